	.target	sm_90a

	.elftype	@"ET_EXEC"


//--------------------- .note.nv.tkinfo           --------------------------
	.section	.note.nv.tkinfo,"",@"SHT_NOTE"
	.sectionflags	@"SHF_NOTE_NV_TKINFO"
	.tkinfo
        /*0018*/ 	.word	0x00000002
        /*0030*/ 	.string	""
        /*0030*/ 	.string	"ptxas"
        /*0030*/ 	.string	"Cuda compilation tools, release 13.0, V13.0.88"
        /*0030*/ 	.string	"Build cuda_13.0.r13.0/compiler.36424714_0"
        /*0030*/ 	.string	"-arch sm_90a -m 64 "



//--------------------- .note.nv.cuinfo           --------------------------
	.section	.note.nv.cuinfo,"",@"SHT_NOTE"
	.sectionflags	@"SHF_NOTE_NV_CUINFO"
        /*0018*/ 	.short	0x0002
        /*001a*/ 	.short	0x005a
        /*001c*/ 	.short	0x0082
	.zero		2


//--------------------- .nv.info                  --------------------------
	.section	.nv.info,"",@"SHT_CUDA_INFO"
	.align	4


	//----- nvinfo : EIATTR_REGCOUNT
	.align		4
        /*0000*/ 	.byte	0x04, 0x2f
        /*0002*/ 	.short	(.L_53 - .L_52)
	.align		4
.L_52:
        /*0004*/ 	.word	index@(_ZN7cutlass13device_kernelIN5flash11enable_sm90INS1_16FlashAttnFwdSm90INS1_25CollectiveMainloopFwdSm90ILi2EN4cute5tupleIJNS5_1CILi1EEES8_S8_EEENS6_IJNS7_ILi192EEENS7_ILi160EEENS7_ILi64EEEEEELi64ENS_12float_e4m3_tEfNS_4arch4Sm90ELb1ELb0ELb0ELb1ELb0ELb1ELb0ELb1ELb1ELb1ELb0ELb0EEENS1_21CollectiveEpilogueFwdINS6_IJSA_SC_SB_EEES9_NS_10bfloat16_tESG_Li384ELb1ELb1ELb0ELb1EEENS1_36VarlenDynamicPersistentTileSchedulerILi192ELi160ELi384ELi128ELb0ELb1ELb1ELb1ELb1ELb1EEEEEEEEEvNT_6ParamsE)
        /*0008*/ 	.word	0x00000080


	//----- nvinfo : EIATTR_FRAME_SIZE
	.align		4
.L_53:
        /*000c*/ 	.byte	0x04, 0x11
        /*000e*/ 	.short	(.L_55 - .L_54)
	.align		4
.L_54:
        /*0010*/ 	.word	index@(_ZN7cutlass13device_kernelIN5flash11enable_sm90INS1_16FlashAttnFwdSm90INS1_25CollectiveMainloopFwdSm90ILi2EN4cute5tupleIJNS5_1CILi1EEES8_S8_EEENS6_IJNS7_ILi192EEENS7_ILi160EEENS7_ILi64EEEEEELi64ENS_12float_e4m3_tEfNS_4arch4Sm90ELb1ELb0ELb0ELb1ELb0ELb1ELb0ELb1ELb1ELb1ELb0ELb0EEENS1_21CollectiveEpilogueFwdINS6_IJSA_SC_SB_EEES9_NS_10bfloat16_tESG_Li384ELb1ELb1ELb0ELb1EEENS1_36VarlenDynamicPersistentTileSchedulerILi192ELi160ELi384ELi128ELb0ELb1ELb1ELb1ELb1ELb1EEEEEEEEEvNT_6ParamsE)
        /*0014*/ 	.word	0x00000090


	//----- nvinfo : EIATTR_REGCOUNT
	.align		4
.L_55:
        /*0018*/ 	.byte	0x04, 0x2f
        /*001a*/ 	.short	(.L_57 - .L_56)
	.align		4
.L_56:
        /*001c*/ 	.word	index@(_ZN7cutlass13device_kernelIN5flash11enable_sm90INS1_16FlashAttnFwdSm90INS1_25CollectiveMainloopFwdSm90ILi2EN4cute5tupleIJNS5_1CILi1EEES8_S8_EEENS6_IJNS7_ILi192EEENS7_ILi160EEENS7_ILi64EEEEEELi64ENS_12float_e4m3_tEfNS_4arch4Sm90ELb1ELb0ELb0ELb1ELb0ELb0ELb0ELb1ELb1ELb1ELb0ELb0EEENS1_21CollectiveEpilogueFwdINS6_IJSA_SC_SB_EEES9_NS_10bfloat16_tESG_Li384ELb1ELb1ELb0ELb1EEENS1_36VarlenDynamicPersistentTileSchedulerILi192ELi160ELi384ELi128ELb0ELb1ELb1ELb1ELb1ELb1EEEEEEEEEvNT_6ParamsE)
        /*0020*/ 	.word	0x00000080


	//----- nvinfo : EIATTR_FRAME_SIZE
	.align		4
.L_57:
        /*0024*/ 	.byte	0x04, 0x11
        /*0026*/ 	.short	(.L_59 - .L_58)
	.align		4
.L_58:
        /*0028*/ 	.word	index@(_ZN7cutlass13device_kernelIN5flash11enable_sm90INS1_16FlashAttnFwdSm90INS1_25CollectiveMainloopFwdSm90ILi2EN4cute5tupleIJNS5_1CILi1EEES8_S8_EEENS6_IJNS7_ILi192EEENS7_ILi160EEENS7_ILi64EEEEEELi64ENS_12float_e4m3_tEfNS_4arch4Sm90ELb1ELb0ELb0ELb1ELb0ELb0ELb0ELb1ELb1ELb1ELb0ELb0EEENS1_21CollectiveEpilogueFwdINS6_IJSA_SC_SB_EEES9_NS_10bfloat16_tESG_Li384ELb1ELb1ELb0ELb1EEENS1_36VarlenDynamicPersistentTileSchedulerILi192ELi160ELi384ELi128ELb0ELb1ELb1ELb1ELb1ELb1EEEEEEEEEvNT_6ParamsE)
        /*002c*/ 	.word	0x00000010


	//----- nvinfo : EIATTR_REGCOUNT
	.align		4
.L_59:
        /*0030*/ 	.byte	0x04, 0x2f
        /*0032*/ 	.short	(.L_61 - .L_60)
	.align		4
.L_60:
        /*0034*/ 	.word	index@(_ZN7cutlass13device_kernelIN5flash11enable_sm90INS1_16FlashAttnFwdSm90INS1_25CollectiveMainloopFwdSm90ILi2EN4cute5tupleIJNS5_1CILi1EEES8_S8_EEENS6_IJNS7_ILi192EEENS7_ILi160EEENS7_ILi64EEEEEELi64ENS_12float_e4m3_tEfNS_4arch4Sm90ELb1ELb0ELb0ELb0ELb0ELb0ELb0ELb1ELb1ELb1ELb0ELb0EEENS1_21CollectiveEpilogueFwdINS6_IJSA_SC_SB_EEES9_NS_10bfloat16_tESG_Li384ELb0ELb1ELb0ELb1EEENS1_30DynamicPersistentTileSchedulerILi384ELi128ELb0ELb1ELb1EEEEEEEEEvNT_6ParamsE)
        /*0038*/ 	.word	0x00000080


	//----- nvinfo : EIATTR_FRAME_SIZE
	.align		4
.L_61:
        /*003c*/ 	.byte	0x04, 0x11
        /*003e*/ 	.short	(.L_63 - .L_62)
	.align		4
.L_62:
        /*0040*/ 	.word	index@(_ZN7cutlass13device_kernelIN5flash11enable_sm90INS1_16FlashAttnFwdSm90INS1_25CollectiveMainloopFwdSm90ILi2EN4cute5tupleIJNS5_1CILi1EEES8_S8_EEENS6_IJNS7_ILi192EEENS7_ILi160EEENS7_ILi64EEEEEELi64ENS_12float_e4m3_tEfNS_4arch4Sm90ELb1ELb0ELb0ELb0ELb0ELb0ELb0ELb1ELb1ELb1ELb0ELb0EEENS1_21CollectiveEpilogueFwdINS6_IJSA_SC_SB_EEES9_NS_10bfloat16_tESG_Li384ELb0ELb1ELb0ELb1EEENS1_30DynamicPersistentTileSchedulerILi384ELi128ELb0ELb1ELb1EEEEEEEEEvNT_6ParamsE)
        /*0044*/ 	.word	0x00000008


	//----- nvinfo : EIATTR_REGCOUNT
	.align		4
.L_63:
        /*0048*/ 	.byte	0x04, 0x2f
        /*004a*/ 	.short	(.L_65 - .L_64)
	.align		4
.L_64:
        /*004c*/ 	.word	index@(_ZN7cutlass13device_kernelIN5flash11enable_sm90INS1_16FlashAttnFwdSm90INS1_25CollectiveMainloopFwdSm90ILi2EN4cute5tupleIJNS5_1CILi1EEES8_S8_EEENS6_IJNS7_ILi192EEENS7_ILi160EEENS7_ILi64EEEEEELi64ENS_12float_e4m3_tEfNS_4arch4Sm90ELb0ELb1ELb0ELb1ELb0ELb1ELb0ELb1ELb1ELb1ELb0ELb0EEENS1_21CollectiveEpilogueFwdINS6_IJSA_SC_SB_EEES9_NS_10bfloat16_tESG_Li384ELb1ELb1ELb0ELb1EEENS1_36VarlenDynamicPersistentTileSchedulerILi192ELi160ELi384ELi128ELb0ELb1ELb1ELb1ELb0ELb1EEEEEEEEEvNT_6ParamsE)
        /*0050*/ 	.word	0x00000080


	//----- nvinfo : EIATTR_FRAME_SIZE
	.align		4
.L_65:
        /*0054*/ 	.byte	0x04, 0x11
        /*0056*/ 	.short	(.L_67 - .L_66)
	.align		4
.L_66:
        /*0058*/ 	.word	index@(_ZN7cutlass13device_kernelIN5flash11enable_sm90INS1_16FlashAttnFwdSm90INS1_25CollectiveMainloopFwdSm90ILi2EN4cute5tupleIJNS5_1CILi1EEES8_S8_EEENS6_IJNS7_ILi192EEENS7_ILi160EEENS7_ILi64EEEEEELi64ENS_12float_e4m3_tEfNS_4arch4Sm90ELb0ELb1ELb0ELb1ELb0ELb1ELb0ELb1ELb1ELb1ELb0ELb0EEENS1_21CollectiveEpilogueFwdINS6_IJSA_SC_SB_EEES9_NS_10bfloat16_tESG_Li384ELb1ELb1ELb0ELb1EEENS1_36VarlenDynamicPersistentTileSchedulerILi192ELi160ELi384ELi128ELb0ELb1ELb1ELb1ELb0ELb1EEEEEEEEEvNT_6ParamsE)
        /*005c*/ 	.word	0x00000060


	//----- nvinfo : EIATTR_REGCOUNT
	.align		4
.L_67:
        /*0060*/ 	.byte	0x04, 0x2f
        /*0062*/ 	.short	(.L_69 - .L_68)
	.align		4
.L_68:
        /*0064*/ 	.word	index@(_ZN7cutlass13device_kernelIN5flash11enable_sm90INS1_16FlashAttnFwdSm90INS1_25CollectiveMainloopFwdSm90ILi2EN4cute5tupleIJNS5_1CILi1EEES8_S8_EEENS6_IJNS7_ILi192EEENS7_ILi160EEENS7_ILi64EEEEEELi64ENS_12float_e4m3_tEfNS_4arch4Sm90ELb0ELb1ELb0ELb1ELb0ELb0ELb0ELb1ELb1ELb1ELb0ELb0EEENS1_21CollectiveEpilogueFwdINS6_IJSA_SC_SB_EEES9_NS_10bfloat16_tESG_Li384ELb1ELb1ELb0ELb1EEENS1_36VarlenDynamicPersistentTileSchedulerILi192ELi160ELi384ELi128ELb0ELb1ELb1ELb1ELb0ELb1EEEEEEEEEvNT_6ParamsE)
        /*0068*/ 	.word	0x00000080


	//----- nvinfo : EIATTR_FRAME_SIZE
	.align		4
.L_69:
        /*006c*/ 	.byte	0x04, 0x11
        /*006e*/ 	.short	(.L_71 - .L_70)
	.align		4
.L_70:
        /*0070*/ 	.word	index@(_ZN7cutlass13device_kernelIN5flash11enable_sm90INS1_16FlashAttnFwdSm90INS1_25CollectiveMainloopFwdSm90ILi2EN4cute5tupleIJNS5_1CILi1EEES8_S8_EEENS6_IJNS7_ILi192EEENS7_ILi160EEENS7_ILi64EEEEEELi64ENS_12float_e4m3_tEfNS_4arch4Sm90ELb0ELb1ELb0ELb1ELb0ELb0ELb0ELb1ELb1ELb1ELb0ELb0EEENS1_21CollectiveEpilogueFwdINS6_IJSA_SC_SB_EEES9_NS_10bfloat16_tESG_Li384ELb1ELb1ELb0ELb1EEENS1_36VarlenDynamicPersistentTileSchedulerILi192ELi160ELi384ELi128ELb0ELb1ELb1ELb1ELb0ELb1EEEEEEEEEvNT_6ParamsE)
        /*0074*/ 	.word	0x00000008


	//----- nvinfo : EIATTR_REGCOUNT
	.align		4
.L_71:
        /*0078*/ 	.byte	0x04, 0x2f
        /*007a*/ 	.short	(.L_73 - .L_72)
	.align		4
.L_72:
        /*007c*/ 	.word	index@(_ZN7cutlass13device_kernelIN5flash11enable_sm90INS1_16FlashAttnFwdSm90INS1_25CollectiveMainloopFwdSm90ILi2EN4cute5tupleIJNS5_1CILi1EEES8_S8_EEENS6_IJNS7_ILi192EEENS7_ILi160EEENS7_ILi64EEEEEELi64ENS_12float_e4m3_tEfNS_4arch4Sm90ELb0ELb1ELb0ELb0ELb0ELb0ELb0ELb1ELb1ELb1ELb0ELb0EEENS1_21CollectiveEpilogueFwdINS6_IJSA_SC_SB_EEES9_NS_10bfloat16_tESG_Li384ELb0ELb1ELb0ELb1EEENS1_30DynamicPersistentTileSchedulerILi384ELi128ELb0ELb1ELb1EEEEEEEEEvNT_6ParamsE)
        /*0080*/ 	.word	0x00000080


	//----- nvinfo : EIATTR_FRAME_SIZE
	.align		4
.L_73:
        /*0084*/ 	.byte	0x04, 0x11
        /*0086*/ 	.short	(.L_75 - .L_74)
	.align		4
.L_74:
        /*0088*/ 	.word	index@(_ZN7cutlass13device_kernelIN5flash11enable_sm90INS1_16FlashAttnFwdSm90INS1_25CollectiveMainloopFwdSm90ILi2EN4cute5tupleIJNS5_1CILi1EEES8_S8_EEENS6_IJNS7_ILi192EEENS7_ILi160EEENS7_ILi64EEEEEELi64ENS_12float_e4m3_tEfNS_4arch4Sm90ELb0ELb1ELb0ELb0ELb0ELb0ELb0ELb1ELb1ELb1ELb0ELb0EEENS1_21CollectiveEpilogueFwdINS6_IJSA_SC_SB_EEES9_NS_10bfloat16_tESG_Li384ELb0ELb1ELb0ELb1EEENS1_30DynamicPersistentTileSchedulerILi384ELi128ELb0ELb1ELb1EEEEEEEEEvNT_6ParamsE)
        /*008c*/ 	.word	0x00000000


	//----- nvinfo : EIATTR_REGCOUNT
	.align		4
.L_75:
        /*0090*/ 	.byte	0x04, 0x2f
        /*0092*/ 	.short	(.L_77 - .L_76)
	.align		4
.L_76:
        /*0094*/ 	.word	index@(_ZN7cutlass13device_kernelIN5flash11enable_sm90INS1_16FlashAttnFwdSm90INS1_25CollectiveMainloopFwdSm90ILi2EN4cute5tupleIJNS5_1CILi1EEES8_S8_EEENS6_IJNS7_ILi192EEENS7_ILi160EEENS7_ILi64EEEEEELi64ENS_12float_e4m3_tEfNS_4arch4Sm90ELb0ELb0ELb0ELb1ELb0ELb1ELb0ELb1ELb1ELb1ELb0ELb0EEENS1_21CollectiveEpilogueFwdINS6_IJSA_SC_SB_EEES9_NS_10bfloat16_tESG_Li384ELb1ELb1ELb0ELb1EEENS1_36VarlenDynamicPersistentTileSchedulerILi192ELi160ELi384ELi128ELb0ELb1ELb1ELb0ELb1ELb1EEEEEEEEEvNT_6ParamsE)
        /*0098*/ 	.word	0x00000080


	//----- nvinfo : EIATTR_FRAME_SIZE
	.align		4
.L_77:
        /*009c*/ 	.byte	0x04, 0x11
        /*009e*/ 	.short	(.L_79 - .L_78)
	.align		4
.L_78:
        /*00a0*/ 	.word	index@(_ZN7cutlass13device_kernelIN5flash11enable_sm90INS1_16FlashAttnFwdSm90INS1_25CollectiveMainloopFwdSm90ILi2EN4cute5tupleIJNS5_1CILi1EEES8_S8_EEENS6_IJNS7_ILi192EEENS7_ILi160EEENS7_ILi64EEEEEELi64ENS_12float_e4m3_tEfNS_4arch4Sm90ELb0ELb0ELb0ELb1ELb0ELb1ELb0ELb1ELb1ELb1ELb0ELb0EEENS1_21CollectiveEpilogueFwdINS6_IJSA_SC_SB_EEES9_NS_10bfloat16_tESG_Li384ELb1ELb1ELb0ELb1EEENS1_36VarlenDynamicPersistentTileSchedulerILi192ELi160ELi384ELi128ELb0ELb1ELb1ELb0ELb1ELb1EEEEEEEEEvNT_6ParamsE)
        /*00a4*/ 	.word	0x00000080


	//----- nvinfo : EIATTR_REGCOUNT
	.align		4
.L_79:
        /*00a8*/ 	.byte	0x04, 0x2f
        /*00aa*/ 	.short	(.L_81 - .L_80)
	.align		4
.L_80:
        /*00ac*/ 	.word	index@(_ZN7cutlass13device_kernelIN5flash11enable_sm90INS1_16FlashAttnFwdSm90INS1_25CollectiveMainloopFwdSm90ILi2EN4cute5tupleIJNS5_1CILi1EEES8_S8_EEENS6_IJNS7_ILi192EEENS7_ILi160EEENS7_ILi64EEEEEELi64ENS_12float_e4m3_tEfNS_4arch4Sm90ELb0ELb0ELb0ELb1ELb0ELb0ELb0ELb1ELb1ELb1ELb0ELb0EEENS1_21CollectiveEpilogueFwdINS6_IJSA_SC_SB_EEES9_NS_10bfloat16_tESG_Li384ELb1ELb1ELb0ELb1EEENS1_36VarlenDynamicPersistentTileSchedulerILi192ELi160ELi384ELi128ELb0ELb1ELb1ELb0ELb1ELb1EEEEEEEEEvNT_6ParamsE)
        /*00b0*/ 	.word	0x00000080


	//----- nvinfo : EIATTR_FRAME_SIZE
	.align		4
.L_81:
        /*00b4*/ 	.byte	0x04, 0x11
        /*00b6*/ 	.short	(.L_83 - .L_82)
	.align		4
.L_82:
        /*00b8*/ 	.word	index@(_ZN7cutlass13device_kernelIN5flash11enable_sm90INS1_16FlashAttnFwdSm90INS1_25CollectiveMainloopFwdSm90ILi2EN4cute5tupleIJNS5_1CILi1EEES8_S8_EEENS6_IJNS7_ILi192EEENS7_ILi160EEENS7_ILi64EEEEEELi64ENS_12float_e4m3_tEfNS_4arch4Sm90ELb0ELb0ELb0ELb1ELb0ELb0ELb0ELb1ELb1ELb1ELb0ELb0EEENS1_21CollectiveEpilogueFwdINS6_IJSA_SC_SB_EEES9_NS_10bfloat16_tESG_Li384ELb1ELb1ELb0ELb1EEENS1_36VarlenDynamicPersistentTileSchedulerILi192ELi160ELi384ELi128ELb0ELb1ELb1ELb0ELb1ELb1EEEEEEEEEvNT_6ParamsE)
        /*00bc*/ 	.word	0x00000010


	//----- nvinfo : EIATTR_REGCOUNT
	.align		4
.L_83:
        /*00c0*/ 	.byte	0x04, 0x2f
        /*00c2*/ 	.short	(.L_85 - .L_84)
	.align		4
.L_84:
        /*00c4*/ 	.word	index@(_ZN7cutlass13device_kernelIN5flash11enable_sm90INS1_16FlashAttnFwdSm90INS1_25CollectiveMainloopFwdSm90ILi2EN4cute5tupleIJNS5_1CILi1EEES8_S8_EEENS6_IJNS7_ILi192EEENS7_ILi160EEENS7_ILi64EEEEEELi64ENS_12float_e4m3_tEfNS_4arch4Sm90ELb0ELb0ELb0ELb0ELb0ELb0ELb0ELb1ELb1ELb1ELb0ELb0EEENS1_21CollectiveEpilogueFwdINS6_IJSA_SC_SB_EEES9_NS_10bfloat16_tESG_Li384ELb0ELb1ELb0ELb1EEENS1_29StaticPersistentTileSchedulerILb0EEEEEEEEEvNT_6ParamsE)
        /*00c8*/ 	.word	0x00000080


	//----- nvinfo : EIATTR_FRAME_SIZE
	.align		4
.L_85:
        /*00cc*/ 	.byte	0x04, 0x11
        /*00ce*/ 	.short	(.L_87 - .L_86)
	.align		4
.L_86:
        /*00d0*/ 	.word	index@(_ZN7cutlass13device_kernelIN5flash11enable_sm90INS1_16FlashAttnFwdSm90INS1_25CollectiveMainloopFwdSm90ILi2EN4cute5tupleIJNS5_1CILi1EEES8_S8_EEENS6_IJNS7_ILi192EEENS7_ILi160EEENS7_ILi64EEEEEELi64ENS_12float_e4m3_tEfNS_4arch4Sm90ELb0ELb0ELb0ELb0ELb0ELb0ELb0ELb1ELb1ELb1ELb0ELb0EEENS1_21CollectiveEpilogueFwdINS6_IJSA_SC_SB_EEES9_NS_10bfloat16_tESG_Li384ELb0ELb1ELb0ELb1EEENS1_29StaticPersistentTileSchedulerILb0EEEEEEEEEvNT_6ParamsE)
        /*00d4*/ 	.word	0x00000000


	//----- nvinfo : EIATTR_REGCOUNT
	.align		4
.L_87:
        /*00d8*/ 	.byte	0x04, 0x2f
        /*00da*/ 	.short	(.L_89 - .L_88)
	.align		4
.L_88:
        /*00dc*/ 	.word	index@(_ZN7cutlass13device_kernelIN5flash11enable_sm90INS1_16FlashAttnFwdSm90INS1_25CollectiveMainloopFwdSm90ILi2EN4cute5tupleIJNS5_1CILi1EEES8_S8_EEENS6_IJNS7_ILi192EEENS7_ILi128EEENS7_ILi96EEEEEELi96ENS_12float_e4m3_tEfNS_4arch4Sm90ELb1ELb0ELb0ELb1ELb0ELb1ELb0ELb1ELb1ELb1ELb0ELb0EEENS1_21CollectiveEpilogueFwdINS6_IJSA_SC_SB_EEES9_NS_10bfloat16_tESG_Li384ELb1ELb1ELb0ELb1EEENS1_36VarlenDynamicPersistentTileSchedulerILi192ELi128ELi384ELi128ELb0ELb1ELb1ELb1ELb1ELb1EEEEEEEEEvNT_6ParamsE)
        /*00e0*/ 	.word	0x00000080


	//----- nvinfo : EIATTR_FRAME_SIZE
	.align		4
.L_89:
        /*00e4*/ 	.byte	0x04, 0x11
        /*00e6*/ 	.short	(.L_91 - .L_90)
	.align		4
.L_90:
        /*00e8*/ 	.word	index@(_ZN7cutlass13device_kernelIN5flash11enable_sm90INS1_16FlashAttnFwdSm90INS1_25CollectiveMainloopFwdSm90ILi2EN4cute5tupleIJNS5_1CILi1EEES8_S8_EEENS6_IJNS7_ILi192EEENS7_ILi128EEENS7_ILi96EEEEEELi96ENS_12float_e4m3_tEfNS_4arch4Sm90ELb1ELb0ELb0ELb1ELb0ELb1ELb0ELb1ELb1ELb1ELb0ELb0EEENS1_21CollectiveEpilogueFwdINS6_IJSA_SC_SB_EEES9_NS_10bfloat16_tESG_Li384ELb1ELb1ELb0ELb1EEENS1_36VarlenDynamicPersistentTileSchedulerILi192ELi128ELi384ELi128ELb0ELb1ELb1ELb1ELb1ELb1EEEEEEEEEvNT_6ParamsE)
        /*00ec*/ 	.word	0x00000090


	//----- nvinfo : EIATTR_REGCOUNT
	.align		4
.L_91:
        /*00f0*/ 	.byte	0x04, 0x2f
        /*00f2*/ 	.short	(.L_93 - .L_92)
	.align		4
.L_92:
        /*00f4*/ 	.word	index@(_ZN7cutlass13device_kernelIN5flash11enable_sm90INS1_16FlashAttnFwdSm90INS1_25CollectiveMainloopFwdSm90ILi2EN4cute5tupleIJNS5_1CILi1EEES8_S8_EEENS6_IJNS7_ILi192EEENS7_ILi128EEENS7_ILi96EEEEEELi96ENS_12float_e4m3_tEfNS_4arch4Sm90ELb1ELb0ELb0ELb1ELb0ELb0ELb0ELb1ELb1ELb1ELb0ELb0EEENS1_21CollectiveEpilogueFwdINS6_IJSA_SC_SB_EEES9_NS_10bfloat16_tESG_Li384ELb1ELb1ELb0ELb1EEENS1_36VarlenDynamicPersistentTileSchedulerILi192ELi128ELi384ELi128ELb0ELb1ELb1ELb1ELb1ELb1EEEEEEEEEvNT_6ParamsE)
        /*00f8*/ 	.word	0x00000080


	//----- nvinfo : EIATTR_FRAME_SIZE
	.align		4
.L_93:
        /*00fc*/ 	.byte	0x04, 0x11
        /*00fe*/ 	.short	(.L_95 - .L_94)
	.align		4
.L_94:
        /*0100*/ 	.word	index@(_ZN7cutlass13device_kernelIN5flash11enable_sm90INS1_16FlashAttnFwdSm90INS1_25CollectiveMainloopFwdSm90ILi2EN4cute5tupleIJNS5_1CILi1EEES8_S8_EEENS6_IJNS7_ILi192EEENS7_ILi128EEENS7_ILi96EEEEEELi96ENS_12float_e4m3_tEfNS_4arch4Sm90ELb1ELb0ELb0ELb1ELb0ELb0ELb0ELb1ELb1ELb1ELb0ELb0EEENS1_21CollectiveEpilogueFwdINS6_IJSA_SC_SB_EEES9_NS_10bfloat16_tESG_Li384ELb1ELb1ELb0ELb1EEENS1_36VarlenDynamicPersistentTileSchedulerILi192ELi128ELi384ELi128ELb0ELb1ELb1ELb1ELb1ELb1EEEEEEEEEvNT_6ParamsE)
        /*0104*/ 	.word	0x00000020


	//----- nvinfo : EIATTR_REGCOUNT
	.align		4
.L_95:
        /*0108*/ 	.byte	0x04, 0x2f
        /*010a*/ 	.short	(.L_97 - .L_96)
	.align		4
.L_96:
        /*010c*/ 	.word	index@(_ZN7cutlass13device_kernelIN5flash11enable_sm90INS1_16FlashAttnFwdSm90INS1_25CollectiveMainloopFwdSm90ILi2EN4cute5tupleIJNS5_1CILi1EEES8_S8_EEENS6_IJNS7_ILi192EEENS7_ILi128EEENS7_ILi96EEEEEELi96ENS_12float_e4m3_tEfNS_4arch4Sm90ELb1ELb0ELb0ELb0ELb0ELb0ELb0ELb1ELb1ELb1ELb0ELb0EEENS1_21CollectiveEpilogueFwdINS6_IJSA_SC_SB_EEES9_NS_10bfloat16_tESG_Li384ELb0ELb1ELb0ELb1EEENS1_30DynamicPersistentTileSchedulerILi384ELi128ELb0ELb1ELb1EEEEEEEEEvNT_6ParamsE)
        /*0110*/ 	.word	0x00000080


	//----- nvinfo : EIATTR_FRAME_SIZE
	.align		4
.L_97:
        /*0114*/ 	.byte	0x04, 0x11
        /*0116*/ 	.short	(.L_99 - .L_98)
	.align		4
.L_98:
        /*0118*/ 	.word	index@(_ZN7cutlass13device_kernelIN5flash11enable_sm90INS1_16FlashAttnFwdSm90INS1_25CollectiveMainloopFwdSm90ILi2EN4cute5tupleIJNS5_1CILi1EEES8_S8_EEENS6_IJNS7_ILi192EEENS7_ILi128EEENS7_ILi96EEEEEELi96ENS_12float_e4m3_tEfNS_4arch4Sm90ELb1ELb0ELb0ELb0ELb0ELb0ELb0ELb1ELb1ELb1ELb0ELb0EEENS1_21CollectiveEpilogueFwdINS6_IJSA_SC_SB_EEES9_NS_10bfloat16_tESG_Li384ELb0ELb1ELb0ELb1EEENS1_30DynamicPersistentTileSchedulerILi384ELi128ELb0ELb1ELb1EEEEEEEEEvNT_6ParamsE)
        /*011c*/ 	.word	0x00000010


	//----- nvinfo : EIATTR_REGCOUNT
	.align		4
.L_99:
        /*0120*/ 	.byte	0x04, 0x2f
        /*0122*/ 	.short	(.L_101 - .L_100)
	.align		4
.L_100:
        /*0124*/ 	.word	index@(_ZN7cutlass13device_kernelIN5flash11enable_sm90INS1_16FlashAttnFwdSm90INS1_25CollectiveMainloopFwdSm90ILi2EN4cute5tupleIJNS5_1CILi1EEES8_S8_EEENS6_IJNS7_ILi192EEENS7_ILi128EEENS7_ILi96EEEEEELi96ENS_12float_e4m3_tEfNS_4arch4Sm90ELb0ELb1ELb0ELb1ELb0ELb1ELb0ELb1ELb1ELb1ELb0ELb0EEENS1_21CollectiveEpilogueFwdINS6_IJSA_SC_SB_EEES9_NS_10bfloat16_tESG_Li384ELb1ELb1ELb0ELb1EEENS1_36VarlenDynamicPersistentTileSchedulerILi192ELi128ELi384ELi128ELb0ELb1ELb1ELb1ELb0ELb1EEEEEEEEEvNT_6ParamsE)
        /*0128*/ 	.word	0x00000080


	//----- nvinfo : EIATTR_FRAME_SIZE
	.align		4
.L_101:
        /*012c*/ 	.byte	0x04, 0x11
        /*012e*/ 	.short	(.L_103 - .L_102)
	.align		4
.L_102:
        /*0130*/ 	.word	index@(_ZN7cutlass13device_kernelIN5flash11enable_sm90INS1_16FlashAttnFwdSm90INS1_25CollectiveMainloopFwdSm90ILi2EN4cute5tupleIJNS5_1CILi1EEES8_S8_EEENS6_IJNS7_ILi192EEENS7_ILi128EEENS7_ILi96EEEEEELi96ENS_12float_e4m3_tEfNS_4arch4Sm90ELb0ELb1ELb0ELb1ELb0ELb1ELb0ELb1ELb1ELb1ELb0ELb0EEENS1_21CollectiveEpilogueFwdINS6_IJSA_SC_SB_EEES9_NS_10bfloat16_tESG_Li384ELb1ELb1ELb0ELb1EEENS1_36VarlenDynamicPersistentTileSchedulerILi192ELi128ELi384ELi128ELb0ELb1ELb1ELb1ELb0ELb1EEEEEEEEEvNT_6ParamsE)
        /*0134*/ 	.word	0x00000088


	//----- nvinfo : EIATTR_REGCOUNT
	.align		4
.L_103:
        /*0138*/ 	.byte	0x04, 0x2f
        /*013a*/ 	.short	(.L_105 - .L_104)
	.align		4
.L_104:
        /*013c*/ 	.word	index@(_ZN7cutlass13device_kernelIN5flash11enable_sm90INS1_16FlashAttnFwdSm90INS1_25CollectiveMainloopFwdSm90ILi2EN4cute5tupleIJNS5_1CILi1EEES8_S8_EEENS6_IJNS7_ILi192EEENS7_ILi128EEENS7_ILi96EEEEEELi96ENS_12float_e4m3_tEfNS_4arch4Sm90ELb0ELb1ELb0ELb1ELb0ELb0ELb0ELb1ELb1ELb1ELb0ELb0EEENS1_21CollectiveEpilogueFwdINS6_IJSA_SC_SB_EEES9_NS_10bfloat16_tESG_Li384ELb1ELb1ELb0ELb1EEENS1_36VarlenDynamicPersistentTileSchedulerILi192ELi128ELi384ELi128ELb0ELb1ELb1ELb1ELb0ELb1EEEEEEEEEvNT_6ParamsE)
        /*0140*/ 	.word	0x00000080


	//----- nvinfo : EIATTR_FRAME_SIZE
	.align		4
.L_105:
        /*0144*/ 	.byte	0x04, 0x11
        /*0146*/ 	.short	(.L_107 - .L_106)
	.align		4
.L_106:
        /*0148*/ 	.word	index@(_ZN7cutlass13device_kernelIN5flash11enable_sm90INS1_16FlashAttnFwdSm90INS1_25CollectiveMainloopFwdSm90ILi2EN4cute5tupleIJNS5_1CILi1EEES8_S8_EEENS6_IJNS7_ILi192EEENS7_ILi128EEENS7_ILi96EEEEEELi96ENS_12float_e4m3_tEfNS_4arch4Sm90ELb0ELb1ELb0ELb1ELb0ELb0ELb0ELb1ELb1ELb1ELb0ELb0EEENS1_21CollectiveEpilogueFwdINS6_IJSA_SC_SB_EEES9_NS_10bfloat16_tESG_Li384ELb1ELb1ELb0ELb1EEENS1_36VarlenDynamicPersistentTileSchedulerILi192ELi128ELi384ELi128ELb0ELb1ELb1ELb1ELb0ELb1EEEEEEEEEvNT_6ParamsE)
        /*014c*/ 	.word	0x00000010


	//----- nvinfo : EIATTR_REGCOUNT
	.align		4
.L_107:
        /*0150*/ 	.byte	0x04, 0x2f
        /*0152*/ 	.short	(.L_109 - .L_108)
	.align		4
.L_108:
        /*0154*/ 	.word	index@(_ZN7cutlass13device_kernelIN5flash11enable_sm90INS1_16FlashAttnFwdSm90INS1_25CollectiveMainloopFwdSm90ILi2EN4cute5tupleIJNS5_1CILi1EEES8_S8_EEENS6_IJNS7_ILi192EEENS7_ILi128EEENS7_ILi96EEEEEELi96ENS_12float_e4m3_tEfNS_4arch4Sm90ELb0ELb1ELb0ELb0ELb0ELb0ELb0ELb1ELb1ELb1ELb0ELb0EEENS1_21CollectiveEpilogueFwdINS6_IJSA_SC_SB_EEES9_NS_10bfloat16_tESG_Li384ELb0ELb1ELb0ELb1EEENS1_30DynamicPersistentTileSchedulerILi384ELi128ELb0ELb1ELb1EEEEEEEEEvNT_6ParamsE)
        /*0158*/ 	.word	0x00000080


	//----- nvinfo : EIATTR_FRAME_SIZE
	.align		4
.L_109:
        /*015c*/ 	.byte	0x04, 0x11
        /*015e*/ 	.short	(.L_111 - .L_110)
	.align		4
.L_110:
        /*0160*/ 	.word	index@(_ZN7cutlass13device_kernelIN5flash11enable_sm90INS1_16FlashAttnFwdSm90INS1_25CollectiveMainloopFwdSm90ILi2EN4cute5tupleIJNS5_1CILi1EEES8_S8_EEENS6_IJNS7_ILi192EEENS7_ILi128EEENS7_ILi96EEEEEELi96ENS_12float_e4m3_tEfNS_4arch4Sm90ELb0ELb1ELb0ELb0ELb0ELb0ELb0ELb1ELb1ELb1ELb0ELb0EEENS1_21CollectiveEpilogueFwdINS6_IJSA_SC_SB_EEES9_NS_10bfloat16_tESG_Li384ELb0ELb1ELb0ELb1EEENS1_30DynamicPersistentTileSchedulerILi384ELi128ELb0ELb1ELb1EEEEEEEEEvNT_6ParamsE)
        /*0164*/ 	.word	0x00000010


	//----- nvinfo : EIATTR_REGCOUNT
	.align		4
.L_111:
        /*0168*/ 	.byte	0x04, 0x2f
        /*016a*/ 	.short	(.L_113 - .L_112)
	.align		4
.L_112:
        /*016c*/ 	.word	index@(_ZN7cutlass13device_kernelIN5flash11enable_sm90INS1_16FlashAttnFwdSm90INS1_25CollectiveMainloopFwdSm90ILi2EN4cute5tupleIJNS5_1CILi1EEES8_S8_EEENS6_IJNS7_ILi192EEENS7_ILi128EEENS7_ILi96EEEEEELi96ENS_12float_e4m3_tEfNS_4arch4Sm90ELb0ELb0ELb0ELb1ELb0ELb1ELb0ELb1ELb1ELb1ELb0ELb0EEENS1_21CollectiveEpilogueFwdINS6_IJSA_SC_SB_EEES9_NS_10bfloat16_tESG_Li384ELb1ELb1ELb0ELb1EEENS1_36VarlenDynamicPersistentTileSchedulerILi192ELi128ELi384ELi128ELb0ELb1ELb1ELb0ELb1ELb1EEEEEEEEEvNT_6ParamsE)
        /*0170*/ 	.word	0x00000080


	//----- nvinfo : EIATTR_FRAME_SIZE
	.align		4
.L_113:
        /*0174*/ 	.byte	0x04, 0x11
        /*0176*/ 	.short	(.L_115 - .L_114)
	.align		4
.L_114:
        /*0178*/ 	.word	index@(_ZN7cutlass13device_kernelIN5flash11enable_sm90INS1_16FlashAttnFwdSm90INS1_25CollectiveMainloopFwdSm90ILi2EN4cute5tupleIJNS5_1CILi1EEES8_S8_EEENS6_IJNS7_ILi192EEENS7_ILi128EEENS7_ILi96EEEEEELi96ENS_12float_e4m3_tEfNS_4arch4Sm90ELb0ELb0ELb0ELb1ELb0ELb1ELb0ELb1ELb1ELb1ELb0ELb0EEENS1_21CollectiveEpilogueFwdINS6_IJSA_SC_SB_EEES9_NS_10bfloat16_tESG_Li384ELb1ELb1ELb0ELb1EEENS1_36VarlenDynamicPersistentTileSchedulerILi192ELi128ELi384ELi128ELb0ELb1ELb1ELb0ELb1ELb1EEEEEEEEEvNT_6ParamsE)
        /*017c*/ 	.word	0x00000080


	//----- nvinfo : EIATTR_REGCOUNT
	.align		4
.L_115:
        /*0180*/ 	.byte	0x04, 0x2f
        /*0182*/ 	.short	(.L_117 - .L_116)
	.align		4
.L_116:
        /*0184*/ 	.word	index@(_ZN7cutlass13device_kernelIN5flash11enable_sm90INS1_16FlashAttnFwdSm90INS1_25CollectiveMainloopFwdSm90ILi2EN4cute5tupleIJNS5_1CILi1EEES8_S8_EEENS6_IJNS7_ILi192EEENS7_ILi128EEENS7_ILi96EEEEEELi96ENS_12float_e4m3_tEfNS_4arch4Sm90ELb0ELb0ELb0ELb1ELb0ELb0ELb0ELb1ELb1ELb1ELb0ELb0EEENS1_21CollectiveEpilogueFwdINS6_IJSA_SC_SB_EEES9_NS_10bfloat16_tESG_Li384ELb1ELb1ELb0ELb1EEENS1_36VarlenDynamicPersistentTileSchedulerILi192ELi128ELi384ELi128ELb0ELb1ELb1ELb0ELb1ELb1EEEEEEEEEvNT_6ParamsE)
        /*0188*/ 	.word	0x00000080


	//----- nvinfo : EIATTR_FRAME_SIZE
	.align		4
.L_117:
        /*018c*/ 	.byte	0x04, 0x11
        /*018e*/ 	.short	(.L_119 - .L_118)
	.align		4
.L_118:
        /*0190*/ 	.word	index@(_ZN7cutlass13device_kernelIN5flash11enable_sm90INS1_16FlashAttnFwdSm90INS1_25CollectiveMainloopFwdSm90ILi2EN4cute5tupleIJNS5_1CILi1EEES8_S8_EEENS6_IJNS7_ILi192EEENS7_ILi128EEENS7_ILi96EEEEEELi96ENS_12float_e4m3_tEfNS_4arch4Sm90ELb0ELb0ELb0ELb1ELb0ELb0ELb0ELb1ELb1ELb1ELb0ELb0EEENS1_21CollectiveEpilogueFwdINS6_IJSA_SC_SB_EEES9_NS_10bfloat16_tESG_Li384ELb1ELb1ELb0ELb1EEENS1_36VarlenDynamicPersistentTileSchedulerILi192ELi128ELi384ELi128ELb0ELb1ELb1ELb0ELb1ELb1EEEEEEEEEvNT_6ParamsE)
        /*0194*/ 	.word	0x00000018


	//----- nvinfo : EIATTR_REGCOUNT
	.align		4
.L_119:
        /*0198*/ 	.byte	0x04, 0x2f
        /*019a*/ 	.short	(.L_121 - .L_120)
	.align		4
.L_120:
        /*019c*/ 	.word	index@(_ZN7cutlass13device_kernelIN5flash11enable_sm90INS1_16FlashAttnFwdSm90INS1_25CollectiveMainloopFwdSm90ILi2EN4cute5tupleIJNS5_1CILi1EEES8_S8_EEENS6_IJNS7_ILi192EEENS7_ILi128EEENS7_ILi96EEEEEELi96ENS_12float_e4m3_tEfNS_4arch4Sm90ELb0ELb0ELb0ELb0ELb0ELb0ELb0ELb1ELb1ELb1ELb0ELb0EEENS1_21CollectiveEpilogueFwdINS6_IJSA_SC_SB_EEES9_NS_10bfloat16_tESG_Li384ELb0ELb1ELb0ELb1EEENS1_29StaticPersistentTileSchedulerILb0EEEEEEEEEvNT_6ParamsE)
        /*01a0*/ 	.word	0x00000080


	//----- nvinfo : EIATTR_FRAME_SIZE
	.align		4
.L_121:
        /*01a4*/ 	.byte	0x04, 0x11
        /*01a6*/ 	.short	(.L_123 - .L_122)
	.align		4
.L_122:
        /*01a8*/ 	.word	index@(_ZN7cutlass13device_kernelIN5flash11enable_sm90INS1_16FlashAttnFwdSm90INS1_25CollectiveMainloopFwdSm90ILi2EN4cute5tupleIJNS5_1CILi1EEES8_S8_EEENS6_IJNS7_ILi192EEENS7_ILi128EEENS7_ILi96EEEEEELi96ENS_12float_e4m3_tEfNS_4arch4Sm90ELb0ELb0ELb0ELb0ELb0ELb0ELb0ELb1ELb1ELb1ELb0ELb0EEENS1_21CollectiveEpilogueFwdINS6_IJSA_SC_SB_EEES9_NS_10bfloat16_tESG_Li384ELb0ELb1ELb0ELb1EEENS1_29StaticPersistentTileSchedulerILb0EEEEEEEEEvNT_6ParamsE)
        /*01ac*/ 	.word	0x00000008


	//----- nvinfo : EIATTR_REGCOUNT
	.align		4
.L_123:
        /*01b0*/ 	.byte	0x04, 0x2f
        /*01b2*/ 	.short	(.L_125 - .L_124)
	.align		4
.L_124:
        /*01b4*/ 	.word	index@(_ZN7cutlass13device_kernelIN5flash11enable_sm90INS1_16FlashAttnFwdSm90INS1_25CollectiveMainloopFwdSm90ILi2EN4cute5tupleIJNS5_1CILi1EEES8_S8_EEENS6_IJNS7_ILi128EEENS7_ILi224EEESA_EEELi128ENS_12float_e4m3_tEfNS_4arch4Sm90ELb1ELb0ELb0ELb1ELb0ELb1ELb0ELb1ELb1ELb1ELb0ELb0EEENS1_21CollectiveEpilogueFwdINS6_IJSA_SA_SB_EEES9_NS_10bfloat16_tESF_Li256ELb1ELb1ELb0ELb1EEENS1_36VarlenDynamicPersistentTileSchedulerILi128ELi224ELi256ELi128ELb0ELb1ELb1ELb1ELb1ELb1EEEEEEEEEvNT_6ParamsE)
        /*01b8*/ 	.word	0x000000a8


	//----- nvinfo : EIATTR_FRAME_SIZE
	.align		4
.L_125:
        /*01bc*/ 	.byte	0x04, 0x11
        /*01be*/ 	.short	(.L_127 - .L_126)
	.align		4
.L_126:
        /*01c0*/ 	.word	index@(_ZN7cutlass13device_kernelIN5flash11enable_sm90INS1_16FlashAttnFwdSm90INS1_25CollectiveMainloopFwdSm90ILi2EN4cute5tupleIJNS5_1CILi1EEES8_S8_EEENS6_IJNS7_ILi128EEENS7_ILi224EEESA_EEELi128ENS_12float_e4m3_tEfNS_4arch4Sm90ELb1ELb0ELb0ELb1ELb0ELb1ELb0ELb1ELb1ELb1ELb0ELb0EEENS1_21CollectiveEpilogueFwdINS6_IJSA_SA_SB_EEES9_NS_10bfloat16_tESF_Li256ELb1ELb1ELb0ELb1EEENS1_36VarlenDynamicPersistentTileSchedulerILi128ELi224ELi256ELi128ELb0ELb1ELb1ELb1ELb1ELb1EEEEEEEEEvNT_6ParamsE)
        /*01c4*/ 	.word	0x00000100


	//----- nvinfo : EIATTR_REGCOUNT
	.align		4
.L_127:
        /*01c8*/ 	.byte	0x04, 0x2f
        /*01ca*/ 	.short	(.L_129 - .L_128)
	.align		4
.L_128:
        /*01cc*/ 	.word	index@(_ZN7cutlass13device_kernelIN5flash11enable_sm90INS1_16FlashAttnFwdSm90INS1_25CollectiveMainloopFwdSm90ILi2EN4cute5tupleIJNS5_1CILi1EEES8_S8_EEENS6_IJNS7_ILi128EEENS7_ILi224EEESA_EEELi128ENS_12float_e4m3_tEfNS_4arch4Sm90ELb1ELb0ELb0ELb1ELb0ELb0ELb0ELb1ELb1ELb1ELb0ELb0EEENS1_21CollectiveEpilogueFwdINS6_IJSA_SA_SB_EEES9_NS_10bfloat16_tESF_Li256ELb1ELb1ELb0ELb1EEENS1_36VarlenDynamicPersistentTileSchedulerILi128ELi224ELi256ELi128ELb0ELb1ELb1ELb1ELb1ELb1EEEEEEEEEvNT_6ParamsE)
        /*01d0*/ 	.word	0x000000a8


	//----- nvinfo : EIATTR_FRAME_SIZE
	.align		4
.L_129:
        /*01d4*/ 	.byte	0x04, 0x11
        /*01d6*/ 	.short	(.L_131 - .L_130)
	.align		4
.L_130:
        /*01d8*/ 	.word	index@(_ZN7cutlass13device_kernelIN5flash11enable_sm90INS1_16FlashAttnFwdSm90INS1_25CollectiveMainloopFwdSm90ILi2EN4cute5tupleIJNS5_1CILi1EEES8_S8_EEENS6_IJNS7_ILi128EEENS7_ILi224EEESA_EEELi128ENS_12float_e4m3_tEfNS_4arch4Sm90ELb1ELb0ELb0ELb1ELb0ELb0ELb0ELb1ELb1ELb1ELb0ELb0EEENS1_21CollectiveEpilogueFwdINS6_IJSA_SA_SB_EEES9_NS_10bfloat16_tESF_Li256ELb1ELb1ELb0ELb1EEENS1_36VarlenDynamicPersistentTileSchedulerILi128ELi224ELi256ELi128ELb0ELb1ELb1ELb1ELb1ELb1EEEEEEEEEvNT_6ParamsE)
        /*01dc*/ 	.word	0x00000038


	//----- nvinfo : EIATTR_REGCOUNT
	.align		4
.L_131:
        /*01e0*/ 	.byte	0x04, 0x2f
        /*01e2*/ 	.short	(.L_133 - .L_132)
	.align		4
.L_132:
        /*01e4*/ 	.word	index@(_ZN7cutlass13device_kernelIN5flash11enable_sm90INS1_16FlashAttnFwdSm90INS1_25CollectiveMainloopFwdSm90ILi2EN4cute5tupleIJNS5_1CILi1EEES8_S8_EEENS6_IJNS7_ILi128EEENS7_ILi224EEESA_EEELi128ENS_12float_e4m3_tEfNS_4arch4Sm90ELb1ELb0ELb0ELb0ELb0ELb0ELb0ELb1ELb1ELb1ELb0ELb0EEENS1_21CollectiveEpilogueFwdINS6_IJSA_SA_SB_EEES9_NS_10bfloat16_tESF_Li256ELb0ELb1ELb0ELb1EEENS1_30DynamicPersistentTileSchedulerILi256ELi128ELb0ELb1ELb1EEEEEEEEEvNT_6ParamsE)
        /*01e8*/ 	.word	0x000000a8


	//----- nvinfo : EIATTR_FRAME_SIZE
	.align		4
.L_133:
        /*01ec*/ 	.byte	0x04, 0x11
        /*01ee*/ 	.short	(.L_135 - .L_134)
	.align		4
.L_134:
        /*01f0*/ 	.word	index@(_ZN7cutlass13device_kernelIN5flash11enable_sm90INS1_16FlashAttnFwdSm90INS1_25CollectiveMainloopFwdSm90ILi2EN4cute5tupleIJNS5_1CILi1EEES8_S8_EEENS6_IJNS7_ILi128EEENS7_ILi224EEESA_EEELi128ENS_12float_e4m3_tEfNS_4arch4Sm90ELb1ELb0ELb0ELb0ELb0ELb0ELb0ELb1ELb1ELb1ELb0ELb0EEENS1_21CollectiveEpilogueFwdINS6_IJSA_SA_SB_EEES9_NS_10bfloat16_tESF_Li256ELb0ELb1ELb0ELb1EEENS1_30DynamicPersistentTileSchedulerILi256ELi128ELb0ELb1ELb1EEEEEEEEEvNT_6ParamsE)
        /*01f4*/ 	.word	0x00000028


	//----- nvinfo : EIATTR_REGCOUNT
	.align		4
.L_135:
        /*01f8*/ 	.byte	0x04, 0x2f
        /*01fa*/ 	.short	(.L_137 - .L_136)
	.align		4
.L_136:
        /*01fc*/ 	.word	index@(_ZN7cutlass13device_kernelIN5flash11enable_sm90INS1_16FlashAttnFwdSm90INS1_25CollectiveMainloopFwdSm90ILi2EN4cute5tupleIJNS5_1CILi1EEES8_S8_EEENS6_IJNS7_ILi128EEENS7_ILi224EEESA_EEELi128ENS_12float_e4m3_tEfNS_4arch4Sm90ELb0ELb1ELb0ELb1ELb0ELb1ELb0ELb1ELb1ELb1ELb0ELb0EEENS1_21CollectiveEpilogueFwdINS6_IJSA_SA_SB_EEES9_NS_10bfloat16_tESF_Li256ELb1ELb1ELb0ELb1EEENS1_36VarlenDynamicPersistentTileSchedulerILi128ELi224ELi256ELi128ELb0ELb1ELb1ELb1ELb0ELb1EEEEEEEEEvNT_6ParamsE)
        /*0200*/ 	.word	0x000000a8


	//----- nvinfo : EIATTR_FRAME_SIZE
	.align		4
.L_137:
        /*0204*/ 	.byte	0x04, 0x11
        /*0206*/ 	.short	(.L_139 - .L_138)
	.align		4
.L_138:
        /*0208*/ 	.word	index@(_ZN7cutlass13device_kernelIN5flash11enable_sm90INS1_16FlashAttnFwdSm90INS1_25CollectiveMainloopFwdSm90ILi2EN4cute5tupleIJNS5_1CILi1EEES8_S8_EEENS6_IJNS7_ILi128EEENS7_ILi224EEESA_EEELi128ENS_12float_e4m3_tEfNS_4arch4Sm90ELb0ELb1ELb0ELb1ELb0ELb1ELb0ELb1ELb1ELb1ELb0ELb0EEENS1_21CollectiveEpilogueFwdINS6_IJSA_SA_SB_EEES9_NS_10bfloat16_tESF_Li256ELb1ELb1ELb0ELb1EEENS1_36VarlenDynamicPersistentTileSchedulerILi128ELi224ELi256ELi128ELb0ELb1ELb1ELb1ELb0ELb1EEEEEEEEEvNT_6ParamsE)
        /*020c*/ 	.word	0x000000d0


	//----- nvinfo : EIATTR_REGCOUNT
	.align		4
.L_139:
        /*0210*/ 	.byte	0x04, 0x2f
        /*0212*/ 	.short	(.L_141 - .L_140)
	.align		4
.L_140:
        /*0214*/ 	.word	index@(_ZN7cutlass13device_kernelIN5flash11enable_sm90INS1_16FlashAttnFwdSm90INS1_25CollectiveMainloopFwdSm90ILi2EN4cute5tupleIJNS5_1CILi1EEES8_S8_EEENS6_IJNS7_ILi128EEENS7_ILi224EEESA_EEELi128ENS_12float_e4m3_tEfNS_4arch4Sm90ELb0ELb1ELb0ELb1ELb0ELb0ELb0ELb1ELb1ELb1ELb0ELb0EEENS1_21CollectiveEpilogueFwdINS6_IJSA_SA_SB_EEES9_NS_10bfloat16_tESF_Li256ELb1ELb1ELb0ELb1EEENS1_36VarlenDynamicPersistentTileSchedulerILi128ELi224ELi256ELi128ELb0ELb1ELb1ELb1ELb0ELb1EEEEEEEEEvNT_6ParamsE)
        /*0218*/ 	.word	0x000000a8


	//----- nvinfo : EIATTR_FRAME_SIZE
	.align		4
.L_141:
        /*021c*/ 	.byte	0x04, 0x11
        /*021e*/ 	.short	(.L_143 - .L_142)
	.align		4
.L_142:
        /*0220*/ 	.word	index@(_ZN7cutlass13device_kernelIN5flash11enable_sm90INS1_16FlashAttnFwdSm90INS1_25CollectiveMainloopFwdSm90ILi2EN4cute5tupleIJNS5_1CILi1EEES8_S8_EEENS6_IJNS7_ILi128EEENS7_ILi224EEESA_EEELi128ENS_12float_e4m3_tEfNS_4arch4Sm90ELb0ELb1ELb0ELb1ELb0ELb0ELb0ELb1ELb1ELb1ELb0ELb0EEENS1_21CollectiveEpilogueFwdINS6_IJSA_SA_SB_EEES9_NS_10bfloat16_tESF_Li256ELb1ELb1ELb0ELb1EEENS1_36VarlenDynamicPersistentTileSchedulerILi128ELi224ELi256ELi128ELb0ELb1ELb1ELb1ELb0ELb1EEEEEEEEEvNT_6ParamsE)
        /*0224*/ 	.word	0x00000038


	//----- nvinfo : EIATTR_REGCOUNT
	.align		4
.L_143:
        /*0228*/ 	.byte	0x04, 0x2f
        /*022a*/ 	.short	(.L_145 - .L_144)
	.align		4
.L_144:
        /*022c*/ 	.word	index@(_ZN7cutlass13device_kernelIN5flash11enable_sm90INS1_16FlashAttnFwdSm90INS1_25CollectiveMainloopFwdSm90ILi2EN4cute5tupleIJNS5_1CILi1EEES8_S8_EEENS6_IJNS7_ILi128EEENS7_ILi224EEESA_EEELi128ENS_12float_e4m3_tEfNS_4arch4Sm90ELb0ELb1ELb0ELb0ELb0ELb0ELb0ELb1ELb1ELb1ELb0ELb0EEENS1_21CollectiveEpilogueFwdINS6_IJSA_SA_SB_EEES9_NS_10bfloat16_tESF_Li256ELb0ELb1ELb0ELb1EEENS1_30DynamicPersistentTileSchedulerILi256ELi128ELb0ELb1ELb1EEEEEEEEEvNT_6ParamsE)
        /*0230*/ 	.word	0x000000a8


	//----- nvinfo : EIATTR_FRAME_SIZE
	.align		4
.L_145:
        /*0234*/ 	.byte	0x04, 0x11
        /*0236*/ 	.short	(.L_147 - .L_146)
	.align		4
.L_146:
        /*0238*/ 	.word	index@(_ZN7cutlass13device_kernelIN5flash11enable_sm90INS1_16FlashAttnFwdSm90INS1_25CollectiveMainloopFwdSm90ILi2EN4cute5tupleIJNS5_1CILi1EEES8_S8_EEENS6_IJNS7_ILi128EEENS7_ILi224EEESA_EEELi128ENS_12float_e4m3_tEfNS_4arch4Sm90ELb0ELb1ELb0ELb0ELb0ELb0ELb0ELb1ELb1ELb1ELb0ELb0EEENS1_21CollectiveEpilogueFwdINS6_IJSA_SA_SB_EEES9_NS_10bfloat16_tESF_Li256ELb0ELb1ELb0ELb1EEENS1_30DynamicPersistentTileSchedulerILi256ELi128ELb0ELb1ELb1EEEEEEEEEvNT_6ParamsE)
        /*023c*/ 	.word	0x00000030


	//----- nvinfo : EIATTR_REGCOUNT
	.align		4
.L_147:
        /*0240*/ 	.byte	0x04, 0x2f
        /*0242*/ 	.short	(.L_149 - .L_148)
	.align		4
.L_148:
        /*0244*/ 	.word	index@(_ZN7cutlass13device_kernelIN5flash11enable_sm90INS1_16FlashAttnFwdSm90INS1_25CollectiveMainloopFwdSm90ILi2EN4cute5tupleIJNS5_1CILi1EEES8_S8_EEENS6_IJNS7_ILi128EEENS7_ILi224EEESA_EEELi128ENS_12float_e4m3_tEfNS_4arch4Sm90ELb0ELb0ELb0ELb1ELb0ELb1ELb0ELb1ELb1ELb1ELb0ELb0EEENS1_21CollectiveEpilogueFwdINS6_IJSA_SA_SB_EEES9_NS_10bfloat16_tESF_Li256ELb1ELb1ELb0ELb1EEENS1_36VarlenDynamicPersistentTileSchedulerILi128ELi224ELi256ELi128ELb0ELb1ELb1ELb0ELb1ELb1EEEEEEEEEvNT_6ParamsE)
        /*0248*/ 	.word	0x000000a8


	//----- nvinfo : EIATTR_FRAME_SIZE
	.align		4
.L_149:
        /*024c*/ 	.byte	0x04, 0x11
        /*024e*/ 	.short	(.L_151 - .L_150)
	.align		4
.L_150:
        /*0250*/ 	.word	index@(_ZN7cutlass13device_kernelIN5flash11enable_sm90INS1_16FlashAttnFwdSm90INS1_25CollectiveMainloopFwdSm90ILi2EN4cute5tupleIJNS5_1CILi1EEES8_S8_EEENS6_IJNS7_ILi128EEENS7_ILi224EEESA_EEELi128ENS_12float_e4m3_tEfNS_4arch4Sm90ELb0ELb0ELb0ELb1ELb0ELb1ELb0ELb1ELb1ELb1ELb0ELb0EEENS1_21CollectiveEpilogueFwdINS6_IJSA_SA_SB_EEES9_NS_10bfloat16_tESF_Li256ELb1ELb1ELb0ELb1EEENS1_36VarlenDynamicPersistentTileSchedulerILi128ELi224ELi256ELi128ELb0ELb1ELb1ELb0ELb1ELb1EEEEEEEEEvNT_6ParamsE)
        /*0254*/ 	.word	0x00000108


	//----- nvinfo : EIATTR_REGCOUNT
	.align		4
.L_151:
        /*0258*/ 	.byte	0x04, 0x2f
        /*025a*/ 	.short	(.L_153 - .L_152)
	.align		4
.L_152:
        /*025c*/ 	.word	index@(_ZN7cutlass13device_kernelIN5flash11enable_sm90INS1_16FlashAttnFwdSm90INS1_25CollectiveMainloopFwdSm90ILi2EN4cute5tupleIJNS5_1CILi1EEES8_S8_EEENS6_IJNS7_ILi128EEENS7_ILi224EEESA_EEELi128ENS_12float_e4m3_tEfNS_4arch4Sm90ELb0ELb0ELb0ELb1ELb0ELb0ELb0ELb1ELb1ELb1ELb0ELb0EEENS1_21CollectiveEpilogueFwdINS6_IJSA_SA_SB_EEES9_NS_10bfloat16_tESF_Li256ELb1ELb1ELb0ELb1EEENS1_36VarlenDynamicPersistentTileSchedulerILi128ELi224ELi256ELi128ELb0ELb1ELb1ELb0ELb1ELb1EEEEEEEEEvNT_6ParamsE)
        /*0260*/ 	.word	0x000000a8


	//----- nvinfo : EIATTR_FRAME_SIZE
	.align		4
.L_153:
        /*0264*/ 	.byte	0x04, 0x11
        /*0266*/ 	.short	(.L_155 - .L_154)
	.align		4
.L_154:
        /*0268*/ 	.word	index@(_ZN7cutlass13device_kernelIN5flash11enable_sm90INS1_16FlashAttnFwdSm90INS1_25CollectiveMainloopFwdSm90ILi2EN4cute5tupleIJNS5_1CILi1EEES8_S8_EEENS6_IJNS7_ILi128EEENS7_ILi224EEESA_EEELi128ENS_12float_e4m3_tEfNS_4arch4Sm90ELb0ELb0ELb0ELb1ELb0ELb0ELb0ELb1ELb1ELb1ELb0ELb0EEENS1_21CollectiveEpilogueFwdINS6_IJSA_SA_SB_EEES9_NS_10bfloat16_tESF_Li256ELb1ELb1ELb0ELb1EEENS1_36VarlenDynamicPersistentTileSchedulerILi128ELi224ELi256ELi128ELb0ELb1ELb1ELb0ELb1ELb1EEEEEEEEEvNT_6ParamsE)
        /*026c*/ 	.word	0x00000038


	//----- nvinfo : EIATTR_REGCOUNT
	.align		4
.L_155:
        /*0270*/ 	.byte	0x04, 0x2f
        /*0272*/ 	.short	(.L_157 - .L_156)
	.align		4
.L_156:
        /*0274*/ 	.word	index@(_ZN7cutlass13device_kernelIN5flash11enable_sm90INS1_16FlashAttnFwdSm90INS1_25CollectiveMainloopFwdSm90ILi2EN4cute5tupleIJNS5_1CILi1EEES8_S8_EEENS6_IJNS7_ILi128EEENS7_ILi224EEESA_EEELi128ENS_12float_e4m3_tEfNS_4arch4Sm90ELb0ELb0ELb0ELb0ELb0ELb0ELb0ELb1ELb1ELb1ELb0ELb0EEENS1_21CollectiveEpilogueFwdINS6_IJSA_SA_SB_EEES9_NS_10bfloat16_tESF_Li256ELb0ELb1ELb0ELb1EEENS1_29StaticPersistentTileSchedulerILb0EEEEEEEEEvNT_6ParamsE)
        /*0278*/ 	.word	0x000000a8


	//----- nvinfo : EIATTR_FRAME_SIZE
	.align		4
.L_157:
        /*027c*/ 	.byte	0x04, 0x11
        /*027e*/ 	.short	(.L_159 - .L_158)
	.align		4
.L_158:
        /*0280*/ 	.word	index@(_ZN7cutlass13device_kernelIN5flash11enable_sm90INS1_16FlashAttnFwdSm90INS1_25CollectiveMainloopFwdSm90ILi2EN4cute5tupleIJNS5_1CILi1EEES8_S8_EEENS6_IJNS7_ILi128EEENS7_ILi224EEESA_EEELi128ENS_12float_e4m3_tEfNS_4arch4Sm90ELb0ELb0ELb0ELb0ELb0ELb0ELb0ELb1ELb1ELb1ELb0ELb0EEENS1_21CollectiveEpilogueFwdINS6_IJSA_SA_SB_EEES9_NS_10bfloat16_tESF_Li256ELb0ELb1ELb0ELb1EEENS1_29StaticPersistentTileSchedulerILb0EEEEEEEEEvNT_6ParamsE)
        /*0284*/ 	.word	0x00000028


	//----- nvinfo : EIATTR_REGCOUNT
	.align		4
.L_159:
        /*0288*/ 	.byte	0x04, 0x2f
        /*028a*/ 	.short	(.L_161 - .L_160)
	.align		4
.L_160:
        /*028c*/ 	.word	index@(_ZN7cutlass13device_kernelIN5flash11enable_sm90INS1_16FlashAttnFwdSm90INS1_25CollectiveMainloopFwdSm90ILi2EN4cute5tupleIJNS5_1CILi1EEES8_S8_EEENS6_IJNS7_ILi128EEENS7_ILi160EEENS7_ILi192EEEEEELi192ENS_12float_e4m3_tEfNS_4arch4Sm90ELb1ELb0ELb0ELb1ELb0ELb1ELb0ELb1ELb1ELb1ELb0ELb0EEENS1_21CollectiveEpilogueFwdINS6_IJSA_SC_SB_EEES9_NS_10bfloat16_tESG_Li256ELb1ELb1ELb0ELb1EEENS1_36VarlenDynamicPersistentTileSchedulerILi128ELi160ELi256ELi128ELb0ELb1ELb1ELb1ELb1ELb1EEEEEEEEEvNT_6ParamsE)
        /*0290*/ 	.word	0x000000a8


	//----- nvinfo : EIATTR_FRAME_SIZE
	.align		4
.L_161:
        /*0294*/ 	.byte	0x04, 0x11
        /*0296*/ 	.short	(.L_163 - .L_162)
	.align		4
.L_162:
        /*0298*/ 	.word	index@(_ZN7cutlass13device_kernelIN5flash11enable_sm90INS1_16FlashAttnFwdSm90INS1_25CollectiveMainloopFwdSm90ILi2EN4cute5tupleIJNS5_1CILi1EEES8_S8_EEENS6_IJNS7_ILi128EEENS7_ILi160EEENS7_ILi192EEEEEELi192ENS_12float_e4m3_tEfNS_4arch4Sm90ELb1ELb0ELb0ELb1ELb0ELb1ELb0ELb1ELb1ELb1ELb0ELb0EEENS1_21CollectiveEpilogueFwdINS6_IJSA_SC_SB_EEES9_NS_10bfloat16_tESG_Li256ELb1ELb1ELb0ELb1EEENS1_36VarlenDynamicPersistentTileSchedulerILi128ELi160ELi256ELi128ELb0ELb1ELb1ELb1ELb1ELb1EEEEEEEEEvNT_6ParamsE)
        /*029c*/ 	.word	0x00000088


	//----- nvinfo : EIATTR_REGCOUNT
	.align		4
.L_163:
        /*02a0*/ 	.byte	0x04, 0x2f
        /*02a2*/ 	.short	(.L_165 - .L_164)
	.align		4
.L_164:
        /*02a4*/ 	.word	index@(_ZN7cutlass13device_kernelIN5flash11enable_sm90INS1_16FlashAttnFwdSm90INS1_25CollectiveMainloopFwdSm90ILi2EN4cute5tupleIJNS5_1CILi1EEES8_S8_EEENS6_IJNS7_ILi128EEENS7_ILi160EEENS7_ILi192EEEEEELi192ENS_12float_e4m3_tEfNS_4arch4Sm90ELb1ELb0ELb0ELb1ELb0ELb0ELb0ELb1ELb1ELb1ELb0ELb0EEENS1_21CollectiveEpilogueFwdINS6_IJSA_SC_SB_EEES9_NS_10bfloat16_tESG_Li256ELb1ELb1ELb0ELb1EEENS1_36VarlenDynamicPersistentTileSchedulerILi128ELi160ELi256ELi128ELb0ELb1ELb1ELb1ELb1ELb1EEEEEEEEEvNT_6ParamsE)
        /*02a8*/ 	.word	0x000000a8


	//----- nvinfo : EIATTR_FRAME_SIZE
	.align		4
.L_165:
        /*02ac*/ 	.byte	0x04, 0x11
        /*02ae*/ 	.short	(.L_167 - .L_166)
	.align		4
.L_166:
        /*02b0*/ 	.word	index@(_ZN7cutlass13device_kernelIN5flash11enable_sm90INS1_16FlashAttnFwdSm90INS1_25CollectiveMainloopFwdSm90ILi2EN4cute5tupleIJNS5_1CILi1EEES8_S8_EEENS6_IJNS7_ILi128EEENS7_ILi160EEENS7_ILi192EEEEEELi192ENS_12float_e4m3_tEfNS_4arch4Sm90ELb1ELb0ELb0ELb1ELb0ELb0ELb0ELb1ELb1ELb1ELb0ELb0EEENS1_21CollectiveEpilogueFwdINS6_IJSA_SC_SB_EEES9_NS_10bfloat16_tESG_Li256ELb1ELb1ELb0ELb1EEENS1_36VarlenDynamicPersistentTileSchedulerILi128ELi160ELi256ELi128ELb0ELb1ELb1ELb1ELb1ELb1EEEEEEEEEvNT_6ParamsE)
        /*02b4*/ 	.word	0x00000040


	//----- nvinfo : EIATTR_REGCOUNT
	.align		4
.L_167:
        /*02b8*/ 	.byte	0x04, 0x2f
        /*02ba*/ 	.short	(.L_169 - .L_168)
	.align		4
.L_168:
        /*02bc*/ 	.word	index@(_ZN7cutlass13device_kernelIN5flash11enable_sm90INS1_16FlashAttnFwdSm90INS1_25CollectiveMainloopFwdSm90ILi2EN4cute5tupleIJNS5_1CILi1EEES8_S8_EEENS6_IJNS7_ILi128EEENS7_ILi160EEENS7_ILi192EEEEEELi192ENS_12float_e4m3_tEfNS_4arch4Sm90ELb1ELb0ELb0ELb0ELb0ELb0ELb0ELb1ELb1ELb1ELb0ELb0EEENS1_21CollectiveEpilogueFwdINS6_IJSA_SC_SB_EEES9_NS_10bfloat16_tESG_Li256ELb0ELb1ELb0ELb1EEENS1_30DynamicPersistentTileSchedulerILi256ELi128ELb0ELb1ELb1EEEEEEEEEvNT_6ParamsE)
        /*02c0*/ 	.word	0x000000a8


	//----- nvinfo : EIATTR_FRAME_SIZE
	.align		4
.L_169:
        /*02c4*/ 	.byte	0x04, 0x11
        /*02c6*/ 	.short	(.L_171 - .L_170)
	.align		4
.L_170:
        /*02c8*/ 	.word	index@(_ZN7cutlass13device_kernelIN5flash11enable_sm90INS1_16FlashAttnFwdSm90INS1_25CollectiveMainloopFwdSm90ILi2EN4cute5tupleIJNS5_1CILi1EEES8_S8_EEENS6_IJNS7_ILi128EEENS7_ILi160EEENS7_ILi192EEEEEELi192ENS_12float_e4m3_tEfNS_4arch4Sm90ELb1ELb0ELb0ELb0ELb0ELb0ELb0ELb1ELb1ELb1ELb0ELb0EEENS1_21CollectiveEpilogueFwdINS6_IJSA_SC_SB_EEES9_NS_10bfloat16_tESG_Li256ELb0ELb1ELb0ELb1EEENS1_30DynamicPersistentTileSchedulerILi256ELi128ELb0ELb1ELb1EEEEEEEEEvNT_6ParamsE)
        /*02cc*/ 	.word	0x00000028


	//----- nvinfo : EIATTR_REGCOUNT
	.align		4
.L_171:
        /*02d0*/ 	.byte	0x04, 0x2f
        /*02d2*/ 	.short	(.L_173 - .L_172)
	.align		4
.L_172:
        /*02d4*/ 	.word	index@(_ZN7cutlass13device_kernelIN5flash11enable_sm90INS1_16FlashAttnFwdSm90INS1_25CollectiveMainloopFwdSm90ILi2EN4cute5tupleIJNS5_1CILi1EEES8_S8_EEENS6_IJNS7_ILi128EEENS7_ILi160EEENS7_ILi192EEEEEELi192ENS_12float_e4m3_tEfNS_4arch4Sm90ELb0ELb1ELb0ELb1ELb0ELb1ELb0ELb1ELb1ELb1ELb0ELb0EEENS1_21CollectiveEpilogueFwdINS6_IJSA_SC_SB_EEES9_NS_10bfloat16_tESG_Li256ELb1ELb1ELb0ELb1EEENS1_36VarlenDynamicPersistentTileSchedulerILi128ELi160ELi256ELi128ELb0ELb1ELb1ELb1ELb0ELb1EEEEEEEEEvNT_6ParamsE)
        /*02d8*/ 	.word	0x000000a8


	//----- nvinfo : EIATTR_FRAME_SIZE
	.align		4
.L_173:
        /*02dc*/ 	.byte	0x04, 0x11
        /*02de*/ 	.short	(.L_175 - .L_174)
	.align		4
.L_174:
        /*02e0*/ 	.word	index@($_ZN7cutlass13device_kernelIN5flash11enable_sm90INS1_16FlashAttnFwdSm90INS1_25CollectiveMainloopFwdSm90ILi2EN4cute5tupleIJNS5_1CILi1EEES8_S8_EEENS6_IJNS7_ILi128EEENS7_ILi160EEENS7_ILi192EEEEEELi192ENS_12float_e4m3_tEfNS_4arch4Sm90ELb0ELb1ELb0ELb1ELb0ELb1ELb0ELb1ELb1ELb1ELb0ELb0EEENS1_21CollectiveEpilogueFwdINS6_IJSA_SC_SB_EEES9_NS_10bfloat16_tESG_Li256ELb1ELb1ELb0ELb1EEENS1_36VarlenDynamicPersistentTileSchedulerILi128ELi160ELi256ELi128ELb0ELb1ELb1ELb1ELb0ELb1EEEEEEEEEvNT_6ParamsE$_ZZN5flash25CollectiveMainloopFwdSm90ILi2EN4cute5tupleIJNS1_1CILi1EEES4_S4_EEENS2_IJNS3_ILi128EEENS3_ILi160EEENS3_ILi192EEEEEELi192EN7cutlass12float_e4m3_tEfNSA_4arch4Sm90ELb0ELb1ELb0ELb1ELb0ELb1ELb0ELb1ELb1ELb1ELb0ELb0EE12store_kv_newINS_16FlashAttnFwdSm90ISE_NS_21CollectiveEpilogueFwdINS2_IJS6_S8_S7_EEES5_NSA_10bfloat16_tESD_Li256ELb1ELb1ELb0ELb1EEENS_36VarlenDynamicPersistentTileSchedulerILi128ELi160ELi256ELi128ELb0ELb1ELb1ELb1ELb0ELb1EEEE13SharedStorageEEEbRKNSE_6ParamsENSA_25PipelineTmaAsyncNoClusterILi2ENSA_16PipelineTmaAsyncILi2EEEEESV_RNSA_13PipelineStateILj2EEEiRT_RKNS_16SeqlenInfoQKNewKILb1ELb1EEENS2_IJiiiiEEEENKUliRKT_E_clISX_EEDaiS18_)
        /*02e4*/ 	.word	0x00000340


	//----- nvinfo : EIATTR_FRAME_SIZE
	.align		4
.L_175:
        /*02e8*/ 	.byte	0x04, 0x11
        /*02ea*/ 	.short	(.L_177 - .L_176)
	.align		4
.L_176:
        /*02ec*/ 	.word	index@(_ZN7cutlass13device_kernelIN5flash11enable_sm90INS1_16FlashAttnFwdSm90INS1_25CollectiveMainloopFwdSm90ILi2EN4cute5tupleIJNS5_1CILi1EEES8_S8_EEENS6_IJNS7_ILi128EEENS7_ILi160EEENS7_ILi192EEEEEELi192ENS_12float_e4m3_tEfNS_4arch4Sm90ELb0ELb1ELb0ELb1ELb0ELb1ELb0ELb1ELb1ELb1ELb0ELb0EEENS1_21CollectiveEpilogueFwdINS6_IJSA_SC_SB_EEES9_NS_10bfloat16_tESG_Li256ELb1ELb1ELb0ELb1EEENS1_36VarlenDynamicPersistentTileSchedulerILi128ELi160ELi256ELi128ELb0ELb1ELb1ELb1ELb0ELb1EEEEEEEEEvNT_6ParamsE)
        /*02f0*/ 	.word	0x00000340


	//----- nvinfo : EIATTR_REGCOUNT
	.align		4
.L_177:
        /*02f4*/ 	.byte	0x04, 0x2f
        /*02f6*/ 	.short	(.L_179 - .L_178)
	.align		4
.L_178:
        /*02f8*/ 	.word	index@(_ZN7cutlass13device_kernelIN5flash11enable_sm90INS1_16FlashAttnFwdSm90INS1_25CollectiveMainloopFwdSm90ILi2EN4cute5tupleIJNS5_1CILi1EEES8_S8_EEENS6_IJNS7_ILi128EEENS7_ILi160EEENS7_ILi192EEEEEELi192ENS_12float_e4m3_tEfNS_4arch4Sm90ELb0ELb1ELb0ELb1ELb0ELb0ELb0ELb1ELb1ELb1ELb0ELb0EEENS1_21CollectiveEpilogueFwdINS6_IJSA_SC_SB_EEES9_NS_10bfloat16_tESG_Li256ELb1ELb1ELb0ELb1EEENS1_36VarlenDynamicPersistentTileSchedulerILi128ELi160ELi256ELi128ELb0ELb1ELb1ELb1ELb0ELb1EEEEEEEEEvNT_6ParamsE)
        /*02fc*/ 	.word	0x000000a8


	//----- nvinfo : EIATTR_FRAME_SIZE
	.align		4
.L_179:
        /*0300*/ 	.byte	0x04, 0x11
        /*0302*/ 	.short	(.L_181 - .L_180)
	.align		4
.L_180:
        /*0304*/ 	.word	index@(_ZN7cutlass13device_kernelIN5flash11enable_sm90INS1_16FlashAttnFwdSm90INS1_25CollectiveMainloopFwdSm90ILi2EN4cute5tupleIJNS5_1CILi1EEES8_S8_EEENS6_IJNS7_ILi128EEENS7_ILi160EEENS7_ILi192EEEEEELi192ENS_12float_e4m3_tEfNS_4arch4Sm90ELb0ELb1ELb0ELb1ELb0ELb0ELb0ELb1ELb1ELb1ELb0ELb0EEENS1_21CollectiveEpilogueFwdINS6_IJSA_SC_SB_EEES9_NS_10bfloat16_tESG_Li256ELb1ELb1ELb0ELb1EEENS1_36VarlenDynamicPersistentTileSchedulerILi128ELi160ELi256ELi128ELb0ELb1ELb1ELb1ELb0ELb1EEEEEEEEEvNT_6ParamsE)
        /*0308*/ 	.word	0x00000040


	//----- nvinfo : EIATTR_REGCOUNT
	.align		4
.L_181:
        /*030c*/ 	.byte	0x04, 0x2f
        /*030e*/ 	.short	(.L_183 - .L_182)
	.align		4
.L_182:
        /*0310*/ 	.word	index@(_ZN7cutlass13device_kernelIN5flash11enable_sm90INS1_16FlashAttnFwdSm90INS1_25CollectiveMainloopFwdSm90ILi2EN4cute5tupleIJNS5_1CILi1EEES8_S8_EEENS6_IJNS7_ILi128EEENS7_ILi160EEENS7_ILi192EEEEEELi192ENS_12float_e4m3_tEfNS_4arch4Sm90ELb0ELb1ELb0ELb0ELb0ELb0ELb0ELb1ELb1ELb1ELb0ELb0EEENS1_21CollectiveEpilogueFwdINS6_IJSA_SC_SB_EEES9_NS_10bfloat16_tESG_Li256ELb0ELb1ELb0ELb1EEENS1_30DynamicPersistentTileSchedulerILi256ELi128ELb0ELb1ELb1EEEEEEEEEvNT_6ParamsE)
        /*0314*/ 	.word	0x000000a8


	//----- nvinfo : EIATTR_FRAME_SIZE
	.align		4
.L_183:
        /*0318*/ 	.byte	0x04, 0x11
        /*031a*/ 	.short	(.L_185 - .L_184)
	.align		4
.L_184:
        /*031c*/ 	.word	index@(_ZN7cutlass13device_kernelIN5flash11enable_sm90INS1_16FlashAttnFwdSm90INS1_25CollectiveMainloopFwdSm90ILi2EN4cute5tupleIJNS5_1CILi1EEES8_S8_EEENS6_IJNS7_ILi128EEENS7_ILi160EEENS7_ILi192EEEEEELi192ENS_12float_e4m3_tEfNS_4arch4Sm90ELb0ELb1ELb0ELb0ELb0ELb0ELb0ELb1ELb1ELb1ELb0ELb0EEENS1_21CollectiveEpilogueFwdINS6_IJSA_SC_SB_EEES9_NS_10bfloat16_tESG_Li256ELb0ELb1ELb0ELb1EEENS1_30DynamicPersistentTileSchedulerILi256ELi128ELb0ELb1ELb1EEEEEEEEEvNT_6ParamsE)
        /*0320*/ 	.word	0x00000030


	//----- nvinfo : EIATTR_REGCOUNT
	.align		4
.L_185:
        /*0324*/ 	.byte	0x04, 0x2f
        /*0326*/ 	.short	(.L_187 - .L_186)
	.align		4
.L_186:
        /*0328*/ 	.word	index@(_ZN7cutlass13device_kernelIN5flash11enable_sm90INS1_16FlashAttnFwdSm90INS1_25CollectiveMainloopFwdSm90ILi2EN4cute5tupleIJNS5_1CILi1EEES8_S8_EEENS6_IJNS7_ILi128EEENS7_ILi160EEENS7_ILi192EEEEEELi192ENS_12float_e4m3_tEfNS_4arch4Sm90ELb0ELb0ELb0ELb1ELb0ELb1ELb0ELb1ELb1ELb1ELb0ELb0EEENS1_21CollectiveEpilogueFwdINS6_IJSA_SC_SB_EEES9_NS_10bfloat16_tESG_Li256ELb1ELb1ELb0ELb1EEENS1_36VarlenDynamicPersistentTileSchedulerILi128ELi160ELi256ELi128ELb0ELb1ELb1ELb0ELb1ELb1EEEEEEEEEvNT_6ParamsE)
        /*032c*/ 	.word	0x000000a8


	//----- nvinfo : EIATTR_FRAME_SIZE
	.align		4
.L_187:
        /*0330*/ 	.byte	0x04, 0x11
        /*0332*/ 	.short	(.L_189 - .L_188)
	.align		4
.L_188:
        /*0334*/ 	.word	index@(_ZN7cutlass13device_kernelIN5flash11enable_sm90INS1_16FlashAttnFwdSm90INS1_25CollectiveMainloopFwdSm90ILi2EN4cute5tupleIJNS5_1CILi1EEES8_S8_EEENS6_IJNS7_ILi128EEENS7_ILi160EEENS7_ILi192EEEEEELi192ENS_12float_e4m3_tEfNS_4arch4Sm90ELb0ELb0ELb0ELb1ELb0ELb1ELb0ELb1ELb1ELb1ELb0ELb0EEENS1_21CollectiveEpilogueFwdINS6_IJSA_SC_SB_EEES9_NS_10bfloat16_tESG_Li256ELb1ELb1ELb0ELb1EEENS1_36VarlenDynamicPersistentTileSchedulerILi128ELi160ELi256ELi128ELb0ELb1ELb1ELb0ELb1ELb1EEEEEEEEEvNT_6ParamsE)
        /*0338*/ 	.word	0x00000098


	//----- nvinfo : EIATTR_REGCOUNT
	.align		4
.L_189:
        /*033c*/ 	.byte	0x04, 0x2f
        /*033e*/ 	.short	(.L_191 - .L_190)
	.align		4
.L_190:
        /*0340*/ 	.word	index@(_ZN7cutlass13device_kernelIN5flash11enable_sm90INS1_16FlashAttnFwdSm90INS1_25CollectiveMainloopFwdSm90ILi2EN4cute5tupleIJNS5_1CILi1EEES8_S8_EEENS6_IJNS7_ILi128EEENS7_ILi160EEENS7_ILi192EEEEEELi192ENS_12float_e4m3_tEfNS_4arch4Sm90ELb0ELb0ELb0ELb1ELb0ELb0ELb0ELb1ELb1ELb1ELb0ELb0EEENS1_21CollectiveEpilogueFwdINS6_IJSA_SC_SB_EEES9_NS_10bfloat16_tESG_Li256ELb1ELb1ELb0ELb1EEENS1_36VarlenDynamicPersistentTileSchedulerILi128ELi160ELi256ELi128ELb0ELb1ELb1ELb0ELb1ELb1EEEEEEEEEvNT_6ParamsE)
        /*0344*/ 	.word	0x000000a8


	//----- nvinfo : EIATTR_FRAME_SIZE
	.align		4
.L_191:
        /*0348*/ 	.byte	0x04, 0x11
        /*034a*/ 	.short	(.L_193 - .L_192)
	.align		4
.L_192:
        /*034c*/ 	.word	index@(_ZN7cutlass13device_kernelIN5flash11enable_sm90INS1_16FlashAttnFwdSm90INS1_25CollectiveMainloopFwdSm90ILi2EN4cute5tupleIJNS5_1CILi1EEES8_S8_EEENS6_IJNS7_ILi128EEENS7_ILi160EEENS7_ILi192EEEEEELi192ENS_12float_e4m3_tEfNS_4arch4Sm90ELb0ELb0ELb0ELb1ELb0ELb0ELb0ELb1ELb1ELb1ELb0ELb0EEENS1_21CollectiveEpilogueFwdINS6_IJSA_SC_SB_EEES9_NS_10bfloat16_tESG_Li256ELb1ELb1ELb0ELb1EEENS1_36VarlenDynamicPersistentTileSchedulerILi128ELi160ELi256ELi128ELb0ELb1ELb1ELb0ELb1ELb1EEEEEEEEEvNT_6ParamsE)
        /*0350*/ 	.word	0x00000030


	//----- nvinfo : EIATTR_REGCOUNT
	.align		4
.L_193:
        /*0354*/ 	.byte	0x04, 0x2f
        /*0356*/ 	.short	(.L_195 - .L_194)
	.align		4
.L_194:
        /*0358*/ 	.word	index@(_ZN7cutlass13device_kernelIN5flash11enable_sm90INS1_16FlashAttnFwdSm90INS1_25CollectiveMainloopFwdSm90ILi2EN4cute5tupleIJNS5_1CILi2EEENS7_ILi1EEES9_EEENS6_IJNS7_ILi128EEENS7_ILi160EEENS7_ILi192EEEEEELi192ENS_12float_e4m3_tEfNS_4arch4Sm90ELb0ELb0ELb0ELb0ELb0ELb0ELb0ELb1ELb1ELb1ELb0ELb0EEENS1_21CollectiveEpilogueFwdINS6_IJSB_SD_SC_EEESA_NS_10bfloat16_tESH_Li256ELb0ELb1ELb0ELb1EEENS1_29StaticPersistentTileSchedulerILb0EEEEEEEEEvNT_6ParamsE)
        /*035c*/ 	.word	0x000000a8


	//----- nvinfo : EIATTR_FRAME_SIZE
	.align		4
.L_195:
        /*0360*/ 	.byte	0x04, 0x11
        /*0362*/ 	.short	(.L_197 - .L_196)
	.align		4
.L_196:
        /*0364*/ 	.word	index@(_ZN7cutlass13device_kernelIN5flash11enable_sm90INS1_16FlashAttnFwdSm90INS1_25CollectiveMainloopFwdSm90ILi2EN4cute5tupleIJNS5_1CILi2EEENS7_ILi1EEES9_EEENS6_IJNS7_ILi128EEENS7_ILi160EEENS7_ILi192EEEEEELi192ENS_12float_e4m3_tEfNS_4arch4Sm90ELb0ELb0ELb0ELb0ELb0ELb0ELb0ELb1ELb1ELb1ELb0ELb0EEENS1_21CollectiveEpilogueFwdINS6_IJSB_SD_SC_EEESA_NS_10bfloat16_tESH_Li256ELb0ELb1ELb0ELb1EEENS1_29StaticPersistentTileSchedulerILb0EEEEEEEEEvNT_6ParamsE)
        /*0368*/ 	.word	0x00000020


	//----- nvinfo : EIATTR_REGCOUNT
	.align		4
.L_197:
        /*036c*/ 	.byte	0x04, 0x2f
        /*036e*/ 	.short	(.L_199 - .L_198)
	.align		4
.L_198:
        /*0370*/ 	.word	index@(_ZN7cutlass13device_kernelIN5flash11enable_sm90INS1_16FlashAttnFwdSm90INS1_25CollectiveMainloopFwdSm90ILi2EN4cute5tupleIJNS5_1CILi1EEES8_S8_EEENS6_IJNS7_ILi128EEENS7_ILi160EEENS7_ILi192EEEEEELi192ENS_12float_e4m3_tEfNS_4arch4Sm90ELb0ELb0ELb0ELb0ELb0ELb0ELb0ELb1ELb1ELb1ELb0ELb0EEENS1_21CollectiveEpilogueFwdINS6_IJSA_SC_SB_EEES9_NS_10bfloat16_tESG_Li256ELb0ELb1ELb0ELb1EEENS1_29StaticPersistentTileSchedulerILb0EEEEEEEEEvNT_6ParamsE)
        /*0374*/ 	.word	0x000000a8


	//----- nvinfo : EIATTR_FRAME_SIZE
	.align		4
.L_199:
        /*0378*/ 	.byte	0x04, 0x11
        /*037a*/ 	.short	(.L_201 - .L_200)
	.align		4
.L_200:
        /*037c*/ 	.word	index@(_ZN7cutlass13device_kernelIN5flash11enable_sm90INS1_16FlashAttnFwdSm90INS1_25CollectiveMainloopFwdSm90ILi2EN4cute5tupleIJNS5_1CILi1EEES8_S8_EEENS6_IJNS7_ILi128EEENS7_ILi160EEENS7_ILi192EEEEEELi192ENS_12float_e4m3_tEfNS_4arch4Sm90ELb0ELb0ELb0ELb0ELb0ELb0ELb0ELb1ELb1ELb1ELb0ELb0EEENS1_21CollectiveEpilogueFwdINS6_IJSA_SC_SB_EEES9_NS_10bfloat16_tESG_Li256ELb0ELb1ELb0ELb1EEENS1_29StaticPersistentTileSchedulerILb0EEEEEEEEEvNT_6ParamsE)
        /*0380*/ 	.word	0x00000018


	//----- nvinfo : EIATTR_REGCOUNT
	.align		4
.L_201:
        /*0384*/ 	.byte	0x04, 0x2f
        /*0386*/ 	.short	(.L_203 - .L_202)
	.align		4
.L_202:
        /*0388*/ 	.word	index@(_ZN7cutlass13device_kernelIN5flash11enable_sm90INS1_16FlashAttnFwdSm90INS1_25CollectiveMainloopFwdSm90ILi2EN4cute5tupleIJNS5_1CILi1EEES8_S8_EEENS6_IJNS7_ILi128EEESA_NS7_ILi256EEEEEELi256ENS_12float_e4m3_tEfNS_4arch4Sm90ELb1ELb0ELb0ELb1ELb0ELb1ELb0ELb1ELb1ELb1ELb0ELb0EEENS1_21CollectiveEpilogueFwdINS6_IJSA_SB_SA_EEES9_NS_10bfloat16_tESF_Li256ELb1ELb1ELb0ELb1EEENS1_36VarlenDynamicPersistentTileSchedulerILi128ELi128ELi256ELi128ELb0ELb1ELb1ELb1ELb1ELb1EEEEEEEEEvNT_6ParamsE)
        /*038c*/ 	.word	0x000000a8


	//----- nvinfo : EIATTR_FRAME_SIZE
	.align		4
.L_203:
        /*0390*/ 	.byte	0x04, 0x11
        /*0392*/ 	.short	(.L_205 - .L_204)
	.align		4
.L_204:
        /*0394*/ 	.word	index@(_ZN7cutlass13device_kernelIN5flash11enable_sm90INS1_16FlashAttnFwdSm90INS1_25CollectiveMainloopFwdSm90ILi2EN4cute5tupleIJNS5_1CILi1EEES8_S8_EEENS6_IJNS7_ILi128EEESA_NS7_ILi256EEEEEELi256ENS_12float_e4m3_tEfNS_4arch4Sm90ELb1ELb0ELb0ELb1ELb0ELb1ELb0ELb1ELb1ELb1ELb0ELb0EEENS1_21CollectiveEpilogueFwdINS6_IJSA_SB_SA_EEES9_NS_10bfloat16_tESF_Li256ELb1ELb1ELb0ELb1EEENS1_36VarlenDynamicPersistentTileSchedulerILi128ELi128ELi256ELi128ELb0ELb1ELb1ELb1ELb1ELb1EEEEEEEEEvNT_6ParamsE)
        /*0398*/ 	.word	0x00000088


	//----- nvinfo : EIATTR_REGCOUNT
	.align		4
.L_205:
        /*039c*/ 	.byte	0x04, 0x2f
        /*039e*/ 	.short	(.L_207 - .L_206)
	.align		4
.L_206:
        /*03a0*/ 	.word	index@(_ZN7cutlass13device_kernelIN5flash11enable_sm90INS1_16FlashAttnFwdSm90INS1_25CollectiveMainloopFwdSm90ILi2EN4cute5tupleIJNS5_1CILi1EEES8_S8_EEENS6_IJNS7_ILi128EEESA_NS7_ILi256EEEEEELi256ENS_12float_e4m3_tEfNS_4arch4Sm90ELb1ELb0ELb0ELb1ELb0ELb0ELb0ELb1ELb1ELb1ELb0ELb0EEENS1_21CollectiveEpilogueFwdINS6_IJSA_SB_SA_EEES9_NS_10bfloat16_tESF_Li256ELb1ELb1ELb0ELb1EEENS1_36VarlenDynamicPersistentTileSchedulerILi128ELi128ELi256ELi128ELb0ELb1ELb1ELb1ELb1ELb1EEEEEEEEEvNT_6ParamsE)
        /*03a4*/ 	.word	0x000000a8


	//----- nvinfo : EIATTR_FRAME_SIZE
	.align		4
.L_207:
        /*03a8*/ 	.byte	0x04, 0x11
        /*03aa*/ 	.short	(.L_209 - .L_208)
	.align		4
.L_208:
        /*03ac*/ 	.word	index@(_ZN7cutlass13device_kernelIN5flash11enable_sm90INS1_16FlashAttnFwdSm90INS1_25CollectiveMainloopFwdSm90ILi2EN4cute5tupleIJNS5_1CILi1EEES8_S8_EEENS6_IJNS7_ILi128EEESA_NS7_ILi256EEEEEELi256ENS_12float_e4m3_tEfNS_4arch4Sm90ELb1ELb0ELb0ELb1ELb0ELb0ELb0ELb1ELb1ELb1ELb0ELb0EEENS1_21CollectiveEpilogueFwdINS6_IJSA_SB_SA_EEES9_NS_10bfloat16_tESF_Li256ELb1ELb1ELb0ELb1EEENS1_36VarlenDynamicPersistentTileSchedulerILi128ELi128ELi256ELi128ELb0ELb1ELb1ELb1ELb1ELb1EEEEEEEEEvNT_6ParamsE)
        /*03b0*/ 	.word	0x00000048


	//----- nvinfo : EIATTR_REGCOUNT
	.align		4
.L_209:
        /*03b4*/ 	.byte	0x04, 0x2f
        /*03b6*/ 	.short	(.L_211 - .L_210)
	.align		4
.L_210:
        /*03b8*/ 	.word	index@(_ZN7cutlass13device_kernelIN5flash11enable_sm90INS1_16FlashAttnFwdSm90INS1_25CollectiveMainloopFwdSm90ILi2EN4cute5tupleIJNS5_1CILi1EEES8_S8_EEENS6_IJNS7_ILi128EEESA_NS7_ILi256EEEEEELi256ENS_12float_e4m3_tEfNS_4arch4Sm90ELb1ELb0ELb0ELb0ELb0ELb0ELb0ELb1ELb1ELb1ELb0ELb0EEENS1_21CollectiveEpilogueFwdINS6_IJSA_SB_SA_EEES9_NS_10bfloat16_tESF_Li256ELb0ELb1ELb0ELb1EEENS1_30DynamicPersistentTileSchedulerILi256ELi128ELb0ELb1ELb1EEEEEEEEEvNT_6ParamsE)
        /*03bc*/ 	.word	0x000000a8


	//----- nvinfo : EIATTR_FRAME_SIZE
	.align		4
.L_211:
        /*03c0*/ 	.byte	0x04, 0x11
        /*03c2*/ 	.short	(.L_213 - .L_212)
	.align		4
.L_212:
        /*03c4*/ 	.word	index@(_ZN7cutlass13device_kernelIN5flash11enable_sm90INS1_16FlashAttnFwdSm90INS1_25CollectiveMainloopFwdSm90ILi2EN4cute5tupleIJNS5_1CILi1EEES8_S8_EEENS6_IJNS7_ILi128EEESA_NS7_ILi256EEEEEELi256ENS_12float_e4m3_tEfNS_4arch4Sm90ELb1ELb0ELb0ELb0ELb0ELb0ELb0ELb1ELb1ELb1ELb0ELb0EEENS1_21CollectiveEpilogueFwdINS6_IJSA_SB_SA_EEES9_NS_10bfloat16_tESF_Li256ELb0ELb1ELb0ELb1EEENS1_30DynamicPersistentTileSchedulerILi256ELi128ELb0ELb1ELb1EEEEEEEEEvNT_6ParamsE)
        /*03c8*/ 	.word	0x00000038


	//----- nvinfo : EIATTR_REGCOUNT
	.align		4
.L_213:
        /*03cc*/ 	.byte	0x04, 0x2f
        /*03ce*/ 	.short	(.L_215 - .L_214)
	.align		4
.L_214:
        /*03d0*/ 	.word	index@(_ZN7cutlass13device_kernelIN5flash11enable_sm90INS1_16FlashAttnFwdSm90INS1_25CollectiveMainloopFwdSm90ILi2EN4cute5tupleIJNS5_1CILi1EEES8_S8_EEENS6_IJNS7_ILi128EEENS7_ILi64EEENS7_ILi256EEEEEELi256ENS_12float_e4m3_tEfNS_4arch4Sm90ELb0ELb1ELb0ELb1ELb0ELb1ELb0ELb1ELb1ELb1ELb0ELb0EEENS1_21CollectiveEpilogueFwdINS6_IJSA_SC_SB_EEES9_NS_10bfloat16_tESG_Li256ELb1ELb1ELb0ELb1EEENS1_36VarlenDynamicPersistentTileSchedulerILi128ELi64ELi256ELi128ELb0ELb1ELb1ELb1ELb0ELb1EEEEEEEEEvNT_6ParamsE)
        /*03d4*/ 	.word	0x000000a8


	//----- nvinfo : EIATTR_FRAME_SIZE
	.align		4
.L_215:
        /*03d8*/ 	.byte	0x04, 0x11
        /*03da*/ 	.short	(.L_217 - .L_216)
	.align		4
.L_216:
        /*03dc*/ 	.word	index@(_ZN7cutlass13device_kernelIN5flash11enable_sm90INS1_16FlashAttnFwdSm90INS1_25CollectiveMainloopFwdSm90ILi2EN4cute5tupleIJNS5_1CILi1EEES8_S8_EEENS6_IJNS7_ILi128EEENS7_ILi64EEENS7_ILi256EEEEEELi256ENS_12float_e4m3_tEfNS_4arch4Sm90ELb0ELb1ELb0ELb1ELb0ELb1ELb0ELb1ELb1ELb1ELb0ELb0EEENS1_21CollectiveEpilogueFwdINS6_IJSA_SC_SB_EEES9_NS_10bfloat16_tESG_Li256ELb1ELb1ELb0ELb1EEENS1_36VarlenDynamicPersistentTileSchedulerILi128ELi64ELi256ELi128ELb0ELb1ELb1ELb1ELb0ELb1EEEEEEEEEvNT_6ParamsE)
        /*03e0*/ 	.word	0x00000078


	//----- nvinfo : EIATTR_REGCOUNT
	.align		4
.L_217:
        /*03e4*/ 	.byte	0x04, 0x2f
        /*03e6*/ 	.short	(.L_219 - .L_218)
	.align		4
.L_218:
        /*03e8*/ 	.word	index@(_ZN7cutlass13device_kernelIN5flash11enable_sm90INS1_16FlashAttnFwdSm90INS1_25CollectiveMainloopFwdSm90ILi2EN4cute5tupleIJNS5_1CILi1EEES8_S8_EEENS6_IJNS7_ILi128EEENS7_ILi64EEENS7_ILi256EEEEEELi256ENS_12float_e4m3_tEfNS_4arch4Sm90ELb0ELb1ELb0ELb1ELb0ELb0ELb0ELb1ELb1ELb1ELb0ELb0EEENS1_21CollectiveEpilogueFwdINS6_IJSA_SC_SB_EEES9_NS_10bfloat16_tESG_Li256ELb1ELb1ELb0ELb1EEENS1_36VarlenDynamicPersistentTileSchedulerILi128ELi64ELi256ELi128ELb0ELb1ELb1ELb1ELb0ELb1EEEEEEEEEvNT_6ParamsE)
        /*03ec*/ 	.word	0x000000a8


	//----- nvinfo : EIATTR_FRAME_SIZE
	.align		4
.L_219:
        /*03f0*/ 	.byte	0x04, 0x11
        /*03f2*/ 	.short	(.L_221 - .L_220)
	.align		4
.L_220:
        /*03f4*/ 	.word	index@(_ZN7cutlass13device_kernelIN5flash11enable_sm90INS1_16FlashAttnFwdSm90INS1_25CollectiveMainloopFwdSm90ILi2EN4cute5tupleIJNS5_1CILi1EEES8_S8_EEENS6_IJNS7_ILi128EEENS7_ILi64EEENS7_ILi256EEEEEELi256ENS_12float_e4m3_tEfNS_4arch4Sm90ELb0ELb1ELb0ELb1ELb0ELb0ELb0ELb1ELb1ELb1ELb0ELb0EEENS1_21CollectiveEpilogueFwdINS6_IJSA_SC_SB_EEES9_NS_10bfloat16_tESG_Li256ELb1ELb1ELb0ELb1EEENS1_36VarlenDynamicPersistentTileSchedulerILi128ELi64ELi256ELi128ELb0ELb1ELb1ELb1ELb0ELb1EEEEEEEEEvNT_6ParamsE)
        /*03f8*/ 	.word	0x00000040


	//----- nvinfo : EIATTR_REGCOUNT
	.align		4
.L_221:
        /*03fc*/ 	.byte	0x04, 0x2f
        /*03fe*/ 	.short	(.L_223 - .L_222)
	.align		4
.L_222:
        /*0400*/ 	.word	index@(_ZN7cutlass13device_kernelIN5flash11enable_sm90INS1_16FlashAttnFwdSm90INS1_25CollectiveMainloopFwdSm90ILi2EN4cute5tupleIJNS5_1CILi1EEES8_S8_EEENS6_IJNS7_ILi128EEENS7_ILi64EEENS7_ILi256EEEEEELi256ENS_12float_e4m3_tEfNS_4arch4Sm90ELb0ELb1ELb0ELb0ELb0ELb0ELb0ELb1ELb1ELb1ELb0ELb0EEENS1_21CollectiveEpilogueFwdINS6_IJSA_SC_SB_EEES9_NS_10bfloat16_tESG_Li256ELb0ELb1ELb0ELb1EEENS1_30DynamicPersistentTileSchedulerILi256ELi128ELb0ELb1ELb1EEEEEEEEEvNT_6ParamsE)
        /*0404*/ 	.word	0x000000a8


	//----- nvinfo : EIATTR_FRAME_SIZE
	.align		4
.L_223:
        /*0408*/ 	.byte	0x04, 0x11
        /*040a*/ 	.short	(.L_225 - .L_224)
	.align		4
.L_224:
        /*040c*/ 	.word	index@(_ZN7cutlass13device_kernelIN5flash11enable_sm90INS1_16FlashAttnFwdSm90INS1_25CollectiveMainloopFwdSm90ILi2EN4cute5tupleIJNS5_1CILi1EEES8_S8_EEENS6_IJNS7_ILi128EEENS7_ILi64EEENS7_ILi256EEEEEELi256ENS_12float_e4m3_tEfNS_4arch4Sm90ELb0ELb1ELb0ELb0ELb0ELb0ELb0ELb1ELb1ELb1ELb0ELb0EEENS1_21CollectiveEpilogueFwdINS6_IJSA_SC_SB_EEES9_NS_10bfloat16_tESG_Li256ELb0ELb1ELb0ELb1EEENS1_30DynamicPersistentTileSchedulerILi256ELi128ELb0ELb1ELb1EEEEEEEEEvNT_6ParamsE)
        /*0410*/ 	.word	0x00000038


	//----- nvinfo : EIATTR_REGCOUNT
	.align		4
.L_225:
        /*0414*/ 	.byte	0x04, 0x2f
        /*0416*/ 	.short	(.L_227 - .L_226)
	.align		4
.L_226:
        /*0418*/ 	.word	index@(_ZN7cutlass13device_kernelIN5flash11enable_sm90INS1_16FlashAttnFwdSm90INS1_25CollectiveMainloopFwdSm90ILi2EN4cute5tupleIJNS5_1CILi1EEES8_S8_EEENS6_IJNS7_ILi128EEESA_NS7_ILi256EEEEEELi256ENS_12float_e4m3_tEfNS_4arch4Sm90ELb0ELb0ELb0ELb1ELb0ELb1ELb0ELb1ELb1ELb1ELb0ELb0EEENS1_21CollectiveEpilogueFwdINS6_IJSA_SB_SA_EEES9_NS_10bfloat16_tESF_Li256ELb1ELb1ELb0ELb1EEENS1_36VarlenDynamicPersistentTileSchedulerILi128ELi128ELi256ELi128ELb0ELb1ELb1ELb0ELb1ELb1EEEEEEEEEvNT_6ParamsE)
        /*041c*/ 	.word	0x000000a8


	//----- nvinfo : EIATTR_FRAME_SIZE
	.align		4
.L_227:
        /*0420*/ 	.byte	0x04, 0x11
        /*0422*/ 	.short	(.L_229 - .L_228)
	.align		4
.L_228:
        /*0424*/ 	.word	index@(_ZN7cutlass13device_kernelIN5flash11enable_sm90INS1_16FlashAttnFwdSm90INS1_25CollectiveMainloopFwdSm90ILi2EN4cute5tupleIJNS5_1CILi1EEES8_S8_EEENS6_IJNS7_ILi128EEESA_NS7_ILi256EEEEEELi256ENS_12float_e4m3_tEfNS_4arch4Sm90ELb0ELb0ELb0ELb1ELb0ELb1ELb0ELb1ELb1ELb1ELb0ELb0EEENS1_21CollectiveEpilogueFwdINS6_IJSA_SB_SA_EEES9_NS_10bfloat16_tESF_Li256ELb1ELb1ELb0ELb1EEENS1_36VarlenDynamicPersistentTileSchedulerILi128ELi128ELi256ELi128ELb0ELb1ELb1ELb0ELb1ELb1EEEEEEEEEvNT_6ParamsE)
        /*0428*/ 	.word	0x00000088


	//----- nvinfo : EIATTR_REGCOUNT
	.align		4
.L_229:
        /*042c*/ 	.byte	0x04, 0x2f
        /*042e*/ 	.short	(.L_231 - .L_230)
	.align		4
.L_230:
        /*0430*/ 	.word	index@(_ZN7cutlass13device_kernelIN5flash11enable_sm90INS1_16FlashAttnFwdSm90INS1_25CollectiveMainloopFwdSm90ILi2EN4cute5tupleIJNS5_1CILi1EEES8_S8_EEENS6_IJNS7_ILi128EEESA_NS7_ILi256EEEEEELi256ENS_12float_e4m3_tEfNS_4arch4Sm90ELb0ELb0ELb0ELb1ELb0ELb0ELb0ELb1ELb1ELb1ELb0ELb0EEENS1_21CollectiveEpilogueFwdINS6_IJSA_SB_SA_EEES9_NS_10bfloat16_tESF_Li256ELb1ELb1ELb0ELb1EEENS1_36VarlenDynamicPersistentTileSchedulerILi128ELi128ELi256ELi128ELb0ELb1ELb1ELb0ELb1ELb1EEEEEEEEEvNT_6ParamsE)
        /*0434*/ 	.word	0x000000a8


	//----- nvinfo : EIATTR_FRAME_SIZE
	.align		4
.L_231:
        /*0438*/ 	.byte	0x04, 0x11
        /*043a*/ 	.short	(.L_233 - .L_232)
	.align		4
.L_232:
        /*043c*/ 	.word	index@(_ZN7cutlass13device_kernelIN5flash11enable_sm90INS1_16FlashAttnFwdSm90INS1_25CollectiveMainloopFwdSm90ILi2EN4cute5tupleIJNS5_1CILi1EEES8_S8_EEENS6_IJNS7_ILi128EEESA_NS7_ILi256EEEEEELi256ENS_12float_e4m3_tEfNS_4arch4Sm90ELb0ELb0ELb0ELb1ELb0ELb0ELb0ELb1ELb1ELb1ELb0ELb0EEENS1_21CollectiveEpilogueFwdINS6_IJSA_SB_SA_EEES9_NS_10bfloat16_tESF_Li256ELb1ELb1ELb0ELb1EEENS1_36VarlenDynamicPersistentTileSchedulerILi128ELi128ELi256ELi128ELb0ELb1ELb1ELb0ELb1ELb1EEEEEEEEEvNT_6ParamsE)
        /*0440*/ 	.word	0x00000040


	//----- nvinfo : EIATTR_REGCOUNT
	.align		4
.L_233:
        /*0444*/ 	.byte	0x04, 0x2f
        /*0446*/ 	.short	(.L_235 - .L_234)
	.align		4
.L_234:
        /*0448*/ 	.word	index@(_ZN7cutlass13device_kernelIN5flash11enable_sm90INS1_16FlashAttnFwdSm90INS1_25CollectiveMainloopFwdSm90ILi2EN4cute5tupleIJNS5_1CILi1EEES8_S8_EEENS6_IJNS7_ILi128EEESA_NS7_ILi256EEEEEELi256ENS_12float_e4m3_tEfNS_4arch4Sm90ELb0ELb0ELb0ELb0ELb0ELb0ELb0ELb1ELb1ELb1ELb0ELb0EEENS1_21CollectiveEpilogueFwdINS6_IJSA_SB_SA_EEES9_NS_10bfloat16_tESF_Li256ELb0ELb1ELb0ELb1EEENS1_29StaticPersistentTileSchedulerILb0EEEEEEEEEvNT_6ParamsE)
        /*044c*/ 	.word	0x000000a8


	//----- nvinfo : EIATTR_FRAME_SIZE
	.align		4
.L_235:
        /*0450*/ 	.byte	0x04, 0x11
        /*0452*/ 	.short	(.L_237 - .L_236)
	.align		4
.L_236:
        /*0454*/ 	.word	index@(_ZN7cutlass13device_kernelIN5flash11enable_sm90INS1_16FlashAttnFwdSm90INS1_25CollectiveMainloopFwdSm90ILi2EN4cute5tupleIJNS5_1CILi1EEES8_S8_EEENS6_IJNS7_ILi128EEESA_NS7_ILi256EEEEEELi256ENS_12float_e4m3_tEfNS_4arch4Sm90ELb0ELb0ELb0ELb0ELb0ELb0ELb0ELb1ELb1ELb1ELb0ELb0EEENS1_21CollectiveEpilogueFwdINS6_IJSA_SB_SA_EEES9_NS_10bfloat16_tESF_Li256ELb0ELb1ELb0ELb1EEENS1_29StaticPersistentTileSchedulerILb0EEEEEEEEEvNT_6ParamsE)
        /*0458*/ 	.word	0x00000030


	//----- nvinfo : EIATTR_MIN_STACK_SIZE
	.align		4
.L_237:
        /*045c*/ 	.byte	0x04, 0x12
        /*045e*/ 	.short	(.L_239 - .L_238)
	.align		4
.L_238:
        /*0460*/ 	.word	index@(_ZN7cutlass13device_kernelIN5flash11enable_sm90INS1_16FlashAttnFwdSm90INS1_25CollectiveMainloopFwdSm90ILi2EN4cute5tupleIJNS5_1CILi1EEES8_S8_EEENS6_IJNS7_ILi128EEESA_NS7_ILi256EEEEEELi256ENS_12float_e4m3_tEfNS_4arch4Sm90ELb0ELb0ELb0ELb0ELb0ELb0ELb0ELb1ELb1ELb1ELb0ELb0EEENS1_21CollectiveEpilogueFwdINS6_IJSA_SB_SA_EEES9_NS_10bfloat16_tESF_Li256ELb0ELb1ELb0ELb1EEENS1_29StaticPersistentTileSchedulerILb0EEEEEEEEEvNT_6ParamsE)
        /*0464*/ 	.word	0x00000030


	//----- nvinfo : EIATTR_MIN_STACK_SIZE
	.align		4
.L_239:
        /*0468*/ 	.byte	0x04, 0x12
        /*046a*/ 	.short	(.L_241 - .L_240)
	.align		4
.L_240:
        /*046c*/ 	.word	index@(_ZN7cutlass13device_kernelIN5flash11enable_sm90INS1_16FlashAttnFwdSm90INS1_25CollectiveMainloopFwdSm90ILi2EN4cute5tupleIJNS5_1CILi1EEES8_S8_EEENS6_IJNS7_ILi128EEESA_NS7_ILi256EEEEEELi256ENS_12float_e4m3_tEfNS_4arch4Sm90ELb0ELb0ELb0ELb1ELb0ELb0ELb0ELb1ELb1ELb1ELb0ELb0EEENS1_21CollectiveEpilogueFwdINS6_IJSA_SB_SA_EEES9_NS_10bfloat16_tESF_Li256ELb1ELb1ELb0ELb1EEENS1_36VarlenDynamicPersistentTileSchedulerILi128ELi128ELi256ELi128ELb0ELb1ELb1ELb0ELb1ELb1EEEEEEEEEvNT_6ParamsE)
        /*0470*/ 	.word	0x00000040


	//----- nvinfo : EIATTR_MIN_STACK_SIZE
	.align		4
.L_241:
        /*0474*/ 	.byte	0x04, 0x12
        /*0476*/ 	.short	(.L_243 - .L_242)
	.align		4
.L_242:
        /*0478*/ 	.word	index@(_ZN7cutlass13device_kernelIN5flash11enable_sm90INS1_16FlashAttnFwdSm90INS1_25CollectiveMainloopFwdSm90ILi2EN4cute5tupleIJNS5_1CILi1EEES8_S8_EEENS6_IJNS7_ILi128EEESA_NS7_ILi256EEEEEELi256ENS_12float_e4m3_tEfNS_4arch4Sm90ELb0ELb0ELb0ELb1ELb0ELb1ELb0ELb1ELb1ELb1ELb0ELb0EEENS1_21CollectiveEpilogueFwdINS6_IJSA_SB_SA_EEES9_NS_10bfloat16_tESF_Li256ELb1ELb1ELb0ELb1EEENS1_36VarlenDynamicPersistentTileSchedulerILi128ELi128ELi256ELi128ELb0ELb1ELb1ELb0ELb1ELb1EEEEEEEEEvNT_6ParamsE)
        /*047c*/ 	.word	0x00000088


	//----- nvinfo : EIATTR_MIN_STACK_SIZE
	.align		4
.L_243:
        /*0480*/ 	.byte	0x04, 0x12
        /*0482*/ 	.short	(.L_245 - .L_244)
	.align		4
.L_244:
        /*0484*/ 	.word	index@(_ZN7cutlass13device_kernelIN5flash11enable_sm90INS1_16FlashAttnFwdSm90INS1_25CollectiveMainloopFwdSm90ILi2EN4cute5tupleIJNS5_1CILi1EEES8_S8_EEENS6_IJNS7_ILi128EEENS7_ILi64EEENS7_ILi256EEEEEELi256ENS_12float_e4m3_tEfNS_4arch4Sm90ELb0ELb1ELb0ELb0ELb0ELb0ELb0ELb1ELb1ELb1ELb0ELb0EEENS1_21CollectiveEpilogueFwdINS6_IJSA_SC_SB_EEES9_NS_10bfloat16_tESG_Li256ELb0ELb1ELb0ELb1EEENS1_30DynamicPersistentTileSchedulerILi256ELi128ELb0ELb1ELb1EEEEEEEEEvNT_6ParamsE)
        /*0488*/ 	.word	0x00000038


	//----- nvinfo : EIATTR_MIN_STACK_SIZE
	.align		4
.L_245:
        /*048c*/ 	.byte	0x04, 0x12
        /*048e*/ 	.short	(.L_247 - .L_246)
	.align		4
.L_246:
        /*0490*/ 	.word	index@(_ZN7cutlass13device_kernelIN5flash11enable_sm90INS1_16FlashAttnFwdSm90INS1_25CollectiveMainloopFwdSm90ILi2EN4cute5tupleIJNS5_1CILi1EEES8_S8_EEENS6_IJNS7_ILi128EEENS7_ILi64EEENS7_ILi256EEEEEELi256ENS_12float_e4m3_tEfNS_4arch4Sm90ELb0ELb1ELb0ELb1ELb0ELb0ELb0ELb1ELb1ELb1ELb0ELb0EEENS1_21CollectiveEpilogueFwdINS6_IJSA_SC_SB_EEES9_NS_10bfloat16_tESG_Li256ELb1ELb1ELb0ELb1EEENS1_36VarlenDynamicPersistentTileSchedulerILi128ELi64ELi256ELi128ELb0ELb1ELb1ELb1ELb0ELb1EEEEEEEEEvNT_6ParamsE)
        /*0494*/ 	.word	0x00000040


	//----- nvinfo : EIATTR_MIN_STACK_SIZE
	.align		4
.L_247:
        /*0498*/ 	.byte	0x04, 0x12
        /*049a*/ 	.short	(.L_249 - .L_248)
	.align		4
.L_248:
        /*049c*/ 	.word	index@(_ZN7cutlass13device_kernelIN5flash11enable_sm90INS1_16FlashAttnFwdSm90INS1_25CollectiveMainloopFwdSm90ILi2EN4cute5tupleIJNS5_1CILi1EEES8_S8_EEENS6_IJNS7_ILi128EEENS7_ILi64EEENS7_ILi256EEEEEELi256ENS_12float_e4m3_tEfNS_4arch4Sm90ELb0ELb1ELb0ELb1ELb0ELb1ELb0ELb1ELb1ELb1ELb0ELb0EEENS1_21CollectiveEpilogueFwdINS6_IJSA_SC_SB_EEES9_NS_10bfloat16_tESG_Li256ELb1ELb1ELb0ELb1EEENS1_36VarlenDynamicPersistentTileSchedulerILi128ELi64ELi256ELi128ELb0ELb1ELb1ELb1ELb0ELb1EEEEEEEEEvNT_6ParamsE)
        /*04a0*/ 	.word	0x00000078


	//----- nvinfo : EIATTR_MIN_STACK_SIZE
	.align		4
.L_249:
        /*04a4*/ 	.byte	0x04, 0x12
        /*04a6*/ 	.short	(.L_251 - .L_250)
	.align		4
.L_250:
        /*04a8*/ 	.word	index@(_ZN7cutlass13device_kernelIN5flash11enable_sm90INS1_16FlashAttnFwdSm90INS1_25CollectiveMainloopFwdSm90ILi2EN4cute5tupleIJNS5_1CILi1EEES8_S8_EEENS6_IJNS7_ILi128EEESA_NS7_ILi256EEEEEELi256ENS_12float_e4m3_tEfNS_4arch4Sm90ELb1ELb0ELb0ELb0ELb0ELb0ELb0ELb1ELb1ELb1ELb0ELb0EEENS1_21CollectiveEpilogueFwdINS6_IJSA_SB_SA_EEES9_NS_10bfloat16_tESF_Li256ELb0ELb1ELb0ELb1EEENS1_30DynamicPersistentTileSchedulerILi256ELi128ELb0ELb1ELb1EEEEEEEEEvNT_6ParamsE)
        /*04ac*/ 	.word	0x00000038


	//----- nvinfo : EIATTR_MIN_STACK_SIZE
	.align		4
.L_251:
        /*04b0*/ 	.byte	0x04, 0x12
        /*04b2*/ 	.short	(.L_253 - .L_252)
	.align		4
.L_252:
        /*04b4*/ 	.word	index@(_ZN7cutlass13device_kernelIN5flash11enable_sm90INS1_16FlashAttnFwdSm90INS1_25CollectiveMainloopFwdSm90ILi2EN4cute5tupleIJNS5_1CILi1EEES8_S8_EEENS6_IJNS7_ILi128EEESA_NS7_ILi256EEEEEELi256ENS_12float_e4m3_tEfNS_4arch4Sm90ELb1ELb0ELb0ELb1ELb0ELb0ELb0ELb1ELb1ELb1ELb0ELb0EEENS1_21CollectiveEpilogueFwdINS6_IJSA_SB_SA_EEES9_NS_10bfloat16_tESF_Li256ELb1ELb1ELb0ELb1EEENS1_36VarlenDynamicPersistentTileSchedulerILi128ELi128ELi256ELi128ELb0ELb1ELb1ELb1ELb1ELb1EEEEEEEEEvNT_6ParamsE)
        /*04b8*/ 	.word	0x00000048


	//----- nvinfo : EIATTR_MIN_STACK_SIZE
	.align		4
.L_253:
        /*04bc*/ 	.byte	0x04, 0x12
        /*04be*/ 	.short	(.L_255 - .L_254)
	.align		4
.L_254:
        /*04c0*/ 	.word	index@(_ZN7cutlass13device_kernelIN5flash11enable_sm90INS1_16FlashAttnFwdSm90INS1_25CollectiveMainloopFwdSm90ILi2EN4cute5tupleIJNS5_1CILi1EEES8_S8_EEENS6_IJNS7_ILi128EEESA_NS7_ILi256EEEEEELi256ENS_12float_e4m3_tEfNS_4arch4Sm90ELb1ELb0ELb0ELb1ELb0ELb1ELb0ELb1ELb1ELb1ELb0ELb0EEENS1_21CollectiveEpilogueFwdINS6_IJSA_SB_SA_EEES9_NS_10bfloat16_tESF_Li256ELb1ELb1ELb0ELb1EEENS1_36VarlenDynamicPersistentTileSchedulerILi128ELi128ELi256ELi128ELb0ELb1ELb1ELb1ELb1ELb1EEEEEEEEEvNT_6ParamsE)
        /*04c4*/ 	.word	0x00000088


	//----- nvinfo : EIATTR_MIN_STACK_SIZE
	.align		4
.L_255:
        /*04c8*/ 	.byte	0x04, 0x12
        /*04ca*/ 	.short	(.L_257 - .L_256)
	.align		4
.L_256:
        /*04cc*/ 	.word	index@(_ZN7cutlass13device_kernelIN5flash11enable_sm90INS1_16FlashAttnFwdSm90INS1_25CollectiveMainloopFwdSm90ILi2EN4cute5tupleIJNS5_1CILi1EEES8_S8_EEENS6_IJNS7_ILi128EEENS7_ILi160EEENS7_ILi192EEEEEELi192ENS_12float_e4m3_tEfNS_4arch4Sm90ELb0ELb0ELb0ELb0ELb0ELb0ELb0ELb1ELb1ELb1ELb0ELb0EEENS1_21CollectiveEpilogueFwdINS6_IJSA_SC_SB_EEES9_NS_10bfloat16_tESG_Li256ELb0ELb1ELb0ELb1EEENS1_29StaticPersistentTileSchedulerILb0EEEEEEEEEvNT_6ParamsE)
        /*04d0*/ 	.word	0x00000018


	//----- nvinfo : EIATTR_MIN_STACK_SIZE
	.align		4
.L_257:
        /*04d4*/ 	.byte	0x04, 0x12
        /*04d6*/ 	.short	(.L_259 - .L_258)
	.align		4
.L_258:
        /*04d8*/ 	.word	index@(_ZN7cutlass13device_kernelIN5flash11enable_sm90INS1_16FlashAttnFwdSm90INS1_25CollectiveMainloopFwdSm90ILi2EN4cute5tupleIJNS5_1CILi2EEENS7_ILi1EEES9_EEENS6_IJNS7_ILi128EEENS7_ILi160EEENS7_ILi192EEEEEELi192ENS_12float_e4m3_tEfNS_4arch4Sm90ELb0ELb0ELb0ELb0ELb0ELb0ELb0ELb1ELb1ELb1ELb0ELb0EEENS1_21CollectiveEpilogueFwdINS6_IJSB_SD_SC_EEESA_NS_10bfloat16_tESH_Li256ELb0ELb1ELb0ELb1EEENS1_29StaticPersistentTileSchedulerILb0EEEEEEEEEvNT_6ParamsE)
        /*04dc*/ 	.word	0x00000020


	//----- nvinfo : EIATTR_MIN_STACK_SIZE
	.align		4
.L_259:
        /*04e0*/ 	.byte	0x04, 0x12
        /*04e2*/ 	.short	(.L_261 - .L_260)
	.align		4
.L_260:
        /*04e4*/ 	.word	index@(_ZN7cutlass13device_kernelIN5flash11enable_sm90INS1_16FlashAttnFwdSm90INS1_25CollectiveMainloopFwdSm90ILi2EN4cute5tupleIJNS5_1CILi1EEES8_S8_EEENS6_IJNS7_ILi128EEENS7_ILi160EEENS7_ILi192EEEEEELi192ENS_12float_e4m3_tEfNS_4arch4Sm90ELb0ELb0ELb0ELb1ELb0ELb0ELb0ELb1ELb1ELb1ELb0ELb0EEENS1_21CollectiveEpilogueFwdINS6_IJSA_SC_SB_EEES9_NS_10bfloat16_tESG_Li256ELb1ELb1ELb0ELb1EEENS1_36VarlenDynamicPersistentTileSchedulerILi128ELi160ELi256ELi128ELb0ELb1ELb1ELb0ELb1ELb1EEEEEEEEEvNT_6ParamsE)
        /*04e8*/ 	.word	0x00000030


	//----- nvinfo : EIATTR_MIN_STACK_SIZE
	.align		4
.L_261:
        /*04ec*/ 	.byte	0x04, 0x12
        /*04ee*/ 	.short	(.L_263 - .L_262)
	.align		4
.L_262:
        /*04f0*/ 	.word	index@(_ZN7cutlass13device_kernelIN5flash11enable_sm90INS1_16FlashAttnFwdSm90INS1_25CollectiveMainloopFwdSm90ILi2EN4cute5tupleIJNS5_1CILi1EEES8_S8_EEENS6_IJNS7_ILi128EEENS7_ILi160EEENS7_ILi192EEEEEELi192ENS_12float_e4m3_tEfNS_4arch4Sm90ELb0ELb0ELb0ELb1ELb0ELb1ELb0ELb1ELb1ELb1ELb0ELb0EEENS1_21CollectiveEpilogueFwdINS6_IJSA_SC_SB_EEES9_NS_10bfloat16_tESG_Li256ELb1ELb1ELb0ELb1EEENS1_36VarlenDynamicPersistentTileSchedulerILi128ELi160ELi256ELi128ELb0ELb1ELb1ELb0ELb1ELb1EEEEEEEEEvNT_6ParamsE)
        /*04f4*/ 	.word	0x00000098


	//----- nvinfo : EIATTR_MIN_STACK_SIZE
	.align		4
.L_263:
        /*04f8*/ 	.byte	0x04, 0x12
        /*04fa*/ 	.short	(.L_265 - .L_264)
	.align		4
.L_264:
        /*04fc*/ 	.word	index@(_ZN7cutlass13device_kernelIN5flash11enable_sm90INS1_16FlashAttnFwdSm90INS1_25CollectiveMainloopFwdSm90ILi2EN4cute5tupleIJNS5_1CILi1EEES8_S8_EEENS6_IJNS7_ILi128EEENS7_ILi160EEENS7_ILi192EEEEEELi192ENS_12float_e4m3_tEfNS_4arch4Sm90ELb0ELb1ELb0ELb0ELb0ELb0ELb0ELb1ELb1ELb1ELb0ELb0EEENS1_21CollectiveEpilogueFwdINS6_IJSA_SC_SB_EEES9_NS_10bfloat16_tESG_Li256ELb0ELb1ELb0ELb1EEENS1_30DynamicPersistentTileSchedulerILi256ELi128ELb0ELb1ELb1EEEEEEEEEvNT_6ParamsE)
        /*0500*/ 	.word	0x00000030


	//----- nvinfo : EIATTR_MIN_STACK_SIZE
	.align		4
.L_265:
        /*0504*/ 	.byte	0x04, 0x12
        /*0506*/ 	.short	(.L_267 - .L_266)
	.align		4
.L_266:
        /*0508*/ 	.word	index@(_ZN7cutlass13device_kernelIN5flash11enable_sm90INS1_16FlashAttnFwdSm90INS1_25CollectiveMainloopFwdSm90ILi2EN4cute5tupleIJNS5_1CILi1EEES8_S8_EEENS6_IJNS7_ILi128EEENS7_ILi160EEENS7_ILi192EEEEEELi192ENS_12float_e4m3_tEfNS_4arch4Sm90ELb0ELb1ELb0ELb1ELb0ELb0ELb0ELb1ELb1ELb1ELb0ELb0EEENS1_21CollectiveEpilogueFwdINS6_IJSA_SC_SB_EEES9_NS_10bfloat16_tESG_Li256ELb1ELb1ELb0ELb1EEENS1_36VarlenDynamicPersistentTileSchedulerILi128ELi160ELi256ELi128ELb0ELb1ELb1ELb1ELb0ELb1EEEEEEEEEvNT_6ParamsE)
        /*050c*/ 	.word	0x00000040


	//----- nvinfo : EIATTR_MIN_STACK_SIZE
	.align		4
.L_267:
        /*0510*/ 	.byte	0x04, 0x12
        /*0512*/ 	.short	(.L_269 - .L_268)
	.align		4
.L_268:
        /*0514*/ 	.word	index@(_ZN7cutlass13device_kernelIN5flash11enable_sm90INS1_16FlashAttnFwdSm90INS1_25CollectiveMainloopFwdSm90ILi2EN4cute5tupleIJNS5_1CILi1EEES8_S8_EEENS6_IJNS7_ILi128EEENS7_ILi160EEENS7_ILi192EEEEEELi192ENS_12float_e4m3_tEfNS_4arch4Sm90ELb0ELb1ELb0ELb1ELb0ELb1ELb0ELb1ELb1ELb1ELb0ELb0EEENS1_21CollectiveEpilogueFwdINS6_IJSA_SC_SB_EEES9_NS_10bfloat16_tESG_Li256ELb1ELb1ELb0ELb1EEENS1_36VarlenDynamicPersistentTileSchedulerILi128ELi160ELi256ELi128ELb0ELb1ELb1ELb1ELb0ELb1EEEEEEEEEvNT_6ParamsE)
        /*0518*/ 	.word	0x00000340


	//----- nvinfo : EIATTR_MIN_STACK_SIZE
	.align		4
.L_269:
        /*051c*/ 	.byte	0x04, 0x12
        /*051e*/ 	.short	(.L_271 - .L_270)
	.align		4
.L_270:
        /*0520*/ 	.word	index@(_ZN7cutlass13device_kernelIN5flash11enable_sm90INS1_16FlashAttnFwdSm90INS1_25CollectiveMainloopFwdSm90ILi2EN4cute5tupleIJNS5_1CILi1EEES8_S8_EEENS6_IJNS7_ILi128EEENS7_ILi160EEENS7_ILi192EEEEEELi192ENS_12float_e4m3_tEfNS_4arch4Sm90ELb1ELb0ELb0ELb0ELb0ELb0ELb0ELb1ELb1ELb1ELb0ELb0EEENS1_21CollectiveEpilogueFwdINS6_IJSA_SC_SB_EEES9_NS_10bfloat16_tESG_Li256ELb0ELb1ELb0ELb1EEENS1_30DynamicPersistentTileSchedulerILi256ELi128ELb0ELb1ELb1EEEEEEEEEvNT_6ParamsE)
        /*0524*/ 	.word	0x00000028


	//----- nvinfo : EIATTR_MIN_STACK_SIZE
	.align		4
.L_271:
        /*0528*/ 	.byte	0x04, 0x12
        /*052a*/ 	.short	(.L_273 - .L_272)
	.align		4
.L_272:
        /*052c*/ 	.word	index@(_ZN7cutlass13device_kernelIN5flash11enable_sm90INS1_16FlashAttnFwdSm90INS1_25CollectiveMainloopFwdSm90ILi2EN4cute5tupleIJNS5_1CILi1EEES8_S8_EEENS6_IJNS7_ILi128EEENS7_ILi160EEENS7_ILi192EEEEEELi192ENS_12float_e4m3_tEfNS_4arch4Sm90ELb1ELb0ELb0ELb1ELb0ELb0ELb0ELb1ELb1ELb1ELb0ELb0EEENS1_21CollectiveEpilogueFwdINS6_IJSA_SC_SB_EEES9_NS_10bfloat16_tESG_Li256ELb1ELb1ELb0ELb1EEENS1_36VarlenDynamicPersistentTileSchedulerILi128ELi160ELi256ELi128ELb0ELb1ELb1ELb1ELb1ELb1EEEEEEEEEvNT_6ParamsE)
        /*0530*/ 	.word	0x00000040


	//----- nvinfo : EIATTR_MIN_STACK_SIZE
	.align		4
.L_273:
        /*0534*/ 	.byte	0x04, 0x12
        /*0536*/ 	.short	(.L_275 - .L_274)
	.align		4
.L_274:
        /*0538*/ 	.word	index@(_ZN7cutlass13device_kernelIN5flash11enable_sm90INS1_16FlashAttnFwdSm90INS1_25CollectiveMainloopFwdSm90ILi2EN4cute5tupleIJNS5_1CILi1EEES8_S8_EEENS6_IJNS7_ILi128EEENS7_ILi160EEENS7_ILi192EEEEEELi192ENS_12float_e4m3_tEfNS_4arch4Sm90ELb1ELb0ELb0ELb1ELb0ELb1ELb0ELb1ELb1ELb1ELb0ELb0EEENS1_21CollectiveEpilogueFwdINS6_IJSA_SC_SB_EEES9_NS_10bfloat16_tESG_Li256ELb1ELb1ELb0ELb1EEENS1_36VarlenDynamicPersistentTileSchedulerILi128ELi160ELi256ELi128ELb0ELb1ELb1ELb1ELb1ELb1EEEEEEEEEvNT_6ParamsE)
        /*053c*/ 	.word	0x00000088


	//----- nvinfo : EIATTR_MIN_STACK_SIZE
	.align		4
.L_275:
        /*0540*/ 	.byte	0x04, 0x12
        /*0542*/ 	.short	(.L_277 - .L_276)
	.align		4
.L_276:
        /*0544*/ 	.word	index@(_ZN7cutlass13device_kernelIN5flash11enable_sm90INS1_16FlashAttnFwdSm90INS1_25CollectiveMainloopFwdSm90ILi2EN4cute5tupleIJNS5_1CILi1EEES8_S8_EEENS6_IJNS7_ILi128EEENS7_ILi224EEESA_EEELi128ENS_12float_e4m3_tEfNS_4arch4Sm90ELb0ELb0ELb0ELb0ELb0ELb0ELb0ELb1ELb1ELb1ELb0ELb0EEENS1_21CollectiveEpilogueFwdINS6_IJSA_SA_SB_EEES9_NS_10bfloat16_tESF_Li256ELb0ELb1ELb0ELb1EEENS1_29StaticPersistentTileSchedulerILb0EEEEEEEEEvNT_6ParamsE)
        /*0548*/ 	.word	0x00000028


	//----- nvinfo : EIATTR_MIN_STACK_SIZE
	.align		4
.L_277:
        /*054c*/ 	.byte	0x04, 0x12
        /*054e*/ 	.short	(.L_279 - .L_278)
	.align		4
.L_278:
        /*0550*/ 	.word	index@(_ZN7cutlass13device_kernelIN5flash11enable_sm90INS1_16FlashAttnFwdSm90INS1_25CollectiveMainloopFwdSm90ILi2EN4cute5tupleIJNS5_1CILi1EEES8_S8_EEENS6_IJNS7_ILi128EEENS7_ILi224EEESA_EEELi128ENS_12float_e4m3_tEfNS_4arch4Sm90ELb0ELb0ELb0ELb1ELb0ELb0ELb0ELb1ELb1ELb1ELb0ELb0EEENS1_21CollectiveEpilogueFwdINS6_IJSA_SA_SB_EEES9_NS_10bfloat16_tESF_Li256ELb1ELb1ELb0ELb1EEENS1_36VarlenDynamicPersistentTileSchedulerILi128ELi224ELi256ELi128ELb0ELb1ELb1ELb0ELb1ELb1EEEEEEEEEvNT_6ParamsE)
        /*0554*/ 	.word	0x00000038


	//----- nvinfo : EIATTR_MIN_STACK_SIZE
	.align		4
.L_279:
        /*0558*/ 	.byte	0x04, 0x12
        /*055a*/ 	.short	(.L_281 - .L_280)
	.align		4
.L_280:
        /*055c*/ 	.word	index@(_ZN7cutlass13device_kernelIN5flash11enable_sm90INS1_16FlashAttnFwdSm90INS1_25CollectiveMainloopFwdSm90ILi2EN4cute5tupleIJNS5_1CILi1EEES8_S8_EEENS6_IJNS7_ILi128EEENS7_ILi224EEESA_EEELi128ENS_12float_e4m3_tEfNS_4arch4Sm90ELb0ELb0ELb0ELb1ELb0ELb1ELb0ELb1ELb1ELb1ELb0ELb0EEENS1_21CollectiveEpilogueFwdINS6_IJSA_SA_SB_EEES9_NS_10bfloat16_tESF_Li256ELb1ELb1ELb0ELb1EEENS1_36VarlenDynamicPersistentTileSchedulerILi128ELi224ELi256ELi128ELb0ELb1ELb1ELb0ELb1ELb1EEEEEEEEEvNT_6ParamsE)
        /*0560*/ 	.word	0x00000108


	//----- nvinfo : EIATTR_MIN_STACK_SIZE
	.align		4
.L_281:
        /*0564*/ 	.byte	0x04, 0x12
        /*0566*/ 	.short	(.L_283 - .L_282)
	.align		4
.L_282:
        /*0568*/ 	.word	index@(_ZN7cutlass13device_kernelIN5flash11enable_sm90INS1_16FlashAttnFwdSm90INS1_25CollectiveMainloopFwdSm90ILi2EN4cute5tupleIJNS5_1CILi1EEES8_S8_EEENS6_IJNS7_ILi128EEENS7_ILi224EEESA_EEELi128ENS_12float_e4m3_tEfNS_4arch4Sm90ELb0ELb1ELb0ELb0ELb0ELb0ELb0ELb1ELb1ELb1ELb0ELb0EEENS1_21CollectiveEpilogueFwdINS6_IJSA_SA_SB_EEES9_NS_10bfloat16_tESF_Li256ELb0ELb1ELb0ELb1EEENS1_30DynamicPersistentTileSchedulerILi256ELi128ELb0ELb1ELb1EEEEEEEEEvNT_6ParamsE)
        /*056c*/ 	.word	0x00000030


	//----- nvinfo : EIATTR_MIN_STACK_SIZE
	.align		4
.L_283:
        /*0570*/ 	.byte	0x04, 0x12
        /*0572*/ 	.short	(.L_285 - .L_284)
	.align		4
.L_284:
        /*0574*/ 	.word	index@(_ZN7cutlass13device_kernelIN5flash11enable_sm90INS1_16FlashAttnFwdSm90INS1_25CollectiveMainloopFwdSm90ILi2EN4cute5tupleIJNS5_1CILi1EEES8_S8_EEENS6_IJNS7_ILi128EEENS7_ILi224EEESA_EEELi128ENS_12float_e4m3_tEfNS_4arch4Sm90ELb0ELb1ELb0ELb1ELb0ELb0ELb0ELb1ELb1ELb1ELb0ELb0EEENS1_21CollectiveEpilogueFwdINS6_IJSA_SA_SB_EEES9_NS_10bfloat16_tESF_Li256ELb1ELb1ELb0ELb1EEENS1_36VarlenDynamicPersistentTileSchedulerILi128ELi224ELi256ELi128ELb0ELb1ELb1ELb1ELb0ELb1EEEEEEEEEvNT_6ParamsE)
        /*0578*/ 	.word	0x00000038


	//----- nvinfo : EIATTR_MIN_STACK_SIZE
	.align		4
.L_285:
        /*057c*/ 	.byte	0x04, 0x12
        /*057e*/ 	.short	(.L_287 - .L_286)
	.align		4
.L_286:
        /*0580*/ 	.word	index@(_ZN7cutlass13device_kernelIN5flash11enable_sm90INS1_16FlashAttnFwdSm90INS1_25CollectiveMainloopFwdSm90ILi2EN4cute5tupleIJNS5_1CILi1EEES8_S8_EEENS6_IJNS7_ILi128EEENS7_ILi224EEESA_EEELi128ENS_12float_e4m3_tEfNS_4arch4Sm90ELb0ELb1ELb0ELb1ELb0ELb1ELb0ELb1ELb1ELb1ELb0ELb0EEENS1_21CollectiveEpilogueFwdINS6_IJSA_SA_SB_EEES9_NS_10bfloat16_tESF_Li256ELb1ELb1ELb0ELb1EEENS1_36VarlenDynamicPersistentTileSchedulerILi128ELi224ELi256ELi128ELb0ELb1ELb1ELb1ELb0ELb1EEEEEEEEEvNT_6ParamsE)
        /*0584*/ 	.word	0x000000d0


	//----- nvinfo : EIATTR_MIN_STACK_SIZE
	.align		4
.L_287:
        /*0588*/ 	.byte	0x04, 0x12
        /*058a*/ 	.short	(.L_289 - .L_288)
	.align		4
.L_288:
        /*058c*/ 	.word	index@(_ZN7cutlass13device_kernelIN5flash11enable_sm90INS1_16FlashAttnFwdSm90INS1_25CollectiveMainloopFwdSm90ILi2EN4cute5tupleIJNS5_1CILi1EEES8_S8_EEENS6_IJNS7_ILi128EEENS7_ILi224EEESA_EEELi128ENS_12float_e4m3_tEfNS_4arch4Sm90ELb1ELb0ELb0ELb0ELb0ELb0ELb0ELb1ELb1ELb1ELb0ELb0EEENS1_21CollectiveEpilogueFwdINS6_IJSA_SA_SB_EEES9_NS_10bfloat16_tESF_Li256ELb0ELb1ELb0ELb1EEENS1_30DynamicPersistentTileSchedulerILi256ELi128ELb0ELb1ELb1EEEEEEEEEvNT_6ParamsE)
        /*0590*/ 	.word	0x00000028


	//----- nvinfo : EIATTR_MIN_STACK_SIZE
	.align		4
.L_289:
        /*0594*/ 	.byte	0x04, 0x12
        /*0596*/ 	.short	(.L_291 - .L_290)
	.align		4
.L_290:
        /*0598*/ 	.word	index@(_ZN7cutlass13device_kernelIN5flash11enable_sm90INS1_16FlashAttnFwdSm90INS1_25CollectiveMainloopFwdSm90ILi2EN4cute5tupleIJNS5_1CILi1EEES8_S8_EEENS6_IJNS7_ILi128EEENS7_ILi224EEESA_EEELi128ENS_12float_e4m3_tEfNS_4arch4Sm90ELb1ELb0ELb0ELb1ELb0ELb0ELb0ELb1ELb1ELb1ELb0ELb0EEENS1_21CollectiveEpilogueFwdINS6_IJSA_SA_SB_EEES9_NS_10bfloat16_tESF_Li256ELb1ELb1ELb0ELb1EEENS1_36VarlenDynamicPersistentTileSchedulerILi128ELi224ELi256ELi128ELb0ELb1ELb1ELb1ELb1ELb1EEEEEEEEEvNT_6ParamsE)
        /*059c*/ 	.word	0x00000038


	//----- nvinfo : EIATTR_MIN_STACK_SIZE
	.align		4
.L_291:
        /*05a0*/ 	.byte	0x04, 0x12
        /*05a2*/ 	.short	(.L_293 - .L_292)
	.align		4
.L_292:
        /*05a4*/ 	.word	index@(_ZN7cutlass13device_kernelIN5flash11enable_sm90INS1_16FlashAttnFwdSm90INS1_25CollectiveMainloopFwdSm90ILi2EN4cute5tupleIJNS5_1CILi1EEES8_S8_EEENS6_IJNS7_ILi128EEENS7_ILi224EEESA_EEELi128ENS_12float_e4m3_tEfNS_4arch4Sm90ELb1ELb0ELb0ELb1ELb0ELb1ELb0ELb1ELb1ELb1ELb0ELb0EEENS1_21CollectiveEpilogueFwdINS6_IJSA_SA_SB_EEES9_NS_10bfloat16_tESF_Li256ELb1ELb1ELb0ELb1EEENS1_36VarlenDynamicPersistentTileSchedulerILi128ELi224ELi256ELi128ELb0ELb1ELb1ELb1ELb1ELb1EEEEEEEEEvNT_6ParamsE)
        /*05a8*/ 	.word	0x00000100


	//----- nvinfo : EIATTR_MIN_STACK_SIZE
	.align		4
.L_293:
        /*05ac*/ 	.byte	0x04, 0x12
        /*05ae*/ 	.short	(.L_295 - .L_294)
	.align		4
.L_294:
        /*05b0*/ 	.word	index@(_ZN7cutlass13device_kernelIN5flash11enable_sm90INS1_16FlashAttnFwdSm90INS1_25CollectiveMainloopFwdSm90ILi2EN4cute5tupleIJNS5_1CILi1EEES8_S8_EEENS6_IJNS7_ILi192EEENS7_ILi128EEENS7_ILi96EEEEEELi96ENS_12float_e4m3_tEfNS_4arch4Sm90ELb0ELb0ELb0ELb0ELb0ELb0ELb0ELb1ELb1ELb1ELb0ELb0EEENS1_21CollectiveEpilogueFwdINS6_IJSA_SC_SB_EEES9_NS_10bfloat16_tESG_Li384ELb0ELb1ELb0ELb1EEENS1_29StaticPersistentTileSchedulerILb0EEEEEEEEEvNT_6ParamsE)
        /*05b4*/ 	.word	0x00000008


	//----- nvinfo : EIATTR_MIN_STACK_SIZE
	.align		4
.L_295:
        /*05b8*/ 	.byte	0x04, 0x12
        /*05ba*/ 	.short	(.L_297 - .L_296)
	.align		4
.L_296:
        /*05bc*/ 	.word	index@(_ZN7cutlass13device_kernelIN5flash11enable_sm90INS1_16FlashAttnFwdSm90INS1_25CollectiveMainloopFwdSm90ILi2EN4cute5tupleIJNS5_1CILi1EEES8_S8_EEENS6_IJNS7_ILi192EEENS7_ILi128EEENS7_ILi96EEEEEELi96ENS_12float_e4m3_tEfNS_4arch4Sm90ELb0ELb0ELb0ELb1ELb0ELb0ELb0ELb1ELb1ELb1ELb0ELb0EEENS1_21CollectiveEpilogueFwdINS6_IJSA_SC_SB_EEES9_NS_10bfloat16_tESG_Li384ELb1ELb1ELb0ELb1EEENS1_36VarlenDynamicPersistentTileSchedulerILi192ELi128ELi384ELi128ELb0ELb1ELb1ELb0ELb1ELb1EEEEEEEEEvNT_6ParamsE)
        /*05c0*/ 	.word	0x00000018


	//----- nvinfo : EIATTR_MIN_STACK_SIZE
	.align		4
.L_297:
        /*05c4*/ 	.byte	0x04, 0x12
        /*05c6*/ 	.short	(.L_299 - .L_298)
	.align		4
.L_298:
        /*05c8*/ 	.word	index@(_ZN7cutlass13device_kernelIN5flash11enable_sm90INS1_16FlashAttnFwdSm90INS1_25CollectiveMainloopFwdSm90ILi2EN4cute5tupleIJNS5_1CILi1EEES8_S8_EEENS6_IJNS7_ILi192EEENS7_ILi128EEENS7_ILi96EEEEEELi96ENS_12float_e4m3_tEfNS_4arch4Sm90ELb0ELb0ELb0ELb1ELb0ELb1ELb0ELb1ELb1ELb1ELb0ELb0EEENS1_21CollectiveEpilogueFwdINS6_IJSA_SC_SB_EEES9_NS_10bfloat16_tESG_Li384ELb1ELb1ELb0ELb1EEENS1_36VarlenDynamicPersistentTileSchedulerILi192ELi128ELi384ELi128ELb0ELb1ELb1ELb0ELb1ELb1EEEEEEEEEvNT_6ParamsE)
        /*05cc*/ 	.word	0x00000080


	//----- nvinfo : EIATTR_MIN_STACK_SIZE
	.align		4
.L_299:
        /*05d0*/ 	.byte	0x04, 0x12
        /*05d2*/ 	.short	(.L_301 - .L_300)
	.align		4
.L_300:
        /*05d4*/ 	.word	index@(_ZN7cutlass13device_kernelIN5flash11enable_sm90INS1_16FlashAttnFwdSm90INS1_25CollectiveMainloopFwdSm90ILi2EN4cute5tupleIJNS5_1CILi1EEES8_S8_EEENS6_IJNS7_ILi192EEENS7_ILi128EEENS7_ILi96EEEEEELi96ENS_12float_e4m3_tEfNS_4arch4Sm90ELb0ELb1ELb0ELb0ELb0ELb0ELb0ELb1ELb1ELb1ELb0ELb0EEENS1_21CollectiveEpilogueFwdINS6_IJSA_SC_SB_EEES9_NS_10bfloat16_tESG_Li384ELb0ELb1ELb0ELb1EEENS1_30DynamicPersistentTileSchedulerILi384ELi128ELb0ELb1ELb1EEEEEEEEEvNT_6ParamsE)
        /*05d8*/ 	.word	0x00000010


	//----- nvinfo : EIATTR_MIN_STACK_SIZE
	.align		4
.L_301:
        /*05dc*/ 	.byte	0x04, 0x12
        /*05de*/ 	.short	(.L_303 - .L_302)
	.align		4
.L_302:
        /*05e0*/ 	.word	index@(_ZN7cutlass13device_kernelIN5flash11enable_sm90INS1_16FlashAttnFwdSm90INS1_25CollectiveMainloopFwdSm90ILi2EN4cute5tupleIJNS5_1CILi1EEES8_S8_EEENS6_IJNS7_ILi192EEENS7_ILi128EEENS7_ILi96EEEEEELi96ENS_12float_e4m3_tEfNS_4arch4Sm90ELb0ELb1ELb0ELb1ELb0ELb0ELb0ELb1ELb1ELb1ELb0ELb0EEENS1_21CollectiveEpilogueFwdINS6_IJSA_SC_SB_EEES9_NS_10bfloat16_tESG_Li384ELb1ELb1ELb0ELb1EEENS1_36VarlenDynamicPersistentTileSchedulerILi192ELi128ELi384ELi128ELb0ELb1ELb1ELb1ELb0ELb1EEEEEEEEEvNT_6ParamsE)
        /*05e4*/ 	.word	0x00000010


	//----- nvinfo : EIATTR_MIN_STACK_SIZE
	.align		4
.L_303:
        /*05e8*/ 	.byte	0x04, 0x12
        /*05ea*/ 	.short	(.L_305 - .L_304)
	.align		4
.L_304:
        /*05ec*/ 	.word	index@(_ZN7cutlass13device_kernelIN5flash11enable_sm90INS1_16FlashAttnFwdSm90INS1_25CollectiveMainloopFwdSm90ILi2EN4cute5tupleIJNS5_1CILi1EEES8_S8_EEENS6_IJNS7_ILi192EEENS7_ILi128EEENS7_ILi96EEEEEELi96ENS_12float_e4m3_tEfNS_4arch4Sm90ELb0ELb1ELb0ELb1ELb0ELb1ELb0ELb1ELb1ELb1ELb0ELb0EEENS1_21CollectiveEpilogueFwdINS6_IJSA_SC_SB_EEES9_NS_10bfloat16_tESG_Li384ELb1ELb1ELb0ELb1EEENS1_36VarlenDynamicPersistentTileSchedulerILi192ELi128ELi384ELi128ELb0ELb1ELb1ELb1ELb0ELb1EEEEEEEEEvNT_6ParamsE)
        /*05f0*/ 	.word	0x00000088


	//----- nvinfo : EIATTR_MIN_STACK_SIZE
	.align		4
.L_305:
        /*05f4*/ 	.byte	0x04, 0x12
        /*05f6*/ 	.short	(.L_307 - .L_306)
	.align		4
.L_306:
        /*05f8*/ 	.word	index@(_ZN7cutlass13device_kernelIN5flash11enable_sm90INS1_16FlashAttnFwdSm90INS1_25CollectiveMainloopFwdSm90ILi2EN4cute5tupleIJNS5_1CILi1EEES8_S8_EEENS6_IJNS7_ILi192EEENS7_ILi128EEENS7_ILi96EEEEEELi96ENS_12float_e4m3_tEfNS_4arch4Sm90ELb1ELb0ELb0ELb0ELb0ELb0ELb0ELb1ELb1ELb1ELb0ELb0EEENS1_21CollectiveEpilogueFwdINS6_IJSA_SC_SB_EEES9_NS_10bfloat16_tESG_Li384ELb0ELb1ELb0ELb1EEENS1_30DynamicPersistentTileSchedulerILi384ELi128ELb0ELb1ELb1EEEEEEEEEvNT_6ParamsE)
        /*05fc*/ 	.word	0x00000010


	//----- nvinfo : EIATTR_MIN_STACK_SIZE
	.align		4
.L_307:
        /*0600*/ 	.byte	0x04, 0x12
        /*0602*/ 	.short	(.L_309 - .L_308)
	.align		4
.L_308:
        /*0604*/ 	.word	index@(_ZN7cutlass13device_kernelIN5flash11enable_sm90INS1_16FlashAttnFwdSm90INS1_25CollectiveMainloopFwdSm90ILi2EN4cute5tupleIJNS5_1CILi1EEES8_S8_EEENS6_IJNS7_ILi192EEENS7_ILi128EEENS7_ILi96EEEEEELi96ENS_12float_e4m3_tEfNS_4arch4Sm90ELb1ELb0ELb0ELb1ELb0ELb0ELb0ELb1ELb1ELb1ELb0ELb0EEENS1_21CollectiveEpilogueFwdINS6_IJSA_SC_SB_EEES9_NS_10bfloat16_tESG_Li384ELb1ELb1ELb0ELb1EEENS1_36VarlenDynamicPersistentTileSchedulerILi192ELi128ELi384ELi128ELb0ELb1ELb1ELb1ELb1ELb1EEEEEEEEEvNT_6ParamsE)
        /*0608*/ 	.word	0x00000020


	//----- nvinfo : EIATTR_MIN_STACK_SIZE
	.align		4
.L_309:
        /*060c*/ 	.byte	0x04, 0x12
        /*060e*/ 	.short	(.L_311 - .L_310)
	.align		4
.L_310:
        /*0610*/ 	.word	index@(_ZN7cutlass13device_kernelIN5flash11enable_sm90INS1_16FlashAttnFwdSm90INS1_25CollectiveMainloopFwdSm90ILi2EN4cute5tupleIJNS5_1CILi1EEES8_S8_EEENS6_IJNS7_ILi192EEENS7_ILi128EEENS7_ILi96EEEEEELi96ENS_12float_e4m3_tEfNS_4arch4Sm90ELb1ELb0ELb0ELb1ELb0ELb1ELb0ELb1ELb1ELb1ELb0ELb0EEENS1_21CollectiveEpilogueFwdINS6_IJSA_SC_SB_EEES9_NS_10bfloat16_tESG_Li384ELb1ELb1ELb0ELb1EEENS1_36VarlenDynamicPersistentTileSchedulerILi192ELi128ELi384ELi128ELb0ELb1ELb1ELb1ELb1ELb1EEEEEEEEEvNT_6ParamsE)
        /*0614*/ 	.word	0x00000090


	//----- nvinfo : EIATTR_MIN_STACK_SIZE
	.align		4
.L_311:
        /*0618*/ 	.byte	0x04, 0x12
        /*061a*/ 	.short	(.L_313 - .L_312)
	.align		4
.L_312:
        /*061c*/ 	.word	index@(_ZN7cutlass13device_kernelIN5flash11enable_sm90INS1_16FlashAttnFwdSm90INS1_25CollectiveMainloopFwdSm90ILi2EN4cute5tupleIJNS5_1CILi1EEES8_S8_EEENS6_IJNS7_ILi192EEENS7_ILi160EEENS7_ILi64EEEEEELi64ENS_12float_e4m3_tEfNS_4arch4Sm90ELb0ELb0ELb0ELb0ELb0ELb0ELb0ELb1ELb1ELb1ELb0ELb0EEENS1_21CollectiveEpilogueFwdINS6_IJSA_SC_SB_EEES9_NS_10bfloat16_tESG_Li384ELb0ELb1ELb0ELb1EEENS1_29StaticPersistentTileSchedulerILb0EEEEEEEEEvNT_6ParamsE)
        /*0620*/ 	.word	0x00000000


	//----- nvinfo : EIATTR_MIN_STACK_SIZE
	.align		4
.L_313:
        /*0624*/ 	.byte	0x04, 0x12
        /*0626*/ 	.short	(.L_315 - .L_314)
	.align		4
.L_314:
        /*0628*/ 	.word	index@(_ZN7cutlass13device_kernelIN5flash11enable_sm90INS1_16FlashAttnFwdSm90INS1_25CollectiveMainloopFwdSm90ILi2EN4cute5tupleIJNS5_1CILi1EEES8_S8_EEENS6_IJNS7_ILi192EEENS7_ILi160EEENS7_ILi64EEEEEELi64ENS_12float_e4m3_tEfNS_4arch4Sm90ELb0ELb0ELb0ELb1ELb0ELb0ELb0ELb1ELb1ELb1ELb0ELb0EEENS1_21CollectiveEpilogueFwdINS6_IJSA_SC_SB_EEES9_NS_10bfloat16_tESG_Li384ELb1ELb1ELb0ELb1EEENS1_36VarlenDynamicPersistentTileSchedulerILi192ELi160ELi384ELi128ELb0ELb1ELb1ELb0ELb1ELb1EEEEEEEEEvNT_6ParamsE)
        /*062c*/ 	.word	0x00000010


	//----- nvinfo : EIATTR_MIN_STACK_SIZE
	.align		4
.L_315:
        /*0630*/ 	.byte	0x04, 0x12
        /*0632*/ 	.short	(.L_317 - .L_316)
	.align		4
.L_316:
        /*0634*/ 	.word	index@(_ZN7cutlass13device_kernelIN5flash11enable_sm90INS1_16FlashAttnFwdSm90INS1_25CollectiveMainloopFwdSm90ILi2EN4cute5tupleIJNS5_1CILi1EEES8_S8_EEENS6_IJNS7_ILi192EEENS7_ILi160EEENS7_ILi64EEEEEELi64ENS_12float_e4m3_tEfNS_4arch4Sm90ELb0ELb0ELb0ELb1ELb0ELb1ELb0ELb1ELb1ELb1ELb0ELb0EEENS1_21CollectiveEpilogueFwdINS6_IJSA_SC_SB_EEES9_NS_10bfloat16_tESG_Li384ELb1ELb1ELb0ELb1EEENS1_36VarlenDynamicPersistentTileSchedulerILi192ELi160ELi384ELi128ELb0ELb1ELb1ELb0ELb1ELb1EEEEEEEEEvNT_6ParamsE)
        /*0638*/ 	.word	0x00000080


	//----- nvinfo : EIATTR_MIN_STACK_SIZE
	.align		4
.L_317:
        /*063c*/ 	.byte	0x04, 0x12
        /*063e*/ 	.short	(.L_319 - .L_318)
	.align		4
.L_318:
        /*0640*/ 	.word	index@(_ZN7cutlass13device_kernelIN5flash11enable_sm90INS1_16FlashAttnFwdSm90INS1_25CollectiveMainloopFwdSm90ILi2EN4cute5tupleIJNS5_1CILi1EEES8_S8_EEENS6_IJNS7_ILi192EEENS7_ILi160EEENS7_ILi64EEEEEELi64ENS_12float_e4m3_tEfNS_4arch4Sm90ELb0ELb1ELb0ELb0ELb0ELb0ELb0ELb1ELb1ELb1ELb0ELb0EEENS1_21CollectiveEpilogueFwdINS6_IJSA_SC_SB_EEES9_NS_10bfloat16_tESG_Li384ELb0ELb1ELb0ELb1EEENS1_30DynamicPersistentTileSchedulerILi384ELi128ELb0ELb1ELb1EEEEEEEEEvNT_6ParamsE)
        /*0644*/ 	.word	0x00000000


	//----- nvinfo : EIATTR_MIN_STACK_SIZE
	.align		4
.L_319:
        /*0648*/ 	.byte	0x04, 0x12
        /*064a*/ 	.short	(.L_321 - .L_320)
	.align		4
.L_320:
        /*064c*/ 	.word	index@(_ZN7cutlass13device_kernelIN5flash11enable_sm90INS1_16FlashAttnFwdSm90INS1_25CollectiveMainloopFwdSm90ILi2EN4cute5tupleIJNS5_1CILi1EEES8_S8_EEENS6_IJNS7_ILi192EEENS7_ILi160EEENS7_ILi64EEEEEELi64ENS_12float_e4m3_tEfNS_4arch4Sm90ELb0ELb1ELb0ELb1ELb0ELb0ELb0ELb1ELb1ELb1ELb0ELb0EEENS1_21CollectiveEpilogueFwdINS6_IJSA_SC_SB_EEES9_NS_10bfloat16_tESG_Li384ELb1ELb1ELb0ELb1EEENS1_36VarlenDynamicPersistentTileSchedulerILi192ELi160ELi384ELi128ELb0ELb1ELb1ELb1ELb0ELb1EEEEEEEEEvNT_6ParamsE)
        /*0650*/ 	.word	0x00000008


	//----- nvinfo : EIATTR_MIN_STACK_SIZE
	.align		4
.L_321:
        /*0654*/ 	.byte	0x04, 0x12
        /*0656*/ 	.short	(.L_323 - .L_322)
	.align		4
.L_322:
        /*0658*/ 	.word	index@(_ZN7cutlass13device_kernelIN5flash11enable_sm90INS1_16FlashAttnFwdSm90INS1_25CollectiveMainloopFwdSm90ILi2EN4cute5tupleIJNS5_1CILi1EEES8_S8_EEENS6_IJNS7_ILi192EEENS7_ILi160EEENS7_ILi64EEEEEELi64ENS_12float_e4m3_tEfNS_4arch4Sm90ELb0ELb1ELb0ELb1ELb0ELb1ELb0ELb1ELb1ELb1ELb0ELb0EEENS1_21CollectiveEpilogueFwdINS6_IJSA_SC_SB_EEES9_NS_10bfloat16_tESG_Li384ELb1ELb1ELb0ELb1EEENS1_36VarlenDynamicPersistentTileSchedulerILi192ELi160ELi384ELi128ELb0ELb1ELb1ELb1ELb0ELb1EEEEEEEEEvNT_6ParamsE)
        /*065c*/ 	.word	0x00000060


	//----- nvinfo : EIATTR_MIN_STACK_SIZE
	.align		4
.L_323:
        /*0660*/ 	.byte	0x04, 0x12
        /*0662*/ 	.short	(.L_325 - .L_324)
	.align		4
.L_324:
        /*0664*/ 	.word	index@(_ZN7cutlass13device_kernelIN5flash11enable_sm90INS1_16FlashAttnFwdSm90INS1_25CollectiveMainloopFwdSm90ILi2EN4cute5tupleIJNS5_1CILi1EEES8_S8_EEENS6_IJNS7_ILi192EEENS7_ILi160EEENS7_ILi64EEEEEELi64ENS_12float_e4m3_tEfNS_4arch4Sm90ELb1ELb0ELb0ELb0ELb0ELb0ELb0ELb1ELb1ELb1ELb0ELb0EEENS1_21CollectiveEpilogueFwdINS6_IJSA_SC_SB_EEES9_NS_10bfloat16_tESG_Li384ELb0ELb1ELb0ELb1EEENS1_30DynamicPersistentTileSchedulerILi384ELi128ELb0ELb1ELb1EEEEEEEEEvNT_6ParamsE)
        /*0668*/ 	.word	0x00000008


	//----- nvinfo : EIATTR_MIN_STACK_SIZE
	.align		4
.L_325:
        /*066c*/ 	.byte	0x04, 0x12
        /*066e*/ 	.short	(.L_327 - .L_326)
	.align		4
.L_326:
        /*0670*/ 	.word	index@(_ZN7cutlass13device_kernelIN5flash11enable_sm90INS1_16FlashAttnFwdSm90INS1_25CollectiveMainloopFwdSm90ILi2EN4cute5tupleIJNS5_1CILi1EEES8_S8_EEENS6_IJNS7_ILi192EEENS7_ILi160EEENS7_ILi64EEEEEELi64ENS_12float_e4m3_tEfNS_4arch4Sm90ELb1ELb0ELb0ELb1ELb0ELb0ELb0ELb1ELb1ELb1ELb0ELb0EEENS1_21CollectiveEpilogueFwdINS6_IJSA_SC_SB_EEES9_NS_10bfloat16_tESG_Li384ELb1ELb1ELb0ELb1EEENS1_36VarlenDynamicPersistentTileSchedulerILi192ELi160ELi384ELi128ELb0ELb1ELb1ELb1ELb1ELb1EEEEEEEEEvNT_6ParamsE)
        /*0674*/ 	.word	0x00000010


	//----- nvinfo : EIATTR_MIN_STACK_SIZE
	.align		4
.L_327:
        /*0678*/ 	.byte	0x04, 0x12
        /*067a*/ 	.short	(.L_329 - .L_328)
	.align		4
.L_328:
        /*067c*/ 	.word	index@(_ZN7cutlass13device_kernelIN5flash11enable_sm90INS1_16FlashAttnFwdSm90INS1_25CollectiveMainloopFwdSm90ILi2EN4cute5tupleIJNS5_1CILi1EEES8_S8_EEENS6_IJNS7_ILi192EEENS7_ILi160EEENS7_ILi64EEEEEELi64ENS_12float_e4m3_tEfNS_4arch4Sm90ELb1ELb0ELb0ELb1ELb0ELb1ELb0ELb1ELb1ELb1ELb0ELb0EEENS1_21CollectiveEpilogueFwdINS6_IJSA_SC_SB_EEES9_NS_10bfloat16_tESG_Li384ELb1ELb1ELb0ELb1EEENS1_36VarlenDynamicPersistentTileSchedulerILi192ELi160ELi384ELi128ELb0ELb1ELb1ELb1ELb1ELb1EEEEEEEEEvNT_6ParamsE)
        /*0680*/ 	.word	0x00000090
.L_329:


//--------------------- .nv.compat                --------------------------
	.section	.nv.compat,"",@"SHT_CUDA_COMPAT_INFO"
	.align	4
        /*0000*/ 	.byte	0x02, 0x09, 0x01, 0x00, 0x02, 0x02, 0x04, 0x00, 0x02, 0x05, 0x05, 0x00, 0x03, 0x07, 0x01, 0x01
        /*0010*/ 	.byte	0x02, 0x03, 0x01, 0x00, 0x02, 0x06, 0x01, 0x00, 0x04, 0x0b, 0x08, 0x00, 0x00, 0x00, 0x00, 0x00
        /*0020*/ 	.byte	0x00, 0x00, 0x00, 0x00


//--------------------- .nv.info._ZN7cutlass13device_kernelIN5flash11enable_sm90INS1_16FlashAttnFwdSm90INS1_25CollectiveMainloopFwdSm90ILi2EN4cute5tupleIJNS5_1CILi1EEES8_S8_EEENS6_IJNS7_ILi128EEESA_NS7_ILi256EEEEEELi256ENS_12float_e4m3_tEfNS_4arch4Sm90ELb0ELb0ELb0ELb0ELb0ELb0ELb0ELb1ELb1ELb1ELb0ELb0EEENS1_21CollectiveEpilogueFwdINS6_IJSA_SB_SA_EEES9_NS_10bfloat16_tESF_Li256ELb0ELb1ELb0ELb1EEENS1_29StaticPersistentTileSchedulerILb0EEEEEEEEEvNT_6ParamsE --------------------------
	.section	.nv.info._ZN7cutlass13device_kernelIN5flash11enable_sm90INS1_16FlashAttnFwdSm90INS1_25CollectiveMainloopFwdSm90ILi2EN4cute5tupleIJNS5_1CILi1EEES8_S8_EEENS6_IJNS7_ILi128EEESA_NS7_ILi256EEEEEELi256ENS_12float_e4m3_tEfNS_4arch4Sm90ELb0ELb0ELb0ELb0ELb0ELb0ELb0ELb1ELb1ELb1ELb0ELb0EEENS1_21CollectiveEpilogueFwdINS6_IJSA_SB_SA_EEES9_NS_10bfloat16_tESF_Li256ELb0ELb1ELb0ELb1EEENS1_29StaticPersistentTileSchedulerILb0EEEEEEEEEvNT_6ParamsE,"",@"SHT_CUDA_INFO"
	.sectionflags	@""
	.align	4


	//----- nvinfo : EIATTR_CUDA_API_VERSION
	.align		4
        /*0000*/ 	.byte	0x04, 0x37
        /*0002*/ 	.short	(.L_331 - .L_330)
.L_330:
        /*0004*/ 	.word	0x00000082


	//----- nvinfo : EIATTR_KPARAM_INFO
	.align		4
.L_331:
        /*0008*/ 	.byte	0x04, 0x17
        /*000a*/ 	.short	(.L_333 - .L_332)
.L_332:
        /*000c*/ 	.word	0x00000000
        /*0010*/ 	.short	0x0000
        /*0012*/ 	.short	0x0070
        /*0014*/ 	.byte	0x00, 0xf0, 0x01, 0x28


	//----- nvinfo : EIATTR_SPARSE_MMA_MASK
	.align		4
.L_333:
        /*0018*/ 	.byte	0x03, 0x50
        /*001a*/ 	.short	0x0000


	//----- nvinfo : EIATTR_MAXREG_COUNT
	.align		4
        /*001c*/ 	.byte	0x03, 0x1b
        /*001e*/ 	.short	0x00a8


	//----- nvinfo : EIATTR_NUM_BARRIERS
	.align		4
        /*0020*/ 	.byte	0x02, 0x4c
        /*0022*/ 	.byte	0x10
	.zero		1


	//----- nvinfo : EIATTR_EXTERNS
	.align		4
        /*0024*/ 	.byte	0x04, 0x0f
        /*0026*/ 	.short	(.L_335 - .L_334)


	//   ....[0]....
	.align		4
.L_334:
        /*0028*/ 	.word	index@(__assertfail)


	//----- nvinfo : EIATTR_ANNOTATIONS
	.align		4
.L_335:
        /*002c*/ 	.byte	0x04, 0x55
        /*002e*/ 	.short	(.L_337 - .L_336)


	//   ....[0]....
.L_336:
        /*0030*/ 	.word	0x00000001
        /*0034*/ 	.byte	0x70, 0x9c, 0x00, 0x00, 0x01, 0x00, 0x00, 0x00, 0x90, 0x9c, 0x00, 0x00, 0x01, 0x00, 0x00, 0x00
        /* <DEDUP_REMOVED lines=24> */
        /*01c4*/ 	.byte	0x80, 0xdc, 0x00, 0x00


	//----- nvinfo : EIATTR_MERCURY_ISA_VERSION
	.align		4
.L_337:
        /*01c8*/ 	.byte	0x03, 0x5f
        /*01ca*/ 	.short	0x0101


	//----- nvinfo : EIATTR_INT_WARP_WIDE_INSTR_OFFSETS
	.align		4
        /*01cc*/ 	.byte	0x04, 0x31
        /*01ce*/ 	.short	(.L_339 - .L_338)


	//   ....[0]....
.L_338:
        /*01d0*/ 	.word	0x00000130


	//   ....[1]....
        /*01d4*/ 	.word	0x00000170


	//   ....[2]....
        /*01d8*/ 	.word	0x000001e0


	//----- nvinfo : EIATTR_COOP_GROUP_MASK_REGIDS
	.align		4
.L_339:
        /*01dc*/ 	.byte	0x04, 0x29
        /*01de*/ 	.short	(.L_341 - .L_340)


	//   ....[0]....
.L_340:
        /*01e0*/ 	.word	0xffffffff


	//   ....[1]....
        /*01e4*/ 	.word	0xffffffff


	//   ....[2]....
        /*01e8*/ 	.word	0xffffffff


	//   ....[3]....
        /*01ec*/ 	.word	0xffffffff


	//   ....[4]....
        /*01f0*/ 	.word	0xffffffff


	//   ....[5]....
        /*01f4*/ 	.word	0xffffffff


	//   ....[6]....
        /*01f8*/ 	.word	0xffffffff


	//   ....[7]....
        /*01fc*/ 	.word	0xffffffff


	//   ....[8]....
        /*0200*/ 	.word	0xffffffff


	//   ....[9]....
        /*0204*/ 	.word	0xffffffff


	//   ....[10]....
        /*0208*/ 	.word	0xffffffff


	//   ....[11]....
        /*020c*/ 	.word	0xffffffff


	//   ....[12]....
        /*0210*/ 	.word	0xffffffff


	//   ....[13]....
        /*0214*/ 	.word	0xffffffff


	//   ....[14]....
        /*0218*/ 	.word	0xffffffff


	//   ....[15]....
        /*021c*/ 	.word	0xffffffff


	//   ....[16]....
        /*0220*/ 	.word	0xffffffff


	//   ....[17]....
        /*0224*/ 	.word	0xffffffff


	//   ....[18]....
        /*0228*/ 	.word	0xffffffff


	//   ....[19]....
        /*022c*/ 	.word	0xffffffff


	//   ....[20]....
        /*0230*/ 	.word	0xffffffff


	//   ....[21]....
        /*0234*/ 	.word	0xffffffff


	//   ....[22]....
        /*0238*/ 	.word	0xffffffff


	//   ....[23]....
        /*023c*/ 	.word	0xffffffff


	//   ....[24]....
        /*0240*/ 	.word	0xffffffff


	//   ....[25]....
        /*0244*/ 	.word	0xffffffff


	//   ....[26]....
        /*0248*/ 	.word	0xffffffff


	//   ....[27]....
        /*024c*/ 	.word	0xffffffff


	//   ....[28]....
        /*0250*/ 	.word	0xffffffff


	//   ....[29]....
        /*0254*/ 	.word	0xffffffff


	//   ....[30]....
        /*0258*/ 	.word	0xffffffff


	//   ....[31]....
        /*025c*/ 	.word	0xffffffff


	//   ....[32]....
        /*0260*/ 	.word	0xffffffff


	//   ....[33]....
        /*0264*/ 	.word	0xffffffff


	//   ....[34]....
        /*0268*/ 	.word	0xffffffff


	//   ....[35]....
        /*026c*/ 	.word	0xffffffff


	//   ....[36]....
        /*0270*/ 	.word	0xffffffff


	//   ....[37]....
        /*0274*/ 	.word	0xffffffff


	//   ....[38]....
        /*0278*/ 	.word	0xffffffff


	//   ....[39]....
        /*027c*/ 	.word	0xffffffff


	//   ....[40]....
        /*0280*/ 	.word	0xffffffff


	//   ....[41]....
        /*0284*/ 	.word	0xffffffff


	//   ....[42]....
        /*0288*/ 	.word	0xffffffff


	//   ....[43]....
        /*028c*/ 	.word	0xffffffff


	//   ....[44]....
        /*0290*/ 	.word	0xffffffff


	//   ....[45]....
        /*0294*/ 	.word	0xffffffff


	//   ....[46]....
        /*0298*/ 	.word	0xffffffff


	//   ....[47]....
        /*029c*/ 	.word	0xffffffff


	//   ....[48]....
        /*02a0*/ 	.word	0xffffffff


	//   ....[49]....
        /*02a4*/ 	.word	0xffffffff


	//   ....[50]....
        /*02a8*/ 	.word	0xffffffff


	//   ....[51]....
        /*02ac*/ 	.word	0xffffffff


	//   ....[52]....
        /*02b0*/ 	.word	0xffffffff


	//   ....[53]....
        /*02b4*/ 	.word	0xffffffff


	//   ....[54]....
        /*02b8*/ 	.word	0xffffffff


	//   ....[55]....
        /*02bc*/ 	.word	0xffffffff


	//   ....[56]....
        /*02c0*/ 	.word	0xffffffff


	//   ....[57]....
        /*02c4*/ 	.word	0xffffffff


	//   ....[58]....
        /*02c8*/ 	.word	0xffffffff


	//   ....[59]....
        /*02cc*/ 	.word	0xffffffff


	//   ....[60]....
        /*02d0*/ 	.word	0xffffffff


	//   ....[61]....
        /*02d4*/ 	.word	0xffffffff


	//   ....[62]....
        /*02d8*/ 	.word	0xffffffff


	//   ....[63]....
        /*02dc*/ 	.word	0xffffffff


	//   ....[64]....
        /*02e0*/ 	.word	0xffffffff


	//   ....[65]....
        /*02e4*/ 	.word	0xffffffff


	//   ....[66]....
        /*02e8*/ 	.word	0xffffffff


	//   ....[67]....
        /*02ec*/ 	.word	0xffffffff


	//   ....[68]....
        /*02f0*/ 	.word	0xffffffff


	//   ....[69]....
        /*02f4*/ 	.word	0xffffffff


	//   ....[70]....
        /*02f8*/ 	.word	0xffffffff


	//   ....[71]....
        /*02fc*/ 	.word	0xffffffff


	//   ....[72]....
        /*0300*/ 	.word	0xffffffff


	//   ....[73]....
        /*0304*/ 	.word	0xffffffff


	//   ....[74]....
        /*0308*/ 	.word	0xffffffff


	//   ....[75]....
        /*030c*/ 	.word	0xffffffff


	//   ....[76]....
        /*0310*/ 	.word	0xffffffff


	//   ....[77]....
        /*0314*/ 	.word	0xffffffff


	//   ....[78]....
        /*0318*/ 	.word	0xffffffff


	//   ....[79]....
        /*031c*/ 	.word	0xffffffff


	//   ....[80]....
        /*0320*/ 	.word	0xffffffff


	//   ....[81]....
        /*0324*/ 	.word	0xffffffff


	//   ....[82]....
        /*0328*/ 	.word	0xffffffff


	//   ....[83]....
        /*032c*/ 	.word	0xffffffff


	//   ....[84]....
        /*0330*/ 	.word	0xffffffff


	//   ....[85]....
        /*0334*/ 	.word	0xffffffff


	//   ....[86]....
        /*0338*/ 	.word	0xffffffff


	//   ....[87]....
        /*033c*/ 	.word	0xffffffff


	//   ....[88]....
        /*0340*/ 	.word	0xffffffff


	//   ....[89]....
        /*0344*/ 	.word	0xffffffff


	//   ....[90]....
        /*0348*/ 	.word	0xffffffff


	//   ....[91]....
        /*034c*/ 	.word	0xffffffff


	//   ....[92]....
        /*0350*/ 	.word	0xffffffff


	//   ....[93]....
        /*0354*/ 	.word	0xffffffff


	//   ....[94]....
        /*0358*/ 	.word	0xffffffff


	//   ....[95]....
        /*035c*/ 	.word	0xffffffff


	//   ....[96]....
        /*0360*/ 	.word	0xffffffff


	//   ....[97]....
        /*0364*/ 	.word	0xffffffff


	//   ....[98]....
        /*0368*/ 	.word	0xffffffff


	//   ....[99]....
        /*036c*/ 	.word	0xffffffff


	//   ....[100]....
        /*0370*/ 	.word	0xffffffff


	//   ....[101]....
        /*0374*/ 	.word	0xffffffff


	//   ....[102]....
        /*0378*/ 	.word	0xffffffff


	//   ....[103]....
        /*037c*/ 	.word	0xffffffff


	//   ....[104]....
        /*0380*/ 	.word	0xffffffff


	//   ....[105]....
        /*0384*/ 	.word	0xffffffff


	//   ....[106]....
        /*0388*/ 	.word	0xffffffff


	//   ....[107]....
        /*038c*/ 	.word	0xffffffff


	//   ....[108]....
        /*0390*/ 	.word	0xffffffff


	//   ....[109]....
        /*0394*/ 	.word	0xffffffff


	//   ....[110]....
        /*0398*/ 	.word	0xffffffff


	//   ....[111]....
        /*039c*/ 	.word	0xffffffff


	//   ....[112]....
        /*03a0*/ 	.word	0xffffffff


	//   ....[113]....
        /*03a4*/ 	.word	0xffffffff


	//   ....[114]....
        /*03a8*/ 	.word	0x0500000f


	//   ....[115]....
        /*03ac*/ 	.word	0x0500000f


	//   ....[116]....
        /*03b0*/ 	.word	0x0500000f


	//   ....[117]....
        /*03b4*/ 	.word	0x0500000f


	//   ....[118]....
        /*03b8*/ 	.word	0x0500000f


	//   ....[119]....
        /*03bc*/ 	.word	0x0500000f


	//   ....[120]....
        /*03c0*/ 	.word	0x0500000f


	//   ....[121]....
        /*03c4*/ 	.word	0x0500000f


	//   ....[122]....
        /*03c8*/ 	.word	0x0500000f


	//   ....[123]....
        /*03cc*/ 	.word	0x0500000f


	//   ....[124]....
        /*03d0*/ 	.word	0x0500000f


	//   ....[125]....
        /*03d4*/ 	.word	0x0500000f


	//   ....[126]....
        /*03d8*/ 	.word	0x0500000f


	//   ....[127]....
        /*03dc*/ 	.word	0x0500000f


	//   ....[128]....
        /*03e0*/ 	.word	0x0500000f


	//   ....[129]....
        /*03e4*/ 	.word	0x0500000f


	//   ....[130]....
        /*03e8*/ 	.word	0x0500000f


	//----- nvinfo : EIATTR_COOP_GROUP_INSTR_OFFSETS
	.align		4
.L_341:
        /*03ec*/ 	.byte	0x04, 0x28
        /*03ee*/ 	.short	(.L_343 - .L_342)


	//   ....[0]....
.L_342:
        /*03f0*/ 	.word	0x00000070


	//   ....[1]....
        /*03f4*/ 	.word	0x00000140


	//   ....[2]....
        /*03f8*/ 	.word	0x00000190


	//   ....[3]....
        /*03fc*/ 	.word	0x000003c0


	//   ....[4]....
        /*0400*/ 	.word	0x00000520


	//   ....[5]....
        /*0404*/ 	.word	0x00000640


	//   ....[6]....
        /*0408*/ 	.word	0x000007a0


	//   ....[7]....
        /*040c*/ 	.word	0x00000f60


	//   ....[8]....
        /*0410*/ 	.word	0x00002580


	//   ....[9]....
        /*0414*/ 	.word	0x00002680


	//   ....[10]....
        /*0418*/ 	.word	0x00002d30


	//   ....[11]....
        /*041c*/ 	.word	0x00002dd0


	//   ....[12]....
        /*0420*/ 	.word	0x000049a0


	//   ....[13]....
        /*0424*/ 	.word	0x000049b0


	//   ....[14]....
        /*0428*/ 	.word	0x000049e0


	//   ....[15]....
        /*042c*/ 	.word	0x000049f0


	//   ....[16]....
        /*0430*/ 	.word	0x000066d0


	//   ....[17]....
        /*0434*/ 	.word	0x000066e0


	//   ....[18]....
        /*0438*/ 	.word	0x00006710


	//   ....[19]....
        /*043c*/ 	.word	0x00006720


	//   ....[20]....
        /*0440*/ 	.word	0x00008020


	//   ....[21]....
        /*0444*/ 	.word	0x00008050


	//   ....[22]....
        /*0448*/ 	.word	0x00008170


	//   ....[23]....
        /*044c*/ 	.word	0x000081a0


	//   ....[24]....
        /*0450*/ 	.word	0x000081e0


	//   ....[25]....
        /*0454*/ 	.word	0x00008210


	//   ....[26]....
        /*0458*/ 	.word	0x00008230


	//   ....[27]....
        /*045c*/ 	.word	0x00008250


	//   ....[28]....
        /*0460*/ 	.word	0x00008260


	//   ....[29]....
        /*0464*/ 	.word	0x00008270


	//   ....[30]....
        /*0468*/ 	.word	0x00008280


	//   ....[31]....
        /*046c*/ 	.word	0x00008290


	//   ....[32]....
        /*0470*/ 	.word	0x000082a0


	//   ....[33]....
        /*0474*/ 	.word	0x000082b0


	//   ....[34]....
        /*0478*/ 	.word	0x000082c0


	//   ....[35]....
        /*047c*/ 	.word	0x000082d0


	//   ....[36]....
        /*0480*/ 	.word	0x000082e0


	//   ....[37]....
        /*0484*/ 	.word	0x000082f0


	//   ....[38]....
        /*0488*/ 	.word	0x00008300


	//   ....[39]....
        /*048c*/ 	.word	0x00008310


	//   ....[40]....
        /*0490*/ 	.word	0x00008320


	//   ....[41]....
        /*0494*/ 	.word	0x00008330


	//   ....[42]....
        /*0498*/ 	.word	0x00008340


	//   ....[43]....
        /*049c*/ 	.word	0x00008350


	//   ....[44]....
        /*04a0*/ 	.word	0x00008360


	//   ....[45]....
        /*04a4*/ 	.word	0x00008370


	//   ....[46]....
        /*04a8*/ 	.word	0x00008380


	//   ....[47]....
        /*04ac*/ 	.word	0x00008390


	//   ....[48]....
        /*04b0*/ 	.word	0x000083a0


	//   ....[49]....
        /*04b4*/ 	.word	0x000083b0


	//   ....[50]....
        /*04b8*/ 	.word	0x000083c0


	//   ....[51]....
        /*04bc*/ 	.word	0x000083d0


	//   ....[52]....
        /*04c0*/ 	.word	0x000083e0


	//   ....[53]....
        /*04c4*/ 	.word	0x00008420


	//   ....[54]....
        /*04c8*/ 	.word	0x00008430


	//   ....[55]....
        /*04cc*/ 	.word	0x00008460


	//   ....[56]....
        /*04d0*/ 	.word	0x00008470


	//   ....[57]....
        /*04d4*/ 	.word	0x000084e0


	//   ....[58]....
        /*04d8*/ 	.word	0x00008520


	//   ....[59]....
        /*04dc*/ 	.word	0x00008550


	//   ....[60]....
        /*04e0*/ 	.word	0x00008570


	//   ....[61]....
        /*04e4*/ 	.word	0x00008590


	//   ....[62]....
        /*04e8*/ 	.word	0x000085a0


	//   ....[63]....
        /*04ec*/ 	.word	0x000085b0


	//   ....[64]....
        /*04f0*/ 	.word	0x000085c0


	//   ....[65]....
        /*04f4*/ 	.word	0x000085d0


	//   ....[66]....
        /*04f8*/ 	.word	0x000085e0


	//   ....[67]....
        /*04fc*/ 	.word	0x000085f0


	//   ....[68]....
        /*0500*/ 	.word	0x00008600


	//   ....[69]....
        /*0504*/ 	.word	0x00008610


	//   ....[70]....
        /*0508*/ 	.word	0x00008620


	//   ....[71]....
        /*050c*/ 	.word	0x00008630


	//   ....[72]....
        /*0510*/ 	.word	0x00008640


	//   ....[73]....
        /*0514*/ 	.word	0x00008650


	//   ....[74]....
        /*0518*/ 	.word	0x00008660


	//   ....[75]....
        /*051c*/ 	.word	0x00008670


	//   ....[76]....
        /*0520*/ 	.word	0x00008680


	//   ....[77]....
        /*0524*/ 	.word	0x00008690


	//   ....[78]....
        /*0528*/ 	.word	0x000086a0


	//   ....[79]....
        /*052c*/ 	.word	0x000086b0


	//   ....[80]....
        /*0530*/ 	.word	0x000086c0


	//   ....[81]....
        /*0534*/ 	.word	0x000086d0


	//   ....[82]....
        /*0538*/ 	.word	0x000086e0


	//   ....[83]....
        /*053c*/ 	.word	0x000086f0


	//   ....[84]....
        /*0540*/ 	.word	0x000090c0


	//   ....[85]....
        /*0544*/ 	.word	0x000090d0


	//   ....[86]....
        /*0548*/ 	.word	0x000090f0


	//   ....[87]....
        /*054c*/ 	.word	0x00009100


	//   ....[88]....
        /*0550*/ 	.word	0x00009620


	//   ....[89]....
        /*0554*/ 	.word	0x00009660


	//   ....[90]....
        /*0558*/ 	.word	0x000097d0


	//   ....[91]....
        /*055c*/ 	.word	0x000097f0


	//   ....[92]....
        /*0560*/ 	.word	0x00009920


	//   ....[93]....
        /*0564*/ 	.word	0x00009940


	//   ....[94]....
        /*0568*/ 	.word	0x00009a80


	//   ....[95]....
        /*056c*/ 	.word	0x00009ac0


	//   ....[96]....
        /*0570*/ 	.word	0x0000a7e0


	//   ....[97]....
        /*0574*/ 	.word	0x0000b3f0


	//   ....[98]....
        /*0578*/ 	.word	0x0000b420


	//   ....[99]....
        /*057c*/ 	.word	0x0000b450


	//   ....[100]....
        /*0580*/ 	.word	0x0000b460


	//   ....[101]....
        /*0584*/ 	.word	0x0000b530


	//   ....[102]....
        /*0588*/ 	.word	0x0000b540


	//   ....[103]....
        /*058c*/ 	.word	0x0000b5c0


	//   ....[104]....
        /*0590*/ 	.word	0x0000b5d0


	//   ....[105]....
        /*0594*/ 	.word	0x0000b650


	//   ....[106]....
        /*0598*/ 	.word	0x0000b660


	//   ....[107]....
        /*059c*/ 	.word	0x0000b6e0


	//   ....[108]....
        /*05a0*/ 	.word	0x0000b6f0


	//   ....[109]....
        /*05a4*/ 	.word	0x0000b770


	//   ....[110]....
        /*05a8*/ 	.word	0x0000b780


	//   ....[111]....
        /*05ac*/ 	.word	0x0000b790


	//   ....[112]....
        /*05b0*/ 	.word	0x0000b7d0


	//   ....[113]....
        /*05b4*/ 	.word	0x0000dab0


	//   ....[114]....
        /*05b8*/ 	.word	0x0000dfd0


	//   ....[115]....
        /*05bc*/ 	.word	0x0000e180


	//   ....[116]....
        /*05c0*/ 	.word	0x0000e1e0


	//   ....[117]....
        /*05c4*/ 	.word	0x0000e270


	//   ....[118]....
        /*05c8*/ 	.word	0x0000e340


	//   ....[119]....
        /*05cc*/ 	.word	0x0000e3a0


	//   ....[120]....
        /*05d0*/ 	.word	0x0000e4b0


	//   ....[121]....
        /*05d4*/ 	.word	0x0000e510


	//   ....[122]....
        /*05d8*/ 	.word	0x0000e600


	//   ....[123]....
        /*05dc*/ 	.word	0x0000e660


	//   ....[124]....
        /*05e0*/ 	.word	0x0000e750


	//   ....[125]....
        /*05e4*/ 	.word	0x0000e7b0


	//   ....[126]....
        /*05e8*/ 	.word	0x0000e8a0


	//   ....[127]....
        /*05ec*/ 	.word	0x0000e900


	//   ....[128]....
        /*05f0*/ 	.word	0x0000e9e0


	//   ....[129]....
        /*05f4*/ 	.word	0x0000ea40


	//   ....[130]....
        /*05f8*/ 	.word	0x0000eb10


	//----- nvinfo : EIATTR_REG_RECONFIG
	.align		4
.L_343:
        /*05fc*/ 	.byte	0x01, 0x54
	.zero		2


	//----- nvinfo : EIATTR_SYSCALL_OFFSETS
	.align		4
        /*0600*/ 	.byte	0x04, 0x46
        /*0602*/ 	.short	(.L_345 - .L_344)


	//   ....[0]....
.L_344:
        /*0604*/ 	.word	0x00001480


	//   ....[1]....
        /*0608*/ 	.word	0x0000a290


	//   ....[2]....
        /*060c*/ 	.word	0x0000a3d0


	//   ....[3]....
        /*0610*/ 	.word	0x0000a510


	//   ....[4]....
        /*0614*/ 	.word	0x0000a630


	//   ....[5]....
        /*0618*/ 	.word	0x0000aff0


	//----- nvinfo : EIATTR_MBARRIER_INSTR_OFFSETS
	.align		4
.L_345:
        /*061c*/ 	.byte	0x04, 0x39
        /*061e*/ 	.short	(.L_347 - .L_346)


	//   ....[0]....
.L_346:
        /*0620*/ 	.word	0x00000270
        /*0624*/ 	.word	0x000000ff
        /*0628*/ 	.word	0x00038800
        /*062c*/ 	.short	0x0100
        /*062e*/ 	.byte	0x08
	.zero		1


	//   ....[1]....
        /*0630*/ 	.word	0x00000280
        /*0634*/ 	.word	0x000000ff
        /*0638*/ 	.word	0x00038820
        /*063c*/ 	.short	0x0100
        /*063e*/ 	.byte	0x08
	.zero		1


	//   ....[2]....
        /*0640*/ 	.word	0x00000370
        /*0644*/ 	.word	0x000000ff
        /*0648*/ 	.word	0x00038830
        /*064c*/ 	.short	0x0100
        /*064e*/ 	.byte	0x08
	.zero		1


	//   ....[3]....
        /*0650*/ 	.word	0x00000380
        /*0654*/ 	.word	0x000000ff
        /*0658*/ 	.word	0x00038840
        /*065c*/ 	.short	0x0100
        /*065e*/ 	.byte	0x08
	.zero		1


	//   ....[4]....
        /*0660*/ 	.word	0x00000390
        /*0664*/ 	.word	0x000000ff
        /*0668*/ 	.word	0x00038838
        /*066c*/ 	.short	0x0100
        /*066e*/ 	.byte	0x08
	.zero		1


	//   ....[5]....
        /*0670*/ 	.word	0x000003a0
        /*0674*/ 	.word	0x000000ff
        /*0678*/ 	.word	0x00038848
        /*067c*/ 	.short	0x0100
        /*067e*/ 	.byte	0x08
	.zero		1


	//   ....[6]....
        /*0680*/ 	.word	0x000004d0
        /*0684*/ 	.word	0x000000ff
        /*0688*/ 	.word	0x00038850
        /*068c*/ 	.short	0x0100
        /*068e*/ 	.byte	0x08
	.zero		1


	//   ....[7]....
        /*0690*/ 	.word	0x000004e0
        /*0694*/ 	.word	0x000000ff
        /*0698*/ 	.word	0x00038860
        /*069c*/ 	.short	0x0100
        /*069e*/ 	.byte	0x08
	.zero		1


	//   ....[8]....
        /*06a0*/ 	.word	0x000004f0
        /*06a4*/ 	.word	0x000000ff
        /*06a8*/ 	.word	0x00038858
        /*06ac*/ 	.short	0x0100
        /*06ae*/ 	.byte	0x08
	.zero		1


	//   ....[9]....
        /*06b0*/ 	.word	0x00000500
        /*06b4*/ 	.word	0x000000ff
        /*06b8*/ 	.word	0x00038868
        /*06bc*/ 	.short	0x0100
        /*06be*/ 	.byte	0x08
	.zero		1


	//   ....[10]....
        /*06c0*/ 	.word	0x000005f0
        /*06c4*/ 	.word	0x000000ff
        /*06c8*/ 	.word	0x00038870
        /*06cc*/ 	.short	0x0100
        /*06ce*/ 	.byte	0x06
	.zero		1


	//   ....[11]....
        /*06d0*/ 	.word	0x00000600
        /*06d4*/ 	.word	0x000000ff
        /*06d8*/ 	.word	0x00038880
        /*06dc*/ 	.short	0x0100
        /*06de*/ 	.byte	0x06
	.zero		1


	//   ....[12]....
        /*06e0*/ 	.word	0x00000610
        /*06e4*/ 	.word	0x000000ff
        /*06e8*/ 	.word	0x00038878
        /*06ec*/ 	.short	0x0100
        /*06ee*/ 	.byte	0x06
	.zero		1


	//   ....[13]....
        /*06f0*/ 	.word	0x00000620
        /*06f4*/ 	.word	0x000000ff
        /*06f8*/ 	.word	0x00038888
        /*06fc*/ 	.short	0x0100
        /*06fe*/ 	.byte	0x06
	.zero		1


	//   ....[14]....
        /*0700*/ 	.word	0x00000750
        /*0704*/ 	.word	0x000000ff
        /*0708*/ 	.word	0x00038890
        /*070c*/ 	.short	0x0100
        /*070e*/ 	.byte	0x08
	.zero		1


	//   ....[15]....
        /*0710*/ 	.word	0x00000760
        /*0714*/ 	.word	0x000000ff
        /*0718*/ 	.word	0x000388a0
        /*071c*/ 	.short	0x0100
        /*071e*/ 	.byte	0x08
	.zero		1


	//   ....[16]....
        /*0720*/ 	.word	0x00000770
        /*0724*/ 	.word	0x000000ff
        /*0728*/ 	.word	0x00038898
        /*072c*/ 	.short	0x0100
        /*072e*/ 	.byte	0x08
	.zero		1


	//   ....[17]....
        /*0730*/ 	.word	0x00000780
        /*0734*/ 	.word	0x000000ff
        /*0738*/ 	.word	0x000388a8
        /*073c*/ 	.short	0x0100
        /*073e*/ 	.byte	0x08
	.zero		1


	//   ....[18]....
        /*0740*/ 	.word	0x000008b0
        /*0744*/ 	.word	0x000000ff
        /*0748*/ 	.word	0x000388b0
        /*074c*/ 	.short	0x0100
        /*074e*/ 	.byte	0x08
	.zero		1


	//   ....[19]....
        /*0750*/ 	.word	0x000008c0
        /*0754*/ 	.word	0x000000ff
        /*0758*/ 	.word	0x000388c0
        /*075c*/ 	.short	0x0100
        /*075e*/ 	.byte	0x08
	.zero		1


	//   ....[20]....
        /*0760*/ 	.word	0x000008d0
        /*0764*/ 	.word	0x000000ff
        /*0768*/ 	.word	0x000388b8
        /*076c*/ 	.short	0x0100
        /*076e*/ 	.byte	0x08
	.zero		1


	//   ....[21]....
        /*0770*/ 	.word	0x000008e0
        /*0774*/ 	.word	0x000000ff
        /*0778*/ 	.word	0x000388c8
        /*077c*/ 	.short	0x0100
        /*077e*/ 	.byte	0x08
	.zero		1


	//   ....[22]....
        /*0780*/ 	.word	0x000014e0
        /*0784*/ 	.word	0x000000ff
        /*0788*/ 	.word	0x00038800
        /*078c*/ 	.short	0x010a
        /*078e*/ 	.byte	0x27
	.zero		1


	//   ....[23]....
        /*0790*/ 	.word	0x00001560
        /*0794*/ 	.word	0x00000003
        /*0798*/ 	.word	0x00038830
        /*079c*/ 	.short	0x010a
        /*079e*/ 	.byte	0x3f
	.zero		1


	//   ....[24]....
        /*07a0*/ 	.word	0x000015d0
        /*07a4*/ 	.word	0x00000003
        /*07a8*/ 	.word	0x00038830
        /*07ac*/ 	.short	0x010a
        /*07ae*/ 	.byte	0x3f
	.zero		1


	//   ....[25]....
        /*07b0*/ 	.word	0x00002970
        /*07b4*/ 	.word	0x00000003
        /*07b8*/ 	.word	0x00000000
        /*07bc*/ 	.short	0x0101
        /*07be*/ 	.byte	0x3f
	.zero		1


	//   ....[26]....
        /*07c0*/ 	.word	0x000040e0
        /*07c4*/ 	.word	0x000000ff
        /*07c8*/ 	.word	0x00038830
        /*07cc*/ 	.short	0x010a
        /*07ce*/ 	.byte	0x06
	.zero		1


	//   ....[27]....
        /*07d0*/ 	.word	0x00004120
        /*07d4*/ 	.word	0x000000ff
        /*07d8*/ 	.word	0x00038830
        /*07dc*/ 	.short	0x010a
        /*07de*/ 	.byte	0x06
	.zero		1


	//   ....[28]....
        /*07e0*/ 	.word	0x00004490
        /*07e4*/ 	.word	0x000000ff
        /*07e8*/ 	.word	0x00038850
        /*07ec*/ 	.short	0x010a
        /*07ee*/ 	.byte	0x06
	.zero		1


	//   ....[29]....
        /*07f0*/ 	.word	0x000044d0
        /*07f4*/ 	.word	0x000000ff
        /*07f8*/ 	.word	0x00038850
        /*07fc*/ 	.short	0x010a
        /*07fe*/ 	.byte	0x06
	.zero		1


	//   ....[30]....
        /*0800*/ 	.word	0x000057e0
        /*0804*/ 	.word	0x00000003
        /*0808*/ 	.word	0x00000000
        /*080c*/ 	.short	0x0101
        /*080e*/ 	.byte	0x3f
	.zero		1


	//   ....[31]....
        /*0810*/ 	.word	0x00005980
        /*0814*/ 	.word	0x000000ff
        /*0818*/ 	.word	0x00000000
        /*081c*/ 	.short	0x0101
        /*081e*/ 	.byte	0x06
	.zero		1


	//   ....[32]....
        /*0820*/ 	.word	0x00006380
        /*0824*/ 	.word	0x000000ff
        /*0828*/ 	.word	0x00038850
        /*082c*/ 	.short	0x010a
        /*082e*/ 	.byte	0x08
	.zero		1


	//   ....[33]....
        /*0830*/ 	.word	0x000063c0
        /*0834*/ 	.word	0x000000ff
        /*0838*/ 	.word	0x00038850
        /*083c*/ 	.short	0x010a
        /*083e*/ 	.byte	0x08
	.zero		1


	//   ....[34]....
        /*0840*/ 	.word	0x00008400
        /*0844*/ 	.word	0x000000ff
        /*0848*/ 	.word	0x00000000
        /*084c*/ 	.short	0x0101
        /*084e*/ 	.byte	0x08
	.zero		1


	//   ....[35]....
        /*0850*/ 	.word	0x00009640
        /*0854*/ 	.word	0x000000ff
        /*0858*/ 	.word	0x00000000
        /*085c*/ 	.short	0x0101
        /*085e*/ 	.byte	0x27
	.zero		1


	//   ....[36]....
        /*0860*/ 	.word	0x0000aa60
        /*0864*/ 	.word	0x00000004
        /*0868*/ 	.word	0x00038880
        /*086c*/ 	.short	0x010a
        /*086e*/ 	.byte	0x3f
	.zero		1


	//   ....[37]....
        /*0870*/ 	.word	0x0000ac60
        /*0874*/ 	.word	0x00000004
        /*0878*/ 	.word	0x00038840
        /*087c*/ 	.short	0x010a
        /*087e*/ 	.byte	0x3f
	.zero		1


	//   ....[38]....
        /*0880*/ 	.word	0x0000b8c0
        /*0884*/ 	.word	0x000000ff
        /*0888*/ 	.word	0x00038800
        /*088c*/ 	.short	0x0107
        /*088e*/ 	.byte	0x29
	.zero		1


	//   ....[39]....
        /*0890*/ 	.word	0x0000b910
        /*0894*/ 	.word	0x000000ff
        /*0898*/ 	.word	0x00038800
        /*089c*/ 	.short	0x0101
        /*089e*/ 	.byte	0x29
	.zero		1


	//   ....[40]....
        /*08a0*/ 	.word	0x0000b940
        /*08a4*/ 	.word	0x000000ff
        /*08a8*/ 	.word	0x00038820
        /*08ac*/ 	.short	0x010a
        /*08ae*/ 	.byte	0x29
	.zero		1


	//   ....[41]....
        /*08b0*/ 	.word	0x0000bc30
        /*08b4*/ 	.word	0x00000006
        /*08b8*/ 	.word	0x00038880
        /*08bc*/ 	.short	0x010a
        /*08be*/ 	.byte	0x3f
	.zero		1


	//   ....[42]....
        /*08c0*/ 	.word	0x0000bf80
        /*08c4*/ 	.word	0x00000006
        /*08c8*/ 	.word	0x00038840
        /*08cc*/ 	.short	0x010a
        /*08ce*/ 	.byte	0x3f
	.zero		1


	//   ....[43]....
        /*08d0*/ 	.word	0x0000c340
        /*08d4*/ 	.word	0x00000013
        /*08d8*/ 	.word	0x00038870
        /*08dc*/ 	.short	0x010a
        /*08de*/ 	.byte	0x3f
	.zero		1


	//   ....[44]....
        /*08e0*/ 	.word	0x0000c3b0
        /*08e4*/ 	.word	0x00000013
        /*08e8*/ 	.word	0x00038860
        /*08ec*/ 	.short	0x010a
        /*08ee*/ 	.byte	0x3f
	.zero		1


	//   ....[45]....
        /*08f0*/ 	.word	0x0000cd60
        /*08f4*/ 	.word	0x00000013
        /*08f8*/ 	.word	0x00038850
        /*08fc*/ 	.short	0x0101
        /*08fe*/ 	.byte	0x3f
	.zero		1


	//   ....[46]....
        /*0900*/ 	.word	0x0000cde0
        /*0904*/ 	.word	0x00000013
        /*0908*/ 	.word	0x00000000
        /*090c*/ 	.short	0x0101
        /*090e*/ 	.byte	0x3f
	.zero		1


	//   ....[47]....
        /*0910*/ 	.word	0x0000cee0
        /*0914*/ 	.word	0x00000003
        /*0918*/ 	.word	0x00038870
        /*091c*/ 	.short	0x010a
        /*091e*/ 	.byte	0x3f
	.zero		1


	//   ....[48]....
        /*0920*/ 	.word	0x0000cf50
        /*0924*/ 	.word	0x00000003
        /*0928*/ 	.word	0x00038860
        /*092c*/ 	.short	0x010a
        /*092e*/ 	.byte	0x3f
	.zero		1


	//   ....[49]....
        /*0930*/ 	.word	0x0000d8c0
        /*0934*/ 	.word	0x00000003
        /*0938*/ 	.word	0x00038850
        /*093c*/ 	.short	0x0101
        /*093e*/ 	.byte	0x3f
	.zero		1


	//   ....[50]....
        /*0940*/ 	.word	0x0000d960
        /*0944*/ 	.word	0x00000003
        /*0948*/ 	.word	0x00000000
        /*094c*/ 	.short	0x0101
        /*094e*/ 	.byte	0x3f
	.zero		1


	//   ....[51]....
        /*0950*/ 	.word	0x0000da60
        /*0954*/ 	.word	0x00000009
        /*0958*/ 	.word	0x00038820
        /*095c*/ 	.short	0x010a
        /*095e*/ 	.byte	0x3f
	.zero		1


	//   ....[52]....
        /*0960*/ 	.word	0x0000dbd0
        /*0964*/ 	.word	0x00000005
        /*0968*/ 	.word	0x00000000
        /*096c*/ 	.short	0x010a
        /*096e*/ 	.byte	0x3f
	.zero		1


	//   ....[53]....
        /*0970*/ 	.word	0x0000dc40
        /*0974*/ 	.word	0x00000007
        /*0978*/ 	.word	0x00000000
        /*097c*/ 	.short	0x010a
        /*097e*/ 	.byte	0x3f
	.zero		1


	//   ....[54]....
        /*0980*/ 	.word	0x0000dca0
        /*0984*/ 	.word	0x00000005
        /*0988*/ 	.word	0x00038860
        /*098c*/ 	.short	0x010a
        /*098e*/ 	.byte	0x3f
	.zero		1


	//   ....[55]....
        /*0990*/ 	.word	0x0000dcf0
        /*0994*/ 	.word	0x00000003
        /*0998*/ 	.word	0x00038860
        /*099c*/ 	.short	0x010a
        /*099e*/ 	.byte	0x3f
	.zero		1


	//   ....[56]....
        /*09a0*/ 	.word	0x0000dd30
        /*09a4*/ 	.word	0x00000005
        /*09a8*/ 	.word	0x00038880
        /*09ac*/ 	.short	0x010a
        /*09ae*/ 	.byte	0x3f
	.zero		1


	//   ....[57]....
        /*09b0*/ 	.word	0x0000dd50
        /*09b4*/ 	.word	0x00000003
        /*09b8*/ 	.word	0x00038880
        /*09bc*/ 	.short	0x010a
        /*09be*/ 	.byte	0x3f
	.zero		1


	//   ....[58]....
        /*09c0*/ 	.word	0x0000ddc0
        /*09c4*/ 	.word	0x00000003
        /*09c8*/ 	.word	0x00038800
        /*09cc*/ 	.short	0x010a
        /*09ce*/ 	.byte	0x3f
	.zero		1


	//   ....[59]....
        /*09d0*/ 	.word	0x0000de10
        /*09d4*/ 	.word	0x00000003
        /*09d8*/ 	.word	0x00038830
        /*09dc*/ 	.short	0x010a
        /*09de*/ 	.byte	0x3f
	.zero		1


	//   ....[60]....
        /*09e0*/ 	.word	0x0000de70
        /*09e4*/ 	.word	0x00000005
        /*09e8*/ 	.word	0x00038830
        /*09ec*/ 	.short	0x010a
        /*09ee*/ 	.byte	0x3f
	.zero		1


	//   ....[61]....
        /*09f0*/ 	.word	0x0000ded0
        /*09f4*/ 	.word	0x00000005
        /*09f8*/ 	.word	0x00038850
        /*09fc*/ 	.short	0x010a
        /*09fe*/ 	.byte	0x3f
	.zero		1


	//   ....[62]....
        /*0a00*/ 	.word	0x0000df30
        /*0a04*/ 	.word	0x00000007
        /*0a08*/ 	.word	0x00038850
        /*0a0c*/ 	.short	0x010a
        /*0a0e*/ 	.byte	0x3f
	.zero		1


	//   ....[63]....
        /*0a10*/ 	.word	0x0000e080
        /*0a14*/ 	.word	0x00000004
        /*0a18*/ 	.word	0x00038880
        /*0a1c*/ 	.short	0x010a
        /*0a1e*/ 	.byte	0x3f
	.zero		1


	//   ....[64]....
        /*0a20*/ 	.word	0x0000e0d0
        /*0a24*/ 	.word	0x00000004
        /*0a28*/ 	.word	0x00038840
        /*0a2c*/ 	.short	0x010a
        /*0a2e*/ 	.byte	0x3f
	.zero		1


	//   ....[65]....
        /*0a30*/ 	.word	0x0000eb50
        /*0a34*/ 	.word	0x00000012
        /*0a38*/ 	.word	0x00038820
        /*0a3c*/ 	.short	0x010a
        /*0a3e*/ 	.byte	0x3f
	.zero		1


	//   ....[66]....
        /*0a40*/ 	.word	0x0000eba0
        /*0a44*/ 	.word	0x00000006
        /*0a48*/ 	.word	0x00038880
        /*0a4c*/ 	.short	0x010a
        /*0a4e*/ 	.byte	0x3f
	.zero		1


	//   ....[67]....
        /*0a50*/ 	.word	0x0000ebf0
        /*0a54*/ 	.word	0x00000006
        /*0a58*/ 	.word	0x00038840
        /*0a5c*/ 	.short	0x010a
        /*0a5e*/ 	.byte	0x3f
	.zero		1


	//   ....[68]....
        /*0a60*/ 	.word	0x0000ec40
        /*0a64*/ 	.word	0x00000013
        /*0a68*/ 	.word	0x00038870
        /*0a6c*/ 	.short	0x010a
        /*0a6e*/ 	.byte	0x3f
	.zero		1


	//   ....[69]....
        /*0a70*/ 	.word	0x0000ec90
        /*0a74*/ 	.word	0x00000013
        /*0a78*/ 	.word	0x00038860
        /*0a7c*/ 	.short	0x010a
        /*0a7e*/ 	.byte	0x3f
	.zero		1


	//   ....[70]....
        /*0a80*/ 	.word	0x0000ece0
        /*0a84*/ 	.word	0x00000003
        /*0a88*/ 	.word	0x00038870
        /*0a8c*/ 	.short	0x010a
        /*0a8e*/ 	.byte	0x3f
	.zero		1


	//   ....[71]....
        /*0a90*/ 	.word	0x0000ed30
        /*0a94*/ 	.word	0x00000003
        /*0a98*/ 	.word	0x00038860
        /*0a9c*/ 	.short	0x010a
        /*0a9e*/ 	.byte	0x3f
	.zero		1


	//   ....[72]....
        /*0aa0*/ 	.word	0x0000ed80
        /*0aa4*/ 	.word	0x00000009
        /*0aa8*/ 	.word	0x00038820
        /*0aac*/ 	.short	0x010a
        /*0aae*/ 	.byte	0x3f
	.zero		1


	//   ....[73]....
        /*0ab0*/ 	.word	0x0000edd0
        /*0ab4*/ 	.word	0x00000005
        /*0ab8*/ 	.word	0x00000000
        /*0abc*/ 	.short	0x010a
        /*0abe*/ 	.byte	0x3f
	.zero		1


	//   ....[74]....
        /*0ac0*/ 	.word	0x0000ee20
        /*0ac4*/ 	.word	0x00000007
        /*0ac8*/ 	.word	0x00000000
        /*0acc*/ 	.short	0x010a
        /*0ace*/ 	.byte	0x3f
	.zero		1


	//   ....[75]....
        /*0ad0*/ 	.word	0x0000ee70
        /*0ad4*/ 	.word	0x00000005
        /*0ad8*/ 	.word	0x00038860
        /*0adc*/ 	.short	0x010a
        /*0ade*/ 	.byte	0x3f
	.zero		1


	//   ....[76]....
        /*0ae0*/ 	.word	0x0000eec0
        /*0ae4*/ 	.word	0x00000003
        /*0ae8*/ 	.word	0x00038860
        /*0aec*/ 	.short	0x010a
        /*0aee*/ 	.byte	0x3f
	.zero		1


	//   ....[77]....
        /*0af0*/ 	.word	0x0000ef10
        /*0af4*/ 	.word	0x00000005
        /*0af8*/ 	.word	0x00038880
        /*0afc*/ 	.short	0x010a
        /*0afe*/ 	.byte	0x3f
	.zero		1


	//----- nvinfo : EIATTR_NUM_MBARRIERS
	.align		4
.L_347:
        /*0b00*/ 	.byte	0x03, 0x38
        /*0b02*/ 	.short	0x0016


	//----- nvinfo : EIATTR_EXIT_INSTR_OFFSETS
	.align		4
        /*0b04*/ 	.byte	0x04, 0x1c
        /*0b06*/ 	.short	(.L_349 - .L_348)


	//   ....[0]....
.L_348:
        /*0b08*/ 	.word	0x00000a30


	//   ....[1]....
        /*0b0c*/ 	.word	0x00009c20


	//   ....[2]....
        /*0b10*/ 	.word	0x0000dad0


	//   ....[3]....
        /*0b14*/ 	.word	0x0000dda0


	//----- nvinfo : EIATTR_MAX_THREADS
	.align		4
.L_349:
        /*0b18*/ 	.byte	0x04, 0x05
        /*0b1a*/ 	.short	(.L_351 - .L_350)
.L_350:
        /*0b1c*/ 	.word	0x00000180
        /*0b20*/ 	.word	0x00000001
        /*0b24*/ 	.word	0x00000001


	//----- nvinfo : EIATTR_CRS_STACK_SIZE
	.align		4
.L_351:
        /*0b28*/ 	.byte	0x04, 0x1e
        /*0b2a*/ 	.short	(.L_353 - .L_352)
.L_352:
        /*0b2c*/ 	.word	0x00000000


	//----- nvinfo : EIATTR_CBANK_PARAM_SIZE
	.align		4
.L_353:
        /*0b30*/ 	.byte	0x03, 0x19
        /*0b32*/ 	.short	0x0a70


	//----- nvinfo : EIATTR_PARAM_CBANK
	.align		4
        /*0b34*/ 	.byte	0x04, 0x0a
        /*0b36*/ 	.short	(.L_355 - .L_354)
	.align		4
.L_354:
        /*0b38*/ 	.word	index@(.nv.constant0._ZN7cutlass13device_kernelIN5flash11enable_sm90INS1_16FlashAttnFwdSm90INS1_25CollectiveMainloopFwdSm90ILi2EN4cute5tupleIJNS5_1CILi1EEES8_S8_EEENS6_IJNS7_ILi128EEESA_NS7_ILi256EEEEEELi256ENS_12float_e4m3_tEfNS_4arch4Sm90ELb0ELb0ELb0ELb0ELb0ELb0ELb0ELb1ELb1ELb1ELb0ELb0EEENS1_21CollectiveEpilogueFwdINS6_IJSA_SB_SA_EEES9_NS_10bfloat16_tESF_Li256ELb0ELb1ELb0ELb1EEENS1_29StaticPersistentTileSchedulerILb0EEEEEEEEEvNT_6ParamsE)
        /*0b3c*/ 	.short	0x0210
        /*0b3e*/ 	.short	0x0a70


	//----- nvinfo : EIATTR_SW_WAR
	.align		4
.L_355:
        /*0b40*/ 	.byte	0x04, 0x36
        /*0b42*/ 	.short	(.L_357 - .L_356)
.L_356:
        /*0b44*/ 	.word	0x00000008
.L_357:


//--------------------- .nv.info._ZN7cutlass13device_kernelIN5flash11enable_sm90INS1_16FlashAttnFwdSm90INS1_25CollectiveMainloopFwdSm90ILi2EN4cute5tupleIJNS5_1CILi1EEES8_S8_EEENS6_IJNS7_ILi128EEESA_NS7_ILi256EEEEEELi256ENS_12float_e4m3_tEfNS_4arch4Sm90ELb0ELb0ELb0ELb1ELb0ELb0ELb0ELb1ELb1ELb1ELb0ELb0EEENS1_21CollectiveEpilogueFwdINS6_IJSA_SB_SA_EEES9_NS_10bfloat16_tESF_Li256ELb1ELb1ELb0ELb1EEENS1_36VarlenDynamicPersistentTileSchedulerILi128ELi128ELi256ELi128ELb0ELb1ELb1ELb0ELb1ELb1EEEEEEEEEvNT_6ParamsE --------------------------
	.section	.nv.info._ZN7cutlass13device_kernelIN5flash11enable_sm90INS1_16FlashAttnFwdSm90INS1_25CollectiveMainloopFwdSm90ILi2EN4cute5tupleIJNS5_1CILi1EEES8_S8_EEENS6_IJNS7_ILi128EEESA_NS7_ILi256EEEEEELi256ENS_12float_e4m3_tEfNS_4arch4Sm90ELb0ELb0ELb0ELb1ELb0ELb0ELb0ELb1ELb1ELb1ELb0ELb0EEENS1_21CollectiveEpilogueFwdINS6_IJSA_SB_SA_EEES9_NS_10bfloat16_tESF_Li256ELb1ELb1ELb0ELb1EEENS1_36VarlenDynamicPersistentTileSchedulerILi128ELi128ELi256ELi128ELb0ELb1ELb1ELb0ELb1ELb1EEEEEEEEEvNT_6ParamsE,"",@"SHT_CUDA_INFO"
	.sectionflags	@""
	.align	4


	//----- nvinfo : EIATTR_CUDA_API_VERSION
	.align		4
        /*0000*/ 	.byte	0x04, 0x37
        /*0002*/ 	.short	(.L_359 - .L_358)
.L_358:
        /*0004*/ 	.word	0x00000082


	//----- nvinfo : EIATTR_KPARAM_INFO
	.align		4
.L_359:
        /*0008*/ 	.byte	0x04, 0x17
        /*000a*/ 	.short	(.L_361 - .L_360)
.L_360:
        /*000c*/ 	.word	0x00000000
        /*0010*/ 	.short	0x0000
        /*0012*/ 	.short	0x0070
        /*0014*/ 	.byte	0x00, 0xf0, 0x01, 0x2a


	//----- nvinfo : EIATTR_SPARSE_MMA_MASK
	.align		4
.L_361:
        /*0018*/ 	.byte	0x03, 0x50
        /*001a*/ 	.short	0x0000


	//----- nvinfo : EIATTR_MAXREG_COUNT
	.align		4
        /*001c*/ 	.byte	0x03, 0x1b
        /*001e*/ 	.short	0x00a8


	//----- nvinfo : EIATTR_NUM_BARRIERS
	.align		4
        /*0020*/ 	.byte	0x02, 0x4c
        /*0022*/ 	.byte	0x10
	.zero		1


	//----- nvinfo : EIATTR_EXTERNS
	.align		4
        /*0024*/ 	.byte	0x04, 0x0f
        /*0026*/ 	.short	(.L_363 - .L_362)


	//   ....[0]....
	.align		4
.L_362:
        /*0028*/ 	.word	index@(__assertfail)


	//----- nvinfo : EIATTR_ANNOTATIONS
	.align		4
.L_363:
        /*002c*/ 	.byte	0x04, 0x55
        /*002e*/ 	.short	(.L_365 - .L_364)


	//   ....[0]....
.L_364:
        /* <DEDUP_REMOVED lines=42> */
        /*02c4*/ 	.byte	0x40, 0x14, 0x01, 0x00, 0x01, 0x00, 0x00, 0x00, 0x50, 0x15, 0x01, 0x00


	//----- nvinfo : EIATTR_MERCURY_ISA_VERSION
	.align		4
.L_365:
        /*02d0*/ 	.byte	0x03, 0x5f
        /*02d2*/ 	.short	0x0101


	//----- nvinfo : EIATTR_UNUSED_LOAD_BYTE_OFFSET
	.align		4
        /*02d4*/ 	.byte	0x04, 0x44
        /*02d6*/ 	.short	(.L_367 - .L_366)


	//   ....[0]....
.L_366:
        /*02d8*/ 	.word	0x00000a40
        /*02dc*/ 	.word	0x0000fff0


	//   ....[1]....
        /*02e0*/ 	.word	0x00007a90
        /*02e4*/ 	.word	0x0000fff0


	//----- nvinfo : EIATTR_INT_WARP_WIDE_INSTR_OFFSETS
	.align		4
.L_367:
        /*02e8*/ 	.byte	0x04, 0x31
        /*02ea*/ 	.short	(.L_369 - .L_368)


	//   ....[0]....
.L_368:
        /*02ec*/ 	.word	0x00000130


	//   ....[1]....
        /*02f0*/ 	.word	0x00000170


	//   ....[2]....
        /*02f4*/ 	.word	0x000001e0


	//   ....[3]....
        /*02f8*/ 	.word	0x0000c910


	//   ....[4]....
        /*02fc*/ 	.word	0x0000c9a0


	//   ....[5]....
        /*0300*/ 	.word	0x0000fab0


	//   ....[6]....
        /*0304*/ 	.word	0x0000fb10


	//----- nvinfo : EIATTR_COOP_GROUP_MASK_REGIDS
	.align		4
.L_369:
        /*0308*/ 	.byte	0x04, 0x29
        /*030a*/ 	.short	(.L_371 - .L_370)


	//   ....[0]....
.L_370:
        /*030c*/ 	.word	0xffffffff


	//   ....[1]....
        /*0310*/ 	.word	0xffffffff


	//   ....[2]....
        /*0314*/ 	.word	0xffffffff


	//   ....[3]....
        /*0318*/ 	.word	0xffffffff


	//   ....[4]....
        /*031c*/ 	.word	0xffffffff


	//   ....[5]....
        /*0320*/ 	.word	0xffffffff


	//   ....[6]....
        /*0324*/ 	.word	0xffffffff


	//   ....[7]....
        /*0328*/ 	.word	0xffffffff


	//   ....[8]....
        /*032c*/ 	.word	0xffffffff


	//   ....[9]....
        /*0330*/ 	.word	0xffffffff


	//   ....[10]....
        /*0334*/ 	.word	0xffffffff


	//   ....[11]....
        /*0338*/ 	.word	0xffffffff


	//   ....[12]....
        /*033c*/ 	.word	0xffffffff


	//   ....[13]....
        /*0340*/ 	.word	0xffffffff


	//   ....[14]....
        /*0344*/ 	.word	0xffffffff


	//   ....[15]....
        /*0348*/ 	.word	0xffffffff


	//   ....[16]....
        /*034c*/ 	.word	0xffffffff


	//   ....[17]....
        /*0350*/ 	.word	0xffffffff


	//   ....[18]....
        /*0354*/ 	.word	0xffffffff


	//   ....[19]....
        /*0358*/ 	.word	0xffffffff


	//   ....[20]....
        /*035c*/ 	.word	0xffffffff


	//   ....[21]....
        /*0360*/ 	.word	0xffffffff


	//   ....[22]....
        /*0364*/ 	.word	0xffffffff


	//   ....[23]....
        /*0368*/ 	.word	0xffffffff


	//   ....[24]....
        /*036c*/ 	.word	0xffffffff


	//   ....[25]....
        /*0370*/ 	.word	0xffffffff


	//   ....[26]....
        /*0374*/ 	.word	0xffffffff


	//   ....[27]....
        /*0378*/ 	.word	0xffffffff


	//   ....[28]....
        /*037c*/ 	.word	0xffffffff


	//   ....[29]....
        /*0380*/ 	.word	0xffffffff


	//   ....[30]....
        /*0384*/ 	.word	0xffffffff


	//   ....[31]....
        /*0388*/ 	.word	0xffffffff


	//   ....[32]....
        /*038c*/ 	.word	0xffffffff


	//   ....[33]....
        /*0390*/ 	.word	0xffffffff


	//   ....[34]....
        /*0394*/ 	.word	0xffffffff


	//   ....[35]....
        /*0398*/ 	.word	0xffffffff


	//   ....[36]....
        /*039c*/ 	.word	0xffffffff


	//   ....[37]....
        /*03a0*/ 	.word	0xffffffff


	//   ....[38]....
        /*03a4*/ 	.word	0xffffffff


	//   ....[39]....
        /*03a8*/ 	.word	0xffffffff


	//   ....[40]....
        /*03ac*/ 	.word	0xffffffff


	//   ....[41]....
        /*03b0*/ 	.word	0xffffffff


	//   ....[42]....
        /*03b4*/ 	.word	0xffffffff


	//   ....[43]....
        /*03b8*/ 	.word	0xffffffff


	//   ....[44]....
        /*03bc*/ 	.word	0xffffffff


	//   ....[45]....
        /*03c0*/ 	.word	0xffffffff


	//   ....[46]....
        /*03c4*/ 	.word	0xffffffff


	//   ....[47]....
        /*03c8*/ 	.word	0xffffffff


	//   ....[48]....
        /*03cc*/ 	.word	0xffffffff


	//   ....[49]....
        /*03d0*/ 	.word	0xffffffff


	//   ....[50]....
        /*03d4*/ 	.word	0xffffffff


	//   ....[51]....
        /*03d8*/ 	.word	0xffffffff


	//   ....[52]....
        /*03dc*/ 	.word	0xffffffff


	//   ....[53]....
        /*03e0*/ 	.word	0xffffffff


	//   ....[54]....
        /*03e4*/ 	.word	0xffffffff


	//   ....[55]....
        /*03e8*/ 	.word	0xffffffff


	//   ....[56]....
        /*03ec*/ 	.word	0xffffffff


	//   ....[57]....
        /*03f0*/ 	.word	0xffffffff


	//   ....[58]....
        /*03f4*/ 	.word	0xffffffff


	//   ....[59]....
        /*03f8*/ 	.word	0xffffffff


	//   ....[60]....
        /*03fc*/ 	.word	0xffffffff


	//   ....[61]....
        /*0400*/ 	.word	0xffffffff


	//   ....[62]....
        /*0404*/ 	.word	0xffffffff


	//   ....[63]....
        /*0408*/ 	.word	0xffffffff


	//   ....[64]....
        /*040c*/ 	.word	0xffffffff


	//   ....[65]....
        /*0410*/ 	.word	0xffffffff


	//   ....[66]....
        /*0414*/ 	.word	0xffffffff


	//   ....[67]....
        /*0418*/ 	.word	0xffffffff


	//   ....[68]....
        /*041c*/ 	.word	0xffffffff


	//   ....[69]....
        /*0420*/ 	.word	0xffffffff


	//   ....[70]....
        /*0424*/ 	.word	0xffffffff


	//   ....[71]....
        /*0428*/ 	.word	0xffffffff


	//   ....[72]....
        /*042c*/ 	.word	0xffffffff


	//   ....[73]....
        /*0430*/ 	.word	0xffffffff


	//   ....[74]....
        /*0434*/ 	.word	0xffffffff


	//   ....[75]....
        /*0438*/ 	.word	0xffffffff


	//   ....[76]....
        /*043c*/ 	.word	0xffffffff


	//   ....[77]....
        /*0440*/ 	.word	0xffffffff


	//   ....[78]....
        /*0444*/ 	.word	0xffffffff


	//   ....[79]....
        /*0448*/ 	.word	0xffffffff


	//   ....[80]....
        /*044c*/ 	.word	0xffffffff


	//   ....[81]....
        /*0450*/ 	.word	0xffffffff


	//   ....[82]....
        /*0454*/ 	.word	0xffffffff


	//   ....[83]....
        /*0458*/ 	.word	0xffffffff


	//   ....[84]....
        /*045c*/ 	.word	0xffffffff


	//   ....[85]....
        /*0460*/ 	.word	0xffffffff


	//   ....[86]....
        /*0464*/ 	.word	0xffffffff


	//   ....[87]....
        /*0468*/ 	.word	0xffffffff


	//   ....[88]....
        /*046c*/ 	.word	0xffffffff


	//   ....[89]....
        /*0470*/ 	.word	0xffffffff


	//   ....[90]....
        /*0474*/ 	.word	0xffffffff


	//   ....[91]....
        /*0478*/ 	.word	0xffffffff


	//   ....[92]....
        /*047c*/ 	.word	0xffffffff


	//   ....[93]....
        /*0480*/ 	.word	0xffffffff


	//   ....[94]....
        /*0484*/ 	.word	0xffffffff


	//   ....[95]....
        /*0488*/ 	.word	0xffffffff


	//   ....[96]....
        /*048c*/ 	.word	0xffffffff


	//   ....[97]....
        /*0490*/ 	.word	0xffffffff


	//   ....[98]....
        /*0494*/ 	.word	0xffffffff


	//   ....[99]....
        /*0498*/ 	.word	0xffffffff


	//   ....[100]....
        /*049c*/ 	.word	0xffffffff


	//   ....[101]....
        /*04a0*/ 	.word	0xffffffff


	//   ....[102]....
        /*04a4*/ 	.word	0xffffffff


	//   ....[103]....
        /*04a8*/ 	.word	0xffffffff


	//   ....[104]....
        /*04ac*/ 	.word	0xffffffff


	//   ....[105]....
        /*04b0*/ 	.word	0xffffffff


	//   ....[106]....
        /*04b4*/ 	.word	0xffffffff


	//   ....[107]....
        /*04b8*/ 	.word	0xffffffff


	//   ....[108]....
        /*04bc*/ 	.word	0xffffffff


	//   ....[109]....
        /*04c0*/ 	.word	0xffffffff


	//   ....[110]....
        /*04c4*/ 	.word	0xffffffff


	//   ....[111]....
        /*04c8*/ 	.word	0xffffffff


	//   ....[112]....
        /*04cc*/ 	.word	0xffffffff


	//   ....[113]....
        /*04d0*/ 	.word	0xffffffff


	//   ....[114]....
        /*04d4*/ 	.word	0xffffffff


	//   ....[115]....
        /*04d8*/ 	.word	0xffffffff


	//   ....[116]....
        /*04dc*/ 	.word	0xffffffff


	//   ....[117]....
        /*04e0*/ 	.word	0xffffffff


	//   ....[118]....
        /*04e4*/ 	.word	0xffffffff


	//   ....[119]....
        /*04e8*/ 	.word	0xffffffff


	//   ....[120]....
        /*04ec*/ 	.word	0xffffffff


	//   ....[121]....
        /*04f0*/ 	.word	0xffffffff


	//   ....[122]....
        /*04f4*/ 	.word	0xffffffff


	//   ....[123]....
        /*04f8*/ 	.word	0xffffffff


	//   ....[124]....
        /*04fc*/ 	.word	0xffffffff


	//   ....[125]....
        /*0500*/ 	.word	0xffffffff


	//   ....[126]....
        /*0504*/ 	.word	0xffffffff


	//   ....[127]....
        /*0508*/ 	.word	0xffffffff


	//   ....[128]....
        /*050c*/ 	.word	0xffffffff


	//   ....[129]....
        /*0510*/ 	.word	0xffffffff


	//   ....[130]....
        /*0514*/ 	.word	0xffffffff


	//   ....[131]....
        /*0518*/ 	.word	0xffffffff


	//   ....[132]....
        /*051c*/ 	.word	0xffffffff


	//   ....[133]....
        /*0520*/ 	.word	0xffffffff


	//   ....[134]....
        /*0524*/ 	.word	0xffffffff


	//   ....[135]....
        /*0528*/ 	.word	0xffffffff


	//   ....[136]....
        /*052c*/ 	.word	0xffffffff


	//   ....[137]....
        /*0530*/ 	.word	0xffffffff


	//   ....[138]....
        /*0534*/ 	.word	0xffffffff


	//   ....[139]....
        /*0538*/ 	.word	0xffffffff


	//   ....[140]....
        /*053c*/ 	.word	0xffffffff


	//   ....[141]....
        /*0540*/ 	.word	0xffffffff


	//   ....[142]....
        /*0544*/ 	.word	0xffffffff


	//   ....[143]....
        /*0548*/ 	.word	0xffffffff


	//   ....[144]....
        /*054c*/ 	.word	0xffffffff


	//   ....[145]....
        /*0550*/ 	.word	0xffffffff


	//   ....[146]....
        /*0554*/ 	.word	0xffffffff


	//   ....[147]....
        /*0558*/ 	.word	0xffffffff


	//   ....[148]....
        /*055c*/ 	.word	0xffffffff


	//   ....[149]....
        /*0560*/ 	.word	0xffffffff


	//   ....[150]....
        /*0564*/ 	.word	0xffffffff


	//   ....[151]....
        /*0568*/ 	.word	0xffffffff


	//   ....[152]....
        /*056c*/ 	.word	0xffffffff


	//   ....[153]....
        /*0570*/ 	.word	0xffffffff


	//   ....[154]....
        /*0574*/ 	.word	0xffffffff


	//   ....[155]....
        /*0578*/ 	.word	0x0500000f


	//   ....[156]....
        /*057c*/ 	.word	0x0500000f


	//   ....[157]....
        /*0580*/ 	.word	0x0500000f


	//   ....[158]....
        /*0584*/ 	.word	0x0500000f


	//   ....[159]....
        /*0588*/ 	.word	0x0500000f


	//   ....[160]....
        /*058c*/ 	.word	0x0500000f


	//   ....[161]....
        /*0590*/ 	.word	0x0500000f


	//   ....[162]....
        /*0594*/ 	.word	0x0500000f


	//   ....[163]....
        /*0598*/ 	.word	0x0500000f


	//   ....[164]....
        /*059c*/ 	.word	0x0500000f


	//   ....[165]....
        /*05a0*/ 	.word	0x0500000f


	//   ....[166]....
        /*05a4*/ 	.word	0x0500000f


	//   ....[167]....
        /*05a8*/ 	.word	0x0500000f


	//   ....[168]....
        /*05ac*/ 	.word	0x0500000f


	//   ....[169]....
        /*05b0*/ 	.word	0x0500000f


	//   ....[170]....
        /*05b4*/ 	.word	0x0500000f


	//   ....[171]....
        /*05b8*/ 	.word	0x0500000f


	//   ....[172]....
        /*05bc*/ 	.word	0x0500000f


	//----- nvinfo : EIATTR_COOP_GROUP_INSTR_OFFSETS
	.align		4
.L_371:
        /*05c0*/ 	.byte	0x04, 0x28
        /*05c2*/ 	.short	(.L_373 - .L_372)


	//   ....[0]....
.L_372:
        /*05c4*/ 	.word	0x00000070


	//   ....[1]....
        /*05c8*/ 	.word	0x00000140


	//   ....[2]....
        /*05cc*/ 	.word	0x00000190


	//   ....[3]....
        /*05d0*/ 	.word	0x000003c0


	//   ....[4]....
        /*05d4*/ 	.word	0x00000520


	//   ....[5]....
        /*05d8*/ 	.word	0x00000640


	//   ....[6]....
        /*05dc*/ 	.word	0x000007a0


	//   ....[7]....
        /*05e0*/ 	.word	0x00001960


	//   ....[8]....
        /*05e4*/ 	.word	0x00002ca0


	//   ....[9]....
        /*05e8*/ 	.word	0x00002d90


	//   ....[10]....
        /*05ec*/ 	.word	0x00003380


	//   ....[11]....
        /*05f0*/ 	.word	0x000034c0


	//   ....[12]....
        /*05f4*/ 	.word	0x00005190


	//   ....[13]....
        /*05f8*/ 	.word	0x000051a0


	//   ....[14]....
        /*05fc*/ 	.word	0x000051d0


	//   ....[15]....
        /*0600*/ 	.word	0x000051e0


	//   ....[16]....
        /*0604*/ 	.word	0x00006f40


	//   ....[17]....
        /*0608*/ 	.word	0x00006f50


	//   ....[18]....
        /*060c*/ 	.word	0x00006f80


	//   ....[19]....
        /*0610*/ 	.word	0x00006f90


	//   ....[20]....
        /*0614*/ 	.word	0x00008610


	//   ....[21]....
        /*0618*/ 	.word	0x00008650


	//   ....[22]....
        /*061c*/ 	.word	0x00008680


	//   ....[23]....
        /*0620*/ 	.word	0x000086b0


	//   ....[24]....
        /*0624*/ 	.word	0x000086e0


	//   ....[25]....
        /*0628*/ 	.word	0x00008710


	//   ....[26]....
        /*062c*/ 	.word	0x00008740


	//   ....[27]....
        /*0630*/ 	.word	0x00008770


	//   ....[28]....
        /*0634*/ 	.word	0x000087a0


	//   ....[29]....
        /*0638*/ 	.word	0x000087d0


	//   ....[30]....
        /*063c*/ 	.word	0x00008800


	//   ....[31]....
        /*0640*/ 	.word	0x00008830


	//   ....[32]....
        /*0644*/ 	.word	0x00008880


	//   ....[33]....
        /*0648*/ 	.word	0x000088b0


	//   ....[34]....
        /*064c*/ 	.word	0x000088e0


	//   ....[35]....
        /*0650*/ 	.word	0x00008910


	//   ....[36]....
        /*0654*/ 	.word	0x00008940


	//   ....[37]....
        /*0658*/ 	.word	0x00008970


	//   ....[38]....
        /*065c*/ 	.word	0x000089a0


	//   ....[39]....
        /*0660*/ 	.word	0x000089d0


	//   ....[40]....
        /*0664*/ 	.word	0x00008a00


	//   ....[41]....
        /*0668*/ 	.word	0x00008a30


	//   ....[42]....
        /*066c*/ 	.word	0x00008a60


	//   ....[43]....
        /*0670*/ 	.word	0x00008a90


	//   ....[44]....
        /*0674*/ 	.word	0x00008ac0


	//   ....[45]....
        /*0678*/ 	.word	0x00008af0


	//   ....[46]....
        /*067c*/ 	.word	0x00008b20


	//   ....[47]....
        /*0680*/ 	.word	0x00008b50


	//   ....[48]....
        /*0684*/ 	.word	0x00008b80


	//   ....[49]....
        /*0688*/ 	.word	0x00008bb0


	//   ....[50]....
        /*068c*/ 	.word	0x00008be0


	//   ....[51]....
        /*0690*/ 	.word	0x00008c10


	//   ....[52]....
        /*0694*/ 	.word	0x00008c40


	//   ....[53]....
        /*0698*/ 	.word	0x00008c70


	//   ....[54]....
        /*069c*/ 	.word	0x00008cf0


	//   ....[55]....
        /*06a0*/ 	.word	0x00008d20


	//   ....[56]....
        /*06a4*/ 	.word	0x00008d40


	//   ....[57]....
        /*06a8*/ 	.word	0x00008d60


	//   ....[58]....
        /*06ac*/ 	.word	0x00008d70


	//   ....[59]....
        /*06b0*/ 	.word	0x00008d80


	//   ....[60]....
        /*06b4*/ 	.word	0x00008d90


	//   ....[61]....
        /*06b8*/ 	.word	0x00008da0


	//   ....[62]....
        /*06bc*/ 	.word	0x00008dc0


	//   ....[63]....
        /*06c0*/ 	.word	0x00008de0


	//   ....[64]....
        /*06c4*/ 	.word	0x00008df0


	//   ....[65]....
        /*06c8*/ 	.word	0x00008e00


	//   ....[66]....
        /*06cc*/ 	.word	0x00008e20


	//   ....[67]....
        /*06d0*/ 	.word	0x00008e40


	//   ....[68]....
        /*06d4*/ 	.word	0x00008e60


	//   ....[69]....
        /*06d8*/ 	.word	0x00008e70


	//   ....[70]....
        /*06dc*/ 	.word	0x00008e80


	//   ....[71]....
        /*06e0*/ 	.word	0x00008ea0


	//   ....[72]....
        /*06e4*/ 	.word	0x00008eb0


	//   ....[73]....
        /*06e8*/ 	.word	0x00008ec0


	//   ....[74]....
        /*06ec*/ 	.word	0x00008ed0


	//   ....[75]....
        /*06f0*/ 	.word	0x00008f00


	//   ....[76]....
        /*06f4*/ 	.word	0x00008f10


	//   ....[77]....
        /*06f8*/ 	.word	0x00008f20


	//   ....[78]....
        /*06fc*/ 	.word	0x00008f30


	//   ....[79]....
        /*0700*/ 	.word	0x00008f50


	//   ....[80]....
        /*0704*/ 	.word	0x00008f70


	//   ....[81]....
        /*0708*/ 	.word	0x00008f90


	//   ....[82]....
        /*070c*/ 	.word	0x00008fa0


	//   ....[83]....
        /*0710*/ 	.word	0x00008fb0


	//   ....[84]....
        /*0714*/ 	.word	0x000097d0


	//   ....[85]....
        /*0718*/ 	.word	0x00009810


	//   ....[86]....
        /*071c*/ 	.word	0x00009850


	//   ....[87]....
        /*0720*/ 	.word	0x00009890


	//   ....[88]....
        /*0724*/ 	.word	0x0000a130


	//   ....[89]....
        /*0728*/ 	.word	0x0000a170


	//   ....[90]....
        /*072c*/ 	.word	0x0000a2f0


	//   ....[91]....
        /*0730*/ 	.word	0x0000a310


	//   ....[92]....
        /*0734*/ 	.word	0x0000a450


	//   ....[93]....
        /*0738*/ 	.word	0x0000a470


	//   ....[94]....
        /*073c*/ 	.word	0x0000a5c0


	//   ....[95]....
        /*0740*/ 	.word	0x0000a5e0


	//   ....[96]....
        /*0744*/ 	.word	0x0000afd0


	//   ....[97]....
        /*0748*/ 	.word	0x0000aff0


	//   ....[98]....
        /*074c*/ 	.word	0x0000b130


	//   ....[99]....
        /*0750*/ 	.word	0x0000b150


	//   ....[100]....
        /*0754*/ 	.word	0x0000b290


	//   ....[101]....
        /*0758*/ 	.word	0x0000b2b0


	//   ....[102]....
        /*075c*/ 	.word	0x0000b400


	//   ....[103]....
        /*0760*/ 	.word	0x0000b420


	//   ....[104]....
        /*0764*/ 	.word	0x0000b5e0


	//   ....[105]....
        /*0768*/ 	.word	0x0000b7f0


	//   ....[106]....
        /*076c*/ 	.word	0x0000b820


	//   ....[107]....
        /*0770*/ 	.word	0x0000b850


	//   ....[108]....
        /*0774*/ 	.word	0x0000b890


	//   ....[109]....
        /*0778*/ 	.word	0x0000b8c0


	//   ....[110]....
        /*077c*/ 	.word	0x0000b8f0


	//   ....[111]....
        /*0780*/ 	.word	0x0000ba80


	//   ....[112]....
        /*0784*/ 	.word	0x0000bab0


	//   ....[113]....
        /*0788*/ 	.word	0x0000bae0


	//   ....[114]....
        /*078c*/ 	.word	0x0000bb10


	//   ....[115]....
        /*0790*/ 	.word	0x0000bb40


	//   ....[116]....
        /*0794*/ 	.word	0x0000bb80


	//   ....[117]....
        /*0798*/ 	.word	0x0000bc10


	//   ....[118]....
        /*079c*/ 	.word	0x0000bc50


	//   ....[119]....
        /*07a0*/ 	.word	0x0000bce0


	//   ....[120]....
        /*07a4*/ 	.word	0x0000d0d0


	//   ....[121]....
        /*07a8*/ 	.word	0x0000dd70


	//   ....[122]....
        /*07ac*/ 	.word	0x0000dd80


	//   ....[123]....
        /*07b0*/ 	.word	0x0000ddc0


	//   ....[124]....
        /*07b4*/ 	.word	0x0000de00


	//   ....[125]....
        /*07b8*/ 	.word	0x0000df20


	//   ....[126]....
        /*07bc*/ 	.word	0x0000df30


	//   ....[127]....
        /*07c0*/ 	.word	0x0000dfd0


	//   ....[128]....
        /*07c4*/ 	.word	0x0000dfe0


	//   ....[129]....
        /*07c8*/ 	.word	0x0000e080


	//   ....[130]....
        /*07cc*/ 	.word	0x0000e090


	//   ....[131]....
        /*07d0*/ 	.word	0x0000e130


	//   ....[132]....
        /*07d4*/ 	.word	0x0000e140


	//   ....[133]....
        /*07d8*/ 	.word	0x0000e1d0


	//   ....[134]....
        /*07dc*/ 	.word	0x0000e1e0


	//   ....[135]....
        /*07e0*/ 	.word	0x0000e1f0


	//   ....[136]....
        /*07e4*/ 	.word	0x0000e200


	//   ....[137]....
        /*07e8*/ 	.word	0x00010a40


	//   ....[138]....
        /*07ec*/ 	.word	0x00010a50


	//   ....[139]....
        /*07f0*/ 	.word	0x00010a80


	//   ....[140]....
        /*07f4*/ 	.word	0x00010ab0


	//   ....[141]....
        /*07f8*/ 	.word	0x00010ae0


	//   ....[142]....
        /*07fc*/ 	.word	0x00010b10


	//   ....[143]....
        /*0800*/ 	.word	0x00010b40


	//   ....[144]....
        /*0804*/ 	.word	0x00010b50


	//   ....[145]....
        /*0808*/ 	.word	0x00010c90


	//   ....[146]....
        /*080c*/ 	.word	0x00010cd0


	//   ....[147]....
        /*0810*/ 	.word	0x00010d00


	//   ....[148]....
        /*0814*/ 	.word	0x00010d30


	//   ....[149]....
        /*0818*/ 	.word	0x00010d60


	//   ....[150]....
        /*081c*/ 	.word	0x00010d90


	//   ....[151]....
        /*0820*/ 	.word	0x00010e10


	//   ....[152]....
        /*0824*/ 	.word	0x00010e50


	//   ....[153]....
        /*0828*/ 	.word	0x00010ea0


	//   ....[154]....
        /*082c*/ 	.word	0x00011360


	//   ....[155]....
        /*0830*/ 	.word	0x00011880


	//   ....[156]....
        /*0834*/ 	.word	0x00011a60


	//   ....[157]....
        /*0838*/ 	.word	0x00011ad0


	//   ....[158]....
        /*083c*/ 	.word	0x00011b30


	//   ....[159]....
        /*0840*/ 	.word	0x00011bd0


	//   ....[160]....
        /*0844*/ 	.word	0x00011c90


	//   ....[161]....
        /*0848*/ 	.word	0x00011db0


	//   ....[162]....
        /*084c*/ 	.word	0x00011e10


	//   ....[163]....
        /*0850*/ 	.word	0x00011f20


	//   ....[164]....
        /*0854*/ 	.word	0x00011f80


	//   ....[165]....
        /*0858*/ 	.word	0x00012090


	//   ....[166]....
        /*085c*/ 	.word	0x000120f0


	//   ....[167]....
        /*0860*/ 	.word	0x00012200


	//   ....[168]....
        /*0864*/ 	.word	0x00012260


	//   ....[169]....
        /*0868*/ 	.word	0x00012360


	//   ....[170]....
        /*086c*/ 	.word	0x000123c0


	//   ....[171]....
        /*0870*/ 	.word	0x00012460


	//   ....[172]....
        /*0874*/ 	.word	0x00012800


	//----- nvinfo : EIATTR_REG_RECONFIG
	.align		4
.L_373:
        /*0878*/ 	.byte	0x01, 0x54
	.zero		2


	//----- nvinfo : EIATTR_SYSCALL_OFFSETS
	.align		4
        /*087c*/ 	.byte	0x04, 0x46
        /*087e*/ 	.short	(.L_375 - .L_374)


	//   ....[0]....
.L_374:
        /*0880*/ 	.word	0x00001b50


	//   ....[1]....
        /*0884*/ 	.word	0x0000cb10


	//   ....[2]....
        /*0888*/ 	.word	0x0000cca0


	//   ....[3]....
        /*088c*/ 	.word	0x0000ce00


	//   ....[4]....
        /*0890*/ 	.word	0x0000cf40


	//   ....[5]....
        /*0894*/ 	.word	0x0000d9b0


	//----- nvinfo : EIATTR_MBARRIER_INSTR_OFFSETS
	.align		4
.L_375:
        /*0898*/ 	.byte	0x04, 0x39
        /*089a*/ 	.short	(.L_377 - .L_376)


	//   ....[0]....
.L_376:
        /*089c*/ 	.word	0x00000270
        /*08a0*/ 	.word	0x000000ff
        /*08a4*/ 	.word	0x00038800
        /*08a8*/ 	.short	0x0100
        /*08aa*/ 	.byte	0x08
	.zero		1


	//   ....[1]....
        /*08ac*/ 	.word	0x00000280
        /*08b0*/ 	.word	0x000000ff
        /*08b4*/ 	.word	0x00038820
        /*08b8*/ 	.short	0x0100
        /*08ba*/ 	.byte	0x08
	.zero		1


	//   ....[2]....
        /*08bc*/ 	.word	0x00000370
        /*08c0*/ 	.word	0x000000ff
        /*08c4*/ 	.word	0x00038830
        /*08c8*/ 	.short	0x0100
        /*08ca*/ 	.byte	0x08
	.zero		1


	//   ....[3]....
        /*08cc*/ 	.word	0x00000380
        /*08d0*/ 	.word	0x000000ff
        /*08d4*/ 	.word	0x00038840
        /*08d8*/ 	.short	0x0100
        /*08da*/ 	.byte	0x08
	.zero		1


	//   ....[4]....
        /*08dc*/ 	.word	0x00000390
        /*08e0*/ 	.word	0x000000ff
        /*08e4*/ 	.word	0x00038838
        /*08e8*/ 	.short	0x0100
        /*08ea*/ 	.byte	0x08
	.zero		1


	//   ....[5]....
        /*08ec*/ 	.word	0x000003a0
        /*08f0*/ 	.word	0x000000ff
        /*08f4*/ 	.word	0x00038848
        /*08f8*/ 	.short	0x0100
        /*08fa*/ 	.byte	0x08
	.zero		1


	//   ....[6]....
        /*08fc*/ 	.word	0x000004d0
        /*0900*/ 	.word	0x000000ff
        /*0904*/ 	.word	0x00038850
        /*0908*/ 	.short	0x0100
        /*090a*/ 	.byte	0x08
	.zero		1


	//   ....[7]....
        /*090c*/ 	.word	0x000004e0
        /*0910*/ 	.word	0x000000ff
        /*0914*/ 	.word	0x00038860
        /*0918*/ 	.short	0x0100
        /*091a*/ 	.byte	0x08
	.zero		1


	//   ....[8]....
        /*091c*/ 	.word	0x000004f0
        /*0920*/ 	.word	0x000000ff
        /*0924*/ 	.word	0x00038858
        /*0928*/ 	.short	0x0100
        /*092a*/ 	.byte	0x08
	.zero		1


	//   ....[9]....
        /*092c*/ 	.word	0x00000500
        /*0930*/ 	.word	0x000000ff
        /*0934*/ 	.word	0x00038868
        /*0938*/ 	.short	0x0100
        /*093a*/ 	.byte	0x08
	.zero		1


	//   ....[10]....
        /*093c*/ 	.word	0x000005f0
        /*0940*/ 	.word	0x000000ff
        /*0944*/ 	.word	0x00038870
        /*0948*/ 	.short	0x0100
        /*094a*/ 	.byte	0x06
	.zero		1


	//   ....[11]....
        /*094c*/ 	.word	0x00000600
        /*0950*/ 	.word	0x000000ff
        /*0954*/ 	.word	0x00038880
        /*0958*/ 	.short	0x0100
        /*095a*/ 	.byte	0x06
	.zero		1


	//   ....[12]....
        /*095c*/ 	.word	0x00000610
        /*0960*/ 	.word	0x000000ff
        /*0964*/ 	.word	0x00038878
        /*0968*/ 	.short	0x0100
        /*096a*/ 	.byte	0x06
	.zero		1


	//   ....[13]....
        /*096c*/ 	.word	0x00000620
        /*0970*/ 	.word	0x000000ff
        /*0974*/ 	.word	0x00038888
        /*0978*/ 	.short	0x0100
        /*097a*/ 	.byte	0x06
	.zero		1


	//   ....[14]....
        /*097c*/ 	.word	0x00000750
        /*0980*/ 	.word	0x000000ff
        /*0984*/ 	.word	0x00038890
        /*0988*/ 	.short	0x0100
        /*098a*/ 	.byte	0x08
	.zero		1


	//   ....[15]....
        /*098c*/ 	.word	0x00000760
        /*0990*/ 	.word	0x000000ff
        /*0994*/ 	.word	0x000388a0
        /*0998*/ 	.short	0x0100
        /*099a*/ 	.byte	0x08
	.zero		1


	//   ....[16]....
        /*099c*/ 	.word	0x00000770
        /*09a0*/ 	.word	0x000000ff
        /*09a4*/ 	.word	0x00038898
        /*09a8*/ 	.short	0x0100
        /*09aa*/ 	.byte	0x08
	.zero		1


	//   ....[17]....
        /*09ac*/ 	.word	0x00000780
        /*09b0*/ 	.word	0x000000ff
        /*09b4*/ 	.word	0x000388a8
        /*09b8*/ 	.short	0x0100
        /*09ba*/ 	.byte	0x08
	.zero		1


	//   ....[18]....
        /*09bc*/ 	.word	0x000008b0
        /*09c0*/ 	.word	0x000000ff
        /*09c4*/ 	.word	0x000388b0
        /*09c8*/ 	.short	0x0100
        /*09ca*/ 	.byte	0x08
	.zero		1


	//   ....[19]....
        /*09cc*/ 	.word	0x000008c0
        /*09d0*/ 	.word	0x000000ff
        /*09d4*/ 	.word	0x000388c0
        /*09d8*/ 	.short	0x0100
        /*09da*/ 	.byte	0x08
	.zero		1


	//   ....[20]....
        /*09dc*/ 	.word	0x000008d0
        /*09e0*/ 	.word	0x000000ff
        /*09e4*/ 	.word	0x000388b8
        /*09e8*/ 	.short	0x0100
        /*09ea*/ 	.byte	0x08
	.zero		1


	//   ....[21]....
        /*09ec*/ 	.word	0x000008e0
        /*09f0*/ 	.word	0x000000ff
        /*09f4*/ 	.word	0x000388c8
        /*09f8*/ 	.short	0x0100
        /*09fa*/ 	.byte	0x08
	.zero		1


	//   ....[22]....
        /*09fc*/ 	.word	0x00001c00
        /*0a00*/ 	.word	0x00000000
        /*0a04*/ 	.word	0x00038800
        /*0a08*/ 	.short	0x010a
        /*0a0a*/ 	.byte	0x3f
	.zero		1


	//   ....[23]....
        /*0a0c*/ 	.word	0x00001c90
        /*0a10*/ 	.word	0x00000004
        /*0a14*/ 	.word	0x00038830
        /*0a18*/ 	.short	0x010a
        /*0a1a*/ 	.byte	0x3f
	.zero		1


	//   ....[24]....
        /*0a1c*/ 	.word	0x00001d00
        /*0a20*/ 	.word	0x00000004
        /*0a24*/ 	.word	0x00038830
        /*0a28*/ 	.short	0x010a
        /*0a2a*/ 	.byte	0x3f
	.zero		1


	//   ....[25]....
        /*0a2c*/ 	.word	0x000030a0
        /*0a30*/ 	.word	0x00000004
        /*0a34*/ 	.word	0x00000000
        /*0a38*/ 	.short	0x0101
        /*0a3a*/ 	.byte	0x3f
	.zero		1


	//   ....[26]....
        /*0a3c*/ 	.word	0x00004850
        /*0a40*/ 	.word	0x000000ff
        /*0a44*/ 	.word	0x00038830
        /*0a48*/ 	.short	0x010a
        /*0a4a*/ 	.byte	0x06
	.zero		1


	//   ....[27]....
        /*0a4c*/ 	.word	0x00004890
        /*0a50*/ 	.word	0x000000ff
        /*0a54*/ 	.word	0x00038830
        /*0a58*/ 	.short	0x010a
        /*0a5a*/ 	.byte	0x06
	.zero		1


	//   ....[28]....
        /*0a5c*/ 	.word	0x00004c30
        /*0a60*/ 	.word	0x000000ff
        /*0a64*/ 	.word	0x00038850
        /*0a68*/ 	.short	0x010a
        /*0a6a*/ 	.byte	0x06
	.zero		1


	//   ....[29]....
        /*0a6c*/ 	.word	0x00004c70
        /*0a70*/ 	.word	0x000000ff
        /*0a74*/ 	.word	0x00038850
        /*0a78*/ 	.short	0x010a
        /*0a7a*/ 	.byte	0x06
	.zero		1


	//   ....[30]....
        /*0a7c*/ 	.word	0x00005b50
        /*0a80*/ 	.word	0x000000c9
        /*0a84*/ 	.word	0x00000000
        /*0a88*/ 	.short	0x0101
        /*0a8a*/ 	.byte	0x3f
	.zero		1


	//   ....[31]....
        /*0a8c*/ 	.word	0x00006180
        /*0a90*/ 	.word	0x00000009
        /*0a94*/ 	.word	0x00000000
        /*0a98*/ 	.short	0x0101
        /*0a9a*/ 	.byte	0x3f
	.zero		1


	//   ....[32]....
        /*0a9c*/ 	.word	0x00006b90
        /*0aa0*/ 	.word	0x0000000e
        /*0aa4*/ 	.word	0x00038850
        /*0aa8*/ 	.short	0x010a
        /*0aaa*/ 	.byte	0x3f
	.zero		1


	//   ....[33]....
        /*0aac*/ 	.word	0x00006c20
        /*0ab0*/ 	.word	0x0000000e
        /*0ab4*/ 	.word	0x00038850
        /*0ab8*/ 	.short	0x010a
        /*0aba*/ 	.byte	0x3f
	.zero		1


	//   ....[34]....
        /*0abc*/ 	.word	0x00007230
        /*0ac0*/ 	.word	0x00000002
        /*0ac4*/ 	.word	0x00000000
        /*0ac8*/ 	.short	0x0101
        /*0aca*/ 	.byte	0x3f
	.zero		1


	//   ....[35]....
        /*0acc*/ 	.word	0x0000a160
        /*0ad0*/ 	.word	0x00000002
        /*0ad4*/ 	.word	0x00000000
        /*0ad8*/ 	.short	0x0101
        /*0ada*/ 	.byte	0x3f
	.zero		1


	//   ....[36]....
        /*0adc*/ 	.word	0x0000d360
        /*0ae0*/ 	.word	0x00000003
        /*0ae4*/ 	.word	0x00038880
        /*0ae8*/ 	.short	0x010a
        /*0aea*/ 	.byte	0x3f
	.zero		1


	//   ....[37]....
        /*0aec*/ 	.word	0x0000d560
        /*0af0*/ 	.word	0x00000003
        /*0af4*/ 	.word	0x00038840
        /*0af8*/ 	.short	0x010a
        /*0afa*/ 	.byte	0x3f
	.zero		1


	//   ....[38]....
        /*0afc*/ 	.word	0x0000e340
        /*0b00*/ 	.word	0x00000011
        /*0b04*/ 	.word	0x00038800
        /*0b08*/ 	.short	0x0107
        /*0b0a*/ 	.byte	0x3f
	.zero		1


	//   ....[39]....
        /*0b0c*/ 	.word	0x0000e440
        /*0b10*/ 	.word	0x00000011
        /*0b14*/ 	.word	0x00038800
        /*0b18*/ 	.short	0x0101
        /*0b1a*/ 	.byte	0x3f
	.zero		1


	//   ....[40]....
        /*0b1c*/ 	.word	0x0000e460
        /*0b20*/ 	.word	0x00000011
        /*0b24*/ 	.word	0x00038820
        /*0b28*/ 	.short	0x010a
        /*0b2a*/ 	.byte	0x3f
	.zero		1


	//   ....[41]....
        /*0b2c*/ 	.word	0x0000e780
        /*0b30*/ 	.word	0x00000006
        /*0b34*/ 	.word	0x00038880
        /*0b38*/ 	.short	0x010a
        /*0b3a*/ 	.byte	0x3f
	.zero		1


	//   ....[42]....
        /*0b3c*/ 	.word	0x0000ead0
        /*0b40*/ 	.word	0x00000006
        /*0b44*/ 	.word	0x00038840
        /*0b48*/ 	.short	0x010a
        /*0b4a*/ 	.byte	0x3f
	.zero		1


	//   ....[43]....
        /*0b4c*/ 	.word	0x0000ee90
        /*0b50*/ 	.word	0x00000013
        /*0b54*/ 	.word	0x00038870
        /*0b58*/ 	.short	0x010a
        /*0b5a*/ 	.byte	0x3f
	.zero		1


	//   ....[44]....
        /*0b5c*/ 	.word	0x0000ef00
        /*0b60*/ 	.word	0x00000013
        /*0b64*/ 	.word	0x00038860
        /*0b68*/ 	.short	0x010a
        /*0b6a*/ 	.byte	0x3f
	.zero		1


	//   ....[45]....
        /*0b6c*/ 	.word	0x0000f990
        /*0b70*/ 	.word	0x00000013
        /*0b74*/ 	.word	0x00038850
        /*0b78*/ 	.short	0x0101
        /*0b7a*/ 	.byte	0x3f
	.zero		1


	//   ....[46]....
        /*0b7c*/ 	.word	0x0000fa10
        /*0b80*/ 	.word	0x00000013
        /*0b84*/ 	.word	0x00000000
        /*0b88*/ 	.short	0x0101
        /*0b8a*/ 	.byte	0x3f
	.zero		1


	//   ....[47]....
        /*0b8c*/ 	.word	0x0000fc40
        /*0b90*/ 	.word	0x00000002
        /*0b94*/ 	.word	0x00038870
        /*0b98*/ 	.short	0x010a
        /*0b9a*/ 	.byte	0x3f
	.zero		1


	//   ....[48]....
        /*0b9c*/ 	.word	0x0000fcb0
        /*0ba0*/ 	.word	0x00000002
        /*0ba4*/ 	.word	0x00038860
        /*0ba8*/ 	.short	0x010a
        /*0baa*/ 	.byte	0x3f
	.zero		1


	//   ....[49]....
        /*0bac*/ 	.word	0x00010740
        /*0bb0*/ 	.word	0x00000002
        /*0bb4*/ 	.word	0x00038850
        /*0bb8*/ 	.short	0x0101
        /*0bba*/ 	.byte	0x3f
	.zero		1


	//   ....[50]....
        /*0bbc*/ 	.word	0x00010790
        /*0bc0*/ 	.word	0x00000002
        /*0bc4*/ 	.word	0x00000000
        /*0bc8*/ 	.short	0x0101
        /*0bca*/ 	.byte	0x3f
	.zero		1


	//   ....[51]....
        /*0bcc*/ 	.word	0x000112e0
        /*0bd0*/ 	.word	0x00000000
        /*0bd4*/ 	.word	0x00038820
        /*0bd8*/ 	.short	0x010a
        /*0bda*/ 	.byte	0x3f
	.zero		1


	//   ....[52]....
        /*0bdc*/ 	.word	0x000114a0
        /*0be0*/ 	.word	0x00000006
        /*0be4*/ 	.word	0x00000000
        /*0be8*/ 	.short	0x010a
        /*0bea*/ 	.byte	0x3f
	.zero		1


	//   ....[53]....
        /*0bec*/ 	.word	0x00011510
        /*0bf0*/ 	.word	0x00000007
        /*0bf4*/ 	.word	0x00000000
        /*0bf8*/ 	.short	0x010a
        /*0bfa*/ 	.byte	0x3f
	.zero		1


	//   ....[54]....
        /*0bfc*/ 	.word	0x00011570
        /*0c00*/ 	.word	0x00000004
        /*0c04*/ 	.word	0x00038860
        /*0c08*/ 	.short	0x010a
        /*0c0a*/ 	.byte	0x3f
	.zero		1


	//   ....[55]....
        /*0c0c*/ 	.word	0x000115c0
        /*0c10*/ 	.word	0x00000003
        /*0c14*/ 	.word	0x00038860
        /*0c18*/ 	.short	0x010a
        /*0c1a*/ 	.byte	0x3f
	.zero		1


	//   ....[56]....
        /*0c1c*/ 	.word	0x00011600
        /*0c20*/ 	.word	0x00000004
        /*0c24*/ 	.word	0x00038880
        /*0c28*/ 	.short	0x010a
        /*0c2a*/ 	.byte	0x3f
	.zero		1


	//   ....[57]....
        /*0c2c*/ 	.word	0x00011620
        /*0c30*/ 	.word	0x00000003
        /*0c34*/ 	.word	0x00038880
        /*0c38*/ 	.short	0x010a
        /*0c3a*/ 	.byte	0x3f
	.zero		1


	//   ....[58]....
        /*0c3c*/ 	.word	0x00011680
        /*0c40*/ 	.word	0x00000000
        /*0c44*/ 	.word	0x00038800
        /*0c48*/ 	.short	0x010a
        /*0c4a*/ 	.byte	0x3f
	.zero		1


	//   ....[59]....
        /*0c4c*/ 	.word	0x000116d0
        /*0c50*/ 	.word	0x00000004
        /*0c54*/ 	.word	0x00038830
        /*0c58*/ 	.short	0x010a
        /*0c5a*/ 	.byte	0x3f
	.zero		1


	//   ....[60]....
        /*0c5c*/ 	.word	0x00011730
        /*0c60*/ 	.word	0x00000003
        /*0c64*/ 	.word	0x00038830
        /*0c68*/ 	.short	0x010a
        /*0c6a*/ 	.byte	0x3f
	.zero		1


	//   ....[61]....
        /*0c6c*/ 	.word	0x00011790
        /*0c70*/ 	.word	0x00000003
        /*0c74*/ 	.word	0x00038850
        /*0c78*/ 	.short	0x010a
        /*0c7a*/ 	.byte	0x3f
	.zero		1


	//   ....[62]....
        /*0c7c*/ 	.word	0x000117e0
        /*0c80*/ 	.word	0x0000000e
        /*0c84*/ 	.word	0x00038850
        /*0c88*/ 	.short	0x010a
        /*0c8a*/ 	.byte	0x3f
	.zero		1


	//   ....[63]....
        /*0c8c*/ 	.word	0x00011930
        /*0c90*/ 	.word	0x00000003
        /*0c94*/ 	.word	0x00038880
        /*0c98*/ 	.short	0x010a
        /*0c9a*/ 	.byte	0x3f
	.zero		1


	//   ....[64]....
        /*0c9c*/ 	.word	0x00011980
        /*0ca0*/ 	.word	0x00000003
        /*0ca4*/ 	.word	0x00038840
        /*0ca8*/ 	.short	0x010a
        /*0caa*/ 	.byte	0x3f
	.zero		1


	//   ....[65]....
        /*0cac*/ 	.word	0x000124f0
        /*0cb0*/ 	.word	0x00000011
        /*0cb4*/ 	.word	0x00038820
        /*0cb8*/ 	.short	0x010a
        /*0cba*/ 	.byte	0x3f
	.zero		1


	//   ....[66]....
        /*0cbc*/ 	.word	0x00012540
        /*0cc0*/ 	.word	0x00000006
        /*0cc4*/ 	.word	0x00038880
        /*0cc8*/ 	.short	0x010a
        /*0cca*/ 	.byte	0x3f
	.zero		1


	//   ....[67]....
        /*0ccc*/ 	.word	0x00012590
        /*0cd0*/ 	.word	0x00000006
        /*0cd4*/ 	.word	0x00038840
        /*0cd8*/ 	.short	0x010a
        /*0cda*/ 	.byte	0x3f
	.zero		1


	//   ....[68]....
        /*0cdc*/ 	.word	0x000125e0
        /*0ce0*/ 	.word	0x00000013
        /*0ce4*/ 	.word	0x00038870
        /*0ce8*/ 	.short	0x010a
        /*0cea*/ 	.byte	0x3f
	.zero		1


	//   ....[69]....
        /*0cec*/ 	.word	0x00012630
        /*0cf0*/ 	.word	0x00000013
        /*0cf4*/ 	.word	0x00038860
        /*0cf8*/ 	.short	0x010a
        /*0cfa*/ 	.byte	0x3f
	.zero		1


	//   ....[70]....
        /*0cfc*/ 	.word	0x00012680
        /*0d00*/ 	.word	0x00000002
        /*0d04*/ 	.word	0x00038870
        /*0d08*/ 	.short	0x010a
        /*0d0a*/ 	.byte	0x3f
	.zero		1


	//   ....[71]....
        /*0d0c*/ 	.word	0x000126d0
        /*0d10*/ 	.word	0x00000002
        /*0d14*/ 	.word	0x00038860
        /*0d18*/ 	.short	0x010a
        /*0d1a*/ 	.byte	0x3f
	.zero		1


	//   ....[72]....
        /*0d1c*/ 	.word	0x00012720
        /*0d20*/ 	.word	0x00000000
        /*0d24*/ 	.word	0x00038820
        /*0d28*/ 	.short	0x010a
        /*0d2a*/ 	.byte	0x3f
	.zero		1


	//   ....[73]....
        /*0d2c*/ 	.word	0x000128c0
        /*0d30*/ 	.word	0x00000006
        /*0d34*/ 	.word	0x00000000
        /*0d38*/ 	.short	0x010a
        /*0d3a*/ 	.byte	0x3f
	.zero		1


	//   ....[74]....
        /*0d3c*/ 	.word	0x00012910
        /*0d40*/ 	.word	0x00000007
        /*0d44*/ 	.word	0x00000000
        /*0d48*/ 	.short	0x010a
        /*0d4a*/ 	.byte	0x3f
	.zero		1


	//   ....[75]....
        /*0d4c*/ 	.word	0x00012960
        /*0d50*/ 	.word	0x00000004
        /*0d54*/ 	.word	0x00038860
        /*0d58*/ 	.short	0x010a
        /*0d5a*/ 	.byte	0x3f
	.zero		1


	//   ....[76]....
        /*0d5c*/ 	.word	0x000129b0
        /*0d60*/ 	.word	0x00000003
        /*0d64*/ 	.word	0x00038860
        /*0d68*/ 	.short	0x010a
        /*0d6a*/ 	.byte	0x3f
	.zero		1


	//   ....[77]....
        /*0d6c*/ 	.word	0x00012a00
        /*0d70*/ 	.word	0x00000004
        /*0d74*/ 	.word	0x00038880
        /*0d78*/ 	.short	0x010a
        /*0d7a*/ 	.byte	0x3f
	.zero		1


	//----- nvinfo : EIATTR_NUM_MBARRIERS
	.align		4
.L_377:
        /*0d7c*/ 	.byte	0x03, 0x38
        /*0d7e*/ 	.short	0x0016


	//----- nvinfo : EIATTR_EXIT_INSTR_OFFSETS
	.align		4
        /*0d80*/ 	.byte	0x04, 0x1c
        /*0d82*/ 	.short	(.L_379 - .L_378)


	//   ....[0]....
.L_378:
        /*0d84*/ 	.word	0x00000a80


	//   ....[1]....
        /*0d88*/ 	.word	0x0000b590


	//   ....[2]....
        /*0d8c*/ 	.word	0x00011670


	//----- nvinfo : EIATTR_MAX_THREADS
	.align		4
.L_379:
        /*0d90*/ 	.byte	0x04, 0x05
        /*0d92*/ 	.short	(.L_381 - .L_380)
.L_380:
        /*0d94*/ 	.word	0x00000180
        /*0d98*/ 	.word	0x00000001
        /*0d9c*/ 	.word	0x00000001


	//----- nvinfo : EIATTR_CRS_STACK_SIZE
	.align		4
.L_381:
        /*0da0*/ 	.byte	0x04, 0x1e
        /*0da2*/ 	.short	(.L_383 - .L_382)
.L_382:
        /*0da4*/ 	.word	0x00000000


	//----- nvinfo : EIATTR_CBANK_PARAM_SIZE
	.align		4
.L_383:
        /*0da8*/ 	.byte	0x03, 0x19
        /*0daa*/ 	.short	0x0af0


	//----- nvinfo : EIATTR_PARAM_CBANK
	.align		4
        /*0dac*/ 	.byte	0x04, 0x0a
        /*0dae*/ 	.short	(.L_385 - .L_384)
	.align		4
.L_384:
        /*0db0*/ 	.word	index@(.nv.constant0._ZN7cutlass13device_kernelIN5flash11enable_sm90INS1_16FlashAttnFwdSm90INS1_25CollectiveMainloopFwdSm90ILi2EN4cute5tupleIJNS5_1CILi1EEES8_S8_EEENS6_IJNS7_ILi128EEESA_NS7_ILi256EEEEEELi256ENS_12float_e4m3_tEfNS_4arch4Sm90ELb0ELb0ELb0ELb1ELb0ELb0ELb0ELb1ELb1ELb1ELb0ELb0EEENS1_21CollectiveEpilogueFwdINS6_IJSA_SB_SA_EEES9_NS_10bfloat16_tESF_Li256ELb1ELb1ELb0ELb1EEENS1_36VarlenDynamicPersistentTileSchedulerILi128ELi128ELi256ELi128ELb0ELb1ELb1ELb0ELb1ELb1EEEEEEEEEvNT_6ParamsE)
        /*0db4*/ 	.short	0x0210
        /*0db6*/ 	.short	0x0af0


	//----- nvinfo : EIATTR_SW_WAR
	.align		4
.L_385:
        /*0db8*/ 	.byte	0x04, 0x36
        /*0dba*/ 	.short	(.L_387 - .L_386)
.L_386:
        /*0dbc*/ 	.word	0x00000008
.L_387:


//--------------------- .nv.info._ZN7cutlass13device_kernelIN5flash11enable_sm90INS1_16FlashAttnFwdSm90INS1_25CollectiveMainloopFwdSm90ILi2EN4cute5tupleIJNS5_1CILi1EEES8_S8_EEENS6_IJNS7_ILi128EEESA_NS7_ILi256EEEEEELi256ENS_12float_e4m3_tEfNS_4arch4Sm90ELb0ELb0ELb0ELb1ELb0ELb1ELb0ELb1ELb1ELb1ELb0ELb0EEENS1_21CollectiveEpilogueFwdINS6_IJSA_SB_SA_EEES9_NS_10bfloat16_tESF_Li256ELb1ELb1ELb0ELb1EEENS1_36VarlenDynamicPersistentTileSchedulerILi128ELi128ELi256ELi128ELb0ELb1ELb1ELb0ELb1ELb1EEEEEEEEEvNT_6ParamsE --------------------------
	.section	.nv.info._ZN7cutlass13device_kernelIN5flash11enable_sm90INS1_16FlashAttnFwdSm90INS1_25CollectiveMainloopFwdSm90ILi2EN4cute5tupleIJNS5_1CILi1EEES8_S8_EEENS6_IJNS7_ILi128EEESA_NS7_ILi256EEEEEELi256ENS_12float_e4m3_tEfNS_4arch4Sm90ELb0ELb0ELb0ELb1ELb0ELb1ELb0ELb1ELb1ELb1ELb0ELb0EEENS1_21CollectiveEpilogueFwdINS6_IJSA_SB_SA_EEES9_NS_10bfloat16_tESF_Li256ELb1ELb1ELb0ELb1EEENS1_36VarlenDynamicPersistentTileSchedulerILi128ELi128ELi256ELi128ELb0ELb1ELb1ELb0ELb1ELb1EEEEEEEEEvNT_6ParamsE,"",@"SHT_CUDA_INFO"
	.sectionflags	@""
	.align	4


	//----- nvinfo : EIATTR_CUDA_API_VERSION
	.align		4
        /*0000*/ 	.byte	0x04, 0x37
        /*0002*/ 	.short	(.L_389 - .L_388)
.L_388:
        /*0004*/ 	.word	0x00000082


	//----- nvinfo : EIATTR_KPARAM_INFO
	.align		4
.L_389:
        /*0008*/ 	.byte	0x04, 0x17
        /*000a*/ 	.short	(.L_391 - .L_390)
.L_390:
        /*000c*/ 	.word	0x00000000
        /*0010*/ 	.short	0x0000
        /*0012*/ 	.short	0x0070
        /*0014*/ 	.byte	0x00, 0xf0, 0x01, 0x2a


	//----- nvinfo : EIATTR_SPARSE_MMA_MASK
	.align		4
.L_391:
        /*0018*/ 	.byte	0x03, 0x50
        /*001a*/ 	.short	0x0000


	//----- nvinfo : EIATTR_MAXREG_COUNT
	.align		4
        /*001c*/ 	.byte	0x03, 0x1b
        /*001e*/ 	.short	0x00a8


	//----- nvinfo : EIATTR_NUM_BARRIERS
	.align		4
        /*0020*/ 	.byte	0x02, 0x4c
        /*0022*/ 	.byte	0x10
	.zero		1


	//----- nvinfo : EIATTR_EXTERNS
	.align		4
        /*0024*/ 	.byte	0x04, 0x0f
        /*0026*/ 	.short	(.L_393 - .L_392)


	//   ....[0]....
	.align		4
.L_392:
        /*0028*/ 	.word	index@(__assertfail)


	//----- nvinfo : EIATTR_ANNOTATIONS
	.align		4
.L_393:
        /*002c*/ 	.byte	0x04, 0x55
        /*002e*/ 	.short	(.L_395 - .L_394)


	//   ....[0]....
.L_394:
        /* <DEDUP_REMOVED lines=116> */


	//----- nvinfo : EIATTR_MERCURY_ISA_VERSION
	.align		4
.L_395:
        /*0760*/ 	.byte	0x03, 0x5f
        /*0762*/ 	.short	0x0101


	//----- nvinfo : EIATTR_UNUSED_LOAD_BYTE_OFFSET
	.align		4
        /*0764*/ 	.byte	0x04, 0x44
        /*0766*/ 	.short	(.L_397 - .L_396)


	//   ....[0]....
.L_396:
        /*0768*/ 	.word	0x00000ad0
        /*076c*/ 	.word	0x0000fff0


	//   ....[1]....
        /*0770*/ 	.word	0x0001a330
        /*0774*/ 	.word	0x0000fff0


	//----- nvinfo : EIATTR_INT_WARP_WIDE_INSTR_OFFSETS
	.align		4
.L_397:
        /*0778*/ 	.byte	0x04, 0x31
        /*077a*/ 	.short	(.L_399 - .L_398)


	//   ....[0]....
.L_398:
        /*077c*/ 	.word	0x00000190


	//   ....[1]....
        /*0780*/ 	.word	0x000001d0


	//   ....[2]....
        /*0784*/ 	.word	0x00000240


	//   ....[3]....
        /*0788*/ 	.word	0x00020500


	//   ....[4]....
        /*078c*/ 	.word	0x00020560


	//   ....[5]....
        /*0790*/ 	.word	0x000239e0


	//   ....[6]....
        /*0794*/ 	.word	0x00023a40


	//----- nvinfo : EIATTR_COOP_GROUP_MASK_REGIDS
	.align		4
.L_399:
        /*0798*/ 	.byte	0x04, 0x29
        /*079a*/ 	.short	(.L_401 - .L_400)


	//   ....[0]....
.L_400:
        /*079c*/ 	.word	0xffffffff


	//   ....[1]....
        /*07a0*/ 	.word	0xffffffff


	//   ....[2]....
        /*07a4*/ 	.word	0xffffffff


	//   ....[3]....
        /*07a8*/ 	.word	0xffffffff


	//   ....[4]....
        /*07ac*/ 	.word	0xffffffff


	//   ....[5]....
        /*07b0*/ 	.word	0xffffffff


	//   ....[6]....
        /*07b4*/ 	.word	0xffffffff


	//   ....[7]....
        /*07b8*/ 	.word	0xffffffff


	//   ....[8]....
        /*07bc*/ 	.word	0xffffffff


	//   ....[9]....
        /*07c0*/ 	.word	0xffffffff


	//   ....[10]....
        /*07c4*/ 	.word	0xffffffff


	//   ....[11]....
        /*07c8*/ 	.word	0xffffffff


	//   ....[12]....
        /*07cc*/ 	.word	0xffffffff


	//   ....[13]....
        /*07d0*/ 	.word	0xffffffff


	//   ....[14]....
        /*07d4*/ 	.word	0xffffffff


	//   ....[15]....
        /*07d8*/ 	.word	0xffffffff


	//   ....[16]....
        /*07dc*/ 	.word	0xffffffff


	//   ....[17]....
        /*07e0*/ 	.word	0xffffffff


	//   ....[18]....
        /*07e4*/ 	.word	0xffffffff


	//   ....[19]....
        /*07e8*/ 	.word	0xffffffff


	//   ....[20]....
        /*07ec*/ 	.word	0xffffffff


	//   ....[21]....
        /*07f0*/ 	.word	0xffffffff


	//   ....[22]....
        /*07f4*/ 	.word	0xffffffff


	//   ....[23]....
        /*07f8*/ 	.word	0xffffffff


	//   ....[24]....
        /*07fc*/ 	.word	0xffffffff


	//   ....[25]....
        /*0800*/ 	.word	0xffffffff


	//   ....[26]....
        /*0804*/ 	.word	0xffffffff


	//   ....[27]....
        /*0808*/ 	.word	0xffffffff


	//   ....[28]....
        /*080c*/ 	.word	0xffffffff


	//   ....[29]....
        /*0810*/ 	.word	0xffffffff


	//   ....[30]....
        /*0814*/ 	.word	0xffffffff


	//   ....[31]....
        /*0818*/ 	.word	0xffffffff


	//   ....[32]....
        /*081c*/ 	.word	0xffffffff


	//   ....[33]....
        /*0820*/ 	.word	0xffffffff


	//   ....[34]....
        /*0824*/ 	.word	0xffffffff


	//   ....[35]....
        /*0828*/ 	.word	0xffffffff


	//   ....[36]....
        /*082c*/ 	.word	0xffffffff


	//   ....[37]....
        /*0830*/ 	.word	0xffffffff


	//   ....[38]....
        /*0834*/ 	.word	0xffffffff


	//   ....[39]....
        /*0838*/ 	.word	0xffffffff


	//   ....[40]....
        /*083c*/ 	.word	0xffffffff


	//   ....[41]....
        /*0840*/ 	.word	0xffffffff


	//   ....[42]....
        /*0844*/ 	.word	0xffffffff


	//   ....[43]....
        /*0848*/ 	.word	0xffffffff


	//   ....[44]....
        /*084c*/ 	.word	0xffffffff


	//   ....[45]....
        /*0850*/ 	.word	0xffffffff


	//   ....[46]....
        /*0854*/ 	.word	0xffffffff


	//   ....[47]....
        /*0858*/ 	.word	0xffffffff


	//   ....[48]....
        /*085c*/ 	.word	0xffffffff


	//   ....[49]....
        /*0860*/ 	.word	0xffffffff


	//   ....[50]....
        /*0864*/ 	.word	0xffffffff


	//   ....[51]....
        /*0868*/ 	.word	0xffffffff


	//   ....[52]....
        /*086c*/ 	.word	0xffffffff


	//   ....[53]....
        /*0870*/ 	.word	0xffffffff


	//   ....[54]....
        /*0874*/ 	.word	0xffffffff


	//   ....[55]....
        /*0878*/ 	.word	0xffffffff


	//   ....[56]....
        /*087c*/ 	.word	0xffffffff


	//   ....[57]....
        /*0880*/ 	.word	0xffffffff


	//   ....[58]....
        /*0884*/ 	.word	0xffffffff


	//   ....[59]....
        /*0888*/ 	.word	0xffffffff


	//   ....[60]....
        /*088c*/ 	.word	0xffffffff


	//   ....[61]....
        /*0890*/ 	.word	0xffffffff


	//   ....[62]....
        /*0894*/ 	.word	0xffffffff


	//   ....[63]....
        /*0898*/ 	.word	0xffffffff


	//   ....[64]....
        /*089c*/ 	.word	0xffffffff


	//   ....[65]....
        /*08a0*/ 	.word	0xffffffff


	//   ....[66]....
        /*08a4*/ 	.word	0xffffffff


	//   ....[67]....
        /*08a8*/ 	.word	0xffffffff


	//   ....[68]....
        /*08ac*/ 	.word	0xffffffff


	//   ....[69]....
        /*08b0*/ 	.word	0xffffffff


	//   ....[70]....
        /*08b4*/ 	.word	0xffffffff


	//   ....[71]....
        /*08b8*/ 	.word	0xffffffff


	//   ....[72]....
        /*08bc*/ 	.word	0xffffffff


	//   ....[73]....
        /*08c0*/ 	.word	0xffffffff


	//   ....[74]....
        /*08c4*/ 	.word	0xffffffff


	//   ....[75]....
        /*08c8*/ 	.word	0xffffffff


	//   ....[76]....
        /*08cc*/ 	.word	0xffffffff


	//   ....[77]....
        /*08d0*/ 	.word	0xffffffff


	//   ....[78]....
        /*08d4*/ 	.word	0xffffffff


	//   ....[79]....
        /*08d8*/ 	.word	0xffffffff


	//   ....[80]....
        /*08dc*/ 	.word	0xffffffff


	//   ....[81]....
        /*08e0*/ 	.word	0xffffffff


	//   ....[82]....
        /*08e4*/ 	.word	0xffffffff


	//   ....[83]....
        /*08e8*/ 	.word	0xffffffff


	//   ....[84]....
        /*08ec*/ 	.word	0xffffffff


	//   ....[85]....
        /*08f0*/ 	.word	0xffffffff


	//   ....[86]....
        /*08f4*/ 	.word	0xffffffff


	//   ....[87]....
        /*08f8*/ 	.word	0xffffffff


	//   ....[88]....
        /*08fc*/ 	.word	0xffffffff


	//   ....[89]....
        /*0900*/ 	.word	0xffffffff


	//   ....[90]....
        /*0904*/ 	.word	0xffffffff


	//   ....[91]....
        /*0908*/ 	.word	0xffffffff


	//   ....[92]....
        /*090c*/ 	.word	0xffffffff


	//   ....[93]....
        /*0910*/ 	.word	0xffffffff


	//   ....[94]....
        /*0914*/ 	.word	0xffffffff


	//   ....[95]....
        /*0918*/ 	.word	0xffffffff


	//   ....[96]....
        /*091c*/ 	.word	0xffffffff


	//   ....[97]....
        /*0920*/ 	.word	0xffffffff


	//   ....[98]....
        /*0924*/ 	.word	0xffffffff


	//   ....[99]....
        /*0928*/ 	.word	0xffffffff


	//   ....[100]....
        /*092c*/ 	.word	0xffffffff


	//   ....[101]....
        /*0930*/ 	.word	0xffffffff


	//   ....[102]....
        /*0934*/ 	.word	0xffffffff


	//   ....[103]....
        /*0938*/ 	.word	0xffffffff


	//   ....[104]....
        /*093c*/ 	.word	0xffffffff


	//   ....[105]....
        /*0940*/ 	.word	0xffffffff


	//   ....[106]....
        /*0944*/ 	.word	0xffffffff


	//   ....[107]....
        /*0948*/ 	.word	0xffffffff


	//   ....[108]....
        /*094c*/ 	.word	0xffffffff


	//   ....[109]....
        /*0950*/ 	.word	0xffffffff


	//   ....[110]....
        /*0954*/ 	.word	0xffffffff


	//   ....[111]....
        /*0958*/ 	.word	0xffffffff


	//   ....[112]....
        /*095c*/ 	.word	0xffffffff


	//   ....[113]....
        /*0960*/ 	.word	0xffffffff


	//   ....[114]....
        /*0964*/ 	.word	0xffffffff


	//   ....[115]....
        /*0968*/ 	.word	0xffffffff


	//   ....[116]....
        /*096c*/ 	.word	0xffffffff


	//   ....[117]....
        /*0970*/ 	.word	0xffffffff


	//   ....[118]....
        /*0974*/ 	.word	0xffffffff


	//   ....[119]....
        /*0978*/ 	.word	0xffffffff


	//   ....[120]....
        /*097c*/ 	.word	0xffffffff


	//   ....[121]....
        /*0980*/ 	.word	0xffffffff


	//   ....[122]....
        /*0984*/ 	.word	0xffffffff


	//   ....[123]....
        /*0988*/ 	.word	0xffffffff


	//   ....[124]....
        /*098c*/ 	.word	0xffffffff


	//   ....[125]....
        /*0990*/ 	.word	0xffffffff


	//   ....[126]....
        /*0994*/ 	.word	0xffffffff


	//   ....[127]....
        /*0998*/ 	.word	0xffffffff


	//   ....[128]....
        /*099c*/ 	.word	0xffffffff


	//   ....[129]....
        /*09a0*/ 	.word	0xffffffff


	//   ....[130]....
        /*09a4*/ 	.word	0xffffffff


	//   ....[131]....
        /*09a8*/ 	.word	0xffffffff


	//   ....[132]....
        /*09ac*/ 	.word	0xffffffff


	//   ....[133]....
        /*09b0*/ 	.word	0xffffffff


	//   ....[134]....
        /*09b4*/ 	.word	0xffffffff


	//   ....[135]....
        /*09b8*/ 	.word	0xffffffff


	//   ....[136]....
        /*09bc*/ 	.word	0xffffffff


	//   ....[137]....
        /*09c0*/ 	.word	0xffffffff


	//   ....[138]....
        /*09c4*/ 	.word	0xffffffff


	//   ....[139]....
        /*09c8*/ 	.word	0xffffffff


	//   ....[140]....
        /*09cc*/ 	.word	0xffffffff


	//   ....[141]....
        /*09d0*/ 	.word	0xffffffff


	//   ....[142]....
        /*09d4*/ 	.word	0xffffffff


	//   ....[143]....
        /*09d8*/ 	.word	0xffffffff


	//   ....[144]....
        /*09dc*/ 	.word	0xffffffff


	//   ....[145]....
        /*09e0*/ 	.word	0xffffffff


	//   ....[146]....
        /*09e4*/ 	.word	0xffffffff


	//   ....[147]....
        /*09e8*/ 	.word	0xffffffff


	//   ....[148]....
        /*09ec*/ 	.word	0xffffffff


	//   ....[149]....
        /*09f0*/ 	.word	0xffffffff


	//   ....[150]....
        /*09f4*/ 	.word	0xffffffff


	//   ....[151]....
        /*09f8*/ 	.word	0xffffffff


	//   ....[152]....
        /*09fc*/ 	.word	0xffffffff


	//   ....[153]....
        /*0a00*/ 	.word	0xffffffff


	//   ....[154]....
        /*0a04*/ 	.word	0xffffffff


	//   ....[155]....
        /*0a08*/ 	.word	0xffffffff


	//   ....[156]....
        /*0a0c*/ 	.word	0xffffffff


	//   ....[157]....
        /*0a10*/ 	.word	0xffffffff


	//   ....[158]....
        /*0a14*/ 	.word	0xffffffff


	//   ....[159]....
        /*0a18*/ 	.word	0xffffffff


	//   ....[160]....
        /*0a1c*/ 	.word	0xffffffff


	//   ....[161]....
        /*0a20*/ 	.word	0xffffffff


	//   ....[162]....
        /*0a24*/ 	.word	0xffffffff


	//   ....[163]....
        /*0a28*/ 	.word	0xffffffff


	//   ....[164]....
        /*0a2c*/ 	.word	0x0500000f


	//   ....[165]....
        /*0a30*/ 	.word	0x0500000f


	//   ....[166]....
        /*0a34*/ 	.word	0x0500000f


	//   ....[167]....
        /*0a38*/ 	.word	0x0500000f


	//   ....[168]....
        /*0a3c*/ 	.word	0x0500000f


	//   ....[169]....
        /*0a40*/ 	.word	0x0500000f


	//   ....[170]....
        /*0a44*/ 	.word	0x0500000f


	//   ....[171]....
        /*0a48*/ 	.word	0x0500000f


	//   ....[172]....
        /*0a4c*/ 	.word	0x0500000f


	//   ....[173]....
        /*0a50*/ 	.word	0x0500000f


	//   ....[174]....
        /*0a54*/ 	.word	0x0500000f


	//   ....[175]....
        /*0a58*/ 	.word	0x0500000f


	//   ....[176]....
        /*0a5c*/ 	.word	0x0500000f


	//   ....[177]....
        /*0a60*/ 	.word	0x0500000f


	//   ....[178]....
        /*0a64*/ 	.word	0x0500000f


	//   ....[179]....
        /*0a68*/ 	.word	0x0500000f


	//   ....[180]....
        /*0a6c*/ 	.word	0x0500000f


	//   ....[181]....
        /*0a70*/ 	.word	0x0500000f


	//   ....[182]....
        /*0a74*/ 	.word	0x0500000f


	//   ....[183]....
        /*0a78*/ 	.word	0x0500000f


	//   ....[184]....
        /*0a7c*/ 	.word	0x0500000f


	//   ....[185]....
        /*0a80*/ 	.word	0x0500000f


	//   ....[186]....
        /*0a84*/ 	.word	0x0500000f


	//   ....[187]....
        /*0a88*/ 	.word	0x0500000f


	//   ....[188]....
        /*0a8c*/ 	.word	0x0500000f


	//   ....[189]....
        /*0a90*/ 	.word	0x0500000f


	//   ....[190]....
        /*0a94*/ 	.word	0x0500000f


	//   ....[191]....
        /*0a98*/ 	.word	0x0500000f


	//   ....[192]....
        /*0a9c*/ 	.word	0x0500000f


	//   ....[193]....
        /*0aa0*/ 	.word	0x0500000f


	//   ....[194]....
        /*0aa4*/ 	.word	0x0500000f


	//   ....[195]....
        /*0aa8*/ 	.word	0x0500000f


	//   ....[196]....
        /*0aac*/ 	.word	0x0500000f


	//   ....[197]....
        /*0ab0*/ 	.word	0x0500000f


	//   ....[198]....
        /*0ab4*/ 	.word	0x0500000f


	//   ....[199]....
        /*0ab8*/ 	.word	0x0500000f


	//   ....[200]....
        /*0abc*/ 	.word	0x0500000f


	//   ....[201]....
        /*0ac0*/ 	.word	0x0500000f


	//   ....[202]....
        /*0ac4*/ 	.word	0x0500000f


	//   ....[203]....
        /*0ac8*/ 	.word	0x0500000f


	//   ....[204]....
        /*0acc*/ 	.word	0x0500000f


	//   ....[205]....
        /*0ad0*/ 	.word	0x0500000f


	//   ....[206]....
        /*0ad4*/ 	.word	0x0500000f


	//   ....[207]....
        /*0ad8*/ 	.word	0x0500000f


	//   ....[208]....
        /*0adc*/ 	.word	0x0500000f


	//   ....[209]....
        /*0ae0*/ 	.word	0x0500000f


	//   ....[210]....
        /*0ae4*/ 	.word	0x0500000f


	//   ....[211]....
        /*0ae8*/ 	.word	0x0500000f


	//   ....[212]....
        /*0aec*/ 	.word	0x0500000f


	//   ....[213]....
        /*0af0*/ 	.word	0x0500000f


	//   ....[214]....
        /*0af4*/ 	.word	0x0500000f


	//   ....[215]....
        /*0af8*/ 	.word	0x0500000f


	//   ....[216]....
        /*0afc*/ 	.word	0x0500000f


	//   ....[217]....
        /*0b00*/ 	.word	0x0500000f


	//   ....[218]....
        /*0b04*/ 	.word	0x0500000f


	//   ....[219]....
        /*0b08*/ 	.word	0x0500000f


	//   ....[220]....
        /*0b0c*/ 	.word	0x0500000f


	//   ....[221]....
        /*0b10*/ 	.word	0x0500000f


	//   ....[222]....
        /*0b14*/ 	.word	0x0500000f


	//   ....[223]....
        /*0b18*/ 	.word	0x0500000f


	//   ....[224]....
        /*0b1c*/ 	.word	0x0500000f


	//   ....[225]....
        /*0b20*/ 	.word	0x0500000f


	//   ....[226]....
        /*0b24*/ 	.word	0x0500000f


	//   ....[227]....
        /*0b28*/ 	.word	0x0500000f


	//   ....[228]....
        /*0b2c*/ 	.word	0x0500000f


	//   ....[229]....
        /*0b30*/ 	.word	0x0500000f


	//   ....[230]....
        /*0b34*/ 	.word	0x0500000f


	//   ....[231]....
        /*0b38*/ 	.word	0x0500000f


	//   ....[232]....
        /*0b3c*/ 	.word	0x0500000f


	//   ....[233]....
        /*0b40*/ 	.word	0x0500000f


	//   ....[234]....
        /*0b44*/ 	.word	0x0500000f


	//   ....[235]....
        /*0b48*/ 	.word	0x0500000f


	//   ....[236]....
        /*0b4c*/ 	.word	0x0500000f


	//   ....[237]....
        /*0b50*/ 	.word	0x0500000f


	//   ....[238]....
        /*0b54*/ 	.word	0x0500000f


	//   ....[239]....
        /*0b58*/ 	.word	0x0500000f


	//   ....[240]....
        /*0b5c*/ 	.word	0x0500000f


	//   ....[241]....
        /*0b60*/ 	.word	0x0500000f


	//   ....[242]....
        /*0b64*/ 	.word	0x0500000f


	//   ....[243]....
        /*0b68*/ 	.word	0x0500000f


	//   ....[244]....
        /*0b6c*/ 	.word	0x0500000f


	//   ....[245]....
        /*0b70*/ 	.word	0x0500000f


	//   ....[246]....
        /*0b74*/ 	.word	0x0500000f


	//   ....[247]....
        /*0b78*/ 	.word	0x0500000f


	//   ....[248]....
        /*0b7c*/ 	.word	0x0500000f


	//   ....[249]....
        /*0b80*/ 	.word	0x0500000f


	//   ....[250]....
        /*0b84*/ 	.word	0x0500000f


	//   ....[251]....
        /*0b88*/ 	.word	0x0500000f


	//   ....[252]....
        /*0b8c*/ 	.word	0x0500000f


	//   ....[253]....
        /*0b90*/ 	.word	0x0500000f


	//   ....[254]....
        /*0b94*/ 	.word	0x0500000f


	//   ....[255]....
        /*0b98*/ 	.word	0x0500000f


	//   ....[0]....
        /*0b9c*/ 	.word	0x0500000f


	//   ....[1]....
        /*0ba0*/ 	.word	0x0500000f


	//   ....[2]....
        /*0ba4*/ 	.word	0x0500000f


	//   ....[3]....
        /*0ba8*/ 	.word	0x0500000f


	//   ....[4]....
        /*0bac*/ 	.word	0x0500000f


	//   ....[5]....
        /*0bb0*/ 	.word	0x0500000f


	//   ....[6]....
        /*0bb4*/ 	.word	0x0500000f


	//   ....[7]....
        /*0bb8*/ 	.word	0x0500000f


	//   ....[8]....
        /*0bbc*/ 	.word	0x0500000f


	//   ....[9]....
        /*0bc0*/ 	.word	0x0500000f


	//   ....[10]....
        /*0bc4*/ 	.word	0x0500000f


	//   ....[11]....
        /*0bc8*/ 	.word	0x0500000f


	//   ....[12]....
        /*0bcc*/ 	.word	0x0500000f


	//   ....[13]....
        /*0bd0*/ 	.word	0x0500000f


	//   ....[14]....
        /*0bd4*/ 	.word	0x0500000f


	//   ....[15]....
        /*0bd8*/ 	.word	0x0500000f


	//   ....[16]....
        /*0bdc*/ 	.word	0x0500000f


	//   ....[17]....
        /*0be0*/ 	.word	0x0500000f


	//   ....[18]....
        /*0be4*/ 	.word	0x0500000f


	//   ....[19]....
        /*0be8*/ 	.word	0x0500000f


	//   ....[20]....
        /*0bec*/ 	.word	0x0500000f


	//   ....[21]....
        /*0bf0*/ 	.word	0x0500000f


	//   ....[22]....
        /*0bf4*/ 	.word	0x0500000f


	//   ....[23]....
        /*0bf8*/ 	.word	0x0500000f


	//   ....[24]....
        /*0bfc*/ 	.word	0x0500000f


	//----- nvinfo : EIATTR_COOP_GROUP_INSTR_OFFSETS
	.align		4
.L_401:
        /*0c00*/ 	.byte	0x04, 0x28
        /*0c02*/ 	.short	(.L_403 - .L_402)


	//   ....[0]....
.L_402:
        /*0c04*/ 	.word	0x00000070


	//   ....[1]....
        /*0c08*/ 	.word	0x000001a0


	//   ....[2]....
        /*0c0c*/ 	.word	0x000001f0


	//   ....[3]....
        /*0c10*/ 	.word	0x00000420


	//   ....[4]....
        /*0c14*/ 	.word	0x00000580


	//   ....[5]....
        /*0c18*/ 	.word	0x000006a0


	//   ....[6]....
        /*0c1c*/ 	.word	0x00000800


	//   ....[7]....
        /*0c20*/ 	.word	0x0000cc90


	//   ....[8]....
        /*0c24*/ 	.word	0x0000d1e0


	//   ....[9]....
        /*0c28*/ 	.word	0x0000d1f0


	//   ....[10]....
        /*0c2c*/ 	.word	0x0000d200


	//   ....[11]....
        /*0c30*/ 	.word	0x0000d210


	//   ....[12]....
        /*0c34*/ 	.word	0x00010860


	//   ....[13]....
        /*0c38*/ 	.word	0x00010870


	//   ....[14]....
        /*0c3c*/ 	.word	0x00010880


	//   ....[15]....
        /*0c40*/ 	.word	0x00010890


	//   ....[16]....
        /*0c44*/ 	.word	0x000153a0


	//   ....[17]....
        /*0c48*/ 	.word	0x00015450


	//   ....[18]....
        /*0c4c*/ 	.word	0x00015bb0


	//   ....[19]....
        /*0c50*/ 	.word	0x00015c20


	//   ....[20]....
        /*0c54*/ 	.word	0x00017850


	//   ....[21]....
        /*0c58*/ 	.word	0x00017b20


	//   ....[22]....
        /*0c5c*/ 	.word	0x00017b80


	//   ....[23]....
        /*0c60*/ 	.word	0x00017ba0


	//   ....[24]....
        /*0c64*/ 	.word	0x000197d0


	//   ....[25]....
        /*0c68*/ 	.word	0x000197e0


	//   ....[26]....
        /*0c6c*/ 	.word	0x00019810


	//   ....[27]....
        /*0c70*/ 	.word	0x00019820


	//   ....[28]....
        /*0c74*/ 	.word	0x0001af20


	//   ....[29]....
        /*0c78*/ 	.word	0x0001af50


	//   ....[30]....
        /*0c7c*/ 	.word	0x0001afa0


	//   ....[31]....
        /*0c80*/ 	.word	0x0001afd0


	//   ....[32]....
        /*0c84*/ 	.word	0x0001b030


	//   ....[33]....
        /*0c88*/ 	.word	0x0001b100


	//   ....[34]....
        /*0c8c*/ 	.word	0x0001b130


	//   ....[35]....
        /*0c90*/ 	.word	0x0001b160


	//   ....[36]....
        /*0c94*/ 	.word	0x0001b190


	//   ....[37]....
        /*0c98*/ 	.word	0x0001b1c0


	//   ....[38]....
        /*0c9c*/ 	.word	0x0001b1f0


	//   ....[39]....
        /*0ca0*/ 	.word	0x0001b220


	//   ....[40]....
        /*0ca4*/ 	.word	0x0001b250


	//   ....[41]....
        /*0ca8*/ 	.word	0x0001b280


	//   ....[42]....
        /*0cac*/ 	.word	0x0001b2b0


	//   ....[43]....
        /*0cb0*/ 	.word	0x0001b2e0


	//   ....[44]....
        /*0cb4*/ 	.word	0x0001b310


	//   ....[45]....
        /*0cb8*/ 	.word	0x0001b340


	//   ....[46]....
        /*0cbc*/ 	.word	0x0001b370


	//   ....[47]....
        /*0cc0*/ 	.word	0x0001b3a0


	//   ....[48]....
        /*0cc4*/ 	.word	0x0001b3d0


	//   ....[49]....
        /*0cc8*/ 	.word	0x0001b400


	//   ....[50]....
        /*0ccc*/ 	.word	0x0001b430


	//   ....[51]....
        /*0cd0*/ 	.word	0x0001b460


	//   ....[52]....
        /*0cd4*/ 	.word	0x0001b490


	//   ....[53]....
        /*0cd8*/ 	.word	0x0001b4c0


	//   ....[54]....
        /*0cdc*/ 	.word	0x0001b4f0


	//   ....[55]....
        /*0ce0*/ 	.word	0x0001b500


	//   ....[56]....
        /*0ce4*/ 	.word	0x0001b530


	//   ....[57]....
        /*0ce8*/ 	.word	0x0001b560


	//   ....[58]....
        /*0cec*/ 	.word	0x0001b590


	//   ....[59]....
        /*0cf0*/ 	.word	0x0001b5c0


	//   ....[60]....
        /*0cf4*/ 	.word	0x0001b5f0


	//   ....[61]....
        /*0cf8*/ 	.word	0x0001b620


	//   ....[62]....
        /*0cfc*/ 	.word	0x0001b650


	//   ....[63]....
        /*0d00*/ 	.word	0x0001b680


	//   ....[64]....
        /*0d04*/ 	.word	0x0001b6b0


	//   ....[65]....
        /*0d08*/ 	.word	0x0001b6e0


	//   ....[66]....
        /*0d0c*/ 	.word	0x0001b710


	//   ....[67]....
        /*0d10*/ 	.word	0x0001b740


	//   ....[68]....
        /*0d14*/ 	.word	0x0001b750


	//   ....[69]....
        /*0d18*/ 	.word	0x0001b760


	//   ....[70]....
        /*0d1c*/ 	.word	0x0001b780


	//   ....[71]....
        /*0d20*/ 	.word	0x0001b7b0


	//   ....[72]....
        /*0d24*/ 	.word	0x0001b7e0


	//   ....[73]....
        /*0d28*/ 	.word	0x0001b7f0


	//   ....[74]....
        /*0d2c*/ 	.word	0x0001b800


	//   ....[75]....
        /*0d30*/ 	.word	0x0001b810


	//   ....[76]....
        /*0d34*/ 	.word	0x0001b820


	//   ....[77]....
        /*0d38*/ 	.word	0x0001b830


	//   ....[78]....
        /*0d3c*/ 	.word	0x0001b840


	//   ....[79]....
        /*0d40*/ 	.word	0x0001b850


	//   ....[80]....
        /*0d44*/ 	.word	0x0001b860


	//   ....[81]....
        /*0d48*/ 	.word	0x0001b890


	//   ....[82]....
        /*0d4c*/ 	.word	0x0001b8c0


	//   ....[83]....
        /*0d50*/ 	.word	0x0001b8f0


	//   ....[84]....
        /*0d54*/ 	.word	0x0001b920


	//   ....[85]....
        /*0d58*/ 	.word	0x0001b950


	//   ....[86]....
        /*0d5c*/ 	.word	0x0001b980


	//   ....[87]....
        /*0d60*/ 	.word	0x0001b9a0


	//   ....[88]....
        /*0d64*/ 	.word	0x0001b9d0


	//   ....[89]....
        /*0d68*/ 	.word	0x0001b9e0


	//   ....[90]....
        /*0d6c*/ 	.word	0x0001b9f0


	//   ....[91]....
        /*0d70*/ 	.word	0x0001ba00


	//   ....[92]....
        /*0d74*/ 	.word	0x0001c330


	//   ....[93]....
        /*0d78*/ 	.word	0x0001c4c0


	//   ....[94]....
        /*0d7c*/ 	.word	0x0001c500


	//   ....[95]....
        /*0d80*/ 	.word	0x0001c530


	//   ....[96]....
        /*0d84*/ 	.word	0x0001cab0


	//   ....[97]....
        /*0d88*/ 	.word	0x0001cb10


	//   ....[98]....
        /*0d8c*/ 	.word	0x0001cc50


	//   ....[99]....
        /*0d90*/ 	.word	0x0001cc70


	//   ....[100]....
        /*0d94*/ 	.word	0x0001cdb0


	//   ....[101]....
        /*0d98*/ 	.word	0x0001cdd0


	//   ....[102]....
        /*0d9c*/ 	.word	0x0001cf20


	//   ....[103]....
        /*0da0*/ 	.word	0x0001cf40


	//   ....[104]....
        /*0da4*/ 	.word	0x0001d8a0


	//   ....[105]....
        /*0da8*/ 	.word	0x0001d8b0


	//   ....[106]....
        /*0dac*/ 	.word	0x0001da40


	//   ....[107]....
        /*0db0*/ 	.word	0x0001da50


	//   ....[108]....
        /*0db4*/ 	.word	0x0001dbe0


	//   ....[109]....
        /*0db8*/ 	.word	0x0001dbf0


	//   ....[110]....
        /*0dbc*/ 	.word	0x0001dd80


	//   ....[111]....
        /*0dc0*/ 	.word	0x0001dd90


	//   ....[112]....
        /*0dc4*/ 	.word	0x0001df80


	//   ....[113]....
        /*0dc8*/ 	.word	0x0001e170


	//   ....[114]....
        /*0dcc*/ 	.word	0x0001e1a0


	//   ....[115]....
        /*0dd0*/ 	.word	0x0001e1d0


	//   ....[116]....
        /*0dd4*/ 	.word	0x0001e200


	//   ....[117]....
        /*0dd8*/ 	.word	0x0001e230


	//   ....[118]....
        /*0ddc*/ 	.word	0x0001e260


	//   ....[119]....
        /*0de0*/ 	.word	0x0001e3d0


	//   ....[120]....
        /*0de4*/ 	.word	0x0001e400


	//   ....[121]....
        /*0de8*/ 	.word	0x0001e430


	//   ....[122]....
        /*0dec*/ 	.word	0x0001e460


	//   ....[123]....
        /*0df0*/ 	.word	0x0001e490


	//   ....[124]....
        /*0df4*/ 	.word	0x0001e4c0


	//   ....[125]....
        /*0df8*/ 	.word	0x0001e560


	//   ....[126]....
        /*0dfc*/ 	.word	0x0001e590


	//   ....[127]....
        /*0e00*/ 	.word	0x0001e620


	//   ....[128]....
        /*0e04*/ 	.word	0x0001f350


	//   ....[129]....
        /*0e08*/ 	.word	0x00020ce0


	//   ....[130]....
        /*0e0c*/ 	.word	0x00021ac0


	//   ....[131]....
        /*0e10*/ 	.word	0x00021af0


	//   ....[132]....
        /*0e14*/ 	.word	0x00021b10


	//   ....[133]....
        /*0e18*/ 	.word	0x00021b30


	//   ....[134]....
        /*0e1c*/ 	.word	0x00021c40


	//   ....[135]....
        /*0e20*/ 	.word	0x00021c50


	//   ....[136]....
        /*0e24*/ 	.word	0x00021ce0


	//   ....[137]....
        /*0e28*/ 	.word	0x00021cf0


	//   ....[138]....
        /*0e2c*/ 	.word	0x00021d80


	//   ....[139]....
        /*0e30*/ 	.word	0x00021d90


	//   ....[140]....
        /*0e34*/ 	.word	0x00021e20


	//   ....[141]....
        /*0e38*/ 	.word	0x00021e30


	//   ....[142]....
        /*0e3c*/ 	.word	0x00021ec0


	//   ....[143]....
        /*0e40*/ 	.word	0x00021ed0


	//   ....[144]....
        /*0e44*/ 	.word	0x00021f20


	//   ....[145]....
        /*0e48*/ 	.word	0x00021f50


	//   ....[146]....
        /*0e4c*/ 	.word	0x00024a70


	//   ....[147]....
        /*0e50*/ 	.word	0x00024aa0


	//   ....[148]....
        /*0e54*/ 	.word	0x00024ae0


	//   ....[149]....
        /*0e58*/ 	.word	0x00024b10


	//   ....[150]....
        /*0e5c*/ 	.word	0x00024b40


	//   ....[151]....
        /*0e60*/ 	.word	0x00024b70


	//   ....[152]....
        /*0e64*/ 	.word	0x00024ba0


	//   ....[153]....
        /*0e68*/ 	.word	0x00024bd0


	//   ....[154]....
        /*0e6c*/ 	.word	0x00024d60


	//   ....[155]....
        /*0e70*/ 	.word	0x00024d90


	//   ....[156]....
        /*0e74*/ 	.word	0x00024dc0


	//   ....[157]....
        /*0e78*/ 	.word	0x00024df0


	//   ....[158]....
        /*0e7c*/ 	.word	0x00024e20


	//   ....[159]....
        /*0e80*/ 	.word	0x00024e50


	//   ....[160]....
        /*0e84*/ 	.word	0x00024f20


	//   ....[161]....
        /*0e88*/ 	.word	0x00024f40


	//   ....[162]....
        /*0e8c*/ 	.word	0x00024fb0


	//   ....[163]....
        /*0e90*/ 	.word	0x00025450


	//   ....[164]....
        /*0e94*/ 	.word	0x00025950


	//   ....[165]....
        /*0e98*/ 	.word	0x00025a00


	//   ....[166]....
        /*0e9c*/ 	.word	0x00025a90


	//   ....[167]....
        /*0ea0*/ 	.word	0x00025ae0


	//   ....[168]....
        /*0ea4*/ 	.word	0x00025b30


	//   ....[169]....
        /*0ea8*/ 	.word	0x00025c10


	//   ....[170]....
        /*0eac*/ 	.word	0x00025ca0


	//   ....[171]....
        /*0eb0*/ 	.word	0x00025cf0


	//   ....[172]....
        /*0eb4*/ 	.word	0x00025d40


	//   ....[173]....
        /*0eb8*/ 	.word	0x00026060


	//   ....[174]....
        /*0ebc*/ 	.word	0x00026180


	//   ....[175]....
        /*0ec0*/ 	.word	0x000262b0


	//   ....[176]....
        /*0ec4*/ 	.word	0x000263d0


	//   ....[177]....
        /*0ec8*/ 	.word	0x000264d0


	//   ....[178]....
        /*0ecc*/ 	.word	0x00026550


	//   ....[179]....
        /*0ed0*/ 	.word	0x000265b0


	//   ....[180]....
        /*0ed4*/ 	.word	0x00026610


	//   ....[181]....
        /*0ed8*/ 	.word	0x00026670


	//   ....[182]....
        /*0edc*/ 	.word	0x000266d0


	//   ....[183]....
        /*0ee0*/ 	.word	0x00026730


	//   ....[184]....
        /*0ee4*/ 	.word	0x000267b0


	//   ....[185]....
        /*0ee8*/ 	.word	0x00026810


	//   ....[186]....
        /*0eec*/ 	.word	0x00026890


	//   ....[187]....
        /*0ef0*/ 	.word	0x000268f0


	//   ....[188]....
        /*0ef4*/ 	.word	0x00026970


	//   ....[189]....
        /*0ef8*/ 	.word	0x000269d0


	//   ....[190]....
        /*0efc*/ 	.word	0x00026a50


	//   ....[191]....
        /*0f00*/ 	.word	0x00026ab0


	//   ....[192]....
        /*0f04*/ 	.word	0x00026b30


	//   ....[193]....
        /*0f08*/ 	.word	0x00026b90


	//   ....[194]....
        /*0f0c*/ 	.word	0x00026c10


	//   ....[195]....
        /*0f10*/ 	.word	0x00026c70


	//   ....[196]....
        /*0f14*/ 	.word	0x00026cf0


	//   ....[197]....
        /*0f18*/ 	.word	0x00026d50


	//   ....[198]....
        /*0f1c*/ 	.word	0x00026dd0


	//   ....[199]....
        /*0f20*/ 	.word	0x00026e30


	//   ....[200]....
        /*0f24*/ 	.word	0x00026eb0


	//   ....[201]....
        /*0f28*/ 	.word	0x00026f10


	//   ....[202]....
        /*0f2c*/ 	.word	0x00026f90


	//   ....[203]....
        /*0f30*/ 	.word	0x00026ff0


	//   ....[204]....
        /*0f34*/ 	.word	0x00027070


	//   ....[205]....
        /*0f38*/ 	.word	0x000270d0


	//   ....[206]....
        /*0f3c*/ 	.word	0x00027150


	//   ....[207]....
        /*0f40*/ 	.word	0x000271b0


	//   ....[208]....
        /*0f44*/ 	.word	0x00027220


	//   ....[209]....
        /*0f48*/ 	.word	0x00027280


	//   ....[210]....
        /*0f4c*/ 	.word	0x000272f0


	//   ....[211]....
        /*0f50*/ 	.word	0x00027350


	//   ....[212]....
        /*0f54*/ 	.word	0x000273b0


	//   ....[213]....
        /*0f58*/ 	.word	0x00027410


	//   ....[214]....
        /*0f5c*/ 	.word	0x00027480


	//   ....[215]....
        /*0f60*/ 	.word	0x000274e0


	//   ....[216]....
        /*0f64*/ 	.word	0x00027560


	//   ....[217]....
        /*0f68*/ 	.word	0x000275c0


	//   ....[218]....
        /*0f6c*/ 	.word	0x00027640


	//   ....[219]....
        /*0f70*/ 	.word	0x000276a0


	//   ....[220]....
        /*0f74*/ 	.word	0x00027720


	//   ....[221]....
        /*0f78*/ 	.word	0x00027780


	//   ....[222]....
        /*0f7c*/ 	.word	0x00027800


	//   ....[223]....
        /*0f80*/ 	.word	0x00027860


	//   ....[224]....
        /*0f84*/ 	.word	0x000278e0


	//   ....[225]....
        /*0f88*/ 	.word	0x00027940


	//   ....[226]....
        /*0f8c*/ 	.word	0x000279b0


	//   ....[227]....
        /*0f90*/ 	.word	0x00027a10


	//   ....[228]....
        /*0f94*/ 	.word	0x00027a70


	//   ....[229]....
        /*0f98*/ 	.word	0x00027ad0


	//   ....[230]....
        /*0f9c*/ 	.word	0x00027b40


	//   ....[231]....
        /*0fa0*/ 	.word	0x00027ba0


	//   ....[232]....
        /*0fa4*/ 	.word	0x00027c20


	//   ....[233]....
        /*0fa8*/ 	.word	0x00027c80


	//   ....[234]....
        /*0fac*/ 	.word	0x00027d00


	//   ....[235]....
        /*0fb0*/ 	.word	0x00027d60


	//   ....[236]....
        /*0fb4*/ 	.word	0x00027e00


	//   ....[237]....
        /*0fb8*/ 	.word	0x00027f50


	//   ....[238]....
        /*0fbc*/ 	.word	0x00027fa0


	//   ....[239]....
        /*0fc0*/ 	.word	0x00028030


	//   ....[240]....
        /*0fc4*/ 	.word	0x000280c0


	//   ....[241]....
        /*0fc8*/ 	.word	0x00028150


	//   ....[242]....
        /*0fcc*/ 	.word	0x000281e0


	//   ....[243]....
        /*0fd0*/ 	.word	0x00028270


	//   ....[244]....
        /*0fd4*/ 	.word	0x00028300


	//   ....[245]....
        /*0fd8*/ 	.word	0x000283c0


	//   ....[246]....
        /*0fdc*/ 	.word	0x000286b0


	//   ....[247]....
        /*0fe0*/ 	.word	0x000288d0


	//   ....[248]....
        /*0fe4*/ 	.word	0x00028920


	//   ....[249]....
        /*0fe8*/ 	.word	0x00028980


	//   ....[250]....
        /*0fec*/ 	.word	0x00028a60


	//   ....[251]....
        /*0ff0*/ 	.word	0x00028b10


	//   ....[252]....
        /*0ff4*/ 	.word	0x00028c20


	//   ....[253]....
        /*0ff8*/ 	.word	0x00028c80


	//   ....[254]....
        /*0ffc*/ 	.word	0x00028d80


	//   ....[255]....
        /*1000*/ 	.word	0x00028de0


	//   ....[0]....
        /*1004*/ 	.word	0x00028ee0


	//   ....[1]....
        /*1008*/ 	.word	0x00028f40


	//   ....[2]....
        /*100c*/ 	.word	0x00029040


	//   ....[3]....
        /*1010*/ 	.word	0x000290a0


	//   ....[4]....
        /*1014*/ 	.word	0x00029180


	//   ....[5]....
        /*1018*/ 	.word	0x00029200


	//   ....[6]....
        /*101c*/ 	.word	0x000292e0


	//   ....[7]....
        /*1020*/ 	.word	0x000295c0


	//   ....[8]....
        /*1024*/ 	.word	0x00029660


	//   ....[9]....
        /*1028*/ 	.word	0x00029780


	//   ....[10]....
        /*102c*/ 	.word	0x00029800


	//   ....[11]....
        /*1030*/ 	.word	0x00029880


	//   ....[12]....
        /*1034*/ 	.word	0x00029900


	//   ....[13]....
        /*1038*/ 	.word	0x00029980


	//   ....[14]....
        /*103c*/ 	.word	0x00029a10


	//   ....[15]....
        /*1040*/ 	.word	0x00029ab0


	//   ....[16]....
        /*1044*/ 	.word	0x00029b60


	//   ....[17]....
        /*1048*/ 	.word	0x00029be0


	//   ....[18]....
        /*104c*/ 	.word	0x00029c60


	//   ....[19]....
        /*1050*/ 	.word	0x00029ce0


	//   ....[20]....
        /*1054*/ 	.word	0x00029d70


	//   ....[21]....
        /*1058*/ 	.word	0x00029df0


	//   ....[22]....
        /*105c*/ 	.word	0x00029e90


	//   ....[23]....
        /*1060*/ 	.word	0x00029f20


	//   ....[24]....
        /*1064*/ 	.word	0x0002a050


	//----- nvinfo : EIATTR_REG_RECONFIG
	.align		4
.L_403:
        /*1068*/ 	.byte	0x01, 0x54
	.zero		2


	//----- nvinfo : EIATTR_SYSCALL_OFFSETS
	.align		4
        /*106c*/ 	.byte	0x04, 0x46
        /*106e*/ 	.short	(.L_405 - .L_404)


	//   ....[0]....
.L_404:
        /*1070*/ 	.word	0x000019c0


	//   ....[1]....
        /*1074*/ 	.word	0x00001b10


	//   ....[2]....
        /*1078*/ 	.word	0x0000ce30


	//   ....[3]....
        /*107c*/ 	.word	0x0000d150


	//   ....[4]....
        /*1080*/ 	.word	0x00020700


	//   ....[5]....
        /*1084*/ 	.word	0x000208a0


	//   ....[6]....
        /*1088*/ 	.word	0x00020a10


	//   ....[7]....
        /*108c*/ 	.word	0x00020b60


	//   ....[8]....
        /*1090*/ 	.word	0x000216a0


	//----- nvinfo : EIATTR_MBARRIER_INSTR_OFFSETS
	.align		4
.L_405:
        /*1094*/ 	.byte	0x04, 0x39
        /*1096*/ 	.short	(.L_407 - .L_406)


	//   ....[0]....
.L_406:
        /*1098*/ 	.word	0x000002d0
        /*109c*/ 	.word	0x000000ff
        /*10a0*/ 	.word	0x00038800
        /*10a4*/ 	.short	0x0100
        /*10a6*/ 	.byte	0x08
	.zero		1


	//   ....[1]....
        /*10a8*/ 	.word	0x000002e0
        /*10ac*/ 	.word	0x000000ff
        /*10b0*/ 	.word	0x00038820
        /*10b4*/ 	.short	0x0100
        /*10b6*/ 	.byte	0x08
	.zero		1


	//   ....[2]....
        /*10b8*/ 	.word	0x000003d0
        /*10bc*/ 	.word	0x000000ff
        /*10c0*/ 	.word	0x00038830
        /*10c4*/ 	.short	0x0100
        /*10c6*/ 	.byte	0x08
	.zero		1


	//   ....[3]....
        /*10c8*/ 	.word	0x000003e0
        /*10cc*/ 	.word	0x000000ff
        /*10d0*/ 	.word	0x00038840
        /*10d4*/ 	.short	0x0100
        /*10d6*/ 	.byte	0x08
	.zero		1


	//   ....[4]....
        /*10d8*/ 	.word	0x000003f0
        /*10dc*/ 	.word	0x000000ff
        /*10e0*/ 	.word	0x00038838
        /*10e4*/ 	.short	0x0100
        /*10e6*/ 	.byte	0x08
	.zero		1


	//   ....[5]....
        /*10e8*/ 	.word	0x00000400
        /*10ec*/ 	.word	0x000000ff
        /*10f0*/ 	.word	0x00038848
        /*10f4*/ 	.short	0x0100
        /*10f6*/ 	.byte	0x08
	.zero		1


	//   ....[6]....
        /*10f8*/ 	.word	0x00000530
        /*10fc*/ 	.word	0x000000ff
        /*1100*/ 	.word	0x00038850
        /*1104*/ 	.short	0x0100
        /*1106*/ 	.byte	0x08
	.zero		1


	//   ....[7]....
        /*1108*/ 	.word	0x00000540
        /*110c*/ 	.word	0x000000ff
        /*1110*/ 	.word	0x00038860
        /*1114*/ 	.short	0x0100
        /*1116*/ 	.byte	0x08
	.zero		1


	//   ....[8]....
        /*1118*/ 	.word	0x00000550
        /*111c*/ 	.word	0x000000ff
        /*1120*/ 	.word	0x00038858
        /*1124*/ 	.short	0x0100
        /*1126*/ 	.byte	0x08
	.zero		1


	//   ....[9]....
        /*1128*/ 	.word	0x00000560
        /*112c*/ 	.word	0x000000ff
        /*1130*/ 	.word	0x00038868
        /*1134*/ 	.short	0x0100
        /*1136*/ 	.byte	0x08
	.zero		1


	//   ....[10]....
        /*1138*/ 	.word	0x00000650
        /*113c*/ 	.word	0x000000ff
        /*1140*/ 	.word	0x00038870
        /*1144*/ 	.short	0x0100
        /*1146*/ 	.byte	0x06
	.zero		1


	//   ....[11]....
        /*1148*/ 	.word	0x00000660
        /*114c*/ 	.word	0x000000ff
        /*1150*/ 	.word	0x00038880
        /*1154*/ 	.short	0x0100
        /*1156*/ 	.byte	0x06
	.zero		1


	//   ....[12]....
        /*1158*/ 	.word	0x00000670
        /*115c*/ 	.word	0x000000ff
        /*1160*/ 	.word	0x00038878
        /*1164*/ 	.short	0x0100
        /*1166*/ 	.byte	0x06
	.zero		1


	//   ....[13]....
        /*1168*/ 	.word	0x00000680
        /*116c*/ 	.word	0x000000ff
        /*1170*/ 	.word	0x00038888
        /*1174*/ 	.short	0x0100
        /*1176*/ 	.byte	0x06
	.zero		1


	//   ....[14]....
        /*1178*/ 	.word	0x000007b0
        /*117c*/ 	.word	0x000000ff
        /*1180*/ 	.word	0x00038890
        /*1184*/ 	.short	0x0100
        /*1186*/ 	.byte	0x08
	.zero		1


	//   ....[15]....
        /*1188*/ 	.word	0x000007c0
        /*118c*/ 	.word	0x000000ff
        /*1190*/ 	.word	0x000388a0
        /*1194*/ 	.short	0x0100
        /*1196*/ 	.byte	0x08
	.zero		1


	//   ....[16]....
        /*1198*/ 	.word	0x000007d0
        /*119c*/ 	.word	0x000000ff
        /*11a0*/ 	.word	0x00038898
        /*11a4*/ 	.short	0x0100
        /*11a6*/ 	.byte	0x08
	.zero		1


	//   ....[17]....
        /*11a8*/ 	.word	0x000007e0
        /*11ac*/ 	.word	0x000000ff
        /*11b0*/ 	.word	0x000388a8
        /*11b4*/ 	.short	0x0100
        /*11b6*/ 	.byte	0x08
	.zero		1


	//   ....[18]....
        /*11b8*/ 	.word	0x00000910
        /*11bc*/ 	.word	0x000000ff
        /*11c0*/ 	.word	0x000388b0
        /*11c4*/ 	.short	0x0100
        /*11c6*/ 	.byte	0x08
	.zero		1


	//   ....[19]....
        /*11c8*/ 	.word	0x00000920
        /*11cc*/ 	.word	0x000000ff
        /*11d0*/ 	.word	0x000388c0
        /*11d4*/ 	.short	0x0100
        /*11d6*/ 	.byte	0x08
	.zero		1


	//   ....[20]....
        /*11d8*/ 	.word	0x00000930
        /*11dc*/ 	.word	0x000000ff
        /*11e0*/ 	.word	0x000388b8
        /*11e4*/ 	.short	0x0100
        /*11e6*/ 	.byte	0x08
	.zero		1


	//   ....[21]....
        /*11e8*/ 	.word	0x00000940
        /*11ec*/ 	.word	0x000000ff
        /*11f0*/ 	.word	0x000388c8
        /*11f4*/ 	.short	0x0100
        /*11f6*/ 	.byte	0x08
	.zero		1


	//   ....[22]....
        /*11f8*/ 	.word	0x000030e0
        /*11fc*/ 	.word	0x0000006e
        /*1200*/ 	.word	0x00038890
        /*1204*/ 	.short	0x010a
        /*1206*/ 	.byte	0x3f
	.zero		1


	//   ....[23]....
        /*1208*/ 	.word	0x000073f0
        /*120c*/ 	.word	0x0000006e
        /*1210*/ 	.word	0x00038890
        /*1214*/ 	.short	0x010a
        /*1216*/ 	.byte	0x3f
	.zero		1


	//   ....[24]....
        /*1218*/ 	.word	0x0000b800
        /*121c*/ 	.word	0x0000006e
        /*1220*/ 	.word	0x00038890
        /*1224*/ 	.short	0x010a
        /*1226*/ 	.byte	0x3f
	.zero		1


	//   ....[25]....
        /*1228*/ 	.word	0x0000bda0
        /*122c*/ 	.word	0x00000030
        /*1230*/ 	.word	0x00000000
        /*1234*/ 	.short	0x0101
        /*1236*/ 	.byte	0x3f
	.zero		1


	//   ....[26]....
        /*1238*/ 	.word	0x0000bde0
        /*123c*/ 	.word	0x0000006e
        /*1240*/ 	.word	0x000388b0
        /*1244*/ 	.short	0x010a
        /*1246*/ 	.byte	0x3f
	.zero		1


	//   ....[27]....
        /*1248*/ 	.word	0x0000c3e0
        /*124c*/ 	.word	0x0000006e
        /*1250*/ 	.word	0x00000000
        /*1254*/ 	.short	0x0101
        /*1256*/ 	.byte	0x3f
	.zero		1


	//   ....[28]....
        /*1258*/ 	.word	0x0000cec0
        /*125c*/ 	.word	0x00000016
        /*1260*/ 	.word	0x00038800
        /*1264*/ 	.short	0x010a
        /*1266*/ 	.byte	0x3f
	.zero		1


	//   ....[29]....
        /*1268*/ 	.word	0x0000cf10
        /*126c*/ 	.word	0x00000016
        /*1270*/ 	.word	0x00038800
        /*1274*/ 	.short	0x010a
        /*1276*/ 	.byte	0x3f
	.zero		1


	//   ....[30]....
        /*1278*/ 	.word	0x0000d500
        /*127c*/ 	.word	0x00000016
        /*1280*/ 	.word	0x00038800
        /*1284*/ 	.short	0x010a
        /*1286*/ 	.byte	0x3f
	.zero		1


	//   ....[31]....
        /*1288*/ 	.word	0x00010b10
        /*128c*/ 	.word	0x00000016
        /*1290*/ 	.word	0x00038800
        /*1294*/ 	.short	0x010a
        /*1296*/ 	.byte	0x3f
	.zero		1


	//   ....[32]....
        /*1298*/ 	.word	0x00014350
        /*129c*/ 	.word	0x00000004
        /*12a0*/ 	.word	0x00038830
        /*12a4*/ 	.short	0x010a
        /*12a6*/ 	.byte	0x3f
	.zero		1


	//   ....[33]....
        /*12a8*/ 	.word	0x00014440
        /*12ac*/ 	.word	0x00000004
        /*12b0*/ 	.word	0x00038830
        /*12b4*/ 	.short	0x010a
        /*12b6*/ 	.byte	0x3f
	.zero		1


	//   ....[34]....
        /*12b8*/ 	.word	0x00015470
        /*12bc*/ 	.word	0x00000004
        /*12c0*/ 	.word	0x00000000
        /*12c4*/ 	.short	0x0101
        /*12c6*/ 	.byte	0x3f
	.zero		1


	//   ....[35]....
        /*12c8*/ 	.word	0x00017040
        /*12cc*/ 	.word	0x00000003
        /*12d0*/ 	.word	0x00038830
        /*12d4*/ 	.short	0x010a
        /*12d6*/ 	.byte	0x3f
	.zero		1


	//   ....[36]....
        /*12d8*/ 	.word	0x00017090
        /*12dc*/ 	.word	0x00000003
        /*12e0*/ 	.word	0x00038830
        /*12e4*/ 	.short	0x010a
        /*12e6*/ 	.byte	0x3f
	.zero		1


	//   ....[37]....
        /*12e8*/ 	.word	0x000174d0
        /*12ec*/ 	.word	0x00000006
        /*12f0*/ 	.word	0x00038850
        /*12f4*/ 	.short	0x010a
        /*12f6*/ 	.byte	0x3f
	.zero		1


	//   ....[38]....
        /*12f8*/ 	.word	0x00017510
        /*12fc*/ 	.word	0x00000006
        /*1300*/ 	.word	0x00038850
        /*1304*/ 	.short	0x010a
        /*1306*/ 	.byte	0x3f
	.zero		1


	//   ....[39]....
        /*1308*/ 	.word	0x00018880
        /*130c*/ 	.word	0x000000cc
        /*1310*/ 	.word	0x00000000
        /*1314*/ 	.short	0x0101
        /*1316*/ 	.byte	0x3f
	.zero		1


	//   ....[40]....
        /*1318*/ 	.word	0x000189f0
        /*131c*/ 	.word	0x0000000c
        /*1320*/ 	.word	0x00000000
        /*1324*/ 	.short	0x0101
        /*1326*/ 	.byte	0x3f
	.zero		1


	//   ....[41]....
        /*1328*/ 	.word	0x00019450
        /*132c*/ 	.word	0x00000004
        /*1330*/ 	.word	0x00038850
        /*1334*/ 	.short	0x010a
        /*1336*/ 	.byte	0x3f
	.zero		1


	//   ....[42]....
        /*1338*/ 	.word	0x000194d0
        /*133c*/ 	.word	0x00000004
        /*1340*/ 	.word	0x00038850
        /*1344*/ 	.short	0x010a
        /*1346*/ 	.byte	0x3f
	.zero		1


	//   ....[43]....
        /*1348*/ 	.word	0x00019aa0
        /*134c*/ 	.word	0x00000016
        /*1350*/ 	.word	0x00000000
        /*1354*/ 	.short	0x0101
        /*1356*/ 	.byte	0x3f
	.zero		1


	//   ....[44]....
        /*1358*/ 	.word	0x0001cad0
        /*135c*/ 	.word	0x00000000
        /*1360*/ 	.word	0x00000000
        /*1364*/ 	.short	0x0101
        /*1366*/ 	.byte	0x3f
	.zero		1


	//   ....[45]....
        /*1368*/ 	.word	0x0001f440
        /*136c*/ 	.word	0x00000004
        /*1370*/ 	.word	0x00038820
        /*1374*/ 	.short	0x010a
        /*1376*/ 	.byte	0x3f
	.zero		1


	//   ....[46]....
        /*1378*/ 	.word	0x0001f530
        /*137c*/ 	.word	0x00000005
        /*1380*/ 	.word	0x000388a0
        /*1384*/ 	.short	0x010a
        /*1386*/ 	.byte	0x3f
	.zero		1


	//   ....[47]....
        /*1388*/ 	.word	0x0001f880
        /*138c*/ 	.word	0x00000005
        /*1390*/ 	.word	0x000388c0
        /*1394*/ 	.short	0x010a
        /*1396*/ 	.byte	0x3f
	.zero		1


	//   ....[48]....
        /*1398*/ 	.word	0x0001fd30
        /*139c*/ 	.word	0x00000006
        /*13a0*/ 	.word	0x000388a0
        /*13a4*/ 	.short	0x010a
        /*13a6*/ 	.byte	0x3f
	.zero		1


	//   ....[49]....
        /*13a8*/ 	.word	0x00020070
        /*13ac*/ 	.word	0x00000006
        /*13b0*/ 	.word	0x000388c0
        /*13b4*/ 	.short	0x010a
        /*13b6*/ 	.byte	0x3f
	.zero		1


	//   ....[50]....
        /*13b8*/ 	.word	0x00020fb0
        /*13bc*/ 	.word	0x00000000
        /*13c0*/ 	.word	0x00038880
        /*13c4*/ 	.short	0x010a
        /*13c6*/ 	.byte	0x3f
	.zero		1


	//   ....[51]....
        /*13c8*/ 	.word	0x000211d0
        /*13cc*/ 	.word	0x00000000
        /*13d0*/ 	.word	0x00038840
        /*13d4*/ 	.short	0x010a
        /*13d6*/ 	.byte	0x3f
	.zero		1


	//   ....[52]....
        /*13d8*/ 	.word	0x00022040
        /*13dc*/ 	.word	0x00000009
        /*13e0*/ 	.word	0x00038800
        /*13e4*/ 	.short	0x0107
        /*13e6*/ 	.byte	0x3f
	.zero		1


	//   ....[53]....
        /*13e8*/ 	.word	0x00022140
        /*13ec*/ 	.word	0x00000002
        /*13f0*/ 	.word	0x00038800
        /*13f4*/ 	.short	0x0101
        /*13f6*/ 	.byte	0x3f
	.zero		1


	//   ....[54]....
        /*13f8*/ 	.word	0x00022160
        /*13fc*/ 	.word	0x00000002
        /*1400*/ 	.word	0x00038820
        /*1404*/ 	.short	0x010a
        /*1406*/ 	.byte	0x3f
	.zero		1


	//   ....[55]....
        /*1408*/ 	.word	0x000224c0
        /*140c*/ 	.word	0x00000006
        /*1410*/ 	.word	0x00038880
        /*1414*/ 	.short	0x010a
        /*1416*/ 	.byte	0x3f
	.zero		1


	//   ....[56]....
        /*1418*/ 	.word	0x00022830
        /*141c*/ 	.word	0x00000006
        /*1420*/ 	.word	0x00038840
        /*1424*/ 	.short	0x010a
        /*1426*/ 	.byte	0x3f
	.zero		1


	//   ....[57]....
        /*1428*/ 	.word	0x00022c20
        /*142c*/ 	.word	0x00000003
        /*1430*/ 	.word	0x00038870
        /*1434*/ 	.short	0x010a
        /*1436*/ 	.byte	0x3f
	.zero		1


	//   ....[58]....
        /*1438*/ 	.word	0x00022c90
        /*143c*/ 	.word	0x00000003
        /*1440*/ 	.word	0x00038860
        /*1444*/ 	.short	0x010a
        /*1446*/ 	.byte	0x3f
	.zero		1


	//   ....[59]....
        /*1448*/ 	.word	0x000238c0
        /*144c*/ 	.word	0x00000003
        /*1450*/ 	.word	0x00038850
        /*1454*/ 	.short	0x0101
        /*1456*/ 	.byte	0x3f
	.zero		1


	//   ....[60]....
        /*1458*/ 	.word	0x00023940
        /*145c*/ 	.word	0x00000003
        /*1460*/ 	.word	0x00000000
        /*1464*/ 	.short	0x0101
        /*1466*/ 	.byte	0x3f
	.zero		1


	//   ....[61]....
        /*1468*/ 	.word	0x00023b70
        /*146c*/ 	.word	0x00000000
        /*1470*/ 	.word	0x00038870
        /*1474*/ 	.short	0x010a
        /*1476*/ 	.byte	0x3f
	.zero		1


	//   ....[62]....
        /*1478*/ 	.word	0x00023be0
        /*147c*/ 	.word	0x00000000
        /*1480*/ 	.word	0x00038860
        /*1484*/ 	.short	0x010a
        /*1486*/ 	.byte	0x3f
	.zero		1


	//   ....[63]....
        /*1488*/ 	.word	0x00024800
        /*148c*/ 	.word	0x00000000
        /*1490*/ 	.word	0x00038850
        /*1494*/ 	.short	0x0101
        /*1496*/ 	.byte	0x3f
	.zero		1


	//   ....[64]....
        /*1498*/ 	.word	0x00024850
        /*149c*/ 	.word	0x00000000
        /*14a0*/ 	.word	0x00000000
        /*14a4*/ 	.short	0x0101
        /*14a6*/ 	.byte	0x3f
	.zero		1


	//   ....[65]....
        /*14a8*/ 	.word	0x000253d0
        /*14ac*/ 	.word	0x00000000
        /*14b0*/ 	.word	0x00038820
        /*14b4*/ 	.short	0x010a
        /*14b6*/ 	.byte	0x3f
	.zero		1


	//   ....[66]....
        /*14b8*/ 	.word	0x00025580
        /*14bc*/ 	.word	0x00000006
        /*14c0*/ 	.word	0x00000000
        /*14c4*/ 	.short	0x010a
        /*14c6*/ 	.byte	0x3f
	.zero		1


	//   ....[67]....
        /*14c8*/ 	.word	0x000255f0
        /*14cc*/ 	.word	0x00000007
        /*14d0*/ 	.word	0x00000000
        /*14d4*/ 	.short	0x010a
        /*14d6*/ 	.byte	0x3f
	.zero		1


	//   ....[68]....
        /*14d8*/ 	.word	0x00025650
        /*14dc*/ 	.word	0x00000004
        /*14e0*/ 	.word	0x00038860
        /*14e4*/ 	.short	0x010a
        /*14e6*/ 	.byte	0x3f
	.zero		1


	//   ....[69]....
        /*14e8*/ 	.word	0x000256a0
        /*14ec*/ 	.word	0x00000003
        /*14f0*/ 	.word	0x00038860
        /*14f4*/ 	.short	0x010a
        /*14f6*/ 	.byte	0x3f
	.zero		1


	//   ....[70]....
        /*14f8*/ 	.word	0x000256e0
        /*14fc*/ 	.word	0x00000004
        /*1500*/ 	.word	0x00038880
        /*1504*/ 	.short	0x010a
        /*1506*/ 	.byte	0x3f
	.zero		1


	//   ....[71]....
        /*1508*/ 	.word	0x00025700
        /*150c*/ 	.word	0x00000003
        /*1510*/ 	.word	0x00038880
        /*1514*/ 	.short	0x010a
        /*1516*/ 	.byte	0x3f
	.zero		1


	//   ....[72]....
        /*1518*/ 	.word	0x00025760
        /*151c*/ 	.word	0x0000006e
        /*1520*/ 	.word	0x00038890
        /*1524*/ 	.short	0x010a
        /*1526*/ 	.byte	0x3f
	.zero		1


	//   ....[73]....
        /*1528*/ 	.word	0x000257b0
        /*152c*/ 	.word	0x0000006e
        /*1530*/ 	.word	0x00038890
        /*1534*/ 	.short	0x010a
        /*1536*/ 	.byte	0x3f
	.zero		1


	//   ....[74]....
        /*1538*/ 	.word	0x00025800
        /*153c*/ 	.word	0x0000006e
        /*1540*/ 	.word	0x00038890
        /*1544*/ 	.short	0x010a
        /*1546*/ 	.byte	0x3f
	.zero		1


	//   ....[75]....
        /*1548*/ 	.word	0x00025850
        /*154c*/ 	.word	0x0000006e
        /*1550*/ 	.word	0x000388b0
        /*1554*/ 	.short	0x010a
        /*1556*/ 	.byte	0x3f
	.zero		1


	//   ....[76]....
        /*1558*/ 	.word	0x00025b60
        /*155c*/ 	.word	0x00000016
        /*1560*/ 	.word	0x00038800
        /*1564*/ 	.short	0x010a
        /*1566*/ 	.byte	0x3f
	.zero		1


	//   ....[77]....
        /*1568*/ 	.word	0x00025d70
        /*156c*/ 	.word	0x00000016
        /*1570*/ 	.word	0x00038800
        /*1574*/ 	.short	0x010a
        /*1576*/ 	.byte	0x3f
	.zero		1


	//   ....[78]....
        /*1578*/ 	.word	0x00025dc0
        /*157c*/ 	.word	0x00000004
        /*1580*/ 	.word	0x00038830
        /*1584*/ 	.short	0x010a
        /*1586*/ 	.byte	0x3f
	.zero		1


	//   ....[79]....
        /*1588*/ 	.word	0x00025e10
        /*158c*/ 	.word	0x00000003
        /*1590*/ 	.word	0x00038830
        /*1594*/ 	.short	0x010a
        /*1596*/ 	.byte	0x3f
	.zero		1


	//   ....[80]....
        /*1598*/ 	.word	0x00025e60
        /*159c*/ 	.word	0x00000006
        /*15a0*/ 	.word	0x00038850
        /*15a4*/ 	.short	0x010a
        /*15a6*/ 	.byte	0x3f
	.zero		1


	//   ....[81]....
        /*15a8*/ 	.word	0x00025eb0
        /*15ac*/ 	.word	0x00000004
        /*15b0*/ 	.word	0x00038850
        /*15b4*/ 	.short	0x010a
        /*15b6*/ 	.byte	0x3f
	.zero		1


	//   ....[82]....
        /*15b8*/ 	.word	0x00028490
        /*15bc*/ 	.word	0x00000003
        /*15c0*/ 	.word	0x00038820
        /*15c4*/ 	.short	0x010a
        /*15c6*/ 	.byte	0x3f
	.zero		1


	//   ....[83]....
        /*15c8*/ 	.word	0x000284e0
        /*15cc*/ 	.word	0x00000005
        /*15d0*/ 	.word	0x000388a0
        /*15d4*/ 	.short	0x010a
        /*15d6*/ 	.byte	0x3f
	.zero		1


	//   ....[84]....
        /*15d8*/ 	.word	0x00028530
        /*15dc*/ 	.word	0x00000005
        /*15e0*/ 	.word	0x000388c0
        /*15e4*/ 	.short	0x010a
        /*15e6*/ 	.byte	0x3f
	.zero		1


	//   ....[85]....
        /*15e8*/ 	.word	0x00028580
        /*15ec*/ 	.word	0x00000006
        /*15f0*/ 	.word	0x000388a0
        /*15f4*/ 	.short	0x010a
        /*15f6*/ 	.byte	0x3f
	.zero		1


	//   ....[86]....
        /*15f8*/ 	.word	0x000285d0
        /*15fc*/ 	.word	0x00000006
        /*1600*/ 	.word	0x000388c0
        /*1604*/ 	.short	0x010a
        /*1606*/ 	.byte	0x3f
	.zero		1


	//   ....[87]....
        /*1608*/ 	.word	0x00028770
        /*160c*/ 	.word	0x00000000
        /*1610*/ 	.word	0x00038880
        /*1614*/ 	.short	0x010a
        /*1616*/ 	.byte	0x3f
	.zero		1


	//   ....[88]....
        /*1618*/ 	.word	0x000287c0
        /*161c*/ 	.word	0x00000000
        /*1620*/ 	.word	0x00038840
        /*1624*/ 	.short	0x010a
        /*1626*/ 	.byte	0x3f
	.zero		1


	//   ....[89]....
        /*1628*/ 	.word	0x00029330
        /*162c*/ 	.word	0x00000002
        /*1630*/ 	.word	0x00038820
        /*1634*/ 	.short	0x010a
        /*1636*/ 	.byte	0x3f
	.zero		1


	//   ....[90]....
        /*1638*/ 	.word	0x00029380
        /*163c*/ 	.word	0x00000006
        /*1640*/ 	.word	0x00038880
        /*1644*/ 	.short	0x010a
        /*1646*/ 	.byte	0x3f
	.zero		1


	//   ....[91]....
        /*1648*/ 	.word	0x000293d0
        /*164c*/ 	.word	0x00000006
        /*1650*/ 	.word	0x00038840
        /*1654*/ 	.short	0x010a
        /*1656*/ 	.byte	0x3f
	.zero		1


	//   ....[92]....
        /*1658*/ 	.word	0x00029420
        /*165c*/ 	.word	0x00000003
        /*1660*/ 	.word	0x00038870
        /*1664*/ 	.short	0x010a
        /*1666*/ 	.byte	0x3f
	.zero		1


	//   ....[93]....
        /*1668*/ 	.word	0x00029470
        /*166c*/ 	.word	0x00000003
        /*1670*/ 	.word	0x00038860
        /*1674*/ 	.short	0x010a
        /*1676*/ 	.byte	0x3f
	.zero		1


	//   ....[94]....
        /*1678*/ 	.word	0x000294c0
        /*167c*/ 	.word	0x00000000
        /*1680*/ 	.word	0x00038870
        /*1684*/ 	.short	0x010a
        /*1686*/ 	.byte	0x3f
	.zero		1


	//   ....[95]....
        /*1688*/ 	.word	0x00029510
        /*168c*/ 	.word	0x00000000
        /*1690*/ 	.word	0x00038860
        /*1694*/ 	.short	0x010a
        /*1696*/ 	.byte	0x3f
	.zero		1


	//   ....[96]....
        /*1698*/ 	.word	0x00029f70
        /*169c*/ 	.word	0x00000000
        /*16a0*/ 	.word	0x00038820
        /*16a4*/ 	.short	0x010a
        /*16a6*/ 	.byte	0x3f
	.zero		1


	//   ....[97]....
        /*16a8*/ 	.word	0x0002a110
        /*16ac*/ 	.word	0x00000006
        /*16b0*/ 	.word	0x00000000
        /*16b4*/ 	.short	0x010a
        /*16b6*/ 	.byte	0x3f
	.zero		1


	//   ....[98]....
        /*16b8*/ 	.word	0x0002a160
        /*16bc*/ 	.word	0x00000007
        /*16c0*/ 	.word	0x00000000
        /*16c4*/ 	.short	0x010a
        /*16c6*/ 	.byte	0x3f
	.zero		1


	//   ....[99]....
        /*16c8*/ 	.word	0x0002a1b0
        /*16cc*/ 	.word	0x00000004
        /*16d0*/ 	.word	0x00038860
        /*16d4*/ 	.short	0x010a
        /*16d6*/ 	.byte	0x3f
	.zero		1


	//   ....[100]....
        /*16d8*/ 	.word	0x0002a200
        /*16dc*/ 	.word	0x00000003
        /*16e0*/ 	.word	0x00038860
        /*16e4*/ 	.short	0x010a
        /*16e6*/ 	.byte	0x3f
	.zero		1


	//   ....[101]....
        /*16e8*/ 	.word	0x0002a250
        /*16ec*/ 	.word	0x00000004
        /*16f0*/ 	.word	0x00038880
        /*16f4*/ 	.short	0x010a
        /*16f6*/ 	.byte	0x3f
	.zero		1


	//----- nvinfo : EIATTR_NUM_MBARRIERS
	.align		4
.L_407:
        /*16f8*/ 	.byte	0x03, 0x38
        /*16fa*/ 	.short	0x0016


	//----- nvinfo : EIATTR_EXIT_INSTR_OFFSETS
	.align		4
        /*16fc*/ 	.byte	0x04, 0x1c
        /*16fe*/ 	.short	(.L_409 - .L_408)


	//   ....[0]....
.L_408:
        /*1700*/ 	.word	0x00025750


	//----- nvinfo : EIATTR_MAX_THREADS
	.align		4
.L_409:
        /*1704*/ 	.byte	0x04, 0x05
        /*1706*/ 	.short	(.L_411 - .L_410)
.L_410:
        /*1708*/ 	.word	0x00000180
        /*170c*/ 	.word	0x00000001
        /*1710*/ 	.word	0x00000001


	//----- nvinfo : EIATTR_CRS_STACK_SIZE
	.align		4
.L_411:
        /*1714*/ 	.byte	0x04, 0x1e
        /*1716*/ 	.short	(.L_413 - .L_412)
.L_412:
        /*1718*/ 	.word	0x00000000


	//----- nvinfo : EIATTR_CBANK_PARAM_SIZE
	.align		4
.L_413:
        /*171c*/ 	.byte	0x03, 0x19
        /*171e*/ 	.short	0x0af0


	//----- nvinfo : EIATTR_PARAM_CBANK
	.align		4
        /*1720*/ 	.byte	0x04, 0x0a
        /*1722*/ 	.short	(.L_415 - .L_414)
	.align		4
.L_414:
        /*1724*/ 	.word	index@(.nv.constant0._ZN7cutlass13device_kernelIN5flash11enable_sm90INS1_16FlashAttnFwdSm90INS1_25CollectiveMainloopFwdSm90ILi2EN4cute5tupleIJNS5_1CILi1EEES8_S8_EEENS6_IJNS7_ILi128EEESA_NS7_ILi256EEEEEELi256ENS_12float_e4m3_tEfNS_4arch4Sm90ELb0ELb0ELb0ELb1ELb0ELb1ELb0ELb1ELb1ELb1ELb0ELb0EEENS1_21CollectiveEpilogueFwdINS6_IJSA_SB_SA_EEES9_NS_10bfloat16_tESF_Li256ELb1ELb1ELb0ELb1EEENS1_36VarlenDynamicPersistentTileSchedulerILi128ELi128ELi256ELi128ELb0ELb1ELb1ELb0ELb1ELb1EEEEEEEEEvNT_6ParamsE)
        /*1728*/ 	.short	0x0210
        /*172a*/ 	.short	0x0af0


	//----- nvinfo : EIATTR_SW_WAR
	.align		4
.L_415:
        /*172c*/ 	.byte	0x04, 0x36
        /*172e*/ 	.short	(.L_417 - .L_416)
.L_416:
        /*1730*/ 	.word	0x00000008
.L_417:


//--------------------- .nv.info._ZN7cutlass13device_kernelIN5flash11enable_sm90INS1_16FlashAttnFwdSm90INS1_25CollectiveMainloopFwdSm90ILi2EN4cute5tupleIJNS5_1CILi1EEES8_S8_EEENS6_IJNS7_ILi128EEENS7_ILi64EEENS7_ILi256EEEEEELi256ENS_12float_e4m3_tEfNS_4arch4Sm90ELb0ELb1ELb0ELb0ELb0ELb0ELb0ELb1ELb1ELb1ELb0ELb0EEENS1_21CollectiveEpilogueFwdINS6_IJSA_SC_SB_EEES9_NS_10bfloat16_tESG_Li256ELb0ELb1ELb0ELb1EEENS1_30DynamicPersistentTileSchedulerILi256ELi128ELb0ELb1ELb1EEEEEEEEEvNT_6ParamsE --------------------------
	.section	.nv.info._ZN7cutlass13device_kernelIN5flash11enable_sm90INS1_16FlashAttnFwdSm90INS1_25CollectiveMainloopFwdSm90ILi2EN4cute5tupleIJNS5_1CILi1EEES8_S8_EEENS6_IJNS7_ILi128EEENS7_ILi64EEENS7_ILi256EEEEEELi256ENS_12float_e4m3_tEfNS_4arch4Sm90ELb0ELb1ELb0ELb0ELb0ELb0ELb0ELb1ELb1ELb1ELb0ELb0EEENS1_21CollectiveEpilogueFwdINS6_IJSA_SC_SB_EEES9_NS_10bfloat16_tESG_Li256ELb0ELb1ELb0ELb1EEENS1_30DynamicPersistentTileSchedulerILi256ELi128ELb0ELb1ELb1EEEEEEEEEvNT_6ParamsE,"",@"SHT_CUDA_INFO"
	.sectionflags	@""
	.align	4


	//----- nvinfo : EIATTR_CUDA_API_VERSION
	.align		4
        /*0000*/ 	.byte	0x04, 0x37
        /*0002*/ 	.short	(.L_419 - .L_418)
.L_418:
        /*0004*/ 	.word	0x00000082


	//----- nvinfo : EIATTR_KPARAM_INFO
	.align		4
.L_419:
        /*0008*/ 	.byte	0x04, 0x17
        /*000a*/ 	.short	(.L_421 - .L_420)
.L_420:
        /*000c*/ 	.word	0x00000000
        /*0010*/ 	.short	0x0000
        /*0012*/ 	.short	0x0070
        /*0014*/ 	.byte	0x00, 0xf0, 0x01, 0x2a


	//----- nvinfo : EIATTR_SPARSE_MMA_MASK
	.align		4
.L_421:
        /*0018*/ 	.byte	0x03, 0x50
        /*001a*/ 	.short	0x0000


	//----- nvinfo : EIATTR_MAXREG_COUNT
	.align		4
        /*001c*/ 	.byte	0x03, 0x1b
        /*001e*/ 	.short	0x00a8


	//----- nvinfo : EIATTR_NUM_BARRIERS
	.align		4
        /*0020*/ 	.byte	0x02, 0x4c
        /*0022*/ 	.byte	0x10
	.zero		1


	//----- nvinfo : EIATTR_EXTERNS
	.align		4
        /*0024*/ 	.byte	0x04, 0x0f
        /*0026*/ 	.short	(.L_423 - .L_422)


	//   ....[0]....
	.align		4
.L_422:
        /*0028*/ 	.word	index@(__assertfail)


	//----- nvinfo : EIATTR_ANNOTATIONS
	.align		4
.L_423:
        /*002c*/ 	.byte	0x04, 0x55
        /*002e*/ 	.short	(.L_425 - .L_424)


	//   ....[0]....
.L_424:
        /* <DEDUP_REMOVED lines=36> */


	//----- nvinfo : EIATTR_MERCURY_ISA_VERSION
	.align		4
.L_425:
        /*0258*/ 	.byte	0x03, 0x5f
        /*025a*/ 	.short	0x0101


	//----- nvinfo : EIATTR_INT_WARP_WIDE_INSTR_OFFSETS
	.align		4
        /*025c*/ 	.byte	0x04, 0x31
        /*025e*/ 	.short	(.L_427 - .L_426)


	//   ....[0]....
.L_426:
        /*0260*/ 	.word	0x00000130


	//   ....[1]....
        /*0264*/ 	.word	0x00000170


	//   ....[2]....
        /*0268*/ 	.word	0x000001e0


	//   ....[3]....
        /*026c*/ 	.word	0x0000f7b0


	//   ....[4]....
        /*0270*/ 	.word	0x0000f840


	//   ....[5]....
        /*0274*/ 	.word	0x00012360


	//   ....[6]....
        /*0278*/ 	.word	0x000123f0


	//----- nvinfo : EIATTR_COOP_GROUP_MASK_REGIDS
	.align		4
.L_427:
        /*027c*/ 	.byte	0x04, 0x29
        /*027e*/ 	.short	(.L_429 - .L_428)


	//   ....[0]....
.L_428:
        /*0280*/ 	.word	0xffffffff


	//   ....[1]....
        /*0284*/ 	.word	0xffffffff


	//   ....[2]....
        /*0288*/ 	.word	0xffffffff


	//   ....[3]....
        /*028c*/ 	.word	0xffffffff


	//   ....[4]....
        /*0290*/ 	.word	0xffffffff


	//   ....[5]....
        /*0294*/ 	.word	0xffffffff


	//   ....[6]....
        /*0298*/ 	.word	0xffffffff


	//   ....[7]....
        /*029c*/ 	.word	0xffffffff


	//   ....[8]....
        /*02a0*/ 	.word	0xffffffff


	//   ....[9]....
        /*02a4*/ 	.word	0xffffffff


	//   ....[10]....
        /*02a8*/ 	.word	0xffffffff


	//   ....[11]....
        /*02ac*/ 	.word	0xffffffff


	//   ....[12]....
        /*02b0*/ 	.word	0xffffffff


	//   ....[13]....
        /*02b4*/ 	.word	0xffffffff


	//   ....[14]....
        /*02b8*/ 	.word	0xffffffff


	//   ....[15]....
        /*02bc*/ 	.word	0xffffffff


	//   ....[16]....
        /*02c0*/ 	.word	0xffffffff


	//   ....[17]....
        /*02c4*/ 	.word	0xffffffff


	//   ....[18]....
        /*02c8*/ 	.word	0xffffffff


	//   ....[19]....
        /*02cc*/ 	.word	0xffffffff


	//   ....[20]....
        /*02d0*/ 	.word	0xffffffff


	//   ....[21]....
        /*02d4*/ 	.word	0xffffffff


	//   ....[22]....
        /*02d8*/ 	.word	0xffffffff


	//   ....[23]....
        /*02dc*/ 	.word	0xffffffff


	//   ....[24]....
        /*02e0*/ 	.word	0xffffffff


	//   ....[25]....
        /*02e4*/ 	.word	0xffffffff


	//   ....[26]....
        /*02e8*/ 	.word	0xffffffff


	//   ....[27]....
        /*02ec*/ 	.word	0xffffffff


	//   ....[28]....
        /*02f0*/ 	.word	0xffffffff


	//   ....[29]....
        /*02f4*/ 	.word	0xffffffff


	//   ....[30]....
        /*02f8*/ 	.word	0xffffffff


	//   ....[31]....
        /*02fc*/ 	.word	0xffffffff


	//   ....[32]....
        /*0300*/ 	.word	0xffffffff


	//   ....[33]....
        /*0304*/ 	.word	0xffffffff


	//   ....[34]....
        /*0308*/ 	.word	0xffffffff


	//   ....[35]....
        /*030c*/ 	.word	0xffffffff


	//   ....[36]....
        /*0310*/ 	.word	0xffffffff


	//   ....[37]....
        /*0314*/ 	.word	0xffffffff


	//   ....[38]....
        /*0318*/ 	.word	0xffffffff


	//   ....[39]....
        /*031c*/ 	.word	0xffffffff


	//   ....[40]....
        /*0320*/ 	.word	0xffffffff


	//   ....[41]....
        /*0324*/ 	.word	0xffffffff


	//   ....[42]....
        /*0328*/ 	.word	0xffffffff


	//   ....[43]....
        /*032c*/ 	.word	0xffffffff


	//   ....[44]....
        /*0330*/ 	.word	0xffffffff


	//   ....[45]....
        /*0334*/ 	.word	0xffffffff


	//   ....[46]....
        /*0338*/ 	.word	0xffffffff


	//   ....[47]....
        /*033c*/ 	.word	0xffffffff


	//   ....[48]....
        /*0340*/ 	.word	0xffffffff


	//   ....[49]....
        /*0344*/ 	.word	0xffffffff


	//   ....[50]....
        /*0348*/ 	.word	0xffffffff


	//   ....[51]....
        /*034c*/ 	.word	0xffffffff


	//   ....[52]....
        /*0350*/ 	.word	0xffffffff


	//   ....[53]....
        /*0354*/ 	.word	0xffffffff


	//   ....[54]....
        /*0358*/ 	.word	0xffffffff


	//   ....[55]....
        /*035c*/ 	.word	0xffffffff


	//   ....[56]....
        /*0360*/ 	.word	0xffffffff


	//   ....[57]....
        /*0364*/ 	.word	0xffffffff


	//   ....[58]....
        /*0368*/ 	.word	0xffffffff


	//   ....[59]....
        /*036c*/ 	.word	0xffffffff


	//   ....[60]....
        /*0370*/ 	.word	0xffffffff


	//   ....[61]....
        /*0374*/ 	.word	0xffffffff


	//   ....[62]....
        /*0378*/ 	.word	0xffffffff


	//   ....[63]....
        /*037c*/ 	.word	0xffffffff


	//   ....[64]....
        /*0380*/ 	.word	0xffffffff


	//   ....[65]....
        /*0384*/ 	.word	0xffffffff


	//   ....[66]....
        /*0388*/ 	.word	0xffffffff


	//   ....[67]....
        /*038c*/ 	.word	0xffffffff


	//   ....[68]....
        /*0390*/ 	.word	0xffffffff


	//   ....[69]....
        /*0394*/ 	.word	0xffffffff


	//   ....[70]....
        /*0398*/ 	.word	0xffffffff


	//   ....[71]....
        /*039c*/ 	.word	0xffffffff


	//   ....[72]....
        /*03a0*/ 	.word	0xffffffff


	//   ....[73]....
        /*03a4*/ 	.word	0xffffffff


	//   ....[74]....
        /*03a8*/ 	.word	0xffffffff


	//   ....[75]....
        /*03ac*/ 	.word	0xffffffff


	//   ....[76]....
        /*03b0*/ 	.word	0xffffffff


	//   ....[77]....
        /*03b4*/ 	.word	0xffffffff


	//   ....[78]....
        /*03b8*/ 	.word	0xffffffff


	//   ....[79]....
        /*03bc*/ 	.word	0xffffffff


	//   ....[80]....
        /*03c0*/ 	.word	0xffffffff


	//   ....[81]....
        /*03c4*/ 	.word	0xffffffff


	//   ....[82]....
        /*03c8*/ 	.word	0xffffffff


	//   ....[83]....
        /*03cc*/ 	.word	0xffffffff


	//   ....[84]....
        /*03d0*/ 	.word	0xffffffff


	//   ....[85]....
        /*03d4*/ 	.word	0xffffffff


	//   ....[86]....
        /*03d8*/ 	.word	0xffffffff


	//   ....[87]....
        /*03dc*/ 	.word	0xffffffff


	//   ....[88]....
        /*03e0*/ 	.word	0xffffffff


	//   ....[89]....
        /*03e4*/ 	.word	0xffffffff


	//   ....[90]....
        /*03e8*/ 	.word	0xffffffff


	//   ....[91]....
        /*03ec*/ 	.word	0xffffffff


	//   ....[92]....
        /*03f0*/ 	.word	0xffffffff


	//   ....[93]....
        /*03f4*/ 	.word	0xffffffff


	//   ....[94]....
        /*03f8*/ 	.word	0xffffffff


	//   ....[95]....
        /*03fc*/ 	.word	0xffffffff


	//   ....[96]....
        /*0400*/ 	.word	0xffffffff


	//   ....[97]....
        /*0404*/ 	.word	0xffffffff


	//   ....[98]....
        /*0408*/ 	.word	0xffffffff


	//   ....[99]....
        /*040c*/ 	.word	0xffffffff


	//   ....[100]....
        /*0410*/ 	.word	0xffffffff


	//   ....[101]....
        /*0414*/ 	.word	0xffffffff


	//   ....[102]....
        /*0418*/ 	.word	0xffffffff


	//   ....[103]....
        /*041c*/ 	.word	0xffffffff


	//   ....[104]....
        /*0420*/ 	.word	0xffffffff


	//   ....[105]....
        /*0424*/ 	.word	0xffffffff


	//   ....[106]....
        /*0428*/ 	.word	0xffffffff


	//   ....[107]....
        /*042c*/ 	.word	0xffffffff


	//   ....[108]....
        /*0430*/ 	.word	0xffffffff


	//   ....[109]....
        /*0434*/ 	.word	0xffffffff


	//   ....[110]....
        /*0438*/ 	.word	0xffffffff


	//   ....[111]....
        /*043c*/ 	.word	0xffffffff


	//   ....[112]....
        /*0440*/ 	.word	0xffffffff


	//   ....[113]....
        /*0444*/ 	.word	0xffffffff


	//   ....[114]....
        /*0448*/ 	.word	0xffffffff


	//   ....[115]....
        /*044c*/ 	.word	0xffffffff


	//   ....[116]....
        /*0450*/ 	.word	0xffffffff


	//   ....[117]....
        /*0454*/ 	.word	0xffffffff


	//   ....[118]....
        /*0458*/ 	.word	0xffffffff


	//   ....[119]....
        /*045c*/ 	.word	0xffffffff


	//   ....[120]....
        /*0460*/ 	.word	0xffffffff


	//   ....[121]....
        /*0464*/ 	.word	0xffffffff


	//   ....[122]....
        /*0468*/ 	.word	0xffffffff


	//   ....[123]....
        /*046c*/ 	.word	0xffffffff


	//   ....[124]....
        /*0470*/ 	.word	0xffffffff


	//   ....[125]....
        /*0474*/ 	.word	0xffffffff


	//   ....[126]....
        /*0478*/ 	.word	0xffffffff


	//   ....[127]....
        /*047c*/ 	.word	0xffffffff


	//   ....[128]....
        /*0480*/ 	.word	0xffffffff


	//   ....[129]....
        /*0484*/ 	.word	0xffffffff


	//   ....[130]....
        /*0488*/ 	.word	0xffffffff


	//   ....[131]....
        /*048c*/ 	.word	0xffffffff


	//   ....[132]....
        /*0490*/ 	.word	0xffffffff


	//   ....[133]....
        /*0494*/ 	.word	0xffffffff


	//   ....[134]....
        /*0498*/ 	.word	0xffffffff


	//   ....[135]....
        /*049c*/ 	.word	0xffffffff


	//   ....[136]....
        /*04a0*/ 	.word	0xffffffff


	//   ....[137]....
        /*04a4*/ 	.word	0xffffffff


	//   ....[138]....
        /*04a8*/ 	.word	0x0500000f


	//   ....[139]....
        /*04ac*/ 	.word	0x0500000f


	//   ....[140]....
        /*04b0*/ 	.word	0x0500000f


	//   ....[141]....
        /*04b4*/ 	.word	0x0500000f


	//   ....[142]....
        /*04b8*/ 	.word	0x0500000f


	//   ....[143]....
        /*04bc*/ 	.word	0x0500000f


	//   ....[144]....
        /*04c0*/ 	.word	0x0500000f


	//   ....[145]....
        /*04c4*/ 	.word	0x0500000f


	//   ....[146]....
        /*04c8*/ 	.word	0x0500000f


	//   ....[147]....
        /*04cc*/ 	.word	0x0500000f


	//   ....[148]....
        /*04d0*/ 	.word	0x0500000f


	//   ....[149]....
        /*04d4*/ 	.word	0x0500000f


	//   ....[150]....
        /*04d8*/ 	.word	0x0500000f


	//   ....[151]....
        /*04dc*/ 	.word	0x0500000f


	//   ....[152]....
        /*04e0*/ 	.word	0x0500000f


	//   ....[153]....
        /*04e4*/ 	.word	0x0500000f


	//   ....[154]....
        /*04e8*/ 	.word	0x0500000f


	//   ....[155]....
        /*04ec*/ 	.word	0x0500000f


	//----- nvinfo : EIATTR_COOP_GROUP_INSTR_OFFSETS
	.align		4
.L_429:
        /*04f0*/ 	.byte	0x04, 0x28
        /*04f2*/ 	.short	(.L_431 - .L_430)


	//   ....[0]....
.L_430:
        /*04f4*/ 	.word	0x00000070


	//   ....[1]....
        /*04f8*/ 	.word	0x00000140


	//   ....[2]....
        /*04fc*/ 	.word	0x00000190


	//   ....[3]....
        /*0500*/ 	.word	0x000003c0


	//   ....[4]....
        /*0504*/ 	.word	0x00000520


	//   ....[5]....
        /*0508*/ 	.word	0x00000640


	//   ....[6]....
        /*050c*/ 	.word	0x000007a0


	//   ....[7]....
        /*0510*/ 	.word	0x00001d20


	//   ....[8]....
        /*0514*/ 	.word	0x00002480


	//   ....[9]....
        /*0518*/ 	.word	0x00002800


	//   ....[10]....
        /*051c*/ 	.word	0x000031c0


	//   ....[11]....
        /*0520*/ 	.word	0x000032d0


	//   ....[12]....
        /*0524*/ 	.word	0x00003630


	//   ....[13]....
        /*0528*/ 	.word	0x000036d0


	//   ....[14]....
        /*052c*/ 	.word	0x00004920


	//   ....[15]....
        /*0530*/ 	.word	0x00004b70


	//   ....[16]....
        /*0534*/ 	.word	0x00005240


	//   ....[17]....
        /*0538*/ 	.word	0x00005340


	//   ....[18]....
        /*053c*/ 	.word	0x000056c0


	//   ....[19]....
        /*0540*/ 	.word	0x00005760


	//   ....[20]....
        /*0544*/ 	.word	0x00007100


	//   ....[21]....
        /*0548*/ 	.word	0x00007110


	//   ....[22]....
        /*054c*/ 	.word	0x00007140


	//   ....[23]....
        /*0550*/ 	.word	0x00007150


	//   ....[24]....
        /*0554*/ 	.word	0x00008980


	//   ....[25]....
        /*0558*/ 	.word	0x00008c20


	//   ....[26]....
        /*055c*/ 	.word	0x000092f0


	//   ....[27]....
        /*0560*/ 	.word	0x000093f0


	//   ....[28]....
        /*0564*/ 	.word	0x00009750


	//   ....[29]....
        /*0568*/ 	.word	0x00009800


	//   ....[30]....
        /*056c*/ 	.word	0x0000a9f0


	//   ....[31]....
        /*0570*/ 	.word	0x0000aa00


	//   ....[32]....
        /*0574*/ 	.word	0x0000aa30


	//   ....[33]....
        /*0578*/ 	.word	0x0000aa40


	//   ....[34]....
        /*057c*/ 	.word	0x0000c400


	//   ....[35]....
        /*0580*/ 	.word	0x0000c420


	//   ....[36]....
        /*0584*/ 	.word	0x0000c570


	//   ....[37]....
        /*0588*/ 	.word	0x0000c5b0


	//   ....[38]....
        /*058c*/ 	.word	0x0000c5e0


	//   ....[39]....
        /*0590*/ 	.word	0x0000c600


	//   ....[40]....
        /*0594*/ 	.word	0x0000c620


	//   ....[41]....
        /*0598*/ 	.word	0x0000c630


	//   ....[42]....
        /*059c*/ 	.word	0x0000c650


	//   ....[43]....
        /*05a0*/ 	.word	0x0000c670


	//   ....[44]....
        /*05a4*/ 	.word	0x0000c6a0


	//   ....[45]....
        /*05a8*/ 	.word	0x0000c6d0


	//   ....[46]....
        /*05ac*/ 	.word	0x0000c700


	//   ....[47]....
        /*05b0*/ 	.word	0x0000c710


	//   ....[48]....
        /*05b4*/ 	.word	0x0000c730


	//   ....[49]....
        /*05b8*/ 	.word	0x0000c740


	//   ....[50]....
        /*05bc*/ 	.word	0x0000c750


	//   ....[51]....
        /*05c0*/ 	.word	0x0000c760


	//   ....[52]....
        /*05c4*/ 	.word	0x0000c780


	//   ....[53]....
        /*05c8*/ 	.word	0x0000c7a0


	//   ....[54]....
        /*05cc*/ 	.word	0x0000c7c0


	//   ....[55]....
        /*05d0*/ 	.word	0x0000c7d0


	//   ....[56]....
        /*05d4*/ 	.word	0x0000c7e0


	//   ....[57]....
        /*05d8*/ 	.word	0x0000c7f0


	//   ....[58]....
        /*05dc*/ 	.word	0x0000c810


	//   ....[59]....
        /*05e0*/ 	.word	0x0000c830


	//   ....[60]....
        /*05e4*/ 	.word	0x0000c840


	//   ....[61]....
        /*05e8*/ 	.word	0x0000c850


	//   ....[62]....
        /*05ec*/ 	.word	0x0000c870


	//   ....[63]....
        /*05f0*/ 	.word	0x0000c880


	//   ....[64]....
        /*05f4*/ 	.word	0x0000c890


	//   ....[65]....
        /*05f8*/ 	.word	0x0000c8a0


	//   ....[66]....
        /*05fc*/ 	.word	0x0000c8d0


	//   ....[67]....
        /*0600*/ 	.word	0x0000c900


	//   ....[68]....
        /*0604*/ 	.word	0x0000c920


	//   ....[69]....
        /*0608*/ 	.word	0x0000c940


	//   ....[70]....
        /*060c*/ 	.word	0x0000c960


	//   ....[71]....
        /*0610*/ 	.word	0x0000c9d0


	//   ....[72]....
        /*0614*/ 	.word	0x0000c9f0


	//   ....[73]....
        /*0618*/ 	.word	0x0000ca00


	//   ....[74]....
        /*061c*/ 	.word	0x0000ca10


	//   ....[75]....
        /*0620*/ 	.word	0x0000ca20


	//   ....[76]....
        /*0624*/ 	.word	0x0000ca30


	//   ....[77]....
        /*0628*/ 	.word	0x0000ca40


	//   ....[78]....
        /*062c*/ 	.word	0x0000ca50


	//   ....[79]....
        /*0630*/ 	.word	0x0000ca60


	//   ....[80]....
        /*0634*/ 	.word	0x0000ca70


	//   ....[81]....
        /*0638*/ 	.word	0x0000ca80


	//   ....[82]....
        /*063c*/ 	.word	0x0000caa0


	//   ....[83]....
        /*0640*/ 	.word	0x0000cab0


	//   ....[84]....
        /*0644*/ 	.word	0x0000cac0


	//   ....[85]....
        /*0648*/ 	.word	0x0000cad0


	//   ....[86]....
        /*064c*/ 	.word	0x0000cae0


	//   ....[87]....
        /*0650*/ 	.word	0x0000caf0


	//   ....[88]....
        /*0654*/ 	.word	0x0000cb00


	//   ....[89]....
        /*0658*/ 	.word	0x0000cb10


	//   ....[90]....
        /*065c*/ 	.word	0x0000cb20


	//   ....[91]....
        /*0660*/ 	.word	0x0000cb30


	//   ....[92]....
        /*0664*/ 	.word	0x0000cb40


	//   ....[93]....
        /*0668*/ 	.word	0x0000cb50


	//   ....[94]....
        /*066c*/ 	.word	0x0000cb60


	//   ....[95]....
        /*0670*/ 	.word	0x0000cb70


	//   ....[96]....
        /*0674*/ 	.word	0x0000cb80


	//   ....[97]....
        /*0678*/ 	.word	0x0000cb90


	//   ....[98]....
        /*067c*/ 	.word	0x0000d390


	//   ....[99]....
        /*0680*/ 	.word	0x0000d3c0


	//   ....[100]....
        /*0684*/ 	.word	0x0000d3f0


	//   ....[101]....
        /*0688*/ 	.word	0x0000d420


	//   ....[102]....
        /*068c*/ 	.word	0x0000d970


	//   ....[103]....
        /*0690*/ 	.word	0x0000d9b0


	//   ....[104]....
        /*0694*/ 	.word	0x0000daf0


	//   ....[105]....
        /*0698*/ 	.word	0x0000db10


	//   ....[106]....
        /*069c*/ 	.word	0x0000dc50


	//   ....[107]....
        /*06a0*/ 	.word	0x0000dc70


	//   ....[108]....
        /*06a4*/ 	.word	0x0000ddc0


	//   ....[109]....
        /*06a8*/ 	.word	0x0000dde0


	//   ....[110]....
        /*06ac*/ 	.word	0x0000e4e0


	//   ....[111]....
        /*06b0*/ 	.word	0x0000e510


	//   ....[112]....
        /*06b4*/ 	.word	0x0000e660


	//   ....[113]....
        /*06b8*/ 	.word	0x0000e680


	//   ....[114]....
        /*06bc*/ 	.word	0x0000e7c0


	//   ....[115]....
        /*06c0*/ 	.word	0x0000e7e0


	//   ....[116]....
        /*06c4*/ 	.word	0x0000e930


	//   ....[117]....
        /*06c8*/ 	.word	0x0000e950


	//   ....[118]....
        /*06cc*/ 	.word	0x0000eb30


	//   ....[119]....
        /*06d0*/ 	.word	0x0000ffa0


	//   ....[120]....
        /*06d4*/ 	.word	0x00010b90


	//   ....[121]....
        /*06d8*/ 	.word	0x00010bc0


	//   ....[122]....
        /*06dc*/ 	.word	0x00010bf0


	//   ....[123]....
        /*06e0*/ 	.word	0x00010c20


	//   ....[124]....
        /*06e4*/ 	.word	0x00010d20


	//   ....[125]....
        /*06e8*/ 	.word	0x00010d30


	//   ....[126]....
        /*06ec*/ 	.word	0x00010db0


	//   ....[127]....
        /*06f0*/ 	.word	0x00010dc0


	//   ....[128]....
        /*06f4*/ 	.word	0x00010e40


	//   ....[129]....
        /*06f8*/ 	.word	0x00010e50


	//   ....[130]....
        /*06fc*/ 	.word	0x00010ed0


	//   ....[131]....
        /*0700*/ 	.word	0x00010ee0


	//   ....[132]....
        /*0704*/ 	.word	0x00010f60


	//   ....[133]....
        /*0708*/ 	.word	0x00010f70


	//   ....[134]....
        /*070c*/ 	.word	0x00010f80


	//   ....[135]....
        /*0710*/ 	.word	0x00010f90


	//   ....[136]....
        /*0714*/ 	.word	0x00012ce0


	//   ....[137]....
        /*0718*/ 	.word	0x00012e80


	//   ....[138]....
        /*071c*/ 	.word	0x00013540


	//   ....[139]....
        /*0720*/ 	.word	0x000136f0


	//   ....[140]....
        /*0724*/ 	.word	0x00013750


	//   ....[141]....
        /*0728*/ 	.word	0x000137e0


	//   ....[142]....
        /*072c*/ 	.word	0x00013880


	//   ....[143]....
        /*0730*/ 	.word	0x00013940


	//   ....[144]....
        /*0734*/ 	.word	0x00013a40


	//   ....[145]....
        /*0738*/ 	.word	0x00013aa0


	//   ....[146]....
        /*073c*/ 	.word	0x00013b90


	//   ....[147]....
        /*0740*/ 	.word	0x00013bf0


	//   ....[148]....
        /*0744*/ 	.word	0x00013ce0


	//   ....[149]....
        /*0748*/ 	.word	0x00013d40


	//   ....[150]....
        /*074c*/ 	.word	0x00013e30


	//   ....[151]....
        /*0750*/ 	.word	0x00013e90


	//   ....[152]....
        /*0754*/ 	.word	0x00013f60


	//   ....[153]....
        /*0758*/ 	.word	0x00013fe0


	//   ....[154]....
        /*075c*/ 	.word	0x000140b0


	//   ....[155]....
        /*0760*/ 	.word	0x00014400


	//----- nvinfo : EIATTR_REG_RECONFIG
	.align		4
.L_431:
        /*0764*/ 	.byte	0x01, 0x54
	.zero		2


	//----- nvinfo : EIATTR_SYSCALL_OFFSETS
	.align		4
        /*0768*/ 	.byte	0x04, 0x46
        /*076a*/ 	.short	(.L_433 - .L_432)


	//   ....[0]....
.L_432:
        /*076c*/ 	.word	0x00001f00


	//   ....[1]....
        /*0770*/ 	.word	0x0000f9b0


	//   ....[2]....
        /*0774*/ 	.word	0x0000fb40


	//   ....[3]....
        /*0778*/ 	.word	0x0000fca0


	//   ....[4]....
        /*077c*/ 	.word	0x0000fdf0


	//   ....[5]....
        /*0780*/ 	.word	0x000107b0


	//----- nvinfo : EIATTR_MBARRIER_INSTR_OFFSETS
	.align		4
.L_433:
        /*0784*/ 	.byte	0x04, 0x39
        /*0786*/ 	.short	(.L_435 - .L_434)


	//   ....[0]....
.L_434:
        /*0788*/ 	.word	0x00000270
        /*078c*/ 	.word	0x000000ff
        /*0790*/ 	.word	0x00028400
        /*0794*/ 	.short	0x0100
        /*0796*/ 	.byte	0x08
	.zero		1


	//   ....[1]....
        /*0798*/ 	.word	0x00000280
        /*079c*/ 	.word	0x000000ff
        /*07a0*/ 	.word	0x00028420
        /*07a4*/ 	.short	0x0100
        /*07a6*/ 	.byte	0x08
	.zero		1


	//   ....[2]....
        /*07a8*/ 	.word	0x00000370
        /*07ac*/ 	.word	0x000000ff
        /*07b0*/ 	.word	0x00028430
        /*07b4*/ 	.short	0x0100
        /*07b6*/ 	.byte	0x08
	.zero		1


	//   ....[3]....
        /*07b8*/ 	.word	0x00000380
        /*07bc*/ 	.word	0x000000ff
        /*07c0*/ 	.word	0x00028440
        /*07c4*/ 	.short	0x0100
        /*07c6*/ 	.byte	0x08
	.zero		1


	//   ....[4]....
        /*07c8*/ 	.word	0x00000390
        /*07cc*/ 	.word	0x000000ff
        /*07d0*/ 	.word	0x00028438
        /*07d4*/ 	.short	0x0100
        /*07d6*/ 	.byte	0x08
	.zero		1


	//   ....[5]....
        /*07d8*/ 	.word	0x000003a0
        /*07dc*/ 	.word	0x000000ff
        /*07e0*/ 	.word	0x00028448
        /*07e4*/ 	.short	0x0100
        /*07e6*/ 	.byte	0x08
	.zero		1


	//   ....[6]....
        /*07e8*/ 	.word	0x000004d0
        /*07ec*/ 	.word	0x000000ff
        /*07f0*/ 	.word	0x00028450
        /*07f4*/ 	.short	0x0100
        /*07f6*/ 	.byte	0x08
	.zero		1


	//   ....[7]....
        /*07f8*/ 	.word	0x000004e0
        /*07fc*/ 	.word	0x000000ff
        /*0800*/ 	.word	0x00028460
        /*0804*/ 	.short	0x0100
        /*0806*/ 	.byte	0x08
	.zero		1


	//   ....[8]....
        /*0808*/ 	.word	0x000004f0
        /*080c*/ 	.word	0x000000ff
        /*0810*/ 	.word	0x00028458
        /*0814*/ 	.short	0x0100
        /*0816*/ 	.byte	0x08
	.zero		1


	//   ....[9]....
        /*0818*/ 	.word	0x00000500
        /*081c*/ 	.word	0x000000ff
        /*0820*/ 	.word	0x00028468
        /*0824*/ 	.short	0x0100
        /*0826*/ 	.byte	0x08
	.zero		1


	//   ....[10]....
        /*0828*/ 	.word	0x000005f0
        /*082c*/ 	.word	0x000000ff
        /*0830*/ 	.word	0x00028470
        /*0834*/ 	.short	0x0100
        /*0836*/ 	.byte	0x06
	.zero		1


	//   ....[11]....
        /*0838*/ 	.word	0x00000600
        /*083c*/ 	.word	0x000000ff
        /*0840*/ 	.word	0x00028480
        /*0844*/ 	.short	0x0100
        /*0846*/ 	.byte	0x06
	.zero		1


	//   ....[12]....
        /*0848*/ 	.word	0x00000610
        /*084c*/ 	.word	0x000000ff
        /*0850*/ 	.word	0x00028478
        /*0854*/ 	.short	0x0100
        /*0856*/ 	.byte	0x06
	.zero		1


	//   ....[13]....
        /*0858*/ 	.word	0x00000620
        /*085c*/ 	.word	0x000000ff
        /*0860*/ 	.word	0x00028488
        /*0864*/ 	.short	0x0100
        /*0866*/ 	.byte	0x06
	.zero		1


	//   ....[14]....
        /*0868*/ 	.word	0x00000750
        /*086c*/ 	.word	0x000000ff
        /*0870*/ 	.word	0x00028490
        /*0874*/ 	.short	0x0100
        /*0876*/ 	.byte	0x08
	.zero		1


	//   ....[15]....
        /*0878*/ 	.word	0x00000760
        /*087c*/ 	.word	0x000000ff
        /*0880*/ 	.word	0x000284a0
        /*0884*/ 	.short	0x0100
        /*0886*/ 	.byte	0x08
	.zero		1


	//   ....[16]....
        /*0888*/ 	.word	0x00000770
        /*088c*/ 	.word	0x000000ff
        /*0890*/ 	.word	0x00028498
        /*0894*/ 	.short	0x0100
        /*0896*/ 	.byte	0x08
	.zero		1


	//   ....[17]....
        /*0898*/ 	.word	0x00000780
        /*089c*/ 	.word	0x000000ff
        /*08a0*/ 	.word	0x000284a8
        /*08a4*/ 	.short	0x0100
        /*08a6*/ 	.byte	0x08
	.zero		1


	//   ....[18]....
        /*08a8*/ 	.word	0x000008b0
        /*08ac*/ 	.word	0x000000ff
        /*08b0*/ 	.word	0x000284b0
        /*08b4*/ 	.short	0x0100
        /*08b6*/ 	.byte	0x08
	.zero		1


	//   ....[19]....
        /*08b8*/ 	.word	0x000008c0
        /*08bc*/ 	.word	0x000000ff
        /*08c0*/ 	.word	0x000284c0
        /*08c4*/ 	.short	0x0100
        /*08c6*/ 	.byte	0x08
	.zero		1


	//   ....[20]....
        /*08c8*/ 	.word	0x000008d0
        /*08cc*/ 	.word	0x000000ff
        /*08d0*/ 	.word	0x000284b8
        /*08d4*/ 	.short	0x0100
        /*08d6*/ 	.byte	0x08
	.zero		1


	//   ....[21]....
        /*08d8*/ 	.word	0x000008e0
        /*08dc*/ 	.word	0x000000ff
        /*08e0*/ 	.word	0x000284c8
        /*08e4*/ 	.short	0x0100
        /*08e6*/ 	.byte	0x08
	.zero		1


	//   ....[22]....
        /*08e8*/ 	.word	0x00001f80
        /*08ec*/ 	.word	0x000000ff
        /*08f0*/ 	.word	0x00028400
        /*08f4*/ 	.short	0x010a
        /*08f6*/ 	.byte	0x29
	.zero		1


	//   ....[23]....
        /*08f8*/ 	.word	0x00002000
        /*08fc*/ 	.word	0x00000005
        /*0900*/ 	.word	0x00028430
        /*0904*/ 	.short	0x010a
        /*0906*/ 	.byte	0x3f
	.zero		1


	//   ....[24]....
        /*0908*/ 	.word	0x00002060
        /*090c*/ 	.word	0x00000005
        /*0910*/ 	.word	0x00028430
        /*0914*/ 	.short	0x010a
        /*0916*/ 	.byte	0x3f
	.zero		1


	//   ....[25]....
        /*0918*/ 	.word	0x000025e0
        /*091c*/ 	.word	0x00000000
        /*0920*/ 	.word	0x00000000
        /*0924*/ 	.short	0x0101
        /*0926*/ 	.byte	0x3f
	.zero		1


	//   ....[26]....
        /*0928*/ 	.word	0x00004330
        /*092c*/ 	.word	0x000000ff
        /*0930*/ 	.word	0x00028430
        /*0934*/ 	.short	0x010a
        /*0936*/ 	.byte	0x06
	.zero		1


	//   ....[27]....
        /*0938*/ 	.word	0x00004370
        /*093c*/ 	.word	0x000000ff
        /*0940*/ 	.word	0x00028430
        /*0944*/ 	.short	0x010a
        /*0946*/ 	.byte	0x06
	.zero		1


	//   ....[28]....
        /*0948*/ 	.word	0x000046b0
        /*094c*/ 	.word	0x000000ff
        /*0950*/ 	.word	0x00028450
        /*0954*/ 	.short	0x010a
        /*0956*/ 	.byte	0x06
	.zero		1


	//   ....[29]....
        /*0958*/ 	.word	0x000046f0
        /*095c*/ 	.word	0x000000ff
        /*0960*/ 	.word	0x00028450
        /*0964*/ 	.short	0x010a
        /*0966*/ 	.byte	0x06
	.zero		1


	//   ....[30]....
        /*0968*/ 	.word	0x000049b0
        /*096c*/ 	.word	0x0000000b
        /*0970*/ 	.word	0x00000000
        /*0974*/ 	.short	0x0101
        /*0976*/ 	.byte	0x3f
	.zero		1


	//   ....[31]....
        /*0978*/ 	.word	0x00005df0
        /*097c*/ 	.word	0x000000ff
        /*0980*/ 	.word	0x00000000
        /*0984*/ 	.short	0x0101
        /*0986*/ 	.byte	0x06
	.zero		1


	//   ....[32]....
        /*0988*/ 	.word	0x00006a20
        /*098c*/ 	.word	0x000000ff
        /*0990*/ 	.word	0x00028430
        /*0994*/ 	.short	0x010a
        /*0996*/ 	.byte	0x06
	.zero		1


	//   ....[33]....
        /*0998*/ 	.word	0x00006a60
        /*099c*/ 	.word	0x000000ff
        /*09a0*/ 	.word	0x00028430
        /*09a4*/ 	.short	0x010a
        /*09a6*/ 	.byte	0x06
	.zero		1


	//   ....[34]....
        /*09a8*/ 	.word	0x00006dd0
        /*09ac*/ 	.word	0x000000ff
        /*09b0*/ 	.word	0x00028450
        /*09b4*/ 	.short	0x010a
        /*09b6*/ 	.byte	0x06
	.zero		1


	//   ....[35]....
        /*09b8*/ 	.word	0x00006e10
        /*09bc*/ 	.word	0x000000ff
        /*09c0*/ 	.word	0x00028450
        /*09c4*/ 	.short	0x010a
        /*09c6*/ 	.byte	0x06
	.zero		1


	//   ....[36]....
        /*09c8*/ 	.word	0x00007860
        /*09cc*/ 	.word	0x00000000
        /*09d0*/ 	.word	0x00000000
        /*09d4*/ 	.short	0x0101
        /*09d6*/ 	.byte	0x3f
	.zero		1


	//   ....[37]....
        /*09d8*/ 	.word	0x00007a00
        /*09dc*/ 	.word	0x000000ff
        /*09e0*/ 	.word	0x00000000
        /*09e4*/ 	.short	0x0101
        /*09e6*/ 	.byte	0x06
	.zero		1


	//   ....[38]....
        /*09e8*/ 	.word	0x00008400
        /*09ec*/ 	.word	0x000000ff
        /*09f0*/ 	.word	0x00028430
        /*09f4*/ 	.short	0x010a
        /*09f6*/ 	.byte	0x06
	.zero		1


	//   ....[39]....
        /*09f8*/ 	.word	0x00008440
        /*09fc*/ 	.word	0x000000ff
        /*0a00*/ 	.word	0x00028430
        /*0a04*/ 	.short	0x010a
        /*0a06*/ 	.byte	0x06
	.zero		1


	//   ....[40]....
        /*0a08*/ 	.word	0x000087b0
        /*0a0c*/ 	.word	0x000000ff
        /*0a10*/ 	.word	0x00028450
        /*0a14*/ 	.short	0x010a
        /*0a16*/ 	.byte	0x06
	.zero		1


	//   ....[41]....
        /*0a18*/ 	.word	0x000087f0
        /*0a1c*/ 	.word	0x000000ff
        /*0a20*/ 	.word	0x00028450
        /*0a24*/ 	.short	0x010a
        /*0a26*/ 	.byte	0x06
	.zero		1


	//   ....[42]....
        /*0a28*/ 	.word	0x00008a70
        /*0a2c*/ 	.word	0x00000004
        /*0a30*/ 	.word	0x00000000
        /*0a34*/ 	.short	0x0101
        /*0a36*/ 	.byte	0x3f
	.zero		1


	//   ....[43]....
        /*0a38*/ 	.word	0x00009e90
        /*0a3c*/ 	.word	0x000000ff
        /*0a40*/ 	.word	0x00000000
        /*0a44*/ 	.short	0x0101
        /*0a46*/ 	.byte	0x06
	.zero		1


	//   ....[44]....
        /*0a48*/ 	.word	0x0000a790
        /*0a4c*/ 	.word	0x000000ff
        /*0a50*/ 	.word	0x00028450
        /*0a54*/ 	.short	0x010a
        /*0a56*/ 	.byte	0x09
	.zero		1


	//   ....[45]....
        /*0a58*/ 	.word	0x0000a7d0
        /*0a5c*/ 	.word	0x000000ff
        /*0a60*/ 	.word	0x00028450
        /*0a64*/ 	.short	0x010a
        /*0a66*/ 	.byte	0x09
	.zero		1


	//   ....[46]....
        /*0a68*/ 	.word	0x0000b090
        /*0a6c*/ 	.word	0x000000ff
        /*0a70*/ 	.word	0x00000000
        /*0a74*/ 	.short	0x0101
        /*0a76*/ 	.byte	0x04
	.zero		1


	//   ....[47]....
        /*0a78*/ 	.word	0x0000d9a0
        /*0a7c*/ 	.word	0x00000004
        /*0a80*/ 	.word	0x00000000
        /*0a84*/ 	.short	0x0101
        /*0a86*/ 	.byte	0x3f
	.zero		1


	//   ....[48]....
        /*0a88*/ 	.word	0x00010220
        /*0a8c*/ 	.word	0x00000004
        /*0a90*/ 	.word	0x00028480
        /*0a94*/ 	.short	0x010a
        /*0a96*/ 	.byte	0x3f
	.zero		1


	//   ....[49]....
        /*0a98*/ 	.word	0x00010420
        /*0a9c*/ 	.word	0x00000004
        /*0aa0*/ 	.word	0x00028440
        /*0aa4*/ 	.short	0x010a
        /*0aa6*/ 	.byte	0x3f
	.zero		1


	//   ....[50]....
        /*0aa8*/ 	.word	0x000110b0
        /*0aac*/ 	.word	0x00000011
        /*0ab0*/ 	.word	0x00028400
        /*0ab4*/ 	.short	0x0107
        /*0ab6*/ 	.byte	0x3f
	.zero		1


	//   ....[51]....
        /*0ab8*/ 	.word	0x000111b0
        /*0abc*/ 	.word	0x00000011
        /*0ac0*/ 	.word	0x00028400
        /*0ac4*/ 	.short	0x0101
        /*0ac6*/ 	.byte	0x3f
	.zero		1


	//   ....[52]....
        /*0ac8*/ 	.word	0x000111d0
        /*0acc*/ 	.word	0x00000011
        /*0ad0*/ 	.word	0x00028420
        /*0ad4*/ 	.short	0x010a
        /*0ad6*/ 	.byte	0x3f
	.zero		1


	//   ....[53]....
        /*0ad8*/ 	.word	0x000114e0
        /*0adc*/ 	.word	0x00000006
        /*0ae0*/ 	.word	0x00028480
        /*0ae4*/ 	.short	0x010a
        /*0ae6*/ 	.byte	0x3f
	.zero		1


	//   ....[54]....
        /*0ae8*/ 	.word	0x00011830
        /*0aec*/ 	.word	0x00000006
        /*0af0*/ 	.word	0x00028440
        /*0af4*/ 	.short	0x010a
        /*0af6*/ 	.byte	0x3f
	.zero		1


	//   ....[55]....
        /*0af8*/ 	.word	0x00011bf0
        /*0afc*/ 	.word	0x00000013
        /*0b00*/ 	.word	0x00028470
        /*0b04*/ 	.short	0x010a
        /*0b06*/ 	.byte	0x3f
	.zero		1


	//   ....[56]....
        /*0b08*/ 	.word	0x00011c60
        /*0b0c*/ 	.word	0x00000013
        /*0b10*/ 	.word	0x00028460
        /*0b14*/ 	.short	0x010a
        /*0b16*/ 	.byte	0x3f
	.zero		1


	//   ....[57]....
        /*0b18*/ 	.word	0x00012240
        /*0b1c*/ 	.word	0x00000013
        /*0b20*/ 	.word	0x00028450
        /*0b24*/ 	.short	0x0101
        /*0b26*/ 	.byte	0x3f
	.zero		1


	//   ....[58]....
        /*0b28*/ 	.word	0x000122c0
        /*0b2c*/ 	.word	0x00000013
        /*0b30*/ 	.word	0x00000000
        /*0b34*/ 	.short	0x0101
        /*0b36*/ 	.byte	0x3f
	.zero		1


	//   ....[59]....
        /*0b38*/ 	.word	0x000124f0
        /*0b3c*/ 	.word	0x00000002
        /*0b40*/ 	.word	0x00028470
        /*0b44*/ 	.short	0x010a
        /*0b46*/ 	.byte	0x3f
	.zero		1


	//   ....[60]....
        /*0b48*/ 	.word	0x00012560
        /*0b4c*/ 	.word	0x00000002
        /*0b50*/ 	.word	0x00028460
        /*0b54*/ 	.short	0x010a
        /*0b56*/ 	.byte	0x3f
	.zero		1


	//   ....[61]....
        /*0b58*/ 	.word	0x00012b00
        /*0b5c*/ 	.word	0x00000002
        /*0b60*/ 	.word	0x00028450
        /*0b64*/ 	.short	0x0101
        /*0b66*/ 	.byte	0x3f
	.zero		1


	//   ....[62]....
        /*0b68*/ 	.word	0x00012b80
        /*0b6c*/ 	.word	0x00000002
        /*0b70*/ 	.word	0x00000000
        /*0b74*/ 	.short	0x0101
        /*0b76*/ 	.byte	0x3f
	.zero		1


	//   ....[63]....
        /*0b78*/ 	.word	0x00012e00
        /*0b7c*/ 	.word	0x00000000
        /*0b80*/ 	.word	0x00028420
        /*0b84*/ 	.short	0x010a
        /*0b86*/ 	.byte	0x3f
	.zero		1


	//   ....[64]....
        /*0b88*/ 	.word	0x00012fc0
        /*0b8c*/ 	.word	0x00000006
        /*0b90*/ 	.word	0x00000000
        /*0b94*/ 	.short	0x010a
        /*0b96*/ 	.byte	0x3f
	.zero		1


	//   ....[65]....
        /*0b98*/ 	.word	0x00013030
        /*0b9c*/ 	.word	0x00000007
        /*0ba0*/ 	.word	0x00000000
        /*0ba4*/ 	.short	0x010a
        /*0ba6*/ 	.byte	0x3f
	.zero		1


	//   ....[66]....
        /*0ba8*/ 	.word	0x00013090
        /*0bac*/ 	.word	0x00000004
        /*0bb0*/ 	.word	0x00028460
        /*0bb4*/ 	.short	0x010a
        /*0bb6*/ 	.byte	0x3f
	.zero		1


	//   ....[67]....
        /*0bb8*/ 	.word	0x000130e0
        /*0bbc*/ 	.word	0x00000003
        /*0bc0*/ 	.word	0x00028460
        /*0bc4*/ 	.short	0x010a
        /*0bc6*/ 	.byte	0x3f
	.zero		1


	//   ....[68]....
        /*0bc8*/ 	.word	0x00013120
        /*0bcc*/ 	.word	0x00000004
        /*0bd0*/ 	.word	0x00028480
        /*0bd4*/ 	.short	0x010a
        /*0bd6*/ 	.byte	0x3f
	.zero		1


	//   ....[69]....
        /*0bd8*/ 	.word	0x00013140
        /*0bdc*/ 	.word	0x00000003
        /*0be0*/ 	.word	0x00028480
        /*0be4*/ 	.short	0x010a
        /*0be6*/ 	.byte	0x3f
	.zero		1


	//   ....[70]....
        /*0be8*/ 	.word	0x000131b0
        /*0bec*/ 	.word	0x00000003
        /*0bf0*/ 	.word	0x00028400
        /*0bf4*/ 	.short	0x010a
        /*0bf6*/ 	.byte	0x3f
	.zero		1


	//   ....[71]....
        /*0bf8*/ 	.word	0x00013200
        /*0bfc*/ 	.word	0x00000005
        /*0c00*/ 	.word	0x00028430
        /*0c04*/ 	.short	0x010a
        /*0c06*/ 	.byte	0x3f
	.zero		1


	//   ....[72]....
        /*0c08*/ 	.word	0x00013260
        /*0c0c*/ 	.word	0x00000008
        /*0c10*/ 	.word	0x00028430
        /*0c14*/ 	.short	0x010a
        /*0c16*/ 	.byte	0x3f
	.zero		1


	//   ....[73]....
        /*0c18*/ 	.word	0x000132c0
        /*0c1c*/ 	.word	0x00000008
        /*0c20*/ 	.word	0x00028450
        /*0c24*/ 	.short	0x010a
        /*0c26*/ 	.byte	0x3f
	.zero		1


	//   ....[74]....
        /*0c28*/ 	.word	0x00013320
        /*0c2c*/ 	.word	0x00000005
        /*0c30*/ 	.word	0x00028430
        /*0c34*/ 	.short	0x010a
        /*0c36*/ 	.byte	0x3f
	.zero		1


	//   ....[75]....
        /*0c38*/ 	.word	0x00013380
        /*0c3c*/ 	.word	0x00000005
        /*0c40*/ 	.word	0x00028450
        /*0c44*/ 	.short	0x010a
        /*0c46*/ 	.byte	0x3f
	.zero		1


	//   ....[76]....
        /*0c48*/ 	.word	0x000133e0
        /*0c4c*/ 	.word	0x00000005
        /*0c50*/ 	.word	0x00028430
        /*0c54*/ 	.short	0x010a
        /*0c56*/ 	.byte	0x3f
	.zero		1


	//   ....[77]....
        /*0c58*/ 	.word	0x00013440
        /*0c5c*/ 	.word	0x00000005
        /*0c60*/ 	.word	0x00028450
        /*0c64*/ 	.short	0x010a
        /*0c66*/ 	.byte	0x3f
	.zero		1


	//   ....[78]....
        /*0c68*/ 	.word	0x000134a0
        /*0c6c*/ 	.word	0x00000007
        /*0c70*/ 	.word	0x00028450
        /*0c74*/ 	.short	0x010a
        /*0c76*/ 	.byte	0x3f
	.zero		1


	//   ....[79]....
        /*0c78*/ 	.word	0x000135f0
        /*0c7c*/ 	.word	0x00000004
        /*0c80*/ 	.word	0x00028480
        /*0c84*/ 	.short	0x010a
        /*0c86*/ 	.byte	0x3f
	.zero		1


	//   ....[80]....
        /*0c88*/ 	.word	0x00013640
        /*0c8c*/ 	.word	0x00000004
        /*0c90*/ 	.word	0x00028440
        /*0c94*/ 	.short	0x010a
        /*0c96*/ 	.byte	0x3f
	.zero		1


	//   ....[81]....
        /*0c98*/ 	.word	0x000140f0
        /*0c9c*/ 	.word	0x00000011
        /*0ca0*/ 	.word	0x00028420
        /*0ca4*/ 	.short	0x010a
        /*0ca6*/ 	.byte	0x3f
	.zero		1


	//   ....[82]....
        /*0ca8*/ 	.word	0x00014140
        /*0cac*/ 	.word	0x00000006
        /*0cb0*/ 	.word	0x00028480
        /*0cb4*/ 	.short	0x010a
        /*0cb6*/ 	.byte	0x3f
	.zero		1


	//   ....[83]....
        /*0cb8*/ 	.word	0x00014190
        /*0cbc*/ 	.word	0x00000006
        /*0cc0*/ 	.word	0x00028440
        /*0cc4*/ 	.short	0x010a
        /*0cc6*/ 	.byte	0x3f
	.zero		1


	//   ....[84]....
        /*0cc8*/ 	.word	0x000141e0
        /*0ccc*/ 	.word	0x00000013
        /*0cd0*/ 	.word	0x00028470
        /*0cd4*/ 	.short	0x010a
        /*0cd6*/ 	.byte	0x3f
	.zero		1


	//   ....[85]....
        /*0cd8*/ 	.word	0x00014230
        /*0cdc*/ 	.word	0x00000013
        /*0ce0*/ 	.word	0x00028460
        /*0ce4*/ 	.short	0x010a
        /*0ce6*/ 	.byte	0x3f
	.zero		1


	//   ....[86]....
        /*0ce8*/ 	.word	0x00014280
        /*0cec*/ 	.word	0x00000002
        /*0cf0*/ 	.word	0x00028470
        /*0cf4*/ 	.short	0x010a
        /*0cf6*/ 	.byte	0x3f
	.zero		1


	//   ....[87]....
        /*0cf8*/ 	.word	0x000142d0
        /*0cfc*/ 	.word	0x00000002
        /*0d00*/ 	.word	0x00028460
        /*0d04*/ 	.short	0x010a
        /*0d06*/ 	.byte	0x3f
	.zero		1


	//   ....[88]....
        /*0d08*/ 	.word	0x00014320
        /*0d0c*/ 	.word	0x00000000
        /*0d10*/ 	.word	0x00028420
        /*0d14*/ 	.short	0x010a
        /*0d16*/ 	.byte	0x3f
	.zero		1


	//   ....[89]....
        /*0d18*/ 	.word	0x000144c0
        /*0d1c*/ 	.word	0x00000006
        /*0d20*/ 	.word	0x00000000
        /*0d24*/ 	.short	0x010a
        /*0d26*/ 	.byte	0x3f
	.zero		1


	//   ....[90]....
        /*0d28*/ 	.word	0x00014510
        /*0d2c*/ 	.word	0x00000007
        /*0d30*/ 	.word	0x00000000
        /*0d34*/ 	.short	0x010a
        /*0d36*/ 	.byte	0x3f
	.zero		1


	//   ....[91]....
        /*0d38*/ 	.word	0x00014560
        /*0d3c*/ 	.word	0x00000004
        /*0d40*/ 	.word	0x00028460
        /*0d44*/ 	.short	0x010a
        /*0d46*/ 	.byte	0x3f
	.zero		1


	//   ....[92]....
        /*0d48*/ 	.word	0x000145b0
        /*0d4c*/ 	.word	0x00000003
        /*0d50*/ 	.word	0x00028460
        /*0d54*/ 	.short	0x010a
        /*0d56*/ 	.byte	0x3f
	.zero		1


	//   ....[93]....
        /*0d58*/ 	.word	0x00014600
        /*0d5c*/ 	.word	0x00000004
        /*0d60*/ 	.word	0x00028480
        /*0d64*/ 	.short	0x010a
        /*0d66*/ 	.byte	0x3f
	.zero		1


	//----- nvinfo : EIATTR_NUM_MBARRIERS
	.align		4
.L_435:
        /*0d68*/ 	.byte	0x03, 0x38
        /*0d6a*/ 	.short	0x0016


	//----- nvinfo : EIATTR_EXIT_INSTR_OFFSETS
	.align		4
        /*0d6c*/ 	.byte	0x04, 0x1c
        /*0d6e*/ 	.short	(.L_437 - .L_436)


	//   ....[0]....
.L_436:
        /*0d70*/ 	.word	0x00000a40


	//   ....[1]....
        /*0d74*/ 	.word	0x0000ead0


	//   ....[2]....
        /*0d78*/ 	.word	0x00013190


	//----- nvinfo : EIATTR_MAX_THREADS
	.align		4
.L_437:
        /*0d7c*/ 	.byte	0x04, 0x05
        /*0d7e*/ 	.short	(.L_439 - .L_438)
.L_438:
        /*0d80*/ 	.word	0x00000180
        /*0d84*/ 	.word	0x00000001
        /*0d88*/ 	.word	0x00000001


	//----- nvinfo : EIATTR_CRS_STACK_SIZE
	.align		4
.L_439:
        /*0d8c*/ 	.byte	0x04, 0x1e
        /*0d8e*/ 	.short	(.L_441 - .L_440)
.L_440:
        /*0d90*/ 	.word	0x00000000


	//----- nvinfo : EIATTR_CBANK_PARAM_SIZE
	.align		4
.L_441:
        /*0d94*/ 	.byte	0x03, 0x19
        /*0d96*/ 	.short	0x0af0


	//----- nvinfo : EIATTR_PARAM_CBANK
	.align		4
        /*0d98*/ 	.byte	0x04, 0x0a
        /*0d9a*/ 	.short	(.L_443 - .L_442)
	.align		4
.L_442:
        /*0d9c*/ 	.word	index@(.nv.constant0._ZN7cutlass13device_kernelIN5flash11enable_sm90INS1_16FlashAttnFwdSm90INS1_25CollectiveMainloopFwdSm90ILi2EN4cute5tupleIJNS5_1CILi1EEES8_S8_EEENS6_IJNS7_ILi128EEENS7_ILi64EEENS7_ILi256EEEEEELi256ENS_12float_e4m3_tEfNS_4arch4Sm90ELb0ELb1ELb0ELb0ELb0ELb0ELb0ELb1ELb1ELb1ELb0ELb0EEENS1_21CollectiveEpilogueFwdINS6_IJSA_SC_SB_EEES9_NS_10bfloat16_tESG_Li256ELb0ELb1ELb0ELb1EEENS1_30DynamicPersistentTileSchedulerILi256ELi128ELb0ELb1ELb1EEEEEEEEEvNT_6ParamsE)
        /*0da0*/ 	.short	0x0210
        /*0da2*/ 	.short	0x0af0


	//----- nvinfo : EIATTR_SW_WAR
	.align		4
.L_443:
        /*0da4*/ 	.byte	0x04, 0x36
        /*0da6*/ 	.short	(.L_445 - .L_444)
.L_444:
        /*0da8*/ 	.word	0x00000008
.L_445:


//--------------------- .nv.info._ZN7cutlass13device_kernelIN5flash11enable_sm90INS1_16FlashAttnFwdSm90INS1_25CollectiveMainloopFwdSm90ILi2EN4cute5tupleIJNS5_1CILi1EEES8_S8_EEENS6_IJNS7_ILi128EEENS7_ILi64EEENS7_ILi256EEEEEELi256ENS_12float_e4m3_tEfNS_4arch4Sm90ELb0ELb1ELb0ELb1ELb0ELb0ELb0ELb1ELb1ELb1ELb0ELb0EEENS1_21CollectiveEpilogueFwdINS6_IJSA_SC_SB_EEES9_NS_10bfloat16_tESG_Li256ELb1ELb1ELb0ELb1EEENS1_36VarlenDynamicPersistentTileSchedulerILi128ELi64ELi256ELi128ELb0ELb1ELb1ELb1ELb0ELb1EEEEEEEEEvNT_6ParamsE --------------------------
	.section	.nv.info._ZN7cutlass13device_kernelIN5flash11enable_sm90INS1_16FlashAttnFwdSm90INS1_25CollectiveMainloopFwdSm90ILi2EN4cute5tupleIJNS5_1CILi1EEES8_S8_EEENS6_IJNS7_ILi128EEENS7_ILi64EEENS7_ILi256EEEEEELi256ENS_12float_e4m3_tEfNS_4arch4Sm90ELb0ELb1ELb0ELb1ELb0ELb0ELb0ELb1ELb1ELb1ELb0ELb0EEENS1_21CollectiveEpilogueFwdINS6_IJSA_SC_SB_EEES9_NS_10bfloat16_tESG_Li256ELb1ELb1ELb0ELb1EEENS1_36VarlenDynamicPersistentTileSchedulerILi128ELi64ELi256ELi128ELb0ELb1ELb1ELb1ELb0ELb1EEEEEEEEEvNT_6ParamsE,"",@"SHT_CUDA_INFO"
	.sectionflags	@""
	.align	4


	//----- nvinfo : EIATTR_CUDA_API_VERSION
	.align		4
        /*0000*/ 	.byte	0x04, 0x37
        /*0002*/ 	.short	(.L_447 - .L_446)
.L_446:
        /*0004*/ 	.word	0x00000082


	//----- nvinfo : EIATTR_KPARAM_INFO
	.align		4
.L_447:
        /*0008*/ 	.byte	0x04, 0x17
        /*000a*/ 	.short	(.L_449 - .L_448)
.L_448:
        /*000c*/ 	.word	0x00000000
        /*0010*/ 	.short	0x0000
        /*0012*/ 	.short	0x0070
        /*0014*/ 	.byte	0x00, 0xf0, 0x01, 0x2a


	//----- nvinfo : EIATTR_SPARSE_MMA_MASK
	.align		4
.L_449:
        /*0018*/ 	.byte	0x03, 0x50
        /*001a*/ 	.short	0x0000


	//----- nvinfo : EIATTR_MAXREG_COUNT
	.align		4
        /*001c*/ 	.byte	0x03, 0x1b
        /*001e*/ 	.short	0x00a8


	//----- nvinfo : EIATTR_NUM_BARRIERS
	.align		4
        /*0020*/ 	.byte	0x02, 0x4c
        /*0022*/ 	.byte	0x10
	.zero		1


	//----- nvinfo : EIATTR_EXTERNS
	.align		4
        /*0024*/ 	.byte	0x04, 0x0f
        /*0026*/ 	.short	(.L_451 - .L_450)


	//   ....[0]....
	.align		4
.L_450:
        /*0028*/ 	.word	index@(__assertfail)


	//----- nvinfo : EIATTR_ANNOTATIONS
	.align		4
.L_451:
        /*002c*/ 	.byte	0x04, 0x55
        /*002e*/ 	.short	(.L_453 - .L_452)


	//   ....[0]....
.L_452:
        /* <DEDUP_REMOVED lines=44> */


	//----- nvinfo : EIATTR_MERCURY_ISA_VERSION
	.align		4
.L_453:
        /*02e0*/ 	.byte	0x03, 0x5f
        /*02e2*/ 	.short	0x0101


	//----- nvinfo : EIATTR_UNUSED_LOAD_BYTE_OFFSET
	.align		4
        /*02e4*/ 	.byte	0x04, 0x44
        /*02e6*/ 	.short	(.L_455 - .L_454)


	//   ....[0]....
.L_454:
        /*02e8*/ 	.word	0x00000a40
        /*02ec*/ 	.word	0x0000fff0


	//   ....[1]....
        /*02f0*/ 	.word	0x0000b6c0
        /*02f4*/ 	.word	0x0000fff0


	//----- nvinfo : EIATTR_INT_WARP_WIDE_INSTR_OFFSETS
	.align		4
.L_455:
        /*02f8*/ 	.byte	0x04, 0x31
        /*02fa*/ 	.short	(.L_457 - .L_456)


	//   ....[0]....
.L_456:
        /*02fc*/ 	.word	0x00000130


	//   ....[1]....
        /*0300*/ 	.word	0x00000170


	//   ....[2]....
        /*0304*/ 	.word	0x000001e0


	//   ....[3]....
        /*0308*/ 	.word	0x00010b40


	//   ....[4]....
        /*030c*/ 	.word	0x00010bd0


	//   ....[5]....
        /*0310*/ 	.word	0x00013890


	//   ....[6]....
        /*0314*/ 	.word	0x00013920


	//----- nvinfo : EIATTR_COOP_GROUP_MASK_REGIDS
	.align		4
.L_457:
        /*0318*/ 	.byte	0x04, 0x29
        /*031a*/ 	.short	(.L_459 - .L_458)


	//   ....[0]....
.L_458:
        /*031c*/ 	.word	0xffffffff


	//   ....[1]....
        /*0320*/ 	.word	0xffffffff


	//   ....[2]....
        /*0324*/ 	.word	0xffffffff


	//   ....[3]....
        /*0328*/ 	.word	0xffffffff


	//   ....[4]....
        /*032c*/ 	.word	0xffffffff


	//   ....[5]....
        /*0330*/ 	.word	0xffffffff


	//   ....[6]....
        /*0334*/ 	.word	0xffffffff


	//   ....[7]....
        /*0338*/ 	.word	0xffffffff


	//   ....[8]....
        /*033c*/ 	.word	0xffffffff


	//   ....[9]....
        /*0340*/ 	.word	0xffffffff


	//   ....[10]....
        /*0344*/ 	.word	0xffffffff


	//   ....[11]....
        /*0348*/ 	.word	0xffffffff


	//   ....[12]....
        /*034c*/ 	.word	0xffffffff


	//   ....[13]....
        /*0350*/ 	.word	0xffffffff


	//   ....[14]....
        /*0354*/ 	.word	0xffffffff


	//   ....[15]....
        /*0358*/ 	.word	0xffffffff


	//   ....[16]....
        /*035c*/ 	.word	0xffffffff


	//   ....[17]....
        /*0360*/ 	.word	0xffffffff


	//   ....[18]....
        /*0364*/ 	.word	0xffffffff


	//   ....[19]....
        /*0368*/ 	.word	0xffffffff


	//   ....[20]....
        /*036c*/ 	.word	0xffffffff


	//   ....[21]....
        /*0370*/ 	.word	0xffffffff


	//   ....[22]....
        /*0374*/ 	.word	0xffffffff


	//   ....[23]....
        /*0378*/ 	.word	0xffffffff


	//   ....[24]....
        /*037c*/ 	.word	0xffffffff


	//   ....[25]....
        /*0380*/ 	.word	0xffffffff


	//   ....[26]....
        /*0384*/ 	.word	0xffffffff


	//   ....[27]....
        /*0388*/ 	.word	0xffffffff


	//   ....[28]....
        /*038c*/ 	.word	0xffffffff


	//   ....[29]....
        /*0390*/ 	.word	0xffffffff


	//   ....[30]....
        /*0394*/ 	.word	0xffffffff


	//   ....[31]....
        /*0398*/ 	.word	0xffffffff


	//   ....[32]....
        /*039c*/ 	.word	0xffffffff


	//   ....[33]....
        /*03a0*/ 	.word	0xffffffff


	//   ....[34]....
        /*03a4*/ 	.word	0xffffffff


	//   ....[35]....
        /*03a8*/ 	.word	0xffffffff


	//   ....[36]....
        /*03ac*/ 	.word	0xffffffff


	//   ....[37]....
        /*03b0*/ 	.word	0xffffffff


	//   ....[38]....
        /*03b4*/ 	.word	0xffffffff


	//   ....[39]....
        /*03b8*/ 	.word	0xffffffff


	//   ....[40]....
        /*03bc*/ 	.word	0xffffffff


	//   ....[41]....
        /*03c0*/ 	.word	0xffffffff


	//   ....[42]....
        /*03c4*/ 	.word	0xffffffff


	//   ....[43]....
        /*03c8*/ 	.word	0xffffffff


	//   ....[44]....
        /*03cc*/ 	.word	0xffffffff


	//   ....[45]....
        /*03d0*/ 	.word	0xffffffff


	//   ....[46]....
        /*03d4*/ 	.word	0xffffffff


	//   ....[47]....
        /*03d8*/ 	.word	0xffffffff


	//   ....[48]....
        /*03dc*/ 	.word	0xffffffff


	//   ....[49]....
        /*03e0*/ 	.word	0xffffffff


	//   ....[50]....
        /*03e4*/ 	.word	0xffffffff


	//   ....[51]....
        /*03e8*/ 	.word	0xffffffff


	//   ....[52]....
        /*03ec*/ 	.word	0xffffffff


	//   ....[53]....
        /*03f0*/ 	.word	0xffffffff


	//   ....[54]....
        /*03f4*/ 	.word	0xffffffff


	//   ....[55]....
        /*03f8*/ 	.word	0xffffffff


	//   ....[56]....
        /*03fc*/ 	.word	0xffffffff


	//   ....[57]....
        /*0400*/ 	.word	0xffffffff


	//   ....[58]....
        /*0404*/ 	.word	0xffffffff


	//   ....[59]....
        /*0408*/ 	.word	0xffffffff


	//   ....[60]....
        /*040c*/ 	.word	0xffffffff


	//   ....[61]....
        /*0410*/ 	.word	0xffffffff


	//   ....[62]....
        /*0414*/ 	.word	0xffffffff


	//   ....[63]....
        /*0418*/ 	.word	0xffffffff


	//   ....[64]....
        /*041c*/ 	.word	0xffffffff


	//   ....[65]....
        /*0420*/ 	.word	0xffffffff


	//   ....[66]....
        /*0424*/ 	.word	0xffffffff


	//   ....[67]....
        /*0428*/ 	.word	0xffffffff


	//   ....[68]....
        /*042c*/ 	.word	0xffffffff


	//   ....[69]....
        /*0430*/ 	.word	0xffffffff


	//   ....[70]....
        /*0434*/ 	.word	0xffffffff


	//   ....[71]....
        /*0438*/ 	.word	0xffffffff


	//   ....[72]....
        /*043c*/ 	.word	0xffffffff


	//   ....[73]....
        /*0440*/ 	.word	0xffffffff


	//   ....[74]....
        /*0444*/ 	.word	0xffffffff


	//   ....[75]....
        /*0448*/ 	.word	0xffffffff


	//   ....[76]....
        /*044c*/ 	.word	0xffffffff


	//   ....[77]....
        /*0450*/ 	.word	0xffffffff


	//   ....[78]....
        /*0454*/ 	.word	0xffffffff


	//   ....[79]....
        /*0458*/ 	.word	0xffffffff


	//   ....[80]....
        /*045c*/ 	.word	0xffffffff


	//   ....[81]....
        /*0460*/ 	.word	0xffffffff


	//   ....[82]....
        /*0464*/ 	.word	0xffffffff


	//   ....[83]....
        /*0468*/ 	.word	0xffffffff


	//   ....[84]....
        /*046c*/ 	.word	0xffffffff


	//   ....[85]....
        /*0470*/ 	.word	0xffffffff


	//   ....[86]....
        /*0474*/ 	.word	0xffffffff


	//   ....[87]....
        /*0478*/ 	.word	0xffffffff


	//   ....[88]....
        /*047c*/ 	.word	0xffffffff


	//   ....[89]....
        /*0480*/ 	.word	0xffffffff


	//   ....[90]....
        /*0484*/ 	.word	0xffffffff


	//   ....[91]....
        /*0488*/ 	.word	0xffffffff


	//   ....[92]....
        /*048c*/ 	.word	0xffffffff


	//   ....[93]....
        /*0490*/ 	.word	0xffffffff


	//   ....[94]....
        /*0494*/ 	.word	0xffffffff


	//   ....[95]....
        /*0498*/ 	.word	0xffffffff


	//   ....[96]....
        /*049c*/ 	.word	0xffffffff


	//   ....[97]....
        /*04a0*/ 	.word	0xffffffff


	//   ....[98]....
        /*04a4*/ 	.word	0xffffffff


	//   ....[99]....
        /*04a8*/ 	.word	0xffffffff


	//   ....[100]....
        /*04ac*/ 	.word	0xffffffff


	//   ....[101]....
        /*04b0*/ 	.word	0xffffffff


	//   ....[102]....
        /*04b4*/ 	.word	0xffffffff


	//   ....[103]....
        /*04b8*/ 	.word	0xffffffff


	//   ....[104]....
        /*04bc*/ 	.word	0xffffffff


	//   ....[105]....
        /*04c0*/ 	.word	0xffffffff


	//   ....[106]....
        /*04c4*/ 	.word	0xffffffff


	//   ....[107]....
        /*04c8*/ 	.word	0xffffffff


	//   ....[108]....
        /*04cc*/ 	.word	0xffffffff


	//   ....[109]....
        /*04d0*/ 	.word	0xffffffff


	//   ....[110]....
        /*04d4*/ 	.word	0xffffffff


	//   ....[111]....
        /*04d8*/ 	.word	0xffffffff


	//   ....[112]....
        /*04dc*/ 	.word	0xffffffff


	//   ....[113]....
        /*04e0*/ 	.word	0xffffffff


	//   ....[114]....
        /*04e4*/ 	.word	0xffffffff


	//   ....[115]....
        /*04e8*/ 	.word	0xffffffff


	//   ....[116]....
        /*04ec*/ 	.word	0xffffffff


	//   ....[117]....
        /*04f0*/ 	.word	0xffffffff


	//   ....[118]....
        /*04f4*/ 	.word	0xffffffff


	//   ....[119]....
        /*04f8*/ 	.word	0xffffffff


	//   ....[120]....
        /*04fc*/ 	.word	0xffffffff


	//   ....[121]....
        /*0500*/ 	.word	0xffffffff


	//   ....[122]....
        /*0504*/ 	.word	0xffffffff


	//   ....[123]....
        /*0508*/ 	.word	0xffffffff


	//   ....[124]....
        /*050c*/ 	.word	0xffffffff


	//   ....[125]....
        /*0510*/ 	.word	0xffffffff


	//   ....[126]....
        /*0514*/ 	.word	0xffffffff


	//   ....[127]....
        /*0518*/ 	.word	0xffffffff


	//   ....[128]....
        /*051c*/ 	.word	0xffffffff


	//   ....[129]....
        /*0520*/ 	.word	0xffffffff


	//   ....[130]....
        /*0524*/ 	.word	0xffffffff


	//   ....[131]....
        /*0528*/ 	.word	0xffffffff


	//   ....[132]....
        /*052c*/ 	.word	0xffffffff


	//   ....[133]....
        /*0530*/ 	.word	0xffffffff


	//   ....[134]....
        /*0534*/ 	.word	0xffffffff


	//   ....[135]....
        /*0538*/ 	.word	0xffffffff


	//   ....[136]....
        /*053c*/ 	.word	0xffffffff


	//   ....[137]....
        /*0540*/ 	.word	0xffffffff


	//   ....[138]....
        /*0544*/ 	.word	0xffffffff


	//   ....[139]....
        /*0548*/ 	.word	0xffffffff


	//   ....[140]....
        /*054c*/ 	.word	0xffffffff


	//   ....[141]....
        /*0550*/ 	.word	0xffffffff


	//   ....[142]....
        /*0554*/ 	.word	0xffffffff


	//   ....[143]....
        /*0558*/ 	.word	0xffffffff


	//   ....[144]....
        /*055c*/ 	.word	0xffffffff


	//   ....[145]....
        /*0560*/ 	.word	0xffffffff


	//   ....[146]....
        /*0564*/ 	.word	0xffffffff


	//   ....[147]....
        /*0568*/ 	.word	0xffffffff


	//   ....[148]....
        /*056c*/ 	.word	0xffffffff


	//   ....[149]....
        /*0570*/ 	.word	0xffffffff


	//   ....[150]....
        /*0574*/ 	.word	0xffffffff


	//   ....[151]....
        /*0578*/ 	.word	0xffffffff


	//   ....[152]....
        /*057c*/ 	.word	0xffffffff


	//   ....[153]....
        /*0580*/ 	.word	0xffffffff


	//   ....[154]....
        /*0584*/ 	.word	0xffffffff


	//   ....[155]....
        /*0588*/ 	.word	0xffffffff


	//   ....[156]....
        /*058c*/ 	.word	0xffffffff


	//   ....[157]....
        /*0590*/ 	.word	0xffffffff


	//   ....[158]....
        /*0594*/ 	.word	0xffffffff


	//   ....[159]....
        /*0598*/ 	.word	0xffffffff


	//   ....[160]....
        /*059c*/ 	.word	0xffffffff


	//   ....[161]....
        /*05a0*/ 	.word	0xffffffff


	//   ....[162]....
        /*05a4*/ 	.word	0xffffffff


	//   ....[163]....
        /*05a8*/ 	.word	0xffffffff


	//   ....[164]....
        /*05ac*/ 	.word	0xffffffff


	//   ....[165]....
        /*05b0*/ 	.word	0xffffffff


	//   ....[166]....
        /*05b4*/ 	.word	0xffffffff


	//   ....[167]....
        /*05b8*/ 	.word	0xffffffff


	//   ....[168]....
        /*05bc*/ 	.word	0xffffffff


	//   ....[169]....
        /*05c0*/ 	.word	0x0500000f


	//   ....[170]....
        /*05c4*/ 	.word	0x0500000f


	//   ....[171]....
        /*05c8*/ 	.word	0x0500000f


	//   ....[172]....
        /*05cc*/ 	.word	0x0500000f


	//   ....[173]....
        /*05d0*/ 	.word	0x0500000f


	//   ....[174]....
        /*05d4*/ 	.word	0x0500000f


	//   ....[175]....
        /*05d8*/ 	.word	0x0500000f


	//   ....[176]....
        /*05dc*/ 	.word	0x0500000f


	//   ....[177]....
        /*05e0*/ 	.word	0x0500000f


	//   ....[178]....
        /*05e4*/ 	.word	0x0500000f


	//   ....[179]....
        /*05e8*/ 	.word	0x0500000f


	//   ....[180]....
        /*05ec*/ 	.word	0x0500000f


	//   ....[181]....
        /*05f0*/ 	.word	0x0500000f


	//   ....[182]....
        /*05f4*/ 	.word	0x0500000f


	//   ....[183]....
        /*05f8*/ 	.word	0x0500000f


	//   ....[184]....
        /*05fc*/ 	.word	0x0500000f


	//   ....[185]....
        /*0600*/ 	.word	0x0500000f


	//   ....[186]....
        /*0604*/ 	.word	0x0500000f


	//----- nvinfo : EIATTR_COOP_GROUP_INSTR_OFFSETS
	.align		4
.L_459:
        /*0608*/ 	.byte	0x04, 0x28
        /*060a*/ 	.short	(.L_461 - .L_460)


	//   ....[0]....
.L_460:
        /*060c*/ 	.word	0x00000070


	//   ....[1]....
        /*0610*/ 	.word	0x00000140


	//   ....[2]....
        /*0614*/ 	.word	0x00000190


	//   ....[3]....
        /*0618*/ 	.word	0x000003c0


	//   ....[4]....
        /*061c*/ 	.word	0x00000520


	//   ....[5]....
        /*0620*/ 	.word	0x00000640


	//   ....[6]....
        /*0624*/ 	.word	0x000007a0


	//   ....[7]....
        /*0628*/ 	.word	0x00001eb0


	//   ....[8]....
        /*062c*/ 	.word	0x000025c0


	//   ....[9]....
        /*0630*/ 	.word	0x00002970


	//   ....[10]....
        /*0634*/ 	.word	0x00003310


	//   ....[11]....
        /*0638*/ 	.word	0x000034a0


	//   ....[12]....
        /*063c*/ 	.word	0x00003760


	//   ....[13]....
        /*0640*/ 	.word	0x00003810


	//   ....[14]....
        /*0644*/ 	.word	0x00004a80


	//   ....[15]....
        /*0648*/ 	.word	0x00004cc0


	//   ....[16]....
        /*064c*/ 	.word	0x00005390


	//   ....[17]....
        /*0650*/ 	.word	0x00005490


	//   ....[18]....
        /*0654*/ 	.word	0x00005830


	//   ....[19]....
        /*0658*/ 	.word	0x000058c0


	//   ....[20]....
        /*065c*/ 	.word	0x00007270


	//   ....[21]....
        /*0660*/ 	.word	0x00007290


	//   ....[22]....
        /*0664*/ 	.word	0x000072b0


	//   ....[23]....
        /*0668*/ 	.word	0x000072d0


	//   ....[24]....
        /*066c*/ 	.word	0x00008b60


	//   ....[25]....
        /*0670*/ 	.word	0x00008da0


	//   ....[26]....
        /*0674*/ 	.word	0x00009470


	//   ....[27]....
        /*0678*/ 	.word	0x00009570


	//   ....[28]....
        /*067c*/ 	.word	0x00009900


	//   ....[29]....
        /*0680*/ 	.word	0x00009990


	//   ....[30]....
        /*0684*/ 	.word	0x0000ab70


	//   ....[31]....
        /*0688*/ 	.word	0x0000ab80


	//   ....[32]....
        /*068c*/ 	.word	0x0000abb0


	//   ....[33]....
        /*0690*/ 	.word	0x0000abc0


	//   ....[34]....
        /*0694*/ 	.word	0x0000c260


	//   ....[35]....
        /*0698*/ 	.word	0x0000c2a0


	//   ....[36]....
        /*069c*/ 	.word	0x0000c2d0


	//   ....[37]....
        /*06a0*/ 	.word	0x0000c300


	//   ....[38]....
        /*06a4*/ 	.word	0x0000c330


	//   ....[39]....
        /*06a8*/ 	.word	0x0000c360


	//   ....[40]....
        /*06ac*/ 	.word	0x0000c390


	//   ....[41]....
        /*06b0*/ 	.word	0x0000c3c0


	//   ....[42]....
        /*06b4*/ 	.word	0x0000c3f0


	//   ....[43]....
        /*06b8*/ 	.word	0x0000c420


	//   ....[44]....
        /*06bc*/ 	.word	0x0000c450


	//   ....[45]....
        /*06c0*/ 	.word	0x0000c480


	//   ....[46]....
        /*06c4*/ 	.word	0x0000c4b0


	//   ....[47]....
        /*06c8*/ 	.word	0x0000c4e0


	//   ....[48]....
        /*06cc*/ 	.word	0x0000c510


	//   ....[49]....
        /*06d0*/ 	.word	0x0000c540


	//   ....[50]....
        /*06d4*/ 	.word	0x0000c570


	//   ....[51]....
        /*06d8*/ 	.word	0x0000c5a0


	//   ....[52]....
        /*06dc*/ 	.word	0x0000c5d0


	//   ....[53]....
        /*06e0*/ 	.word	0x0000c600


	//   ....[54]....
        /*06e4*/ 	.word	0x0000c630


	//   ....[55]....
        /*06e8*/ 	.word	0x0000c660


	//   ....[56]....
        /*06ec*/ 	.word	0x0000c690


	//   ....[57]....
        /*06f0*/ 	.word	0x0000c6c0


	//   ....[58]....
        /*06f4*/ 	.word	0x0000c6f0


	//   ....[59]....
        /*06f8*/ 	.word	0x0000c720


	//   ....[60]....
        /*06fc*/ 	.word	0x0000c750


	//   ....[61]....
        /*0700*/ 	.word	0x0000c780


	//   ....[62]....
        /*0704*/ 	.word	0x0000c7b0


	//   ....[63]....
        /*0708*/ 	.word	0x0000c7e0


	//   ....[64]....
        /*070c*/ 	.word	0x0000c810


	//   ....[65]....
        /*0710*/ 	.word	0x0000c840


	//   ....[66]....
        /*0714*/ 	.word	0x0000c870


	//   ....[67]....
        /*0718*/ 	.word	0x0000c8a0


	//   ....[68]....
        /*071c*/ 	.word	0x0000c8d0


	//   ....[69]....
        /*0720*/ 	.word	0x0000c900


	//   ....[70]....
        /*0724*/ 	.word	0x0000c930


	//   ....[71]....
        /*0728*/ 	.word	0x0000c950


	//   ....[72]....
        /*072c*/ 	.word	0x0000c960


	//   ....[73]....
        /*0730*/ 	.word	0x0000c970


	//   ....[74]....
        /*0734*/ 	.word	0x0000c980


	//   ....[75]....
        /*0738*/ 	.word	0x0000c990


	//   ....[76]....
        /*073c*/ 	.word	0x0000c9b0


	//   ....[77]....
        /*0740*/ 	.word	0x0000c9d0


	//   ....[78]....
        /*0744*/ 	.word	0x0000c9e0


	//   ....[79]....
        /*0748*/ 	.word	0x0000ca00


	//   ....[80]....
        /*074c*/ 	.word	0x0000ca10


	//   ....[81]....
        /*0750*/ 	.word	0x0000ca30


	//   ....[82]....
        /*0754*/ 	.word	0x0000ca40


	//   ....[83]....
        /*0758*/ 	.word	0x0000ca60


	//   ....[84]....
        /*075c*/ 	.word	0x0000ca70


	//   ....[85]....
        /*0760*/ 	.word	0x0000ca90


	//   ....[86]....
        /*0764*/ 	.word	0x0000caa0


	//   ....[87]....
        /*0768*/ 	.word	0x0000cac0


	//   ....[88]....
        /*076c*/ 	.word	0x0000cad0


	//   ....[89]....
        /*0770*/ 	.word	0x0000caf0


	//   ....[90]....
        /*0774*/ 	.word	0x0000cb00


	//   ....[91]....
        /*0778*/ 	.word	0x0000cb30


	//   ....[92]....
        /*077c*/ 	.word	0x0000cb70


	//   ....[93]....
        /*0780*/ 	.word	0x0000cba0


	//   ....[94]....
        /*0784*/ 	.word	0x0000cbb0


	//   ....[95]....
        /*0788*/ 	.word	0x0000cbd0


	//   ....[96]....
        /*078c*/ 	.word	0x0000cbf0


	//   ....[97]....
        /*0790*/ 	.word	0x0000cc00


	//   ....[98]....
        /*0794*/ 	.word	0x0000d3e0


	//   ....[99]....
        /*0798*/ 	.word	0x0000d420


	//   ....[100]....
        /*079c*/ 	.word	0x0000d450


	//   ....[101]....
        /*07a0*/ 	.word	0x0000d4c0


	//   ....[102]....
        /*07a4*/ 	.word	0x0000dd50


	//   ....[103]....
        /*07a8*/ 	.word	0x0000dd70


	//   ....[104]....
        /*07ac*/ 	.word	0x0000dec0


	//   ....[105]....
        /*07b0*/ 	.word	0x0000dee0


	//   ....[106]....
        /*07b4*/ 	.word	0x0000e020


	//   ....[107]....
        /*07b8*/ 	.word	0x0000e040


	//   ....[108]....
        /*07bc*/ 	.word	0x0000e190


	//   ....[109]....
        /*07c0*/ 	.word	0x0000e1b0


	//   ....[110]....
        /*07c4*/ 	.word	0x0000eae0


	//   ....[111]....
        /*07c8*/ 	.word	0x0000eb10


	//   ....[112]....
        /*07cc*/ 	.word	0x0000ec60


	//   ....[113]....
        /*07d0*/ 	.word	0x0000ec80


	//   ....[114]....
        /*07d4*/ 	.word	0x0000edc0


	//   ....[115]....
        /*07d8*/ 	.word	0x0000ede0


	//   ....[116]....
        /*07dc*/ 	.word	0x0000ef30


	//   ....[117]....
        /*07e0*/ 	.word	0x0000ef50


	//   ....[118]....
        /*07e4*/ 	.word	0x0000f130


	//   ....[119]....
        /*07e8*/ 	.word	0x0000f320


	//   ....[120]....
        /*07ec*/ 	.word	0x0000f350


	//   ....[121]....
        /*07f0*/ 	.word	0x0000f380


	//   ....[122]....
        /*07f4*/ 	.word	0x0000f3c0


	//   ....[123]....
        /*07f8*/ 	.word	0x0000f3f0


	//   ....[124]....
        /*07fc*/ 	.word	0x0000f430


	//   ....[125]....
        /*0800*/ 	.word	0x0000f5c0


	//   ....[126]....
        /*0804*/ 	.word	0x0000f5f0


	//   ....[127]....
        /*0808*/ 	.word	0x0000f620


	//   ....[128]....
        /*080c*/ 	.word	0x0000f650


	//   ....[129]....
        /*0810*/ 	.word	0x0000f680


	//   ....[130]....
        /*0814*/ 	.word	0x0000f6c0


	//   ....[131]....
        /*0818*/ 	.word	0x0000f760


	//   ....[132]....
        /*081c*/ 	.word	0x0000f7f0


	//   ....[133]....
        /*0820*/ 	.word	0x0000f8a0


	//   ....[134]....
        /*0824*/ 	.word	0x00011310


	//   ....[135]....
        /*0828*/ 	.word	0x00011ff0


	//   ....[136]....
        /*082c*/ 	.word	0x00012020


	//   ....[137]....
        /*0830*/ 	.word	0x00012050


	//   ....[138]....
        /*0834*/ 	.word	0x00012070


	//   ....[139]....
        /*0838*/ 	.word	0x00012190


	//   ....[140]....
        /*083c*/ 	.word	0x000121a0


	//   ....[141]....
        /*0840*/ 	.word	0x00012240


	//   ....[142]....
        /*0844*/ 	.word	0x00012250


	//   ....[143]....
        /*0848*/ 	.word	0x000122f0


	//   ....[144]....
        /*084c*/ 	.word	0x00012300


	//   ....[145]....
        /*0850*/ 	.word	0x000123a0


	//   ....[146]....
        /*0854*/ 	.word	0x000123b0


	//   ....[147]....
        /*0858*/ 	.word	0x00012440


	//   ....[148]....
        /*085c*/ 	.word	0x00012450


	//   ....[149]....
        /*0860*/ 	.word	0x00012460


	//   ....[150]....
        /*0864*/ 	.word	0x00012470


	//   ....[151]....
        /*0868*/ 	.word	0x00014330


	//   ....[152]....
        /*086c*/ 	.word	0x00014360


	//   ....[153]....
        /*0870*/ 	.word	0x00014390


	//   ....[154]....
        /*0874*/ 	.word	0x000143c0


	//   ....[155]....
        /*0878*/ 	.word	0x000143f0


	//   ....[156]....
        /*087c*/ 	.word	0x00014400


	//   ....[157]....
        /*0880*/ 	.word	0x00014430


	//   ....[158]....
        /*0884*/ 	.word	0x00014440


	//   ....[159]....
        /*0888*/ 	.word	0x00014580


	//   ....[160]....
        /*088c*/ 	.word	0x000145c0


	//   ....[161]....
        /*0890*/ 	.word	0x000145f0


	//   ....[162]....
        /*0894*/ 	.word	0x00014620


	//   ....[163]....
        /*0898*/ 	.word	0x00014650


	//   ....[164]....
        /*089c*/ 	.word	0x00014680


	//   ....[165]....
        /*08a0*/ 	.word	0x00014710


	//   ....[166]....
        /*08a4*/ 	.word	0x000147a0


	//   ....[167]....
        /*08a8*/ 	.word	0x00014810


	//   ....[168]....
        /*08ac*/ 	.word	0x00014ea0


	//   ....[169]....
        /*08b0*/ 	.word	0x00015560


	//   ....[170]....
        /*08b4*/ 	.word	0x00015720


	//   ....[171]....
        /*08b8*/ 	.word	0x00015790


	//   ....[172]....
        /*08bc*/ 	.word	0x000157f0


	//   ....[173]....
        /*08c0*/ 	.word	0x00015890


	//   ....[174]....
        /*08c4*/ 	.word	0x00015950


	//   ....[175]....
        /*08c8*/ 	.word	0x00015a70


	//   ....[176]....
        /*08cc*/ 	.word	0x00015ad0


	//   ....[177]....
        /*08d0*/ 	.word	0x00015be0


	//   ....[178]....
        /*08d4*/ 	.word	0x00015c40


	//   ....[179]....
        /*08d8*/ 	.word	0x00015d50


	//   ....[180]....
        /*08dc*/ 	.word	0x00015db0


	//   ....[181]....
        /*08e0*/ 	.word	0x00015ec0


	//   ....[182]....
        /*08e4*/ 	.word	0x00015f20


	//   ....[183]....
        /*08e8*/ 	.word	0x00016020


	//   ....[184]....
        /*08ec*/ 	.word	0x00016080


	//   ....[185]....
        /*08f0*/ 	.word	0x00016120


	//   ....[186]....
        /*08f4*/ 	.word	0x000164c0


	//----- nvinfo : EIATTR_REG_RECONFIG
	.align		4
.L_461:
        /*08f8*/ 	.byte	0x01, 0x54
	.zero		2


	//----- nvinfo : EIATTR_SYSCALL_OFFSETS
	.align		4
        /*08fc*/ 	.byte	0x04, 0x46
        /*08fe*/ 	.short	(.L_463 - .L_462)


	//   ....[0]....
.L_462:
        /*0900*/ 	.word	0x00002090


	//   ....[1]....
        /*0904*/ 	.word	0x00010d40


	//   ....[2]....
        /*0908*/ 	.word	0x00010ed0


	//   ....[3]....
        /*090c*/ 	.word	0x00011030


	//   ....[4]....
        /*0910*/ 	.word	0x00011180


	//   ....[5]....
        /*0914*/ 	.word	0x00011b90


	//----- nvinfo : EIATTR_MBARRIER_INSTR_OFFSETS
	.align		4
.L_463:
        /*0918*/ 	.byte	0x04, 0x39
        /*091a*/ 	.short	(.L_465 - .L_464)


	//   ....[0]....
.L_464:
        /*091c*/ 	.word	0x00000270
        /*0920*/ 	.word	0x000000ff
        /*0924*/ 	.word	0x00028400
        /*0928*/ 	.short	0x0100
        /*092a*/ 	.byte	0x08
	.zero		1


	//   ....[1]....
        /*092c*/ 	.word	0x00000280
        /*0930*/ 	.word	0x000000ff
        /*0934*/ 	.word	0x00028420
        /*0938*/ 	.short	0x0100
        /*093a*/ 	.byte	0x08
	.zero		1


	//   ....[2]....
        /*093c*/ 	.word	0x00000370
        /*0940*/ 	.word	0x000000ff
        /*0944*/ 	.word	0x00028430
        /*0948*/ 	.short	0x0100
        /*094a*/ 	.byte	0x08
	.zero		1


	//   ....[3]....
        /*094c*/ 	.word	0x00000380
        /*0950*/ 	.word	0x000000ff
        /*0954*/ 	.word	0x00028440
        /*0958*/ 	.short	0x0100
        /*095a*/ 	.byte	0x08
	.zero		1


	//   ....[4]....
        /*095c*/ 	.word	0x00000390
        /*0960*/ 	.word	0x000000ff
        /*0964*/ 	.word	0x00028438
        /*0968*/ 	.short	0x0100
        /*096a*/ 	.byte	0x08
	.zero		1


	//   ....[5]....
        /*096c*/ 	.word	0x000003a0
        /*0970*/ 	.word	0x000000ff
        /*0974*/ 	.word	0x00028448
        /*0978*/ 	.short	0x0100
        /*097a*/ 	.byte	0x08
	.zero		1


	//   ....[6]....
        /*097c*/ 	.word	0x000004d0
        /*0980*/ 	.word	0x000000ff
        /*0984*/ 	.word	0x00028450
        /*0988*/ 	.short	0x0100
        /*098a*/ 	.byte	0x08
	.zero		1


	//   ....[7]....
        /*098c*/ 	.word	0x000004e0
        /*0990*/ 	.word	0x000000ff
        /*0994*/ 	.word	0x00028460
        /*0998*/ 	.short	0x0100
        /*099a*/ 	.byte	0x08
	.zero		1


	//   ....[8]....
        /*099c*/ 	.word	0x000004f0
        /*09a0*/ 	.word	0x000000ff
        /*09a4*/ 	.word	0x00028458
        /*09a8*/ 	.short	0x0100
        /*09aa*/ 	.byte	0x08
	.zero		1


	//   ....[9]....
        /*09ac*/ 	.word	0x00000500
        /*09b0*/ 	.word	0x000000ff
        /*09b4*/ 	.word	0x00028468
        /*09b8*/ 	.short	0x0100
        /*09ba*/ 	.byte	0x08
	.zero		1


	//   ....[10]....
        /*09bc*/ 	.word	0x000005f0
        /*09c0*/ 	.word	0x000000ff
        /*09c4*/ 	.word	0x00028470
        /*09c8*/ 	.short	0x0100
        /*09ca*/ 	.byte	0x06
	.zero		1


	//   ....[11]....
        /*09cc*/ 	.word	0x00000600
        /*09d0*/ 	.word	0x000000ff
        /*09d4*/ 	.word	0x00028480
        /*09d8*/ 	.short	0x0100
        /*09da*/ 	.byte	0x06
	.zero		1


	//   ....[12]....
        /*09dc*/ 	.word	0x00000610
        /*09e0*/ 	.word	0x000000ff
        /*09e4*/ 	.word	0x00028478
        /*09e8*/ 	.short	0x0100
        /*09ea*/ 	.byte	0x06
	.zero		1


	//   ....[13]....
        /*09ec*/ 	.word	0x00000620
        /*09f0*/ 	.word	0x000000ff
        /*09f4*/ 	.word	0x00028488
        /*09f8*/ 	.short	0x0100
        /*09fa*/ 	.byte	0x06
	.zero		1


	//   ....[14]....
        /*09fc*/ 	.word	0x00000750
        /*0a00*/ 	.word	0x000000ff
        /*0a04*/ 	.word	0x00028490
        /*0a08*/ 	.short	0x0100
        /*0a0a*/ 	.byte	0x08
	.zero		1


	//   ....[15]....
        /*0a0c*/ 	.word	0x00000760
        /*0a10*/ 	.word	0x000000ff
        /*0a14*/ 	.word	0x000284a0
        /*0a18*/ 	.short	0x0100
        /*0a1a*/ 	.byte	0x08
	.zero		1


	//   ....[16]....
        /*0a1c*/ 	.word	0x00000770
        /*0a20*/ 	.word	0x000000ff
        /*0a24*/ 	.word	0x00028498
        /*0a28*/ 	.short	0x0100
        /*0a2a*/ 	.byte	0x08
	.zero		1


	//   ....[17]....
        /*0a2c*/ 	.word	0x00000780
        /*0a30*/ 	.word	0x000000ff
        /*0a34*/ 	.word	0x000284a8
        /*0a38*/ 	.short	0x0100
        /*0a3a*/ 	.byte	0x08
	.zero		1


	//   ....[18]....
        /*0a3c*/ 	.word	0x000008b0
        /*0a40*/ 	.word	0x000000ff
        /*0a44*/ 	.word	0x000284b0
        /*0a48*/ 	.short	0x0100
        /*0a4a*/ 	.byte	0x08
	.zero		1


	//   ....[19]....
        /*0a4c*/ 	.word	0x000008c0
        /*0a50*/ 	.word	0x000000ff
        /*0a54*/ 	.word	0x000284c0
        /*0a58*/ 	.short	0x0100
        /*0a5a*/ 	.byte	0x08
	.zero		1


	//   ....[20]....
        /*0a5c*/ 	.word	0x000008d0
        /*0a60*/ 	.word	0x000000ff
        /*0a64*/ 	.word	0x000284b8
        /*0a68*/ 	.short	0x0100
        /*0a6a*/ 	.byte	0x08
	.zero		1


	//   ....[21]....
        /*0a6c*/ 	.word	0x000008e0
        /*0a70*/ 	.word	0x000000ff
        /*0a74*/ 	.word	0x000284c8
        /*0a78*/ 	.short	0x0100
        /*0a7a*/ 	.byte	0x08
	.zero		1


	//   ....[22]....
        /*0a7c*/ 	.word	0x00002110
        /*0a80*/ 	.word	0x000000ff
        /*0a84*/ 	.word	0x00028400
        /*0a88*/ 	.short	0x010a
        /*0a8a*/ 	.byte	0x29
	.zero		1


	//   ....[23]....
        /*0a8c*/ 	.word	0x00002190
        /*0a90*/ 	.word	0x00000005
        /*0a94*/ 	.word	0x00028430
        /*0a98*/ 	.short	0x010a
        /*0a9a*/ 	.byte	0x3f
	.zero		1


	//   ....[24]....
        /*0a9c*/ 	.word	0x000021f0
        /*0aa0*/ 	.word	0x00000005
        /*0aa4*/ 	.word	0x00028430
        /*0aa8*/ 	.short	0x010a
        /*0aaa*/ 	.byte	0x3f
	.zero		1


	//   ....[25]....
        /*0aac*/ 	.word	0x00002750
        /*0ab0*/ 	.word	0x00000000
        /*0ab4*/ 	.word	0x00000000
        /*0ab8*/ 	.short	0x0101
        /*0aba*/ 	.byte	0x3f
	.zero		1


	//   ....[26]....
        /*0abc*/ 	.word	0x000044a0
        /*0ac0*/ 	.word	0x000000ff
        /*0ac4*/ 	.word	0x00028430
        /*0ac8*/ 	.short	0x010a
        /*0aca*/ 	.byte	0x06
	.zero		1


	//   ....[27]....
        /*0acc*/ 	.word	0x000044e0
        /*0ad0*/ 	.word	0x000000ff
        /*0ad4*/ 	.word	0x00028430
        /*0ad8*/ 	.short	0x010a
        /*0ada*/ 	.byte	0x06
	.zero		1


	//   ....[28]....
        /*0adc*/ 	.word	0x00004820
        /*0ae0*/ 	.word	0x000000ff
        /*0ae4*/ 	.word	0x00028450
        /*0ae8*/ 	.short	0x010a
        /*0aea*/ 	.byte	0x06
	.zero		1


	//   ....[29]....
        /*0aec*/ 	.word	0x00004860
        /*0af0*/ 	.word	0x000000ff
        /*0af4*/ 	.word	0x00028450
        /*0af8*/ 	.short	0x010a
        /*0afa*/ 	.byte	0x06
	.zero		1


	//   ....[30]....
        /*0afc*/ 	.word	0x00004b00
        /*0b00*/ 	.word	0x00000009
        /*0b04*/ 	.word	0x00000000
        /*0b08*/ 	.short	0x0101
        /*0b0a*/ 	.byte	0x3f
	.zero		1


	//   ....[31]....
        /*0b0c*/ 	.word	0x00005f40
        /*0b10*/ 	.word	0x000000ff
        /*0b14*/ 	.word	0x00000000
        /*0b18*/ 	.short	0x0101
        /*0b1a*/ 	.byte	0x06
	.zero		1


	//   ....[32]....
        /*0b1c*/ 	.word	0x00006ba0
        /*0b20*/ 	.word	0x000000ff
        /*0b24*/ 	.word	0x00028430
        /*0b28*/ 	.short	0x010a
        /*0b2a*/ 	.byte	0x06
	.zero		1


	//   ....[33]....
        /*0b2c*/ 	.word	0x00006be0
        /*0b30*/ 	.word	0x000000ff
        /*0b34*/ 	.word	0x00028430
        /*0b38*/ 	.short	0x010a
        /*0b3a*/ 	.byte	0x06
	.zero		1


	//   ....[34]....
        /*0b3c*/ 	.word	0x00006f50
        /*0b40*/ 	.word	0x000000ff
        /*0b44*/ 	.word	0x00028450
        /*0b48*/ 	.short	0x010a
        /*0b4a*/ 	.byte	0x06
	.zero		1


	//   ....[35]....
        /*0b4c*/ 	.word	0x00006f90
        /*0b50*/ 	.word	0x000000ff
        /*0b54*/ 	.word	0x00028450
        /*0b58*/ 	.short	0x010a
        /*0b5a*/ 	.byte	0x06
	.zero		1


	//   ....[36]....
        /*0b5c*/ 	.word	0x000079d0
        /*0b60*/ 	.word	0x00000000
        /*0b64*/ 	.word	0x00000000
        /*0b68*/ 	.short	0x0101
        /*0b6a*/ 	.byte	0x3f
	.zero		1


	//   ....[37]....
        /*0b6c*/ 	.word	0x00007b80
        /*0b70*/ 	.word	0x000000ff
        /*0b74*/ 	.word	0x00000000
        /*0b78*/ 	.short	0x0101
        /*0b7a*/ 	.byte	0x06
	.zero		1


	//   ....[38]....
        /*0b7c*/ 	.word	0x00008570
        /*0b80*/ 	.word	0x000000ff
        /*0b84*/ 	.word	0x00028430
        /*0b88*/ 	.short	0x010a
        /*0b8a*/ 	.byte	0x06
	.zero		1


	//   ....[39]....
        /*0b8c*/ 	.word	0x000085b0
        /*0b90*/ 	.word	0x000000ff
        /*0b94*/ 	.word	0x00028430
        /*0b98*/ 	.short	0x010a
        /*0b9a*/ 	.byte	0x06
	.zero		1


	//   ....[40]....
        /*0b9c*/ 	.word	0x00008920
        /*0ba0*/ 	.word	0x000000ff
        /*0ba4*/ 	.word	0x00028450
        /*0ba8*/ 	.short	0x010a
        /*0baa*/ 	.byte	0x06
	.zero		1


	//   ....[41]....
        /*0bac*/ 	.word	0x00008960
        /*0bb0*/ 	.word	0x000000ff
        /*0bb4*/ 	.word	0x00028450
        /*0bb8*/ 	.short	0x010a
        /*0bba*/ 	.byte	0x06
	.zero		1


	//   ....[42]....
        /*0bbc*/ 	.word	0x00008ba0
        /*0bc0*/ 	.word	0x00000004
        /*0bc4*/ 	.word	0x00000000
        /*0bc8*/ 	.short	0x0101
        /*0bca*/ 	.byte	0x3f
	.zero		1


	//   ....[43]....
        /*0bcc*/ 	.word	0x0000a010
        /*0bd0*/ 	.word	0x000000ff
        /*0bd4*/ 	.word	0x00000000
        /*0bd8*/ 	.short	0x0101
        /*0bda*/ 	.byte	0x06
	.zero		1


	//   ....[44]....
        /*0bdc*/ 	.word	0x0000a910
        /*0be0*/ 	.word	0x000000ff
        /*0be4*/ 	.word	0x00028450
        /*0be8*/ 	.short	0x010a
        /*0bea*/ 	.byte	0x09
	.zero		1


	//   ....[45]....
        /*0bec*/ 	.word	0x0000a950
        /*0bf0*/ 	.word	0x000000ff
        /*0bf4*/ 	.word	0x00028450
        /*0bf8*/ 	.short	0x010a
        /*0bfa*/ 	.byte	0x09
	.zero		1


	//   ....[46]....
        /*0bfc*/ 	.word	0x0000afc0
        /*0c00*/ 	.word	0x000000ff
        /*0c04*/ 	.word	0x00000000
        /*0c08*/ 	.short	0x0101
        /*0c0a*/ 	.byte	0x04
	.zero		1


	//   ....[47]....
        /*0c0c*/ 	.word	0x0000dd40
        /*0c10*/ 	.word	0x00000004
        /*0c14*/ 	.word	0x00000000
        /*0c18*/ 	.short	0x0101
        /*0c1a*/ 	.byte	0x3f
	.zero		1


	//   ....[48]....
        /*0c1c*/ 	.word	0x00011590
        /*0c20*/ 	.word	0x00000004
        /*0c24*/ 	.word	0x00028480
        /*0c28*/ 	.short	0x010a
        /*0c2a*/ 	.byte	0x3f
	.zero		1


	//   ....[49]....
        /*0c2c*/ 	.word	0x000117a0
        /*0c30*/ 	.word	0x00000004
        /*0c34*/ 	.word	0x00028440
        /*0c38*/ 	.short	0x010a
        /*0c3a*/ 	.byte	0x3f
	.zero		1


	//   ....[50]....
        /*0c3c*/ 	.word	0x000125b0
        /*0c40*/ 	.word	0x00000011
        /*0c44*/ 	.word	0x00028400
        /*0c48*/ 	.short	0x0107
        /*0c4a*/ 	.byte	0x3f
	.zero		1


	//   ....[51]....
        /*0c4c*/ 	.word	0x000126b0
        /*0c50*/ 	.word	0x00000011
        /*0c54*/ 	.word	0x00028400
        /*0c58*/ 	.short	0x0101
        /*0c5a*/ 	.byte	0x3f
	.zero		1


	//   ....[52]....
        /*0c5c*/ 	.word	0x000126d0
        /*0c60*/ 	.word	0x00000011
        /*0c64*/ 	.word	0x00028420
        /*0c68*/ 	.short	0x010a
        /*0c6a*/ 	.byte	0x3f
	.zero		1


	//   ....[53]....
        /*0c6c*/ 	.word	0x000129f0
        /*0c70*/ 	.word	0x00000006
        /*0c74*/ 	.word	0x00028480
        /*0c78*/ 	.short	0x010a
        /*0c7a*/ 	.byte	0x3f
	.zero		1


	//   ....[54]....
        /*0c7c*/ 	.word	0x00012d50
        /*0c80*/ 	.word	0x00000006
        /*0c84*/ 	.word	0x00028440
        /*0c88*/ 	.short	0x010a
        /*0c8a*/ 	.byte	0x3f
	.zero		1


	//   ....[55]....
        /*0c8c*/ 	.word	0x00013110
        /*0c90*/ 	.word	0x00000013
        /*0c94*/ 	.word	0x00028470
        /*0c98*/ 	.short	0x010a
        /*0c9a*/ 	.byte	0x3f
	.zero		1


	//   ....[56]....
        /*0c9c*/ 	.word	0x00013180
        /*0ca0*/ 	.word	0x00000013
        /*0ca4*/ 	.word	0x00028460
        /*0ca8*/ 	.short	0x010a
        /*0caa*/ 	.byte	0x3f
	.zero		1


	//   ....[57]....
        /*0cac*/ 	.word	0x00013760
        /*0cb0*/ 	.word	0x00000013
        /*0cb4*/ 	.word	0x00028450
        /*0cb8*/ 	.short	0x0101
        /*0cba*/ 	.byte	0x3f
	.zero		1


	//   ....[58]....
        /*0cbc*/ 	.word	0x000137e0
        /*0cc0*/ 	.word	0x00000013
        /*0cc4*/ 	.word	0x00000000
        /*0cc8*/ 	.short	0x0101
        /*0cca*/ 	.byte	0x3f
	.zero		1


	//   ....[59]....
        /*0ccc*/ 	.word	0x00013a20
        /*0cd0*/ 	.word	0x00000002
        /*0cd4*/ 	.word	0x00028470
        /*0cd8*/ 	.short	0x010a
        /*0cda*/ 	.byte	0x3f
	.zero		1


	//   ....[60]....
        /*0cdc*/ 	.word	0x00013a90
        /*0ce0*/ 	.word	0x00000002
        /*0ce4*/ 	.word	0x00028460
        /*0ce8*/ 	.short	0x010a
        /*0cea*/ 	.byte	0x3f
	.zero		1


	//   ....[61]....
        /*0cec*/ 	.word	0x00014030
        /*0cf0*/ 	.word	0x00000002
        /*0cf4*/ 	.word	0x00028450
        /*0cf8*/ 	.short	0x0101
        /*0cfa*/ 	.byte	0x3f
	.zero		1


	//   ....[62]....
        /*0cfc*/ 	.word	0x00014080
        /*0d00*/ 	.word	0x00000002
        /*0d04*/ 	.word	0x00000000
        /*0d08*/ 	.short	0x0101
        /*0d0a*/ 	.byte	0x3f
	.zero		1


	//   ....[63]....
        /*0d0c*/ 	.word	0x00014e20
        /*0d10*/ 	.word	0x00000000
        /*0d14*/ 	.word	0x00028420
        /*0d18*/ 	.short	0x010a
        /*0d1a*/ 	.byte	0x3f
	.zero		1


	//   ....[64]....
        /*0d1c*/ 	.word	0x00014fe0
        /*0d20*/ 	.word	0x00000006
        /*0d24*/ 	.word	0x00000000
        /*0d28*/ 	.short	0x010a
        /*0d2a*/ 	.byte	0x3f
	.zero		1


	//   ....[65]....
        /*0d2c*/ 	.word	0x00015050
        /*0d30*/ 	.word	0x00000007
        /*0d34*/ 	.word	0x00000000
        /*0d38*/ 	.short	0x010a
        /*0d3a*/ 	.byte	0x3f
	.zero		1


	//   ....[66]....
        /*0d3c*/ 	.word	0x000150b0
        /*0d40*/ 	.word	0x00000004
        /*0d44*/ 	.word	0x00028460
        /*0d48*/ 	.short	0x010a
        /*0d4a*/ 	.byte	0x3f
	.zero		1


	//   ....[67]....
        /*0d4c*/ 	.word	0x00015100
        /*0d50*/ 	.word	0x00000003
        /*0d54*/ 	.word	0x00028460
        /*0d58*/ 	.short	0x010a
        /*0d5a*/ 	.byte	0x3f
	.zero		1


	//   ....[68]....
        /*0d5c*/ 	.word	0x00015140
        /*0d60*/ 	.word	0x00000004
        /*0d64*/ 	.word	0x00028480
        /*0d68*/ 	.short	0x010a
        /*0d6a*/ 	.byte	0x3f
	.zero		1


	//   ....[69]....
        /*0d6c*/ 	.word	0x00015160
        /*0d70*/ 	.word	0x00000003
        /*0d74*/ 	.word	0x00028480
        /*0d78*/ 	.short	0x010a
        /*0d7a*/ 	.byte	0x3f
	.zero		1


	//   ....[70]....
        /*0d7c*/ 	.word	0x000151d0
        /*0d80*/ 	.word	0x00000003
        /*0d84*/ 	.word	0x00028400
        /*0d88*/ 	.short	0x010a
        /*0d8a*/ 	.byte	0x3f
	.zero		1


	//   ....[71]....
        /*0d8c*/ 	.word	0x00015220
        /*0d90*/ 	.word	0x00000005
        /*0d94*/ 	.word	0x00028430
        /*0d98*/ 	.short	0x010a
        /*0d9a*/ 	.byte	0x3f
	.zero		1


	//   ....[72]....
        /*0d9c*/ 	.word	0x00015280
        /*0da0*/ 	.word	0x00000008
        /*0da4*/ 	.word	0x00028430
        /*0da8*/ 	.short	0x010a
        /*0daa*/ 	.byte	0x3f
	.zero		1


	//   ....[73]....
        /*0dac*/ 	.word	0x000152e0
        /*0db0*/ 	.word	0x00000008
        /*0db4*/ 	.word	0x00028450
        /*0db8*/ 	.short	0x010a
        /*0dba*/ 	.byte	0x3f
	.zero		1


	//   ....[74]....
        /*0dbc*/ 	.word	0x00015340
        /*0dc0*/ 	.word	0x00000005
        /*0dc4*/ 	.word	0x00028430
        /*0dc8*/ 	.short	0x010a
        /*0dca*/ 	.byte	0x3f
	.zero		1


	//   ....[75]....
        /*0dcc*/ 	.word	0x000153a0
        /*0dd0*/ 	.word	0x00000005
        /*0dd4*/ 	.word	0x00028450
        /*0dd8*/ 	.short	0x010a
        /*0dda*/ 	.byte	0x3f
	.zero		1


	//   ....[76]....
        /*0ddc*/ 	.word	0x00015400
        /*0de0*/ 	.word	0x00000005
        /*0de4*/ 	.word	0x00028430
        /*0de8*/ 	.short	0x010a
        /*0dea*/ 	.byte	0x3f
	.zero		1


	//   ....[77]....
        /*0dec*/ 	.word	0x00015460
        /*0df0*/ 	.word	0x00000005
        /*0df4*/ 	.word	0x00028450
        /*0df8*/ 	.short	0x010a
        /*0dfa*/ 	.byte	0x3f
	.zero		1


	//   ....[78]....
        /*0dfc*/ 	.word	0x000154c0
        /*0e00*/ 	.word	0x00000007
        /*0e04*/ 	.word	0x00028450
        /*0e08*/ 	.short	0x010a
        /*0e0a*/ 	.byte	0x3f
	.zero		1


	//   ....[79]....
        /*0e0c*/ 	.word	0x00015610
        /*0e10*/ 	.word	0x00000004
        /*0e14*/ 	.word	0x00028480
        /*0e18*/ 	.short	0x010a
        /*0e1a*/ 	.byte	0x3f
	.zero		1


	//   ....[80]....
        /*0e1c*/ 	.word	0x00015660
        /*0e20*/ 	.word	0x00000004
        /*0e24*/ 	.word	0x00028440
        /*0e28*/ 	.short	0x010a
        /*0e2a*/ 	.byte	0x3f
	.zero		1


	//   ....[81]....
        /*0e2c*/ 	.word	0x000161b0
        /*0e30*/ 	.word	0x00000011
        /*0e34*/ 	.word	0x00028420
        /*0e38*/ 	.short	0x010a
        /*0e3a*/ 	.byte	0x3f
	.zero		1


	//   ....[82]....
        /*0e3c*/ 	.word	0x00016200
        /*0e40*/ 	.word	0x00000006
        /*0e44*/ 	.word	0x00028480
        /*0e48*/ 	.short	0x010a
        /*0e4a*/ 	.byte	0x3f
	.zero		1


	//   ....[83]....
        /*0e4c*/ 	.word	0x00016250
        /*0e50*/ 	.word	0x00000006
        /*0e54*/ 	.word	0x00028440
        /*0e58*/ 	.short	0x010a
        /*0e5a*/ 	.byte	0x3f
	.zero		1


	//   ....[84]....
        /*0e5c*/ 	.word	0x000162a0
        /*0e60*/ 	.word	0x00000013
        /*0e64*/ 	.word	0x00028470
        /*0e68*/ 	.short	0x010a
        /*0e6a*/ 	.byte	0x3f
	.zero		1


	//   ....[85]....
        /*0e6c*/ 	.word	0x000162f0
        /*0e70*/ 	.word	0x00000013
        /*0e74*/ 	.word	0x00028460
        /*0e78*/ 	.short	0x010a
        /*0e7a*/ 	.byte	0x3f
	.zero		1


	//   ....[86]....
        /*0e7c*/ 	.word	0x00016340
        /*0e80*/ 	.word	0x00000002
        /*0e84*/ 	.word	0x00028470
        /*0e88*/ 	.short	0x010a
        /*0e8a*/ 	.byte	0x3f
	.zero		1


	//   ....[87]....
        /*0e8c*/ 	.word	0x00016390
        /*0e90*/ 	.word	0x00000002
        /*0e94*/ 	.word	0x00028460
        /*0e98*/ 	.short	0x010a
        /*0e9a*/ 	.byte	0x3f
	.zero		1


	//   ....[88]....
        /*0e9c*/ 	.word	0x000163e0
        /*0ea0*/ 	.word	0x00000000
        /*0ea4*/ 	.word	0x00028420
        /*0ea8*/ 	.short	0x010a
        /*0eaa*/ 	.byte	0x3f
	.zero		1


	//   ....[89]....
        /*0eac*/ 	.word	0x00016580
        /*0eb0*/ 	.word	0x00000006
        /*0eb4*/ 	.word	0x00000000
        /*0eb8*/ 	.short	0x010a
        /*0eba*/ 	.byte	0x3f
	.zero		1


	//   ....[90]....
        /*0ebc*/ 	.word	0x000165d0
        /*0ec0*/ 	.word	0x00000007
        /*0ec4*/ 	.word	0x00000000
        /*0ec8*/ 	.short	0x010a
        /*0eca*/ 	.byte	0x3f
	.zero		1


	//   ....[91]....
        /*0ecc*/ 	.word	0x00016620
        /*0ed0*/ 	.word	0x00000004
        /*0ed4*/ 	.word	0x00028460
        /*0ed8*/ 	.short	0x010a
        /*0eda*/ 	.byte	0x3f
	.zero		1


	//   ....[92]....
        /*0edc*/ 	.word	0x00016670
        /*0ee0*/ 	.word	0x00000003
        /*0ee4*/ 	.word	0x00028460
        /*0ee8*/ 	.short	0x010a
        /*0eea*/ 	.byte	0x3f
	.zero		1


	//   ....[93]....
        /*0eec*/ 	.word	0x000166c0
        /*0ef0*/ 	.word	0x00000004
        /*0ef4*/ 	.word	0x00028480
        /*0ef8*/ 	.short	0x010a
        /*0efa*/ 	.byte	0x3f
	.zero		1


	//----- nvinfo : EIATTR_NUM_MBARRIERS
	.align		4
.L_465:
        /*0efc*/ 	.byte	0x03, 0x38
        /*0efe*/ 	.short	0x0016


	//----- nvinfo : EIATTR_EXIT_INSTR_OFFSETS
	.align		4
        /*0f00*/ 	.byte	0x04, 0x1c
        /*0f02*/ 	.short	(.L_467 - .L_466)


	//   ....[0]....
.L_466:
        /*0f04*/ 	.word	0x00000a80


	//   ....[1]....
        /*0f08*/ 	.word	0x0000f0d0


	//   ....[2]....
        /*0f0c*/ 	.word	0x000151b0


	//----- nvinfo : EIATTR_MAX_THREADS
	.align		4
.L_467:
        /*0f10*/ 	.byte	0x04, 0x05
        /*0f12*/ 	.short	(.L_469 - .L_468)
.L_468:
        /*0f14*/ 	.word	0x00000180
        /*0f18*/ 	.word	0x00000001
        /*0f1c*/ 	.word	0x00000001


	//----- nvinfo : EIATTR_CRS_STACK_SIZE
	.align		4
.L_469:
        /*0f20*/ 	.byte	0x04, 0x1e
        /*0f22*/ 	.short	(.L_471 - .L_470)
.L_470:
        /*0f24*/ 	.word	0x00000000


	//----- nvinfo : EIATTR_CBANK_PARAM_SIZE
	.align		4
.L_471:
        /*0f28*/ 	.byte	0x03, 0x19
        /*0f2a*/ 	.short	0x0af0


	//----- nvinfo : EIATTR_PARAM_CBANK
	.align		4
        /*0f2c*/ 	.byte	0x04, 0x0a
        /*0f2e*/ 	.short	(.L_473 - .L_472)
	.align		4
.L_472:
        /*0f30*/ 	.word	index@(.nv.constant0._ZN7cutlass13device_kernelIN5flash11enable_sm90INS1_16FlashAttnFwdSm90INS1_25CollectiveMainloopFwdSm90ILi2EN4cute5tupleIJNS5_1CILi1EEES8_S8_EEENS6_IJNS7_ILi128EEENS7_ILi64EEENS7_ILi256EEEEEELi256ENS_12float_e4m3_tEfNS_4arch4Sm90ELb0ELb1ELb0ELb1ELb0ELb0ELb0ELb1ELb1ELb1ELb0ELb0EEENS1_21CollectiveEpilogueFwdINS6_IJSA_SC_SB_EEES9_NS_10bfloat16_tESG_Li256ELb1ELb1ELb0ELb1EEENS1_36VarlenDynamicPersistentTileSchedulerILi128ELi64ELi256ELi128ELb0ELb1ELb1ELb1ELb0ELb1EEEEEEEEEvNT_6ParamsE)
        /*0f34*/ 	.short	0x0210
        /*0f36*/ 	.short	0x0af0


	//----- nvinfo : EIATTR_SW_WAR
	.align		4
.L_473:
        /*0f38*/ 	.byte	0x04, 0x36
        /*0f3a*/ 	.short	(.L_475 - .L_474)
.L_474:
        /*0f3c*/ 	.word	0x00000008
.L_475:


//--------------------- .nv.info._ZN7cutlass13device_kernelIN5flash11enable_sm90INS1_16FlashAttnFwdSm90INS1_25CollectiveMainloopFwdSm90ILi2EN4cute5tupleIJNS5_1CILi1EEES8_S8_EEENS6_IJNS7_ILi128EEENS7_ILi64EEENS7_ILi256EEEEEELi256ENS_12float_e4m3_tEfNS_4arch4Sm90ELb0ELb1ELb0ELb1ELb0ELb1ELb0ELb1ELb1ELb1ELb0ELb0EEENS1_21CollectiveEpilogueFwdINS6_IJSA_SC_SB_EEES9_NS_10bfloat16_tESG_Li256ELb1ELb1ELb0ELb1EEENS1_36VarlenDynamicPersistentTileSchedulerILi128ELi64ELi256ELi128ELb0ELb1ELb1ELb1ELb0ELb1EEEEEEEEEvNT_6ParamsE --------------------------
	.section	.nv.info._ZN7cutlass13device_kernelIN5flash11enable_sm90INS1_16FlashAttnFwdSm90INS1_25CollectiveMainloopFwdSm90ILi2EN4cute5tupleIJNS5_1CILi1EEES8_S8_EEENS6_IJNS7_ILi128EEENS7_ILi64EEENS7_ILi256EEEEEELi256ENS_12float_e4m3_tEfNS_4arch4Sm90ELb0ELb1ELb0ELb1ELb0ELb1ELb0ELb1ELb1ELb1ELb0ELb0EEENS1_21CollectiveEpilogueFwdINS6_IJSA_SC_SB_EEES9_NS_10bfloat16_tESG_Li256ELb1ELb1ELb0ELb1EEENS1_36VarlenDynamicPersistentTileSchedulerILi128ELi64ELi256ELi128ELb0ELb1ELb1ELb1ELb0ELb1EEEEEEEEEvNT_6ParamsE,"",@"SHT_CUDA_INFO"
	.sectionflags	@""
	.align	4


	//----- nvinfo : EIATTR_CUDA_API_VERSION
	.align		4
        /*0000*/ 	.byte	0x04, 0x37
        /*0002*/ 	.short	(.L_477 - .L_476)
.L_476:
        /*0004*/ 	.word	0x00000082


	//----- nvinfo : EIATTR_KPARAM_INFO
	.align		4
.L_477:
        /*0008*/ 	.byte	0x04, 0x17
        /*000a*/ 	.short	(.L_479 - .L_478)
.L_478:
        /*000c*/ 	.word	0x00000000
        /*0010*/ 	.short	0x0000
        /*0012*/ 	.short	0x0070
        /*0014*/ 	.byte	0x00, 0xf0, 0x01, 0x2a


	//----- nvinfo : EIATTR_SPARSE_MMA_MASK
	.align		4
.L_479:
        /*0018*/ 	.byte	0x03, 0x50
        /*001a*/ 	.short	0x0000


	//----- nvinfo : EIATTR_MAXREG_COUNT
	.align		4
        /*001c*/ 	.byte	0x03, 0x1b
        /*001e*/ 	.short	0x00a8


	//----- nvinfo : EIATTR_NUM_BARRIERS
	.align		4
        /*0020*/ 	.byte	0x02, 0x4c
        /*0022*/ 	.byte	0x10
	.zero		1


	//----- nvinfo : EIATTR_EXTERNS
	.align		4
        /*0024*/ 	.byte	0x04, 0x0f
        /*0026*/ 	.short	(.L_481 - .L_480)


	//   ....[0]....
	.align		4
.L_480:
        /*0028*/ 	.word	index@(__assertfail)


	//----- nvinfo : EIATTR_ANNOTATIONS
	.align		4
.L_481:
        /*002c*/ 	.byte	0x04, 0x55
        /*002e*/ 	.short	(.L_483 - .L_482)


	//   ....[0]....
.L_482:
        /* <DEDUP_REMOVED lines=71> */


	//----- nvinfo : EIATTR_MERCURY_ISA_VERSION
	.align		4
.L_483:
        /*0488*/ 	.byte	0x03, 0x5f
        /*048a*/ 	.short	0x0101


	//----- nvinfo : EIATTR_UNUSED_LOAD_BYTE_OFFSET
	.align		4
        /*048c*/ 	.byte	0x04, 0x44
        /*048e*/ 	.short	(.L_485 - .L_484)


	//   ....[0]....
.L_484:
        /*0490*/ 	.word	0x00000ad0
        /*0494*/ 	.word	0x0000fff0


	//   ....[1]....
        /*0498*/ 	.word	0x0001af00
        /*049c*/ 	.word	0x0000fff0


	//----- nvinfo : EIATTR_INT_WARP_WIDE_INSTR_OFFSETS
	.align		4
.L_485:
        /*04a0*/ 	.byte	0x04, 0x31
        /*04a2*/ 	.short	(.L_487 - .L_486)


	//   ....[0]....
.L_486:
        /*04a4*/ 	.word	0x00000190


	//   ....[1]....
        /*04a8*/ 	.word	0x000001d0


	//   ....[2]....
        /*04ac*/ 	.word	0x00000240


	//   ....[3]....
        /*04b0*/ 	.word	0x000217f0


	//   ....[4]....
        /*04b4*/ 	.word	0x00021850


	//   ....[5]....
        /*04b8*/ 	.word	0x00024620


	//   ....[6]....
        /*04bc*/ 	.word	0x00024680


	//----- nvinfo : EIATTR_COOP_GROUP_MASK_REGIDS
	.align		4
.L_487:
        /*04c0*/ 	.byte	0x04, 0x29
        /*04c2*/ 	.short	(.L_489 - .L_488)


	//   ....[0]....
.L_488:
        /*04c4*/ 	.word	0xffffffff


	//   ....[1]....
        /*04c8*/ 	.word	0xffffffff


	//   ....[2]....
        /*04cc*/ 	.word	0xffffffff


	//   ....[3]....
        /*04d0*/ 	.word	0xffffffff


	//   ....[4]....
        /*04d4*/ 	.word	0xffffffff


	//   ....[5]....
        /*04d8*/ 	.word	0xffffffff


	//   ....[6]....
        /*04dc*/ 	.word	0xffffffff


	//   ....[7]....
        /*04e0*/ 	.word	0xffffffff


	//   ....[8]....
        /*04e4*/ 	.word	0xffffffff


	//   ....[9]....
        /*04e8*/ 	.word	0xffffffff


	//   ....[10]....
        /*04ec*/ 	.word	0xffffffff


	//   ....[11]....
        /*04f0*/ 	.word	0xffffffff


	//   ....[12]....
        /*04f4*/ 	.word	0xffffffff


	//   ....[13]....
        /*04f8*/ 	.word	0xffffffff


	//   ....[14]....
        /*04fc*/ 	.word	0xffffffff


	//   ....[15]....
        /*0500*/ 	.word	0xffffffff


	//   ....[16]....
        /*0504*/ 	.word	0xffffffff


	//   ....[17]....
        /*0508*/ 	.word	0xffffffff


	//   ....[18]....
        /*050c*/ 	.word	0xffffffff


	//   ....[19]....
        /*0510*/ 	.word	0xffffffff


	//   ....[20]....
        /*0514*/ 	.word	0xffffffff


	//   ....[21]....
        /*0518*/ 	.word	0xffffffff


	//   ....[22]....
        /*051c*/ 	.word	0xffffffff


	//   ....[23]....
        /*0520*/ 	.word	0xffffffff


	//   ....[24]....
        /*0524*/ 	.word	0xffffffff


	//   ....[25]....
        /*0528*/ 	.word	0xffffffff


	//   ....[26]....
        /*052c*/ 	.word	0xffffffff


	//   ....[27]....
        /*0530*/ 	.word	0xffffffff


	//   ....[28]....
        /*0534*/ 	.word	0xffffffff


	//   ....[29]....
        /*0538*/ 	.word	0xffffffff


	//   ....[30]....
        /*053c*/ 	.word	0xffffffff


	//   ....[31]....
        /*0540*/ 	.word	0xffffffff


	//   ....[32]....
        /*0544*/ 	.word	0xffffffff


	//   ....[33]....
        /*0548*/ 	.word	0xffffffff


	//   ....[34]....
        /*054c*/ 	.word	0xffffffff


	//   ....[35]....
        /*0550*/ 	.word	0xffffffff


	//   ....[36]....
        /*0554*/ 	.word	0xffffffff


	//   ....[37]....
        /*0558*/ 	.word	0xffffffff


	//   ....[38]....
        /*055c*/ 	.word	0xffffffff


	//   ....[39]....
        /*0560*/ 	.word	0xffffffff


	//   ....[40]....
        /*0564*/ 	.word	0xffffffff


	//   ....[41]....
        /*0568*/ 	.word	0xffffffff


	//   ....[42]....
        /*056c*/ 	.word	0xffffffff


	//   ....[43]....
        /*0570*/ 	.word	0xffffffff


	//   ....[44]....
        /*0574*/ 	.word	0xffffffff


	//   ....[45]....
        /*0578*/ 	.word	0xffffffff


	//   ....[46]....
        /*057c*/ 	.word	0xffffffff


	//   ....[47]....
        /*0580*/ 	.word	0xffffffff


	//   ....[48]....
        /*0584*/ 	.word	0xffffffff


	//   ....[49]....
        /*0588*/ 	.word	0xffffffff


	//   ....[50]....
        /*058c*/ 	.word	0xffffffff


	//   ....[51]....
        /*0590*/ 	.word	0xffffffff


	//   ....[52]....
        /*0594*/ 	.word	0xffffffff


	//   ....[53]....
        /*0598*/ 	.word	0xffffffff


	//   ....[54]....
        /*059c*/ 	.word	0xffffffff


	//   ....[55]....
        /*05a0*/ 	.word	0xffffffff


	//   ....[56]....
        /*05a4*/ 	.word	0xffffffff


	//   ....[57]....
        /*05a8*/ 	.word	0xffffffff


	//   ....[58]....
        /*05ac*/ 	.word	0xffffffff


	//   ....[59]....
        /*05b0*/ 	.word	0xffffffff


	//   ....[60]....
        /*05b4*/ 	.word	0xffffffff


	//   ....[61]....
        /*05b8*/ 	.word	0xffffffff


	//   ....[62]....
        /*05bc*/ 	.word	0xffffffff


	//   ....[63]....
        /*05c0*/ 	.word	0xffffffff


	//   ....[64]....
        /*05c4*/ 	.word	0xffffffff


	//   ....[65]....
        /*05c8*/ 	.word	0xffffffff


	//   ....[66]....
        /*05cc*/ 	.word	0xffffffff


	//   ....[67]....
        /*05d0*/ 	.word	0xffffffff


	//   ....[68]....
        /*05d4*/ 	.word	0xffffffff


	//   ....[69]....
        /*05d8*/ 	.word	0xffffffff


	//   ....[70]....
        /*05dc*/ 	.word	0xffffffff


	//   ....[71]....
        /*05e0*/ 	.word	0xffffffff


	//   ....[72]....
        /*05e4*/ 	.word	0xffffffff


	//   ....[73]....
        /*05e8*/ 	.word	0xffffffff


	//   ....[74]....
        /*05ec*/ 	.word	0xffffffff


	//   ....[75]....
        /*05f0*/ 	.word	0xffffffff


	//   ....[76]....
        /*05f4*/ 	.word	0xffffffff


	//   ....[77]....
        /*05f8*/ 	.word	0xffffffff


	//   ....[78]....
        /*05fc*/ 	.word	0xffffffff


	//   ....[79]....
        /*0600*/ 	.word	0xffffffff


	//   ....[80]....
        /*0604*/ 	.word	0xffffffff


	//   ....[81]....
        /*0608*/ 	.word	0xffffffff


	//   ....[82]....
        /*060c*/ 	.word	0xffffffff


	//   ....[83]....
        /*0610*/ 	.word	0xffffffff


	//   ....[84]....
        /*0614*/ 	.word	0xffffffff


	//   ....[85]....
        /*0618*/ 	.word	0xffffffff


	//   ....[86]....
        /*061c*/ 	.word	0xffffffff


	//   ....[87]....
        /*0620*/ 	.word	0xffffffff


	//   ....[88]....
        /*0624*/ 	.word	0xffffffff


	//   ....[89]....
        /*0628*/ 	.word	0xffffffff


	//   ....[90]....
        /*062c*/ 	.word	0xffffffff


	//   ....[91]....
        /*0630*/ 	.word	0xffffffff


	//   ....[92]....
        /*0634*/ 	.word	0xffffffff


	//   ....[93]....
        /*0638*/ 	.word	0xffffffff


	//   ....[94]....
        /*063c*/ 	.word	0xffffffff


	//   ....[95]....
        /*0640*/ 	.word	0xffffffff


	//   ....[96]....
        /*0644*/ 	.word	0xffffffff


	//   ....[97]....
        /*0648*/ 	.word	0xffffffff


	//   ....[98]....
        /*064c*/ 	.word	0xffffffff


	//   ....[99]....
        /*0650*/ 	.word	0xffffffff


	//   ....[100]....
        /*0654*/ 	.word	0xffffffff


	//   ....[101]....
        /*0658*/ 	.word	0xffffffff


	//   ....[102]....
        /*065c*/ 	.word	0xffffffff


	//   ....[103]....
        /*0660*/ 	.word	0xffffffff


	//   ....[104]....
        /*0664*/ 	.word	0xffffffff


	//   ....[105]....
        /*0668*/ 	.word	0xffffffff


	//   ....[106]....
        /*066c*/ 	.word	0xffffffff


	//   ....[107]....
        /*0670*/ 	.word	0xffffffff


	//   ....[108]....
        /*0674*/ 	.word	0xffffffff


	//   ....[109]....
        /*0678*/ 	.word	0xffffffff


	//   ....[110]....
        /*067c*/ 	.word	0xffffffff


	//   ....[111]....
        /*0680*/ 	.word	0xffffffff


	//   ....[112]....
        /*0684*/ 	.word	0xffffffff


	//   ....[113]....
        /*0688*/ 	.word	0xffffffff


	//   ....[114]....
        /*068c*/ 	.word	0xffffffff


	//   ....[115]....
        /*0690*/ 	.word	0xffffffff


	//   ....[116]....
        /*0694*/ 	.word	0xffffffff


	//   ....[117]....
        /*0698*/ 	.word	0xffffffff


	//   ....[118]....
        /*069c*/ 	.word	0xffffffff


	//   ....[119]....
        /*06a0*/ 	.word	0xffffffff


	//   ....[120]....
        /*06a4*/ 	.word	0xffffffff


	//   ....[121]....
        /*06a8*/ 	.word	0xffffffff


	//   ....[122]....
        /*06ac*/ 	.word	0xffffffff


	//   ....[123]....
        /*06b0*/ 	.word	0xffffffff


	//   ....[124]....
        /*06b4*/ 	.word	0xffffffff


	//   ....[125]....
        /*06b8*/ 	.word	0xffffffff


	//   ....[126]....
        /*06bc*/ 	.word	0xffffffff


	//   ....[127]....
        /*06c0*/ 	.word	0xffffffff


	//   ....[128]....
        /*06c4*/ 	.word	0xffffffff


	//   ....[129]....
        /*06c8*/ 	.word	0xffffffff


	//   ....[130]....
        /*06cc*/ 	.word	0xffffffff


	//   ....[131]....
        /*06d0*/ 	.word	0xffffffff


	//   ....[132]....
        /*06d4*/ 	.word	0xffffffff


	//   ....[133]....
        /*06d8*/ 	.word	0xffffffff


	//   ....[134]....
        /*06dc*/ 	.word	0xffffffff


	//   ....[135]....
        /*06e0*/ 	.word	0xffffffff


	//   ....[136]....
        /*06e4*/ 	.word	0xffffffff


	//   ....[137]....
        /*06e8*/ 	.word	0xffffffff


	//   ....[138]....
        /*06ec*/ 	.word	0xffffffff


	//   ....[139]....
        /*06f0*/ 	.word	0xffffffff


	//   ....[140]....
        /*06f4*/ 	.word	0xffffffff


	//   ....[141]....
        /*06f8*/ 	.word	0xffffffff


	//   ....[142]....
        /*06fc*/ 	.word	0xffffffff


	//   ....[143]....
        /*0700*/ 	.word	0xffffffff


	//   ....[144]....
        /*0704*/ 	.word	0xffffffff


	//   ....[145]....
        /*0708*/ 	.word	0xffffffff


	//   ....[146]....
        /*070c*/ 	.word	0xffffffff


	//   ....[147]....
        /*0710*/ 	.word	0xffffffff


	//   ....[148]....
        /*0714*/ 	.word	0xffffffff


	//   ....[149]....
        /*0718*/ 	.word	0xffffffff


	//   ....[150]....
        /*071c*/ 	.word	0xffffffff


	//   ....[151]....
        /*0720*/ 	.word	0xffffffff


	//   ....[152]....
        /*0724*/ 	.word	0xffffffff


	//   ....[153]....
        /*0728*/ 	.word	0xffffffff


	//   ....[154]....
        /*072c*/ 	.word	0xffffffff


	//   ....[155]....
        /*0730*/ 	.word	0xffffffff


	//   ....[156]....
        /*0734*/ 	.word	0xffffffff


	//   ....[157]....
        /*0738*/ 	.word	0xffffffff


	//   ....[158]....
        /*073c*/ 	.word	0xffffffff


	//   ....[159]....
        /*0740*/ 	.word	0xffffffff


	//   ....[160]....
        /*0744*/ 	.word	0xffffffff


	//   ....[161]....
        /*0748*/ 	.word	0xffffffff


	//   ....[162]....
        /*074c*/ 	.word	0xffffffff


	//   ....[163]....
        /*0750*/ 	.word	0xffffffff


	//   ....[164]....
        /*0754*/ 	.word	0xffffffff


	//   ....[165]....
        /*0758*/ 	.word	0xffffffff


	//   ....[166]....
        /*075c*/ 	.word	0xffffffff


	//   ....[167]....
        /*0760*/ 	.word	0xffffffff


	//   ....[168]....
        /*0764*/ 	.word	0xffffffff


	//   ....[169]....
        /*0768*/ 	.word	0xffffffff


	//   ....[170]....
        /*076c*/ 	.word	0xffffffff


	//   ....[171]....
        /*0770*/ 	.word	0xffffffff


	//   ....[172]....
        /*0774*/ 	.word	0xffffffff


	//   ....[173]....
        /*0778*/ 	.word	0xffffffff


	//   ....[174]....
        /*077c*/ 	.word	0xffffffff


	//   ....[175]....
        /*0780*/ 	.word	0xffffffff


	//   ....[176]....
        /*0784*/ 	.word	0xffffffff


	//   ....[177]....
        /*0788*/ 	.word	0xffffffff


	//   ....[178]....
        /*078c*/ 	.word	0xffffffff


	//   ....[179]....
        /*0790*/ 	.word	0xffffffff


	//   ....[180]....
        /*0794*/ 	.word	0xffffffff


	//   ....[181]....
        /*0798*/ 	.word	0xffffffff


	//   ....[182]....
        /*079c*/ 	.word	0xffffffff


	//   ....[183]....
        /*07a0*/ 	.word	0xffffffff


	//   ....[184]....
        /*07a4*/ 	.word	0xffffffff


	//   ....[185]....
        /*07a8*/ 	.word	0xffffffff


	//   ....[186]....
        /*07ac*/ 	.word	0xffffffff


	//   ....[187]....
        /*07b0*/ 	.word	0xffffffff


	//   ....[188]....
        /*07b4*/ 	.word	0xffffffff


	//   ....[189]....
        /*07b8*/ 	.word	0xffffffff


	//   ....[190]....
        /*07bc*/ 	.word	0xffffffff


	//   ....[191]....
        /*07c0*/ 	.word	0xffffffff


	//   ....[192]....
        /*07c4*/ 	.word	0xffffffff


	//   ....[193]....
        /*07c8*/ 	.word	0xffffffff


	//   ....[194]....
        /*07cc*/ 	.word	0xffffffff


	//   ....[195]....
        /*07d0*/ 	.word	0xffffffff


	//   ....[196]....
        /*07d4*/ 	.word	0xffffffff


	//   ....[197]....
        /*07d8*/ 	.word	0xffffffff


	//   ....[198]....
        /*07dc*/ 	.word	0xffffffff


	//   ....[199]....
        /*07e0*/ 	.word	0xffffffff


	//   ....[200]....
        /*07e4*/ 	.word	0xffffffff


	//   ....[201]....
        /*07e8*/ 	.word	0xffffffff


	//   ....[202]....
        /*07ec*/ 	.word	0x0500000f


	//   ....[203]....
        /*07f0*/ 	.word	0x0500000f


	//   ....[204]....
        /*07f4*/ 	.word	0x0500000f


	//   ....[205]....
        /*07f8*/ 	.word	0x0500000f


	//   ....[206]....
        /*07fc*/ 	.word	0x0500000f


	//   ....[207]....
        /*0800*/ 	.word	0x0500000f


	//   ....[208]....
        /*0804*/ 	.word	0x0500000f


	//   ....[209]....
        /*0808*/ 	.word	0x0500000f


	//   ....[210]....
        /*080c*/ 	.word	0x0500000f


	//   ....[211]....
        /*0810*/ 	.word	0x0500000f


	//   ....[212]....
        /*0814*/ 	.word	0x0500000f


	//   ....[213]....
        /*0818*/ 	.word	0x0500000f


	//   ....[214]....
        /*081c*/ 	.word	0x0500000f


	//   ....[215]....
        /*0820*/ 	.word	0x0500000f


	//   ....[216]....
        /*0824*/ 	.word	0x0500000f


	//   ....[217]....
        /*0828*/ 	.word	0x0500000f


	//   ....[218]....
        /*082c*/ 	.word	0x0500000f


	//   ....[219]....
        /*0830*/ 	.word	0x0500000f


	//   ....[220]....
        /*0834*/ 	.word	0x0500000f


	//   ....[221]....
        /*0838*/ 	.word	0x0500000f


	//   ....[222]....
        /*083c*/ 	.word	0x0500000f


	//   ....[223]....
        /*0840*/ 	.word	0x0500000f


	//   ....[224]....
        /*0844*/ 	.word	0x0500000f


	//   ....[225]....
        /*0848*/ 	.word	0x0500000f


	//   ....[226]....
        /*084c*/ 	.word	0x0500000f


	//   ....[227]....
        /*0850*/ 	.word	0x0500000f


	//   ....[228]....
        /*0854*/ 	.word	0x0500000f


	//   ....[229]....
        /*0858*/ 	.word	0x0500000f


	//   ....[230]....
        /*085c*/ 	.word	0x0500000f


	//   ....[231]....
        /*0860*/ 	.word	0x0500000f


	//   ....[232]....
        /*0864*/ 	.word	0x0500000f


	//   ....[233]....
        /*0868*/ 	.word	0x0500000f


	//   ....[234]....
        /*086c*/ 	.word	0x0500000f


	//   ....[235]....
        /*0870*/ 	.word	0x0500000f


	//   ....[236]....
        /*0874*/ 	.word	0x0500000f


	//   ....[237]....
        /*0878*/ 	.word	0x0500000f


	//   ....[238]....
        /*087c*/ 	.word	0x0500000f


	//   ....[239]....
        /*0880*/ 	.word	0x0500000f


	//   ....[240]....
        /*0884*/ 	.word	0x0500000f


	//   ....[241]....
        /*0888*/ 	.word	0x0500000f


	//   ....[242]....
        /*088c*/ 	.word	0x0500000f


	//   ....[243]....
        /*0890*/ 	.word	0x0500000f


	//   ....[244]....
        /*0894*/ 	.word	0x0500000f


	//   ....[245]....
        /*0898*/ 	.word	0x0500000f


	//   ....[246]....
        /*089c*/ 	.word	0x0500000f


	//   ....[247]....
        /*08a0*/ 	.word	0x0500000f


	//   ....[248]....
        /*08a4*/ 	.word	0x0500000f


	//   ....[249]....
        /*08a8*/ 	.word	0x0500000f


	//   ....[250]....
        /*08ac*/ 	.word	0x0500000f


	//   ....[251]....
        /*08b0*/ 	.word	0x0500000f


	//   ....[252]....
        /*08b4*/ 	.word	0x0500000f


	//   ....[253]....
        /*08b8*/ 	.word	0x0500000f


	//   ....[254]....
        /*08bc*/ 	.word	0x0500000f


	//   ....[255]....
        /*08c0*/ 	.word	0x0500000f


	//   ....[0]....
        /*08c4*/ 	.word	0x0500000f


	//   ....[1]....
        /*08c8*/ 	.word	0x0500000f


	//   ....[2]....
        /*08cc*/ 	.word	0x0500000f


	//   ....[3]....
        /*08d0*/ 	.word	0x0500000f


	//   ....[4]....
        /*08d4*/ 	.word	0x0500000f


	//   ....[5]....
        /*08d8*/ 	.word	0x0500000f


	//   ....[6]....
        /*08dc*/ 	.word	0x0500000f


	//   ....[7]....
        /*08e0*/ 	.word	0x0500000f


	//   ....[8]....
        /*08e4*/ 	.word	0x0500000f


	//   ....[9]....
        /*08e8*/ 	.word	0x0500000f


	//   ....[10]....
        /*08ec*/ 	.word	0x0500000f


	//   ....[11]....
        /*08f0*/ 	.word	0x0500000f


	//   ....[12]....
        /*08f4*/ 	.word	0x0500000f


	//   ....[13]....
        /*08f8*/ 	.word	0x0500000f


	//   ....[14]....
        /*08fc*/ 	.word	0x0500000f


	//   ....[15]....
        /*0900*/ 	.word	0x0500000f


	//   ....[16]....
        /*0904*/ 	.word	0x0500000f


	//   ....[17]....
        /*0908*/ 	.word	0x0500000f


	//   ....[18]....
        /*090c*/ 	.word	0x0500000f


	//   ....[19]....
        /*0910*/ 	.word	0x0500000f


	//   ....[20]....
        /*0914*/ 	.word	0x0500000f


	//   ....[21]....
        /*0918*/ 	.word	0x0500000f


	//   ....[22]....
        /*091c*/ 	.word	0x0500000f


	//   ....[23]....
        /*0920*/ 	.word	0x0500000f


	//   ....[24]....
        /*0924*/ 	.word	0x0500000f


	//   ....[25]....
        /*0928*/ 	.word	0x0500000f


	//   ....[26]....
        /*092c*/ 	.word	0x0500000f


	//   ....[27]....
        /*0930*/ 	.word	0x0500000f


	//   ....[28]....
        /*0934*/ 	.word	0x0500000f


	//   ....[29]....
        /*0938*/ 	.word	0x0500000f


	//   ....[30]....
        /*093c*/ 	.word	0x0500000f


	//   ....[31]....
        /*0940*/ 	.word	0x0500000f


	//   ....[32]....
        /*0944*/ 	.word	0x0500000f


	//   ....[33]....
        /*0948*/ 	.word	0x0500000f


	//   ....[34]....
        /*094c*/ 	.word	0x0500000f


	//   ....[35]....
        /*0950*/ 	.word	0x0500000f


	//   ....[36]....
        /*0954*/ 	.word	0x0500000f


	//   ....[37]....
        /*0958*/ 	.word	0x0500000f


	//   ....[38]....
        /*095c*/ 	.word	0x0500000f


	//   ....[39]....
        /*0960*/ 	.word	0x0500000f


	//   ....[40]....
        /*0964*/ 	.word	0x0500000f


	//   ....[41]....
        /*0968*/ 	.word	0x0500000f


	//   ....[42]....
        /*096c*/ 	.word	0x0500000f


	//   ....[43]....
        /*0970*/ 	.word	0x0500000f


	//   ....[44]....
        /*0974*/ 	.word	0x0500000f


	//   ....[45]....
        /*0978*/ 	.word	0x0500000f


	//   ....[46]....
        /*097c*/ 	.word	0x0500000f


	//   ....[47]....
        /*0980*/ 	.word	0x0500000f


	//   ....[48]....
        /*0984*/ 	.word	0x0500000f


	//   ....[49]....
        /*0988*/ 	.word	0x0500000f


	//   ....[50]....
        /*098c*/ 	.word	0x0500000f


	//   ....[51]....
        /*0990*/ 	.word	0x0500000f


	//   ....[52]....
        /*0994*/ 	.word	0x0500000f


	//   ....[53]....
        /*0998*/ 	.word	0x0500000f


	//   ....[54]....
        /*099c*/ 	.word	0x0500000f


	//   ....[55]....
        /*09a0*/ 	.word	0x0500000f


	//   ....[56]....
        /*09a4*/ 	.word	0x0500000f


	//   ....[57]....
        /*09a8*/ 	.word	0x0500000f


	//   ....[58]....
        /*09ac*/ 	.word	0x0500000f


	//   ....[59]....
        /*09b0*/ 	.word	0x0500000f


	//   ....[60]....
        /*09b4*/ 	.word	0x0500000f


	//   ....[61]....
        /*09b8*/ 	.word	0x0500000f


	//   ....[62]....
        /*09bc*/ 	.word	0x0500000f


	//   ....[63]....
        /*09c0*/ 	.word	0x0500000f


	//   ....[64]....
        /*09c4*/ 	.word	0x0500000f


	//   ....[65]....
        /*09c8*/ 	.word	0x0500000f


	//   ....[66]....
        /*09cc*/ 	.word	0x0500000f


	//   ....[67]....
        /*09d0*/ 	.word	0x0500000f


	//   ....[68]....
        /*09d4*/ 	.word	0x0500000f


	//   ....[69]....
        /*09d8*/ 	.word	0x0500000f


	//   ....[70]....
        /*09dc*/ 	.word	0x0500000f


	//   ....[71]....
        /*09e0*/ 	.word	0x0500000f


	//   ....[72]....
        /*09e4*/ 	.word	0x0500000f


	//   ....[73]....
        /*09e8*/ 	.word	0x0500000f


	//   ....[74]....
        /*09ec*/ 	.word	0x0500000f


	//   ....[75]....
        /*09f0*/ 	.word	0x0500000f


	//   ....[76]....
        /*09f4*/ 	.word	0x0500000f


	//   ....[77]....
        /*09f8*/ 	.word	0x0500000f


	//   ....[78]....
        /*09fc*/ 	.word	0x0500000f


	//   ....[79]....
        /*0a00*/ 	.word	0x0500000f


	//   ....[80]....
        /*0a04*/ 	.word	0x0500000f


	//   ....[81]....
        /*0a08*/ 	.word	0x0500000f


	//   ....[82]....
        /*0a0c*/ 	.word	0x0500000f


	//   ....[83]....
        /*0a10*/ 	.word	0x0500000f


	//   ....[84]....
        /*0a14*/ 	.word	0x0500000f


	//   ....[85]....
        /*0a18*/ 	.word	0x0500000f


	//   ....[86]....
        /*0a1c*/ 	.word	0x0500000f


	//----- nvinfo : EIATTR_COOP_GROUP_INSTR_OFFSETS
	.align		4
.L_489:
        /*0a20*/ 	.byte	0x04, 0x28
        /*0a22*/ 	.short	(.L_491 - .L_490)


	//   ....[0]....
.L_490:
        /*0a24*/ 	.word	0x00000070


	//   ....[1]....
        /*0a28*/ 	.word	0x000001a0


	//   ....[2]....
        /*0a2c*/ 	.word	0x000001f0


	//   ....[3]....
        /*0a30*/ 	.word	0x00000420


	//   ....[4]....
        /*0a34*/ 	.word	0x00000580


	//   ....[5]....
        /*0a38*/ 	.word	0x000006a0


	//   ....[6]....
        /*0a3c*/ 	.word	0x00000800


	//   ....[7]....
        /*0a40*/ 	.word	0x00007f80


	//   ....[8]....
        /*0a44*/ 	.word	0x00008640


	//   ....[9]....
        /*0a48*/ 	.word	0x00008650


	//   ....[10]....
        /*0a4c*/ 	.word	0x00008660


	//   ....[11]....
        /*0a50*/ 	.word	0x00008670


	//   ....[12]....
        /*0a54*/ 	.word	0x00008870


	//   ....[13]....
        /*0a58*/ 	.word	0x00008880


	//   ....[14]....
        /*0a5c*/ 	.word	0x00008890


	//   ....[15]....
        /*0a60*/ 	.word	0x000088a0


	//   ....[16]....
        /*0a64*/ 	.word	0x00008a80


	//   ....[17]....
        /*0a68*/ 	.word	0x00008a90


	//   ....[18]....
        /*0a6c*/ 	.word	0x00008aa0


	//   ....[19]....
        /*0a70*/ 	.word	0x00008ab0


	//   ....[20]....
        /*0a74*/ 	.word	0x00008cb0


	//   ....[21]....
        /*0a78*/ 	.word	0x00008cc0


	//   ....[22]....
        /*0a7c*/ 	.word	0x00008cd0


	//   ....[23]....
        /*0a80*/ 	.word	0x00008ce0


	//   ....[24]....
        /*0a84*/ 	.word	0x0000cf90


	//   ....[25]....
        /*0a88*/ 	.word	0x0000cfb0


	//   ....[26]....
        /*0a8c*/ 	.word	0x0000cfc0


	//   ....[27]....
        /*0a90*/ 	.word	0x0000cfd0


	//   ....[28]....
        /*0a94*/ 	.word	0x0000d0c0


	//   ....[29]....
        /*0a98*/ 	.word	0x0000d0e0


	//   ....[30]....
        /*0a9c*/ 	.word	0x0000d0f0


	//   ....[31]....
        /*0aa0*/ 	.word	0x0000d100


	//   ....[32]....
        /*0aa4*/ 	.word	0x0000d2e0


	//   ....[33]....
        /*0aa8*/ 	.word	0x0000d300


	//   ....[34]....
        /*0aac*/ 	.word	0x0000d320


	//   ....[35]....
        /*0ab0*/ 	.word	0x0000d330


	//   ....[36]....
        /*0ab4*/ 	.word	0x0000d400


	//   ....[37]....
        /*0ab8*/ 	.word	0x0000d430


	//   ....[38]....
        /*0abc*/ 	.word	0x0000d440


	//   ....[39]....
        /*0ac0*/ 	.word	0x0000d450


	//   ....[40]....
        /*0ac4*/ 	.word	0x00011c00


	//   ....[41]....
        /*0ac8*/ 	.word	0x00011fa0


	//   ....[42]....
        /*0acc*/ 	.word	0x00012860


	//   ....[43]....
        /*0ad0*/ 	.word	0x00012940


	//   ....[44]....
        /*0ad4*/ 	.word	0x00012d40


	//   ....[45]....
        /*0ad8*/ 	.word	0x00012db0


	//   ....[46]....
        /*0adc*/ 	.word	0x00014160


	//   ....[47]....
        /*0ae0*/ 	.word	0x000143a0


	//   ....[48]....
        /*0ae4*/ 	.word	0x00014ad0


	//   ....[49]....
        /*0ae8*/ 	.word	0x00014b80


	//   ....[50]....
        /*0aec*/ 	.word	0x00014ee0


	//   ....[51]....
        /*0af0*/ 	.word	0x00014f40


	//   ....[52]....
        /*0af4*/ 	.word	0x00016a10


	//   ....[53]....
        /*0af8*/ 	.word	0x00016a20


	//   ....[54]....
        /*0afc*/ 	.word	0x00016a50


	//   ....[55]....
        /*0b00*/ 	.word	0x00016c00


	//   ....[56]....
        /*0b04*/ 	.word	0x00018340


	//   ....[57]....
        /*0b08*/ 	.word	0x000185d0


	//   ....[58]....
        /*0b0c*/ 	.word	0x00018d00


	//   ....[59]....
        /*0b10*/ 	.word	0x00018db0


	//   ....[60]....
        /*0b14*/ 	.word	0x00019120


	//   ....[61]....
        /*0b18*/ 	.word	0x000191a0


	//   ....[62]....
        /*0b1c*/ 	.word	0x0001a3a0


	//   ....[63]....
        /*0b20*/ 	.word	0x0001a3b0


	//   ....[64]....
        /*0b24*/ 	.word	0x0001a3e0


	//   ....[65]....
        /*0b28*/ 	.word	0x0001a3f0


	//   ....[66]....
        /*0b2c*/ 	.word	0x0001ba80


	//   ....[67]....
        /*0b30*/ 	.word	0x0001bab0


	//   ....[68]....
        /*0b34*/ 	.word	0x0001bae0


	//   ....[69]....
        /*0b38*/ 	.word	0x0001bb30


	//   ....[70]....
        /*0b3c*/ 	.word	0x0001bb60


	//   ....[71]....
        /*0b40*/ 	.word	0x0001bb90


	//   ....[72]....
        /*0b44*/ 	.word	0x0001bbc0


	//   ....[73]....
        /*0b48*/ 	.word	0x0001bbf0


	//   ....[74]....
        /*0b4c*/ 	.word	0x0001bc20


	//   ....[75]....
        /*0b50*/ 	.word	0x0001bc60


	//   ....[76]....
        /*0b54*/ 	.word	0x0001bc90


	//   ....[77]....
        /*0b58*/ 	.word	0x0001bcc0


	//   ....[78]....
        /*0b5c*/ 	.word	0x0001bcf0


	//   ....[79]....
        /*0b60*/ 	.word	0x0001bd20


	//   ....[80]....
        /*0b64*/ 	.word	0x0001bd50


	//   ....[81]....
        /*0b68*/ 	.word	0x0001bd80


	//   ....[82]....
        /*0b6c*/ 	.word	0x0001bdb0


	//   ....[83]....
        /*0b70*/ 	.word	0x0001bde0


	//   ....[84]....
        /*0b74*/ 	.word	0x0001be10


	//   ....[85]....
        /*0b78*/ 	.word	0x0001be40


	//   ....[86]....
        /*0b7c*/ 	.word	0x0001be70


	//   ....[87]....
        /*0b80*/ 	.word	0x0001bea0


	//   ....[88]....
        /*0b84*/ 	.word	0x0001bed0


	//   ....[89]....
        /*0b88*/ 	.word	0x0001bf00


	//   ....[90]....
        /*0b8c*/ 	.word	0x0001bf30


	//   ....[91]....
        /*0b90*/ 	.word	0x0001bf60


	//   ....[92]....
        /*0b94*/ 	.word	0x0001bf90


	//   ....[93]....
        /*0b98*/ 	.word	0x0001bfc0


	//   ....[94]....
        /*0b9c*/ 	.word	0x0001bff0


	//   ....[95]....
        /*0ba0*/ 	.word	0x0001c020


	//   ....[96]....
        /*0ba4*/ 	.word	0x0001c050


	//   ....[97]....
        /*0ba8*/ 	.word	0x0001c080


	//   ....[98]....
        /*0bac*/ 	.word	0x0001c0b0


	//   ....[99]....
        /*0bb0*/ 	.word	0x0001c0e0


	//   ....[100]....
        /*0bb4*/ 	.word	0x0001c110


	//   ....[101]....
        /*0bb8*/ 	.word	0x0001c140


	//   ....[102]....
        /*0bbc*/ 	.word	0x0001c180


	//   ....[103]....
        /*0bc0*/ 	.word	0x0001c1b0


	//   ....[104]....
        /*0bc4*/ 	.word	0x0001c1e0


	//   ....[105]....
        /*0bc8*/ 	.word	0x0001c210


	//   ....[106]....
        /*0bcc*/ 	.word	0x0001c240


	//   ....[107]....
        /*0bd0*/ 	.word	0x0001c270


	//   ....[108]....
        /*0bd4*/ 	.word	0x0001c2a0


	//   ....[109]....
        /*0bd8*/ 	.word	0x0001c2d0


	//   ....[110]....
        /*0bdc*/ 	.word	0x0001c300


	//   ....[111]....
        /*0be0*/ 	.word	0x0001c330


	//   ....[112]....
        /*0be4*/ 	.word	0x0001c340


	//   ....[113]....
        /*0be8*/ 	.word	0x0001c350


	//   ....[114]....
        /*0bec*/ 	.word	0x0001c360


	//   ....[115]....
        /*0bf0*/ 	.word	0x0001c370


	//   ....[116]....
        /*0bf4*/ 	.word	0x0001c390


	//   ....[117]....
        /*0bf8*/ 	.word	0x0001c3b0


	//   ....[118]....
        /*0bfc*/ 	.word	0x0001c3e0


	//   ....[119]....
        /*0c00*/ 	.word	0x0001c410


	//   ....[120]....
        /*0c04*/ 	.word	0x0001c440


	//   ....[121]....
        /*0c08*/ 	.word	0x0001c470


	//   ....[122]....
        /*0c0c*/ 	.word	0x0001c4a0


	//   ....[123]....
        /*0c10*/ 	.word	0x0001c4b0


	//   ....[124]....
        /*0c14*/ 	.word	0x0001c4c0


	//   ....[125]....
        /*0c18*/ 	.word	0x0001c4d0


	//   ....[126]....
        /*0c1c*/ 	.word	0x0001c4e0


	//   ....[127]....
        /*0c20*/ 	.word	0x0001c4f0


	//   ....[128]....
        /*0c24*/ 	.word	0x0001c500


	//   ....[129]....
        /*0c28*/ 	.word	0x0001c530


	//   ....[130]....
        /*0c2c*/ 	.word	0x0001cb80


	//   ....[131]....
        /*0c30*/ 	.word	0x0001cbc0


	//   ....[132]....
        /*0c34*/ 	.word	0x0001cc00


	//   ....[133]....
        /*0c38*/ 	.word	0x0001cc70


	//   ....[134]....
        /*0c3c*/ 	.word	0x0001d4c0


	//   ....[135]....
        /*0c40*/ 	.word	0x0001d4f0


	//   ....[136]....
        /*0c44*/ 	.word	0x0001d640


	//   ....[137]....
        /*0c48*/ 	.word	0x0001d660


	//   ....[138]....
        /*0c4c*/ 	.word	0x0001d7a0


	//   ....[139]....
        /*0c50*/ 	.word	0x0001d7c0


	//   ....[140]....
        /*0c54*/ 	.word	0x0001d910


	//   ....[141]....
        /*0c58*/ 	.word	0x0001d930


	//   ....[142]....
        /*0c5c*/ 	.word	0x0001e1a0


	//   ....[143]....
        /*0c60*/ 	.word	0x0001e1b0


	//   ....[144]....
        /*0c64*/ 	.word	0x0001e340


	//   ....[145]....
        /*0c68*/ 	.word	0x0001e350


	//   ....[146]....
        /*0c6c*/ 	.word	0x0001e4e0


	//   ....[147]....
        /*0c70*/ 	.word	0x0001e4f0


	//   ....[148]....
        /*0c74*/ 	.word	0x0001e680


	//   ....[149]....
        /*0c78*/ 	.word	0x0001e690


	//   ....[150]....
        /*0c7c*/ 	.word	0x0001e880


	//   ....[151]....
        /*0c80*/ 	.word	0x0001ea60


	//   ....[152]....
        /*0c84*/ 	.word	0x0001ea90


	//   ....[153]....
        /*0c88*/ 	.word	0x0001eac0


	//   ....[154]....
        /*0c8c*/ 	.word	0x0001eaf0


	//   ....[155]....
        /*0c90*/ 	.word	0x0001eb20


	//   ....[156]....
        /*0c94*/ 	.word	0x0001eb50


	//   ....[157]....
        /*0c98*/ 	.word	0x0001ecc0


	//   ....[158]....
        /*0c9c*/ 	.word	0x0001ecf0


	//   ....[159]....
        /*0ca0*/ 	.word	0x0001ed20


	//   ....[160]....
        /*0ca4*/ 	.word	0x0001ed50


	//   ....[161]....
        /*0ca8*/ 	.word	0x0001ed80


	//   ....[162]....
        /*0cac*/ 	.word	0x0001edb0


	//   ....[163]....
        /*0cb0*/ 	.word	0x0001ee50


	//   ....[164]....
        /*0cb4*/ 	.word	0x0001eeb0


	//   ....[165]....
        /*0cb8*/ 	.word	0x0001ef40


	//   ....[166]....
        /*0cbc*/ 	.word	0x00020200


	//   ....[167]....
        /*0cc0*/ 	.word	0x00021fa0


	//   ....[168]....
        /*0cc4*/ 	.word	0x00022d10


	//   ....[169]....
        /*0cc8*/ 	.word	0x00022d20


	//   ....[170]....
        /*0ccc*/ 	.word	0x00022d50


	//   ....[171]....
        /*0cd0*/ 	.word	0x00022d60


	//   ....[172]....
        /*0cd4*/ 	.word	0x00022e70


	//   ....[173]....
        /*0cd8*/ 	.word	0x00022e80


	//   ....[174]....
        /*0cdc*/ 	.word	0x00022f10


	//   ....[175]....
        /*0ce0*/ 	.word	0x00022f20


	//   ....[176]....
        /*0ce4*/ 	.word	0x00022fb0


	//   ....[177]....
        /*0ce8*/ 	.word	0x00022fc0


	//   ....[178]....
        /*0cec*/ 	.word	0x00023050


	//   ....[179]....
        /*0cf0*/ 	.word	0x00023060


	//   ....[180]....
        /*0cf4*/ 	.word	0x000230f0


	//   ....[181]....
        /*0cf8*/ 	.word	0x00023100


	//   ....[182]....
        /*0cfc*/ 	.word	0x00023150


	//   ....[183]....
        /*0d00*/ 	.word	0x00023180


	//   ....[184]....
        /*0d04*/ 	.word	0x000250c0


	//   ....[185]....
        /*0d08*/ 	.word	0x000250f0


	//   ....[186]....
        /*0d0c*/ 	.word	0x00025130


	//   ....[187]....
        /*0d10*/ 	.word	0x00025160


	//   ....[188]....
        /*0d14*/ 	.word	0x00025190


	//   ....[189]....
        /*0d18*/ 	.word	0x000251c0


	//   ....[190]....
        /*0d1c*/ 	.word	0x000251f0


	//   ....[191]....
        /*0d20*/ 	.word	0x00025220


	//   ....[192]....
        /*0d24*/ 	.word	0x000253b0


	//   ....[193]....
        /*0d28*/ 	.word	0x000253e0


	//   ....[194]....
        /*0d2c*/ 	.word	0x00025410


	//   ....[195]....
        /*0d30*/ 	.word	0x00025440


	//   ....[196]....
        /*0d34*/ 	.word	0x00025470


	//   ....[197]....
        /*0d38*/ 	.word	0x000254a0


	//   ....[198]....
        /*0d3c*/ 	.word	0x00025570


	//   ....[199]....
        /*0d40*/ 	.word	0x00025590


	//   ....[200]....
        /*0d44*/ 	.word	0x00025600


	//   ....[201]....
        /*0d48*/ 	.word	0x00025ce0


	//   ....[202]....
        /*0d4c*/ 	.word	0x00026190


	//   ....[203]....
        /*0d50*/ 	.word	0x00026240


	//   ....[204]....
        /*0d54*/ 	.word	0x000262d0


	//   ....[205]....
        /*0d58*/ 	.word	0x00026320


	//   ....[206]....
        /*0d5c*/ 	.word	0x00026370


	//   ....[207]....
        /*0d60*/ 	.word	0x00026400


	//   ....[208]....
        /*0d64*/ 	.word	0x00026490


	//   ....[209]....
        /*0d68*/ 	.word	0x000264e0


	//   ....[210]....
        /*0d6c*/ 	.word	0x00026530


	//   ....[211]....
        /*0d70*/ 	.word	0x000265c0


	//   ....[212]....
        /*0d74*/ 	.word	0x00026650


	//   ....[213]....
        /*0d78*/ 	.word	0x000266a0


	//   ....[214]....
        /*0d7c*/ 	.word	0x000266f0


	//   ....[215]....
        /*0d80*/ 	.word	0x00026780


	//   ....[216]....
        /*0d84*/ 	.word	0x00026810


	//   ....[217]....
        /*0d88*/ 	.word	0x00026860


	//   ....[218]....
        /*0d8c*/ 	.word	0x000268b0


	//   ....[219]....
        /*0d90*/ 	.word	0x000269a0


	//   ....[220]....
        /*0d94*/ 	.word	0x00026a50


	//   ....[221]....
        /*0d98*/ 	.word	0x00026ab0


	//   ....[222]....
        /*0d9c*/ 	.word	0x00026b30


	//   ....[223]....
        /*0da0*/ 	.word	0x00026c20


	//   ....[224]....
        /*0da4*/ 	.word	0x00026c70


	//   ....[225]....
        /*0da8*/ 	.word	0x00026cc0


	//   ....[226]....
        /*0dac*/ 	.word	0x00026d10


	//   ....[227]....
        /*0db0*/ 	.word	0x00026e30


	//   ....[228]....
        /*0db4*/ 	.word	0x00026ed0


	//   ....[229]....
        /*0db8*/ 	.word	0x00026f30


	//   ....[230]....
        /*0dbc*/ 	.word	0x00026fb0


	//   ....[231]....
        /*0dc0*/ 	.word	0x000270b0


	//   ....[232]....
        /*0dc4*/ 	.word	0x00027100


	//   ....[233]....
        /*0dc8*/ 	.word	0x00027150


	//   ....[234]....
        /*0dcc*/ 	.word	0x000271a0


	//   ....[235]....
        /*0dd0*/ 	.word	0x000275d0


	//   ....[236]....
        /*0dd4*/ 	.word	0x00027700


	//   ....[237]....
        /*0dd8*/ 	.word	0x00027830


	//   ....[238]....
        /*0ddc*/ 	.word	0x00027950


	//   ....[239]....
        /*0de0*/ 	.word	0x00027a80


	//   ....[240]....
        /*0de4*/ 	.word	0x00027b80


	//   ....[241]....
        /*0de8*/ 	.word	0x00027be0


	//   ....[242]....
        /*0dec*/ 	.word	0x00027c40


	//   ....[243]....
        /*0df0*/ 	.word	0x00027ca0


	//   ....[244]....
        /*0df4*/ 	.word	0x00027d20


	//   ....[245]....
        /*0df8*/ 	.word	0x00027d80


	//   ....[246]....
        /*0dfc*/ 	.word	0x00027e00


	//   ....[247]....
        /*0e00*/ 	.word	0x00027e60


	//   ....[248]....
        /*0e04*/ 	.word	0x00027ee0


	//   ....[249]....
        /*0e08*/ 	.word	0x00027f40


	//   ....[250]....
        /*0e0c*/ 	.word	0x00027fc0


	//   ....[251]....
        /*0e10*/ 	.word	0x00028020


	//   ....[252]....
        /*0e14*/ 	.word	0x000280a0


	//   ....[253]....
        /*0e18*/ 	.word	0x00028100


	//   ....[254]....
        /*0e1c*/ 	.word	0x00028180


	//   ....[255]....
        /*0e20*/ 	.word	0x000281e0


	//   ....[0]....
        /*0e24*/ 	.word	0x00028260


	//   ....[1]....
        /*0e28*/ 	.word	0x000282c0


	//   ....[2]....
        /*0e2c*/ 	.word	0x00028340


	//   ....[3]....
        /*0e30*/ 	.word	0x000283a0


	//   ....[4]....
        /*0e34*/ 	.word	0x00028420


	//   ....[5]....
        /*0e38*/ 	.word	0x00028480


	//   ....[6]....
        /*0e3c*/ 	.word	0x00028500


	//   ....[7]....
        /*0e40*/ 	.word	0x00028560


	//   ....[8]....
        /*0e44*/ 	.word	0x000285e0


	//   ....[9]....
        /*0e48*/ 	.word	0x00028640


	//   ....[10]....
        /*0e4c*/ 	.word	0x000286c0


	//   ....[11]....
        /*0e50*/ 	.word	0x00028720


	//   ....[12]....
        /*0e54*/ 	.word	0x000287a0


	//   ....[13]....
        /*0e58*/ 	.word	0x00028800


	//   ....[14]....
        /*0e5c*/ 	.word	0x00028870


	//   ....[15]....
        /*0e60*/ 	.word	0x000288d0


	//   ....[16]....
        /*0e64*/ 	.word	0x00028930


	//   ....[17]....
        /*0e68*/ 	.word	0x00028990


	//   ....[18]....
        /*0e6c*/ 	.word	0x000289f0


	//   ....[19]....
        /*0e70*/ 	.word	0x00028a50


	//   ....[20]....
        /*0e74*/ 	.word	0x00028ac0


	//   ....[21]....
        /*0e78*/ 	.word	0x00028b20


	//   ....[22]....
        /*0e7c*/ 	.word	0x00028ba0


	//   ....[23]....
        /*0e80*/ 	.word	0x00028c00


	//   ....[24]....
        /*0e84*/ 	.word	0x00028c80


	//   ....[25]....
        /*0e88*/ 	.word	0x00028ce0


	//   ....[26]....
        /*0e8c*/ 	.word	0x00028d60


	//   ....[27]....
        /*0e90*/ 	.word	0x00028dc0


	//   ....[28]....
        /*0e94*/ 	.word	0x00028e40


	//   ....[29]....
        /*0e98*/ 	.word	0x00028ea0


	//   ....[30]....
        /*0e9c*/ 	.word	0x00028f20


	//   ....[31]....
        /*0ea0*/ 	.word	0x00028f80


	//   ....[32]....
        /*0ea4*/ 	.word	0x00029000


	//   ....[33]....
        /*0ea8*/ 	.word	0x00029060


	//   ....[34]....
        /*0eac*/ 	.word	0x000290d0


	//   ....[35]....
        /*0eb0*/ 	.word	0x00029130


	//   ....[36]....
        /*0eb4*/ 	.word	0x00029190


	//   ....[37]....
        /*0eb8*/ 	.word	0x000291f0


	//   ....[38]....
        /*0ebc*/ 	.word	0x00029260


	//   ....[39]....
        /*0ec0*/ 	.word	0x000292c0


	//   ....[40]....
        /*0ec4*/ 	.word	0x00029340


	//   ....[41]....
        /*0ec8*/ 	.word	0x000293a0


	//   ....[42]....
        /*0ecc*/ 	.word	0x00029450


	//   ....[43]....
        /*0ed0*/ 	.word	0x00029580


	//   ....[44]....
        /*0ed4*/ 	.word	0x000295d0


	//   ....[45]....
        /*0ed8*/ 	.word	0x00029660


	//   ....[46]....
        /*0edc*/ 	.word	0x000296f0


	//   ....[47]....
        /*0ee0*/ 	.word	0x00029780


	//   ....[48]....
        /*0ee4*/ 	.word	0x00029810


	//   ....[49]....
        /*0ee8*/ 	.word	0x000298a0


	//   ....[50]....
        /*0eec*/ 	.word	0x00029930


	//   ....[51]....
        /*0ef0*/ 	.word	0x000299f0


	//   ....[52]....
        /*0ef4*/ 	.word	0x00029ce0


	//   ....[53]....
        /*0ef8*/ 	.word	0x00029f00


	//   ....[54]....
        /*0efc*/ 	.word	0x00029f50


	//   ....[55]....
        /*0f00*/ 	.word	0x00029fb0


	//   ....[56]....
        /*0f04*/ 	.word	0x0002a050


	//   ....[57]....
        /*0f08*/ 	.word	0x0002a110


	//   ....[58]....
        /*0f0c*/ 	.word	0x0002a220


	//   ....[59]....
        /*0f10*/ 	.word	0x0002a280


	//   ....[60]....
        /*0f14*/ 	.word	0x0002a380


	//   ....[61]....
        /*0f18*/ 	.word	0x0002a3e0


	//   ....[62]....
        /*0f1c*/ 	.word	0x0002a4e0


	//   ....[63]....
        /*0f20*/ 	.word	0x0002a540


	//   ....[64]....
        /*0f24*/ 	.word	0x0002a640


	//   ....[65]....
        /*0f28*/ 	.word	0x0002a6a0


	//   ....[66]....
        /*0f2c*/ 	.word	0x0002a780


	//   ....[67]....
        /*0f30*/ 	.word	0x0002a800


	//   ....[68]....
        /*0f34*/ 	.word	0x0002a8e0


	//   ....[69]....
        /*0f38*/ 	.word	0x0002abc0


	//   ....[70]....
        /*0f3c*/ 	.word	0x0002ac60


	//   ....[71]....
        /*0f40*/ 	.word	0x0002ad80


	//   ....[72]....
        /*0f44*/ 	.word	0x0002ae00


	//   ....[73]....
        /*0f48*/ 	.word	0x0002ae80


	//   ....[74]....
        /*0f4c*/ 	.word	0x0002af00


	//   ....[75]....
        /*0f50*/ 	.word	0x0002af80


	//   ....[76]....
        /*0f54*/ 	.word	0x0002b010


	//   ....[77]....
        /*0f58*/ 	.word	0x0002b0b0


	//   ....[78]....
        /*0f5c*/ 	.word	0x0002b160


	//   ....[79]....
        /*0f60*/ 	.word	0x0002b1e0


	//   ....[80]....
        /*0f64*/ 	.word	0x0002b260


	//   ....[81]....
        /*0f68*/ 	.word	0x0002b2e0


	//   ....[82]....
        /*0f6c*/ 	.word	0x0002b370


	//   ....[83]....
        /*0f70*/ 	.word	0x0002b3f0


	//   ....[84]....
        /*0f74*/ 	.word	0x0002b490


	//   ....[85]....
        /*0f78*/ 	.word	0x0002b520


	//   ....[86]....
        /*0f7c*/ 	.word	0x0002b650


	//----- nvinfo : EIATTR_REG_RECONFIG
	.align		4
.L_491:
        /*0f80*/ 	.byte	0x01, 0x54
	.zero		2


	//----- nvinfo : EIATTR_SYSCALL_OFFSETS
	.align		4
        /*0f84*/ 	.byte	0x04, 0x46
        /*0f86*/ 	.short	(.L_493 - .L_492)


	//   ....[0]....
.L_492:
        /*0f88*/ 	.word	0x00001ce0


	//   ....[1]....
        /*0f8c*/ 	.word	0x00001e30


	//   ....[2]....
        /*0f90*/ 	.word	0x00008110


	//   ....[3]....
        /*0f94*/ 	.word	0x00008420


	//   ....[4]....
        /*0f98*/ 	.word	0x000219f0


	//   ....[5]....
        /*0f9c*/ 	.word	0x00021b90


	//   ....[6]....
        /*0fa0*/ 	.word	0x00021d00


	//   ....[7]....
        /*0fa4*/ 	.word	0x00021e40


	//   ....[8]....
        /*0fa8*/ 	.word	0x00022870


	//----- nvinfo : EIATTR_MBARRIER_INSTR_OFFSETS
	.align		4
.L_493:
        /*0fac*/ 	.byte	0x04, 0x39
        /*0fae*/ 	.short	(.L_495 - .L_494)


	//   ....[0]....
.L_494:
        /*0fb0*/ 	.word	0x000002d0
        /*0fb4*/ 	.word	0x000000ff
        /*0fb8*/ 	.word	0x00028400
        /*0fbc*/ 	.short	0x0100
        /*0fbe*/ 	.byte	0x08
	.zero		1


	//   ....[1]....
        /*0fc0*/ 	.word	0x000002e0
        /*0fc4*/ 	.word	0x000000ff
        /*0fc8*/ 	.word	0x00028420
        /*0fcc*/ 	.short	0x0100
        /*0fce*/ 	.byte	0x08
	.zero		1


	//   ....[2]....
        /*0fd0*/ 	.word	0x000003d0
        /*0fd4*/ 	.word	0x000000ff
        /*0fd8*/ 	.word	0x00028430
        /*0fdc*/ 	.short	0x0100
        /*0fde*/ 	.byte	0x08
	.zero		1


	//   ....[3]....
        /*0fe0*/ 	.word	0x000003e0
        /*0fe4*/ 	.word	0x000000ff
        /*0fe8*/ 	.word	0x00028440
        /*0fec*/ 	.short	0x0100
        /*0fee*/ 	.byte	0x08
	.zero		1


	//   ....[4]....
        /*0ff0*/ 	.word	0x000003f0
        /*0ff4*/ 	.word	0x000000ff
        /*0ff8*/ 	.word	0x00028438
        /*0ffc*/ 	.short	0x0100
        /*0ffe*/ 	.byte	0x08
	.zero		1


	//   ....[5]....
        /*1000*/ 	.word	0x00000400
        /*1004*/ 	.word	0x000000ff
        /*1008*/ 	.word	0x00028448
        /*100c*/ 	.short	0x0100
        /*100e*/ 	.byte	0x08
	.zero		1


	//   ....[6]....
        /*1010*/ 	.word	0x00000530
        /*1014*/ 	.word	0x000000ff
        /*1018*/ 	.word	0x00028450
        /*101c*/ 	.short	0x0100
        /*101e*/ 	.byte	0x08
	.zero		1


	//   ....[7]....
        /*1020*/ 	.word	0x00000540
        /*1024*/ 	.word	0x000000ff
        /*1028*/ 	.word	0x00028460
        /*102c*/ 	.short	0x0100
        /*102e*/ 	.byte	0x08
	.zero		1


	//   ....[8]....
        /*1030*/ 	.word	0x00000550
        /*1034*/ 	.word	0x000000ff
        /*1038*/ 	.word	0x00028458
        /*103c*/ 	.short	0x0100
        /*103e*/ 	.byte	0x08
	.zero		1


	//   ....[9]....
        /*1040*/ 	.word	0x00000560
        /*1044*/ 	.word	0x000000ff
        /*1048*/ 	.word	0x00028468
        /*104c*/ 	.short	0x0100
        /*104e*/ 	.byte	0x08
	.zero		1


	//   ....[10]....
        /*1050*/ 	.word	0x00000650
        /*1054*/ 	.word	0x000000ff
        /*1058*/ 	.word	0x00028470
        /*105c*/ 	.short	0x0100
        /*105e*/ 	.byte	0x06
	.zero		1


	//   ....[11]....
        /*1060*/ 	.word	0x00000660
        /*1064*/ 	.word	0x000000ff
        /*1068*/ 	.word	0x00028480
        /*106c*/ 	.short	0x0100
        /*106e*/ 	.byte	0x06
	.zero		1


	//   ....[12]....
        /*1070*/ 	.word	0x00000670
        /*1074*/ 	.word	0x000000ff
        /*1078*/ 	.word	0x00028478
        /*107c*/ 	.short	0x0100
        /*107e*/ 	.byte	0x06
	.zero		1


	//   ....[13]....
        /*1080*/ 	.word	0x00000680
        /*1084*/ 	.word	0x000000ff
        /*1088*/ 	.word	0x00028488
        /*108c*/ 	.short	0x0100
        /*108e*/ 	.byte	0x06
	.zero		1


	//   ....[14]....
        /*1090*/ 	.word	0x000007b0
        /*1094*/ 	.word	0x000000ff
        /*1098*/ 	.word	0x00028490
        /*109c*/ 	.short	0x0100
        /*109e*/ 	.byte	0x08
	.zero		1


	//   ....[15]....
        /*10a0*/ 	.word	0x000007c0
        /*10a4*/ 	.word	0x000000ff
        /*10a8*/ 	.word	0x000284a0
        /*10ac*/ 	.short	0x0100
        /*10ae*/ 	.byte	0x08
	.zero		1


	//   ....[16]....
        /*10b0*/ 	.word	0x000007d0
        /*10b4*/ 	.word	0x000000ff
        /*10b8*/ 	.word	0x00028498
        /*10bc*/ 	.short	0x0100
        /*10be*/ 	.byte	0x08
	.zero		1


	//   ....[17]....
        /*10c0*/ 	.word	0x000007e0
        /*10c4*/ 	.word	0x000000ff
        /*10c8*/ 	.word	0x000284a8
        /*10cc*/ 	.short	0x0100
        /*10ce*/ 	.byte	0x08
	.zero		1


	//   ....[18]....
        /*10d0*/ 	.word	0x00000910
        /*10d4*/ 	.word	0x000000ff
        /*10d8*/ 	.word	0x000284b0
        /*10dc*/ 	.short	0x0100
        /*10de*/ 	.byte	0x08
	.zero		1


	//   ....[19]....
        /*10e0*/ 	.word	0x00000920
        /*10e4*/ 	.word	0x000000ff
        /*10e8*/ 	.word	0x000284c0
        /*10ec*/ 	.short	0x0100
        /*10ee*/ 	.byte	0x08
	.zero		1


	//   ....[20]....
        /*10f0*/ 	.word	0x00000930
        /*10f4*/ 	.word	0x000000ff
        /*10f8*/ 	.word	0x000284b8
        /*10fc*/ 	.short	0x0100
        /*10fe*/ 	.byte	0x08
	.zero		1


	//   ....[21]....
        /*1100*/ 	.word	0x00000940
        /*1104*/ 	.word	0x000000ff
        /*1108*/ 	.word	0x000284c8
        /*110c*/ 	.short	0x0100
        /*110e*/ 	.byte	0x08
	.zero		1


	//   ....[22]....
        /*1110*/ 	.word	0x00002c00
        /*1114*/ 	.word	0x00000050
        /*1118*/ 	.word	0x00028490
        /*111c*/ 	.short	0x010a
        /*111e*/ 	.byte	0x3f
	.zero		1


	//   ....[23]....
        /*1120*/ 	.word	0x00004cb0
        /*1124*/ 	.word	0x00000050
        /*1128*/ 	.word	0x00028490
        /*112c*/ 	.short	0x010a
        /*112e*/ 	.byte	0x3f
	.zero		1


	//   ....[24]....
        /*1130*/ 	.word	0x00006da0
        /*1134*/ 	.word	0x00000050
        /*1138*/ 	.word	0x00028490
        /*113c*/ 	.short	0x010a
        /*113e*/ 	.byte	0x3f
	.zero		1


	//   ....[25]....
        /*1140*/ 	.word	0x00006fb0
        /*1144*/ 	.word	0x00000004
        /*1148*/ 	.word	0x00000000
        /*114c*/ 	.short	0x0101
        /*114e*/ 	.byte	0x3f
	.zero		1


	//   ....[26]....
        /*1150*/ 	.word	0x00006ff0
        /*1154*/ 	.word	0x00000050
        /*1158*/ 	.word	0x000284b0
        /*115c*/ 	.short	0x010a
        /*115e*/ 	.byte	0x3f
	.zero		1


	//   ....[27]....
        /*1160*/ 	.word	0x000073a0
        /*1164*/ 	.word	0x00000050
        /*1168*/ 	.word	0x00000000
        /*116c*/ 	.short	0x0101
        /*116e*/ 	.byte	0x3f
	.zero		1


	//   ....[28]....
        /*1170*/ 	.word	0x000081a0
        /*1174*/ 	.word	0x00000010
        /*1178*/ 	.word	0x00028400
        /*117c*/ 	.short	0x010a
        /*117e*/ 	.byte	0x3f
	.zero		1


	//   ....[29]....
        /*1180*/ 	.word	0x000081f0
        /*1184*/ 	.word	0x00000010
        /*1188*/ 	.word	0x00028400
        /*118c*/ 	.short	0x010a
        /*118e*/ 	.byte	0x3f
	.zero		1


	//   ....[30]....
        /*1190*/ 	.word	0x00008f20
        /*1194*/ 	.word	0x00000010
        /*1198*/ 	.word	0x00028400
        /*119c*/ 	.short	0x010a
        /*119e*/ 	.byte	0x3f
	.zero		1


	//   ....[31]....
        /*11a0*/ 	.word	0x0000d6b0
        /*11a4*/ 	.word	0x00000010
        /*11a8*/ 	.word	0x00028400
        /*11ac*/ 	.short	0x010a
        /*11ae*/ 	.byte	0x3f
	.zero		1


	//   ....[32]....
        /*11b0*/ 	.word	0x00011710
        /*11b4*/ 	.word	0x00000009
        /*11b8*/ 	.word	0x00028430
        /*11bc*/ 	.short	0x010a
        /*11be*/ 	.byte	0x3f
	.zero		1


	//   ....[33]....
        /*11c0*/ 	.word	0x00011780
        /*11c4*/ 	.word	0x00000009
        /*11c8*/ 	.word	0x00028430
        /*11cc*/ 	.short	0x010a
        /*11ce*/ 	.byte	0x3f
	.zero		1


	//   ....[34]....
        /*11d0*/ 	.word	0x00011e00
        /*11d4*/ 	.word	0x00000000
        /*11d8*/ 	.word	0x00000000
        /*11dc*/ 	.short	0x0101
        /*11de*/ 	.byte	0x3f
	.zero		1


	//   ....[35]....
        /*11e0*/ 	.word	0x00013ab0
        /*11e4*/ 	.word	0x0000000b
        /*11e8*/ 	.word	0x00028430
        /*11ec*/ 	.short	0x010a
        /*11ee*/ 	.byte	0x3f
	.zero		1


	//   ....[36]....
        /*11f0*/ 	.word	0x00013b00
        /*11f4*/ 	.word	0x0000000b
        /*11f8*/ 	.word	0x00028430
        /*11fc*/ 	.short	0x010a
        /*11fe*/ 	.byte	0x3f
	.zero		1


	//   ....[37]....
        /*1200*/ 	.word	0x00013f10
        /*1204*/ 	.word	0x0000000b
        /*1208*/ 	.word	0x00028450
        /*120c*/ 	.short	0x010a
        /*120e*/ 	.byte	0x3f
	.zero		1


	//   ....[38]....
        /*1210*/ 	.word	0x00013f50
        /*1214*/ 	.word	0x0000000b
        /*1218*/ 	.word	0x00028450
        /*121c*/ 	.short	0x010a
        /*121e*/ 	.byte	0x3f
	.zero		1


	//   ....[39]....
        /*1220*/ 	.word	0x00014180
        /*1224*/ 	.word	0x00000006
        /*1228*/ 	.word	0x00000000
        /*122c*/ 	.short	0x0101
        /*122e*/ 	.byte	0x3f
	.zero		1


	//   ....[40]....
        /*1230*/ 	.word	0x00015610
        /*1234*/ 	.word	0x0000000a
        /*1238*/ 	.word	0x00000000
        /*123c*/ 	.short	0x0101
        /*123e*/ 	.byte	0x3f
	.zero		1


	//   ....[41]....
        /*1240*/ 	.word	0x00016210
        /*1244*/ 	.word	0x00000005
        /*1248*/ 	.word	0x00028430
        /*124c*/ 	.short	0x010a
        /*124e*/ 	.byte	0x3f
	.zero		1


	//   ....[42]....
        /*1250*/ 	.word	0x00016260
        /*1254*/ 	.word	0x00000005
        /*1258*/ 	.word	0x00028430
        /*125c*/ 	.short	0x010a
        /*125e*/ 	.byte	0x3f
	.zero		1


	//   ....[43]....
        /*1260*/ 	.word	0x000166a0
        /*1264*/ 	.word	0x00000006
        /*1268*/ 	.word	0x00028450
        /*126c*/ 	.short	0x010a
        /*126e*/ 	.byte	0x3f
	.zero		1


	//   ....[44]....
        /*1270*/ 	.word	0x000166e0
        /*1274*/ 	.word	0x00000006
        /*1278*/ 	.word	0x00028450
        /*127c*/ 	.short	0x010a
        /*127e*/ 	.byte	0x3f
	.zero		1


	//   ....[45]....
        /*1280*/ 	.word	0x00017080
        /*1284*/ 	.word	0x000000ac
        /*1288*/ 	.word	0x00000000
        /*128c*/ 	.short	0x0101
        /*128e*/ 	.byte	0x3f
	.zero		1


	//   ....[46]....
        /*1290*/ 	.word	0x00017300
        /*1294*/ 	.word	0x0000000a
        /*1298*/ 	.word	0x00000000
        /*129c*/ 	.short	0x0101
        /*129e*/ 	.byte	0x3f
	.zero		1


	//   ....[47]....
        /*12a0*/ 	.word	0x00017cc0
        /*12a4*/ 	.word	0x00000005
        /*12a8*/ 	.word	0x00028430
        /*12ac*/ 	.short	0x010a
        /*12ae*/ 	.byte	0x3f
	.zero		1


	//   ....[48]....
        /*12b0*/ 	.word	0x00017d10
        /*12b4*/ 	.word	0x00000005
        /*12b8*/ 	.word	0x00028430
        /*12bc*/ 	.short	0x010a
        /*12be*/ 	.byte	0x3f
	.zero		1


	//   ....[49]....
        /*12c0*/ 	.word	0x00018150
        /*12c4*/ 	.word	0x00000006
        /*12c8*/ 	.word	0x00028450
        /*12cc*/ 	.short	0x010a
        /*12ce*/ 	.byte	0x3f
	.zero		1


	//   ....[50]....
        /*12d0*/ 	.word	0x00018190
        /*12d4*/ 	.word	0x00000006
        /*12d8*/ 	.word	0x00028450
        /*12dc*/ 	.short	0x010a
        /*12de*/ 	.byte	0x3f
	.zero		1


	//   ....[51]....
        /*12e0*/ 	.word	0x000183c0
        /*12e4*/ 	.word	0x00000005
        /*12e8*/ 	.word	0x00000000
        /*12ec*/ 	.short	0x0101
        /*12ee*/ 	.byte	0x3f
	.zero		1


	//   ....[52]....
        /*12f0*/ 	.word	0x00019800
        /*12f4*/ 	.word	0x00000006
        /*12f8*/ 	.word	0x00000000
        /*12fc*/ 	.short	0x0101
        /*12fe*/ 	.byte	0x3f
	.zero		1


	//   ....[53]....
        /*1300*/ 	.word	0x0001a120
        /*1304*/ 	.word	0x00000004
        /*1308*/ 	.word	0x00028450
        /*130c*/ 	.short	0x010a
        /*130e*/ 	.byte	0x3f
	.zero		1


	//   ....[54]....
        /*1310*/ 	.word	0x0001a160
        /*1314*/ 	.word	0x00000004
        /*1318*/ 	.word	0x00028450
        /*131c*/ 	.short	0x010a
        /*131e*/ 	.byte	0x3f
	.zero		1


	//   ....[55]....
        /*1320*/ 	.word	0x0001ab90
        /*1324*/ 	.word	0x0000000d
        /*1328*/ 	.word	0x00000000
        /*132c*/ 	.short	0x0101
        /*132e*/ 	.byte	0x3f
	.zero		1


	//   ....[56]....
        /*1330*/ 	.word	0x0001d4e0
        /*1334*/ 	.word	0x00000000
        /*1338*/ 	.word	0x00000000
        /*133c*/ 	.short	0x0101
        /*133e*/ 	.byte	0x3f
	.zero		1


	//   ....[57]....
        /*1340*/ 	.word	0x000202f0
        /*1344*/ 	.word	0x00000006
        /*1348*/ 	.word	0x00028420
        /*134c*/ 	.short	0x010a
        /*134e*/ 	.byte	0x3f
	.zero		1


	//   ....[58]....
        /*1350*/ 	.word	0x000203e0
        /*1354*/ 	.word	0x00000007
        /*1358*/ 	.word	0x000284a0
        /*135c*/ 	.short	0x010a
        /*135e*/ 	.byte	0x3f
	.zero		1


	//   ....[59]....
        /*1360*/ 	.word	0x00020730
        /*1364*/ 	.word	0x00000007
        /*1368*/ 	.word	0x000284c0
        /*136c*/ 	.short	0x010a
        /*136e*/ 	.byte	0x3f
	.zero		1


	//   ....[60]....
        /*1370*/ 	.word	0x00020be0
        /*1374*/ 	.word	0x00000008
        /*1378*/ 	.word	0x000284a0
        /*137c*/ 	.short	0x010a
        /*137e*/ 	.byte	0x3f
	.zero		1


	//   ....[61]....
        /*1380*/ 	.word	0x00020f20
        /*1384*/ 	.word	0x00000008
        /*1388*/ 	.word	0x000284c0
        /*138c*/ 	.short	0x010a
        /*138e*/ 	.byte	0x3f
	.zero		1


	//   ....[62]....
        /*1390*/ 	.word	0x00022250
        /*1394*/ 	.word	0x00000000
        /*1398*/ 	.word	0x00028480
        /*139c*/ 	.short	0x010a
        /*139e*/ 	.byte	0x3f
	.zero		1


	//   ....[63]....
        /*13a0*/ 	.word	0x00022460
        /*13a4*/ 	.word	0x00000000
        /*13a8*/ 	.word	0x00028440
        /*13ac*/ 	.short	0x010a
        /*13ae*/ 	.byte	0x3f
	.zero		1


	//   ....[64]....
        /*13b0*/ 	.word	0x00023270
        /*13b4*/ 	.word	0x00000009
        /*13b8*/ 	.word	0x00028400
        /*13bc*/ 	.short	0x0107
        /*13be*/ 	.byte	0x3f
	.zero		1


	//   ....[65]....
        /*13c0*/ 	.word	0x00023370
        /*13c4*/ 	.word	0x00000002
        /*13c8*/ 	.word	0x00028400
        /*13cc*/ 	.short	0x0101
        /*13ce*/ 	.byte	0x3f
	.zero		1


	//   ....[66]....
        /*13d0*/ 	.word	0x00023390
        /*13d4*/ 	.word	0x00000002
        /*13d8*/ 	.word	0x00028420
        /*13dc*/ 	.short	0x010a
        /*13de*/ 	.byte	0x3f
	.zero		1


	//   ....[67]....
        /*13e0*/ 	.word	0x000236e0
        /*13e4*/ 	.word	0x00000006
        /*13e8*/ 	.word	0x00028480
        /*13ec*/ 	.short	0x010a
        /*13ee*/ 	.byte	0x3f
	.zero		1


	//   ....[68]....
        /*13f0*/ 	.word	0x00023a30
        /*13f4*/ 	.word	0x00000006
        /*13f8*/ 	.word	0x00028440
        /*13fc*/ 	.short	0x010a
        /*13fe*/ 	.byte	0x3f
	.zero		1


	//   ....[69]....
        /*1400*/ 	.word	0x00023e00
        /*1404*/ 	.word	0x00000014
        /*1408*/ 	.word	0x00028470
        /*140c*/ 	.short	0x010a
        /*140e*/ 	.byte	0x3f
	.zero		1


	//   ....[70]....
        /*1410*/ 	.word	0x00023e70
        /*1414*/ 	.word	0x00000014
        /*1418*/ 	.word	0x00028460
        /*141c*/ 	.short	0x010a
        /*141e*/ 	.byte	0x3f
	.zero		1


	//   ....[71]....
        /*1420*/ 	.word	0x000244f0
        /*1424*/ 	.word	0x00000014
        /*1428*/ 	.word	0x00028450
        /*142c*/ 	.short	0x0101
        /*142e*/ 	.byte	0x3f
	.zero		1


	//   ....[72]....
        /*1430*/ 	.word	0x00024570
        /*1434*/ 	.word	0x00000014
        /*1438*/ 	.word	0x00000000
        /*143c*/ 	.short	0x0101
        /*143e*/ 	.byte	0x3f
	.zero		1


	//   ....[73]....
        /*1440*/ 	.word	0x000247b0
        /*1444*/ 	.word	0x00000000
        /*1448*/ 	.word	0x00028470
        /*144c*/ 	.short	0x010a
        /*144e*/ 	.byte	0x3f
	.zero		1


	//   ....[74]....
        /*1450*/ 	.word	0x00024820
        /*1454*/ 	.word	0x00000000
        /*1458*/ 	.word	0x00028460
        /*145c*/ 	.short	0x010a
        /*145e*/ 	.byte	0x3f
	.zero		1


	//   ....[75]....
        /*1460*/ 	.word	0x00024e60
        /*1464*/ 	.word	0x00000000
        /*1468*/ 	.word	0x00028450
        /*146c*/ 	.short	0x0101
        /*146e*/ 	.byte	0x3f
	.zero		1


	//   ....[76]....
        /*1470*/ 	.word	0x00024ea0
        /*1474*/ 	.word	0x00000000
        /*1478*/ 	.word	0x00000000
        /*147c*/ 	.short	0x0101
        /*147e*/ 	.byte	0x3f
	.zero		1


	//   ....[77]....
        /*1480*/ 	.word	0x00025c60
        /*1484*/ 	.word	0x00000000
        /*1488*/ 	.word	0x00028420
        /*148c*/ 	.short	0x010a
        /*148e*/ 	.byte	0x3f
	.zero		1


	//   ....[78]....
        /*1490*/ 	.word	0x00025e10
        /*1494*/ 	.word	0x00000006
        /*1498*/ 	.word	0x00000000
        /*149c*/ 	.short	0x010a
        /*149e*/ 	.byte	0x3f
	.zero		1


	//   ....[79]....
        /*14a0*/ 	.word	0x00025e80
        /*14a4*/ 	.word	0x00000007
        /*14a8*/ 	.word	0x00000000
        /*14ac*/ 	.short	0x010a
        /*14ae*/ 	.byte	0x3f
	.zero		1


	//   ....[80]....
        /*14b0*/ 	.word	0x00025ee0
        /*14b4*/ 	.word	0x00000004
        /*14b8*/ 	.word	0x00028460
        /*14bc*/ 	.short	0x010a
        /*14be*/ 	.byte	0x3f
	.zero		1


	//   ....[81]....
        /*14c0*/ 	.word	0x00025f30
        /*14c4*/ 	.word	0x00000003
        /*14c8*/ 	.word	0x00028460
        /*14cc*/ 	.short	0x010a
        /*14ce*/ 	.byte	0x3f
	.zero		1


	//   ....[82]....
        /*14d0*/ 	.word	0x00025f70
        /*14d4*/ 	.word	0x00000004
        /*14d8*/ 	.word	0x00028480
        /*14dc*/ 	.short	0x010a
        /*14de*/ 	.byte	0x3f
	.zero		1


	//   ....[83]....
        /*14e0*/ 	.word	0x00025f90
        /*14e4*/ 	.word	0x00000003
        /*14e8*/ 	.word	0x00028480
        /*14ec*/ 	.short	0x010a
        /*14ee*/ 	.byte	0x3f
	.zero		1


	//   ....[84]....
        /*14f0*/ 	.word	0x00025ff0
        /*14f4*/ 	.word	0x00000050
        /*14f8*/ 	.word	0x00028490
        /*14fc*/ 	.short	0x010a
        /*14fe*/ 	.byte	0x3f
	.zero		1


	//   ....[85]....
        /*1500*/ 	.word	0x00026040
        /*1504*/ 	.word	0x00000050
        /*1508*/ 	.word	0x00028490
        /*150c*/ 	.short	0x010a
        /*150e*/ 	.byte	0x3f
	.zero		1


	//   ....[86]....
        /*1510*/ 	.word	0x00026090
        /*1514*/ 	.word	0x00000050
        /*1518*/ 	.word	0x00028490
        /*151c*/ 	.short	0x010a
        /*151e*/ 	.byte	0x3f
	.zero		1


	//   ....[87]....
        /*1520*/ 	.word	0x000260e0
        /*1524*/ 	.word	0x00000050
        /*1528*/ 	.word	0x000284b0
        /*152c*/ 	.short	0x010a
        /*152e*/ 	.byte	0x3f
	.zero		1


	//   ....[88]....
        /*1530*/ 	.word	0x000268e0
        /*1534*/ 	.word	0x00000010
        /*1538*/ 	.word	0x00028400
        /*153c*/ 	.short	0x010a
        /*153e*/ 	.byte	0x3f
	.zero		1


	//   ....[89]....
        /*1540*/ 	.word	0x00027260
        /*1544*/ 	.word	0x00000010
        /*1548*/ 	.word	0x00028400
        /*154c*/ 	.short	0x010a
        /*154e*/ 	.byte	0x3f
	.zero		1


	//   ....[90]....
        /*1550*/ 	.word	0x000272b0
        /*1554*/ 	.word	0x00000009
        /*1558*/ 	.word	0x00028430
        /*155c*/ 	.short	0x010a
        /*155e*/ 	.byte	0x3f
	.zero		1


	//   ....[91]....
        /*1560*/ 	.word	0x00027300
        /*1564*/ 	.word	0x0000000b
        /*1568*/ 	.word	0x00028430
        /*156c*/ 	.short	0x010a
        /*156e*/ 	.byte	0x3f
	.zero		1


	//   ....[92]....
        /*1570*/ 	.word	0x00027350
        /*1574*/ 	.word	0x0000000b
        /*1578*/ 	.word	0x00028450
        /*157c*/ 	.short	0x010a
        /*157e*/ 	.byte	0x3f
	.zero		1


	//   ....[93]....
        /*1580*/ 	.word	0x000273a0
        /*1584*/ 	.word	0x00000005
        /*1588*/ 	.word	0x00028430
        /*158c*/ 	.short	0x010a
        /*158e*/ 	.byte	0x3f
	.zero		1


	//   ....[94]....
        /*1590*/ 	.word	0x000273f0
        /*1594*/ 	.word	0x00000006
        /*1598*/ 	.word	0x00028450
        /*159c*/ 	.short	0x010a
        /*159e*/ 	.byte	0x3f
	.zero		1


	//   ....[95]....
        /*15a0*/ 	.word	0x00027440
        /*15a4*/ 	.word	0x00000005
        /*15a8*/ 	.word	0x00028430
        /*15ac*/ 	.short	0x010a
        /*15ae*/ 	.byte	0x3f
	.zero		1


	//   ....[96]....
        /*15b0*/ 	.word	0x00027490
        /*15b4*/ 	.word	0x00000006
        /*15b8*/ 	.word	0x00028450
        /*15bc*/ 	.short	0x010a
        /*15be*/ 	.byte	0x3f
	.zero		1


	//   ....[97]....
        /*15c0*/ 	.word	0x000274e0
        /*15c4*/ 	.word	0x00000004
        /*15c8*/ 	.word	0x00028450
        /*15cc*/ 	.short	0x010a
        /*15ce*/ 	.byte	0x3f
	.zero		1


	//   ....[98]....
        /*15d0*/ 	.word	0x00029ac0
        /*15d4*/ 	.word	0x00000005
        /*15d8*/ 	.word	0x00028420
        /*15dc*/ 	.short	0x010a
        /*15de*/ 	.byte	0x3f
	.zero		1


	//   ....[99]....
        /*15e0*/ 	.word	0x00029b10
        /*15e4*/ 	.word	0x00000007
        /*15e8*/ 	.word	0x000284a0
        /*15ec*/ 	.short	0x010a
        /*15ee*/ 	.byte	0x3f
	.zero		1


	//   ....[100]....
        /*15f0*/ 	.word	0x00029b60
        /*15f4*/ 	.word	0x00000007
        /*15f8*/ 	.word	0x000284c0
        /*15fc*/ 	.short	0x010a
        /*15fe*/ 	.byte	0x3f
	.zero		1


	//   ....[101]....
        /*1600*/ 	.word	0x00029bb0
        /*1604*/ 	.word	0x00000008
        /*1608*/ 	.word	0x000284a0
        /*160c*/ 	.short	0x010a
        /*160e*/ 	.byte	0x3f
	.zero		1


	//   ....[102]....
        /*1610*/ 	.word	0x00029c00
        /*1614*/ 	.word	0x00000008
        /*1618*/ 	.word	0x000284c0
        /*161c*/ 	.short	0x010a
        /*161e*/ 	.byte	0x3f
	.zero		1


	//   ....[103]....
        /*1620*/ 	.word	0x00029da0
        /*1624*/ 	.word	0x00000000
        /*1628*/ 	.word	0x00028480
        /*162c*/ 	.short	0x010a
        /*162e*/ 	.byte	0x3f
	.zero		1


	//   ....[104]....
        /*1630*/ 	.word	0x00029df0
        /*1634*/ 	.word	0x00000000
        /*1638*/ 	.word	0x00028440
        /*163c*/ 	.short	0x010a
        /*163e*/ 	.byte	0x3f
	.zero		1


	//   ....[105]....
        /*1640*/ 	.word	0x0002a930
        /*1644*/ 	.word	0x00000002
        /*1648*/ 	.word	0x00028420
        /*164c*/ 	.short	0x010a
        /*164e*/ 	.byte	0x3f
	.zero		1


	//   ....[106]....
        /*1650*/ 	.word	0x0002a980
        /*1654*/ 	.word	0x00000006
        /*1658*/ 	.word	0x00028480
        /*165c*/ 	.short	0x010a
        /*165e*/ 	.byte	0x3f
	.zero		1


	//   ....[107]....
        /*1660*/ 	.word	0x0002a9d0
        /*1664*/ 	.word	0x00000006
        /*1668*/ 	.word	0x00028440
        /*166c*/ 	.short	0x010a
        /*166e*/ 	.byte	0x3f
	.zero		1


	//   ....[108]....
        /*1670*/ 	.word	0x0002aa20
        /*1674*/ 	.word	0x00000014
        /*1678*/ 	.word	0x00028470
        /*167c*/ 	.short	0x010a
        /*167e*/ 	.byte	0x3f
	.zero		1


	//   ....[109]....
        /*1680*/ 	.word	0x0002aa70
        /*1684*/ 	.word	0x00000014
        /*1688*/ 	.word	0x00028460
        /*168c*/ 	.short	0x010a
        /*168e*/ 	.byte	0x3f
	.zero		1


	//   ....[110]....
        /*1690*/ 	.word	0x0002aac0
        /*1694*/ 	.word	0x00000000
        /*1698*/ 	.word	0x00028470
        /*169c*/ 	.short	0x010a
        /*169e*/ 	.byte	0x3f
	.zero		1


	//   ....[111]....
        /*16a0*/ 	.word	0x0002ab10
        /*16a4*/ 	.word	0x00000000
        /*16a8*/ 	.word	0x00028460
        /*16ac*/ 	.short	0x010a
        /*16ae*/ 	.byte	0x3f
	.zero		1


	//   ....[112]....
        /*16b0*/ 	.word	0x0002b570
        /*16b4*/ 	.word	0x00000000
        /*16b8*/ 	.word	0x00028420
        /*16bc*/ 	.short	0x010a
        /*16be*/ 	.byte	0x3f
	.zero		1


	//   ....[113]....
        /*16c0*/ 	.word	0x0002b710
        /*16c4*/ 	.word	0x00000006
        /*16c8*/ 	.word	0x00000000
        /*16cc*/ 	.short	0x010a
        /*16ce*/ 	.byte	0x3f
	.zero		1


	//   ....[114]....
        /*16d0*/ 	.word	0x0002b760
        /*16d4*/ 	.word	0x00000007
        /*16d8*/ 	.word	0x00000000
        /*16dc*/ 	.short	0x010a
        /*16de*/ 	.byte	0x3f
	.zero		1


	//   ....[115]....
        /*16e0*/ 	.word	0x0002b7b0
        /*16e4*/ 	.word	0x00000004
        /*16e8*/ 	.word	0x00028460
        /*16ec*/ 	.short	0x010a
        /*16ee*/ 	.byte	0x3f
	.zero		1


	//   ....[116]....
        /*16f0*/ 	.word	0x0002b800
        /*16f4*/ 	.word	0x00000003
        /*16f8*/ 	.word	0x00028460
        /*16fc*/ 	.short	0x010a
        /*16fe*/ 	.byte	0x3f
	.zero		1


	//   ....[117]....
        /*1700*/ 	.word	0x0002b850
        /*1704*/ 	.word	0x00000004
        /*1708*/ 	.word	0x00028480
        /*170c*/ 	.short	0x010a
        /*170e*/ 	.byte	0x3f
	.zero		1


	//----- nvinfo : EIATTR_NUM_MBARRIERS
	.align		4
.L_495:
        /*1710*/ 	.byte	0x03, 0x38
        /*1712*/ 	.short	0x0016


	//----- nvinfo : EIATTR_EXIT_INSTR_OFFSETS
	.align		4
        /*1714*/ 	.byte	0x04, 0x1c
        /*1716*/ 	.short	(.L_497 - .L_496)


	//   ....[0]....
.L_496:
        /*1718*/ 	.word	0x00025fe0


	//----- nvinfo : EIATTR_MAX_THREADS
	.align		4
.L_497:
        /*171c*/ 	.byte	0x04, 0x05
        /*171e*/ 	.short	(.L_499 - .L_498)
.L_498:
        /*1720*/ 	.word	0x00000180
        /*1724*/ 	.word	0x00000001
        /*1728*/ 	.word	0x00000001


	//----- nvinfo : EIATTR_CRS_STACK_SIZE
	.align		4
.L_499:
        /*172c*/ 	.byte	0x04, 0x1e
        /*172e*/ 	.short	(.L_501 - .L_500)
.L_500:
        /*1730*/ 	.word	0x00000000


	//----- nvinfo : EIATTR_CBANK_PARAM_SIZE
	.align		4
.L_501:
        /*1734*/ 	.byte	0x03, 0x19
        /*1736*/ 	.short	0x0af0


	//----- nvinfo : EIATTR_PARAM_CBANK
	.align		4
        /*1738*/ 	.byte	0x04, 0x0a
        /*173a*/ 	.short	(.L_503 - .L_502)
	.align		4
.L_502:
        /*173c*/ 	.word	index@(.nv.constant0._ZN7cutlass13device_kernelIN5flash11enable_sm90INS1_16FlashAttnFwdSm90INS1_25CollectiveMainloopFwdSm90ILi2EN4cute5tupleIJNS5_1CILi1EEES8_S8_EEENS6_IJNS7_ILi128EEENS7_ILi64EEENS7_ILi256EEEEEELi256ENS_12float_e4m3_tEfNS_4arch4Sm90ELb0ELb1ELb0ELb1ELb0ELb1ELb0ELb1ELb1ELb1ELb0ELb0EEENS1_21CollectiveEpilogueFwdINS6_IJSA_SC_SB_EEES9_NS_10bfloat16_tESG_Li256ELb1ELb1ELb0ELb1EEENS1_36VarlenDynamicPersistentTileSchedulerILi128ELi64ELi256ELi128ELb0ELb1ELb1ELb1ELb0ELb1EEEEEEEEEvNT_6ParamsE)
        /*1740*/ 	.short	0x0210
        /*1742*/ 	.short	0x0af0


	//----- nvinfo : EIATTR_SW_WAR
	.align		4
.L_503:
        /*1744*/ 	.byte	0x04, 0x36
        /*1746*/ 	.short	(.L_505 - .L_504)
.L_504:
        /*1748*/ 	.word	0x00000008
.L_505:


//--------------------- .nv.info._ZN7cutlass13device_kernelIN5flash11enable_sm90INS1_16FlashAttnFwdSm90INS1_25CollectiveMainloopFwdSm90ILi2EN4cute5tupleIJNS5_1CILi1EEES8_S8_EEENS6_IJNS7_ILi128EEESA_NS7_ILi256EEEEEELi256ENS_12float_e4m3_tEfNS_4arch4Sm90ELb1ELb0ELb0ELb0ELb0ELb0ELb0ELb1ELb1ELb1ELb0ELb0EEENS1_21CollectiveEpilogueFwdINS6_IJSA_SB_SA_EEES9_NS_10bfloat16_tESF_Li256ELb0ELb1ELb0ELb1EEENS1_30DynamicPersistentTileSchedulerILi256ELi128ELb0ELb1ELb1EEEEEEEEEvNT_6ParamsE --------------------------
	.section	.nv.info._ZN7cutlass13device_kernelIN5flash11enable_sm90INS1_16FlashAttnFwdSm90INS1_25CollectiveMainloopFwdSm90ILi2EN4cute5tupleIJNS5_1CILi1EEES8_S8_EEENS6_IJNS7_ILi128EEESA_NS7_ILi256EEEEEELi256ENS_12float_e4m3_tEfNS_4arch4Sm90ELb1ELb0ELb0ELb0ELb0ELb0ELb0ELb1ELb1ELb1ELb0ELb0EEENS1_21CollectiveEpilogueFwdINS6_IJSA_SB_SA_EEES9_NS_10bfloat16_tESF_Li256ELb0ELb1ELb0ELb1EEENS1_30DynamicPersistentTileSchedulerILi256ELi128ELb0ELb1ELb1EEEEEEEEEvNT_6ParamsE,"",@"SHT_CUDA_INFO"
	.sectionflags	@""
	.align	4


	//----- nvinfo : EIATTR_CUDA_API_VERSION
	.align		4
        /*0000*/ 	.byte	0x04, 0x37
        /*0002*/ 	.short	(.L_507 - .L_506)
.L_506:
        /*0004*/ 	.word	0x00000082


	//----- nvinfo : EIATTR_KPARAM_INFO
	.align		4
.L_507:
        /*0008*/ 	.byte	0x04, 0x17
        /*000a*/ 	.short	(.L_509 - .L_508)
.L_508:
        /*000c*/ 	.word	0x00000000
        /*0010*/ 	.short	0x0000
        /*0012*/ 	.short	0x0070
        /*0014*/ 	.byte	0x00, 0xf0, 0x01, 0x2a


	//----- nvinfo : EIATTR_SPARSE_MMA_MASK
	.align		4
.L_509:
        /*0018*/ 	.byte	0x03, 0x50
        /*001a*/ 	.short	0x0000


	//----- nvinfo : EIATTR_MAXREG_COUNT
	.align		4
        /*001c*/ 	.byte	0x03, 0x1b
        /*001e*/ 	.short	0x00a8


	//----- nvinfo : EIATTR_NUM_BARRIERS
	.align		4
        /*0020*/ 	.byte	0x02, 0x4c
        /*0022*/ 	.byte	0x10
	.zero		1


	//----- nvinfo : EIATTR_EXTERNS
	.align		4
        /*0024*/ 	.byte	0x04, 0x0f
        /*0026*/ 	.short	(.L_511 - .L_510)


	//   ....[0]....
	.align		4
.L_510:
        /*0028*/ 	.word	index@(__assertfail)


	//----- nvinfo : EIATTR_ANNOTATIONS
	.align		4
.L_511:
        /*002c*/ 	.byte	0x04, 0x55
        /*002e*/ 	.short	(.L_513 - .L_512)


	//   ....[0]....
.L_512:
        /* <DEDUP_REMOVED lines=37> */


	//----- nvinfo : EIATTR_MERCURY_ISA_VERSION
	.align		4
.L_513:
        /*0268*/ 	.byte	0x03, 0x5f
        /*026a*/ 	.short	0x0101


	//----- nvinfo : EIATTR_INT_WARP_WIDE_INSTR_OFFSETS
	.align		4
        /*026c*/ 	.byte	0x04, 0x31
        /*026e*/ 	.short	(.L_515 - .L_514)


	//   ....[0]....
.L_514:
        /*0270*/ 	.word	0x00000130


	//   ....[1]....
        /*0274*/ 	.word	0x00000170


	//   ....[2]....
        /*0278*/ 	.word	0x000001e0


	//   ....[3]....
        /*027c*/ 	.word	0x0000e0e0


	//   ....[4]....
        /*0280*/ 	.word	0x0000e170


	//   ....[5]....
        /*0284*/ 	.word	0x00011220


	//   ....[6]....
        /*0288*/ 	.word	0x00011280


	//----- nvinfo : EIATTR_COOP_GROUP_MASK_REGIDS
	.align		4
.L_515:
        /*028c*/ 	.byte	0x04, 0x29
        /*028e*/ 	.short	(.L_517 - .L_516)


	//   ....[0]....
.L_516:
        /*0290*/ 	.word	0xffffffff


	//   ....[1]....
        /*0294*/ 	.word	0xffffffff


	//   ....[2]....
        /*0298*/ 	.word	0xffffffff


	//   ....[3]....
        /*029c*/ 	.word	0xffffffff


	//   ....[4]....
        /*02a0*/ 	.word	0xffffffff


	//   ....[5]....
        /*02a4*/ 	.word	0xffffffff


	//   ....[6]....
        /*02a8*/ 	.word	0xffffffff


	//   ....[7]....
        /*02ac*/ 	.word	0xffffffff


	//   ....[8]....
        /*02b0*/ 	.word	0xffffffff


	//   ....[9]....
        /*02b4*/ 	.word	0xffffffff


	//   ....[10]....
        /*02b8*/ 	.word	0xffffffff


	//   ....[11]....
        /*02bc*/ 	.word	0xffffffff


	//   ....[12]....
        /*02c0*/ 	.word	0xffffffff


	//   ....[13]....
        /*02c4*/ 	.word	0xffffffff


	//   ....[14]....
        /*02c8*/ 	.word	0xffffffff


	//   ....[15]....
        /*02cc*/ 	.word	0xffffffff


	//   ....[16]....
        /*02d0*/ 	.word	0xffffffff


	//   ....[17]....
        /*02d4*/ 	.word	0xffffffff


	//   ....[18]....
        /*02d8*/ 	.word	0xffffffff


	//   ....[19]....
        /*02dc*/ 	.word	0xffffffff


	//   ....[20]....
        /*02e0*/ 	.word	0xffffffff


	//   ....[21]....
        /*02e4*/ 	.word	0xffffffff


	//   ....[22]....
        /*02e8*/ 	.word	0xffffffff


	//   ....[23]....
        /*02ec*/ 	.word	0xffffffff


	//   ....[24]....
        /*02f0*/ 	.word	0xffffffff


	//   ....[25]....
        /*02f4*/ 	.word	0xffffffff


	//   ....[26]....
        /*02f8*/ 	.word	0xffffffff


	//   ....[27]....
        /*02fc*/ 	.word	0xffffffff


	//   ....[28]....
        /*0300*/ 	.word	0xffffffff


	//   ....[29]....
        /*0304*/ 	.word	0xffffffff


	//   ....[30]....
        /*0308*/ 	.word	0xffffffff


	//   ....[31]....
        /*030c*/ 	.word	0xffffffff


	//   ....[32]....
        /*0310*/ 	.word	0xffffffff


	//   ....[33]....
        /*0314*/ 	.word	0xffffffff


	//   ....[34]....
        /*0318*/ 	.word	0xffffffff


	//   ....[35]....
        /*031c*/ 	.word	0xffffffff


	//   ....[36]....
        /*0320*/ 	.word	0xffffffff


	//   ....[37]....
        /*0324*/ 	.word	0xffffffff


	//   ....[38]....
        /*0328*/ 	.word	0xffffffff


	//   ....[39]....
        /*032c*/ 	.word	0xffffffff


	//   ....[40]....
        /*0330*/ 	.word	0xffffffff


	//   ....[41]....
        /*0334*/ 	.word	0xffffffff


	//   ....[42]....
        /*0338*/ 	.word	0xffffffff


	//   ....[43]....
        /*033c*/ 	.word	0xffffffff


	//   ....[44]....
        /*0340*/ 	.word	0xffffffff


	//   ....[45]....
        /*0344*/ 	.word	0xffffffff


	//   ....[46]....
        /*0348*/ 	.word	0xffffffff


	//   ....[47]....
        /*034c*/ 	.word	0xffffffff


	//   ....[48]....
        /*0350*/ 	.word	0xffffffff


	//   ....[49]....
        /*0354*/ 	.word	0xffffffff


	//   ....[50]....
        /*0358*/ 	.word	0xffffffff


	//   ....[51]....
        /*035c*/ 	.word	0xffffffff


	//   ....[52]....
        /*0360*/ 	.word	0xffffffff


	//   ....[53]....
        /*0364*/ 	.word	0xffffffff


	//   ....[54]....
        /*0368*/ 	.word	0xffffffff


	//   ....[55]....
        /*036c*/ 	.word	0xffffffff


	//   ....[56]....
        /*0370*/ 	.word	0xffffffff


	//   ....[57]....
        /*0374*/ 	.word	0xffffffff


	//   ....[58]....
        /*0378*/ 	.word	0xffffffff


	//   ....[59]....
        /*037c*/ 	.word	0xffffffff


	//   ....[60]....
        /*0380*/ 	.word	0xffffffff


	//   ....[61]....
        /*0384*/ 	.word	0xffffffff


	//   ....[62]....
        /*0388*/ 	.word	0xffffffff


	//   ....[63]....
        /*038c*/ 	.word	0xffffffff


	//   ....[64]....
        /*0390*/ 	.word	0xffffffff


	//   ....[65]....
        /*0394*/ 	.word	0xffffffff


	//   ....[66]....
        /*0398*/ 	.word	0xffffffff


	//   ....[67]....
        /*039c*/ 	.word	0xffffffff


	//   ....[68]....
        /*03a0*/ 	.word	0xffffffff


	//   ....[69]....
        /*03a4*/ 	.word	0xffffffff


	//   ....[70]....
        /*03a8*/ 	.word	0xffffffff


	//   ....[71]....
        /*03ac*/ 	.word	0xffffffff


	//   ....[72]....
        /*03b0*/ 	.word	0xffffffff


	//   ....[73]....
        /*03b4*/ 	.word	0xffffffff


	//   ....[74]....
        /*03b8*/ 	.word	0xffffffff


	//   ....[75]....
        /*03bc*/ 	.word	0xffffffff


	//   ....[76]....
        /*03c0*/ 	.word	0xffffffff


	//   ....[77]....
        /*03c4*/ 	.word	0xffffffff


	//   ....[78]....
        /*03c8*/ 	.word	0xffffffff


	//   ....[79]....
        /*03cc*/ 	.word	0xffffffff


	//   ....[80]....
        /*03d0*/ 	.word	0xffffffff


	//   ....[81]....
        /*03d4*/ 	.word	0xffffffff


	//   ....[82]....
        /*03d8*/ 	.word	0xffffffff


	//   ....[83]....
        /*03dc*/ 	.word	0xffffffff


	//   ....[84]....
        /*03e0*/ 	.word	0xffffffff


	//   ....[85]....
        /*03e4*/ 	.word	0xffffffff


	//   ....[86]....
        /*03e8*/ 	.word	0xffffffff


	//   ....[87]....
        /*03ec*/ 	.word	0xffffffff


	//   ....[88]....
        /*03f0*/ 	.word	0xffffffff


	//   ....[89]....
        /*03f4*/ 	.word	0xffffffff


	//   ....[90]....
        /*03f8*/ 	.word	0xffffffff


	//   ....[91]....
        /*03fc*/ 	.word	0xffffffff


	//   ....[92]....
        /*0400*/ 	.word	0xffffffff


	//   ....[93]....
        /*0404*/ 	.word	0xffffffff


	//   ....[94]....
        /*0408*/ 	.word	0xffffffff


	//   ....[95]....
        /*040c*/ 	.word	0xffffffff


	//   ....[96]....
        /*0410*/ 	.word	0xffffffff


	//   ....[97]....
        /*0414*/ 	.word	0xffffffff


	//   ....[98]....
        /*0418*/ 	.word	0xffffffff


	//   ....[99]....
        /*041c*/ 	.word	0xffffffff


	//   ....[100]....
        /*0420*/ 	.word	0xffffffff


	//   ....[101]....
        /*0424*/ 	.word	0xffffffff


	//   ....[102]....
        /*0428*/ 	.word	0xffffffff


	//   ....[103]....
        /*042c*/ 	.word	0xffffffff


	//   ....[104]....
        /*0430*/ 	.word	0xffffffff


	//   ....[105]....
        /*0434*/ 	.word	0xffffffff


	//   ....[106]....
        /*0438*/ 	.word	0xffffffff


	//   ....[107]....
        /*043c*/ 	.word	0xffffffff


	//   ....[108]....
        /*0440*/ 	.word	0xffffffff


	//   ....[109]....
        /*0444*/ 	.word	0xffffffff


	//   ....[110]....
        /*0448*/ 	.word	0xffffffff


	//   ....[111]....
        /*044c*/ 	.word	0xffffffff


	//   ....[112]....
        /*0450*/ 	.word	0xffffffff


	//   ....[113]....
        /*0454*/ 	.word	0xffffffff


	//   ....[114]....
        /*0458*/ 	.word	0xffffffff


	//   ....[115]....
        /*045c*/ 	.word	0xffffffff


	//   ....[116]....
        /*0460*/ 	.word	0xffffffff


	//   ....[117]....
        /*0464*/ 	.word	0xffffffff


	//   ....[118]....
        /*0468*/ 	.word	0xffffffff


	//   ....[119]....
        /*046c*/ 	.word	0xffffffff


	//   ....[120]....
        /*0470*/ 	.word	0xffffffff


	//   ....[121]....
        /*0474*/ 	.word	0xffffffff


	//   ....[122]....
        /*0478*/ 	.word	0xffffffff


	//   ....[123]....
        /*047c*/ 	.word	0xffffffff


	//   ....[124]....
        /*0480*/ 	.word	0xffffffff


	//   ....[125]....
        /*0484*/ 	.word	0xffffffff


	//   ....[126]....
        /*0488*/ 	.word	0xffffffff


	//   ....[127]....
        /*048c*/ 	.word	0xffffffff


	//   ....[128]....
        /*0490*/ 	.word	0xffffffff


	//   ....[129]....
        /*0494*/ 	.word	0xffffffff


	//   ....[130]....
        /*0498*/ 	.word	0xffffffff


	//   ....[131]....
        /*049c*/ 	.word	0xffffffff


	//   ....[132]....
        /*04a0*/ 	.word	0x0500000f


	//   ....[133]....
        /*04a4*/ 	.word	0x0500000f


	//   ....[134]....
        /*04a8*/ 	.word	0x0500000f


	//   ....[135]....
        /*04ac*/ 	.word	0x0500000f


	//   ....[136]....
        /*04b0*/ 	.word	0x0500000f


	//   ....[137]....
        /*04b4*/ 	.word	0x0500000f


	//   ....[138]....
        /*04b8*/ 	.word	0x0500000f


	//   ....[139]....
        /*04bc*/ 	.word	0x0500000f


	//   ....[140]....
        /*04c0*/ 	.word	0x0500000f


	//   ....[141]....
        /*04c4*/ 	.word	0x0500000f


	//   ....[142]....
        /*04c8*/ 	.word	0x0500000f


	//   ....[143]....
        /*04cc*/ 	.word	0x0500000f


	//   ....[144]....
        /*04d0*/ 	.word	0x0500000f


	//   ....[145]....
        /*04d4*/ 	.word	0x0500000f


	//   ....[146]....
        /*04d8*/ 	.word	0x0500000f


	//   ....[147]....
        /*04dc*/ 	.word	0x0500000f


	//   ....[148]....
        /*04e0*/ 	.word	0x0500000f


	//   ....[149]....
        /*04e4*/ 	.word	0x0500000f


	//----- nvinfo : EIATTR_COOP_GROUP_INSTR_OFFSETS
	.align		4
.L_517:
        /*04e8*/ 	.byte	0x04, 0x28
        /*04ea*/ 	.short	(.L_519 - .L_518)


	//   ....[0]....
.L_518:
        /*04ec*/ 	.word	0x00000070


	//   ....[1]....
        /*04f0*/ 	.word	0x00000140


	//   ....[2]....
        /*04f4*/ 	.word	0x00000190


	//   ....[3]....
        /*04f8*/ 	.word	0x000003c0


	//   ....[4]....
        /*04fc*/ 	.word	0x00000520


	//   ....[5]....
        /*0500*/ 	.word	0x00000640


	//   ....[6]....
        /*0504*/ 	.word	0x000007a0


	//   ....[7]....
        /*0508*/ 	.word	0x00001990


	//   ....[8]....
        /*050c*/ 	.word	0x00002260


	//   ....[9]....
        /*0510*/ 	.word	0x00002aa0


	//   ....[10]....
        /*0514*/ 	.word	0x00002ac0


	//   ....[11]....
        /*0518*/ 	.word	0x00002ad0


	//   ....[12]....
        /*051c*/ 	.word	0x000035c0


	//   ....[13]....
        /*0520*/ 	.word	0x000036c0


	//   ....[14]....
        /*0524*/ 	.word	0x000049a0


	//   ....[15]....
        /*0528*/ 	.word	0x000049c0


	//   ....[16]....
        /*052c*/ 	.word	0x00005040


	//   ....[17]....
        /*0530*/ 	.word	0x00005140


	//   ....[18]....
        /*0534*/ 	.word	0x000059b0


	//   ....[19]....
        /*0538*/ 	.word	0x00005a30


	//   ....[20]....
        /*053c*/ 	.word	0x000078f0


	//   ....[21]....
        /*0540*/ 	.word	0x00007900


	//   ....[22]....
        /*0544*/ 	.word	0x00007930


	//   ....[23]....
        /*0548*/ 	.word	0x00007940


	//   ....[24]....
        /*054c*/ 	.word	0x00009550


	//   ....[25]....
        /*0550*/ 	.word	0x00009600


	//   ....[26]....
        /*0554*/ 	.word	0x00009620


	//   ....[27]....
        /*0558*/ 	.word	0x00009640


	//   ....[28]....
        /*055c*/ 	.word	0x0000b060


	//   ....[29]....
        /*0560*/ 	.word	0x0000b090


	//   ....[30]....
        /*0564*/ 	.word	0x0000b120


	//   ....[31]....
        /*0568*/ 	.word	0x0000b150


	//   ....[32]....
        /*056c*/ 	.word	0x0000b170


	//   ....[33]....
        /*0570*/ 	.word	0x0000b190


	//   ....[34]....
        /*0574*/ 	.word	0x0000b1c0


	//   ....[35]....
        /*0578*/ 	.word	0x0000b1d0


	//   ....[36]....
        /*057c*/ 	.word	0x0000b200


	//   ....[37]....
        /*0580*/ 	.word	0x0000b230


	//   ....[38]....
        /*0584*/ 	.word	0x0000b260


	//   ....[39]....
        /*0588*/ 	.word	0x0000b290


	//   ....[40]....
        /*058c*/ 	.word	0x0000b2c0


	//   ....[41]....
        /*0590*/ 	.word	0x0000b2e0


	//   ....[42]....
        /*0594*/ 	.word	0x0000b310


	//   ....[43]....
        /*0598*/ 	.word	0x0000b320


	//   ....[44]....
        /*059c*/ 	.word	0x0000b340


	//   ....[45]....
        /*05a0*/ 	.word	0x0000b350


	//   ....[46]....
        /*05a4*/ 	.word	0x0000b360


	//   ....[47]....
        /*05a8*/ 	.word	0x0000b370


	//   ....[48]....
        /*05ac*/ 	.word	0x0000b390


	//   ....[49]....
        /*05b0*/ 	.word	0x0000b3a0


	//   ....[50]....
        /*05b4*/ 	.word	0x0000b3b0


	//   ....[51]....
        /*05b8*/ 	.word	0x0000b3c0


	//   ....[52]....
        /*05bc*/ 	.word	0x0000b3d0


	//   ....[53]....
        /*05c0*/ 	.word	0x0000b3e0


	//   ....[54]....
        /*05c4*/ 	.word	0x0000b3f0


	//   ....[55]....
        /*05c8*/ 	.word	0x0000b400


	//   ....[56]....
        /*05cc*/ 	.word	0x0000b420


	//   ....[57]....
        /*05d0*/ 	.word	0x0000b430


	//   ....[58]....
        /*05d4*/ 	.word	0x0000b440


	//   ....[59]....
        /*05d8*/ 	.word	0x0000b450


	//   ....[60]....
        /*05dc*/ 	.word	0x0000b5a0


	//   ....[61]....
        /*05e0*/ 	.word	0x0000b5d0


	//   ....[62]....
        /*05e4*/ 	.word	0x0000b610


	//   ....[63]....
        /*05e8*/ 	.word	0x0000b640


	//   ....[64]....
        /*05ec*/ 	.word	0x0000b660


	//   ....[65]....
        /*05f0*/ 	.word	0x0000b680


	//   ....[66]....
        /*05f4*/ 	.word	0x0000b6a0


	//   ....[67]....
        /*05f8*/ 	.word	0x0000b6c0


	//   ....[68]....
        /*05fc*/ 	.word	0x0000b6e0


	//   ....[69]....
        /*0600*/ 	.word	0x0000b710


	//   ....[70]....
        /*0604*/ 	.word	0x0000b720


	//   ....[71]....
        /*0608*/ 	.word	0x0000b730


	//   ....[72]....
        /*060c*/ 	.word	0x0000b740


	//   ....[73]....
        /*0610*/ 	.word	0x0000b750


	//   ....[74]....
        /*0614*/ 	.word	0x0000b760


	//   ....[75]....
        /*0618*/ 	.word	0x0000b770


	//   ....[76]....
        /*061c*/ 	.word	0x0000b780


	//   ....[77]....
        /*0620*/ 	.word	0x0000b790


	//   ....[78]....
        /*0624*/ 	.word	0x0000b7d0


	//   ....[79]....
        /*0628*/ 	.word	0x0000b7f0


	//   ....[80]....
        /*062c*/ 	.word	0x0000b810


	//   ....[81]....
        /*0630*/ 	.word	0x0000b820


	//   ....[82]....
        /*0634*/ 	.word	0x0000b840


	//   ....[83]....
        /*0638*/ 	.word	0x0000b850


	//   ....[84]....
        /*063c*/ 	.word	0x0000b860


	//   ....[85]....
        /*0640*/ 	.word	0x0000b870


	//   ....[86]....
        /*0644*/ 	.word	0x0000b880


	//   ....[87]....
        /*0648*/ 	.word	0x0000b890


	//   ....[88]....
        /*064c*/ 	.word	0x0000b8a0


	//   ....[89]....
        /*0650*/ 	.word	0x0000b8b0


	//   ....[90]....
        /*0654*/ 	.word	0x0000b8c0


	//   ....[91]....
        /*0658*/ 	.word	0x0000b8d0


	//   ....[92]....
        /*065c*/ 	.word	0x0000bf70


	//   ....[93]....
        /*0660*/ 	.word	0x0000bfa0


	//   ....[94]....
        /*0664*/ 	.word	0x0000bfd0


	//   ....[95]....
        /*0668*/ 	.word	0x0000c000


	//   ....[96]....
        /*066c*/ 	.word	0x0000c580


	//   ....[97]....
        /*0670*/ 	.word	0x0000c5b0


	//   ....[98]....
        /*0674*/ 	.word	0x0000c740


	//   ....[99]....
        /*0678*/ 	.word	0x0000c760


	//   ....[100]....
        /*067c*/ 	.word	0x0000c8a0


	//   ....[101]....
        /*0680*/ 	.word	0x0000c8c0


	//   ....[102]....
        /*0684*/ 	.word	0x0000ca10


	//   ....[103]....
        /*0688*/ 	.word	0x0000ca30


	//   ....[104]....
        /*068c*/ 	.word	0x0000d1b0


	//   ....[105]....
        /*0690*/ 	.word	0x0000d1d0


	//   ....[106]....
        /*0694*/ 	.word	0x0000d310


	//   ....[107]....
        /*0698*/ 	.word	0x0000d330


	//   ....[108]....
        /*069c*/ 	.word	0x0000d470


	//   ....[109]....
        /*06a0*/ 	.word	0x0000d490


	//   ....[110]....
        /*06a4*/ 	.word	0x0000d5e0


	//   ....[111]....
        /*06a8*/ 	.word	0x0000d600


	//   ....[112]....
        /*06ac*/ 	.word	0x0000d7e0


	//   ....[113]....
        /*06b0*/ 	.word	0x0000e8d0


	//   ....[114]....
        /*06b4*/ 	.word	0x0000f4f0


	//   ....[115]....
        /*06b8*/ 	.word	0x0000f510


	//   ....[116]....
        /*06bc*/ 	.word	0x0000f550


	//   ....[117]....
        /*06c0*/ 	.word	0x0000f590


	//   ....[118]....
        /*06c4*/ 	.word	0x0000f6a0


	//   ....[119]....
        /*06c8*/ 	.word	0x0000f6b0


	//   ....[120]....
        /*06cc*/ 	.word	0x0000f750


	//   ....[121]....
        /*06d0*/ 	.word	0x0000f760


	//   ....[122]....
        /*06d4*/ 	.word	0x0000f800


	//   ....[123]....
        /*06d8*/ 	.word	0x0000f810


	//   ....[124]....
        /*06dc*/ 	.word	0x0000f8b0


	//   ....[125]....
        /*06e0*/ 	.word	0x0000f8c0


	//   ....[126]....
        /*06e4*/ 	.word	0x0000f900


	//   ....[127]....
        /*06e8*/ 	.word	0x0000f960


	//   ....[128]....
        /*06ec*/ 	.word	0x0000f970


	//   ....[129]....
        /*06f0*/ 	.word	0x0000f980


	//   ....[130]....
        /*06f4*/ 	.word	0x00012090


	//   ....[131]....
        /*06f8*/ 	.word	0x00012230


	//   ....[132]....
        /*06fc*/ 	.word	0x00012830


	//   ....[133]....
        /*0700*/ 	.word	0x00012a00


	//   ....[134]....
        /*0704*/ 	.word	0x00012a70


	//   ....[135]....
        /*0708*/ 	.word	0x00012b00


	//   ....[136]....
        /*070c*/ 	.word	0x00012ba0


	//   ....[137]....
        /*0710*/ 	.word	0x00012c60


	//   ....[138]....
        /*0714*/ 	.word	0x00012d80


	//   ....[139]....
        /*0718*/ 	.word	0x00012de0


	//   ....[140]....
        /*071c*/ 	.word	0x00012ef0


	//   ....[141]....
        /*0720*/ 	.word	0x00012f50


	//   ....[142]....
        /*0724*/ 	.word	0x00013060


	//   ....[143]....
        /*0728*/ 	.word	0x000130c0


	//   ....[144]....
        /*072c*/ 	.word	0x000131c0


	//   ....[145]....
        /*0730*/ 	.word	0x00013220


	//   ....[146]....
        /*0734*/ 	.word	0x00013320


	//   ....[147]....
        /*0738*/ 	.word	0x00013380


	//   ....[148]....
        /*073c*/ 	.word	0x00013420


	//   ....[149]....
        /*0740*/ 	.word	0x000137c0


	//----- nvinfo : EIATTR_REG_RECONFIG
	.align		4
.L_519:
        /*0744*/ 	.byte	0x01, 0x54
	.zero		2


	//----- nvinfo : EIATTR_SYSCALL_OFFSETS
	.align		4
        /*0748*/ 	.byte	0x04, 0x46
        /*074a*/ 	.short	(.L_521 - .L_520)


	//   ....[0]....
.L_520:
        /*074c*/ 	.word	0x00001b70


	//   ....[1]....
        /*0750*/ 	.word	0x0000e2e0


	//   ....[2]....
        /*0754*/ 	.word	0x0000e470


	//   ....[3]....
        /*0758*/ 	.word	0x0000e5d0


	//   ....[4]....
        /*075c*/ 	.word	0x0000e720


	//   ....[5]....
        /*0760*/ 	.word	0x0000f0e0


	//----- nvinfo : EIATTR_MBARRIER_INSTR_OFFSETS
	.align		4
.L_521:
        /*0764*/ 	.byte	0x04, 0x39
        /*0766*/ 	.short	(.L_523 - .L_522)


	//   ....[0]....
.L_522:
        /*0768*/ 	.word	0x00000270
        /*076c*/ 	.word	0x000000ff
        /*0770*/ 	.word	0x00038800
        /*0774*/ 	.short	0x0100
        /*0776*/ 	.byte	0x08
	.zero		1


	//   ....[1]....
        /*0778*/ 	.word	0x00000280
        /*077c*/ 	.word	0x000000ff
        /*0780*/ 	.word	0x00038820
        /*0784*/ 	.short	0x0100
        /*0786*/ 	.byte	0x08
	.zero		1


	//   ....[2]....
        /*0788*/ 	.word	0x00000370
        /*078c*/ 	.word	0x000000ff
        /*0790*/ 	.word	0x00038830
        /*0794*/ 	.short	0x0100
        /*0796*/ 	.byte	0x08
	.zero		1


	//   ....[3]....
        /*0798*/ 	.word	0x00000380
        /*079c*/ 	.word	0x000000ff
        /*07a0*/ 	.word	0x00038840
        /*07a4*/ 	.short	0x0100
        /*07a6*/ 	.byte	0x08
	.zero		1


	//   ....[4]....
        /*07a8*/ 	.word	0x00000390
        /*07ac*/ 	.word	0x000000ff
        /*07b0*/ 	.word	0x00038838
        /*07b4*/ 	.short	0x0100
        /*07b6*/ 	.byte	0x08
	.zero		1


	//   ....[5]....
        /*07b8*/ 	.word	0x000003a0
        /*07bc*/ 	.word	0x000000ff
        /*07c0*/ 	.word	0x00038848
        /*07c4*/ 	.short	0x0100
        /*07c6*/ 	.byte	0x08
	.zero		1


	//   ....[6]....
        /*07c8*/ 	.word	0x000004d0
        /*07cc*/ 	.word	0x000000ff
        /*07d0*/ 	.word	0x00038850
        /*07d4*/ 	.short	0x0100
        /*07d6*/ 	.byte	0x08
	.zero		1


	//   ....[7]....
        /*07d8*/ 	.word	0x000004e0
        /*07dc*/ 	.word	0x000000ff
        /*07e0*/ 	.word	0x00038860
        /*07e4*/ 	.short	0x0100
        /*07e6*/ 	.byte	0x08
	.zero		1


	//   ....[8]....
        /*07e8*/ 	.word	0x000004f0
        /*07ec*/ 	.word	0x000000ff
        /*07f0*/ 	.word	0x00038858
        /*07f4*/ 	.short	0x0100
        /*07f6*/ 	.byte	0x08
	.zero		1


	//   ....[9]....
        /*07f8*/ 	.word	0x00000500
        /*07fc*/ 	.word	0x000000ff
        /*0800*/ 	.word	0x00038868
        /*0804*/ 	.short	0x0100
        /*0806*/ 	.byte	0x08
	.zero		1


	//   ....[10]....
        /*0808*/ 	.word	0x000005f0
        /*080c*/ 	.word	0x000000ff
        /*0810*/ 	.word	0x00038870
        /*0814*/ 	.short	0x0100
        /*0816*/ 	.byte	0x06
	.zero		1


	//   ....[11]....
        /*0818*/ 	.word	0x00000600
        /*081c*/ 	.word	0x000000ff
        /*0820*/ 	.word	0x00038880
        /*0824*/ 	.short	0x0100
        /*0826*/ 	.byte	0x06
	.zero		1


	//   ....[12]....
        /*0828*/ 	.word	0x00000610
        /*082c*/ 	.word	0x000000ff
        /*0830*/ 	.word	0x00038878
        /*0834*/ 	.short	0x0100
        /*0836*/ 	.byte	0x06
	.zero		1


	//   ....[13]....
        /*0838*/ 	.word	0x00000620
        /*083c*/ 	.word	0x000000ff
        /*0840*/ 	.word	0x00038888
        /*0844*/ 	.short	0x0100
        /*0846*/ 	.byte	0x06
	.zero		1


	//   ....[14]....
        /*0848*/ 	.word	0x00000750
        /*084c*/ 	.word	0x000000ff
        /*0850*/ 	.word	0x00038890
        /*0854*/ 	.short	0x0100
        /*0856*/ 	.byte	0x08
	.zero		1


	//   ....[15]....
        /*0858*/ 	.word	0x00000760
        /*085c*/ 	.word	0x000000ff
        /*0860*/ 	.word	0x000388a0
        /*0864*/ 	.short	0x0100
        /*0866*/ 	.byte	0x08
	.zero		1


	//   ....[16]....
        /*0868*/ 	.word	0x00000770
        /*086c*/ 	.word	0x000000ff
        /*0870*/ 	.word	0x00038898
        /*0874*/ 	.short	0x0100
        /*0876*/ 	.byte	0x08
	.zero		1


	//   ....[17]....
        /*0878*/ 	.word	0x00000780
        /*087c*/ 	.word	0x000000ff
        /*0880*/ 	.word	0x000388a8
        /*0884*/ 	.short	0x0100
        /*0886*/ 	.byte	0x08
	.zero		1


	//   ....[18]....
        /*0888*/ 	.word	0x000008b0
        /*088c*/ 	.word	0x000000ff
        /*0890*/ 	.word	0x000388b0
        /*0894*/ 	.short	0x0100
        /*0896*/ 	.byte	0x08
	.zero		1


	//   ....[19]....
        /*0898*/ 	.word	0x000008c0
        /*089c*/ 	.word	0x000000ff
        /*08a0*/ 	.word	0x000388c0
        /*08a4*/ 	.short	0x0100
        /*08a6*/ 	.byte	0x08
	.zero		1


	//   ....[20]....
        /*08a8*/ 	.word	0x000008d0
        /*08ac*/ 	.word	0x000000ff
        /*08b0*/ 	.word	0x000388b8
        /*08b4*/ 	.short	0x0100
        /*08b6*/ 	.byte	0x08
	.zero		1


	//   ....[21]....
        /*08b8*/ 	.word	0x000008e0
        /*08bc*/ 	.word	0x000000ff
        /*08c0*/ 	.word	0x000388c8
        /*08c4*/ 	.short	0x0100
        /*08c6*/ 	.byte	0x08
	.zero		1


	//   ....[22]....
        /*08c8*/ 	.word	0x00001bf0
        /*08cc*/ 	.word	0x000000ff
        /*08d0*/ 	.word	0x00038800
        /*08d4*/ 	.short	0x010a
        /*08d6*/ 	.byte	0x29
	.zero		1


	//   ....[23]....
        /*08d8*/ 	.word	0x00001c70
        /*08dc*/ 	.word	0x00000003
        /*08e0*/ 	.word	0x00038830
        /*08e4*/ 	.short	0x010a
        /*08e6*/ 	.byte	0x3f
	.zero		1


	//   ....[24]....
        /*08e8*/ 	.word	0x00001cd0
        /*08ec*/ 	.word	0x00000003
        /*08f0*/ 	.word	0x00038830
        /*08f4*/ 	.short	0x010a
        /*08f6*/ 	.byte	0x3f
	.zero		1


	//   ....[25]....
        /*08f8*/ 	.word	0x000024e0
        /*08fc*/ 	.word	0x00000003
        /*0900*/ 	.word	0x00000000
        /*0904*/ 	.short	0x0101
        /*0906*/ 	.byte	0x3f
	.zero		1


	//   ....[26]....
        /*0908*/ 	.word	0x00004380
        /*090c*/ 	.word	0x000000ff
        /*0910*/ 	.word	0x00038830
        /*0914*/ 	.short	0x010a
        /*0916*/ 	.byte	0x06
	.zero		1


	//   ....[27]....
        /*0918*/ 	.word	0x000043c0
        /*091c*/ 	.word	0x000000ff
        /*0920*/ 	.word	0x00038830
        /*0924*/ 	.short	0x010a
        /*0926*/ 	.byte	0x06
	.zero		1


	//   ....[28]....
        /*0928*/ 	.word	0x00004730
        /*092c*/ 	.word	0x000000ff
        /*0930*/ 	.word	0x00038850
        /*0934*/ 	.short	0x010a
        /*0936*/ 	.byte	0x06
	.zero		1


	//   ....[29]....
        /*0938*/ 	.word	0x00004770
        /*093c*/ 	.word	0x000000ff
        /*0940*/ 	.word	0x00038850
        /*0944*/ 	.short	0x010a
        /*0946*/ 	.byte	0x06
	.zero		1


	//   ....[30]....
        /*0948*/ 	.word	0x000061c0
        /*094c*/ 	.word	0x00000003
        /*0950*/ 	.word	0x00000000
        /*0954*/ 	.short	0x0101
        /*0956*/ 	.byte	0x3f
	.zero		1


	//   ....[31]....
        /*0958*/ 	.word	0x000065a0
        /*095c*/ 	.word	0x000000ff
        /*0960*/ 	.word	0x00000000
        /*0964*/ 	.short	0x0101
        /*0966*/ 	.byte	0x06
	.zero		1


	//   ....[32]....
        /*0968*/ 	.word	0x00007050
        /*096c*/ 	.word	0x000000ff
        /*0970*/ 	.word	0x00038830
        /*0974*/ 	.short	0x010a
        /*0976*/ 	.byte	0x06
	.zero		1


	//   ....[33]....
        /*0978*/ 	.word	0x00007090
        /*097c*/ 	.word	0x000000ff
        /*0980*/ 	.word	0x00038830
        /*0984*/ 	.short	0x010a
        /*0986*/ 	.byte	0x06
	.zero		1


	//   ....[34]....
        /*0988*/ 	.word	0x000073d0
        /*098c*/ 	.word	0x000000ff
        /*0990*/ 	.word	0x00038850
        /*0994*/ 	.short	0x010a
        /*0996*/ 	.byte	0x06
	.zero		1


	//   ....[35]....
        /*0998*/ 	.word	0x00007410
        /*099c*/ 	.word	0x000000ff
        /*09a0*/ 	.word	0x00038850
        /*09a4*/ 	.short	0x010a
        /*09a6*/ 	.byte	0x06
	.zero		1


	//   ....[36]....
        /*09a8*/ 	.word	0x000086c0
        /*09ac*/ 	.word	0x00000003
        /*09b0*/ 	.word	0x00000000
        /*09b4*/ 	.short	0x0101
        /*09b6*/ 	.byte	0x3f
	.zero		1


	//   ....[37]....
        /*09b8*/ 	.word	0x000088b0
        /*09bc*/ 	.word	0x000000ff
        /*09c0*/ 	.word	0x00000000
        /*09c4*/ 	.short	0x0101
        /*09c6*/ 	.byte	0x06
	.zero		1


	//   ....[38]....
        /*09c8*/ 	.word	0x000092b0
        /*09cc*/ 	.word	0x000000ff
        /*09d0*/ 	.word	0x00038850
        /*09d4*/ 	.short	0x010a
        /*09d6*/ 	.byte	0x0e
	.zero		1


	//   ....[39]....
        /*09d8*/ 	.word	0x000092f0
        /*09dc*/ 	.word	0x000000ff
        /*09e0*/ 	.word	0x00038850
        /*09e4*/ 	.short	0x010a
        /*09e6*/ 	.byte	0x0e
	.zero		1


	//   ....[40]....
        /*09e8*/ 	.word	0x00009cb0
        /*09ec*/ 	.word	0x000000ff
        /*09f0*/ 	.word	0x00000000
        /*09f4*/ 	.short	0x0101
        /*09f6*/ 	.byte	0x04
	.zero		1


	//   ....[41]....
        /*09f8*/ 	.word	0x0000c560
        /*09fc*/ 	.word	0x00000000
        /*0a00*/ 	.word	0x00000000
        /*0a04*/ 	.short	0x0101
        /*0a06*/ 	.byte	0x3f
	.zero		1


	//   ....[42]....
        /*0a08*/ 	.word	0x0000eb50
        /*0a0c*/ 	.word	0x00000004
        /*0a10*/ 	.word	0x00038880
        /*0a14*/ 	.short	0x010a
        /*0a16*/ 	.byte	0x3f
	.zero		1


	//   ....[43]....
        /*0a18*/ 	.word	0x0000ed50
        /*0a1c*/ 	.word	0x00000004
        /*0a20*/ 	.word	0x00038840
        /*0a24*/ 	.short	0x010a
        /*0a26*/ 	.byte	0x3f
	.zero		1


	//   ....[44]....
        /*0a28*/ 	.word	0x0000fac0
        /*0a2c*/ 	.word	0x00000011
        /*0a30*/ 	.word	0x00038800
        /*0a34*/ 	.short	0x0107
        /*0a36*/ 	.byte	0x3f
	.zero		1


	//   ....[45]....
        /*0a38*/ 	.word	0x0000fbc0
        /*0a3c*/ 	.word	0x00000011
        /*0a40*/ 	.word	0x00038800
        /*0a44*/ 	.short	0x0101
        /*0a46*/ 	.byte	0x3f
	.zero		1


	//   ....[46]....
        /*0a48*/ 	.word	0x0000fbe0
        /*0a4c*/ 	.word	0x00000011
        /*0a50*/ 	.word	0x00038820
        /*0a54*/ 	.short	0x010a
        /*0a56*/ 	.byte	0x3f
	.zero		1


	//   ....[47]....
        /*0a58*/ 	.word	0x0000fef0
        /*0a5c*/ 	.word	0x00000006
        /*0a60*/ 	.word	0x00038880
        /*0a64*/ 	.short	0x010a
        /*0a66*/ 	.byte	0x3f
	.zero		1


	//   ....[48]....
        /*0a68*/ 	.word	0x00010240
        /*0a6c*/ 	.word	0x00000006
        /*0a70*/ 	.word	0x00038840
        /*0a74*/ 	.short	0x010a
        /*0a76*/ 	.byte	0x3f
	.zero		1


	//   ....[49]....
        /*0a78*/ 	.word	0x00010600
        /*0a7c*/ 	.word	0x00000013
        /*0a80*/ 	.word	0x00038870
        /*0a84*/ 	.short	0x010a
        /*0a86*/ 	.byte	0x3f
	.zero		1


	//   ....[50]....
        /*0a88*/ 	.word	0x00010670
        /*0a8c*/ 	.word	0x00000013
        /*0a90*/ 	.word	0x00038860
        /*0a94*/ 	.short	0x010a
        /*0a96*/ 	.byte	0x3f
	.zero		1


	//   ....[51]....
        /*0a98*/ 	.word	0x00011100
        /*0a9c*/ 	.word	0x00000013
        /*0aa0*/ 	.word	0x00038850
        /*0aa4*/ 	.short	0x0101
        /*0aa6*/ 	.byte	0x3f
	.zero		1


	//   ....[52]....
        /*0aa8*/ 	.word	0x00011180
        /*0aac*/ 	.word	0x00000013
        /*0ab0*/ 	.word	0x00000000
        /*0ab4*/ 	.short	0x0101
        /*0ab6*/ 	.byte	0x3f
	.zero		1


	//   ....[53]....
        /*0ab8*/ 	.word	0x000113b0
        /*0abc*/ 	.word	0x00000002
        /*0ac0*/ 	.word	0x00038870
        /*0ac4*/ 	.short	0x010a
        /*0ac6*/ 	.byte	0x3f
	.zero		1


	//   ....[54]....
        /*0ac8*/ 	.word	0x00011420
        /*0acc*/ 	.word	0x00000002
        /*0ad0*/ 	.word	0x00038860
        /*0ad4*/ 	.short	0x010a
        /*0ad6*/ 	.byte	0x3f
	.zero		1


	//   ....[55]....
        /*0ad8*/ 	.word	0x00011eb0
        /*0adc*/ 	.word	0x00000002
        /*0ae0*/ 	.word	0x00038850
        /*0ae4*/ 	.short	0x0101
        /*0ae6*/ 	.byte	0x3f
	.zero		1


	//   ....[56]....
        /*0ae8*/ 	.word	0x00011f30
        /*0aec*/ 	.word	0x00000002
        /*0af0*/ 	.word	0x00000000
        /*0af4*/ 	.short	0x0101
        /*0af6*/ 	.byte	0x3f
	.zero		1


	//   ....[57]....
        /*0af8*/ 	.word	0x000121b0
        /*0afc*/ 	.word	0x00000000
        /*0b00*/ 	.word	0x00038820
        /*0b04*/ 	.short	0x010a
        /*0b06*/ 	.byte	0x3f
	.zero		1


	//   ....[58]....
        /*0b08*/ 	.word	0x00012370
        /*0b0c*/ 	.word	0x00000006
        /*0b10*/ 	.word	0x00000000
        /*0b14*/ 	.short	0x010a
        /*0b16*/ 	.byte	0x3f
	.zero		1


	//   ....[59]....
        /*0b18*/ 	.word	0x000123e0
        /*0b1c*/ 	.word	0x00000007
        /*0b20*/ 	.word	0x00000000
        /*0b24*/ 	.short	0x010a
        /*0b26*/ 	.byte	0x3f
	.zero		1


	//   ....[60]....
        /*0b28*/ 	.word	0x00012440
        /*0b2c*/ 	.word	0x00000004
        /*0b30*/ 	.word	0x00038860
        /*0b34*/ 	.short	0x010a
        /*0b36*/ 	.byte	0x3f
	.zero		1


	//   ....[61]....
        /*0b38*/ 	.word	0x00012490
        /*0b3c*/ 	.word	0x00000003
        /*0b40*/ 	.word	0x00038860
        /*0b44*/ 	.short	0x010a
        /*0b46*/ 	.byte	0x3f
	.zero		1


	//   ....[62]....
        /*0b48*/ 	.word	0x000124d0
        /*0b4c*/ 	.word	0x00000004
        /*0b50*/ 	.word	0x00038880
        /*0b54*/ 	.short	0x010a
        /*0b56*/ 	.byte	0x3f
	.zero		1


	//   ....[63]....
        /*0b58*/ 	.word	0x000124f0
        /*0b5c*/ 	.word	0x00000003
        /*0b60*/ 	.word	0x00038880
        /*0b64*/ 	.short	0x010a
        /*0b66*/ 	.byte	0x3f
	.zero		1


	//   ....[64]....
        /*0b68*/ 	.word	0x00012560
        /*0b6c*/ 	.word	0x00000003
        /*0b70*/ 	.word	0x00038800
        /*0b74*/ 	.short	0x010a
        /*0b76*/ 	.byte	0x3f
	.zero		1


	//   ....[65]....
        /*0b78*/ 	.word	0x000125b0
        /*0b7c*/ 	.word	0x00000003
        /*0b80*/ 	.word	0x00038830
        /*0b84*/ 	.short	0x010a
        /*0b86*/ 	.byte	0x3f
	.zero		1


	//   ....[66]....
        /*0b88*/ 	.word	0x00012610
        /*0b8c*/ 	.word	0x00000007
        /*0b90*/ 	.word	0x00038830
        /*0b94*/ 	.short	0x010a
        /*0b96*/ 	.byte	0x3f
	.zero		1


	//   ....[67]....
        /*0b98*/ 	.word	0x00012670
        /*0b9c*/ 	.word	0x00000007
        /*0ba0*/ 	.word	0x00038850
        /*0ba4*/ 	.short	0x010a
        /*0ba6*/ 	.byte	0x3f
	.zero		1


	//   ....[68]....
        /*0ba8*/ 	.word	0x000126d0
        /*0bac*/ 	.word	0x00000009
        /*0bb0*/ 	.word	0x00038830
        /*0bb4*/ 	.short	0x010a
        /*0bb6*/ 	.byte	0x3f
	.zero		1


	//   ....[69]....
        /*0bb8*/ 	.word	0x00012730
        /*0bbc*/ 	.word	0x00000009
        /*0bc0*/ 	.word	0x00038850
        /*0bc4*/ 	.short	0x010a
        /*0bc6*/ 	.byte	0x3f
	.zero		1


	//   ....[70]....
        /*0bc8*/ 	.word	0x00012790
        /*0bcc*/ 	.word	0x00000006
        /*0bd0*/ 	.word	0x00038850
        /*0bd4*/ 	.short	0x010a
        /*0bd6*/ 	.byte	0x3f
	.zero		1


	//   ....[71]....
        /*0bd8*/ 	.word	0x000128e0
        /*0bdc*/ 	.word	0x00000004
        /*0be0*/ 	.word	0x00038880
        /*0be4*/ 	.short	0x010a
        /*0be6*/ 	.byte	0x3f
	.zero		1


	//   ....[72]....
        /*0be8*/ 	.word	0x00012930
        /*0bec*/ 	.word	0x00000004
        /*0bf0*/ 	.word	0x00038840
        /*0bf4*/ 	.short	0x010a
        /*0bf6*/ 	.byte	0x3f
	.zero		1


	//   ....[73]....
        /*0bf8*/ 	.word	0x000134b0
        /*0bfc*/ 	.word	0x00000011
        /*0c00*/ 	.word	0x00038820
        /*0c04*/ 	.short	0x010a
        /*0c06*/ 	.byte	0x3f
	.zero		1


	//   ....[74]....
        /*0c08*/ 	.word	0x00013500
        /*0c0c*/ 	.word	0x00000006
        /*0c10*/ 	.word	0x00038880
        /*0c14*/ 	.short	0x010a
        /*0c16*/ 	.byte	0x3f
	.zero		1


	//   ....[75]....
        /*0c18*/ 	.word	0x00013550
        /*0c1c*/ 	.word	0x00000006
        /*0c20*/ 	.word	0x00038840
        /*0c24*/ 	.short	0x010a
        /*0c26*/ 	.byte	0x3f
	.zero		1


	//   ....[76]....
        /*0c28*/ 	.word	0x000135a0
        /*0c2c*/ 	.word	0x00000013
        /*0c30*/ 	.word	0x00038870
        /*0c34*/ 	.short	0x010a
        /*0c36*/ 	.byte	0x3f
	.zero		1


	//   ....[77]....
        /*0c38*/ 	.word	0x000135f0
        /*0c3c*/ 	.word	0x00000013
        /*0c40*/ 	.word	0x00038860
        /*0c44*/ 	.short	0x010a
        /*0c46*/ 	.byte	0x3f
	.zero		1


	//   ....[78]....
        /*0c48*/ 	.word	0x00013640
        /*0c4c*/ 	.word	0x00000002
        /*0c50*/ 	.word	0x00038870
        /*0c54*/ 	.short	0x010a
        /*0c56*/ 	.byte	0x3f
	.zero		1


	//   ....[79]....
        /*0c58*/ 	.word	0x00013690
        /*0c5c*/ 	.word	0x00000002
        /*0c60*/ 	.word	0x00038860
        /*0c64*/ 	.short	0x010a
        /*0c66*/ 	.byte	0x3f
	.zero		1


	//   ....[80]....
        /*0c68*/ 	.word	0x000136e0
        /*0c6c*/ 	.word	0x00000000
        /*0c70*/ 	.word	0x00038820
        /*0c74*/ 	.short	0x010a
        /*0c76*/ 	.byte	0x3f
	.zero		1


	//   ....[81]....
        /*0c78*/ 	.word	0x00013880
        /*0c7c*/ 	.word	0x00000006
        /*0c80*/ 	.word	0x00000000
        /*0c84*/ 	.short	0x010a
        /*0c86*/ 	.byte	0x3f
	.zero		1


	//   ....[82]....
        /*0c88*/ 	.word	0x000138d0
        /*0c8c*/ 	.word	0x00000007
        /*0c90*/ 	.word	0x00000000
        /*0c94*/ 	.short	0x010a
        /*0c96*/ 	.byte	0x3f
	.zero		1


	//   ....[83]....
        /*0c98*/ 	.word	0x00013920
        /*0c9c*/ 	.word	0x00000004
        /*0ca0*/ 	.word	0x00038860
        /*0ca4*/ 	.short	0x010a
        /*0ca6*/ 	.byte	0x3f
	.zero		1


	//   ....[84]....
        /*0ca8*/ 	.word	0x00013970
        /*0cac*/ 	.word	0x00000003
        /*0cb0*/ 	.word	0x00038860
        /*0cb4*/ 	.short	0x010a
        /*0cb6*/ 	.byte	0x3f
	.zero		1


	//   ....[85]....
        /*0cb8*/ 	.word	0x000139c0
        /*0cbc*/ 	.word	0x00000004
        /*0cc0*/ 	.word	0x00038880
        /*0cc4*/ 	.short	0x010a
        /*0cc6*/ 	.byte	0x3f
	.zero		1


	//----- nvinfo : EIATTR_NUM_MBARRIERS
	.align		4
.L_523:
        /*0cc8*/ 	.byte	0x03, 0x38
        /*0cca*/ 	.short	0x0016


	//----- nvinfo : EIATTR_EXIT_INSTR_OFFSETS
	.align		4
        /*0ccc*/ 	.byte	0x04, 0x1c
        /*0cce*/ 	.short	(.L_525 - .L_524)


	//   ....[0]....
.L_524:
        /*0cd0*/ 	.word	0x00000a40


	//   ....[1]....
        /*0cd4*/ 	.word	0x0000d780


	//   ....[2]....
        /*0cd8*/ 	.word	0x00012540


	//----- nvinfo : EIATTR_MAX_THREADS
	.align		4
.L_525:
        /*0cdc*/ 	.byte	0x04, 0x05
        /*0cde*/ 	.short	(.L_527 - .L_526)
.L_526:
        /*0ce0*/ 	.word	0x00000180
        /*0ce4*/ 	.word	0x00000001
        /*0ce8*/ 	.word	0x00000001


	//----- nvinfo : EIATTR_CRS_STACK_SIZE
	.align		4
.L_527:
        /*0cec*/ 	.byte	0x04, 0x1e
        /*0cee*/ 	.short	(.L_529 - .L_528)
.L_528:
        /*0cf0*/ 	.word	0x00000000


	//----- nvinfo : EIATTR_CBANK_PARAM_SIZE
	.align		4
.L_529:
        /*0cf4*/ 	.byte	0x03, 0x19
        /*0cf6*/ 	.short	0x0af0


	//----- nvinfo : EIATTR_PARAM_CBANK
	.align		4
        /*0cf8*/ 	.byte	0x04, 0x0a
        /*0cfa*/ 	.short	(.L_531 - .L_530)
	.align		4
.L_530:
        /*0cfc*/ 	.word	index@(.nv.constant0._ZN7cutlass13device_kernelIN5flash11enable_sm90INS1_16FlashAttnFwdSm90INS1_25CollectiveMainloopFwdSm90ILi2EN4cute5tupleIJNS5_1CILi1EEES8_S8_EEENS6_IJNS7_ILi128EEESA_NS7_ILi256EEEEEELi256ENS_12float_e4m3_tEfNS_4arch4Sm90ELb1ELb0ELb0ELb0ELb0ELb0ELb0ELb1ELb1ELb1ELb0ELb0EEENS1_21CollectiveEpilogueFwdINS6_IJSA_SB_SA_EEES9_NS_10bfloat16_tESF_Li256ELb0ELb1ELb0ELb1EEENS1_30DynamicPersistentTileSchedulerILi256ELi128ELb0ELb1ELb1EEEEEEEEEvNT_6ParamsE)
        /*0d00*/ 	.short	0x0210
        /*0d02*/ 	.short	0x0af0


	//----- nvinfo : EIATTR_SW_WAR
	.align		4
.L_531:
        /*0d04*/ 	.byte	0x04, 0x36
        /*0d06*/ 	.short	(.L_533 - .L_532)
.L_532:
        /*0d08*/ 	.word	0x00000008
.L_533:


//--------------------- .nv.info._ZN7cutlass13device_kernelIN5flash11enable_sm90INS1_16FlashAttnFwdSm90INS1_25CollectiveMainloopFwdSm90ILi2EN4cute5tupleIJNS5_1CILi1EEES8_S8_EEENS6_IJNS7_ILi128EEESA_NS7_ILi256EEEEEELi256ENS_12float_e4m3_tEfNS_4arch4Sm90ELb1ELb0ELb0ELb1ELb0ELb0ELb0ELb1ELb1ELb1ELb0ELb0EEENS1_21CollectiveEpilogueFwdINS6_IJSA_SB_SA_EEES9_NS_10bfloat16_tESF_Li256ELb1ELb1ELb0ELb1EEENS1_36VarlenDynamicPersistentTileSchedulerILi128ELi128ELi256ELi128ELb0ELb1ELb1ELb1ELb1ELb1EEEEEEEEEvNT_6ParamsE --------------------------
	.section	.nv.info._ZN7cutlass13device_kernelIN5flash11enable_sm90INS1_16FlashAttnFwdSm90INS1_25CollectiveMainloopFwdSm90ILi2EN4cute5tupleIJNS5_1CILi1EEES8_S8_EEENS6_IJNS7_ILi128EEESA_NS7_ILi256EEEEEELi256ENS_12float_e4m3_tEfNS_4arch4Sm90ELb1ELb0ELb0ELb1ELb0ELb0ELb0ELb1ELb1ELb1ELb0ELb0EEENS1_21CollectiveEpilogueFwdINS6_IJSA_SB_SA_EEES9_NS_10bfloat16_tESF_Li256ELb1ELb1ELb0ELb1EEENS1_36VarlenDynamicPersistentTileSchedulerILi128ELi128ELi256ELi128ELb0ELb1ELb1ELb1ELb1ELb1EEEEEEEEEvNT_6ParamsE,"",@"SHT_CUDA_INFO"
	.sectionflags	@""
	.align	4


	//----- nvinfo : EIATTR_CUDA_API_VERSION
	.align		4
        /*0000*/ 	.byte	0x04, 0x37
        /*0002*/ 	.short	(.L_535 - .L_534)
.L_534:
        /*0004*/ 	.word	0x00000082


	//----- nvinfo : EIATTR_KPARAM_INFO
	.align		4
.L_535:
        /*0008*/ 	.byte	0x04, 0x17
        /*000a*/ 	.short	(.L_537 - .L_536)
.L_536:
        /*000c*/ 	.word	0x00000000
        /*0010*/ 	.short	0x0000
        /*0012*/ 	.short	0x0070
        /*0014*/ 	.byte	0x00, 0xf0, 0x01, 0x2a


	//----- nvinfo : EIATTR_SPARSE_MMA_MASK
	.align		4
.L_537:
        /*0018*/ 	.byte	0x03, 0x50
        /*001a*/ 	.short	0x0000


	//----- nvinfo : EIATTR_MAXREG_COUNT
	.align		4
        /*001c*/ 	.byte	0x03, 0x1b
        /*001e*/ 	.short	0x00a8


	//----- nvinfo : EIATTR_NUM_BARRIERS
	.align		4
        /*0020*/ 	.byte	0x02, 0x4c
        /*0022*/ 	.byte	0x10
	.zero		1


	//----- nvinfo : EIATTR_EXTERNS
	.align		4
        /*0024*/ 	.byte	0x04, 0x0f
        /*0026*/ 	.short	(.L_539 - .L_538)


	//   ....[0]....
	.align		4
.L_538:
        /*0028*/ 	.word	index@(__assertfail)


	//----- nvinfo : EIATTR_ANNOTATIONS
	.align		4
.L_539:
        /*002c*/ 	.byte	0x04, 0x55
        /*002e*/ 	.short	(.L_541 - .L_540)


	//   ....[0]....
.L_540:
        /* <DEDUP_REMOVED lines=46> */


	//----- nvinfo : EIATTR_MERCURY_ISA_VERSION
	.align		4
.L_541:
        /*02f8*/ 	.byte	0x03, 0x5f
        /*02fa*/ 	.short	0x0101


	//----- nvinfo : EIATTR_UNUSED_LOAD_BYTE_OFFSET
	.align		4
        /*02fc*/ 	.byte	0x04, 0x44
        /*02fe*/ 	.short	(.L_543 - .L_542)


	//   ....[0]....
.L_542:
        /*0300*/ 	.word	0x00000a40
        /*0304*/ 	.word	0x0000fff0


	//   ....[1]....
        /*0308*/ 	.word	0x0000a260
        /*030c*/ 	.word	0x0000fff0


	//----- nvinfo : EIATTR_INT_WARP_WIDE_INSTR_OFFSETS
	.align		4
.L_543:
        /*0310*/ 	.byte	0x04, 0x31
        /*0312*/ 	.short	(.L_545 - .L_544)


	//   ....[0]....
.L_544:
        /*0314*/ 	.word	0x00000130


	//   ....[1]....
        /*0318*/ 	.word	0x00000170


	//   ....[2]....
        /*031c*/ 	.word	0x000001e0


	//   ....[3]....
        /*0320*/ 	.word	0x0000f3c0


	//   ....[4]....
        /*0324*/ 	.word	0x0000f450


	//   ....[5]....
        /*0328*/ 	.word	0x000124b0


	//   ....[6]....
        /*032c*/ 	.word	0x00012510


	//----- nvinfo : EIATTR_COOP_GROUP_MASK_REGIDS
	.align		4
.L_545:
        /*0330*/ 	.byte	0x04, 0x29
        /*0332*/ 	.short	(.L_547 - .L_546)


	//   ....[0]....
.L_546:
        /*0334*/ 	.word	0xffffffff


	//   ....[1]....
        /*0338*/ 	.word	0xffffffff


	//   ....[2]....
        /*033c*/ 	.word	0xffffffff


	//   ....[3]....
        /*0340*/ 	.word	0xffffffff


	//   ....[4]....
        /*0344*/ 	.word	0xffffffff


	//   ....[5]....
        /*0348*/ 	.word	0xffffffff


	//   ....[6]....
        /*034c*/ 	.word	0xffffffff


	//   ....[7]....
        /*0350*/ 	.word	0xffffffff


	//   ....[8]....
        /*0354*/ 	.word	0xffffffff


	//   ....[9]....
        /*0358*/ 	.word	0xffffffff


	//   ....[10]....
        /*035c*/ 	.word	0xffffffff


	//   ....[11]....
        /*0360*/ 	.word	0xffffffff


	//   ....[12]....
        /*0364*/ 	.word	0xffffffff


	//   ....[13]....
        /*0368*/ 	.word	0xffffffff


	//   ....[14]....
        /*036c*/ 	.word	0xffffffff


	//   ....[15]....
        /*0370*/ 	.word	0xffffffff


	//   ....[16]....
        /*0374*/ 	.word	0xffffffff


	//   ....[17]....
        /*0378*/ 	.word	0xffffffff


	//   ....[18]....
        /*037c*/ 	.word	0xffffffff


	//   ....[19]....
        /*0380*/ 	.word	0xffffffff


	//   ....[20]....
        /*0384*/ 	.word	0xffffffff


	//   ....[21]....
        /*0388*/ 	.word	0xffffffff


	//   ....[22]....
        /*038c*/ 	.word	0xffffffff


	//   ....[23]....
        /*0390*/ 	.word	0xffffffff


	//   ....[24]....
        /*0394*/ 	.word	0xffffffff


	//   ....[25]....
        /*0398*/ 	.word	0xffffffff


	//   ....[26]....
        /*039c*/ 	.word	0xffffffff


	//   ....[27]....
        /*03a0*/ 	.word	0xffffffff


	//   ....[28]....
        /*03a4*/ 	.word	0xffffffff


	//   ....[29]....
        /*03a8*/ 	.word	0xffffffff


	//   ....[30]....
        /*03ac*/ 	.word	0xffffffff


	//   ....[31]....
        /*03b0*/ 	.word	0xffffffff


	//   ....[32]....
        /*03b4*/ 	.word	0xffffffff


	//   ....[33]....
        /*03b8*/ 	.word	0xffffffff


	//   ....[34]....
        /*03bc*/ 	.word	0xffffffff


	//   ....[35]....
        /*03c0*/ 	.word	0xffffffff


	//   ....[36]....
        /*03c4*/ 	.word	0xffffffff


	//   ....[37]....
        /*03c8*/ 	.word	0xffffffff


	//   ....[38]....
        /*03cc*/ 	.word	0xffffffff


	//   ....[39]....
        /*03d0*/ 	.word	0xffffffff


	//   ....[40]....
        /*03d4*/ 	.word	0xffffffff


	//   ....[41]....
        /*03d8*/ 	.word	0xffffffff


	//   ....[42]....
        /*03dc*/ 	.word	0xffffffff


	//   ....[43]....
        /*03e0*/ 	.word	0xffffffff


	//   ....[44]....
        /*03e4*/ 	.word	0xffffffff


	//   ....[45]....
        /*03e8*/ 	.word	0xffffffff


	//   ....[46]....
        /*03ec*/ 	.word	0xffffffff


	//   ....[47]....
        /*03f0*/ 	.word	0xffffffff


	//   ....[48]....
        /*03f4*/ 	.word	0xffffffff


	//   ....[49]....
        /*03f8*/ 	.word	0xffffffff


	//   ....[50]....
        /*03fc*/ 	.word	0xffffffff


	//   ....[51]....
        /*0400*/ 	.word	0xffffffff


	//   ....[52]....
        /*0404*/ 	.word	0xffffffff


	//   ....[53]....
        /*0408*/ 	.word	0xffffffff


	//   ....[54]....
        /*040c*/ 	.word	0xffffffff


	//   ....[55]....
        /*0410*/ 	.word	0xffffffff


	//   ....[56]....
        /*0414*/ 	.word	0xffffffff


	//   ....[57]....
        /*0418*/ 	.word	0xffffffff


	//   ....[58]....
        /*041c*/ 	.word	0xffffffff


	//   ....[59]....
        /*0420*/ 	.word	0xffffffff


	//   ....[60]....
        /*0424*/ 	.word	0xffffffff


	//   ....[61]....
        /*0428*/ 	.word	0xffffffff


	//   ....[62]....
        /*042c*/ 	.word	0xffffffff


	//   ....[63]....
        /*0430*/ 	.word	0xffffffff


	//   ....[64]....
        /*0434*/ 	.word	0xffffffff


	//   ....[65]....
        /*0438*/ 	.word	0xffffffff


	//   ....[66]....
        /*043c*/ 	.word	0xffffffff


	//   ....[67]....
        /*0440*/ 	.word	0xffffffff


	//   ....[68]....
        /*0444*/ 	.word	0xffffffff


	//   ....[69]....
        /*0448*/ 	.word	0xffffffff


	//   ....[70]....
        /*044c*/ 	.word	0xffffffff


	//   ....[71]....
        /*0450*/ 	.word	0xffffffff


	//   ....[72]....
        /*0454*/ 	.word	0xffffffff


	//   ....[73]....
        /*0458*/ 	.word	0xffffffff


	//   ....[74]....
        /*045c*/ 	.word	0xffffffff


	//   ....[75]....
        /*0460*/ 	.word	0xffffffff


	//   ....[76]....
        /*0464*/ 	.word	0xffffffff


	//   ....[77]....
        /*0468*/ 	.word	0xffffffff


	//   ....[78]....
        /*046c*/ 	.word	0xffffffff


	//   ....[79]....
        /*0470*/ 	.word	0xffffffff


	//   ....[80]....
        /*0474*/ 	.word	0xffffffff


	//   ....[81]....
        /*0478*/ 	.word	0xffffffff


	//   ....[82]....
        /*047c*/ 	.word	0xffffffff


	//   ....[83]....
        /*0480*/ 	.word	0xffffffff


	//   ....[84]....
        /*0484*/ 	.word	0xffffffff


	//   ....[85]....
        /*0488*/ 	.word	0xffffffff


	//   ....[86]....
        /*048c*/ 	.word	0xffffffff


	//   ....[87]....
        /*0490*/ 	.word	0xffffffff


	//   ....[88]....
        /*0494*/ 	.word	0xffffffff


	//   ....[89]....
        /*0498*/ 	.word	0xffffffff


	//   ....[90]....
        /*049c*/ 	.word	0xffffffff


	//   ....[91]....
        /*04a0*/ 	.word	0xffffffff


	//   ....[92]....
        /*04a4*/ 	.word	0xffffffff


	//   ....[93]....
        /*04a8*/ 	.word	0xffffffff


	//   ....[94]....
        /*04ac*/ 	.word	0xffffffff


	//   ....[95]....
        /*04b0*/ 	.word	0xffffffff


	//   ....[96]....
        /*04b4*/ 	.word	0xffffffff


	//   ....[97]....
        /*04b8*/ 	.word	0xffffffff


	//   ....[98]....
        /*04bc*/ 	.word	0xffffffff


	//   ....[99]....
        /*04c0*/ 	.word	0xffffffff


	//   ....[100]....
        /*04c4*/ 	.word	0xffffffff


	//   ....[101]....
        /*04c8*/ 	.word	0xffffffff


	//   ....[102]....
        /*04cc*/ 	.word	0xffffffff


	//   ....[103]....
        /*04d0*/ 	.word	0xffffffff


	//   ....[104]....
        /*04d4*/ 	.word	0xffffffff


	//   ....[105]....
        /*04d8*/ 	.word	0xffffffff


	//   ....[106]....
        /*04dc*/ 	.word	0xffffffff


	//   ....[107]....
        /*04e0*/ 	.word	0xffffffff


	//   ....[108]....
        /*04e4*/ 	.word	0xffffffff


	//   ....[109]....
        /*04e8*/ 	.word	0xffffffff


	//   ....[110]....
        /*04ec*/ 	.word	0xffffffff


	//   ....[111]....
        /*04f0*/ 	.word	0xffffffff


	//   ....[112]....
        /*04f4*/ 	.word	0xffffffff


	//   ....[113]....
        /*04f8*/ 	.word	0xffffffff


	//   ....[114]....
        /*04fc*/ 	.word	0xffffffff


	//   ....[115]....
        /*0500*/ 	.word	0xffffffff


	//   ....[116]....
        /*0504*/ 	.word	0xffffffff


	//   ....[117]....
        /*0508*/ 	.word	0xffffffff


	//   ....[118]....
        /*050c*/ 	.word	0xffffffff


	//   ....[119]....
        /*0510*/ 	.word	0xffffffff


	//   ....[120]....
        /*0514*/ 	.word	0xffffffff


	//   ....[121]....
        /*0518*/ 	.word	0xffffffff


	//   ....[122]....
        /*051c*/ 	.word	0xffffffff


	//   ....[123]....
        /*0520*/ 	.word	0xffffffff


	//   ....[124]....
        /*0524*/ 	.word	0xffffffff


	//   ....[125]....
        /*0528*/ 	.word	0xffffffff


	//   ....[126]....
        /*052c*/ 	.word	0xffffffff


	//   ....[127]....
        /*0530*/ 	.word	0xffffffff


	//   ....[128]....
        /*0534*/ 	.word	0xffffffff


	//   ....[129]....
        /*0538*/ 	.word	0xffffffff


	//   ....[130]....
        /*053c*/ 	.word	0xffffffff


	//   ....[131]....
        /*0540*/ 	.word	0xffffffff


	//   ....[132]....
        /*0544*/ 	.word	0xffffffff


	//   ....[133]....
        /*0548*/ 	.word	0xffffffff


	//   ....[134]....
        /*054c*/ 	.word	0xffffffff


	//   ....[135]....
        /*0550*/ 	.word	0xffffffff


	//   ....[136]....
        /*0554*/ 	.word	0xffffffff


	//   ....[137]....
        /*0558*/ 	.word	0xffffffff


	//   ....[138]....
        /*055c*/ 	.word	0xffffffff


	//   ....[139]....
        /*0560*/ 	.word	0xffffffff


	//   ....[140]....
        /*0564*/ 	.word	0xffffffff


	//   ....[141]....
        /*0568*/ 	.word	0xffffffff


	//   ....[142]....
        /*056c*/ 	.word	0xffffffff


	//   ....[143]....
        /*0570*/ 	.word	0xffffffff


	//   ....[144]....
        /*0574*/ 	.word	0xffffffff


	//   ....[145]....
        /*0578*/ 	.word	0xffffffff


	//   ....[146]....
        /*057c*/ 	.word	0xffffffff


	//   ....[147]....
        /*0580*/ 	.word	0xffffffff


	//   ....[148]....
        /*0584*/ 	.word	0xffffffff


	//   ....[149]....
        /*0588*/ 	.word	0xffffffff


	//   ....[150]....
        /*058c*/ 	.word	0xffffffff


	//   ....[151]....
        /*0590*/ 	.word	0xffffffff


	//   ....[152]....
        /*0594*/ 	.word	0xffffffff


	//   ....[153]....
        /*0598*/ 	.word	0xffffffff


	//   ....[154]....
        /*059c*/ 	.word	0xffffffff


	//   ....[155]....
        /*05a0*/ 	.word	0xffffffff


	//   ....[156]....
        /*05a4*/ 	.word	0xffffffff


	//   ....[157]....
        /*05a8*/ 	.word	0xffffffff


	//   ....[158]....
        /*05ac*/ 	.word	0xffffffff


	//   ....[159]....
        /*05b0*/ 	.word	0xffffffff


	//   ....[160]....
        /*05b4*/ 	.word	0xffffffff


	//   ....[161]....
        /*05b8*/ 	.word	0xffffffff


	//   ....[162]....
        /*05bc*/ 	.word	0xffffffff


	//   ....[163]....
        /*05c0*/ 	.word	0x0500000f


	//   ....[164]....
        /*05c4*/ 	.word	0x0500000f


	//   ....[165]....
        /*05c8*/ 	.word	0x0500000f


	//   ....[166]....
        /*05cc*/ 	.word	0x0500000f


	//   ....[167]....
        /*05d0*/ 	.word	0x0500000f


	//   ....[168]....
        /*05d4*/ 	.word	0x0500000f


	//   ....[169]....
        /*05d8*/ 	.word	0x0500000f


	//   ....[170]....
        /*05dc*/ 	.word	0x0500000f


	//   ....[171]....
        /*05e0*/ 	.word	0x0500000f


	//   ....[172]....
        /*05e4*/ 	.word	0x0500000f


	//   ....[173]....
        /*05e8*/ 	.word	0x0500000f


	//   ....[174]....
        /*05ec*/ 	.word	0x0500000f


	//   ....[175]....
        /*05f0*/ 	.word	0x0500000f


	//   ....[176]....
        /*05f4*/ 	.word	0x0500000f


	//   ....[177]....
        /*05f8*/ 	.word	0x0500000f


	//   ....[178]....
        /*05fc*/ 	.word	0x0500000f


	//   ....[179]....
        /*0600*/ 	.word	0x0500000f


	//   ....[180]....
        /*0604*/ 	.word	0x0500000f


	//----- nvinfo : EIATTR_COOP_GROUP_INSTR_OFFSETS
	.align		4
.L_547:
        /*0608*/ 	.byte	0x04, 0x28
        /*060a*/ 	.short	(.L_549 - .L_548)


	//   ....[0]....
.L_548:
        /*060c*/ 	.word	0x00000070


	//   ....[1]....
        /*0610*/ 	.word	0x00000140


	//   ....[2]....
        /*0614*/ 	.word	0x00000190


	//   ....[3]....
        /*0618*/ 	.word	0x000003c0


	//   ....[4]....
        /*061c*/ 	.word	0x00000520


	//   ....[5]....
        /*0620*/ 	.word	0x00000640


	//   ....[6]....
        /*0624*/ 	.word	0x000007a0


	//   ....[7]....
        /*0628*/ 	.word	0x00001b40


	//   ....[8]....
        /*062c*/ 	.word	0x00002420


	//   ....[9]....
        /*0630*/ 	.word	0x00002c60


	//   ....[10]....
        /*0634*/ 	.word	0x00002cb0


	//   ....[11]....
        /*0638*/ 	.word	0x00002d50


	//   ....[12]....
        /*063c*/ 	.word	0x000036d0


	//   ....[13]....
        /*0640*/ 	.word	0x000037d0


	//   ....[14]....
        /*0644*/ 	.word	0x00004af0


	//   ....[15]....
        /*0648*/ 	.word	0x00004b10


	//   ....[16]....
        /*064c*/ 	.word	0x000051a0


	//   ....[17]....
        /*0650*/ 	.word	0x000052a0


	//   ....[18]....
        /*0654*/ 	.word	0x00005af0


	//   ....[19]....
        /*0658*/ 	.word	0x00005b70


	//   ....[20]....
        /*065c*/ 	.word	0x00007a30


	//   ....[21]....
        /*0660*/ 	.word	0x00007a40


	//   ....[22]....
        /*0664*/ 	.word	0x00007a70


	//   ....[23]....
        /*0668*/ 	.word	0x00007a80


	//   ....[24]....
        /*066c*/ 	.word	0x00009710


	//   ....[25]....
        /*0670*/ 	.word	0x00009720


	//   ....[26]....
        /*0674*/ 	.word	0x00009750


	//   ....[27]....
        /*0678*/ 	.word	0x00009760


	//   ....[28]....
        /*067c*/ 	.word	0x0000ade0


	//   ....[29]....
        /*0680*/ 	.word	0x0000ae20


	//   ....[30]....
        /*0684*/ 	.word	0x0000ae60


	//   ....[31]....
        /*0688*/ 	.word	0x0000ae90


	//   ....[32]....
        /*068c*/ 	.word	0x0000aec0


	//   ....[33]....
        /*0690*/ 	.word	0x0000aef0


	//   ....[34]....
        /*0694*/ 	.word	0x0000af20


	//   ....[35]....
        /*0698*/ 	.word	0x0000af50


	//   ....[36]....
        /*069c*/ 	.word	0x0000af80


	//   ....[37]....
        /*06a0*/ 	.word	0x0000afb0


	//   ....[38]....
        /*06a4*/ 	.word	0x0000afe0


	//   ....[39]....
        /*06a8*/ 	.word	0x0000b010


	//   ....[40]....
        /*06ac*/ 	.word	0x0000b040


	//   ....[41]....
        /*06b0*/ 	.word	0x0000b070


	//   ....[42]....
        /*06b4*/ 	.word	0x0000b0a0


	//   ....[43]....
        /*06b8*/ 	.word	0x0000b0d0


	//   ....[44]....
        /*06bc*/ 	.word	0x0000b100


	//   ....[45]....
        /*06c0*/ 	.word	0x0000b130


	//   ....[46]....
        /*06c4*/ 	.word	0x0000b160


	//   ....[47]....
        /*06c8*/ 	.word	0x0000b190


	//   ....[48]....
        /*06cc*/ 	.word	0x0000b1c0


	//   ....[49]....
        /*06d0*/ 	.word	0x0000b1f0


	//   ....[50]....
        /*06d4*/ 	.word	0x0000b220


	//   ....[51]....
        /*06d8*/ 	.word	0x0000b250


	//   ....[52]....
        /*06dc*/ 	.word	0x0000b280


	//   ....[53]....
        /*06e0*/ 	.word	0x0000b2b0


	//   ....[54]....
        /*06e4*/ 	.word	0x0000b2e0


	//   ....[55]....
        /*06e8*/ 	.word	0x0000b310


	//   ....[56]....
        /*06ec*/ 	.word	0x0000b340


	//   ....[57]....
        /*06f0*/ 	.word	0x0000b370


	//   ....[58]....
        /*06f4*/ 	.word	0x0000b3a0


	//   ....[59]....
        /*06f8*/ 	.word	0x0000b3d0


	//   ....[60]....
        /*06fc*/ 	.word	0x0000b400


	//   ....[61]....
        /*0700*/ 	.word	0x0000b430


	//   ....[62]....
        /*0704*/ 	.word	0x0000b4b0


	//   ....[63]....
        /*0708*/ 	.word	0x0000b4e0


	//   ....[64]....
        /*070c*/ 	.word	0x0000b510


	//   ....[65]....
        /*0710*/ 	.word	0x0000b530


	//   ....[66]....
        /*0714*/ 	.word	0x0000b540


	//   ....[67]....
        /*0718*/ 	.word	0x0000b550


	//   ....[68]....
        /*071c*/ 	.word	0x0000b560


	//   ....[69]....
        /*0720*/ 	.word	0x0000b570


	//   ....[70]....
        /*0724*/ 	.word	0x0000b590


	//   ....[71]....
        /*0728*/ 	.word	0x0000b5b0


	//   ....[72]....
        /*072c*/ 	.word	0x0000b5c0


	//   ....[73]....
        /*0730*/ 	.word	0x0000b5d0


	//   ....[74]....
        /*0734*/ 	.word	0x0000b5f0


	//   ....[75]....
        /*0738*/ 	.word	0x0000b610


	//   ....[76]....
        /*073c*/ 	.word	0x0000b630


	//   ....[77]....
        /*0740*/ 	.word	0x0000b640


	//   ....[78]....
        /*0744*/ 	.word	0x0000b650


	//   ....[79]....
        /*0748*/ 	.word	0x0000b670


	//   ....[80]....
        /*074c*/ 	.word	0x0000b680


	//   ....[81]....
        /*0750*/ 	.word	0x0000b690


	//   ....[82]....
        /*0754*/ 	.word	0x0000b6a0


	//   ....[83]....
        /*0758*/ 	.word	0x0000b6d0


	//   ....[84]....
        /*075c*/ 	.word	0x0000b6e0


	//   ....[85]....
        /*0760*/ 	.word	0x0000b6f0


	//   ....[86]....
        /*0764*/ 	.word	0x0000b700


	//   ....[87]....
        /*0768*/ 	.word	0x0000b720


	//   ....[88]....
        /*076c*/ 	.word	0x0000b740


	//   ....[89]....
        /*0770*/ 	.word	0x0000b760


	//   ....[90]....
        /*0774*/ 	.word	0x0000b770


	//   ....[91]....
        /*0778*/ 	.word	0x0000b780


	//   ....[92]....
        /*077c*/ 	.word	0x0000bf70


	//   ....[93]....
        /*0780*/ 	.word	0x0000bfb0


	//   ....[94]....
        /*0784*/ 	.word	0x0000bfe0


	//   ....[95]....
        /*0788*/ 	.word	0x0000c010


	//   ....[96]....
        /*078c*/ 	.word	0x0000c8d0


	//   ....[97]....
        /*0790*/ 	.word	0x0000c910


	//   ....[98]....
        /*0794*/ 	.word	0x0000ca80


	//   ....[99]....
        /*0798*/ 	.word	0x0000caa0


	//   ....[100]....
        /*079c*/ 	.word	0x0000cbe0


	//   ....[101]....
        /*07a0*/ 	.word	0x0000cc00


	//   ....[102]....
        /*07a4*/ 	.word	0x0000cd50


	//   ....[103]....
        /*07a8*/ 	.word	0x0000cd70


	//   ....[104]....
        /*07ac*/ 	.word	0x0000d730


	//   ....[105]....
        /*07b0*/ 	.word	0x0000d750


	//   ....[106]....
        /*07b4*/ 	.word	0x0000d890


	//   ....[107]....
        /*07b8*/ 	.word	0x0000d8b0


	//   ....[108]....
        /*07bc*/ 	.word	0x0000d9f0


	//   ....[109]....
        /*07c0*/ 	.word	0x0000da10


	//   ....[110]....
        /*07c4*/ 	.word	0x0000db60


	//   ....[111]....
        /*07c8*/ 	.word	0x0000db80


	//   ....[112]....
        /*07cc*/ 	.word	0x0000dd40


	//   ....[113]....
        /*07d0*/ 	.word	0x0000df20


	//   ....[114]....
        /*07d4*/ 	.word	0x0000df50


	//   ....[115]....
        /*07d8*/ 	.word	0x0000df80


	//   ....[116]....
        /*07dc*/ 	.word	0x0000dfc0


	//   ....[117]....
        /*07e0*/ 	.word	0x0000dff0


	//   ....[118]....
        /*07e4*/ 	.word	0x0000e030


	//   ....[119]....
        /*07e8*/ 	.word	0x0000e1c0


	//   ....[120]....
        /*07ec*/ 	.word	0x0000e1f0


	//   ....[121]....
        /*07f0*/ 	.word	0x0000e220


	//   ....[122]....
        /*07f4*/ 	.word	0x0000e250


	//   ....[123]....
        /*07f8*/ 	.word	0x0000e280


	//   ....[124]....
        /*07fc*/ 	.word	0x0000e2c0


	//   ....[125]....
        /*0800*/ 	.word	0x0000e360


	//   ....[126]....
        /*0804*/ 	.word	0x0000e3f0


	//   ....[127]....
        /*0808*/ 	.word	0x0000e4a0


	//   ....[128]....
        /*080c*/ 	.word	0x0000fb50


	//   ....[129]....
        /*0810*/ 	.word	0x000107f0


	//   ....[130]....
        /*0814*/ 	.word	0x00010800


	//   ....[131]....
        /*0818*/ 	.word	0x00010820


	//   ....[132]....
        /*081c*/ 	.word	0x00010860


	//   ....[133]....
        /*0820*/ 	.word	0x00010970


	//   ....[134]....
        /*0824*/ 	.word	0x00010980


	//   ....[135]....
        /*0828*/ 	.word	0x00010a10


	//   ....[136]....
        /*082c*/ 	.word	0x00010a20


	//   ....[137]....
        /*0830*/ 	.word	0x00010ab0


	//   ....[138]....
        /*0834*/ 	.word	0x00010ac0


	//   ....[139]....
        /*0838*/ 	.word	0x00010b50


	//   ....[140]....
        /*083c*/ 	.word	0x00010b60


	//   ....[141]....
        /*0840*/ 	.word	0x00010bf0


	//   ....[142]....
        /*0844*/ 	.word	0x00010c00


	//   ....[143]....
        /*0848*/ 	.word	0x00010c50


	//   ....[144]....
        /*084c*/ 	.word	0x00010c80


	//   ....[145]....
        /*0850*/ 	.word	0x00013440


	//   ....[146]....
        /*0854*/ 	.word	0x00013450


	//   ....[147]....
        /*0858*/ 	.word	0x00013460


	//   ....[148]....
        /*085c*/ 	.word	0x00013490


	//   ....[149]....
        /*0860*/ 	.word	0x000134c0


	//   ....[150]....
        /*0864*/ 	.word	0x000134f0


	//   ....[151]....
        /*0868*/ 	.word	0x00013520


	//   ....[152]....
        /*086c*/ 	.word	0x00013550


	//   ....[153]....
        /*0870*/ 	.word	0x00013690


	//   ....[154]....
        /*0874*/ 	.word	0x000136d0


	//   ....[155]....
        /*0878*/ 	.word	0x00013700


	//   ....[156]....
        /*087c*/ 	.word	0x00013730


	//   ....[157]....
        /*0880*/ 	.word	0x00013760


	//   ....[158]....
        /*0884*/ 	.word	0x00013790


	//   ....[159]....
        /*0888*/ 	.word	0x00013820


	//   ....[160]....
        /*088c*/ 	.word	0x000138c0


	//   ....[161]....
        /*0890*/ 	.word	0x00013920


	//   ....[162]....
        /*0894*/ 	.word	0x00013fd0


	//   ....[163]....
        /*0898*/ 	.word	0x000145d0


	//   ....[164]....
        /*089c*/ 	.word	0x000147e0


	//   ....[165]....
        /*08a0*/ 	.word	0x00014830


	//   ....[166]....
        /*08a4*/ 	.word	0x00014890


	//   ....[167]....
        /*08a8*/ 	.word	0x00014930


	//   ....[168]....
        /*08ac*/ 	.word	0x000149f0


	//   ....[169]....
        /*08b0*/ 	.word	0x00014b10


	//   ....[170]....
        /*08b4*/ 	.word	0x00014b70


	//   ....[171]....
        /*08b8*/ 	.word	0x00014c70


	//   ....[172]....
        /*08bc*/ 	.word	0x00014cd0


	//   ....[173]....
        /*08c0*/ 	.word	0x00014dd0


	//   ....[174]....
        /*08c4*/ 	.word	0x00014e30


	//   ....[175]....
        /*08c8*/ 	.word	0x00014f30


	//   ....[176]....
        /*08cc*/ 	.word	0x00014f90


	//   ....[177]....
        /*08d0*/ 	.word	0x00015080


	//   ....[178]....
        /*08d4*/ 	.word	0x000150e0


	//   ....[179]....
        /*08d8*/ 	.word	0x000151c0


	//   ....[180]....
        /*08dc*/ 	.word	0x00015510


	//----- nvinfo : EIATTR_REG_RECONFIG
	.align		4
.L_549:
        /*08e0*/ 	.byte	0x01, 0x54
	.zero		2


	//----- nvinfo : EIATTR_SYSCALL_OFFSETS
	.align		4
        /*08e4*/ 	.byte	0x04, 0x46
        /*08e6*/ 	.short	(.L_551 - .L_550)


	//   ....[0]....
.L_550:
        /*08e8*/ 	.word	0x00001d20


	//   ....[1]....
        /*08ec*/ 	.word	0x0000f5c0


	//   ....[2]....
        /*08f0*/ 	.word	0x0000f720


	//   ....[3]....
        /*08f4*/ 	.word	0x0000f880


	//   ....[4]....
        /*08f8*/ 	.word	0x0000f9c0


	//   ....[5]....
        /*08fc*/ 	.word	0x000103f0


	//----- nvinfo : EIATTR_MBARRIER_INSTR_OFFSETS
	.align		4
.L_551:
        /*0900*/ 	.byte	0x04, 0x39
        /*0902*/ 	.short	(.L_553 - .L_552)


	//   ....[0]....
.L_552:
        /*0904*/ 	.word	0x00000270
        /*0908*/ 	.word	0x000000ff
        /*090c*/ 	.word	0x00038800
        /*0910*/ 	.short	0x0100
        /*0912*/ 	.byte	0x08
	.zero		1


	//   ....[1]....
        /*0914*/ 	.word	0x00000280
        /*0918*/ 	.word	0x000000ff
        /*091c*/ 	.word	0x00038820
        /*0920*/ 	.short	0x0100
        /*0922*/ 	.byte	0x08
	.zero		1


	//   ....[2]....
        /*0924*/ 	.word	0x00000370
        /*0928*/ 	.word	0x000000ff
        /*092c*/ 	.word	0x00038830
        /*0930*/ 	.short	0x0100
        /*0932*/ 	.byte	0x08
	.zero		1


	//   ....[3]....
        /*0934*/ 	.word	0x00000380
        /*0938*/ 	.word	0x000000ff
        /*093c*/ 	.word	0x00038840
        /*0940*/ 	.short	0x0100
        /*0942*/ 	.byte	0x08
	.zero		1


	//   ....[4]....
        /*0944*/ 	.word	0x00000390
        /*0948*/ 	.word	0x000000ff
        /*094c*/ 	.word	0x00038838
        /*0950*/ 	.short	0x0100
        /*0952*/ 	.byte	0x08
	.zero		1


	//   ....[5]....
        /*0954*/ 	.word	0x000003a0
        /*0958*/ 	.word	0x000000ff
        /*095c*/ 	.word	0x00038848
        /*0960*/ 	.short	0x0100
        /*0962*/ 	.byte	0x08
	.zero		1


	//   ....[6]....
        /*0964*/ 	.word	0x000004d0
        /*0968*/ 	.word	0x000000ff
        /*096c*/ 	.word	0x00038850
        /*0970*/ 	.short	0x0100
        /*0972*/ 	.byte	0x08
	.zero		1


	//   ....[7]....
        /*0974*/ 	.word	0x000004e0
        /*0978*/ 	.word	0x000000ff
        /*097c*/ 	.word	0x00038860
        /*0980*/ 	.short	0x0100
        /*0982*/ 	.byte	0x08
	.zero		1


	//   ....[8]....
        /*0984*/ 	.word	0x000004f0
        /*0988*/ 	.word	0x000000ff
        /*098c*/ 	.word	0x00038858
        /*0990*/ 	.short	0x0100
        /*0992*/ 	.byte	0x08
	.zero		1


	//   ....[9]....
        /*0994*/ 	.word	0x00000500
        /*0998*/ 	.word	0x000000ff
        /*099c*/ 	.word	0x00038868
        /*09a0*/ 	.short	0x0100
        /*09a2*/ 	.byte	0x08
	.zero		1


	//   ....[10]....
        /*09a4*/ 	.word	0x000005f0
        /*09a8*/ 	.word	0x000000ff
        /*09ac*/ 	.word	0x00038870
        /*09b0*/ 	.short	0x0100
        /*09b2*/ 	.byte	0x06
	.zero		1


	//   ....[11]....
        /*09b4*/ 	.word	0x00000600
        /*09b8*/ 	.word	0x000000ff
        /*09bc*/ 	.word	0x00038880
        /*09c0*/ 	.short	0x0100
        /*09c2*/ 	.byte	0x06
	.zero		1


	//   ....[12]....
        /*09c4*/ 	.word	0x00000610
        /*09c8*/ 	.word	0x000000ff
        /*09cc*/ 	.word	0x00038878
        /*09d0*/ 	.short	0x0100
        /*09d2*/ 	.byte	0x06
	.zero		1


	//   ....[13]....
        /*09d4*/ 	.word	0x00000620
        /*09d8*/ 	.word	0x000000ff
        /*09dc*/ 	.word	0x00038888
        /*09e0*/ 	.short	0x0100
        /*09e2*/ 	.byte	0x06
	.zero		1


	//   ....[14]....
        /*09e4*/ 	.word	0x00000750
        /*09e8*/ 	.word	0x000000ff
        /*09ec*/ 	.word	0x00038890
        /*09f0*/ 	.short	0x0100
        /*09f2*/ 	.byte	0x08
	.zero		1


	//   ....[15]....
        /*09f4*/ 	.word	0x00000760
        /*09f8*/ 	.word	0x000000ff
        /*09fc*/ 	.word	0x000388a0
        /*0a00*/ 	.short	0x0100
        /*0a02*/ 	.byte	0x08
	.zero		1


	//   ....[16]....
        /*0a04*/ 	.word	0x00000770
        /*0a08*/ 	.word	0x000000ff
        /*0a0c*/ 	.word	0x00038898
        /*0a10*/ 	.short	0x0100
        /*0a12*/ 	.byte	0x08
	.zero		1


	//   ....[17]....
        /*0a14*/ 	.word	0x00000780
        /*0a18*/ 	.word	0x000000ff
        /*0a1c*/ 	.word	0x000388a8
        /*0a20*/ 	.short	0x0100
        /*0a22*/ 	.byte	0x08
	.zero		1


	//   ....[18]....
        /*0a24*/ 	.word	0x000008b0
        /*0a28*/ 	.word	0x000000ff
        /*0a2c*/ 	.word	0x000388b0
        /*0a30*/ 	.short	0x0100
        /*0a32*/ 	.byte	0x08
	.zero		1


	//   ....[19]....
        /*0a34*/ 	.word	0x000008c0
        /*0a38*/ 	.word	0x000000ff
        /*0a3c*/ 	.word	0x000388c0
        /*0a40*/ 	.short	0x0100
        /*0a42*/ 	.byte	0x08
	.zero		1


	//   ....[20]....
        /*0a44*/ 	.word	0x000008d0
        /*0a48*/ 	.word	0x000000ff
        /*0a4c*/ 	.word	0x000388b8
        /*0a50*/ 	.short	0x0100
        /*0a52*/ 	.byte	0x08
	.zero		1


	//   ....[21]....
        /*0a54*/ 	.word	0x000008e0
        /*0a58*/ 	.word	0x000000ff
        /*0a5c*/ 	.word	0x000388c8
        /*0a60*/ 	.short	0x0100
        /*0a62*/ 	.byte	0x08
	.zero		1


	//   ....[22]....
        /*0a64*/ 	.word	0x00001da0
        /*0a68*/ 	.word	0x000000ff
        /*0a6c*/ 	.word	0x00038800
        /*0a70*/ 	.short	0x010a
        /*0a72*/ 	.byte	0x29
	.zero		1


	//   ....[23]....
        /*0a74*/ 	.word	0x00001e20
        /*0a78*/ 	.word	0x00000003
        /*0a7c*/ 	.word	0x00038830
        /*0a80*/ 	.short	0x010a
        /*0a82*/ 	.byte	0x3f
	.zero		1


	//   ....[24]....
        /*0a84*/ 	.word	0x00001e80
        /*0a88*/ 	.word	0x00000003
        /*0a8c*/ 	.word	0x00038830
        /*0a90*/ 	.short	0x010a
        /*0a92*/ 	.byte	0x3f
	.zero		1


	//   ....[25]....
        /*0a94*/ 	.word	0x000026e0
        /*0a98*/ 	.word	0x00000003
        /*0a9c*/ 	.word	0x00000000
        /*0aa0*/ 	.short	0x0101
        /*0aa2*/ 	.byte	0x3f
	.zero		1


	//   ....[26]....
        /*0aa4*/ 	.word	0x000044d0
        /*0aa8*/ 	.word	0x000000ff
        /*0aac*/ 	.word	0x00038830
        /*0ab0*/ 	.short	0x010a
        /*0ab2*/ 	.byte	0x06
	.zero		1


	//   ....[27]....
        /*0ab4*/ 	.word	0x00004510
        /*0ab8*/ 	.word	0x000000ff
        /*0abc*/ 	.word	0x00038830
        /*0ac0*/ 	.short	0x010a
        /*0ac2*/ 	.byte	0x06
	.zero		1


	//   ....[28]....
        /*0ac4*/ 	.word	0x00004880
        /*0ac8*/ 	.word	0x000000ff
        /*0acc*/ 	.word	0x00038850
        /*0ad0*/ 	.short	0x010a
        /*0ad2*/ 	.byte	0x06
	.zero		1


	//   ....[29]....
        /*0ad4*/ 	.word	0x000048c0
        /*0ad8*/ 	.word	0x000000ff
        /*0adc*/ 	.word	0x00038850
        /*0ae0*/ 	.short	0x010a
        /*0ae2*/ 	.byte	0x06
	.zero		1


	//   ....[30]....
        /*0ae4*/ 	.word	0x000062f0
        /*0ae8*/ 	.word	0x00000003
        /*0aec*/ 	.word	0x00000000
        /*0af0*/ 	.short	0x0101
        /*0af2*/ 	.byte	0x3f
	.zero		1


	//   ....[31]....
        /*0af4*/ 	.word	0x000066f0
        /*0af8*/ 	.word	0x000000ff
        /*0afc*/ 	.word	0x00000000
        /*0b00*/ 	.short	0x0101
        /*0b02*/ 	.byte	0x06
	.zero		1


	//   ....[32]....
        /*0b04*/ 	.word	0x00007190
        /*0b08*/ 	.word	0x000000ff
        /*0b0c*/ 	.word	0x00038830
        /*0b10*/ 	.short	0x010a
        /*0b12*/ 	.byte	0x06
	.zero		1


	//   ....[33]....
        /*0b14*/ 	.word	0x000071d0
        /*0b18*/ 	.word	0x000000ff
        /*0b1c*/ 	.word	0x00038830
        /*0b20*/ 	.short	0x010a
        /*0b22*/ 	.byte	0x06
	.zero		1


	//   ....[34]....
        /*0b24*/ 	.word	0x00007510
        /*0b28*/ 	.word	0x000000ff
        /*0b2c*/ 	.word	0x00038850
        /*0b30*/ 	.short	0x010a
        /*0b32*/ 	.byte	0x06
	.zero		1


	//   ....[35]....
        /*0b34*/ 	.word	0x00007550
        /*0b38*/ 	.word	0x000000ff
        /*0b3c*/ 	.word	0x00038850
        /*0b40*/ 	.short	0x010a
        /*0b42*/ 	.byte	0x06
	.zero		1


	//   ....[36]....
        /*0b44*/ 	.word	0x00008800
        /*0b48*/ 	.word	0x00000003
        /*0b4c*/ 	.word	0x00000000
        /*0b50*/ 	.short	0x0101
        /*0b52*/ 	.byte	0x3f
	.zero		1


	//   ....[37]....
        /*0b54*/ 	.word	0x000089f0
        /*0b58*/ 	.word	0x000000ff
        /*0b5c*/ 	.word	0x00000000
        /*0b60*/ 	.short	0x0101
        /*0b62*/ 	.byte	0x06
	.zero		1


	//   ....[38]....
        /*0b64*/ 	.word	0x000093f0
        /*0b68*/ 	.word	0x000000ff
        /*0b6c*/ 	.word	0x00038850
        /*0b70*/ 	.short	0x010a
        /*0b72*/ 	.byte	0x10
	.zero		1


	//   ....[39]....
        /*0b74*/ 	.word	0x00009430
        /*0b78*/ 	.word	0x000000ff
        /*0b7c*/ 	.word	0x00038850
        /*0b80*/ 	.short	0x010a
        /*0b82*/ 	.byte	0x10
	.zero		1


	//   ....[40]....
        /*0b84*/ 	.word	0x00009b70
        /*0b88*/ 	.word	0x000000ff
        /*0b8c*/ 	.word	0x00000000
        /*0b90*/ 	.short	0x0101
        /*0b92*/ 	.byte	0x04
	.zero		1


	//   ....[41]....
        /*0b94*/ 	.word	0x0000c8c0
        /*0b98*/ 	.word	0x00000000
        /*0b9c*/ 	.word	0x00000000
        /*0ba0*/ 	.short	0x0101
        /*0ba2*/ 	.byte	0x3f
	.zero		1


	//   ....[42]....
        /*0ba4*/ 	.word	0x0000fdb0
        /*0ba8*/ 	.word	0x00000002
        /*0bac*/ 	.word	0x00038880
        /*0bb0*/ 	.short	0x010a
        /*0bb2*/ 	.byte	0x3f
	.zero		1


	//   ....[43]....
        /*0bb4*/ 	.word	0x0000ffc0
        /*0bb8*/ 	.word	0x00000002
        /*0bbc*/ 	.word	0x00038840
        /*0bc0*/ 	.short	0x010a
        /*0bc2*/ 	.byte	0x3f
	.zero		1


	//   ....[44]....
        /*0bc4*/ 	.word	0x00010d50
        /*0bc8*/ 	.word	0x00000011
        /*0bcc*/ 	.word	0x00038800
        /*0bd0*/ 	.short	0x0107
        /*0bd2*/ 	.byte	0x3f
	.zero		1


	//   ....[45]....
        /*0bd4*/ 	.word	0x00010e50
        /*0bd8*/ 	.word	0x00000011
        /*0bdc*/ 	.word	0x00038800
        /*0be0*/ 	.short	0x0101
        /*0be2*/ 	.byte	0x3f
	.zero		1


	//   ....[46]....
        /*0be4*/ 	.word	0x00010e70
        /*0be8*/ 	.word	0x00000011
        /*0bec*/ 	.word	0x00038820
        /*0bf0*/ 	.short	0x010a
        /*0bf2*/ 	.byte	0x3f
	.zero		1


	//   ....[47]....
        /*0bf4*/ 	.word	0x00011170
        /*0bf8*/ 	.word	0x00000006
        /*0bfc*/ 	.word	0x00038880
        /*0c00*/ 	.short	0x010a
        /*0c02*/ 	.byte	0x3f
	.zero		1


	//   ....[48]....
        /*0c04*/ 	.word	0x000114d0
        /*0c08*/ 	.word	0x00000006
        /*0c0c*/ 	.word	0x00038840
        /*0c10*/ 	.short	0x010a
        /*0c12*/ 	.byte	0x3f
	.zero		1


	//   ....[49]....
        /*0c14*/ 	.word	0x00011890
        /*0c18*/ 	.word	0x00000013
        /*0c1c*/ 	.word	0x00038870
        /*0c20*/ 	.short	0x010a
        /*0c22*/ 	.byte	0x3f
	.zero		1


	//   ....[50]....
        /*0c24*/ 	.word	0x00011900
        /*0c28*/ 	.word	0x00000013
        /*0c2c*/ 	.word	0x00038860
        /*0c30*/ 	.short	0x010a
        /*0c32*/ 	.byte	0x3f
	.zero		1


	//   ....[51]....
        /*0c34*/ 	.word	0x00012390
        /*0c38*/ 	.word	0x00000013
        /*0c3c*/ 	.word	0x00038850
        /*0c40*/ 	.short	0x0101
        /*0c42*/ 	.byte	0x3f
	.zero		1


	//   ....[52]....
        /*0c44*/ 	.word	0x00012410
        /*0c48*/ 	.word	0x00000013
        /*0c4c*/ 	.word	0x00000000
        /*0c50*/ 	.short	0x0101
        /*0c52*/ 	.byte	0x3f
	.zero		1


	//   ....[53]....
        /*0c54*/ 	.word	0x00012640
        /*0c58*/ 	.word	0x00000002
        /*0c5c*/ 	.word	0x00038870
        /*0c60*/ 	.short	0x010a
        /*0c62*/ 	.byte	0x3f
	.zero		1


	//   ....[54]....
        /*0c64*/ 	.word	0x000126b0
        /*0c68*/ 	.word	0x00000002
        /*0c6c*/ 	.word	0x00038860
        /*0c70*/ 	.short	0x010a
        /*0c72*/ 	.byte	0x3f
	.zero		1


	//   ....[55]....
        /*0c74*/ 	.word	0x00013140
        /*0c78*/ 	.word	0x00000002
        /*0c7c*/ 	.word	0x00038850
        /*0c80*/ 	.short	0x0101
        /*0c82*/ 	.byte	0x3f
	.zero		1


	//   ....[56]....
        /*0c84*/ 	.word	0x00013190
        /*0c88*/ 	.word	0x00000002
        /*0c8c*/ 	.word	0x00000000
        /*0c90*/ 	.short	0x0101
        /*0c92*/ 	.byte	0x3f
	.zero		1


	//   ....[57]....
        /*0c94*/ 	.word	0x00013f50
        /*0c98*/ 	.word	0x00000000
        /*0c9c*/ 	.word	0x00038820
        /*0ca0*/ 	.short	0x010a
        /*0ca2*/ 	.byte	0x3f
	.zero		1


	//   ....[58]....
        /*0ca4*/ 	.word	0x00014110
        /*0ca8*/ 	.word	0x00000006
        /*0cac*/ 	.word	0x00000000
        /*0cb0*/ 	.short	0x010a
        /*0cb2*/ 	.byte	0x3f
	.zero		1


	//   ....[59]....
        /*0cb4*/ 	.word	0x00014180
        /*0cb8*/ 	.word	0x00000007
        /*0cbc*/ 	.word	0x00000000
        /*0cc0*/ 	.short	0x010a
        /*0cc2*/ 	.byte	0x3f
	.zero		1


	//   ....[60]....
        /*0cc4*/ 	.word	0x000141e0
        /*0cc8*/ 	.word	0x00000004
        /*0ccc*/ 	.word	0x00038860
        /*0cd0*/ 	.short	0x010a
        /*0cd2*/ 	.byte	0x3f
	.zero		1


	//   ....[61]....
        /*0cd4*/ 	.word	0x00014230
        /*0cd8*/ 	.word	0x00000003
        /*0cdc*/ 	.word	0x00038860
        /*0ce0*/ 	.short	0x010a
        /*0ce2*/ 	.byte	0x3f
	.zero		1


	//   ....[62]....
        /*0ce4*/ 	.word	0x00014270
        /*0ce8*/ 	.word	0x00000004
        /*0cec*/ 	.word	0x00038880
        /*0cf0*/ 	.short	0x010a
        /*0cf2*/ 	.byte	0x3f
	.zero		1


	//   ....[63]....
        /*0cf4*/ 	.word	0x00014290
        /*0cf8*/ 	.word	0x00000003
        /*0cfc*/ 	.word	0x00038880
        /*0d00*/ 	.short	0x010a
        /*0d02*/ 	.byte	0x3f
	.zero		1


	//   ....[64]....
        /*0d04*/ 	.word	0x00014300
        /*0d08*/ 	.word	0x00000003
        /*0d0c*/ 	.word	0x00038800
        /*0d10*/ 	.short	0x010a
        /*0d12*/ 	.byte	0x3f
	.zero		1


	//   ....[65]....
        /*0d14*/ 	.word	0x00014350
        /*0d18*/ 	.word	0x00000003
        /*0d1c*/ 	.word	0x00038830
        /*0d20*/ 	.short	0x010a
        /*0d22*/ 	.byte	0x3f
	.zero		1


	//   ....[66]....
        /*0d24*/ 	.word	0x000143b0
        /*0d28*/ 	.word	0x00000007
        /*0d2c*/ 	.word	0x00038830
        /*0d30*/ 	.short	0x010a
        /*0d32*/ 	.byte	0x3f
	.zero		1


	//   ....[67]....
        /*0d34*/ 	.word	0x00014410
        /*0d38*/ 	.word	0x00000007
        /*0d3c*/ 	.word	0x00038850
        /*0d40*/ 	.short	0x010a
        /*0d42*/ 	.byte	0x3f
	.zero		1


	//   ....[68]....
        /*0d44*/ 	.word	0x00014470
        /*0d48*/ 	.word	0x00000009
        /*0d4c*/ 	.word	0x00038830
        /*0d50*/ 	.short	0x010a
        /*0d52*/ 	.byte	0x3f
	.zero		1


	//   ....[69]....
        /*0d54*/ 	.word	0x000144d0
        /*0d58*/ 	.word	0x00000009
        /*0d5c*/ 	.word	0x00038850
        /*0d60*/ 	.short	0x010a
        /*0d62*/ 	.byte	0x3f
	.zero		1


	//   ....[70]....
        /*0d64*/ 	.word	0x00014530
        /*0d68*/ 	.word	0x00000006
        /*0d6c*/ 	.word	0x00038850
        /*0d70*/ 	.short	0x010a
        /*0d72*/ 	.byte	0x3f
	.zero		1


	//   ....[71]....
        /*0d74*/ 	.word	0x00014680
        /*0d78*/ 	.word	0x00000002
        /*0d7c*/ 	.word	0x00038880
        /*0d80*/ 	.short	0x010a
        /*0d82*/ 	.byte	0x3f
	.zero		1


	//   ....[72]....
        /*0d84*/ 	.word	0x000146d0
        /*0d88*/ 	.word	0x00000002
        /*0d8c*/ 	.word	0x00038840
        /*0d90*/ 	.short	0x010a
        /*0d92*/ 	.byte	0x3f
	.zero		1


	//   ....[73]....
        /*0d94*/ 	.word	0x00015200
        /*0d98*/ 	.word	0x00000011
        /*0d9c*/ 	.word	0x00038820
        /*0da0*/ 	.short	0x010a
        /*0da2*/ 	.byte	0x3f
	.zero		1


	//   ....[74]....
        /*0da4*/ 	.word	0x00015250
        /*0da8*/ 	.word	0x00000006
        /*0dac*/ 	.word	0x00038880
        /*0db0*/ 	.short	0x010a
        /*0db2*/ 	.byte	0x3f
	.zero		1


	//   ....[75]....
        /*0db4*/ 	.word	0x000152a0
        /*0db8*/ 	.word	0x00000006
        /*0dbc*/ 	.word	0x00038840
        /*0dc0*/ 	.short	0x010a
        /*0dc2*/ 	.byte	0x3f
	.zero		1


	//   ....[76]....
        /*0dc4*/ 	.word	0x000152f0
        /*0dc8*/ 	.word	0x00000013
        /*0dcc*/ 	.word	0x00038870
        /*0dd0*/ 	.short	0x010a
        /*0dd2*/ 	.byte	0x3f
	.zero		1


	//   ....[77]....
        /*0dd4*/ 	.word	0x00015340
        /*0dd8*/ 	.word	0x00000013
        /*0ddc*/ 	.word	0x00038860
        /*0de0*/ 	.short	0x010a
        /*0de2*/ 	.byte	0x3f
	.zero		1


	//   ....[78]....
        /*0de4*/ 	.word	0x00015390
        /*0de8*/ 	.word	0x00000002
        /*0dec*/ 	.word	0x00038870
        /*0df0*/ 	.short	0x010a
        /*0df2*/ 	.byte	0x3f
	.zero		1


	//   ....[79]....
        /*0df4*/ 	.word	0x000153e0
        /*0df8*/ 	.word	0x00000002
        /*0dfc*/ 	.word	0x00038860
        /*0e00*/ 	.short	0x010a
        /*0e02*/ 	.byte	0x3f
	.zero		1


	//   ....[80]....
        /*0e04*/ 	.word	0x00015430
        /*0e08*/ 	.word	0x00000000
        /*0e0c*/ 	.word	0x00038820
        /*0e10*/ 	.short	0x010a
        /*0e12*/ 	.byte	0x3f
	.zero		1


	//   ....[81]....
        /*0e14*/ 	.word	0x000155d0
        /*0e18*/ 	.word	0x00000006
        /*0e1c*/ 	.word	0x00000000
        /*0e20*/ 	.short	0x010a
        /*0e22*/ 	.byte	0x3f
	.zero		1


	//   ....[82]....
        /*0e24*/ 	.word	0x00015620
        /*0e28*/ 	.word	0x00000007
        /*0e2c*/ 	.word	0x00000000
        /*0e30*/ 	.short	0x010a
        /*0e32*/ 	.byte	0x3f
	.zero		1


	//   ....[83]....
        /*0e34*/ 	.word	0x00015670
        /*0e38*/ 	.word	0x00000004
        /*0e3c*/ 	.word	0x00038860
        /*0e40*/ 	.short	0x010a
        /*0e42*/ 	.byte	0x3f
	.zero		1


	//   ....[84]....
        /*0e44*/ 	.word	0x000156c0
        /*0e48*/ 	.word	0x00000003
        /*0e4c*/ 	.word	0x00038860
        /*0e50*/ 	.short	0x010a
        /*0e52*/ 	.byte	0x3f
	.zero		1


	//   ....[85]....
        /*0e54*/ 	.word	0x00015710
        /*0e58*/ 	.word	0x00000004
        /*0e5c*/ 	.word	0x00038880
        /*0e60*/ 	.short	0x010a
        /*0e62*/ 	.byte	0x3f
	.zero		1


	//----- nvinfo : EIATTR_NUM_MBARRIERS
	.align		4
.L_553:
        /*0e64*/ 	.byte	0x03, 0x38
        /*0e66*/ 	.short	0x0016


	//----- nvinfo : EIATTR_EXIT_INSTR_OFFSETS
	.align		4
        /*0e68*/ 	.byte	0x04, 0x1c
        /*0e6a*/ 	.short	(.L_555 - .L_554)


	//   ....[0]....
.L_554:
        /*0e6c*/ 	.word	0x00000a80


	//   ....[1]....
        /*0e70*/ 	.word	0x0000dcf0


	//   ....[2]....
        /*0e74*/ 	.word	0x000142e0


	//----- nvinfo : EIATTR_MAX_THREADS
	.align		4
.L_555:
        /*0e78*/ 	.byte	0x04, 0x05
        /*0e7a*/ 	.short	(.L_557 - .L_556)
.L_556:
        /*0e7c*/ 	.word	0x00000180
        /*0e80*/ 	.word	0x00000001
        /*0e84*/ 	.word	0x00000001


	//----- nvinfo : EIATTR_CRS_STACK_SIZE
	.align		4
.L_557:
        /*0e88*/ 	.byte	0x04, 0x1e
        /*0e8a*/ 	.short	(.L_559 - .L_558)
.L_558:
        /*0e8c*/ 	.word	0x00000000


	//----- nvinfo : EIATTR_CBANK_PARAM_SIZE
	.align		4
.L_559:
        /*0e90*/ 	.byte	0x03, 0x19
        /*0e92*/ 	.short	0x0af0


	//----- nvinfo : EIATTR_PARAM_CBANK
	.align		4
        /*0e94*/ 	.byte	0x04, 0x0a
        /*0e96*/ 	.short	(.L_561 - .L_560)
	.align		4
.L_560:
        /*0e98*/ 	.word	index@(.nv.constant0._ZN7cutlass13device_kernelIN5flash11enable_sm90INS1_16FlashAttnFwdSm90INS1_25CollectiveMainloopFwdSm90ILi2EN4cute5tupleIJNS5_1CILi1EEES8_S8_EEENS6_IJNS7_ILi128EEESA_NS7_ILi256EEEEEELi256ENS_12float_e4m3_tEfNS_4arch4Sm90ELb1ELb0ELb0ELb1ELb0ELb0ELb0ELb1ELb1ELb1ELb0ELb0EEENS1_21CollectiveEpilogueFwdINS6_IJSA_SB_SA_EEES9_NS_10bfloat16_tESF_Li256ELb1ELb1ELb0ELb1EEENS1_36VarlenDynamicPersistentTileSchedulerILi128ELi128ELi256ELi128ELb0ELb1ELb1ELb1ELb1ELb1EEEEEEEEEvNT_6ParamsE)
        /*0e9c*/ 	.short	0x0210
        /*0e9e*/ 	.short	0x0af0


	//----- nvinfo : EIATTR_SW_WAR
	.align		4
.L_561:
        /*0ea0*/ 	.byte	0x04, 0x36
        /*0ea2*/ 	.short	(.L_563 - .L_562)
.L_562:
        /*0ea4*/ 	.word	0x00000008
.L_563:


//--------------------- .nv.info._ZN7cutlass13device_kernelIN5flash11enable_sm90INS1_16FlashAttnFwdSm90INS1_25CollectiveMainloopFwdSm90ILi2EN4cute5tupleIJNS5_1CILi1EEES8_S8_EEENS6_IJNS7_ILi128EEESA_NS7_ILi256EEEEEELi256ENS_12float_e4m3_tEfNS_4arch4Sm90ELb1ELb0ELb0ELb1ELb0ELb1ELb0ELb1ELb1ELb1ELb0ELb0EEENS1_21CollectiveEpilogueFwdINS6_IJSA_SB_SA_EEES9_NS_10bfloat16_tESF_Li256ELb1ELb1ELb0ELb1EEENS1_36VarlenDynamicPersistentTileSchedulerILi128ELi128ELi256ELi128ELb0ELb1ELb1ELb1ELb1ELb1EEEEEEEEEvNT_6ParamsE --------------------------
	.section	.nv.info._ZN7cutlass13device_kernelIN5flash11enable_sm90INS1_16FlashAttnFwdSm90INS1_25CollectiveMainloopFwdSm90ILi2EN4cute5tupleIJNS5_1CILi1EEES8_S8_EEENS6_IJNS7_ILi128EEESA_NS7_ILi256EEEEEELi256ENS_12float_e4m3_tEfNS_4arch4Sm90ELb1ELb0ELb0ELb1ELb0ELb1ELb0ELb1ELb1ELb1ELb0ELb0EEENS1_21CollectiveEpilogueFwdINS6_IJSA_SB_SA_EEES9_NS_10bfloat16_tESF_Li256ELb1ELb1ELb0ELb1EEENS1_36VarlenDynamicPersistentTileSchedulerILi128ELi128ELi256ELi128ELb0ELb1ELb1ELb1ELb1ELb1EEEEEEEEEvNT_6ParamsE,"",@"SHT_CUDA_INFO"
	.sectionflags	@""
	.align	4


	//----- nvinfo : EIATTR_CUDA_API_VERSION
	.align		4
        /*0000*/ 	.byte	0x04, 0x37
        /*0002*/ 	.short	(.L_565 - .L_564)
.L_564:
        /*0004*/ 	.word	0x00000082


	//----- nvinfo : EIATTR_KPARAM_INFO
	.align		4
.L_565:
        /*0008*/ 	.byte	0x04, 0x17
        /*000a*/ 	.short	(.L_567 - .L_566)
.L_566:
        /*000c*/ 	.word	0x00000000
        /*0010*/ 	.short	0x0000
        /*0012*/ 	.short	0x0070
        /*0014*/ 	.byte	0x00, 0xf0, 0x01, 0x2a


	//----- nvinfo : EIATTR_SPARSE_MMA_MASK
	.align		4
.L_567:
        /*0018*/ 	.byte	0x03, 0x50
        /*001a*/ 	.short	0x0000


	//----- nvinfo : EIATTR_MAXREG_COUNT
	.align		4
        /*001c*/ 	.byte	0x03, 0x1b
        /*001e*/ 	.short	0x00a8


	//----- nvinfo : EIATTR_NUM_BARRIERS
	.align		4
        /*0020*/ 	.byte	0x02, 0x4c
        /*0022*/ 	.byte	0x10
	.zero		1


	//----- nvinfo : EIATTR_EXTERNS
	.align		4
        /*0024*/ 	.byte	0x04, 0x0f
        /*0026*/ 	.short	(.L_569 - .L_568)


	//   ....[0]....
	.align		4
.L_568:
        /*0028*/ 	.word	index@(__assertfail)


	//----- nvinfo : EIATTR_ANNOTATIONS
	.align		4
.L_569:
        /*002c*/ 	.byte	0x04, 0x55
        /*002e*/ 	.short	(.L_571 - .L_570)


	//   ....[0]....
.L_570:
        /* <DEDUP_REMOVED lines=126> */


	//----- nvinfo : EIATTR_MERCURY_ISA_VERSION
	.align		4
.L_571:
        /*07f8*/ 	.byte	0x03, 0x5f
        /*07fa*/ 	.short	0x0101


	//----- nvinfo : EIATTR_UNUSED_LOAD_BYTE_OFFSET
	.align		4
        /*07fc*/ 	.byte	0x04, 0x44
        /*07fe*/ 	.short	(.L_573 - .L_572)


	//   ....[0]....
.L_572:
        /*0800*/ 	.word	0x00000ad0
        /*0804*/ 	.word	0x0000fff0


	//   ....[1]....
        /*0808*/ 	.word	0x0001f1b0
        /*080c*/ 	.word	0x0000fff0


	//----- nvinfo : EIATTR_INT_WARP_WIDE_INSTR_OFFSETS
	.align		4
.L_573:
        /*0810*/ 	.byte	0x04, 0x31
        /*0812*/ 	.short	(.L_575 - .L_574)


	//   ....[0]....
.L_574:
        /*0814*/ 	.word	0x00000190


	//   ....[1]....
        /*0818*/ 	.word	0x000001d0


	//   ....[2]....
        /*081c*/ 	.word	0x00000240


	//   ....[3]....
        /*0820*/ 	.word	0x000257e0


	//   ....[4]....
        /*0824*/ 	.word	0x00025840


	//   ....[5]....
        /*0828*/ 	.word	0x00028d00


	//   ....[6]....
        /*082c*/ 	.word	0x00028d60


	//----- nvinfo : EIATTR_COOP_GROUP_MASK_REGIDS
	.align		4
.L_575:
        /*0830*/ 	.byte	0x04, 0x29
        /*0832*/ 	.short	(.L_577 - .L_576)


	//   ....[0]....
.L_576:
        /*0834*/ 	.word	0xffffffff


	//   ....[1]....
        /*0838*/ 	.word	0xffffffff


	//   ....[2]....
        /*083c*/ 	.word	0xffffffff


	//   ....[3]....
        /*0840*/ 	.word	0xffffffff


	//   ....[4]....
        /*0844*/ 	.word	0xffffffff


	//   ....[5]....
        /*0848*/ 	.word	0xffffffff


	//   ....[6]....
        /*084c*/ 	.word	0xffffffff


	//   ....[7]....
        /*0850*/ 	.word	0xffffffff


	//   ....[8]....
        /*0854*/ 	.word	0xffffffff


	//   ....[9]....
        /*0858*/ 	.word	0xffffffff


	//   ....[10]....
        /*085c*/ 	.word	0xffffffff


	//   ....[11]....
        /*0860*/ 	.word	0xffffffff


	//   ....[12]....
        /*0864*/ 	.word	0xffffffff


	//   ....[13]....
        /*0868*/ 	.word	0xffffffff


	//   ....[14]....
        /*086c*/ 	.word	0xffffffff


	//   ....[15]....
        /*0870*/ 	.word	0xffffffff


	//   ....[16]....
        /*0874*/ 	.word	0xffffffff


	//   ....[17]....
        /*0878*/ 	.word	0xffffffff


	//   ....[18]....
        /*087c*/ 	.word	0xffffffff


	//   ....[19]....
        /*0880*/ 	.word	0xffffffff


	//   ....[20]....
        /*0884*/ 	.word	0xffffffff


	//   ....[21]....
        /*0888*/ 	.word	0xffffffff


	//   ....[22]....
        /*088c*/ 	.word	0xffffffff


	//   ....[23]....
        /*0890*/ 	.word	0xffffffff


	//   ....[24]....
        /*0894*/ 	.word	0xffffffff


	//   ....[25]....
        /*0898*/ 	.word	0xffffffff


	//   ....[26]....
        /*089c*/ 	.word	0xffffffff


	//   ....[27]....
        /*08a0*/ 	.word	0xffffffff


	//   ....[28]....
        /*08a4*/ 	.word	0xffffffff


	//   ....[29]....
        /*08a8*/ 	.word	0xffffffff


	//   ....[30]....
        /*08ac*/ 	.word	0xffffffff


	//   ....[31]....
        /*08b0*/ 	.word	0xffffffff


	//   ....[32]....
        /*08b4*/ 	.word	0xffffffff


	//   ....[33]....
        /*08b8*/ 	.word	0xffffffff


	//   ....[34]....
        /*08bc*/ 	.word	0xffffffff


	//   ....[35]....
        /*08c0*/ 	.word	0xffffffff


	//   ....[36]....
        /*08c4*/ 	.word	0xffffffff


	//   ....[37]....
        /*08c8*/ 	.word	0xffffffff


	//   ....[38]....
        /*08cc*/ 	.word	0xffffffff


	//   ....[39]....
        /*08d0*/ 	.word	0xffffffff


	//   ....[40]....
        /*08d4*/ 	.word	0xffffffff


	//   ....[41]....
        /*08d8*/ 	.word	0xffffffff


	//   ....[42]....
        /*08dc*/ 	.word	0xffffffff


	//   ....[43]....
        /*08e0*/ 	.word	0xffffffff


	//   ....[44]....
        /*08e4*/ 	.word	0xffffffff


	//   ....[45]....
        /*08e8*/ 	.word	0xffffffff


	//   ....[46]....
        /*08ec*/ 	.word	0xffffffff


	//   ....[47]....
        /*08f0*/ 	.word	0xffffffff


	//   ....[48]....
        /*08f4*/ 	.word	0xffffffff


	//   ....[49]....
        /*08f8*/ 	.word	0xffffffff


	//   ....[50]....
        /*08fc*/ 	.word	0xffffffff


	//   ....[51]....
        /*0900*/ 	.word	0xffffffff


	//   ....[52]....
        /*0904*/ 	.word	0xffffffff


	//   ....[53]....
        /*0908*/ 	.word	0xffffffff


	//   ....[54]....
        /*090c*/ 	.word	0xffffffff


	//   ....[55]....
        /*0910*/ 	.word	0xffffffff


	//   ....[56]....
        /*0914*/ 	.word	0xffffffff


	//   ....[57]....
        /*0918*/ 	.word	0xffffffff


	//   ....[58]....
        /*091c*/ 	.word	0xffffffff


	//   ....[59]....
        /*0920*/ 	.word	0xffffffff


	//   ....[60]....
        /*0924*/ 	.word	0xffffffff


	//   ....[61]....
        /*0928*/ 	.word	0xffffffff


	//   ....[62]....
        /*092c*/ 	.word	0xffffffff


	//   ....[63]....
        /*0930*/ 	.word	0xffffffff


	//   ....[64]....
        /*0934*/ 	.word	0xffffffff


	//   ....[65]....
        /*0938*/ 	.word	0xffffffff


	//   ....[66]....
        /*093c*/ 	.word	0xffffffff


	//   ....[67]....
        /*0940*/ 	.word	0xffffffff


	//   ....[68]....
        /*0944*/ 	.word	0xffffffff


	//   ....[69]....
        /*0948*/ 	.word	0xffffffff


	//   ....[70]....
        /*094c*/ 	.word	0xffffffff


	//   ....[71]....
        /*0950*/ 	.word	0xffffffff


	//   ....[72]....
        /*0954*/ 	.word	0xffffffff


	//   ....[73]....
        /*0958*/ 	.word	0xffffffff


	//   ....[74]....
        /*095c*/ 	.word	0xffffffff


	//   ....[75]....
        /*0960*/ 	.word	0xffffffff


	//   ....[76]....
        /*0964*/ 	.word	0xffffffff


	//   ....[77]....
        /*0968*/ 	.word	0xffffffff


	//   ....[78]....
        /*096c*/ 	.word	0xffffffff


	//   ....[79]....
        /*0970*/ 	.word	0xffffffff


	//   ....[80]....
        /*0974*/ 	.word	0xffffffff


	//   ....[81]....
        /*0978*/ 	.word	0xffffffff


	//   ....[82]....
        /*097c*/ 	.word	0xffffffff


	//   ....[83]....
        /*0980*/ 	.word	0xffffffff


	//   ....[84]....
        /*0984*/ 	.word	0xffffffff


	//   ....[85]....
        /*0988*/ 	.word	0xffffffff


	//   ....[86]....
        /*098c*/ 	.word	0xffffffff


	//   ....[87]....
        /*0990*/ 	.word	0xffffffff


	//   ....[88]....
        /*0994*/ 	.word	0xffffffff


	//   ....[89]....
        /*0998*/ 	.word	0xffffffff


	//   ....[90]....
        /*099c*/ 	.word	0xffffffff


	//   ....[91]....
        /*09a0*/ 	.word	0xffffffff


	//   ....[92]....
        /*09a4*/ 	.word	0xffffffff


	//   ....[93]....
        /*09a8*/ 	.word	0xffffffff


	//   ....[94]....
        /*09ac*/ 	.word	0xffffffff


	//   ....[95]....
        /*09b0*/ 	.word	0xffffffff


	//   ....[96]....
        /*09b4*/ 	.word	0xffffffff


	//   ....[97]....
        /*09b8*/ 	.word	0xffffffff


	//   ....[98]....
        /*09bc*/ 	.word	0xffffffff


	//   ....[99]....
        /*09c0*/ 	.word	0xffffffff


	//   ....[100]....
        /*09c4*/ 	.word	0xffffffff


	//   ....[101]....
        /*09c8*/ 	.word	0xffffffff


	//   ....[102]....
        /*09cc*/ 	.word	0xffffffff


	//   ....[103]....
        /*09d0*/ 	.word	0xffffffff


	//   ....[104]....
        /*09d4*/ 	.word	0xffffffff


	//   ....[105]....
        /*09d8*/ 	.word	0xffffffff


	//   ....[106]....
        /*09dc*/ 	.word	0xffffffff


	//   ....[107]....
        /*09e0*/ 	.word	0xffffffff


	//   ....[108]....
        /*09e4*/ 	.word	0xffffffff


	//   ....[109]....
        /*09e8*/ 	.word	0xffffffff


	//   ....[110]....
        /*09ec*/ 	.word	0xffffffff


	//   ....[111]....
        /*09f0*/ 	.word	0xffffffff


	//   ....[112]....
        /*09f4*/ 	.word	0xffffffff


	//   ....[113]....
        /*09f8*/ 	.word	0xffffffff


	//   ....[114]....
        /*09fc*/ 	.word	0xffffffff


	//   ....[115]....
        /*0a00*/ 	.word	0xffffffff


	//   ....[116]....
        /*0a04*/ 	.word	0xffffffff


	//   ....[117]....
        /*0a08*/ 	.word	0xffffffff


	//   ....[118]....
        /*0a0c*/ 	.word	0xffffffff


	//   ....[119]....
        /*0a10*/ 	.word	0xffffffff


	//   ....[120]....
        /*0a14*/ 	.word	0xffffffff


	//   ....[121]....
        /*0a18*/ 	.word	0xffffffff


	//   ....[122]....
        /*0a1c*/ 	.word	0xffffffff


	//   ....[123]....
        /*0a20*/ 	.word	0xffffffff


	//   ....[124]....
        /*0a24*/ 	.word	0xffffffff


	//   ....[125]....
        /*0a28*/ 	.word	0xffffffff


	//   ....[126]....
        /*0a2c*/ 	.word	0xffffffff


	//   ....[127]....
        /*0a30*/ 	.word	0xffffffff


	//   ....[128]....
        /*0a34*/ 	.word	0xffffffff


	//   ....[129]....
        /*0a38*/ 	.word	0xffffffff


	//   ....[130]....
        /*0a3c*/ 	.word	0xffffffff


	//   ....[131]....
        /*0a40*/ 	.word	0xffffffff


	//   ....[132]....
        /*0a44*/ 	.word	0xffffffff


	//   ....[133]....
        /*0a48*/ 	.word	0xffffffff


	//   ....[134]....
        /*0a4c*/ 	.word	0xffffffff


	//   ....[135]....
        /*0a50*/ 	.word	0xffffffff


	//   ....[136]....
        /*0a54*/ 	.word	0xffffffff


	//   ....[137]....
        /*0a58*/ 	.word	0xffffffff


	//   ....[138]....
        /*0a5c*/ 	.word	0xffffffff


	//   ....[139]....
        /*0a60*/ 	.word	0xffffffff


	//   ....[140]....
        /*0a64*/ 	.word	0xffffffff


	//   ....[141]....
        /*0a68*/ 	.word	0xffffffff


	//   ....[142]....
        /*0a6c*/ 	.word	0xffffffff


	//   ....[143]....
        /*0a70*/ 	.word	0xffffffff


	//   ....[144]....
        /*0a74*/ 	.word	0xffffffff


	//   ....[145]....
        /*0a78*/ 	.word	0xffffffff


	//   ....[146]....
        /*0a7c*/ 	.word	0xffffffff


	//   ....[147]....
        /*0a80*/ 	.word	0xffffffff


	//   ....[148]....
        /*0a84*/ 	.word	0xffffffff


	//   ....[149]....
        /*0a88*/ 	.word	0xffffffff


	//   ....[150]....
        /*0a8c*/ 	.word	0xffffffff


	//   ....[151]....
        /*0a90*/ 	.word	0xffffffff


	//   ....[152]....
        /*0a94*/ 	.word	0xffffffff


	//   ....[153]....
        /*0a98*/ 	.word	0xffffffff


	//   ....[154]....
        /*0a9c*/ 	.word	0xffffffff


	//   ....[155]....
        /*0aa0*/ 	.word	0xffffffff


	//   ....[156]....
        /*0aa4*/ 	.word	0xffffffff


	//   ....[157]....
        /*0aa8*/ 	.word	0xffffffff


	//   ....[158]....
        /*0aac*/ 	.word	0xffffffff


	//   ....[159]....
        /*0ab0*/ 	.word	0xffffffff


	//   ....[160]....
        /*0ab4*/ 	.word	0xffffffff


	//   ....[161]....
        /*0ab8*/ 	.word	0xffffffff


	//   ....[162]....
        /*0abc*/ 	.word	0xffffffff


	//   ....[163]....
        /*0ac0*/ 	.word	0xffffffff


	//   ....[164]....
        /*0ac4*/ 	.word	0xffffffff


	//   ....[165]....
        /*0ac8*/ 	.word	0xffffffff


	//   ....[166]....
        /*0acc*/ 	.word	0xffffffff


	//   ....[167]....
        /*0ad0*/ 	.word	0xffffffff


	//   ....[168]....
        /*0ad4*/ 	.word	0xffffffff


	//   ....[169]....
        /*0ad8*/ 	.word	0xffffffff


	//   ....[170]....
        /*0adc*/ 	.word	0xffffffff


	//   ....[171]....
        /*0ae0*/ 	.word	0xffffffff


	//   ....[172]....
        /*0ae4*/ 	.word	0xffffffff


	//   ....[173]....
        /*0ae8*/ 	.word	0xffffffff


	//   ....[174]....
        /*0aec*/ 	.word	0xffffffff


	//   ....[175]....
        /*0af0*/ 	.word	0xffffffff


	//   ....[176]....
        /*0af4*/ 	.word	0xffffffff


	//   ....[177]....
        /*0af8*/ 	.word	0xffffffff


	//   ....[178]....
        /*0afc*/ 	.word	0xffffffff


	//   ....[179]....
        /*0b00*/ 	.word	0xffffffff


	//   ....[180]....
        /*0b04*/ 	.word	0xffffffff


	//   ....[181]....
        /*0b08*/ 	.word	0xffffffff


	//   ....[182]....
        /*0b0c*/ 	.word	0xffffffff


	//   ....[183]....
        /*0b10*/ 	.word	0xffffffff


	//   ....[184]....
        /*0b14*/ 	.word	0xffffffff


	//   ....[185]....
        /*0b18*/ 	.word	0xffffffff


	//   ....[186]....
        /*0b1c*/ 	.word	0xffffffff


	//   ....[187]....
        /*0b20*/ 	.word	0xffffffff


	//   ....[188]....
        /*0b24*/ 	.word	0xffffffff


	//   ....[189]....
        /*0b28*/ 	.word	0xffffffff


	//   ....[190]....
        /*0b2c*/ 	.word	0xffffffff


	//   ....[191]....
        /*0b30*/ 	.word	0xffffffff


	//   ....[192]....
        /*0b34*/ 	.word	0xffffffff


	//   ....[193]....
        /*0b38*/ 	.word	0xffffffff


	//   ....[194]....
        /*0b3c*/ 	.word	0xffffffff


	//   ....[195]....
        /*0b40*/ 	.word	0xffffffff


	//   ....[196]....
        /*0b44*/ 	.word	0x0500000f


	//   ....[197]....
        /*0b48*/ 	.word	0x0500000f


	//   ....[198]....
        /*0b4c*/ 	.word	0x0500000f


	//   ....[199]....
        /*0b50*/ 	.word	0x0500000f


	//   ....[200]....
        /*0b54*/ 	.word	0x0500000f


	//   ....[201]....
        /*0b58*/ 	.word	0x0500000f


	//   ....[202]....
        /*0b5c*/ 	.word	0x0500000f


	//   ....[203]....
        /*0b60*/ 	.word	0x0500000f


	//   ....[204]....
        /*0b64*/ 	.word	0x0500000f


	//   ....[205]....
        /*0b68*/ 	.word	0x0500000f


	//   ....[206]....
        /*0b6c*/ 	.word	0x0500000f


	//   ....[207]....
        /*0b70*/ 	.word	0x0500000f


	//   ....[208]....
        /*0b74*/ 	.word	0x0500000f


	//   ....[209]....
        /*0b78*/ 	.word	0x0500000f


	//   ....[210]....
        /*0b7c*/ 	.word	0x0500000f


	//   ....[211]....
        /*0b80*/ 	.word	0x0500000f


	//   ....[212]....
        /*0b84*/ 	.word	0x0500000f


	//   ....[213]....
        /*0b88*/ 	.word	0x0500000f


	//   ....[214]....
        /*0b8c*/ 	.word	0x0500000f


	//   ....[215]....
        /*0b90*/ 	.word	0x0500000f


	//   ....[216]....
        /*0b94*/ 	.word	0x0500000f


	//   ....[217]....
        /*0b98*/ 	.word	0x0500000f


	//   ....[218]....
        /*0b9c*/ 	.word	0x0500000f


	//   ....[219]....
        /*0ba0*/ 	.word	0x0500000f


	//   ....[220]....
        /*0ba4*/ 	.word	0x0500000f


	//   ....[221]....
        /*0ba8*/ 	.word	0x0500000f


	//   ....[222]....
        /*0bac*/ 	.word	0x0500000f


	//   ....[223]....
        /*0bb0*/ 	.word	0x0500000f


	//   ....[224]....
        /*0bb4*/ 	.word	0x0500000f


	//   ....[225]....
        /*0bb8*/ 	.word	0x0500000f


	//   ....[226]....
        /*0bbc*/ 	.word	0x0500000f


	//   ....[227]....
        /*0bc0*/ 	.word	0x0500000f


	//   ....[228]....
        /*0bc4*/ 	.word	0x0500000f


	//   ....[229]....
        /*0bc8*/ 	.word	0x0500000f


	//   ....[230]....
        /*0bcc*/ 	.word	0x0500000f


	//   ....[231]....
        /*0bd0*/ 	.word	0x0500000f


	//   ....[232]....
        /*0bd4*/ 	.word	0x0500000f


	//   ....[233]....
        /*0bd8*/ 	.word	0x0500000f


	//   ....[234]....
        /*0bdc*/ 	.word	0x0500000f


	//   ....[235]....
        /*0be0*/ 	.word	0x0500000f


	//   ....[236]....
        /*0be4*/ 	.word	0x0500000f


	//   ....[237]....
        /*0be8*/ 	.word	0x0500000f


	//   ....[238]....
        /*0bec*/ 	.word	0x0500000f


	//   ....[239]....
        /*0bf0*/ 	.word	0x0500000f


	//   ....[240]....
        /*0bf4*/ 	.word	0x0500000f


	//   ....[241]....
        /*0bf8*/ 	.word	0x0500000f


	//   ....[242]....
        /*0bfc*/ 	.word	0x0500000f


	//   ....[243]....
        /*0c00*/ 	.word	0x0500000f


	//   ....[244]....
        /*0c04*/ 	.word	0x0500000f


	//   ....[245]....
        /*0c08*/ 	.word	0x0500000f


	//   ....[246]....
        /*0c0c*/ 	.word	0x0500000f


	//   ....[247]....
        /*0c10*/ 	.word	0x0500000f


	//   ....[248]....
        /*0c14*/ 	.word	0x0500000f


	//   ....[249]....
        /*0c18*/ 	.word	0x0500000f


	//   ....[250]....
        /*0c1c*/ 	.word	0x0500000f


	//   ....[251]....
        /*0c20*/ 	.word	0x0500000f


	//   ....[252]....
        /*0c24*/ 	.word	0x0500000f


	//   ....[253]....
        /*0c28*/ 	.word	0x0500000f


	//   ....[254]....
        /*0c2c*/ 	.word	0x0500000f


	//   ....[255]....
        /*0c30*/ 	.word	0x0500000f


	//   ....[0]....
        /*0c34*/ 	.word	0x0500000f


	//   ....[1]....
        /*0c38*/ 	.word	0x0500000f


	//   ....[2]....
        /*0c3c*/ 	.word	0x0500000f


	//   ....[3]....
        /*0c40*/ 	.word	0x0500000f


	//   ....[4]....
        /*0c44*/ 	.word	0x0500000f


	//   ....[5]....
        /*0c48*/ 	.word	0x0500000f


	//   ....[6]....
        /*0c4c*/ 	.word	0x0500000f


	//   ....[7]....
        /*0c50*/ 	.word	0x0500000f


	//   ....[8]....
        /*0c54*/ 	.word	0x0500000f


	//   ....[9]....
        /*0c58*/ 	.word	0x0500000f


	//   ....[10]....
        /*0c5c*/ 	.word	0x0500000f


	//   ....[11]....
        /*0c60*/ 	.word	0x0500000f


	//   ....[12]....
        /*0c64*/ 	.word	0x0500000f


	//   ....[13]....
        /*0c68*/ 	.word	0x0500000f


	//   ....[14]....
        /*0c6c*/ 	.word	0x0500000f


	//   ....[15]....
        /*0c70*/ 	.word	0x0500000f


	//   ....[16]....
        /*0c74*/ 	.word	0x0500000f


	//   ....[17]....
        /*0c78*/ 	.word	0x0500000f


	//   ....[18]....
        /*0c7c*/ 	.word	0x0500000f


	//   ....[19]....
        /*0c80*/ 	.word	0x0500000f


	//   ....[20]....
        /*0c84*/ 	.word	0x0500000f


	//   ....[21]....
        /*0c88*/ 	.word	0x0500000f


	//   ....[22]....
        /*0c8c*/ 	.word	0x0500000f


	//   ....[23]....
        /*0c90*/ 	.word	0x0500000f


	//   ....[24]....
        /*0c94*/ 	.word	0x0500000f


	//   ....[25]....
        /*0c98*/ 	.word	0x0500000f


	//   ....[26]....
        /*0c9c*/ 	.word	0x0500000f


	//   ....[27]....
        /*0ca0*/ 	.word	0x0500000f


	//   ....[28]....
        /*0ca4*/ 	.word	0x0500000f


	//   ....[29]....
        /*0ca8*/ 	.word	0x0500000f


	//   ....[30]....
        /*0cac*/ 	.word	0x0500000f


	//   ....[31]....
        /*0cb0*/ 	.word	0x0500000f


	//   ....[32]....
        /*0cb4*/ 	.word	0x0500000f


	//   ....[33]....
        /*0cb8*/ 	.word	0x0500000f


	//   ....[34]....
        /*0cbc*/ 	.word	0x0500000f


	//   ....[35]....
        /*0cc0*/ 	.word	0x0500000f


	//   ....[36]....
        /*0cc4*/ 	.word	0x0500000f


	//   ....[37]....
        /*0cc8*/ 	.word	0x0500000f


	//   ....[38]....
        /*0ccc*/ 	.word	0x0500000f


	//   ....[39]....
        /*0cd0*/ 	.word	0x0500000f


	//   ....[40]....
        /*0cd4*/ 	.word	0x0500000f


	//   ....[41]....
        /*0cd8*/ 	.word	0x0500000f


	//   ....[42]....
        /*0cdc*/ 	.word	0x0500000f


	//   ....[43]....
        /*0ce0*/ 	.word	0x0500000f


	//   ....[44]....
        /*0ce4*/ 	.word	0x0500000f


	//   ....[45]....
        /*0ce8*/ 	.word	0x0500000f


	//   ....[46]....
        /*0cec*/ 	.word	0x0500000f


	//   ....[47]....
        /*0cf0*/ 	.word	0x0500000f


	//   ....[48]....
        /*0cf4*/ 	.word	0x0500000f


	//   ....[49]....
        /*0cf8*/ 	.word	0x0500000f


	//   ....[50]....
        /*0cfc*/ 	.word	0x0500000f


	//   ....[51]....
        /*0d00*/ 	.word	0x0500000f


	//   ....[52]....
        /*0d04*/ 	.word	0x0500000f


	//   ....[53]....
        /*0d08*/ 	.word	0x0500000f


	//   ....[54]....
        /*0d0c*/ 	.word	0x0500000f


	//   ....[55]....
        /*0d10*/ 	.word	0x0500000f


	//   ....[56]....
        /*0d14*/ 	.word	0x0500000f


	//   ....[57]....
        /*0d18*/ 	.word	0x0500000f


	//   ....[58]....
        /*0d1c*/ 	.word	0x0500000f


	//   ....[59]....
        /*0d20*/ 	.word	0x0500000f


	//   ....[60]....
        /*0d24*/ 	.word	0x0500000f


	//   ....[61]....
        /*0d28*/ 	.word	0x0500000f


	//   ....[62]....
        /*0d2c*/ 	.word	0x0500000f


	//   ....[63]....
        /*0d30*/ 	.word	0x0500000f


	//   ....[64]....
        /*0d34*/ 	.word	0x0500000f


	//   ....[65]....
        /*0d38*/ 	.word	0x0500000f


	//   ....[66]....
        /*0d3c*/ 	.word	0x0500000f


	//   ....[67]....
        /*0d40*/ 	.word	0x0500000f


	//   ....[68]....
        /*0d44*/ 	.word	0x0500000f


	//   ....[69]....
        /*0d48*/ 	.word	0x0500000f


	//   ....[70]....
        /*0d4c*/ 	.word	0x0500000f


	//   ....[71]....
        /*0d50*/ 	.word	0x0500000f


	//   ....[72]....
        /*0d54*/ 	.word	0x0500000f


	//   ....[73]....
        /*0d58*/ 	.word	0x0500000f


	//   ....[74]....
        /*0d5c*/ 	.word	0x0500000f


	//   ....[75]....
        /*0d60*/ 	.word	0x0500000f


	//   ....[76]....
        /*0d64*/ 	.word	0x0500000f


	//   ....[77]....
        /*0d68*/ 	.word	0x0500000f


	//   ....[78]....
        /*0d6c*/ 	.word	0x0500000f


	//   ....[79]....
        /*0d70*/ 	.word	0x0500000f


	//   ....[80]....
        /*0d74*/ 	.word	0x0500000f


	//----- nvinfo : EIATTR_COOP_GROUP_INSTR_OFFSETS
	.align		4
.L_577:
        /*0d78*/ 	.byte	0x04, 0x28
        /*0d7a*/ 	.short	(.L_579 - .L_578)


	//   ....[0]....
.L_578:
        /*0d7c*/ 	.word	0x00000070


	//   ....[1]....
        /*0d80*/ 	.word	0x000001a0


	//   ....[2]....
        /*0d84*/ 	.word	0x000001f0


	//   ....[3]....
        /*0d88*/ 	.word	0x00000420


	//   ....[4]....
        /*0d8c*/ 	.word	0x00000580


	//   ....[5]....
        /*0d90*/ 	.word	0x000006a0


	//   ....[6]....
        /*0d94*/ 	.word	0x00000800


	//   ....[7]....
        /*0d98*/ 	.word	0x0000ce80


	//   ....[8]....
        /*0d9c*/ 	.word	0x0000d5a0


	//   ....[9]....
        /*0da0*/ 	.word	0x0000d5b0


	//   ....[10]....
        /*0da4*/ 	.word	0x0000d5c0


	//   ....[11]....
        /*0da8*/ 	.word	0x0000d5d0


	//   ....[12]....
        /*0dac*/ 	.word	0x0000d7e0


	//   ....[13]....
        /*0db0*/ 	.word	0x0000d7f0


	//   ....[14]....
        /*0db4*/ 	.word	0x0000d800


	//   ....[15]....
        /*0db8*/ 	.word	0x0000d810


	//   ....[16]....
        /*0dbc*/ 	.word	0x0000d9f0


	//   ....[17]....
        /*0dc0*/ 	.word	0x0000da00


	//   ....[18]....
        /*0dc4*/ 	.word	0x0000da10


	//   ....[19]....
        /*0dc8*/ 	.word	0x0000da20


	//   ....[20]....
        /*0dcc*/ 	.word	0x0000dc20


	//   ....[21]....
        /*0dd0*/ 	.word	0x0000dc30


	//   ....[22]....
        /*0dd4*/ 	.word	0x0000dc40


	//   ....[23]....
        /*0dd8*/ 	.word	0x0000dc50


	//   ....[24]....
        /*0ddc*/ 	.word	0x00011f80


	//   ....[25]....
        /*0de0*/ 	.word	0x00011f90


	//   ....[26]....
        /*0de4*/ 	.word	0x00011fa0


	//   ....[27]....
        /*0de8*/ 	.word	0x00011fb0


	//   ....[28]....
        /*0dec*/ 	.word	0x000120b0


	//   ....[29]....
        /*0df0*/ 	.word	0x000120d0


	//   ....[30]....
        /*0df4*/ 	.word	0x000120e0


	//   ....[31]....
        /*0df8*/ 	.word	0x000120f0


	//   ....[32]....
        /*0dfc*/ 	.word	0x000122d0


	//   ....[33]....
        /*0e00*/ 	.word	0x000122f0


	//   ....[34]....
        /*0e04*/ 	.word	0x00012310


	//   ....[35]....
        /*0e08*/ 	.word	0x00012320


	//   ....[36]....
        /*0e0c*/ 	.word	0x000123f0


	//   ....[37]....
        /*0e10*/ 	.word	0x00012420


	//   ....[38]....
        /*0e14*/ 	.word	0x00012430


	//   ....[39]....
        /*0e18*/ 	.word	0x00012440


	//   ....[40]....
        /*0e1c*/ 	.word	0x00016f40


	//   ....[41]....
        /*0e20*/ 	.word	0x000175c0


	//   ....[42]....
        /*0e24*/ 	.word	0x000175d0


	//   ....[43]....
        /*0e28*/ 	.word	0x000175f0


	//   ....[44]....
        /*0e2c*/ 	.word	0x00017c80


	//   ....[45]....
        /*0e30*/ 	.word	0x00017ca0


	//   ....[46]....
        /*0e34*/ 	.word	0x00019800


	//   ....[47]....
        /*0e38*/ 	.word	0x00019e60


	//   ....[48]....
        /*0e3c*/ 	.word	0x00019ec0


	//   ....[49]....
        /*0e40*/ 	.word	0x00019ed0


	//   ....[50]....
        /*0e44*/ 	.word	0x0001a5d0


	//   ....[51]....
        /*0e48*/ 	.word	0x0001a790


	//   ....[52]....
        /*0e4c*/ 	.word	0x0001c8e0


	//   ....[53]....
        /*0e50*/ 	.word	0x0001c970


	//   ....[54]....
        /*0e54*/ 	.word	0x0001c9a0


	//   ....[55]....
        /*0e58*/ 	.word	0x0001cc40


	//   ....[56]....
        /*0e5c*/ 	.word	0x0001e650


	//   ....[57]....
        /*0e60*/ 	.word	0x0001e660


	//   ....[58]....
        /*0e64*/ 	.word	0x0001e690


	//   ....[59]....
        /*0e68*/ 	.word	0x0001e6a0


	//   ....[60]....
        /*0e6c*/ 	.word	0x0001fda0


	//   ....[61]....
        /*0e70*/ 	.word	0x0001fdd0


	//   ....[62]....
        /*0e74*/ 	.word	0x0001fe30


	//   ....[63]....
        /*0e78*/ 	.word	0x0001fe60


	//   ....[64]....
        /*0e7c*/ 	.word	0x0001fe90


	//   ....[65]....
        /*0e80*/ 	.word	0x0001fec0


	//   ....[66]....
        /*0e84*/ 	.word	0x0001fef0


	//   ....[67]....
        /*0e88*/ 	.word	0x0001ff20


	//   ....[68]....
        /*0e8c*/ 	.word	0x0001ff50


	//   ....[69]....
        /*0e90*/ 	.word	0x0001ff80


	//   ....[70]....
        /*0e94*/ 	.word	0x0001ffb0


	//   ....[71]....
        /*0e98*/ 	.word	0x0001ffe0


	//   ....[72]....
        /*0e9c*/ 	.word	0x00020010


	//   ....[73]....
        /*0ea0*/ 	.word	0x00020040


	//   ....[74]....
        /*0ea4*/ 	.word	0x00020070


	//   ....[75]....
        /*0ea8*/ 	.word	0x000200a0


	//   ....[76]....
        /*0eac*/ 	.word	0x000200d0


	//   ....[77]....
        /*0eb0*/ 	.word	0x00020100


	//   ....[78]....
        /*0eb4*/ 	.word	0x00020130


	//   ....[79]....
        /*0eb8*/ 	.word	0x00020160


	//   ....[80]....
        /*0ebc*/ 	.word	0x00020190


	//   ....[81]....
        /*0ec0*/ 	.word	0x000201c0


	//   ....[82]....
        /*0ec4*/ 	.word	0x000201f0


	//   ....[83]....
        /*0ec8*/ 	.word	0x00020220


	//   ....[84]....
        /*0ecc*/ 	.word	0x00020250


	//   ....[85]....
        /*0ed0*/ 	.word	0x00020280


	//   ....[86]....
        /*0ed4*/ 	.word	0x000202b0


	//   ....[87]....
        /*0ed8*/ 	.word	0x000202e0


	//   ....[88]....
        /*0edc*/ 	.word	0x00020310


	//   ....[89]....
        /*0ee0*/ 	.word	0x00020340


	//   ....[90]....
        /*0ee4*/ 	.word	0x00020370


	//   ....[91]....
        /*0ee8*/ 	.word	0x000203a0


	//   ....[92]....
        /*0eec*/ 	.word	0x000203d0


	//   ....[93]....
        /*0ef0*/ 	.word	0x00020400


	//   ....[94]....
        /*0ef4*/ 	.word	0x00020430


	//   ....[95]....
        /*0ef8*/ 	.word	0x00020460


	//   ....[96]....
        /*0efc*/ 	.word	0x00020490


	//   ....[97]....
        /*0f00*/ 	.word	0x000204c0


	//   ....[98]....
        /*0f04*/ 	.word	0x000204f0


	//   ....[99]....
        /*0f08*/ 	.word	0x00020520


	//   ....[100]....
        /*0f0c*/ 	.word	0x00020550


	//   ....[101]....
        /*0f10*/ 	.word	0x00020580


	//   ....[102]....
        /*0f14*/ 	.word	0x000205b0


	//   ....[103]....
        /*0f18*/ 	.word	0x000205d0


	//   ....[104]....
        /*0f1c*/ 	.word	0x000205f0


	//   ....[105]....
        /*0f20*/ 	.word	0x00020620


	//   ....[106]....
        /*0f24*/ 	.word	0x00020650


	//   ....[107]....
        /*0f28*/ 	.word	0x00020660


	//   ....[108]....
        /*0f2c*/ 	.word	0x00020670


	//   ....[109]....
        /*0f30*/ 	.word	0x00020680


	//   ....[110]....
        /*0f34*/ 	.word	0x00020690


	//   ....[111]....
        /*0f38*/ 	.word	0x000206a0


	//   ....[112]....
        /*0f3c*/ 	.word	0x000206d0


	//   ....[113]....
        /*0f40*/ 	.word	0x00020700


	//   ....[114]....
        /*0f44*/ 	.word	0x00020730


	//   ....[115]....
        /*0f48*/ 	.word	0x00020760


	//   ....[116]....
        /*0f4c*/ 	.word	0x00020790


	//   ....[117]....
        /*0f50*/ 	.word	0x000207c0


	//   ....[118]....
        /*0f54*/ 	.word	0x000207f0


	//   ....[119]....
        /*0f58*/ 	.word	0x00020810


	//   ....[120]....
        /*0f5c*/ 	.word	0x00020840


	//   ....[121]....
        /*0f60*/ 	.word	0x00020850


	//   ....[122]....
        /*0f64*/ 	.word	0x00020860


	//   ....[123]....
        /*0f68*/ 	.word	0x00020870


	//   ....[124]....
        /*0f6c*/ 	.word	0x000210f0


	//   ....[125]....
        /*0f70*/ 	.word	0x00021150


	//   ....[126]....
        /*0f74*/ 	.word	0x000212f0


	//   ....[127]....
        /*0f78*/ 	.word	0x00021380


	//   ....[128]....
        /*0f7c*/ 	.word	0x000219d0


	//   ....[129]....
        /*0f80*/ 	.word	0x00021a00


	//   ....[130]....
        /*0f84*/ 	.word	0x00021b70


	//   ....[131]....
        /*0f88*/ 	.word	0x00021b90


	//   ....[132]....
        /*0f8c*/ 	.word	0x00021cd0


	//   ....[133]....
        /*0f90*/ 	.word	0x00021cf0


	//   ....[134]....
        /*0f94*/ 	.word	0x00021e40


	//   ....[135]....
        /*0f98*/ 	.word	0x00021e60


	//   ....[136]....
        /*0f9c*/ 	.word	0x000227b0


	//   ....[137]....
        /*0fa0*/ 	.word	0x000227c0


	//   ....[138]....
        /*0fa4*/ 	.word	0x00022950


	//   ....[139]....
        /*0fa8*/ 	.word	0x00022960


	//   ....[140]....
        /*0fac*/ 	.word	0x00022af0


	//   ....[141]....
        /*0fb0*/ 	.word	0x00022b00


	//   ....[142]....
        /*0fb4*/ 	.word	0x00022c90


	//   ....[143]....
        /*0fb8*/ 	.word	0x00022ca0


	//   ....[144]....
        /*0fbc*/ 	.word	0x00022ea0


	//   ....[145]....
        /*0fc0*/ 	.word	0x00023080


	//   ....[146]....
        /*0fc4*/ 	.word	0x000230b0


	//   ....[147]....
        /*0fc8*/ 	.word	0x000230e0


	//   ....[148]....
        /*0fcc*/ 	.word	0x00023110


	//   ....[149]....
        /*0fd0*/ 	.word	0x00023140


	//   ....[150]....
        /*0fd4*/ 	.word	0x00023170


	//   ....[151]....
        /*0fd8*/ 	.word	0x000232e0


	//   ....[152]....
        /*0fdc*/ 	.word	0x00023310


	//   ....[153]....
        /*0fe0*/ 	.word	0x00023340


	//   ....[154]....
        /*0fe4*/ 	.word	0x00023370


	//   ....[155]....
        /*0fe8*/ 	.word	0x000233a0


	//   ....[156]....
        /*0fec*/ 	.word	0x000233d0


	//   ....[157]....
        /*0ff0*/ 	.word	0x00023470


	//   ....[158]....
        /*0ff4*/ 	.word	0x000234d0


	//   ....[159]....
        /*0ff8*/ 	.word	0x00023560


	//   ....[160]....
        /*0ffc*/ 	.word	0x00024570


	//   ....[161]....
        /*1000*/ 	.word	0x00025fc0


	//   ....[162]....
        /*1004*/ 	.word	0x00026da0


	//   ....[163]....
        /*1008*/ 	.word	0x00026dc0


	//   ....[164]....
        /*100c*/ 	.word	0x00026de0


	//   ....[165]....
        /*1010*/ 	.word	0x00026e00


	//   ....[166]....
        /*1014*/ 	.word	0x00026ea0


	//   ....[167]....
        /*1018*/ 	.word	0x00026f30


	//   ....[168]....
        /*101c*/ 	.word	0x00026f60


	//   ....[169]....
        /*1020*/ 	.word	0x00026fe0


	//   ....[170]....
        /*1024*/ 	.word	0x00027010


	//   ....[171]....
        /*1028*/ 	.word	0x00027090


	//   ....[172]....
        /*102c*/ 	.word	0x000270c0


	//   ....[173]....
        /*1030*/ 	.word	0x00027140


	//   ....[174]....
        /*1034*/ 	.word	0x00027170


	//   ....[175]....
        /*1038*/ 	.word	0x000271f0


	//   ....[176]....
        /*103c*/ 	.word	0x00027200


	//   ....[177]....
        /*1040*/ 	.word	0x00027280


	//   ....[178]....
        /*1044*/ 	.word	0x00029d90


	//   ....[179]....
        /*1048*/ 	.word	0x00029dc0


	//   ....[180]....
        /*104c*/ 	.word	0x00029e00


	//   ....[181]....
        /*1050*/ 	.word	0x00029e30


	//   ....[182]....
        /*1054*/ 	.word	0x00029e60


	//   ....[183]....
        /*1058*/ 	.word	0x00029e90


	//   ....[184]....
        /*105c*/ 	.word	0x00029ec0


	//   ....[185]....
        /*1060*/ 	.word	0x00029ef0


	//   ....[186]....
        /*1064*/ 	.word	0x0002a080


	//   ....[187]....
        /*1068*/ 	.word	0x0002a0b0


	//   ....[188]....
        /*106c*/ 	.word	0x0002a0e0


	//   ....[189]....
        /*1070*/ 	.word	0x0002a110


	//   ....[190]....
        /*1074*/ 	.word	0x0002a140


	//   ....[191]....
        /*1078*/ 	.word	0x0002a170


	//   ....[192]....
        /*107c*/ 	.word	0x0002a240


	//   ....[193]....
        /*1080*/ 	.word	0x0002a260


	//   ....[194]....
        /*1084*/ 	.word	0x0002a2d0


	//   ....[195]....
        /*1088*/ 	.word	0x0002a9b0


	//   ....[196]....
        /*108c*/ 	.word	0x0002ae50


	//   ....[197]....
        /*1090*/ 	.word	0x0002af00


	//   ....[198]....
        /*1094*/ 	.word	0x0002af90


	//   ....[199]....
        /*1098*/ 	.word	0x0002afe0


	//   ....[200]....
        /*109c*/ 	.word	0x0002b030


	//   ....[201]....
        /*10a0*/ 	.word	0x0002b0c0


	//   ....[202]....
        /*10a4*/ 	.word	0x0002b150


	//   ....[203]....
        /*10a8*/ 	.word	0x0002b1a0


	//   ....[204]....
        /*10ac*/ 	.word	0x0002b1f0


	//   ....[205]....
        /*10b0*/ 	.word	0x0002b280


	//   ....[206]....
        /*10b4*/ 	.word	0x0002b310


	//   ....[207]....
        /*10b8*/ 	.word	0x0002b360


	//   ....[208]....
        /*10bc*/ 	.word	0x0002b3b0


	//   ....[209]....
        /*10c0*/ 	.word	0x0002b440


	//   ....[210]....
        /*10c4*/ 	.word	0x0002b4d0


	//   ....[211]....
        /*10c8*/ 	.word	0x0002b520


	//   ....[212]....
        /*10cc*/ 	.word	0x0002b570


	//   ....[213]....
        /*10d0*/ 	.word	0x0002b660


	//   ....[214]....
        /*10d4*/ 	.word	0x0002b710


	//   ....[215]....
        /*10d8*/ 	.word	0x0002b760


	//   ....[216]....
        /*10dc*/ 	.word	0x0002b7b0


	//   ....[217]....
        /*10e0*/ 	.word	0x0002b8f0


	//   ....[218]....
        /*10e4*/ 	.word	0x0002b940


	//   ....[219]....
        /*10e8*/ 	.word	0x0002b990


	//   ....[220]....
        /*10ec*/ 	.word	0x0002b9e0


	//   ....[221]....
        /*10f0*/ 	.word	0x0002bb00


	//   ....[222]....
        /*10f4*/ 	.word	0x0002bba0


	//   ....[223]....
        /*10f8*/ 	.word	0x0002bc00


	//   ....[224]....
        /*10fc*/ 	.word	0x0002bc80


	//   ....[225]....
        /*1100*/ 	.word	0x0002bd80


	//   ....[226]....
        /*1104*/ 	.word	0x0002bdd0


	//   ....[227]....
        /*1108*/ 	.word	0x0002be20


	//   ....[228]....
        /*110c*/ 	.word	0x0002be70


	//   ....[229]....
        /*1110*/ 	.word	0x0002c260


	//   ....[230]....
        /*1114*/ 	.word	0x0002c380


	//   ....[231]....
        /*1118*/ 	.word	0x0002c4b0


	//   ....[232]....
        /*111c*/ 	.word	0x0002c5e0


	//   ....[233]....
        /*1120*/ 	.word	0x0002c710


	//   ....[234]....
        /*1124*/ 	.word	0x0002c7b0


	//   ....[235]....
        /*1128*/ 	.word	0x0002c810


	//   ....[236]....
        /*112c*/ 	.word	0x0002c890


	//   ....[237]....
        /*1130*/ 	.word	0x0002c8f0


	//   ....[238]....
        /*1134*/ 	.word	0x0002c970


	//   ....[239]....
        /*1138*/ 	.word	0x0002c9d0


	//   ....[240]....
        /*113c*/ 	.word	0x0002ca50


	//   ....[241]....
        /*1140*/ 	.word	0x0002cab0


	//   ....[242]....
        /*1144*/ 	.word	0x0002cb30


	//   ....[243]....
        /*1148*/ 	.word	0x0002cb90


	//   ....[244]....
        /*114c*/ 	.word	0x0002cbf0


	//   ....[245]....
        /*1150*/ 	.word	0x0002cc50


	//   ....[246]....
        /*1154*/ 	.word	0x0002ccb0


	//   ....[247]....
        /*1158*/ 	.word	0x0002cd10


	//   ....[248]....
        /*115c*/ 	.word	0x0002cd90


	//   ....[249]....
        /*1160*/ 	.word	0x0002cdf0


	//   ....[250]....
        /*1164*/ 	.word	0x0002ce70


	//   ....[251]....
        /*1168*/ 	.word	0x0002ced0


	//   ....[252]....
        /*116c*/ 	.word	0x0002cf50


	//   ....[253]....
        /*1170*/ 	.word	0x0002cfb0


	//   ....[254]....
        /*1174*/ 	.word	0x0002d030


	//   ....[255]....
        /*1178*/ 	.word	0x0002d090


	//   ....[0]....
        /*117c*/ 	.word	0x0002d110


	//   ....[1]....
        /*1180*/ 	.word	0x0002d170


	//   ....[2]....
        /*1184*/ 	.word	0x0002d1f0


	//   ....[3]....
        /*1188*/ 	.word	0x0002d250


	//   ....[4]....
        /*118c*/ 	.word	0x0002d2d0


	//   ....[5]....
        /*1190*/ 	.word	0x0002d330


	//   ....[6]....
        /*1194*/ 	.word	0x0002d3b0


	//   ....[7]....
        /*1198*/ 	.word	0x0002d410


	//   ....[8]....
        /*119c*/ 	.word	0x0002d480


	//   ....[9]....
        /*11a0*/ 	.word	0x0002d4e0


	//   ....[10]....
        /*11a4*/ 	.word	0x0002d550


	//   ....[11]....
        /*11a8*/ 	.word	0x0002d5b0


	//   ....[12]....
        /*11ac*/ 	.word	0x0002d630


	//   ....[13]....
        /*11b0*/ 	.word	0x0002d690


	//   ....[14]....
        /*11b4*/ 	.word	0x0002d700


	//   ....[15]....
        /*11b8*/ 	.word	0x0002d760


	//   ....[16]....
        /*11bc*/ 	.word	0x0002d7d0


	//   ....[17]....
        /*11c0*/ 	.word	0x0002d830


	//   ....[18]....
        /*11c4*/ 	.word	0x0002d8b0


	//   ....[19]....
        /*11c8*/ 	.word	0x0002d910


	//   ....[20]....
        /*11cc*/ 	.word	0x0002d970


	//   ....[21]....
        /*11d0*/ 	.word	0x0002d9d0


	//   ....[22]....
        /*11d4*/ 	.word	0x0002da50


	//   ....[23]....
        /*11d8*/ 	.word	0x0002dab0


	//   ....[24]....
        /*11dc*/ 	.word	0x0002db30


	//   ....[25]....
        /*11e0*/ 	.word	0x0002db90


	//   ....[26]....
        /*11e4*/ 	.word	0x0002dc00


	//   ....[27]....
        /*11e8*/ 	.word	0x0002dc60


	//   ....[28]....
        /*11ec*/ 	.word	0x0002dcd0


	//   ....[29]....
        /*11f0*/ 	.word	0x0002dd30


	//   ....[30]....
        /*11f4*/ 	.word	0x0002dd90


	//   ....[31]....
        /*11f8*/ 	.word	0x0002ddf0


	//   ....[32]....
        /*11fc*/ 	.word	0x0002de60


	//   ....[33]....
        /*1200*/ 	.word	0x0002dec0


	//   ....[34]....
        /*1204*/ 	.word	0x0002df40


	//   ....[35]....
        /*1208*/ 	.word	0x0002dfb0


	//   ....[36]....
        /*120c*/ 	.word	0x0002e040


	//   ....[37]....
        /*1210*/ 	.word	0x0002e1b0


	//   ....[38]....
        /*1214*/ 	.word	0x0002e200


	//   ....[39]....
        /*1218*/ 	.word	0x0002e290


	//   ....[40]....
        /*121c*/ 	.word	0x0002e320


	//   ....[41]....
        /*1220*/ 	.word	0x0002e3b0


	//   ....[42]....
        /*1224*/ 	.word	0x0002e440


	//   ....[43]....
        /*1228*/ 	.word	0x0002e4d0


	//   ....[44]....
        /*122c*/ 	.word	0x0002e560


	//   ....[45]....
        /*1230*/ 	.word	0x0002e620


	//   ....[46]....
        /*1234*/ 	.word	0x0002e910


	//   ....[47]....
        /*1238*/ 	.word	0x0002eb20


	//   ....[48]....
        /*123c*/ 	.word	0x0002eb70


	//   ....[49]....
        /*1240*/ 	.word	0x0002ebd0


	//   ....[50]....
        /*1244*/ 	.word	0x0002ecb0


	//   ....[51]....
        /*1248*/ 	.word	0x0002ed70


	//   ....[52]....
        /*124c*/ 	.word	0x0002ee00


	//   ....[53]....
        /*1250*/ 	.word	0x0002eee0


	//   ....[54]....
        /*1254*/ 	.word	0x0002ef70


	//   ....[55]....
        /*1258*/ 	.word	0x0002f050


	//   ....[56]....
        /*125c*/ 	.word	0x0002f0e0


	//   ....[57]....
        /*1260*/ 	.word	0x0002f1c0


	//   ....[58]....
        /*1264*/ 	.word	0x0002f250


	//   ....[59]....
        /*1268*/ 	.word	0x0002f330


	//   ....[60]....
        /*126c*/ 	.word	0x0002f3c0


	//   ....[61]....
        /*1270*/ 	.word	0x0002f490


	//   ....[62]....
        /*1274*/ 	.word	0x0002f590


	//   ....[63]....
        /*1278*/ 	.word	0x0002f870


	//   ....[64]....
        /*127c*/ 	.word	0x0002f910


	//   ....[65]....
        /*1280*/ 	.word	0x0002fa30


	//   ....[66]....
        /*1284*/ 	.word	0x0002fab0


	//   ....[67]....
        /*1288*/ 	.word	0x0002fb30


	//   ....[68]....
        /*128c*/ 	.word	0x0002fbb0


	//   ....[69]....
        /*1290*/ 	.word	0x0002fc30


	//   ....[70]....
        /*1294*/ 	.word	0x0002fcc0


	//   ....[71]....
        /*1298*/ 	.word	0x0002fd60


	//   ....[72]....
        /*129c*/ 	.word	0x0002fe10


	//   ....[73]....
        /*12a0*/ 	.word	0x0002fe90


	//   ....[74]....
        /*12a4*/ 	.word	0x0002ff10


	//   ....[75]....
        /*12a8*/ 	.word	0x0002ff90


	//   ....[76]....
        /*12ac*/ 	.word	0x00030020


	//   ....[77]....
        /*12b0*/ 	.word	0x000300a0


	//   ....[78]....
        /*12b4*/ 	.word	0x00030140


	//   ....[79]....
        /*12b8*/ 	.word	0x000301d0


	//   ....[80]....
        /*12bc*/ 	.word	0x00030300


	//----- nvinfo : EIATTR_REG_RECONFIG
	.align		4
.L_579:
        /*12c0*/ 	.byte	0x01, 0x54
	.zero		2


	//----- nvinfo : EIATTR_SYSCALL_OFFSETS
	.align		4
        /*12c4*/ 	.byte	0x04, 0x46
        /*12c6*/ 	.short	(.L_581 - .L_580)


	//   ....[0]....
.L_580:
        /*12c8*/ 	.word	0x00001b10


	//   ....[1]....
        /*12cc*/ 	.word	0x00001c60


	//   ....[2]....
        /*12d0*/ 	.word	0x0000d020


	//   ....[3]....
        /*12d4*/ 	.word	0x0000d320


	//   ....[4]....
        /*12d8*/ 	.word	0x000259e0


	//   ....[5]....
        /*12dc*/ 	.word	0x00025b80


	//   ....[6]....
        /*12e0*/ 	.word	0x00025cf0


	//   ....[7]....
        /*12e4*/ 	.word	0x00025e40


	//   ....[8]....
        /*12e8*/ 	.word	0x00026980


	//----- nvinfo : EIATTR_MBARRIER_INSTR_OFFSETS
	.align		4
.L_581:
        /*12ec*/ 	.byte	0x04, 0x39
        /*12ee*/ 	.short	(.L_583 - .L_582)


	//   ....[0]....
.L_582:
        /*12f0*/ 	.word	0x000002d0
        /*12f4*/ 	.word	0x000000ff
        /*12f8*/ 	.word	0x00038800
        /*12fc*/ 	.short	0x0100
        /*12fe*/ 	.byte	0x08
	.zero		1


	//   ....[1]....
        /*1300*/ 	.word	0x000002e0
        /*1304*/ 	.word	0x000000ff
        /*1308*/ 	.word	0x00038820
        /*130c*/ 	.short	0x0100
        /*130e*/ 	.byte	0x08
	.zero		1


	//   ....[2]....
        /*1310*/ 	.word	0x000003d0
        /*1314*/ 	.word	0x000000ff
        /*1318*/ 	.word	0x00038830
        /*131c*/ 	.short	0x0100
        /*131e*/ 	.byte	0x08
	.zero		1


	//   ....[3]....
        /*1320*/ 	.word	0x000003e0
        /*1324*/ 	.word	0x000000ff
        /*1328*/ 	.word	0x00038840
        /*132c*/ 	.short	0x0100
        /*132e*/ 	.byte	0x08
	.zero		1


	//   ....[4]....
        /*1330*/ 	.word	0x000003f0
        /*1334*/ 	.word	0x000000ff
        /*1338*/ 	.word	0x00038838
        /*133c*/ 	.short	0x0100
        /*133e*/ 	.byte	0x08
	.zero		1


	//   ....[5]....
        /*1340*/ 	.word	0x00000400
        /*1344*/ 	.word	0x000000ff
        /*1348*/ 	.word	0x00038848
        /*134c*/ 	.short	0x0100
        /*134e*/ 	.byte	0x08
	.zero		1


	//   ....[6]....
        /*1350*/ 	.word	0x00000530
        /*1354*/ 	.word	0x000000ff
        /*1358*/ 	.word	0x00038850
        /*135c*/ 	.short	0x0100
        /*135e*/ 	.byte	0x08
	.zero		1


	//   ....[7]....
        /*1360*/ 	.word	0x00000540
        /*1364*/ 	.word	0x000000ff
        /*1368*/ 	.word	0x00038860
        /*136c*/ 	.short	0x0100
        /*136e*/ 	.byte	0x08
	.zero		1


	//   ....[8]....
        /*1370*/ 	.word	0x00000550
        /*1374*/ 	.word	0x000000ff
        /*1378*/ 	.word	0x00038858
        /*137c*/ 	.short	0x0100
        /*137e*/ 	.byte	0x08
	.zero		1


	//   ....[9]....
        /*1380*/ 	.word	0x00000560
        /*1384*/ 	.word	0x000000ff
        /*1388*/ 	.word	0x00038868
        /*138c*/ 	.short	0x0100
        /*138e*/ 	.byte	0x08
	.zero		1


	//   ....[10]....
        /*1390*/ 	.word	0x00000650
        /*1394*/ 	.word	0x000000ff
        /*1398*/ 	.word	0x00038870
        /*139c*/ 	.short	0x0100
        /*139e*/ 	.byte	0x06
	.zero		1


	//   ....[11]....
        /*13a0*/ 	.word	0x00000660
        /*13a4*/ 	.word	0x000000ff
        /*13a8*/ 	.word	0x00038880
        /*13ac*/ 	.short	0x0100
        /*13ae*/ 	.byte	0x06
	.zero		1


	//   ....[12]....
        /*13b0*/ 	.word	0x00000670
        /*13b4*/ 	.word	0x000000ff
        /*13b8*/ 	.word	0x00038878
        /*13bc*/ 	.short	0x0100
        /*13be*/ 	.byte	0x06
	.zero		1


	//   ....[13]....
        /*13c0*/ 	.word	0x00000680
        /*13c4*/ 	.word	0x000000ff
        /*13c8*/ 	.word	0x00038888
        /*13cc*/ 	.short	0x0100
        /*13ce*/ 	.byte	0x06
	.zero		1


	//   ....[14]....
        /*13d0*/ 	.word	0x000007b0
        /*13d4*/ 	.word	0x000000ff
        /*13d8*/ 	.word	0x00038890
        /*13dc*/ 	.short	0x0100
        /*13de*/ 	.byte	0x08
	.zero		1


	//   ....[15]....
        /*13e0*/ 	.word	0x000007c0
        /*13e4*/ 	.word	0x000000ff
        /*13e8*/ 	.word	0x000388a0
        /*13ec*/ 	.short	0x0100
        /*13ee*/ 	.byte	0x08
	.zero		1


	//   ....[16]....
        /*13f0*/ 	.word	0x000007d0
        /*13f4*/ 	.word	0x000000ff
        /*13f8*/ 	.word	0x00038898
        /*13fc*/ 	.short	0x0100
        /*13fe*/ 	.byte	0x08
	.zero		1


	//   ....[17]....
        /*1400*/ 	.word	0x000007e0
        /*1404*/ 	.word	0x000000ff
        /*1408*/ 	.word	0x000388a8
        /*140c*/ 	.short	0x0100
        /*140e*/ 	.byte	0x08
	.zero		1


	//   ....[18]....
        /*1410*/ 	.word	0x00000910
        /*1414*/ 	.word	0x000000ff
        /*1418*/ 	.word	0x000388b0
        /*141c*/ 	.short	0x0100
        /*141e*/ 	.byte	0x08
	.zero		1


	//   ....[19]....
        /*1420*/ 	.word	0x00000920
        /*1424*/ 	.word	0x000000ff
        /*1428*/ 	.word	0x000388c0
        /*142c*/ 	.short	0x0100
        /*142e*/ 	.byte	0x08
	.zero		1


	//   ....[20]....
        /*1430*/ 	.word	0x00000930
        /*1434*/ 	.word	0x000000ff
        /*1438*/ 	.word	0x000388b8
        /*143c*/ 	.short	0x0100
        /*143e*/ 	.byte	0x08
	.zero		1


	//   ....[21]....
        /*1440*/ 	.word	0x00000940
        /*1444*/ 	.word	0x000000ff
        /*1448*/ 	.word	0x000388c8
        /*144c*/ 	.short	0x0100
        /*144e*/ 	.byte	0x08
	.zero		1


	//   ....[22]....
        /*1450*/ 	.word	0x00003210
        /*1454*/ 	.word	0x0000006f
        /*1458*/ 	.word	0x00038890
        /*145c*/ 	.short	0x010a
        /*145e*/ 	.byte	0x3f
	.zero		1


	//   ....[23]....
        /*1460*/ 	.word	0x00007550
        /*1464*/ 	.word	0x0000006f
        /*1468*/ 	.word	0x00038890
        /*146c*/ 	.short	0x010a
        /*146e*/ 	.byte	0x3f
	.zero		1


	//   ....[24]....
        /*1470*/ 	.word	0x0000b920
        /*1474*/ 	.word	0x0000006f
        /*1478*/ 	.word	0x00038890
        /*147c*/ 	.short	0x010a
        /*147e*/ 	.byte	0x3f
	.zero		1


	//   ....[25]....
        /*1480*/ 	.word	0x0000bec0
        /*1484*/ 	.word	0x00000030
        /*1488*/ 	.word	0x00000000
        /*148c*/ 	.short	0x0101
        /*148e*/ 	.byte	0x3f
	.zero		1


	//   ....[26]....
        /*1490*/ 	.word	0x0000bf00
        /*1494*/ 	.word	0x0000006f
        /*1498*/ 	.word	0x000388b0
        /*149c*/ 	.short	0x010a
        /*149e*/ 	.byte	0x3f
	.zero		1


	//   ....[27]....
        /*14a0*/ 	.word	0x0000c500
        /*14a4*/ 	.word	0x0000006f
        /*14a8*/ 	.word	0x00000000
        /*14ac*/ 	.short	0x0101
        /*14ae*/ 	.byte	0x3f
	.zero		1


	//   ....[28]....
        /*14b0*/ 	.word	0x0000d0b0
        /*14b4*/ 	.word	0x00000012
        /*14b8*/ 	.word	0x00038800
        /*14bc*/ 	.short	0x010a
        /*14be*/ 	.byte	0x3f
	.zero		1


	//   ....[29]....
        /*14c0*/ 	.word	0x0000d100
        /*14c4*/ 	.word	0x00000012
        /*14c8*/ 	.word	0x00038800
        /*14cc*/ 	.short	0x010a
        /*14ce*/ 	.byte	0x3f
	.zero		1


	//   ....[30]....
        /*14d0*/ 	.word	0x0000de90
        /*14d4*/ 	.word	0x00000012
        /*14d8*/ 	.word	0x00038800
        /*14dc*/ 	.short	0x010a
        /*14de*/ 	.byte	0x3f
	.zero		1


	//   ....[31]....
        /*14e0*/ 	.word	0x00012680
        /*14e4*/ 	.word	0x00000012
        /*14e8*/ 	.word	0x00038800
        /*14ec*/ 	.short	0x010a
        /*14ee*/ 	.byte	0x3f
	.zero		1


	//   ....[32]....
        /*14f0*/ 	.word	0x00016910
        /*14f4*/ 	.word	0x00000004
        /*14f8*/ 	.word	0x00038830
        /*14fc*/ 	.short	0x010a
        /*14fe*/ 	.byte	0x3f
	.zero		1


	//   ....[33]....
        /*1500*/ 	.word	0x00016980
        /*1504*/ 	.word	0x00000004
        /*1508*/ 	.word	0x00038830
        /*150c*/ 	.short	0x010a
        /*150e*/ 	.byte	0x3f
	.zero		1


	//   ....[34]....
        /*1510*/ 	.word	0x00018390
        /*1514*/ 	.word	0x00000004
        /*1518*/ 	.word	0x00000000
        /*151c*/ 	.short	0x0101
        /*151e*/ 	.byte	0x3f
	.zero		1


	//   ....[35]....
        /*1520*/ 	.word	0x000190a0
        /*1524*/ 	.word	0x00000003
        /*1528*/ 	.word	0x00038830
        /*152c*/ 	.short	0x010a
        /*152e*/ 	.byte	0x3f
	.zero		1


	//   ....[36]....
        /*1530*/ 	.word	0x000190f0
        /*1534*/ 	.word	0x00000003
        /*1538*/ 	.word	0x00038830
        /*153c*/ 	.short	0x010a
        /*153e*/ 	.byte	0x3f
	.zero		1


	//   ....[37]....
        /*1540*/ 	.word	0x00019530
        /*1544*/ 	.word	0x00000003
        /*1548*/ 	.word	0x00038850
        /*154c*/ 	.short	0x010a
        /*154e*/ 	.byte	0x3f
	.zero		1


	//   ....[38]....
        /*1550*/ 	.word	0x00019570
        /*1554*/ 	.word	0x00000003
        /*1558*/ 	.word	0x00038850
        /*155c*/ 	.short	0x010a
        /*155e*/ 	.byte	0x3f
	.zero		1


	//   ....[39]....
        /*1560*/ 	.word	0x0001aa00
        /*1564*/ 	.word	0x0000000d
        /*1568*/ 	.word	0x00000000
        /*156c*/ 	.short	0x0101
        /*156e*/ 	.byte	0x3f
	.zero		1


	//   ....[40]....
        /*1570*/ 	.word	0x0001b3e0
        /*1574*/ 	.word	0x0000000d
        /*1578*/ 	.word	0x00000000
        /*157c*/ 	.short	0x0101
        /*157e*/ 	.byte	0x3f
	.zero		1


	//   ....[41]....
        /*1580*/ 	.word	0x0001bf00
        /*1584*/ 	.word	0x00000000
        /*1588*/ 	.word	0x00038830
        /*158c*/ 	.short	0x010a
        /*158e*/ 	.byte	0x3f
	.zero		1


	//   ....[42]....
        /*1590*/ 	.word	0x0001bf50
        /*1594*/ 	.word	0x00000000
        /*1598*/ 	.word	0x00038830
        /*159c*/ 	.short	0x010a
        /*159e*/ 	.byte	0x3f
	.zero		1


	//   ....[43]....
        /*15a0*/ 	.word	0x0001c360
        /*15a4*/ 	.word	0x00000003
        /*15a8*/ 	.word	0x00038850
        /*15ac*/ 	.short	0x010a
        /*15ae*/ 	.byte	0x3f
	.zero		1


	//   ....[44]....
        /*15b0*/ 	.word	0x0001c3a0
        /*15b4*/ 	.word	0x00000003
        /*15b8*/ 	.word	0x00038850
        /*15bc*/ 	.short	0x010a
        /*15be*/ 	.byte	0x3f
	.zero		1


	//   ....[45]....
        /*15c0*/ 	.word	0x0001d3a0
        /*15c4*/ 	.word	0x000000cc
        /*15c8*/ 	.word	0x00000000
        /*15cc*/ 	.short	0x0101
        /*15ce*/ 	.byte	0x3f
	.zero		1


	//   ....[46]....
        /*15d0*/ 	.word	0x0001d880
        /*15d4*/ 	.word	0x0000000d
        /*15d8*/ 	.word	0x00000000
        /*15dc*/ 	.short	0x0101
        /*15de*/ 	.byte	0x3f
	.zero		1


	//   ....[47]....
        /*15e0*/ 	.word	0x0001e2d0
        /*15e4*/ 	.word	0x0000000c
        /*15e8*/ 	.word	0x00038850
        /*15ec*/ 	.short	0x010a
        /*15ee*/ 	.byte	0x3f
	.zero		1


	//   ....[48]....
        /*15f0*/ 	.word	0x0001e350
        /*15f4*/ 	.word	0x0000000c
        /*15f8*/ 	.word	0x00038850
        /*15fc*/ 	.short	0x010a
        /*15fe*/ 	.byte	0x3f
	.zero		1


	//   ....[49]....
        /*1600*/ 	.word	0x0001e940
        /*1604*/ 	.word	0x00000012
        /*1608*/ 	.word	0x00000000
        /*160c*/ 	.short	0x0101
        /*160e*/ 	.byte	0x3f
	.zero		1


	//   ....[50]....
        /*1610*/ 	.word	0x000219b0
        /*1614*/ 	.word	0x00000000
        /*1618*/ 	.word	0x00000000
        /*161c*/ 	.short	0x0101
        /*161e*/ 	.byte	0x3f
	.zero		1


	//   ....[51]....
        /*1620*/ 	.word	0x00024660
        /*1624*/ 	.word	0x00000004
        /*1628*/ 	.word	0x00038820
        /*162c*/ 	.short	0x010a
        /*162e*/ 	.byte	0x3f
	.zero		1


	//   ....[52]....
        /*1630*/ 	.word	0x00024750
        /*1634*/ 	.word	0x00000005
        /*1638*/ 	.word	0x000388a0
        /*163c*/ 	.short	0x010a
        /*163e*/ 	.byte	0x3f
	.zero		1


	//   ....[53]....
        /*1640*/ 	.word	0x00024aa0
        /*1644*/ 	.word	0x00000005
        /*1648*/ 	.word	0x000388c0
        /*164c*/ 	.short	0x010a
        /*164e*/ 	.byte	0x3f
	.zero		1


	//   ....[54]....
        /*1650*/ 	.word	0x00024f50
        /*1654*/ 	.word	0x00000006
        /*1658*/ 	.word	0x000388a0
        /*165c*/ 	.short	0x010a
        /*165e*/ 	.byte	0x3f
	.zero		1


	//   ....[55]....
        /*1660*/ 	.word	0x00025290
        /*1664*/ 	.word	0x00000006
        /*1668*/ 	.word	0x000388c0
        /*166c*/ 	.short	0x010a
        /*166e*/ 	.byte	0x3f
	.zero		1


	//   ....[56]....
        /*1670*/ 	.word	0x00026290
        /*1674*/ 	.word	0x00000000
        /*1678*/ 	.word	0x00038880
        /*167c*/ 	.short	0x010a
        /*167e*/ 	.byte	0x3f
	.zero		1


	//   ....[57]....
        /*1680*/ 	.word	0x000264b0
        /*1684*/ 	.word	0x00000000
        /*1688*/ 	.word	0x00038840
        /*168c*/ 	.short	0x010a
        /*168e*/ 	.byte	0x3f
	.zero		1


	//   ....[58]....
        /*1690*/ 	.word	0x00027370
        /*1694*/ 	.word	0x00000009
        /*1698*/ 	.word	0x00038800
        /*169c*/ 	.short	0x0107
        /*169e*/ 	.byte	0x3f
	.zero		1


	//   ....[59]....
        /*16a0*/ 	.word	0x00027470
        /*16a4*/ 	.word	0x00000002
        /*16a8*/ 	.word	0x00038800
        /*16ac*/ 	.short	0x0101
        /*16ae*/ 	.byte	0x3f
	.zero		1


	//   ....[60]....
        /*16b0*/ 	.word	0x00027490
        /*16b4*/ 	.word	0x00000002
        /*16b8*/ 	.word	0x00038820
        /*16bc*/ 	.short	0x010a
        /*16be*/ 	.byte	0x3f
	.zero		1


	//   ....[61]....
        /*16c0*/ 	.word	0x000277e0
        /*16c4*/ 	.word	0x00000006
        /*16c8*/ 	.word	0x00038880
        /*16cc*/ 	.short	0x010a
        /*16ce*/ 	.byte	0x3f
	.zero		1


	//   ....[62]....
        /*16d0*/ 	.word	0x00027b50
        /*16d4*/ 	.word	0x00000006
        /*16d8*/ 	.word	0x00038840
        /*16dc*/ 	.short	0x010a
        /*16de*/ 	.byte	0x3f
	.zero		1


	//   ....[63]....
        /*16e0*/ 	.word	0x00027f40
        /*16e4*/ 	.word	0x00000003
        /*16e8*/ 	.word	0x00038870
        /*16ec*/ 	.short	0x010a
        /*16ee*/ 	.byte	0x3f
	.zero		1


	//   ....[64]....
        /*16f0*/ 	.word	0x00027fb0
        /*16f4*/ 	.word	0x00000003
        /*16f8*/ 	.word	0x00038860
        /*16fc*/ 	.short	0x010a
        /*16fe*/ 	.byte	0x3f
	.zero		1


	//   ....[65]....
        /*1700*/ 	.word	0x00028be0
        /*1704*/ 	.word	0x00000003
        /*1708*/ 	.word	0x00038850
        /*170c*/ 	.short	0x0101
        /*170e*/ 	.byte	0x3f
	.zero		1


	//   ....[66]....
        /*1710*/ 	.word	0x00028c60
        /*1714*/ 	.word	0x00000003
        /*1718*/ 	.word	0x00000000
        /*171c*/ 	.short	0x0101
        /*171e*/ 	.byte	0x3f
	.zero		1


	//   ....[67]....
        /*1720*/ 	.word	0x00028e90
        /*1724*/ 	.word	0x00000000
        /*1728*/ 	.word	0x00038870
        /*172c*/ 	.short	0x010a
        /*172e*/ 	.byte	0x3f
	.zero		1


	//   ....[68]....
        /*1730*/ 	.word	0x00028f00
        /*1734*/ 	.word	0x00000000
        /*1738*/ 	.word	0x00038860
        /*173c*/ 	.short	0x010a
        /*173e*/ 	.byte	0x3f
	.zero		1


	//   ....[69]....
        /*1740*/ 	.word	0x00029b20
        /*1744*/ 	.word	0x00000000
        /*1748*/ 	.word	0x00038850
        /*174c*/ 	.short	0x0101
        /*174e*/ 	.byte	0x3f
	.zero		1


	//   ....[70]....
        /*1750*/ 	.word	0x00029b70
        /*1754*/ 	.word	0x00000000
        /*1758*/ 	.word	0x00000000
        /*175c*/ 	.short	0x0101
        /*175e*/ 	.byte	0x3f
	.zero		1


	//   ....[71]....
        /*1760*/ 	.word	0x0002a930
        /*1764*/ 	.word	0x00000000
        /*1768*/ 	.word	0x00038820
        /*176c*/ 	.short	0x010a
        /*176e*/ 	.byte	0x3f
	.zero		1


	//   ....[72]....
        /*1770*/ 	.word	0x0002aae0
        /*1774*/ 	.word	0x00000006
        /*1778*/ 	.word	0x00000000
        /*177c*/ 	.short	0x010a
        /*177e*/ 	.byte	0x3f
	.zero		1


	//   ....[73]....
        /*1780*/ 	.word	0x0002ab50
        /*1784*/ 	.word	0x00000007
        /*1788*/ 	.word	0x00000000
        /*178c*/ 	.short	0x010a
        /*178e*/ 	.byte	0x3f
	.zero		1


	//   ....[74]....
        /*1790*/ 	.word	0x0002abb0
        /*1794*/ 	.word	0x00000004
        /*1798*/ 	.word	0x00038860
        /*179c*/ 	.short	0x010a
        /*179e*/ 	.byte	0x3f
	.zero		1


	//   ....[75]....
        /*17a0*/ 	.word	0x0002ac00
        /*17a4*/ 	.word	0x00000003
        /*17a8*/ 	.word	0x00038860
        /*17ac*/ 	.short	0x010a
        /*17ae*/ 	.byte	0x3f
	.zero		1


	//   ....[76]....
        /*17b0*/ 	.word	0x0002ac40
        /*17b4*/ 	.word	0x00000004
        /*17b8*/ 	.word	0x00038880
        /*17bc*/ 	.short	0x010a
        /*17be*/ 	.byte	0x3f
	.zero		1


	//   ....[77]....
        /*17c0*/ 	.word	0x0002ac60
        /*17c4*/ 	.word	0x00000003
        /*17c8*/ 	.word	0x00038880
        /*17cc*/ 	.short	0x010a
        /*17ce*/ 	.byte	0x3f
	.zero		1


	//   ....[78]....
        /*17d0*/ 	.word	0x0002acc0
        /*17d4*/ 	.word	0x0000006f
        /*17d8*/ 	.word	0x00038890
        /*17dc*/ 	.short	0x010a
        /*17de*/ 	.byte	0x3f
	.zero		1


	//   ....[79]....
        /*17e0*/ 	.word	0x0002ad10
        /*17e4*/ 	.word	0x0000006f
        /*17e8*/ 	.word	0x00038890
        /*17ec*/ 	.short	0x010a
        /*17ee*/ 	.byte	0x3f
	.zero		1


	//   ....[80]....
        /*17f0*/ 	.word	0x0002ad60
        /*17f4*/ 	.word	0x0000006f
        /*17f8*/ 	.word	0x00038890
        /*17fc*/ 	.short	0x010a
        /*17fe*/ 	.byte	0x3f
	.zero		1


	//   ....[81]....
        /*1800*/ 	.word	0x0002adb0
        /*1804*/ 	.word	0x0000006f
        /*1808*/ 	.word	0x000388b0
        /*180c*/ 	.short	0x010a
        /*180e*/ 	.byte	0x3f
	.zero		1


	//   ....[82]....
        /*1810*/ 	.word	0x0002b5a0
        /*1814*/ 	.word	0x00000012
        /*1818*/ 	.word	0x00038800
        /*181c*/ 	.short	0x010a
        /*181e*/ 	.byte	0x3f
	.zero		1


	//   ....[83]....
        /*1820*/ 	.word	0x0002bf30
        /*1824*/ 	.word	0x00000012
        /*1828*/ 	.word	0x00038800
        /*182c*/ 	.short	0x010a
        /*182e*/ 	.byte	0x3f
	.zero		1


	//   ....[84]....
        /*1830*/ 	.word	0x0002bf80
        /*1834*/ 	.word	0x00000004
        /*1838*/ 	.word	0x00038830
        /*183c*/ 	.short	0x010a
        /*183e*/ 	.byte	0x3f
	.zero		1


	//   ....[85]....
        /*1840*/ 	.word	0x0002bfd0
        /*1844*/ 	.word	0x00000003
        /*1848*/ 	.word	0x00038830
        /*184c*/ 	.short	0x010a
        /*184e*/ 	.byte	0x3f
	.zero		1


	//   ....[86]....
        /*1850*/ 	.word	0x0002c020
        /*1854*/ 	.word	0x00000003
        /*1858*/ 	.word	0x00038850
        /*185c*/ 	.short	0x010a
        /*185e*/ 	.byte	0x3f
	.zero		1


	//   ....[87]....
        /*1860*/ 	.word	0x0002c070
        /*1864*/ 	.word	0x00000000
        /*1868*/ 	.word	0x00038830
        /*186c*/ 	.short	0x010a
        /*186e*/ 	.byte	0x3f
	.zero		1


	//   ....[88]....
        /*1870*/ 	.word	0x0002c0c0
        /*1874*/ 	.word	0x00000003
        /*1878*/ 	.word	0x00038850
        /*187c*/ 	.short	0x010a
        /*187e*/ 	.byte	0x3f
	.zero		1


	//   ....[89]....
        /*1880*/ 	.word	0x0002c110
        /*1884*/ 	.word	0x0000000c
        /*1888*/ 	.word	0x00038850
        /*188c*/ 	.short	0x010a
        /*188e*/ 	.byte	0x3f
	.zero		1


	//   ....[90]....
        /*1890*/ 	.word	0x0002e6f0
        /*1894*/ 	.word	0x00000003
        /*1898*/ 	.word	0x00038820
        /*189c*/ 	.short	0x010a
        /*189e*/ 	.byte	0x3f
	.zero		1


	//   ....[91]....
        /*18a0*/ 	.word	0x0002e740
        /*18a4*/ 	.word	0x00000005
        /*18a8*/ 	.word	0x000388a0
        /*18ac*/ 	.short	0x010a
        /*18ae*/ 	.byte	0x3f
	.zero		1


	//   ....[92]....
        /*18b0*/ 	.word	0x0002e790
        /*18b4*/ 	.word	0x00000005
        /*18b8*/ 	.word	0x000388c0
        /*18bc*/ 	.short	0x010a
        /*18be*/ 	.byte	0x3f
	.zero		1


	//   ....[93]....
        /*18c0*/ 	.word	0x0002e7e0
        /*18c4*/ 	.word	0x00000006
        /*18c8*/ 	.word	0x000388a0
        /*18cc*/ 	.short	0x010a
        /*18ce*/ 	.byte	0x3f
	.zero		1


	//   ....[94]....
        /*18d0*/ 	.word	0x0002e830
        /*18d4*/ 	.word	0x00000006
        /*18d8*/ 	.word	0x000388c0
        /*18dc*/ 	.short	0x010a
        /*18de*/ 	.byte	0x3f
	.zero		1


	//   ....[95]....
        /*18e0*/ 	.word	0x0002e9d0
        /*18e4*/ 	.word	0x00000000
        /*18e8*/ 	.word	0x00038880
        /*18ec*/ 	.short	0x010a
        /*18ee*/ 	.byte	0x3f
	.zero		1


	//   ....[96]....
        /*18f0*/ 	.word	0x0002ea20
        /*18f4*/ 	.word	0x00000000
        /*18f8*/ 	.word	0x00038840
        /*18fc*/ 	.short	0x010a
        /*18fe*/ 	.byte	0x3f
	.zero		1


	//   ....[97]....
        /*1900*/ 	.word	0x0002f5e0
        /*1904*/ 	.word	0x00000002
        /*1908*/ 	.word	0x00038820
        /*190c*/ 	.short	0x010a
        /*190e*/ 	.byte	0x3f
	.zero		1


	//   ....[98]....
        /*1910*/ 	.word	0x0002f630
        /*1914*/ 	.word	0x00000006
        /*1918*/ 	.word	0x00038880
        /*191c*/ 	.short	0x010a
        /*191e*/ 	.byte	0x3f
	.zero		1


	//   ....[99]....
        /*1920*/ 	.word	0x0002f680
        /*1924*/ 	.word	0x00000006
        /*1928*/ 	.word	0x00038840
        /*192c*/ 	.short	0x010a
        /*192e*/ 	.byte	0x3f
	.zero		1


	//   ....[100]....
        /*1930*/ 	.word	0x0002f6d0
        /*1934*/ 	.word	0x00000003
        /*1938*/ 	.word	0x00038870
        /*193c*/ 	.short	0x010a
        /*193e*/ 	.byte	0x3f
	.zero		1


	//   ....[101]....
        /*1940*/ 	.word	0x0002f720
        /*1944*/ 	.word	0x00000003
        /*1948*/ 	.word	0x00038860
        /*194c*/ 	.short	0x010a
        /*194e*/ 	.byte	0x3f
	.zero		1


	//   ....[102]....
        /*1950*/ 	.word	0x0002f770
        /*1954*/ 	.word	0x00000000
        /*1958*/ 	.word	0x00038870
        /*195c*/ 	.short	0x010a
        /*195e*/ 	.byte	0x3f
	.zero		1


	//   ....[103]....
        /*1960*/ 	.word	0x0002f7c0
        /*1964*/ 	.word	0x00000000
        /*1968*/ 	.word	0x00038860
        /*196c*/ 	.short	0x010a
        /*196e*/ 	.byte	0x3f
	.zero		1


	//   ....[104]....
        /*1970*/ 	.word	0x00030220
        /*1974*/ 	.word	0x00000000
        /*1978*/ 	.word	0x00038820
        /*197c*/ 	.short	0x010a
        /*197e*/ 	.byte	0x3f
	.zero		1


	//   ....[105]....
        /*1980*/ 	.word	0x000303c0
        /*1984*/ 	.word	0x00000006
        /*1988*/ 	.word	0x00000000
        /*198c*/ 	.short	0x010a
        /*198e*/ 	.byte	0x3f
	.zero		1


	//   ....[106]....
        /*1990*/ 	.word	0x00030410
        /*1994*/ 	.word	0x00000007
        /*1998*/ 	.word	0x00000000
        /*199c*/ 	.short	0x010a
        /*199e*/ 	.byte	0x3f
	.zero		1


	//   ....[107]....
        /*19a0*/ 	.word	0x00030460
        /*19a4*/ 	.word	0x00000004
        /*19a8*/ 	.word	0x00038860
        /*19ac*/ 	.short	0x010a
        /*19ae*/ 	.byte	0x3f
	.zero		1


	//   ....[108]....
        /*19b0*/ 	.word	0x000304b0
        /*19b4*/ 	.word	0x00000003
        /*19b8*/ 	.word	0x00038860
        /*19bc*/ 	.short	0x010a
        /*19be*/ 	.byte	0x3f
	.zero		1


	//   ....[109]....
        /*19c0*/ 	.word	0x00030500
        /*19c4*/ 	.word	0x00000004
        /*19c8*/ 	.word	0x00038880
        /*19cc*/ 	.short	0x010a
        /*19ce*/ 	.byte	0x3f
	.zero		1


	//----- nvinfo : EIATTR_NUM_MBARRIERS
	.align		4
.L_583:
        /*19d0*/ 	.byte	0x03, 0x38
        /*19d2*/ 	.short	0x0016


	//----- nvinfo : EIATTR_EXIT_INSTR_OFFSETS
	.align		4
        /*19d4*/ 	.byte	0x04, 0x1c
        /*19d6*/ 	.short	(.L_585 - .L_584)


	//   ....[0]....
.L_584:
        /*19d8*/ 	.word	0x0002acb0


	//----- nvinfo : EIATTR_MAX_THREADS
	.align		4
.L_585:
        /*19dc*/ 	.byte	0x04, 0x05
        /*19de*/ 	.short	(.L_587 - .L_586)
.L_586:
        /*19e0*/ 	.word	0x00000180
        /*19e4*/ 	.word	0x00000001
        /*19e8*/ 	.word	0x00000001


	//----- nvinfo : EIATTR_CRS_STACK_SIZE
	.align		4
.L_587:
        /*19ec*/ 	.byte	0x04, 0x1e
        /*19ee*/ 	.short	(.L_589 - .L_588)
.L_588:
        /*19f0*/ 	.word	0x00000000


	//----- nvinfo : EIATTR_CBANK_PARAM_SIZE
	.align		4
.L_589:
        /*19f4*/ 	.byte	0x03, 0x19
        /*19f6*/ 	.short	0x0af0


	//----- nvinfo : EIATTR_PARAM_CBANK
	.align		4
        /*19f8*/ 	.byte	0x04, 0x0a
        /*19fa*/ 	.short	(.L_591 - .L_590)
	.align		4
.L_590:
        /*19fc*/ 	.word	index@(.nv.constant0._ZN7cutlass13device_kernelIN5flash11enable_sm90INS1_16FlashAttnFwdSm90INS1_25CollectiveMainloopFwdSm90ILi2EN4cute5tupleIJNS5_1CILi1EEES8_S8_EEENS6_IJNS7_ILi128EEESA_NS7_ILi256EEEEEELi256ENS_12float_e4m3_tEfNS_4arch4Sm90ELb1ELb0ELb0ELb1ELb0ELb1ELb0ELb1ELb1ELb1ELb0ELb0EEENS1_21CollectiveEpilogueFwdINS6_IJSA_SB_SA_EEES9_NS_10bfloat16_tESF_Li256ELb1ELb1ELb0ELb1EEENS1_36VarlenDynamicPersistentTileSchedulerILi128ELi128ELi256ELi128ELb0ELb1ELb1ELb1ELb1ELb1EEEEEEEEEvNT_6ParamsE)
        /*1a00*/ 	.short	0x0210
        /*1a02*/ 	.short	0x0af0


	//----- nvinfo : EIATTR_SW_WAR
	.align		4
.L_591:
        /*1a04*/ 	.byte	0x04, 0x36
        /*1a06*/ 	.short	(.L_593 - .L_592)
.L_592:
        /*1a08*/ 	.word	0x00000008
.L_593:


//--------------------- .nv.info._ZN7cutlass13device_kernelIN5flash11enable_sm90INS1_16FlashAttnFwdSm90INS1_25CollectiveMainloopFwdSm90ILi2EN4cute5tupleIJNS5_1CILi1EEES8_S8_EEENS6_IJNS7_ILi128EEENS7_ILi160EEENS7_ILi192EEEEEELi192ENS_12float_e4m3_tEfNS_4arch4Sm90ELb0ELb0ELb0ELb0ELb0ELb0ELb0ELb1ELb1ELb1ELb0ELb0EEENS1_21CollectiveEpilogueFwdINS6_IJSA_SC_SB_EEES9_NS_10bfloat16_tESG_Li256ELb0ELb1ELb0ELb1EEENS1_29StaticPersistentTileSchedulerILb0EEEEEEEEEvNT_6ParamsE --------------------------
	.section	.nv.info._ZN7cutlass13device_kernelIN5flash11enable_sm90INS1_16FlashAttnFwdSm90INS1_25CollectiveMainloopFwdSm90ILi2EN4cute5tupleIJNS5_1CILi1EEES8_S8_EEENS6_IJNS7_ILi128EEENS7_ILi160EEENS7_ILi192EEEEEELi192ENS_12float_e4m3_tEfNS_4arch4Sm90ELb0ELb0ELb0ELb0ELb0ELb0ELb0ELb1ELb1ELb1ELb0ELb0EEENS1_21CollectiveEpilogueFwdINS6_IJSA_SC_SB_EEES9_NS_10bfloat16_tESG_Li256ELb0ELb1ELb0ELb1EEENS1_29StaticPersistentTileSchedulerILb0EEEEEEEEEvNT_6ParamsE,"",@"SHT_CUDA_INFO"
	.sectionflags	@""
	.align	4


	//----- nvinfo : EIATTR_CUDA_API_VERSION
	.align		4
        /*0000*/ 	.byte	0x04, 0x37
        /*0002*/ 	.short	(.L_595 - .L_594)
.L_594:
        /*0004*/ 	.word	0x00000082


	//----- nvinfo : EIATTR_KPARAM_INFO
	.align		4
.L_595:
        /*0008*/ 	.byte	0x04, 0x17
        /*000a*/ 	.short	(.L_597 - .L_596)
.L_596:
        /*000c*/ 	.word	0x00000000
        /*0010*/ 	.short	0x0000
        /*0012*/ 	.short	0x0070
        /*0014*/ 	.byte	0x00, 0xf0, 0x01, 0x28


	//----- nvinfo : EIATTR_SPARSE_MMA_MASK
	.align		4
.L_597:
        /*0018*/ 	.byte	0x03, 0x50
        /*001a*/ 	.short	0x0000


	//----- nvinfo : EIATTR_MAXREG_COUNT
	.align		4
        /*001c*/ 	.byte	0x03, 0x1b
        /*001e*/ 	.short	0x00a8


	//----- nvinfo : EIATTR_NUM_BARRIERS
	.align		4
        /*0020*/ 	.byte	0x02, 0x4c
        /*0022*/ 	.byte	0x10
	.zero		1


	//----- nvinfo : EIATTR_EXTERNS
	.align		4
        /*0024*/ 	.byte	0x04, 0x0f
        /*0026*/ 	.short	(.L_599 - .L_598)


	//   ....[0]....
	.align		4
.L_598:
        /*0028*/ 	.word	index@(__assertfail)


	//----- nvinfo : EIATTR_ANNOTATIONS
	.align		4
.L_599:
        /*002c*/ 	.byte	0x04, 0x55
        /*002e*/ 	.short	(.L_601 - .L_600)


	//   ....[0]....
.L_600:
        /* <DEDUP_REMOVED lines=13> */


	//----- nvinfo : EIATTR_MERCURY_ISA_VERSION
	.align		4
.L_601:
        /*00e8*/ 	.byte	0x03, 0x5f
        /*00ea*/ 	.short	0x0101


	//----- nvinfo : EIATTR_INT_WARP_WIDE_INSTR_OFFSETS
	.align		4
        /*00ec*/ 	.byte	0x04, 0x31
        /*00ee*/ 	.short	(.L_603 - .L_602)


	//   ....[0]....
.L_602:
        /*00f0*/ 	.word	0x00000130


	//   ....[1]....
        /*00f4*/ 	.word	0x00000170


	//   ....[2]....
        /*00f8*/ 	.word	0x000001e0


	//----- nvinfo : EIATTR_COOP_GROUP_MASK_REGIDS
	.align		4
.L_603:
        /*00fc*/ 	.byte	0x04, 0x29
        /*00fe*/ 	.short	(.L_605 - .L_604)


	//   ....[0]....
.L_604:
        /*0100*/ 	.word	0xffffffff


	//   ....[1]....
        /*0104*/ 	.word	0xffffffff


	//   ....[2]....
        /*0108*/ 	.word	0xffffffff


	//   ....[3]....
        /*010c*/ 	.word	0xffffffff


	//   ....[4]....
        /*0110*/ 	.word	0xffffffff


	//   ....[5]....
        /*0114*/ 	.word	0xffffffff


	//   ....[6]....
        /*0118*/ 	.word	0xffffffff


	//   ....[7]....
        /*011c*/ 	.word	0xffffffff


	//   ....[8]....
        /*0120*/ 	.word	0xffffffff


	//   ....[9]....
        /*0124*/ 	.word	0xffffffff


	//   ....[10]....
        /*0128*/ 	.word	0xffffffff


	//   ....[11]....
        /*012c*/ 	.word	0xffffffff


	//   ....[12]....
        /*0130*/ 	.word	0xffffffff


	//   ....[13]....
        /*0134*/ 	.word	0xffffffff


	//   ....[14]....
        /*0138*/ 	.word	0xffffffff


	//   ....[15]....
        /*013c*/ 	.word	0xffffffff


	//   ....[16]....
        /*0140*/ 	.word	0xffffffff


	//   ....[17]....
        /*0144*/ 	.word	0xffffffff


	//   ....[18]....
        /*0148*/ 	.word	0xffffffff


	//   ....[19]....
        /*014c*/ 	.word	0xffffffff


	//   ....[20]....
        /*0150*/ 	.word	0xffffffff


	//   ....[21]....
        /*0154*/ 	.word	0xffffffff


	//   ....[22]....
        /*0158*/ 	.word	0xffffffff


	//   ....[23]....
        /*015c*/ 	.word	0xffffffff


	//   ....[24]....
        /*0160*/ 	.word	0xffffffff


	//   ....[25]....
        /*0164*/ 	.word	0xffffffff


	//   ....[26]....
        /*0168*/ 	.word	0xffffffff


	//   ....[27]....
        /*016c*/ 	.word	0xffffffff


	//   ....[28]....
        /*0170*/ 	.word	0xffffffff


	//   ....[29]....
        /*0174*/ 	.word	0xffffffff


	//   ....[30]....
        /*0178*/ 	.word	0xffffffff


	//   ....[31]....
        /*017c*/ 	.word	0xffffffff


	//   ....[32]....
        /*0180*/ 	.word	0xffffffff


	//   ....[33]....
        /*0184*/ 	.word	0xffffffff


	//   ....[34]....
        /*0188*/ 	.word	0xffffffff


	//   ....[35]....
        /*018c*/ 	.word	0xffffffff


	//   ....[36]....
        /*0190*/ 	.word	0xffffffff


	//   ....[37]....
        /*0194*/ 	.word	0xffffffff


	//   ....[38]....
        /*0198*/ 	.word	0xffffffff


	//   ....[39]....
        /*019c*/ 	.word	0xffffffff


	//   ....[40]....
        /*01a0*/ 	.word	0xffffffff


	//   ....[41]....
        /*01a4*/ 	.word	0xffffffff


	//   ....[42]....
        /*01a8*/ 	.word	0xffffffff


	//   ....[43]....
        /*01ac*/ 	.word	0xffffffff


	//   ....[44]....
        /*01b0*/ 	.word	0xffffffff


	//   ....[45]....
        /*01b4*/ 	.word	0xffffffff


	//   ....[46]....
        /*01b8*/ 	.word	0xffffffff


	//   ....[47]....
        /*01bc*/ 	.word	0xffffffff


	//   ....[48]....
        /*01c0*/ 	.word	0xffffffff


	//   ....[49]....
        /*01c4*/ 	.word	0xffffffff


	//   ....[50]....
        /*01c8*/ 	.word	0xffffffff


	//   ....[51]....
        /*01cc*/ 	.word	0xffffffff


	//   ....[52]....
        /*01d0*/ 	.word	0xffffffff


	//   ....[53]....
        /*01d4*/ 	.word	0xffffffff


	//   ....[54]....
        /*01d8*/ 	.word	0xffffffff


	//   ....[55]....
        /*01dc*/ 	.word	0xffffffff


	//   ....[56]....
        /*01e0*/ 	.word	0xffffffff


	//   ....[57]....
        /*01e4*/ 	.word	0xffffffff


	//   ....[58]....
        /*01e8*/ 	.word	0xffffffff


	//   ....[59]....
        /*01ec*/ 	.word	0xffffffff


	//   ....[60]....
        /*01f0*/ 	.word	0xffffffff


	//   ....[61]....
        /*01f4*/ 	.word	0xffffffff


	//   ....[62]....
        /*01f8*/ 	.word	0xffffffff


	//   ....[63]....
        /*01fc*/ 	.word	0xffffffff


	//   ....[64]....
        /*0200*/ 	.word	0xffffffff


	//   ....[65]....
        /*0204*/ 	.word	0xffffffff


	//   ....[66]....
        /*0208*/ 	.word	0xffffffff


	//   ....[67]....
        /*020c*/ 	.word	0xffffffff


	//   ....[68]....
        /*0210*/ 	.word	0xffffffff


	//   ....[69]....
        /*0214*/ 	.word	0xffffffff


	//   ....[70]....
        /*0218*/ 	.word	0xffffffff


	//   ....[71]....
        /*021c*/ 	.word	0xffffffff


	//   ....[72]....
        /*0220*/ 	.word	0xffffffff


	//   ....[73]....
        /*0224*/ 	.word	0xffffffff


	//   ....[74]....
        /*0228*/ 	.word	0xffffffff


	//   ....[75]....
        /*022c*/ 	.word	0xffffffff


	//   ....[76]....
        /*0230*/ 	.word	0xffffffff


	//   ....[77]....
        /*0234*/ 	.word	0xffffffff


	//   ....[78]....
        /*0238*/ 	.word	0xffffffff


	//   ....[79]....
        /*023c*/ 	.word	0xffffffff


	//   ....[80]....
        /*0240*/ 	.word	0xffffffff


	//   ....[81]....
        /*0244*/ 	.word	0xffffffff


	//   ....[82]....
        /*0248*/ 	.word	0xffffffff


	//   ....[83]....
        /*024c*/ 	.word	0xffffffff


	//   ....[84]....
        /*0250*/ 	.word	0xffffffff


	//   ....[85]....
        /*0254*/ 	.word	0xffffffff


	//   ....[86]....
        /*0258*/ 	.word	0xffffffff


	//   ....[87]....
        /*025c*/ 	.word	0xffffffff


	//   ....[88]....
        /*0260*/ 	.word	0xffffffff


	//   ....[89]....
        /*0264*/ 	.word	0xffffffff


	//   ....[90]....
        /*0268*/ 	.word	0x0500000f


	//   ....[91]....
        /*026c*/ 	.word	0x0500000f


	//   ....[92]....
        /*0270*/ 	.word	0x0500000f


	//   ....[93]....
        /*0274*/ 	.word	0x0500000f


	//   ....[94]....
        /*0278*/ 	.word	0x0500000f


	//   ....[95]....
        /*027c*/ 	.word	0x0500000f


	//   ....[96]....
        /*0280*/ 	.word	0x0500000f


	//   ....[97]....
        /*0284*/ 	.word	0x0500000f


	//   ....[98]....
        /*0288*/ 	.word	0x0500000f


	//----- nvinfo : EIATTR_COOP_GROUP_INSTR_OFFSETS
	.align		4
.L_605:
        /*028c*/ 	.byte	0x04, 0x28
        /*028e*/ 	.short	(.L_607 - .L_606)


	//   ....[0]....
.L_606:
        /*0290*/ 	.word	0x00000070


	//   ....[1]....
        /*0294*/ 	.word	0x00000140


	//   ....[2]....
        /*0298*/ 	.word	0x00000190


	//   ....[3]....
        /*029c*/ 	.word	0x000003c0


	//   ....[4]....
        /*02a0*/ 	.word	0x00000520


	//   ....[5]....
        /*02a4*/ 	.word	0x00000640


	//   ....[6]....
        /*02a8*/ 	.word	0x000007a0


	//   ....[7]....
        /*02ac*/ 	.word	0x00000f40


	//   ....[8]....
        /*02b0*/ 	.word	0x00002c90


	//   ....[9]....
        /*02b4*/ 	.word	0x00002d70


	//   ....[10]....
        /*02b8*/ 	.word	0x000034d0


	//   ....[11]....
        /*02bc*/ 	.word	0x00003580


	//   ....[12]....
        /*02c0*/ 	.word	0x00005ea0


	//   ....[13]....
        /*02c4*/ 	.word	0x00005eb0


	//   ....[14]....
        /*02c8*/ 	.word	0x00005ef0


	//   ....[15]....
        /*02cc*/ 	.word	0x00005f00


	//   ....[16]....
        /*02d0*/ 	.word	0x00007db0


	//   ....[17]....
        /*02d4*/ 	.word	0x00007dc0


	//   ....[18]....
        /*02d8*/ 	.word	0x00007df0


	//   ....[19]....
        /*02dc*/ 	.word	0x00007e00


	//   ....[20]....
        /*02e0*/ 	.word	0x000090f0


	//   ....[21]....
        /*02e4*/ 	.word	0x00009120


	//   ....[22]....
        /*02e8*/ 	.word	0x00009160


	//   ....[23]....
        /*02ec*/ 	.word	0x000091a0


	//   ....[24]....
        /*02f0*/ 	.word	0x000091d0


	//   ....[25]....
        /*02f4*/ 	.word	0x00009200


	//   ....[26]....
        /*02f8*/ 	.word	0x00009230


	//   ....[27]....
        /*02fc*/ 	.word	0x00009240


	//   ....[28]....
        /*0300*/ 	.word	0x00009260


	//   ....[29]....
        /*0304*/ 	.word	0x00009270


	//   ....[30]....
        /*0308*/ 	.word	0x00009280


	//   ....[31]....
        /*030c*/ 	.word	0x00009290


	//   ....[32]....
        /*0310*/ 	.word	0x000092c0


	//   ....[33]....
        /*0314*/ 	.word	0x000092e0


	//   ....[34]....
        /*0318*/ 	.word	0x00009300


	//   ....[35]....
        /*031c*/ 	.word	0x00009320


	//   ....[36]....
        /*0320*/ 	.word	0x00009330


	//   ....[37]....
        /*0324*/ 	.word	0x00009340


	//   ....[38]....
        /*0328*/ 	.word	0x00009350


	//   ....[39]....
        /*032c*/ 	.word	0x00009360


	//   ....[40]....
        /*0330*/ 	.word	0x00009370


	//   ....[41]....
        /*0334*/ 	.word	0x00009380


	//   ....[42]....
        /*0338*/ 	.word	0x00009390


	//   ....[43]....
        /*033c*/ 	.word	0x000093a0


	//   ....[44]....
        /*0340*/ 	.word	0x000093b0


	//   ....[45]....
        /*0344*/ 	.word	0x000093c0


	//   ....[46]....
        /*0348*/ 	.word	0x000093d0


	//   ....[47]....
        /*034c*/ 	.word	0x000093e0


	//   ....[48]....
        /*0350*/ 	.word	0x000093f0


	//   ....[49]....
        /*0354*/ 	.word	0x00009400


	//   ....[50]....
        /*0358*/ 	.word	0x00009420


	//   ....[51]....
        /*035c*/ 	.word	0x00009440


	//   ....[52]....
        /*0360*/ 	.word	0x000094c0


	//   ....[53]....
        /*0364*/ 	.word	0x00009500


	//   ....[54]....
        /*0368*/ 	.word	0x00009540


	//   ....[55]....
        /*036c*/ 	.word	0x00009580


	//   ....[56]....
        /*0370*/ 	.word	0x00009600


	//   ....[57]....
        /*0374*/ 	.word	0x00009640


	//   ....[58]....
        /*0378*/ 	.word	0x00009680


	//   ....[59]....
        /*037c*/ 	.word	0x000096c0


	//   ....[60]....
        /*0380*/ 	.word	0x00009730


	//   ....[61]....
        /*0384*/ 	.word	0x00009750


	//   ....[62]....
        /*0388*/ 	.word	0x00009770


	//   ....[63]....
        /*038c*/ 	.word	0x00009790


	//   ....[64]....
        /*0390*/ 	.word	0x000097b0


	//   ....[65]....
        /*0394*/ 	.word	0x000097d0


	//   ....[66]....
        /*0398*/ 	.word	0x000097f0


	//   ....[67]....
        /*039c*/ 	.word	0x00009810


	//   ....[68]....
        /*03a0*/ 	.word	0x00009d50


	//   ....[69]....
        /*03a4*/ 	.word	0x00009d80


	//   ....[70]....
        /*03a8*/ 	.word	0x00009eb0


	//   ....[71]....
        /*03ac*/ 	.word	0x00009ed0


	//   ....[72]....
        /*03b0*/ 	.word	0x0000a3d0


	//   ....[73]....
        /*03b4*/ 	.word	0x0000a410


	//   ....[74]....
        /*03b8*/ 	.word	0x0000a520


	//   ....[75]....
        /*03bc*/ 	.word	0x0000a540


	//   ....[76]....
        /*03c0*/ 	.word	0x0000a630


	//   ....[77]....
        /*03c4*/ 	.word	0x0000a650


	//   ....[78]....
        /*03c8*/ 	.word	0x0000a750


	//   ....[79]....
        /*03cc*/ 	.word	0x0000a790


	//   ....[80]....
        /*03d0*/ 	.word	0x0000b430


	//   ....[81]....
        /*03d4*/ 	.word	0x0000c100


	//   ....[82]....
        /*03d8*/ 	.word	0x0000c130


	//   ....[83]....
        /*03dc*/ 	.word	0x0000c1f0


	//   ....[84]....
        /*03e0*/ 	.word	0x0000c200


	//   ....[85]....
        /*03e4*/ 	.word	0x0000c290


	//   ....[86]....
        /*03e8*/ 	.word	0x0000c2a0


	//   ....[87]....
        /*03ec*/ 	.word	0x0000c2b0


	//   ....[88]....
        /*03f0*/ 	.word	0x0000c2c0


	//   ....[89]....
        /*03f4*/ 	.word	0x0000ea10


	//   ....[90]....
        /*03f8*/ 	.word	0x0000ef10


	//   ....[91]....
        /*03fc*/ 	.word	0x0000f0c0


	//   ....[92]....
        /*0400*/ 	.word	0x0000f110


	//   ....[93]....
        /*0404*/ 	.word	0x0000f1a0


	//   ....[94]....
        /*0408*/ 	.word	0x0000f2a0


	//   ....[95]....
        /*040c*/ 	.word	0x0000f300


	//   ....[96]....
        /*0410*/ 	.word	0x0000f400


	//   ....[97]....
        /*0414*/ 	.word	0x0000f460


	//   ....[98]....
        /*0418*/ 	.word	0x0000f540


	//----- nvinfo : EIATTR_REG_RECONFIG
	.align		4
.L_607:
        /*041c*/ 	.byte	0x01, 0x54
	.zero		2


	//----- nvinfo : EIATTR_SYSCALL_OFFSETS
	.align		4
        /*0420*/ 	.byte	0x04, 0x46
        /*0422*/ 	.short	(.L_609 - .L_608)


	//   ....[0]....
.L_608:
        /*0424*/ 	.word	0x00001460


	//   ....[1]....
        /*0428*/ 	.word	0x0000aee0


	//   ....[2]....
        /*042c*/ 	.word	0x0000b020


	//   ....[3]....
        /*0430*/ 	.word	0x0000b160


	//   ....[4]....
        /*0434*/ 	.word	0x0000b280


	//   ....[5]....
        /*0438*/ 	.word	0x0000bd00


	//----- nvinfo : EIATTR_MBARRIER_INSTR_OFFSETS
	.align		4
.L_609:
        /*043c*/ 	.byte	0x04, 0x39
        /*043e*/ 	.short	(.L_611 - .L_610)


	//   ....[0]....
.L_610:
        /*0440*/ 	.word	0x00000270
        /*0444*/ 	.word	0x000000ff
        /*0448*/ 	.word	0x00033400
        /*044c*/ 	.short	0x0100
        /*044e*/ 	.byte	0x08
	.zero		1


	//   ....[1]....
        /*0450*/ 	.word	0x00000280
        /*0454*/ 	.word	0x000000ff
        /*0458*/ 	.word	0x00033420
        /*045c*/ 	.short	0x0100
        /*045e*/ 	.byte	0x08
	.zero		1


	//   ....[2]....
        /*0460*/ 	.word	0x00000370
        /*0464*/ 	.word	0x000000ff
        /*0468*/ 	.word	0x00033430
        /*046c*/ 	.short	0x0100
        /*046e*/ 	.byte	0x08
	.zero		1


	//   ....[3]....
        /*0470*/ 	.word	0x00000380
        /*0474*/ 	.word	0x000000ff
        /*0478*/ 	.word	0x00033440
        /*047c*/ 	.short	0x0100
        /*047e*/ 	.byte	0x08
	.zero		1


	//   ....[4]....
        /*0480*/ 	.word	0x00000390
        /*0484*/ 	.word	0x000000ff
        /*0488*/ 	.word	0x00033438
        /*048c*/ 	.short	0x0100
        /*048e*/ 	.byte	0x08
	.zero		1


	//   ....[5]....
        /*0490*/ 	.word	0x000003a0
        /*0494*/ 	.word	0x000000ff
        /*0498*/ 	.word	0x00033448
        /*049c*/ 	.short	0x0100
        /*049e*/ 	.byte	0x08
	.zero		1


	//   ....[6]....
        /*04a0*/ 	.word	0x000004d0
        /*04a4*/ 	.word	0x000000ff
        /*04a8*/ 	.word	0x00033450
        /*04ac*/ 	.short	0x0100
        /*04ae*/ 	.byte	0x08
	.zero		1


	//   ....[7]....
        /*04b0*/ 	.word	0x000004e0
        /*04b4*/ 	.word	0x000000ff
        /*04b8*/ 	.word	0x00033460
        /*04bc*/ 	.short	0x0100
        /*04be*/ 	.byte	0x08
	.zero		1


	//   ....[8]....
        /*04c0*/ 	.word	0x000004f0
        /*04c4*/ 	.word	0x000000ff
        /*04c8*/ 	.word	0x00033458
        /*04cc*/ 	.short	0x0100
        /*04ce*/ 	.byte	0x08
	.zero		1


	//   ....[9]....
        /*04d0*/ 	.word	0x00000500
        /*04d4*/ 	.word	0x000000ff
        /*04d8*/ 	.word	0x00033468
        /*04dc*/ 	.short	0x0100
        /*04de*/ 	.byte	0x08
	.zero		1


	//   ....[10]....
        /*04e0*/ 	.word	0x000005f0
        /*04e4*/ 	.word	0x000000ff
        /*04e8*/ 	.word	0x00033470
        /*04ec*/ 	.short	0x0100
        /*04ee*/ 	.byte	0x06
	.zero		1


	//   ....[11]....
        /*04f0*/ 	.word	0x00000600
        /*04f4*/ 	.word	0x000000ff
        /*04f8*/ 	.word	0x00033480
        /*04fc*/ 	.short	0x0100
        /*04fe*/ 	.byte	0x06
	.zero		1


	//   ....[12]....
        /*0500*/ 	.word	0x00000610
        /*0504*/ 	.word	0x000000ff
        /*0508*/ 	.word	0x00033478
        /*050c*/ 	.short	0x0100
        /*050e*/ 	.byte	0x06
	.zero		1


	//   ....[13]....
        /*0510*/ 	.word	0x00000620
        /*0514*/ 	.word	0x000000ff
        /*0518*/ 	.word	0x00033488
        /*051c*/ 	.short	0x0100
        /*051e*/ 	.byte	0x06
	.zero		1


	//   ....[14]....
        /*0520*/ 	.word	0x00000750
        /*0524*/ 	.word	0x000000ff
        /*0528*/ 	.word	0x00033490
        /*052c*/ 	.short	0x0100
        /*052e*/ 	.byte	0x08
	.zero		1


	//   ....[15]....
        /*0530*/ 	.word	0x00000760
        /*0534*/ 	.word	0x000000ff
        /*0538*/ 	.word	0x000334a0
        /*053c*/ 	.short	0x0100
        /*053e*/ 	.byte	0x08
	.zero		1


	//   ....[16]....
        /*0540*/ 	.word	0x00000770
        /*0544*/ 	.word	0x000000ff
        /*0548*/ 	.word	0x00033498
        /*054c*/ 	.short	0x0100
        /*054e*/ 	.byte	0x08
	.zero		1


	//   ....[17]....
        /*0550*/ 	.word	0x00000780
        /*0554*/ 	.word	0x000000ff
        /*0558*/ 	.word	0x000334a8
        /*055c*/ 	.short	0x0100
        /*055e*/ 	.byte	0x08
	.zero		1


	//   ....[18]....
        /*0560*/ 	.word	0x000008b0
        /*0564*/ 	.word	0x000000ff
        /*0568*/ 	.word	0x000334b0
        /*056c*/ 	.short	0x0100
        /*056e*/ 	.byte	0x08
	.zero		1


	//   ....[19]....
        /*0570*/ 	.word	0x000008c0
        /*0574*/ 	.word	0x000000ff
        /*0578*/ 	.word	0x000334c0
        /*057c*/ 	.short	0x0100
        /*057e*/ 	.byte	0x08
	.zero		1


	//   ....[20]....
        /*0580*/ 	.word	0x000008d0
        /*0584*/ 	.word	0x000000ff
        /*0588*/ 	.word	0x000334b8
        /*058c*/ 	.short	0x0100
        /*058e*/ 	.byte	0x08
	.zero		1


	//   ....[21]....
        /*0590*/ 	.word	0x000008e0
        /*0594*/ 	.word	0x000000ff
        /*0598*/ 	.word	0x000334c8
        /*059c*/ 	.short	0x0100
        /*059e*/ 	.byte	0x08
	.zero		1


	//   ....[22]....
        /*05a0*/ 	.word	0x000014c0
        /*05a4*/ 	.word	0x000000ff
        /*05a8*/ 	.word	0x00033400
        /*05ac*/ 	.short	0x010a
        /*05ae*/ 	.byte	0x27
	.zero		1


	//   ....[23]....
        /*05b0*/ 	.word	0x00001540
        /*05b4*/ 	.word	0x00000003
        /*05b8*/ 	.word	0x00033430
        /*05bc*/ 	.short	0x010a
        /*05be*/ 	.byte	0x3f
	.zero		1


	//   ....[24]....
        /*05c0*/ 	.word	0x000015b0
        /*05c4*/ 	.word	0x00000003
        /*05c8*/ 	.word	0x00033430
        /*05cc*/ 	.short	0x010a
        /*05ce*/ 	.byte	0x3f
	.zero		1


	//   ....[25]....
        /*05d0*/ 	.word	0x00003540
        /*05d4*/ 	.word	0x00000003
        /*05d8*/ 	.word	0x00000000
        /*05dc*/ 	.short	0x0101
        /*05de*/ 	.byte	0x3f
	.zero		1


	//   ....[26]....
        /*05e0*/ 	.word	0x00004c10
        /*05e4*/ 	.word	0x000000ff
        /*05e8*/ 	.word	0x00033430
        /*05ec*/ 	.short	0x010a
        /*05ee*/ 	.byte	0x06
	.zero		1


	//   ....[27]....
        /*05f0*/ 	.word	0x00004c50
        /*05f4*/ 	.word	0x000000ff
        /*05f8*/ 	.word	0x00033430
        /*05fc*/ 	.short	0x010a
        /*05fe*/ 	.byte	0x06
	.zero		1


	//   ....[28]....
        /*0600*/ 	.word	0x00005870
        /*0604*/ 	.word	0x000000ff
        /*0608*/ 	.word	0x00033450
        /*060c*/ 	.short	0x010a
        /*060e*/ 	.byte	0x06
	.zero		1


	//   ....[29]....
        /*0610*/ 	.word	0x000058b0
        /*0614*/ 	.word	0x000000ff
        /*0618*/ 	.word	0x00033450
        /*061c*/ 	.short	0x010a
        /*061e*/ 	.byte	0x06
	.zero		1


	//   ....[30]....
        /*0620*/ 	.word	0x00006ff0
        /*0624*/ 	.word	0x00000003
        /*0628*/ 	.word	0x00000000
        /*062c*/ 	.short	0x0101
        /*062e*/ 	.byte	0x3f
	.zero		1


	//   ....[31]....
        /*0630*/ 	.word	0x000071a0
        /*0634*/ 	.word	0x000000ff
        /*0638*/ 	.word	0x00000000
        /*063c*/ 	.short	0x0101
        /*063e*/ 	.byte	0x06
	.zero		1


	//   ....[32]....
        /*0640*/ 	.word	0x00007a20
        /*0644*/ 	.word	0x000000ff
        /*0648*/ 	.word	0x00033450
        /*064c*/ 	.short	0x010a
        /*064e*/ 	.byte	0x04
	.zero		1


	//   ....[33]....
        /*0650*/ 	.word	0x00007a60
        /*0654*/ 	.word	0x000000ff
        /*0658*/ 	.word	0x00033450
        /*065c*/ 	.short	0x010a
        /*065e*/ 	.byte	0x04
	.zero		1


	//   ....[34]....
        /*0660*/ 	.word	0x00009180
        /*0664*/ 	.word	0x000000ff
        /*0668*/ 	.word	0x00000000
        /*066c*/ 	.short	0x0101
        /*066e*/ 	.byte	0x04
	.zero		1


	//   ....[35]....
        /*0670*/ 	.word	0x0000a3f0
        /*0674*/ 	.word	0x000000ff
        /*0678*/ 	.word	0x00000000
        /*067c*/ 	.short	0x0101
        /*067e*/ 	.byte	0x27
	.zero		1


	//   ....[36]....
        /*0680*/ 	.word	0x0000b690
        /*0684*/ 	.word	0x00000004
        /*0688*/ 	.word	0x00033480
        /*068c*/ 	.short	0x010a
        /*068e*/ 	.byte	0x3f
	.zero		1


	//   ....[37]....
        /*0690*/ 	.word	0x0000b900
        /*0694*/ 	.word	0x00000004
        /*0698*/ 	.word	0x00033440
        /*069c*/ 	.short	0x010a
        /*069e*/ 	.byte	0x3f
	.zero		1


	//   ....[38]....
        /*06a0*/ 	.word	0x0000c400
        /*06a4*/ 	.word	0x000000ff
        /*06a8*/ 	.word	0x00033400
        /*06ac*/ 	.short	0x0107
        /*06ae*/ 	.byte	0x29
	.zero		1


	//   ....[39]....
        /*06b0*/ 	.word	0x0000c450
        /*06b4*/ 	.word	0x000000ff
        /*06b8*/ 	.word	0x00033400
        /*06bc*/ 	.short	0x0101
        /*06be*/ 	.byte	0x29
	.zero		1


	//   ....[40]....
        /*06c0*/ 	.word	0x0000c480
        /*06c4*/ 	.word	0x000000ff
        /*06c8*/ 	.word	0x00033420
        /*06cc*/ 	.short	0x010a
        /*06ce*/ 	.byte	0x29
	.zero		1


	//   ....[41]....
        /*06d0*/ 	.word	0x0000c780
        /*06d4*/ 	.word	0x00000006
        /*06d8*/ 	.word	0x00033480
        /*06dc*/ 	.short	0x010a
        /*06de*/ 	.byte	0x3f
	.zero		1


	//   ....[42]....
        /*06e0*/ 	.word	0x0000cbb0
        /*06e4*/ 	.word	0x00000006
        /*06e8*/ 	.word	0x00033440
        /*06ec*/ 	.short	0x010a
        /*06ee*/ 	.byte	0x3f
	.zero		1


	//   ....[43]....
        /*06f0*/ 	.word	0x0000d060
        /*06f4*/ 	.word	0x00000003
        /*06f8*/ 	.word	0x00033470
        /*06fc*/ 	.short	0x010a
        /*06fe*/ 	.byte	0x3f
	.zero		1


	//   ....[44]....
        /*0700*/ 	.word	0x0000d0d0
        /*0704*/ 	.word	0x00000003
        /*0708*/ 	.word	0x00033460
        /*070c*/ 	.short	0x010a
        /*070e*/ 	.byte	0x3f
	.zero		1


	//   ....[45]....
        /*0710*/ 	.word	0x0000dbb0
        /*0714*/ 	.word	0x00000003
        /*0718*/ 	.word	0x00033450
        /*071c*/ 	.short	0x0101
        /*071e*/ 	.byte	0x3f
	.zero		1


	//   ....[46]....
        /*0720*/ 	.word	0x0000dc20
        /*0724*/ 	.word	0x00000003
        /*0728*/ 	.word	0x00000000
        /*072c*/ 	.short	0x0101
        /*072e*/ 	.byte	0x3f
	.zero		1


	//   ....[47]....
        /*0730*/ 	.word	0x0000dd20
        /*0734*/ 	.word	0x00000000
        /*0738*/ 	.word	0x00033470
        /*073c*/ 	.short	0x010a
        /*073e*/ 	.byte	0x3f
	.zero		1


	//   ....[48]....
        /*0740*/ 	.word	0x0000dd90
        /*0744*/ 	.word	0x00000000
        /*0748*/ 	.word	0x00033460
        /*074c*/ 	.short	0x010a
        /*074e*/ 	.byte	0x3f
	.zero		1


	//   ....[49]....
        /*0750*/ 	.word	0x0000e830
        /*0754*/ 	.word	0x00000000
        /*0758*/ 	.word	0x00033450
        /*075c*/ 	.short	0x0101
        /*075e*/ 	.byte	0x3f
	.zero		1


	//   ....[50]....
        /*0760*/ 	.word	0x0000e8c0
        /*0764*/ 	.word	0x00000002
        /*0768*/ 	.word	0x00000000
        /*076c*/ 	.short	0x0101
        /*076e*/ 	.byte	0x3f
	.zero		1


	//   ....[51]....
        /*0770*/ 	.word	0x0000e9c0
        /*0774*/ 	.word	0x00000008
        /*0778*/ 	.word	0x00033420
        /*077c*/ 	.short	0x010a
        /*077e*/ 	.byte	0x3f
	.zero		1


	//   ....[52]....
        /*0780*/ 	.word	0x0000eb40
        /*0784*/ 	.word	0x00000005
        /*0788*/ 	.word	0x00000000
        /*078c*/ 	.short	0x010a
        /*078e*/ 	.byte	0x3f
	.zero		1


	//   ....[53]....
        /*0790*/ 	.word	0x0000eb90
        /*0794*/ 	.word	0x00000007
        /*0798*/ 	.word	0x00000000
        /*079c*/ 	.short	0x010a
        /*079e*/ 	.byte	0x3f
	.zero		1


	//   ....[54]....
        /*07a0*/ 	.word	0x0000ebe0
        /*07a4*/ 	.word	0x00000013
        /*07a8*/ 	.word	0x00033460
        /*07ac*/ 	.short	0x010a
        /*07ae*/ 	.byte	0x3f
	.zero		1


	//   ....[55]....
        /*07b0*/ 	.word	0x0000ec30
        /*07b4*/ 	.word	0x00000003
        /*07b8*/ 	.word	0x00033460
        /*07bc*/ 	.short	0x010a
        /*07be*/ 	.byte	0x3f
	.zero		1


	//   ....[56]....
        /*07c0*/ 	.word	0x0000ec70
        /*07c4*/ 	.word	0x00000013
        /*07c8*/ 	.word	0x00033480
        /*07cc*/ 	.short	0x010a
        /*07ce*/ 	.byte	0x3f
	.zero		1


	//   ....[57]....
        /*07d0*/ 	.word	0x0000ec90
        /*07d4*/ 	.word	0x00000003
        /*07d8*/ 	.word	0x00033480
        /*07dc*/ 	.short	0x010a
        /*07de*/ 	.byte	0x3f
	.zero		1


	//   ....[58]....
        /*07e0*/ 	.word	0x0000ed00
        /*07e4*/ 	.word	0x00000003
        /*07e8*/ 	.word	0x00033400
        /*07ec*/ 	.short	0x010a
        /*07ee*/ 	.byte	0x3f
	.zero		1


	//   ....[59]....
        /*07f0*/ 	.word	0x0000ed50
        /*07f4*/ 	.word	0x00000003
        /*07f8*/ 	.word	0x00033430
        /*07fc*/ 	.short	0x010a
        /*07fe*/ 	.byte	0x3f
	.zero		1


	//   ....[60]....
        /*0800*/ 	.word	0x0000edb0
        /*0804*/ 	.word	0x00000005
        /*0808*/ 	.word	0x00033430
        /*080c*/ 	.short	0x010a
        /*080e*/ 	.byte	0x3f
	.zero		1


	//   ....[61]....
        /*0810*/ 	.word	0x0000ee10
        /*0814*/ 	.word	0x00000005
        /*0818*/ 	.word	0x00033450
        /*081c*/ 	.short	0x010a
        /*081e*/ 	.byte	0x3f
	.zero		1


	//   ....[62]....
        /*0820*/ 	.word	0x0000ee70
        /*0824*/ 	.word	0x00000007
        /*0828*/ 	.word	0x00033450
        /*082c*/ 	.short	0x010a
        /*082e*/ 	.byte	0x3f
	.zero		1


	//   ....[63]....
        /*0830*/ 	.word	0x0000efc0
        /*0834*/ 	.word	0x00000004
        /*0838*/ 	.word	0x00033480
        /*083c*/ 	.short	0x010a
        /*083e*/ 	.byte	0x3f
	.zero		1


	//   ....[64]....
        /*0840*/ 	.word	0x0000f010
        /*0844*/ 	.word	0x00000004
        /*0848*/ 	.word	0x00033440
        /*084c*/ 	.short	0x010a
        /*084e*/ 	.byte	0x3f
	.zero		1


	//   ....[65]....
        /*0850*/ 	.word	0x0000f590
        /*0854*/ 	.word	0x00000002
        /*0858*/ 	.word	0x00033420
        /*085c*/ 	.short	0x010a
        /*085e*/ 	.byte	0x3f
	.zero		1


	//   ....[66]....
        /*0860*/ 	.word	0x0000f5e0
        /*0864*/ 	.word	0x00000006
        /*0868*/ 	.word	0x00033480
        /*086c*/ 	.short	0x010a
        /*086e*/ 	.byte	0x3f
	.zero		1


	//   ....[67]....
        /*0870*/ 	.word	0x0000f630
        /*0874*/ 	.word	0x00000006
        /*0878*/ 	.word	0x00033440
        /*087c*/ 	.short	0x010a
        /*087e*/ 	.byte	0x3f
	.zero		1


	//   ....[68]....
        /*0880*/ 	.word	0x0000f680
        /*0884*/ 	.word	0x00000003
        /*0888*/ 	.word	0x00033470
        /*088c*/ 	.short	0x010a
        /*088e*/ 	.byte	0x3f
	.zero		1


	//   ....[69]....
        /*0890*/ 	.word	0x0000f6d0
        /*0894*/ 	.word	0x00000003
        /*0898*/ 	.word	0x00033460
        /*089c*/ 	.short	0x010a
        /*089e*/ 	.byte	0x3f
	.zero		1


	//   ....[70]....
        /*08a0*/ 	.word	0x0000f720
        /*08a4*/ 	.word	0x00000000
        /*08a8*/ 	.word	0x00033470
        /*08ac*/ 	.short	0x010a
        /*08ae*/ 	.byte	0x3f
	.zero		1


	//   ....[71]....
        /*08b0*/ 	.word	0x0000f770
        /*08b4*/ 	.word	0x00000000
        /*08b8*/ 	.word	0x00033460
        /*08bc*/ 	.short	0x010a
        /*08be*/ 	.byte	0x3f
	.zero		1


	//   ....[72]....
        /*08c0*/ 	.word	0x0000f7c0
        /*08c4*/ 	.word	0x00000008
        /*08c8*/ 	.word	0x00033420
        /*08cc*/ 	.short	0x010a
        /*08ce*/ 	.byte	0x3f
	.zero		1


	//   ....[73]....
        /*08d0*/ 	.word	0x0000f810
        /*08d4*/ 	.word	0x00000005
        /*08d8*/ 	.word	0x00000000
        /*08dc*/ 	.short	0x010a
        /*08de*/ 	.byte	0x3f
	.zero		1


	//   ....[74]....
        /*08e0*/ 	.word	0x0000f860
        /*08e4*/ 	.word	0x00000007
        /*08e8*/ 	.word	0x00000000
        /*08ec*/ 	.short	0x010a
        /*08ee*/ 	.byte	0x3f
	.zero		1


	//   ....[75]....
        /*08f0*/ 	.word	0x0000f8b0
        /*08f4*/ 	.word	0x00000013
        /*08f8*/ 	.word	0x00033460
        /*08fc*/ 	.short	0x010a
        /*08fe*/ 	.byte	0x3f
	.zero		1


	//   ....[76]....
        /*0900*/ 	.word	0x0000f900
        /*0904*/ 	.word	0x00000003
        /*0908*/ 	.word	0x00033460
        /*090c*/ 	.short	0x010a
        /*090e*/ 	.byte	0x3f
	.zero		1


	//   ....[77]....
        /*0910*/ 	.word	0x0000f950
        /*0914*/ 	.word	0x00000013
        /*0918*/ 	.word	0x00033480
        /*091c*/ 	.short	0x010a
        /*091e*/ 	.byte	0x3f
	.zero		1


	//----- nvinfo : EIATTR_NUM_MBARRIERS
	.align		4
.L_611:
        /*0920*/ 	.byte	0x03, 0x38
        /*0922*/ 	.short	0x0016


	//----- nvinfo : EIATTR_EXIT_INSTR_OFFSETS
	.align		4
        /*0924*/ 	.byte	0x04, 0x1c
        /*0926*/ 	.short	(.L_613 - .L_612)


	//   ....[0]....
.L_612:
        /*0928*/ 	.word	0x00000a30


	//   ....[1]....
        /*092c*/ 	.word	0x0000a8b0


	//   ....[2]....
        /*0930*/ 	.word	0x0000ea30


	//   ....[3]....
        /*0934*/ 	.word	0x0000ece0


	//----- nvinfo : EIATTR_MAX_THREADS
	.align		4
.L_613:
        /*0938*/ 	.byte	0x04, 0x05
        /*093a*/ 	.short	(.L_615 - .L_614)
.L_614:
        /*093c*/ 	.word	0x00000180
        /*0940*/ 	.word	0x00000001
        /*0944*/ 	.word	0x00000001


	//----- nvinfo : EIATTR_CRS_STACK_SIZE
	.align		4
.L_615:
        /*0948*/ 	.byte	0x04, 0x1e
        /*094a*/ 	.short	(.L_617 - .L_616)
.L_616:
        /*094c*/ 	.word	0x00000000


	//----- nvinfo : EIATTR_CBANK_PARAM_SIZE
	.align		4
.L_617:
        /*0950*/ 	.byte	0x03, 0x19
        /*0952*/ 	.short	0x0a70


	//----- nvinfo : EIATTR_PARAM_CBANK
	.align		4
        /*0954*/ 	.byte	0x04, 0x0a
        /*0956*/ 	.short	(.L_619 - .L_618)
	.align		4
.L_618:
        /*0958*/ 	.word	index@(.nv.constant0._ZN7cutlass13device_kernelIN5flash11enable_sm90INS1_16FlashAttnFwdSm90INS1_25CollectiveMainloopFwdSm90ILi2EN4cute5tupleIJNS5_1CILi1EEES8_S8_EEENS6_IJNS7_ILi128EEENS7_ILi160EEENS7_ILi192EEEEEELi192ENS_12float_e4m3_tEfNS_4arch4Sm90ELb0ELb0ELb0ELb0ELb0ELb0ELb0ELb1ELb1ELb1ELb0ELb0EEENS1_21CollectiveEpilogueFwdINS6_IJSA_SC_SB_EEES9_NS_10bfloat16_tESG_Li256ELb0ELb1ELb0ELb1EEENS1_29StaticPersistentTileSchedulerILb0EEEEEEEEEvNT_6ParamsE)
        /*095c*/ 	.short	0x0210
        /*095e*/ 	.short	0x0a70


	//----- nvinfo : EIATTR_SW_WAR
	.align		4
.L_619:
        /*0960*/ 	.byte	0x04, 0x36
        /*0962*/ 	.short	(.L_621 - .L_620)
.L_620:
        /*0964*/ 	.word	0x00000008
.L_621:


//--------------------- .nv.info._ZN7cutlass13device_kernelIN5flash11enable_sm90INS1_16FlashAttnFwdSm90INS1_25CollectiveMainloopFwdSm90ILi2EN4cute5tupleIJNS5_1CILi2EEENS7_ILi1EEES9_EEENS6_IJNS7_ILi128EEENS7_ILi160EEENS7_ILi192EEEEEELi192ENS_12float_e4m3_tEfNS_4arch4Sm90ELb0ELb0ELb0ELb0ELb0ELb0ELb0ELb1ELb1ELb1ELb0ELb0EEENS1_21CollectiveEpilogueFwdINS6_IJSB_SD_SC_EEESA_NS_10bfloat16_tESH_Li256ELb0ELb1ELb0ELb1EEENS1_29StaticPersistentTileSchedulerILb0EEEEEEEEEvNT_6ParamsE --------------------------
	.section	.nv.info._ZN7cutlass13device_kernelIN5flash11enable_sm90INS1_16FlashAttnFwdSm90INS1_25CollectiveMainloopFwdSm90ILi2EN4cute5tupleIJNS5_1CILi2EEENS7_ILi1EEES9_EEENS6_IJNS7_ILi128EEENS7_ILi160EEENS7_ILi192EEEEEELi192ENS_12float_e4m3_tEfNS_4arch4Sm90ELb0ELb0ELb0ELb0ELb0ELb0ELb0ELb1ELb1ELb1ELb0ELb0EEENS1_21CollectiveEpilogueFwdINS6_IJSB_SD_SC_EEESA_NS_10bfloat16_tESH_Li256ELb0ELb1ELb0ELb1EEENS1_29StaticPersistentTileSchedulerILb0EEEEEEEEEvNT_6ParamsE,"",@"SHT_CUDA_INFO"
	.sectionflags	@""
	.align	4


	//----- nvinfo : EIATTR_CUDA_API_VERSION
	.align		4
        /*0000*/ 	.byte	0x04, 0x37
        /*0002*/ 	.short	(.L_623 - .L_622)
.L_622:
        /*0004*/ 	.word	0x00000082


	//----- nvinfo : EIATTR_KPARAM_INFO
	.align		4
.L_623:
        /*0008*/ 	.byte	0x04, 0x17
        /*000a*/ 	.short	(.L_625 - .L_624)
.L_624:
        /*000c*/ 	.word	0x00000000
        /*0010*/ 	.short	0x0000
        /*0012*/ 	.short	0x0070
        /*0014*/ 	.byte	0x00, 0xf0, 0x01, 0x28


	//----- nvinfo : EIATTR_SPARSE_MMA_MASK
	.align		4
.L_625:
        /*0018*/ 	.byte	0x03, 0x50
        /*001a*/ 	.short	0x0000


	//----- nvinfo : EIATTR_MAXREG_COUNT
	.align		4
        /*001c*/ 	.byte	0x03, 0x1b
        /*001e*/ 	.short	0x00a8


	//----- nvinfo : EIATTR_NUM_BARRIERS
	.align		4
        /*0020*/ 	.byte	0x02, 0x4c
        /*0022*/ 	.byte	0x10
	.zero		1


	//----- nvinfo : EIATTR_EXTERNS
	.align		4
        /*0024*/ 	.byte	0x04, 0x0f
        /*0026*/ 	.short	(.L_627 - .L_626)


	//   ....[0]....
	.align		4
.L_626:
        /*0028*/ 	.word	index@(__assertfail)


	//----- nvinfo : EIATTR_ANNOTATIONS
	.align		4
.L_627:
        /*002c*/ 	.byte	0x04, 0x55
        /*002e*/ 	.short	(.L_629 - .L_628)


	//   ....[0]....
.L_628:
        /* <DEDUP_REMOVED lines=26> */


	//----- nvinfo : EIATTR_MERCURY_ISA_VERSION
	.align		4
.L_629:
        /*01c0*/ 	.byte	0x03, 0x5f
        /*01c2*/ 	.short	0x0101


	//----- nvinfo : EIATTR_INT_WARP_WIDE_INSTR_OFFSETS
	.align		4
        /*01c4*/ 	.byte	0x04, 0x31
        /*01c6*/ 	.short	(.L_631 - .L_630)


	//   ....[0]....
.L_630:
        /*01c8*/ 	.word	0x00000130


	//   ....[1]....
        /*01cc*/ 	.word	0x00000170


	//   ....[2]....
        /*01d0*/ 	.word	0x000001e0


	//----- nvinfo : EIATTR_COOP_GROUP_MASK_REGIDS
	.align		4
.L_631:
        /*01d4*/ 	.byte	0x04, 0x29
        /*01d6*/ 	.short	(.L_633 - .L_632)


	//   ....[0]....
.L_632:
        /*01d8*/ 	.word	0xffffffff


	//   ....[1]....
        /*01dc*/ 	.word	0xffffffff


	//   ....[2]....
        /*01e0*/ 	.word	0xffffffff


	//   ....[3]....
        /*01e4*/ 	.word	0xffffffff


	//   ....[4]....
        /*01e8*/ 	.word	0xffffffff


	//   ....[5]....
        /*01ec*/ 	.word	0xffffffff


	//   ....[6]....
        /*01f0*/ 	.word	0xffffffff


	//   ....[7]....
        /*01f4*/ 	.word	0xffffffff


	//   ....[8]....
        /*01f8*/ 	.word	0xffffffff


	//   ....[9]....
        /*01fc*/ 	.word	0xffffffff


	//   ....[10]....
        /*0200*/ 	.word	0xffffffff


	//   ....[11]....
        /*0204*/ 	.word	0xffffffff


	//   ....[12]....
        /*0208*/ 	.word	0xffffffff


	//   ....[13]....
        /*020c*/ 	.word	0xffffffff


	//   ....[14]....
        /*0210*/ 	.word	0xffffffff


	//   ....[15]....
        /*0214*/ 	.word	0xffffffff


	//   ....[16]....
        /*0218*/ 	.word	0xffffffff


	//   ....[17]....
        /*021c*/ 	.word	0xffffffff


	//   ....[18]....
        /*0220*/ 	.word	0xffffffff


	//   ....[19]....
        /*0224*/ 	.word	0xffffffff


	//   ....[20]....
        /*0228*/ 	.word	0xffffffff


	//   ....[21]....
        /*022c*/ 	.word	0xffffffff


	//   ....[22]....
        /*0230*/ 	.word	0xffffffff


	//   ....[23]....
        /*0234*/ 	.word	0xffffffff


	//   ....[24]....
        /*0238*/ 	.word	0xffffffff


	//   ....[25]....
        /*023c*/ 	.word	0xffffffff


	//   ....[26]....
        /*0240*/ 	.word	0xffffffff


	//   ....[27]....
        /*0244*/ 	.word	0xffffffff


	//   ....[28]....
        /*0248*/ 	.word	0xffffffff


	//   ....[29]....
        /*024c*/ 	.word	0xffffffff


	//   ....[30]....
        /*0250*/ 	.word	0xffffffff


	//   ....[31]....
        /*0254*/ 	.word	0xffffffff


	//   ....[32]....
        /*0258*/ 	.word	0xffffffff


	//   ....[33]....
        /*025c*/ 	.word	0xffffffff


	//   ....[34]....
        /*0260*/ 	.word	0xffffffff


	//   ....[35]....
        /*0264*/ 	.word	0xffffffff


	//   ....[36]....
        /*0268*/ 	.word	0xffffffff


	//   ....[37]....
        /*026c*/ 	.word	0xffffffff


	//   ....[38]....
        /*0270*/ 	.word	0xffffffff


	//   ....[39]....
        /*0274*/ 	.word	0xffffffff


	//   ....[40]....
        /*0278*/ 	.word	0xffffffff


	//   ....[41]....
        /*027c*/ 	.word	0xffffffff


	//   ....[42]....
        /*0280*/ 	.word	0xffffffff


	//   ....[43]....
        /*0284*/ 	.word	0xffffffff


	//   ....[44]....
        /*0288*/ 	.word	0xffffffff


	//   ....[45]....
        /*028c*/ 	.word	0xffffffff


	//   ....[46]....
        /*0290*/ 	.word	0xffffffff


	//   ....[47]....
        /*0294*/ 	.word	0xffffffff


	//   ....[48]....
        /*0298*/ 	.word	0xffffffff


	//   ....[49]....
        /*029c*/ 	.word	0xffffffff


	//   ....[50]....
        /*02a0*/ 	.word	0xffffffff


	//   ....[51]....
        /*02a4*/ 	.word	0xffffffff


	//   ....[52]....
        /*02a8*/ 	.word	0xffffffff


	//   ....[53]....
        /*02ac*/ 	.word	0xffffffff


	//   ....[54]....
        /*02b0*/ 	.word	0xffffffff


	//   ....[55]....
        /*02b4*/ 	.word	0xffffffff


	//   ....[56]....
        /*02b8*/ 	.word	0xffffffff


	//   ....[57]....
        /*02bc*/ 	.word	0xffffffff


	//   ....[58]....
        /*02c0*/ 	.word	0xffffffff


	//   ....[59]....
        /*02c4*/ 	.word	0xffffffff


	//   ....[60]....
        /*02c8*/ 	.word	0xffffffff


	//   ....[61]....
        /*02cc*/ 	.word	0xffffffff


	//   ....[62]....
        /*02d0*/ 	.word	0xffffffff


	//   ....[63]....
        /*02d4*/ 	.word	0xffffffff


	//   ....[64]....
        /*02d8*/ 	.word	0xffffffff


	//   ....[65]....
        /*02dc*/ 	.word	0xffffffff


	//   ....[66]....
        /*02e0*/ 	.word	0xffffffff


	//   ....[67]....
        /*02e4*/ 	.word	0xffffffff


	//   ....[68]....
        /*02e8*/ 	.word	0xffffffff


	//   ....[69]....
        /*02ec*/ 	.word	0xffffffff


	//   ....[70]....
        /*02f0*/ 	.word	0xffffffff


	//   ....[71]....
        /*02f4*/ 	.word	0xffffffff


	//   ....[72]....
        /*02f8*/ 	.word	0xffffffff


	//   ....[73]....
        /*02fc*/ 	.word	0xffffffff


	//   ....[74]....
        /*0300*/ 	.word	0xffffffff


	//   ....[75]....
        /*0304*/ 	.word	0xffffffff


	//   ....[76]....
        /*0308*/ 	.word	0xffffffff


	//   ....[77]....
        /*030c*/ 	.word	0xffffffff


	//   ....[78]....
        /*0310*/ 	.word	0xffffffff


	//   ....[79]....
        /*0314*/ 	.word	0xffffffff


	//   ....[80]....
        /*0318*/ 	.word	0xffffffff


	//   ....[81]....
        /*031c*/ 	.word	0xffffffff


	//   ....[82]....
        /*0320*/ 	.word	0xffffffff


	//   ....[83]....
        /*0324*/ 	.word	0xffffffff


	//   ....[84]....
        /*0328*/ 	.word	0xffffffff


	//   ....[85]....
        /*032c*/ 	.word	0xffffffff


	//   ....[86]....
        /*0330*/ 	.word	0xffffffff


	//   ....[87]....
        /*0334*/ 	.word	0xffffffff


	//   ....[88]....
        /*0338*/ 	.word	0xffffffff


	//   ....[89]....
        /*033c*/ 	.word	0xffffffff


	//   ....[90]....
        /*0340*/ 	.word	0xffffffff


	//   ....[91]....
        /*0344*/ 	.word	0x0500000f


	//   ....[92]....
        /*0348*/ 	.word	0x0500000f


	//   ....[93]....
        /*034c*/ 	.word	0x0500000f


	//   ....[94]....
        /*0350*/ 	.word	0x0500000f


	//   ....[95]....
        /*0354*/ 	.word	0x0500000f


	//   ....[96]....
        /*0358*/ 	.word	0x0500000f


	//   ....[97]....
        /*035c*/ 	.word	0x0500000f


	//   ....[98]....
        /*0360*/ 	.word	0x0500000f


	//   ....[99]....
        /*0364*/ 	.word	0x0500000f


	//----- nvinfo : EIATTR_COOP_GROUP_INSTR_OFFSETS
	.align		4
.L_633:
        /*0368*/ 	.byte	0x04, 0x28
        /*036a*/ 	.short	(.L_635 - .L_634)


	//   ....[0]....
.L_634:
        /*036c*/ 	.word	0x00000070


	//   ....[1]....
        /*0370*/ 	.word	0x00000140


	//   ....[2]....
        /*0374*/ 	.word	0x00000190


	//   ....[3]....
        /*0378*/ 	.word	0x000003d0


	//   ....[4]....
        /*037c*/ 	.word	0x000005f0


	//   ....[5]....
        /*0380*/ 	.word	0x00000820


	//   ....[6]....
        /*0384*/ 	.word	0x00000aa0


	//   ....[7]....
        /*0388*/ 	.word	0x00000de0


	//   ....[8]....
        /*038c*/ 	.word	0x00001460


	//   ....[9]....
        /*0390*/ 	.word	0x00003160


	//   ....[10]....
        /*0394*/ 	.word	0x00003260


	//   ....[11]....
        /*0398*/ 	.word	0x000039b0


	//   ....[12]....
        /*039c*/ 	.word	0x00003a30


	//   ....[13]....
        /*03a0*/ 	.word	0x00006020


	//   ....[14]....
        /*03a4*/ 	.word	0x00006030


	//   ....[15]....
        /*03a8*/ 	.word	0x00006060


	//   ....[16]....
        /*03ac*/ 	.word	0x00006070


	//   ....[17]....
        /*03b0*/ 	.word	0x00007dd0


	//   ....[18]....
        /*03b4*/ 	.word	0x00007de0


	//   ....[19]....
        /*03b8*/ 	.word	0x00007e10


	//   ....[20]....
        /*03bc*/ 	.word	0x00007e20


	//   ....[21]....
        /*03c0*/ 	.word	0x00009150


	//   ....[22]....
        /*03c4*/ 	.word	0x00009180


	//   ....[23]....
        /*03c8*/ 	.word	0x000091c0


	//   ....[24]....
        /*03cc*/ 	.word	0x000091e0


	//   ....[25]....
        /*03d0*/ 	.word	0x000091f0


	//   ....[26]....
        /*03d4*/ 	.word	0x00009200


	//   ....[27]....
        /*03d8*/ 	.word	0x00009210


	//   ....[28]....
        /*03dc*/ 	.word	0x00009220


	//   ....[29]....
        /*03e0*/ 	.word	0x00009230


	//   ....[30]....
        /*03e4*/ 	.word	0x00009240


	//   ....[31]....
        /*03e8*/ 	.word	0x00009250


	//   ....[32]....
        /*03ec*/ 	.word	0x00009260


	//   ....[33]....
        /*03f0*/ 	.word	0x000092a0


	//   ....[34]....
        /*03f4*/ 	.word	0x000092d0


	//   ....[35]....
        /*03f8*/ 	.word	0x000093a0


	//   ....[36]....
        /*03fc*/ 	.word	0x00009410


	//   ....[37]....
        /*0400*/ 	.word	0x00009450


	//   ....[38]....
        /*0404*/ 	.word	0x00009480


	//   ....[39]....
        /*0408*/ 	.word	0x000094a0


	//   ....[40]....
        /*040c*/ 	.word	0x000094c0


	//   ....[41]....
        /*0410*/ 	.word	0x000094f0


	//   ....[42]....
        /*0414*/ 	.word	0x00009510


	//   ....[43]....
        /*0418*/ 	.word	0x00009530


	//   ....[44]....
        /*041c*/ 	.word	0x00009540


	//   ....[45]....
        /*0420*/ 	.word	0x00009560


	//   ....[46]....
        /*0424*/ 	.word	0x00009580


	//   ....[47]....
        /*0428*/ 	.word	0x000095a0


	//   ....[48]....
        /*042c*/ 	.word	0x000095b0


	//   ....[49]....
        /*0430*/ 	.word	0x000095c0


	//   ....[50]....
        /*0434*/ 	.word	0x000095d0


	//   ....[51]....
        /*0438*/ 	.word	0x000095e0


	//   ....[52]....
        /*043c*/ 	.word	0x000095f0


	//   ....[53]....
        /*0440*/ 	.word	0x00009600


	//   ....[54]....
        /*0444*/ 	.word	0x00009610


	//   ....[55]....
        /*0448*/ 	.word	0x00009620


	//   ....[56]....
        /*044c*/ 	.word	0x00009630


	//   ....[57]....
        /*0450*/ 	.word	0x00009650


	//   ....[58]....
        /*0454*/ 	.word	0x00009690


	//   ....[59]....
        /*0458*/ 	.word	0x00009730


	//   ....[60]....
        /*045c*/ 	.word	0x00009750


	//   ....[61]....
        /*0460*/ 	.word	0x00009770


	//   ....[62]....
        /*0464*/ 	.word	0x00009790


	//   ....[63]....
        /*0468*/ 	.word	0x000097b0


	//   ....[64]....
        /*046c*/ 	.word	0x000097d0


	//   ....[65]....
        /*0470*/ 	.word	0x000097f0


	//   ....[66]....
        /*0474*/ 	.word	0x00009810


	//   ....[67]....
        /*0478*/ 	.word	0x00009820


	//   ....[68]....
        /*047c*/ 	.word	0x00009830


	//   ....[69]....
        /*0480*/ 	.word	0x00009db0


	//   ....[70]....
        /*0484*/ 	.word	0x00009de0


	//   ....[71]....
        /*0488*/ 	.word	0x00009ed0


	//   ....[72]....
        /*048c*/ 	.word	0x00009ef0


	//   ....[73]....
        /*0490*/ 	.word	0x0000a430


	//   ....[74]....
        /*0494*/ 	.word	0x0000a460


	//   ....[75]....
        /*0498*/ 	.word	0x0000a570


	//   ....[76]....
        /*049c*/ 	.word	0x0000a590


	//   ....[77]....
        /*04a0*/ 	.word	0x0000a680


	//   ....[78]....
        /*04a4*/ 	.word	0x0000a6a0


	//   ....[79]....
        /*04a8*/ 	.word	0x0000a7a0


	//   ....[80]....
        /*04ac*/ 	.word	0x0000a7e0


	//   ....[81]....
        /*04b0*/ 	.word	0x0000b540


	//   ....[82]....
        /*04b4*/ 	.word	0x0000c320


	//   ....[83]....
        /*04b8*/ 	.word	0x0000c350


	//   ....[84]....
        /*04bc*/ 	.word	0x0000c430


	//   ....[85]....
        /*04c0*/ 	.word	0x0000c440


	//   ....[86]....
        /*04c4*/ 	.word	0x0000c4d0


	//   ....[87]....
        /*04c8*/ 	.word	0x0000c4e0


	//   ....[88]....
        /*04cc*/ 	.word	0x0000c4f0


	//   ....[89]....
        /*04d0*/ 	.word	0x0000c500


	//   ....[90]....
        /*04d4*/ 	.word	0x0000ecd0


	//   ....[91]....
        /*04d8*/ 	.word	0x0000f1f0


	//   ....[92]....
        /*04dc*/ 	.word	0x0000f3c0


	//   ....[93]....
        /*04e0*/ 	.word	0x0000f420


	//   ....[94]....
        /*04e4*/ 	.word	0x0000f4b0


	//   ....[95]....
        /*04e8*/ 	.word	0x0000f5c0


	//   ....[96]....
        /*04ec*/ 	.word	0x0000f620


	//   ....[97]....
        /*04f0*/ 	.word	0x0000f720


	//   ....[98]....
        /*04f4*/ 	.word	0x0000f780


	//   ....[99]....
        /*04f8*/ 	.word	0x0000f860


	//----- nvinfo : EIATTR_REG_RECONFIG
	.align		4
.L_635:
        /*04fc*/ 	.byte	0x01, 0x54
	.zero		2


	//----- nvinfo : EIATTR_SYSCALL_OFFSETS
	.align		4
        /*0500*/ 	.byte	0x04, 0x46
        /*0502*/ 	.short	(.L_637 - .L_636)


	//   ....[0]....
.L_636:
        /*0504*/ 	.word	0x00001980


	//   ....[1]....
        /*0508*/ 	.word	0x0000afb0


	//   ....[2]....
        /*050c*/ 	.word	0x0000b130


	//   ....[3]....
        /*0510*/ 	.word	0x0000b270


	//   ....[4]....
        /*0514*/ 	.word	0x0000b390


	//   ....[5]....
        /*0518*/ 	.word	0x0000bf10


	//----- nvinfo : EIATTR_MBARRIER_INSTR_OFFSETS
	.align		4
.L_637:
        /*051c*/ 	.byte	0x04, 0x39
        /*051e*/ 	.short	(.L_639 - .L_638)


	//   ....[0]....
.L_638:
        /*0520*/ 	.word	0x00000270
        /*0524*/ 	.word	0x000000ff
        /*0528*/ 	.word	0x00033400
        /*052c*/ 	.short	0x0100
        /*052e*/ 	.byte	0x08
	.zero		1


	//   ....[1]....
        /*0530*/ 	.word	0x00000280
        /*0534*/ 	.word	0x000000ff
        /*0538*/ 	.word	0x00033420
        /*053c*/ 	.short	0x0100
        /*053e*/ 	.byte	0x08
	.zero		1


	//   ....[2]....
        /*0540*/ 	.word	0x00000370
        /*0544*/ 	.word	0x000000ff
        /*0548*/ 	.word	0x00033430
        /*054c*/ 	.short	0x0100
        /*054e*/ 	.byte	0x08
	.zero		1


	//   ....[3]....
        /*0550*/ 	.word	0x00000380
        /*0554*/ 	.word	0x000000ff
        /*0558*/ 	.word	0x00033440
        /*055c*/ 	.short	0x0100
        /*055e*/ 	.byte	0x08
	.zero		1


	//   ....[4]....
        /*0560*/ 	.word	0x00000390
        /*0564*/ 	.word	0x000000ff
        /*0568*/ 	.word	0x00033438
        /*056c*/ 	.short	0x0100
        /*056e*/ 	.byte	0x08
	.zero		1


	//   ....[5]....
        /*0570*/ 	.word	0x000003a0
        /*0574*/ 	.word	0x000000ff
        /*0578*/ 	.word	0x00033448
        /*057c*/ 	.short	0x0100
        /*057e*/ 	.byte	0x08
	.zero		1


	//   ....[6]....
        /*0580*/ 	.word	0x000005a0
        /*0584*/ 	.word	0x000000ff
        /*0588*/ 	.word	0x00033450
        /*058c*/ 	.short	0x0100
        /*058e*/ 	.byte	0x08
	.zero		1


	//   ....[7]....
        /*0590*/ 	.word	0x000005b0
        /*0594*/ 	.word	0x000000ff
        /*0598*/ 	.word	0x00033460
        /*059c*/ 	.short	0x0100
        /*059e*/ 	.byte	0x08
	.zero		1


	//   ....[8]....
        /*05a0*/ 	.word	0x000005c0
        /*05a4*/ 	.word	0x000000ff
        /*05a8*/ 	.word	0x00033458
        /*05ac*/ 	.short	0x0100
        /*05ae*/ 	.byte	0x08
	.zero		1


	//   ....[9]....
        /*05b0*/ 	.word	0x000005d0
        /*05b4*/ 	.word	0x000000ff
        /*05b8*/ 	.word	0x00033468
        /*05bc*/ 	.short	0x0100
        /*05be*/ 	.byte	0x08
	.zero		1


	//   ....[10]....
        /*05c0*/ 	.word	0x000007d0
        /*05c4*/ 	.word	0x000000ff
        /*05c8*/ 	.word	0x00033470
        /*05cc*/ 	.short	0x0100
        /*05ce*/ 	.byte	0x08
	.zero		1


	//   ....[11]....
        /*05d0*/ 	.word	0x000007e0
        /*05d4*/ 	.word	0x000000ff
        /*05d8*/ 	.word	0x00033480
        /*05dc*/ 	.short	0x0100
        /*05de*/ 	.byte	0x08
	.zero		1


	//   ....[12]....
        /*05e0*/ 	.word	0x000007f0
        /*05e4*/ 	.word	0x000000ff
        /*05e8*/ 	.word	0x00033478
        /*05ec*/ 	.short	0x0100
        /*05ee*/ 	.byte	0x08
	.zero		1


	//   ....[13]....
        /*05f0*/ 	.word	0x00000800
        /*05f4*/ 	.word	0x000000ff
        /*05f8*/ 	.word	0x00033488
        /*05fc*/ 	.short	0x0100
        /*05fe*/ 	.byte	0x08
	.zero		1


	//   ....[14]....
        /*0600*/ 	.word	0x00000a50
        /*0604*/ 	.word	0x000000ff
        /*0608*/ 	.word	0x00033490
        /*060c*/ 	.short	0x0100
        /*060e*/ 	.byte	0x08
	.zero		1


	//   ....[15]....
        /*0610*/ 	.word	0x00000a60
        /*0614*/ 	.word	0x000000ff
        /*0618*/ 	.word	0x000334a0
        /*061c*/ 	.short	0x0100
        /*061e*/ 	.byte	0x08
	.zero		1


	//   ....[16]....
        /*0620*/ 	.word	0x00000a70
        /*0624*/ 	.word	0x000000ff
        /*0628*/ 	.word	0x00033498
        /*062c*/ 	.short	0x0100
        /*062e*/ 	.byte	0x08
	.zero		1


	//   ....[17]....
        /*0630*/ 	.word	0x00000a80
        /*0634*/ 	.word	0x000000ff
        /*0638*/ 	.word	0x000334a8
        /*063c*/ 	.short	0x0100
        /*063e*/ 	.byte	0x08
	.zero		1


	//   ....[18]....
        /*0640*/ 	.word	0x00000d30
        /*0644*/ 	.word	0x000000ff
        /*0648*/ 	.word	0x000334b0
        /*064c*/ 	.short	0x0100
        /*064e*/ 	.byte	0x08
	.zero		1


	//   ....[19]....
        /*0650*/ 	.word	0x00000d40
        /*0654*/ 	.word	0x000000ff
        /*0658*/ 	.word	0x000334c0
        /*065c*/ 	.short	0x0100
        /*065e*/ 	.byte	0x08
	.zero		1


	//   ....[20]....
        /*0660*/ 	.word	0x00000d50
        /*0664*/ 	.word	0x000000ff
        /*0668*/ 	.word	0x000334b8
        /*066c*/ 	.short	0x0100
        /*066e*/ 	.byte	0x08
	.zero		1


	//   ....[21]....
        /*0670*/ 	.word	0x00000d60
        /*0674*/ 	.word	0x000000ff
        /*0678*/ 	.word	0x000334c8
        /*067c*/ 	.short	0x0100
        /*067e*/ 	.byte	0x08
	.zero		1


	//   ....[22]....
        /*0680*/ 	.word	0x000019e0
        /*0684*/ 	.word	0x000000ff
        /*0688*/ 	.word	0x00033400
        /*068c*/ 	.short	0x010a
        /*068e*/ 	.byte	0x27
	.zero		1


	//   ....[23]....
        /*0690*/ 	.word	0x00001a60
        /*0694*/ 	.word	0x00000003
        /*0698*/ 	.word	0x00033430
        /*069c*/ 	.short	0x010a
        /*069e*/ 	.byte	0x3f
	.zero		1


	//   ....[24]....
        /*06a0*/ 	.word	0x00001aa0
        /*06a4*/ 	.word	0x00000003
        /*06a8*/ 	.word	0x00033430
        /*06ac*/ 	.short	0x010a
        /*06ae*/ 	.byte	0x3f
	.zero		1


	//   ....[25]....
        /*06b0*/ 	.word	0x00003d30
        /*06b4*/ 	.word	0x00000003
        /*06b8*/ 	.word	0x00000000
        /*06bc*/ 	.short	0x0101
        /*06be*/ 	.byte	0x3f
	.zero		1


	//   ....[26]....
        /*06c0*/ 	.word	0x00004be0
        /*06c4*/ 	.word	0x000000ff
        /*06c8*/ 	.word	0x00033430
        /*06cc*/ 	.short	0x010a
        /*06ce*/ 	.byte	0x06
	.zero		1


	//   ....[27]....
        /*06d0*/ 	.word	0x00004c20
        /*06d4*/ 	.word	0x000000ff
        /*06d8*/ 	.word	0x00033430
        /*06dc*/ 	.short	0x010a
        /*06de*/ 	.byte	0x06
	.zero		1


	//   ....[28]....
        /*06e0*/ 	.word	0x00005860
        /*06e4*/ 	.word	0x000000ff
        /*06e8*/ 	.word	0x00033450
        /*06ec*/ 	.short	0x010a
        /*06ee*/ 	.byte	0x06
	.zero		1


	//   ....[29]....
        /*06f0*/ 	.word	0x000058a0
        /*06f4*/ 	.word	0x000000ff
        /*06f8*/ 	.word	0x00033450
        /*06fc*/ 	.short	0x010a
        /*06fe*/ 	.byte	0x06
	.zero		1


	//   ....[30]....
        /*0700*/ 	.word	0x00006ed0
        /*0704*/ 	.word	0x00000003
        /*0708*/ 	.word	0x00000000
        /*070c*/ 	.short	0x0101
        /*070e*/ 	.byte	0x3f
	.zero		1


	//   ....[31]....
        /*0710*/ 	.word	0x000071c0
        /*0714*/ 	.word	0x000000ff
        /*0718*/ 	.word	0x00000000
        /*071c*/ 	.short	0x0101
        /*071e*/ 	.byte	0x06
	.zero		1


	//   ....[32]....
        /*0720*/ 	.word	0x00007a40
        /*0724*/ 	.word	0x000000ff
        /*0728*/ 	.word	0x00033450
        /*072c*/ 	.short	0x010a
        /*072e*/ 	.byte	0x04
	.zero		1


	//   ....[33]....
        /*0730*/ 	.word	0x00007a80
        /*0734*/ 	.word	0x000000ff
        /*0738*/ 	.word	0x00033450
        /*073c*/ 	.short	0x010a
        /*073e*/ 	.byte	0x04
	.zero		1


	//   ....[34]....
        /*0740*/ 	.word	0x000091d0
        /*0744*/ 	.word	0x000000ff
        /*0748*/ 	.word	0x00000000
        /*074c*/ 	.short	0x0101
        /*074e*/ 	.byte	0x04
	.zero		1


	//   ....[35]....
        /*0750*/ 	.word	0x0000a410
        /*0754*/ 	.word	0x000000ff
        /*0758*/ 	.word	0x00000000
        /*075c*/ 	.short	0x0101
        /*075e*/ 	.byte	0x04
	.zero		1


	//   ....[36]....
        /*0760*/ 	.word	0x0000a470
        /*0764*/ 	.word	0x000000ff
        /*0768*/ 	.word	0x00000000
        /*076c*/ 	.short	0x0101
        /*076e*/ 	.byte	0x27
	.zero		1


	//   ....[37]....
        /*0770*/ 	.word	0x0000b780
        /*0774*/ 	.word	0x00000004
        /*0778*/ 	.word	0x00033480
        /*077c*/ 	.short	0x010a
        /*077e*/ 	.byte	0x3f
	.zero		1


	//   ....[38]....
        /*0780*/ 	.word	0x0000bad0
        /*0784*/ 	.word	0x00000004
        /*0788*/ 	.word	0x00033440
        /*078c*/ 	.short	0x010a
        /*078e*/ 	.byte	0x3f
	.zero		1


	//   ....[39]....
        /*0790*/ 	.word	0x0000c640
        /*0794*/ 	.word	0x000000ff
        /*0798*/ 	.word	0x00033400
        /*079c*/ 	.short	0x0107
        /*079e*/ 	.byte	0x29
	.zero		1


	//   ....[40]....
        /*07a0*/ 	.word	0x0000c690
        /*07a4*/ 	.word	0x000000ff
        /*07a8*/ 	.word	0x00033400
        /*07ac*/ 	.short	0x0101
        /*07ae*/ 	.byte	0x29
	.zero		1


	//   ....[41]....
        /*07b0*/ 	.word	0x0000c6c0
        /*07b4*/ 	.word	0x000000ff
        /*07b8*/ 	.word	0x00033420
        /*07bc*/ 	.short	0x010a
        /*07be*/ 	.byte	0x29
	.zero		1


	//   ....[42]....
        /*07c0*/ 	.word	0x0000c9a0
        /*07c4*/ 	.word	0x00000006
        /*07c8*/ 	.word	0x00033480
        /*07cc*/ 	.short	0x010a
        /*07ce*/ 	.byte	0x3f
	.zero		1


	//   ....[43]....
        /*07d0*/ 	.word	0x0000ced0
        /*07d4*/ 	.word	0x00000006
        /*07d8*/ 	.word	0x00033440
        /*07dc*/ 	.short	0x010a
        /*07de*/ 	.byte	0x3f
	.zero		1


	//   ....[44]....
        /*07e0*/ 	.word	0x0000d3c0
        /*07e4*/ 	.word	0x00000003
        /*07e8*/ 	.word	0x00033470
        /*07ec*/ 	.short	0x010a
        /*07ee*/ 	.byte	0x3f
	.zero		1


	//   ....[45]....
        /*07f0*/ 	.word	0x0000d430
        /*07f4*/ 	.word	0x00000003
        /*07f8*/ 	.word	0x00033460
        /*07fc*/ 	.short	0x010a
        /*07fe*/ 	.byte	0x3f
	.zero		1


	//   ....[46]....
        /*0800*/ 	.word	0x0000de40
        /*0804*/ 	.word	0x00000003
        /*0808*/ 	.word	0x00033450
        /*080c*/ 	.short	0x0101
        /*080e*/ 	.byte	0x3f
	.zero		1


	//   ....[47]....
        /*0810*/ 	.word	0x0000ded0
        /*0814*/ 	.word	0x00000003
        /*0818*/ 	.word	0x00000000
        /*081c*/ 	.short	0x0101
        /*081e*/ 	.byte	0x3f
	.zero		1


	//   ....[48]....
        /*0820*/ 	.word	0x0000dfe0
        /*0824*/ 	.word	0x00000000
        /*0828*/ 	.word	0x00033470
        /*082c*/ 	.short	0x010a
        /*082e*/ 	.byte	0x3f
	.zero		1


	//   ....[49]....
        /*0830*/ 	.word	0x0000e070
        /*0834*/ 	.word	0x00000000
        /*0838*/ 	.word	0x00033460
        /*083c*/ 	.short	0x010a
        /*083e*/ 	.byte	0x3f
	.zero		1


	//   ....[50]....
        /*0840*/ 	.word	0x0000ea90
        /*0844*/ 	.word	0x00000000
        /*0848*/ 	.word	0x00033450
        /*084c*/ 	.short	0x0101
        /*084e*/ 	.byte	0x3f
	.zero		1


	//   ....[51]....
        /*0850*/ 	.word	0x0000eb20
        /*0854*/ 	.word	0x00000000
        /*0858*/ 	.word	0x00000000
        /*085c*/ 	.short	0x0101
        /*085e*/ 	.byte	0x3f
	.zero		1


	//   ....[52]....
        /*0860*/ 	.word	0x0000ec80
        /*0864*/ 	.word	0x00000009
        /*0868*/ 	.word	0x00033420
        /*086c*/ 	.short	0x010a
        /*086e*/ 	.byte	0x3f
	.zero		1


	//   ....[53]....
        /*0870*/ 	.word	0x0000edf0
        /*0874*/ 	.word	0x00000005
        /*0878*/ 	.word	0x00000000
        /*087c*/ 	.short	0x010a
        /*087e*/ 	.byte	0x3f
	.zero		1


	//   ....[54]....
        /*0880*/ 	.word	0x0000ee60
        /*0884*/ 	.word	0x00000007
        /*0888*/ 	.word	0x00000000
        /*088c*/ 	.short	0x010a
        /*088e*/ 	.byte	0x3f
	.zero		1


	//   ....[55]....
        /*0890*/ 	.word	0x0000eec0
        /*0894*/ 	.word	0x00000005
        /*0898*/ 	.word	0x00033460
        /*089c*/ 	.short	0x010a
        /*089e*/ 	.byte	0x3f
	.zero		1


	//   ....[56]....
        /*08a0*/ 	.word	0x0000ef10
        /*08a4*/ 	.word	0x00000003
        /*08a8*/ 	.word	0x00033460
        /*08ac*/ 	.short	0x010a
        /*08ae*/ 	.byte	0x3f
	.zero		1


	//   ....[57]....
        /*08b0*/ 	.word	0x0000ef50
        /*08b4*/ 	.word	0x00000005
        /*08b8*/ 	.word	0x00033480
        /*08bc*/ 	.short	0x010a
        /*08be*/ 	.byte	0x3f
	.zero		1


	//   ....[58]....
        /*08c0*/ 	.word	0x0000ef70
        /*08c4*/ 	.word	0x00000003
        /*08c8*/ 	.word	0x00033480
        /*08cc*/ 	.short	0x010a
        /*08ce*/ 	.byte	0x3f
	.zero		1


	//   ....[59]....
        /*08d0*/ 	.word	0x0000efe0
        /*08d4*/ 	.word	0x00000003
        /*08d8*/ 	.word	0x00033400
        /*08dc*/ 	.short	0x010a
        /*08de*/ 	.byte	0x3f
	.zero		1


	//   ....[60]....
        /*08e0*/ 	.word	0x0000f030
        /*08e4*/ 	.word	0x00000003
        /*08e8*/ 	.word	0x00033430
        /*08ec*/ 	.short	0x010a
        /*08ee*/ 	.byte	0x3f
	.zero		1


	//   ....[61]....
        /*08f0*/ 	.word	0x0000f090
        /*08f4*/ 	.word	0x00000005
        /*08f8*/ 	.word	0x00033430
        /*08fc*/ 	.short	0x010a
        /*08fe*/ 	.byte	0x3f
	.zero		1


	//   ....[62]....
        /*0900*/ 	.word	0x0000f0f0
        /*0904*/ 	.word	0x00000005
        /*0908*/ 	.word	0x00033450
        /*090c*/ 	.short	0x010a
        /*090e*/ 	.byte	0x3f
	.zero		1


	//   ....[63]....
        /*0910*/ 	.word	0x0000f150
        /*0914*/ 	.word	0x00000007
        /*0918*/ 	.word	0x00033450
        /*091c*/ 	.short	0x010a
        /*091e*/ 	.byte	0x3f
	.zero		1


	//   ....[64]....
        /*0920*/ 	.word	0x0000f2a0
        /*0924*/ 	.word	0x00000004
        /*0928*/ 	.word	0x00033480
        /*092c*/ 	.short	0x010a
        /*092e*/ 	.byte	0x3f
	.zero		1


	//   ....[65]....
        /*0930*/ 	.word	0x0000f2f0
        /*0934*/ 	.word	0x00000004
        /*0938*/ 	.word	0x00033440
        /*093c*/ 	.short	0x010a
        /*093e*/ 	.byte	0x3f
	.zero		1


	//   ....[66]....
        /*0940*/ 	.word	0x0000f8b0
        /*0944*/ 	.word	0x00000002
        /*0948*/ 	.word	0x00033420
        /*094c*/ 	.short	0x010a
        /*094e*/ 	.byte	0x3f
	.zero		1


	//   ....[67]....
        /*0950*/ 	.word	0x0000f900
        /*0954*/ 	.word	0x00000006
        /*0958*/ 	.word	0x00033480
        /*095c*/ 	.short	0x010a
        /*095e*/ 	.byte	0x3f
	.zero		1


	//   ....[68]....
        /*0960*/ 	.word	0x0000f950
        /*0964*/ 	.word	0x00000006
        /*0968*/ 	.word	0x00033440
        /*096c*/ 	.short	0x010a
        /*096e*/ 	.byte	0x3f
	.zero		1


	//   ....[69]....
        /*0970*/ 	.word	0x0000f9a0
        /*0974*/ 	.word	0x00000003
        /*0978*/ 	.word	0x00033470
        /*097c*/ 	.short	0x010a
        /*097e*/ 	.byte	0x3f
	.zero		1


	//   ....[70]....
        /*0980*/ 	.word	0x0000f9f0
        /*0984*/ 	.word	0x00000003
        /*0988*/ 	.word	0x00033460
        /*098c*/ 	.short	0x010a
        /*098e*/ 	.byte	0x3f
	.zero		1


	//   ....[71]....
        /*0990*/ 	.word	0x0000fa40
        /*0994*/ 	.word	0x00000000
        /*0998*/ 	.word	0x00033470
        /*099c*/ 	.short	0x010a
        /*099e*/ 	.byte	0x3f
	.zero		1


	//   ....[72]....
        /*09a0*/ 	.word	0x0000fa90
        /*09a4*/ 	.word	0x00000000
        /*09a8*/ 	.word	0x00033460
        /*09ac*/ 	.short	0x010a
        /*09ae*/ 	.byte	0x3f
	.zero		1


	//   ....[73]....
        /*09b0*/ 	.word	0x0000fae0
        /*09b4*/ 	.word	0x00000009
        /*09b8*/ 	.word	0x00033420
        /*09bc*/ 	.short	0x010a
        /*09be*/ 	.byte	0x3f
	.zero		1


	//   ....[74]....
        /*09c0*/ 	.word	0x0000fb30
        /*09c4*/ 	.word	0x00000005
        /*09c8*/ 	.word	0x00000000
        /*09cc*/ 	.short	0x010a
        /*09ce*/ 	.byte	0x3f
	.zero		1


	//   ....[75]....
        /*09d0*/ 	.word	0x0000fb80
        /*09d4*/ 	.word	0x00000007
        /*09d8*/ 	.word	0x00000000
        /*09dc*/ 	.short	0x010a
        /*09de*/ 	.byte	0x3f
	.zero		1


	//   ....[76]....
        /*09e0*/ 	.word	0x0000fbd0
        /*09e4*/ 	.word	0x00000005
        /*09e8*/ 	.word	0x00033460
        /*09ec*/ 	.short	0x010a
        /*09ee*/ 	.byte	0x3f
	.zero		1


	//   ....[77]....
        /*09f0*/ 	.word	0x0000fc20
        /*09f4*/ 	.word	0x00000003
        /*09f8*/ 	.word	0x00033460
        /*09fc*/ 	.short	0x010a
        /*09fe*/ 	.byte	0x3f
	.zero		1


	//   ....[78]....
        /*0a00*/ 	.word	0x0000fc70
        /*0a04*/ 	.word	0x00000005
        /*0a08*/ 	.word	0x00033480
        /*0a0c*/ 	.short	0x010a
        /*0a0e*/ 	.byte	0x3f
	.zero		1


	//----- nvinfo : EIATTR_NUM_MBARRIERS
	.align		4
.L_639:
        /*0a10*/ 	.byte	0x03, 0x38
        /*0a12*/ 	.short	0x0016


	//----- nvinfo : EIATTR_EXIT_INSTR_OFFSETS
	.align		4
        /*0a14*/ 	.byte	0x04, 0x1c
        /*0a16*/ 	.short	(.L_641 - .L_640)


	//   ....[0]....
.L_640:
        /*0a18*/ 	.word	0x00000f50


	//   ....[1]....
        /*0a1c*/ 	.word	0x0000a900


	//   ....[2]....
        /*0a20*/ 	.word	0x0000ecf0


	//   ....[3]....
        /*0a24*/ 	.word	0x0000efc0


	//----- nvinfo : EIATTR_MAX_THREADS
	.align		4
.L_641:
        /*0a28*/ 	.byte	0x04, 0x05
        /*0a2a*/ 	.short	(.L_643 - .L_642)
.L_642:
        /*0a2c*/ 	.word	0x00000180
        /*0a30*/ 	.word	0x00000001
        /*0a34*/ 	.word	0x00000001


	//----- nvinfo : EIATTR_CRS_STACK_SIZE
	.align		4
.L_643:
        /*0a38*/ 	.byte	0x04, 0x1e
        /*0a3a*/ 	.short	(.L_645 - .L_644)
.L_644:
        /*0a3c*/ 	.word	0x00000000


	//----- nvinfo : EIATTR_CBANK_PARAM_SIZE
	.align		4
.L_645:
        /*0a40*/ 	.byte	0x03, 0x19
        /*0a42*/ 	.short	0x0a70


	//----- nvinfo : EIATTR_PARAM_CBANK
	.align		4
        /*0a44*/ 	.byte	0x04, 0x0a
        /*0a46*/ 	.short	(.L_647 - .L_646)
	.align		4
.L_646:
        /*0a48*/ 	.word	index@(.nv.constant0._ZN7cutlass13device_kernelIN5flash11enable_sm90INS1_16FlashAttnFwdSm90INS1_25CollectiveMainloopFwdSm90ILi2EN4cute5tupleIJNS5_1CILi2EEENS7_ILi1EEES9_EEENS6_IJNS7_ILi128EEENS7_ILi160EEENS7_ILi192EEEEEELi192ENS_12float_e4m3_tEfNS_4arch4Sm90ELb0ELb0ELb0ELb0ELb0ELb0ELb0ELb1ELb1ELb1ELb0ELb0EEENS1_21CollectiveEpilogueFwdINS6_IJSB_SD_SC_EEESA_NS_10bfloat16_tESH_Li256ELb0ELb1ELb0ELb1EEENS1_29StaticPersistentTileSchedulerILb0EEEEEEEEEvNT_6ParamsE)
        /*0a4c*/ 	.short	0x0210
        /*0a4e*/ 	.short	0x0a70


	//----- nvinfo : EIATTR_SW_WAR
	.align		4
.L_647:
        /*0a50*/ 	.byte	0x04, 0x36
        /*0a52*/ 	.short	(.L_649 - .L_648)
.L_648:
        /*0a54*/ 	.word	0x00000008
.L_649:


//--------------------- .nv.info._ZN7cutlass13device_kernelIN5flash11enable_sm90INS1_16FlashAttnFwdSm90INS1_25CollectiveMainloopFwdSm90ILi2EN4cute5tupleIJNS5_1CILi1EEES8_S8_EEENS6_IJNS7_ILi128EEENS7_ILi160EEENS7_ILi192EEEEEELi192ENS_12float_e4m3_tEfNS_4arch4Sm90ELb0ELb0ELb0ELb1ELb0ELb0ELb0ELb1ELb1ELb1ELb0ELb0EEENS1_21CollectiveEpilogueFwdINS6_IJSA_SC_SB_EEES9_NS_10bfloat16_tESG_Li256ELb1ELb1ELb0ELb1EEENS1_36VarlenDynamicPersistentTileSchedulerILi128ELi160ELi256ELi128ELb0ELb1ELb1ELb0ELb1ELb1EEEEEEEEEvNT_6ParamsE --------------------------
	.section	.nv.info._ZN7cutlass13device_kernelIN5flash11enable_sm90INS1_16FlashAttnFwdSm90INS1_25CollectiveMainloopFwdSm90ILi2EN4cute5tupleIJNS5_1CILi1EEES8_S8_EEENS6_IJNS7_ILi128EEENS7_ILi160EEENS7_ILi192EEEEEELi192ENS_12float_e4m3_tEfNS_4arch4Sm90ELb0ELb0ELb0ELb1ELb0ELb0ELb0ELb1ELb1ELb1ELb0ELb0EEENS1_21CollectiveEpilogueFwdINS6_IJSA_SC_SB_EEES9_NS_10bfloat16_tESG_Li256ELb1ELb1ELb0ELb1EEENS1_36VarlenDynamicPersistentTileSchedulerILi128ELi160ELi256ELi128ELb0ELb1ELb1ELb0ELb1ELb1EEEEEEEEEvNT_6ParamsE,"",@"SHT_CUDA_INFO"
	.sectionflags	@""
	.align	4


	//----- nvinfo : EIATTR_CUDA_API_VERSION
	.align		4
        /*0000*/ 	.byte	0x04, 0x37
        /*0002*/ 	.short	(.L_651 - .L_650)
.L_650:
        /*0004*/ 	.word	0x00000082


	//----- nvinfo : EIATTR_KPARAM_INFO
	.align		4
.L_651:
        /*0008*/ 	.byte	0x04, 0x17
        /*000a*/ 	.short	(.L_653 - .L_652)
.L_652:
        /*000c*/ 	.word	0x00000000
        /*0010*/ 	.short	0x0000
        /*0012*/ 	.short	0x0070
        /*0014*/ 	.byte	0x00, 0xf0, 0x01, 0x2a


	//----- nvinfo : EIATTR_SPARSE_MMA_MASK
	.align		4
.L_653:
        /*0018*/ 	.byte	0x03, 0x50
        /*001a*/ 	.short	0x0000


	//----- nvinfo : EIATTR_MAXREG_COUNT
	.align		4
        /*001c*/ 	.byte	0x03, 0x1b
        /*001e*/ 	.short	0x00a8


	//----- nvinfo : EIATTR_NUM_BARRIERS
	.align		4
        /*0020*/ 	.byte	0x02, 0x4c
        /*0022*/ 	.byte	0x10
	.zero		1


	//----- nvinfo : EIATTR_EXTERNS
	.align		4
        /*0024*/ 	.byte	0x04, 0x0f
        /*0026*/ 	.short	(.L_655 - .L_654)


	//   ....[0]....
	.align		4
.L_654:
        /*0028*/ 	.word	index@(__assertfail)


	//----- nvinfo : EIATTR_ANNOTATIONS
	.align		4
.L_655:
        /*002c*/ 	.byte	0x04, 0x55
        /*002e*/ 	.short	(.L_657 - .L_656)


	//   ....[0]....
.L_656:
        /* <DEDUP_REMOVED lines=39> */


	//----- nvinfo : EIATTR_MERCURY_ISA_VERSION
	.align		4
.L_657:
        /*0290*/ 	.byte	0x03, 0x5f
        /*0292*/ 	.short	0x0101


	//----- nvinfo : EIATTR_UNUSED_LOAD_BYTE_OFFSET
	.align		4
        /*0294*/ 	.byte	0x04, 0x44
        /*0296*/ 	.short	(.L_659 - .L_658)


	//   ....[0]....
.L_658:
        /*0298*/ 	.word	0x00000a40
        /*029c*/ 	.word	0x0000fff0


	//   ....[1]....
        /*02a0*/ 	.word	0x00008e70
        /*02a4*/ 	.word	0x0000fff0


	//----- nvinfo : EIATTR_INT_WARP_WIDE_INSTR_OFFSETS
	.align		4
.L_659:
        /*02a8*/ 	.byte	0x04, 0x31
        /*02aa*/ 	.short	(.L_661 - .L_660)


	//   ....[0]....
.L_660:
        /*02ac*/ 	.word	0x00000130


	//   ....[1]....
        /*02b0*/ 	.word	0x00000170


	//   ....[2]....
        /*02b4*/ 	.word	0x000001e0


	//   ....[3]....
        /*02b8*/ 	.word	0x0000d300


	//   ....[4]....
        /*02bc*/ 	.word	0x0000d390


	//   ....[5]....
        /*02c0*/ 	.word	0x000105a0


	//   ....[6]....
        /*02c4*/ 	.word	0x00010630


	//----- nvinfo : EIATTR_COOP_GROUP_MASK_REGIDS
	.align		4
.L_661:
        /*02c8*/ 	.byte	0x04, 0x29
        /*02ca*/ 	.short	(.L_663 - .L_662)


	//   ....[0]....
.L_662:
        /*02cc*/ 	.word	0xffffffff


	//   ....[1]....
        /*02d0*/ 	.word	0xffffffff


	//   ....[2]....
        /*02d4*/ 	.word	0xffffffff


	//   ....[3]....
        /*02d8*/ 	.word	0xffffffff


	//   ....[4]....
        /*02dc*/ 	.word	0xffffffff


	//   ....[5]....
        /*02e0*/ 	.word	0xffffffff


	//   ....[6]....
        /*02e4*/ 	.word	0xffffffff


	//   ....[7]....
        /*02e8*/ 	.word	0xffffffff


	//   ....[8]....
        /*02ec*/ 	.word	0xffffffff


	//   ....[9]....
        /*02f0*/ 	.word	0xffffffff


	//   ....[10]....
        /*02f4*/ 	.word	0xffffffff


	//   ....[11]....
        /*02f8*/ 	.word	0xffffffff


	//   ....[12]....
        /*02fc*/ 	.word	0xffffffff


	//   ....[13]....
        /*0300*/ 	.word	0xffffffff


	//   ....[14]....
        /*0304*/ 	.word	0xffffffff


	//   ....[15]....
        /*0308*/ 	.word	0xffffffff


	//   ....[16]....
        /*030c*/ 	.word	0xffffffff


	//   ....[17]....
        /*0310*/ 	.word	0xffffffff


	//   ....[18]....
        /*0314*/ 	.word	0xffffffff


	//   ....[19]....
        /*0318*/ 	.word	0xffffffff


	//   ....[20]....
        /*031c*/ 	.word	0xffffffff


	//   ....[21]....
        /*0320*/ 	.word	0xffffffff


	//   ....[22]....
        /*0324*/ 	.word	0xffffffff


	//   ....[23]....
        /*0328*/ 	.word	0xffffffff


	//   ....[24]....
        /*032c*/ 	.word	0xffffffff


	//   ....[25]....
        /*0330*/ 	.word	0xffffffff


	//   ....[26]....
        /*0334*/ 	.word	0xffffffff


	//   ....[27]....
        /*0338*/ 	.word	0xffffffff


	//   ....[28]....
        /*033c*/ 	.word	0xffffffff


	//   ....[29]....
        /*0340*/ 	.word	0xffffffff


	//   ....[30]....
        /*0344*/ 	.word	0xffffffff


	//   ....[31]....
        /*0348*/ 	.word	0xffffffff


	//   ....[32]....
        /*034c*/ 	.word	0xffffffff


	//   ....[33]....
        /*0350*/ 	.word	0xffffffff


	//   ....[34]....
        /*0354*/ 	.word	0xffffffff


	//   ....[35]....
        /*0358*/ 	.word	0xffffffff


	//   ....[36]....
        /*035c*/ 	.word	0xffffffff


	//   ....[37]....
        /*0360*/ 	.word	0xffffffff


	//   ....[38]....
        /*0364*/ 	.word	0xffffffff


	//   ....[39]....
        /*0368*/ 	.word	0xffffffff


	//   ....[40]....
        /*036c*/ 	.word	0xffffffff


	//   ....[41]....
        /*0370*/ 	.word	0xffffffff


	//   ....[42]....
        /*0374*/ 	.word	0xffffffff


	//   ....[43]....
        /*0378*/ 	.word	0xffffffff


	//   ....[44]....
        /*037c*/ 	.word	0xffffffff


	//   ....[45]....
        /*0380*/ 	.word	0xffffffff


	//   ....[46]....
        /*0384*/ 	.word	0xffffffff


	//   ....[47]....
        /*0388*/ 	.word	0xffffffff


	//   ....[48]....
        /*038c*/ 	.word	0xffffffff


	//   ....[49]....
        /*0390*/ 	.word	0xffffffff


	//   ....[50]....
        /*0394*/ 	.word	0xffffffff


	//   ....[51]....
        /*0398*/ 	.word	0xffffffff


	//   ....[52]....
        /*039c*/ 	.word	0xffffffff


	//   ....[53]....
        /*03a0*/ 	.word	0xffffffff


	//   ....[54]....
        /*03a4*/ 	.word	0xffffffff


	//   ....[55]....
        /*03a8*/ 	.word	0xffffffff


	//   ....[56]....
        /*03ac*/ 	.word	0xffffffff


	//   ....[57]....
        /*03b0*/ 	.word	0xffffffff


	//   ....[58]....
        /*03b4*/ 	.word	0xffffffff


	//   ....[59]....
        /*03b8*/ 	.word	0xffffffff


	//   ....[60]....
        /*03bc*/ 	.word	0xffffffff


	//   ....[61]....
        /*03c0*/ 	.word	0xffffffff


	//   ....[62]....
        /*03c4*/ 	.word	0xffffffff


	//   ....[63]....
        /*03c8*/ 	.word	0xffffffff


	//   ....[64]....
        /*03cc*/ 	.word	0xffffffff


	//   ....[65]....
        /*03d0*/ 	.word	0xffffffff


	//   ....[66]....
        /*03d4*/ 	.word	0xffffffff


	//   ....[67]....
        /*03d8*/ 	.word	0xffffffff


	//   ....[68]....
        /*03dc*/ 	.word	0xffffffff


	//   ....[69]....
        /*03e0*/ 	.word	0xffffffff


	//   ....[70]....
        /*03e4*/ 	.word	0xffffffff


	//   ....[71]....
        /*03e8*/ 	.word	0xffffffff


	//   ....[72]....
        /*03ec*/ 	.word	0xffffffff


	//   ....[73]....
        /*03f0*/ 	.word	0xffffffff


	//   ....[74]....
        /*03f4*/ 	.word	0xffffffff


	//   ....[75]....
        /*03f8*/ 	.word	0xffffffff


	//   ....[76]....
        /*03fc*/ 	.word	0xffffffff


	//   ....[77]....
        /*0400*/ 	.word	0xffffffff


	//   ....[78]....
        /*0404*/ 	.word	0xffffffff


	//   ....[79]....
        /*0408*/ 	.word	0xffffffff


	//   ....[80]....
        /*040c*/ 	.word	0xffffffff


	//   ....[81]....
        /*0410*/ 	.word	0xffffffff


	//   ....[82]....
        /*0414*/ 	.word	0xffffffff


	//   ....[83]....
        /*0418*/ 	.word	0xffffffff


	//   ....[84]....
        /*041c*/ 	.word	0xffffffff


	//   ....[85]....
        /*0420*/ 	.word	0xffffffff


	//   ....[86]....
        /*0424*/ 	.word	0xffffffff


	//   ....[87]....
        /*0428*/ 	.word	0xffffffff


	//   ....[88]....
        /*042c*/ 	.word	0xffffffff


	//   ....[89]....
        /*0430*/ 	.word	0xffffffff


	//   ....[90]....
        /*0434*/ 	.word	0xffffffff


	//   ....[91]....
        /*0438*/ 	.word	0xffffffff


	//   ....[92]....
        /*043c*/ 	.word	0xffffffff


	//   ....[93]....
        /*0440*/ 	.word	0xffffffff


	//   ....[94]....
        /*0444*/ 	.word	0xffffffff


	//   ....[95]....
        /*0448*/ 	.word	0xffffffff


	//   ....[96]....
        /*044c*/ 	.word	0xffffffff


	//   ....[97]....
        /*0450*/ 	.word	0xffffffff


	//   ....[98]....
        /*0454*/ 	.word	0xffffffff


	//   ....[99]....
        /*0458*/ 	.word	0xffffffff


	//   ....[100]....
        /*045c*/ 	.word	0xffffffff


	//   ....[101]....
        /*0460*/ 	.word	0xffffffff


	//   ....[102]....
        /*0464*/ 	.word	0xffffffff


	//   ....[103]....
        /*0468*/ 	.word	0xffffffff


	//   ....[104]....
        /*046c*/ 	.word	0xffffffff


	//   ....[105]....
        /*0470*/ 	.word	0xffffffff


	//   ....[106]....
        /*0474*/ 	.word	0xffffffff


	//   ....[107]....
        /*0478*/ 	.word	0xffffffff


	//   ....[108]....
        /*047c*/ 	.word	0xffffffff


	//   ....[109]....
        /*0480*/ 	.word	0xffffffff


	//   ....[110]....
        /*0484*/ 	.word	0xffffffff


	//   ....[111]....
        /*0488*/ 	.word	0xffffffff


	//   ....[112]....
        /*048c*/ 	.word	0xffffffff


	//   ....[113]....
        /*0490*/ 	.word	0xffffffff


	//   ....[114]....
        /*0494*/ 	.word	0xffffffff


	//   ....[115]....
        /*0498*/ 	.word	0xffffffff


	//   ....[116]....
        /*049c*/ 	.word	0xffffffff


	//   ....[117]....
        /*04a0*/ 	.word	0xffffffff


	//   ....[118]....
        /*04a4*/ 	.word	0xffffffff


	//   ....[119]....
        /*04a8*/ 	.word	0xffffffff


	//   ....[120]....
        /*04ac*/ 	.word	0xffffffff


	//   ....[121]....
        /*04b0*/ 	.word	0xffffffff


	//   ....[122]....
        /*04b4*/ 	.word	0xffffffff


	//   ....[123]....
        /*04b8*/ 	.word	0xffffffff


	//   ....[124]....
        /*04bc*/ 	.word	0xffffffff


	//   ....[125]....
        /*04c0*/ 	.word	0xffffffff


	//   ....[126]....
        /*04c4*/ 	.word	0xffffffff


	//   ....[127]....
        /*04c8*/ 	.word	0xffffffff


	//   ....[128]....
        /*04cc*/ 	.word	0xffffffff


	//   ....[129]....
        /*04d0*/ 	.word	0xffffffff


	//   ....[130]....
        /*04d4*/ 	.word	0xffffffff


	//   ....[131]....
        /*04d8*/ 	.word	0x0500000f


	//   ....[132]....
        /*04dc*/ 	.word	0x0500000f


	//   ....[133]....
        /*04e0*/ 	.word	0x0500000f


	//   ....[134]....
        /*04e4*/ 	.word	0x0500000f


	//   ....[135]....
        /*04e8*/ 	.word	0x0500000f


	//   ....[136]....
        /*04ec*/ 	.word	0x0500000f


	//   ....[137]....
        /*04f0*/ 	.word	0x0500000f


	//   ....[138]....
        /*04f4*/ 	.word	0x0500000f


	//   ....[139]....
        /*04f8*/ 	.word	0x0500000f


	//   ....[140]....
        /*04fc*/ 	.word	0x0500000f


	//----- nvinfo : EIATTR_COOP_GROUP_INSTR_OFFSETS
	.align		4
.L_663:
        /*0500*/ 	.byte	0x04, 0x28
        /*0502*/ 	.short	(.L_665 - .L_664)


	//   ....[0]....
.L_664:
        /*0504*/ 	.word	0x00000070


	//   ....[1]....
        /*0508*/ 	.word	0x00000140


	//   ....[2]....
        /*050c*/ 	.word	0x00000190


	//   ....[3]....
        /*0510*/ 	.word	0x000003c0


	//   ....[4]....
        /*0514*/ 	.word	0x00000520


	//   ....[5]....
        /*0518*/ 	.word	0x00000640


	//   ....[6]....
        /*051c*/ 	.word	0x000007a0


	//   ....[7]....
        /*0520*/ 	.word	0x00001800


	//   ....[8]....
        /*0524*/ 	.word	0x00003280


	//   ....[9]....
        /*0528*/ 	.word	0x00003320


	//   ....[10]....
        /*052c*/ 	.word	0x00003b30


	//   ....[11]....
        /*0530*/ 	.word	0x00003bc0


	//   ....[12]....
        /*0534*/ 	.word	0x00006530


	//   ....[13]....
        /*0538*/ 	.word	0x00006580


	//   ....[14]....
        /*053c*/ 	.word	0x000065a0


	//   ....[15]....
        /*0540*/ 	.word	0x000065d0


	//   ....[16]....
        /*0544*/ 	.word	0x00008520


	//   ....[17]....
        /*0548*/ 	.word	0x00008530


	//   ....[18]....
        /*054c*/ 	.word	0x00008560


	//   ....[19]....
        /*0550*/ 	.word	0x00008570


	//   ....[20]....
        /*0554*/ 	.word	0x000099d0


	//   ....[21]....
        /*0558*/ 	.word	0x00009a00


	//   ....[22]....
        /*055c*/ 	.word	0x00009a30


	//   ....[23]....
        /*0560*/ 	.word	0x00009a60


	//   ....[24]....
        /*0564*/ 	.word	0x00009a90


	//   ....[25]....
        /*0568*/ 	.word	0x00009ab0


	//   ....[26]....
        /*056c*/ 	.word	0x00009ac0


	//   ....[27]....
        /*0570*/ 	.word	0x00009ad0


	//   ....[28]....
        /*0574*/ 	.word	0x00009ae0


	//   ....[29]....
        /*0578*/ 	.word	0x00009b10


	//   ....[30]....
        /*057c*/ 	.word	0x00009b20


	//   ....[31]....
        /*0580*/ 	.word	0x00009b50


	//   ....[32]....
        /*0584*/ 	.word	0x00009b80


	//   ....[33]....
        /*0588*/ 	.word	0x00009b90


	//   ....[34]....
        /*058c*/ 	.word	0x00009bc0


	//   ....[35]....
        /*0590*/ 	.word	0x00009bd0


	//   ....[36]....
        /*0594*/ 	.word	0x00009be0


	//   ....[37]....
        /*0598*/ 	.word	0x00009c10


	//   ....[38]....
        /*059c*/ 	.word	0x00009c40


	//   ....[39]....
        /*05a0*/ 	.word	0x00009c50


	//   ....[40]....
        /*05a4*/ 	.word	0x00009c60


	//   ....[41]....
        /*05a8*/ 	.word	0x00009c70


	//   ....[42]....
        /*05ac*/ 	.word	0x00009ca0


	//   ....[43]....
        /*05b0*/ 	.word	0x00009cd0


	//   ....[44]....
        /*05b4*/ 	.word	0x00009d10


	//   ....[45]....
        /*05b8*/ 	.word	0x00009d30


	//   ....[46]....
        /*05bc*/ 	.word	0x00009d60


	//   ....[47]....
        /*05c0*/ 	.word	0x00009d70


	//   ....[48]....
        /*05c4*/ 	.word	0x00009d80


	//   ....[49]....
        /*05c8*/ 	.word	0x00009d90


	//   ....[50]....
        /*05cc*/ 	.word	0x00009da0


	//   ....[51]....
        /*05d0*/ 	.word	0x00009db0


	//   ....[52]....
        /*05d4*/ 	.word	0x00009dc0


	//   ....[53]....
        /*05d8*/ 	.word	0x00009dd0


	//   ....[54]....
        /*05dc*/ 	.word	0x00009de0


	//   ....[55]....
        /*05e0*/ 	.word	0x00009df0


	//   ....[56]....
        /*05e4*/ 	.word	0x00009e00


	//   ....[57]....
        /*05e8*/ 	.word	0x00009e10


	//   ....[58]....
        /*05ec*/ 	.word	0x00009e20


	//   ....[59]....
        /*05f0*/ 	.word	0x00009e30


	//   ....[60]....
        /*05f4*/ 	.word	0x00009e40


	//   ....[61]....
        /*05f8*/ 	.word	0x00009e50


	//   ....[62]....
        /*05fc*/ 	.word	0x00009e60


	//   ....[63]....
        /*0600*/ 	.word	0x00009e70


	//   ....[64]....
        /*0604*/ 	.word	0x00009e80


	//   ....[65]....
        /*0608*/ 	.word	0x00009ea0


	//   ....[66]....
        /*060c*/ 	.word	0x00009ed0


	//   ....[67]....
        /*0610*/ 	.word	0x00009ee0


	//   ....[68]....
        /*0614*/ 	.word	0x0000a610


	//   ....[69]....
        /*0618*/ 	.word	0x0000a650


	//   ....[70]....
        /*061c*/ 	.word	0x0000a680


	//   ....[71]....
        /*0620*/ 	.word	0x0000a6c0


	//   ....[72]....
        /*0624*/ 	.word	0x0000add0


	//   ....[73]....
        /*0628*/ 	.word	0x0000ae10


	//   ....[74]....
        /*062c*/ 	.word	0x0000af10


	//   ....[75]....
        /*0630*/ 	.word	0x0000af30


	//   ....[76]....
        /*0634*/ 	.word	0x0000b030


	//   ....[77]....
        /*0638*/ 	.word	0x0000b050


	//   ....[78]....
        /*063c*/ 	.word	0x0000b160


	//   ....[79]....
        /*0640*/ 	.word	0x0000b180


	//   ....[80]....
        /*0644*/ 	.word	0x0000bad0


	//   ....[81]....
        /*0648*/ 	.word	0x0000baf0


	//   ....[82]....
        /*064c*/ 	.word	0x0000bbf0


	//   ....[83]....
        /*0650*/ 	.word	0x0000bc10


	//   ....[84]....
        /*0654*/ 	.word	0x0000bd10


	//   ....[85]....
        /*0658*/ 	.word	0x0000bd30


	//   ....[86]....
        /*065c*/ 	.word	0x0000be40


	//   ....[87]....
        /*0660*/ 	.word	0x0000be60


	//   ....[88]....
        /*0664*/ 	.word	0x0000bfe0


	//   ....[89]....
        /*0668*/ 	.word	0x0000c1f0


	//   ....[90]....
        /*066c*/ 	.word	0x0000c220


	//   ....[91]....
        /*0670*/ 	.word	0x0000c250


	//   ....[92]....
        /*0674*/ 	.word	0x0000c290


	//   ....[93]....
        /*0678*/ 	.word	0x0000c2c0


	//   ....[94]....
        /*067c*/ 	.word	0x0000c2f0


	//   ....[95]....
        /*0680*/ 	.word	0x0000c480


	//   ....[96]....
        /*0684*/ 	.word	0x0000c4b0


	//   ....[97]....
        /*0688*/ 	.word	0x0000c4e0


	//   ....[98]....
        /*068c*/ 	.word	0x0000c510


	//   ....[99]....
        /*0690*/ 	.word	0x0000c540


	//   ....[100]....
        /*0694*/ 	.word	0x0000c580


	//   ....[101]....
        /*0698*/ 	.word	0x0000c610


	//   ....[102]....
        /*069c*/ 	.word	0x0000c650


	//   ....[103]....
        /*06a0*/ 	.word	0x0000c6e0


	//   ....[104]....
        /*06a4*/ 	.word	0x0000dab0


	//   ....[105]....
        /*06a8*/ 	.word	0x0000e890


	//   ....[106]....
        /*06ac*/ 	.word	0x0000e8c0


	//   ....[107]....
        /*06b0*/ 	.word	0x0000e970


	//   ....[108]....
        /*06b4*/ 	.word	0x0000e980


	//   ....[109]....
        /*06b8*/ 	.word	0x0000ea10


	//   ....[110]....
        /*06bc*/ 	.word	0x0000ea20


	//   ....[111]....
        /*06c0*/ 	.word	0x0000ea30


	//   ....[112]....
        /*06c4*/ 	.word	0x0000ea70


	//   ....[113]....
        /*06c8*/ 	.word	0x00011610


	//   ....[114]....
        /*06cc*/ 	.word	0x00011640


	//   ....[115]....
        /*06d0*/ 	.word	0x00011670


	//   ....[116]....
        /*06d4*/ 	.word	0x000116a0


	//   ....[117]....
        /*06d8*/ 	.word	0x000116e0


	//   ....[118]....
        /*06dc*/ 	.word	0x000116f0


	//   ....[119]....
        /*06e0*/ 	.word	0x00011720


	//   ....[120]....
        /*06e4*/ 	.word	0x00011730


	//   ....[121]....
        /*06e8*/ 	.word	0x00011870


	//   ....[122]....
        /*06ec*/ 	.word	0x000118a0


	//   ....[123]....
        /*06f0*/ 	.word	0x000118d0


	//   ....[124]....
        /*06f4*/ 	.word	0x00011900


	//   ....[125]....
        /*06f8*/ 	.word	0x00011930


	//   ....[126]....
        /*06fc*/ 	.word	0x00011970


	//   ....[127]....
        /*0700*/ 	.word	0x000119f0


	//   ....[128]....
        /*0704*/ 	.word	0x00011a30


	//   ....[129]....
        /*0708*/ 	.word	0x00011a80


	//   ....[130]....
        /*070c*/ 	.word	0x00011f30


	//   ....[131]....
        /*0710*/ 	.word	0x00012450


	//   ....[132]....
        /*0714*/ 	.word	0x00012650


	//   ....[133]....
        /*0718*/ 	.word	0x000126a0


	//   ....[134]....
        /*071c*/ 	.word	0x00012700


	//   ....[135]....
        /*0720*/ 	.word	0x00012800


	//   ....[136]....
        /*0724*/ 	.word	0x00012860


	//   ....[137]....
        /*0728*/ 	.word	0x00012960


	//   ....[138]....
        /*072c*/ 	.word	0x000129c0


	//   ....[139]....
        /*0730*/ 	.word	0x00012aa0


	//   ....[140]....
        /*0734*/ 	.word	0x00012df0


	//----- nvinfo : EIATTR_REG_RECONFIG
	.align		4
.L_665:
        /*0738*/ 	.byte	0x01, 0x54
	.zero		2


	//----- nvinfo : EIATTR_SYSCALL_OFFSETS
	.align		4
        /*073c*/ 	.byte	0x04, 0x46
        /*073e*/ 	.short	(.L_667 - .L_666)


	//   ....[0]....
.L_666:
        /*0740*/ 	.word	0x000019e0


	//   ....[1]....
        /*0744*/ 	.word	0x0000d500


	//   ....[2]....
        /*0748*/ 	.word	0x0000d690


	//   ....[3]....
        /*074c*/ 	.word	0x0000d7e0


	//   ....[4]....
        /*0750*/ 	.word	0x0000d920


	//   ....[5]....
        /*0754*/ 	.word	0x0000e480


	//----- nvinfo : EIATTR_MBARRIER_INSTR_OFFSETS
	.align		4
.L_667:
        /*0758*/ 	.byte	0x04, 0x39
        /*075a*/ 	.short	(.L_669 - .L_668)


	//   ....[0]....
.L_668:
        /*075c*/ 	.word	0x00000270
        /*0760*/ 	.word	0x000000ff
        /*0764*/ 	.word	0x00033400
        /*0768*/ 	.short	0x0100
        /*076a*/ 	.byte	0x08
	.zero		1


	//   ....[1]....
        /*076c*/ 	.word	0x00000280
        /*0770*/ 	.word	0x000000ff
        /*0774*/ 	.word	0x00033420
        /*0778*/ 	.short	0x0100
        /*077a*/ 	.byte	0x08
	.zero		1


	//   ....[2]....
        /*077c*/ 	.word	0x00000370
        /*0780*/ 	.word	0x000000ff
        /*0784*/ 	.word	0x00033430
        /*0788*/ 	.short	0x0100
        /*078a*/ 	.byte	0x08
	.zero		1


	//   ....[3]....
        /*078c*/ 	.word	0x00000380
        /*0790*/ 	.word	0x000000ff
        /*0794*/ 	.word	0x00033440
        /*0798*/ 	.short	0x0100
        /*079a*/ 	.byte	0x08
	.zero		1


	//   ....[4]....
        /*079c*/ 	.word	0x00000390
        /*07a0*/ 	.word	0x000000ff
        /*07a4*/ 	.word	0x00033438
        /*07a8*/ 	.short	0x0100
        /*07aa*/ 	.byte	0x08
	.zero		1


	//   ....[5]....
        /*07ac*/ 	.word	0x000003a0
        /*07b0*/ 	.word	0x000000ff
        /*07b4*/ 	.word	0x00033448
        /*07b8*/ 	.short	0x0100
        /*07ba*/ 	.byte	0x08
	.zero		1


	//   ....[6]....
        /*07bc*/ 	.word	0x000004d0
        /*07c0*/ 	.word	0x000000ff
        /*07c4*/ 	.word	0x00033450
        /*07c8*/ 	.short	0x0100
        /*07ca*/ 	.byte	0x08
	.zero		1


	//   ....[7]....
        /*07cc*/ 	.word	0x000004e0
        /*07d0*/ 	.word	0x000000ff
        /*07d4*/ 	.word	0x00033460
        /*07d8*/ 	.short	0x0100
        /*07da*/ 	.byte	0x08
	.zero		1


	//   ....[8]....
        /*07dc*/ 	.word	0x000004f0
        /*07e0*/ 	.word	0x000000ff
        /*07e4*/ 	.word	0x00033458
        /*07e8*/ 	.short	0x0100
        /*07ea*/ 	.byte	0x08
	.zero		1


	//   ....[9]....
        /*07ec*/ 	.word	0x00000500
        /*07f0*/ 	.word	0x000000ff
        /*07f4*/ 	.word	0x00033468
        /*07f8*/ 	.short	0x0100
        /*07fa*/ 	.byte	0x08
	.zero		1


	//   ....[10]....
        /*07fc*/ 	.word	0x000005f0
        /*0800*/ 	.word	0x000000ff
        /*0804*/ 	.word	0x00033470
        /*0808*/ 	.short	0x0100
        /*080a*/ 	.byte	0x06
	.zero		1


	//   ....[11]....
        /*080c*/ 	.word	0x00000600
        /*0810*/ 	.word	0x000000ff
        /*0814*/ 	.word	0x00033480
        /*0818*/ 	.short	0x0100
        /*081a*/ 	.byte	0x06
	.zero		1


	//   ....[12]....
        /*081c*/ 	.word	0x00000610
        /*0820*/ 	.word	0x000000ff
        /*0824*/ 	.word	0x00033478
        /*0828*/ 	.short	0x0100
        /*082a*/ 	.byte	0x06
	.zero		1


	//   ....[13]....
        /*082c*/ 	.word	0x00000620
        /*0830*/ 	.word	0x000000ff
        /*0834*/ 	.word	0x00033488
        /*0838*/ 	.short	0x0100
        /*083a*/ 	.byte	0x06
	.zero		1


	//   ....[14]....
        /*083c*/ 	.word	0x00000750
        /*0840*/ 	.word	0x000000ff
        /*0844*/ 	.word	0x00033490
        /*0848*/ 	.short	0x0100
        /*084a*/ 	.byte	0x08
	.zero		1


	//   ....[15]....
        /*084c*/ 	.word	0x00000760
        /*0850*/ 	.word	0x000000ff
        /*0854*/ 	.word	0x000334a0
        /*0858*/ 	.short	0x0100
        /*085a*/ 	.byte	0x08
	.zero		1


	//   ....[16]....
        /*085c*/ 	.word	0x00000770
        /*0860*/ 	.word	0x000000ff
        /*0864*/ 	.word	0x00033498
        /*0868*/ 	.short	0x0100
        /*086a*/ 	.byte	0x08
	.zero		1


	//   ....[17]....
        /*086c*/ 	.word	0x00000780
        /*0870*/ 	.word	0x000000ff
        /*0874*/ 	.word	0x000334a8
        /*0878*/ 	.short	0x0100
        /*087a*/ 	.byte	0x08
	.zero		1


	//   ....[18]....
        /*087c*/ 	.word	0x000008b0
        /*0880*/ 	.word	0x000000ff
        /*0884*/ 	.word	0x000334b0
        /*0888*/ 	.short	0x0100
        /*088a*/ 	.byte	0x08
	.zero		1


	//   ....[19]....
        /*088c*/ 	.word	0x000008c0
        /*0890*/ 	.word	0x000000ff
        /*0894*/ 	.word	0x000334c0
        /*0898*/ 	.short	0x0100
        /*089a*/ 	.byte	0x08
	.zero		1


	//   ....[20]....
        /*089c*/ 	.word	0x000008d0
        /*08a0*/ 	.word	0x000000ff
        /*08a4*/ 	.word	0x000334b8
        /*08a8*/ 	.short	0x0100
        /*08aa*/ 	.byte	0x08
	.zero		1


	//   ....[21]....
        /*08ac*/ 	.word	0x000008e0
        /*08b0*/ 	.word	0x000000ff
        /*08b4*/ 	.word	0x000334c8
        /*08b8*/ 	.short	0x0100
        /*08ba*/ 	.byte	0x08
	.zero		1


	//   ....[22]....
        /*08bc*/ 	.word	0x00001a90
        /*08c0*/ 	.word	0x00000000
        /*08c4*/ 	.word	0x00033400
        /*08c8*/ 	.short	0x010a
        /*08ca*/ 	.byte	0x3f
	.zero		1


	//   ....[23]....
        /*08cc*/ 	.word	0x00001b20
        /*08d0*/ 	.word	0x00000004
        /*08d4*/ 	.word	0x00033430
        /*08d8*/ 	.short	0x010a
        /*08da*/ 	.byte	0x3f
	.zero		1


	//   ....[24]....
        /*08dc*/ 	.word	0x00001b90
        /*08e0*/ 	.word	0x00000004
        /*08e4*/ 	.word	0x00033430
        /*08e8*/ 	.short	0x010a
        /*08ea*/ 	.byte	0x3f
	.zero		1


	//   ....[25]....
        /*08ec*/ 	.word	0x00003b00
        /*08f0*/ 	.word	0x00000004
        /*08f4*/ 	.word	0x00000000
        /*08f8*/ 	.short	0x0101
        /*08fa*/ 	.byte	0x3f
	.zero		1


	//   ....[26]....
        /*08fc*/ 	.word	0x00005230
        /*0900*/ 	.word	0x000000ff
        /*0904*/ 	.word	0x00033430
        /*0908*/ 	.short	0x010a
        /*090a*/ 	.byte	0x06
	.zero		1


	//   ....[27]....
        /*090c*/ 	.word	0x00005270
        /*0910*/ 	.word	0x000000ff
        /*0914*/ 	.word	0x00033430
        /*0918*/ 	.short	0x010a
        /*091a*/ 	.byte	0x06
	.zero		1


	//   ....[28]....
        /*091c*/ 	.word	0x00005ee0
        /*0920*/ 	.word	0x000000ff
        /*0924*/ 	.word	0x00033450
        /*0928*/ 	.short	0x010a
        /*092a*/ 	.byte	0x06
	.zero		1


	//   ....[29]....
        /*092c*/ 	.word	0x00005f20
        /*0930*/ 	.word	0x000000ff
        /*0934*/ 	.word	0x00033450
        /*0938*/ 	.short	0x010a
        /*093a*/ 	.byte	0x06
	.zero		1


	//   ....[30]....
        /*093c*/ 	.word	0x000076d0
        /*0940*/ 	.word	0x00000004
        /*0944*/ 	.word	0x00000000
        /*0948*/ 	.short	0x0101
        /*094a*/ 	.byte	0x3f
	.zero		1


	//   ....[31]....
        /*094c*/ 	.word	0x00007880
        /*0950*/ 	.word	0x00000009
        /*0954*/ 	.word	0x00000000
        /*0958*/ 	.short	0x0101
        /*095a*/ 	.byte	0x3f
	.zero		1


	//   ....[32]....
        /*095c*/ 	.word	0x00008110
        /*0960*/ 	.word	0x0000000e
        /*0964*/ 	.word	0x00033450
        /*0968*/ 	.short	0x010a
        /*096a*/ 	.byte	0x3f
	.zero		1


	//   ....[33]....
        /*096c*/ 	.word	0x000081a0
        /*0970*/ 	.word	0x0000000e
        /*0974*/ 	.word	0x00033450
        /*0978*/ 	.short	0x010a
        /*097a*/ 	.byte	0x3f
	.zero		1


	//   ....[34]....
        /*097c*/ 	.word	0x00008810
        /*0980*/ 	.word	0x00000003
        /*0984*/ 	.word	0x00000000
        /*0988*/ 	.short	0x0101
        /*098a*/ 	.byte	0x3f
	.zero		1


	//   ....[35]....
        /*098c*/ 	.word	0x0000ae00
        /*0990*/ 	.word	0x00000002
        /*0994*/ 	.word	0x00000000
        /*0998*/ 	.short	0x0101
        /*099a*/ 	.byte	0x3f
	.zero		1


	//   ....[36]....
        /*099c*/ 	.word	0x0000dd40
        /*09a0*/ 	.word	0x00000003
        /*09a4*/ 	.word	0x00033480
        /*09a8*/ 	.short	0x010a
        /*09aa*/ 	.byte	0x3f
	.zero		1


	//   ....[37]....
        /*09ac*/ 	.word	0x0000dfc0
        /*09b0*/ 	.word	0x00000003
        /*09b4*/ 	.word	0x00033440
        /*09b8*/ 	.short	0x010a
        /*09ba*/ 	.byte	0x3f
	.zero		1


	//   ....[38]....
        /*09bc*/ 	.word	0x0000eb80
        /*09c0*/ 	.word	0x00000011
        /*09c4*/ 	.word	0x00033400
        /*09c8*/ 	.short	0x0107
        /*09ca*/ 	.byte	0x3f
	.zero		1


	//   ....[39]....
        /*09cc*/ 	.word	0x0000ec80
        /*09d0*/ 	.word	0x00000011
        /*09d4*/ 	.word	0x00033400
        /*09d8*/ 	.short	0x0101
        /*09da*/ 	.byte	0x3f
	.zero		1


	//   ....[40]....
        /*09dc*/ 	.word	0x0000eca0
        /*09e0*/ 	.word	0x00000011
        /*09e4*/ 	.word	0x00033420
        /*09e8*/ 	.short	0x010a
        /*09ea*/ 	.byte	0x3f
	.zero		1


	//   ....[41]....
        /*09ec*/ 	.word	0x0000efe0
        /*09f0*/ 	.word	0x00000006
        /*09f4*/ 	.word	0x00033480
        /*09f8*/ 	.short	0x010a
        /*09fa*/ 	.byte	0x3f
	.zero		1


	//   ....[42]....
        /*09fc*/ 	.word	0x0000f420
        /*0a00*/ 	.word	0x00000006
        /*0a04*/ 	.word	0x00033440
        /*0a08*/ 	.short	0x010a
        /*0a0a*/ 	.byte	0x3f
	.zero		1


	//   ....[43]....
        /*0a0c*/ 	.word	0x0000f8d0
        /*0a10*/ 	.word	0x00000003
        /*0a14*/ 	.word	0x00033470
        /*0a18*/ 	.short	0x010a
        /*0a1a*/ 	.byte	0x3f
	.zero		1


	//   ....[44]....
        /*0a1c*/ 	.word	0x0000f940
        /*0a20*/ 	.word	0x00000003
        /*0a24*/ 	.word	0x00033460
        /*0a28*/ 	.short	0x010a
        /*0a2a*/ 	.byte	0x3f
	.zero		1


	//   ....[45]....
        /*0a2c*/ 	.word	0x00010480
        /*0a30*/ 	.word	0x00000003
        /*0a34*/ 	.word	0x00033450
        /*0a38*/ 	.short	0x0101
        /*0a3a*/ 	.byte	0x3f
	.zero		1


	//   ....[46]....
        /*0a3c*/ 	.word	0x00010500
        /*0a40*/ 	.word	0x00000003
        /*0a44*/ 	.word	0x00000000
        /*0a48*/ 	.short	0x0101
        /*0a4a*/ 	.byte	0x3f
	.zero		1


	//   ....[47]....
        /*0a4c*/ 	.word	0x00010730
        /*0a50*/ 	.word	0x00000000
        /*0a54*/ 	.word	0x00033470
        /*0a58*/ 	.short	0x010a
        /*0a5a*/ 	.byte	0x3f
	.zero		1


	//   ....[48]....
        /*0a5c*/ 	.word	0x000107a0
        /*0a60*/ 	.word	0x00000000
        /*0a64*/ 	.word	0x00033460
        /*0a68*/ 	.short	0x010a
        /*0a6a*/ 	.byte	0x3f
	.zero		1


	//   ....[49]....
        /*0a6c*/ 	.word	0x00011310
        /*0a70*/ 	.word	0x00000000
        /*0a74*/ 	.word	0x00033450
        /*0a78*/ 	.short	0x0101
        /*0a7a*/ 	.byte	0x3f
	.zero		1


	//   ....[50]....
        /*0a7c*/ 	.word	0x00011360
        /*0a80*/ 	.word	0x00000002
        /*0a84*/ 	.word	0x00000000
        /*0a88*/ 	.short	0x0101
        /*0a8a*/ 	.byte	0x3f
	.zero		1


	//   ....[51]....
        /*0a8c*/ 	.word	0x00011eb0
        /*0a90*/ 	.word	0x00000000
        /*0a94*/ 	.word	0x00033420
        /*0a98*/ 	.short	0x010a
        /*0a9a*/ 	.byte	0x3f
	.zero		1


	//   ....[52]....
        /*0a9c*/ 	.word	0x00012070
        /*0aa0*/ 	.word	0x00000006
        /*0aa4*/ 	.word	0x00000000
        /*0aa8*/ 	.short	0x010a
        /*0aaa*/ 	.byte	0x3f
	.zero		1


	//   ....[53]....
        /*0aac*/ 	.word	0x000120e0
        /*0ab0*/ 	.word	0x00000007
        /*0ab4*/ 	.word	0x00000000
        /*0ab8*/ 	.short	0x010a
        /*0aba*/ 	.byte	0x3f
	.zero		1


	//   ....[54]....
        /*0abc*/ 	.word	0x00012140
        /*0ac0*/ 	.word	0x00000004
        /*0ac4*/ 	.word	0x00033460
        /*0ac8*/ 	.short	0x010a
        /*0aca*/ 	.byte	0x3f
	.zero		1


	//   ....[55]....
        /*0acc*/ 	.word	0x00012190
        /*0ad0*/ 	.word	0x00000003
        /*0ad4*/ 	.word	0x00033460
        /*0ad8*/ 	.short	0x010a
        /*0ada*/ 	.byte	0x3f
	.zero		1


	//   ....[56]....
        /*0adc*/ 	.word	0x000121d0
        /*0ae0*/ 	.word	0x00000004
        /*0ae4*/ 	.word	0x00033480
        /*0ae8*/ 	.short	0x010a
        /*0aea*/ 	.byte	0x3f
	.zero		1


	//   ....[57]....
        /*0aec*/ 	.word	0x000121f0
        /*0af0*/ 	.word	0x00000003
        /*0af4*/ 	.word	0x00033480
        /*0af8*/ 	.short	0x010a
        /*0afa*/ 	.byte	0x3f
	.zero		1


	//   ....[58]....
        /*0afc*/ 	.word	0x00012250
        /*0b00*/ 	.word	0x00000000
        /*0b04*/ 	.word	0x00033400
        /*0b08*/ 	.short	0x010a
        /*0b0a*/ 	.byte	0x3f
	.zero		1


	//   ....[59]....
        /*0b0c*/ 	.word	0x000122a0
        /*0b10*/ 	.word	0x00000004
        /*0b14*/ 	.word	0x00033430
        /*0b18*/ 	.short	0x010a
        /*0b1a*/ 	.byte	0x3f
	.zero		1


	//   ....[60]....
        /*0b1c*/ 	.word	0x00012300
        /*0b20*/ 	.word	0x00000003
        /*0b24*/ 	.word	0x00033430
        /*0b28*/ 	.short	0x010a
        /*0b2a*/ 	.byte	0x3f
	.zero		1


	//   ....[61]....
        /*0b2c*/ 	.word	0x00012360
        /*0b30*/ 	.word	0x00000003
        /*0b34*/ 	.word	0x00033450
        /*0b38*/ 	.short	0x010a
        /*0b3a*/ 	.byte	0x3f
	.zero		1


	//   ....[62]....
        /*0b3c*/ 	.word	0x000123b0
        /*0b40*/ 	.word	0x0000000e
        /*0b44*/ 	.word	0x00033450
        /*0b48*/ 	.short	0x010a
        /*0b4a*/ 	.byte	0x3f
	.zero		1


	//   ....[63]....
        /*0b4c*/ 	.word	0x00012500
        /*0b50*/ 	.word	0x00000003
        /*0b54*/ 	.word	0x00033480
        /*0b58*/ 	.short	0x010a
        /*0b5a*/ 	.byte	0x3f
	.zero		1


	//   ....[64]....
        /*0b5c*/ 	.word	0x00012550
        /*0b60*/ 	.word	0x00000003
        /*0b64*/ 	.word	0x00033440
        /*0b68*/ 	.short	0x010a
        /*0b6a*/ 	.byte	0x3f
	.zero		1


	//   ....[65]....
        /*0b6c*/ 	.word	0x00012ae0
        /*0b70*/ 	.word	0x00000011
        /*0b74*/ 	.word	0x00033420
        /*0b78*/ 	.short	0x010a
        /*0b7a*/ 	.byte	0x3f
	.zero		1


	//   ....[66]....
        /*0b7c*/ 	.word	0x00012b30
        /*0b80*/ 	.word	0x00000006
        /*0b84*/ 	.word	0x00033480
        /*0b88*/ 	.short	0x010a
        /*0b8a*/ 	.byte	0x3f
	.zero		1


	//   ....[67]....
        /*0b8c*/ 	.word	0x00012b80
        /*0b90*/ 	.word	0x00000006
        /*0b94*/ 	.word	0x00033440
        /*0b98*/ 	.short	0x010a
        /*0b9a*/ 	.byte	0x3f
	.zero		1


	//   ....[68]....
        /*0b9c*/ 	.word	0x00012bd0
        /*0ba0*/ 	.word	0x00000003
        /*0ba4*/ 	.word	0x00033470
        /*0ba8*/ 	.short	0x010a
        /*0baa*/ 	.byte	0x3f
	.zero		1


	//   ....[69]....
        /*0bac*/ 	.word	0x00012c20
        /*0bb0*/ 	.word	0x00000003
        /*0bb4*/ 	.word	0x00033460
        /*0bb8*/ 	.short	0x010a
        /*0bba*/ 	.byte	0x3f
	.zero		1


	//   ....[70]....
        /*0bbc*/ 	.word	0x00012c70
        /*0bc0*/ 	.word	0x00000000
        /*0bc4*/ 	.word	0x00033470
        /*0bc8*/ 	.short	0x010a
        /*0bca*/ 	.byte	0x3f
	.zero		1


	//   ....[71]....
        /*0bcc*/ 	.word	0x00012cc0
        /*0bd0*/ 	.word	0x00000000
        /*0bd4*/ 	.word	0x00033460
        /*0bd8*/ 	.short	0x010a
        /*0bda*/ 	.byte	0x3f
	.zero		1


	//   ....[72]....
        /*0bdc*/ 	.word	0x00012d10
        /*0be0*/ 	.word	0x00000000
        /*0be4*/ 	.word	0x00033420
        /*0be8*/ 	.short	0x010a
        /*0bea*/ 	.byte	0x3f
	.zero		1


	//   ....[73]....
        /*0bec*/ 	.word	0x00012eb0
        /*0bf0*/ 	.word	0x00000006
        /*0bf4*/ 	.word	0x00000000
        /*0bf8*/ 	.short	0x010a
        /*0bfa*/ 	.byte	0x3f
	.zero		1


	//   ....[74]....
        /*0bfc*/ 	.word	0x00012f00
        /*0c00*/ 	.word	0x00000007
        /*0c04*/ 	.word	0x00000000
        /*0c08*/ 	.short	0x010a
        /*0c0a*/ 	.byte	0x3f
	.zero		1


	//   ....[75]....
        /*0c0c*/ 	.word	0x00012f50
        /*0c10*/ 	.word	0x00000004
        /*0c14*/ 	.word	0x00033460
        /*0c18*/ 	.short	0x010a
        /*0c1a*/ 	.byte	0x3f
	.zero		1


	//   ....[76]....
        /*0c1c*/ 	.word	0x00012fa0
        /*0c20*/ 	.word	0x00000003
        /*0c24*/ 	.word	0x00033460
        /*0c28*/ 	.short	0x010a
        /*0c2a*/ 	.byte	0x3f
	.zero		1


	//   ....[77]....
        /*0c2c*/ 	.word	0x00012ff0
        /*0c30*/ 	.word	0x00000004
        /*0c34*/ 	.word	0x00033480
        /*0c38*/ 	.short	0x010a
        /*0c3a*/ 	.byte	0x3f
	.zero		1


	//----- nvinfo : EIATTR_NUM_MBARRIERS
	.align		4
.L_669:
        /*0c3c*/ 	.byte	0x03, 0x38
        /*0c3e*/ 	.short	0x0016


	//----- nvinfo : EIATTR_EXIT_INSTR_OFFSETS
	.align		4
        /*0c40*/ 	.byte	0x04, 0x1c
        /*0c42*/ 	.short	(.L_671 - .L_670)


	//   ....[0]....
.L_670:
        /*0c44*/ 	.word	0x00000a80


	//   ....[1]....
        /*0c48*/ 	.word	0x0000bf90


	//   ....[2]....
        /*0c4c*/ 	.word	0x00012240


	//----- nvinfo : EIATTR_MAX_THREADS
	.align		4
.L_671:
        /*0c50*/ 	.byte	0x04, 0x05
        /*0c52*/ 	.short	(.L_673 - .L_672)
.L_672:
        /*0c54*/ 	.word	0x00000180
        /*0c58*/ 	.word	0x00000001
        /*0c5c*/ 	.word	0x00000001


	//----- nvinfo : EIATTR_CRS_STACK_SIZE
	.align		4
.L_673:
        /*0c60*/ 	.byte	0x04, 0x1e
        /*0c62*/ 	.short	(.L_675 - .L_674)
.L_674:
        /*0c64*/ 	.word	0x00000000


	//----- nvinfo : EIATTR_CBANK_PARAM_SIZE
	.align		4
.L_675:
        /*0c68*/ 	.byte	0x03, 0x19
        /*0c6a*/ 	.short	0x0af0


	//----- nvinfo : EIATTR_PARAM_CBANK
	.align		4
        /*0c6c*/ 	.byte	0x04, 0x0a
        /*0c6e*/ 	.short	(.L_677 - .L_676)
	.align		4
.L_676:
        /*0c70*/ 	.word	index@(.nv.constant0._ZN7cutlass13device_kernelIN5flash11enable_sm90INS1_16FlashAttnFwdSm90INS1_25CollectiveMainloopFwdSm90ILi2EN4cute5tupleIJNS5_1CILi1EEES8_S8_EEENS6_IJNS7_ILi128EEENS7_ILi160EEENS7_ILi192EEEEEELi192ENS_12float_e4m3_tEfNS_4arch4Sm90ELb0ELb0ELb0ELb1ELb0ELb0ELb0ELb1ELb1ELb1ELb0ELb0EEENS1_21CollectiveEpilogueFwdINS6_IJSA_SC_SB_EEES9_NS_10bfloat16_tESG_Li256ELb1ELb1ELb0ELb1EEENS1_36VarlenDynamicPersistentTileSchedulerILi128ELi160ELi256ELi128ELb0ELb1ELb1ELb0ELb1ELb1EEEEEEEEEvNT_6ParamsE)
        /*0c74*/ 	.short	0x0210
        /*0c76*/ 	.short	0x0af0


	//----- nvinfo : EIATTR_SW_WAR
	.align		4
.L_677:
        /*0c78*/ 	.byte	0x04, 0x36
        /*0c7a*/ 	.short	(.L_679 - .L_678)
.L_678:
        /*0c7c*/ 	.word	0x00000008
.L_679:


//--------------------- .nv.info._ZN7cutlass13device_kernelIN5flash11enable_sm90INS1_16FlashAttnFwdSm90INS1_25CollectiveMainloopFwdSm90ILi2EN4cute5tupleIJNS5_1CILi1EEES8_S8_EEENS6_IJNS7_ILi128EEENS7_ILi160EEENS7_ILi192EEEEEELi192ENS_12float_e4m3_tEfNS_4arch4Sm90ELb0ELb0ELb0ELb1ELb0ELb1ELb0ELb1ELb1ELb1ELb0ELb0EEENS1_21CollectiveEpilogueFwdINS6_IJSA_SC_SB_EEES9_NS_10bfloat16_tESG_Li256ELb1ELb1ELb0ELb1EEENS1_36VarlenDynamicPersistentTileSchedulerILi128ELi160ELi256ELi128ELb0ELb1ELb1ELb0ELb1ELb1EEEEEEEEEvNT_6ParamsE --------------------------
	.section	.nv.info._ZN7cutlass13device_kernelIN5flash11enable_sm90INS1_16FlashAttnFwdSm90INS1_25CollectiveMainloopFwdSm90ILi2EN4cute5tupleIJNS5_1CILi1EEES8_S8_EEENS6_IJNS7_ILi128EEENS7_ILi160EEENS7_ILi192EEEEEELi192ENS_12float_e4m3_tEfNS_4arch4Sm90ELb0ELb0ELb0ELb1ELb0ELb1ELb0ELb1ELb1ELb1ELb0ELb0EEENS1_21CollectiveEpilogueFwdINS6_IJSA_SC_SB_EEES9_NS_10bfloat16_tESG_Li256ELb1ELb1ELb0ELb1EEENS1_36VarlenDynamicPersistentTileSchedulerILi128ELi160ELi256ELi128ELb0ELb1ELb1ELb0ELb1ELb1EEEEEEEEEvNT_6ParamsE,"",@"SHT_CUDA_INFO"
	.sectionflags	@""
	.align	4


	//----- nvinfo : EIATTR_CUDA_API_VERSION
	.align		4
        /*0000*/ 	.byte	0x04, 0x37
        /*0002*/ 	.short	(.L_681 - .L_680)
.L_680:
        /*0004*/ 	.word	0x00000082


	//----- nvinfo : EIATTR_KPARAM_INFO
	.align		4
.L_681:
        /*0008*/ 	.byte	0x04, 0x17
        /*000a*/ 	.short	(.L_683 - .L_682)
.L_682:
        /*000c*/ 	.word	0x00000000
        /*0010*/ 	.short	0x0000
        /*0012*/ 	.short	0x0070
        /*0014*/ 	.byte	0x00, 0xf0, 0x01, 0x2a


	//----- nvinfo : EIATTR_SPARSE_MMA_MASK
	.align		4
.L_683:
        /*0018*/ 	.byte	0x03, 0x50
        /*001a*/ 	.short	0x0000


	//----- nvinfo : EIATTR_MAXREG_COUNT
	.align		4
        /*001c*/ 	.byte	0x03, 0x1b
        /*001e*/ 	.short	0x00a8


	//----- nvinfo : EIATTR_NUM_BARRIERS
	.align		4
        /*0020*/ 	.byte	0x02, 0x4c
        /*0022*/ 	.byte	0x10
	.zero		1


	//----- nvinfo : EIATTR_EXTERNS
	.align		4
        /*0024*/ 	.byte	0x04, 0x0f
        /*0026*/ 	.short	(.L_685 - .L_684)


	//   ....[0]....
	.align		4
.L_684:
        /*0028*/ 	.word	index@(__assertfail)


	//----- nvinfo : EIATTR_ANNOTATIONS
	.align		4
.L_685:
        /*002c*/ 	.byte	0x04, 0x55
        /*002e*/ 	.short	(.L_687 - .L_686)


	//   ....[0]....
.L_686:
        /* <DEDUP_REMOVED lines=118> */


	//----- nvinfo : EIATTR_MERCURY_ISA_VERSION
	.align		4
.L_687:
        /*0778*/ 	.byte	0x03, 0x5f
        /*077a*/ 	.short	0x0101


	//----- nvinfo : EIATTR_UNUSED_LOAD_BYTE_OFFSET
	.align		4
        /*077c*/ 	.byte	0x04, 0x44
        /*077e*/ 	.short	(.L_689 - .L_688)


	//   ....[0]....
.L_688:
        /*0780*/ 	.word	0x00000ae0
        /*0784*/ 	.word	0x0000fff0


	//   ....[1]....
        /*0788*/ 	.word	0x0001f400
        /*078c*/ 	.word	0x0000fff0


	//----- nvinfo : EIATTR_INT_WARP_WIDE_INSTR_OFFSETS
	.align		4
.L_689:
        /*0790*/ 	.byte	0x04, 0x31
        /*0792*/ 	.short	(.L_691 - .L_690)


	//   ....[0]....
.L_690:
        /*0794*/ 	.word	0x00000190


	//   ....[1]....
        /*0798*/ 	.word	0x000001d0


	//   ....[2]....
        /*079c*/ 	.word	0x00000240


	//   ....[3]....
        /*07a0*/ 	.word	0x00025120


	//   ....[4]....
        /*07a4*/ 	.word	0x000251b0


	//   ....[5]....
        /*07a8*/ 	.word	0x000285f0


	//   ....[6]....
        /*07ac*/ 	.word	0x00028650


	//----- nvinfo : EIATTR_COOP_GROUP_MASK_REGIDS
	.align		4
.L_691:
        /*07b0*/ 	.byte	0x04, 0x29
        /*07b2*/ 	.short	(.L_693 - .L_692)


	//   ....[0]....
.L_692:
        /*07b4*/ 	.word	0xffffffff


	//   ....[1]....
        /*07b8*/ 	.word	0xffffffff


	//   ....[2]....
        /*07bc*/ 	.word	0xffffffff


	//   ....[3]....
        /*07c0*/ 	.word	0xffffffff


	//   ....[4]....
        /*07c4*/ 	.word	0xffffffff


	//   ....[5]....
        /*07c8*/ 	.word	0xffffffff


	//   ....[6]....
        /*07cc*/ 	.word	0xffffffff


	//   ....[7]....
        /*07d0*/ 	.word	0xffffffff


	//   ....[8]....
        /*07d4*/ 	.word	0xffffffff


	//   ....[9]....
        /*07d8*/ 	.word	0xffffffff


	//   ....[10]....
        /*07dc*/ 	.word	0xffffffff


	//   ....[11]....
        /*07e0*/ 	.word	0xffffffff


	//   ....[12]....
        /*07e4*/ 	.word	0xffffffff


	//   ....[13]....
        /*07e8*/ 	.word	0xffffffff


	//   ....[14]....
        /*07ec*/ 	.word	0xffffffff


	//   ....[15]....
        /*07f0*/ 	.word	0xffffffff


	//   ....[16]....
        /*07f4*/ 	.word	0xffffffff


	//   ....[17]....
        /*07f8*/ 	.word	0xffffffff


	//   ....[18]....
        /*07fc*/ 	.word	0xffffffff


	//   ....[19]....
        /*0800*/ 	.word	0xffffffff


	//   ....[20]....
        /*0804*/ 	.word	0xffffffff


	//   ....[21]....
        /*0808*/ 	.word	0xffffffff


	//   ....[22]....
        /*080c*/ 	.word	0xffffffff


	//   ....[23]....
        /*0810*/ 	.word	0xffffffff


	//   ....[24]....
        /*0814*/ 	.word	0xffffffff


	//   ....[25]....
        /*0818*/ 	.word	0xffffffff


	//   ....[26]....
        /*081c*/ 	.word	0xffffffff


	//   ....[27]....
        /*0820*/ 	.word	0xffffffff


	//   ....[28]....
        /*0824*/ 	.word	0xffffffff


	//   ....[29]....
        /*0828*/ 	.word	0xffffffff


	//   ....[30]....
        /*082c*/ 	.word	0xffffffff


	//   ....[31]....
        /*0830*/ 	.word	0xffffffff


	//   ....[32]....
        /*0834*/ 	.word	0xffffffff


	//   ....[33]....
        /*0838*/ 	.word	0xffffffff


	//   ....[34]....
        /*083c*/ 	.word	0xffffffff


	//   ....[35]....
        /*0840*/ 	.word	0xffffffff


	//   ....[36]....
        /*0844*/ 	.word	0xffffffff


	//   ....[37]....
        /*0848*/ 	.word	0xffffffff


	//   ....[38]....
        /*084c*/ 	.word	0xffffffff


	//   ....[39]....
        /*0850*/ 	.word	0xffffffff


	//   ....[40]....
        /*0854*/ 	.word	0xffffffff


	//   ....[41]....
        /*0858*/ 	.word	0xffffffff


	//   ....[42]....
        /*085c*/ 	.word	0xffffffff


	//   ....[43]....
        /*0860*/ 	.word	0xffffffff


	//   ....[44]....
        /*0864*/ 	.word	0xffffffff


	//   ....[45]....
        /*0868*/ 	.word	0xffffffff


	//   ....[46]....
        /*086c*/ 	.word	0xffffffff


	//   ....[47]....
        /*0870*/ 	.word	0xffffffff


	//   ....[48]....
        /*0874*/ 	.word	0xffffffff


	//   ....[49]....
        /*0878*/ 	.word	0xffffffff


	//   ....[50]....
        /*087c*/ 	.word	0xffffffff


	//   ....[51]....
        /*0880*/ 	.word	0xffffffff


	//   ....[52]....
        /*0884*/ 	.word	0xffffffff


	//   ....[53]....
        /*0888*/ 	.word	0xffffffff


	//   ....[54]....
        /*088c*/ 	.word	0xffffffff


	//   ....[55]....
        /*0890*/ 	.word	0xffffffff


	//   ....[56]....
        /*0894*/ 	.word	0xffffffff


	//   ....[57]....
        /*0898*/ 	.word	0xffffffff


	//   ....[58]....
        /*089c*/ 	.word	0xffffffff


	//   ....[59]....
        /*08a0*/ 	.word	0xffffffff


	//   ....[60]....
        /*08a4*/ 	.word	0xffffffff


	//   ....[61]....
        /*08a8*/ 	.word	0xffffffff


	//   ....[62]....
        /*08ac*/ 	.word	0xffffffff


	//   ....[63]....
        /*08b0*/ 	.word	0xffffffff


	//   ....[64]....
        /*08b4*/ 	.word	0xffffffff


	//   ....[65]....
        /*08b8*/ 	.word	0xffffffff


	//   ....[66]....
        /*08bc*/ 	.word	0xffffffff


	//   ....[67]....
        /*08c0*/ 	.word	0xffffffff


	//   ....[68]....
        /*08c4*/ 	.word	0xffffffff


	//   ....[69]....
        /*08c8*/ 	.word	0xffffffff


	//   ....[70]....
        /*08cc*/ 	.word	0xffffffff


	//   ....[71]....
        /*08d0*/ 	.word	0xffffffff


	//   ....[72]....
        /*08d4*/ 	.word	0xffffffff


	//   ....[73]....
        /*08d8*/ 	.word	0xffffffff


	//   ....[74]....
        /*08dc*/ 	.word	0xffffffff


	//   ....[75]....
        /*08e0*/ 	.word	0xffffffff


	//   ....[76]....
        /*08e4*/ 	.word	0xffffffff


	//   ....[77]....
        /*08e8*/ 	.word	0xffffffff


	//   ....[78]....
        /*08ec*/ 	.word	0xffffffff


	//   ....[79]....
        /*08f0*/ 	.word	0xffffffff


	//   ....[80]....
        /*08f4*/ 	.word	0xffffffff


	//   ....[81]....
        /*08f8*/ 	.word	0xffffffff


	//   ....[82]....
        /*08fc*/ 	.word	0xffffffff


	//   ....[83]....
        /*0900*/ 	.word	0xffffffff


	//   ....[84]....
        /*0904*/ 	.word	0xffffffff


	//   ....[85]....
        /*0908*/ 	.word	0xffffffff


	//   ....[86]....
        /*090c*/ 	.word	0xffffffff


	//   ....[87]....
        /*0910*/ 	.word	0xffffffff


	//   ....[88]....
        /*0914*/ 	.word	0xffffffff


	//   ....[89]....
        /*0918*/ 	.word	0xffffffff


	//   ....[90]....
        /*091c*/ 	.word	0xffffffff


	//   ....[91]....
        /*0920*/ 	.word	0xffffffff


	//   ....[92]....
        /*0924*/ 	.word	0xffffffff


	//   ....[93]....
        /*0928*/ 	.word	0xffffffff


	//   ....[94]....
        /*092c*/ 	.word	0xffffffff


	//   ....[95]....
        /*0930*/ 	.word	0xffffffff


	//   ....[96]....
        /*0934*/ 	.word	0xffffffff


	//   ....[97]....
        /*0938*/ 	.word	0xffffffff


	//   ....[98]....
        /*093c*/ 	.word	0xffffffff


	//   ....[99]....
        /*0940*/ 	.word	0xffffffff


	//   ....[100]....
        /*0944*/ 	.word	0xffffffff


	//   ....[101]....
        /*0948*/ 	.word	0xffffffff


	//   ....[102]....
        /*094c*/ 	.word	0xffffffff


	//   ....[103]....
        /*0950*/ 	.word	0xffffffff


	//   ....[104]....
        /*0954*/ 	.word	0xffffffff


	//   ....[105]....
        /*0958*/ 	.word	0xffffffff


	//   ....[106]....
        /*095c*/ 	.word	0xffffffff


	//   ....[107]....
        /*0960*/ 	.word	0xffffffff


	//   ....[108]....
        /*0964*/ 	.word	0xffffffff


	//   ....[109]....
        /*0968*/ 	.word	0xffffffff


	//   ....[110]....
        /*096c*/ 	.word	0xffffffff


	//   ....[111]....
        /*0970*/ 	.word	0xffffffff


	//   ....[112]....
        /*0974*/ 	.word	0xffffffff


	//   ....[113]....
        /*0978*/ 	.word	0xffffffff


	//   ....[114]....
        /*097c*/ 	.word	0xffffffff


	//   ....[115]....
        /*0980*/ 	.word	0xffffffff


	//   ....[116]....
        /*0984*/ 	.word	0xffffffff


	//   ....[117]....
        /*0988*/ 	.word	0xffffffff


	//   ....[118]....
        /*098c*/ 	.word	0xffffffff


	//   ....[119]....
        /*0990*/ 	.word	0xffffffff


	//   ....[120]....
        /*0994*/ 	.word	0xffffffff


	//   ....[121]....
        /*0998*/ 	.word	0xffffffff


	//   ....[122]....
        /*099c*/ 	.word	0xffffffff


	//   ....[123]....
        /*09a0*/ 	.word	0xffffffff


	//   ....[124]....
        /*09a4*/ 	.word	0xffffffff


	//   ....[125]....
        /*09a8*/ 	.word	0xffffffff


	//   ....[126]....
        /*09ac*/ 	.word	0xffffffff


	//   ....[127]....
        /*09b0*/ 	.word	0xffffffff


	//   ....[128]....
        /*09b4*/ 	.word	0xffffffff


	//   ....[129]....
        /*09b8*/ 	.word	0xffffffff


	//   ....[130]....
        /*09bc*/ 	.word	0xffffffff


	//   ....[131]....
        /*09c0*/ 	.word	0xffffffff


	//   ....[132]....
        /*09c4*/ 	.word	0xffffffff


	//   ....[133]....
        /*09c8*/ 	.word	0xffffffff


	//   ....[134]....
        /*09cc*/ 	.word	0xffffffff


	//   ....[135]....
        /*09d0*/ 	.word	0xffffffff


	//   ....[136]....
        /*09d4*/ 	.word	0xffffffff


	//   ....[137]....
        /*09d8*/ 	.word	0xffffffff


	//   ....[138]....
        /*09dc*/ 	.word	0xffffffff


	//   ....[139]....
        /*09e0*/ 	.word	0xffffffff


	//   ....[140]....
        /*09e4*/ 	.word	0x0500000f


	//   ....[141]....
        /*09e8*/ 	.word	0x0500000f


	//   ....[142]....
        /*09ec*/ 	.word	0x0500000f


	//   ....[143]....
        /*09f0*/ 	.word	0x0500000f


	//   ....[144]....
        /*09f4*/ 	.word	0x0500000f


	//   ....[145]....
        /*09f8*/ 	.word	0x0500000f


	//   ....[146]....
        /*09fc*/ 	.word	0x0500000f


	//   ....[147]....
        /*0a00*/ 	.word	0x0500000f


	//   ....[148]....
        /*0a04*/ 	.word	0x0500000f


	//   ....[149]....
        /*0a08*/ 	.word	0x0500000f


	//   ....[150]....
        /*0a0c*/ 	.word	0x0500000f


	//   ....[151]....
        /*0a10*/ 	.word	0x0500000f


	//   ....[152]....
        /*0a14*/ 	.word	0x0500000f


	//   ....[153]....
        /*0a18*/ 	.word	0x0500000f


	//   ....[154]....
        /*0a1c*/ 	.word	0x0500000f


	//   ....[155]....
        /*0a20*/ 	.word	0x0500000f


	//   ....[156]....
        /*0a24*/ 	.word	0x0500000f


	//   ....[157]....
        /*0a28*/ 	.word	0x0500000f


	//   ....[158]....
        /*0a2c*/ 	.word	0x0500000f


	//   ....[159]....
        /*0a30*/ 	.word	0x0500000f


	//   ....[160]....
        /*0a34*/ 	.word	0x0500000f


	//   ....[161]....
        /*0a38*/ 	.word	0x0500000f


	//   ....[162]....
        /*0a3c*/ 	.word	0x0500000f


	//   ....[163]....
        /*0a40*/ 	.word	0x0500000f


	//   ....[164]....
        /*0a44*/ 	.word	0x0500000f


	//   ....[165]....
        /*0a48*/ 	.word	0x0500000f


	//   ....[166]....
        /*0a4c*/ 	.word	0x0500000f


	//   ....[167]....
        /*0a50*/ 	.word	0x0500000f


	//   ....[168]....
        /*0a54*/ 	.word	0x0500000f


	//   ....[169]....
        /*0a58*/ 	.word	0x0500000f


	//   ....[170]....
        /*0a5c*/ 	.word	0x0500000f


	//   ....[171]....
        /*0a60*/ 	.word	0x0500000f


	//   ....[172]....
        /*0a64*/ 	.word	0x0500000f


	//   ....[173]....
        /*0a68*/ 	.word	0x0500000f


	//   ....[174]....
        /*0a6c*/ 	.word	0x0500000f


	//   ....[175]....
        /*0a70*/ 	.word	0x0500000f


	//   ....[176]....
        /*0a74*/ 	.word	0x0500000f


	//   ....[177]....
        /*0a78*/ 	.word	0x0500000f


	//   ....[178]....
        /*0a7c*/ 	.word	0x0500000f


	//   ....[179]....
        /*0a80*/ 	.word	0x0500000f


	//   ....[180]....
        /*0a84*/ 	.word	0x0500000f


	//   ....[181]....
        /*0a88*/ 	.word	0x0500000f


	//   ....[182]....
        /*0a8c*/ 	.word	0x0500000f


	//   ....[183]....
        /*0a90*/ 	.word	0x0500000f


	//   ....[184]....
        /*0a94*/ 	.word	0x0500000f


	//   ....[185]....
        /*0a98*/ 	.word	0x0500000f


	//   ....[186]....
        /*0a9c*/ 	.word	0x0500000f


	//   ....[187]....
        /*0aa0*/ 	.word	0x0500000f


	//   ....[188]....
        /*0aa4*/ 	.word	0x0500000f


	//   ....[189]....
        /*0aa8*/ 	.word	0x0500000f


	//   ....[190]....
        /*0aac*/ 	.word	0x0500000f


	//   ....[191]....
        /*0ab0*/ 	.word	0x0500000f


	//   ....[192]....
        /*0ab4*/ 	.word	0x0500000f


	//   ....[193]....
        /*0ab8*/ 	.word	0x0500000f


	//   ....[194]....
        /*0abc*/ 	.word	0x0500000f


	//   ....[195]....
        /*0ac0*/ 	.word	0x0500000f


	//   ....[196]....
        /*0ac4*/ 	.word	0x0500000f


	//   ....[197]....
        /*0ac8*/ 	.word	0x0500000f


	//   ....[198]....
        /*0acc*/ 	.word	0x0500000f


	//   ....[199]....
        /*0ad0*/ 	.word	0x0500000f


	//   ....[200]....
        /*0ad4*/ 	.word	0x0500000f


	//   ....[201]....
        /*0ad8*/ 	.word	0x0500000f


	//   ....[202]....
        /*0adc*/ 	.word	0x0500000f


	//   ....[203]....
        /*0ae0*/ 	.word	0x0500000f


	//   ....[204]....
        /*0ae4*/ 	.word	0x0500000f


	//   ....[205]....
        /*0ae8*/ 	.word	0x0500000f


	//   ....[206]....
        /*0aec*/ 	.word	0x0500000f


	//   ....[207]....
        /*0af0*/ 	.word	0x0500000f


	//   ....[208]....
        /*0af4*/ 	.word	0x0500000f


	//   ....[209]....
        /*0af8*/ 	.word	0x0500000f


	//   ....[210]....
        /*0afc*/ 	.word	0x0500000f


	//   ....[211]....
        /*0b00*/ 	.word	0x0500000f


	//   ....[212]....
        /*0b04*/ 	.word	0x0500000f


	//   ....[213]....
        /*0b08*/ 	.word	0x0500000f


	//   ....[214]....
        /*0b0c*/ 	.word	0x0500000f


	//   ....[215]....
        /*0b10*/ 	.word	0x0500000f


	//   ....[216]....
        /*0b14*/ 	.word	0x0500000f


	//   ....[217]....
        /*0b18*/ 	.word	0x0500000f


	//   ....[218]....
        /*0b1c*/ 	.word	0x0500000f


	//   ....[219]....
        /*0b20*/ 	.word	0x0500000f


	//   ....[220]....
        /*0b24*/ 	.word	0x0500000f


	//   ....[221]....
        /*0b28*/ 	.word	0x0500000f


	//   ....[222]....
        /*0b2c*/ 	.word	0x0500000f


	//   ....[223]....
        /*0b30*/ 	.word	0x0500000f


	//   ....[224]....
        /*0b34*/ 	.word	0x0500000f


	//   ....[225]....
        /*0b38*/ 	.word	0x0500000f


	//   ....[226]....
        /*0b3c*/ 	.word	0x0500000f


	//   ....[227]....
        /*0b40*/ 	.word	0x0500000f


	//   ....[228]....
        /*0b44*/ 	.word	0x0500000f


	//   ....[229]....
        /*0b48*/ 	.word	0x0500000f


	//   ....[230]....
        /*0b4c*/ 	.word	0x0500000f


	//   ....[231]....
        /*0b50*/ 	.word	0x0500000f


	//   ....[232]....
        /*0b54*/ 	.word	0x0500000f


	//----- nvinfo : EIATTR_COOP_GROUP_INSTR_OFFSETS
	.align		4
.L_693:
        /*0b58*/ 	.byte	0x04, 0x28
        /*0b5a*/ 	.short	(.L_695 - .L_694)


	//   ....[0]....
.L_694:
        /*0b5c*/ 	.word	0x00000070


	//   ....[1]....
        /*0b60*/ 	.word	0x000001a0


	//   ....[2]....
        /*0b64*/ 	.word	0x000001f0


	//   ....[3]....
        /*0b68*/ 	.word	0x00000420


	//   ....[4]....
        /*0b6c*/ 	.word	0x00000580


	//   ....[5]....
        /*0b70*/ 	.word	0x000006a0


	//   ....[6]....
        /*0b74*/ 	.word	0x00000800


	//   ....[7]....
        /*0b78*/ 	.word	0x00010820


	//   ....[8]....
        /*0b7c*/ 	.word	0x00010d70


	//   ....[9]....
        /*0b80*/ 	.word	0x00010d80


	//   ....[10]....
        /*0b84*/ 	.word	0x00010d90


	//   ....[11]....
        /*0b88*/ 	.word	0x00010da0


	//   ....[12]....
        /*0b8c*/ 	.word	0x00014250


	//   ....[13]....
        /*0b90*/ 	.word	0x00014260


	//   ....[14]....
        /*0b94*/ 	.word	0x00014270


	//   ....[15]....
        /*0b98*/ 	.word	0x00014280


	//   ....[16]....
        /*0b9c*/ 	.word	0x00019430


	//   ....[17]....
        /*0ba0*/ 	.word	0x00019470


	//   ....[18]....
        /*0ba4*/ 	.word	0x00019b40


	//   ....[19]....
        /*0ba8*/ 	.word	0x00019bf0


	//   ....[20]....
        /*0bac*/ 	.word	0x0001c840


	//   ....[21]....
        /*0bb0*/ 	.word	0x0001cc10


	//   ....[22]....
        /*0bb4*/ 	.word	0x0001cc70


	//   ....[23]....
        /*0bb8*/ 	.word	0x0001cc90


	//   ....[24]....
        /*0bbc*/ 	.word	0x0001ea50


	//   ....[25]....
        /*0bc0*/ 	.word	0x0001eab0


	//   ....[26]....
        /*0bc4*/ 	.word	0x0001ead0


	//   ....[27]....
        /*0bc8*/ 	.word	0x0001eaf0


	//   ....[28]....
        /*0bcc*/ 	.word	0x0001fcf0


	//   ....[29]....
        /*0bd0*/ 	.word	0x0001fd20


	//   ....[30]....
        /*0bd4*/ 	.word	0x0001fd50


	//   ....[31]....
        /*0bd8*/ 	.word	0x0001fd80


	//   ....[32]....
        /*0bdc*/ 	.word	0x0001fdc0


	//   ....[33]....
        /*0be0*/ 	.word	0x0001fdf0


	//   ....[34]....
        /*0be4*/ 	.word	0x0001fe20


	//   ....[35]....
        /*0be8*/ 	.word	0x0001fe50


	//   ....[36]....
        /*0bec*/ 	.word	0x0001fe80


	//   ....[37]....
        /*0bf0*/ 	.word	0x0001feb0


	//   ....[38]....
        /*0bf4*/ 	.word	0x0001fee0


	//   ....[39]....
        /*0bf8*/ 	.word	0x0001ff10


	//   ....[40]....
        /*0bfc*/ 	.word	0x0001ff40


	//   ....[41]....
        /*0c00*/ 	.word	0x0001ff70


	//   ....[42]....
        /*0c04*/ 	.word	0x0001ffa0


	//   ....[43]....
        /*0c08*/ 	.word	0x0001ffd0


	//   ....[44]....
        /*0c0c*/ 	.word	0x00020000


	//   ....[45]....
        /*0c10*/ 	.word	0x00020030


	//   ....[46]....
        /*0c14*/ 	.word	0x00020060


	//   ....[47]....
        /*0c18*/ 	.word	0x00020090


	//   ....[48]....
        /*0c1c*/ 	.word	0x000200c0


	//   ....[49]....
        /*0c20*/ 	.word	0x000200f0


	//   ....[50]....
        /*0c24*/ 	.word	0x00020120


	//   ....[51]....
        /*0c28*/ 	.word	0x00020150


	//   ....[52]....
        /*0c2c*/ 	.word	0x00020180


	//   ....[53]....
        /*0c30*/ 	.word	0x000201b0


	//   ....[54]....
        /*0c34*/ 	.word	0x000201e0


	//   ....[55]....
        /*0c38*/ 	.word	0x00020210


	//   ....[56]....
        /*0c3c*/ 	.word	0x00020240


	//   ....[57]....
        /*0c40*/ 	.word	0x00020270


	//   ....[58]....
        /*0c44*/ 	.word	0x000202a0


	//   ....[59]....
        /*0c48*/ 	.word	0x000202d0


	//   ....[60]....
        /*0c4c*/ 	.word	0x00020300


	//   ....[61]....
        /*0c50*/ 	.word	0x00020330


	//   ....[62]....
        /*0c54*/ 	.word	0x00020360


	//   ....[63]....
        /*0c58*/ 	.word	0x00020390


	//   ....[64]....
        /*0c5c*/ 	.word	0x000203b0


	//   ....[65]....
        /*0c60*/ 	.word	0x000203c0


	//   ....[66]....
        /*0c64*/ 	.word	0x000203d0


	//   ....[67]....
        /*0c68*/ 	.word	0x000203e0


	//   ....[68]....
        /*0c6c*/ 	.word	0x00020410


	//   ....[69]....
        /*0c70*/ 	.word	0x00020440


	//   ....[70]....
        /*0c74*/ 	.word	0x00020470


	//   ....[71]....
        /*0c78*/ 	.word	0x000204a0


	//   ....[72]....
        /*0c7c*/ 	.word	0x000204d0


	//   ....[73]....
        /*0c80*/ 	.word	0x00020500


	//   ....[74]....
        /*0c84*/ 	.word	0x00020530


	//   ....[75]....
        /*0c88*/ 	.word	0x00020540


	//   ....[76]....
        /*0c8c*/ 	.word	0x00020d70


	//   ....[77]....
        /*0c90*/ 	.word	0x00020e70


	//   ....[78]....
        /*0c94*/ 	.word	0x00020ea0


	//   ....[79]....
        /*0c98*/ 	.word	0x00020ec0


	//   ....[80]....
        /*0c9c*/ 	.word	0x00021430


	//   ....[81]....
        /*0ca0*/ 	.word	0x00021460


	//   ....[82]....
        /*0ca4*/ 	.word	0x00021590


	//   ....[83]....
        /*0ca8*/ 	.word	0x000215b0


	//   ....[84]....
        /*0cac*/ 	.word	0x000216b0


	//   ....[85]....
        /*0cb0*/ 	.word	0x000216d0


	//   ....[86]....
        /*0cb4*/ 	.word	0x000217e0


	//   ....[87]....
        /*0cb8*/ 	.word	0x00021800


	//   ....[88]....
        /*0cbc*/ 	.word	0x000220e0


	//   ....[89]....
        /*0cc0*/ 	.word	0x000220f0


	//   ....[90]....
        /*0cc4*/ 	.word	0x000222a0


	//   ....[91]....
        /*0cc8*/ 	.word	0x000222b0


	//   ....[92]....
        /*0ccc*/ 	.word	0x00022450


	//   ....[93]....
        /*0cd0*/ 	.word	0x00022460


	//   ....[94]....
        /*0cd4*/ 	.word	0x00022600


	//   ....[95]....
        /*0cd8*/ 	.word	0x00022610


	//   ....[96]....
        /*0cdc*/ 	.word	0x00022810


	//   ....[97]....
        /*0ce0*/ 	.word	0x00022a00


	//   ....[98]....
        /*0ce4*/ 	.word	0x00022a30


	//   ....[99]....
        /*0ce8*/ 	.word	0x00022a60


	//   ....[100]....
        /*0cec*/ 	.word	0x00022a90


	//   ....[101]....
        /*0cf0*/ 	.word	0x00022ac0


	//   ....[102]....
        /*0cf4*/ 	.word	0x00022af0


	//   ....[103]....
        /*0cf8*/ 	.word	0x00022c60


	//   ....[104]....
        /*0cfc*/ 	.word	0x00022c90


	//   ....[105]....
        /*0d00*/ 	.word	0x00022cc0


	//   ....[106]....
        /*0d04*/ 	.word	0x00022cf0


	//   ....[107]....
        /*0d08*/ 	.word	0x00022d20


	//   ....[108]....
        /*0d0c*/ 	.word	0x00022d50


	//   ....[109]....
        /*0d10*/ 	.word	0x00022df0


	//   ....[110]....
        /*0d14*/ 	.word	0x00022e20


	//   ....[111]....
        /*0d18*/ 	.word	0x00022eb0


	//   ....[112]....
        /*0d1c*/ 	.word	0x00023b90


	//   ....[113]....
        /*0d20*/ 	.word	0x00025900


	//   ....[114]....
        /*0d24*/ 	.word	0x000267a0


	//   ....[115]....
        /*0d28*/ 	.word	0x000267c0


	//   ....[116]....
        /*0d2c*/ 	.word	0x00026800


	//   ....[117]....
        /*0d30*/ 	.word	0x00026880


	//   ....[118]....
        /*0d34*/ 	.word	0x00026910


	//   ....[119]....
        /*0d38*/ 	.word	0x00026920


	//   ....[120]....
        /*0d3c*/ 	.word	0x00026970


	//   ....[121]....
        /*0d40*/ 	.word	0x000269b0


	//   ....[122]....
        /*0d44*/ 	.word	0x00029660


	//   ....[123]....
        /*0d48*/ 	.word	0x00029690


	//   ....[124]....
        /*0d4c*/ 	.word	0x000296d0


	//   ....[125]....
        /*0d50*/ 	.word	0x00029700


	//   ....[126]....
        /*0d54*/ 	.word	0x00029730


	//   ....[127]....
        /*0d58*/ 	.word	0x00029760


	//   ....[128]....
        /*0d5c*/ 	.word	0x00029790


	//   ....[129]....
        /*0d60*/ 	.word	0x000297c0


	//   ....[130]....
        /*0d64*/ 	.word	0x00029940


	//   ....[131]....
        /*0d68*/ 	.word	0x00029970


	//   ....[132]....
        /*0d6c*/ 	.word	0x000299a0


	//   ....[133]....
        /*0d70*/ 	.word	0x000299d0


	//   ....[134]....
        /*0d74*/ 	.word	0x00029a00


	//   ....[135]....
        /*0d78*/ 	.word	0x00029a30


	//   ....[136]....
        /*0d7c*/ 	.word	0x00029af0


	//   ....[137]....
        /*0d80*/ 	.word	0x00029b10


	//   ....[138]....
        /*0d84*/ 	.word	0x00029b80


	//   ....[139]....
        /*0d88*/ 	.word	0x0002a010


	//   ....[140]....
        /*0d8c*/ 	.word	0x0002a510


	//   ....[141]....
        /*0d90*/ 	.word	0x0002a5c0


	//   ....[142]....
        /*0d94*/ 	.word	0x0002a650


	//   ....[143]....
        /*0d98*/ 	.word	0x0002a6a0


	//   ....[144]....
        /*0d9c*/ 	.word	0x0002a6f0


	//   ....[145]....
        /*0da0*/ 	.word	0x0002a7d0


	//   ....[146]....
        /*0da4*/ 	.word	0x0002a860


	//   ....[147]....
        /*0da8*/ 	.word	0x0002a8b0


	//   ....[148]....
        /*0dac*/ 	.word	0x0002a900


	//   ....[149]....
        /*0db0*/ 	.word	0x0002ab50


	//   ....[150]....
        /*0db4*/ 	.word	0x0002ac90


	//   ....[151]....
        /*0db8*/ 	.word	0x0002adc0


	//   ....[152]....
        /*0dbc*/ 	.word	0x0002aee0


	//   ....[153]....
        /*0dc0*/ 	.word	0x0002afa0


	//   ....[154]....
        /*0dc4*/ 	.word	0x0002b020


	//   ....[155]....
        /*0dc8*/ 	.word	0x0002b080


	//   ....[156]....
        /*0dcc*/ 	.word	0x0002b0e0


	//   ....[157]....
        /*0dd0*/ 	.word	0x0002b140


	//   ....[158]....
        /*0dd4*/ 	.word	0x0002b1c0


	//   ....[159]....
        /*0dd8*/ 	.word	0x0002b220


	//   ....[160]....
        /*0ddc*/ 	.word	0x0002b2a0


	//   ....[161]....
        /*0de0*/ 	.word	0x0002b300


	//   ....[162]....
        /*0de4*/ 	.word	0x0002b380


	//   ....[163]....
        /*0de8*/ 	.word	0x0002b3e0


	//   ....[164]....
        /*0dec*/ 	.word	0x0002b460


	//   ....[165]....
        /*0df0*/ 	.word	0x0002b4c0


	//   ....[166]....
        /*0df4*/ 	.word	0x0002b540


	//   ....[167]....
        /*0df8*/ 	.word	0x0002b5a0


	//   ....[168]....
        /*0dfc*/ 	.word	0x0002b620


	//   ....[169]....
        /*0e00*/ 	.word	0x0002b680


	//   ....[170]....
        /*0e04*/ 	.word	0x0002b700


	//   ....[171]....
        /*0e08*/ 	.word	0x0002b760


	//   ....[172]....
        /*0e0c*/ 	.word	0x0002b7e0


	//   ....[173]....
        /*0e10*/ 	.word	0x0002b840


	//   ....[174]....
        /*0e14*/ 	.word	0x0002b8c0


	//   ....[175]....
        /*0e18*/ 	.word	0x0002b920


	//   ....[176]....
        /*0e1c*/ 	.word	0x0002b9a0


	//   ....[177]....
        /*0e20*/ 	.word	0x0002ba00


	//   ....[178]....
        /*0e24*/ 	.word	0x0002ba60


	//   ....[179]....
        /*0e28*/ 	.word	0x0002bac0


	//   ....[180]....
        /*0e2c*/ 	.word	0x0002bb20


	//   ....[181]....
        /*0e30*/ 	.word	0x0002bb80


	//   ....[182]....
        /*0e34*/ 	.word	0x0002bc00


	//   ....[183]....
        /*0e38*/ 	.word	0x0002bc60


	//   ....[184]....
        /*0e3c*/ 	.word	0x0002bce0


	//   ....[185]....
        /*0e40*/ 	.word	0x0002bd40


	//   ....[186]....
        /*0e44*/ 	.word	0x0002bdc0


	//   ....[187]....
        /*0e48*/ 	.word	0x0002be20


	//   ....[188]....
        /*0e4c*/ 	.word	0x0002bea0


	//   ....[189]....
        /*0e50*/ 	.word	0x0002bf00


	//   ....[190]....
        /*0e54*/ 	.word	0x0002bf70


	//   ....[191]....
        /*0e58*/ 	.word	0x0002bfd0


	//   ....[192]....
        /*0e5c*/ 	.word	0x0002c040


	//   ....[193]....
        /*0e60*/ 	.word	0x0002c0a0


	//   ....[194]....
        /*0e64*/ 	.word	0x0002c120


	//   ....[195]....
        /*0e68*/ 	.word	0x0002c180


	//   ....[196]....
        /*0e6c*/ 	.word	0x0002c1f0


	//   ....[197]....
        /*0e70*/ 	.word	0x0002c310


	//   ....[198]....
        /*0e74*/ 	.word	0x0002c360


	//   ....[199]....
        /*0e78*/ 	.word	0x0002c3f0


	//   ....[200]....
        /*0e7c*/ 	.word	0x0002c480


	//   ....[201]....
        /*0e80*/ 	.word	0x0002c510


	//   ....[202]....
        /*0e84*/ 	.word	0x0002c5a0


	//   ....[203]....
        /*0e88*/ 	.word	0x0002c630


	//   ....[204]....
        /*0e8c*/ 	.word	0x0002c6c0


	//   ....[205]....
        /*0e90*/ 	.word	0x0002c780


	//   ....[206]....
        /*0e94*/ 	.word	0x0002ca70


	//   ....[207]....
        /*0e98*/ 	.word	0x0002cc70


	//   ....[208]....
        /*0e9c*/ 	.word	0x0002ccc0


	//   ....[209]....
        /*0ea0*/ 	.word	0x0002cd20


	//   ....[210]....
        /*0ea4*/ 	.word	0x0002ce30


	//   ....[211]....
        /*0ea8*/ 	.word	0x0002ce90


	//   ....[212]....
        /*0eac*/ 	.word	0x0002cfa0


	//   ....[213]....
        /*0eb0*/ 	.word	0x0002d000


	//   ....[214]....
        /*0eb4*/ 	.word	0x0002d0e0


	//   ....[215]....
        /*0eb8*/ 	.word	0x0002d400


	//   ....[216]....
        /*0ebc*/ 	.word	0x0002d4a0


	//   ....[217]....
        /*0ec0*/ 	.word	0x0002d5c0


	//   ....[218]....
        /*0ec4*/ 	.word	0x0002d640


	//   ....[219]....
        /*0ec8*/ 	.word	0x0002d6c0


	//   ....[220]....
        /*0ecc*/ 	.word	0x0002d740


	//   ....[221]....
        /*0ed0*/ 	.word	0x0002d7c0


	//   ....[222]....
        /*0ed4*/ 	.word	0x0002d850


	//   ....[223]....
        /*0ed8*/ 	.word	0x0002d8f0


	//   ....[224]....
        /*0edc*/ 	.word	0x0002d9a0


	//   ....[225]....
        /*0ee0*/ 	.word	0x0002da20


	//   ....[226]....
        /*0ee4*/ 	.word	0x0002daa0


	//   ....[227]....
        /*0ee8*/ 	.word	0x0002db20


	//   ....[228]....
        /*0eec*/ 	.word	0x0002dbb0


	//   ....[229]....
        /*0ef0*/ 	.word	0x0002dc30


	//   ....[230]....
        /*0ef4*/ 	.word	0x0002dcd0


	//   ....[231]....
        /*0ef8*/ 	.word	0x0002dd60


	//   ....[232]....
        /*0efc*/ 	.word	0x0002de90


	//----- nvinfo : EIATTR_REG_RECONFIG
	.align		4
.L_695:
        /*0f00*/ 	.byte	0x01, 0x54
	.zero		2


	//----- nvinfo : EIATTR_SYSCALL_OFFSETS
	.align		4
        /*0f04*/ 	.byte	0x04, 0x46
        /*0f06*/ 	.short	(.L_697 - .L_696)


	//   ....[0]....
.L_696:
        /*0f08*/ 	.word	0x00001c80


	//   ....[1]....
        /*0f0c*/ 	.word	0x00001dd0


	//   ....[2]....
        /*0f10*/ 	.word	0x000109b0


	//   ....[3]....
        /*0f14*/ 	.word	0x00010ce0


	//   ....[4]....
        /*0f18*/ 	.word	0x00025320


	//   ....[5]....
        /*0f1c*/ 	.word	0x000254c0


	//   ....[6]....
        /*0f20*/ 	.word	0x00025630


	//   ....[7]....
        /*0f24*/ 	.word	0x00025780


	//   ....[8]....
        /*0f28*/ 	.word	0x00026350


	//----- nvinfo : EIATTR_MBARRIER_INSTR_OFFSETS
	.align		4
.L_697:
        /*0f2c*/ 	.byte	0x04, 0x39
        /*0f2e*/ 	.short	(.L_699 - .L_698)


	//   ....[0]....
.L_698:
        /*0f30*/ 	.word	0x000002d0
        /*0f34*/ 	.word	0x000000ff
        /*0f38*/ 	.word	0x00033400
        /*0f3c*/ 	.short	0x0100
        /*0f3e*/ 	.byte	0x08
	.zero		1


	//   ....[1]....
        /*0f40*/ 	.word	0x000002e0
        /*0f44*/ 	.word	0x000000ff
        /*0f48*/ 	.word	0x00033420
        /*0f4c*/ 	.short	0x0100
        /*0f4e*/ 	.byte	0x08
	.zero		1


	//   ....[2]....
        /*0f50*/ 	.word	0x000003d0
        /*0f54*/ 	.word	0x000000ff
        /*0f58*/ 	.word	0x00033430
        /*0f5c*/ 	.short	0x0100
        /*0f5e*/ 	.byte	0x08
	.zero		1


	//   ....[3]....
        /*0f60*/ 	.word	0x000003e0
        /*0f64*/ 	.word	0x000000ff
        /*0f68*/ 	.word	0x00033440
        /*0f6c*/ 	.short	0x0100
        /*0f6e*/ 	.byte	0x08
	.zero		1


	//   ....[4]....
        /*0f70*/ 	.word	0x000003f0
        /*0f74*/ 	.word	0x000000ff
        /*0f78*/ 	.word	0x00033438
        /*0f7c*/ 	.short	0x0100
        /*0f7e*/ 	.byte	0x08
	.zero		1


	//   ....[5]....
        /*0f80*/ 	.word	0x00000400
        /*0f84*/ 	.word	0x000000ff
        /*0f88*/ 	.word	0x00033448
        /*0f8c*/ 	.short	0x0100
        /*0f8e*/ 	.byte	0x08
	.zero		1


	//   ....[6]....
        /*0f90*/ 	.word	0x00000530
        /*0f94*/ 	.word	0x000000ff
        /*0f98*/ 	.word	0x00033450
        /*0f9c*/ 	.short	0x0100
        /*0f9e*/ 	.byte	0x08
	.zero		1


	//   ....[7]....
        /*0fa0*/ 	.word	0x00000540
        /*0fa4*/ 	.word	0x000000ff
        /*0fa8*/ 	.word	0x00033460
        /*0fac*/ 	.short	0x0100
        /*0fae*/ 	.byte	0x08
	.zero		1


	//   ....[8]....
        /*0fb0*/ 	.word	0x00000550
        /*0fb4*/ 	.word	0x000000ff
        /*0fb8*/ 	.word	0x00033458
        /*0fbc*/ 	.short	0x0100
        /*0fbe*/ 	.byte	0x08
	.zero		1


	//   ....[9]....
        /*0fc0*/ 	.word	0x00000560
        /*0fc4*/ 	.word	0x000000ff
        /*0fc8*/ 	.word	0x00033468
        /*0fcc*/ 	.short	0x0100
        /*0fce*/ 	.byte	0x08
	.zero		1


	//   ....[10]....
        /*0fd0*/ 	.word	0x00000650
        /*0fd4*/ 	.word	0x000000ff
        /*0fd8*/ 	.word	0x00033470
        /*0fdc*/ 	.short	0x0100
        /*0fde*/ 	.byte	0x06
	.zero		1


	//   ....[11]....
        /*0fe0*/ 	.word	0x00000660
        /*0fe4*/ 	.word	0x000000ff
        /*0fe8*/ 	.word	0x00033480
        /*0fec*/ 	.short	0x0100
        /*0fee*/ 	.byte	0x06
	.zero		1


	//   ....[12]....
        /*0ff0*/ 	.word	0x00000670
        /*0ff4*/ 	.word	0x000000ff
        /*0ff8*/ 	.word	0x00033478
        /*0ffc*/ 	.short	0x0100
        /*0ffe*/ 	.byte	0x06
	.zero		1


	//   ....[13]....
        /*1000*/ 	.word	0x00000680
        /*1004*/ 	.word	0x000000ff
        /*1008*/ 	.word	0x00033488
        /*100c*/ 	.short	0x0100
        /*100e*/ 	.byte	0x06
	.zero		1


	//   ....[14]....
        /*1010*/ 	.word	0x000007b0
        /*1014*/ 	.word	0x000000ff
        /*1018*/ 	.word	0x00033490
        /*101c*/ 	.short	0x0100
        /*101e*/ 	.byte	0x08
	.zero		1


	//   ....[15]....
        /*1020*/ 	.word	0x000007c0
        /*1024*/ 	.word	0x000000ff
        /*1028*/ 	.word	0x000334a0
        /*102c*/ 	.short	0x0100
        /*102e*/ 	.byte	0x08
	.zero		1


	//   ....[16]....
        /*1030*/ 	.word	0x000007d0
        /*1034*/ 	.word	0x000000ff
        /*1038*/ 	.word	0x00033498
        /*103c*/ 	.short	0x0100
        /*103e*/ 	.byte	0x08
	.zero		1


	//   ....[17]....
        /*1040*/ 	.word	0x000007e0
        /*1044*/ 	.word	0x000000ff
        /*1048*/ 	.word	0x000334a8
        /*104c*/ 	.short	0x0100
        /*104e*/ 	.byte	0x08
	.zero		1


	//   ....[18]....
        /*1050*/ 	.word	0x00000910
        /*1054*/ 	.word	0x000000ff
        /*1058*/ 	.word	0x000334b0
        /*105c*/ 	.short	0x0100
        /*105e*/ 	.byte	0x08
	.zero		1


	//   ....[19]....
        /*1060*/ 	.word	0x00000920
        /*1064*/ 	.word	0x000000ff
        /*1068*/ 	.word	0x000334c0
        /*106c*/ 	.short	0x0100
        /*106e*/ 	.byte	0x08
	.zero		1


	//   ....[20]....
        /*1070*/ 	.word	0x00000930
        /*1074*/ 	.word	0x000000ff
        /*1078*/ 	.word	0x000334b8
        /*107c*/ 	.short	0x0100
        /*107e*/ 	.byte	0x08
	.zero		1


	//   ....[21]....
        /*1080*/ 	.word	0x00000940
        /*1084*/ 	.word	0x000000ff
        /*1088*/ 	.word	0x000334c8
        /*108c*/ 	.short	0x0100
        /*108e*/ 	.byte	0x08
	.zero		1


	//   ....[22]....
        /*1090*/ 	.word	0x00003580
        /*1094*/ 	.word	0x0000002b
        /*1098*/ 	.word	0x00033490
        /*109c*/ 	.short	0x010a
        /*109e*/ 	.byte	0x3f
	.zero		1


	//   ....[23]....
        /*10a0*/ 	.word	0x000095c0
        /*10a4*/ 	.word	0x0000002b
        /*10a8*/ 	.word	0x00033490
        /*10ac*/ 	.short	0x010a
        /*10ae*/ 	.byte	0x3f
	.zero		1


	//   ....[24]....
        /*10b0*/ 	.word	0x0000f770
        /*10b4*/ 	.word	0x0000002b
        /*10b8*/ 	.word	0x00033490
        /*10bc*/ 	.short	0x010a
        /*10be*/ 	.byte	0x3f
	.zero		1


	//   ....[25]....
        /*10c0*/ 	.word	0x0000fb50
        /*10c4*/ 	.word	0x0000002c
        /*10c8*/ 	.word	0x00000000
        /*10cc*/ 	.short	0x0101
        /*10ce*/ 	.byte	0x3f
	.zero		1


	//   ....[26]....
        /*10d0*/ 	.word	0x0000fb90
        /*10d4*/ 	.word	0x0000002b
        /*10d8*/ 	.word	0x000334b0
        /*10dc*/ 	.short	0x010a
        /*10de*/ 	.byte	0x3f
	.zero		1


	//   ....[27]....
        /*10e0*/ 	.word	0x000100b0
        /*10e4*/ 	.word	0x0000002b
        /*10e8*/ 	.word	0x00000000
        /*10ec*/ 	.short	0x0101
        /*10ee*/ 	.byte	0x3f
	.zero		1


	//   ....[28]....
        /*10f0*/ 	.word	0x00010a40
        /*10f4*/ 	.word	0x00000010
        /*10f8*/ 	.word	0x00033400
        /*10fc*/ 	.short	0x010a
        /*10fe*/ 	.byte	0x3f
	.zero		1


	//   ....[29]....
        /*1100*/ 	.word	0x00010a90
        /*1104*/ 	.word	0x00000010
        /*1108*/ 	.word	0x00033400
        /*110c*/ 	.short	0x010a
        /*110e*/ 	.byte	0x3f
	.zero		1


	//   ....[30]....
        /*1110*/ 	.word	0x00011330
        /*1114*/ 	.word	0x00000010
        /*1118*/ 	.word	0x00033400
        /*111c*/ 	.short	0x010a
        /*111e*/ 	.byte	0x3f
	.zero		1


	//   ....[31]....
        /*1120*/ 	.word	0x000146d0
        /*1124*/ 	.word	0x00000010
        /*1128*/ 	.word	0x00033400
        /*112c*/ 	.short	0x010a
        /*112e*/ 	.byte	0x3f
	.zero		1


	//   ....[32]....
        /*1130*/ 	.word	0x00017840
        /*1134*/ 	.word	0x00000000
        /*1138*/ 	.word	0x00033430
        /*113c*/ 	.short	0x010a
        /*113e*/ 	.byte	0x3f
	.zero		1


	//   ....[33]....
        /*1140*/ 	.word	0x000178c0
        /*1144*/ 	.word	0x00000000
        /*1148*/ 	.word	0x00033430
        /*114c*/ 	.short	0x010a
        /*114e*/ 	.byte	0x3f
	.zero		1


	//   ....[34]....
        /*1150*/ 	.word	0x00019ed0
        /*1154*/ 	.word	0x00000029
        /*1158*/ 	.word	0x00000000
        /*115c*/ 	.short	0x0101
        /*115e*/ 	.byte	0x3f
	.zero		1


	//   ....[35]....
        /*1160*/ 	.word	0x0001b300
        /*1164*/ 	.word	0x0000000b
        /*1168*/ 	.word	0x00033430
        /*116c*/ 	.short	0x010a
        /*116e*/ 	.byte	0x3f
	.zero		1


	//   ....[36]....
        /*1170*/ 	.word	0x0001b350
        /*1174*/ 	.word	0x0000000b
        /*1178*/ 	.word	0x00033430
        /*117c*/ 	.short	0x010a
        /*117e*/ 	.byte	0x3f
	.zero		1


	//   ....[37]....
        /*1180*/ 	.word	0x0001c450
        /*1184*/ 	.word	0x0000000a
        /*1188*/ 	.word	0x00033450
        /*118c*/ 	.short	0x010a
        /*118e*/ 	.byte	0x3f
	.zero		1


	//   ....[38]....
        /*1190*/ 	.word	0x0001c490
        /*1194*/ 	.word	0x0000000a
        /*1198*/ 	.word	0x00033450
        /*119c*/ 	.short	0x010a
        /*119e*/ 	.byte	0x3f
	.zero		1


	//   ....[39]....
        /*11a0*/ 	.word	0x0001daf0
        /*11a4*/ 	.word	0x00000000
        /*11a8*/ 	.word	0x00000000
        /*11ac*/ 	.short	0x0101
        /*11ae*/ 	.byte	0x3f
	.zero		1


	//   ....[40]....
        /*11b0*/ 	.word	0x0001dde0
        /*11b4*/ 	.word	0x00000007
        /*11b8*/ 	.word	0x00000000
        /*11bc*/ 	.short	0x0101
        /*11be*/ 	.byte	0x3f
	.zero		1


	//   ....[41]....
        /*11c0*/ 	.word	0x0001e6b0
        /*11c4*/ 	.word	0x00000003
        /*11c8*/ 	.word	0x00033450
        /*11cc*/ 	.short	0x010a
        /*11ce*/ 	.byte	0x3f
	.zero		1


	//   ....[42]....
        /*11d0*/ 	.word	0x0001e730
        /*11d4*/ 	.word	0x00000003
        /*11d8*/ 	.word	0x00033450
        /*11dc*/ 	.short	0x010a
        /*11de*/ 	.byte	0x3f
	.zero		1


	//   ....[43]....
        /*11e0*/ 	.word	0x0001ed90
        /*11e4*/ 	.word	0x00000003
        /*11e8*/ 	.word	0x00000000
        /*11ec*/ 	.short	0x0101
        /*11ee*/ 	.byte	0x3f
	.zero		1


	//   ....[44]....
        /*11f0*/ 	.word	0x00021410
        /*11f4*/ 	.word	0x00000000
        /*11f8*/ 	.word	0x00000000
        /*11fc*/ 	.short	0x0101
        /*11fe*/ 	.byte	0x3f
	.zero		1


	//   ....[45]....
        /*1200*/ 	.word	0x00023c80
        /*1204*/ 	.word	0x00000005
        /*1208*/ 	.word	0x00033420
        /*120c*/ 	.short	0x010a
        /*120e*/ 	.byte	0x3f
	.zero		1


	//   ....[46]....
        /*1210*/ 	.word	0x00023d70
        /*1214*/ 	.word	0x00000005
        /*1218*/ 	.word	0x000334a0
        /*121c*/ 	.short	0x010a
        /*121e*/ 	.byte	0x3f
	.zero		1


	//   ....[47]....
        /*1220*/ 	.word	0x000241c0
        /*1224*/ 	.word	0x00000005
        /*1228*/ 	.word	0x000334c0
        /*122c*/ 	.short	0x010a
        /*122e*/ 	.byte	0x3f
	.zero		1


	//   ....[48]....
        /*1230*/ 	.word	0x00024760
        /*1234*/ 	.word	0x00000007
        /*1238*/ 	.word	0x000334a0
        /*123c*/ 	.short	0x010a
        /*123e*/ 	.byte	0x3f
	.zero		1


	//   ....[49]....
        /*1240*/ 	.word	0x00024ba0
        /*1244*/ 	.word	0x00000007
        /*1248*/ 	.word	0x000334c0
        /*124c*/ 	.short	0x010a
        /*124e*/ 	.byte	0x3f
	.zero		1


	//   ....[50]....
        /*1250*/ 	.word	0x00025bc0
        /*1254*/ 	.word	0x00000002
        /*1258*/ 	.word	0x00033480
        /*125c*/ 	.short	0x010a
        /*125e*/ 	.byte	0x3f
	.zero		1


	//   ....[51]....
        /*1260*/ 	.word	0x00025e30
        /*1264*/ 	.word	0x00000002
        /*1268*/ 	.word	0x00033440
        /*126c*/ 	.short	0x010a
        /*126e*/ 	.byte	0x3f
	.zero		1


	//   ....[52]....
        /*1270*/ 	.word	0x00026ab0
        /*1274*/ 	.word	0x00000008
        /*1278*/ 	.word	0x00033400
        /*127c*/ 	.short	0x0107
        /*127e*/ 	.byte	0x3f
	.zero		1


	//   ....[53]....
        /*1280*/ 	.word	0x00026bb0
        /*1284*/ 	.word	0x00000002
        /*1288*/ 	.word	0x00033400
        /*128c*/ 	.short	0x0101
        /*128e*/ 	.byte	0x3f
	.zero		1


	//   ....[54]....
        /*1290*/ 	.word	0x00026bd0
        /*1294*/ 	.word	0x00000002
        /*1298*/ 	.word	0x00033420
        /*129c*/ 	.short	0x010a
        /*129e*/ 	.byte	0x3f
	.zero		1


	//   ....[55]....
        /*12a0*/ 	.word	0x00026f30
        /*12a4*/ 	.word	0x00000006
        /*12a8*/ 	.word	0x00033480
        /*12ac*/ 	.short	0x010a
        /*12ae*/ 	.byte	0x3f
	.zero		1


	//   ....[56]....
        /*12b0*/ 	.word	0x000273b0
        /*12b4*/ 	.word	0x00000006
        /*12b8*/ 	.word	0x00033440
        /*12bc*/ 	.short	0x010a
        /*12be*/ 	.byte	0x3f
	.zero		1


	//   ....[57]....
        /*12c0*/ 	.word	0x000278a0
        /*12c4*/ 	.word	0x00000003
        /*12c8*/ 	.word	0x00033470
        /*12cc*/ 	.short	0x010a
        /*12ce*/ 	.byte	0x3f
	.zero		1


	//   ....[58]....
        /*12d0*/ 	.word	0x00027910
        /*12d4*/ 	.word	0x00000003
        /*12d8*/ 	.word	0x00033460
        /*12dc*/ 	.short	0x010a
        /*12de*/ 	.byte	0x3f
	.zero		1


	//   ....[59]....
        /*12e0*/ 	.word	0x000284d0
        /*12e4*/ 	.word	0x00000003
        /*12e8*/ 	.word	0x00033450
        /*12ec*/ 	.short	0x0101
        /*12ee*/ 	.byte	0x3f
	.zero		1


	//   ....[60]....
        /*12f0*/ 	.word	0x00028550
        /*12f4*/ 	.word	0x00000003
        /*12f8*/ 	.word	0x00000000
        /*12fc*/ 	.short	0x0101
        /*12fe*/ 	.byte	0x3f
	.zero		1


	//   ....[61]....
        /*1300*/ 	.word	0x00028780
        /*1304*/ 	.word	0x00000000
        /*1308*/ 	.word	0x00033470
        /*130c*/ 	.short	0x010a
        /*130e*/ 	.byte	0x3f
	.zero		1


	//   ....[62]....
        /*1310*/ 	.word	0x000287f0
        /*1314*/ 	.word	0x00000000
        /*1318*/ 	.word	0x00033460
        /*131c*/ 	.short	0x010a
        /*131e*/ 	.byte	0x3f
	.zero		1


	//   ....[63]....
        /*1320*/ 	.word	0x000293f0
        /*1324*/ 	.word	0x00000000
        /*1328*/ 	.word	0x00033450
        /*132c*/ 	.short	0x0101
        /*132e*/ 	.byte	0x3f
	.zero		1


	//   ....[64]....
        /*1330*/ 	.word	0x00029440
        /*1334*/ 	.word	0x00000000
        /*1338*/ 	.word	0x00000000
        /*133c*/ 	.short	0x0101
        /*133e*/ 	.byte	0x3f
	.zero		1


	//   ....[65]....
        /*1340*/ 	.word	0x00029f90
        /*1344*/ 	.word	0x00000000
        /*1348*/ 	.word	0x00033420
        /*134c*/ 	.short	0x010a
        /*134e*/ 	.byte	0x3f
	.zero		1


	//   ....[66]....
        /*1350*/ 	.word	0x0002a140
        /*1354*/ 	.word	0x00000006
        /*1358*/ 	.word	0x00000000
        /*135c*/ 	.short	0x010a
        /*135e*/ 	.byte	0x3f
	.zero		1


	//   ....[67]....
        /*1360*/ 	.word	0x0002a1b0
        /*1364*/ 	.word	0x00000007
        /*1368*/ 	.word	0x00000000
        /*136c*/ 	.short	0x010a
        /*136e*/ 	.byte	0x3f
	.zero		1


	//   ....[68]....
        /*1370*/ 	.word	0x0002a210
        /*1374*/ 	.word	0x00000004
        /*1378*/ 	.word	0x00033460
        /*137c*/ 	.short	0x010a
        /*137e*/ 	.byte	0x3f
	.zero		1


	//   ....[69]....
        /*1380*/ 	.word	0x0002a260
        /*1384*/ 	.word	0x00000003
        /*1388*/ 	.word	0x00033460
        /*138c*/ 	.short	0x010a
        /*138e*/ 	.byte	0x3f
	.zero		1


	//   ....[70]....
        /*1390*/ 	.word	0x0002a2a0
        /*1394*/ 	.word	0x00000004
        /*1398*/ 	.word	0x00033480
        /*139c*/ 	.short	0x010a
        /*139e*/ 	.byte	0x3f
	.zero		1


	//   ....[71]....
        /*13a0*/ 	.word	0x0002a2c0
        /*13a4*/ 	.word	0x00000003
        /*13a8*/ 	.word	0x00033480
        /*13ac*/ 	.short	0x010a
        /*13ae*/ 	.byte	0x3f
	.zero		1


	//   ....[72]....
        /*13b0*/ 	.word	0x0002a320
        /*13b4*/ 	.word	0x0000002b
        /*13b8*/ 	.word	0x00033490
        /*13bc*/ 	.short	0x010a
        /*13be*/ 	.byte	0x3f
	.zero		1


	//   ....[73]....
        /*13c0*/ 	.word	0x0002a370
        /*13c4*/ 	.word	0x0000002b
        /*13c8*/ 	.word	0x00033490
        /*13cc*/ 	.short	0x010a
        /*13ce*/ 	.byte	0x3f
	.zero		1


	//   ....[74]....
        /*13d0*/ 	.word	0x0002a3c0
        /*13d4*/ 	.word	0x0000002b
        /*13d8*/ 	.word	0x00033490
        /*13dc*/ 	.short	0x010a
        /*13de*/ 	.byte	0x3f
	.zero		1


	//   ....[75]....
        /*13e0*/ 	.word	0x0002a410
        /*13e4*/ 	.word	0x0000002b
        /*13e8*/ 	.word	0x000334b0
        /*13ec*/ 	.short	0x010a
        /*13ee*/ 	.byte	0x3f
	.zero		1


	//   ....[76]....
        /*13f0*/ 	.word	0x0002a720
        /*13f4*/ 	.word	0x00000010
        /*13f8*/ 	.word	0x00033400
        /*13fc*/ 	.short	0x010a
        /*13fe*/ 	.byte	0x3f
	.zero		1


	//   ....[77]....
        /*1400*/ 	.word	0x0002a940
        /*1404*/ 	.word	0x00000010
        /*1408*/ 	.word	0x00033400
        /*140c*/ 	.short	0x010a
        /*140e*/ 	.byte	0x3f
	.zero		1


	//   ....[78]....
        /*1410*/ 	.word	0x0002a990
        /*1414*/ 	.word	0x00000000
        /*1418*/ 	.word	0x00033430
        /*141c*/ 	.short	0x010a
        /*141e*/ 	.byte	0x3f
	.zero		1


	//   ....[79]....
        /*1420*/ 	.word	0x0002a9e0
        /*1424*/ 	.word	0x0000000b
        /*1428*/ 	.word	0x00033430
        /*142c*/ 	.short	0x010a
        /*142e*/ 	.byte	0x3f
	.zero		1


	//   ....[80]....
        /*1430*/ 	.word	0x0002aa30
        /*1434*/ 	.word	0x0000000a
        /*1438*/ 	.word	0x00033450
        /*143c*/ 	.short	0x010a
        /*143e*/ 	.byte	0x3f
	.zero		1


	//   ....[81]....
        /*1440*/ 	.word	0x0002aa80
        /*1444*/ 	.word	0x00000003
        /*1448*/ 	.word	0x00033450
        /*144c*/ 	.short	0x010a
        /*144e*/ 	.byte	0x3f
	.zero		1


	//   ....[82]....
        /*1450*/ 	.word	0x0002c850
        /*1454*/ 	.word	0x00000004
        /*1458*/ 	.word	0x00033420
        /*145c*/ 	.short	0x010a
        /*145e*/ 	.byte	0x3f
	.zero		1


	//   ....[83]....
        /*1460*/ 	.word	0x0002c8a0
        /*1464*/ 	.word	0x00000005
        /*1468*/ 	.word	0x000334a0
        /*146c*/ 	.short	0x010a
        /*146e*/ 	.byte	0x3f
	.zero		1


	//   ....[84]....
        /*1470*/ 	.word	0x0002c8f0
        /*1474*/ 	.word	0x00000005
        /*1478*/ 	.word	0x000334c0
        /*147c*/ 	.short	0x010a
        /*147e*/ 	.byte	0x3f
	.zero		1


	//   ....[85]....
        /*1480*/ 	.word	0x0002c940
        /*1484*/ 	.word	0x00000007
        /*1488*/ 	.word	0x000334a0
        /*148c*/ 	.short	0x010a
        /*148e*/ 	.byte	0x3f
	.zero		1


	//   ....[86]....
        /*1490*/ 	.word	0x0002c990
        /*1494*/ 	.word	0x00000007
        /*1498*/ 	.word	0x000334c0
        /*149c*/ 	.short	0x010a
        /*149e*/ 	.byte	0x3f
	.zero		1


	//   ....[87]....
        /*14a0*/ 	.word	0x0002cb30
        /*14a4*/ 	.word	0x00000002
        /*14a8*/ 	.word	0x00033480
        /*14ac*/ 	.short	0x010a
        /*14ae*/ 	.byte	0x3f
	.zero		1


	//   ....[88]....
        /*14b0*/ 	.word	0x0002cb80
        /*14b4*/ 	.word	0x00000002
        /*14b8*/ 	.word	0x00033440
        /*14bc*/ 	.short	0x010a
        /*14be*/ 	.byte	0x3f
	.zero		1


	//   ....[89]....
        /*14c0*/ 	.word	0x0002d170
        /*14c4*/ 	.word	0x00000002
        /*14c8*/ 	.word	0x00033420
        /*14cc*/ 	.short	0x010a
        /*14ce*/ 	.byte	0x3f
	.zero		1


	//   ....[90]....
        /*14d0*/ 	.word	0x0002d1c0
        /*14d4*/ 	.word	0x00000006
        /*14d8*/ 	.word	0x00033480
        /*14dc*/ 	.short	0x010a
        /*14de*/ 	.byte	0x3f
	.zero		1


	//   ....[91]....
        /*14e0*/ 	.word	0x0002d210
        /*14e4*/ 	.word	0x00000006
        /*14e8*/ 	.word	0x00033440
        /*14ec*/ 	.short	0x010a
        /*14ee*/ 	.byte	0x3f
	.zero		1


	//   ....[92]....
        /*14f0*/ 	.word	0x0002d260
        /*14f4*/ 	.word	0x00000003
        /*14f8*/ 	.word	0x00033470
        /*14fc*/ 	.short	0x010a
        /*14fe*/ 	.byte	0x3f
	.zero		1


	//   ....[93]....
        /*1500*/ 	.word	0x0002d2b0
        /*1504*/ 	.word	0x00000003
        /*1508*/ 	.word	0x00033460
        /*150c*/ 	.short	0x010a
        /*150e*/ 	.byte	0x3f
	.zero		1


	//   ....[94]....
        /*1510*/ 	.word	0x0002d300
        /*1514*/ 	.word	0x00000000
        /*1518*/ 	.word	0x00033470
        /*151c*/ 	.short	0x010a
        /*151e*/ 	.byte	0x3f
	.zero		1


	//   ....[95]....
        /*1520*/ 	.word	0x0002d350
        /*1524*/ 	.word	0x00000000
        /*1528*/ 	.word	0x00033460
        /*152c*/ 	.short	0x010a
        /*152e*/ 	.byte	0x3f
	.zero		1


	//   ....[96]....
        /*1530*/ 	.word	0x0002ddb0
        /*1534*/ 	.word	0x00000000
        /*1538*/ 	.word	0x00033420
        /*153c*/ 	.short	0x010a
        /*153e*/ 	.byte	0x3f
	.zero		1


	//   ....[97]....
        /*1540*/ 	.word	0x0002df50
        /*1544*/ 	.word	0x00000006
        /*1548*/ 	.word	0x00000000
        /*154c*/ 	.short	0x010a
        /*154e*/ 	.byte	0x3f
	.zero		1


	//   ....[98]....
        /*1550*/ 	.word	0x0002dfa0
        /*1554*/ 	.word	0x00000007
        /*1558*/ 	.word	0x00000000
        /*155c*/ 	.short	0x010a
        /*155e*/ 	.byte	0x3f
	.zero		1


	//   ....[99]....
        /*1560*/ 	.word	0x0002dff0
        /*1564*/ 	.word	0x00000004
        /*1568*/ 	.word	0x00033460
        /*156c*/ 	.short	0x010a
        /*156e*/ 	.byte	0x3f
	.zero		1


	//   ....[100]....
        /*1570*/ 	.word	0x0002e040
        /*1574*/ 	.word	0x00000003
        /*1578*/ 	.word	0x00033460
        /*157c*/ 	.short	0x010a
        /*157e*/ 	.byte	0x3f
	.zero		1


	//   ....[101]....
        /*1580*/ 	.word	0x0002e090
        /*1584*/ 	.word	0x00000004
        /*1588*/ 	.word	0x00033480
        /*158c*/ 	.short	0x010a
        /*158e*/ 	.byte	0x3f
	.zero		1


	//----- nvinfo : EIATTR_NUM_MBARRIERS
	.align		4
.L_699:
        /*1590*/ 	.byte	0x03, 0x38
        /*1592*/ 	.short	0x0016


	//----- nvinfo : EIATTR_EXIT_INSTR_OFFSETS
	.align		4
        /*1594*/ 	.byte	0x04, 0x1c
        /*1596*/ 	.short	(.L_701 - .L_700)


	//   ....[0]....
.L_700:
        /*1598*/ 	.word	0x0002a310


	//----- nvinfo : EIATTR_MAX_THREADS
	.align		4
.L_701:
        /*159c*/ 	.byte	0x04, 0x05
        /*159e*/ 	.short	(.L_703 - .L_702)
.L_702:
        /*15a0*/ 	.word	0x00000180
        /*15a4*/ 	.word	0x00000001
        /*15a8*/ 	.word	0x00000001


	//----- nvinfo : EIATTR_CRS_STACK_SIZE
	.align		4
.L_703:
        /*15ac*/ 	.byte	0x04, 0x1e
        /*15ae*/ 	.short	(.L_705 - .L_704)
.L_704:
        /*15b0*/ 	.word	0x00000000


	//----- nvinfo : EIATTR_CBANK_PARAM_SIZE
	.align		4
.L_705:
        /*15b4*/ 	.byte	0x03, 0x19
        /*15b6*/ 	.short	0x0af0


	//----- nvinfo : EIATTR_PARAM_CBANK
	.align		4
        /*15b8*/ 	.byte	0x04, 0x0a
        /*15ba*/ 	.short	(.L_707 - .L_706)
	.align		4
.L_706:
        /*15bc*/ 	.word	index@(.nv.constant0._ZN7cutlass13device_kernelIN5flash11enable_sm90INS1_16FlashAttnFwdSm90INS1_25CollectiveMainloopFwdSm90ILi2EN4cute5tupleIJNS5_1CILi1EEES8_S8_EEENS6_IJNS7_ILi128EEENS7_ILi160EEENS7_ILi192EEEEEELi192ENS_12float_e4m3_tEfNS_4arch4Sm90ELb0ELb0ELb0ELb1ELb0ELb1ELb0ELb1ELb1ELb1ELb0ELb0EEENS1_21CollectiveEpilogueFwdINS6_IJSA_SC_SB_EEES9_NS_10bfloat16_tESG_Li256ELb1ELb1ELb0ELb1EEENS1_36VarlenDynamicPersistentTileSchedulerILi128ELi160ELi256ELi128ELb0ELb1ELb1ELb0ELb1ELb1EEEEEEEEEvNT_6ParamsE)
        /*15c0*/ 	.short	0x0210
        /*15c2*/ 	.short	0x0af0


	//----- nvinfo : EIATTR_SW_WAR
	.align		4
.L_707:
        /*15c4*/ 	.byte	0x04, 0x36
        /*15c6*/ 	.short	(.L_709 - .L_708)
.L_708:
        /*15c8*/ 	.word	0x00000008
.L_709:


//--------------------- .nv.info._ZN7cutlass13device_kernelIN5flash11enable_sm90INS1_16FlashAttnFwdSm90INS1_25CollectiveMainloopFwdSm90ILi2EN4cute5tupleIJNS5_1CILi1EEES8_S8_EEENS6_IJNS7_ILi128EEENS7_ILi160EEENS7_ILi192EEEEEELi192ENS_12float_e4m3_tEfNS_4arch4Sm90ELb0ELb1ELb0ELb0ELb0ELb0ELb0ELb1ELb1ELb1ELb0ELb0EEENS1_21CollectiveEpilogueFwdINS6_IJSA_SC_SB_EEES9_NS_10bfloat16_tESG_Li256ELb0ELb1ELb0ELb1EEENS1_30DynamicPersistentTileSchedulerILi256ELi128ELb0ELb1ELb1EEEEEEEEEvNT_6ParamsE --------------------------
	.section	.nv.info._ZN7cutlass13device_kernelIN5flash11enable_sm90INS1_16FlashAttnFwdSm90INS1_25CollectiveMainloopFwdSm90ILi2EN4cute5tupleIJNS5_1CILi1EEES8_S8_EEENS6_IJNS7_ILi128EEENS7_ILi160EEENS7_ILi192EEEEEELi192ENS_12float_e4m3_tEfNS_4arch4Sm90ELb0ELb1ELb0ELb0ELb0ELb0ELb0ELb1ELb1ELb1ELb0ELb0EEENS1_21CollectiveEpilogueFwdINS6_IJSA_SC_SB_EEES9_NS_10bfloat16_tESG_Li256ELb0ELb1ELb0ELb1EEENS1_30DynamicPersistentTileSchedulerILi256ELi128ELb0ELb1ELb1EEEEEEEEEvNT_6ParamsE,"",@"SHT_CUDA_INFO"
	.sectionflags	@""
	.align	4


	//----- nvinfo : EIATTR_CUDA_API_VERSION
	.align		4
        /*0000*/ 	.byte	0x04, 0x37
        /*0002*/ 	.short	(.L_711 - .L_710)
.L_710:
        /*0004*/ 	.word	0x00000082


	//----- nvinfo : EIATTR_KPARAM_INFO
	.align		4
.L_711:
        /*0008*/ 	.byte	0x04, 0x17
        /*000a*/ 	.short	(.L_713 - .L_712)
.L_712:
        /*000c*/ 	.word	0x00000000
        /*0010*/ 	.short	0x0000
        /*0012*/ 	.short	0x0070
        /*0014*/ 	.byte	0x00, 0xf0, 0x01, 0x2a


	//----- nvinfo : EIATTR_SPARSE_MMA_MASK
	.align		4
.L_713:
        /*0018*/ 	.byte	0x03, 0x50
        /*001a*/ 	.short	0x0000


	//----- nvinfo : EIATTR_MAXREG_COUNT
	.align		4
        /*001c*/ 	.byte	0x03, 0x1b
        /*001e*/ 	.short	0x00a8


	//----- nvinfo : EIATTR_NUM_BARRIERS
	.align		4
        /*0020*/ 	.byte	0x02, 0x4c
        /*0022*/ 	.byte	0x10
	.zero		1


	//----- nvinfo : EIATTR_EXTERNS
	.align		4
        /*0024*/ 	.byte	0x04, 0x0f
        /*0026*/ 	.short	(.L_715 - .L_714)


	//   ....[0]....
	.align		4
.L_714:
        /*0028*/ 	.word	index@(__assertfail)


	//----- nvinfo : EIATTR_ANNOTATIONS
	.align		4
.L_715:
        /*002c*/ 	.byte	0x04, 0x55
        /*002e*/ 	.short	(.L_717 - .L_716)


	//   ....[0]....
.L_716:
        /* <DEDUP_REMOVED lines=28> */


	//----- nvinfo : EIATTR_MERCURY_ISA_VERSION
	.align		4
.L_717:
        /*01e0*/ 	.byte	0x03, 0x5f
        /*01e2*/ 	.short	0x0101


	//----- nvinfo : EIATTR_INT_WARP_WIDE_INSTR_OFFSETS
	.align		4
        /*01e4*/ 	.byte	0x04, 0x31
        /*01e6*/ 	.short	(.L_719 - .L_718)


	//   ....[0]....
.L_718:
        /*01e8*/ 	.word	0x00000130


	//   ....[1]....
        /*01ec*/ 	.word	0x00000170


	//   ....[2]....
        /*01f0*/ 	.word	0x000001e0


	//   ....[3]....
        /*01f4*/ 	.word	0x000171b0


	//   ....[4]....
        /*01f8*/ 	.word	0x00017240


	//   ....[5]....
        /*01fc*/ 	.word	0x0001a320


	//   ....[6]....
        /*0200*/ 	.word	0x0001a3b0


	//----- nvinfo : EIATTR_COOP_GROUP_MASK_REGIDS
	.align		4
.L_719:
        /*0204*/ 	.byte	0x04, 0x29
        /*0206*/ 	.short	(.L_721 - .L_720)


	//   ....[0]....
.L_720:
        /*0208*/ 	.word	0xffffffff


	//   ....[1]....
        /*020c*/ 	.word	0xffffffff


	//   ....[2]....
        /*0210*/ 	.word	0xffffffff


	//   ....[3]....
        /*0214*/ 	.word	0xffffffff


	//   ....[4]....
        /*0218*/ 	.word	0xffffffff


	//   ....[5]....
        /*021c*/ 	.word	0xffffffff


	//   ....[6]....
        /*0220*/ 	.word	0xffffffff


	//   ....[7]....
        /*0224*/ 	.word	0xffffffff


	//   ....[8]....
        /*0228*/ 	.word	0xffffffff


	//   ....[9]....
        /*022c*/ 	.word	0xffffffff


	//   ....[10]....
        /*0230*/ 	.word	0xffffffff


	//   ....[11]....
        /*0234*/ 	.word	0xffffffff


	//   ....[12]....
        /*0238*/ 	.word	0xffffffff


	//   ....[13]....
        /*023c*/ 	.word	0xffffffff


	//   ....[14]....
        /*0240*/ 	.word	0xffffffff


	//   ....[15]....
        /*0244*/ 	.word	0xffffffff


	//   ....[16]....
        /*0248*/ 	.word	0xffffffff


	//   ....[17]....
        /*024c*/ 	.word	0xffffffff


	//   ....[18]....
        /*0250*/ 	.word	0xffffffff


	//   ....[19]....
        /*0254*/ 	.word	0xffffffff


	//   ....[20]....
        /*0258*/ 	.word	0xffffffff


	//   ....[21]....
        /*025c*/ 	.word	0xffffffff


	//   ....[22]....
        /*0260*/ 	.word	0xffffffff


	//   ....[23]....
        /*0264*/ 	.word	0xffffffff


	//   ....[24]....
        /*0268*/ 	.word	0xffffffff


	//   ....[25]....
        /*026c*/ 	.word	0xffffffff


	//   ....[26]....
        /*0270*/ 	.word	0xffffffff


	//   ....[27]....
        /*0274*/ 	.word	0xffffffff


	//   ....[28]....
        /*0278*/ 	.word	0xffffffff


	//   ....[29]....
        /*027c*/ 	.word	0xffffffff


	//   ....[30]....
        /*0280*/ 	.word	0xffffffff


	//   ....[31]....
        /*0284*/ 	.word	0xffffffff


	//   ....[32]....
        /*0288*/ 	.word	0xffffffff


	//   ....[33]....
        /*028c*/ 	.word	0xffffffff


	//   ....[34]....
        /*0290*/ 	.word	0xffffffff


	//   ....[35]....
        /*0294*/ 	.word	0xffffffff


	//   ....[36]....
        /*0298*/ 	.word	0xffffffff


	//   ....[37]....
        /*029c*/ 	.word	0xffffffff


	//   ....[38]....
        /*02a0*/ 	.word	0xffffffff


	//   ....[39]....
        /*02a4*/ 	.word	0xffffffff


	//   ....[40]....
        /*02a8*/ 	.word	0xffffffff


	//   ....[41]....
        /*02ac*/ 	.word	0xffffffff


	//   ....[42]....
        /*02b0*/ 	.word	0xffffffff


	//   ....[43]....
        /*02b4*/ 	.word	0xffffffff


	//   ....[44]....
        /*02b8*/ 	.word	0xffffffff


	//   ....[45]....
        /*02bc*/ 	.word	0xffffffff


	//   ....[46]....
        /*02c0*/ 	.word	0xffffffff


	//   ....[47]....
        /*02c4*/ 	.word	0xffffffff


	//   ....[48]....
        /*02c8*/ 	.word	0xffffffff


	//   ....[49]....
        /*02cc*/ 	.word	0xffffffff


	//   ....[50]....
        /*02d0*/ 	.word	0xffffffff


	//   ....[51]....
        /*02d4*/ 	.word	0xffffffff


	//   ....[52]....
        /*02d8*/ 	.word	0xffffffff


	//   ....[53]....
        /*02dc*/ 	.word	0xffffffff


	//   ....[54]....
        /*02e0*/ 	.word	0xffffffff


	//   ....[55]....
        /*02e4*/ 	.word	0xffffffff


	//   ....[56]....
        /*02e8*/ 	.word	0xffffffff


	//   ....[57]....
        /*02ec*/ 	.word	0xffffffff


	//   ....[58]....
        /*02f0*/ 	.word	0xffffffff


	//   ....[59]....
        /*02f4*/ 	.word	0xffffffff


	//   ....[60]....
        /*02f8*/ 	.word	0xffffffff


	//   ....[61]....
        /*02fc*/ 	.word	0xffffffff


	//   ....[62]....
        /*0300*/ 	.word	0xffffffff


	//   ....[63]....
        /*0304*/ 	.word	0xffffffff


	//   ....[64]....
        /*0308*/ 	.word	0xffffffff


	//   ....[65]....
        /*030c*/ 	.word	0xffffffff


	//   ....[66]....
        /*0310*/ 	.word	0xffffffff


	//   ....[67]....
        /*0314*/ 	.word	0xffffffff


	//   ....[68]....
        /*0318*/ 	.word	0xffffffff


	//   ....[69]....
        /*031c*/ 	.word	0xffffffff


	//   ....[70]....
        /*0320*/ 	.word	0xffffffff


	//   ....[71]....
        /*0324*/ 	.word	0xffffffff


	//   ....[72]....
        /*0328*/ 	.word	0xffffffff


	//   ....[73]....
        /*032c*/ 	.word	0xffffffff


	//   ....[74]....
        /*0330*/ 	.word	0xffffffff


	//   ....[75]....
        /*0334*/ 	.word	0xffffffff


	//   ....[76]....
        /*0338*/ 	.word	0xffffffff


	//   ....[77]....
        /*033c*/ 	.word	0xffffffff


	//   ....[78]....
        /*0340*/ 	.word	0xffffffff


	//   ....[79]....
        /*0344*/ 	.word	0xffffffff


	//   ....[80]....
        /*0348*/ 	.word	0xffffffff


	//   ....[81]....
        /*034c*/ 	.word	0xffffffff


	//   ....[82]....
        /*0350*/ 	.word	0xffffffff


	//   ....[83]....
        /*0354*/ 	.word	0xffffffff


	//   ....[84]....
        /*0358*/ 	.word	0xffffffff


	//   ....[85]....
        /*035c*/ 	.word	0xffffffff


	//   ....[86]....
        /*0360*/ 	.word	0xffffffff


	//   ....[87]....
        /*0364*/ 	.word	0xffffffff


	//   ....[88]....
        /*0368*/ 	.word	0xffffffff


	//   ....[89]....
        /*036c*/ 	.word	0xffffffff


	//   ....[90]....
        /*0370*/ 	.word	0xffffffff


	//   ....[91]....
        /*0374*/ 	.word	0xffffffff


	//   ....[92]....
        /*0378*/ 	.word	0xffffffff


	//   ....[93]....
        /*037c*/ 	.word	0xffffffff


	//   ....[94]....
        /*0380*/ 	.word	0xffffffff


	//   ....[95]....
        /*0384*/ 	.word	0xffffffff


	//   ....[96]....
        /*0388*/ 	.word	0xffffffff


	//   ....[97]....
        /*038c*/ 	.word	0xffffffff


	//   ....[98]....
        /*0390*/ 	.word	0xffffffff


	//   ....[99]....
        /*0394*/ 	.word	0xffffffff


	//   ....[100]....
        /*0398*/ 	.word	0xffffffff


	//   ....[101]....
        /*039c*/ 	.word	0xffffffff


	//   ....[102]....
        /*03a0*/ 	.word	0xffffffff


	//   ....[103]....
        /*03a4*/ 	.word	0xffffffff


	//   ....[104]....
        /*03a8*/ 	.word	0xffffffff


	//   ....[105]....
        /*03ac*/ 	.word	0xffffffff


	//   ....[106]....
        /*03b0*/ 	.word	0xffffffff


	//   ....[107]....
        /*03b4*/ 	.word	0xffffffff


	//   ....[108]....
        /*03b8*/ 	.word	0xffffffff


	//   ....[109]....
        /*03bc*/ 	.word	0xffffffff


	//   ....[110]....
        /*03c0*/ 	.word	0xffffffff


	//   ....[111]....
        /*03c4*/ 	.word	0xffffffff


	//   ....[112]....
        /*03c8*/ 	.word	0xffffffff


	//   ....[113]....
        /*03cc*/ 	.word	0xffffffff


	//   ....[114]....
        /*03d0*/ 	.word	0x0500000f


	//   ....[115]....
        /*03d4*/ 	.word	0x0500000f


	//   ....[116]....
        /*03d8*/ 	.word	0x0500000f


	//   ....[117]....
        /*03dc*/ 	.word	0x0500000f


	//   ....[118]....
        /*03e0*/ 	.word	0x0500000f


	//   ....[119]....
        /*03e4*/ 	.word	0x0500000f


	//   ....[120]....
        /*03e8*/ 	.word	0x0500000f


	//   ....[121]....
        /*03ec*/ 	.word	0x0500000f


	//   ....[122]....
        /*03f0*/ 	.word	0x0500000f


	//   ....[123]....
        /*03f4*/ 	.word	0x0500000f


	//----- nvinfo : EIATTR_COOP_GROUP_INSTR_OFFSETS
	.align		4
.L_721:
        /*03f8*/ 	.byte	0x04, 0x28
        /*03fa*/ 	.short	(.L_723 - .L_722)


	//   ....[0]....
.L_722:
        /*03fc*/ 	.word	0x00000070


	//   ....[1]....
        /*0400*/ 	.word	0x00000140


	//   ....[2]....
        /*0404*/ 	.word	0x00000190


	//   ....[3]....
        /*0408*/ 	.word	0x000003c0


	//   ....[4]....
        /*040c*/ 	.word	0x00000520


	//   ....[5]....
        /*0410*/ 	.word	0x00000640


	//   ....[6]....
        /*0414*/ 	.word	0x000007a0


	//   ....[7]....
        /*0418*/ 	.word	0x00001b90


	//   ....[8]....
        /*041c*/ 	.word	0x00002bf0


	//   ....[9]....
        /*0420*/ 	.word	0x00002ec0


	//   ....[10]....
        /*0424*/ 	.word	0x000043e0


	//   ....[11]....
        /*0428*/ 	.word	0x000044f0


	//   ....[12]....
        /*042c*/ 	.word	0x00004fb0


	//   ....[13]....
        /*0430*/ 	.word	0x00005010


	//   ....[14]....
        /*0434*/ 	.word	0x000073a0


	//   ....[15]....
        /*0438*/ 	.word	0x000083a0


	//   ....[16]....
        /*043c*/ 	.word	0x00008bb0


	//   ....[17]....
        /*0440*/ 	.word	0x00008cc0


	//   ....[18]....
        /*0444*/ 	.word	0x00009810


	//   ....[19]....
        /*0448*/ 	.word	0x00009880


	//   ....[20]....
        /*044c*/ 	.word	0x0000c440


	//   ....[21]....
        /*0450*/ 	.word	0x0000c450


	//   ....[22]....
        /*0454*/ 	.word	0x0000c490


	//   ....[23]....
        /*0458*/ 	.word	0x0000c4a0


	//   ....[24]....
        /*045c*/ 	.word	0x0000f070


	//   ....[25]....
        /*0460*/ 	.word	0x0000f290


	//   ....[26]....
        /*0464*/ 	.word	0x000108d0


	//   ....[27]....
        /*0468*/ 	.word	0x000109e0


	//   ....[28]....
        /*046c*/ 	.word	0x00011520


	//   ....[29]....
        /*0470*/ 	.word	0x000115b0


	//   ....[30]....
        /*0474*/ 	.word	0x00012f10


	//   ....[31]....
        /*0478*/ 	.word	0x00012f20


	//   ....[32]....
        /*047c*/ 	.word	0x00012f50


	//   ....[33]....
        /*0480*/ 	.word	0x00012f60


	//   ....[34]....
        /*0484*/ 	.word	0x000147f0


	//   ....[35]....
        /*0488*/ 	.word	0x00014830


	//   ....[36]....
        /*048c*/ 	.word	0x00014860


	//   ....[37]....
        /*0490*/ 	.word	0x00014890


	//   ....[38]....
        /*0494*/ 	.word	0x000148d0


	//   ....[39]....
        /*0498*/ 	.word	0x00014900


	//   ....[40]....
        /*049c*/ 	.word	0x00014940


	//   ....[41]....
        /*04a0*/ 	.word	0x00014970


	//   ....[42]....
        /*04a4*/ 	.word	0x000149a0


	//   ....[43]....
        /*04a8*/ 	.word	0x000149e0


	//   ....[44]....
        /*04ac*/ 	.word	0x00014a10


	//   ....[45]....
        /*04b0*/ 	.word	0x00014a40


	//   ....[46]....
        /*04b4*/ 	.word	0x00014a70


	//   ....[47]....
        /*04b8*/ 	.word	0x00014a80


	//   ....[48]....
        /*04bc*/ 	.word	0x00014a90


	//   ....[49]....
        /*04c0*/ 	.word	0x00014aa0


	//   ....[50]....
        /*04c4*/ 	.word	0x00014ac0


	//   ....[51]....
        /*04c8*/ 	.word	0x00014ad0


	//   ....[52]....
        /*04cc*/ 	.word	0x00014ae0


	//   ....[53]....
        /*04d0*/ 	.word	0x00014b10


	//   ....[54]....
        /*04d4*/ 	.word	0x00014b40


	//   ....[55]....
        /*04d8*/ 	.word	0x00014b50


	//   ....[56]....
        /*04dc*/ 	.word	0x00014b60


	//   ....[57]....
        /*04e0*/ 	.word	0x00014b70


	//   ....[58]....
        /*04e4*/ 	.word	0x00014b80


	//   ....[59]....
        /*04e8*/ 	.word	0x00014ba0


	//   ....[60]....
        /*04ec*/ 	.word	0x00014bb0


	//   ....[61]....
        /*04f0*/ 	.word	0x00014bc0


	//   ....[62]....
        /*04f4*/ 	.word	0x00014bd0


	//   ....[63]....
        /*04f8*/ 	.word	0x00014be0


	//   ....[64]....
        /*04fc*/ 	.word	0x00014bf0


	//   ....[65]....
        /*0500*/ 	.word	0x00014c00


	//   ....[66]....
        /*0504*/ 	.word	0x00014c10


	//   ....[67]....
        /*0508*/ 	.word	0x00014c20


	//   ....[68]....
        /*050c*/ 	.word	0x00014c30


	//   ....[69]....
        /*0510*/ 	.word	0x00014c40


	//   ....[70]....
        /*0514*/ 	.word	0x00014c50


	//   ....[71]....
        /*0518*/ 	.word	0x00014c60


	//   ....[72]....
        /*051c*/ 	.word	0x00014c70


	//   ....[73]....
        /*0520*/ 	.word	0x00014c80


	//   ....[74]....
        /*0524*/ 	.word	0x00014c90


	//   ....[75]....
        /*0528*/ 	.word	0x00014ca0


	//   ....[76]....
        /*052c*/ 	.word	0x00014cb0


	//   ....[77]....
        /*0530*/ 	.word	0x00014cc0


	//   ....[78]....
        /*0534*/ 	.word	0x00014cd0


	//   ....[79]....
        /*0538*/ 	.word	0x00014cf0


	//   ....[80]....
        /*053c*/ 	.word	0x00014d00


	//   ....[81]....
        /*0540*/ 	.word	0x00014d10


	//   ....[82]....
        /*0544*/ 	.word	0x00015020


	//   ....[83]....
        /*0548*/ 	.word	0x00015050


	//   ....[84]....
        /*054c*/ 	.word	0x00015080


	//   ....[85]....
        /*0550*/ 	.word	0x000150b0


	//   ....[86]....
        /*0554*/ 	.word	0x000155c0


	//   ....[87]....
        /*0558*/ 	.word	0x000155e0


	//   ....[88]....
        /*055c*/ 	.word	0x000156f0


	//   ....[89]....
        /*0560*/ 	.word	0x00015710


	//   ....[90]....
        /*0564*/ 	.word	0x00015810


	//   ....[91]....
        /*0568*/ 	.word	0x00015830


	//   ....[92]....
        /*056c*/ 	.word	0x00015940


	//   ....[93]....
        /*0570*/ 	.word	0x00015960


	//   ....[94]....
        /*0574*/ 	.word	0x00016040


	//   ....[95]....
        /*0578*/ 	.word	0x00016050


	//   ....[96]....
        /*057c*/ 	.word	0x00016160


	//   ....[97]....
        /*0580*/ 	.word	0x00016180


	//   ....[98]....
        /*0584*/ 	.word	0x00016280


	//   ....[99]....
        /*0588*/ 	.word	0x000162a0


	//   ....[100]....
        /*058c*/ 	.word	0x000163b0


	//   ....[101]....
        /*0590*/ 	.word	0x000163d0


	//   ....[102]....
        /*0594*/ 	.word	0x00016580


	//   ....[103]....
        /*0598*/ 	.word	0x00017950


	//   ....[104]....
        /*059c*/ 	.word	0x00018600


	//   ....[105]....
        /*05a0*/ 	.word	0x00018630


	//   ....[106]....
        /*05a4*/ 	.word	0x000186f0


	//   ....[107]....
        /*05a8*/ 	.word	0x00018700


	//   ....[108]....
        /*05ac*/ 	.word	0x00018790


	//   ....[109]....
        /*05b0*/ 	.word	0x000187a0


	//   ....[110]....
        /*05b4*/ 	.word	0x000187b0


	//   ....[111]....
        /*05b8*/ 	.word	0x000187c0


	//   ....[112]....
        /*05bc*/ 	.word	0x0001b330


	//   ....[113]....
        /*05c0*/ 	.word	0x0001b4d0


	//   ....[114]....
        /*05c4*/ 	.word	0x0001bb90


	//   ....[115]....
        /*05c8*/ 	.word	0x0001bd40


	//   ....[116]....
        /*05cc*/ 	.word	0x0001bd90


	//   ....[117]....
        /*05d0*/ 	.word	0x0001be20


	//   ....[118]....
        /*05d4*/ 	.word	0x0001bf20


	//   ....[119]....
        /*05d8*/ 	.word	0x0001bf80


	//   ....[120]....
        /*05dc*/ 	.word	0x0001c080


	//   ....[121]....
        /*05e0*/ 	.word	0x0001c0e0


	//   ....[122]....
        /*05e4*/ 	.word	0x0001c1c0


	//   ....[123]....
        /*05e8*/ 	.word	0x0001c510


	//----- nvinfo : EIATTR_REG_RECONFIG
	.align		4
.L_723:
        /*05ec*/ 	.byte	0x01, 0x54
	.zero		2


	//----- nvinfo : EIATTR_SYSCALL_OFFSETS
	.align		4
        /*05f0*/ 	.byte	0x04, 0x46
        /*05f2*/ 	.short	(.L_725 - .L_724)


	//   ....[0]....
.L_724:
        /*05f4*/ 	.word	0x00001d70


	//   ....[1]....
        /*05f8*/ 	.word	0x000173b0


	//   ....[2]....
        /*05fc*/ 	.word	0x00017520


	//   ....[3]....
        /*0600*/ 	.word	0x00017670


	//   ....[4]....
        /*0604*/ 	.word	0x000177b0


	//   ....[5]....
        /*0608*/ 	.word	0x00018200


	//----- nvinfo : EIATTR_MBARRIER_INSTR_OFFSETS
	.align		4
.L_725:
        /*060c*/ 	.byte	0x04, 0x39
        /*060e*/ 	.short	(.L_727 - .L_726)


	//   ....[0]....
.L_726:
        /*0610*/ 	.word	0x00000270
        /*0614*/ 	.word	0x000000ff
        /*0618*/ 	.word	0x00033400
        /*061c*/ 	.short	0x0100
        /*061e*/ 	.byte	0x08
	.zero		1


	//   ....[1]....
        /*0620*/ 	.word	0x00000280
        /*0624*/ 	.word	0x000000ff
        /*0628*/ 	.word	0x00033420
        /*062c*/ 	.short	0x0100
        /*062e*/ 	.byte	0x08
	.zero		1


	//   ....[2]....
        /*0630*/ 	.word	0x00000370
        /*0634*/ 	.word	0x000000ff
        /*0638*/ 	.word	0x00033430
        /*063c*/ 	.short	0x0100
        /*063e*/ 	.byte	0x08
	.zero		1


	//   ....[3]....
        /*0640*/ 	.word	0x00000380
        /*0644*/ 	.word	0x000000ff
        /*0648*/ 	.word	0x00033440
        /*064c*/ 	.short	0x0100
        /*064e*/ 	.byte	0x08
	.zero		1


	//   ....[4]....
        /*0650*/ 	.word	0x00000390
        /*0654*/ 	.word	0x000000ff
        /*0658*/ 	.word	0x00033438
        /*065c*/ 	.short	0x0100
        /*065e*/ 	.byte	0x08
	.zero		1


	//   ....[5]....
        /*0660*/ 	.word	0x000003a0
        /*0664*/ 	.word	0x000000ff
        /*0668*/ 	.word	0x00033448
        /*066c*/ 	.short	0x0100
        /*066e*/ 	.byte	0x08
	.zero		1


	//   ....[6]....
        /*0670*/ 	.word	0x000004d0
        /*0674*/ 	.word	0x000000ff
        /*0678*/ 	.word	0x00033450
        /*067c*/ 	.short	0x0100
        /*067e*/ 	.byte	0x08
	.zero		1


	//   ....[7]....
        /*0680*/ 	.word	0x000004e0
        /*0684*/ 	.word	0x000000ff
        /*0688*/ 	.word	0x00033460
        /*068c*/ 	.short	0x0100
        /*068e*/ 	.byte	0x08
	.zero		1


	//   ....[8]....
        /*0690*/ 	.word	0x000004f0
        /*0694*/ 	.word	0x000000ff
        /*0698*/ 	.word	0x00033458
        /*069c*/ 	.short	0x0100
        /*069e*/ 	.byte	0x08
	.zero		1


	//   ....[9]....
        /*06a0*/ 	.word	0x00000500
        /*06a4*/ 	.word	0x000000ff
        /*06a8*/ 	.word	0x00033468
        /*06ac*/ 	.short	0x0100
        /*06ae*/ 	.byte	0x08
	.zero		1


	//   ....[10]....
        /*06b0*/ 	.word	0x000005f0
        /*06b4*/ 	.word	0x000000ff
        /*06b8*/ 	.word	0x00033470
        /*06bc*/ 	.short	0x0100
        /*06be*/ 	.byte	0x06
	.zero		1


	//   ....[11]....
        /*06c0*/ 	.word	0x00000600
        /*06c4*/ 	.word	0x000000ff
        /*06c8*/ 	.word	0x00033480
        /*06cc*/ 	.short	0x0100
        /*06ce*/ 	.byte	0x06
	.zero		1


	//   ....[12]....
        /*06d0*/ 	.word	0x00000610
        /*06d4*/ 	.word	0x000000ff
        /*06d8*/ 	.word	0x00033478
        /*06dc*/ 	.short	0x0100
        /*06de*/ 	.byte	0x06
	.zero		1


	//   ....[13]....
        /*06e0*/ 	.word	0x00000620
        /*06e4*/ 	.word	0x000000ff
        /*06e8*/ 	.word	0x00033488
        /*06ec*/ 	.short	0x0100
        /*06ee*/ 	.byte	0x06
	.zero		1


	//   ....[14]....
        /*06f0*/ 	.word	0x00000750
        /*06f4*/ 	.word	0x000000ff
        /*06f8*/ 	.word	0x00033490
        /*06fc*/ 	.short	0x0100
        /*06fe*/ 	.byte	0x08
	.zero		1


	//   ....[15]....
        /*0700*/ 	.word	0x00000760
        /*0704*/ 	.word	0x000000ff
        /*0708*/ 	.word	0x000334a0
        /*070c*/ 	.short	0x0100
        /*070e*/ 	.byte	0x08
	.zero		1


	//   ....[16]....
        /*0710*/ 	.word	0x00000770
        /*0714*/ 	.word	0x000000ff
        /*0718*/ 	.word	0x00033498
        /*071c*/ 	.short	0x0100
        /*071e*/ 	.byte	0x08
	.zero		1


	//   ....[17]....
        /*0720*/ 	.word	0x00000780
        /*0724*/ 	.word	0x000000ff
        /*0728*/ 	.word	0x000334a8
        /*072c*/ 	.short	0x0100
        /*072e*/ 	.byte	0x08
	.zero		1


	//   ....[18]....
        /*0730*/ 	.word	0x000008b0
        /*0734*/ 	.word	0x000000ff
        /*0738*/ 	.word	0x000334b0
        /*073c*/ 	.short	0x0100
        /*073e*/ 	.byte	0x08
	.zero		1


	//   ....[19]....
        /*0740*/ 	.word	0x000008c0
        /*0744*/ 	.word	0x000000ff
        /*0748*/ 	.word	0x000334c0
        /*074c*/ 	.short	0x0100
        /*074e*/ 	.byte	0x08
	.zero		1


	//   ....[20]....
        /*0750*/ 	.word	0x000008d0
        /*0754*/ 	.word	0x000000ff
        /*0758*/ 	.word	0x000334b8
        /*075c*/ 	.short	0x0100
        /*075e*/ 	.byte	0x08
	.zero		1


	//   ....[21]....
        /*0760*/ 	.word	0x000008e0
        /*0764*/ 	.word	0x000000ff
        /*0768*/ 	.word	0x000334c8
        /*076c*/ 	.short	0x0100
        /*076e*/ 	.byte	0x08
	.zero		1


	//   ....[22]....
        /*0770*/ 	.word	0x00001df0
        /*0774*/ 	.word	0x000000ff
        /*0778*/ 	.word	0x00033400
        /*077c*/ 	.short	0x010a
        /*077e*/ 	.byte	0x29
	.zero		1


	//   ....[23]....
        /*0780*/ 	.word	0x00001e70
        /*0784*/ 	.word	0x00000003
        /*0788*/ 	.word	0x00033430
        /*078c*/ 	.short	0x010a
        /*078e*/ 	.byte	0x3f
	.zero		1


	//   ....[24]....
        /*0790*/ 	.word	0x00001ef0
        /*0794*/ 	.word	0x00000003
        /*0798*/ 	.word	0x00033430
        /*079c*/ 	.short	0x010a
        /*079e*/ 	.byte	0x3f
	.zero		1


	//   ....[25]....
        /*07a0*/ 	.word	0x00002cc0
        /*07a4*/ 	.word	0x00000000
        /*07a8*/ 	.word	0x00000000
        /*07ac*/ 	.short	0x0101
        /*07ae*/ 	.byte	0x3f
	.zero		1


	//   ....[26]....
        /*07b0*/ 	.word	0x000063c0
        /*07b4*/ 	.word	0x000000ff
        /*07b8*/ 	.word	0x00033430
        /*07bc*/ 	.short	0x010a
        /*07be*/ 	.byte	0x06
	.zero		1


	//   ....[27]....
        /*07c0*/ 	.word	0x00006400
        /*07c4*/ 	.word	0x000000ff
        /*07c8*/ 	.word	0x00033430
        /*07cc*/ 	.short	0x010a
        /*07ce*/ 	.byte	0x06
	.zero		1


	//   ....[28]....
        /*07d0*/ 	.word	0x00006ff0
        /*07d4*/ 	.word	0x000000ff
        /*07d8*/ 	.word	0x00033450
        /*07dc*/ 	.short	0x010a
        /*07de*/ 	.byte	0x06
	.zero		1


	//   ....[29]....
        /*07e0*/ 	.word	0x00007030
        /*07e4*/ 	.word	0x000000ff
        /*07e8*/ 	.word	0x00033450
        /*07ec*/ 	.short	0x010a
        /*07ee*/ 	.byte	0x06
	.zero		1


	//   ....[30]....
        /*07f0*/ 	.word	0x000073d0
        /*07f4*/ 	.word	0x00000009
        /*07f8*/ 	.word	0x00000000
        /*07fc*/ 	.short	0x0101
        /*07fe*/ 	.byte	0x3f
	.zero		1


	//   ....[31]....
        /*0800*/ 	.word	0x0000a5d0
        /*0804*/ 	.word	0x000000ff
        /*0808*/ 	.word	0x00000000
        /*080c*/ 	.short	0x0101
        /*080e*/ 	.byte	0x06
	.zero		1


	//   ....[32]....
        /*0810*/ 	.word	0x0000b1b0
        /*0814*/ 	.word	0x000000ff
        /*0818*/ 	.word	0x00033430
        /*081c*/ 	.short	0x010a
        /*081e*/ 	.byte	0x06
	.zero		1


	//   ....[33]....
        /*0820*/ 	.word	0x0000b1f0
        /*0824*/ 	.word	0x000000ff
        /*0828*/ 	.word	0x00033430
        /*082c*/ 	.short	0x010a
        /*082e*/ 	.byte	0x06
	.zero		1


	//   ....[34]....
        /*0830*/ 	.word	0x0000be10
        /*0834*/ 	.word	0x000000ff
        /*0838*/ 	.word	0x00033450
        /*083c*/ 	.short	0x010a
        /*083e*/ 	.byte	0x06
	.zero		1


	//   ....[35]....
        /*0840*/ 	.word	0x0000be50
        /*0844*/ 	.word	0x000000ff
        /*0848*/ 	.word	0x00033450
        /*084c*/ 	.short	0x010a
        /*084e*/ 	.byte	0x06
	.zero		1


	//   ....[36]....
        /*0850*/ 	.word	0x0000d590
        /*0854*/ 	.word	0x00000005
        /*0858*/ 	.word	0x00000000
        /*085c*/ 	.short	0x0101
        /*085e*/ 	.byte	0x3f
	.zero		1


	//   ....[37]....
        /*0860*/ 	.word	0x0000d740
        /*0864*/ 	.word	0x000000ff
        /*0868*/ 	.word	0x00000000
        /*086c*/ 	.short	0x0101
        /*086e*/ 	.byte	0x06
	.zero		1


	//   ....[38]....
        /*0870*/ 	.word	0x0000e0c0
        /*0874*/ 	.word	0x000000ff
        /*0878*/ 	.word	0x00033430
        /*087c*/ 	.short	0x010a
        /*087e*/ 	.byte	0x06
	.zero		1


	//   ....[39]....
        /*0880*/ 	.word	0x0000e100
        /*0884*/ 	.word	0x000000ff
        /*0888*/ 	.word	0x00033430
        /*088c*/ 	.short	0x010a
        /*088e*/ 	.byte	0x06
	.zero		1


	//   ....[40]....
        /*0890*/ 	.word	0x0000ed20
        /*0894*/ 	.word	0x000000ff
        /*0898*/ 	.word	0x00033450
        /*089c*/ 	.short	0x010a
        /*089e*/ 	.byte	0x06
	.zero		1


	//   ....[41]....
        /*08a0*/ 	.word	0x0000ed60
        /*08a4*/ 	.word	0x000000ff
        /*08a8*/ 	.word	0x00033450
        /*08ac*/ 	.short	0x010a
        /*08ae*/ 	.byte	0x06
	.zero		1


	//   ....[42]....
        /*08b0*/ 	.word	0x0000f0a0
        /*08b4*/ 	.word	0x00000000
        /*08b8*/ 	.word	0x00000000
        /*08bc*/ 	.short	0x0101
        /*08be*/ 	.byte	0x3f
	.zero		1


	//   ....[43]....
        /*08c0*/ 	.word	0x000122f0
        /*08c4*/ 	.word	0x000000ff
        /*08c8*/ 	.word	0x00000000
        /*08cc*/ 	.short	0x0101
        /*08ce*/ 	.byte	0x06
	.zero		1


	//   ....[44]....
        /*08d0*/ 	.word	0x00012b70
        /*08d4*/ 	.word	0x000000ff
        /*08d8*/ 	.word	0x00033450
        /*08dc*/ 	.short	0x010a
        /*08de*/ 	.byte	0x09
	.zero		1


	//   ....[45]....
        /*08e0*/ 	.word	0x00012bb0
        /*08e4*/ 	.word	0x000000ff
        /*08e8*/ 	.word	0x00033450
        /*08ec*/ 	.short	0x010a
        /*08ee*/ 	.byte	0x09
	.zero		1


	//   ....[46]....
        /*08f0*/ 	.word	0x00013320
        /*08f4*/ 	.word	0x000000ff
        /*08f8*/ 	.word	0x00000000
        /*08fc*/ 	.short	0x0101
        /*08fe*/ 	.byte	0x04
	.zero		1


	//   ....[47]....
        /*0900*/ 	.word	0x000155b0
        /*0904*/ 	.word	0x00000027
        /*0908*/ 	.word	0x00000000
        /*090c*/ 	.short	0x0101
        /*090e*/ 	.byte	0x3f
	.zero		1


	//   ....[48]....
        /*0910*/ 	.word	0x00017bb0
        /*0914*/ 	.word	0x00000004
        /*0918*/ 	.word	0x00033480
        /*091c*/ 	.short	0x010a
        /*091e*/ 	.byte	0x3f
	.zero		1


	//   ....[49]....
        /*0920*/ 	.word	0x00017e20
        /*0924*/ 	.word	0x00000004
        /*0928*/ 	.word	0x00033440
        /*092c*/ 	.short	0x010a
        /*092e*/ 	.byte	0x3f
	.zero		1


	//   ....[50]....
        /*0930*/ 	.word	0x00018900
        /*0934*/ 	.word	0x00000012
        /*0938*/ 	.word	0x00033400
        /*093c*/ 	.short	0x0107
        /*093e*/ 	.byte	0x3f
	.zero		1


	//   ....[51]....
        /*0940*/ 	.word	0x00018a00
        /*0944*/ 	.word	0x00000012
        /*0948*/ 	.word	0x00033400
        /*094c*/ 	.short	0x0101
        /*094e*/ 	.byte	0x3f
	.zero		1


	//   ....[52]....
        /*0950*/ 	.word	0x00018a20
        /*0954*/ 	.word	0x00000012
        /*0958*/ 	.word	0x00033420
        /*095c*/ 	.short	0x010a
        /*095e*/ 	.byte	0x3f
	.zero		1


	//   ....[53]....
        /*0960*/ 	.word	0x00018d20
        /*0964*/ 	.word	0x00000006
        /*0968*/ 	.word	0x00033480
        /*096c*/ 	.short	0x010a
        /*096e*/ 	.byte	0x3f
	.zero		1


	//   ....[54]....
        /*0970*/ 	.word	0x00019170
        /*0974*/ 	.word	0x00000006
        /*0978*/ 	.word	0x00033440
        /*097c*/ 	.short	0x010a
        /*097e*/ 	.byte	0x3f
	.zero		1


	//   ....[55]....
        /*0980*/ 	.word	0x00019620
        /*0984*/ 	.word	0x00000003
        /*0988*/ 	.word	0x00033470
        /*098c*/ 	.short	0x010a
        /*098e*/ 	.byte	0x3f
	.zero		1


	//   ....[56]....
        /*0990*/ 	.word	0x00019690
        /*0994*/ 	.word	0x00000003
        /*0998*/ 	.word	0x00033460
        /*099c*/ 	.short	0x010a
        /*099e*/ 	.byte	0x3f
	.zero		1


	//   ....[57]....
        /*09a0*/ 	.word	0x0001a200
        /*09a4*/ 	.word	0x00000003
        /*09a8*/ 	.word	0x00033450
        /*09ac*/ 	.short	0x0101
        /*09ae*/ 	.byte	0x3f
	.zero		1


	//   ....[58]....
        /*09b0*/ 	.word	0x0001a280
        /*09b4*/ 	.word	0x00000003
        /*09b8*/ 	.word	0x00000000
        /*09bc*/ 	.short	0x0101
        /*09be*/ 	.byte	0x3f
	.zero		1


	//   ....[59]....
        /*09c0*/ 	.word	0x0001a4b0
        /*09c4*/ 	.word	0x00000000
        /*09c8*/ 	.word	0x00033470
        /*09cc*/ 	.short	0x010a
        /*09ce*/ 	.byte	0x3f
	.zero		1


	//   ....[60]....
        /*09d0*/ 	.word	0x0001a520
        /*09d4*/ 	.word	0x00000000
        /*09d8*/ 	.word	0x00033460
        /*09dc*/ 	.short	0x010a
        /*09de*/ 	.byte	0x3f
	.zero		1


	//   ....[61]....
        /*09e0*/ 	.word	0x0001b150
        /*09e4*/ 	.word	0x00000000
        /*09e8*/ 	.word	0x00033450
        /*09ec*/ 	.short	0x0101
        /*09ee*/ 	.byte	0x3f
	.zero		1


	//   ....[62]....
        /*09f0*/ 	.word	0x0001b1a0
        /*09f4*/ 	.word	0x00000002
        /*09f8*/ 	.word	0x00000000
        /*09fc*/ 	.short	0x0101
        /*09fe*/ 	.byte	0x3f
	.zero		1


	//   ....[63]....
        /*0a00*/ 	.word	0x0001b450
        /*0a04*/ 	.word	0x00000000
        /*0a08*/ 	.word	0x00033420
        /*0a0c*/ 	.short	0x010a
        /*0a0e*/ 	.byte	0x3f
	.zero		1


	//   ....[64]....
        /*0a10*/ 	.word	0x0001b610
        /*0a14*/ 	.word	0x00000006
        /*0a18*/ 	.word	0x00000000
        /*0a1c*/ 	.short	0x010a
        /*0a1e*/ 	.byte	0x3f
	.zero		1


	//   ....[65]....
        /*0a20*/ 	.word	0x0001b680
        /*0a24*/ 	.word	0x00000007
        /*0a28*/ 	.word	0x00000000
        /*0a2c*/ 	.short	0x010a
        /*0a2e*/ 	.byte	0x3f
	.zero		1


	//   ....[66]....
        /*0a30*/ 	.word	0x0001b6e0
        /*0a34*/ 	.word	0x00000004
        /*0a38*/ 	.word	0x00033460
        /*0a3c*/ 	.short	0x010a
        /*0a3e*/ 	.byte	0x3f
	.zero		1


	//   ....[67]....
        /*0a40*/ 	.word	0x0001b730
        /*0a44*/ 	.word	0x00000003
        /*0a48*/ 	.word	0x00033460
        /*0a4c*/ 	.short	0x010a
        /*0a4e*/ 	.byte	0x3f
	.zero		1


	//   ....[68]....
        /*0a50*/ 	.word	0x0001b770
        /*0a54*/ 	.word	0x00000004
        /*0a58*/ 	.word	0x00033480
        /*0a5c*/ 	.short	0x010a
        /*0a5e*/ 	.byte	0x3f
	.zero		1


	//   ....[69]....
        /*0a60*/ 	.word	0x0001b790
        /*0a64*/ 	.word	0x00000003
        /*0a68*/ 	.word	0x00033480
        /*0a6c*/ 	.short	0x010a
        /*0a6e*/ 	.byte	0x3f
	.zero		1


	//   ....[70]....
        /*0a70*/ 	.word	0x0001b800
        /*0a74*/ 	.word	0x00000003
        /*0a78*/ 	.word	0x00033400
        /*0a7c*/ 	.short	0x010a
        /*0a7e*/ 	.byte	0x3f
	.zero		1


	//   ....[71]....
        /*0a80*/ 	.word	0x0001b850
        /*0a84*/ 	.word	0x00000003
        /*0a88*/ 	.word	0x00033430
        /*0a8c*/ 	.short	0x010a
        /*0a8e*/ 	.byte	0x3f
	.zero		1


	//   ....[72]....
        /*0a90*/ 	.word	0x0001b8b0
        /*0a94*/ 	.word	0x00000008
        /*0a98*/ 	.word	0x00033430
        /*0a9c*/ 	.short	0x010a
        /*0a9e*/ 	.byte	0x3f
	.zero		1


	//   ....[73]....
        /*0aa0*/ 	.word	0x0001b910
        /*0aa4*/ 	.word	0x00000008
        /*0aa8*/ 	.word	0x00033450
        /*0aac*/ 	.short	0x010a
        /*0aae*/ 	.byte	0x3f
	.zero		1


	//   ....[74]....
        /*0ab0*/ 	.word	0x0001b970
        /*0ab4*/ 	.word	0x00000003
        /*0ab8*/ 	.word	0x00033430
        /*0abc*/ 	.short	0x010a
        /*0abe*/ 	.byte	0x3f
	.zero		1


	//   ....[75]....
        /*0ac0*/ 	.word	0x0001b9d0
        /*0ac4*/ 	.word	0x00000003
        /*0ac8*/ 	.word	0x00033450
        /*0acc*/ 	.short	0x010a
        /*0ace*/ 	.byte	0x3f
	.zero		1


	//   ....[76]....
        /*0ad0*/ 	.word	0x0001ba30
        /*0ad4*/ 	.word	0x00000003
        /*0ad8*/ 	.word	0x00033430
        /*0adc*/ 	.short	0x010a
        /*0ade*/ 	.byte	0x3f
	.zero		1


	//   ....[77]....
        /*0ae0*/ 	.word	0x0001ba90
        /*0ae4*/ 	.word	0x00000003
        /*0ae8*/ 	.word	0x00033450
        /*0aec*/ 	.short	0x010a
        /*0aee*/ 	.byte	0x3f
	.zero		1


	//   ....[78]....
        /*0af0*/ 	.word	0x0001baf0
        /*0af4*/ 	.word	0x00000007
        /*0af8*/ 	.word	0x00033450
        /*0afc*/ 	.short	0x010a
        /*0afe*/ 	.byte	0x3f
	.zero		1


	//   ....[79]....
        /*0b00*/ 	.word	0x0001bc40
        /*0b04*/ 	.word	0x00000004
        /*0b08*/ 	.word	0x00033480
        /*0b0c*/ 	.short	0x010a
        /*0b0e*/ 	.byte	0x3f
	.zero		1


	//   ....[80]....
        /*0b10*/ 	.word	0x0001bc90
        /*0b14*/ 	.word	0x00000004
        /*0b18*/ 	.word	0x00033440
        /*0b1c*/ 	.short	0x010a
        /*0b1e*/ 	.byte	0x3f
	.zero		1


	//   ....[81]....
        /*0b20*/ 	.word	0x0001c200
        /*0b24*/ 	.word	0x00000012
        /*0b28*/ 	.word	0x00033420
        /*0b2c*/ 	.short	0x010a
        /*0b2e*/ 	.byte	0x3f
	.zero		1


	//   ....[82]....
        /*0b30*/ 	.word	0x0001c250
        /*0b34*/ 	.word	0x00000006
        /*0b38*/ 	.word	0x00033480
        /*0b3c*/ 	.short	0x010a
        /*0b3e*/ 	.byte	0x3f
	.zero		1


	//   ....[83]....
        /*0b40*/ 	.word	0x0001c2a0
        /*0b44*/ 	.word	0x00000006
        /*0b48*/ 	.word	0x00033440
        /*0b4c*/ 	.short	0x010a
        /*0b4e*/ 	.byte	0x3f
	.zero		1


	//   ....[84]....
        /*0b50*/ 	.word	0x0001c2f0
        /*0b54*/ 	.word	0x00000003
        /*0b58*/ 	.word	0x00033470
        /*0b5c*/ 	.short	0x010a
        /*0b5e*/ 	.byte	0x3f
	.zero		1


	//   ....[85]....
        /*0b60*/ 	.word	0x0001c340
        /*0b64*/ 	.word	0x00000003
        /*0b68*/ 	.word	0x00033460
        /*0b6c*/ 	.short	0x010a
        /*0b6e*/ 	.byte	0x3f
	.zero		1


	//   ....[86]....
        /*0b70*/ 	.word	0x0001c390
        /*0b74*/ 	.word	0x00000000
        /*0b78*/ 	.word	0x00033470
        /*0b7c*/ 	.short	0x010a
        /*0b7e*/ 	.byte	0x3f
	.zero		1


	//   ....[87]....
        /*0b80*/ 	.word	0x0001c3e0
        /*0b84*/ 	.word	0x00000000
        /*0b88*/ 	.word	0x00033460
        /*0b8c*/ 	.short	0x010a
        /*0b8e*/ 	.byte	0x3f
	.zero		1


	//   ....[88]....
        /*0b90*/ 	.word	0x0001c430
        /*0b94*/ 	.word	0x00000000
        /*0b98*/ 	.word	0x00033420
        /*0b9c*/ 	.short	0x010a
        /*0b9e*/ 	.byte	0x3f
	.zero		1


	//   ....[89]....
        /*0ba0*/ 	.word	0x0001c5d0
        /*0ba4*/ 	.word	0x00000006
        /*0ba8*/ 	.word	0x00000000
        /*0bac*/ 	.short	0x010a
        /*0bae*/ 	.byte	0x3f
	.zero		1


	//   ....[90]....
        /*0bb0*/ 	.word	0x0001c620
        /*0bb4*/ 	.word	0x00000007
        /*0bb8*/ 	.word	0x00000000
        /*0bbc*/ 	.short	0x010a
        /*0bbe*/ 	.byte	0x3f
	.zero		1


	//   ....[91]....
        /*0bc0*/ 	.word	0x0001c670
        /*0bc4*/ 	.word	0x00000004
        /*0bc8*/ 	.word	0x00033460
        /*0bcc*/ 	.short	0x010a
        /*0bce*/ 	.byte	0x3f
	.zero		1


	//   ....[92]....
        /*0bd0*/ 	.word	0x0001c6c0
        /*0bd4*/ 	.word	0x00000003
        /*0bd8*/ 	.word	0x00033460
        /*0bdc*/ 	.short	0x010a
        /*0bde*/ 	.byte	0x3f
	.zero		1


	//   ....[93]....
        /*0be0*/ 	.word	0x0001c710
        /*0be4*/ 	.word	0x00000004
        /*0be8*/ 	.word	0x00033480
        /*0bec*/ 	.short	0x010a
        /*0bee*/ 	.byte	0x3f
	.zero		1


	//----- nvinfo : EIATTR_NUM_MBARRIERS
	.align		4
.L_727:
        /*0bf0*/ 	.byte	0x03, 0x38
        /*0bf2*/ 	.short	0x0016


	//----- nvinfo : EIATTR_EXIT_INSTR_OFFSETS
	.align		4
        /*0bf4*/ 	.byte	0x04, 0x1c
        /*0bf6*/ 	.short	(.L_729 - .L_728)


	//   ....[0]....
.L_728:
        /*0bf8*/ 	.word	0x00000a40


	//   ....[1]....
        /*0bfc*/ 	.word	0x00016510


	//   ....[2]....
        /*0c00*/ 	.word	0x0001b7e0


	//----- nvinfo : EIATTR_MAX_THREADS
	.align		4
.L_729:
        /*0c04*/ 	.byte	0x04, 0x05
        /*0c06*/ 	.short	(.L_731 - .L_730)
.L_730:
        /*0c08*/ 	.word	0x00000180
        /*0c0c*/ 	.word	0x00000001
        /*0c10*/ 	.word	0x00000001


	//----- nvinfo : EIATTR_CRS_STACK_SIZE
	.align		4
.L_731:
        /*0c14*/ 	.byte	0x04, 0x1e
        /*0c16*/ 	.short	(.L_733 - .L_732)
.L_732:
        /*0c18*/ 	.word	0x00000000


	//----- nvinfo : EIATTR_CBANK_PARAM_SIZE
	.align		4
.L_733:
        /*0c1c*/ 	.byte	0x03, 0x19
        /*0c1e*/ 	.short	0x0af0


	//----- nvinfo : EIATTR_PARAM_CBANK
	.align		4
        /*0c20*/ 	.byte	0x04, 0x0a
        /*0c22*/ 	.short	(.L_735 - .L_734)
	.align		4
.L_734:
        /*0c24*/ 	.word	index@(.nv.constant0._ZN7cutlass13device_kernelIN5flash11enable_sm90INS1_16FlashAttnFwdSm90INS1_25CollectiveMainloopFwdSm90ILi2EN4cute5tupleIJNS5_1CILi1EEES8_S8_EEENS6_IJNS7_ILi128EEENS7_ILi160EEENS7_ILi192EEEEEELi192ENS_12float_e4m3_tEfNS_4arch4Sm90ELb0ELb1ELb0ELb0ELb0ELb0ELb0ELb1ELb1ELb1ELb0ELb0EEENS1_21CollectiveEpilogueFwdINS6_IJSA_SC_SB_EEES9_NS_10bfloat16_tESG_Li256ELb0ELb1ELb0ELb1EEENS1_30DynamicPersistentTileSchedulerILi256ELi128ELb0ELb1ELb1EEEEEEEEEvNT_6ParamsE)
        /*0c28*/ 	.short	0x0210
        /*0c2a*/ 	.short	0x0af0


	//----- nvinfo : EIATTR_SW_WAR
	.align		4
.L_735:
        /*0c2c*/ 	.byte	0x04, 0x36
        /*0c2e*/ 	.short	(.L_737 - .L_736)
.L_736:
        /*0c30*/ 	.word	0x00000008
.L_737:


//--------------------- .nv.info._ZN7cutlass13device_kernelIN5flash11enable_sm90INS1_16FlashAttnFwdSm90INS1_25CollectiveMainloopFwdSm90ILi2EN4cute5tupleIJNS5_1CILi1EEES8_S8_EEENS6_IJNS7_ILi128EEENS7_ILi160EEENS7_ILi192EEEEEELi192ENS_12float_e4m3_tEfNS_4arch4Sm90ELb0ELb1ELb0ELb1ELb0ELb0ELb0ELb1ELb1ELb1ELb0ELb0EEENS1_21CollectiveEpilogueFwdINS6_IJSA_SC_SB_EEES9_NS_10bfloat16_tESG_Li256ELb1ELb1ELb0ELb1EEENS1_36VarlenDynamicPersistentTileSchedulerILi128ELi160ELi256ELi128ELb0ELb1ELb1ELb1ELb0ELb1EEEEEEEEEvNT_6ParamsE --------------------------
	.section	.nv.info._ZN7cutlass13device_kernelIN5flash11enable_sm90INS1_16FlashAttnFwdSm90INS1_25CollectiveMainloopFwdSm90ILi2EN4cute5tupleIJNS5_1CILi1EEES8_S8_EEENS6_IJNS7_ILi128EEENS7_ILi160EEENS7_ILi192EEEEEELi192ENS_12float_e4m3_tEfNS_4arch4Sm90ELb0ELb1ELb0ELb1ELb0ELb0ELb0ELb1ELb1ELb1ELb0ELb0EEENS1_21CollectiveEpilogueFwdINS6_IJSA_SC_SB_EEES9_NS_10bfloat16_tESG_Li256ELb1ELb1ELb0ELb1EEENS1_36VarlenDynamicPersistentTileSchedulerILi128ELi160ELi256ELi128ELb0ELb1ELb1ELb1ELb0ELb1EEEEEEEEEvNT_6ParamsE,"",@"SHT_CUDA_INFO"
	.sectionflags	@""
	.align	4


	//----- nvinfo : EIATTR_CUDA_API_VERSION
	.align		4
        /*0000*/ 	.byte	0x04, 0x37
        /*0002*/ 	.short	(.L_739 - .L_738)
.L_738:
        /*0004*/ 	.word	0x00000082


	//----- nvinfo : EIATTR_KPARAM_INFO
	.align		4
.L_739:
        /*0008*/ 	.byte	0x04, 0x17
        /*000a*/ 	.short	(.L_741 - .L_740)
.L_740:
        /*000c*/ 	.word	0x00000000
        /*0010*/ 	.short	0x0000
        /*0012*/ 	.short	0x0070
        /*0014*/ 	.byte	0x00, 0xf0, 0x01, 0x2a


	//----- nvinfo : EIATTR_SPARSE_MMA_MASK
	.align		4
.L_741:
        /*0018*/ 	.byte	0x03, 0x50
        /*001a*/ 	.short	0x0000


	//----- nvinfo : EIATTR_MAXREG_COUNT
	.align		4
        /*001c*/ 	.byte	0x03, 0x1b
        /*001e*/ 	.short	0x00a8


	//----- nvinfo : EIATTR_NUM_BARRIERS
	.align		4
        /*0020*/ 	.byte	0x02, 0x4c
        /*0022*/ 	.byte	0x10
	.zero		1


	//----- nvinfo : EIATTR_EXTERNS
	.align		4
        /*0024*/ 	.byte	0x04, 0x0f
        /*0026*/ 	.short	(.L_743 - .L_742)


	//   ....[0]....
	.align		4
.L_742:
        /*0028*/ 	.word	index@(__assertfail)


	//----- nvinfo : EIATTR_ANNOTATIONS
	.align		4
.L_743:
        /*002c*/ 	.byte	0x04, 0x55
        /*002e*/ 	.short	(.L_745 - .L_744)


	//   ....[0]....
.L_744:
        /* <DEDUP_REMOVED lines=38> */


	//----- nvinfo : EIATTR_MERCURY_ISA_VERSION
	.align		4
.L_745:
        /*0280*/ 	.byte	0x03, 0x5f
        /*0282*/ 	.short	0x0101


	//----- nvinfo : EIATTR_UNUSED_LOAD_BYTE_OFFSET
	.align		4
        /*0284*/ 	.byte	0x04, 0x44
        /*0286*/ 	.short	(.L_747 - .L_746)


	//   ....[0]....
.L_746:
        /*0288*/ 	.word	0x00000a40
        /*028c*/ 	.word	0x0000fff0


	//   ....[1]....
        /*0290*/ 	.word	0x00013a40
        /*0294*/ 	.word	0x0000fff0


	//----- nvinfo : EIATTR_INT_WARP_WIDE_INSTR_OFFSETS
	.align		4
.L_747:
        /*0298*/ 	.byte	0x04, 0x31
        /*029a*/ 	.short	(.L_749 - .L_748)


	//   ....[0]....
.L_748:
        /*029c*/ 	.word	0x00000130


	//   ....[1]....
        /*02a0*/ 	.word	0x00000170


	//   ....[2]....
        /*02a4*/ 	.word	0x000001e0


	//   ....[3]....
        /*02a8*/ 	.word	0x00018530


	//   ....[4]....
        /*02ac*/ 	.word	0x000185c0


	//   ....[5]....
        /*02b0*/ 	.word	0x0001b7d0


	//   ....[6]....
        /*02b4*/ 	.word	0x0001b860


	//----- nvinfo : EIATTR_COOP_GROUP_MASK_REGIDS
	.align		4
.L_749:
        /*02b8*/ 	.byte	0x04, 0x29
        /*02ba*/ 	.short	(.L_751 - .L_750)


	//   ....[0]....
.L_750:
        /*02bc*/ 	.word	0xffffffff


	//   ....[1]....
        /*02c0*/ 	.word	0xffffffff


	//   ....[2]....
        /*02c4*/ 	.word	0xffffffff


	//   ....[3]....
        /*02c8*/ 	.word	0xffffffff


	//   ....[4]....
        /*02cc*/ 	.word	0xffffffff


	//   ....[5]....
        /*02d0*/ 	.word	0xffffffff


	//   ....[6]....
        /*02d4*/ 	.word	0xffffffff


	//   ....[7]....
        /*02d8*/ 	.word	0xffffffff


	//   ....[8]....
        /*02dc*/ 	.word	0xffffffff


	//   ....[9]....
        /*02e0*/ 	.word	0xffffffff


	//   ....[10]....
        /*02e4*/ 	.word	0xffffffff


	//   ....[11]....
        /*02e8*/ 	.word	0xffffffff


	//   ....[12]....
        /*02ec*/ 	.word	0xffffffff


	//   ....[13]....
        /*02f0*/ 	.word	0xffffffff


	//   ....[14]....
        /*02f4*/ 	.word	0xffffffff


	//   ....[15]....
        /*02f8*/ 	.word	0xffffffff


	//   ....[16]....
        /*02fc*/ 	.word	0xffffffff


	//   ....[17]....
        /*0300*/ 	.word	0xffffffff


	//   ....[18]....
        /*0304*/ 	.word	0xffffffff


	//   ....[19]....
        /*0308*/ 	.word	0xffffffff


	//   ....[20]....
        /*030c*/ 	.word	0xffffffff


	//   ....[21]....
        /*0310*/ 	.word	0xffffffff


	//   ....[22]....
        /*0314*/ 	.word	0xffffffff


	//   ....[23]....
        /*0318*/ 	.word	0xffffffff


	//   ....[24]....
        /*031c*/ 	.word	0xffffffff


	//   ....[25]....
        /*0320*/ 	.word	0xffffffff


	//   ....[26]....
        /*0324*/ 	.word	0xffffffff


	//   ....[27]....
        /*0328*/ 	.word	0xffffffff


	//   ....[28]....
        /*032c*/ 	.word	0xffffffff


	//   ....[29]....
        /*0330*/ 	.word	0xffffffff


	//   ....[30]....
        /*0334*/ 	.word	0xffffffff


	//   ....[31]....
        /*0338*/ 	.word	0xffffffff


	//   ....[32]....
        /*033c*/ 	.word	0xffffffff


	//   ....[33]....
        /*0340*/ 	.word	0xffffffff


	//   ....[34]....
        /*0344*/ 	.word	0xffffffff


	//   ....[35]....
        /*0348*/ 	.word	0xffffffff


	//   ....[36]....
        /*034c*/ 	.word	0xffffffff


	//   ....[37]....
        /*0350*/ 	.word	0xffffffff


	//   ....[38]....
        /*0354*/ 	.word	0xffffffff


	//   ....[39]....
        /*0358*/ 	.word	0xffffffff


	//   ....[40]....
        /*035c*/ 	.word	0xffffffff


	//   ....[41]....
        /*0360*/ 	.word	0xffffffff


	//   ....[42]....
        /*0364*/ 	.word	0xffffffff


	//   ....[43]....
        /*0368*/ 	.word	0xffffffff


	//   ....[44]....
        /*036c*/ 	.word	0xffffffff


	//   ....[45]....
        /*0370*/ 	.word	0xffffffff


	//   ....[46]....
        /*0374*/ 	.word	0xffffffff


	//   ....[47]....
        /*0378*/ 	.word	0xffffffff


	//   ....[48]....
        /*037c*/ 	.word	0xffffffff


	//   ....[49]....
        /*0380*/ 	.word	0xffffffff


	//   ....[50]....
        /*0384*/ 	.word	0xffffffff


	//   ....[51]....
        /*0388*/ 	.word	0xffffffff


	//   ....[52]....
        /*038c*/ 	.word	0xffffffff


	//   ....[53]....
        /*0390*/ 	.word	0xffffffff


	//   ....[54]....
        /*0394*/ 	.word	0xffffffff


	//   ....[55]....
        /*0398*/ 	.word	0xffffffff


	//   ....[56]....
        /*039c*/ 	.word	0xffffffff


	//   ....[57]....
        /*03a0*/ 	.word	0xffffffff


	//   ....[58]....
        /*03a4*/ 	.word	0xffffffff


	//   ....[59]....
        /*03a8*/ 	.word	0xffffffff


	//   ....[60]....
        /*03ac*/ 	.word	0xffffffff


	//   ....[61]....
        /*03b0*/ 	.word	0xffffffff


	//   ....[62]....
        /*03b4*/ 	.word	0xffffffff


	//   ....[63]....
        /*03b8*/ 	.word	0xffffffff


	//   ....[64]....
        /*03bc*/ 	.word	0xffffffff


	//   ....[65]....
        /*03c0*/ 	.word	0xffffffff


	//   ....[66]....
        /*03c4*/ 	.word	0xffffffff


	//   ....[67]....
        /*03c8*/ 	.word	0xffffffff


	//   ....[68]....
        /*03cc*/ 	.word	0xffffffff


	//   ....[69]....
        /*03d0*/ 	.word	0xffffffff


	//   ....[70]....
        /*03d4*/ 	.word	0xffffffff


	//   ....[71]....
        /*03d8*/ 	.word	0xffffffff


	//   ....[72]....
        /*03dc*/ 	.word	0xffffffff


	//   ....[73]....
        /*03e0*/ 	.word	0xffffffff


	//   ....[74]....
        /*03e4*/ 	.word	0xffffffff


	//   ....[75]....
        /*03e8*/ 	.word	0xffffffff


	//   ....[76]....
        /*03ec*/ 	.word	0xffffffff


	//   ....[77]....
        /*03f0*/ 	.word	0xffffffff


	//   ....[78]....
        /*03f4*/ 	.word	0xffffffff


	//   ....[79]....
        /*03f8*/ 	.word	0xffffffff


	//   ....[80]....
        /*03fc*/ 	.word	0xffffffff


	//   ....[81]....
        /*0400*/ 	.word	0xffffffff


	//   ....[82]....
        /*0404*/ 	.word	0xffffffff


	//   ....[83]....
        /*0408*/ 	.word	0xffffffff


	//   ....[84]....
        /*040c*/ 	.word	0xffffffff


	//   ....[85]....
        /*0410*/ 	.word	0xffffffff


	//   ....[86]....
        /*0414*/ 	.word	0xffffffff


	//   ....[87]....
        /*0418*/ 	.word	0xffffffff


	//   ....[88]....
        /*041c*/ 	.word	0xffffffff


	//   ....[89]....
        /*0420*/ 	.word	0xffffffff


	//   ....[90]....
        /*0424*/ 	.word	0xffffffff


	//   ....[91]....
        /*0428*/ 	.word	0xffffffff


	//   ....[92]....
        /*042c*/ 	.word	0xffffffff


	//   ....[93]....
        /*0430*/ 	.word	0xffffffff


	//   ....[94]....
        /*0434*/ 	.word	0xffffffff


	//   ....[95]....
        /*0438*/ 	.word	0xffffffff


	//   ....[96]....
        /*043c*/ 	.word	0xffffffff


	//   ....[97]....
        /*0440*/ 	.word	0xffffffff


	//   ....[98]....
        /*0444*/ 	.word	0xffffffff


	//   ....[99]....
        /*0448*/ 	.word	0xffffffff


	//   ....[100]....
        /*044c*/ 	.word	0xffffffff


	//   ....[101]....
        /*0450*/ 	.word	0xffffffff


	//   ....[102]....
        /*0454*/ 	.word	0xffffffff


	//   ....[103]....
        /*0458*/ 	.word	0xffffffff


	//   ....[104]....
        /*045c*/ 	.word	0xffffffff


	//   ....[105]....
        /*0460*/ 	.word	0xffffffff


	//   ....[106]....
        /*0464*/ 	.word	0xffffffff


	//   ....[107]....
        /*0468*/ 	.word	0xffffffff


	//   ....[108]....
        /*046c*/ 	.word	0xffffffff


	//   ....[109]....
        /*0470*/ 	.word	0xffffffff


	//   ....[110]....
        /*0474*/ 	.word	0xffffffff


	//   ....[111]....
        /*0478*/ 	.word	0xffffffff


	//   ....[112]....
        /*047c*/ 	.word	0xffffffff


	//   ....[113]....
        /*0480*/ 	.word	0xffffffff


	//   ....[114]....
        /*0484*/ 	.word	0xffffffff


	//   ....[115]....
        /*0488*/ 	.word	0xffffffff


	//   ....[116]....
        /*048c*/ 	.word	0xffffffff


	//   ....[117]....
        /*0490*/ 	.word	0xffffffff


	//   ....[118]....
        /*0494*/ 	.word	0xffffffff


	//   ....[119]....
        /*0498*/ 	.word	0xffffffff


	//   ....[120]....
        /*049c*/ 	.word	0xffffffff


	//   ....[121]....
        /*04a0*/ 	.word	0xffffffff


	//   ....[122]....
        /*04a4*/ 	.word	0xffffffff


	//   ....[123]....
        /*04a8*/ 	.word	0xffffffff


	//   ....[124]....
        /*04ac*/ 	.word	0xffffffff


	//   ....[125]....
        /*04b0*/ 	.word	0xffffffff


	//   ....[126]....
        /*04b4*/ 	.word	0xffffffff


	//   ....[127]....
        /*04b8*/ 	.word	0xffffffff


	//   ....[128]....
        /*04bc*/ 	.word	0xffffffff


	//   ....[129]....
        /*04c0*/ 	.word	0xffffffff


	//   ....[130]....
        /*04c4*/ 	.word	0xffffffff


	//   ....[131]....
        /*04c8*/ 	.word	0xffffffff


	//   ....[132]....
        /*04cc*/ 	.word	0xffffffff


	//   ....[133]....
        /*04d0*/ 	.word	0xffffffff


	//   ....[134]....
        /*04d4*/ 	.word	0xffffffff


	//   ....[135]....
        /*04d8*/ 	.word	0xffffffff


	//   ....[136]....
        /*04dc*/ 	.word	0xffffffff


	//   ....[137]....
        /*04e0*/ 	.word	0xffffffff


	//   ....[138]....
        /*04e4*/ 	.word	0xffffffff


	//   ....[139]....
        /*04e8*/ 	.word	0xffffffff


	//   ....[140]....
        /*04ec*/ 	.word	0xffffffff


	//   ....[141]....
        /*04f0*/ 	.word	0xffffffff


	//   ....[142]....
        /*04f4*/ 	.word	0xffffffff


	//   ....[143]....
        /*04f8*/ 	.word	0xffffffff


	//   ....[144]....
        /*04fc*/ 	.word	0xffffffff


	//   ....[145]....
        /*0500*/ 	.word	0x0500000f


	//   ....[146]....
        /*0504*/ 	.word	0x0500000f


	//   ....[147]....
        /*0508*/ 	.word	0x0500000f


	//   ....[148]....
        /*050c*/ 	.word	0x0500000f


	//   ....[149]....
        /*0510*/ 	.word	0x0500000f


	//   ....[150]....
        /*0514*/ 	.word	0x0500000f


	//   ....[151]....
        /*0518*/ 	.word	0x0500000f


	//   ....[152]....
        /*051c*/ 	.word	0x0500000f


	//   ....[153]....
        /*0520*/ 	.word	0x0500000f


	//   ....[154]....
        /*0524*/ 	.word	0x0500000f


	//----- nvinfo : EIATTR_COOP_GROUP_INSTR_OFFSETS
	.align		4
.L_751:
        /*0528*/ 	.byte	0x04, 0x28
        /*052a*/ 	.short	(.L_753 - .L_752)


	//   ....[0]....
.L_752:
        /*052c*/ 	.word	0x00000070


	//   ....[1]....
        /*0530*/ 	.word	0x00000140


	//   ....[2]....
        /*0534*/ 	.word	0x00000190


	//   ....[3]....
        /*0538*/ 	.word	0x000003c0


	//   ....[4]....
        /*053c*/ 	.word	0x00000520


	//   ....[5]....
        /*0540*/ 	.word	0x00000640


	//   ....[6]....
        /*0544*/ 	.word	0x000007a0


	//   ....[7]....
        /*0548*/ 	.word	0x00001d20


	//   ....[8]....
        /*054c*/ 	.word	0x00002d40


	//   ....[9]....
        /*0550*/ 	.word	0x00003040


	//   ....[10]....
        /*0554*/ 	.word	0x00004560


	//   ....[11]....
        /*0558*/ 	.word	0x00004670


	//   ....[12]....
        /*055c*/ 	.word	0x00005140


	//   ....[13]....
        /*0560*/ 	.word	0x000051a0


	//   ....[14]....
        /*0564*/ 	.word	0x00007520


	//   ....[15]....
        /*0568*/ 	.word	0x00008540


	//   ....[16]....
        /*056c*/ 	.word	0x00008d50


	//   ....[17]....
        /*0570*/ 	.word	0x00008e60


	//   ....[18]....
        /*0574*/ 	.word	0x000099a0


	//   ....[19]....
        /*0578*/ 	.word	0x00009a00


	//   ....[20]....
        /*057c*/ 	.word	0x0000c600


	//   ....[21]....
        /*0580*/ 	.word	0x0000c610


	//   ....[22]....
        /*0584*/ 	.word	0x0000c650


	//   ....[23]....
        /*0588*/ 	.word	0x0000c660


	//   ....[24]....
        /*058c*/ 	.word	0x0000f2a0


	//   ....[25]....
        /*0590*/ 	.word	0x000102c0


	//   ....[26]....
        /*0594*/ 	.word	0x00010ad0


	//   ....[27]....
        /*0598*/ 	.word	0x00010be0


	//   ....[28]....
        /*059c*/ 	.word	0x00011720


	//   ....[29]....
        /*05a0*/ 	.word	0x00011780


	//   ....[30]....
        /*05a4*/ 	.word	0x000130f0


	//   ....[31]....
        /*05a8*/ 	.word	0x00013100


	//   ....[32]....
        /*05ac*/ 	.word	0x00013130


	//   ....[33]....
        /*05b0*/ 	.word	0x00013140


	//   ....[34]....
        /*05b4*/ 	.word	0x000145b0


	//   ....[35]....
        /*05b8*/ 	.word	0x000145e0


	//   ....[36]....
        /*05bc*/ 	.word	0x00014610


	//   ....[37]....
        /*05c0*/ 	.word	0x00014640


	//   ....[38]....
        /*05c4*/ 	.word	0x00014670


	//   ....[39]....
        /*05c8*/ 	.word	0x00014690


	//   ....[40]....
        /*05cc*/ 	.word	0x000146a0


	//   ....[41]....
        /*05d0*/ 	.word	0x000146b0


	//   ....[42]....
        /*05d4*/ 	.word	0x000146e0


	//   ....[43]....
        /*05d8*/ 	.word	0x000146f0


	//   ....[44]....
        /*05dc*/ 	.word	0x00014700


	//   ....[45]....
        /*05e0*/ 	.word	0x00014730


	//   ....[46]....
        /*05e4*/ 	.word	0x00014760


	//   ....[47]....
        /*05e8*/ 	.word	0x00014770


	//   ....[48]....
        /*05ec*/ 	.word	0x000147a0


	//   ....[49]....
        /*05f0*/ 	.word	0x000147b0


	//   ....[50]....
        /*05f4*/ 	.word	0x000147c0


	//   ....[51]....
        /*05f8*/ 	.word	0x000147f0


	//   ....[52]....
        /*05fc*/ 	.word	0x00014820


	//   ....[53]....
        /*0600*/ 	.word	0x00014830


	//   ....[54]....
        /*0604*/ 	.word	0x00014840


	//   ....[55]....
        /*0608*/ 	.word	0x00014850


	//   ....[56]....
        /*060c*/ 	.word	0x00014880


	//   ....[57]....
        /*0610*/ 	.word	0x000148b0


	//   ....[58]....
        /*0614*/ 	.word	0x000148f0


	//   ....[59]....
        /*0618*/ 	.word	0x00014910


	//   ....[60]....
        /*061c*/ 	.word	0x00014940


	//   ....[61]....
        /*0620*/ 	.word	0x00014950


	//   ....[62]....
        /*0624*/ 	.word	0x00014960


	//   ....[63]....
        /*0628*/ 	.word	0x00014970


	//   ....[64]....
        /*062c*/ 	.word	0x00014990


	//   ....[65]....
        /*0630*/ 	.word	0x000149d0


	//   ....[66]....
        /*0634*/ 	.word	0x00014a00


	//   ....[67]....
        /*0638*/ 	.word	0x00014a10


	//   ....[68]....
        /*063c*/ 	.word	0x00014a20


	//   ....[69]....
        /*0640*/ 	.word	0x00014a30


	//   ....[70]....
        /*0644*/ 	.word	0x00014a40


	//   ....[71]....
        /*0648*/ 	.word	0x00014a50


	//   ....[72]....
        /*064c*/ 	.word	0x00014a60


	//   ....[73]....
        /*0650*/ 	.word	0x00014a70


	//   ....[74]....
        /*0654*/ 	.word	0x00014a80


	//   ....[75]....
        /*0658*/ 	.word	0x00014a90


	//   ....[76]....
        /*065c*/ 	.word	0x00014aa0


	//   ....[77]....
        /*0660*/ 	.word	0x00014ab0


	//   ....[78]....
        /*0664*/ 	.word	0x00014ac0


	//   ....[79]....
        /*0668*/ 	.word	0x00014ad0


	//   ....[80]....
        /*066c*/ 	.word	0x00014ae0


	//   ....[81]....
        /*0670*/ 	.word	0x00014af0


	//   ....[82]....
        /*0674*/ 	.word	0x000151d0


	//   ....[83]....
        /*0678*/ 	.word	0x00015200


	//   ....[84]....
        /*067c*/ 	.word	0x00015230


	//   ....[85]....
        /*0680*/ 	.word	0x00015260


	//   ....[86]....
        /*0684*/ 	.word	0x00015990


	//   ....[87]....
        /*0688*/ 	.word	0x000159c0


	//   ....[88]....
        /*068c*/ 	.word	0x00015ac0


	//   ....[89]....
        /*0690*/ 	.word	0x00015ae0


	//   ....[90]....
        /*0694*/ 	.word	0x00015be0


	//   ....[91]....
        /*0698*/ 	.word	0x00015c00


	//   ....[92]....
        /*069c*/ 	.word	0x00015d10


	//   ....[93]....
        /*06a0*/ 	.word	0x00015d30


	//   ....[94]....
        /*06a4*/ 	.word	0x00016640


	//   ....[95]....
        /*06a8*/ 	.word	0x00016660


	//   ....[96]....
        /*06ac*/ 	.word	0x00016760


	//   ....[97]....
        /*06b0*/ 	.word	0x00016780


	//   ....[98]....
        /*06b4*/ 	.word	0x00016880


	//   ....[99]....
        /*06b8*/ 	.word	0x000168a0


	//   ....[100]....
        /*06bc*/ 	.word	0x000169b0


	//   ....[101]....
        /*06c0*/ 	.word	0x000169d0


	//   ....[102]....
        /*06c4*/ 	.word	0x00016b70


	//   ....[103]....
        /*06c8*/ 	.word	0x00016d40


	//   ....[104]....
        /*06cc*/ 	.word	0x00016d70


	//   ....[105]....
        /*06d0*/ 	.word	0x00016da0


	//   ....[106]....
        /*06d4*/ 	.word	0x00016de0


	//   ....[107]....
        /*06d8*/ 	.word	0x00016e10


	//   ....[108]....
        /*06dc*/ 	.word	0x00016e50


	//   ....[109]....
        /*06e0*/ 	.word	0x00016fe0


	//   ....[110]....
        /*06e4*/ 	.word	0x00017010


	//   ....[111]....
        /*06e8*/ 	.word	0x00017040


	//   ....[112]....
        /*06ec*/ 	.word	0x00017070


	//   ....[113]....
        /*06f0*/ 	.word	0x000170a0


	//   ....[114]....
        /*06f4*/ 	.word	0x000170e0


	//   ....[115]....
        /*06f8*/ 	.word	0x00017180


	//   ....[116]....
        /*06fc*/ 	.word	0x00017210


	//   ....[117]....
        /*0700*/ 	.word	0x000172c0


	//   ....[118]....
        /*0704*/ 	.word	0x00018cc0


	//   ....[119]....
        /*0708*/ 	.word	0x00019a70


	//   ....[120]....
        /*070c*/ 	.word	0x00019ab0


	//   ....[121]....
        /*0710*/ 	.word	0x00019b70


	//   ....[122]....
        /*0714*/ 	.word	0x00019b80


	//   ....[123]....
        /*0718*/ 	.word	0x00019c10


	//   ....[124]....
        /*071c*/ 	.word	0x00019c20


	//   ....[125]....
        /*0720*/ 	.word	0x00019c30


	//   ....[126]....
        /*0724*/ 	.word	0x00019c40


	//   ....[127]....
        /*0728*/ 	.word	0x0001c8e0


	//   ....[128]....
        /*072c*/ 	.word	0x0001c910


	//   ....[129]....
        /*0730*/ 	.word	0x0001c940


	//   ....[130]....
        /*0734*/ 	.word	0x0001c980


	//   ....[131]....
        /*0738*/ 	.word	0x0001c9b0


	//   ....[132]....
        /*073c*/ 	.word	0x0001c9c0


	//   ....[133]....
        /*0740*/ 	.word	0x0001c9f0


	//   ....[134]....
        /*0744*/ 	.word	0x0001ca00


	//   ....[135]....
        /*0748*/ 	.word	0x0001cb40


	//   ....[136]....
        /*074c*/ 	.word	0x0001cb70


	//   ....[137]....
        /*0750*/ 	.word	0x0001cba0


	//   ....[138]....
        /*0754*/ 	.word	0x0001cbd0


	//   ....[139]....
        /*0758*/ 	.word	0x0001cc00


	//   ....[140]....
        /*075c*/ 	.word	0x0001cc40


	//   ....[141]....
        /*0760*/ 	.word	0x0001ccd0


	//   ....[142]....
        /*0764*/ 	.word	0x0001cd60


	//   ....[143]....
        /*0768*/ 	.word	0x0001cdd0


	//   ....[144]....
        /*076c*/ 	.word	0x0001d460


	//   ....[145]....
        /*0770*/ 	.word	0x0001db20


	//   ....[146]....
        /*0774*/ 	.word	0x0001dd10


	//   ....[147]....
        /*0778*/ 	.word	0x0001dd70


	//   ....[148]....
        /*077c*/ 	.word	0x0001ddd0


	//   ....[149]....
        /*0780*/ 	.word	0x0001ded0


	//   ....[150]....
        /*0784*/ 	.word	0x0001df30


	//   ....[151]....
        /*0788*/ 	.word	0x0001e030


	//   ....[152]....
        /*078c*/ 	.word	0x0001e090


	//   ....[153]....
        /*0790*/ 	.word	0x0001e170


	//   ....[154]....
        /*0794*/ 	.word	0x0001e4c0


	//----- nvinfo : EIATTR_REG_RECONFIG
	.align		4
.L_753:
        /*0798*/ 	.byte	0x01, 0x54
	.zero		2


	//----- nvinfo : EIATTR_SYSCALL_OFFSETS
	.align		4
        /*079c*/ 	.byte	0x04, 0x46
        /*079e*/ 	.short	(.L_755 - .L_754)


	//   ....[0]....
.L_754:
        /*07a0*/ 	.word	0x00001f00


	//   ....[1]....
        /*07a4*/ 	.word	0x00018730


	//   ....[2]....
        /*07a8*/ 	.word	0x000188a0


	//   ....[3]....
        /*07ac*/ 	.word	0x000189f0


	//   ....[4]....
        /*07b0*/ 	.word	0x00018b30


	//   ....[5]....
        /*07b4*/ 	.word	0x000195f0


	//----- nvinfo : EIATTR_MBARRIER_INSTR_OFFSETS
	.align		4
.L_755:
        /*07b8*/ 	.byte	0x04, 0x39
        /*07ba*/ 	.short	(.L_757 - .L_756)


	//   ....[0]....
.L_756:
        /*07bc*/ 	.word	0x00000270
        /*07c0*/ 	.word	0x000000ff
        /*07c4*/ 	.word	0x00033400
        /*07c8*/ 	.short	0x0100
        /*07ca*/ 	.byte	0x08
	.zero		1


	//   ....[1]....
        /*07cc*/ 	.word	0x00000280
        /*07d0*/ 	.word	0x000000ff
        /*07d4*/ 	.word	0x00033420
        /*07d8*/ 	.short	0x0100
        /*07da*/ 	.byte	0x08
	.zero		1


	//   ....[2]....
        /*07dc*/ 	.word	0x00000370
        /*07e0*/ 	.word	0x000000ff
        /*07e4*/ 	.word	0x00033430
        /*07e8*/ 	.short	0x0100
        /*07ea*/ 	.byte	0x08
	.zero		1


	//   ....[3]....
        /*07ec*/ 	.word	0x00000380
        /*07f0*/ 	.word	0x000000ff
        /*07f4*/ 	.word	0x00033440
        /*07f8*/ 	.short	0x0100
        /*07fa*/ 	.byte	0x08
	.zero		1


	//   ....[4]....
        /*07fc*/ 	.word	0x00000390
        /*0800*/ 	.word	0x000000ff
        /*0804*/ 	.word	0x00033438
        /*0808*/ 	.short	0x0100
        /*080a*/ 	.byte	0x08
	.zero		1


	//   ....[5]....
        /*080c*/ 	.word	0x000003a0
        /*0810*/ 	.word	0x000000ff
        /*0814*/ 	.word	0x00033448
        /*0818*/ 	.short	0x0100
        /*081a*/ 	.byte	0x08
	.zero		1


	//   ....[6]....
        /*081c*/ 	.word	0x000004d0
        /*0820*/ 	.word	0x000000ff
        /*0824*/ 	.word	0x00033450
        /*0828*/ 	.short	0x0100
        /*082a*/ 	.byte	0x08
	.zero		1


	//   ....[7]....
        /*082c*/ 	.word	0x000004e0
        /*0830*/ 	.word	0x000000ff
        /*0834*/ 	.word	0x00033460
        /*0838*/ 	.short	0x0100
        /*083a*/ 	.byte	0x08
	.zero		1


	//   ....[8]....
        /*083c*/ 	.word	0x000004f0
        /*0840*/ 	.word	0x000000ff
        /*0844*/ 	.word	0x00033458
        /*0848*/ 	.short	0x0100
        /*084a*/ 	.byte	0x08
	.zero		1


	//   ....[9]....
        /*084c*/ 	.word	0x00000500
        /*0850*/ 	.word	0x000000ff
        /*0854*/ 	.word	0x00033468
        /*0858*/ 	.short	0x0100
        /*085a*/ 	.byte	0x08
	.zero		1


	//   ....[10]....
        /*085c*/ 	.word	0x000005f0
        /*0860*/ 	.word	0x000000ff
        /*0864*/ 	.word	0x00033470
        /*0868*/ 	.short	0x0100
        /*086a*/ 	.byte	0x06
	.zero		1


	//   ....[11]....
        /*086c*/ 	.word	0x00000600
        /*0870*/ 	.word	0x000000ff
        /*0874*/ 	.word	0x00033480
        /*0878*/ 	.short	0x0100
        /*087a*/ 	.byte	0x06
	.zero		1


	//   ....[12]....
        /*087c*/ 	.word	0x00000610
        /*0880*/ 	.word	0x000000ff
        /*0884*/ 	.word	0x00033478
        /*0888*/ 	.short	0x0100
        /*088a*/ 	.byte	0x06
	.zero		1


	//   ....[13]....
        /*088c*/ 	.word	0x00000620
        /*0890*/ 	.word	0x000000ff
        /*0894*/ 	.word	0x00033488
        /*0898*/ 	.short	0x0100
        /*089a*/ 	.byte	0x06
	.zero		1


	//   ....[14]....
        /*089c*/ 	.word	0x00000750
        /*08a0*/ 	.word	0x000000ff
        /*08a4*/ 	.word	0x00033490
        /*08a8*/ 	.short	0x0100
        /*08aa*/ 	.byte	0x08
	.zero		1


	//   ....[15]....
        /*08ac*/ 	.word	0x00000760
        /*08b0*/ 	.word	0x000000ff
        /*08b4*/ 	.word	0x000334a0
        /*08b8*/ 	.short	0x0100
        /*08ba*/ 	.byte	0x08
	.zero		1


	//   ....[16]....
        /*08bc*/ 	.word	0x00000770
        /*08c0*/ 	.word	0x000000ff
        /*08c4*/ 	.word	0x00033498
        /*08c8*/ 	.short	0x0100
        /*08ca*/ 	.byte	0x08
	.zero		1


	//   ....[17]....
        /*08cc*/ 	.word	0x00000780
        /*08d0*/ 	.word	0x000000ff
        /*08d4*/ 	.word	0x000334a8
        /*08d8*/ 	.short	0x0100
        /*08da*/ 	.byte	0x08
	.zero		1


	//   ....[18]....
        /*08dc*/ 	.word	0x000008b0
        /*08e0*/ 	.word	0x000000ff
        /*08e4*/ 	.word	0x000334b0
        /*08e8*/ 	.short	0x0100
        /*08ea*/ 	.byte	0x08
	.zero		1


	//   ....[19]....
        /*08ec*/ 	.word	0x000008c0
        /*08f0*/ 	.word	0x000000ff
        /*08f4*/ 	.word	0x000334c0
        /*08f8*/ 	.short	0x0100
        /*08fa*/ 	.byte	0x08
	.zero		1


	//   ....[20]....
        /*08fc*/ 	.word	0x000008d0
        /*0900*/ 	.word	0x000000ff
        /*0904*/ 	.word	0x000334b8
        /*0908*/ 	.short	0x0100
        /*090a*/ 	.byte	0x08
	.zero		1


	//   ....[21]....
        /*090c*/ 	.word	0x000008e0
        /*0910*/ 	.word	0x000000ff
        /*0914*/ 	.word	0x000334c8
        /*0918*/ 	.short	0x0100
        /*091a*/ 	.byte	0x08
	.zero		1


	//   ....[22]....
        /*091c*/ 	.word	0x00001f80
        /*0920*/ 	.word	0x000000ff
        /*0924*/ 	.word	0x00033400
        /*0928*/ 	.short	0x010a
        /*092a*/ 	.byte	0x29
	.zero		1


	//   ....[23]....
        /*092c*/ 	.word	0x00002000
        /*0930*/ 	.word	0x00000005
        /*0934*/ 	.word	0x00033430
        /*0938*/ 	.short	0x010a
        /*093a*/ 	.byte	0x3f
	.zero		1


	//   ....[24]....
        /*093c*/ 	.word	0x00002080
        /*0940*/ 	.word	0x00000005
        /*0944*/ 	.word	0x00033430
        /*0948*/ 	.short	0x010a
        /*094a*/ 	.byte	0x3f
	.zero		1


	//   ....[25]....
        /*094c*/ 	.word	0x00002e80
        /*0950*/ 	.word	0x00000000
        /*0954*/ 	.word	0x00000000
        /*0958*/ 	.short	0x0101
        /*095a*/ 	.byte	0x3f
	.zero		1


	//   ....[26]....
        /*095c*/ 	.word	0x00006540
        /*0960*/ 	.word	0x000000ff
        /*0964*/ 	.word	0x00033430
        /*0968*/ 	.short	0x010a
        /*096a*/ 	.byte	0x06
	.zero		1


	//   ....[27]....
        /*096c*/ 	.word	0x00006580
        /*0970*/ 	.word	0x000000ff
        /*0974*/ 	.word	0x00033430
        /*0978*/ 	.short	0x010a
        /*097a*/ 	.byte	0x06
	.zero		1


	//   ....[28]....
        /*097c*/ 	.word	0x00007190
        /*0980*/ 	.word	0x000000ff
        /*0984*/ 	.word	0x00033450
        /*0988*/ 	.short	0x010a
        /*098a*/ 	.byte	0x06
	.zero		1


	//   ....[29]....
        /*098c*/ 	.word	0x000071d0
        /*0990*/ 	.word	0x000000ff
        /*0994*/ 	.word	0x00033450
        /*0998*/ 	.short	0x010a
        /*099a*/ 	.byte	0x06
	.zero		1


	//   ....[30]....
        /*099c*/ 	.word	0x00007570
        /*09a0*/ 	.word	0x00000007
        /*09a4*/ 	.word	0x00000000
        /*09a8*/ 	.short	0x0101
        /*09aa*/ 	.byte	0x3f
	.zero		1


	//   ....[31]....
        /*09ac*/ 	.word	0x0000a770
        /*09b0*/ 	.word	0x000000ff
        /*09b4*/ 	.word	0x00000000
        /*09b8*/ 	.short	0x0101
        /*09ba*/ 	.byte	0x06
	.zero		1


	//   ....[32]....
        /*09bc*/ 	.word	0x0000b350
        /*09c0*/ 	.word	0x000000ff
        /*09c4*/ 	.word	0x00033430
        /*09c8*/ 	.short	0x010a
        /*09ca*/ 	.byte	0x06
	.zero		1


	//   ....[33]....
        /*09cc*/ 	.word	0x0000b390
        /*09d0*/ 	.word	0x000000ff
        /*09d4*/ 	.word	0x00033430
        /*09d8*/ 	.short	0x010a
        /*09da*/ 	.byte	0x06
	.zero		1


	//   ....[34]....
        /*09dc*/ 	.word	0x0000bfd0
        /*09e0*/ 	.word	0x000000ff
        /*09e4*/ 	.word	0x00033450
        /*09e8*/ 	.short	0x010a
        /*09ea*/ 	.byte	0x06
	.zero		1


	//   ....[35]....
        /*09ec*/ 	.word	0x0000c010
        /*09f0*/ 	.word	0x000000ff
        /*09f4*/ 	.word	0x00033450
        /*09f8*/ 	.short	0x010a
        /*09fa*/ 	.byte	0x06
	.zero		1


	//   ....[36]....
        /*09fc*/ 	.word	0x0000d770
        /*0a00*/ 	.word	0x00000005
        /*0a04*/ 	.word	0x00000000
        /*0a08*/ 	.short	0x0101
        /*0a0a*/ 	.byte	0x3f
	.zero		1


	//   ....[37]....
        /*0a0c*/ 	.word	0x0000d920
        /*0a10*/ 	.word	0x000000ff
        /*0a14*/ 	.word	0x00000000
        /*0a18*/ 	.short	0x0101
        /*0a1a*/ 	.byte	0x06
	.zero		1


	//   ....[38]....
        /*0a1c*/ 	.word	0x0000e290
        /*0a20*/ 	.word	0x000000ff
        /*0a24*/ 	.word	0x00033430
        /*0a28*/ 	.short	0x010a
        /*0a2a*/ 	.byte	0x06
	.zero		1


	//   ....[39]....
        /*0a2c*/ 	.word	0x0000e2d0
        /*0a30*/ 	.word	0x000000ff
        /*0a34*/ 	.word	0x00033430
        /*0a38*/ 	.short	0x010a
        /*0a3a*/ 	.byte	0x06
	.zero		1


	//   ....[40]....
        /*0a3c*/ 	.word	0x0000ef10
        /*0a40*/ 	.word	0x000000ff
        /*0a44*/ 	.word	0x00033450
        /*0a48*/ 	.short	0x010a
        /*0a4a*/ 	.byte	0x06
	.zero		1


	//   ....[41]....
        /*0a4c*/ 	.word	0x0000ef50
        /*0a50*/ 	.word	0x000000ff
        /*0a54*/ 	.word	0x00033450
        /*0a58*/ 	.short	0x010a
        /*0a5a*/ 	.byte	0x06
	.zero		1


	//   ....[42]....
        /*0a5c*/ 	.word	0x0000f300
        /*0a60*/ 	.word	0x00000000
        /*0a64*/ 	.word	0x00000000
        /*0a68*/ 	.short	0x0101
        /*0a6a*/ 	.byte	0x3f
	.zero		1


	//   ....[43]....
        /*0a6c*/ 	.word	0x000124f0
        /*0a70*/ 	.word	0x000000ff
        /*0a74*/ 	.word	0x00000000
        /*0a78*/ 	.short	0x0101
        /*0a7a*/ 	.byte	0x06
	.zero		1


	//   ....[44]....
        /*0a7c*/ 	.word	0x00012d70
        /*0a80*/ 	.word	0x000000ff
        /*0a84*/ 	.word	0x00033450
        /*0a88*/ 	.short	0x010a
        /*0a8a*/ 	.byte	0x09
	.zero		1


	//   ....[45]....
        /*0a8c*/ 	.word	0x00012db0
        /*0a90*/ 	.word	0x000000ff
        /*0a94*/ 	.word	0x00033450
        /*0a98*/ 	.short	0x010a
        /*0a9a*/ 	.byte	0x09
	.zero		1


	//   ....[46]....
        /*0a9c*/ 	.word	0x00013500
        /*0aa0*/ 	.word	0x000000ff
        /*0aa4*/ 	.word	0x00000000
        /*0aa8*/ 	.short	0x0101
        /*0aaa*/ 	.byte	0x04
	.zero		1


	//   ....[47]....
        /*0aac*/ 	.word	0x00015980
        /*0ab0*/ 	.word	0x00000000
        /*0ab4*/ 	.word	0x00000000
        /*0ab8*/ 	.short	0x0101
        /*0aba*/ 	.byte	0x3f
	.zero		1


	//   ....[48]....
        /*0abc*/ 	.word	0x00018f30
        /*0ac0*/ 	.word	0x00000004
        /*0ac4*/ 	.word	0x00033480
        /*0ac8*/ 	.short	0x010a
        /*0aca*/ 	.byte	0x3f
	.zero		1


	//   ....[49]....
        /*0acc*/ 	.word	0x000191b0
        /*0ad0*/ 	.word	0x00000004
        /*0ad4*/ 	.word	0x00033440
        /*0ad8*/ 	.short	0x010a
        /*0ada*/ 	.byte	0x3f
	.zero		1


	//   ....[50]....
        /*0adc*/ 	.word	0x00019d80
        /*0ae0*/ 	.word	0x00000012
        /*0ae4*/ 	.word	0x00033400
        /*0ae8*/ 	.short	0x0107
        /*0aea*/ 	.byte	0x3f
	.zero		1


	//   ....[51]....
        /*0aec*/ 	.word	0x00019e80
        /*0af0*/ 	.word	0x00000012
        /*0af4*/ 	.word	0x00033400
        /*0af8*/ 	.short	0x0101
        /*0afa*/ 	.byte	0x3f
	.zero		1


	//   ....[52]....
        /*0afc*/ 	.word	0x00019ea0
        /*0b00*/ 	.word	0x00000012
        /*0b04*/ 	.word	0x00033420
        /*0b08*/ 	.short	0x010a
        /*0b0a*/ 	.byte	0x3f
	.zero		1


	//   ....[53]....
        /*0b0c*/ 	.word	0x0001a1b0
        /*0b10*/ 	.word	0x00000006
        /*0b14*/ 	.word	0x00033480
        /*0b18*/ 	.short	0x010a
        /*0b1a*/ 	.byte	0x3f
	.zero		1


	//   ....[54]....
        /*0b1c*/ 	.word	0x0001a610
        /*0b20*/ 	.word	0x00000006
        /*0b24*/ 	.word	0x00033440
        /*0b28*/ 	.short	0x010a
        /*0b2a*/ 	.byte	0x3f
	.zero		1


	//   ....[55]....
        /*0b2c*/ 	.word	0x0001aac0
        /*0b30*/ 	.word	0x00000003
        /*0b34*/ 	.word	0x00033470
        /*0b38*/ 	.short	0x010a
        /*0b3a*/ 	.byte	0x3f
	.zero		1


	//   ....[56]....
        /*0b3c*/ 	.word	0x0001ab30
        /*0b40*/ 	.word	0x00000003
        /*0b44*/ 	.word	0x00033460
        /*0b48*/ 	.short	0x010a
        /*0b4a*/ 	.byte	0x3f
	.zero		1


	//   ....[57]....
        /*0b4c*/ 	.word	0x0001b6a0
        /*0b50*/ 	.word	0x00000003
        /*0b54*/ 	.word	0x00033450
        /*0b58*/ 	.short	0x0101
        /*0b5a*/ 	.byte	0x3f
	.zero		1


	//   ....[58]....
        /*0b5c*/ 	.word	0x0001b720
        /*0b60*/ 	.word	0x00000003
        /*0b64*/ 	.word	0x00000000
        /*0b68*/ 	.short	0x0101
        /*0b6a*/ 	.byte	0x3f
	.zero		1


	//   ....[59]....
        /*0b6c*/ 	.word	0x0001b960
        /*0b70*/ 	.word	0x00000000
        /*0b74*/ 	.word	0x00033470
        /*0b78*/ 	.short	0x010a
        /*0b7a*/ 	.byte	0x3f
	.zero		1


	//   ....[60]....
        /*0b7c*/ 	.word	0x0001b9d0
        /*0b80*/ 	.word	0x00000000
        /*0b84*/ 	.word	0x00033460
        /*0b88*/ 	.short	0x010a
        /*0b8a*/ 	.byte	0x3f
	.zero		1


	//   ....[61]....
        /*0b8c*/ 	.word	0x0001c5f0
        /*0b90*/ 	.word	0x00000000
        /*0b94*/ 	.word	0x00033450
        /*0b98*/ 	.short	0x0101
        /*0b9a*/ 	.byte	0x3f
	.zero		1


	//   ....[62]....
        /*0b9c*/ 	.word	0x0001c640
        /*0ba0*/ 	.word	0x00000002
        /*0ba4*/ 	.word	0x00000000
        /*0ba8*/ 	.short	0x0101
        /*0baa*/ 	.byte	0x3f
	.zero		1


	//   ....[63]....
        /*0bac*/ 	.word	0x0001d3e0
        /*0bb0*/ 	.word	0x00000000
        /*0bb4*/ 	.word	0x00033420
        /*0bb8*/ 	.short	0x010a
        /*0bba*/ 	.byte	0x3f
	.zero		1


	//   ....[64]....
        /*0bbc*/ 	.word	0x0001d5a0
        /*0bc0*/ 	.word	0x00000006
        /*0bc4*/ 	.word	0x00000000
        /*0bc8*/ 	.short	0x010a
        /*0bca*/ 	.byte	0x3f
	.zero		1


	//   ....[65]....
        /*0bcc*/ 	.word	0x0001d610
        /*0bd0*/ 	.word	0x00000007
        /*0bd4*/ 	.word	0x00000000
        /*0bd8*/ 	.short	0x010a
        /*0bda*/ 	.byte	0x3f
	.zero		1


	//   ....[66]....
        /*0bdc*/ 	.word	0x0001d670
        /*0be0*/ 	.word	0x00000004
        /*0be4*/ 	.word	0x00033460
        /*0be8*/ 	.short	0x010a
        /*0bea*/ 	.byte	0x3f
	.zero		1


	//   ....[67]....
        /*0bec*/ 	.word	0x0001d6c0
        /*0bf0*/ 	.word	0x00000003
        /*0bf4*/ 	.word	0x00033460
        /*0bf8*/ 	.short	0x010a
        /*0bfa*/ 	.byte	0x3f
	.zero		1


	//   ....[68]....
        /*0bfc*/ 	.word	0x0001d700
        /*0c00*/ 	.word	0x00000004
        /*0c04*/ 	.word	0x00033480
        /*0c08*/ 	.short	0x010a
        /*0c0a*/ 	.byte	0x3f
	.zero		1


	//   ....[69]....
        /*0c0c*/ 	.word	0x0001d720
        /*0c10*/ 	.word	0x00000003
        /*0c14*/ 	.word	0x00033480
        /*0c18*/ 	.short	0x010a
        /*0c1a*/ 	.byte	0x3f
	.zero		1


	//   ....[70]....
        /*0c1c*/ 	.word	0x0001d790
        /*0c20*/ 	.word	0x00000003
        /*0c24*/ 	.word	0x00033400
        /*0c28*/ 	.short	0x010a
        /*0c2a*/ 	.byte	0x3f
	.zero		1


	//   ....[71]....
        /*0c2c*/ 	.word	0x0001d7e0
        /*0c30*/ 	.word	0x00000005
        /*0c34*/ 	.word	0x00033430
        /*0c38*/ 	.short	0x010a
        /*0c3a*/ 	.byte	0x3f
	.zero		1


	//   ....[72]....
        /*0c3c*/ 	.word	0x0001d840
        /*0c40*/ 	.word	0x00000008
        /*0c44*/ 	.word	0x00033430
        /*0c48*/ 	.short	0x010a
        /*0c4a*/ 	.byte	0x3f
	.zero		1


	//   ....[73]....
        /*0c4c*/ 	.word	0x0001d8a0
        /*0c50*/ 	.word	0x00000008
        /*0c54*/ 	.word	0x00033450
        /*0c58*/ 	.short	0x010a
        /*0c5a*/ 	.byte	0x3f
	.zero		1


	//   ....[74]....
        /*0c5c*/ 	.word	0x0001d900
        /*0c60*/ 	.word	0x00000003
        /*0c64*/ 	.word	0x00033430
        /*0c68*/ 	.short	0x010a
        /*0c6a*/ 	.byte	0x3f
	.zero		1


	//   ....[75]....
        /*0c6c*/ 	.word	0x0001d960
        /*0c70*/ 	.word	0x00000003
        /*0c74*/ 	.word	0x00033450
        /*0c78*/ 	.short	0x010a
        /*0c7a*/ 	.byte	0x3f
	.zero		1


	//   ....[76]....
        /*0c7c*/ 	.word	0x0001d9c0
        /*0c80*/ 	.word	0x00000003
        /*0c84*/ 	.word	0x00033430
        /*0c88*/ 	.short	0x010a
        /*0c8a*/ 	.byte	0x3f
	.zero		1


	//   ....[77]....
        /*0c8c*/ 	.word	0x0001da20
        /*0c90*/ 	.word	0x00000003
        /*0c94*/ 	.word	0x00033450
        /*0c98*/ 	.short	0x010a
        /*0c9a*/ 	.byte	0x3f
	.zero		1


	//   ....[78]....
        /*0c9c*/ 	.word	0x0001da80
        /*0ca0*/ 	.word	0x00000007
        /*0ca4*/ 	.word	0x00033450
        /*0ca8*/ 	.short	0x010a
        /*0caa*/ 	.byte	0x3f
	.zero		1


	//   ....[79]....
        /*0cac*/ 	.word	0x0001dbd0
        /*0cb0*/ 	.word	0x00000004
        /*0cb4*/ 	.word	0x00033480
        /*0cb8*/ 	.short	0x010a
        /*0cba*/ 	.byte	0x3f
	.zero		1


	//   ....[80]....
        /*0cbc*/ 	.word	0x0001dc20
        /*0cc0*/ 	.word	0x00000004
        /*0cc4*/ 	.word	0x00033440
        /*0cc8*/ 	.short	0x010a
        /*0cca*/ 	.byte	0x3f
	.zero		1


	//   ....[81]....
        /*0ccc*/ 	.word	0x0001e1b0
        /*0cd0*/ 	.word	0x00000012
        /*0cd4*/ 	.word	0x00033420
        /*0cd8*/ 	.short	0x010a
        /*0cda*/ 	.byte	0x3f
	.zero		1


	//   ....[82]....
        /*0cdc*/ 	.word	0x0001e200
        /*0ce0*/ 	.word	0x00000006
        /*0ce4*/ 	.word	0x00033480
        /*0ce8*/ 	.short	0x010a
        /*0cea*/ 	.byte	0x3f
	.zero		1


	//   ....[83]....
        /*0cec*/ 	.word	0x0001e250
        /*0cf0*/ 	.word	0x00000006
        /*0cf4*/ 	.word	0x00033440
        /*0cf8*/ 	.short	0x010a
        /*0cfa*/ 	.byte	0x3f
	.zero		1


	//   ....[84]....
        /*0cfc*/ 	.word	0x0001e2a0
        /*0d00*/ 	.word	0x00000003
        /*0d04*/ 	.word	0x00033470
        /*0d08*/ 	.short	0x010a
        /*0d0a*/ 	.byte	0x3f
	.zero		1


	//   ....[85]....
        /*0d0c*/ 	.word	0x0001e2f0
        /*0d10*/ 	.word	0x00000003
        /*0d14*/ 	.word	0x00033460
        /*0d18*/ 	.short	0x010a
        /*0d1a*/ 	.byte	0x3f
	.zero		1


	//   ....[86]....
        /*0d1c*/ 	.word	0x0001e340
        /*0d20*/ 	.word	0x00000000
        /*0d24*/ 	.word	0x00033470
        /*0d28*/ 	.short	0x010a
        /*0d2a*/ 	.byte	0x3f
	.zero		1


	//   ....[87]....
        /*0d2c*/ 	.word	0x0001e390
        /*0d30*/ 	.word	0x00000000
        /*0d34*/ 	.word	0x00033460
        /*0d38*/ 	.short	0x010a
        /*0d3a*/ 	.byte	0x3f
	.zero		1


	//   ....[88]....
        /*0d3c*/ 	.word	0x0001e3e0
        /*0d40*/ 	.word	0x00000000
        /*0d44*/ 	.word	0x00033420
        /*0d48*/ 	.short	0x010a
        /*0d4a*/ 	.byte	0x3f
	.zero		1


	//   ....[89]....
        /*0d4c*/ 	.word	0x0001e580
        /*0d50*/ 	.word	0x00000006
        /*0d54*/ 	.word	0x00000000
        /*0d58*/ 	.short	0x010a
        /*0d5a*/ 	.byte	0x3f
	.zero		1


	//   ....[90]....
        /*0d5c*/ 	.word	0x0001e5d0
        /*0d60*/ 	.word	0x00000007
        /*0d64*/ 	.word	0x00000000
        /*0d68*/ 	.short	0x010a
        /*0d6a*/ 	.byte	0x3f
	.zero		1


	//   ....[91]....
        /*0d6c*/ 	.word	0x0001e620
        /*0d70*/ 	.word	0x00000004
        /*0d74*/ 	.word	0x00033460
        /*0d78*/ 	.short	0x010a
        /*0d7a*/ 	.byte	0x3f
	.zero		1


	//   ....[92]....
        /*0d7c*/ 	.word	0x0001e670
        /*0d80*/ 	.word	0x00000003
        /*0d84*/ 	.word	0x00033460
        /*0d88*/ 	.short	0x010a
        /*0d8a*/ 	.byte	0x3f
	.zero		1


	//   ....[93]....
        /*0d8c*/ 	.word	0x0001e6c0
        /*0d90*/ 	.word	0x00000004
        /*0d94*/ 	.word	0x00033480
        /*0d98*/ 	.short	0x010a
        /*0d9a*/ 	.byte	0x3f
	.zero		1


	//----- nvinfo : EIATTR_NUM_MBARRIERS
	.align		4
.L_757:
        /*0d9c*/ 	.byte	0x03, 0x38
        /*0d9e*/ 	.short	0x0016


	//----- nvinfo : EIATTR_EXIT_INSTR_OFFSETS
	.align		4
        /*0da0*/ 	.byte	0x04, 0x1c
        /*0da2*/ 	.short	(.L_759 - .L_758)


	//   ....[0]....
.L_758:
        /*0da4*/ 	.word	0x00000a80


	//   ....[1]....
        /*0da8*/ 	.word	0x00016b10


	//   ....[2]....
        /*0dac*/ 	.word	0x0001d770


	//----- nvinfo : EIATTR_MAX_THREADS
	.align		4
.L_759:
        /*0db0*/ 	.byte	0x04, 0x05
        /*0db2*/ 	.short	(.L_761 - .L_760)
.L_760:
        /*0db4*/ 	.word	0x00000180
        /*0db8*/ 	.word	0x00000001
        /*0dbc*/ 	.word	0x00000001


	//----- nvinfo : EIATTR_CRS_STACK_SIZE
	.align		4
.L_761:
        /*0dc0*/ 	.byte	0x04, 0x1e
        /*0dc2*/ 	.short	(.L_763 - .L_762)
.L_762:
        /*0dc4*/ 	.word	0x00000000


	//----- nvinfo : EIATTR_CBANK_PARAM_SIZE
	.align		4
.L_763:
        /*0dc8*/ 	.byte	0x03, 0x19
        /*0dca*/ 	.short	0x0af0


	//----- nvinfo : EIATTR_PARAM_CBANK
	.align		4
        /*0dcc*/ 	.byte	0x04, 0x0a
        /*0dce*/ 	.short	(.L_765 - .L_764)
	.align		4
.L_764:
        /*0dd0*/ 	.word	index@(.nv.constant0._ZN7cutlass13device_kernelIN5flash11enable_sm90INS1_16FlashAttnFwdSm90INS1_25CollectiveMainloopFwdSm90ILi2EN4cute5tupleIJNS5_1CILi1EEES8_S8_EEENS6_IJNS7_ILi128EEENS7_ILi160EEENS7_ILi192EEEEEELi192ENS_12float_e4m3_tEfNS_4arch4Sm90ELb0ELb1ELb0ELb1ELb0ELb0ELb0ELb1ELb1ELb1ELb0ELb0EEENS1_21CollectiveEpilogueFwdINS6_IJSA_SC_SB_EEES9_NS_10bfloat16_tESG_Li256ELb1ELb1ELb0ELb1EEENS1_36VarlenDynamicPersistentTileSchedulerILi128ELi160ELi256ELi128ELb0ELb1ELb1ELb1ELb0ELb1EEEEEEEEEvNT_6ParamsE)
        /*0dd4*/ 	.short	0x0210
        /*0dd6*/ 	.short	0x0af0


	//----- nvinfo : EIATTR_SW_WAR
	.align		4
.L_765:
        /*0dd8*/ 	.byte	0x04, 0x36
        /*0dda*/ 	.short	(.L_767 - .L_766)
.L_766:
        /*0ddc*/ 	.word	0x00000008
.L_767:


//--------------------- .nv.info._ZN7cutlass13device_kernelIN5flash11enable_sm90INS1_16FlashAttnFwdSm90INS1_25CollectiveMainloopFwdSm90ILi2EN4cute5tupleIJNS5_1CILi1EEES8_S8_EEENS6_IJNS7_ILi128EEENS7_ILi160EEENS7_ILi192EEEEEELi192ENS_12float_e4m3_tEfNS_4arch4Sm90ELb0ELb1ELb0ELb1ELb0ELb1ELb0ELb1ELb1ELb1ELb0ELb0EEENS1_21CollectiveEpilogueFwdINS6_IJSA_SC_SB_EEES9_NS_10bfloat16_tESG_Li256ELb1ELb1ELb0ELb1EEENS1_36VarlenDynamicPersistentTileSchedulerILi128ELi160ELi256ELi128ELb0ELb1ELb1ELb1ELb0ELb1EEEEEEEEEvNT_6ParamsE --------------------------
	.section	.nv.info._ZN7cutlass13device_kernelIN5flash11enable_sm90INS1_16FlashAttnFwdSm90INS1_25CollectiveMainloopFwdSm90ILi2EN4cute5tupleIJNS5_1CILi1EEES8_S8_EEENS6_IJNS7_ILi128EEENS7_ILi160EEENS7_ILi192EEEEEELi192ENS_12float_e4m3_tEfNS_4arch4Sm90ELb0ELb1ELb0ELb1ELb0ELb1ELb0ELb1ELb1ELb1ELb0ELb0EEENS1_21CollectiveEpilogueFwdINS6_IJSA_SC_SB_EEES9_NS_10bfloat16_tESG_Li256ELb1ELb1ELb0ELb1EEENS1_36VarlenDynamicPersistentTileSchedulerILi128ELi160ELi256ELi128ELb0ELb1ELb1ELb1ELb0ELb1EEEEEEEEEvNT_6ParamsE,"",@"SHT_CUDA_INFO"
	.sectionflags	@""
	.align	4


	//----- nvinfo : EIATTR_CUDA_API_VERSION
	.align		4
        /*0000*/ 	.byte	0x04, 0x37
        /*0002*/ 	.short	(.L_769 - .L_768)
.L_768:
        /*0004*/ 	.word	0x00000082


	//----- nvinfo : EIATTR_KPARAM_INFO
	.align		4
.L_769:
        /*0008*/ 	.byte	0x04, 0x17
        /*000a*/ 	.short	(.L_771 - .L_770)
.L_770:
        /*000c*/ 	.word	0x00000000
        /*0010*/ 	.short	0x0000
        /*0012*/ 	.short	0x0070
        /*0014*/ 	.byte	0x00, 0xf0, 0x01, 0x2a


	//----- nvinfo : EIATTR_SPARSE_MMA_MASK
	.align		4
.L_771:
        /*0018*/ 	.byte	0x03, 0x50
        /*001a*/ 	.short	0x0000


	//----- nvinfo : EIATTR_MAXREG_COUNT
	.align		4
        /*001c*/ 	.byte	0x03, 0x1b
        /*001e*/ 	.short	0x00a8


	//----- nvinfo : EIATTR_NUM_BARRIERS
	.align		4
        /*0020*/ 	.byte	0x02, 0x4c
        /*0022*/ 	.byte	0x10
	.zero		1


	//----- nvinfo : EIATTR_EXTERNS
	.align		4
        /*0024*/ 	.byte	0x04, 0x0f
        /*0026*/ 	.short	(.L_773 - .L_772)


	//   ....[0]....
	.align		4
.L_772:
        /*0028*/ 	.word	index@(__assertfail)


	//----- nvinfo : EIATTR_ANNOTATIONS
	.align		4
.L_773:
        /*002c*/ 	.byte	0x04, 0x55
        /*002e*/ 	.short	(.L_775 - .L_774)


	//   ....[0]....
.L_774:
        /* <DEDUP_REMOVED lines=70> */


	//----- nvinfo : EIATTR_MERCURY_ISA_VERSION
	.align		4
.L_775:
        /*0480*/ 	.byte	0x03, 0x5f
        /*0482*/ 	.short	0x0101


	//----- nvinfo : EIATTR_UNUSED_LOAD_BYTE_OFFSET
	.align		4
        /*0484*/ 	.byte	0x04, 0x44
        /*0486*/ 	.short	(.L_777 - .L_776)


	//   ....[0]....
.L_776:
        /*0488*/ 	.word	0x00000b40
        /*048c*/ 	.word	0x0000fff0


	//   ....[1]....
        /*0490*/ 	.word	0x0001dae0
        /*0494*/ 	.word	0x0000fff0


	//----- nvinfo : EIATTR_INT_WARP_WIDE_INSTR_OFFSETS
	.align		4
.L_777:
        /*0498*/ 	.byte	0x04, 0x31
        /*049a*/ 	.short	(.L_779 - .L_778)


	//   ....[0]....
.L_778:
        /*049c*/ 	.word	0x000001e0


	//   ....[1]....
        /*04a0*/ 	.word	0x00000220


	//   ....[2]....
        /*04a4*/ 	.word	0x00000290


	//   ....[3]....
        /*04a8*/ 	.word	0x00023fc0


	//   ....[4]....
        /*04ac*/ 	.word	0x00024050


	//   ....[5]....
        /*04b0*/ 	.word	0x00027380


	//   ....[6]....
        /*04b4*/ 	.word	0x000273e0


	//----- nvinfo : EIATTR_COOP_GROUP_MASK_REGIDS
	.align		4
.L_779:
        /*04b8*/ 	.byte	0x04, 0x29
        /*04ba*/ 	.short	(.L_781 - .L_780)


	//   ....[0]....
.L_780:
        /*04bc*/ 	.word	0xffffffff


	//   ....[1]....
        /*04c0*/ 	.word	0xffffffff


	//   ....[2]....
        /*04c4*/ 	.word	0xffffffff


	//   ....[3]....
        /*04c8*/ 	.word	0xffffffff


	//   ....[4]....
        /*04cc*/ 	.word	0xffffffff


	//   ....[5]....
        /*04d0*/ 	.word	0xffffffff


	//   ....[6]....
        /*04d4*/ 	.word	0xffffffff


	//   ....[7]....
        /*04d8*/ 	.word	0xffffffff


	//   ....[8]....
        /*04dc*/ 	.word	0xffffffff


	//   ....[9]....
        /*04e0*/ 	.word	0xffffffff


	//   ....[10]....
        /*04e4*/ 	.word	0xffffffff


	//   ....[11]....
        /*04e8*/ 	.word	0xffffffff


	//   ....[12]....
        /*04ec*/ 	.word	0xffffffff


	//   ....[13]....
        /*04f0*/ 	.word	0xffffffff


	//   ....[14]....
        /*04f4*/ 	.word	0xffffffff


	//   ....[15]....
        /*04f8*/ 	.word	0xffffffff


	//   ....[16]....
        /*04fc*/ 	.word	0xffffffff


	//   ....[17]....
        /*0500*/ 	.word	0xffffffff


	//   ....[18]....
        /*0504*/ 	.word	0xffffffff


	//   ....[19]....
        /*0508*/ 	.word	0xffffffff


	//   ....[20]....
        /*050c*/ 	.word	0xffffffff


	//   ....[21]....
        /*0510*/ 	.word	0xffffffff


	//   ....[22]....
        /*0514*/ 	.word	0xffffffff


	//   ....[23]....
        /*0518*/ 	.word	0xffffffff


	//   ....[24]....
        /*051c*/ 	.word	0xffffffff


	//   ....[25]....
        /*0520*/ 	.word	0xffffffff


	//   ....[26]....
        /*0524*/ 	.word	0xffffffff


	//   ....[27]....
        /*0528*/ 	.word	0xffffffff


	//   ....[28]....
        /*052c*/ 	.word	0xffffffff


	//   ....[29]....
        /*0530*/ 	.word	0xffffffff


	//   ....[30]....
        /*0534*/ 	.word	0xffffffff


	//   ....[31]....
        /*0538*/ 	.word	0xffffffff


	//   ....[32]....
        /*053c*/ 	.word	0xffffffff


	//   ....[33]....
        /*0540*/ 	.word	0xffffffff


	//   ....[34]....
        /*0544*/ 	.word	0xffffffff


	//   ....[35]....
        /*0548*/ 	.word	0xffffffff


	//   ....[36]....
        /*054c*/ 	.word	0xffffffff


	//   ....[37]....
        /*0550*/ 	.word	0xffffffff


	//   ....[38]....
        /*0554*/ 	.word	0xffffffff


	//   ....[39]....
        /*0558*/ 	.word	0xffffffff


	//   ....[40]....
        /*055c*/ 	.word	0xffffffff


	//   ....[41]....
        /*0560*/ 	.word	0xffffffff


	//   ....[42]....
        /*0564*/ 	.word	0xffffffff


	//   ....[43]....
        /*0568*/ 	.word	0xffffffff


	//   ....[44]....
        /*056c*/ 	.word	0xffffffff


	//   ....[45]....
        /*0570*/ 	.word	0xffffffff


	//   ....[46]....
        /*0574*/ 	.word	0xffffffff


	//   ....[47]....
        /*0578*/ 	.word	0xffffffff


	//   ....[48]....
        /*057c*/ 	.word	0xffffffff


	//   ....[49]....
        /*0580*/ 	.word	0xffffffff


	//   ....[50]....
        /*0584*/ 	.word	0xffffffff


	//   ....[51]....
        /*0588*/ 	.word	0xffffffff


	//   ....[52]....
        /*058c*/ 	.word	0xffffffff


	//   ....[53]....
        /*0590*/ 	.word	0xffffffff


	//   ....[54]....
        /*0594*/ 	.word	0xffffffff


	//   ....[55]....
        /*0598*/ 	.word	0xffffffff


	//   ....[56]....
        /*059c*/ 	.word	0xffffffff


	//   ....[57]....
        /*05a0*/ 	.word	0xffffffff


	//   ....[58]....
        /*05a4*/ 	.word	0xffffffff


	//   ....[59]....
        /*05a8*/ 	.word	0xffffffff


	//   ....[60]....
        /*05ac*/ 	.word	0xffffffff


	//   ....[61]....
        /*05b0*/ 	.word	0xffffffff


	//   ....[62]....
        /*05b4*/ 	.word	0xffffffff


	//   ....[63]....
        /*05b8*/ 	.word	0xffffffff


	//   ....[64]....
        /*05bc*/ 	.word	0xffffffff


	//   ....[65]....
        /*05c0*/ 	.word	0xffffffff


	//   ....[66]....
        /*05c4*/ 	.word	0xffffffff


	//   ....[67]....
        /*05c8*/ 	.word	0xffffffff


	//   ....[68]....
        /*05cc*/ 	.word	0xffffffff


	//   ....[69]....
        /*05d0*/ 	.word	0xffffffff


	//   ....[70]....
        /*05d4*/ 	.word	0xffffffff


	//   ....[71]....
        /*05d8*/ 	.word	0xffffffff


	//   ....[72]....
        /*05dc*/ 	.word	0xffffffff


	//   ....[73]....
        /*05e0*/ 	.word	0xffffffff


	//   ....[74]....
        /*05e4*/ 	.word	0xffffffff


	//   ....[75]....
        /*05e8*/ 	.word	0xffffffff


	//   ....[76]....
        /*05ec*/ 	.word	0xffffffff


	//   ....[77]....
        /*05f0*/ 	.word	0xffffffff


	//   ....[78]....
        /*05f4*/ 	.word	0xffffffff


	//   ....[79]....
        /*05f8*/ 	.word	0xffffffff


	//   ....[80]....
        /*05fc*/ 	.word	0xffffffff


	//   ....[81]....
        /*0600*/ 	.word	0xffffffff


	//   ....[82]....
        /*0604*/ 	.word	0xffffffff


	//   ....[83]....
        /*0608*/ 	.word	0xffffffff


	//   ....[84]....
        /*060c*/ 	.word	0xffffffff


	//   ....[85]....
        /*0610*/ 	.word	0xffffffff


	//   ....[86]....
        /*0614*/ 	.word	0xffffffff


	//   ....[87]....
        /*0618*/ 	.word	0xffffffff


	//   ....[88]....
        /*061c*/ 	.word	0xffffffff


	//   ....[89]....
        /*0620*/ 	.word	0xffffffff


	//   ....[90]....
        /*0624*/ 	.word	0xffffffff


	//   ....[91]....
        /*0628*/ 	.word	0xffffffff


	//   ....[92]....
        /*062c*/ 	.word	0xffffffff


	//   ....[93]....
        /*0630*/ 	.word	0xffffffff


	//   ....[94]....
        /*0634*/ 	.word	0xffffffff


	//   ....[95]....
        /*0638*/ 	.word	0xffffffff


	//   ....[96]....
        /*063c*/ 	.word	0xffffffff


	//   ....[97]....
        /*0640*/ 	.word	0xffffffff


	//   ....[98]....
        /*0644*/ 	.word	0xffffffff


	//   ....[99]....
        /*0648*/ 	.word	0xffffffff


	//   ....[100]....
        /*064c*/ 	.word	0xffffffff


	//   ....[101]....
        /*0650*/ 	.word	0xffffffff


	//   ....[102]....
        /*0654*/ 	.word	0xffffffff


	//   ....[103]....
        /*0658*/ 	.word	0xffffffff


	//   ....[104]....
        /*065c*/ 	.word	0xffffffff


	//   ....[105]....
        /*0660*/ 	.word	0xffffffff


	//   ....[106]....
        /*0664*/ 	.word	0xffffffff


	//   ....[107]....
        /*0668*/ 	.word	0xffffffff


	//   ....[108]....
        /*066c*/ 	.word	0xffffffff


	//   ....[109]....
        /*0670*/ 	.word	0xffffffff


	//   ....[110]....
        /*0674*/ 	.word	0xffffffff


	//   ....[111]....
        /*0678*/ 	.word	0xffffffff


	//   ....[112]....
        /*067c*/ 	.word	0xffffffff


	//   ....[113]....
        /*0680*/ 	.word	0xffffffff


	//   ....[114]....
        /*0684*/ 	.word	0xffffffff


	//   ....[115]....
        /*0688*/ 	.word	0xffffffff


	//   ....[116]....
        /*068c*/ 	.word	0xffffffff


	//   ....[117]....
        /*0690*/ 	.word	0xffffffff


	//   ....[118]....
        /*0694*/ 	.word	0xffffffff


	//   ....[119]....
        /*0698*/ 	.word	0xffffffff


	//   ....[120]....
        /*069c*/ 	.word	0xffffffff


	//   ....[121]....
        /*06a0*/ 	.word	0xffffffff


	//   ....[122]....
        /*06a4*/ 	.word	0xffffffff


	//   ....[123]....
        /*06a8*/ 	.word	0xffffffff


	//   ....[124]....
        /*06ac*/ 	.word	0xffffffff


	//   ....[125]....
        /*06b0*/ 	.word	0xffffffff


	//   ....[126]....
        /*06b4*/ 	.word	0xffffffff


	//   ....[127]....
        /*06b8*/ 	.word	0xffffffff


	//   ....[128]....
        /*06bc*/ 	.word	0xffffffff


	//   ....[129]....
        /*06c0*/ 	.word	0xffffffff


	//   ....[130]....
        /*06c4*/ 	.word	0xffffffff


	//   ....[131]....
        /*06c8*/ 	.word	0xffffffff


	//   ....[132]....
        /*06cc*/ 	.word	0xffffffff


	//   ....[133]....
        /*06d0*/ 	.word	0xffffffff


	//   ....[134]....
        /*06d4*/ 	.word	0xffffffff


	//   ....[135]....
        /*06d8*/ 	.word	0xffffffff


	//   ....[136]....
        /*06dc*/ 	.word	0xffffffff


	//   ....[137]....
        /*06e0*/ 	.word	0xffffffff


	//   ....[138]....
        /*06e4*/ 	.word	0xffffffff


	//   ....[139]....
        /*06e8*/ 	.word	0xffffffff


	//   ....[140]....
        /*06ec*/ 	.word	0xffffffff


	//   ....[141]....
        /*06f0*/ 	.word	0xffffffff


	//   ....[142]....
        /*06f4*/ 	.word	0xffffffff


	//   ....[143]....
        /*06f8*/ 	.word	0xffffffff


	//   ....[144]....
        /*06fc*/ 	.word	0xffffffff


	//   ....[145]....
        /*0700*/ 	.word	0xffffffff


	//   ....[146]....
        /*0704*/ 	.word	0xffffffff


	//   ....[147]....
        /*0708*/ 	.word	0xffffffff


	//   ....[148]....
        /*070c*/ 	.word	0xffffffff


	//   ....[149]....
        /*0710*/ 	.word	0xffffffff


	//   ....[150]....
        /*0714*/ 	.word	0xffffffff


	//   ....[151]....
        /*0718*/ 	.word	0xffffffff


	//   ....[152]....
        /*071c*/ 	.word	0xffffffff


	//   ....[153]....
        /*0720*/ 	.word	0xffffffff


	//   ....[154]....
        /*0724*/ 	.word	0x0500000f


	//   ....[155]....
        /*0728*/ 	.word	0x0500000f


	//   ....[156]....
        /*072c*/ 	.word	0x0500000f


	//   ....[157]....
        /*0730*/ 	.word	0x0500000f


	//   ....[158]....
        /*0734*/ 	.word	0x0500000f


	//   ....[159]....
        /*0738*/ 	.word	0x0500000f


	//   ....[160]....
        /*073c*/ 	.word	0x0500000f


	//   ....[161]....
        /*0740*/ 	.word	0x0500000f


	//   ....[162]....
        /*0744*/ 	.word	0x0500000f


	//   ....[163]....
        /*0748*/ 	.word	0x0500000f


	//   ....[164]....
        /*074c*/ 	.word	0x0500000f


	//   ....[165]....
        /*0750*/ 	.word	0x0500000f


	//   ....[166]....
        /*0754*/ 	.word	0x0500000f


	//   ....[167]....
        /*0758*/ 	.word	0x0500000f


	//   ....[168]....
        /*075c*/ 	.word	0x0500000f


	//   ....[169]....
        /*0760*/ 	.word	0x0500000f


	//   ....[170]....
        /*0764*/ 	.word	0x0500000f


	//   ....[171]....
        /*0768*/ 	.word	0x0500000f


	//   ....[172]....
        /*076c*/ 	.word	0x0500000f


	//   ....[173]....
        /*0770*/ 	.word	0x0500000f


	//   ....[174]....
        /*0774*/ 	.word	0x0500000f


	//   ....[175]....
        /*0778*/ 	.word	0x0500000f


	//   ....[176]....
        /*077c*/ 	.word	0x0500000f


	//   ....[177]....
        /*0780*/ 	.word	0x0500000f


	//   ....[178]....
        /*0784*/ 	.word	0x0500000f


	//   ....[179]....
        /*0788*/ 	.word	0x0500000f


	//   ....[180]....
        /*078c*/ 	.word	0x0500000f


	//   ....[181]....
        /*0790*/ 	.word	0x0500000f


	//   ....[182]....
        /*0794*/ 	.word	0x0500000f


	//   ....[183]....
        /*0798*/ 	.word	0x0500000f


	//   ....[184]....
        /*079c*/ 	.word	0x0500000f


	//   ....[185]....
        /*07a0*/ 	.word	0x0500000f


	//   ....[186]....
        /*07a4*/ 	.word	0x0500000f


	//   ....[187]....
        /*07a8*/ 	.word	0x0500000f


	//   ....[188]....
        /*07ac*/ 	.word	0x0500000f


	//   ....[189]....
        /*07b0*/ 	.word	0x0500000f


	//----- nvinfo : EIATTR_COOP_GROUP_INSTR_OFFSETS
	.align		4
.L_781:
        /*07b4*/ 	.byte	0x04, 0x28
        /*07b6*/ 	.short	(.L_783 - .L_782)


	//   ....[0]....
.L_782:
        /*07b8*/ 	.word	0x000000c0


	//   ....[1]....
        /*07bc*/ 	.word	0x000001f0


	//   ....[2]....
        /*07c0*/ 	.word	0x00000240


	//   ....[3]....
        /*07c4*/ 	.word	0x00000470


	//   ....[4]....
        /*07c8*/ 	.word	0x000005d0


	//   ....[5]....
        /*07cc*/ 	.word	0x000006f0


	//   ....[6]....
        /*07d0*/ 	.word	0x00000850


	//   ....[7]....
        /*07d4*/ 	.word	0x00004d10


	//   ....[8]....
        /*07d8*/ 	.word	0x00005440


	//   ....[9]....
        /*07dc*/ 	.word	0x00005450


	//   ....[10]....
        /*07e0*/ 	.word	0x00005460


	//   ....[11]....
        /*07e4*/ 	.word	0x00005470


	//   ....[12]....
        /*07e8*/ 	.word	0x00008b20


	//   ....[13]....
        /*07ec*/ 	.word	0x00008b30


	//   ....[14]....
        /*07f0*/ 	.word	0x00008b40


	//   ....[15]....
        /*07f4*/ 	.word	0x00008b50


	//   ....[16]....
        /*07f8*/ 	.word	0x0000cde0


	//   ....[17]....
        /*07fc*/ 	.word	0x0000d080


	//   ....[18]....
        /*0800*/ 	.word	0x0000e510


	//   ....[19]....
        /*0804*/ 	.word	0x0000e630


	//   ....[20]....
        /*0808*/ 	.word	0x0000f1a0


	//   ....[21]....
        /*080c*/ 	.word	0x0000f1f0


	//   ....[22]....
        /*0810*/ 	.word	0x00011540


	//   ....[23]....
        /*0814*/ 	.word	0x000125c0


	//   ....[24]....
        /*0818*/ 	.word	0x00012e10


	//   ....[25]....
        /*081c*/ 	.word	0x00012f20


	//   ....[26]....
        /*0820*/ 	.word	0x00013a60


	//   ....[27]....
        /*0824*/ 	.word	0x00013ab0


	//   ....[28]....
        /*0828*/ 	.word	0x00016690


	//   ....[29]....
        /*082c*/ 	.word	0x000166a0


	//   ....[30]....
        /*0830*/ 	.word	0x000166e0


	//   ....[31]....
        /*0834*/ 	.word	0x000166f0


	//   ....[32]....
        /*0838*/ 	.word	0x00019300


	//   ....[33]....
        /*083c*/ 	.word	0x0001a350


	//   ....[34]....
        /*0840*/ 	.word	0x0001aba0


	//   ....[35]....
        /*0844*/ 	.word	0x0001acb0


	//   ....[36]....
        /*0848*/ 	.word	0x0001b7f0


	//   ....[37]....
        /*084c*/ 	.word	0x0001b840


	//   ....[38]....
        /*0850*/ 	.word	0x0001d190


	//   ....[39]....
        /*0854*/ 	.word	0x0001d1a0


	//   ....[40]....
        /*0858*/ 	.word	0x0001d1d0


	//   ....[41]....
        /*085c*/ 	.word	0x0001d1e0


	//   ....[42]....
        /*0860*/ 	.word	0x0001e660


	//   ....[43]....
        /*0864*/ 	.word	0x0001e690


	//   ....[44]....
        /*0868*/ 	.word	0x0001e6c0


	//   ....[45]....
        /*086c*/ 	.word	0x0001e6f0


	//   ....[46]....
        /*0870*/ 	.word	0x0001e720


	//   ....[47]....
        /*0874*/ 	.word	0x0001e750


	//   ....[48]....
        /*0878*/ 	.word	0x0001e760


	//   ....[49]....
        /*087c*/ 	.word	0x0001e770


	//   ....[50]....
        /*0880*/ 	.word	0x0001e780


	//   ....[51]....
        /*0884*/ 	.word	0x0001e790


	//   ....[52]....
        /*0888*/ 	.word	0x0001e7a0


	//   ....[53]....
        /*088c*/ 	.word	0x0001e7d0


	//   ....[54]....
        /*0890*/ 	.word	0x0001e850


	//   ....[55]....
        /*0894*/ 	.word	0x0001e890


	//   ....[56]....
        /*0898*/ 	.word	0x0001e8a0


	//   ....[57]....
        /*089c*/ 	.word	0x0001e8d0


	//   ....[58]....
        /*08a0*/ 	.word	0x0001e900


	//   ....[59]....
        /*08a4*/ 	.word	0x0001e910


	//   ....[60]....
        /*08a8*/ 	.word	0x0001e920


	//   ....[61]....
        /*08ac*/ 	.word	0x0001e930


	//   ....[62]....
        /*08b0*/ 	.word	0x0001e940


	//   ....[63]....
        /*08b4*/ 	.word	0x0001e970


	//   ....[64]....
        /*08b8*/ 	.word	0x0001e9a0


	//   ....[65]....
        /*08bc*/ 	.word	0x0001e9b0


	//   ....[66]....
        /*08c0*/ 	.word	0x0001e9c0


	//   ....[67]....
        /*08c4*/ 	.word	0x0001e9f0


	//   ....[68]....
        /*08c8*/ 	.word	0x0001ea20


	//   ....[69]....
        /*08cc*/ 	.word	0x0001ea30


	//   ....[70]....
        /*08d0*/ 	.word	0x0001ea40


	//   ....[71]....
        /*08d4*/ 	.word	0x0001ea60


	//   ....[72]....
        /*08d8*/ 	.word	0x0001ea90


	//   ....[73]....
        /*08dc*/ 	.word	0x0001eaa0


	//   ....[74]....
        /*08e0*/ 	.word	0x0001eab0


	//   ....[75]....
        /*08e4*/ 	.word	0x0001eac0


	//   ....[76]....
        /*08e8*/ 	.word	0x0001ead0


	//   ....[77]....
        /*08ec*/ 	.word	0x0001eae0


	//   ....[78]....
        /*08f0*/ 	.word	0x0001eaf0


	//   ....[79]....
        /*08f4*/ 	.word	0x0001eb00


	//   ....[80]....
        /*08f8*/ 	.word	0x0001eb10


	//   ....[81]....
        /*08fc*/ 	.word	0x0001eb20


	//   ....[82]....
        /*0900*/ 	.word	0x0001eb30


	//   ....[83]....
        /*0904*/ 	.word	0x0001eb40


	//   ....[84]....
        /*0908*/ 	.word	0x0001eb50


	//   ....[85]....
        /*090c*/ 	.word	0x0001eb60


	//   ....[86]....
        /*0910*/ 	.word	0x0001eb70


	//   ....[87]....
        /*0914*/ 	.word	0x0001eb80


	//   ....[88]....
        /*0918*/ 	.word	0x0001eba0


	//   ....[89]....
        /*091c*/ 	.word	0x0001ebb0


	//   ....[90]....
        /*0920*/ 	.word	0x0001f2a0


	//   ....[91]....
        /*0924*/ 	.word	0x0001f2d0


	//   ....[92]....
        /*0928*/ 	.word	0x0001f350


	//   ....[93]....
        /*092c*/ 	.word	0x0001f3a0


	//   ....[94]....
        /*0930*/ 	.word	0x0001fa80


	//   ....[95]....
        /*0934*/ 	.word	0x0001fab0


	//   ....[96]....
        /*0938*/ 	.word	0x0001fbe0


	//   ....[97]....
        /*093c*/ 	.word	0x0001fc00


	//   ....[98]....
        /*0940*/ 	.word	0x0001fd00


	//   ....[99]....
        /*0944*/ 	.word	0x0001fd20


	//   ....[100]....
        /*0948*/ 	.word	0x0001fe30


	//   ....[101]....
        /*094c*/ 	.word	0x0001fe50


	//   ....[102]....
        /*0950*/ 	.word	0x00020790


	//   ....[103]....
        /*0954*/ 	.word	0x000207c0


	//   ....[104]....
        /*0958*/ 	.word	0x000208e0


	//   ....[105]....
        /*095c*/ 	.word	0x00020900


	//   ....[106]....
        /*0960*/ 	.word	0x00020a00


	//   ....[107]....
        /*0964*/ 	.word	0x00020a20


	//   ....[108]....
        /*0968*/ 	.word	0x00020b30


	//   ....[109]....
        /*096c*/ 	.word	0x00020b50


	//   ....[110]....
        /*0970*/ 	.word	0x00020cf0


	//   ....[111]....
        /*0974*/ 	.word	0x00020ed0


	//   ....[112]....
        /*0978*/ 	.word	0x00020f00


	//   ....[113]....
        /*097c*/ 	.word	0x00020f30


	//   ....[114]....
        /*0980*/ 	.word	0x00020f60


	//   ....[115]....
        /*0984*/ 	.word	0x00020f90


	//   ....[116]....
        /*0988*/ 	.word	0x00020fc0


	//   ....[117]....
        /*098c*/ 	.word	0x00021130


	//   ....[118]....
        /*0990*/ 	.word	0x00021160


	//   ....[119]....
        /*0994*/ 	.word	0x00021190


	//   ....[120]....
        /*0998*/ 	.word	0x000211c0


	//   ....[121]....
        /*099c*/ 	.word	0x000211f0


	//   ....[122]....
        /*09a0*/ 	.word	0x00021220


	//   ....[123]....
        /*09a4*/ 	.word	0x000212c0


	//   ....[124]....
        /*09a8*/ 	.word	0x00021320


	//   ....[125]....
        /*09ac*/ 	.word	0x000213b0


	//   ....[126]....
        /*09b0*/ 	.word	0x00022600


	//   ....[127]....
        /*09b4*/ 	.word	0x00024770


	//   ....[128]....
        /*09b8*/ 	.word	0x00025560


	//   ....[129]....
        /*09bc*/ 	.word	0x00025580


	//   ....[130]....
        /*09c0*/ 	.word	0x000255e0


	//   ....[131]....
        /*09c4*/ 	.word	0x00025660


	//   ....[132]....
        /*09c8*/ 	.word	0x000256f0


	//   ....[133]....
        /*09cc*/ 	.word	0x00025700


	//   ....[134]....
        /*09d0*/ 	.word	0x00025750


	//   ....[135]....
        /*09d4*/ 	.word	0x00025790


	//   ....[136]....
        /*09d8*/ 	.word	0x000283f0


	//   ....[137]....
        /*09dc*/ 	.word	0x00028420


	//   ....[138]....
        /*09e0*/ 	.word	0x00028460


	//   ....[139]....
        /*09e4*/ 	.word	0x00028490


	//   ....[140]....
        /*09e8*/ 	.word	0x000284c0


	//   ....[141]....
        /*09ec*/ 	.word	0x000284f0


	//   ....[142]....
        /*09f0*/ 	.word	0x00028520


	//   ....[143]....
        /*09f4*/ 	.word	0x00028550


	//   ....[144]....
        /*09f8*/ 	.word	0x000286d0


	//   ....[145]....
        /*09fc*/ 	.word	0x00028700


	//   ....[146]....
        /*0a00*/ 	.word	0x00028730


	//   ....[147]....
        /*0a04*/ 	.word	0x00028760


	//   ....[148]....
        /*0a08*/ 	.word	0x00028790


	//   ....[149]....
        /*0a0c*/ 	.word	0x000287c0


	//   ....[150]....
        /*0a10*/ 	.word	0x00028880


	//   ....[151]....
        /*0a14*/ 	.word	0x000288a0


	//   ....[152]....
        /*0a18*/ 	.word	0x00028910


	//   ....[153]....
        /*0a1c*/ 	.word	0x00028fe0


	//   ....[154]....
        /*0a20*/ 	.word	0x00029390


	//   ....[155]....
        /*0a24*/ 	.word	0x000293e0


	//   ....[156]....
        /*0a28*/ 	.word	0x00029430


	//   ....[157]....
        /*0a2c*/ 	.word	0x00029480


	//   ....[158]....
        /*0a30*/ 	.word	0x00029550


	//   ....[159]....
        /*0a34*/ 	.word	0x000295a0


	//   ....[160]....
        /*0a38*/ 	.word	0x000295f0


	//   ....[161]....
        /*0a3c*/ 	.word	0x00029640


	//   ....[162]....
        /*0a40*/ 	.word	0x00029a50


	//   ....[163]....
        /*0a44*/ 	.word	0x00029d40


	//   ....[164]....
        /*0a48*/ 	.word	0x00029f50


	//   ....[165]....
        /*0a4c*/ 	.word	0x00029fa0


	//   ....[166]....
        /*0a50*/ 	.word	0x0002a000


	//   ....[167]....
        /*0a54*/ 	.word	0x0002a110


	//   ....[168]....
        /*0a58*/ 	.word	0x0002a170


	//   ....[169]....
        /*0a5c*/ 	.word	0x0002a280


	//   ....[170]....
        /*0a60*/ 	.word	0x0002a2e0


	//   ....[171]....
        /*0a64*/ 	.word	0x0002a3c0


	//   ....[172]....
        /*0a68*/ 	.word	0x0002a6e0


	//   ....[173]....
        /*0a6c*/ 	.word	0x0002a780


	//   ....[174]....
        /*0a70*/ 	.word	0x0002a8a0


	//   ....[175]....
        /*0a74*/ 	.word	0x0002a920


	//   ....[176]....
        /*0a78*/ 	.word	0x0002a9a0


	//   ....[177]....
        /*0a7c*/ 	.word	0x0002aa20


	//   ....[178]....
        /*0a80*/ 	.word	0x0002aaa0


	//   ....[179]....
        /*0a84*/ 	.word	0x0002ab30


	//   ....[180]....
        /*0a88*/ 	.word	0x0002abd0


	//   ....[181]....
        /*0a8c*/ 	.word	0x0002ac80


	//   ....[182]....
        /*0a90*/ 	.word	0x0002ad00


	//   ....[183]....
        /*0a94*/ 	.word	0x0002ad80


	//   ....[184]....
        /*0a98*/ 	.word	0x0002ae00


	//   ....[185]....
        /*0a9c*/ 	.word	0x0002ae90


	//   ....[186]....
        /*0aa0*/ 	.word	0x0002af10


	//   ....[187]....
        /*0aa4*/ 	.word	0x0002afb0


	//   ....[188]....
        /*0aa8*/ 	.word	0x0002b040


	//   ....[189]....
        /*0aac*/ 	.word	0x0002b170


	//----- nvinfo : EIATTR_REG_RECONFIG
	.align		4
.L_783:
        /*0ab0*/ 	.byte	0x01, 0x54
	.zero		2


	//----- nvinfo : EIATTR_SYSCALL_OFFSETS
	.align		4
        /*0ab4*/ 	.byte	0x04, 0x46
        /*0ab6*/ 	.short	(.L_785 - .L_784)


	//   ....[0]....
.L_784:
        /*0ab8*/ 	.word	0x00002030


	//   ....[1]....
        /*0abc*/ 	.word	0x000021f0


	//   ....[2]....
        /*0ac0*/ 	.word	0x00004ec0


	//   ....[3]....
        /*0ac4*/ 	.word	0x00005200


	//   ....[4]....
        /*0ac8*/ 	.word	0x000241c0


	//   ....[5]....
        /*0acc*/ 	.word	0x00024360


	//   ....[6]....
        /*0ad0*/ 	.word	0x000244d0


	//   ....[7]....
        /*0ad4*/ 	.word	0x00024610


	//   ....[8]....
        /*0ad8*/ 	.word	0x000250d0


	//----- nvinfo : EIATTR_MBARRIER_INSTR_OFFSETS
	.align		4
.L_785:
        /*0adc*/ 	.byte	0x04, 0x39
        /*0ade*/ 	.short	(.L_787 - .L_786)


	//   ....[0]....
.L_786:
        /*0ae0*/ 	.word	0x00000320
        /*0ae4*/ 	.word	0x000000ff
        /*0ae8*/ 	.word	0x00033400
        /*0aec*/ 	.short	0x0100
        /*0aee*/ 	.byte	0x08
	.zero		1


	//   ....[1]....
        /*0af0*/ 	.word	0x00000330
        /*0af4*/ 	.word	0x000000ff
        /*0af8*/ 	.word	0x00033420
        /*0afc*/ 	.short	0x0100
        /*0afe*/ 	.byte	0x08
	.zero		1


	//   ....[2]....
        /*0b00*/ 	.word	0x00000420
        /*0b04*/ 	.word	0x000000ff
        /*0b08*/ 	.word	0x00033430
        /*0b0c*/ 	.short	0x0100
        /*0b0e*/ 	.byte	0x08
	.zero		1


	//   ....[3]....
        /*0b10*/ 	.word	0x00000430
        /*0b14*/ 	.word	0x000000ff
        /*0b18*/ 	.word	0x00033440
        /*0b1c*/ 	.short	0x0100
        /*0b1e*/ 	.byte	0x08
	.zero		1


	//   ....[4]....
        /*0b20*/ 	.word	0x00000440
        /*0b24*/ 	.word	0x000000ff
        /*0b28*/ 	.word	0x00033438
        /*0b2c*/ 	.short	0x0100
        /*0b2e*/ 	.byte	0x08
	.zero		1


	//   ....[5]....
        /*0b30*/ 	.word	0x00000450
        /*0b34*/ 	.word	0x000000ff
        /*0b38*/ 	.word	0x00033448
        /*0b3c*/ 	.short	0x0100
        /*0b3e*/ 	.byte	0x08
	.zero		1


	//   ....[6]....
        /*0b40*/ 	.word	0x00000580
        /*0b44*/ 	.word	0x000000ff
        /*0b48*/ 	.word	0x00033450
        /*0b4c*/ 	.short	0x0100
        /*0b4e*/ 	.byte	0x08
	.zero		1


	//   ....[7]....
        /*0b50*/ 	.word	0x00000590
        /*0b54*/ 	.word	0x000000ff
        /*0b58*/ 	.word	0x00033460
        /*0b5c*/ 	.short	0x0100
        /*0b5e*/ 	.byte	0x08
	.zero		1


	//   ....[8]....
        /*0b60*/ 	.word	0x000005a0
        /*0b64*/ 	.word	0x000000ff
        /*0b68*/ 	.word	0x00033458
        /*0b6c*/ 	.short	0x0100
        /*0b6e*/ 	.byte	0x08
	.zero		1


	//   ....[9]....
        /*0b70*/ 	.word	0x000005b0
        /*0b74*/ 	.word	0x000000ff
        /*0b78*/ 	.word	0x00033468
        /*0b7c*/ 	.short	0x0100
        /*0b7e*/ 	.byte	0x08
	.zero		1


	//   ....[10]....
        /*0b80*/ 	.word	0x000006a0
        /*0b84*/ 	.word	0x000000ff
        /*0b88*/ 	.word	0x00033470
        /*0b8c*/ 	.short	0x0100
        /*0b8e*/ 	.byte	0x06
	.zero		1


	//   ....[11]....
        /*0b90*/ 	.word	0x000006b0
        /*0b94*/ 	.word	0x000000ff
        /*0b98*/ 	.word	0x00033480
        /*0b9c*/ 	.short	0x0100
        /*0b9e*/ 	.byte	0x06
	.zero		1


	//   ....[12]....
        /*0ba0*/ 	.word	0x000006c0
        /*0ba4*/ 	.word	0x000000ff
        /*0ba8*/ 	.word	0x00033478
        /*0bac*/ 	.short	0x0100
        /*0bae*/ 	.byte	0x06
	.zero		1


	//   ....[13]....
        /*0bb0*/ 	.word	0x000006d0
        /*0bb4*/ 	.word	0x000000ff
        /*0bb8*/ 	.word	0x00033488
        /*0bbc*/ 	.short	0x0100
        /*0bbe*/ 	.byte	0x06
	.zero		1


	//   ....[14]....
        /*0bc0*/ 	.word	0x00000800
        /*0bc4*/ 	.word	0x000000ff
        /*0bc8*/ 	.word	0x00033490
        /*0bcc*/ 	.short	0x0100
        /*0bce*/ 	.byte	0x08
	.zero		1


	//   ....[15]....
        /*0bd0*/ 	.word	0x00000810
        /*0bd4*/ 	.word	0x000000ff
        /*0bd8*/ 	.word	0x000334a0
        /*0bdc*/ 	.short	0x0100
        /*0bde*/ 	.byte	0x08
	.zero		1


	//   ....[16]....
        /*0be0*/ 	.word	0x00000820
        /*0be4*/ 	.word	0x000000ff
        /*0be8*/ 	.word	0x00033498
        /*0bec*/ 	.short	0x0100
        /*0bee*/ 	.byte	0x08
	.zero		1


	//   ....[17]....
        /*0bf0*/ 	.word	0x00000830
        /*0bf4*/ 	.word	0x000000ff
        /*0bf8*/ 	.word	0x000334a8
        /*0bfc*/ 	.short	0x0100
        /*0bfe*/ 	.byte	0x08
	.zero		1


	//   ....[18]....
        /*0c00*/ 	.word	0x00000960
        /*0c04*/ 	.word	0x000000ff
        /*0c08*/ 	.word	0x000334b0
        /*0c0c*/ 	.short	0x0100
        /*0c0e*/ 	.byte	0x08
	.zero		1


	//   ....[19]....
        /*0c10*/ 	.word	0x00000970
        /*0c14*/ 	.word	0x000000ff
        /*0c18*/ 	.word	0x000334c0
        /*0c1c*/ 	.short	0x0100
        /*0c1e*/ 	.byte	0x08
	.zero		1


	//   ....[20]....
        /*0c20*/ 	.word	0x00000980
        /*0c24*/ 	.word	0x000000ff
        /*0c28*/ 	.word	0x000334b8
        /*0c2c*/ 	.short	0x0100
        /*0c2e*/ 	.byte	0x08
	.zero		1


	//   ....[21]....
        /*0c30*/ 	.word	0x00000990
        /*0c34*/ 	.word	0x000000ff
        /*0c38*/ 	.word	0x000334c8
        /*0c3c*/ 	.short	0x0100
        /*0c3e*/ 	.byte	0x08
	.zero		1


	//   ....[22]....
        /*0c40*/ 	.word	0x00003bd0
        /*0c44*/ 	.word	0x00000040
        /*0c48*/ 	.word	0x000334b0
        /*0c4c*/ 	.short	0x010a
        /*0c4e*/ 	.byte	0x3f
	.zero		1


	//   ....[23]....
        /*0c50*/ 	.word	0x00004140
        /*0c54*/ 	.word	0x00000003
        /*0c58*/ 	.word	0x00000000
        /*0c5c*/ 	.short	0x0101
        /*0c5e*/ 	.byte	0x3f
	.zero		1


	//   ....[24]....
        /*0c60*/ 	.word	0x00004f60
        /*0c64*/ 	.word	0x00000003
        /*0c68*/ 	.word	0x00033400
        /*0c6c*/ 	.short	0x010a
        /*0c6e*/ 	.byte	0x3f
	.zero		1


	//   ....[25]....
        /*0c70*/ 	.word	0x00004fb0
        /*0c74*/ 	.word	0x00000003
        /*0c78*/ 	.word	0x00033400
        /*0c7c*/ 	.short	0x010a
        /*0c7e*/ 	.byte	0x3f
	.zero		1


	//   ....[26]....
        /*0c80*/ 	.word	0x000059e0
        /*0c84*/ 	.word	0x000000ff
        /*0c88*/ 	.word	0x00033400
        /*0c8c*/ 	.short	0x010a
        /*0c8e*/ 	.byte	0x27
	.zero		1


	//   ....[27]....
        /*0c90*/ 	.word	0x00008f80
        /*0c94*/ 	.word	0x000000ff
        /*0c98*/ 	.word	0x00033400
        /*0c9c*/ 	.short	0x010a
        /*0c9e*/ 	.byte	0x27
	.zero		1


	//   ....[28]....
        /*0ca0*/ 	.word	0x0000c010
        /*0ca4*/ 	.word	0x00000005
        /*0ca8*/ 	.word	0x00033430
        /*0cac*/ 	.short	0x010a
        /*0cae*/ 	.byte	0x3f
	.zero		1


	//   ....[29]....
        /*0cb0*/ 	.word	0x0000c080
        /*0cb4*/ 	.word	0x00000005
        /*0cb8*/ 	.word	0x00033430
        /*0cbc*/ 	.short	0x010a
        /*0cbe*/ 	.byte	0x3f
	.zero		1


	//   ....[30]....
        /*0cc0*/ 	.word	0x0000cec0
        /*0cc4*/ 	.word	0x00000000
        /*0cc8*/ 	.word	0x00000000
        /*0ccc*/ 	.short	0x0101
        /*0cce*/ 	.byte	0x3f
	.zero		1


	//   ....[31]....
        /*0cd0*/ 	.word	0x000105a0
        /*0cd4*/ 	.word	0x000000ff
        /*0cd8*/ 	.word	0x00033430
        /*0cdc*/ 	.short	0x010a
        /*0cde*/ 	.byte	0x06
	.zero		1


	//   ....[32]....
        /*0ce0*/ 	.word	0x000105e0
        /*0ce4*/ 	.word	0x000000ff
        /*0ce8*/ 	.word	0x00033430
        /*0cec*/ 	.short	0x010a
        /*0cee*/ 	.byte	0x06
	.zero		1


	//   ....[33]....
        /*0cf0*/ 	.word	0x000111f0
        /*0cf4*/ 	.word	0x000000ff
        /*0cf8*/ 	.word	0x00033450
        /*0cfc*/ 	.short	0x010a
        /*0cfe*/ 	.byte	0x06
	.zero		1


	//   ....[34]....
        /*0d00*/ 	.word	0x00011230
        /*0d04*/ 	.word	0x000000ff
        /*0d08*/ 	.word	0x00033450
        /*0d0c*/ 	.short	0x010a
        /*0d0e*/ 	.byte	0x06
	.zero		1


	//   ....[35]....
        /*0d10*/ 	.word	0x000115c0
        /*0d14*/ 	.word	0x00000007
        /*0d18*/ 	.word	0x00000000
        /*0d1c*/ 	.short	0x0101
        /*0d1e*/ 	.byte	0x3f
	.zero		1


	//   ....[36]....
        /*0d20*/ 	.word	0x00014810
        /*0d24*/ 	.word	0x000000ff
        /*0d28*/ 	.word	0x00000000
        /*0d2c*/ 	.short	0x0101
        /*0d2e*/ 	.byte	0x06
	.zero		1


	//   ....[37]....
        /*0d30*/ 	.word	0x000153e0
        /*0d34*/ 	.word	0x000000ff
        /*0d38*/ 	.word	0x00033430
        /*0d3c*/ 	.short	0x010a
        /*0d3e*/ 	.byte	0x05
	.zero		1


	//   ....[38]....
        /*0d40*/ 	.word	0x00015420
        /*0d44*/ 	.word	0x000000ff
        /*0d48*/ 	.word	0x00033430
        /*0d4c*/ 	.short	0x010a
        /*0d4e*/ 	.byte	0x05
	.zero		1


	//   ....[39]....
        /*0d50*/ 	.word	0x00016060
        /*0d54*/ 	.word	0x000000ff
        /*0d58*/ 	.word	0x00033450
        /*0d5c*/ 	.short	0x010a
        /*0d5e*/ 	.byte	0x06
	.zero		1


	//   ....[40]....
        /*0d60*/ 	.word	0x000160a0
        /*0d64*/ 	.word	0x000000ff
        /*0d68*/ 	.word	0x00033450
        /*0d6c*/ 	.short	0x010a
        /*0d6e*/ 	.byte	0x06
	.zero		1


	//   ....[41]....
        /*0d70*/ 	.word	0x00017780
        /*0d74*/ 	.word	0x00000005
        /*0d78*/ 	.word	0x00000000
        /*0d7c*/ 	.short	0x0101
        /*0d7e*/ 	.byte	0x3f
	.zero		1


	//   ....[42]....
        /*0d80*/ 	.word	0x00017990
        /*0d84*/ 	.word	0x000000ff
        /*0d88*/ 	.word	0x00000000
        /*0d8c*/ 	.short	0x0101
        /*0d8e*/ 	.byte	0x06
	.zero		1


	//   ....[43]....
        /*0d90*/ 	.word	0x00018300
        /*0d94*/ 	.word	0x000000ff
        /*0d98*/ 	.word	0x00033430
        /*0d9c*/ 	.short	0x010a
        /*0d9e*/ 	.byte	0x05
	.zero		1


	//   ....[44]....
        /*0da0*/ 	.word	0x00018340
        /*0da4*/ 	.word	0x000000ff
        /*0da8*/ 	.word	0x00033430
        /*0dac*/ 	.short	0x010a
        /*0dae*/ 	.byte	0x05
	.zero		1


	//   ....[45]....
        /*0db0*/ 	.word	0x00018f80
        /*0db4*/ 	.word	0x000000ff
        /*0db8*/ 	.word	0x00033450
        /*0dbc*/ 	.short	0x010a
        /*0dbe*/ 	.byte	0x06
	.zero		1


	//   ....[46]....
        /*0dc0*/ 	.word	0x00018fc0
        /*0dc4*/ 	.word	0x000000ff
        /*0dc8*/ 	.word	0x00033450
        /*0dcc*/ 	.short	0x010a
        /*0dce*/ 	.byte	0x06
	.zero		1


	//   ....[47]....
        /*0dd0*/ 	.word	0x00019360
        /*0dd4*/ 	.word	0x00000000
        /*0dd8*/ 	.word	0x00000000
        /*0ddc*/ 	.short	0x0101
        /*0dde*/ 	.byte	0x3f
	.zero		1


	//   ....[48]....
        /*0de0*/ 	.word	0x0001c5a0
        /*0de4*/ 	.word	0x000000ff
        /*0de8*/ 	.word	0x00000000
        /*0dec*/ 	.short	0x0101
        /*0dee*/ 	.byte	0x06
	.zero		1


	//   ....[49]....
        /*0df0*/ 	.word	0x0001ce20
        /*0df4*/ 	.word	0x000000ff
        /*0df8*/ 	.word	0x00033450
        /*0dfc*/ 	.short	0x010a
        /*0dfe*/ 	.byte	0x0c
	.zero		1


	//   ....[50]....
        /*0e00*/ 	.word	0x0001ce60
        /*0e04*/ 	.word	0x000000ff
        /*0e08*/ 	.word	0x00033450
        /*0e0c*/ 	.short	0x010a
        /*0e0e*/ 	.byte	0x0c
	.zero		1


	//   ....[51]....
        /*0e10*/ 	.word	0x0001d550
        /*0e14*/ 	.word	0x000000ff
        /*0e18*/ 	.word	0x00000000
        /*0e1c*/ 	.short	0x0101
        /*0e1e*/ 	.byte	0x04
	.zero		1


	//   ....[52]....
        /*0e20*/ 	.word	0x0001fa90
        /*0e24*/ 	.word	0x000000ff
        /*0e28*/ 	.word	0x00000000
        /*0e2c*/ 	.short	0x0101
        /*0e2e*/ 	.byte	0x04
	.zero		1


	//   ....[53]....
        /*0e30*/ 	.word	0x000226f0
        /*0e34*/ 	.word	0x00000006
        /*0e38*/ 	.word	0x00033420
        /*0e3c*/ 	.short	0x010a
        /*0e3e*/ 	.byte	0x3f
	.zero		1


	//   ....[54]....
        /*0e40*/ 	.word	0x000227e0
        /*0e44*/ 	.word	0x00000007
        /*0e48*/ 	.word	0x000334a0
        /*0e4c*/ 	.short	0x010a
        /*0e4e*/ 	.byte	0x3f
	.zero		1


	//   ....[55]....
        /*0e50*/ 	.word	0x00022c30
        /*0e54*/ 	.word	0x00000007
        /*0e58*/ 	.word	0x000334c0
        /*0e5c*/ 	.short	0x010a
        /*0e5e*/ 	.byte	0x3f
	.zero		1


	//   ....[56]....
        /*0e60*/ 	.word	0x000231d0
        /*0e64*/ 	.word	0x00000008
        /*0e68*/ 	.word	0x000334a0
        /*0e6c*/ 	.short	0x010a
        /*0e6e*/ 	.byte	0x3f
	.zero		1


	//   ....[57]....
        /*0e70*/ 	.word	0x00023610
        /*0e74*/ 	.word	0x00000008
        /*0e78*/ 	.word	0x000334c0
        /*0e7c*/ 	.short	0x010a
        /*0e7e*/ 	.byte	0x3f
	.zero		1


	//   ....[58]....
        /*0e80*/ 	.word	0x00024a10
        /*0e84*/ 	.word	0x00000002
        /*0e88*/ 	.word	0x00033480
        /*0e8c*/ 	.short	0x010a
        /*0e8e*/ 	.byte	0x3f
	.zero		1


	//   ....[59]....
        /*0e90*/ 	.word	0x00024c70
        /*0e94*/ 	.word	0x00000002
        /*0e98*/ 	.word	0x00033440
        /*0e9c*/ 	.short	0x010a
        /*0e9e*/ 	.byte	0x3f
	.zero		1


	//   ....[60]....
        /*0ea0*/ 	.word	0x00025890
        /*0ea4*/ 	.word	0x00000008
        /*0ea8*/ 	.word	0x00033400
        /*0eac*/ 	.short	0x0107
        /*0eae*/ 	.byte	0x3f
	.zero		1


	//   ....[61]....
        /*0eb0*/ 	.word	0x00025990
        /*0eb4*/ 	.word	0x00000002
        /*0eb8*/ 	.word	0x00033400
        /*0ebc*/ 	.short	0x0101
        /*0ebe*/ 	.byte	0x3f
	.zero		1


	//   ....[62]....
        /*0ec0*/ 	.word	0x000259b0
        /*0ec4*/ 	.word	0x00000002
        /*0ec8*/ 	.word	0x00033420
        /*0ecc*/ 	.short	0x010a
        /*0ece*/ 	.byte	0x3f
	.zero		1


	//   ....[63]....
        /*0ed0*/ 	.word	0x00025d00
        /*0ed4*/ 	.word	0x00000006
        /*0ed8*/ 	.word	0x00033480
        /*0edc*/ 	.short	0x010a
        /*0ede*/ 	.byte	0x3f
	.zero		1


	//   ....[64]....
        /*0ee0*/ 	.word	0x00026150
        /*0ee4*/ 	.word	0x00000006
        /*0ee8*/ 	.word	0x00033440
        /*0eec*/ 	.short	0x010a
        /*0eee*/ 	.byte	0x3f
	.zero		1


	//   ....[65]....
        /*0ef0*/ 	.word	0x00026610
        /*0ef4*/ 	.word	0x00000003
        /*0ef8*/ 	.word	0x00033470
        /*0efc*/ 	.short	0x010a
        /*0efe*/ 	.byte	0x3f
	.zero		1


	//   ....[66]....
        /*0f00*/ 	.word	0x00026680
        /*0f04*/ 	.word	0x00000003
        /*0f08*/ 	.word	0x00033460
        /*0f0c*/ 	.short	0x010a
        /*0f0e*/ 	.byte	0x3f
	.zero		1


	//   ....[67]....
        /*0f10*/ 	.word	0x00027250
        /*0f14*/ 	.word	0x00000003
        /*0f18*/ 	.word	0x00033450
        /*0f1c*/ 	.short	0x0101
        /*0f1e*/ 	.byte	0x3f
	.zero		1


	//   ....[68]....
        /*0f20*/ 	.word	0x000272d0
        /*0f24*/ 	.word	0x00000003
        /*0f28*/ 	.word	0x00000000
        /*0f2c*/ 	.short	0x0101
        /*0f2e*/ 	.byte	0x3f
	.zero		1


	//   ....[69]....
        /*0f30*/ 	.word	0x00027510
        /*0f34*/ 	.word	0x00000000
        /*0f38*/ 	.word	0x00033470
        /*0f3c*/ 	.short	0x010a
        /*0f3e*/ 	.byte	0x3f
	.zero		1


	//   ....[70]....
        /*0f40*/ 	.word	0x00027580
        /*0f44*/ 	.word	0x00000000
        /*0f48*/ 	.word	0x00033460
        /*0f4c*/ 	.short	0x010a
        /*0f4e*/ 	.byte	0x3f
	.zero		1


	//   ....[71]....
        /*0f50*/ 	.word	0x00028180
        /*0f54*/ 	.word	0x00000000
        /*0f58*/ 	.word	0x00033450
        /*0f5c*/ 	.short	0x0101
        /*0f5e*/ 	.byte	0x3f
	.zero		1


	//   ....[72]....
        /*0f60*/ 	.word	0x000281d0
        /*0f64*/ 	.word	0x00000000
        /*0f68*/ 	.word	0x00000000
        /*0f6c*/ 	.short	0x0101
        /*0f6e*/ 	.byte	0x3f
	.zero		1


	//   ....[73]....
        /*0f70*/ 	.word	0x00028f60
        /*0f74*/ 	.word	0x00000000
        /*0f78*/ 	.word	0x00033420
        /*0f7c*/ 	.short	0x010a
        /*0f7e*/ 	.byte	0x3f
	.zero		1


	//   ....[74]....
        /*0f80*/ 	.word	0x00029120
        /*0f84*/ 	.word	0x00000006
        /*0f88*/ 	.word	0x00000000
        /*0f8c*/ 	.short	0x010a
        /*0f8e*/ 	.byte	0x3f
	.zero		1


	//   ....[75]....
        /*0f90*/ 	.word	0x00029190
        /*0f94*/ 	.word	0x00000007
        /*0f98*/ 	.word	0x00000000
        /*0f9c*/ 	.short	0x010a
        /*0f9e*/ 	.byte	0x3f
	.zero		1


	//   ....[76]....
        /*0fa0*/ 	.word	0x000291f0
        /*0fa4*/ 	.word	0x00000004
        /*0fa8*/ 	.word	0x00033460
        /*0fac*/ 	.short	0x010a
        /*0fae*/ 	.byte	0x3f
	.zero		1


	//   ....[77]....
        /*0fb0*/ 	.word	0x00029240
        /*0fb4*/ 	.word	0x00000003
        /*0fb8*/ 	.word	0x00033460
        /*0fbc*/ 	.short	0x010a
        /*0fbe*/ 	.byte	0x3f
	.zero		1


	//   ....[78]....
        /*0fc0*/ 	.word	0x00029280
        /*0fc4*/ 	.word	0x00000004
        /*0fc8*/ 	.word	0x00033480
        /*0fcc*/ 	.short	0x010a
        /*0fce*/ 	.byte	0x3f
	.zero		1


	//   ....[79]....
        /*0fd0*/ 	.word	0x000292a0
        /*0fd4*/ 	.word	0x00000003
        /*0fd8*/ 	.word	0x00033480
        /*0fdc*/ 	.short	0x010a
        /*0fde*/ 	.byte	0x3f
	.zero		1


	//   ....[80]....
        /*0fe0*/ 	.word	0x00029300
        /*0fe4*/ 	.word	0x00000040
        /*0fe8*/ 	.word	0x000334b0
        /*0fec*/ 	.short	0x010a
        /*0fee*/ 	.byte	0x3f
	.zero		1


	//   ....[81]....
        /*0ff0*/ 	.word	0x000294c0
        /*0ff4*/ 	.word	0x00000003
        /*0ff8*/ 	.word	0x00033400
        /*0ffc*/ 	.short	0x010a
        /*0ffe*/ 	.byte	0x3f
	.zero		1


	//   ....[82]....
        /*1000*/ 	.word	0x00029680
        /*1004*/ 	.word	0x00000003
        /*1008*/ 	.word	0x00033400
        /*100c*/ 	.short	0x010a
        /*100e*/ 	.byte	0x3f
	.zero		1


	//   ....[83]....
        /*1010*/ 	.word	0x000296d0
        /*1014*/ 	.word	0x00000005
        /*1018*/ 	.word	0x00033430
        /*101c*/ 	.short	0x010a
        /*101e*/ 	.byte	0x3f
	.zero		1


	//   ....[84]....
        /*1020*/ 	.word	0x00029730
        /*1024*/ 	.word	0x00000008
        /*1028*/ 	.word	0x00033430
        /*102c*/ 	.short	0x010a
        /*102e*/ 	.byte	0x3f
	.zero		1


	//   ....[85]....
        /*1030*/ 	.word	0x00029790
        /*1034*/ 	.word	0x00000008
        /*1038*/ 	.word	0x00033450
        /*103c*/ 	.short	0x010a
        /*103e*/ 	.byte	0x3f
	.zero		1


	//   ....[86]....
        /*1040*/ 	.word	0x000297f0
        /*1044*/ 	.word	0x00000003
        /*1048*/ 	.word	0x00033430
        /*104c*/ 	.short	0x010a
        /*104e*/ 	.byte	0x3f
	.zero		1


	//   ....[87]....
        /*1050*/ 	.word	0x00029850
        /*1054*/ 	.word	0x00000003
        /*1058*/ 	.word	0x00033450
        /*105c*/ 	.short	0x010a
        /*105e*/ 	.byte	0x3f
	.zero		1


	//   ....[88]....
        /*1060*/ 	.word	0x000298b0
        /*1064*/ 	.word	0x00000003
        /*1068*/ 	.word	0x00033430
        /*106c*/ 	.short	0x010a
        /*106e*/ 	.byte	0x3f
	.zero		1


	//   ....[89]....
        /*1070*/ 	.word	0x00029910
        /*1074*/ 	.word	0x00000003
        /*1078*/ 	.word	0x00033450
        /*107c*/ 	.short	0x010a
        /*107e*/ 	.byte	0x3f
	.zero		1


	//   ....[90]....
        /*1080*/ 	.word	0x00029970
        /*1084*/ 	.word	0x00000007
        /*1088*/ 	.word	0x00033450
        /*108c*/ 	.short	0x010a
        /*108e*/ 	.byte	0x3f
	.zero		1


	//   ....[91]....
        /*1090*/ 	.word	0x00029b20
        /*1094*/ 	.word	0x00000005
        /*1098*/ 	.word	0x00033420
        /*109c*/ 	.short	0x010a
        /*109e*/ 	.byte	0x3f
	.zero		1


	//   ....[92]....
        /*10a0*/ 	.word	0x00029b70
        /*10a4*/ 	.word	0x00000007
        /*10a8*/ 	.word	0x000334a0
        /*10ac*/ 	.short	0x010a
        /*10ae*/ 	.byte	0x3f
	.zero		1


	//   ....[93]....
        /*10b0*/ 	.word	0x00029bc0
        /*10b4*/ 	.word	0x00000007
        /*10b8*/ 	.word	0x000334c0
        /*10bc*/ 	.short	0x010a
        /*10be*/ 	.byte	0x3f
	.zero		1


	//   ....[94]....
        /*10c0*/ 	.word	0x00029c10
        /*10c4*/ 	.word	0x00000008
        /*10c8*/ 	.word	0x000334a0
        /*10cc*/ 	.short	0x010a
        /*10ce*/ 	.byte	0x3f
	.zero		1


	//   ....[95]....
        /*10d0*/ 	.word	0x00029c60
        /*10d4*/ 	.word	0x00000008
        /*10d8*/ 	.word	0x000334c0
        /*10dc*/ 	.short	0x010a
        /*10de*/ 	.byte	0x3f
	.zero		1


	//   ....[96]....
        /*10e0*/ 	.word	0x00029e00
        /*10e4*/ 	.word	0x00000002
        /*10e8*/ 	.word	0x00033480
        /*10ec*/ 	.short	0x010a
        /*10ee*/ 	.byte	0x3f
	.zero		1


	//   ....[97]....
        /*10f0*/ 	.word	0x00029e50
        /*10f4*/ 	.word	0x00000002
        /*10f8*/ 	.word	0x00033440
        /*10fc*/ 	.short	0x010a
        /*10fe*/ 	.byte	0x3f
	.zero		1


	//   ....[98]....
        /*1100*/ 	.word	0x0002a450
        /*1104*/ 	.word	0x00000002
        /*1108*/ 	.word	0x00033420
        /*110c*/ 	.short	0x010a
        /*110e*/ 	.byte	0x3f
	.zero		1


	//   ....[99]....
        /*1110*/ 	.word	0x0002a4a0
        /*1114*/ 	.word	0x00000006
        /*1118*/ 	.word	0x00033480
        /*111c*/ 	.short	0x010a
        /*111e*/ 	.byte	0x3f
	.zero		1


	//   ....[100]....
        /*1120*/ 	.word	0x0002a4f0
        /*1124*/ 	.word	0x00000006
        /*1128*/ 	.word	0x00033440
        /*112c*/ 	.short	0x010a
        /*112e*/ 	.byte	0x3f
	.zero		1


	//   ....[101]....
        /*1130*/ 	.word	0x0002a540
        /*1134*/ 	.word	0x00000003
        /*1138*/ 	.word	0x00033470
        /*113c*/ 	.short	0x010a
        /*113e*/ 	.byte	0x3f
	.zero		1


	//   ....[102]....
        /*1140*/ 	.word	0x0002a590
        /*1144*/ 	.word	0x00000003
        /*1148*/ 	.word	0x00033460
        /*114c*/ 	.short	0x010a
        /*114e*/ 	.byte	0x3f
	.zero		1


	//   ....[103]....
        /*1150*/ 	.word	0x0002a5e0
        /*1154*/ 	.word	0x00000000
        /*1158*/ 	.word	0x00033470
        /*115c*/ 	.short	0x010a
        /*115e*/ 	.byte	0x3f
	.zero		1


	//   ....[104]....
        /*1160*/ 	.word	0x0002a630
        /*1164*/ 	.word	0x00000000
        /*1168*/ 	.word	0x00033460
        /*116c*/ 	.short	0x010a
        /*116e*/ 	.byte	0x3f
	.zero		1


	//   ....[105]....
        /*1170*/ 	.word	0x0002b090
        /*1174*/ 	.word	0x00000000
        /*1178*/ 	.word	0x00033420
        /*117c*/ 	.short	0x010a
        /*117e*/ 	.byte	0x3f
	.zero		1


	//   ....[106]....
        /*1180*/ 	.word	0x0002b230
        /*1184*/ 	.word	0x00000006
        /*1188*/ 	.word	0x00000000
        /*118c*/ 	.short	0x010a
        /*118e*/ 	.byte	0x3f
	.zero		1


	//   ....[107]....
        /*1190*/ 	.word	0x0002b280
        /*1194*/ 	.word	0x00000007
        /*1198*/ 	.word	0x00000000
        /*119c*/ 	.short	0x010a
        /*119e*/ 	.byte	0x3f
	.zero		1


	//   ....[108]....
        /*11a0*/ 	.word	0x0002b2d0
        /*11a4*/ 	.word	0x00000004
        /*11a8*/ 	.word	0x00033460
        /*11ac*/ 	.short	0x010a
        /*11ae*/ 	.byte	0x3f
	.zero		1


	//   ....[109]....
        /*11b0*/ 	.word	0x0002b320
        /*11b4*/ 	.word	0x00000003
        /*11b8*/ 	.word	0x00033460
        /*11bc*/ 	.short	0x010a
        /*11be*/ 	.byte	0x3f
	.zero		1


	//   ....[110]....
        /*11c0*/ 	.word	0x0002b370
        /*11c4*/ 	.word	0x00000004
        /*11c8*/ 	.word	0x00033480
        /*11cc*/ 	.short	0x010a
        /*11ce*/ 	.byte	0x3f
	.zero		1


	//   ....[111]....
        /*11d0*/ 	.word	0x0002c1a0
        /*11d4*/ 	.word	0x0000000d
        /*11d8*/ 	.word	0x00000000
        /*11dc*/ 	.short	0x010a
        /*11de*/ 	.byte	0x3f
	.zero		1


	//   ....[112]....
        /*11e0*/ 	.word	0x00033cd0
        /*11e4*/ 	.word	0x0000000d
        /*11e8*/ 	.word	0x00000000
        /*11ec*/ 	.short	0x010a
        /*11ee*/ 	.byte	0x3f
	.zero		1


	//   ....[113]....
        /*11f0*/ 	.word	0x0003ba30
        /*11f4*/ 	.word	0x0000000d
        /*11f8*/ 	.word	0x00000000
        /*11fc*/ 	.short	0x010a
        /*11fe*/ 	.byte	0x3f
	.zero		1


	//   ....[114]....
        /*1200*/ 	.word	0x0003c6e0
        /*1204*/ 	.word	0x0000000d
        /*1208*/ 	.word	0x00000000
        /*120c*/ 	.short	0x0101
        /*120e*/ 	.byte	0x3f
	.zero		1


	//   ....[115]....
        /*1210*/ 	.word	0x0003c710
        /*1214*/ 	.word	0x0000000d
        /*1218*/ 	.word	0x00000000
        /*121c*/ 	.short	0x010a
        /*121e*/ 	.byte	0x3f
	.zero		1


	//   ....[116]....
        /*1220*/ 	.word	0x0003c760
        /*1224*/ 	.word	0x0000000d
        /*1228*/ 	.word	0x00000000
        /*122c*/ 	.short	0x010a
        /*122e*/ 	.byte	0x3f
	.zero		1


	//   ....[117]....
        /*1230*/ 	.word	0x0003c7b0
        /*1234*/ 	.word	0x0000000d
        /*1238*/ 	.word	0x00000000
        /*123c*/ 	.short	0x010a
        /*123e*/ 	.byte	0x3f
	.zero		1


	//----- nvinfo : EIATTR_NUM_MBARRIERS
	.align		4
.L_787:
        /*1240*/ 	.byte	0x03, 0x38
        /*1242*/ 	.short	0x0016


	//----- nvinfo : EIATTR_EXIT_INSTR_OFFSETS
	.align		4
        /*1244*/ 	.byte	0x04, 0x1c
        /*1246*/ 	.short	(.L_789 - .L_788)


	//   ....[0]....
.L_788:
        /*1248*/ 	.word	0x00000b70


	//   ....[1]....
        /*124c*/ 	.word	0x00020c90


	//   ....[2]....
        /*1250*/ 	.word	0x000292f0


	//----- nvinfo : EIATTR_MAX_THREADS
	.align		4
.L_789:
        /*1254*/ 	.byte	0x04, 0x05
        /*1256*/ 	.short	(.L_791 - .L_790)
.L_790:
        /*1258*/ 	.word	0x00000180
        /*125c*/ 	.word	0x00000001
        /*1260*/ 	.word	0x00000001


	//----- nvinfo : EIATTR_CRS_STACK_SIZE
	.align		4
.L_791:
        /*1264*/ 	.byte	0x04, 0x1e
        /*1266*/ 	.short	(.L_793 - .L_792)
.L_792:
        /*1268*/ 	.word	0x00000000


	//----- nvinfo : EIATTR_CBANK_PARAM_SIZE
	.align		4
.L_793:
        /*126c*/ 	.byte	0x03, 0x19
        /*126e*/ 	.short	0x0af0


	//----- nvinfo : EIATTR_PARAM_CBANK
	.align		4
        /*1270*/ 	.byte	0x04, 0x0a
        /*1272*/ 	.short	(.L_795 - .L_794)
	.align		4
.L_794:
        /*1274*/ 	.word	index@(.nv.constant0._ZN7cutlass13device_kernelIN5flash11enable_sm90INS1_16FlashAttnFwdSm90INS1_25CollectiveMainloopFwdSm90ILi2EN4cute5tupleIJNS5_1CILi1EEES8_S8_EEENS6_IJNS7_ILi128EEENS7_ILi160EEENS7_ILi192EEEEEELi192ENS_12float_e4m3_tEfNS_4arch4Sm90ELb0ELb1ELb0ELb1ELb0ELb1ELb0ELb1ELb1ELb1ELb0ELb0EEENS1_21CollectiveEpilogueFwdINS6_IJSA_SC_SB_EEES9_NS_10bfloat16_tESG_Li256ELb1ELb1ELb0ELb1EEENS1_36VarlenDynamicPersistentTileSchedulerILi128ELi160ELi256ELi128ELb0ELb1ELb1ELb1ELb0ELb1EEEEEEEEEvNT_6ParamsE)
        /*1278*/ 	.short	0x0210
        /*127a*/ 	.short	0x0af0


	//----- nvinfo : EIATTR_SW_WAR
	.align		4
.L_795:
        /*127c*/ 	.byte	0x04, 0x36
        /*127e*/ 	.short	(.L_797 - .L_796)
.L_796:
        /*1280*/ 	.word	0x00000008
.L_797:


//--------------------- .nv.info._ZN7cutlass13device_kernelIN5flash11enable_sm90INS1_16FlashAttnFwdSm90INS1_25CollectiveMainloopFwdSm90ILi2EN4cute5tupleIJNS5_1CILi1EEES8_S8_EEENS6_IJNS7_ILi128EEENS7_ILi160EEENS7_ILi192EEEEEELi192ENS_12float_e4m3_tEfNS_4arch4Sm90ELb1ELb0ELb0ELb0ELb0ELb0ELb0ELb1ELb1ELb1ELb0ELb0EEENS1_21CollectiveEpilogueFwdINS6_IJSA_SC_SB_EEES9_NS_10bfloat16_tESG_Li256ELb0ELb1ELb0ELb1EEENS1_30DynamicPersistentTileSchedulerILi256ELi128ELb0ELb1ELb1EEEEEEEEEvNT_6ParamsE --------------------------
	.section	.nv.info._ZN7cutlass13device_kernelIN5flash11enable_sm90INS1_16FlashAttnFwdSm90INS1_25CollectiveMainloopFwdSm90ILi2EN4cute5tupleIJNS5_1CILi1EEES8_S8_EEENS6_IJNS7_ILi128EEENS7_ILi160EEENS7_ILi192EEEEEELi192ENS_12float_e4m3_tEfNS_4arch4Sm90ELb1ELb0ELb0ELb0ELb0ELb0ELb0ELb1ELb1ELb1ELb0ELb0EEENS1_21CollectiveEpilogueFwdINS6_IJSA_SC_SB_EEES9_NS_10bfloat16_tESG_Li256ELb0ELb1ELb0ELb1EEENS1_30DynamicPersistentTileSchedulerILi256ELi128ELb0ELb1ELb1EEEEEEEEEvNT_6ParamsE,"",@"SHT_CUDA_INFO"
	.sectionflags	@""
	.align	4


	//----- nvinfo : EIATTR_CUDA_API_VERSION
	.align		4
        /*0000*/ 	.byte	0x04, 0x37
        /*0002*/ 	.short	(.L_799 - .L_798)
.L_798:
        /*0004*/ 	.word	0x00000082


	//----- nvinfo : EIATTR_KPARAM_INFO
	.align		4
.L_799:
        /*0008*/ 	.byte	0x04, 0x17
        /*000a*/ 	.short	(.L_801 - .L_800)
.L_800:
        /*000c*/ 	.word	0x00000000
        /*0010*/ 	.short	0x0000
        /*0012*/ 	.short	0x0070
        /*0014*/ 	.byte	0x00, 0xf0, 0x01, 0x2a


	//----- nvinfo : EIATTR_SPARSE_MMA_MASK
	.align		4
.L_801:
        /*0018*/ 	.byte	0x03, 0x50
        /*001a*/ 	.short	0x0000


	//----- nvinfo : EIATTR_MAXREG_COUNT
	.align		4
        /*001c*/ 	.byte	0x03, 0x1b
        /*001e*/ 	.short	0x00a8


	//----- nvinfo : EIATTR_NUM_BARRIERS
	.align		4
        /*0020*/ 	.byte	0x02, 0x4c
        /*0022*/ 	.byte	0x10
	.zero		1


	//----- nvinfo : EIATTR_EXTERNS
	.align		4
        /*0024*/ 	.byte	0x04, 0x0f
        /*0026*/ 	.short	(.L_803 - .L_802)


	//   ....[0]....
	.align		4
.L_802:
        /*0028*/ 	.word	index@(__assertfail)


	//----- nvinfo : EIATTR_ANNOTATIONS
	.align		4
.L_803:
        /*002c*/ 	.byte	0x04, 0x55
        /*002e*/ 	.short	(.L_805 - .L_804)


	//   ....[0]....
.L_804:
        /* <DEDUP_REMOVED lines=31> */


	//----- nvinfo : EIATTR_MERCURY_ISA_VERSION
	.align		4
.L_805:
        /*0208*/ 	.byte	0x03, 0x5f
        /*020a*/ 	.short	0x0101


	//----- nvinfo : EIATTR_INT_WARP_WIDE_INSTR_OFFSETS
	.align		4
        /*020c*/ 	.byte	0x04, 0x31
        /*020e*/ 	.short	(.L_807 - .L_806)


	//   ....[0]....
.L_806:
        /*0210*/ 	.word	0x00000130


	//   ....[1]....
        /*0214*/ 	.word	0x00000170


	//   ....[2]....
        /*0218*/ 	.word	0x000001e0


	//   ....[3]....
        /*021c*/ 	.word	0x0000fa50


	//   ....[4]....
        /*0220*/ 	.word	0x0000fae0


	//   ....[5]....
        /*0224*/ 	.word	0x00012c40


	//   ....[6]....
        /*0228*/ 	.word	0x00012cd0


	//----- nvinfo : EIATTR_COOP_GROUP_MASK_REGIDS
	.align		4
.L_807:
        /*022c*/ 	.byte	0x04, 0x29
        /*022e*/ 	.short	(.L_809 - .L_808)


	//   ....[0]....
.L_808:
        /*0230*/ 	.word	0xffffffff


	//   ....[1]....
        /*0234*/ 	.word	0xffffffff


	//   ....[2]....
        /*0238*/ 	.word	0xffffffff


	//   ....[3]....
        /*023c*/ 	.word	0xffffffff


	//   ....[4]....
        /*0240*/ 	.word	0xffffffff


	//   ....[5]....
        /*0244*/ 	.word	0xffffffff


	//   ....[6]....
        /*0248*/ 	.word	0xffffffff


	//   ....[7]....
        /*024c*/ 	.word	0xffffffff


	//   ....[8]....
        /*0250*/ 	.word	0xffffffff


	//   ....[9]....
        /*0254*/ 	.word	0xffffffff


	//   ....[10]....
        /*0258*/ 	.word	0xffffffff


	//   ....[11]....
        /*025c*/ 	.word	0xffffffff


	//   ....[12]....
        /*0260*/ 	.word	0xffffffff


	//   ....[13]....
        /*0264*/ 	.word	0xffffffff


	//   ....[14]....
        /*0268*/ 	.word	0xffffffff


	//   ....[15]....
        /*026c*/ 	.word	0xffffffff


	//   ....[16]....
        /*0270*/ 	.word	0xffffffff


	//   ....[17]....
        /*0274*/ 	.word	0xffffffff


	//   ....[18]....
        /*0278*/ 	.word	0xffffffff


	//   ....[19]....
        /*027c*/ 	.word	0xffffffff


	//   ....[20]....
        /*0280*/ 	.word	0xffffffff


	//   ....[21]....
        /*0284*/ 	.word	0xffffffff


	//   ....[22]....
        /*0288*/ 	.word	0xffffffff


	//   ....[23]....
        /*028c*/ 	.word	0xffffffff


	//   ....[24]....
        /*0290*/ 	.word	0xffffffff


	//   ....[25]....
        /*0294*/ 	.word	0xffffffff


	//   ....[26]....
        /*0298*/ 	.word	0xffffffff


	//   ....[27]....
        /*029c*/ 	.word	0xffffffff


	//   ....[28]....
        /*02a0*/ 	.word	0xffffffff


	//   ....[29]....
        /*02a4*/ 	.word	0xffffffff


	//   ....[30]....
        /*02a8*/ 	.word	0xffffffff


	//   ....[31]....
        /*02ac*/ 	.word	0xffffffff


	//   ....[32]....
        /*02b0*/ 	.word	0xffffffff


	//   ....[33]....
        /*02b4*/ 	.word	0xffffffff


	//   ....[34]....
        /*02b8*/ 	.word	0xffffffff


	//   ....[35]....
        /*02bc*/ 	.word	0xffffffff


	//   ....[36]....
        /*02c0*/ 	.word	0xffffffff


	//   ....[37]....
        /*02c4*/ 	.word	0xffffffff


	//   ....[38]....
        /*02c8*/ 	.word	0xffffffff


	//   ....[39]....
        /*02cc*/ 	.word	0xffffffff


	//   ....[40]....
        /*02d0*/ 	.word	0xffffffff


	//   ....[41]....
        /*02d4*/ 	.word	0xffffffff


	//   ....[42]....
        /*02d8*/ 	.word	0xffffffff


	//   ....[43]....
        /*02dc*/ 	.word	0xffffffff


	//   ....[44]....
        /*02e0*/ 	.word	0xffffffff


	//   ....[45]....
        /*02e4*/ 	.word	0xffffffff


	//   ....[46]....
        /*02e8*/ 	.word	0xffffffff


	//   ....[47]....
        /*02ec*/ 	.word	0xffffffff


	//   ....[48]....
        /*02f0*/ 	.word	0xffffffff


	//   ....[49]....
        /*02f4*/ 	.word	0xffffffff


	//   ....[50]....
        /*02f8*/ 	.word	0xffffffff


	//   ....[51]....
        /*02fc*/ 	.word	0xffffffff


	//   ....[52]....
        /*0300*/ 	.word	0xffffffff


	//   ....[53]....
        /*0304*/ 	.word	0xffffffff


	//   ....[54]....
        /*0308*/ 	.word	0xffffffff


	//   ....[55]....
        /*030c*/ 	.word	0xffffffff


	//   ....[56]....
        /*0310*/ 	.word	0xffffffff


	//   ....[57]....
        /*0314*/ 	.word	0xffffffff


	//   ....[58]....
        /*0318*/ 	.word	0xffffffff


	//   ....[59]....
        /*031c*/ 	.word	0xffffffff


	//   ....[60]....
        /*0320*/ 	.word	0xffffffff


	//   ....[61]....
        /*0324*/ 	.word	0xffffffff


	//   ....[62]....
        /*0328*/ 	.word	0xffffffff


	//   ....[63]....
        /*032c*/ 	.word	0xffffffff


	//   ....[64]....
        /*0330*/ 	.word	0xffffffff


	//   ....[65]....
        /*0334*/ 	.word	0xffffffff


	//   ....[66]....
        /*0338*/ 	.word	0xffffffff


	//   ....[67]....
        /*033c*/ 	.word	0xffffffff


	//   ....[68]....
        /*0340*/ 	.word	0xffffffff


	//   ....[69]....
        /*0344*/ 	.word	0xffffffff


	//   ....[70]....
        /*0348*/ 	.word	0xffffffff


	//   ....[71]....
        /*034c*/ 	.word	0xffffffff


	//   ....[72]....
        /*0350*/ 	.word	0xffffffff


	//   ....[73]....
        /*0354*/ 	.word	0xffffffff


	//   ....[74]....
        /*0358*/ 	.word	0xffffffff


	//   ....[75]....
        /*035c*/ 	.word	0xffffffff


	//   ....[76]....
        /*0360*/ 	.word	0xffffffff


	//   ....[77]....
        /*0364*/ 	.word	0xffffffff


	//   ....[78]....
        /*0368*/ 	.word	0xffffffff


	//   ....[79]....
        /*036c*/ 	.word	0xffffffff


	//   ....[80]....
        /*0370*/ 	.word	0xffffffff


	//   ....[81]....
        /*0374*/ 	.word	0xffffffff


	//   ....[82]....
        /*0378*/ 	.word	0xffffffff


	//   ....[83]....
        /*037c*/ 	.word	0xffffffff


	//   ....[84]....
        /*0380*/ 	.word	0xffffffff


	//   ....[85]....
        /*0384*/ 	.word	0xffffffff


	//   ....[86]....
        /*0388*/ 	.word	0xffffffff


	//   ....[87]....
        /*038c*/ 	.word	0xffffffff


	//   ....[88]....
        /*0390*/ 	.word	0xffffffff


	//   ....[89]....
        /*0394*/ 	.word	0xffffffff


	//   ....[90]....
        /*0398*/ 	.word	0xffffffff


	//   ....[91]....
        /*039c*/ 	.word	0xffffffff


	//   ....[92]....
        /*03a0*/ 	.word	0xffffffff


	//   ....[93]....
        /*03a4*/ 	.word	0xffffffff


	//   ....[94]....
        /*03a8*/ 	.word	0xffffffff


	//   ....[95]....
        /*03ac*/ 	.word	0xffffffff


	//   ....[96]....
        /*03b0*/ 	.word	0xffffffff


	//   ....[97]....
        /*03b4*/ 	.word	0xffffffff


	//   ....[98]....
        /*03b8*/ 	.word	0xffffffff


	//   ....[99]....
        /*03bc*/ 	.word	0xffffffff


	//   ....[100]....
        /*03c0*/ 	.word	0xffffffff


	//   ....[101]....
        /*03c4*/ 	.word	0xffffffff


	//   ....[102]....
        /*03c8*/ 	.word	0xffffffff


	//   ....[103]....
        /*03cc*/ 	.word	0xffffffff


	//   ....[104]....
        /*03d0*/ 	.word	0xffffffff


	//   ....[105]....
        /*03d4*/ 	.word	0xffffffff


	//   ....[106]....
        /*03d8*/ 	.word	0xffffffff


	//   ....[107]....
        /*03dc*/ 	.word	0xffffffff


	//   ....[108]....
        /*03e0*/ 	.word	0x0500000f


	//   ....[109]....
        /*03e4*/ 	.word	0x0500000f


	//   ....[110]....
        /*03e8*/ 	.word	0x0500000f


	//   ....[111]....
        /*03ec*/ 	.word	0x0500000f


	//   ....[112]....
        /*03f0*/ 	.word	0x0500000f


	//   ....[113]....
        /*03f4*/ 	.word	0x0500000f


	//   ....[114]....
        /*03f8*/ 	.word	0x0500000f


	//   ....[115]....
        /*03fc*/ 	.word	0x0500000f


	//   ....[116]....
        /*0400*/ 	.word	0x0500000f


	//   ....[117]....
        /*0404*/ 	.word	0x0500000f


	//----- nvinfo : EIATTR_COOP_GROUP_INSTR_OFFSETS
	.align		4
.L_809:
        /*0408*/ 	.byte	0x04, 0x28
        /*040a*/ 	.short	(.L_811 - .L_810)


	//   ....[0]....
.L_810:
        /*040c*/ 	.word	0x00000070


	//   ....[1]....
        /*0410*/ 	.word	0x00000140


	//   ....[2]....
        /*0414*/ 	.word	0x00000190


	//   ....[3]....
        /*0418*/ 	.word	0x000003c0


	//   ....[4]....
        /*041c*/ 	.word	0x00000520


	//   ....[5]....
        /*0420*/ 	.word	0x00000640


	//   ....[6]....
        /*0424*/ 	.word	0x000007a0


	//   ....[7]....
        /*0428*/ 	.word	0x00001880


	//   ....[8]....
        /*042c*/ 	.word	0x00002700


	//   ....[9]....
        /*0430*/ 	.word	0x00002c30


	//   ....[10]....
        /*0434*/ 	.word	0x00003210


	//   ....[11]....
        /*0438*/ 	.word	0x000032d0


	//   ....[12]....
        /*043c*/ 	.word	0x00003e20


	//   ....[13]....
        /*0440*/ 	.word	0x00003ef0


	//   ....[14]....
        /*0444*/ 	.word	0x00005d80


	//   ....[15]....
        /*0448*/ 	.word	0x00005da0


	//   ....[16]....
        /*044c*/ 	.word	0x00006630


	//   ....[17]....
        /*0450*/ 	.word	0x00006730


	//   ....[18]....
        /*0454*/ 	.word	0x00007210


	//   ....[19]....
        /*0458*/ 	.word	0x00007270


	//   ....[20]....
        /*045c*/ 	.word	0x00009c80


	//   ....[21]....
        /*0460*/ 	.word	0x00009c90


	//   ....[22]....
        /*0464*/ 	.word	0x00009cc0


	//   ....[23]....
        /*0468*/ 	.word	0x00009cd0


	//   ....[24]....
        /*046c*/ 	.word	0x0000bb90


	//   ....[25]....
        /*0470*/ 	.word	0x0000bba0


	//   ....[26]....
        /*0474*/ 	.word	0x0000bbd0


	//   ....[27]....
        /*0478*/ 	.word	0x0000bbe0


	//   ....[28]....
        /*047c*/ 	.word	0x0000d450


	//   ....[29]....
        /*0480*/ 	.word	0x0000d480


	//   ....[30]....
        /*0484*/ 	.word	0x0000d4b0


	//   ....[31]....
        /*0488*/ 	.word	0x0000d4e0


	//   ....[32]....
        /*048c*/ 	.word	0x0000d510


	//   ....[33]....
        /*0490*/ 	.word	0x0000d540


	//   ....[34]....
        /*0494*/ 	.word	0x0000d570


	//   ....[35]....
        /*0498*/ 	.word	0x0000d5b0


	//   ....[36]....
        /*049c*/ 	.word	0x0000d5d0


	//   ....[37]....
        /*04a0*/ 	.word	0x0000d600


	//   ....[38]....
        /*04a4*/ 	.word	0x0000d630


	//   ....[39]....
        /*04a8*/ 	.word	0x0000d660


	//   ....[40]....
        /*04ac*/ 	.word	0x0000d690


	//   ....[41]....
        /*04b0*/ 	.word	0x0000d6a0


	//   ....[42]....
        /*04b4*/ 	.word	0x0000d6b0


	//   ....[43]....
        /*04b8*/ 	.word	0x0000d6c0


	//   ....[44]....
        /*04bc*/ 	.word	0x0000d6e0


	//   ....[45]....
        /*04c0*/ 	.word	0x0000d6f0


	//   ....[46]....
        /*04c4*/ 	.word	0x0000d700


	//   ....[47]....
        /*04c8*/ 	.word	0x0000d730


	//   ....[48]....
        /*04cc*/ 	.word	0x0000d760


	//   ....[49]....
        /*04d0*/ 	.word	0x0000d770


	//   ....[50]....
        /*04d4*/ 	.word	0x0000d780


	//   ....[51]....
        /*04d8*/ 	.word	0x0000d790


	//   ....[52]....
        /*04dc*/ 	.word	0x0000d7a0


	//   ....[53]....
        /*04e0*/ 	.word	0x0000d7c0


	//   ....[54]....
        /*04e4*/ 	.word	0x0000d7d0


	//   ....[55]....
        /*04e8*/ 	.word	0x0000d7e0


	//   ....[56]....
        /*04ec*/ 	.word	0x0000d7f0


	//   ....[57]....
        /*04f0*/ 	.word	0x0000d800


	//   ....[58]....
        /*04f4*/ 	.word	0x0000d810


	//   ....[59]....
        /*04f8*/ 	.word	0x0000d820


	//   ....[60]....
        /*04fc*/ 	.word	0x0000d830


	//   ....[61]....
        /*0500*/ 	.word	0x0000d840


	//   ....[62]....
        /*0504*/ 	.word	0x0000d850


	//   ....[63]....
        /*0508*/ 	.word	0x0000d860


	//   ....[64]....
        /*050c*/ 	.word	0x0000d870


	//   ....[65]....
        /*0510*/ 	.word	0x0000d880


	//   ....[66]....
        /*0514*/ 	.word	0x0000d890


	//   ....[67]....
        /*0518*/ 	.word	0x0000d8a0


	//   ....[68]....
        /*051c*/ 	.word	0x0000d8b0


	//   ....[69]....
        /*0520*/ 	.word	0x0000d8c0


	//   ....[70]....
        /*0524*/ 	.word	0x0000d8d0


	//   ....[71]....
        /*0528*/ 	.word	0x0000d8e0


	//   ....[72]....
        /*052c*/ 	.word	0x0000d8f0


	//   ....[73]....
        /*0530*/ 	.word	0x0000d900


	//   ....[74]....
        /*0534*/ 	.word	0x0000d910


	//   ....[75]....
        /*0538*/ 	.word	0x0000d920


	//   ....[76]....
        /*053c*/ 	.word	0x0000dc30


	//   ....[77]....
        /*0540*/ 	.word	0x0000dc60


	//   ....[78]....
        /*0544*/ 	.word	0x0000dc90


	//   ....[79]....
        /*0548*/ 	.word	0x0000dcc0


	//   ....[80]....
        /*054c*/ 	.word	0x0000e1e0


	//   ....[81]....
        /*0550*/ 	.word	0x0000e210


	//   ....[82]....
        /*0554*/ 	.word	0x0000e310


	//   ....[83]....
        /*0558*/ 	.word	0x0000e330


	//   ....[84]....
        /*055c*/ 	.word	0x0000e430


	//   ....[85]....
        /*0560*/ 	.word	0x0000e450


	//   ....[86]....
        /*0564*/ 	.word	0x0000e560


	//   ....[87]....
        /*0568*/ 	.word	0x0000e580


	//   ....[88]....
        /*056c*/ 	.word	0x0000ec60


	//   ....[89]....
        /*0570*/ 	.word	0x0000ec80


	//   ....[90]....
        /*0574*/ 	.word	0x0000ed80


	//   ....[91]....
        /*0578*/ 	.word	0x0000eda0


	//   ....[92]....
        /*057c*/ 	.word	0x0000eea0


	//   ....[93]....
        /*0580*/ 	.word	0x0000eec0


	//   ....[94]....
        /*0584*/ 	.word	0x0000efd0


	//   ....[95]....
        /*0588*/ 	.word	0x0000eff0


	//   ....[96]....
        /*058c*/ 	.word	0x0000f190


	//   ....[97]....
        /*0590*/ 	.word	0x00010230


	//   ....[98]....
        /*0594*/ 	.word	0x00010f30


	//   ....[99]....
        /*0598*/ 	.word	0x00010f60


	//   ....[100]....
        /*059c*/ 	.word	0x00011030


	//   ....[101]....
        /*05a0*/ 	.word	0x00011040


	//   ....[102]....
        /*05a4*/ 	.word	0x000110d0


	//   ....[103]....
        /*05a8*/ 	.word	0x000110e0


	//   ....[104]....
        /*05ac*/ 	.word	0x000110f0


	//   ....[105]....
        /*05b0*/ 	.word	0x00011100


	//   ....[106]....
        /*05b4*/ 	.word	0x00013ba0


	//   ....[107]....
        /*05b8*/ 	.word	0x00013d40


	//   ....[108]....
        /*05bc*/ 	.word	0x00014340


	//   ....[109]....
        /*05c0*/ 	.word	0x000144f0


	//   ....[110]....
        /*05c4*/ 	.word	0x00014550


	//   ....[111]....
        /*05c8*/ 	.word	0x000145e0


	//   ....[112]....
        /*05cc*/ 	.word	0x000146e0


	//   ....[113]....
        /*05d0*/ 	.word	0x00014740


	//   ....[114]....
        /*05d4*/ 	.word	0x00014840


	//   ....[115]....
        /*05d8*/ 	.word	0x000148a0


	//   ....[116]....
        /*05dc*/ 	.word	0x00014980


	//   ....[117]....
        /*05e0*/ 	.word	0x00014cd0


	//----- nvinfo : EIATTR_REG_RECONFIG
	.align		4
.L_811:
        /*05e4*/ 	.byte	0x01, 0x54
	.zero		2


	//----- nvinfo : EIATTR_SYSCALL_OFFSETS
	.align		4
        /*05e8*/ 	.byte	0x04, 0x46
        /*05ea*/ 	.short	(.L_813 - .L_812)


	//   ....[0]....
.L_812:
        /*05ec*/ 	.word	0x00001a60


	//   ....[1]....
        /*05f0*/ 	.word	0x0000fc50


	//   ....[2]....
        /*05f4*/ 	.word	0x0000fde0


	//   ....[3]....
        /*05f8*/ 	.word	0x0000ff30


	//   ....[4]....
        /*05fc*/ 	.word	0x00010070


	//   ....[5]....
        /*0600*/ 	.word	0x00010b10


	//----- nvinfo : EIATTR_MBARRIER_INSTR_OFFSETS
	.align		4
.L_813:
        /*0604*/ 	.byte	0x04, 0x39
        /*0606*/ 	.short	(.L_815 - .L_814)


	//   ....[0]....
.L_814:
        /*0608*/ 	.word	0x00000270
        /*060c*/ 	.word	0x000000ff
        /*0610*/ 	.word	0x00033400
        /*0614*/ 	.short	0x0100
        /*0616*/ 	.byte	0x08
	.zero		1


	//   ....[1]....
        /*0618*/ 	.word	0x00000280
        /*061c*/ 	.word	0x000000ff
        /*0620*/ 	.word	0x00033420
        /*0624*/ 	.short	0x0100
        /*0626*/ 	.byte	0x08
	.zero		1


	//   ....[2]....
        /*0628*/ 	.word	0x00000370
        /*062c*/ 	.word	0x000000ff
        /*0630*/ 	.word	0x00033430
        /*0634*/ 	.short	0x0100
        /*0636*/ 	.byte	0x08
	.zero		1


	//   ....[3]....
        /*0638*/ 	.word	0x00000380
        /*063c*/ 	.word	0x000000ff
        /*0640*/ 	.word	0x00033440
        /*0644*/ 	.short	0x0100
        /*0646*/ 	.byte	0x08
	.zero		1


	//   ....[4]....
        /*0648*/ 	.word	0x00000390
        /*064c*/ 	.word	0x000000ff
        /*0650*/ 	.word	0x00033438
        /*0654*/ 	.short	0x0100
        /*0656*/ 	.byte	0x08
	.zero		1


	//   ....[5]....
        /*0658*/ 	.word	0x000003a0
        /*065c*/ 	.word	0x000000ff
        /*0660*/ 	.word	0x00033448
        /*0664*/ 	.short	0x0100
        /*0666*/ 	.byte	0x08
	.zero		1


	//   ....[6]....
        /*0668*/ 	.word	0x000004d0
        /*066c*/ 	.word	0x000000ff
        /*0670*/ 	.word	0x00033450
        /*0674*/ 	.short	0x0100
        /*0676*/ 	.byte	0x08
	.zero		1


	//   ....[7]....
        /*0678*/ 	.word	0x000004e0
        /*067c*/ 	.word	0x000000ff
        /*0680*/ 	.word	0x00033460
        /*0684*/ 	.short	0x0100
        /*0686*/ 	.byte	0x08
	.zero		1


	//   ....[8]....
        /*0688*/ 	.word	0x000004f0
        /*068c*/ 	.word	0x000000ff
        /*0690*/ 	.word	0x00033458
        /*0694*/ 	.short	0x0100
        /*0696*/ 	.byte	0x08
	.zero		1


	//   ....[9]....
        /*0698*/ 	.word	0x00000500
        /*069c*/ 	.word	0x000000ff
        /*06a0*/ 	.word	0x00033468
        /*06a4*/ 	.short	0x0100
        /*06a6*/ 	.byte	0x08
	.zero		1


	//   ....[10]....
        /*06a8*/ 	.word	0x000005f0
        /*06ac*/ 	.word	0x000000ff
        /*06b0*/ 	.word	0x00033470
        /*06b4*/ 	.short	0x0100
        /*06b6*/ 	.byte	0x06
	.zero		1


	//   ....[11]....
        /*06b8*/ 	.word	0x00000600
        /*06bc*/ 	.word	0x000000ff
        /*06c0*/ 	.word	0x00033480
        /*06c4*/ 	.short	0x0100
        /*06c6*/ 	.byte	0x06
	.zero		1


	//   ....[12]....
        /*06c8*/ 	.word	0x00000610
        /*06cc*/ 	.word	0x000000ff
        /*06d0*/ 	.word	0x00033478
        /*06d4*/ 	.short	0x0100
        /*06d6*/ 	.byte	0x06
	.zero		1


	//   ....[13]....
        /*06d8*/ 	.word	0x00000620
        /*06dc*/ 	.word	0x000000ff
        /*06e0*/ 	.word	0x00033488
        /*06e4*/ 	.short	0x0100
        /*06e6*/ 	.byte	0x06
	.zero		1


	//   ....[14]....
        /*06e8*/ 	.word	0x00000750
        /*06ec*/ 	.word	0x000000ff
        /*06f0*/ 	.word	0x00033490
        /*06f4*/ 	.short	0x0100
        /*06f6*/ 	.byte	0x08
	.zero		1


	//   ....[15]....
        /*06f8*/ 	.word	0x00000760
        /*06fc*/ 	.word	0x000000ff
        /*0700*/ 	.word	0x000334a0
        /*0704*/ 	.short	0x0100
        /*0706*/ 	.byte	0x08
	.zero		1


	//   ....[16]....
        /*0708*/ 	.word	0x00000770
        /*070c*/ 	.word	0x000000ff
        /*0710*/ 	.word	0x00033498
        /*0714*/ 	.short	0x0100
        /*0716*/ 	.byte	0x08
	.zero		1


	//   ....[17]....
        /*0718*/ 	.word	0x00000780
        /*071c*/ 	.word	0x000000ff
        /*0720*/ 	.word	0x000334a8
        /*0724*/ 	.short	0x0100
        /*0726*/ 	.byte	0x08
	.zero		1


	//   ....[18]....
        /*0728*/ 	.word	0x000008b0
        /*072c*/ 	.word	0x000000ff
        /*0730*/ 	.word	0x000334b0
        /*0734*/ 	.short	0x0100
        /*0736*/ 	.byte	0x08
	.zero		1


	//   ....[19]....
        /*0738*/ 	.word	0x000008c0
        /*073c*/ 	.word	0x000000ff
        /*0740*/ 	.word	0x000334c0
        /*0744*/ 	.short	0x0100
        /*0746*/ 	.byte	0x08
	.zero		1


	//   ....[20]....
        /*0748*/ 	.word	0x000008d0
        /*074c*/ 	.word	0x000000ff
        /*0750*/ 	.word	0x000334b8
        /*0754*/ 	.short	0x0100
        /*0756*/ 	.byte	0x08
	.zero		1


	//   ....[21]....
        /*0758*/ 	.word	0x000008e0
        /*075c*/ 	.word	0x000000ff
        /*0760*/ 	.word	0x000334c8
        /*0764*/ 	.short	0x0100
        /*0766*/ 	.byte	0x08
	.zero		1


	//   ....[22]....
        /*0768*/ 	.word	0x00001ae0
        /*076c*/ 	.word	0x000000ff
        /*0770*/ 	.word	0x00033400
        /*0774*/ 	.short	0x010a
        /*0776*/ 	.byte	0x29
	.zero		1


	//   ....[23]....
        /*0778*/ 	.word	0x00001b60
        /*077c*/ 	.word	0x00000002
        /*0780*/ 	.word	0x00033430
        /*0784*/ 	.short	0x010a
        /*0786*/ 	.byte	0x3f
	.zero		1


	//   ....[24]....
        /*0788*/ 	.word	0x00001bc0
        /*078c*/ 	.word	0x00000002
        /*0790*/ 	.word	0x00033430
        /*0794*/ 	.short	0x010a
        /*0796*/ 	.byte	0x3f
	.zero		1


	//   ....[25]....
        /*0798*/ 	.word	0x00003070
        /*079c*/ 	.word	0x00000002
        /*07a0*/ 	.word	0x00000000
        /*07a4*/ 	.short	0x0101
        /*07a6*/ 	.byte	0x3f
	.zero		1


	//   ....[26]....
        /*07a8*/ 	.word	0x00004fa0
        /*07ac*/ 	.word	0x000000ff
        /*07b0*/ 	.word	0x00033430
        /*07b4*/ 	.short	0x010a
        /*07b6*/ 	.byte	0x06
	.zero		1


	//   ....[27]....
        /*07b8*/ 	.word	0x00004fe0
        /*07bc*/ 	.word	0x000000ff
        /*07c0*/ 	.word	0x00033430
        /*07c4*/ 	.short	0x010a
        /*07c6*/ 	.byte	0x06
	.zero		1


	//   ....[28]....
        /*07c8*/ 	.word	0x00005c20
        /*07cc*/ 	.word	0x000000ff
        /*07d0*/ 	.word	0x00033450
        /*07d4*/ 	.short	0x010a
        /*07d6*/ 	.byte	0x06
	.zero		1


	//   ....[29]....
        /*07d8*/ 	.word	0x00005c60
        /*07dc*/ 	.word	0x000000ff
        /*07e0*/ 	.word	0x00033450
        /*07e4*/ 	.short	0x010a
        /*07e6*/ 	.byte	0x06
	.zero		1


	//   ....[30]....
        /*07e8*/ 	.word	0x00007ed0
        /*07ec*/ 	.word	0x00000002
        /*07f0*/ 	.word	0x00000000
        /*07f4*/ 	.short	0x0101
        /*07f6*/ 	.byte	0x3f
	.zero		1


	//   ....[31]....
        /*07f8*/ 	.word	0x000080c0
        /*07fc*/ 	.word	0x000000ff
        /*0800*/ 	.word	0x00000000
        /*0804*/ 	.short	0x0101
        /*0806*/ 	.byte	0x06
	.zero		1


	//   ....[32]....
        /*0808*/ 	.word	0x000089f0
        /*080c*/ 	.word	0x000000ff
        /*0810*/ 	.word	0x00033430
        /*0814*/ 	.short	0x010a
        /*0816*/ 	.byte	0x06
	.zero		1


	//   ....[33]....
        /*0818*/ 	.word	0x00008a30
        /*081c*/ 	.word	0x000000ff
        /*0820*/ 	.word	0x00033430
        /*0824*/ 	.short	0x010a
        /*0826*/ 	.byte	0x06
	.zero		1


	//   ....[34]....
        /*0828*/ 	.word	0x00009640
        /*082c*/ 	.word	0x000000ff
        /*0830*/ 	.word	0x00033450
        /*0834*/ 	.short	0x010a
        /*0836*/ 	.byte	0x06
	.zero		1


	//   ....[35]....
        /*0838*/ 	.word	0x00009680
        /*083c*/ 	.word	0x000000ff
        /*0840*/ 	.word	0x00033450
        /*0844*/ 	.short	0x010a
        /*0846*/ 	.byte	0x06
	.zero		1


	//   ....[36]....
        /*0848*/ 	.word	0x0000ad60
        /*084c*/ 	.word	0x00000002
        /*0850*/ 	.word	0x00000000
        /*0854*/ 	.short	0x0101
        /*0856*/ 	.byte	0x3f
	.zero		1


	//   ....[37]....
        /*0858*/ 	.word	0x0000af70
        /*085c*/ 	.word	0x000000ff
        /*0860*/ 	.word	0x00000000
        /*0864*/ 	.short	0x0101
        /*0866*/ 	.byte	0x06
	.zero		1


	//   ....[38]....
        /*0868*/ 	.word	0x0000b7f0
        /*086c*/ 	.word	0x000000ff
        /*0870*/ 	.word	0x00033450
        /*0874*/ 	.short	0x010a
        /*0876*/ 	.byte	0x09
	.zero		1


	//   ....[39]....
        /*0878*/ 	.word	0x0000b830
        /*087c*/ 	.word	0x000000ff
        /*0880*/ 	.word	0x00033450
        /*0884*/ 	.short	0x010a
        /*0886*/ 	.byte	0x09
	.zero		1


	//   ....[40]....
        /*0888*/ 	.word	0x0000bf70
        /*088c*/ 	.word	0x000000ff
        /*0890*/ 	.word	0x00000000
        /*0894*/ 	.short	0x0101
        /*0896*/ 	.byte	0x04
	.zero		1


	//   ....[41]....
        /*0898*/ 	.word	0x0000e1d0
        /*089c*/ 	.word	0x00000000
        /*08a0*/ 	.word	0x00000000
        /*08a4*/ 	.short	0x0101
        /*08a6*/ 	.byte	0x3f
	.zero		1


	//   ....[42]....
        /*08a8*/ 	.word	0x000104a0
        /*08ac*/ 	.word	0x00000004
        /*08b0*/ 	.word	0x00033480
        /*08b4*/ 	.short	0x010a
        /*08b6*/ 	.byte	0x3f
	.zero		1


	//   ....[43]....
        /*08b8*/ 	.word	0x00010710
        /*08bc*/ 	.word	0x00000004
        /*08c0*/ 	.word	0x00033440
        /*08c4*/ 	.short	0x010a
        /*08c6*/ 	.byte	0x3f
	.zero		1


	//   ....[44]....
        /*08c8*/ 	.word	0x00011240
        /*08cc*/ 	.word	0x00000011
        /*08d0*/ 	.word	0x00033400
        /*08d4*/ 	.short	0x0107
        /*08d6*/ 	.byte	0x3f
	.zero		1


	//   ....[45]....
        /*08d8*/ 	.word	0x00011340
        /*08dc*/ 	.word	0x00000011
        /*08e0*/ 	.word	0x00033400
        /*08e4*/ 	.short	0x0101
        /*08e6*/ 	.byte	0x3f
	.zero		1


	//   ....[46]....
        /*08e8*/ 	.word	0x00011360
        /*08ec*/ 	.word	0x00000011
        /*08f0*/ 	.word	0x00033420
        /*08f4*/ 	.short	0x010a
        /*08f6*/ 	.byte	0x3f
	.zero		1


	//   ....[47]....
        /*08f8*/ 	.word	0x00011670
        /*08fc*/ 	.word	0x00000006
        /*0900*/ 	.word	0x00033480
        /*0904*/ 	.short	0x010a
        /*0906*/ 	.byte	0x3f
	.zero		1


	//   ....[48]....
        /*0908*/ 	.word	0x00011ac0
        /*090c*/ 	.word	0x00000006
        /*0910*/ 	.word	0x00033440
        /*0914*/ 	.short	0x010a
        /*0916*/ 	.byte	0x3f
	.zero		1


	//   ....[49]....
        /*0918*/ 	.word	0x00011f70
        /*091c*/ 	.word	0x00000003
        /*0920*/ 	.word	0x00033470
        /*0924*/ 	.short	0x010a
        /*0926*/ 	.byte	0x3f
	.zero		1


	//   ....[50]....
        /*0928*/ 	.word	0x00011fe0
        /*092c*/ 	.word	0x00000003
        /*0930*/ 	.word	0x00033460
        /*0934*/ 	.short	0x010a
        /*0936*/ 	.byte	0x3f
	.zero		1


	//   ....[51]....
        /*0938*/ 	.word	0x00012b20
        /*093c*/ 	.word	0x00000003
        /*0940*/ 	.word	0x00033450
        /*0944*/ 	.short	0x0101
        /*0946*/ 	.byte	0x3f
	.zero		1


	//   ....[52]....
        /*0948*/ 	.word	0x00012ba0
        /*094c*/ 	.word	0x00000003
        /*0950*/ 	.word	0x00000000
        /*0954*/ 	.short	0x0101
        /*0956*/ 	.byte	0x3f
	.zero		1


	//   ....[53]....
        /*0958*/ 	.word	0x00012dd0
        /*095c*/ 	.word	0x00000000
        /*0960*/ 	.word	0x00033470
        /*0964*/ 	.short	0x010a
        /*0966*/ 	.byte	0x3f
	.zero		1


	//   ....[54]....
        /*0968*/ 	.word	0x00012e40
        /*096c*/ 	.word	0x00000000
        /*0970*/ 	.word	0x00033460
        /*0974*/ 	.short	0x010a
        /*0976*/ 	.byte	0x3f
	.zero		1


	//   ....[55]....
        /*0978*/ 	.word	0x000139b0
        /*097c*/ 	.word	0x00000000
        /*0980*/ 	.word	0x00033450
        /*0984*/ 	.short	0x0101
        /*0986*/ 	.byte	0x3f
	.zero		1


	//   ....[56]....
        /*0988*/ 	.word	0x00013a00
        /*098c*/ 	.word	0x00000002
        /*0990*/ 	.word	0x00000000
        /*0994*/ 	.short	0x0101
        /*0996*/ 	.byte	0x3f
	.zero		1


	//   ....[57]....
        /*0998*/ 	.word	0x00013cc0
        /*099c*/ 	.word	0x00000000
        /*09a0*/ 	.word	0x00033420
        /*09a4*/ 	.short	0x010a
        /*09a6*/ 	.byte	0x3f
	.zero		1


	//   ....[58]....
        /*09a8*/ 	.word	0x00013e80
        /*09ac*/ 	.word	0x00000006
        /*09b0*/ 	.word	0x00000000
        /*09b4*/ 	.short	0x010a
        /*09b6*/ 	.byte	0x3f
	.zero		1


	//   ....[59]....
        /*09b8*/ 	.word	0x00013ef0
        /*09bc*/ 	.word	0x00000007
        /*09c0*/ 	.word	0x00000000
        /*09c4*/ 	.short	0x010a
        /*09c6*/ 	.byte	0x3f
	.zero		1


	//   ....[60]....
        /*09c8*/ 	.word	0x00013f50
        /*09cc*/ 	.word	0x00000004
        /*09d0*/ 	.word	0x00033460
        /*09d4*/ 	.short	0x010a
        /*09d6*/ 	.byte	0x3f
	.zero		1


	//   ....[61]....
        /*09d8*/ 	.word	0x00013fa0
        /*09dc*/ 	.word	0x00000003
        /*09e0*/ 	.word	0x00033460
        /*09e4*/ 	.short	0x010a
        /*09e6*/ 	.byte	0x3f
	.zero		1


	//   ....[62]....
        /*09e8*/ 	.word	0x00013fe0
        /*09ec*/ 	.word	0x00000004
        /*09f0*/ 	.word	0x00033480
        /*09f4*/ 	.short	0x010a
        /*09f6*/ 	.byte	0x3f
	.zero		1


	//   ....[63]....
        /*09f8*/ 	.word	0x00014000
        /*09fc*/ 	.word	0x00000003
        /*0a00*/ 	.word	0x00033480
        /*0a04*/ 	.short	0x010a
        /*0a06*/ 	.byte	0x3f
	.zero		1


	//   ....[64]....
        /*0a08*/ 	.word	0x00014070
        /*0a0c*/ 	.word	0x00000003
        /*0a10*/ 	.word	0x00033400
        /*0a14*/ 	.short	0x010a
        /*0a16*/ 	.byte	0x3f
	.zero		1


	//   ....[65]....
        /*0a18*/ 	.word	0x000140c0
        /*0a1c*/ 	.word	0x00000002
        /*0a20*/ 	.word	0x00033430
        /*0a24*/ 	.short	0x010a
        /*0a26*/ 	.byte	0x3f
	.zero		1


	//   ....[66]....
        /*0a28*/ 	.word	0x00014120
        /*0a2c*/ 	.word	0x00000005
        /*0a30*/ 	.word	0x00033430
        /*0a34*/ 	.short	0x010a
        /*0a36*/ 	.byte	0x3f
	.zero		1


	//   ....[67]....
        /*0a38*/ 	.word	0x00014180
        /*0a3c*/ 	.word	0x00000005
        /*0a40*/ 	.word	0x00033450
        /*0a44*/ 	.short	0x010a
        /*0a46*/ 	.byte	0x3f
	.zero		1


	//   ....[68]....
        /*0a48*/ 	.word	0x000141e0
        /*0a4c*/ 	.word	0x00000009
        /*0a50*/ 	.word	0x00033430
        /*0a54*/ 	.short	0x010a
        /*0a56*/ 	.byte	0x3f
	.zero		1


	//   ....[69]....
        /*0a58*/ 	.word	0x00014240
        /*0a5c*/ 	.word	0x00000009
        /*0a60*/ 	.word	0x00033450
        /*0a64*/ 	.short	0x010a
        /*0a66*/ 	.byte	0x3f
	.zero		1


	//   ....[70]....
        /*0a68*/ 	.word	0x000142a0
        /*0a6c*/ 	.word	0x00000006
        /*0a70*/ 	.word	0x00033450
        /*0a74*/ 	.short	0x010a
        /*0a76*/ 	.byte	0x3f
	.zero		1


	//   ....[71]....
        /*0a78*/ 	.word	0x000143f0
        /*0a7c*/ 	.word	0x00000004
        /*0a80*/ 	.word	0x00033480
        /*0a84*/ 	.short	0x010a
        /*0a86*/ 	.byte	0x3f
	.zero		1


	//   ....[72]....
        /*0a88*/ 	.word	0x00014440
        /*0a8c*/ 	.word	0x00000004
        /*0a90*/ 	.word	0x00033440
        /*0a94*/ 	.short	0x010a
        /*0a96*/ 	.byte	0x3f
	.zero		1


	//   ....[73]....
        /*0a98*/ 	.word	0x000149c0
        /*0a9c*/ 	.word	0x00000011
        /*0aa0*/ 	.word	0x00033420
        /*0aa4*/ 	.short	0x010a
        /*0aa6*/ 	.byte	0x3f
	.zero		1


	//   ....[74]....
        /*0aa8*/ 	.word	0x00014a10
        /*0aac*/ 	.word	0x00000006
        /*0ab0*/ 	.word	0x00033480
        /*0ab4*/ 	.short	0x010a
        /*0ab6*/ 	.byte	0x3f
	.zero		1


	//   ....[75]....
        /*0ab8*/ 	.word	0x00014a60
        /*0abc*/ 	.word	0x00000006
        /*0ac0*/ 	.word	0x00033440
        /*0ac4*/ 	.short	0x010a
        /*0ac6*/ 	.byte	0x3f
	.zero		1


	//   ....[76]....
        /*0ac8*/ 	.word	0x00014ab0
        /*0acc*/ 	.word	0x00000003
        /*0ad0*/ 	.word	0x00033470
        /*0ad4*/ 	.short	0x010a
        /*0ad6*/ 	.byte	0x3f
	.zero		1


	//   ....[77]....
        /*0ad8*/ 	.word	0x00014b00
        /*0adc*/ 	.word	0x00000003
        /*0ae0*/ 	.word	0x00033460
        /*0ae4*/ 	.short	0x010a
        /*0ae6*/ 	.byte	0x3f
	.zero		1


	//   ....[78]....
        /*0ae8*/ 	.word	0x00014b50
        /*0aec*/ 	.word	0x00000000
        /*0af0*/ 	.word	0x00033470
        /*0af4*/ 	.short	0x010a
        /*0af6*/ 	.byte	0x3f
	.zero		1


	//   ....[79]....
        /*0af8*/ 	.word	0x00014ba0
        /*0afc*/ 	.word	0x00000000
        /*0b00*/ 	.word	0x00033460
        /*0b04*/ 	.short	0x010a
        /*0b06*/ 	.byte	0x3f
	.zero		1


	//   ....[80]....
        /*0b08*/ 	.word	0x00014bf0
        /*0b0c*/ 	.word	0x00000000
        /*0b10*/ 	.word	0x00033420
        /*0b14*/ 	.short	0x010a
        /*0b16*/ 	.byte	0x3f
	.zero		1


	//   ....[81]....
        /*0b18*/ 	.word	0x00014d90
        /*0b1c*/ 	.word	0x00000006
        /*0b20*/ 	.word	0x00000000
        /*0b24*/ 	.short	0x010a
        /*0b26*/ 	.byte	0x3f
	.zero		1


	//   ....[82]....
        /*0b28*/ 	.word	0x00014de0
        /*0b2c*/ 	.word	0x00000007
        /*0b30*/ 	.word	0x00000000
        /*0b34*/ 	.short	0x010a
        /*0b36*/ 	.byte	0x3f
	.zero		1


	//   ....[83]....
        /*0b38*/ 	.word	0x00014e30
        /*0b3c*/ 	.word	0x00000004
        /*0b40*/ 	.word	0x00033460
        /*0b44*/ 	.short	0x010a
        /*0b46*/ 	.byte	0x3f
	.zero		1


	//   ....[84]....
        /*0b48*/ 	.word	0x00014e80
        /*0b4c*/ 	.word	0x00000003
        /*0b50*/ 	.word	0x00033460
        /*0b54*/ 	.short	0x010a
        /*0b56*/ 	.byte	0x3f
	.zero		1


	//   ....[85]....
        /*0b58*/ 	.word	0x00014ed0
        /*0b5c*/ 	.word	0x00000004
        /*0b60*/ 	.word	0x00033480
        /*0b64*/ 	.short	0x010a
        /*0b66*/ 	.byte	0x3f
	.zero		1


	//----- nvinfo : EIATTR_NUM_MBARRIERS
	.align		4
.L_815:
        /*0b68*/ 	.byte	0x03, 0x38
        /*0b6a*/ 	.short	0x0016


	//----- nvinfo : EIATTR_EXIT_INSTR_OFFSETS
	.align		4
        /*0b6c*/ 	.byte	0x04, 0x1c
        /*0b6e*/ 	.short	(.L_817 - .L_816)


	//   ....[0]....
.L_816:
        /*0b70*/ 	.word	0x00000a40


	//   ....[1]....
        /*0b74*/ 	.word	0x0000f130


	//   ....[2]....
        /*0b78*/ 	.word	0x00014050


	//----- nvinfo : EIATTR_MAX_THREADS
	.align		4
.L_817:
        /*0b7c*/ 	.byte	0x04, 0x05
        /*0b7e*/ 	.short	(.L_819 - .L_818)
.L_818:
        /*0b80*/ 	.word	0x00000180
        /*0b84*/ 	.word	0x00000001
        /*0b88*/ 	.word	0x00000001


	//----- nvinfo : EIATTR_CRS_STACK_SIZE
	.align		4
.L_819:
        /*0b8c*/ 	.byte	0x04, 0x1e
        /*0b8e*/ 	.short	(.L_821 - .L_820)
.L_820:
        /*0b90*/ 	.word	0x00000000


	//----- nvinfo : EIATTR_CBANK_PARAM_SIZE
	.align		4
.L_821:
        /*0b94*/ 	.byte	0x03, 0x19
        /*0b96*/ 	.short	0x0af0


	//----- nvinfo : EIATTR_PARAM_CBANK
	.align		4
        /*0b98*/ 	.byte	0x04, 0x0a
        /*0b9a*/ 	.short	(.L_823 - .L_822)
	.align		4
.L_822:
        /*0b9c*/ 	.word	index@(.nv.constant0._ZN7cutlass13device_kernelIN5flash11enable_sm90INS1_16FlashAttnFwdSm90INS1_25CollectiveMainloopFwdSm90ILi2EN4cute5tupleIJNS5_1CILi1EEES8_S8_EEENS6_IJNS7_ILi128EEENS7_ILi160EEENS7_ILi192EEEEEELi192ENS_12float_e4m3_tEfNS_4arch4Sm90ELb1ELb0ELb0ELb0ELb0ELb0ELb0ELb1ELb1ELb1ELb0ELb0EEENS1_21CollectiveEpilogueFwdINS6_IJSA_SC_SB_EEES9_NS_10bfloat16_tESG_Li256ELb0ELb1ELb0ELb1EEENS1_30DynamicPersistentTileSchedulerILi256ELi128ELb0ELb1ELb1EEEEEEEEEvNT_6ParamsE)
        /*0ba0*/ 	.short	0x0210
        /*0ba2*/ 	.short	0x0af0


	//----- nvinfo : EIATTR_SW_WAR
	.align		4
.L_823:
        /*0ba4*/ 	.byte	0x04, 0x36
        /*0ba6*/ 	.short	(.L_825 - .L_824)
.L_824:
        /*0ba8*/ 	.word	0x00000008
.L_825:


//--------------------- .nv.info._ZN7cutlass13device_kernelIN5flash11enable_sm90INS1_16FlashAttnFwdSm90INS1_25CollectiveMainloopFwdSm90ILi2EN4cute5tupleIJNS5_1CILi1EEES8_S8_EEENS6_IJNS7_ILi128EEENS7_ILi160EEENS7_ILi192EEEEEELi192ENS_12float_e4m3_tEfNS_4arch4Sm90ELb1ELb0ELb0ELb1ELb0ELb0ELb0ELb1ELb1ELb1ELb0ELb0EEENS1_21CollectiveEpilogueFwdINS6_IJSA_SC_SB_EEES9_NS_10bfloat16_tESG_Li256ELb1ELb1ELb0ELb1EEENS1_36VarlenDynamicPersistentTileSchedulerILi128ELi160ELi256ELi128ELb0ELb1ELb1ELb1ELb1ELb1EEEEEEEEEvNT_6ParamsE --------------------------
	.section	.nv.info._ZN7cutlass13device_kernelIN5flash11enable_sm90INS1_16FlashAttnFwdSm90INS1_25CollectiveMainloopFwdSm90ILi2EN4cute5tupleIJNS5_1CILi1EEES8_S8_EEENS6_IJNS7_ILi128EEENS7_ILi160EEENS7_ILi192EEEEEELi192ENS_12float_e4m3_tEfNS_4arch4Sm90ELb1ELb0ELb0ELb1ELb0ELb0ELb0ELb1ELb1ELb1ELb0ELb0EEENS1_21CollectiveEpilogueFwdINS6_IJSA_SC_SB_EEES9_NS_10bfloat16_tESG_Li256ELb1ELb1ELb0ELb1EEENS1_36VarlenDynamicPersistentTileSchedulerILi128ELi160ELi256ELi128ELb0ELb1ELb1ELb1ELb1ELb1EEEEEEEEEvNT_6ParamsE,"",@"SHT_CUDA_INFO"
	.sectionflags	@""
	.align	4


	//----- nvinfo : EIATTR_CUDA_API_VERSION
	.align		4
        /*0000*/ 	.byte	0x04, 0x37
        /*0002*/ 	.short	(.L_827 - .L_826)
.L_826:
        /*0004*/ 	.word	0x00000082


	//----- nvinfo : EIATTR_KPARAM_INFO
	.align		4
.L_827:
        /*0008*/ 	.byte	0x04, 0x17
        /*000a*/ 	.short	(.L_829 - .L_828)
.L_828:
        /*000c*/ 	.word	0x00000000
        /*0010*/ 	.short	0x0000
        /*0012*/ 	.short	0x0070
        /*0014*/ 	.byte	0x00, 0xf0, 0x01, 0x2a


	//----- nvinfo : EIATTR_SPARSE_MMA_MASK
	.align		4
.L_829:
        /*0018*/ 	.byte	0x03, 0x50
        /*001a*/ 	.short	0x0000


	//----- nvinfo : EIATTR_MAXREG_COUNT
	.align		4
        /*001c*/ 	.byte	0x03, 0x1b
        /*001e*/ 	.short	0x00a8


	//----- nvinfo : EIATTR_NUM_BARRIERS
	.align		4
        /*0020*/ 	.byte	0x02, 0x4c
        /*0022*/ 	.byte	0x10
	.zero		1


	//----- nvinfo : EIATTR_EXTERNS
	.align		4
        /*0024*/ 	.byte	0x04, 0x0f
        /*0026*/ 	.short	(.L_831 - .L_830)


	//   ....[0]....
	.align		4
.L_830:
        /*0028*/ 	.word	index@(__assertfail)


	//----- nvinfo : EIATTR_ANNOTATIONS
	.align		4
.L_831:
        /*002c*/ 	.byte	0x04, 0x55
        /*002e*/ 	.short	(.L_833 - .L_832)


	//   ....[0]....
.L_832:
        /* <DEDUP_REMOVED lines=41> */


	//----- nvinfo : EIATTR_MERCURY_ISA_VERSION
	.align		4
.L_833:
        /*02b0*/ 	.byte	0x03, 0x5f
        /*02b2*/ 	.short	0x0101


	//----- nvinfo : EIATTR_UNUSED_LOAD_BYTE_OFFSET
	.align		4
        /*02b4*/ 	.byte	0x04, 0x44
        /*02b6*/ 	.short	(.L_835 - .L_834)


	//   ....[0]....
.L_834:
        /*02b8*/ 	.word	0x00000a40
        /*02bc*/ 	.word	0x0000fff0


	//   ....[1]....
        /*02c0*/ 	.word	0x0000c5f0
        /*02c4*/ 	.word	0x0000fff0


	//----- nvinfo : EIATTR_INT_WARP_WIDE_INSTR_OFFSETS
	.align		4
.L_835:
        /*02c8*/ 	.byte	0x04, 0x31
        /*02ca*/ 	.short	(.L_837 - .L_836)


	//   ....[0]....
.L_836:
        /*02cc*/ 	.word	0x00000130


	//   ....[1]....
        /*02d0*/ 	.word	0x00000170


	//   ....[2]....
        /*02d4*/ 	.word	0x000001e0


	//   ....[3]....
        /*02d8*/ 	.word	0x00010d30


	//   ....[4]....
        /*02dc*/ 	.word	0x00010dc0


	//   ....[5]....
        /*02e0*/ 	.word	0x00013f50


	//   ....[6]....
        /*02e4*/ 	.word	0x00013fe0


	//----- nvinfo : EIATTR_COOP_GROUP_MASK_REGIDS
	.align		4
.L_837:
        /*02e8*/ 	.byte	0x04, 0x29
        /*02ea*/ 	.short	(.L_839 - .L_838)


	//   ....[0]....
.L_838:
        /*02ec*/ 	.word	0xffffffff


	//   ....[1]....
        /*02f0*/ 	.word	0xffffffff


	//   ....[2]....
        /*02f4*/ 	.word	0xffffffff


	//   ....[3]....
        /*02f8*/ 	.word	0xffffffff


	//   ....[4]....
        /*02fc*/ 	.word	0xffffffff


	//   ....[5]....
        /*0300*/ 	.word	0xffffffff


	//   ....[6]....
        /*0304*/ 	.word	0xffffffff


	//   ....[7]....
        /*0308*/ 	.word	0xffffffff


	//   ....[8]....
        /*030c*/ 	.word	0xffffffff


	//   ....[9]....
        /*0310*/ 	.word	0xffffffff


	//   ....[10]....
        /*0314*/ 	.word	0xffffffff


	//   ....[11]....
        /*0318*/ 	.word	0xffffffff


	//   ....[12]....
        /*031c*/ 	.word	0xffffffff


	//   ....[13]....
        /*0320*/ 	.word	0xffffffff


	//   ....[14]....
        /*0324*/ 	.word	0xffffffff


	//   ....[15]....
        /*0328*/ 	.word	0xffffffff


	//   ....[16]....
        /*032c*/ 	.word	0xffffffff


	//   ....[17]....
        /*0330*/ 	.word	0xffffffff


	//   ....[18]....
        /*0334*/ 	.word	0xffffffff


	//   ....[19]....
        /*0338*/ 	.word	0xffffffff


	//   ....[20]....
        /*033c*/ 	.word	0xffffffff


	//   ....[21]....
        /*0340*/ 	.word	0xffffffff


	//   ....[22]....
        /*0344*/ 	.word	0xffffffff


	//   ....[23]....
        /*0348*/ 	.word	0xffffffff


	//   ....[24]....
        /*034c*/ 	.word	0xffffffff


	//   ....[25]....
        /*0350*/ 	.word	0xffffffff


	//   ....[26]....
        /*0354*/ 	.word	0xffffffff


	//   ....[27]....
        /*0358*/ 	.word	0xffffffff


	//   ....[28]....
        /*035c*/ 	.word	0xffffffff


	//   ....[29]....
        /*0360*/ 	.word	0xffffffff


	//   ....[30]....
        /*0364*/ 	.word	0xffffffff


	//   ....[31]....
        /*0368*/ 	.word	0xffffffff


	//   ....[32]....
        /*036c*/ 	.word	0xffffffff


	//   ....[33]....
        /*0370*/ 	.word	0xffffffff


	//   ....[34]....
        /*0374*/ 	.word	0xffffffff


	//   ....[35]....
        /*0378*/ 	.word	0xffffffff


	//   ....[36]....
        /*037c*/ 	.word	0xffffffff


	//   ....[37]....
        /*0380*/ 	.word	0xffffffff


	//   ....[38]....
        /*0384*/ 	.word	0xffffffff


	//   ....[39]....
        /*0388*/ 	.word	0xffffffff


	//   ....[40]....
        /*038c*/ 	.word	0xffffffff


	//   ....[41]....
        /*0390*/ 	.word	0xffffffff


	//   ....[42]....
        /*0394*/ 	.word	0xffffffff


	//   ....[43]....
        /*0398*/ 	.word	0xffffffff


	//   ....[44]....
        /*039c*/ 	.word	0xffffffff


	//   ....[45]....
        /*03a0*/ 	.word	0xffffffff


	//   ....[46]....
        /*03a4*/ 	.word	0xffffffff


	//   ....[47]....
        /*03a8*/ 	.word	0xffffffff


	//   ....[48]....
        /*03ac*/ 	.word	0xffffffff


	//   ....[49]....
        /*03b0*/ 	.word	0xffffffff


	//   ....[50]....
        /*03b4*/ 	.word	0xffffffff


	//   ....[51]....
        /*03b8*/ 	.word	0xffffffff


	//   ....[52]....
        /*03bc*/ 	.word	0xffffffff


	//   ....[53]....
        /*03c0*/ 	.word	0xffffffff


	//   ....[54]....
        /*03c4*/ 	.word	0xffffffff


	//   ....[55]....
        /*03c8*/ 	.word	0xffffffff


	//   ....[56]....
        /*03cc*/ 	.word	0xffffffff


	//   ....[57]....
        /*03d0*/ 	.word	0xffffffff


	//   ....[58]....
        /*03d4*/ 	.word	0xffffffff


	//   ....[59]....
        /*03d8*/ 	.word	0xffffffff


	//   ....[60]....
        /*03dc*/ 	.word	0xffffffff


	//   ....[61]....
        /*03e0*/ 	.word	0xffffffff


	//   ....[62]....
        /*03e4*/ 	.word	0xffffffff


	//   ....[63]....
        /*03e8*/ 	.word	0xffffffff


	//   ....[64]....
        /*03ec*/ 	.word	0xffffffff


	//   ....[65]....
        /*03f0*/ 	.word	0xffffffff


	//   ....[66]....
        /*03f4*/ 	.word	0xffffffff


	//   ....[67]....
        /*03f8*/ 	.word	0xffffffff


	//   ....[68]....
        /*03fc*/ 	.word	0xffffffff


	//   ....[69]....
        /*0400*/ 	.word	0xffffffff


	//   ....[70]....
        /*0404*/ 	.word	0xffffffff


	//   ....[71]....
        /*0408*/ 	.word	0xffffffff


	//   ....[72]....
        /*040c*/ 	.word	0xffffffff


	//   ....[73]....
        /*0410*/ 	.word	0xffffffff


	//   ....[74]....
        /*0414*/ 	.word	0xffffffff


	//   ....[75]....
        /*0418*/ 	.word	0xffffffff


	//   ....[76]....
        /*041c*/ 	.word	0xffffffff


	//   ....[77]....
        /*0420*/ 	.word	0xffffffff


	//   ....[78]....
        /*0424*/ 	.word	0xffffffff


	//   ....[79]....
        /*0428*/ 	.word	0xffffffff


	//   ....[80]....
        /*042c*/ 	.word	0xffffffff


	//   ....[81]....
        /*0430*/ 	.word	0xffffffff


	//   ....[82]....
        /*0434*/ 	.word	0xffffffff


	//   ....[83]....
        /*0438*/ 	.word	0xffffffff


	//   ....[84]....
        /*043c*/ 	.word	0xffffffff


	//   ....[85]....
        /*0440*/ 	.word	0xffffffff


	//   ....[86]....
        /*0444*/ 	.word	0xffffffff


	//   ....[87]....
        /*0448*/ 	.word	0xffffffff


	//   ....[88]....
        /*044c*/ 	.word	0xffffffff


	//   ....[89]....
        /*0450*/ 	.word	0xffffffff


	//   ....[90]....
        /*0454*/ 	.word	0xffffffff


	//   ....[91]....
        /*0458*/ 	.word	0xffffffff


	//   ....[92]....
        /*045c*/ 	.word	0xffffffff


	//   ....[93]....
        /*0460*/ 	.word	0xffffffff


	//   ....[94]....
        /*0464*/ 	.word	0xffffffff


	//   ....[95]....
        /*0468*/ 	.word	0xffffffff


	//   ....[96]....
        /*046c*/ 	.word	0xffffffff


	//   ....[97]....
        /*0470*/ 	.word	0xffffffff


	//   ....[98]....
        /*0474*/ 	.word	0xffffffff


	//   ....[99]....
        /*0478*/ 	.word	0xffffffff


	//   ....[100]....
        /*047c*/ 	.word	0xffffffff


	//   ....[101]....
        /*0480*/ 	.word	0xffffffff


	//   ....[102]....
        /*0484*/ 	.word	0xffffffff


	//   ....[103]....
        /*0488*/ 	.word	0xffffffff


	//   ....[104]....
        /*048c*/ 	.word	0xffffffff


	//   ....[105]....
        /*0490*/ 	.word	0xffffffff


	//   ....[106]....
        /*0494*/ 	.word	0xffffffff


	//   ....[107]....
        /*0498*/ 	.word	0xffffffff


	//   ....[108]....
        /*049c*/ 	.word	0xffffffff


	//   ....[109]....
        /*04a0*/ 	.word	0xffffffff


	//   ....[110]....
        /*04a4*/ 	.word	0xffffffff


	//   ....[111]....
        /*04a8*/ 	.word	0xffffffff


	//   ....[112]....
        /*04ac*/ 	.word	0xffffffff


	//   ....[113]....
        /*04b0*/ 	.word	0xffffffff


	//   ....[114]....
        /*04b4*/ 	.word	0xffffffff


	//   ....[115]....
        /*04b8*/ 	.word	0xffffffff


	//   ....[116]....
        /*04bc*/ 	.word	0xffffffff


	//   ....[117]....
        /*04c0*/ 	.word	0xffffffff


	//   ....[118]....
        /*04c4*/ 	.word	0xffffffff


	//   ....[119]....
        /*04c8*/ 	.word	0xffffffff


	//   ....[120]....
        /*04cc*/ 	.word	0xffffffff


	//   ....[121]....
        /*04d0*/ 	.word	0xffffffff


	//   ....[122]....
        /*04d4*/ 	.word	0xffffffff


	//   ....[123]....
        /*04d8*/ 	.word	0xffffffff


	//   ....[124]....
        /*04dc*/ 	.word	0xffffffff


	//   ....[125]....
        /*04e0*/ 	.word	0xffffffff


	//   ....[126]....
        /*04e4*/ 	.word	0xffffffff


	//   ....[127]....
        /*04e8*/ 	.word	0xffffffff


	//   ....[128]....
        /*04ec*/ 	.word	0xffffffff


	//   ....[129]....
        /*04f0*/ 	.word	0xffffffff


	//   ....[130]....
        /*04f4*/ 	.word	0xffffffff


	//   ....[131]....
        /*04f8*/ 	.word	0xffffffff


	//   ....[132]....
        /*04fc*/ 	.word	0xffffffff


	//   ....[133]....
        /*0500*/ 	.word	0xffffffff


	//   ....[134]....
        /*0504*/ 	.word	0xffffffff


	//   ....[135]....
        /*0508*/ 	.word	0xffffffff


	//   ....[136]....
        /*050c*/ 	.word	0xffffffff


	//   ....[137]....
        /*0510*/ 	.word	0xffffffff


	//   ....[138]....
        /*0514*/ 	.word	0xffffffff


	//   ....[139]....
        /*0518*/ 	.word	0x0500000f


	//   ....[140]....
        /*051c*/ 	.word	0x0500000f


	//   ....[141]....
        /*0520*/ 	.word	0x0500000f


	//   ....[142]....
        /*0524*/ 	.word	0x0500000f


	//   ....[143]....
        /*0528*/ 	.word	0x0500000f


	//   ....[144]....
        /*052c*/ 	.word	0x0500000f


	//   ....[145]....
        /*0530*/ 	.word	0x0500000f


	//   ....[146]....
        /*0534*/ 	.word	0x0500000f


	//   ....[147]....
        /*0538*/ 	.word	0x0500000f


	//   ....[148]....
        /*053c*/ 	.word	0x0500000f


	//----- nvinfo : EIATTR_COOP_GROUP_INSTR_OFFSETS
	.align		4
.L_839:
        /*0540*/ 	.byte	0x04, 0x28
        /*0542*/ 	.short	(.L_841 - .L_840)


	//   ....[0]....
.L_840:
        /*0544*/ 	.word	0x00000070


	//   ....[1]....
        /*0548*/ 	.word	0x00000140


	//   ....[2]....
        /*054c*/ 	.word	0x00000190


	//   ....[3]....
        /*0550*/ 	.word	0x000003c0


	//   ....[4]....
        /*0554*/ 	.word	0x00000520


	//   ....[5]....
        /*0558*/ 	.word	0x00000640


	//   ....[6]....
        /*055c*/ 	.word	0x000007a0


	//   ....[7]....
        /*0560*/ 	.word	0x00001a30


	//   ....[8]....
        /*0564*/ 	.word	0x00002820


	//   ....[9]....
        /*0568*/ 	.word	0x00002840


	//   ....[10]....
        /*056c*/ 	.word	0x00003360


	//   ....[11]....
        /*0570*/ 	.word	0x00003420


	//   ....[12]....
        /*0574*/ 	.word	0x00003f70


	//   ....[13]....
        /*0578*/ 	.word	0x00004040


	//   ....[14]....
        /*057c*/ 	.word	0x00005ed0


	//   ....[15]....
        /*0580*/ 	.word	0x00005f00


	//   ....[16]....
        /*0584*/ 	.word	0x000067a0


	//   ....[17]....
        /*0588*/ 	.word	0x000068a0


	//   ....[18]....
        /*058c*/ 	.word	0x00007350


	//   ....[19]....
        /*0590*/ 	.word	0x000073b0


	//   ....[20]....
        /*0594*/ 	.word	0x00009dc0


	//   ....[21]....
        /*0598*/ 	.word	0x00009dd0


	//   ....[22]....
        /*059c*/ 	.word	0x00009e00


	//   ....[23]....
        /*05a0*/ 	.word	0x00009e10


	//   ....[24]....
        /*05a4*/ 	.word	0x0000bca0


	//   ....[25]....
        /*05a8*/ 	.word	0x0000bcb0


	//   ....[26]....
        /*05ac*/ 	.word	0x0000bce0


	//   ....[27]....
        /*05b0*/ 	.word	0x0000bcf0


	//   ....[28]....
        /*05b4*/ 	.word	0x0000d150


	//   ....[29]....
        /*05b8*/ 	.word	0x0000d180


	//   ....[30]....
        /*05bc*/ 	.word	0x0000d1b0


	//   ....[31]....
        /*05c0*/ 	.word	0x0000d1e0


	//   ....[32]....
        /*05c4*/ 	.word	0x0000d210


	//   ....[33]....
        /*05c8*/ 	.word	0x0000d230


	//   ....[34]....
        /*05cc*/ 	.word	0x0000d240


	//   ....[35]....
        /*05d0*/ 	.word	0x0000d250


	//   ....[36]....
        /*05d4*/ 	.word	0x0000d260


	//   ....[37]....
        /*05d8*/ 	.word	0x0000d270


	//   ....[38]....
        /*05dc*/ 	.word	0x0000d280


	//   ....[39]....
        /*05e0*/ 	.word	0x0000d2b0


	//   ....[40]....
        /*05e4*/ 	.word	0x0000d2e0


	//   ....[41]....
        /*05e8*/ 	.word	0x0000d310


	//   ....[42]....
        /*05ec*/ 	.word	0x0000d340


	//   ....[43]....
        /*05f0*/ 	.word	0x0000d350


	//   ....[44]....
        /*05f4*/ 	.word	0x0000d360


	//   ....[45]....
        /*05f8*/ 	.word	0x0000d390


	//   ....[46]....
        /*05fc*/ 	.word	0x0000d3c0


	//   ....[47]....
        /*0600*/ 	.word	0x0000d3d0


	//   ....[48]....
        /*0604*/ 	.word	0x0000d3e0


	//   ....[49]....
        /*0608*/ 	.word	0x0000d410


	//   ....[50]....
        /*060c*/ 	.word	0x0000d450


	//   ....[51]....
        /*0610*/ 	.word	0x0000d460


	//   ....[52]....
        /*0614*/ 	.word	0x0000d490


	//   ....[53]....
        /*0618*/ 	.word	0x0000d4c0


	//   ....[54]....
        /*061c*/ 	.word	0x0000d4f0


	//   ....[55]....
        /*0620*/ 	.word	0x0000d500


	//   ....[56]....
        /*0624*/ 	.word	0x0000d510


	//   ....[57]....
        /*0628*/ 	.word	0x0000d520


	//   ....[58]....
        /*062c*/ 	.word	0x0000d530


	//   ....[59]....
        /*0630*/ 	.word	0x0000d560


	//   ....[60]....
        /*0634*/ 	.word	0x0000d570


	//   ....[61]....
        /*0638*/ 	.word	0x0000d580


	//   ....[62]....
        /*063c*/ 	.word	0x0000d590


	//   ....[63]....
        /*0640*/ 	.word	0x0000d5a0


	//   ....[64]....
        /*0644*/ 	.word	0x0000d5b0


	//   ....[65]....
        /*0648*/ 	.word	0x0000d5c0


	//   ....[66]....
        /*064c*/ 	.word	0x0000d5d0


	//   ....[67]....
        /*0650*/ 	.word	0x0000d600


	//   ....[68]....
        /*0654*/ 	.word	0x0000d630


	//   ....[69]....
        /*0658*/ 	.word	0x0000d640


	//   ....[70]....
        /*065c*/ 	.word	0x0000d650


	//   ....[71]....
        /*0660*/ 	.word	0x0000d660


	//   ....[72]....
        /*0664*/ 	.word	0x0000d690


	//   ....[73]....
        /*0668*/ 	.word	0x0000d6a0


	//   ....[74]....
        /*066c*/ 	.word	0x0000d6b0


	//   ....[75]....
        /*0670*/ 	.word	0x0000d6c0


	//   ....[76]....
        /*0674*/ 	.word	0x0000dd50


	//   ....[77]....
        /*0678*/ 	.word	0x0000dd90


	//   ....[78]....
        /*067c*/ 	.word	0x0000ddd0


	//   ....[79]....
        /*0680*/ 	.word	0x0000de00


	//   ....[80]....
        /*0684*/ 	.word	0x0000e530


	//   ....[81]....
        /*0688*/ 	.word	0x0000e560


	//   ....[82]....
        /*068c*/ 	.word	0x0000e660


	//   ....[83]....
        /*0690*/ 	.word	0x0000e680


	//   ....[84]....
        /*0694*/ 	.word	0x0000e780


	//   ....[85]....
        /*0698*/ 	.word	0x0000e7a0


	//   ....[86]....
        /*069c*/ 	.word	0x0000e8b0


	//   ....[87]....
        /*06a0*/ 	.word	0x0000e8d0


	//   ....[88]....
        /*06a4*/ 	.word	0x0000f1d0


	//   ....[89]....
        /*06a8*/ 	.word	0x0000f1f0


	//   ....[90]....
        /*06ac*/ 	.word	0x0000f2f0


	//   ....[91]....
        /*06b0*/ 	.word	0x0000f310


	//   ....[92]....
        /*06b4*/ 	.word	0x0000f410


	//   ....[93]....
        /*06b8*/ 	.word	0x0000f430


	//   ....[94]....
        /*06bc*/ 	.word	0x0000f540


	//   ....[95]....
        /*06c0*/ 	.word	0x0000f560


	//   ....[96]....
        /*06c4*/ 	.word	0x0000f6e0


	//   ....[97]....
        /*06c8*/ 	.word	0x0000f8c0


	//   ....[98]....
        /*06cc*/ 	.word	0x0000f8f0


	//   ....[99]....
        /*06d0*/ 	.word	0x0000f920


	//   ....[100]....
        /*06d4*/ 	.word	0x0000f960


	//   ....[101]....
        /*06d8*/ 	.word	0x0000f990


	//   ....[102]....
        /*06dc*/ 	.word	0x0000f9d0


	//   ....[103]....
        /*06e0*/ 	.word	0x0000fb60


	//   ....[104]....
        /*06e4*/ 	.word	0x0000fb90


	//   ....[105]....
        /*06e8*/ 	.word	0x0000fbc0


	//   ....[106]....
        /*06ec*/ 	.word	0x0000fbf0


	//   ....[107]....
        /*06f0*/ 	.word	0x0000fc20


	//   ....[108]....
        /*06f4*/ 	.word	0x0000fc60


	//   ....[109]....
        /*06f8*/ 	.word	0x0000fd00


	//   ....[110]....
        /*06fc*/ 	.word	0x0000fd90


	//   ....[111]....
        /*0700*/ 	.word	0x0000fe40


	//   ....[112]....
        /*0704*/ 	.word	0x000114b0


	//   ....[113]....
        /*0708*/ 	.word	0x00012260


	//   ....[114]....
        /*070c*/ 	.word	0x00012280


	//   ....[115]....
        /*0710*/ 	.word	0x00012330


	//   ....[116]....
        /*0714*/ 	.word	0x00012340


	//   ....[117]....
        /*0718*/ 	.word	0x000123d0


	//   ....[118]....
        /*071c*/ 	.word	0x000123e0


	//   ....[119]....
        /*0720*/ 	.word	0x000123f0


	//   ....[120]....
        /*0724*/ 	.word	0x00012400


	//   ....[121]....
        /*0728*/ 	.word	0x00014fc0


	//   ....[122]....
        /*072c*/ 	.word	0x00014ff0


	//   ....[123]....
        /*0730*/ 	.word	0x00015020


	//   ....[124]....
        /*0734*/ 	.word	0x00015060


	//   ....[125]....
        /*0738*/ 	.word	0x00015090


	//   ....[126]....
        /*073c*/ 	.word	0x000150a0


	//   ....[127]....
        /*0740*/ 	.word	0x000150d0


	//   ....[128]....
        /*0744*/ 	.word	0x000150e0


	//   ....[129]....
        /*0748*/ 	.word	0x00015220


	//   ....[130]....
        /*074c*/ 	.word	0x00015250


	//   ....[131]....
        /*0750*/ 	.word	0x00015280


	//   ....[132]....
        /*0754*/ 	.word	0x000152b0


	//   ....[133]....
        /*0758*/ 	.word	0x000152e0


	//   ....[134]....
        /*075c*/ 	.word	0x00015320


	//   ....[135]....
        /*0760*/ 	.word	0x000153b0


	//   ....[136]....
        /*0764*/ 	.word	0x00015440


	//   ....[137]....
        /*0768*/ 	.word	0x000154b0


	//   ....[138]....
        /*076c*/ 	.word	0x00015b40


	//   ....[139]....
        /*0770*/ 	.word	0x00016140


	//   ....[140]....
        /*0774*/ 	.word	0x00016320


	//   ....[141]....
        /*0778*/ 	.word	0x00016380


	//   ....[142]....
        /*077c*/ 	.word	0x00016400


	//   ....[143]....
        /*0780*/ 	.word	0x000164f0


	//   ....[144]....
        /*0784*/ 	.word	0x00016550


	//   ....[145]....
        /*0788*/ 	.word	0x00016650


	//   ....[146]....
        /*078c*/ 	.word	0x000166b0


	//   ....[147]....
        /*0790*/ 	.word	0x00016790


	//   ....[148]....
        /*0794*/ 	.word	0x00016ae0


	//----- nvinfo : EIATTR_REG_RECONFIG
	.align		4
.L_841:
        /*0798*/ 	.byte	0x01, 0x54
	.zero		2


	//----- nvinfo : EIATTR_SYSCALL_OFFSETS
	.align		4
        /*079c*/ 	.byte	0x04, 0x46
        /*079e*/ 	.short	(.L_843 - .L_842)


	//   ....[0]....
.L_842:
        /*07a0*/ 	.word	0x00001c10


	//   ....[1]....
        /*07a4*/ 	.word	0x00010f30


	//   ....[2]....
        /*07a8*/ 	.word	0x00011090


	//   ....[3]....
        /*07ac*/ 	.word	0x000111e0


	//   ....[4]....
        /*07b0*/ 	.word	0x00011320


	//   ....[5]....
        /*07b4*/ 	.word	0x00011e40


	//----- nvinfo : EIATTR_MBARRIER_INSTR_OFFSETS
	.align		4
.L_843:
        /*07b8*/ 	.byte	0x04, 0x39
        /*07ba*/ 	.short	(.L_845 - .L_844)


	//   ....[0]....
.L_844:
        /*07bc*/ 	.word	0x00000270
        /*07c0*/ 	.word	0x000000ff
        /*07c4*/ 	.word	0x00033400
        /*07c8*/ 	.short	0x0100
        /*07ca*/ 	.byte	0x08
	.zero		1


	//   ....[1]....
        /*07cc*/ 	.word	0x00000280
        /*07d0*/ 	.word	0x000000ff
        /*07d4*/ 	.word	0x00033420
        /*07d8*/ 	.short	0x0100
        /*07da*/ 	.byte	0x08
	.zero		1


	//   ....[2]....
        /*07dc*/ 	.word	0x00000370
        /*07e0*/ 	.word	0x000000ff
        /*07e4*/ 	.word	0x00033430
        /*07e8*/ 	.short	0x0100
        /*07ea*/ 	.byte	0x08
	.zero		1


	//   ....[3]....
        /*07ec*/ 	.word	0x00000380
        /*07f0*/ 	.word	0x000000ff
        /*07f4*/ 	.word	0x00033440
        /*07f8*/ 	.short	0x0100
        /*07fa*/ 	.byte	0x08
	.zero		1


	//   ....[4]....
        /*07fc*/ 	.word	0x00000390
        /*0800*/ 	.word	0x000000ff
        /*0804*/ 	.word	0x00033438
        /*0808*/ 	.short	0x0100
        /*080a*/ 	.byte	0x08
	.zero		1


	//   ....[5]....
        /*080c*/ 	.word	0x000003a0
        /*0810*/ 	.word	0x000000ff
        /*0814*/ 	.word	0x00033448
        /*0818*/ 	.short	0x0100
        /*081a*/ 	.byte	0x08
	.zero		1


	//   ....[6]....
        /*081c*/ 	.word	0x000004d0
        /*0820*/ 	.word	0x000000ff
        /*0824*/ 	.word	0x00033450
        /*0828*/ 	.short	0x0100
        /*082a*/ 	.byte	0x08
	.zero		1


	//   ....[7]....
        /*082c*/ 	.word	0x000004e0
        /*0830*/ 	.word	0x000000ff
        /*0834*/ 	.word	0x00033460
        /*0838*/ 	.short	0x0100
        /*083a*/ 	.byte	0x08
	.zero		1


	//   ....[8]....
        /*083c*/ 	.word	0x000004f0
        /*0840*/ 	.word	0x000000ff
        /*0844*/ 	.word	0x00033458
        /*0848*/ 	.short	0x0100
        /*084a*/ 	.byte	0x08
	.zero		1


	//   ....[9]....
        /*084c*/ 	.word	0x00000500
        /*0850*/ 	.word	0x000000ff
        /*0854*/ 	.word	0x00033468
        /*0858*/ 	.short	0x0100
        /*085a*/ 	.byte	0x08
	.zero		1


	//   ....[10]....
        /*085c*/ 	.word	0x000005f0
        /*0860*/ 	.word	0x000000ff
        /*0864*/ 	.word	0x00033470
        /*0868*/ 	.short	0x0100
        /*086a*/ 	.byte	0x06
	.zero		1


	//   ....[11]....
        /*086c*/ 	.word	0x00000600
        /*0870*/ 	.word	0x000000ff
        /*0874*/ 	.word	0x00033480
        /*0878*/ 	.short	0x0100
        /*087a*/ 	.byte	0x06
	.zero		1


	//   ....[12]....
        /*087c*/ 	.word	0x00000610
        /*0880*/ 	.word	0x000000ff
        /*0884*/ 	.word	0x00033478
        /*0888*/ 	.short	0x0100
        /*088a*/ 	.byte	0x06
	.zero		1


	//   ....[13]....
        /*088c*/ 	.word	0x00000620
        /*0890*/ 	.word	0x000000ff
        /*0894*/ 	.word	0x00033488
        /*0898*/ 	.short	0x0100
        /*089a*/ 	.byte	0x06
	.zero		1


	//   ....[14]....
        /*089c*/ 	.word	0x00000750
        /*08a0*/ 	.word	0x000000ff
        /*08a4*/ 	.word	0x00033490
        /*08a8*/ 	.short	0x0100
        /*08aa*/ 	.byte	0x08
	.zero		1


	//   ....[15]....
        /*08ac*/ 	.word	0x00000760
        /*08b0*/ 	.word	0x000000ff
        /*08b4*/ 	.word	0x000334a0
        /*08b8*/ 	.short	0x0100
        /*08ba*/ 	.byte	0x08
	.zero		1


	//   ....[16]....
        /*08bc*/ 	.word	0x00000770
        /*08c0*/ 	.word	0x000000ff
        /*08c4*/ 	.word	0x00033498
        /*08c8*/ 	.short	0x0100
        /*08ca*/ 	.byte	0x08
	.zero		1


	//   ....[17]....
        /*08cc*/ 	.word	0x00000780
        /*08d0*/ 	.word	0x000000ff
        /*08d4*/ 	.word	0x000334a8
        /*08d8*/ 	.short	0x0100
        /*08da*/ 	.byte	0x08
	.zero		1


	//   ....[18]....
        /*08dc*/ 	.word	0x000008b0
        /*08e0*/ 	.word	0x000000ff
        /*08e4*/ 	.word	0x000334b0
        /*08e8*/ 	.short	0x0100
        /*08ea*/ 	.byte	0x08
	.zero		1


	//   ....[19]....
        /*08ec*/ 	.word	0x000008c0
        /*08f0*/ 	.word	0x000000ff
        /*08f4*/ 	.word	0x000334c0
        /*08f8*/ 	.short	0x0100
        /*08fa*/ 	.byte	0x08
	.zero		1


	//   ....[20]....
        /*08fc*/ 	.word	0x000008d0
        /*0900*/ 	.word	0x000000ff
        /*0904*/ 	.word	0x000334b8
        /*0908*/ 	.short	0x0100
        /*090a*/ 	.byte	0x08
	.zero		1


	//   ....[21]....
        /*090c*/ 	.word	0x000008e0
        /*0910*/ 	.word	0x000000ff
        /*0914*/ 	.word	0x000334c8
        /*0918*/ 	.short	0x0100
        /*091a*/ 	.byte	0x08
	.zero		1


	//   ....[22]....
        /*091c*/ 	.word	0x00001c90
        /*0920*/ 	.word	0x000000ff
        /*0924*/ 	.word	0x00033400
        /*0928*/ 	.short	0x010a
        /*092a*/ 	.byte	0x29
	.zero		1


	//   ....[23]....
        /*092c*/ 	.word	0x00001d10
        /*0930*/ 	.word	0x00000002
        /*0934*/ 	.word	0x00033430
        /*0938*/ 	.short	0x010a
        /*093a*/ 	.byte	0x3f
	.zero		1


	//   ....[24]....
        /*093c*/ 	.word	0x00001d70
        /*0940*/ 	.word	0x00000002
        /*0944*/ 	.word	0x00033430
        /*0948*/ 	.short	0x010a
        /*094a*/ 	.byte	0x3f
	.zero		1


	//   ....[25]....
        /*094c*/ 	.word	0x000031c0
        /*0950*/ 	.word	0x00000002
        /*0954*/ 	.word	0x00000000
        /*0958*/ 	.short	0x0101
        /*095a*/ 	.byte	0x3f
	.zero		1


	//   ....[26]....
        /*095c*/ 	.word	0x000050f0
        /*0960*/ 	.word	0x000000ff
        /*0964*/ 	.word	0x00033430
        /*0968*/ 	.short	0x010a
        /*096a*/ 	.byte	0x06
	.zero		1


	//   ....[27]....
        /*096c*/ 	.word	0x00005130
        /*0970*/ 	.word	0x000000ff
        /*0974*/ 	.word	0x00033430
        /*0978*/ 	.short	0x010a
        /*097a*/ 	.byte	0x06
	.zero		1


	//   ....[28]....
        /*097c*/ 	.word	0x00005d70
        /*0980*/ 	.word	0x000000ff
        /*0984*/ 	.word	0x00033450
        /*0988*/ 	.short	0x010a
        /*098a*/ 	.byte	0x06
	.zero		1


	//   ....[29]....
        /*098c*/ 	.word	0x00005db0
        /*0990*/ 	.word	0x000000ff
        /*0994*/ 	.word	0x00033450
        /*0998*/ 	.short	0x010a
        /*099a*/ 	.byte	0x06
	.zero		1


	//   ....[30]....
        /*099c*/ 	.word	0x00008020
        /*09a0*/ 	.word	0x00000002
        /*09a4*/ 	.word	0x00000000
        /*09a8*/ 	.short	0x0101
        /*09aa*/ 	.byte	0x3f
	.zero		1


	//   ....[31]....
        /*09ac*/ 	.word	0x00008210
        /*09b0*/ 	.word	0x000000ff
        /*09b4*/ 	.word	0x00000000
        /*09b8*/ 	.short	0x0101
        /*09ba*/ 	.byte	0x06
	.zero		1


	//   ....[32]....
        /*09bc*/ 	.word	0x00008b30
        /*09c0*/ 	.word	0x000000ff
        /*09c4*/ 	.word	0x00033430
        /*09c8*/ 	.short	0x010a
        /*09ca*/ 	.byte	0x06
	.zero		1


	//   ....[33]....
        /*09cc*/ 	.word	0x00008b70
        /*09d0*/ 	.word	0x000000ff
        /*09d4*/ 	.word	0x00033430
        /*09d8*/ 	.short	0x010a
        /*09da*/ 	.byte	0x06
	.zero		1


	//   ....[34]....
        /*09dc*/ 	.word	0x00009780
        /*09e0*/ 	.word	0x000000ff
        /*09e4*/ 	.word	0x00033450
        /*09e8*/ 	.short	0x010a
        /*09ea*/ 	.byte	0x06
	.zero		1


	//   ....[35]....
        /*09ec*/ 	.word	0x000097c0
        /*09f0*/ 	.word	0x000000ff
        /*09f4*/ 	.word	0x00033450
        /*09f8*/ 	.short	0x010a
        /*09fa*/ 	.byte	0x06
	.zero		1


	//   ....[36]....
        /*09fc*/ 	.word	0x0000aea0
        /*0a00*/ 	.word	0x00000002
        /*0a04*/ 	.word	0x00000000
        /*0a08*/ 	.short	0x0101
        /*0a0a*/ 	.byte	0x3f
	.zero		1


	//   ....[37]....
        /*0a0c*/ 	.word	0x0000b0b0
        /*0a10*/ 	.word	0x000000ff
        /*0a14*/ 	.word	0x00000000
        /*0a18*/ 	.short	0x0101
        /*0a1a*/ 	.byte	0x06
	.zero		1


	//   ....[38]....
        /*0a1c*/ 	.word	0x0000b930
        /*0a20*/ 	.word	0x000000ff
        /*0a24*/ 	.word	0x00033450
        /*0a28*/ 	.short	0x010a
        /*0a2a*/ 	.byte	0x09
	.zero		1


	//   ....[39]....
        /*0a2c*/ 	.word	0x0000b970
        /*0a30*/ 	.word	0x000000ff
        /*0a34*/ 	.word	0x00033450
        /*0a38*/ 	.short	0x010a
        /*0a3a*/ 	.byte	0x09
	.zero		1


	//   ....[40]....
        /*0a3c*/ 	.word	0x0000c070
        /*0a40*/ 	.word	0x000000ff
        /*0a44*/ 	.word	0x00000000
        /*0a48*/ 	.short	0x0101
        /*0a4a*/ 	.byte	0x04
	.zero		1


	//   ....[41]....
        /*0a4c*/ 	.word	0x0000e520
        /*0a50*/ 	.word	0x00000000
        /*0a54*/ 	.word	0x00000000
        /*0a58*/ 	.short	0x0101
        /*0a5a*/ 	.byte	0x3f
	.zero		1


	//   ....[42]....
        /*0a5c*/ 	.word	0x00011720
        /*0a60*/ 	.word	0x00000004
        /*0a64*/ 	.word	0x00033480
        /*0a68*/ 	.short	0x010a
        /*0a6a*/ 	.byte	0x3f
	.zero		1


	//   ....[43]....
        /*0a6c*/ 	.word	0x000119a0
        /*0a70*/ 	.word	0x00000004
        /*0a74*/ 	.word	0x00033440
        /*0a78*/ 	.short	0x010a
        /*0a7a*/ 	.byte	0x3f
	.zero		1


	//   ....[44]....
        /*0a7c*/ 	.word	0x00012540
        /*0a80*/ 	.word	0x00000011
        /*0a84*/ 	.word	0x00033400
        /*0a88*/ 	.short	0x0107
        /*0a8a*/ 	.byte	0x3f
	.zero		1


	//   ....[45]....
        /*0a8c*/ 	.word	0x00012640
        /*0a90*/ 	.word	0x00000011
        /*0a94*/ 	.word	0x00033400
        /*0a98*/ 	.short	0x0101
        /*0a9a*/ 	.byte	0x3f
	.zero		1


	//   ....[46]....
        /*0a9c*/ 	.word	0x00012660
        /*0aa0*/ 	.word	0x00000011
        /*0aa4*/ 	.word	0x00033420
        /*0aa8*/ 	.short	0x010a
        /*0aaa*/ 	.byte	0x3f
	.zero		1


	//   ....[47]....
        /*0aac*/ 	.word	0x00012970
        /*0ab0*/ 	.word	0x00000006
        /*0ab4*/ 	.word	0x00033480
        /*0ab8*/ 	.short	0x010a
        /*0aba*/ 	.byte	0x3f
	.zero		1


	//   ....[48]....
        /*0abc*/ 	.word	0x00012dd0
        /*0ac0*/ 	.word	0x00000006
        /*0ac4*/ 	.word	0x00033440
        /*0ac8*/ 	.short	0x010a
        /*0aca*/ 	.byte	0x3f
	.zero		1


	//   ....[49]....
        /*0acc*/ 	.word	0x00013280
        /*0ad0*/ 	.word	0x00000003
        /*0ad4*/ 	.word	0x00033470
        /*0ad8*/ 	.short	0x010a
        /*0ada*/ 	.byte	0x3f
	.zero		1


	//   ....[50]....
        /*0adc*/ 	.word	0x000132f0
        /*0ae0*/ 	.word	0x00000003
        /*0ae4*/ 	.word	0x00033460
        /*0ae8*/ 	.short	0x010a
        /*0aea*/ 	.byte	0x3f
	.zero		1


	//   ....[51]....
        /*0aec*/ 	.word	0x00013e30
        /*0af0*/ 	.word	0x00000003
        /*0af4*/ 	.word	0x00033450
        /*0af8*/ 	.short	0x0101
        /*0afa*/ 	.byte	0x3f
	.zero		1


	//   ....[52]....
        /*0afc*/ 	.word	0x00013eb0
        /*0b00*/ 	.word	0x00000003
        /*0b04*/ 	.word	0x00000000
        /*0b08*/ 	.short	0x0101
        /*0b0a*/ 	.byte	0x3f
	.zero		1


	//   ....[53]....
        /*0b0c*/ 	.word	0x000140e0
        /*0b10*/ 	.word	0x00000000
        /*0b14*/ 	.word	0x00033470
        /*0b18*/ 	.short	0x010a
        /*0b1a*/ 	.byte	0x3f
	.zero		1


	//   ....[54]....
        /*0b1c*/ 	.word	0x00014150
        /*0b20*/ 	.word	0x00000000
        /*0b24*/ 	.word	0x00033460
        /*0b28*/ 	.short	0x010a
        /*0b2a*/ 	.byte	0x3f
	.zero		1


	//   ....[55]....
        /*0b2c*/ 	.word	0x00014cc0
        /*0b30*/ 	.word	0x00000000
        /*0b34*/ 	.word	0x00033450
        /*0b38*/ 	.short	0x0101
        /*0b3a*/ 	.byte	0x3f
	.zero		1


	//   ....[56]....
        /*0b3c*/ 	.word	0x00014d10
        /*0b40*/ 	.word	0x00000002
        /*0b44*/ 	.word	0x00000000
        /*0b48*/ 	.short	0x0101
        /*0b4a*/ 	.byte	0x3f
	.zero		1


	//   ....[57]....
        /*0b4c*/ 	.word	0x00015ac0
        /*0b50*/ 	.word	0x00000000
        /*0b54*/ 	.word	0x00033420
        /*0b58*/ 	.short	0x010a
        /*0b5a*/ 	.byte	0x3f
	.zero		1


	//   ....[58]....
        /*0b5c*/ 	.word	0x00015c80
        /*0b60*/ 	.word	0x00000006
        /*0b64*/ 	.word	0x00000000
        /*0b68*/ 	.short	0x010a
        /*0b6a*/ 	.byte	0x3f
	.zero		1


	//   ....[59]....
        /*0b6c*/ 	.word	0x00015cf0
        /*0b70*/ 	.word	0x00000007
        /*0b74*/ 	.word	0x00000000
        /*0b78*/ 	.short	0x010a
        /*0b7a*/ 	.byte	0x3f
	.zero		1


	//   ....[60]....
        /*0b7c*/ 	.word	0x00015d50
        /*0b80*/ 	.word	0x00000004
        /*0b84*/ 	.word	0x00033460
        /*0b88*/ 	.short	0x010a
        /*0b8a*/ 	.byte	0x3f
	.zero		1


	//   ....[61]....
        /*0b8c*/ 	.word	0x00015da0
        /*0b90*/ 	.word	0x00000003
        /*0b94*/ 	.word	0x00033460
        /*0b98*/ 	.short	0x010a
        /*0b9a*/ 	.byte	0x3f
	.zero		1


	//   ....[62]....
        /*0b9c*/ 	.word	0x00015de0
        /*0ba0*/ 	.word	0x00000004
        /*0ba4*/ 	.word	0x00033480
        /*0ba8*/ 	.short	0x010a
        /*0baa*/ 	.byte	0x3f
	.zero		1


	//   ....[63]....
        /*0bac*/ 	.word	0x00015e00
        /*0bb0*/ 	.word	0x00000003
        /*0bb4*/ 	.word	0x00033480
        /*0bb8*/ 	.short	0x010a
        /*0bba*/ 	.byte	0x3f
	.zero		1


	//   ....[64]....
        /*0bbc*/ 	.word	0x00015e70
        /*0bc0*/ 	.word	0x00000003
        /*0bc4*/ 	.word	0x00033400
        /*0bc8*/ 	.short	0x010a
        /*0bca*/ 	.byte	0x3f
	.zero		1


	//   ....[65]....
        /*0bcc*/ 	.word	0x00015ec0
        /*0bd0*/ 	.word	0x00000002
        /*0bd4*/ 	.word	0x00033430
        /*0bd8*/ 	.short	0x010a
        /*0bda*/ 	.byte	0x3f
	.zero		1


	//   ....[66]....
        /*0bdc*/ 	.word	0x00015f20
        /*0be0*/ 	.word	0x00000005
        /*0be4*/ 	.word	0x00033430
        /*0be8*/ 	.short	0x010a
        /*0bea*/ 	.byte	0x3f
	.zero		1


	//   ....[67]....
        /*0bec*/ 	.word	0x00015f80
        /*0bf0*/ 	.word	0x00000005
        /*0bf4*/ 	.word	0x00033450
        /*0bf8*/ 	.short	0x010a
        /*0bfa*/ 	.byte	0x3f
	.zero		1


	//   ....[68]....
        /*0bfc*/ 	.word	0x00015fe0
        /*0c00*/ 	.word	0x00000009
        /*0c04*/ 	.word	0x00033430
        /*0c08*/ 	.short	0x010a
        /*0c0a*/ 	.byte	0x3f
	.zero		1


	//   ....[69]....
        /*0c0c*/ 	.word	0x00016040
        /*0c10*/ 	.word	0x00000009
        /*0c14*/ 	.word	0x00033450
        /*0c18*/ 	.short	0x010a
        /*0c1a*/ 	.byte	0x3f
	.zero		1


	//   ....[70]....
        /*0c1c*/ 	.word	0x000160a0
        /*0c20*/ 	.word	0x00000006
        /*0c24*/ 	.word	0x00033450
        /*0c28*/ 	.short	0x010a
        /*0c2a*/ 	.byte	0x3f
	.zero		1


	//   ....[71]....
        /*0c2c*/ 	.word	0x000161f0
        /*0c30*/ 	.word	0x00000004
        /*0c34*/ 	.word	0x00033480
        /*0c38*/ 	.short	0x010a
        /*0c3a*/ 	.byte	0x3f
	.zero		1


	//   ....[72]....
        /*0c3c*/ 	.word	0x00016240
        /*0c40*/ 	.word	0x00000004
        /*0c44*/ 	.word	0x00033440
        /*0c48*/ 	.short	0x010a
        /*0c4a*/ 	.byte	0x3f
	.zero		1


	//   ....[73]....
        /*0c4c*/ 	.word	0x000167d0
        /*0c50*/ 	.word	0x00000011
        /*0c54*/ 	.word	0x00033420
        /*0c58*/ 	.short	0x010a
        /*0c5a*/ 	.byte	0x3f
	.zero		1


	//   ....[74]....
        /*0c5c*/ 	.word	0x00016820
        /*0c60*/ 	.word	0x00000006
        /*0c64*/ 	.word	0x00033480
        /*0c68*/ 	.short	0x010a
        /*0c6a*/ 	.byte	0x3f
	.zero		1


	//   ....[75]....
        /*0c6c*/ 	.word	0x00016870
        /*0c70*/ 	.word	0x00000006
        /*0c74*/ 	.word	0x00033440
        /*0c78*/ 	.short	0x010a
        /*0c7a*/ 	.byte	0x3f
	.zero		1


	//   ....[76]....
        /*0c7c*/ 	.word	0x000168c0
        /*0c80*/ 	.word	0x00000003
        /*0c84*/ 	.word	0x00033470
        /*0c88*/ 	.short	0x010a
        /*0c8a*/ 	.byte	0x3f
	.zero		1


	//   ....[77]....
        /*0c8c*/ 	.word	0x00016910
        /*0c90*/ 	.word	0x00000003
        /*0c94*/ 	.word	0x00033460
        /*0c98*/ 	.short	0x010a
        /*0c9a*/ 	.byte	0x3f
	.zero		1


	//   ....[78]....
        /*0c9c*/ 	.word	0x00016960
        /*0ca0*/ 	.word	0x00000000
        /*0ca4*/ 	.word	0x00033470
        /*0ca8*/ 	.short	0x010a
        /*0caa*/ 	.byte	0x3f
	.zero		1


	//   ....[79]....
        /*0cac*/ 	.word	0x000169b0
        /*0cb0*/ 	.word	0x00000000
        /*0cb4*/ 	.word	0x00033460
        /*0cb8*/ 	.short	0x010a
        /*0cba*/ 	.byte	0x3f
	.zero		1


	//   ....[80]....
        /*0cbc*/ 	.word	0x00016a00
        /*0cc0*/ 	.word	0x00000000
        /*0cc4*/ 	.word	0x00033420
        /*0cc8*/ 	.short	0x010a
        /*0cca*/ 	.byte	0x3f
	.zero		1


	//   ....[81]....
        /*0ccc*/ 	.word	0x00016ba0
        /*0cd0*/ 	.word	0x00000006
        /*0cd4*/ 	.word	0x00000000
        /*0cd8*/ 	.short	0x010a
        /*0cda*/ 	.byte	0x3f
	.zero		1


	//   ....[82]....
        /*0cdc*/ 	.word	0x00016bf0
        /*0ce0*/ 	.word	0x00000007
        /*0ce4*/ 	.word	0x00000000
        /*0ce8*/ 	.short	0x010a
        /*0cea*/ 	.byte	0x3f
	.zero		1


	//   ....[83]....
        /*0cec*/ 	.word	0x00016c40
        /*0cf0*/ 	.word	0x00000004
        /*0cf4*/ 	.word	0x00033460
        /*0cf8*/ 	.short	0x010a
        /*0cfa*/ 	.byte	0x3f
	.zero		1


	//   ....[84]....
        /*0cfc*/ 	.word	0x00016c90
        /*0d00*/ 	.word	0x00000003
        /*0d04*/ 	.word	0x00033460
        /*0d08*/ 	.short	0x010a
        /*0d0a*/ 	.byte	0x3f
	.zero		1


	//   ....[85]....
        /*0d0c*/ 	.word	0x00016ce0
        /*0d10*/ 	.word	0x00000004
        /*0d14*/ 	.word	0x00033480
        /*0d18*/ 	.short	0x010a
        /*0d1a*/ 	.byte	0x3f
	.zero		1


	//----- nvinfo : EIATTR_NUM_MBARRIERS
	.align		4
.L_845:
        /*0d1c*/ 	.byte	0x03, 0x38
        /*0d1e*/ 	.short	0x0016


	//----- nvinfo : EIATTR_EXIT_INSTR_OFFSETS
	.align		4
        /*0d20*/ 	.byte	0x04, 0x1c
        /*0d22*/ 	.short	(.L_847 - .L_846)


	//   ....[0]....
.L_846:
        /*0d24*/ 	.word	0x00000a80


	//   ....[1]....
        /*0d28*/ 	.word	0x0000f690


	//   ....[2]....
        /*0d2c*/ 	.word	0x00015e50


	//----- nvinfo : EIATTR_MAX_THREADS
	.align		4
.L_847:
        /*0d30*/ 	.byte	0x04, 0x05
        /*0d32*/ 	.short	(.L_849 - .L_848)
.L_848:
        /*0d34*/ 	.word	0x00000180
        /*0d38*/ 	.word	0x00000001
        /*0d3c*/ 	.word	0x00000001


	//----- nvinfo : EIATTR_CRS_STACK_SIZE
	.align		4
.L_849:
        /*0d40*/ 	.byte	0x04, 0x1e
        /*0d42*/ 	.short	(.L_851 - .L_850)
.L_850:
        /*0d44*/ 	.word	0x00000000


	//----- nvinfo : EIATTR_CBANK_PARAM_SIZE
	.align		4
.L_851:
        /*0d48*/ 	.byte	0x03, 0x19
        /*0d4a*/ 	.short	0x0af0


	//----- nvinfo : EIATTR_PARAM_CBANK
	.align		4
        /*0d4c*/ 	.byte	0x04, 0x0a
        /*0d4e*/ 	.short	(.L_853 - .L_852)
	.align		4
.L_852:
        /*0d50*/ 	.word	index@(.nv.constant0._ZN7cutlass13device_kernelIN5flash11enable_sm90INS1_16FlashAttnFwdSm90INS1_25CollectiveMainloopFwdSm90ILi2EN4cute5tupleIJNS5_1CILi1EEES8_S8_EEENS6_IJNS7_ILi128EEENS7_ILi160EEENS7_ILi192EEEEEELi192ENS_12float_e4m3_tEfNS_4arch4Sm90ELb1ELb0ELb0ELb1ELb0ELb0ELb0ELb1ELb1ELb1ELb0ELb0EEENS1_21CollectiveEpilogueFwdINS6_IJSA_SC_SB_EEES9_NS_10bfloat16_tESG_Li256ELb1ELb1ELb0ELb1EEENS1_36VarlenDynamicPersistentTileSchedulerILi128ELi160ELi256ELi128ELb0ELb1ELb1ELb1ELb1ELb1EEEEEEEEEvNT_6ParamsE)
        /*0d54*/ 	.short	0x0210
        /*0d56*/ 	.short	0x0af0


	//----- nvinfo : EIATTR_SW_WAR
	.align		4
.L_853:
        /*0d58*/ 	.byte	0x04, 0x36
        /*0d5a*/ 	.short	(.L_855 - .L_854)
.L_854:
        /*0d5c*/ 	.word	0x00000008
.L_855:


//--------------------- .nv.info._ZN7cutlass13device_kernelIN5flash11enable_sm90INS1_16FlashAttnFwdSm90INS1_25CollectiveMainloopFwdSm90ILi2EN4cute5tupleIJNS5_1CILi1EEES8_S8_EEENS6_IJNS7_ILi128EEENS7_ILi160EEENS7_ILi192EEEEEELi192ENS_12float_e4m3_tEfNS_4arch4Sm90ELb1ELb0ELb0ELb1ELb0ELb1ELb0ELb1ELb1ELb1ELb0ELb0EEENS1_21CollectiveEpilogueFwdINS6_IJSA_SC_SB_EEES9_NS_10bfloat16_tESG_Li256ELb1ELb1ELb0ELb1EEENS1_36VarlenDynamicPersistentTileSchedulerILi128ELi160ELi256ELi128ELb0ELb1ELb1ELb1ELb1ELb1EEEEEEEEEvNT_6ParamsE --------------------------
	.section	.nv.info._ZN7cutlass13device_kernelIN5flash11enable_sm90INS1_16FlashAttnFwdSm90INS1_25CollectiveMainloopFwdSm90ILi2EN4cute5tupleIJNS5_1CILi1EEES8_S8_EEENS6_IJNS7_ILi128EEENS7_ILi160EEENS7_ILi192EEEEEELi192ENS_12float_e4m3_tEfNS_4arch4Sm90ELb1ELb0ELb0ELb1ELb0ELb1ELb0ELb1ELb1ELb1ELb0ELb0EEENS1_21CollectiveEpilogueFwdINS6_IJSA_SC_SB_EEES9_NS_10bfloat16_tESG_Li256ELb1ELb1ELb0ELb1EEENS1_36VarlenDynamicPersistentTileSchedulerILi128ELi160ELi256ELi128ELb0ELb1ELb1ELb1ELb1ELb1EEEEEEEEEvNT_6ParamsE,"",@"SHT_CUDA_INFO"
	.sectionflags	@""
	.align	4


	//----- nvinfo : EIATTR_CUDA_API_VERSION
	.align		4
        /*0000*/ 	.byte	0x04, 0x37
        /*0002*/ 	.short	(.L_857 - .L_856)
.L_856:
        /*0004*/ 	.word	0x00000082


	//----- nvinfo : EIATTR_KPARAM_INFO
	.align		4
.L_857:
        /*0008*/ 	.byte	0x04, 0x17
        /*000a*/ 	.short	(.L_859 - .L_858)
.L_858:
        /*000c*/ 	.word	0x00000000
        /*0010*/ 	.short	0x0000
        /*0012*/ 	.short	0x0070
        /*0014*/ 	.byte	0x00, 0xf0, 0x01, 0x2a


	//----- nvinfo : EIATTR_SPARSE_MMA_MASK
	.align		4
.L_859:
        /*0018*/ 	.byte	0x03, 0x50
        /*001a*/ 	.short	0x0000


	//----- nvinfo : EIATTR_MAXREG_COUNT
	.align		4
        /*001c*/ 	.byte	0x03, 0x1b
        /*001e*/ 	.short	0x00a8


	//----- nvinfo : EIATTR_NUM_BARRIERS
	.align		4
        /*0020*/ 	.byte	0x02, 0x4c
        /*0022*/ 	.byte	0x10
	.zero		1


	//----- nvinfo : EIATTR_EXTERNS
	.align		4
        /*0024*/ 	.byte	0x04, 0x0f
        /*0026*/ 	.short	(.L_861 - .L_860)


	//   ....[0]....
	.align		4
.L_860:
        /*0028*/ 	.word	index@(__assertfail)


	//----- nvinfo : EIATTR_ANNOTATIONS
	.align		4
.L_861:
        /*002c*/ 	.byte	0x04, 0x55
        /*002e*/ 	.short	(.L_863 - .L_862)


	//   ....[0]....
.L_862:
        /* <DEDUP_REMOVED lines=116> */


	//----- nvinfo : EIATTR_MERCURY_ISA_VERSION
	.align		4
.L_863:
        /*0760*/ 	.byte	0x03, 0x5f
        /*0762*/ 	.short	0x0101


	//----- nvinfo : EIATTR_UNUSED_LOAD_BYTE_OFFSET
	.align		4
        /*0764*/ 	.byte	0x04, 0x44
        /*0766*/ 	.short	(.L_865 - .L_864)


	//   ....[0]....
.L_864:
        /*0768*/ 	.word	0x00000ae0
        /*076c*/ 	.word	0x0000fff0


	//   ....[1]....
        /*0770*/ 	.word	0x00023400
        /*0774*/ 	.word	0x0000fff0


	//----- nvinfo : EIATTR_INT_WARP_WIDE_INSTR_OFFSETS
	.align		4
.L_865:
        /*0778*/ 	.byte	0x04, 0x31
        /*077a*/ 	.short	(.L_867 - .L_866)


	//   ....[0]....
.L_866:
        /*077c*/ 	.word	0x00000190


	//   ....[1]....
        /*0780*/ 	.word	0x000001d0


	//   ....[2]....
        /*0784*/ 	.word	0x00000240


	//   ....[3]....
        /*0788*/ 	.word	0x00029550


	//   ....[4]....
        /*078c*/ 	.word	0x000295e0


	//   ....[5]....
        /*0790*/ 	.word	0x0002ca40


	//   ....[6]....
        /*0794*/ 	.word	0x0002caa0


	//----- nvinfo : EIATTR_COOP_GROUP_MASK_REGIDS
	.align		4
.L_867:
        /*0798*/ 	.byte	0x04, 0x29
        /*079a*/ 	.short	(.L_869 - .L_868)


	//   ....[0]....
.L_868:
        /*079c*/ 	.word	0xffffffff


	//   ....[1]....
        /*07a0*/ 	.word	0xffffffff


	//   ....[2]....
        /*07a4*/ 	.word	0xffffffff


	//   ....[3]....
        /*07a8*/ 	.word	0xffffffff


	//   ....[4]....
        /*07ac*/ 	.word	0xffffffff


	//   ....[5]....
        /*07b0*/ 	.word	0xffffffff


	//   ....[6]....
        /*07b4*/ 	.word	0xffffffff


	//   ....[7]....
        /*07b8*/ 	.word	0xffffffff


	//   ....[8]....
        /*07bc*/ 	.word	0xffffffff


	//   ....[9]....
        /*07c0*/ 	.word	0xffffffff


	//   ....[10]....
        /*07c4*/ 	.word	0xffffffff


	//   ....[11]....
        /*07c8*/ 	.word	0xffffffff


	//   ....[12]....
        /*07cc*/ 	.word	0xffffffff


	//   ....[13]....
        /*07d0*/ 	.word	0xffffffff


	//   ....[14]....
        /*07d4*/ 	.word	0xffffffff


	//   ....[15]....
        /*07d8*/ 	.word	0xffffffff


	//   ....[16]....
        /*07dc*/ 	.word	0xffffffff


	//   ....[17]....
        /*07e0*/ 	.word	0xffffffff


	//   ....[18]....
        /*07e4*/ 	.word	0xffffffff


	//   ....[19]....
        /*07e8*/ 	.word	0xffffffff


	//   ....[20]....
        /*07ec*/ 	.word	0xffffffff


	//   ....[21]....
        /*07f0*/ 	.word	0xffffffff


	//   ....[22]....
        /*07f4*/ 	.word	0xffffffff


	//   ....[23]....
        /*07f8*/ 	.word	0xffffffff


	//   ....[24]....
        /*07fc*/ 	.word	0xffffffff


	//   ....[25]....
        /*0800*/ 	.word	0xffffffff


	//   ....[26]....
        /*0804*/ 	.word	0xffffffff


	//   ....[27]....
        /*0808*/ 	.word	0xffffffff


	//   ....[28]....
        /*080c*/ 	.word	0xffffffff


	//   ....[29]....
        /*0810*/ 	.word	0xffffffff


	//   ....[30]....
        /*0814*/ 	.word	0xffffffff


	//   ....[31]....
        /*0818*/ 	.word	0xffffffff


	//   ....[32]....
        /*081c*/ 	.word	0xffffffff


	//   ....[33]....
        /*0820*/ 	.word	0xffffffff


	//   ....[34]....
        /*0824*/ 	.word	0xffffffff


	//   ....[35]....
        /*0828*/ 	.word	0xffffffff


	//   ....[36]....
        /*082c*/ 	.word	0xffffffff


	//   ....[37]....
        /*0830*/ 	.word	0xffffffff


	//   ....[38]....
        /*0834*/ 	.word	0xffffffff


	//   ....[39]....
        /*0838*/ 	.word	0xffffffff


	//   ....[40]....
        /*083c*/ 	.word	0xffffffff


	//   ....[41]....
        /*0840*/ 	.word	0xffffffff


	//   ....[42]....
        /*0844*/ 	.word	0xffffffff


	//   ....[43]....
        /*0848*/ 	.word	0xffffffff


	//   ....[44]....
        /*084c*/ 	.word	0xffffffff


	//   ....[45]....
        /*0850*/ 	.word	0xffffffff


	//   ....[46]....
        /*0854*/ 	.word	0xffffffff


	//   ....[47]....
        /*0858*/ 	.word	0xffffffff


	//   ....[48]....
        /*085c*/ 	.word	0xffffffff


	//   ....[49]....
        /*0860*/ 	.word	0xffffffff


	//   ....[50]....
        /*0864*/ 	.word	0xffffffff


	//   ....[51]....
        /*0868*/ 	.word	0xffffffff


	//   ....[52]....
        /*086c*/ 	.word	0xffffffff


	//   ....[53]....
        /*0870*/ 	.word	0xffffffff


	//   ....[54]....
        /*0874*/ 	.word	0xffffffff


	//   ....[55]....
        /*0878*/ 	.word	0xffffffff


	//   ....[56]....
        /*087c*/ 	.word	0xffffffff


	//   ....[57]....
        /*0880*/ 	.word	0xffffffff


	//   ....[58]....
        /*0884*/ 	.word	0xffffffff


	//   ....[59]....
        /*0888*/ 	.word	0xffffffff


	//   ....[60]....
        /*088c*/ 	.word	0xffffffff


	//   ....[61]....
        /*0890*/ 	.word	0xffffffff


	//   ....[62]....
        /*0894*/ 	.word	0xffffffff


	//   ....[63]....
        /*0898*/ 	.word	0xffffffff


	//   ....[64]....
        /*089c*/ 	.word	0xffffffff


	//   ....[65]....
        /*08a0*/ 	.word	0xffffffff


	//   ....[66]....
        /*08a4*/ 	.word	0xffffffff


	//   ....[67]....
        /*08a8*/ 	.word	0xffffffff


	//   ....[68]....
        /*08ac*/ 	.word	0xffffffff


	//   ....[69]....
        /*08b0*/ 	.word	0xffffffff


	//   ....[70]....
        /*08b4*/ 	.word	0xffffffff


	//   ....[71]....
        /*08b8*/ 	.word	0xffffffff


	//   ....[72]....
        /*08bc*/ 	.word	0xffffffff


	//   ....[73]....
        /*08c0*/ 	.word	0xffffffff


	//   ....[74]....
        /*08c4*/ 	.word	0xffffffff


	//   ....[75]....
        /*08c8*/ 	.word	0xffffffff


	//   ....[76]....
        /*08cc*/ 	.word	0xffffffff


	//   ....[77]....
        /*08d0*/ 	.word	0xffffffff


	//   ....[78]....
        /*08d4*/ 	.word	0xffffffff


	//   ....[79]....
        /*08d8*/ 	.word	0xffffffff


	//   ....[80]....
        /*08dc*/ 	.word	0xffffffff


	//   ....[81]....
        /*08e0*/ 	.word	0xffffffff


	//   ....[82]....
        /*08e4*/ 	.word	0xffffffff


	//   ....[83]....
        /*08e8*/ 	.word	0xffffffff


	//   ....[84]....
        /*08ec*/ 	.word	0xffffffff


	//   ....[85]....
        /*08f0*/ 	.word	0xffffffff


	//   ....[86]....
        /*08f4*/ 	.word	0xffffffff


	//   ....[87]....
        /*08f8*/ 	.word	0xffffffff


	//   ....[88]....
        /*08fc*/ 	.word	0xffffffff


	//   ....[89]....
        /*0900*/ 	.word	0xffffffff


	//   ....[90]....
        /*0904*/ 	.word	0xffffffff


	//   ....[91]....
        /*0908*/ 	.word	0xffffffff


	//   ....[92]....
        /*090c*/ 	.word	0xffffffff


	//   ....[93]....
        /*0910*/ 	.word	0xffffffff


	//   ....[94]....
        /*0914*/ 	.word	0xffffffff


	//   ....[95]....
        /*0918*/ 	.word	0xffffffff


	//   ....[96]....
        /*091c*/ 	.word	0xffffffff


	//   ....[97]....
        /*0920*/ 	.word	0xffffffff


	//   ....[98]....
        /*0924*/ 	.word	0xffffffff


	//   ....[99]....
        /*0928*/ 	.word	0xffffffff


	//   ....[100]....
        /*092c*/ 	.word	0xffffffff


	//   ....[101]....
        /*0930*/ 	.word	0xffffffff


	//   ....[102]....
        /*0934*/ 	.word	0xffffffff


	//   ....[103]....
        /*0938*/ 	.word	0xffffffff


	//   ....[104]....
        /*093c*/ 	.word	0xffffffff


	//   ....[105]....
        /*0940*/ 	.word	0xffffffff


	//   ....[106]....
        /*0944*/ 	.word	0xffffffff


	//   ....[107]....
        /*0948*/ 	.word	0xffffffff


	//   ....[108]....
        /*094c*/ 	.word	0xffffffff


	//   ....[109]....
        /*0950*/ 	.word	0xffffffff


	//   ....[110]....
        /*0954*/ 	.word	0xffffffff


	//   ....[111]....
        /*0958*/ 	.word	0xffffffff


	//   ....[112]....
        /*095c*/ 	.word	0xffffffff


	//   ....[113]....
        /*0960*/ 	.word	0xffffffff


	//   ....[114]....
        /*0964*/ 	.word	0xffffffff


	//   ....[115]....
        /*0968*/ 	.word	0xffffffff


	//   ....[116]....
        /*096c*/ 	.word	0xffffffff


	//   ....[117]....
        /*0970*/ 	.word	0xffffffff


	//   ....[118]....
        /*0974*/ 	.word	0xffffffff


	//   ....[119]....
        /*0978*/ 	.word	0xffffffff


	//   ....[120]....
        /*097c*/ 	.word	0xffffffff


	//   ....[121]....
        /*0980*/ 	.word	0xffffffff


	//   ....[122]....
        /*0984*/ 	.word	0xffffffff


	//   ....[123]....
        /*0988*/ 	.word	0xffffffff


	//   ....[124]....
        /*098c*/ 	.word	0xffffffff


	//   ....[125]....
        /*0990*/ 	.word	0xffffffff


	//   ....[126]....
        /*0994*/ 	.word	0xffffffff


	//   ....[127]....
        /*0998*/ 	.word	0xffffffff


	//   ....[128]....
        /*099c*/ 	.word	0xffffffff


	//   ....[129]....
        /*09a0*/ 	.word	0xffffffff


	//   ....[130]....
        /*09a4*/ 	.word	0xffffffff


	//   ....[131]....
        /*09a8*/ 	.word	0xffffffff


	//   ....[132]....
        /*09ac*/ 	.word	0xffffffff


	//   ....[133]....
        /*09b0*/ 	.word	0xffffffff


	//   ....[134]....
        /*09b4*/ 	.word	0xffffffff


	//   ....[135]....
        /*09b8*/ 	.word	0xffffffff


	//   ....[136]....
        /*09bc*/ 	.word	0xffffffff


	//   ....[137]....
        /*09c0*/ 	.word	0xffffffff


	//   ....[138]....
        /*09c4*/ 	.word	0xffffffff


	//   ....[139]....
        /*09c8*/ 	.word	0xffffffff


	//   ....[140]....
        /*09cc*/ 	.word	0xffffffff


	//   ....[141]....
        /*09d0*/ 	.word	0xffffffff


	//   ....[142]....
        /*09d4*/ 	.word	0xffffffff


	//   ....[143]....
        /*09d8*/ 	.word	0xffffffff


	//   ....[144]....
        /*09dc*/ 	.word	0xffffffff


	//   ....[145]....
        /*09e0*/ 	.word	0xffffffff


	//   ....[146]....
        /*09e4*/ 	.word	0xffffffff


	//   ....[147]....
        /*09e8*/ 	.word	0xffffffff


	//   ....[148]....
        /*09ec*/ 	.word	0x0500000f


	//   ....[149]....
        /*09f0*/ 	.word	0x0500000f


	//   ....[150]....
        /*09f4*/ 	.word	0x0500000f


	//   ....[151]....
        /*09f8*/ 	.word	0x0500000f


	//   ....[152]....
        /*09fc*/ 	.word	0x0500000f


	//   ....[153]....
        /*0a00*/ 	.word	0x0500000f


	//   ....[154]....
        /*0a04*/ 	.word	0x0500000f


	//   ....[155]....
        /*0a08*/ 	.word	0x0500000f


	//   ....[156]....
        /*0a0c*/ 	.word	0x0500000f


	//   ....[157]....
        /*0a10*/ 	.word	0x0500000f


	//   ....[158]....
        /*0a14*/ 	.word	0x0500000f


	//   ....[159]....
        /*0a18*/ 	.word	0x0500000f


	//   ....[160]....
        /*0a1c*/ 	.word	0x0500000f


	//   ....[161]....
        /*0a20*/ 	.word	0x0500000f


	//   ....[162]....
        /*0a24*/ 	.word	0x0500000f


	//   ....[163]....
        /*0a28*/ 	.word	0x0500000f


	//   ....[164]....
        /*0a2c*/ 	.word	0x0500000f


	//   ....[165]....
        /*0a30*/ 	.word	0x0500000f


	//   ....[166]....
        /*0a34*/ 	.word	0x0500000f


	//   ....[167]....
        /*0a38*/ 	.word	0x0500000f


	//   ....[168]....
        /*0a3c*/ 	.word	0x0500000f


	//   ....[169]....
        /*0a40*/ 	.word	0x0500000f


	//   ....[170]....
        /*0a44*/ 	.word	0x0500000f


	//   ....[171]....
        /*0a48*/ 	.word	0x0500000f


	//   ....[172]....
        /*0a4c*/ 	.word	0x0500000f


	//   ....[173]....
        /*0a50*/ 	.word	0x0500000f


	//   ....[174]....
        /*0a54*/ 	.word	0x0500000f


	//   ....[175]....
        /*0a58*/ 	.word	0x0500000f


	//   ....[176]....
        /*0a5c*/ 	.word	0x0500000f


	//   ....[177]....
        /*0a60*/ 	.word	0x0500000f


	//   ....[178]....
        /*0a64*/ 	.word	0x0500000f


	//   ....[179]....
        /*0a68*/ 	.word	0x0500000f


	//   ....[180]....
        /*0a6c*/ 	.word	0x0500000f


	//   ....[181]....
        /*0a70*/ 	.word	0x0500000f


	//   ....[182]....
        /*0a74*/ 	.word	0x0500000f


	//   ....[183]....
        /*0a78*/ 	.word	0x0500000f


	//   ....[184]....
        /*0a7c*/ 	.word	0x0500000f


	//   ....[185]....
        /*0a80*/ 	.word	0x0500000f


	//   ....[186]....
        /*0a84*/ 	.word	0x0500000f


	//   ....[187]....
        /*0a88*/ 	.word	0x0500000f


	//   ....[188]....
        /*0a8c*/ 	.word	0x0500000f


	//   ....[189]....
        /*0a90*/ 	.word	0x0500000f


	//   ....[190]....
        /*0a94*/ 	.word	0x0500000f


	//   ....[191]....
        /*0a98*/ 	.word	0x0500000f


	//   ....[192]....
        /*0a9c*/ 	.word	0x0500000f


	//   ....[193]....
        /*0aa0*/ 	.word	0x0500000f


	//   ....[194]....
        /*0aa4*/ 	.word	0x0500000f


	//   ....[195]....
        /*0aa8*/ 	.word	0x0500000f


	//   ....[196]....
        /*0aac*/ 	.word	0x0500000f


	//   ....[197]....
        /*0ab0*/ 	.word	0x0500000f


	//   ....[198]....
        /*0ab4*/ 	.word	0x0500000f


	//   ....[199]....
        /*0ab8*/ 	.word	0x0500000f


	//   ....[200]....
        /*0abc*/ 	.word	0x0500000f


	//   ....[201]....
        /*0ac0*/ 	.word	0x0500000f


	//   ....[202]....
        /*0ac4*/ 	.word	0x0500000f


	//   ....[203]....
        /*0ac8*/ 	.word	0x0500000f


	//   ....[204]....
        /*0acc*/ 	.word	0x0500000f


	//   ....[205]....
        /*0ad0*/ 	.word	0x0500000f


	//   ....[206]....
        /*0ad4*/ 	.word	0x0500000f


	//   ....[207]....
        /*0ad8*/ 	.word	0x0500000f


	//   ....[208]....
        /*0adc*/ 	.word	0x0500000f


	//   ....[209]....
        /*0ae0*/ 	.word	0x0500000f


	//   ....[210]....
        /*0ae4*/ 	.word	0x0500000f


	//   ....[211]....
        /*0ae8*/ 	.word	0x0500000f


	//   ....[212]....
        /*0aec*/ 	.word	0x0500000f


	//   ....[213]....
        /*0af0*/ 	.word	0x0500000f


	//   ....[214]....
        /*0af4*/ 	.word	0x0500000f


	//   ....[215]....
        /*0af8*/ 	.word	0x0500000f


	//   ....[216]....
        /*0afc*/ 	.word	0x0500000f


	//   ....[217]....
        /*0b00*/ 	.word	0x0500000f


	//   ....[218]....
        /*0b04*/ 	.word	0x0500000f


	//   ....[219]....
        /*0b08*/ 	.word	0x0500000f


	//   ....[220]....
        /*0b0c*/ 	.word	0x0500000f


	//   ....[221]....
        /*0b10*/ 	.word	0x0500000f


	//   ....[222]....
        /*0b14*/ 	.word	0x0500000f


	//   ....[223]....
        /*0b18*/ 	.word	0x0500000f


	//   ....[224]....
        /*0b1c*/ 	.word	0x0500000f


	//   ....[225]....
        /*0b20*/ 	.word	0x0500000f


	//   ....[226]....
        /*0b24*/ 	.word	0x0500000f


	//   ....[227]....
        /*0b28*/ 	.word	0x0500000f


	//   ....[228]....
        /*0b2c*/ 	.word	0x0500000f


	//   ....[229]....
        /*0b30*/ 	.word	0x0500000f


	//   ....[230]....
        /*0b34*/ 	.word	0x0500000f


	//   ....[231]....
        /*0b38*/ 	.word	0x0500000f


	//   ....[232]....
        /*0b3c*/ 	.word	0x0500000f


	//   ....[233]....
        /*0b40*/ 	.word	0x0500000f


	//   ....[234]....
        /*0b44*/ 	.word	0x0500000f


	//   ....[235]....
        /*0b48*/ 	.word	0x0500000f


	//   ....[236]....
        /*0b4c*/ 	.word	0x0500000f


	//   ....[237]....
        /*0b50*/ 	.word	0x0500000f


	//   ....[238]....
        /*0b54*/ 	.word	0x0500000f


	//   ....[239]....
        /*0b58*/ 	.word	0x0500000f


	//   ....[240]....
        /*0b5c*/ 	.word	0x0500000f


	//----- nvinfo : EIATTR_COOP_GROUP_INSTR_OFFSETS
	.align		4
.L_869:
        /*0b60*/ 	.byte	0x04, 0x28
        /*0b62*/ 	.short	(.L_871 - .L_870)


	//   ....[0]....
.L_870:
        /*0b64*/ 	.word	0x00000070


	//   ....[1]....
        /*0b68*/ 	.word	0x000001a0


	//   ....[2]....
        /*0b6c*/ 	.word	0x000001f0


	//   ....[3]....
        /*0b70*/ 	.word	0x00000420


	//   ....[4]....
        /*0b74*/ 	.word	0x00000580


	//   ....[5]....
        /*0b78*/ 	.word	0x000006a0


	//   ....[6]....
        /*0b7c*/ 	.word	0x00000800


	//   ....[7]....
        /*0b80*/ 	.word	0x000108a0


	//   ....[8]....
        /*0b84*/ 	.word	0x00010f60


	//   ....[9]....
        /*0b88*/ 	.word	0x00010f70


	//   ....[10]....
        /*0b8c*/ 	.word	0x00010f80


	//   ....[11]....
        /*0b90*/ 	.word	0x00010f90


	//   ....[12]....
        /*0b94*/ 	.word	0x000145e0


	//   ....[13]....
        /*0b98*/ 	.word	0x000145f0


	//   ....[14]....
        /*0b9c*/ 	.word	0x00014600


	//   ....[15]....
        /*0ba0*/ 	.word	0x00014610


	//   ....[16]....
        /*0ba4*/ 	.word	0x00018bc0


	//   ....[17]....
        /*0ba8*/ 	.word	0x00019490


	//   ....[18]....
        /*0bac*/ 	.word	0x000194b0


	//   ....[19]....
        /*0bb0*/ 	.word	0x000194c0


	//   ....[20]....
        /*0bb4*/ 	.word	0x00019d40


	//   ....[21]....
        /*0bb8*/ 	.word	0x00019d90


	//   ....[22]....
        /*0bbc*/ 	.word	0x0001c7a0


	//   ....[23]....
        /*0bc0*/ 	.word	0x0001cfb0


	//   ....[24]....
        /*0bc4*/ 	.word	0x0001cfe0


	//   ....[25]....
        /*0bc8*/ 	.word	0x0001d000


	//   ....[26]....
        /*0bcc*/ 	.word	0x0001dc30


	//   ....[27]....
        /*0bd0*/ 	.word	0x0001dc80


	//   ....[28]....
        /*0bd4*/ 	.word	0x00020ad0


	//   ....[29]....
        /*0bd8*/ 	.word	0x00020c20


	//   ....[30]....
        /*0bdc*/ 	.word	0x00020c40


	//   ....[31]....
        /*0be0*/ 	.word	0x00020cd0


	//   ....[32]....
        /*0be4*/ 	.word	0x00022a50


	//   ....[33]....
        /*0be8*/ 	.word	0x00022ab0


	//   ....[34]....
        /*0bec*/ 	.word	0x00022ad0


	//   ....[35]....
        /*0bf0*/ 	.word	0x00022af0


	//   ....[36]....
        /*0bf4*/ 	.word	0x00023cf0


	//   ....[37]....
        /*0bf8*/ 	.word	0x00023d20


	//   ....[38]....
        /*0bfc*/ 	.word	0x00023d50


	//   ....[39]....
        /*0c00*/ 	.word	0x00023d80


	//   ....[40]....
        /*0c04*/ 	.word	0x00023dc0


	//   ....[41]....
        /*0c08*/ 	.word	0x00023df0


	//   ....[42]....
        /*0c0c*/ 	.word	0x00023e20


	//   ....[43]....
        /*0c10*/ 	.word	0x00023e50


	//   ....[44]....
        /*0c14*/ 	.word	0x00023e80


	//   ....[45]....
        /*0c18*/ 	.word	0x00023eb0


	//   ....[46]....
        /*0c1c*/ 	.word	0x00023ee0


	//   ....[47]....
        /*0c20*/ 	.word	0x00023f10


	//   ....[48]....
        /*0c24*/ 	.word	0x00023f40


	//   ....[49]....
        /*0c28*/ 	.word	0x00023f70


	//   ....[50]....
        /*0c2c*/ 	.word	0x00023fa0


	//   ....[51]....
        /*0c30*/ 	.word	0x00023fd0


	//   ....[52]....
        /*0c34*/ 	.word	0x00024000


	//   ....[53]....
        /*0c38*/ 	.word	0x00024030


	//   ....[54]....
        /*0c3c*/ 	.word	0x00024060


	//   ....[55]....
        /*0c40*/ 	.word	0x00024090


	//   ....[56]....
        /*0c44*/ 	.word	0x000240c0


	//   ....[57]....
        /*0c48*/ 	.word	0x000240f0


	//   ....[58]....
        /*0c4c*/ 	.word	0x00024120


	//   ....[59]....
        /*0c50*/ 	.word	0x00024150


	//   ....[60]....
        /*0c54*/ 	.word	0x00024180


	//   ....[61]....
        /*0c58*/ 	.word	0x000241b0


	//   ....[62]....
        /*0c5c*/ 	.word	0x000241e0


	//   ....[63]....
        /*0c60*/ 	.word	0x00024210


	//   ....[64]....
        /*0c64*/ 	.word	0x00024240


	//   ....[65]....
        /*0c68*/ 	.word	0x00024270


	//   ....[66]....
        /*0c6c*/ 	.word	0x000242a0


	//   ....[67]....
        /*0c70*/ 	.word	0x000242d0


	//   ....[68]....
        /*0c74*/ 	.word	0x00024300


	//   ....[69]....
        /*0c78*/ 	.word	0x00024330


	//   ....[70]....
        /*0c7c*/ 	.word	0x00024360


	//   ....[71]....
        /*0c80*/ 	.word	0x00024390


	//   ....[72]....
        /*0c84*/ 	.word	0x000243b0


	//   ....[73]....
        /*0c88*/ 	.word	0x000243c0


	//   ....[74]....
        /*0c8c*/ 	.word	0x000243d0


	//   ....[75]....
        /*0c90*/ 	.word	0x000243e0


	//   ....[76]....
        /*0c94*/ 	.word	0x00024410


	//   ....[77]....
        /*0c98*/ 	.word	0x00024440


	//   ....[78]....
        /*0c9c*/ 	.word	0x00024470


	//   ....[79]....
        /*0ca0*/ 	.word	0x000244a0


	//   ....[80]....
        /*0ca4*/ 	.word	0x000244d0


	//   ....[81]....
        /*0ca8*/ 	.word	0x00024500


	//   ....[82]....
        /*0cac*/ 	.word	0x00024530


	//   ....[83]....
        /*0cb0*/ 	.word	0x00024540


	//   ....[84]....
        /*0cb4*/ 	.word	0x00024db0


	//   ....[85]....
        /*0cb8*/ 	.word	0x00024ea0


	//   ....[86]....
        /*0cbc*/ 	.word	0x00024ed0


	//   ....[87]....
        /*0cc0*/ 	.word	0x00024ef0


	//   ....[88]....
        /*0cc4*/ 	.word	0x00025450


	//   ....[89]....
        /*0cc8*/ 	.word	0x00025470


	//   ....[90]....
        /*0ccc*/ 	.word	0x000255a0


	//   ....[91]....
        /*0cd0*/ 	.word	0x000255c0


	//   ....[92]....
        /*0cd4*/ 	.word	0x000256c0


	//   ....[93]....
        /*0cd8*/ 	.word	0x000256e0


	//   ....[94]....
        /*0cdc*/ 	.word	0x000257f0


	//   ....[95]....
        /*0ce0*/ 	.word	0x00025810


	//   ....[96]....
        /*0ce4*/ 	.word	0x000260d0


	//   ....[97]....
        /*0ce8*/ 	.word	0x000260e0


	//   ....[98]....
        /*0cec*/ 	.word	0x000262b0


	//   ....[99]....
        /*0cf0*/ 	.word	0x000262c0


	//   ....[100]....
        /*0cf4*/ 	.word	0x00026480


	//   ....[101]....
        /*0cf8*/ 	.word	0x00026490


	//   ....[102]....
        /*0cfc*/ 	.word	0x00026650


	//   ....[103]....
        /*0d00*/ 	.word	0x00026660


	//   ....[104]....
        /*0d04*/ 	.word	0x00026890


	//   ....[105]....
        /*0d08*/ 	.word	0x00026a70


	//   ....[106]....
        /*0d0c*/ 	.word	0x00026aa0


	//   ....[107]....
        /*0d10*/ 	.word	0x00026ad0


	//   ....[108]....
        /*0d14*/ 	.word	0x00026b00


	//   ....[109]....
        /*0d18*/ 	.word	0x00026b30


	//   ....[110]....
        /*0d1c*/ 	.word	0x00026b60


	//   ....[111]....
        /*0d20*/ 	.word	0x00026cd0


	//   ....[112]....
        /*0d24*/ 	.word	0x00026d00


	//   ....[113]....
        /*0d28*/ 	.word	0x00026d30


	//   ....[114]....
        /*0d2c*/ 	.word	0x00026d60


	//   ....[115]....
        /*0d30*/ 	.word	0x00026d90


	//   ....[116]....
        /*0d34*/ 	.word	0x00026dc0


	//   ....[117]....
        /*0d38*/ 	.word	0x00026e60


	//   ....[118]....
        /*0d3c*/ 	.word	0x00026ec0


	//   ....[119]....
        /*0d40*/ 	.word	0x00026f50


	//   ....[120]....
        /*0d44*/ 	.word	0x00027f00


	//   ....[121]....
        /*0d48*/ 	.word	0x00029d30


	//   ....[122]....
        /*0d4c*/ 	.word	0x0002abb0


	//   ....[123]....
        /*0d50*/ 	.word	0x0002abd0


	//   ....[124]....
        /*0d54*/ 	.word	0x0002abf0


	//   ....[125]....
        /*0d58*/ 	.word	0x0002acb0


	//   ....[126]....
        /*0d5c*/ 	.word	0x0002ace0


	//   ....[127]....
        /*0d60*/ 	.word	0x0002ad70


	//   ....[128]....
        /*0d64*/ 	.word	0x0002ad80


	//   ....[129]....
        /*0d68*/ 	.word	0x0002ae10


	//   ....[130]....
        /*0d6c*/ 	.word	0x0002dab0


	//   ....[131]....
        /*0d70*/ 	.word	0x0002dae0


	//   ....[132]....
        /*0d74*/ 	.word	0x0002db20


	//   ....[133]....
        /*0d78*/ 	.word	0x0002db50


	//   ....[134]....
        /*0d7c*/ 	.word	0x0002db80


	//   ....[135]....
        /*0d80*/ 	.word	0x0002dbb0


	//   ....[136]....
        /*0d84*/ 	.word	0x0002dbe0


	//   ....[137]....
        /*0d88*/ 	.word	0x0002dc10


	//   ....[138]....
        /*0d8c*/ 	.word	0x0002dd90


	//   ....[139]....
        /*0d90*/ 	.word	0x0002ddc0


	//   ....[140]....
        /*0d94*/ 	.word	0x0002ddf0


	//   ....[141]....
        /*0d98*/ 	.word	0x0002de20


	//   ....[142]....
        /*0d9c*/ 	.word	0x0002de50


	//   ....[143]....
        /*0da0*/ 	.word	0x0002de80


	//   ....[144]....
        /*0da4*/ 	.word	0x0002df40


	//   ....[145]....
        /*0da8*/ 	.word	0x0002df60


	//   ....[146]....
        /*0dac*/ 	.word	0x0002dfd0


	//   ....[147]....
        /*0db0*/ 	.word	0x0002e6a0


	//   ....[148]....
        /*0db4*/ 	.word	0x0002eba0


	//   ....[149]....
        /*0db8*/ 	.word	0x0002ec40


	//   ....[150]....
        /*0dbc*/ 	.word	0x0002ecd0


	//   ....[151]....
        /*0dc0*/ 	.word	0x0002ed20


	//   ....[152]....
        /*0dc4*/ 	.word	0x0002ed70


	//   ....[153]....
        /*0dc8*/ 	.word	0x0002ee40


	//   ....[154]....
        /*0dcc*/ 	.word	0x0002eed0


	//   ....[155]....
        /*0dd0*/ 	.word	0x0002ef20


	//   ....[156]....
        /*0dd4*/ 	.word	0x0002ef70


	//   ....[157]....
        /*0dd8*/ 	.word	0x0002f240


	//   ....[158]....
        /*0ddc*/ 	.word	0x0002f370


	//   ....[159]....
        /*0de0*/ 	.word	0x0002f4a0


	//   ....[160]....
        /*0de4*/ 	.word	0x0002f5d0


	//   ....[161]....
        /*0de8*/ 	.word	0x0002f6b0


	//   ....[162]....
        /*0dec*/ 	.word	0x0002f730


	//   ....[163]....
        /*0df0*/ 	.word	0x0002f790


	//   ....[164]....
        /*0df4*/ 	.word	0x0002f7f0


	//   ....[165]....
        /*0df8*/ 	.word	0x0002f850


	//   ....[166]....
        /*0dfc*/ 	.word	0x0002f8d0


	//   ....[167]....
        /*0e00*/ 	.word	0x0002f930


	//   ....[168]....
        /*0e04*/ 	.word	0x0002f9b0


	//   ....[169]....
        /*0e08*/ 	.word	0x0002fa10


	//   ....[170]....
        /*0e0c*/ 	.word	0x0002fa90


	//   ....[171]....
        /*0e10*/ 	.word	0x0002faf0


	//   ....[172]....
        /*0e14*/ 	.word	0x0002fb70


	//   ....[173]....
        /*0e18*/ 	.word	0x0002fbd0


	//   ....[174]....
        /*0e1c*/ 	.word	0x0002fc50


	//   ....[175]....
        /*0e20*/ 	.word	0x0002fcb0


	//   ....[176]....
        /*0e24*/ 	.word	0x0002fd30


	//   ....[177]....
        /*0e28*/ 	.word	0x0002fd90


	//   ....[178]....
        /*0e2c*/ 	.word	0x0002fe10


	//   ....[179]....
        /*0e30*/ 	.word	0x0002fe70


	//   ....[180]....
        /*0e34*/ 	.word	0x0002fef0


	//   ....[181]....
        /*0e38*/ 	.word	0x0002ff50


	//   ....[182]....
        /*0e3c*/ 	.word	0x0002ffd0


	//   ....[183]....
        /*0e40*/ 	.word	0x00030030


	//   ....[184]....
        /*0e44*/ 	.word	0x000300b0


	//   ....[185]....
        /*0e48*/ 	.word	0x00030110


	//   ....[186]....
        /*0e4c*/ 	.word	0x00030170


	//   ....[187]....
        /*0e50*/ 	.word	0x000301d0


	//   ....[188]....
        /*0e54*/ 	.word	0x00030230


	//   ....[189]....
        /*0e58*/ 	.word	0x00030290


	//   ....[190]....
        /*0e5c*/ 	.word	0x00030310


	//   ....[191]....
        /*0e60*/ 	.word	0x00030370


	//   ....[192]....
        /*0e64*/ 	.word	0x000303f0


	//   ....[193]....
        /*0e68*/ 	.word	0x00030450


	//   ....[194]....
        /*0e6c*/ 	.word	0x000304d0


	//   ....[195]....
        /*0e70*/ 	.word	0x00030530


	//   ....[196]....
        /*0e74*/ 	.word	0x000305b0


	//   ....[197]....
        /*0e78*/ 	.word	0x00030610


	//   ....[198]....
        /*0e7c*/ 	.word	0x00030680


	//   ....[199]....
        /*0e80*/ 	.word	0x000306e0


	//   ....[200]....
        /*0e84*/ 	.word	0x00030750


	//   ....[201]....
        /*0e88*/ 	.word	0x000307b0


	//   ....[202]....
        /*0e8c*/ 	.word	0x00030830


	//   ....[203]....
        /*0e90*/ 	.word	0x00030890


	//   ....[204]....
        /*0e94*/ 	.word	0x00030900


	//   ....[205]....
        /*0e98*/ 	.word	0x00030a20


	//   ....[206]....
        /*0e9c*/ 	.word	0x00030a70


	//   ....[207]....
        /*0ea0*/ 	.word	0x00030b00


	//   ....[208]....
        /*0ea4*/ 	.word	0x00030b90


	//   ....[209]....
        /*0ea8*/ 	.word	0x00030c20


	//   ....[210]....
        /*0eac*/ 	.word	0x00030cb0


	//   ....[211]....
        /*0eb0*/ 	.word	0x00030d40


	//   ....[212]....
        /*0eb4*/ 	.word	0x00030dd0


	//   ....[213]....
        /*0eb8*/ 	.word	0x00030e90


	//   ....[214]....
        /*0ebc*/ 	.word	0x00031180


	//   ....[215]....
        /*0ec0*/ 	.word	0x000313a0


	//   ....[216]....
        /*0ec4*/ 	.word	0x000313f0


	//   ....[217]....
        /*0ec8*/ 	.word	0x00031450


	//   ....[218]....
        /*0ecc*/ 	.word	0x00031500


	//   ....[219]....
        /*0ed0*/ 	.word	0x000315c0


	//   ....[220]....
        /*0ed4*/ 	.word	0x00031660


	//   ....[221]....
        /*0ed8*/ 	.word	0x00031740


	//   ....[222]....
        /*0edc*/ 	.word	0x00031840


	//   ....[223]....
        /*0ee0*/ 	.word	0x00031b20


	//   ....[224]....
        /*0ee4*/ 	.word	0x00031bc0


	//   ....[225]....
        /*0ee8*/ 	.word	0x00031ce0


	//   ....[226]....
        /*0eec*/ 	.word	0x00031d60


	//   ....[227]....
        /*0ef0*/ 	.word	0x00031de0


	//   ....[228]....
        /*0ef4*/ 	.word	0x00031e60


	//   ....[229]....
        /*0ef8*/ 	.word	0x00031ee0


	//   ....[230]....
        /*0efc*/ 	.word	0x00031f70


	//   ....[231]....
        /*0f00*/ 	.word	0x00032010


	//   ....[232]....
        /*0f04*/ 	.word	0x000320c0


	//   ....[233]....
        /*0f08*/ 	.word	0x00032140


	//   ....[234]....
        /*0f0c*/ 	.word	0x000321c0


	//   ....[235]....
        /*0f10*/ 	.word	0x00032240


	//   ....[236]....
        /*0f14*/ 	.word	0x000322d0


	//   ....[237]....
        /*0f18*/ 	.word	0x00032350


	//   ....[238]....
        /*0f1c*/ 	.word	0x000323f0


	//   ....[239]....
        /*0f20*/ 	.word	0x00032480


	//   ....[240]....
        /*0f24*/ 	.word	0x000325b0


	//----- nvinfo : EIATTR_REG_RECONFIG
	.align		4
.L_871:
        /*0f28*/ 	.byte	0x01, 0x54
	.zero		2


	//----- nvinfo : EIATTR_SYSCALL_OFFSETS
	.align		4
        /*0f2c*/ 	.byte	0x04, 0x46
        /*0f2e*/ 	.short	(.L_873 - .L_872)


	//   ....[0]....
.L_872:
        /*0f30*/ 	.word	0x00001cb0


	//   ....[1]....
        /*0f34*/ 	.word	0x00001e00


	//   ....[2]....
        /*0f38*/ 	.word	0x00010a30


	//   ....[3]....
        /*0f3c*/ 	.word	0x00010d40


	//   ....[4]....
        /*0f40*/ 	.word	0x00029750


	//   ....[5]....
        /*0f44*/ 	.word	0x000298f0


	//   ....[6]....
        /*0f48*/ 	.word	0x00029a60


	//   ....[7]....
        /*0f4c*/ 	.word	0x00029bb0


	//   ....[8]....
        /*0f50*/ 	.word	0x0002a780


	//----- nvinfo : EIATTR_MBARRIER_INSTR_OFFSETS
	.align		4
.L_873:
        /*0f54*/ 	.byte	0x04, 0x39
        /*0f56*/ 	.short	(.L_875 - .L_874)


	//   ....[0]....
.L_874:
        /*0f58*/ 	.word	0x000002d0
        /*0f5c*/ 	.word	0x000000ff
        /*0f60*/ 	.word	0x00033400
        /*0f64*/ 	.short	0x0100
        /*0f66*/ 	.byte	0x08
	.zero		1


	//   ....[1]....
        /*0f68*/ 	.word	0x000002e0
        /*0f6c*/ 	.word	0x000000ff
        /*0f70*/ 	.word	0x00033420
        /*0f74*/ 	.short	0x0100
        /*0f76*/ 	.byte	0x08
	.zero		1


	//   ....[2]....
        /*0f78*/ 	.word	0x000003d0
        /*0f7c*/ 	.word	0x000000ff
        /*0f80*/ 	.word	0x00033430
        /*0f84*/ 	.short	0x0100
        /*0f86*/ 	.byte	0x08
	.zero		1


	//   ....[3]....
        /*0f88*/ 	.word	0x000003e0
        /*0f8c*/ 	.word	0x000000ff
        /*0f90*/ 	.word	0x00033440
        /*0f94*/ 	.short	0x0100
        /*0f96*/ 	.byte	0x08
	.zero		1


	//   ....[4]....
        /*0f98*/ 	.word	0x000003f0
        /*0f9c*/ 	.word	0x000000ff
        /*0fa0*/ 	.word	0x00033438
        /*0fa4*/ 	.short	0x0100
        /*0fa6*/ 	.byte	0x08
	.zero		1


	//   ....[5]....
        /*0fa8*/ 	.word	0x00000400
        /*0fac*/ 	.word	0x000000ff
        /*0fb0*/ 	.word	0x00033448
        /*0fb4*/ 	.short	0x0100
        /*0fb6*/ 	.byte	0x08
	.zero		1


	//   ....[6]....
        /*0fb8*/ 	.word	0x00000530
        /*0fbc*/ 	.word	0x000000ff
        /*0fc0*/ 	.word	0x00033450
        /*0fc4*/ 	.short	0x0100
        /*0fc6*/ 	.byte	0x08
	.zero		1


	//   ....[7]....
        /*0fc8*/ 	.word	0x00000540
        /*0fcc*/ 	.word	0x000000ff
        /*0fd0*/ 	.word	0x00033460
        /*0fd4*/ 	.short	0x0100
        /*0fd6*/ 	.byte	0x08
	.zero		1


	//   ....[8]....
        /*0fd8*/ 	.word	0x00000550
        /*0fdc*/ 	.word	0x000000ff
        /*0fe0*/ 	.word	0x00033458
        /*0fe4*/ 	.short	0x0100
        /*0fe6*/ 	.byte	0x08
	.zero		1


	//   ....[9]....
        /*0fe8*/ 	.word	0x00000560
        /*0fec*/ 	.word	0x000000ff
        /*0ff0*/ 	.word	0x00033468
        /*0ff4*/ 	.short	0x0100
        /*0ff6*/ 	.byte	0x08
	.zero		1


	//   ....[10]....
        /*0ff8*/ 	.word	0x00000650
        /*0ffc*/ 	.word	0x000000ff
        /*1000*/ 	.word	0x00033470
        /*1004*/ 	.short	0x0100
        /*1006*/ 	.byte	0x06
	.zero		1


	//   ....[11]....
        /*1008*/ 	.word	0x00000660
        /*100c*/ 	.word	0x000000ff
        /*1010*/ 	.word	0x00033480
        /*1014*/ 	.short	0x0100
        /*1016*/ 	.byte	0x06
	.zero		1


	//   ....[12]....
        /*1018*/ 	.word	0x00000670
        /*101c*/ 	.word	0x000000ff
        /*1020*/ 	.word	0x00033478
        /*1024*/ 	.short	0x0100
        /*1026*/ 	.byte	0x06
	.zero		1


	//   ....[13]....
        /*1028*/ 	.word	0x00000680
        /*102c*/ 	.word	0x000000ff
        /*1030*/ 	.word	0x00033488
        /*1034*/ 	.short	0x0100
        /*1036*/ 	.byte	0x06
	.zero		1


	//   ....[14]....
        /*1038*/ 	.word	0x000007b0
        /*103c*/ 	.word	0x000000ff
        /*1040*/ 	.word	0x00033490
        /*1044*/ 	.short	0x0100
        /*1046*/ 	.byte	0x08
	.zero		1


	//   ....[15]....
        /*1048*/ 	.word	0x000007c0
        /*104c*/ 	.word	0x000000ff
        /*1050*/ 	.word	0x000334a0
        /*1054*/ 	.short	0x0100
        /*1056*/ 	.byte	0x08
	.zero		1


	//   ....[16]....
        /*1058*/ 	.word	0x000007d0
        /*105c*/ 	.word	0x000000ff
        /*1060*/ 	.word	0x00033498
        /*1064*/ 	.short	0x0100
        /*1066*/ 	.byte	0x08
	.zero		1


	//   ....[17]....
        /*1068*/ 	.word	0x000007e0
        /*106c*/ 	.word	0x000000ff
        /*1070*/ 	.word	0x000334a8
        /*1074*/ 	.short	0x0100
        /*1076*/ 	.byte	0x08
	.zero		1


	//   ....[18]....
        /*1078*/ 	.word	0x00000910
        /*107c*/ 	.word	0x000000ff
        /*1080*/ 	.word	0x000334b0
        /*1084*/ 	.short	0x0100
        /*1086*/ 	.byte	0x08
	.zero		1


	//   ....[19]....
        /*1088*/ 	.word	0x00000920
        /*108c*/ 	.word	0x000000ff
        /*1090*/ 	.word	0x000334c0
        /*1094*/ 	.short	0x0100
        /*1096*/ 	.byte	0x08
	.zero		1


	//   ....[20]....
        /*1098*/ 	.word	0x00000930
        /*109c*/ 	.word	0x000000ff
        /*10a0*/ 	.word	0x000334b8
        /*10a4*/ 	.short	0x0100
        /*10a6*/ 	.byte	0x08
	.zero		1


	//   ....[21]....
        /*10a8*/ 	.word	0x00000940
        /*10ac*/ 	.word	0x000000ff
        /*10b0*/ 	.word	0x000334c8
        /*10b4*/ 	.short	0x0100
        /*10b6*/ 	.byte	0x08
	.zero		1


	//   ....[22]....
        /*10b8*/ 	.word	0x000035e0
        /*10bc*/ 	.word	0x00000065
        /*10c0*/ 	.word	0x00033490
        /*10c4*/ 	.short	0x010a
        /*10c6*/ 	.byte	0x3f
	.zero		1


	//   ....[23]....
        /*10c8*/ 	.word	0x000095d0
        /*10cc*/ 	.word	0x00000065
        /*10d0*/ 	.word	0x00033490
        /*10d4*/ 	.short	0x010a
        /*10d6*/ 	.byte	0x3f
	.zero		1


	//   ....[24]....
        /*10d8*/ 	.word	0x0000f720
        /*10dc*/ 	.word	0x00000065
        /*10e0*/ 	.word	0x00033490
        /*10e4*/ 	.short	0x010a
        /*10e6*/ 	.byte	0x3f
	.zero		1


	//   ....[25]....
        /*10e8*/ 	.word	0x0000fb00
        /*10ec*/ 	.word	0x0000002c
        /*10f0*/ 	.word	0x00000000
        /*10f4*/ 	.short	0x0101
        /*10f6*/ 	.byte	0x3f
	.zero		1


	//   ....[26]....
        /*10f8*/ 	.word	0x0000fb40
        /*10fc*/ 	.word	0x00000065
        /*1100*/ 	.word	0x000334b0
        /*1104*/ 	.short	0x010a
        /*1106*/ 	.byte	0x3f
	.zero		1


	//   ....[27]....
        /*1108*/ 	.word	0x00010060
        /*110c*/ 	.word	0x00000065
        /*1110*/ 	.word	0x00000000
        /*1114*/ 	.short	0x0101
        /*1116*/ 	.byte	0x3f
	.zero		1


	//   ....[28]....
        /*1118*/ 	.word	0x00010ac0
        /*111c*/ 	.word	0x00000010
        /*1120*/ 	.word	0x00033400
        /*1124*/ 	.short	0x010a
        /*1126*/ 	.byte	0x3f
	.zero		1


	//   ....[29]....
        /*1128*/ 	.word	0x00010b10
        /*112c*/ 	.word	0x00000010
        /*1130*/ 	.word	0x00033400
        /*1134*/ 	.short	0x010a
        /*1136*/ 	.byte	0x3f
	.zero		1


	//   ....[30]....
        /*1138*/ 	.word	0x00011500
        /*113c*/ 	.word	0x00000010
        /*1140*/ 	.word	0x00033400
        /*1144*/ 	.short	0x010a
        /*1146*/ 	.byte	0x3f
	.zero		1


	//   ....[31]....
        /*1148*/ 	.word	0x00014a60
        /*114c*/ 	.word	0x00000010
        /*1150*/ 	.word	0x00033400
        /*1154*/ 	.short	0x010a
        /*1156*/ 	.byte	0x3f
	.zero		1


	//   ....[32]....
        /*1158*/ 	.word	0x00017ba0
        /*115c*/ 	.word	0x00000003
        /*1160*/ 	.word	0x00033430
        /*1164*/ 	.short	0x010a
        /*1166*/ 	.byte	0x3f
	.zero		1


	//   ....[33]....
        /*1168*/ 	.word	0x00017c10
        /*116c*/ 	.word	0x00000003
        /*1170*/ 	.word	0x00033430
        /*1174*/ 	.short	0x010a
        /*1176*/ 	.byte	0x3f
	.zero		1


	//   ....[34]....
        /*1178*/ 	.word	0x0001a350
        /*117c*/ 	.word	0x00000040
        /*1180*/ 	.word	0x00000000
        /*1184*/ 	.short	0x0101
        /*1186*/ 	.byte	0x3f
	.zero		1


	//   ....[35]....
        /*1188*/ 	.word	0x0001b370
        /*118c*/ 	.word	0x00000009
        /*1190*/ 	.word	0x00033430
        /*1194*/ 	.short	0x010a
        /*1196*/ 	.byte	0x3f
	.zero		1


	//   ....[36]....
        /*1198*/ 	.word	0x0001b3c0
        /*119c*/ 	.word	0x00000009
        /*11a0*/ 	.word	0x00033430
        /*11a4*/ 	.short	0x010a
        /*11a6*/ 	.byte	0x3f
	.zero		1


	//   ....[37]....
        /*11a8*/ 	.word	0x0001c4c0
        /*11ac*/ 	.word	0x00000008
        /*11b0*/ 	.word	0x00033450
        /*11b4*/ 	.short	0x010a
        /*11b6*/ 	.byte	0x3f
	.zero		1


	//   ....[38]....
        /*11b8*/ 	.word	0x0001c500
        /*11bc*/ 	.word	0x00000008
        /*11c0*/ 	.word	0x00033450
        /*11c4*/ 	.short	0x010a
        /*11c6*/ 	.byte	0x3f
	.zero		1


	//   ....[39]....
        /*11c8*/ 	.word	0x0001e6c0
        /*11cc*/ 	.word	0x00000003
        /*11d0*/ 	.word	0x00000000
        /*11d4*/ 	.short	0x0101
        /*11d6*/ 	.byte	0x3f
	.zero		1


	//   ....[40]....
        /*11d8*/ 	.word	0x0001e9b0
        /*11dc*/ 	.word	0x00000087
        /*11e0*/ 	.word	0x00000000
        /*11e4*/ 	.short	0x0101
        /*11e6*/ 	.byte	0x3f
	.zero		1


	//   ....[41]....
        /*11e8*/ 	.word	0x0001f340
        /*11ec*/ 	.word	0x00000000
        /*11f0*/ 	.word	0x00033430
        /*11f4*/ 	.short	0x010a
        /*11f6*/ 	.byte	0x3f
	.zero		1


	//   ....[42]....
        /*11f8*/ 	.word	0x0001f390
        /*11fc*/ 	.word	0x00000000
        /*1200*/ 	.word	0x00033430
        /*1204*/ 	.short	0x010a
        /*1206*/ 	.byte	0x3f
	.zero		1


	//   ....[43]....
        /*1208*/ 	.word	0x00020460
        /*120c*/ 	.word	0x00000008
        /*1210*/ 	.word	0x00033450
        /*1214*/ 	.short	0x010a
        /*1216*/ 	.byte	0x3f
	.zero		1


	//   ....[44]....
        /*1218*/ 	.word	0x000204a0
        /*121c*/ 	.word	0x00000008
        /*1220*/ 	.word	0x00033450
        /*1224*/ 	.short	0x010a
        /*1226*/ 	.byte	0x3f
	.zero		1


	//   ....[45]....
        /*1228*/ 	.word	0x00021b00
        /*122c*/ 	.word	0x00000003
        /*1230*/ 	.word	0x00000000
        /*1234*/ 	.short	0x0101
        /*1236*/ 	.byte	0x3f
	.zero		1


	//   ....[46]....
        /*1238*/ 	.word	0x00021df0
        /*123c*/ 	.word	0x00000009
        /*1240*/ 	.word	0x00000000
        /*1244*/ 	.short	0x0101
        /*1246*/ 	.byte	0x3f
	.zero		1


	//   ....[47]....
        /*1248*/ 	.word	0x000226b0
        /*124c*/ 	.word	0x00000014
        /*1250*/ 	.word	0x00033450
        /*1254*/ 	.short	0x010a
        /*1256*/ 	.byte	0x3f
	.zero		1


	//   ....[48]....
        /*1258*/ 	.word	0x00022730
        /*125c*/ 	.word	0x00000014
        /*1260*/ 	.word	0x00033450
        /*1264*/ 	.short	0x010a
        /*1266*/ 	.byte	0x3f
	.zero		1


	//   ....[49]....
        /*1268*/ 	.word	0x00022d90
        /*126c*/ 	.word	0x00000002
        /*1270*/ 	.word	0x00000000
        /*1274*/ 	.short	0x0101
        /*1276*/ 	.byte	0x3f
	.zero		1


	//   ....[50]....
        /*1278*/ 	.word	0x00025440
        /*127c*/ 	.word	0x00000000
        /*1280*/ 	.word	0x00000000
        /*1284*/ 	.short	0x0101
        /*1286*/ 	.byte	0x3f
	.zero		1


	//   ....[51]....
        /*1288*/ 	.word	0x00027ff0
        /*128c*/ 	.word	0x00000005
        /*1290*/ 	.word	0x00033420
        /*1294*/ 	.short	0x010a
        /*1296*/ 	.byte	0x3f
	.zero		1


	//   ....[52]....
        /*1298*/ 	.word	0x000280e0
        /*129c*/ 	.word	0x00000005
        /*12a0*/ 	.word	0x000334a0
        /*12a4*/ 	.short	0x010a
        /*12a6*/ 	.byte	0x3f
	.zero		1


	//   ....[53]....
        /*12a8*/ 	.word	0x00028530
        /*12ac*/ 	.word	0x00000005
        /*12b0*/ 	.word	0x000334c0
        /*12b4*/ 	.short	0x010a
        /*12b6*/ 	.byte	0x3f
	.zero		1


	//   ....[54]....
        /*12b8*/ 	.word	0x00028ad0
        /*12bc*/ 	.word	0x00000007
        /*12c0*/ 	.word	0x000334a0
        /*12c4*/ 	.short	0x010a
        /*12c6*/ 	.byte	0x3f
	.zero		1


	//   ....[55]....
        /*12c8*/ 	.word	0x00028f10
        /*12cc*/ 	.word	0x00000007
        /*12d0*/ 	.word	0x000334c0
        /*12d4*/ 	.short	0x010a
        /*12d6*/ 	.byte	0x3f
	.zero		1


	//   ....[56]....
        /*12d8*/ 	.word	0x00029ff0
        /*12dc*/ 	.word	0x00000002
        /*12e0*/ 	.word	0x00033480
        /*12e4*/ 	.short	0x010a
        /*12e6*/ 	.byte	0x3f
	.zero		1


	//   ....[57]....
        /*12e8*/ 	.word	0x0002a260
        /*12ec*/ 	.word	0x00000002
        /*12f0*/ 	.word	0x00033440
        /*12f4*/ 	.short	0x010a
        /*12f6*/ 	.byte	0x3f
	.zero		1


	//   ....[58]....
        /*12f8*/ 	.word	0x0002af10
        /*12fc*/ 	.word	0x00000009
        /*1300*/ 	.word	0x00033400
        /*1304*/ 	.short	0x0107
        /*1306*/ 	.byte	0x3f
	.zero		1


	//   ....[59]....
        /*1308*/ 	.word	0x0002b010
        /*130c*/ 	.word	0x00000002
        /*1310*/ 	.word	0x00033400
        /*1314*/ 	.short	0x0101
        /*1316*/ 	.byte	0x3f
	.zero		1


	//   ....[60]....
        /*1318*/ 	.word	0x0002b030
        /*131c*/ 	.word	0x00000002
        /*1320*/ 	.word	0x00033420
        /*1324*/ 	.short	0x010a
        /*1326*/ 	.byte	0x3f
	.zero		1


	//   ....[61]....
        /*1328*/ 	.word	0x0002b380
        /*132c*/ 	.word	0x00000006
        /*1330*/ 	.word	0x00033480
        /*1334*/ 	.short	0x010a
        /*1336*/ 	.byte	0x3f
	.zero		1


	//   ....[62]....
        /*1338*/ 	.word	0x0002b800
        /*133c*/ 	.word	0x00000006
        /*1340*/ 	.word	0x00033440
        /*1344*/ 	.short	0x010a
        /*1346*/ 	.byte	0x3f
	.zero		1


	//   ....[63]....
        /*1348*/ 	.word	0x0002bcf0
        /*134c*/ 	.word	0x00000003
        /*1350*/ 	.word	0x00033470
        /*1354*/ 	.short	0x010a
        /*1356*/ 	.byte	0x3f
	.zero		1


	//   ....[64]....
        /*1358*/ 	.word	0x0002bd60
        /*135c*/ 	.word	0x00000003
        /*1360*/ 	.word	0x00033460
        /*1364*/ 	.short	0x010a
        /*1366*/ 	.byte	0x3f
	.zero		1


	//   ....[65]....
        /*1368*/ 	.word	0x0002c920
        /*136c*/ 	.word	0x00000003
        /*1370*/ 	.word	0x00033450
        /*1374*/ 	.short	0x0101
        /*1376*/ 	.byte	0x3f
	.zero		1


	//   ....[66]....
        /*1378*/ 	.word	0x0002c9a0
        /*137c*/ 	.word	0x00000003
        /*1380*/ 	.word	0x00000000
        /*1384*/ 	.short	0x0101
        /*1386*/ 	.byte	0x3f
	.zero		1


	//   ....[67]....
        /*1388*/ 	.word	0x0002cbd0
        /*138c*/ 	.word	0x00000000
        /*1390*/ 	.word	0x00033470
        /*1394*/ 	.short	0x010a
        /*1396*/ 	.byte	0x3f
	.zero		1


	//   ....[68]....
        /*1398*/ 	.word	0x0002cc40
        /*139c*/ 	.word	0x00000000
        /*13a0*/ 	.word	0x00033460
        /*13a4*/ 	.short	0x010a
        /*13a6*/ 	.byte	0x3f
	.zero		1


	//   ....[69]....
        /*13a8*/ 	.word	0x0002d840
        /*13ac*/ 	.word	0x00000000
        /*13b0*/ 	.word	0x00033450
        /*13b4*/ 	.short	0x0101
        /*13b6*/ 	.byte	0x3f
	.zero		1


	//   ....[70]....
        /*13b8*/ 	.word	0x0002d890
        /*13bc*/ 	.word	0x00000000
        /*13c0*/ 	.word	0x00000000
        /*13c4*/ 	.short	0x0101
        /*13c6*/ 	.byte	0x3f
	.zero		1


	//   ....[71]....
        /*13c8*/ 	.word	0x0002e620
        /*13cc*/ 	.word	0x00000000
        /*13d0*/ 	.word	0x00033420
        /*13d4*/ 	.short	0x010a
        /*13d6*/ 	.byte	0x3f
	.zero		1


	//   ....[72]....
        /*13d8*/ 	.word	0x0002e7d0
        /*13dc*/ 	.word	0x00000006
        /*13e0*/ 	.word	0x00000000
        /*13e4*/ 	.short	0x010a
        /*13e6*/ 	.byte	0x3f
	.zero		1


	//   ....[73]....
        /*13e8*/ 	.word	0x0002e840
        /*13ec*/ 	.word	0x00000007
        /*13f0*/ 	.word	0x00000000
        /*13f4*/ 	.short	0x010a
        /*13f6*/ 	.byte	0x3f
	.zero		1


	//   ....[74]....
        /*13f8*/ 	.word	0x0002e8a0
        /*13fc*/ 	.word	0x00000004
        /*1400*/ 	.word	0x00033460
        /*1404*/ 	.short	0x010a
        /*1406*/ 	.byte	0x3f
	.zero		1


	//   ....[75]....
        /*1408*/ 	.word	0x0002e8f0
        /*140c*/ 	.word	0x00000003
        /*1410*/ 	.word	0x00033460
        /*1414*/ 	.short	0x010a
        /*1416*/ 	.byte	0x3f
	.zero		1


	//   ....[76]....
        /*1418*/ 	.word	0x0002e930
        /*141c*/ 	.word	0x00000004
        /*1420*/ 	.word	0x00033480
        /*1424*/ 	.short	0x010a
        /*1426*/ 	.byte	0x3f
	.zero		1


	//   ....[77]....
        /*1428*/ 	.word	0x0002e950
        /*142c*/ 	.word	0x00000003
        /*1430*/ 	.word	0x00033480
        /*1434*/ 	.short	0x010a
        /*1436*/ 	.byte	0x3f
	.zero		1


	//   ....[78]....
        /*1438*/ 	.word	0x0002e9b0
        /*143c*/ 	.word	0x00000065
        /*1440*/ 	.word	0x00033490
        /*1444*/ 	.short	0x010a
        /*1446*/ 	.byte	0x3f
	.zero		1


	//   ....[79]....
        /*1448*/ 	.word	0x0002ea00
        /*144c*/ 	.word	0x00000065
        /*1450*/ 	.word	0x00033490
        /*1454*/ 	.short	0x010a
        /*1456*/ 	.byte	0x3f
	.zero		1


	//   ....[80]....
        /*1458*/ 	.word	0x0002ea50
        /*145c*/ 	.word	0x00000065
        /*1460*/ 	.word	0x00033490
        /*1464*/ 	.short	0x010a
        /*1466*/ 	.byte	0x3f
	.zero		1


	//   ....[81]....
        /*1468*/ 	.word	0x0002eaa0
        /*146c*/ 	.word	0x00000065
        /*1470*/ 	.word	0x000334b0
        /*1474*/ 	.short	0x010a
        /*1476*/ 	.byte	0x3f
	.zero		1


	//   ....[82]....
        /*1478*/ 	.word	0x0002eda0
        /*147c*/ 	.word	0x00000010
        /*1480*/ 	.word	0x00033400
        /*1484*/ 	.short	0x010a
        /*1486*/ 	.byte	0x3f
	.zero		1


	//   ....[83]....
        /*1488*/ 	.word	0x0002efb0
        /*148c*/ 	.word	0x00000010
        /*1490*/ 	.word	0x00033400
        /*1494*/ 	.short	0x010a
        /*1496*/ 	.byte	0x3f
	.zero		1


	//   ....[84]....
        /*1498*/ 	.word	0x0002f000
        /*149c*/ 	.word	0x00000003
        /*14a0*/ 	.word	0x00033430
        /*14a4*/ 	.short	0x010a
        /*14a6*/ 	.byte	0x3f
	.zero		1


	//   ....[85]....
        /*14a8*/ 	.word	0x0002f050
        /*14ac*/ 	.word	0x00000009
        /*14b0*/ 	.word	0x00033430
        /*14b4*/ 	.short	0x010a
        /*14b6*/ 	.byte	0x3f
	.zero		1


	//   ....[86]....
        /*14b8*/ 	.word	0x0002f0a0
        /*14bc*/ 	.word	0x00000008
        /*14c0*/ 	.word	0x00033450
        /*14c4*/ 	.short	0x010a
        /*14c6*/ 	.byte	0x3f
	.zero		1


	//   ....[87]....
        /*14c8*/ 	.word	0x0002f0f0
        /*14cc*/ 	.word	0x00000000
        /*14d0*/ 	.word	0x00033430
        /*14d4*/ 	.short	0x010a
        /*14d6*/ 	.byte	0x3f
	.zero		1


	//   ....[88]....
        /*14d8*/ 	.word	0x0002f140
        /*14dc*/ 	.word	0x00000008
        /*14e0*/ 	.word	0x00033450
        /*14e4*/ 	.short	0x010a
        /*14e6*/ 	.byte	0x3f
	.zero		1


	//   ....[89]....
        /*14e8*/ 	.word	0x0002f190
        /*14ec*/ 	.word	0x00000014
        /*14f0*/ 	.word	0x00033450
        /*14f4*/ 	.short	0x010a
        /*14f6*/ 	.byte	0x3f
	.zero		1


	//   ....[90]....
        /*14f8*/ 	.word	0x00030f60
        /*14fc*/ 	.word	0x00000004
        /*1500*/ 	.word	0x00033420
        /*1504*/ 	.short	0x010a
        /*1506*/ 	.byte	0x3f
	.zero		1


	//   ....[91]....
        /*1508*/ 	.word	0x00030fb0
        /*150c*/ 	.word	0x00000005
        /*1510*/ 	.word	0x000334a0
        /*1514*/ 	.short	0x010a
        /*1516*/ 	.byte	0x3f
	.zero		1


	//   ....[92]....
        /*1518*/ 	.word	0x00031000
        /*151c*/ 	.word	0x00000005
        /*1520*/ 	.word	0x000334c0
        /*1524*/ 	.short	0x010a
        /*1526*/ 	.byte	0x3f
	.zero		1


	//   ....[93]....
        /*1528*/ 	.word	0x00031050
        /*152c*/ 	.word	0x00000007
        /*1530*/ 	.word	0x000334a0
        /*1534*/ 	.short	0x010a
        /*1536*/ 	.byte	0x3f
	.zero		1


	//   ....[94]....
        /*1538*/ 	.word	0x000310a0
        /*153c*/ 	.word	0x00000007
        /*1540*/ 	.word	0x000334c0
        /*1544*/ 	.short	0x010a
        /*1546*/ 	.byte	0x3f
	.zero		1


	//   ....[95]....
        /*1548*/ 	.word	0x00031240
        /*154c*/ 	.word	0x00000002
        /*1550*/ 	.word	0x00033480
        /*1554*/ 	.short	0x010a
        /*1556*/ 	.byte	0x3f
	.zero		1


	//   ....[96]....
        /*1558*/ 	.word	0x00031290
        /*155c*/ 	.word	0x00000002
        /*1560*/ 	.word	0x00033440
        /*1564*/ 	.short	0x010a
        /*1566*/ 	.byte	0x3f
	.zero		1


	//   ....[97]....
        /*1568*/ 	.word	0x00031890
        /*156c*/ 	.word	0x00000002
        /*1570*/ 	.word	0x00033420
        /*1574*/ 	.short	0x010a
        /*1576*/ 	.byte	0x3f
	.zero		1


	//   ....[98]....
        /*1578*/ 	.word	0x000318e0
        /*157c*/ 	.word	0x00000006
        /*1580*/ 	.word	0x00033480
        /*1584*/ 	.short	0x010a
        /*1586*/ 	.byte	0x3f
	.zero		1


	//   ....[99]....
        /*1588*/ 	.word	0x00031930
        /*158c*/ 	.word	0x00000006
        /*1590*/ 	.word	0x00033440
        /*1594*/ 	.short	0x010a
        /*1596*/ 	.byte	0x3f
	.zero		1


	//   ....[100]....
        /*1598*/ 	.word	0x00031980
        /*159c*/ 	.word	0x00000003
        /*15a0*/ 	.word	0x00033470
        /*15a4*/ 	.short	0x010a
        /*15a6*/ 	.byte	0x3f
	.zero		1


	//   ....[101]....
        /*15a8*/ 	.word	0x000319d0
        /*15ac*/ 	.word	0x00000003
        /*15b0*/ 	.word	0x00033460
        /*15b4*/ 	.short	0x010a
        /*15b6*/ 	.byte	0x3f
	.zero		1


	//   ....[102]....
        /*15b8*/ 	.word	0x00031a20
        /*15bc*/ 	.word	0x00000000
        /*15c0*/ 	.word	0x00033470
        /*15c4*/ 	.short	0x010a
        /*15c6*/ 	.byte	0x3f
	.zero		1


	//   ....[103]....
        /*15c8*/ 	.word	0x00031a70
        /*15cc*/ 	.word	0x00000000
        /*15d0*/ 	.word	0x00033460
        /*15d4*/ 	.short	0x010a
        /*15d6*/ 	.byte	0x3f
	.zero		1


	//   ....[104]....
        /*15d8*/ 	.word	0x000324d0
        /*15dc*/ 	.word	0x00000000
        /*15e0*/ 	.word	0x00033420
        /*15e4*/ 	.short	0x010a
        /*15e6*/ 	.byte	0x3f
	.zero		1


	//   ....[105]....
        /*15e8*/ 	.word	0x00032670
        /*15ec*/ 	.word	0x00000006
        /*15f0*/ 	.word	0x00000000
        /*15f4*/ 	.short	0x010a
        /*15f6*/ 	.byte	0x3f
	.zero		1


	//   ....[106]....
        /*15f8*/ 	.word	0x000326c0
        /*15fc*/ 	.word	0x00000007
        /*1600*/ 	.word	0x00000000
        /*1604*/ 	.short	0x010a
        /*1606*/ 	.byte	0x3f
	.zero		1


	//   ....[107]....
        /*1608*/ 	.word	0x00032710
        /*160c*/ 	.word	0x00000004
        /*1610*/ 	.word	0x00033460
        /*1614*/ 	.short	0x010a
        /*1616*/ 	.byte	0x3f
	.zero		1


	//   ....[108]....
        /*1618*/ 	.word	0x00032760
        /*161c*/ 	.word	0x00000003
        /*1620*/ 	.word	0x00033460
        /*1624*/ 	.short	0x010a
        /*1626*/ 	.byte	0x3f
	.zero		1


	//   ....[109]....
        /*1628*/ 	.word	0x000327b0
        /*162c*/ 	.word	0x00000004
        /*1630*/ 	.word	0x00033480
        /*1634*/ 	.short	0x010a
        /*1636*/ 	.byte	0x3f
	.zero		1


	//----- nvinfo : EIATTR_NUM_MBARRIERS
	.align		4
.L_875:
        /*1638*/ 	.byte	0x03, 0x38
        /*163a*/ 	.short	0x0016


	//----- nvinfo : EIATTR_EXIT_INSTR_OFFSETS
	.align		4
        /*163c*/ 	.byte	0x04, 0x1c
        /*163e*/ 	.short	(.L_877 - .L_876)


	//   ....[0]....
.L_876:
        /*1640*/ 	.word	0x0002e9a0


	//----- nvinfo : EIATTR_MAX_THREADS
	.align		4
.L_877:
        /*1644*/ 	.byte	0x04, 0x05
        /*1646*/ 	.short	(.L_879 - .L_878)
.L_878:
        /*1648*/ 	.word	0x00000180
        /*164c*/ 	.word	0x00000001
        /*1650*/ 	.word	0x00000001


	//----- nvinfo : EIATTR_CRS_STACK_SIZE
	.align		4
.L_879:
        /*1654*/ 	.byte	0x04, 0x1e
        /*1656*/ 	.short	(.L_881 - .L_880)
.L_880:
        /*1658*/ 	.word	0x00000000


	//----- nvinfo : EIATTR_CBANK_PARAM_SIZE
	.align		4
.L_881:
        /*165c*/ 	.byte	0x03, 0x19
        /*165e*/ 	.short	0x0af0


	//----- nvinfo : EIATTR_PARAM_CBANK
	.align		4
        /*1660*/ 	.byte	0x04, 0x0a
        /*1662*/ 	.short	(.L_883 - .L_882)
	.align		4
.L_882:
        /*1664*/ 	.word	index@(.nv.constant0._ZN7cutlass13device_kernelIN5flash11enable_sm90INS1_16FlashAttnFwdSm90INS1_25CollectiveMainloopFwdSm90ILi2EN4cute5tupleIJNS5_1CILi1EEES8_S8_EEENS6_IJNS7_ILi128EEENS7_ILi160EEENS7_ILi192EEEEEELi192ENS_12float_e4m3_tEfNS_4arch4Sm90ELb1ELb0ELb0ELb1ELb0ELb1ELb0ELb1ELb1ELb1ELb0ELb0EEENS1_21CollectiveEpilogueFwdINS6_IJSA_SC_SB_EEES9_NS_10bfloat16_tESG_Li256ELb1ELb1ELb0ELb1EEENS1_36VarlenDynamicPersistentTileSchedulerILi128ELi160ELi256ELi128ELb0ELb1ELb1ELb1ELb1ELb1EEEEEEEEEvNT_6ParamsE)
        /*1668*/ 	.short	0x0210
        /*166a*/ 	.short	0x0af0


	//----- nvinfo : EIATTR_SW_WAR
	.align		4
.L_883:
        /*166c*/ 	.byte	0x04, 0x36
        /*166e*/ 	.short	(.L_885 - .L_884)
.L_884:
        /*1670*/ 	.word	0x00000008
.L_885:


//--------------------- .nv.info._ZN7cutlass13device_kernelIN5flash11enable_sm90INS1_16FlashAttnFwdSm90INS1_25CollectiveMainloopFwdSm90ILi2EN4cute5tupleIJNS5_1CILi1EEES8_S8_EEENS6_IJNS7_ILi128EEENS7_ILi224EEESA_EEELi128ENS_12float_e4m3_tEfNS_4arch4Sm90ELb0ELb0ELb0ELb0ELb0ELb0ELb0ELb1ELb1ELb1ELb0ELb0EEENS1_21CollectiveEpilogueFwdINS6_IJSA_SA_SB_EEES9_NS_10bfloat16_tESF_Li256ELb0ELb1ELb0ELb1EEENS1_29StaticPersistentTileSchedulerILb0EEEEEEEEEvNT_6ParamsE --------------------------
	.section	.nv.info._ZN7cutlass13device_kernelIN5flash11enable_sm90INS1_16FlashAttnFwdSm90INS1_25CollectiveMainloopFwdSm90ILi2EN4cute5tupleIJNS5_1CILi1EEES8_S8_EEENS6_IJNS7_ILi128EEENS7_ILi224EEESA_EEELi128ENS_12float_e4m3_tEfNS_4arch4Sm90ELb0ELb0ELb0ELb0ELb0ELb0ELb0ELb1ELb1ELb1ELb0ELb0EEENS1_21CollectiveEpilogueFwdINS6_IJSA_SA_SB_EEES9_NS_10bfloat16_tESF_Li256ELb0ELb1ELb0ELb1EEENS1_29StaticPersistentTileSchedulerILb0EEEEEEEEEvNT_6ParamsE,"",@"SHT_CUDA_INFO"
	.sectionflags	@""
	.align	4


	//----- nvinfo : EIATTR_CUDA_API_VERSION
	.align		4
        /*0000*/ 	.byte	0x04, 0x37
        /*0002*/ 	.short	(.L_887 - .L_886)
.L_886:
        /*0004*/ 	.word	0x00000082


	//----- nvinfo : EIATTR_KPARAM_INFO
	.align		4
.L_887:
        /*0008*/ 	.byte	0x04, 0x17
        /*000a*/ 	.short	(.L_889 - .L_888)
.L_888:
        /*000c*/ 	.word	0x00000000
        /*0010*/ 	.short	0x0000
        /*0012*/ 	.short	0x0070
        /*0014*/ 	.byte	0x00, 0xf0, 0x01, 0x28


	//----- nvinfo : EIATTR_SPARSE_MMA_MASK
	.align		4
.L_889:
        /*0018*/ 	.byte	0x03, 0x50
        /*001a*/ 	.short	0x0000


	//----- nvinfo : EIATTR_MAXREG_COUNT
	.align		4
        /*001c*/ 	.byte	0x03, 0x1b
        /*001e*/ 	.short	0x00a8


	//----- nvinfo : EIATTR_NUM_BARRIERS
	.align		4
        /*0020*/ 	.byte	0x02, 0x4c
        /*0022*/ 	.byte	0x10
	.zero		1


	//----- nvinfo : EIATTR_EXTERNS
	.align		4
        /*0024*/ 	.byte	0x04, 0x0f
        /*0026*/ 	.short	(.L_891 - .L_890)


	//   ....[0]....
	.align		4
.L_890:
        /*0028*/ 	.word	index@(__assertfail)


	//----- nvinfo : EIATTR_ANNOTATIONS
	.align		4
.L_891:
        /*002c*/ 	.byte	0x04, 0x55
        /*002e*/ 	.short	(.L_893 - .L_892)


	//   ....[0]....
.L_892:
        /* <DEDUP_REMOVED lines=23> */


	//----- nvinfo : EIATTR_MERCURY_ISA_VERSION
	.align		4
.L_893:
        /*0188*/ 	.byte	0x03, 0x5f
        /*018a*/ 	.short	0x0101


	//----- nvinfo : EIATTR_INT_WARP_WIDE_INSTR_OFFSETS
	.align		4
        /*018c*/ 	.byte	0x04, 0x31
        /*018e*/ 	.short	(.L_895 - .L_894)


	//   ....[0]....
.L_894:
        /*0190*/ 	.word	0x00000130


	//   ....[1]....
        /*0194*/ 	.word	0x00000170


	//   ....[2]....
        /*0198*/ 	.word	0x000001e0


	//----- nvinfo : EIATTR_COOP_GROUP_MASK_REGIDS
	.align		4
.L_895:
        /*019c*/ 	.byte	0x04, 0x29
        /*019e*/ 	.short	(.L_897 - .L_896)


	//   ....[0]....
.L_896:
        /*01a0*/ 	.word	0xffffffff


	//   ....[1]....
        /*01a4*/ 	.word	0xffffffff


	//   ....[2]....
        /*01a8*/ 	.word	0xffffffff


	//   ....[3]....
        /*01ac*/ 	.word	0xffffffff


	//   ....[4]....
        /*01b0*/ 	.word	0xffffffff


	//   ....[5]....
        /*01b4*/ 	.word	0xffffffff


	//   ....[6]....
        /*01b8*/ 	.word	0xffffffff


	//   ....[7]....
        /*01bc*/ 	.word	0xffffffff


	//   ....[8]....
        /*01c0*/ 	.word	0xffffffff


	//   ....[9]....
        /*01c4*/ 	.word	0xffffffff


	//   ....[10]....
        /*01c8*/ 	.word	0xffffffff


	//   ....[11]....
        /*01cc*/ 	.word	0xffffffff


	//   ....[12]....
        /*01d0*/ 	.word	0xffffffff


	//   ....[13]....
        /*01d4*/ 	.word	0xffffffff


	//   ....[14]....
        /*01d8*/ 	.word	0xffffffff


	//   ....[15]....
        /*01dc*/ 	.word	0xffffffff


	//   ....[16]....
        /*01e0*/ 	.word	0xffffffff


	//   ....[17]....
        /*01e4*/ 	.word	0xffffffff


	//   ....[18]....
        /*01e8*/ 	.word	0xffffffff


	//   ....[19]....
        /*01ec*/ 	.word	0xffffffff


	//   ....[20]....
        /*01f0*/ 	.word	0xffffffff


	//   ....[21]....
        /*01f4*/ 	.word	0xffffffff


	//   ....[22]....
        /*01f8*/ 	.word	0xffffffff


	//   ....[23]....
        /*01fc*/ 	.word	0xffffffff


	//   ....[24]....
        /*0200*/ 	.word	0xffffffff


	//   ....[25]....
        /*0204*/ 	.word	0xffffffff


	//   ....[26]....
        /*0208*/ 	.word	0xffffffff


	//   ....[27]....
        /*020c*/ 	.word	0xffffffff


	//   ....[28]....
        /*0210*/ 	.word	0xffffffff


	//   ....[29]....
        /*0214*/ 	.word	0xffffffff


	//   ....[30]....
        /*0218*/ 	.word	0xffffffff


	//   ....[31]....
        /*021c*/ 	.word	0xffffffff


	//   ....[32]....
        /*0220*/ 	.word	0xffffffff


	//   ....[33]....
        /*0224*/ 	.word	0xffffffff


	//   ....[34]....
        /*0228*/ 	.word	0xffffffff


	//   ....[35]....
        /*022c*/ 	.word	0xffffffff


	//   ....[36]....
        /*0230*/ 	.word	0xffffffff


	//   ....[37]....
        /*0234*/ 	.word	0xffffffff


	//   ....[38]....
        /*0238*/ 	.word	0xffffffff


	//   ....[39]....
        /*023c*/ 	.word	0xffffffff


	//   ....[40]....
        /*0240*/ 	.word	0xffffffff


	//   ....[41]....
        /*0244*/ 	.word	0xffffffff


	//   ....[42]....
        /*0248*/ 	.word	0xffffffff


	//   ....[43]....
        /*024c*/ 	.word	0xffffffff


	//   ....[44]....
        /*0250*/ 	.word	0xffffffff


	//   ....[45]....
        /*0254*/ 	.word	0xffffffff


	//   ....[46]....
        /*0258*/ 	.word	0xffffffff


	//   ....[47]....
        /*025c*/ 	.word	0xffffffff


	//   ....[48]....
        /*0260*/ 	.word	0xffffffff


	//   ....[49]....
        /*0264*/ 	.word	0xffffffff


	//   ....[50]....
        /*0268*/ 	.word	0xffffffff


	//   ....[51]....
        /*026c*/ 	.word	0xffffffff


	//   ....[52]....
        /*0270*/ 	.word	0xffffffff


	//   ....[53]....
        /*0274*/ 	.word	0xffffffff


	//   ....[54]....
        /*0278*/ 	.word	0xffffffff


	//   ....[55]....
        /*027c*/ 	.word	0xffffffff


	//   ....[56]....
        /*0280*/ 	.word	0xffffffff


	//   ....[57]....
        /*0284*/ 	.word	0xffffffff


	//   ....[58]....
        /*0288*/ 	.word	0xffffffff


	//   ....[59]....
        /*028c*/ 	.word	0xffffffff


	//   ....[60]....
        /*0290*/ 	.word	0xffffffff


	//   ....[61]....
        /*0294*/ 	.word	0xffffffff


	//   ....[62]....
        /*0298*/ 	.word	0xffffffff


	//   ....[63]....
        /*029c*/ 	.word	0xffffffff


	//   ....[64]....
        /*02a0*/ 	.word	0xffffffff


	//   ....[65]....
        /*02a4*/ 	.word	0xffffffff


	//   ....[66]....
        /*02a8*/ 	.word	0xffffffff


	//   ....[67]....
        /*02ac*/ 	.word	0xffffffff


	//   ....[68]....
        /*02b0*/ 	.word	0xffffffff


	//   ....[69]....
        /*02b4*/ 	.word	0xffffffff


	//   ....[70]....
        /*02b8*/ 	.word	0xffffffff


	//   ....[71]....
        /*02bc*/ 	.word	0xffffffff


	//   ....[72]....
        /*02c0*/ 	.word	0xffffffff


	//   ....[73]....
        /*02c4*/ 	.word	0xffffffff


	//   ....[74]....
        /*02c8*/ 	.word	0xffffffff


	//   ....[75]....
        /*02cc*/ 	.word	0xffffffff


	//   ....[76]....
        /*02d0*/ 	.word	0xffffffff


	//   ....[77]....
        /*02d4*/ 	.word	0xffffffff


	//   ....[78]....
        /*02d8*/ 	.word	0xffffffff


	//   ....[79]....
        /*02dc*/ 	.word	0xffffffff


	//   ....[80]....
        /*02e0*/ 	.word	0xffffffff


	//   ....[81]....
        /*02e4*/ 	.word	0xffffffff


	//   ....[82]....
        /*02e8*/ 	.word	0x0500000f


	//   ....[83]....
        /*02ec*/ 	.word	0x0500000f


	//   ....[84]....
        /*02f0*/ 	.word	0x0500000f


	//   ....[85]....
        /*02f4*/ 	.word	0x0500000f


	//   ....[86]....
        /*02f8*/ 	.word	0x0500000f


	//   ....[87]....
        /*02fc*/ 	.word	0x0500000f


	//   ....[88]....
        /*0300*/ 	.word	0x0500000f


	//   ....[89]....
        /*0304*/ 	.word	0x0500000f


	//   ....[90]....
        /*0308*/ 	.word	0x0500000f


	//   ....[91]....
        /*030c*/ 	.word	0x0500000f


	//   ....[92]....
        /*0310*/ 	.word	0x0500000f


	//   ....[93]....
        /*0314*/ 	.word	0x0500000f


	//   ....[94]....
        /*0318*/ 	.word	0x0500000f


	//   ....[95]....
        /*031c*/ 	.word	0x0500000f


	//   ....[96]....
        /*0320*/ 	.word	0x0500000f


	//   ....[97]....
        /*0324*/ 	.word	0x0500000f


	//   ....[98]....
        /*0328*/ 	.word	0x0500000f


	//----- nvinfo : EIATTR_COOP_GROUP_INSTR_OFFSETS
	.align		4
.L_897:
        /*032c*/ 	.byte	0x04, 0x28
        /*032e*/ 	.short	(.L_899 - .L_898)


	//   ....[0]....
.L_898:
        /*0330*/ 	.word	0x00000070


	//   ....[1]....
        /*0334*/ 	.word	0x00000140


	//   ....[2]....
        /*0338*/ 	.word	0x00000190


	//   ....[3]....
        /*033c*/ 	.word	0x000003c0


	//   ....[4]....
        /*0340*/ 	.word	0x00000520


	//   ....[5]....
        /*0344*/ 	.word	0x00000640


	//   ....[6]....
        /*0348*/ 	.word	0x000007a0


	//   ....[7]....
        /*034c*/ 	.word	0x00000f20


	//   ....[8]....
        /*0350*/ 	.word	0x00002ef0


	//   ....[9]....
        /*0354*/ 	.word	0x00002ff0


	//   ....[10]....
        /*0358*/ 	.word	0x00003820


	//   ....[11]....
        /*035c*/ 	.word	0x000038f0


	//   ....[12]....
        /*0360*/ 	.word	0x00006890


	//   ....[13]....
        /*0364*/ 	.word	0x000068b0


	//   ....[14]....
        /*0368*/ 	.word	0x000068e0


	//   ....[15]....
        /*036c*/ 	.word	0x00006900


	//   ....[16]....
        /*0370*/ 	.word	0x00008d50


	//   ....[17]....
        /*0374*/ 	.word	0x00008d60


	//   ....[18]....
        /*0378*/ 	.word	0x00008de0


	//   ....[19]....
        /*037c*/ 	.word	0x00008df0


	//   ....[20]....
        /*0380*/ 	.word	0x00009fc0


	//   ....[21]....
        /*0384*/ 	.word	0x0000a000


	//   ....[22]....
        /*0388*/ 	.word	0x0000a040


	//   ....[23]....
        /*038c*/ 	.word	0x0000a070


	//   ....[24]....
        /*0390*/ 	.word	0x0000a0b0


	//   ....[25]....
        /*0394*/ 	.word	0x0000a0f0


	//   ....[26]....
        /*0398*/ 	.word	0x0000a120


	//   ....[27]....
        /*039c*/ 	.word	0x0000a150


	//   ....[28]....
        /*03a0*/ 	.word	0x0000a190


	//   ....[29]....
        /*03a4*/ 	.word	0x0000a1d0


	//   ....[30]....
        /*03a8*/ 	.word	0x0000a200


	//   ....[31]....
        /*03ac*/ 	.word	0x0000a220


	//   ....[32]....
        /*03b0*/ 	.word	0x0000a260


	//   ....[33]....
        /*03b4*/ 	.word	0x0000a290


	//   ....[34]....
        /*03b8*/ 	.word	0x0000a2b0


	//   ....[35]....
        /*03bc*/ 	.word	0x0000a2c0


	//   ....[36]....
        /*03c0*/ 	.word	0x0000a2e0


	//   ....[37]....
        /*03c4*/ 	.word	0x0000a2f0


	//   ....[38]....
        /*03c8*/ 	.word	0x0000a300


	//   ....[39]....
        /*03cc*/ 	.word	0x0000a310


	//   ....[40]....
        /*03d0*/ 	.word	0x0000a320


	//   ....[41]....
        /*03d4*/ 	.word	0x0000a330


	//   ....[42]....
        /*03d8*/ 	.word	0x0000a340


	//   ....[43]....
        /*03dc*/ 	.word	0x0000a350


	//   ....[44]....
        /*03e0*/ 	.word	0x0000a360


	//   ....[45]....
        /*03e4*/ 	.word	0x0000a370


	//   ....[46]....
        /*03e8*/ 	.word	0x0000a380


	//   ....[47]....
        /*03ec*/ 	.word	0x0000a390


	//   ....[48]....
        /*03f0*/ 	.word	0x0000a3a0


	//   ....[49]....
        /*03f4*/ 	.word	0x0000a3b0


	//   ....[50]....
        /*03f8*/ 	.word	0x0000a3c0


	//   ....[51]....
        /*03fc*/ 	.word	0x0000a3d0


	//   ....[52]....
        /*0400*/ 	.word	0x0000a540


	//   ....[53]....
        /*0404*/ 	.word	0x0000a570


	//   ....[54]....
        /*0408*/ 	.word	0x0000a5a0


	//   ....[55]....
        /*040c*/ 	.word	0x0000a5d0


	//   ....[56]....
        /*0410*/ 	.word	0x0000aa80


	//   ....[57]....
        /*0414*/ 	.word	0x0000aac0


	//   ....[58]....
        /*0418*/ 	.word	0x0000ab90


	//   ....[59]....
        /*041c*/ 	.word	0x0000abb0


	//   ....[60]....
        /*0420*/ 	.word	0x0000ac60


	//   ....[61]....
        /*0424*/ 	.word	0x0000ac80


	//   ....[62]....
        /*0428*/ 	.word	0x0000ad40


	//   ....[63]....
        /*042c*/ 	.word	0x0000ad80


	//   ....[64]....
        /*0430*/ 	.word	0x0000ba10


	//   ....[65]....
        /*0434*/ 	.word	0x0000c500


	//   ....[66]....
        /*0438*/ 	.word	0x0000c530


	//   ....[67]....
        /*043c*/ 	.word	0x0000c560


	//   ....[68]....
        /*0440*/ 	.word	0x0000c570


	//   ....[69]....
        /*0444*/ 	.word	0x0000c600


	//   ....[70]....
        /*0448*/ 	.word	0x0000c620


	//   ....[71]....
        /*044c*/ 	.word	0x0000c690


	//   ....[72]....
        /*0450*/ 	.word	0x0000c6a0


	//   ....[73]....
        /*0454*/ 	.word	0x0000c710


	//   ....[74]....
        /*0458*/ 	.word	0x0000c720


	//   ....[75]....
        /*045c*/ 	.word	0x0000c790


	//   ....[76]....
        /*0460*/ 	.word	0x0000c7a0


	//   ....[77]....
        /*0464*/ 	.word	0x0000c810


	//   ....[78]....
        /*0468*/ 	.word	0x0000c820


	//   ....[79]....
        /*046c*/ 	.word	0x0000c830


	//   ....[80]....
        /*0470*/ 	.word	0x0000c840


	//   ....[81]....
        /*0474*/ 	.word	0x0000e3b0


	//   ....[82]....
        /*0478*/ 	.word	0x0000e8d0


	//   ....[83]....
        /*047c*/ 	.word	0x0000ea80


	//   ....[84]....
        /*0480*/ 	.word	0x0000ead0


	//   ....[85]....
        /*0484*/ 	.word	0x0000eb60


	//   ....[86]....
        /*0488*/ 	.word	0x0000ec50


	//   ....[87]....
        /*048c*/ 	.word	0x0000ecb0


	//   ....[88]....
        /*0490*/ 	.word	0x0000ed80


	//   ....[89]....
        /*0494*/ 	.word	0x0000ede0


	//   ....[90]....
        /*0498*/ 	.word	0x0000eec0


	//   ....[91]....
        /*049c*/ 	.word	0x0000ef20


	//   ....[92]....
        /*04a0*/ 	.word	0x0000f000


	//   ....[93]....
        /*04a4*/ 	.word	0x0000f060


	//   ....[94]....
        /*04a8*/ 	.word	0x0000f140


	//   ....[95]....
        /*04ac*/ 	.word	0x0000f1a0


	//   ....[96]....
        /*04b0*/ 	.word	0x0000f270


	//   ....[97]....
        /*04b4*/ 	.word	0x0000f2d0


	//   ....[98]....
        /*04b8*/ 	.word	0x0000f390


	//----- nvinfo : EIATTR_REG_RECONFIG
	.align		4
.L_899:
        /*04bc*/ 	.byte	0x01, 0x54
	.zero		2


	//----- nvinfo : EIATTR_SYSCALL_OFFSETS
	.align		4
        /*04c0*/ 	.byte	0x04, 0x46
        /*04c2*/ 	.short	(.L_901 - .L_900)


	//   ....[0]....
.L_900:
        /*04c4*/ 	.word	0x00001450


	//   ....[1]....
        /*04c8*/ 	.word	0x0000b4c0


	//   ....[2]....
        /*04cc*/ 	.word	0x0000b600


	//   ....[3]....
        /*04d0*/ 	.word	0x0000b740


	//   ....[4]....
        /*04d4*/ 	.word	0x0000b860


	//   ....[5]....
        /*04d8*/ 	.word	0x0000c150


	//----- nvinfo : EIATTR_MBARRIER_INSTR_OFFSETS
	.align		4
.L_901:
        /*04dc*/ 	.byte	0x04, 0x39
        /*04de*/ 	.short	(.L_903 - .L_902)


	//   ....[0]....
.L_902:
        /*04e0*/ 	.word	0x00000270
        /*04e4*/ 	.word	0x000000ff
        /*04e8*/ 	.word	0x0002e800
        /*04ec*/ 	.short	0x0100
        /*04ee*/ 	.byte	0x08
	.zero		1


	//   ....[1]....
        /*04f0*/ 	.word	0x00000280
        /*04f4*/ 	.word	0x000000ff
        /*04f8*/ 	.word	0x0002e820
        /*04fc*/ 	.short	0x0100
        /*04fe*/ 	.byte	0x08
	.zero		1


	//   ....[2]....
        /*0500*/ 	.word	0x00000370
        /*0504*/ 	.word	0x000000ff
        /*0508*/ 	.word	0x0002e830
        /*050c*/ 	.short	0x0100
        /*050e*/ 	.byte	0x08
	.zero		1


	//   ....[3]....
        /*0510*/ 	.word	0x00000380
        /*0514*/ 	.word	0x000000ff
        /*0518*/ 	.word	0x0002e840
        /*051c*/ 	.short	0x0100
        /*051e*/ 	.byte	0x08
	.zero		1


	//   ....[4]....
        /*0520*/ 	.word	0x00000390
        /*0524*/ 	.word	0x000000ff
        /*0528*/ 	.word	0x0002e838
        /*052c*/ 	.short	0x0100
        /*052e*/ 	.byte	0x08
	.zero		1


	//   ....[5]....
        /*0530*/ 	.word	0x000003a0
        /*0534*/ 	.word	0x000000ff
        /*0538*/ 	.word	0x0002e848
        /*053c*/ 	.short	0x0100
        /*053e*/ 	.byte	0x08
	.zero		1


	//   ....[6]....
        /*0540*/ 	.word	0x000004d0
        /*0544*/ 	.word	0x000000ff
        /*0548*/ 	.word	0x0002e850
        /*054c*/ 	.short	0x0100
        /*054e*/ 	.byte	0x08
	.zero		1


	//   ....[7]....
        /*0550*/ 	.word	0x000004e0
        /*0554*/ 	.word	0x000000ff
        /*0558*/ 	.word	0x0002e860
        /*055c*/ 	.short	0x0100
        /*055e*/ 	.byte	0x08
	.zero		1


	//   ....[8]....
        /*0560*/ 	.word	0x000004f0
        /*0564*/ 	.word	0x000000ff
        /*0568*/ 	.word	0x0002e858
        /*056c*/ 	.short	0x0100
        /*056e*/ 	.byte	0x08
	.zero		1


	//   ....[9]....
        /*0570*/ 	.word	0x00000500
        /*0574*/ 	.word	0x000000ff
        /*0578*/ 	.word	0x0002e868
        /*057c*/ 	.short	0x0100
        /*057e*/ 	.byte	0x08
	.zero		1


	//   ....[10]....
        /*0580*/ 	.word	0x000005f0
        /*0584*/ 	.word	0x000000ff
        /*0588*/ 	.word	0x0002e870
        /*058c*/ 	.short	0x0100
        /*058e*/ 	.byte	0x06
	.zero		1


	//   ....[11]....
        /*0590*/ 	.word	0x00000600
        /*0594*/ 	.word	0x000000ff
        /*0598*/ 	.word	0x0002e880
        /*059c*/ 	.short	0x0100
        /*059e*/ 	.byte	0x06
	.zero		1


	//   ....[12]....
        /*05a0*/ 	.word	0x00000610
        /*05a4*/ 	.word	0x000000ff
        /*05a8*/ 	.word	0x0002e878
        /*05ac*/ 	.short	0x0100
        /*05ae*/ 	.byte	0x06
	.zero		1


	//   ....[13]....
        /*05b0*/ 	.word	0x00000620
        /*05b4*/ 	.word	0x000000ff
        /*05b8*/ 	.word	0x0002e888
        /*05bc*/ 	.short	0x0100
        /*05be*/ 	.byte	0x06
	.zero		1


	//   ....[14]....
        /*05c0*/ 	.word	0x00000750
        /*05c4*/ 	.word	0x000000ff
        /*05c8*/ 	.word	0x0002e890
        /*05cc*/ 	.short	0x0100
        /*05ce*/ 	.byte	0x08
	.zero		1


	//   ....[15]....
        /*05d0*/ 	.word	0x00000760
        /*05d4*/ 	.word	0x000000ff
        /*05d8*/ 	.word	0x0002e8a0
        /*05dc*/ 	.short	0x0100
        /*05de*/ 	.byte	0x08
	.zero		1


	//   ....[16]....
        /*05e0*/ 	.word	0x00000770
        /*05e4*/ 	.word	0x000000ff
        /*05e8*/ 	.word	0x0002e898
        /*05ec*/ 	.short	0x0100
        /*05ee*/ 	.byte	0x08
	.zero		1


	//   ....[17]....
        /*05f0*/ 	.word	0x00000780
        /*05f4*/ 	.word	0x000000ff
        /*05f8*/ 	.word	0x0002e8a8
        /*05fc*/ 	.short	0x0100
        /*05fe*/ 	.byte	0x08
	.zero		1


	//   ....[18]....
        /*0600*/ 	.word	0x000008b0
        /*0604*/ 	.word	0x000000ff
        /*0608*/ 	.word	0x0002e8b0
        /*060c*/ 	.short	0x0100
        /*060e*/ 	.byte	0x08
	.zero		1


	//   ....[19]....
        /*0610*/ 	.word	0x000008c0
        /*0614*/ 	.word	0x000000ff
        /*0618*/ 	.word	0x0002e8c0
        /*061c*/ 	.short	0x0100
        /*061e*/ 	.byte	0x08
	.zero		1


	//   ....[20]....
        /*0620*/ 	.word	0x000008d0
        /*0624*/ 	.word	0x000000ff
        /*0628*/ 	.word	0x0002e8b8
        /*062c*/ 	.short	0x0100
        /*062e*/ 	.byte	0x08
	.zero		1


	//   ....[21]....
        /*0630*/ 	.word	0x000008e0
        /*0634*/ 	.word	0x000000ff
        /*0638*/ 	.word	0x0002e8c8
        /*063c*/ 	.short	0x0100
        /*063e*/ 	.byte	0x08
	.zero		1


	//   ....[22]....
        /*0640*/ 	.word	0x000014b0
        /*0644*/ 	.word	0x000000ff
        /*0648*/ 	.word	0x0002e800
        /*064c*/ 	.short	0x010a
        /*064e*/ 	.byte	0x27
	.zero		1


	//   ....[23]....
        /*0650*/ 	.word	0x00001530
        /*0654*/ 	.word	0x00000004
        /*0658*/ 	.word	0x0002e830
        /*065c*/ 	.short	0x010a
        /*065e*/ 	.byte	0x3f
	.zero		1


	//   ....[24]....
        /*0660*/ 	.word	0x00001570
        /*0664*/ 	.word	0x00000004
        /*0668*/ 	.word	0x0002e830
        /*066c*/ 	.short	0x010a
        /*066e*/ 	.byte	0x3f
	.zero		1


	//   ....[25]....
        /*0670*/ 	.word	0x00003890
        /*0674*/ 	.word	0x00000004
        /*0678*/ 	.word	0x00000000
        /*067c*/ 	.short	0x0101
        /*067e*/ 	.byte	0x3f
	.zero		1


	//   ....[26]....
        /*0680*/ 	.word	0x000053f0
        /*0684*/ 	.word	0x000000ff
        /*0688*/ 	.word	0x0002e830
        /*068c*/ 	.short	0x010a
        /*068e*/ 	.byte	0x06
	.zero		1


	//   ....[27]....
        /*0690*/ 	.word	0x00005430
        /*0694*/ 	.word	0x000000ff
        /*0698*/ 	.word	0x0002e830
        /*069c*/ 	.short	0x010a
        /*069e*/ 	.byte	0x06
	.zero		1


	//   ....[28]....
        /*06a0*/ 	.word	0x00006020
        /*06a4*/ 	.word	0x000000ff
        /*06a8*/ 	.word	0x0002e850
        /*06ac*/ 	.short	0x010a
        /*06ae*/ 	.byte	0x06
	.zero		1


	//   ....[29]....
        /*06b0*/ 	.word	0x00006060
        /*06b4*/ 	.word	0x000000ff
        /*06b8*/ 	.word	0x0002e850
        /*06bc*/ 	.short	0x010a
        /*06be*/ 	.byte	0x06
	.zero		1


	//   ....[30]....
        /*06c0*/ 	.word	0x00007de0
        /*06c4*/ 	.word	0x00000004
        /*06c8*/ 	.word	0x00000000
        /*06cc*/ 	.short	0x0101
        /*06ce*/ 	.byte	0x3f
	.zero		1


	//   ....[31]....
        /*06d0*/ 	.word	0x000081f0
        /*06d4*/ 	.word	0x000000ff
        /*06d8*/ 	.word	0x00000000
        /*06dc*/ 	.short	0x0101
        /*06de*/ 	.byte	0x06
	.zero		1


	//   ....[32]....
        /*06e0*/ 	.word	0x00008970
        /*06e4*/ 	.word	0x000000ff
        /*06e8*/ 	.word	0x0002e850
        /*06ec*/ 	.short	0x010a
        /*06ee*/ 	.byte	0x04
	.zero		1


	//   ....[33]....
        /*06f0*/ 	.word	0x000089b0
        /*06f4*/ 	.word	0x000000ff
        /*06f8*/ 	.word	0x0002e850
        /*06fc*/ 	.short	0x010a
        /*06fe*/ 	.byte	0x04
	.zero		1


	//   ....[34]....
        /*0700*/ 	.word	0x00009820
        /*0704*/ 	.word	0x000000ff
        /*0708*/ 	.word	0x00000000
        /*070c*/ 	.short	0x0101
        /*070e*/ 	.byte	0x04
	.zero		1


	//   ....[35]....
        /*0710*/ 	.word	0x0000aaa0
        /*0714*/ 	.word	0x000000ff
        /*0718*/ 	.word	0x00000000
        /*071c*/ 	.short	0x0101
        /*071e*/ 	.byte	0x27
	.zero		1


	//   ....[36]....
        /*0720*/ 	.word	0x0000bc90
        /*0724*/ 	.word	0x00000004
        /*0728*/ 	.word	0x0002e880
        /*072c*/ 	.short	0x010a
        /*072e*/ 	.byte	0x3f
	.zero		1


	//   ....[37]....
        /*0730*/ 	.word	0x0000be30
        /*0734*/ 	.word	0x00000004
        /*0738*/ 	.word	0x0002e840
        /*073c*/ 	.short	0x010a
        /*073e*/ 	.byte	0x3f
	.zero		1


	//   ....[38]....
        /*0740*/ 	.word	0x0000c910
        /*0744*/ 	.word	0x000000ff
        /*0748*/ 	.word	0x0002e800
        /*074c*/ 	.short	0x0107
        /*074e*/ 	.byte	0x29
	.zero		1


	//   ....[39]....
        /*0750*/ 	.word	0x0000c960
        /*0754*/ 	.word	0x000000ff
        /*0758*/ 	.word	0x0002e800
        /*075c*/ 	.short	0x0101
        /*075e*/ 	.byte	0x29
	.zero		1


	//   ....[40]....
        /*0760*/ 	.word	0x0000c990
        /*0764*/ 	.word	0x000000ff
        /*0768*/ 	.word	0x0002e820
        /*076c*/ 	.short	0x010a
        /*076e*/ 	.byte	0x29
	.zero		1


	//   ....[41]....
        /*0770*/ 	.word	0x0000cc80
        /*0774*/ 	.word	0x00000004
        /*0778*/ 	.word	0x0002e880
        /*077c*/ 	.short	0x010a
        /*077e*/ 	.byte	0x3f
	.zero		1


	//   ....[42]....
        /*0780*/ 	.word	0x0000cee0
        /*0784*/ 	.word	0x00000004
        /*0788*/ 	.word	0x0002e840
        /*078c*/ 	.short	0x010a
        /*078e*/ 	.byte	0x3f
	.zero		1


	//   ....[43]....
        /*0790*/ 	.word	0x0000d1b0
        /*0794*/ 	.word	0x00000013
        /*0798*/ 	.word	0x0002e870
        /*079c*/ 	.short	0x010a
        /*079e*/ 	.byte	0x3f
	.zero		1


	//   ....[44]....
        /*07a0*/ 	.word	0x0000d220
        /*07a4*/ 	.word	0x00000013
        /*07a8*/ 	.word	0x0002e860
        /*07ac*/ 	.short	0x010a
        /*07ae*/ 	.byte	0x3f
	.zero		1


	//   ....[45]....
        /*07b0*/ 	.word	0x0000d950
        /*07b4*/ 	.word	0x00000013
        /*07b8*/ 	.word	0x0002e850
        /*07bc*/ 	.short	0x0101
        /*07be*/ 	.byte	0x3f
	.zero		1


	//   ....[46]....
        /*07c0*/ 	.word	0x0000d9d0
        /*07c4*/ 	.word	0x00000013
        /*07c8*/ 	.word	0x00000000
        /*07cc*/ 	.short	0x0101
        /*07ce*/ 	.byte	0x3f
	.zero		1


	//   ....[47]....
        /*07d0*/ 	.word	0x0000dab0
        /*07d4*/ 	.word	0x00000010
        /*07d8*/ 	.word	0x0002e870
        /*07dc*/ 	.short	0x010a
        /*07de*/ 	.byte	0x3f
	.zero		1


	//   ....[48]....
        /*07e0*/ 	.word	0x0000db40
        /*07e4*/ 	.word	0x00000010
        /*07e8*/ 	.word	0x0002e860
        /*07ec*/ 	.short	0x010a
        /*07ee*/ 	.byte	0x3f
	.zero		1


	//   ....[49]....
        /*07f0*/ 	.word	0x0000e1c0
        /*07f4*/ 	.word	0x00000010
        /*07f8*/ 	.word	0x0002e850
        /*07fc*/ 	.short	0x0101
        /*07fe*/ 	.byte	0x3f
	.zero		1


	//   ....[50]....
        /*0800*/ 	.word	0x0000e250
        /*0804*/ 	.word	0x00000000
        /*0808*/ 	.word	0x00000000
        /*080c*/ 	.short	0x0101
        /*080e*/ 	.byte	0x3f
	.zero		1


	//   ....[51]....
        /*0810*/ 	.word	0x0000e360
        /*0814*/ 	.word	0x00000009
        /*0818*/ 	.word	0x0002e820
        /*081c*/ 	.short	0x010a
        /*081e*/ 	.byte	0x3f
	.zero		1


	//   ....[52]....
        /*0820*/ 	.word	0x0000e4d0
        /*0824*/ 	.word	0x00000005
        /*0828*/ 	.word	0x00000000
        /*082c*/ 	.short	0x010a
        /*082e*/ 	.byte	0x3f
	.zero		1


	//   ....[53]....
        /*0830*/ 	.word	0x0000e540
        /*0834*/ 	.word	0x00000007
        /*0838*/ 	.word	0x00000000
        /*083c*/ 	.short	0x010a
        /*083e*/ 	.byte	0x3f
	.zero		1


	//   ....[54]....
        /*0840*/ 	.word	0x0000e5a0
        /*0844*/ 	.word	0x00000005
        /*0848*/ 	.word	0x0002e860
        /*084c*/ 	.short	0x010a
        /*084e*/ 	.byte	0x3f
	.zero		1


	//   ....[55]....
        /*0850*/ 	.word	0x0000e5f0
        /*0854*/ 	.word	0x00000003
        /*0858*/ 	.word	0x0002e860
        /*085c*/ 	.short	0x010a
        /*085e*/ 	.byte	0x3f
	.zero		1


	//   ....[56]....
        /*0860*/ 	.word	0x0000e630
        /*0864*/ 	.word	0x00000005
        /*0868*/ 	.word	0x0002e880
        /*086c*/ 	.short	0x010a
        /*086e*/ 	.byte	0x3f
	.zero		1


	//   ....[57]....
        /*0870*/ 	.word	0x0000e650
        /*0874*/ 	.word	0x00000003
        /*0878*/ 	.word	0x0002e880
        /*087c*/ 	.short	0x010a
        /*087e*/ 	.byte	0x3f
	.zero		1


	//   ....[58]....
        /*0880*/ 	.word	0x0000e6c0
        /*0884*/ 	.word	0x00000003
        /*0888*/ 	.word	0x0002e800
        /*088c*/ 	.short	0x010a
        /*088e*/ 	.byte	0x3f
	.zero		1


	//   ....[59]....
        /*0890*/ 	.word	0x0000e710
        /*0894*/ 	.word	0x00000004
        /*0898*/ 	.word	0x0002e830
        /*089c*/ 	.short	0x010a
        /*089e*/ 	.byte	0x3f
	.zero		1


	//   ....[60]....
        /*08a0*/ 	.word	0x0000e770
        /*08a4*/ 	.word	0x00000006
        /*08a8*/ 	.word	0x0002e830
        /*08ac*/ 	.short	0x010a
        /*08ae*/ 	.byte	0x3f
	.zero		1


	//   ....[61]....
        /*08b0*/ 	.word	0x0000e7d0
        /*08b4*/ 	.word	0x00000006
        /*08b8*/ 	.word	0x0002e850
        /*08bc*/ 	.short	0x010a
        /*08be*/ 	.byte	0x3f
	.zero		1


	//   ....[62]....
        /*08c0*/ 	.word	0x0000e830
        /*08c4*/ 	.word	0x00000007
        /*08c8*/ 	.word	0x0002e850
        /*08cc*/ 	.short	0x010a
        /*08ce*/ 	.byte	0x3f
	.zero		1


	//   ....[63]....
        /*08d0*/ 	.word	0x0000e980
        /*08d4*/ 	.word	0x00000004
        /*08d8*/ 	.word	0x0002e880
        /*08dc*/ 	.short	0x010a
        /*08de*/ 	.byte	0x3f
	.zero		1


	//   ....[64]....
        /*08e0*/ 	.word	0x0000e9d0
        /*08e4*/ 	.word	0x00000004
        /*08e8*/ 	.word	0x0002e840
        /*08ec*/ 	.short	0x010a
        /*08ee*/ 	.byte	0x3f
	.zero		1


	//   ....[65]....
        /*08f0*/ 	.word	0x0000f3e0
        /*08f4*/ 	.word	0x00000002
        /*08f8*/ 	.word	0x0002e820
        /*08fc*/ 	.short	0x010a
        /*08fe*/ 	.byte	0x3f
	.zero		1


	//   ....[66]....
        /*0900*/ 	.word	0x0000f430
        /*0904*/ 	.word	0x00000004
        /*0908*/ 	.word	0x0002e880
        /*090c*/ 	.short	0x010a
        /*090e*/ 	.byte	0x3f
	.zero		1


	//   ....[67]....
        /*0910*/ 	.word	0x0000f480
        /*0914*/ 	.word	0x00000004
        /*0918*/ 	.word	0x0002e840
        /*091c*/ 	.short	0x010a
        /*091e*/ 	.byte	0x3f
	.zero		1


	//   ....[68]....
        /*0920*/ 	.word	0x0000f4d0
        /*0924*/ 	.word	0x00000013
        /*0928*/ 	.word	0x0002e870
        /*092c*/ 	.short	0x010a
        /*092e*/ 	.byte	0x3f
	.zero		1


	//   ....[69]....
        /*0930*/ 	.word	0x0000f520
        /*0934*/ 	.word	0x00000013
        /*0938*/ 	.word	0x0002e860
        /*093c*/ 	.short	0x010a
        /*093e*/ 	.byte	0x3f
	.zero		1


	//   ....[70]....
        /*0940*/ 	.word	0x0000f570
        /*0944*/ 	.word	0x00000010
        /*0948*/ 	.word	0x0002e870
        /*094c*/ 	.short	0x010a
        /*094e*/ 	.byte	0x3f
	.zero		1


	//   ....[71]....
        /*0950*/ 	.word	0x0000f5c0
        /*0954*/ 	.word	0x00000010
        /*0958*/ 	.word	0x0002e860
        /*095c*/ 	.short	0x010a
        /*095e*/ 	.byte	0x3f
	.zero		1


	//   ....[72]....
        /*0960*/ 	.word	0x0000f610
        /*0964*/ 	.word	0x00000009
        /*0968*/ 	.word	0x0002e820
        /*096c*/ 	.short	0x010a
        /*096e*/ 	.byte	0x3f
	.zero		1


	//   ....[73]....
        /*0970*/ 	.word	0x0000f660
        /*0974*/ 	.word	0x00000005
        /*0978*/ 	.word	0x00000000
        /*097c*/ 	.short	0x010a
        /*097e*/ 	.byte	0x3f
	.zero		1


	//   ....[74]....
        /*0980*/ 	.word	0x0000f6b0
        /*0984*/ 	.word	0x00000007
        /*0988*/ 	.word	0x00000000
        /*098c*/ 	.short	0x010a
        /*098e*/ 	.byte	0x3f
	.zero		1


	//   ....[75]....
        /*0990*/ 	.word	0x0000f700
        /*0994*/ 	.word	0x00000005
        /*0998*/ 	.word	0x0002e860
        /*099c*/ 	.short	0x010a
        /*099e*/ 	.byte	0x3f
	.zero		1


	//   ....[76]....
        /*09a0*/ 	.word	0x0000f750
        /*09a4*/ 	.word	0x00000003
        /*09a8*/ 	.word	0x0002e860
        /*09ac*/ 	.short	0x010a
        /*09ae*/ 	.byte	0x3f
	.zero		1


	//   ....[77]....
        /*09b0*/ 	.word	0x0000f7a0
        /*09b4*/ 	.word	0x00000005
        /*09b8*/ 	.word	0x0002e880
        /*09bc*/ 	.short	0x010a
        /*09be*/ 	.byte	0x3f
	.zero		1


	//----- nvinfo : EIATTR_NUM_MBARRIERS
	.align		4
.L_903:
        /*09c0*/ 	.byte	0x03, 0x38
        /*09c2*/ 	.short	0x0016


	//----- nvinfo : EIATTR_EXIT_INSTR_OFFSETS
	.align		4
        /*09c4*/ 	.byte	0x04, 0x1c
        /*09c6*/ 	.short	(.L_905 - .L_904)


	//   ....[0]....
.L_904:
        /*09c8*/ 	.word	0x00000a30


	//   ....[1]....
        /*09cc*/ 	.word	0x0000ae60


	//   ....[2]....
        /*09d0*/ 	.word	0x0000e3d0


	//   ....[3]....
        /*09d4*/ 	.word	0x0000e6a0


	//----- nvinfo : EIATTR_MAX_THREADS
	.align		4
.L_905:
        /*09d8*/ 	.byte	0x04, 0x05
        /*09da*/ 	.short	(.L_907 - .L_906)
.L_906:
        /*09dc*/ 	.word	0x00000180
        /*09e0*/ 	.word	0x00000001
        /*09e4*/ 	.word	0x00000001


	//----- nvinfo : EIATTR_CRS_STACK_SIZE
	.align		4
.L_907:
        /*09e8*/ 	.byte	0x04, 0x1e
        /*09ea*/ 	.short	(.L_909 - .L_908)
.L_908:
        /*09ec*/ 	.word	0x00000000


	//----- nvinfo : EIATTR_CBANK_PARAM_SIZE
	.align		4
.L_909:
        /*09f0*/ 	.byte	0x03, 0x19
        /*09f2*/ 	.short	0x0a70


	//----- nvinfo : EIATTR_PARAM_CBANK
	.align		4
        /*09f4*/ 	.byte	0x04, 0x0a
        /*09f6*/ 	.short	(.L_911 - .L_910)
	.align		4
.L_910:
        /*09f8*/ 	.word	index@(.nv.constant0._ZN7cutlass13device_kernelIN5flash11enable_sm90INS1_16FlashAttnFwdSm90INS1_25CollectiveMainloopFwdSm90ILi2EN4cute5tupleIJNS5_1CILi1EEES8_S8_EEENS6_IJNS7_ILi128EEENS7_ILi224EEESA_EEELi128ENS_12float_e4m3_tEfNS_4arch4Sm90ELb0ELb0ELb0ELb0ELb0ELb0ELb0ELb1ELb1ELb1ELb0ELb0EEENS1_21CollectiveEpilogueFwdINS6_IJSA_SA_SB_EEES9_NS_10bfloat16_tESF_Li256ELb0ELb1ELb0ELb1EEENS1_29StaticPersistentTileSchedulerILb0EEEEEEEEEvNT_6ParamsE)
        /*09fc*/ 	.short	0x0210
        /*09fe*/ 	.short	0x0a70


	//----- nvinfo : EIATTR_SW_WAR
	.align		4
.L_911:
        /*0a00*/ 	.byte	0x04, 0x36
        /*0a02*/ 	.short	(.L_913 - .L_912)
.L_912:
        /*0a04*/ 	.word	0x00000008
.L_913:


//--------------------- .nv.info._ZN7cutlass13device_kernelIN5flash11enable_sm90INS1_16FlashAttnFwdSm90INS1_25CollectiveMainloopFwdSm90ILi2EN4cute5tupleIJNS5_1CILi1EEES8_S8_EEENS6_IJNS7_ILi128EEENS7_ILi224EEESA_EEELi128ENS_12float_e4m3_tEfNS_4arch4Sm90ELb0ELb0ELb0ELb1ELb0ELb0ELb0ELb1ELb1ELb1ELb0ELb0EEENS1_21CollectiveEpilogueFwdINS6_IJSA_SA_SB_EEES9_NS_10bfloat16_tESF_Li256ELb1ELb1ELb0ELb1EEENS1_36VarlenDynamicPersistentTileSchedulerILi128ELi224ELi256ELi128ELb0ELb1ELb1ELb0ELb1ELb1EEEEEEEEEvNT_6ParamsE --------------------------
	.section	.nv.info._ZN7cutlass13device_kernelIN5flash11enable_sm90INS1_16FlashAttnFwdSm90INS1_25CollectiveMainloopFwdSm90ILi2EN4cute5tupleIJNS5_1CILi1EEES8_S8_EEENS6_IJNS7_ILi128EEENS7_ILi224EEESA_EEELi128ENS_12float_e4m3_tEfNS_4arch4Sm90ELb0ELb0ELb0ELb1ELb0ELb0ELb0ELb1ELb1ELb1ELb0ELb0EEENS1_21CollectiveEpilogueFwdINS6_IJSA_SA_SB_EEES9_NS_10bfloat16_tESF_Li256ELb1ELb1ELb0ELb1EEENS1_36VarlenDynamicPersistentTileSchedulerILi128ELi224ELi256ELi128ELb0ELb1ELb1ELb0ELb1ELb1EEEEEEEEEvNT_6ParamsE,"",@"SHT_CUDA_INFO"
	.sectionflags	@""
	.align	4


	//----- nvinfo : EIATTR_CUDA_API_VERSION
	.align		4
        /*0000*/ 	.byte	0x04, 0x37
        /*0002*/ 	.short	(.L_915 - .L_914)
.L_914:
        /*0004*/ 	.word	0x00000082


	//----- nvinfo : EIATTR_KPARAM_INFO
	.align		4
.L_915:
        /*0008*/ 	.byte	0x04, 0x17
        /*000a*/ 	.short	(.L_917 - .L_916)
.L_916:
        /*000c*/ 	.word	0x00000000
        /*0010*/ 	.short	0x0000
        /*0012*/ 	.short	0x0070
        /*0014*/ 	.byte	0x00, 0xf0, 0x01, 0x2a


	//----- nvinfo : EIATTR_SPARSE_MMA_MASK
	.align		4
.L_917:
        /*0018*/ 	.byte	0x03, 0x50
        /*001a*/ 	.short	0x0000


	//----- nvinfo : EIATTR_MAXREG_COUNT
	.align		4
        /*001c*/ 	.byte	0x03, 0x1b
        /*001e*/ 	.short	0x00a8


	//----- nvinfo : EIATTR_NUM_BARRIERS
	.align		4
        /*0020*/ 	.byte	0x02, 0x4c
        /*0022*/ 	.byte	0x10
	.zero		1


	//----- nvinfo : EIATTR_EXTERNS
	.align		4
        /*0024*/ 	.byte	0x04, 0x0f
        /*0026*/ 	.short	(.L_919 - .L_918)


	//   ....[0]....
	.align		4
.L_918:
        /*0028*/ 	.word	index@(__assertfail)


	//----- nvinfo : EIATTR_ANNOTATIONS
	.align		4
.L_919:
        /*002c*/ 	.byte	0x04, 0x55
        /*002e*/ 	.short	(.L_921 - .L_920)


	//   ....[0]....
.L_920:
        /* <DEDUP_REMOVED lines=39> */


	//----- nvinfo : EIATTR_MERCURY_ISA_VERSION
	.align		4
.L_921:
        /*0288*/ 	.byte	0x03, 0x5f
        /*028a*/ 	.short	0x0101


	//----- nvinfo : EIATTR_UNUSED_LOAD_BYTE_OFFSET
	.align		4
        /*028c*/ 	.byte	0x04, 0x44
        /*028e*/ 	.short	(.L_923 - .L_922)


	//   ....[0]....
.L_922:
        /*0290*/ 	.word	0x00000a40
        /*0294*/ 	.word	0x0000fff0


	//   ....[1]....
        /*0298*/ 	.word	0x00009b60
        /*029c*/ 	.word	0x0000fff0


	//----- nvinfo : EIATTR_INT_WARP_WIDE_INSTR_OFFSETS
	.align		4
.L_923:
        /*02a0*/ 	.byte	0x04, 0x31
        /*02a2*/ 	.short	(.L_925 - .L_924)


	//   ....[0]....
.L_924:
        /*02a4*/ 	.word	0x00000130


	//   ....[1]....
        /*02a8*/ 	.word	0x00000170


	//   ....[2]....
        /*02ac*/ 	.word	0x000001e0


	//   ....[3]....
        /*02b0*/ 	.word	0x0000d6c0


	//   ....[4]....
        /*02b4*/ 	.word	0x0000d750


	//   ....[5]....
        /*02b8*/ 	.word	0x00010100


	//   ....[6]....
        /*02bc*/ 	.word	0x00010190


	//----- nvinfo : EIATTR_COOP_GROUP_MASK_REGIDS
	.align		4
.L_925:
        /*02c0*/ 	.byte	0x04, 0x29
        /*02c2*/ 	.short	(.L_927 - .L_926)


	//   ....[0]....
.L_926:
        /*02c4*/ 	.word	0xffffffff


	//   ....[1]....
        /*02c8*/ 	.word	0xffffffff


	//   ....[2]....
        /*02cc*/ 	.word	0xffffffff


	//   ....[3]....
        /*02d0*/ 	.word	0xffffffff


	//   ....[4]....
        /*02d4*/ 	.word	0xffffffff


	//   ....[5]....
        /*02d8*/ 	.word	0xffffffff


	//   ....[6]....
        /*02dc*/ 	.word	0xffffffff


	//   ....[7]....
        /*02e0*/ 	.word	0xffffffff


	//   ....[8]....
        /*02e4*/ 	.word	0xffffffff


	//   ....[9]....
        /*02e8*/ 	.word	0xffffffff


	//   ....[10]....
        /*02ec*/ 	.word	0xffffffff


	//   ....[11]....
        /*02f0*/ 	.word	0xffffffff


	//   ....[12]....
        /*02f4*/ 	.word	0xffffffff


	//   ....[13]....
        /*02f8*/ 	.word	0xffffffff


	//   ....[14]....
        /*02fc*/ 	.word	0xffffffff


	//   ....[15]....
        /*0300*/ 	.word	0xffffffff


	//   ....[16]....
        /*0304*/ 	.word	0xffffffff


	//   ....[17]....
        /*0308*/ 	.word	0xffffffff


	//   ....[18]....
        /*030c*/ 	.word	0xffffffff


	//   ....[19]....
        /*0310*/ 	.word	0xffffffff


	//   ....[20]....
        /*0314*/ 	.word	0xffffffff


	//   ....[21]....
        /*0318*/ 	.word	0xffffffff


	//   ....[22]....
        /*031c*/ 	.word	0xffffffff


	//   ....[23]....
        /*0320*/ 	.word	0xffffffff


	//   ....[24]....
        /*0324*/ 	.word	0xffffffff


	//   ....[25]....
        /*0328*/ 	.word	0xffffffff


	//   ....[26]....
        /*032c*/ 	.word	0xffffffff


	//   ....[27]....
        /*0330*/ 	.word	0xffffffff


	//   ....[28]....
        /*0334*/ 	.word	0xffffffff


	//   ....[29]....
        /*0338*/ 	.word	0xffffffff


	//   ....[30]....
        /*033c*/ 	.word	0xffffffff


	//   ....[31]....
        /*0340*/ 	.word	0xffffffff


	//   ....[32]....
        /*0344*/ 	.word	0xffffffff


	//   ....[33]....
        /*0348*/ 	.word	0xffffffff


	//   ....[34]....
        /*034c*/ 	.word	0xffffffff


	//   ....[35]....
        /*0350*/ 	.word	0xffffffff


	//   ....[36]....
        /*0354*/ 	.word	0xffffffff


	//   ....[37]....
        /*0358*/ 	.word	0xffffffff


	//   ....[38]....
        /*035c*/ 	.word	0xffffffff


	//   ....[39]....
        /*0360*/ 	.word	0xffffffff


	//   ....[40]....
        /*0364*/ 	.word	0xffffffff


	//   ....[41]....
        /*0368*/ 	.word	0xffffffff


	//   ....[42]....
        /*036c*/ 	.word	0xffffffff


	//   ....[43]....
        /*0370*/ 	.word	0xffffffff


	//   ....[44]....
        /*0374*/ 	.word	0xffffffff


	//   ....[45]....
        /*0378*/ 	.word	0xffffffff


	//   ....[46]....
        /*037c*/ 	.word	0xffffffff


	//   ....[47]....
        /*0380*/ 	.word	0xffffffff


	//   ....[48]....
        /*0384*/ 	.word	0xffffffff


	//   ....[49]....
        /*0388*/ 	.word	0xffffffff


	//   ....[50]....
        /*038c*/ 	.word	0xffffffff


	//   ....[51]....
        /*0390*/ 	.word	0xffffffff


	//   ....[52]....
        /*0394*/ 	.word	0xffffffff


	//   ....[53]....
        /*0398*/ 	.word	0xffffffff


	//   ....[54]....
        /*039c*/ 	.word	0xffffffff


	//   ....[55]....
        /*03a0*/ 	.word	0xffffffff


	//   ....[56]....
        /*03a4*/ 	.word	0xffffffff


	//   ....[57]....
        /*03a8*/ 	.word	0xffffffff


	//   ....[58]....
        /*03ac*/ 	.word	0xffffffff


	//   ....[59]....
        /*03b0*/ 	.word	0xffffffff


	//   ....[60]....
        /*03b4*/ 	.word	0xffffffff


	//   ....[61]....
        /*03b8*/ 	.word	0xffffffff


	//   ....[62]....
        /*03bc*/ 	.word	0xffffffff


	//   ....[63]....
        /*03c0*/ 	.word	0xffffffff


	//   ....[64]....
        /*03c4*/ 	.word	0xffffffff


	//   ....[65]....
        /*03c8*/ 	.word	0xffffffff


	//   ....[66]....
        /*03cc*/ 	.word	0xffffffff


	//   ....[67]....
        /*03d0*/ 	.word	0xffffffff


	//   ....[68]....
        /*03d4*/ 	.word	0xffffffff


	//   ....[69]....
        /*03d8*/ 	.word	0xffffffff


	//   ....[70]....
        /*03dc*/ 	.word	0xffffffff


	//   ....[71]....
        /*03e0*/ 	.word	0xffffffff


	//   ....[72]....
        /*03e4*/ 	.word	0xffffffff


	//   ....[73]....
        /*03e8*/ 	.word	0xffffffff


	//   ....[74]....
        /*03ec*/ 	.word	0xffffffff


	//   ....[75]....
        /*03f0*/ 	.word	0xffffffff


	//   ....[76]....
        /*03f4*/ 	.word	0xffffffff


	//   ....[77]....
        /*03f8*/ 	.word	0xffffffff


	//   ....[78]....
        /*03fc*/ 	.word	0xffffffff


	//   ....[79]....
        /*0400*/ 	.word	0xffffffff


	//   ....[80]....
        /*0404*/ 	.word	0xffffffff


	//   ....[81]....
        /*0408*/ 	.word	0xffffffff


	//   ....[82]....
        /*040c*/ 	.word	0xffffffff


	//   ....[83]....
        /*0410*/ 	.word	0xffffffff


	//   ....[84]....
        /*0414*/ 	.word	0xffffffff


	//   ....[85]....
        /*0418*/ 	.word	0xffffffff


	//   ....[86]....
        /*041c*/ 	.word	0xffffffff


	//   ....[87]....
        /*0420*/ 	.word	0xffffffff


	//   ....[88]....
        /*0424*/ 	.word	0xffffffff


	//   ....[89]....
        /*0428*/ 	.word	0xffffffff


	//   ....[90]....
        /*042c*/ 	.word	0xffffffff


	//   ....[91]....
        /*0430*/ 	.word	0xffffffff


	//   ....[92]....
        /*0434*/ 	.word	0xffffffff


	//   ....[93]....
        /*0438*/ 	.word	0xffffffff


	//   ....[94]....
        /*043c*/ 	.word	0xffffffff


	//   ....[95]....
        /*0440*/ 	.word	0xffffffff


	//   ....[96]....
        /*0444*/ 	.word	0xffffffff


	//   ....[97]....
        /*0448*/ 	.word	0xffffffff


	//   ....[98]....
        /*044c*/ 	.word	0xffffffff


	//   ....[99]....
        /*0450*/ 	.word	0xffffffff


	//   ....[100]....
        /*0454*/ 	.word	0xffffffff


	//   ....[101]....
        /*0458*/ 	.word	0xffffffff


	//   ....[102]....
        /*045c*/ 	.word	0xffffffff


	//   ....[103]....
        /*0460*/ 	.word	0xffffffff


	//   ....[104]....
        /*0464*/ 	.word	0xffffffff


	//   ....[105]....
        /*0468*/ 	.word	0xffffffff


	//   ....[106]....
        /*046c*/ 	.word	0xffffffff


	//   ....[107]....
        /*0470*/ 	.word	0xffffffff


	//   ....[108]....
        /*0474*/ 	.word	0xffffffff


	//   ....[109]....
        /*0478*/ 	.word	0xffffffff


	//   ....[110]....
        /*047c*/ 	.word	0xffffffff


	//   ....[111]....
        /*0480*/ 	.word	0xffffffff


	//   ....[112]....
        /*0484*/ 	.word	0xffffffff


	//   ....[113]....
        /*0488*/ 	.word	0xffffffff


	//   ....[114]....
        /*048c*/ 	.word	0xffffffff


	//   ....[115]....
        /*0490*/ 	.word	0xffffffff


	//   ....[116]....
        /*0494*/ 	.word	0xffffffff


	//   ....[117]....
        /*0498*/ 	.word	0xffffffff


	//   ....[118]....
        /*049c*/ 	.word	0xffffffff


	//   ....[119]....
        /*04a0*/ 	.word	0xffffffff


	//   ....[120]....
        /*04a4*/ 	.word	0xffffffff


	//   ....[121]....
        /*04a8*/ 	.word	0xffffffff


	//   ....[122]....
        /*04ac*/ 	.word	0xffffffff


	//   ....[123]....
        /*04b0*/ 	.word	0x0500000f


	//   ....[124]....
        /*04b4*/ 	.word	0x0500000f


	//   ....[125]....
        /*04b8*/ 	.word	0x0500000f


	//   ....[126]....
        /*04bc*/ 	.word	0x0500000f


	//   ....[127]....
        /*04c0*/ 	.word	0x0500000f


	//   ....[128]....
        /*04c4*/ 	.word	0x0500000f


	//   ....[129]....
        /*04c8*/ 	.word	0x0500000f


	//   ....[130]....
        /*04cc*/ 	.word	0x0500000f


	//   ....[131]....
        /*04d0*/ 	.word	0x0500000f


	//   ....[132]....
        /*04d4*/ 	.word	0x0500000f


	//   ....[133]....
        /*04d8*/ 	.word	0x0500000f


	//   ....[134]....
        /*04dc*/ 	.word	0x0500000f


	//   ....[135]....
        /*04e0*/ 	.word	0x0500000f


	//   ....[136]....
        /*04e4*/ 	.word	0x0500000f


	//   ....[137]....
        /*04e8*/ 	.word	0x0500000f


	//   ....[138]....
        /*04ec*/ 	.word	0x0500000f


	//   ....[139]....
        /*04f0*/ 	.word	0x0500000f


	//   ....[140]....
        /*04f4*/ 	.word	0x0500000f


	//----- nvinfo : EIATTR_COOP_GROUP_INSTR_OFFSETS
	.align		4
.L_927:
        /*04f8*/ 	.byte	0x04, 0x28
        /*04fa*/ 	.short	(.L_929 - .L_928)


	//   ....[0]....
.L_928:
        /*04fc*/ 	.word	0x00000070


	//   ....[1]....
        /*0500*/ 	.word	0x00000140


	//   ....[2]....
        /*0504*/ 	.word	0x00000190


	//   ....[3]....
        /*0508*/ 	.word	0x000003c0


	//   ....[4]....
        /*050c*/ 	.word	0x00000520


	//   ....[5]....
        /*0510*/ 	.word	0x00000640


	//   ....[6]....
        /*0514*/ 	.word	0x000007a0


	//   ....[7]....
        /*0518*/ 	.word	0x000016f0


	//   ....[8]....
        /*051c*/ 	.word	0x000033f0


	//   ....[9]....
        /*0520*/ 	.word	0x000034f0


	//   ....[10]....
        /*0524*/ 	.word	0x00003ce0


	//   ....[11]....
        /*0528*/ 	.word	0x00003d80


	//   ....[12]....
        /*052c*/ 	.word	0x00006e10


	//   ....[13]....
        /*0530*/ 	.word	0x00006e40


	//   ....[14]....
        /*0534*/ 	.word	0x00006e60


	//   ....[15]....
        /*0538*/ 	.word	0x00006e90


	//   ....[16]....
        /*053c*/ 	.word	0x000093c0


	//   ....[17]....
        /*0540*/ 	.word	0x00009420


	//   ....[18]....
        /*0544*/ 	.word	0x00009440


	//   ....[19]....
        /*0548*/ 	.word	0x00009460


	//   ....[20]....
        /*054c*/ 	.word	0x0000a3e0


	//   ....[21]....
        /*0550*/ 	.word	0x0000a3f0


	//   ....[22]....
        /*0554*/ 	.word	0x0000a400


	//   ....[23]....
        /*0558*/ 	.word	0x0000a410


	//   ....[24]....
        /*055c*/ 	.word	0x0000a420


	//   ....[25]....
        /*0560*/ 	.word	0x0000a430


	//   ....[26]....
        /*0564*/ 	.word	0x0000a440


	//   ....[27]....
        /*0568*/ 	.word	0x0000a450


	//   ....[28]....
        /*056c*/ 	.word	0x0000a480


	//   ....[29]....
        /*0570*/ 	.word	0x0000a490


	//   ....[30]....
        /*0574*/ 	.word	0x0000a4c0


	//   ....[31]....
        /*0578*/ 	.word	0x0000a4d0


	//   ....[32]....
        /*057c*/ 	.word	0x0000a500


	//   ....[33]....
        /*0580*/ 	.word	0x0000a510


	//   ....[34]....
        /*0584*/ 	.word	0x0000a520


	//   ....[35]....
        /*0588*/ 	.word	0x0000a550


	//   ....[36]....
        /*058c*/ 	.word	0x0000a580


	//   ....[37]....
        /*0590*/ 	.word	0x0000a590


	//   ....[38]....
        /*0594*/ 	.word	0x0000a5c0


	//   ....[39]....
        /*0598*/ 	.word	0x0000a5e0


	//   ....[40]....
        /*059c*/ 	.word	0x0000a5f0


	//   ....[41]....
        /*05a0*/ 	.word	0x0000a620


	//   ....[42]....
        /*05a4*/ 	.word	0x0000a680


	//   ....[43]....
        /*05a8*/ 	.word	0x0000a690


	//   ....[44]....
        /*05ac*/ 	.word	0x0000a6a0


	//   ....[45]....
        /*05b0*/ 	.word	0x0000a6d0


	//   ....[46]....
        /*05b4*/ 	.word	0x0000a700


	//   ....[47]....
        /*05b8*/ 	.word	0x0000a710


	//   ....[48]....
        /*05bc*/ 	.word	0x0000a720


	//   ....[49]....
        /*05c0*/ 	.word	0x0000a730


	//   ....[50]....
        /*05c4*/ 	.word	0x0000a740


	//   ....[51]....
        /*05c8*/ 	.word	0x0000a760


	//   ....[52]....
        /*05cc*/ 	.word	0x0000ad30


	//   ....[53]....
        /*05d0*/ 	.word	0x0000ad70


	//   ....[54]....
        /*05d4*/ 	.word	0x0000adb0


	//   ....[55]....
        /*05d8*/ 	.word	0x0000adf0


	//   ....[56]....
        /*05dc*/ 	.word	0x0000b390


	//   ....[57]....
        /*05e0*/ 	.word	0x0000b3d0


	//   ....[58]....
        /*05e4*/ 	.word	0x0000b490


	//   ....[59]....
        /*05e8*/ 	.word	0x0000b4b0


	//   ....[60]....
        /*05ec*/ 	.word	0x0000b570


	//   ....[61]....
        /*05f0*/ 	.word	0x0000b590


	//   ....[62]....
        /*05f4*/ 	.word	0x0000b660


	//   ....[63]....
        /*05f8*/ 	.word	0x0000b680


	//   ....[64]....
        /*05fc*/ 	.word	0x0000bf90


	//   ....[65]....
        /*0600*/ 	.word	0x0000bfb0


	//   ....[66]....
        /*0604*/ 	.word	0x0000c070


	//   ....[67]....
        /*0608*/ 	.word	0x0000c090


	//   ....[68]....
        /*060c*/ 	.word	0x0000c150


	//   ....[69]....
        /*0610*/ 	.word	0x0000c170


	//   ....[70]....
        /*0614*/ 	.word	0x0000c240


	//   ....[71]....
        /*0618*/ 	.word	0x0000c260


	//   ....[72]....
        /*061c*/ 	.word	0x0000c3a0


	//   ....[73]....
        /*0620*/ 	.word	0x0000c5b0


	//   ....[74]....
        /*0624*/ 	.word	0x0000c5e0


	//   ....[75]....
        /*0628*/ 	.word	0x0000c610


	//   ....[76]....
        /*062c*/ 	.word	0x0000c650


	//   ....[77]....
        /*0630*/ 	.word	0x0000c680


	//   ....[78]....
        /*0634*/ 	.word	0x0000c6b0


	//   ....[79]....
        /*0638*/ 	.word	0x0000c840


	//   ....[80]....
        /*063c*/ 	.word	0x0000c870


	//   ....[81]....
        /*0640*/ 	.word	0x0000c8a0


	//   ....[82]....
        /*0644*/ 	.word	0x0000c8d0


	//   ....[83]....
        /*0648*/ 	.word	0x0000c900


	//   ....[84]....
        /*064c*/ 	.word	0x0000c940


	//   ....[85]....
        /*0650*/ 	.word	0x0000c9d0


	//   ....[86]....
        /*0654*/ 	.word	0x0000ca10


	//   ....[87]....
        /*0658*/ 	.word	0x0000caa0


	//   ....[88]....
        /*065c*/ 	.word	0x0000de80


	//   ....[89]....
        /*0660*/ 	.word	0x0000ea10


	//   ....[90]....
        /*0664*/ 	.word	0x0000ea40


	//   ....[91]....
        /*0668*/ 	.word	0x0000eaf0


	//   ....[92]....
        /*066c*/ 	.word	0x0000eb00


	//   ....[93]....
        /*0670*/ 	.word	0x0000eb70


	//   ....[94]....
        /*0674*/ 	.word	0x0000eb80


	//   ....[95]....
        /*0678*/ 	.word	0x0000ebf0


	//   ....[96]....
        /*067c*/ 	.word	0x0000ec00


	//   ....[97]....
        /*0680*/ 	.word	0x0000ec70


	//   ....[98]....
        /*0684*/ 	.word	0x0000ec80


	//   ....[99]....
        /*0688*/ 	.word	0x0000ecf0


	//   ....[100]....
        /*068c*/ 	.word	0x0000ed00


	//   ....[101]....
        /*0690*/ 	.word	0x0000ed70


	//   ....[102]....
        /*0694*/ 	.word	0x0000ed80


	//   ....[103]....
        /*0698*/ 	.word	0x0000ed90


	//   ....[104]....
        /*069c*/ 	.word	0x0000edd0


	//   ....[105]....
        /*06a0*/ 	.word	0x00010c70


	//   ....[106]....
        /*06a4*/ 	.word	0x00010ca0


	//   ....[107]....
        /*06a8*/ 	.word	0x00010cd0


	//   ....[108]....
        /*06ac*/ 	.word	0x00010d00


	//   ....[109]....
        /*06b0*/ 	.word	0x00010d40


	//   ....[110]....
        /*06b4*/ 	.word	0x00010d50


	//   ....[111]....
        /*06b8*/ 	.word	0x00010d80


	//   ....[112]....
        /*06bc*/ 	.word	0x00010d90


	//   ....[113]....
        /*06c0*/ 	.word	0x00010ed0


	//   ....[114]....
        /*06c4*/ 	.word	0x00010f00


	//   ....[115]....
        /*06c8*/ 	.word	0x00010f30


	//   ....[116]....
        /*06cc*/ 	.word	0x00010f60


	//   ....[117]....
        /*06d0*/ 	.word	0x00010f90


	//   ....[118]....
        /*06d4*/ 	.word	0x00010fd0


	//   ....[119]....
        /*06d8*/ 	.word	0x00011050


	//   ....[120]....
        /*06dc*/ 	.word	0x00011090


	//   ....[121]....
        /*06e0*/ 	.word	0x000110e0


	//   ....[122]....
        /*06e4*/ 	.word	0x00011590


	//   ....[123]....
        /*06e8*/ 	.word	0x00011ab0


	//   ....[124]....
        /*06ec*/ 	.word	0x00011c70


	//   ....[125]....
        /*06f0*/ 	.word	0x00011ce0


	//   ....[126]....
        /*06f4*/ 	.word	0x00011d40


	//   ....[127]....
        /*06f8*/ 	.word	0x00011e30


	//   ....[128]....
        /*06fc*/ 	.word	0x00011e90


	//   ....[129]....
        /*0700*/ 	.word	0x00011f70


	//   ....[130]....
        /*0704*/ 	.word	0x00011fd0


	//   ....[131]....
        /*0708*/ 	.word	0x000120b0


	//   ....[132]....
        /*070c*/ 	.word	0x00012110


	//   ....[133]....
        /*0710*/ 	.word	0x000121f0


	//   ....[134]....
        /*0714*/ 	.word	0x00012250


	//   ....[135]....
        /*0718*/ 	.word	0x00012330


	//   ....[136]....
        /*071c*/ 	.word	0x00012390


	//   ....[137]....
        /*0720*/ 	.word	0x00012450


	//   ....[138]....
        /*0724*/ 	.word	0x000124d0


	//   ....[139]....
        /*0728*/ 	.word	0x00012590


	//   ....[140]....
        /*072c*/ 	.word	0x000128e0


	//----- nvinfo : EIATTR_REG_RECONFIG
	.align		4
.L_929:
        /*0730*/ 	.byte	0x01, 0x54
	.zero		2


	//----- nvinfo : EIATTR_SYSCALL_OFFSETS
	.align		4
        /*0734*/ 	.byte	0x04, 0x46
        /*0736*/ 	.short	(.L_931 - .L_930)


	//   ....[0]....
.L_930:
        /*0738*/ 	.word	0x000018d0


	//   ....[1]....
        /*073c*/ 	.word	0x0000d8c0


	//   ....[2]....
        /*0740*/ 	.word	0x0000da50


	//   ....[3]....
        /*0744*/ 	.word	0x0000dbb0


	//   ....[4]....
        /*0748*/ 	.word	0x0000dcf0


	//   ....[5]....
        /*074c*/ 	.word	0x0000e690


	//----- nvinfo : EIATTR_MBARRIER_INSTR_OFFSETS
	.align		4
.L_931:
        /*0750*/ 	.byte	0x04, 0x39
        /*0752*/ 	.short	(.L_933 - .L_932)


	//   ....[0]....
.L_932:
        /*0754*/ 	.word	0x00000270
        /*0758*/ 	.word	0x000000ff
        /*075c*/ 	.word	0x0002e800
        /*0760*/ 	.short	0x0100
        /*0762*/ 	.byte	0x08
	.zero		1


	//   ....[1]....
        /*0764*/ 	.word	0x00000280
        /*0768*/ 	.word	0x000000ff
        /*076c*/ 	.word	0x0002e820
        /*0770*/ 	.short	0x0100
        /*0772*/ 	.byte	0x08
	.zero		1


	//   ....[2]....
        /*0774*/ 	.word	0x00000370
        /*0778*/ 	.word	0x000000ff
        /*077c*/ 	.word	0x0002e830
        /*0780*/ 	.short	0x0100
        /*0782*/ 	.byte	0x08
	.zero		1


	//   ....[3]....
        /*0784*/ 	.word	0x00000380
        /*0788*/ 	.word	0x000000ff
        /*078c*/ 	.word	0x0002e840
        /*0790*/ 	.short	0x0100
        /*0792*/ 	.byte	0x08
	.zero		1


	//   ....[4]....
        /*0794*/ 	.word	0x00000390
        /*0798*/ 	.word	0x000000ff
        /*079c*/ 	.word	0x0002e838
        /*07a0*/ 	.short	0x0100
        /*07a2*/ 	.byte	0x08
	.zero		1


	//   ....[5]....
        /*07a4*/ 	.word	0x000003a0
        /*07a8*/ 	.word	0x000000ff
        /*07ac*/ 	.word	0x0002e848
        /*07b0*/ 	.short	0x0100
        /*07b2*/ 	.byte	0x08
	.zero		1


	//   ....[6]....
        /*07b4*/ 	.word	0x000004d0
        /*07b8*/ 	.word	0x000000ff
        /*07bc*/ 	.word	0x0002e850
        /*07c0*/ 	.short	0x0100
        /*07c2*/ 	.byte	0x08
	.zero		1


	//   ....[7]....
        /*07c4*/ 	.word	0x000004e0
        /*07c8*/ 	.word	0x000000ff
        /*07cc*/ 	.word	0x0002e860
        /*07d0*/ 	.short	0x0100
        /*07d2*/ 	.byte	0x08
	.zero		1


	//   ....[8]....
        /*07d4*/ 	.word	0x000004f0
        /*07d8*/ 	.word	0x000000ff
        /*07dc*/ 	.word	0x0002e858
        /*07e0*/ 	.short	0x0100
        /*07e2*/ 	.byte	0x08
	.zero		1


	//   ....[9]....
        /*07e4*/ 	.word	0x00000500
        /*07e8*/ 	.word	0x000000ff
        /*07ec*/ 	.word	0x0002e868
        /*07f0*/ 	.short	0x0100
        /*07f2*/ 	.byte	0x08
	.zero		1


	//   ....[10]....
        /*07f4*/ 	.word	0x000005f0
        /*07f8*/ 	.word	0x000000ff
        /*07fc*/ 	.word	0x0002e870
        /*0800*/ 	.short	0x0100
        /*0802*/ 	.byte	0x06
	.zero		1


	//   ....[11]....
        /*0804*/ 	.word	0x00000600
        /*0808*/ 	.word	0x000000ff
        /*080c*/ 	.word	0x0002e880
        /*0810*/ 	.short	0x0100
        /*0812*/ 	.byte	0x06
	.zero		1


	//   ....[12]....
        /*0814*/ 	.word	0x00000610
        /*0818*/ 	.word	0x000000ff
        /*081c*/ 	.word	0x0002e878
        /*0820*/ 	.short	0x0100
        /*0822*/ 	.byte	0x06
	.zero		1


	//   ....[13]....
        /*0824*/ 	.word	0x00000620
        /*0828*/ 	.word	0x000000ff
        /*082c*/ 	.word	0x0002e888
        /*0830*/ 	.short	0x0100
        /*0832*/ 	.byte	0x06
	.zero		1


	//   ....[14]....
        /*0834*/ 	.word	0x00000750
        /*0838*/ 	.word	0x000000ff
        /*083c*/ 	.word	0x0002e890
        /*0840*/ 	.short	0x0100
        /*0842*/ 	.byte	0x08
	.zero		1


	//   ....[15]....
        /*0844*/ 	.word	0x00000760
        /*0848*/ 	.word	0x000000ff
        /*084c*/ 	.word	0x0002e8a0
        /*0850*/ 	.short	0x0100
        /*0852*/ 	.byte	0x08
	.zero		1


	//   ....[16]....
        /*0854*/ 	.word	0x00000770
        /*0858*/ 	.word	0x000000ff
        /*085c*/ 	.word	0x0002e898
        /*0860*/ 	.short	0x0100
        /*0862*/ 	.byte	0x08
	.zero		1


	//   ....[17]....
        /*0864*/ 	.word	0x00000780
        /*0868*/ 	.word	0x000000ff
        /*086c*/ 	.word	0x0002e8a8
        /*0870*/ 	.short	0x0100
        /*0872*/ 	.byte	0x08
	.zero		1


	//   ....[18]....
        /*0874*/ 	.word	0x000008b0
        /*0878*/ 	.word	0x000000ff
        /*087c*/ 	.word	0x0002e8b0
        /*0880*/ 	.short	0x0100
        /*0882*/ 	.byte	0x08
	.zero		1


	//   ....[19]....
        /*0884*/ 	.word	0x000008c0
        /*0888*/ 	.word	0x000000ff
        /*088c*/ 	.word	0x0002e8c0
        /*0890*/ 	.short	0x0100
        /*0892*/ 	.byte	0x08
	.zero		1


	//   ....[20]....
        /*0894*/ 	.word	0x000008d0
        /*0898*/ 	.word	0x000000ff
        /*089c*/ 	.word	0x0002e8b8
        /*08a0*/ 	.short	0x0100
        /*08a2*/ 	.byte	0x08
	.zero		1


	//   ....[21]....
        /*08a4*/ 	.word	0x000008e0
        /*08a8*/ 	.word	0x000000ff
        /*08ac*/ 	.word	0x0002e8c8
        /*08b0*/ 	.short	0x0100
        /*08b2*/ 	.byte	0x08
	.zero		1


	//   ....[22]....
        /*08b4*/ 	.word	0x00001980
        /*08b8*/ 	.word	0x00000000
        /*08bc*/ 	.word	0x0002e800
        /*08c0*/ 	.short	0x010a
        /*08c2*/ 	.byte	0x3f
	.zero		1


	//   ....[23]....
        /*08c4*/ 	.word	0x00001a10
        /*08c8*/ 	.word	0x00000005
        /*08cc*/ 	.word	0x0002e830
        /*08d0*/ 	.short	0x010a
        /*08d2*/ 	.byte	0x3f
	.zero		1


	//   ....[24]....
        /*08d4*/ 	.word	0x00001aa0
        /*08d8*/ 	.word	0x00000005
        /*08dc*/ 	.word	0x0002e830
        /*08e0*/ 	.short	0x010a
        /*08e2*/ 	.byte	0x3f
	.zero		1


	//   ....[25]....
        /*08e4*/ 	.word	0x000040e0
        /*08e8*/ 	.word	0x0000003b
        /*08ec*/ 	.word	0x00000000
        /*08f0*/ 	.short	0x0101
        /*08f2*/ 	.byte	0x3f
	.zero		1


	//   ....[26]....
        /*08f4*/ 	.word	0x00005900
        /*08f8*/ 	.word	0x000000ff
        /*08fc*/ 	.word	0x0002e830
        /*0900*/ 	.short	0x010a
        /*0902*/ 	.byte	0x06
	.zero		1


	//   ....[27]....
        /*0904*/ 	.word	0x00005940
        /*0908*/ 	.word	0x000000ff
        /*090c*/ 	.word	0x0002e830
        /*0910*/ 	.short	0x010a
        /*0912*/ 	.byte	0x06
	.zero		1


	//   ....[28]....
        /*0914*/ 	.word	0x00006560
        /*0918*/ 	.word	0x000000ff
        /*091c*/ 	.word	0x0002e850
        /*0920*/ 	.short	0x010a
        /*0922*/ 	.byte	0x06
	.zero		1


	//   ....[29]....
        /*0924*/ 	.word	0x000065a0
        /*0928*/ 	.word	0x000000ff
        /*092c*/ 	.word	0x0002e850
        /*0930*/ 	.short	0x010a
        /*0932*/ 	.byte	0x06
	.zero		1


	//   ....[30]....
        /*0934*/ 	.word	0x000083b0
        /*0938*/ 	.word	0x00000005
        /*093c*/ 	.word	0x00000000
        /*0940*/ 	.short	0x0101
        /*0942*/ 	.byte	0x3f
	.zero		1


	//   ....[31]....
        /*0944*/ 	.word	0x000087d0
        /*0948*/ 	.word	0x0000000b
        /*094c*/ 	.word	0x00000000
        /*0950*/ 	.short	0x0101
        /*0952*/ 	.byte	0x3f
	.zero		1


	//   ....[32]....
        /*0954*/ 	.word	0x00008f20
        /*0958*/ 	.word	0x00000014
        /*095c*/ 	.word	0x0002e850
        /*0960*/ 	.short	0x010a
        /*0962*/ 	.byte	0x3f
	.zero		1


	//   ....[33]....
        /*0964*/ 	.word	0x00008fb0
        /*0968*/ 	.word	0x00000014
        /*096c*/ 	.word	0x0002e850
        /*0970*/ 	.short	0x010a
        /*0972*/ 	.byte	0x3f
	.zero		1


	//   ....[34]....
        /*0974*/ 	.word	0x00009700
        /*0978*/ 	.word	0x00000005
        /*097c*/ 	.word	0x00000000
        /*0980*/ 	.short	0x0101
        /*0982*/ 	.byte	0x3f
	.zero		1


	//   ....[35]....
        /*0984*/ 	.word	0x0000b3c0
        /*0988*/ 	.word	0x00000002
        /*098c*/ 	.word	0x00000000
        /*0990*/ 	.short	0x0101
        /*0992*/ 	.byte	0x3f
	.zero		1


	//   ....[36]....
        /*0994*/ 	.word	0x0000e110
        /*0998*/ 	.word	0x00000003
        /*099c*/ 	.word	0x0002e880
        /*09a0*/ 	.short	0x010a
        /*09a2*/ 	.byte	0x3f
	.zero		1


	//   ....[37]....
        /*09a4*/ 	.word	0x0000e2b0
        /*09a8*/ 	.word	0x00000003
        /*09ac*/ 	.word	0x0002e840
        /*09b0*/ 	.short	0x010a
        /*09b2*/ 	.byte	0x3f
	.zero		1


	//   ....[38]....
        /*09b4*/ 	.word	0x0000ee80
        /*09b8*/ 	.word	0x00000011
        /*09bc*/ 	.word	0x0002e800
        /*09c0*/ 	.short	0x0107
        /*09c2*/ 	.byte	0x3f
	.zero		1


	//   ....[39]....
        /*09c4*/ 	.word	0x0000ef70
        /*09c8*/ 	.word	0x00000011
        /*09cc*/ 	.word	0x0002e800
        /*09d0*/ 	.short	0x0101
        /*09d2*/ 	.byte	0x3f
	.zero		1


	//   ....[40]....
        /*09d4*/ 	.word	0x0000ef90
        /*09d8*/ 	.word	0x00000011
        /*09dc*/ 	.word	0x0002e820
        /*09e0*/ 	.short	0x010a
        /*09e2*/ 	.byte	0x3f
	.zero		1


	//   ....[41]....
        /*09e4*/ 	.word	0x0000f2d0
        /*09e8*/ 	.word	0x00000003
        /*09ec*/ 	.word	0x0002e880
        /*09f0*/ 	.short	0x010a
        /*09f2*/ 	.byte	0x3f
	.zero		1


	//   ....[42]....
        /*09f4*/ 	.word	0x0000f510
        /*09f8*/ 	.word	0x00000003
        /*09fc*/ 	.word	0x0002e840
        /*0a00*/ 	.short	0x010a
        /*0a02*/ 	.byte	0x3f
	.zero		1


	//   ....[43]....
        /*0a04*/ 	.word	0x0000f7e0
        /*0a08*/ 	.word	0x00000014
        /*0a0c*/ 	.word	0x0002e870
        /*0a10*/ 	.short	0x010a
        /*0a12*/ 	.byte	0x3f
	.zero		1


	//   ....[44]....
        /*0a14*/ 	.word	0x0000f850
        /*0a18*/ 	.word	0x00000014
        /*0a1c*/ 	.word	0x0002e860
        /*0a20*/ 	.short	0x010a
        /*0a22*/ 	.byte	0x3f
	.zero		1


	//   ....[45]....
        /*0a24*/ 	.word	0x0000ffe0
        /*0a28*/ 	.word	0x00000014
        /*0a2c*/ 	.word	0x0002e850
        /*0a30*/ 	.short	0x0101
        /*0a32*/ 	.byte	0x3f
	.zero		1


	//   ....[46]....
        /*0a34*/ 	.word	0x00010060
        /*0a38*/ 	.word	0x00000014
        /*0a3c*/ 	.word	0x00000000
        /*0a40*/ 	.short	0x0101
        /*0a42*/ 	.byte	0x3f
	.zero		1


	//   ....[47]....
        /*0a44*/ 	.word	0x00010290
        /*0a48*/ 	.word	0x00000010
        /*0a4c*/ 	.word	0x0002e870
        /*0a50*/ 	.short	0x010a
        /*0a52*/ 	.byte	0x3f
	.zero		1


	//   ....[48]....
        /*0a54*/ 	.word	0x00010300
        /*0a58*/ 	.word	0x00000010
        /*0a5c*/ 	.word	0x0002e860
        /*0a60*/ 	.short	0x010a
        /*0a62*/ 	.byte	0x3f
	.zero		1


	//   ....[49]....
        /*0a64*/ 	.word	0x00010980
        /*0a68*/ 	.word	0x00000010
        /*0a6c*/ 	.word	0x0002e850
        /*0a70*/ 	.short	0x0101
        /*0a72*/ 	.byte	0x3f
	.zero		1


	//   ....[50]....
        /*0a74*/ 	.word	0x000109c0
        /*0a78*/ 	.word	0x00000000
        /*0a7c*/ 	.word	0x00000000
        /*0a80*/ 	.short	0x0101
        /*0a82*/ 	.byte	0x3f
	.zero		1


	//   ....[51]....
        /*0a84*/ 	.word	0x00011510
        /*0a88*/ 	.word	0x00000000
        /*0a8c*/ 	.word	0x0002e820
        /*0a90*/ 	.short	0x010a
        /*0a92*/ 	.byte	0x3f
	.zero		1


	//   ....[52]....
        /*0a94*/ 	.word	0x000116d0
        /*0a98*/ 	.word	0x00000006
        /*0a9c*/ 	.word	0x00000000
        /*0aa0*/ 	.short	0x010a
        /*0aa2*/ 	.byte	0x3f
	.zero		1


	//   ....[53]....
        /*0aa4*/ 	.word	0x00011740
        /*0aa8*/ 	.word	0x00000007
        /*0aac*/ 	.word	0x00000000
        /*0ab0*/ 	.short	0x010a
        /*0ab2*/ 	.byte	0x3f
	.zero		1


	//   ....[54]....
        /*0ab4*/ 	.word	0x000117a0
        /*0ab8*/ 	.word	0x00000004
        /*0abc*/ 	.word	0x0002e860
        /*0ac0*/ 	.short	0x010a
        /*0ac2*/ 	.byte	0x3f
	.zero		1


	//   ....[55]....
        /*0ac4*/ 	.word	0x000117f0
        /*0ac8*/ 	.word	0x00000003
        /*0acc*/ 	.word	0x0002e860
        /*0ad0*/ 	.short	0x010a
        /*0ad2*/ 	.byte	0x3f
	.zero		1


	//   ....[56]....
        /*0ad4*/ 	.word	0x00011830
        /*0ad8*/ 	.word	0x00000004
        /*0adc*/ 	.word	0x0002e880
        /*0ae0*/ 	.short	0x010a
        /*0ae2*/ 	.byte	0x3f
	.zero		1


	//   ....[57]....
        /*0ae4*/ 	.word	0x00011850
        /*0ae8*/ 	.word	0x00000003
        /*0aec*/ 	.word	0x0002e880
        /*0af0*/ 	.short	0x010a
        /*0af2*/ 	.byte	0x3f
	.zero		1


	//   ....[58]....
        /*0af4*/ 	.word	0x000118b0
        /*0af8*/ 	.word	0x00000000
        /*0afc*/ 	.word	0x0002e800
        /*0b00*/ 	.short	0x010a
        /*0b02*/ 	.byte	0x3f
	.zero		1


	//   ....[59]....
        /*0b04*/ 	.word	0x00011900
        /*0b08*/ 	.word	0x00000005
        /*0b0c*/ 	.word	0x0002e830
        /*0b10*/ 	.short	0x010a
        /*0b12*/ 	.byte	0x3f
	.zero		1


	//   ....[60]....
        /*0b14*/ 	.word	0x00011960
        /*0b18*/ 	.word	0x00000007
        /*0b1c*/ 	.word	0x0002e830
        /*0b20*/ 	.short	0x010a
        /*0b22*/ 	.byte	0x3f
	.zero		1


	//   ....[61]....
        /*0b24*/ 	.word	0x000119c0
        /*0b28*/ 	.word	0x00000007
        /*0b2c*/ 	.word	0x0002e850
        /*0b30*/ 	.short	0x010a
        /*0b32*/ 	.byte	0x3f
	.zero		1


	//   ....[62]....
        /*0b34*/ 	.word	0x00011a10
        /*0b38*/ 	.word	0x00000014
        /*0b3c*/ 	.word	0x0002e850
        /*0b40*/ 	.short	0x010a
        /*0b42*/ 	.byte	0x3f
	.zero		1


	//   ....[63]....
        /*0b44*/ 	.word	0x00011b60
        /*0b48*/ 	.word	0x00000003
        /*0b4c*/ 	.word	0x0002e880
        /*0b50*/ 	.short	0x010a
        /*0b52*/ 	.byte	0x3f
	.zero		1


	//   ....[64]....
        /*0b54*/ 	.word	0x00011bb0
        /*0b58*/ 	.word	0x00000003
        /*0b5c*/ 	.word	0x0002e840
        /*0b60*/ 	.short	0x010a
        /*0b62*/ 	.byte	0x3f
	.zero		1


	//   ....[65]....
        /*0b64*/ 	.word	0x000125d0
        /*0b68*/ 	.word	0x00000011
        /*0b6c*/ 	.word	0x0002e820
        /*0b70*/ 	.short	0x010a
        /*0b72*/ 	.byte	0x3f
	.zero		1


	//   ....[66]....
        /*0b74*/ 	.word	0x00012620
        /*0b78*/ 	.word	0x00000003
        /*0b7c*/ 	.word	0x0002e880
        /*0b80*/ 	.short	0x010a
        /*0b82*/ 	.byte	0x3f
	.zero		1


	//   ....[67]....
        /*0b84*/ 	.word	0x00012670
        /*0b88*/ 	.word	0x00000003
        /*0b8c*/ 	.word	0x0002e840
        /*0b90*/ 	.short	0x010a
        /*0b92*/ 	.byte	0x3f
	.zero		1


	//   ....[68]....
        /*0b94*/ 	.word	0x000126c0
        /*0b98*/ 	.word	0x00000014
        /*0b9c*/ 	.word	0x0002e870
        /*0ba0*/ 	.short	0x010a
        /*0ba2*/ 	.byte	0x3f
	.zero		1


	//   ....[69]....
        /*0ba4*/ 	.word	0x00012710
        /*0ba8*/ 	.word	0x00000014
        /*0bac*/ 	.word	0x0002e860
        /*0bb0*/ 	.short	0x010a
        /*0bb2*/ 	.byte	0x3f
	.zero		1


	//   ....[70]....
        /*0bb4*/ 	.word	0x00012760
        /*0bb8*/ 	.word	0x00000010
        /*0bbc*/ 	.word	0x0002e870
        /*0bc0*/ 	.short	0x010a
        /*0bc2*/ 	.byte	0x3f
	.zero		1


	//   ....[71]....
        /*0bc4*/ 	.word	0x000127b0
        /*0bc8*/ 	.word	0x00000010
        /*0bcc*/ 	.word	0x0002e860
        /*0bd0*/ 	.short	0x010a
        /*0bd2*/ 	.byte	0x3f
	.zero		1


	//   ....[72]....
        /*0bd4*/ 	.word	0x00012800
        /*0bd8*/ 	.word	0x00000000
        /*0bdc*/ 	.word	0x0002e820
        /*0be0*/ 	.short	0x010a
        /*0be2*/ 	.byte	0x3f
	.zero		1


	//   ....[73]....
        /*0be4*/ 	.word	0x000129a0
        /*0be8*/ 	.word	0x00000006
        /*0bec*/ 	.word	0x00000000
        /*0bf0*/ 	.short	0x010a
        /*0bf2*/ 	.byte	0x3f
	.zero		1


	//   ....[74]....
        /*0bf4*/ 	.word	0x000129f0
        /*0bf8*/ 	.word	0x00000007
        /*0bfc*/ 	.word	0x00000000
        /*0c00*/ 	.short	0x010a
        /*0c02*/ 	.byte	0x3f
	.zero		1


	//   ....[75]....
        /*0c04*/ 	.word	0x00012a40
        /*0c08*/ 	.word	0x00000004
        /*0c0c*/ 	.word	0x0002e860
        /*0c10*/ 	.short	0x010a
        /*0c12*/ 	.byte	0x3f
	.zero		1


	//   ....[76]....
        /*0c14*/ 	.word	0x00012a90
        /*0c18*/ 	.word	0x00000003
        /*0c1c*/ 	.word	0x0002e860
        /*0c20*/ 	.short	0x010a
        /*0c22*/ 	.byte	0x3f
	.zero		1


	//   ....[77]....
        /*0c24*/ 	.word	0x00012ae0
        /*0c28*/ 	.word	0x00000004
        /*0c2c*/ 	.word	0x0002e880
        /*0c30*/ 	.short	0x010a
        /*0c32*/ 	.byte	0x3f
	.zero		1


	//----- nvinfo : EIATTR_NUM_MBARRIERS
	.align		4
.L_933:
        /*0c34*/ 	.byte	0x03, 0x38
        /*0c36*/ 	.short	0x0016


	//----- nvinfo : EIATTR_EXIT_INSTR_OFFSETS
	.align		4
        /*0c38*/ 	.byte	0x04, 0x1c
        /*0c3a*/ 	.short	(.L_935 - .L_934)


	//   ....[0]....
.L_934:
        /*0c3c*/ 	.word	0x00000a80


	//   ....[1]....
        /*0c40*/ 	.word	0x0000c350


	//   ....[2]....
        /*0c44*/ 	.word	0x000118a0


	//----- nvinfo : EIATTR_MAX_THREADS
	.align		4
.L_935:
        /*0c48*/ 	.byte	0x04, 0x05
        /*0c4a*/ 	.short	(.L_937 - .L_936)
.L_936:
        /*0c4c*/ 	.word	0x00000180
        /*0c50*/ 	.word	0x00000001
        /*0c54*/ 	.word	0x00000001


	//----- nvinfo : EIATTR_CRS_STACK_SIZE
	.align		4
.L_937:
        /*0c58*/ 	.byte	0x04, 0x1e
        /*0c5a*/ 	.short	(.L_939 - .L_938)
.L_938:
        /*0c5c*/ 	.word	0x00000000


	//----- nvinfo : EIATTR_CBANK_PARAM_SIZE
	.align		4
.L_939:
        /*0c60*/ 	.byte	0x03, 0x19
        /*0c62*/ 	.short	0x0af0


	//----- nvinfo : EIATTR_PARAM_CBANK
	.align		4
        /*0c64*/ 	.byte	0x04, 0x0a
        /*0c66*/ 	.short	(.L_941 - .L_940)
	.align		4
.L_940:
        /*0c68*/ 	.word	index@(.nv.constant0._ZN7cutlass13device_kernelIN5flash11enable_sm90INS1_16FlashAttnFwdSm90INS1_25CollectiveMainloopFwdSm90ILi2EN4cute5tupleIJNS5_1CILi1EEES8_S8_EEENS6_IJNS7_ILi128EEENS7_ILi224EEESA_EEELi128ENS_12float_e4m3_tEfNS_4arch4Sm90ELb0ELb0ELb0ELb1ELb0ELb0ELb0ELb1ELb1ELb1ELb0ELb0EEENS1_21CollectiveEpilogueFwdINS6_IJSA_SA_SB_EEES9_NS_10bfloat16_tESF_Li256ELb1ELb1ELb0ELb1EEENS1_36VarlenDynamicPersistentTileSchedulerILi128ELi224ELi256ELi128ELb0ELb1ELb1ELb0ELb1ELb1EEEEEEEEEvNT_6ParamsE)
        /*0c6c*/ 	.short	0x0210
        /*0c6e*/ 	.short	0x0af0


	//----- nvinfo : EIATTR_SW_WAR
	.align		4
.L_941:
        /*0c70*/ 	.byte	0x04, 0x36
        /*0c72*/ 	.short	(.L_943 - .L_942)
.L_942:
        /*0c74*/ 	.word	0x00000008
.L_943:


//--------------------- .nv.info._ZN7cutlass13device_kernelIN5flash11enable_sm90INS1_16FlashAttnFwdSm90INS1_25CollectiveMainloopFwdSm90ILi2EN4cute5tupleIJNS5_1CILi1EEES8_S8_EEENS6_IJNS7_ILi128EEENS7_ILi224EEESA_EEELi128ENS_12float_e4m3_tEfNS_4arch4Sm90ELb0ELb0ELb0ELb1ELb0ELb1ELb0ELb1ELb1ELb1ELb0ELb0EEENS1_21CollectiveEpilogueFwdINS6_IJSA_SA_SB_EEES9_NS_10bfloat16_tESF_Li256ELb1ELb1ELb0ELb1EEENS1_36VarlenDynamicPersistentTileSchedulerILi128ELi224ELi256ELi128ELb0ELb1ELb1ELb0ELb1ELb1EEEEEEEEEvNT_6ParamsE --------------------------
	.section	.nv.info._ZN7cutlass13device_kernelIN5flash11enable_sm90INS1_16FlashAttnFwdSm90INS1_25CollectiveMainloopFwdSm90ILi2EN4cute5tupleIJNS5_1CILi1EEES8_S8_EEENS6_IJNS7_ILi128EEENS7_ILi224EEESA_EEELi128ENS_12float_e4m3_tEfNS_4arch4Sm90ELb0ELb0ELb0ELb1ELb0ELb1ELb0ELb1ELb1ELb1ELb0ELb0EEENS1_21CollectiveEpilogueFwdINS6_IJSA_SA_SB_EEES9_NS_10bfloat16_tESF_Li256ELb1ELb1ELb0ELb1EEENS1_36VarlenDynamicPersistentTileSchedulerILi128ELi224ELi256ELi128ELb0ELb1ELb1ELb0ELb1ELb1EEEEEEEEEvNT_6ParamsE,"",@"SHT_CUDA_INFO"
	.sectionflags	@""
	.align	4


	//----- nvinfo : EIATTR_CUDA_API_VERSION
	.align		4
        /*0000*/ 	.byte	0x04, 0x37
        /*0002*/ 	.short	(.L_945 - .L_944)
.L_944:
        /*0004*/ 	.word	0x00000082


	//----- nvinfo : EIATTR_KPARAM_INFO
	.align		4
.L_945:
        /*0008*/ 	.byte	0x04, 0x17
        /*000a*/ 	.short	(.L_947 - .L_946)
.L_946:
        /*000c*/ 	.word	0x00000000
        /*0010*/ 	.short	0x0000
        /*0012*/ 	.short	0x0070
        /*0014*/ 	.byte	0x00, 0xf0, 0x01, 0x2a


	//----- nvinfo : EIATTR_SPARSE_MMA_MASK
	.align		4
.L_947:
        /*0018*/ 	.byte	0x03, 0x50
        /*001a*/ 	.short	0x0000


	//----- nvinfo : EIATTR_MAXREG_COUNT
	.align		4
        /*001c*/ 	.byte	0x03, 0x1b
        /*001e*/ 	.short	0x00a8


	//----- nvinfo : EIATTR_NUM_BARRIERS
	.align		4
        /*0020*/ 	.byte	0x02, 0x4c
        /*0022*/ 	.byte	0x10
	.zero		1


	//----- nvinfo : EIATTR_EXTERNS
	.align		4
        /*0024*/ 	.byte	0x04, 0x0f
        /*0026*/ 	.short	(.L_949 - .L_948)


	//   ....[0]....
	.align		4
.L_948:
        /*0028*/ 	.word	index@(__assertfail)


	//----- nvinfo : EIATTR_ANNOTATIONS
	.align		4
.L_949:
        /*002c*/ 	.byte	0x04, 0x55
        /*002e*/ 	.short	(.L_951 - .L_950)


	//   ....[0]....
.L_950:
        /* <DEDUP_REMOVED lines=156> */


	//----- nvinfo : EIATTR_MERCURY_ISA_VERSION
	.align		4
.L_951:
        /*09d8*/ 	.byte	0x03, 0x5f
        /*09da*/ 	.short	0x0101


	//----- nvinfo : EIATTR_UNUSED_LOAD_BYTE_OFFSET
	.align		4
        /*09dc*/ 	.byte	0x04, 0x44
        /*09de*/ 	.short	(.L_953 - .L_952)


	//   ....[0]....
.L_952:
        /*09e0*/ 	.word	0x00000b10
        /*09e4*/ 	.word	0x0000fff0


	//   ....[1]....
        /*09e8*/ 	.word	0x0001a430
        /*09ec*/ 	.word	0x0000fff0


	//----- nvinfo : EIATTR_INT_WARP_WIDE_INSTR_OFFSETS
	.align		4
.L_953:
        /*09f0*/ 	.byte	0x04, 0x31
        /*09f2*/ 	.short	(.L_955 - .L_954)


	//   ....[0]....
.L_954:
        /*09f4*/ 	.word	0x00000190


	//   ....[1]....
        /*09f8*/ 	.word	0x000001d0


	//   ....[2]....
        /*09fc*/ 	.word	0x00000240


	//   ....[3]....
        /*0a00*/ 	.word	0x0001f110


	//   ....[4]....
        /*0a04*/ 	.word	0x0001f170


	//   ....[5]....
        /*0a08*/ 	.word	0x00022080


	//   ....[6]....
        /*0a0c*/ 	.word	0x000220e0


	//----- nvinfo : EIATTR_COOP_GROUP_MASK_REGIDS
	.align		4
.L_955:
        /*0a10*/ 	.byte	0x04, 0x29
        /*0a12*/ 	.short	(.L_957 - .L_956)


	//   ....[0]....
.L_956:
        /*0a14*/ 	.word	0xffffffff


	//   ....[1]....
        /*0a18*/ 	.word	0xffffffff


	//   ....[2]....
        /*0a1c*/ 	.word	0xffffffff


	//   ....[3]....
        /*0a20*/ 	.word	0xffffffff


	//   ....[4]....
        /*0a24*/ 	.word	0xffffffff


	//   ....[5]....
        /*0a28*/ 	.word	0xffffffff


	//   ....[6]....
        /*0a2c*/ 	.word	0xffffffff


	//   ....[7]....
        /*0a30*/ 	.word	0xffffffff


	//   ....[8]....
        /*0a34*/ 	.word	0xffffffff


	//   ....[9]....
        /*0a38*/ 	.word	0xffffffff


	//   ....[10]....
        /*0a3c*/ 	.word	0xffffffff


	//   ....[11]....
        /*0a40*/ 	.word	0xffffffff


	//   ....[12]....
        /*0a44*/ 	.word	0xffffffff


	//   ....[13]....
        /*0a48*/ 	.word	0xffffffff


	//   ....[14]....
        /*0a4c*/ 	.word	0xffffffff


	//   ....[15]....
        /*0a50*/ 	.word	0xffffffff


	//   ....[16]....
        /*0a54*/ 	.word	0xffffffff


	//   ....[17]....
        /*0a58*/ 	.word	0xffffffff


	//   ....[18]....
        /*0a5c*/ 	.word	0xffffffff


	//   ....[19]....
        /*0a60*/ 	.word	0xffffffff


	//   ....[20]....
        /*0a64*/ 	.word	0xffffffff


	//   ....[21]....
        /*0a68*/ 	.word	0xffffffff


	//   ....[22]....
        /*0a6c*/ 	.word	0xffffffff


	//   ....[23]....
        /*0a70*/ 	.word	0xffffffff


	//   ....[24]....
        /*0a74*/ 	.word	0xffffffff


	//   ....[25]....
        /*0a78*/ 	.word	0xffffffff


	//   ....[26]....
        /*0a7c*/ 	.word	0xffffffff


	//   ....[27]....
        /*0a80*/ 	.word	0xffffffff


	//   ....[28]....
        /*0a84*/ 	.word	0xffffffff


	//   ....[29]....
        /*0a88*/ 	.word	0xffffffff


	//   ....[30]....
        /*0a8c*/ 	.word	0xffffffff


	//   ....[31]....
        /*0a90*/ 	.word	0xffffffff


	//   ....[32]....
        /*0a94*/ 	.word	0xffffffff


	//   ....[33]....
        /*0a98*/ 	.word	0xffffffff


	//   ....[34]....
        /*0a9c*/ 	.word	0xffffffff


	//   ....[35]....
        /*0aa0*/ 	.word	0xffffffff


	//   ....[36]....
        /*0aa4*/ 	.word	0xffffffff


	//   ....[37]....
        /*0aa8*/ 	.word	0xffffffff


	//   ....[38]....
        /*0aac*/ 	.word	0xffffffff


	//   ....[39]....
        /*0ab0*/ 	.word	0xffffffff


	//   ....[40]....
        /*0ab4*/ 	.word	0xffffffff


	//   ....[41]....
        /*0ab8*/ 	.word	0xffffffff


	//   ....[42]....
        /*0abc*/ 	.word	0xffffffff


	//   ....[43]....
        /*0ac0*/ 	.word	0xffffffff


	//   ....[44]....
        /*0ac4*/ 	.word	0xffffffff


	//   ....[45]....
        /*0ac8*/ 	.word	0xffffffff


	//   ....[46]....
        /*0acc*/ 	.word	0xffffffff


	//   ....[47]....
        /*0ad0*/ 	.word	0xffffffff


	//   ....[48]....
        /*0ad4*/ 	.word	0xffffffff


	//   ....[49]....
        /*0ad8*/ 	.word	0xffffffff


	//   ....[50]....
        /*0adc*/ 	.word	0xffffffff


	//   ....[51]....
        /*0ae0*/ 	.word	0xffffffff


	//   ....[52]....
        /*0ae4*/ 	.word	0xffffffff


	//   ....[53]....
        /*0ae8*/ 	.word	0xffffffff


	//   ....[54]....
        /*0aec*/ 	.word	0xffffffff


	//   ....[55]....
        /*0af0*/ 	.word	0xffffffff


	//   ....[56]....
        /*0af4*/ 	.word	0xffffffff


	//   ....[57]....
        /*0af8*/ 	.word	0xffffffff


	//   ....[58]....
        /*0afc*/ 	.word	0xffffffff


	//   ....[59]....
        /*0b00*/ 	.word	0xffffffff


	//   ....[60]....
        /*0b04*/ 	.word	0xffffffff


	//   ....[61]....
        /*0b08*/ 	.word	0xffffffff


	//   ....[62]....
        /*0b0c*/ 	.word	0xffffffff


	//   ....[63]....
        /*0b10*/ 	.word	0xffffffff


	//   ....[64]....
        /*0b14*/ 	.word	0xffffffff


	//   ....[65]....
        /*0b18*/ 	.word	0xffffffff


	//   ....[66]....
        /*0b1c*/ 	.word	0xffffffff


	//   ....[67]....
        /*0b20*/ 	.word	0xffffffff


	//   ....[68]....
        /*0b24*/ 	.word	0xffffffff


	//   ....[69]....
        /*0b28*/ 	.word	0xffffffff


	//   ....[70]....
        /*0b2c*/ 	.word	0xffffffff


	//   ....[71]....
        /*0b30*/ 	.word	0xffffffff


	//   ....[72]....
        /*0b34*/ 	.word	0xffffffff


	//   ....[73]....
        /*0b38*/ 	.word	0xffffffff


	//   ....[74]....
        /*0b3c*/ 	.word	0xffffffff


	//   ....[75]....
        /*0b40*/ 	.word	0xffffffff


	//   ....[76]....
        /*0b44*/ 	.word	0xffffffff


	//   ....[77]....
        /*0b48*/ 	.word	0xffffffff


	//   ....[78]....
        /*0b4c*/ 	.word	0xffffffff


	//   ....[79]....
        /*0b50*/ 	.word	0xffffffff


	//   ....[80]....
        /*0b54*/ 	.word	0xffffffff


	//   ....[81]....
        /*0b58*/ 	.word	0xffffffff


	//   ....[82]....
        /*0b5c*/ 	.word	0xffffffff


	//   ....[83]....
        /*0b60*/ 	.word	0xffffffff


	//   ....[84]....
        /*0b64*/ 	.word	0xffffffff


	//   ....[85]....
        /*0b68*/ 	.word	0xffffffff


	//   ....[86]....
        /*0b6c*/ 	.word	0xffffffff


	//   ....[87]....
        /*0b70*/ 	.word	0xffffffff


	//   ....[88]....
        /*0b74*/ 	.word	0xffffffff


	//   ....[89]....
        /*0b78*/ 	.word	0xffffffff


	//   ....[90]....
        /*0b7c*/ 	.word	0xffffffff


	//   ....[91]....
        /*0b80*/ 	.word	0xffffffff


	//   ....[92]....
        /*0b84*/ 	.word	0xffffffff


	//   ....[93]....
        /*0b88*/ 	.word	0xffffffff


	//   ....[94]....
        /*0b8c*/ 	.word	0xffffffff


	//   ....[95]....
        /*0b90*/ 	.word	0xffffffff


	//   ....[96]....
        /*0b94*/ 	.word	0xffffffff


	//   ....[97]....
        /*0b98*/ 	.word	0xffffffff


	//   ....[98]....
        /*0b9c*/ 	.word	0xffffffff


	//   ....[99]....
        /*0ba0*/ 	.word	0xffffffff


	//   ....[100]....
        /*0ba4*/ 	.word	0xffffffff


	//   ....[101]....
        /*0ba8*/ 	.word	0xffffffff


	//   ....[102]....
        /*0bac*/ 	.word	0xffffffff


	//   ....[103]....
        /*0bb0*/ 	.word	0xffffffff


	//   ....[104]....
        /*0bb4*/ 	.word	0xffffffff


	//   ....[105]....
        /*0bb8*/ 	.word	0xffffffff


	//   ....[106]....
        /*0bbc*/ 	.word	0xffffffff


	//   ....[107]....
        /*0bc0*/ 	.word	0xffffffff


	//   ....[108]....
        /*0bc4*/ 	.word	0xffffffff


	//   ....[109]....
        /*0bc8*/ 	.word	0xffffffff


	//   ....[110]....
        /*0bcc*/ 	.word	0xffffffff


	//   ....[111]....
        /*0bd0*/ 	.word	0xffffffff


	//   ....[112]....
        /*0bd4*/ 	.word	0xffffffff


	//   ....[113]....
        /*0bd8*/ 	.word	0xffffffff


	//   ....[114]....
        /*0bdc*/ 	.word	0xffffffff


	//   ....[115]....
        /*0be0*/ 	.word	0xffffffff


	//   ....[116]....
        /*0be4*/ 	.word	0xffffffff


	//   ....[117]....
        /*0be8*/ 	.word	0xffffffff


	//   ....[118]....
        /*0bec*/ 	.word	0xffffffff


	//   ....[119]....
        /*0bf0*/ 	.word	0xffffffff


	//   ....[120]....
        /*0bf4*/ 	.word	0xffffffff


	//   ....[121]....
        /*0bf8*/ 	.word	0xffffffff


	//   ....[122]....
        /*0bfc*/ 	.word	0xffffffff


	//   ....[123]....
        /*0c00*/ 	.word	0xffffffff


	//   ....[124]....
        /*0c04*/ 	.word	0xffffffff


	//   ....[125]....
        /*0c08*/ 	.word	0xffffffff


	//   ....[126]....
        /*0c0c*/ 	.word	0xffffffff


	//   ....[127]....
        /*0c10*/ 	.word	0xffffffff


	//   ....[128]....
        /*0c14*/ 	.word	0xffffffff


	//   ....[129]....
        /*0c18*/ 	.word	0xffffffff


	//   ....[130]....
        /*0c1c*/ 	.word	0xffffffff


	//   ....[131]....
        /*0c20*/ 	.word	0xffffffff


	//   ....[132]....
        /*0c24*/ 	.word	0x0500000f


	//   ....[133]....
        /*0c28*/ 	.word	0x0500000f


	//   ....[134]....
        /*0c2c*/ 	.word	0x0500000f


	//   ....[135]....
        /*0c30*/ 	.word	0x0500000f


	//   ....[136]....
        /*0c34*/ 	.word	0x0500000f


	//   ....[137]....
        /*0c38*/ 	.word	0x0500000f


	//   ....[138]....
        /*0c3c*/ 	.word	0x0500000f


	//   ....[139]....
        /*0c40*/ 	.word	0x0500000f


	//   ....[140]....
        /*0c44*/ 	.word	0x0500000f


	//   ....[141]....
        /*0c48*/ 	.word	0x0500000f


	//   ....[142]....
        /*0c4c*/ 	.word	0x0500000f


	//   ....[143]....
        /*0c50*/ 	.word	0x0500000f


	//   ....[144]....
        /*0c54*/ 	.word	0x0500000f


	//   ....[145]....
        /*0c58*/ 	.word	0x0500000f


	//   ....[146]....
        /*0c5c*/ 	.word	0x0500000f


	//   ....[147]....
        /*0c60*/ 	.word	0x0500000f


	//   ....[148]....
        /*0c64*/ 	.word	0x0500000f


	//   ....[149]....
        /*0c68*/ 	.word	0x0500000f


	//   ....[150]....
        /*0c6c*/ 	.word	0x0500000f


	//   ....[151]....
        /*0c70*/ 	.word	0x0500000f


	//   ....[152]....
        /*0c74*/ 	.word	0x0500000f


	//   ....[153]....
        /*0c78*/ 	.word	0x0500000f


	//   ....[154]....
        /*0c7c*/ 	.word	0x0500000f


	//   ....[155]....
        /*0c80*/ 	.word	0x0500000f


	//   ....[156]....
        /*0c84*/ 	.word	0x0500000f


	//   ....[157]....
        /*0c88*/ 	.word	0x0500000f


	//   ....[158]....
        /*0c8c*/ 	.word	0x0500000f


	//   ....[159]....
        /*0c90*/ 	.word	0x0500000f


	//   ....[160]....
        /*0c94*/ 	.word	0x0500000f


	//   ....[161]....
        /*0c98*/ 	.word	0x0500000f


	//   ....[162]....
        /*0c9c*/ 	.word	0x0500000f


	//   ....[163]....
        /*0ca0*/ 	.word	0x0500000f


	//   ....[164]....
        /*0ca4*/ 	.word	0x0500000f


	//   ....[165]....
        /*0ca8*/ 	.word	0x0500000f


	//   ....[166]....
        /*0cac*/ 	.word	0x0500000f


	//   ....[167]....
        /*0cb0*/ 	.word	0x0500000f


	//   ....[168]....
        /*0cb4*/ 	.word	0x0500000f


	//   ....[169]....
        /*0cb8*/ 	.word	0x0500000f


	//   ....[170]....
        /*0cbc*/ 	.word	0x0500000f


	//   ....[171]....
        /*0cc0*/ 	.word	0x0500000f


	//   ....[172]....
        /*0cc4*/ 	.word	0x0500000f


	//   ....[173]....
        /*0cc8*/ 	.word	0x0500000f


	//   ....[174]....
        /*0ccc*/ 	.word	0x0500000f


	//   ....[175]....
        /*0cd0*/ 	.word	0x0500000f


	//   ....[176]....
        /*0cd4*/ 	.word	0x0500000f


	//   ....[177]....
        /*0cd8*/ 	.word	0x0500000f


	//   ....[178]....
        /*0cdc*/ 	.word	0x0500000f


	//   ....[179]....
        /*0ce0*/ 	.word	0x0500000f


	//   ....[180]....
        /*0ce4*/ 	.word	0x0500000f


	//   ....[181]....
        /*0ce8*/ 	.word	0x0500000f


	//   ....[182]....
        /*0cec*/ 	.word	0x0500000f


	//   ....[183]....
        /*0cf0*/ 	.word	0x0500000f


	//   ....[184]....
        /*0cf4*/ 	.word	0x0500000f


	//   ....[185]....
        /*0cf8*/ 	.word	0x0500000f


	//   ....[186]....
        /*0cfc*/ 	.word	0x0500000f


	//   ....[187]....
        /*0d00*/ 	.word	0x0500000f


	//   ....[188]....
        /*0d04*/ 	.word	0x0500000f


	//   ....[189]....
        /*0d08*/ 	.word	0x0500000f


	//   ....[190]....
        /*0d0c*/ 	.word	0x0500000f


	//   ....[191]....
        /*0d10*/ 	.word	0x0500000f


	//   ....[192]....
        /*0d14*/ 	.word	0x0500000f


	//   ....[193]....
        /*0d18*/ 	.word	0x0500000f


	//   ....[194]....
        /*0d1c*/ 	.word	0x0500000f


	//   ....[195]....
        /*0d20*/ 	.word	0x0500000f


	//   ....[196]....
        /*0d24*/ 	.word	0x0500000f


	//   ....[197]....
        /*0d28*/ 	.word	0x0500000f


	//   ....[198]....
        /*0d2c*/ 	.word	0x0500000f


	//   ....[199]....
        /*0d30*/ 	.word	0x0500000f


	//   ....[200]....
        /*0d34*/ 	.word	0x0500000f


	//   ....[201]....
        /*0d38*/ 	.word	0x0500000f


	//   ....[202]....
        /*0d3c*/ 	.word	0x0500000f


	//   ....[203]....
        /*0d40*/ 	.word	0x0500000f


	//   ....[204]....
        /*0d44*/ 	.word	0x0500000f


	//   ....[205]....
        /*0d48*/ 	.word	0x0500000f


	//   ....[206]....
        /*0d4c*/ 	.word	0x0500000f


	//   ....[207]....
        /*0d50*/ 	.word	0x0500000f


	//   ....[208]....
        /*0d54*/ 	.word	0x0500000f


	//   ....[209]....
        /*0d58*/ 	.word	0x0500000f


	//   ....[210]....
        /*0d5c*/ 	.word	0x0500000f


	//   ....[211]....
        /*0d60*/ 	.word	0x0500000f


	//   ....[212]....
        /*0d64*/ 	.word	0x0500000f


	//   ....[213]....
        /*0d68*/ 	.word	0x0500000f


	//   ....[214]....
        /*0d6c*/ 	.word	0x0500000f


	//   ....[215]....
        /*0d70*/ 	.word	0x0500000f


	//   ....[216]....
        /*0d74*/ 	.word	0x0500000f


	//----- nvinfo : EIATTR_COOP_GROUP_INSTR_OFFSETS
	.align		4
.L_957:
        /*0d78*/ 	.byte	0x04, 0x28
        /*0d7a*/ 	.short	(.L_959 - .L_958)


	//   ....[0]....
.L_958:
        /*0d7c*/ 	.word	0x00000070


	//   ....[1]....
        /*0d80*/ 	.word	0x000001a0


	//   ....[2]....
        /*0d84*/ 	.word	0x000001f0


	//   ....[3]....
        /*0d88*/ 	.word	0x00000420


	//   ....[4]....
        /*0d8c*/ 	.word	0x00000580


	//   ....[5]....
        /*0d90*/ 	.word	0x000006a0


	//   ....[6]....
        /*0d94*/ 	.word	0x00000800


	//   ....[7]....
        /*0d98*/ 	.word	0x0000ce80


	//   ....[8]....
        /*0d9c*/ 	.word	0x0000d440


	//   ....[9]....
        /*0da0*/ 	.word	0x0000d450


	//   ....[10]....
        /*0da4*/ 	.word	0x0000d460


	//   ....[11]....
        /*0da8*/ 	.word	0x0000d470


	//   ....[12]....
        /*0dac*/ 	.word	0x0000f390


	//   ....[13]....
        /*0db0*/ 	.word	0x0000f3a0


	//   ....[14]....
        /*0db4*/ 	.word	0x0000f3b0


	//   ....[15]....
        /*0db8*/ 	.word	0x0000f3c0


	//   ....[16]....
        /*0dbc*/ 	.word	0x00013260


	//   ....[17]....
        /*0dc0*/ 	.word	0x00013360


	//   ....[18]....
        /*0dc4*/ 	.word	0x00013c60


	//   ....[19]....
        /*0dc8*/ 	.word	0x00013d20


	//   ....[20]....
        /*0dcc*/ 	.word	0x00017700


	//   ....[21]....
        /*0dd0*/ 	.word	0x00017710


	//   ....[22]....
        /*0dd4*/ 	.word	0x00017750


	//   ....[23]....
        /*0dd8*/ 	.word	0x00017770


	//   ....[24]....
        /*0ddc*/ 	.word	0x00019c00


	//   ....[25]....
        /*0de0*/ 	.word	0x00019c10


	//   ....[26]....
        /*0de4*/ 	.word	0x00019c90


	//   ....[27]....
        /*0de8*/ 	.word	0x00019ca0


	//   ....[28]....
        /*0dec*/ 	.word	0x0001aaa0


	//   ....[29]....
        /*0df0*/ 	.word	0x0001aad0


	//   ....[30]....
        /*0df4*/ 	.word	0x0001ab00


	//   ....[31]....
        /*0df8*/ 	.word	0x0001ab30


	//   ....[32]....
        /*0dfc*/ 	.word	0x0001ab60


	//   ....[33]....
        /*0e00*/ 	.word	0x0001ab90


	//   ....[34]....
        /*0e04*/ 	.word	0x0001abc0


	//   ....[35]....
        /*0e08*/ 	.word	0x0001abf0


	//   ....[36]....
        /*0e0c*/ 	.word	0x0001ac20


	//   ....[37]....
        /*0e10*/ 	.word	0x0001ac50


	//   ....[38]....
        /*0e14*/ 	.word	0x0001ac80


	//   ....[39]....
        /*0e18*/ 	.word	0x0001acb0


	//   ....[40]....
        /*0e1c*/ 	.word	0x0001ace0


	//   ....[41]....
        /*0e20*/ 	.word	0x0001ad10


	//   ....[42]....
        /*0e24*/ 	.word	0x0001ad40


	//   ....[43]....
        /*0e28*/ 	.word	0x0001ad70


	//   ....[44]....
        /*0e2c*/ 	.word	0x0001ada0


	//   ....[45]....
        /*0e30*/ 	.word	0x0001add0


	//   ....[46]....
        /*0e34*/ 	.word	0x0001ae00


	//   ....[47]....
        /*0e38*/ 	.word	0x0001ae30


	//   ....[48]....
        /*0e3c*/ 	.word	0x0001ae50


	//   ....[49]....
        /*0e40*/ 	.word	0x0001ae80


	//   ....[50]....
        /*0e44*/ 	.word	0x0001aeb0


	//   ....[51]....
        /*0e48*/ 	.word	0x0001aee0


	//   ....[52]....
        /*0e4c*/ 	.word	0x0001aef0


	//   ....[53]....
        /*0e50*/ 	.word	0x0001af00


	//   ....[54]....
        /*0e54*/ 	.word	0x0001af20


	//   ....[55]....
        /*0e58*/ 	.word	0x0001af30


	//   ....[56]....
        /*0e5c*/ 	.word	0x0001af40


	//   ....[57]....
        /*0e60*/ 	.word	0x0001af50


	//   ....[58]....
        /*0e64*/ 	.word	0x0001af80


	//   ....[59]....
        /*0e68*/ 	.word	0x0001afb0


	//   ....[60]....
        /*0e6c*/ 	.word	0x0001b5f0


	//   ....[61]....
        /*0e70*/ 	.word	0x0001b630


	//   ....[62]....
        /*0e74*/ 	.word	0x0001b670


	//   ....[63]....
        /*0e78*/ 	.word	0x0001b690


	//   ....[64]....
        /*0e7c*/ 	.word	0x0001bd70


	//   ....[65]....
        /*0e80*/ 	.word	0x0001bd90


	//   ....[66]....
        /*0e84*/ 	.word	0x0001be50


	//   ....[67]....
        /*0e88*/ 	.word	0x0001be70


	//   ....[68]....
        /*0e8c*/ 	.word	0x0001bf30


	//   ....[69]....
        /*0e90*/ 	.word	0x0001bf50


	//   ....[70]....
        /*0e94*/ 	.word	0x0001c020


	//   ....[71]....
        /*0e98*/ 	.word	0x0001c040


	//   ....[72]....
        /*0e9c*/ 	.word	0x0001c8e0


	//   ....[73]....
        /*0ea0*/ 	.word	0x0001c8f0


	//   ....[74]....
        /*0ea4*/ 	.word	0x0001ca50


	//   ....[75]....
        /*0ea8*/ 	.word	0x0001ca60


	//   ....[76]....
        /*0eac*/ 	.word	0x0001cbb0


	//   ....[77]....
        /*0eb0*/ 	.word	0x0001cbc0


	//   ....[78]....
        /*0eb4*/ 	.word	0x0001cd10


	//   ....[79]....
        /*0eb8*/ 	.word	0x0001cd20


	//   ....[80]....
        /*0ebc*/ 	.word	0x0001ced0


	//   ....[81]....
        /*0ec0*/ 	.word	0x0001d0c0


	//   ....[82]....
        /*0ec4*/ 	.word	0x0001d0f0


	//   ....[83]....
        /*0ec8*/ 	.word	0x0001d120


	//   ....[84]....
        /*0ecc*/ 	.word	0x0001d150


	//   ....[85]....
        /*0ed0*/ 	.word	0x0001d180


	//   ....[86]....
        /*0ed4*/ 	.word	0x0001d1b0


	//   ....[87]....
        /*0ed8*/ 	.word	0x0001d320


	//   ....[88]....
        /*0edc*/ 	.word	0x0001d350


	//   ....[89]....
        /*0ee0*/ 	.word	0x0001d380


	//   ....[90]....
        /*0ee4*/ 	.word	0x0001d3b0


	//   ....[91]....
        /*0ee8*/ 	.word	0x0001d3e0


	//   ....[92]....
        /*0eec*/ 	.word	0x0001d410


	//   ....[93]....
        /*0ef0*/ 	.word	0x0001d4b0


	//   ....[94]....
        /*0ef4*/ 	.word	0x0001d4e0


	//   ....[95]....
        /*0ef8*/ 	.word	0x0001d570


	//   ....[96]....
        /*0efc*/ 	.word	0x0001e340


	//   ....[97]....
        /*0f00*/ 	.word	0x0001f8f0


	//   ....[98]....
        /*0f04*/ 	.word	0x000205f0


	//   ....[99]....
        /*0f08*/ 	.word	0x00020610


	//   ....[100]....
        /*0f0c*/ 	.word	0x000206a0


	//   ....[101]....
        /*0f10*/ 	.word	0x000206b0


	//   ....[102]....
        /*0f14*/ 	.word	0x00020730


	//   ....[103]....
        /*0f18*/ 	.word	0x00020740


	//   ....[104]....
        /*0f1c*/ 	.word	0x000207c0


	//   ....[105]....
        /*0f20*/ 	.word	0x000207d0


	//   ....[106]....
        /*0f24*/ 	.word	0x00020850


	//   ....[107]....
        /*0f28*/ 	.word	0x00020860


	//   ....[108]....
        /*0f2c*/ 	.word	0x000208e0


	//   ....[109]....
        /*0f30*/ 	.word	0x000208f0


	//   ....[110]....
        /*0f34*/ 	.word	0x00020970


	//   ....[111]....
        /*0f38*/ 	.word	0x00020980


	//   ....[112]....
        /*0f3c*/ 	.word	0x000209d0


	//   ....[113]....
        /*0f40*/ 	.word	0x000209f0


	//   ....[114]....
        /*0f44*/ 	.word	0x00022ec0


	//   ....[115]....
        /*0f48*/ 	.word	0x00022ef0


	//   ....[116]....
        /*0f4c*/ 	.word	0x00022f30


	//   ....[117]....
        /*0f50*/ 	.word	0x00022f60


	//   ....[118]....
        /*0f54*/ 	.word	0x00022f90


	//   ....[119]....
        /*0f58*/ 	.word	0x00022fc0


	//   ....[120]....
        /*0f5c*/ 	.word	0x00022ff0


	//   ....[121]....
        /*0f60*/ 	.word	0x00023020


	//   ....[122]....
        /*0f64*/ 	.word	0x000231b0


	//   ....[123]....
        /*0f68*/ 	.word	0x000231e0


	//   ....[124]....
        /*0f6c*/ 	.word	0x00023210


	//   ....[125]....
        /*0f70*/ 	.word	0x00023240


	//   ....[126]....
        /*0f74*/ 	.word	0x00023270


	//   ....[127]....
        /*0f78*/ 	.word	0x000232a0


	//   ....[128]....
        /*0f7c*/ 	.word	0x00023370


	//   ....[129]....
        /*0f80*/ 	.word	0x00023390


	//   ....[130]....
        /*0f84*/ 	.word	0x00023400


	//   ....[131]....
        /*0f88*/ 	.word	0x000238a0


	//   ....[132]....
        /*0f8c*/ 	.word	0x00023dc0


	//   ....[133]....
        /*0f90*/ 	.word	0x00023e70


	//   ....[134]....
        /*0f94*/ 	.word	0x00023f00


	//   ....[135]....
        /*0f98*/ 	.word	0x00023f50


	//   ....[136]....
        /*0f9c*/ 	.word	0x00023fa0


	//   ....[137]....
        /*0fa0*/ 	.word	0x00024080


	//   ....[138]....
        /*0fa4*/ 	.word	0x00024110


	//   ....[139]....
        /*0fa8*/ 	.word	0x00024160


	//   ....[140]....
        /*0fac*/ 	.word	0x000241b0


	//   ....[141]....
        /*0fb0*/ 	.word	0x000243f0


	//   ....[142]....
        /*0fb4*/ 	.word	0x00024510


	//   ....[143]....
        /*0fb8*/ 	.word	0x00024640


	//   ....[144]....
        /*0fbc*/ 	.word	0x000246d0


	//   ....[145]....
        /*0fc0*/ 	.word	0x00024730


	//   ....[146]....
        /*0fc4*/ 	.word	0x000247b0


	//   ....[147]....
        /*0fc8*/ 	.word	0x00024810


	//   ....[148]....
        /*0fcc*/ 	.word	0x00024870


	//   ....[149]....
        /*0fd0*/ 	.word	0x000248d0


	//   ....[150]....
        /*0fd4*/ 	.word	0x00024950


	//   ....[151]....
        /*0fd8*/ 	.word	0x000249b0


	//   ....[152]....
        /*0fdc*/ 	.word	0x00024a30


	//   ....[153]....
        /*0fe0*/ 	.word	0x00024a90


	//   ....[154]....
        /*0fe4*/ 	.word	0x00024b10


	//   ....[155]....
        /*0fe8*/ 	.word	0x00024b70


	//   ....[156]....
        /*0fec*/ 	.word	0x00024bf0


	//   ....[157]....
        /*0ff0*/ 	.word	0x00024c50


	//   ....[158]....
        /*0ff4*/ 	.word	0x00024ce0


	//   ....[159]....
        /*0ff8*/ 	.word	0x00024d40


	//   ....[160]....
        /*0ffc*/ 	.word	0x00024dc0


	//   ....[161]....
        /*1000*/ 	.word	0x00024e20


	//   ....[162]....
        /*1004*/ 	.word	0x00024e80


	//   ....[163]....
        /*1008*/ 	.word	0x00024ee0


	//   ....[164]....
        /*100c*/ 	.word	0x00024f40


	//   ....[165]....
        /*1010*/ 	.word	0x00024fa0


	//   ....[166]....
        /*1014*/ 	.word	0x00025020


	//   ....[167]....
        /*1018*/ 	.word	0x00025080


	//   ....[168]....
        /*101c*/ 	.word	0x00025100


	//   ....[169]....
        /*1020*/ 	.word	0x00025160


	//   ....[170]....
        /*1024*/ 	.word	0x000251e0


	//   ....[171]....
        /*1028*/ 	.word	0x00025240


	//   ....[172]....
        /*102c*/ 	.word	0x000252c0


	//   ....[173]....
        /*1030*/ 	.word	0x000253b0


	//   ....[174]....
        /*1034*/ 	.word	0x00025400


	//   ....[175]....
        /*1038*/ 	.word	0x00025490


	//   ....[176]....
        /*103c*/ 	.word	0x00025520


	//   ....[177]....
        /*1040*/ 	.word	0x000255b0


	//   ....[178]....
        /*1044*/ 	.word	0x00025640


	//   ....[179]....
        /*1048*/ 	.word	0x000256d0


	//   ....[180]....
        /*104c*/ 	.word	0x00025760


	//   ....[181]....
        /*1050*/ 	.word	0x00025820


	//   ....[182]....
        /*1054*/ 	.word	0x00025b10


	//   ....[183]....
        /*1058*/ 	.word	0x00025d10


	//   ....[184]....
        /*105c*/ 	.word	0x00025d60


	//   ....[185]....
        /*1060*/ 	.word	0x00025dc0


	//   ....[186]....
        /*1064*/ 	.word	0x00025eb0


	//   ....[187]....
        /*1068*/ 	.word	0x00025f10


	//   ....[188]....
        /*106c*/ 	.word	0x00026000


	//   ....[189]....
        /*1070*/ 	.word	0x00026060


	//   ....[190]....
        /*1074*/ 	.word	0x00026150


	//   ....[191]....
        /*1078*/ 	.word	0x000261b0


	//   ....[192]....
        /*107c*/ 	.word	0x000262a0


	//   ....[193]....
        /*1080*/ 	.word	0x00026300


	//   ....[194]....
        /*1084*/ 	.word	0x000263f0


	//   ....[195]....
        /*1088*/ 	.word	0x00026450


	//   ....[196]....
        /*108c*/ 	.word	0x00026520


	//   ....[197]....
        /*1090*/ 	.word	0x000265a0


	//   ....[198]....
        /*1094*/ 	.word	0x00026670


	//   ....[199]....
        /*1098*/ 	.word	0x00026950


	//   ....[200]....
        /*109c*/ 	.word	0x000269f0


	//   ....[201]....
        /*10a0*/ 	.word	0x00026b10


	//   ....[202]....
        /*10a4*/ 	.word	0x00026b90


	//   ....[203]....
        /*10a8*/ 	.word	0x00026c10


	//   ....[204]....
        /*10ac*/ 	.word	0x00026c90


	//   ....[205]....
        /*10b0*/ 	.word	0x00026d10


	//   ....[206]....
        /*10b4*/ 	.word	0x00026da0


	//   ....[207]....
        /*10b8*/ 	.word	0x00026e40


	//   ....[208]....
        /*10bc*/ 	.word	0x00026ef0


	//   ....[209]....
        /*10c0*/ 	.word	0x00026f70


	//   ....[210]....
        /*10c4*/ 	.word	0x00026ff0


	//   ....[211]....
        /*10c8*/ 	.word	0x00027070


	//   ....[212]....
        /*10cc*/ 	.word	0x00027100


	//   ....[213]....
        /*10d0*/ 	.word	0x00027180


	//   ....[214]....
        /*10d4*/ 	.word	0x00027220


	//   ....[215]....
        /*10d8*/ 	.word	0x000272c0


	//   ....[216]....
        /*10dc*/ 	.word	0x000273f0


	//----- nvinfo : EIATTR_REG_RECONFIG
	.align		4
.L_959:
        /*10e0*/ 	.byte	0x01, 0x54
	.zero		2


	//----- nvinfo : EIATTR_SYSCALL_OFFSETS
	.align		4
        /*10e4*/ 	.byte	0x04, 0x46
        /*10e6*/ 	.short	(.L_961 - .L_960)


	//   ....[0]....
.L_960:
        /*10e8*/ 	.word	0x00001ab0


	//   ....[1]....
        /*10ec*/ 	.word	0x00001c00


	//   ....[2]....
        /*10f0*/ 	.word	0x0000d040


	//   ....[3]....
        /*10f4*/ 	.word	0x0000d3a0


	//   ....[4]....
        /*10f8*/ 	.word	0x0001f310


	//   ....[5]....
        /*10fc*/ 	.word	0x0001f4b0


	//   ....[6]....
        /*1100*/ 	.word	0x0001f620


	//   ....[7]....
        /*1104*/ 	.word	0x0001f770


	//   ....[8]....
        /*1108*/ 	.word	0x00020210


	//----- nvinfo : EIATTR_MBARRIER_INSTR_OFFSETS
	.align		4
.L_961:
        /*110c*/ 	.byte	0x04, 0x39
        /*110e*/ 	.short	(.L_963 - .L_962)


	//   ....[0]....
.L_962:
        /*1110*/ 	.word	0x000002d0
        /*1114*/ 	.word	0x000000ff
        /*1118*/ 	.word	0x0002e800
        /*111c*/ 	.short	0x0100
        /*111e*/ 	.byte	0x08
	.zero		1


	//   ....[1]....
        /*1120*/ 	.word	0x000002e0
        /*1124*/ 	.word	0x000000ff
        /*1128*/ 	.word	0x0002e820
        /*112c*/ 	.short	0x0100
        /*112e*/ 	.byte	0x08
	.zero		1


	//   ....[2]....
        /*1130*/ 	.word	0x000003d0
        /*1134*/ 	.word	0x000000ff
        /*1138*/ 	.word	0x0002e830
        /*113c*/ 	.short	0x0100
        /*113e*/ 	.byte	0x08
	.zero		1


	//   ....[3]....
        /*1140*/ 	.word	0x000003e0
        /*1144*/ 	.word	0x000000ff
        /*1148*/ 	.word	0x0002e840
        /*114c*/ 	.short	0x0100
        /*114e*/ 	.byte	0x08
	.zero		1


	//   ....[4]....
        /*1150*/ 	.word	0x000003f0
        /*1154*/ 	.word	0x000000ff
        /*1158*/ 	.word	0x0002e838
        /*115c*/ 	.short	0x0100
        /*115e*/ 	.byte	0x08
	.zero		1


	//   ....[5]....
        /*1160*/ 	.word	0x00000400
        /*1164*/ 	.word	0x000000ff
        /*1168*/ 	.word	0x0002e848
        /*116c*/ 	.short	0x0100
        /*116e*/ 	.byte	0x08
	.zero		1


	//   ....[6]....
        /*1170*/ 	.word	0x00000530
        /*1174*/ 	.word	0x000000ff
        /*1178*/ 	.word	0x0002e850
        /*117c*/ 	.short	0x0100
        /*117e*/ 	.byte	0x08
	.zero		1


	//   ....[7]....
        /*1180*/ 	.word	0x00000540
        /*1184*/ 	.word	0x000000ff
        /*1188*/ 	.word	0x0002e860
        /*118c*/ 	.short	0x0100
        /*118e*/ 	.byte	0x08
	.zero		1


	//   ....[8]....
        /*1190*/ 	.word	0x00000550
        /*1194*/ 	.word	0x000000ff
        /*1198*/ 	.word	0x0002e858
        /*119c*/ 	.short	0x0100
        /*119e*/ 	.byte	0x08
	.zero		1


	//   ....[9]....
        /*11a0*/ 	.word	0x00000560
        /*11a4*/ 	.word	0x000000ff
        /*11a8*/ 	.word	0x0002e868
        /*11ac*/ 	.short	0x0100
        /*11ae*/ 	.byte	0x08
	.zero		1


	//   ....[10]....
        /*11b0*/ 	.word	0x00000650
        /*11b4*/ 	.word	0x000000ff
        /*11b8*/ 	.word	0x0002e870
        /*11bc*/ 	.short	0x0100
        /*11be*/ 	.byte	0x06
	.zero		1


	//   ....[11]....
        /*11c0*/ 	.word	0x00000660
        /*11c4*/ 	.word	0x000000ff
        /*11c8*/ 	.word	0x0002e880
        /*11cc*/ 	.short	0x0100
        /*11ce*/ 	.byte	0x06
	.zero		1


	//   ....[12]....
        /*11d0*/ 	.word	0x00000670
        /*11d4*/ 	.word	0x000000ff
        /*11d8*/ 	.word	0x0002e878
        /*11dc*/ 	.short	0x0100
        /*11de*/ 	.byte	0x06
	.zero		1


	//   ....[13]....
        /*11e0*/ 	.word	0x00000680
        /*11e4*/ 	.word	0x000000ff
        /*11e8*/ 	.word	0x0002e888
        /*11ec*/ 	.short	0x0100
        /*11ee*/ 	.byte	0x06
	.zero		1


	//   ....[14]....
        /*11f0*/ 	.word	0x000007b0
        /*11f4*/ 	.word	0x000000ff
        /*11f8*/ 	.word	0x0002e890
        /*11fc*/ 	.short	0x0100
        /*11fe*/ 	.byte	0x08
	.zero		1


	//   ....[15]....
        /*1200*/ 	.word	0x000007c0
        /*1204*/ 	.word	0x000000ff
        /*1208*/ 	.word	0x0002e8a0
        /*120c*/ 	.short	0x0100
        /*120e*/ 	.byte	0x08
	.zero		1


	//   ....[16]....
        /*1210*/ 	.word	0x000007d0
        /*1214*/ 	.word	0x000000ff
        /*1218*/ 	.word	0x0002e898
        /*121c*/ 	.short	0x0100
        /*121e*/ 	.byte	0x08
	.zero		1


	//   ....[17]....
        /*1220*/ 	.word	0x000007e0
        /*1224*/ 	.word	0x000000ff
        /*1228*/ 	.word	0x0002e8a8
        /*122c*/ 	.short	0x0100
        /*122e*/ 	.byte	0x08
	.zero		1


	//   ....[18]....
        /*1230*/ 	.word	0x00000910
        /*1234*/ 	.word	0x000000ff
        /*1238*/ 	.word	0x0002e8b0
        /*123c*/ 	.short	0x0100
        /*123e*/ 	.byte	0x08
	.zero		1


	//   ....[19]....
        /*1240*/ 	.word	0x00000920
        /*1244*/ 	.word	0x000000ff
        /*1248*/ 	.word	0x0002e8c0
        /*124c*/ 	.short	0x0100
        /*124e*/ 	.byte	0x08
	.zero		1


	//   ....[20]....
        /*1250*/ 	.word	0x00000930
        /*1254*/ 	.word	0x000000ff
        /*1258*/ 	.word	0x0002e8b8
        /*125c*/ 	.short	0x0100
        /*125e*/ 	.byte	0x08
	.zero		1


	//   ....[21]....
        /*1260*/ 	.word	0x00000940
        /*1264*/ 	.word	0x000000ff
        /*1268*/ 	.word	0x0002e8c8
        /*126c*/ 	.short	0x0100
        /*126e*/ 	.byte	0x08
	.zero		1


	//   ....[22]....
        /*1270*/ 	.word	0x00003200
        /*1274*/ 	.word	0x0000006f
        /*1278*/ 	.word	0x0002e890
        /*127c*/ 	.short	0x010a
        /*127e*/ 	.byte	0x3f
	.zero		1


	//   ....[23]....
        /*1280*/ 	.word	0x00007640
        /*1284*/ 	.word	0x0000006f
        /*1288*/ 	.word	0x0002e890
        /*128c*/ 	.short	0x010a
        /*128e*/ 	.byte	0x3f
	.zero		1


	//   ....[24]....
        /*1290*/ 	.word	0x0000b910
        /*1294*/ 	.word	0x0000006f
        /*1298*/ 	.word	0x0002e890
        /*129c*/ 	.short	0x010a
        /*129e*/ 	.byte	0x3f
	.zero		1


	//   ....[25]....
        /*12a0*/ 	.word	0x0000c030
        /*12a4*/ 	.word	0x00000034
        /*12a8*/ 	.word	0x00000000
        /*12ac*/ 	.short	0x0101
        /*12ae*/ 	.byte	0x3f
	.zero		1


	//   ....[26]....
        /*12b0*/ 	.word	0x0000c070
        /*12b4*/ 	.word	0x0000006f
        /*12b8*/ 	.word	0x0002e8b0
        /*12bc*/ 	.short	0x010a
        /*12be*/ 	.byte	0x3f
	.zero		1


	//   ....[27]....
        /*12c0*/ 	.word	0x0000c820
        /*12c4*/ 	.word	0x0000006f
        /*12c8*/ 	.word	0x00000000
        /*12cc*/ 	.short	0x0101
        /*12ce*/ 	.byte	0x3f
	.zero		1


	//   ....[28]....
        /*12d0*/ 	.word	0x0000d100
        /*12d4*/ 	.word	0x00000010
        /*12d8*/ 	.word	0x0002e800
        /*12dc*/ 	.short	0x010a
        /*12de*/ 	.byte	0x3f
	.zero		1


	//   ....[29]....
        /*12e0*/ 	.word	0x0000d150
        /*12e4*/ 	.word	0x00000010
        /*12e8*/ 	.word	0x0002e800
        /*12ec*/ 	.short	0x010a
        /*12ee*/ 	.byte	0x3f
	.zero		1


	//   ....[30]....
        /*12f0*/ 	.word	0x0000d9d0
        /*12f4*/ 	.word	0x00000010
        /*12f8*/ 	.word	0x0002e800
        /*12fc*/ 	.short	0x010a
        /*12fe*/ 	.byte	0x3f
	.zero		1


	//   ....[31]....
        /*1300*/ 	.word	0x0000f790
        /*1304*/ 	.word	0x00000010
        /*1308*/ 	.word	0x0002e800
        /*130c*/ 	.short	0x010a
        /*130e*/ 	.byte	0x3f
	.zero		1


	//   ....[32]....
        /*1310*/ 	.word	0x00011360
        /*1314*/ 	.word	0x00000003
        /*1318*/ 	.word	0x0002e830
        /*131c*/ 	.short	0x010a
        /*131e*/ 	.byte	0x3f
	.zero		1


	//   ....[33]....
        /*1320*/ 	.word	0x00011410
        /*1324*/ 	.word	0x00000003
        /*1328*/ 	.word	0x0002e830
        /*132c*/ 	.short	0x010a
        /*132e*/ 	.byte	0x3f
	.zero		1


	//   ....[34]....
        /*1330*/ 	.word	0x00013fa0
        /*1334*/ 	.word	0x0000003d
        /*1338*/ 	.word	0x00000000
        /*133c*/ 	.short	0x0101
        /*133e*/ 	.byte	0x3f
	.zero		1


	//   ....[35]....
        /*1340*/ 	.word	0x00015780
        /*1344*/ 	.word	0x0000000d
        /*1348*/ 	.word	0x0002e830
        /*134c*/ 	.short	0x010a
        /*134e*/ 	.byte	0x3f
	.zero		1


	//   ....[36]....
        /*1350*/ 	.word	0x000157d0
        /*1354*/ 	.word	0x0000000d
        /*1358*/ 	.word	0x0002e830
        /*135c*/ 	.short	0x010a
        /*135e*/ 	.byte	0x3f
	.zero		1


	//   ....[37]....
        /*1360*/ 	.word	0x00016d10
        /*1364*/ 	.word	0x0000000c
        /*1368*/ 	.word	0x0002e850
        /*136c*/ 	.short	0x010a
        /*136e*/ 	.byte	0x3f
	.zero		1


	//   ....[38]....
        /*1370*/ 	.word	0x00016d50
        /*1374*/ 	.word	0x0000000c
        /*1378*/ 	.word	0x0002e850
        /*137c*/ 	.short	0x010a
        /*137e*/ 	.byte	0x3f
	.zero		1


	//   ....[39]....
        /*1380*/ 	.word	0x00018d50
        /*1384*/ 	.word	0x00000072
        /*1388*/ 	.word	0x00000000
        /*138c*/ 	.short	0x0101
        /*138e*/ 	.byte	0x3f
	.zero		1


	//   ....[40]....
        /*1390*/ 	.word	0x000196f0
        /*1394*/ 	.word	0x00000066
        /*1398*/ 	.word	0x00000000
        /*139c*/ 	.short	0x0101
        /*139e*/ 	.byte	0x3f
	.zero		1


	//   ....[41]....
        /*13a0*/ 	.word	0x00019780
        /*13a4*/ 	.word	0x0000000c
        /*13a8*/ 	.word	0x0002e850
        /*13ac*/ 	.short	0x010a
        /*13ae*/ 	.byte	0x3f
	.zero		1


	//   ....[42]....
        /*13b0*/ 	.word	0x00019800
        /*13b4*/ 	.word	0x0000000c
        /*13b8*/ 	.word	0x0002e850
        /*13bc*/ 	.short	0x010a
        /*13be*/ 	.byte	0x3f
	.zero		1


	//   ....[43]....
        /*13c0*/ 	.word	0x0001a350
        /*13c4*/ 	.word	0x00000000
        /*13c8*/ 	.word	0x00000000
        /*13cc*/ 	.short	0x0101
        /*13ce*/ 	.byte	0x3f
	.zero		1


	//   ....[44]....
        /*13d0*/ 	.word	0x0001bd80
        /*13d4*/ 	.word	0x00000000
        /*13d8*/ 	.word	0x00000000
        /*13dc*/ 	.short	0x0101
        /*13de*/ 	.byte	0x3f
	.zero		1


	//   ....[45]....
        /*13e0*/ 	.word	0x0001e430
        /*13e4*/ 	.word	0x00000005
        /*13e8*/ 	.word	0x0002e820
        /*13ec*/ 	.short	0x010a
        /*13ee*/ 	.byte	0x3f
	.zero		1


	//   ....[46]....
        /*13f0*/ 	.word	0x0001e520
        /*13f4*/ 	.word	0x00000006
        /*13f8*/ 	.word	0x0002e8a0
        /*13fc*/ 	.short	0x010a
        /*13fe*/ 	.byte	0x3f
	.zero		1


	//   ....[47]....
        /*1400*/ 	.word	0x0001e770
        /*1404*/ 	.word	0x00000006
        /*1408*/ 	.word	0x0002e8c0
        /*140c*/ 	.short	0x010a
        /*140e*/ 	.byte	0x3f
	.zero		1


	//   ....[48]....
        /*1410*/ 	.word	0x0001eb30
        /*1414*/ 	.word	0x00000004
        /*1418*/ 	.word	0x0002e8a0
        /*141c*/ 	.short	0x010a
        /*141e*/ 	.byte	0x3f
	.zero		1


	//   ....[49]....
        /*1420*/ 	.word	0x0001ed70
        /*1424*/ 	.word	0x00000004
        /*1428*/ 	.word	0x0002e8c0
        /*142c*/ 	.short	0x010a
        /*142e*/ 	.byte	0x3f
	.zero		1


	//   ....[50]....
        /*1430*/ 	.word	0x0001fbc0
        /*1434*/ 	.word	0x00000000
        /*1438*/ 	.word	0x0002e880
        /*143c*/ 	.short	0x010a
        /*143e*/ 	.byte	0x3f
	.zero		1


	//   ....[51]....
        /*1440*/ 	.word	0x0001fd90
        /*1444*/ 	.word	0x00000000
        /*1448*/ 	.word	0x0002e840
        /*144c*/ 	.short	0x010a
        /*144e*/ 	.byte	0x3f
	.zero		1


	//   ....[52]....
        /*1450*/ 	.word	0x00020aa0
        /*1454*/ 	.word	0x00000008
        /*1458*/ 	.word	0x0002e800
        /*145c*/ 	.short	0x0107
        /*145e*/ 	.byte	0x3f
	.zero		1


	//   ....[53]....
        /*1460*/ 	.word	0x00020ba0
        /*1464*/ 	.word	0x00000002
        /*1468*/ 	.word	0x0002e800
        /*146c*/ 	.short	0x0101
        /*146e*/ 	.byte	0x3f
	.zero		1


	//   ....[54]....
        /*1470*/ 	.word	0x00020bc0
        /*1474*/ 	.word	0x00000002
        /*1478*/ 	.word	0x0002e820
        /*147c*/ 	.short	0x010a
        /*147e*/ 	.byte	0x3f
	.zero		1


	//   ....[55]....
        /*1480*/ 	.word	0x00020f20
        /*1484*/ 	.word	0x00000006
        /*1488*/ 	.word	0x0002e880
        /*148c*/ 	.short	0x010a
        /*148e*/ 	.byte	0x3f
	.zero		1


	//   ....[56]....
        /*1490*/ 	.word	0x00021180
        /*1494*/ 	.word	0x00000006
        /*1498*/ 	.word	0x0002e840
        /*149c*/ 	.short	0x010a
        /*149e*/ 	.byte	0x3f
	.zero		1


	//   ....[57]....
        /*14a0*/ 	.word	0x00021470
        /*14a4*/ 	.word	0x00000003
        /*14a8*/ 	.word	0x0002e870
        /*14ac*/ 	.short	0x010a
        /*14ae*/ 	.byte	0x3f
	.zero		1


	//   ....[58]....
        /*14b0*/ 	.word	0x000214e0
        /*14b4*/ 	.word	0x00000003
        /*14b8*/ 	.word	0x0002e860
        /*14bc*/ 	.short	0x010a
        /*14be*/ 	.byte	0x3f
	.zero		1


	//   ....[59]....
        /*14c0*/ 	.word	0x00021f60
        /*14c4*/ 	.word	0x00000003
        /*14c8*/ 	.word	0x0002e850
        /*14cc*/ 	.short	0x0101
        /*14ce*/ 	.byte	0x3f
	.zero		1


	//   ....[60]....
        /*14d0*/ 	.word	0x00021fe0
        /*14d4*/ 	.word	0x00000003
        /*14d8*/ 	.word	0x00000000
        /*14dc*/ 	.short	0x0101
        /*14de*/ 	.byte	0x3f
	.zero		1


	//   ....[61]....
        /*14e0*/ 	.word	0x00022210
        /*14e4*/ 	.word	0x00000000
        /*14e8*/ 	.word	0x0002e870
        /*14ec*/ 	.short	0x010a
        /*14ee*/ 	.byte	0x3f
	.zero		1


	//   ....[62]....
        /*14f0*/ 	.word	0x00022280
        /*14f4*/ 	.word	0x00000000
        /*14f8*/ 	.word	0x0002e860
        /*14fc*/ 	.short	0x010a
        /*14fe*/ 	.byte	0x3f
	.zero		1


	//   ....[63]....
        /*1500*/ 	.word	0x00022c60
        /*1504*/ 	.word	0x00000000
        /*1508*/ 	.word	0x0002e850
        /*150c*/ 	.short	0x0101
        /*150e*/ 	.byte	0x3f
	.zero		1


	//   ....[64]....
        /*1510*/ 	.word	0x00022ca0
        /*1514*/ 	.word	0x00000000
        /*1518*/ 	.word	0x00000000
        /*151c*/ 	.short	0x0101
        /*151e*/ 	.byte	0x3f
	.zero		1


	//   ....[65]....
        /*1520*/ 	.word	0x00023820
        /*1524*/ 	.word	0x00000000
        /*1528*/ 	.word	0x0002e820
        /*152c*/ 	.short	0x010a
        /*152e*/ 	.byte	0x3f
	.zero		1


	//   ....[66]....
        /*1530*/ 	.word	0x000239f0
        /*1534*/ 	.word	0x00000006
        /*1538*/ 	.word	0x00000000
        /*153c*/ 	.short	0x010a
        /*153e*/ 	.byte	0x3f
	.zero		1


	//   ....[67]....
        /*1540*/ 	.word	0x00023a60
        /*1544*/ 	.word	0x00000007
        /*1548*/ 	.word	0x00000000
        /*154c*/ 	.short	0x010a
        /*154e*/ 	.byte	0x3f
	.zero		1


	//   ....[68]....
        /*1550*/ 	.word	0x00023ac0
        /*1554*/ 	.word	0x00000004
        /*1558*/ 	.word	0x0002e860
        /*155c*/ 	.short	0x010a
        /*155e*/ 	.byte	0x3f
	.zero		1


	//   ....[69]....
        /*1560*/ 	.word	0x00023b10
        /*1564*/ 	.word	0x00000003
        /*1568*/ 	.word	0x0002e860
        /*156c*/ 	.short	0x010a
        /*156e*/ 	.byte	0x3f
	.zero		1


	//   ....[70]....
        /*1570*/ 	.word	0x00023b50
        /*1574*/ 	.word	0x00000004
        /*1578*/ 	.word	0x0002e880
        /*157c*/ 	.short	0x010a
        /*157e*/ 	.byte	0x3f
	.zero		1


	//   ....[71]....
        /*1580*/ 	.word	0x00023b70
        /*1584*/ 	.word	0x00000003
        /*1588*/ 	.word	0x0002e880
        /*158c*/ 	.short	0x010a
        /*158e*/ 	.byte	0x3f
	.zero		1


	//   ....[72]....
        /*1590*/ 	.word	0x00023bd0
        /*1594*/ 	.word	0x0000006f
        /*1598*/ 	.word	0x0002e890
        /*159c*/ 	.short	0x010a
        /*159e*/ 	.byte	0x3f
	.zero		1


	//   ....[73]....
        /*15a0*/ 	.word	0x00023c20
        /*15a4*/ 	.word	0x0000006f
        /*15a8*/ 	.word	0x0002e890
        /*15ac*/ 	.short	0x010a
        /*15ae*/ 	.byte	0x3f
	.zero		1


	//   ....[74]....
        /*15b0*/ 	.word	0x00023c70
        /*15b4*/ 	.word	0x0000006f
        /*15b8*/ 	.word	0x0002e890
        /*15bc*/ 	.short	0x010a
        /*15be*/ 	.byte	0x3f
	.zero		1


	//   ....[75]....
        /*15c0*/ 	.word	0x00023cc0
        /*15c4*/ 	.word	0x0000006f
        /*15c8*/ 	.word	0x0002e8b0
        /*15cc*/ 	.short	0x010a
        /*15ce*/ 	.byte	0x3f
	.zero		1


	//   ....[76]....
        /*15d0*/ 	.word	0x00023fd0
        /*15d4*/ 	.word	0x00000010
        /*15d8*/ 	.word	0x0002e800
        /*15dc*/ 	.short	0x010a
        /*15de*/ 	.byte	0x3f
	.zero		1


	//   ....[77]....
        /*15e0*/ 	.word	0x000241e0
        /*15e4*/ 	.word	0x00000010
        /*15e8*/ 	.word	0x0002e800
        /*15ec*/ 	.short	0x010a
        /*15ee*/ 	.byte	0x3f
	.zero		1


	//   ....[78]....
        /*15f0*/ 	.word	0x00024230
        /*15f4*/ 	.word	0x00000003
        /*15f8*/ 	.word	0x0002e830
        /*15fc*/ 	.short	0x010a
        /*15fe*/ 	.byte	0x3f
	.zero		1


	//   ....[79]....
        /*1600*/ 	.word	0x00024280
        /*1604*/ 	.word	0x0000000d
        /*1608*/ 	.word	0x0002e830
        /*160c*/ 	.short	0x010a
        /*160e*/ 	.byte	0x3f
	.zero		1


	//   ....[80]....
        /*1610*/ 	.word	0x000242d0
        /*1614*/ 	.word	0x0000000c
        /*1618*/ 	.word	0x0002e850
        /*161c*/ 	.short	0x010a
        /*161e*/ 	.byte	0x3f
	.zero		1


	//   ....[81]....
        /*1620*/ 	.word	0x00024320
        /*1624*/ 	.word	0x0000000c
        /*1628*/ 	.word	0x0002e850
        /*162c*/ 	.short	0x010a
        /*162e*/ 	.byte	0x3f
	.zero		1


	//   ....[82]....
        /*1630*/ 	.word	0x000258f0
        /*1634*/ 	.word	0x00000004
        /*1638*/ 	.word	0x0002e820
        /*163c*/ 	.short	0x010a
        /*163e*/ 	.byte	0x3f
	.zero		1


	//   ....[83]....
        /*1640*/ 	.word	0x00025940
        /*1644*/ 	.word	0x00000006
        /*1648*/ 	.word	0x0002e8a0
        /*164c*/ 	.short	0x010a
        /*164e*/ 	.byte	0x3f
	.zero		1


	//   ....[84]....
        /*1650*/ 	.word	0x00025990
        /*1654*/ 	.word	0x00000006
        /*1658*/ 	.word	0x0002e8c0
        /*165c*/ 	.short	0x010a
        /*165e*/ 	.byte	0x3f
	.zero		1


	//   ....[85]....
        /*1660*/ 	.word	0x000259e0
        /*1664*/ 	.word	0x00000004
        /*1668*/ 	.word	0x0002e8a0
        /*166c*/ 	.short	0x010a
        /*166e*/ 	.byte	0x3f
	.zero		1


	//   ....[86]....
        /*1670*/ 	.word	0x00025a30
        /*1674*/ 	.word	0x00000004
        /*1678*/ 	.word	0x0002e8c0
        /*167c*/ 	.short	0x010a
        /*167e*/ 	.byte	0x3f
	.zero		1


	//   ....[87]....
        /*1680*/ 	.word	0x00025bd0
        /*1684*/ 	.word	0x00000000
        /*1688*/ 	.word	0x0002e880
        /*168c*/ 	.short	0x010a
        /*168e*/ 	.byte	0x3f
	.zero		1


	//   ....[88]....
        /*1690*/ 	.word	0x00025c20
        /*1694*/ 	.word	0x00000000
        /*1698*/ 	.word	0x0002e840
        /*169c*/ 	.short	0x010a
        /*169e*/ 	.byte	0x3f
	.zero		1


	//   ....[89]....
        /*16a0*/ 	.word	0x000266c0
        /*16a4*/ 	.word	0x00000002
        /*16a8*/ 	.word	0x0002e820
        /*16ac*/ 	.short	0x010a
        /*16ae*/ 	.byte	0x3f
	.zero		1


	//   ....[90]....
        /*16b0*/ 	.word	0x00026710
        /*16b4*/ 	.word	0x00000006
        /*16b8*/ 	.word	0x0002e880
        /*16bc*/ 	.short	0x010a
        /*16be*/ 	.byte	0x3f
	.zero		1


	//   ....[91]....
        /*16c0*/ 	.word	0x00026760
        /*16c4*/ 	.word	0x00000006
        /*16c8*/ 	.word	0x0002e840
        /*16cc*/ 	.short	0x010a
        /*16ce*/ 	.byte	0x3f
	.zero		1


	//   ....[92]....
        /*16d0*/ 	.word	0x000267b0
        /*16d4*/ 	.word	0x00000003
        /*16d8*/ 	.word	0x0002e870
        /*16dc*/ 	.short	0x010a
        /*16de*/ 	.byte	0x3f
	.zero		1


	//   ....[93]....
        /*16e0*/ 	.word	0x00026800
        /*16e4*/ 	.word	0x00000003
        /*16e8*/ 	.word	0x0002e860
        /*16ec*/ 	.short	0x010a
        /*16ee*/ 	.byte	0x3f
	.zero		1


	//   ....[94]....
        /*16f0*/ 	.word	0x00026850
        /*16f4*/ 	.word	0x00000000
        /*16f8*/ 	.word	0x0002e870
        /*16fc*/ 	.short	0x010a
        /*16fe*/ 	.byte	0x3f
	.zero		1


	//   ....[95]....
        /*1700*/ 	.word	0x000268a0
        /*1704*/ 	.word	0x00000000
        /*1708*/ 	.word	0x0002e860
        /*170c*/ 	.short	0x010a
        /*170e*/ 	.byte	0x3f
	.zero		1


	//   ....[96]....
        /*1710*/ 	.word	0x00027310
        /*1714*/ 	.word	0x00000000
        /*1718*/ 	.word	0x0002e820
        /*171c*/ 	.short	0x010a
        /*171e*/ 	.byte	0x3f
	.zero		1


	//   ....[97]....
        /*1720*/ 	.word	0x000274b0
        /*1724*/ 	.word	0x00000006
        /*1728*/ 	.word	0x00000000
        /*172c*/ 	.short	0x010a
        /*172e*/ 	.byte	0x3f
	.zero		1


	//   ....[98]....
        /*1730*/ 	.word	0x00027500
        /*1734*/ 	.word	0x00000007
        /*1738*/ 	.word	0x00000000
        /*173c*/ 	.short	0x010a
        /*173e*/ 	.byte	0x3f
	.zero		1


	//   ....[99]....
        /*1740*/ 	.word	0x00027550
        /*1744*/ 	.word	0x00000004
        /*1748*/ 	.word	0x0002e860
        /*174c*/ 	.short	0x010a
        /*174e*/ 	.byte	0x3f
	.zero		1


	//   ....[100]....
        /*1750*/ 	.word	0x000275a0
        /*1754*/ 	.word	0x00000003
        /*1758*/ 	.word	0x0002e860
        /*175c*/ 	.short	0x010a
        /*175e*/ 	.byte	0x3f
	.zero		1


	//   ....[101]....
        /*1760*/ 	.word	0x000275f0
        /*1764*/ 	.word	0x00000004
        /*1768*/ 	.word	0x0002e880
        /*176c*/ 	.short	0x010a
        /*176e*/ 	.byte	0x3f
	.zero		1


	//----- nvinfo : EIATTR_NUM_MBARRIERS
	.align		4
.L_963:
        /*1770*/ 	.byte	0x03, 0x38
        /*1772*/ 	.short	0x0016


	//----- nvinfo : EIATTR_EXIT_INSTR_OFFSETS
	.align		4
        /*1774*/ 	.byte	0x04, 0x1c
        /*1776*/ 	.short	(.L_965 - .L_964)


	//   ....[0]....
.L_964:
        /*1778*/ 	.word	0x00023bc0


	//----- nvinfo : EIATTR_MAX_THREADS
	.align		4
.L_965:
        /*177c*/ 	.byte	0x04, 0x05
        /*177e*/ 	.short	(.L_967 - .L_966)
.L_966:
        /*1780*/ 	.word	0x00000180
        /*1784*/ 	.word	0x00000001
        /*1788*/ 	.word	0x00000001


	//----- nvinfo : EIATTR_CRS_STACK_SIZE
	.align		4
.L_967:
        /*178c*/ 	.byte	0x04, 0x1e
        /*178e*/ 	.short	(.L_969 - .L_968)
.L_968:
        /*1790*/ 	.word	0x00000000


	//----- nvinfo : EIATTR_CBANK_PARAM_SIZE
	.align		4
.L_969:
        /*1794*/ 	.byte	0x03, 0x19
        /*1796*/ 	.short	0x0af0


	//----- nvinfo : EIATTR_PARAM_CBANK
	.align		4
        /*1798*/ 	.byte	0x04, 0x0a
        /*179a*/ 	.short	(.L_971 - .L_970)
	.align		4
.L_970:
        /*179c*/ 	.word	index@(.nv.constant0._ZN7cutlass13device_kernelIN5flash11enable_sm90INS1_16FlashAttnFwdSm90INS1_25CollectiveMainloopFwdSm90ILi2EN4cute5tupleIJNS5_1CILi1EEES8_S8_EEENS6_IJNS7_ILi128EEENS7_ILi224EEESA_EEELi128ENS_12float_e4m3_tEfNS_4arch4Sm90ELb0ELb0ELb0ELb1ELb0ELb1ELb0ELb1ELb1ELb1ELb0ELb0EEENS1_21CollectiveEpilogueFwdINS6_IJSA_SA_SB_EEES9_NS_10bfloat16_tESF_Li256ELb1ELb1ELb0ELb1EEENS1_36VarlenDynamicPersistentTileSchedulerILi128ELi224ELi256ELi128ELb0ELb1ELb1ELb0ELb1ELb1EEEEEEEEEvNT_6ParamsE)
        /*17a0*/ 	.short	0x0210
        /*17a2*/ 	.short	0x0af0


	//----- nvinfo : EIATTR_SW_WAR
	.align		4
.L_971:
        /*17a4*/ 	.byte	0x04, 0x36
        /*17a6*/ 	.short	(.L_973 - .L_972)
.L_972:
        /*17a8*/ 	.word	0x00000008
.L_973:


//--------------------- .nv.info._ZN7cutlass13device_kernelIN5flash11enable_sm90INS1_16FlashAttnFwdSm90INS1_25CollectiveMainloopFwdSm90ILi2EN4cute5tupleIJNS5_1CILi1EEES8_S8_EEENS6_IJNS7_ILi128EEENS7_ILi224EEESA_EEELi128ENS_12float_e4m3_tEfNS_4arch4Sm90ELb0ELb1ELb0ELb0ELb0ELb0ELb0ELb1ELb1ELb1ELb0ELb0EEENS1_21CollectiveEpilogueFwdINS6_IJSA_SA_SB_EEES9_NS_10bfloat16_tESF_Li256ELb0ELb1ELb0ELb1EEENS1_30DynamicPersistentTileSchedulerILi256ELi128ELb0ELb1ELb1EEEEEEEEEvNT_6ParamsE --------------------------
	.section	.nv.info._ZN7cutlass13device_kernelIN5flash11enable_sm90INS1_16FlashAttnFwdSm90INS1_25CollectiveMainloopFwdSm90ILi2EN4cute5tupleIJNS5_1CILi1EEES8_S8_EEENS6_IJNS7_ILi128EEENS7_ILi224EEESA_EEELi128ENS_12float_e4m3_tEfNS_4arch4Sm90ELb0ELb1ELb0ELb0ELb0ELb0ELb0ELb1ELb1ELb1ELb0ELb0EEENS1_21CollectiveEpilogueFwdINS6_IJSA_SA_SB_EEES9_NS_10bfloat16_tESF_Li256ELb0ELb1ELb0ELb1EEENS1_30DynamicPersistentTileSchedulerILi256ELi128ELb0ELb1ELb1EEEEEEEEEvNT_6ParamsE,"",@"SHT_CUDA_INFO"
	.sectionflags	@""
	.align	4


	//----- nvinfo : EIATTR_CUDA_API_VERSION
	.align		4
        /*0000*/ 	.byte	0x04, 0x37
        /*0002*/ 	.short	(.L_975 - .L_974)
.L_974:
        /*0004*/ 	.word	0x00000082


	//----- nvinfo : EIATTR_KPARAM_INFO
	.align		4
.L_975:
        /*0008*/ 	.byte	0x04, 0x17
        /*000a*/ 	.short	(.L_977 - .L_976)
.L_976:
        /*000c*/ 	.word	0x00000000
        /*0010*/ 	.short	0x0000
        /*0012*/ 	.short	0x0070
        /*0014*/ 	.byte	0x00, 0xf0, 0x01, 0x2a


	//----- nvinfo : EIATTR_SPARSE_MMA_MASK
	.align		4
.L_977:
        /*0018*/ 	.byte	0x03, 0x50
        /*001a*/ 	.short	0x0000


	//----- nvinfo : EIATTR_MAXREG_COUNT
	.align		4
        /*001c*/ 	.byte	0x03, 0x1b
        /*001e*/ 	.short	0x00a8


	//----- nvinfo : EIATTR_NUM_BARRIERS
	.align		4
        /*0020*/ 	.byte	0x02, 0x4c
        /*0022*/ 	.byte	0x10
	.zero		1


	//----- nvinfo : EIATTR_EXTERNS
	.align		4
        /*0024*/ 	.byte	0x04, 0x0f
        /*0026*/ 	.short	(.L_979 - .L_978)


	//   ....[0]....
	.align		4
.L_978:
        /*0028*/ 	.word	index@(__assertfail)


	//----- nvinfo : EIATTR_ANNOTATIONS
	.align		4
.L_979:
        /*002c*/ 	.byte	0x04, 0x55
        /*002e*/ 	.short	(.L_981 - .L_980)


	//   ....[0]....
.L_980:
        /* <DEDUP_REMOVED lines=28> */


	//----- nvinfo : EIATTR_MERCURY_ISA_VERSION
	.align		4
.L_981:
        /*01d8*/ 	.byte	0x03, 0x5f
        /*01da*/ 	.short	0x0101


	//----- nvinfo : EIATTR_INT_WARP_WIDE_INSTR_OFFSETS
	.align		4
        /*01dc*/ 	.byte	0x04, 0x31
        /*01de*/ 	.short	(.L_983 - .L_982)


	//   ....[0]....
.L_982:
        /*01e0*/ 	.word	0x00000130


	//   ....[1]....
        /*01e4*/ 	.word	0x00000170


	//   ....[2]....
        /*01e8*/ 	.word	0x000001e0


	//   ....[3]....
        /*01ec*/ 	.word	0x0001a0d0


	//   ....[4]....
        /*01f0*/ 	.word	0x0001a160


	//   ....[5]....
        /*01f4*/ 	.word	0x0001ca50


	//   ....[6]....
        /*01f8*/ 	.word	0x0001cae0


	//----- nvinfo : EIATTR_COOP_GROUP_MASK_REGIDS
	.align		4
.L_983:
        /*01fc*/ 	.byte	0x04, 0x29
        /*01fe*/ 	.short	(.L_985 - .L_984)


	//   ....[0]....
.L_984:
        /*0200*/ 	.word	0xffffffff


	//   ....[1]....
        /*0204*/ 	.word	0xffffffff


	//   ....[2]....
        /*0208*/ 	.word	0xffffffff


	//   ....[3]....
        /*020c*/ 	.word	0xffffffff


	//   ....[4]....
        /*0210*/ 	.word	0xffffffff


	//   ....[5]....
        /*0214*/ 	.word	0xffffffff


	//   ....[6]....
        /*0218*/ 	.word	0xffffffff


	//   ....[7]....
        /*021c*/ 	.word	0xffffffff


	//   ....[8]....
        /*0220*/ 	.word	0xffffffff


	//   ....[9]....
        /*0224*/ 	.word	0xffffffff


	//   ....[10]....
        /*0228*/ 	.word	0xffffffff


	//   ....[11]....
        /*022c*/ 	.word	0xffffffff


	//   ....[12]....
        /*0230*/ 	.word	0xffffffff


	//   ....[13]....
        /*0234*/ 	.word	0xffffffff


	//   ....[14]....
        /*0238*/ 	.word	0xffffffff


	//   ....[15]....
        /*023c*/ 	.word	0xffffffff


	//   ....[16]....
        /*0240*/ 	.word	0xffffffff


	//   ....[17]....
        /*0244*/ 	.word	0xffffffff


	//   ....[18]....
        /*0248*/ 	.word	0xffffffff


	//   ....[19]....
        /*024c*/ 	.word	0xffffffff


	//   ....[20]....
        /*0250*/ 	.word	0xffffffff


	//   ....[21]....
        /*0254*/ 	.word	0xffffffff


	//   ....[22]....
        /*0258*/ 	.word	0xffffffff


	//   ....[23]....
        /*025c*/ 	.word	0xffffffff


	//   ....[24]....
        /*0260*/ 	.word	0xffffffff


	//   ....[25]....
        /*0264*/ 	.word	0xffffffff


	//   ....[26]....
        /*0268*/ 	.word	0xffffffff


	//   ....[27]....
        /*026c*/ 	.word	0xffffffff


	//   ....[28]....
        /*0270*/ 	.word	0xffffffff


	//   ....[29]....
        /*0274*/ 	.word	0xffffffff


	//   ....[30]....
        /*0278*/ 	.word	0xffffffff


	//   ....[31]....
        /*027c*/ 	.word	0xffffffff


	//   ....[32]....
        /*0280*/ 	.word	0xffffffff


	//   ....[33]....
        /*0284*/ 	.word	0xffffffff


	//   ....[34]....
        /*0288*/ 	.word	0xffffffff


	//   ....[35]....
        /*028c*/ 	.word	0xffffffff


	//   ....[36]....
        /*0290*/ 	.word	0xffffffff


	//   ....[37]....
        /*0294*/ 	.word	0xffffffff


	//   ....[38]....
        /*0298*/ 	.word	0xffffffff


	//   ....[39]....
        /*029c*/ 	.word	0xffffffff


	//   ....[40]....
        /*02a0*/ 	.word	0xffffffff


	//   ....[41]....
        /*02a4*/ 	.word	0xffffffff


	//   ....[42]....
        /*02a8*/ 	.word	0xffffffff


	//   ....[43]....
        /*02ac*/ 	.word	0xffffffff


	//   ....[44]....
        /*02b0*/ 	.word	0xffffffff


	//   ....[45]....
        /*02b4*/ 	.word	0xffffffff


	//   ....[46]....
        /*02b8*/ 	.word	0xffffffff


	//   ....[47]....
        /*02bc*/ 	.word	0xffffffff


	//   ....[48]....
        /*02c0*/ 	.word	0xffffffff


	//   ....[49]....
        /*02c4*/ 	.word	0xffffffff


	//   ....[50]....
        /*02c8*/ 	.word	0xffffffff


	//   ....[51]....
        /*02cc*/ 	.word	0xffffffff


	//   ....[52]....
        /*02d0*/ 	.word	0xffffffff


	//   ....[53]....
        /*02d4*/ 	.word	0xffffffff


	//   ....[54]....
        /*02d8*/ 	.word	0xffffffff


	//   ....[55]....
        /*02dc*/ 	.word	0xffffffff


	//   ....[56]....
        /*02e0*/ 	.word	0xffffffff


	//   ....[57]....
        /*02e4*/ 	.word	0xffffffff


	//   ....[58]....
        /*02e8*/ 	.word	0xffffffff


	//   ....[59]....
        /*02ec*/ 	.word	0xffffffff


	//   ....[60]....
        /*02f0*/ 	.word	0xffffffff


	//   ....[61]....
        /*02f4*/ 	.word	0xffffffff


	//   ....[62]....
        /*02f8*/ 	.word	0xffffffff


	//   ....[63]....
        /*02fc*/ 	.word	0xffffffff


	//   ....[64]....
        /*0300*/ 	.word	0xffffffff


	//   ....[65]....
        /*0304*/ 	.word	0xffffffff


	//   ....[66]....
        /*0308*/ 	.word	0xffffffff


	//   ....[67]....
        /*030c*/ 	.word	0xffffffff


	//   ....[68]....
        /*0310*/ 	.word	0xffffffff


	//   ....[69]....
        /*0314*/ 	.word	0xffffffff


	//   ....[70]....
        /*0318*/ 	.word	0xffffffff


	//   ....[71]....
        /*031c*/ 	.word	0xffffffff


	//   ....[72]....
        /*0320*/ 	.word	0xffffffff


	//   ....[73]....
        /*0324*/ 	.word	0xffffffff


	//   ....[74]....
        /*0328*/ 	.word	0xffffffff


	//   ....[75]....
        /*032c*/ 	.word	0xffffffff


	//   ....[76]....
        /*0330*/ 	.word	0xffffffff


	//   ....[77]....
        /*0334*/ 	.word	0xffffffff


	//   ....[78]....
        /*0338*/ 	.word	0xffffffff


	//   ....[79]....
        /*033c*/ 	.word	0xffffffff


	//   ....[80]....
        /*0340*/ 	.word	0xffffffff


	//   ....[81]....
        /*0344*/ 	.word	0xffffffff


	//   ....[82]....
        /*0348*/ 	.word	0xffffffff


	//   ....[83]....
        /*034c*/ 	.word	0xffffffff


	//   ....[84]....
        /*0350*/ 	.word	0xffffffff


	//   ....[85]....
        /*0354*/ 	.word	0xffffffff


	//   ....[86]....
        /*0358*/ 	.word	0xffffffff


	//   ....[87]....
        /*035c*/ 	.word	0xffffffff


	//   ....[88]....
        /*0360*/ 	.word	0xffffffff


	//   ....[89]....
        /*0364*/ 	.word	0xffffffff


	//   ....[90]....
        /*0368*/ 	.word	0xffffffff


	//   ....[91]....
        /*036c*/ 	.word	0xffffffff


	//   ....[92]....
        /*0370*/ 	.word	0xffffffff


	//   ....[93]....
        /*0374*/ 	.word	0xffffffff


	//   ....[94]....
        /*0378*/ 	.word	0xffffffff


	//   ....[95]....
        /*037c*/ 	.word	0xffffffff


	//   ....[96]....
        /*0380*/ 	.word	0xffffffff


	//   ....[97]....
        /*0384*/ 	.word	0xffffffff


	//   ....[98]....
        /*0388*/ 	.word	0xffffffff


	//   ....[99]....
        /*038c*/ 	.word	0xffffffff


	//   ....[100]....
        /*0390*/ 	.word	0xffffffff


	//   ....[101]....
        /*0394*/ 	.word	0xffffffff


	//   ....[102]....
        /*0398*/ 	.word	0xffffffff


	//   ....[103]....
        /*039c*/ 	.word	0xffffffff


	//   ....[104]....
        /*03a0*/ 	.word	0xffffffff


	//   ....[105]....
        /*03a4*/ 	.word	0xffffffff


	//   ....[106]....
        /*03a8*/ 	.word	0x0500000f


	//   ....[107]....
        /*03ac*/ 	.word	0x0500000f


	//   ....[108]....
        /*03b0*/ 	.word	0x0500000f


	//   ....[109]....
        /*03b4*/ 	.word	0x0500000f


	//   ....[110]....
        /*03b8*/ 	.word	0x0500000f


	//   ....[111]....
        /*03bc*/ 	.word	0x0500000f


	//   ....[112]....
        /*03c0*/ 	.word	0x0500000f


	//   ....[113]....
        /*03c4*/ 	.word	0x0500000f


	//   ....[114]....
        /*03c8*/ 	.word	0x0500000f


	//   ....[115]....
        /*03cc*/ 	.word	0x0500000f


	//   ....[116]....
        /*03d0*/ 	.word	0x0500000f


	//   ....[117]....
        /*03d4*/ 	.word	0x0500000f


	//   ....[118]....
        /*03d8*/ 	.word	0x0500000f


	//   ....[119]....
        /*03dc*/ 	.word	0x0500000f


	//   ....[120]....
        /*03e0*/ 	.word	0x0500000f


	//   ....[121]....
        /*03e4*/ 	.word	0x0500000f


	//   ....[122]....
        /*03e8*/ 	.word	0x0500000f


	//   ....[123]....
        /*03ec*/ 	.word	0x0500000f


	//----- nvinfo : EIATTR_COOP_GROUP_INSTR_OFFSETS
	.align		4
.L_985:
        /*03f0*/ 	.byte	0x04, 0x28
        /*03f2*/ 	.short	(.L_987 - .L_986)


	//   ....[0]....
.L_986:
        /*03f4*/ 	.word	0x00000070


	//   ....[1]....
        /*03f8*/ 	.word	0x00000140


	//   ....[2]....
        /*03fc*/ 	.word	0x00000190


	//   ....[3]....
        /*0400*/ 	.word	0x000003c0


	//   ....[4]....
        /*0404*/ 	.word	0x00000520


	//   ....[5]....
        /*0408*/ 	.word	0x00000640


	//   ....[6]....
        /*040c*/ 	.word	0x000007a0


	//   ....[7]....
        /*0410*/ 	.word	0x00001b10


	//   ....[8]....
        /*0414*/ 	.word	0x000029f0


	//   ....[9]....
        /*0418*/ 	.word	0x00002cf0


	//   ....[10]....
        /*041c*/ 	.word	0x00004990


	//   ....[11]....
        /*0420*/ 	.word	0x00004aa0


	//   ....[12]....
        /*0424*/ 	.word	0x00005b10


	//   ....[13]....
        /*0428*/ 	.word	0x00005b90


	//   ....[14]....
        /*042c*/ 	.word	0x00008350


	//   ....[15]....
        /*0430*/ 	.word	0x00008530


	//   ....[16]....
        /*0434*/ 	.word	0x0000a3f0


	//   ....[17]....
        /*0438*/ 	.word	0x0000a500


	//   ....[18]....
        /*043c*/ 	.word	0x0000b520


	//   ....[19]....
        /*0440*/ 	.word	0x0000b580


	//   ....[20]....
        /*0444*/ 	.word	0x0000e720


	//   ....[21]....
        /*0448*/ 	.word	0x0000e740


	//   ....[22]....
        /*044c*/ 	.word	0x0000e760


	//   ....[23]....
        /*0450*/ 	.word	0x0000e790


	//   ....[24]....
        /*0454*/ 	.word	0x000118e0


	//   ....[25]....
        /*0458*/ 	.word	0x00012f40


	//   ....[26]....
        /*045c*/ 	.word	0x000139b0


	//   ....[27]....
        /*0460*/ 	.word	0x00013ac0


	//   ....[28]....
        /*0464*/ 	.word	0x00014af0


	//   ....[29]....
        /*0468*/ 	.word	0x00014b60


	//   ....[30]....
        /*046c*/ 	.word	0x00016880


	//   ....[31]....
        /*0470*/ 	.word	0x000168a0


	//   ....[32]....
        /*0474*/ 	.word	0x00016900


	//   ....[33]....
        /*0478*/ 	.word	0x00016910


	//   ....[34]....
        /*047c*/ 	.word	0x00017dc0


	//   ....[35]....
        /*0480*/ 	.word	0x00017dd0


	//   ....[36]....
        /*0484*/ 	.word	0x00017de0


	//   ....[37]....
        /*0488*/ 	.word	0x00017df0


	//   ....[38]....
        /*048c*/ 	.word	0x00017e00


	//   ....[39]....
        /*0490*/ 	.word	0x00017e10


	//   ....[40]....
        /*0494*/ 	.word	0x00017e20


	//   ....[41]....
        /*0498*/ 	.word	0x00017e30


	//   ....[42]....
        /*049c*/ 	.word	0x00017e40


	//   ....[43]....
        /*04a0*/ 	.word	0x00017e70


	//   ....[44]....
        /*04a4*/ 	.word	0x00017eb0


	//   ....[45]....
        /*04a8*/ 	.word	0x00017ec0


	//   ....[46]....
        /*04ac*/ 	.word	0x00017ef0


	//   ....[47]....
        /*04b0*/ 	.word	0x00017f00


	//   ....[48]....
        /*04b4*/ 	.word	0x00017f10


	//   ....[49]....
        /*04b8*/ 	.word	0x00017f20


	//   ....[50]....
        /*04bc*/ 	.word	0x00017f30


	//   ....[51]....
        /*04c0*/ 	.word	0x00017f40


	//   ....[52]....
        /*04c4*/ 	.word	0x00017f50


	//   ....[53]....
        /*04c8*/ 	.word	0x00017f60


	//   ....[54]....
        /*04cc*/ 	.word	0x00017f70


	//   ....[55]....
        /*04d0*/ 	.word	0x00017f80


	//   ....[56]....
        /*04d4*/ 	.word	0x00017f90


	//   ....[57]....
        /*04d8*/ 	.word	0x00017fa0


	//   ....[58]....
        /*04dc*/ 	.word	0x00017fb0


	//   ....[59]....
        /*04e0*/ 	.word	0x00017fc0


	//   ....[60]....
        /*04e4*/ 	.word	0x00017ff0


	//   ....[61]....
        /*04e8*/ 	.word	0x00018020


	//   ....[62]....
        /*04ec*/ 	.word	0x00018040


	//   ....[63]....
        /*04f0*/ 	.word	0x00018050


	//   ....[64]....
        /*04f4*/ 	.word	0x00018080


	//   ....[65]....
        /*04f8*/ 	.word	0x00018090


	//   ....[66]....
        /*04fc*/ 	.word	0x000181a0


	//   ....[67]....
        /*0500*/ 	.word	0x000181d0


	//   ....[68]....
        /*0504*/ 	.word	0x00018200


	//   ....[69]....
        /*0508*/ 	.word	0x00018260


	//   ....[70]....
        /*050c*/ 	.word	0x000186b0


	//   ....[71]....
        /*0510*/ 	.word	0x000186e0


	//   ....[72]....
        /*0514*/ 	.word	0x000187a0


	//   ....[73]....
        /*0518*/ 	.word	0x000187c0


	//   ....[74]....
        /*051c*/ 	.word	0x00018880


	//   ....[75]....
        /*0520*/ 	.word	0x000188a0


	//   ....[76]....
        /*0524*/ 	.word	0x00018970


	//   ....[77]....
        /*0528*/ 	.word	0x00018990


	//   ....[78]....
        /*052c*/ 	.word	0x00019020


	//   ....[79]....
        /*0530*/ 	.word	0x00019040


	//   ....[80]....
        /*0534*/ 	.word	0x00019100


	//   ....[81]....
        /*0538*/ 	.word	0x00019120


	//   ....[82]....
        /*053c*/ 	.word	0x000191e0


	//   ....[83]....
        /*0540*/ 	.word	0x00019200


	//   ....[84]....
        /*0544*/ 	.word	0x000192d0


	//   ....[85]....
        /*0548*/ 	.word	0x000192f0


	//   ....[86]....
        /*054c*/ 	.word	0x00019460


	//   ....[87]....
        /*0550*/ 	.word	0x0001a880


	//   ....[88]....
        /*0554*/ 	.word	0x0001b310


	//   ....[89]....
        /*0558*/ 	.word	0x0001b320


	//   ....[90]....
        /*055c*/ 	.word	0x0001b360


	//   ....[91]....
        /*0560*/ 	.word	0x0001b3a0


	//   ....[92]....
        /*0564*/ 	.word	0x0001b440


	//   ....[93]....
        /*0568*/ 	.word	0x0001b450


	//   ....[94]....
        /*056c*/ 	.word	0x0001b4c0


	//   ....[95]....
        /*0570*/ 	.word	0x0001b4d0


	//   ....[96]....
        /*0574*/ 	.word	0x0001b540


	//   ....[97]....
        /*0578*/ 	.word	0x0001b550


	//   ....[98]....
        /*057c*/ 	.word	0x0001b5c0


	//   ....[99]....
        /*0580*/ 	.word	0x0001b5d0


	//   ....[100]....
        /*0584*/ 	.word	0x0001b640


	//   ....[101]....
        /*0588*/ 	.word	0x0001b650


	//   ....[102]....
        /*058c*/ 	.word	0x0001b660


	//   ....[103]....
        /*0590*/ 	.word	0x0001b6a0


	//   ....[104]....
        /*0594*/ 	.word	0x0001d4e0


	//   ....[105]....
        /*0598*/ 	.word	0x0001d680


	//   ....[106]....
        /*059c*/ 	.word	0x0001dd40


	//   ....[107]....
        /*05a0*/ 	.word	0x0001df10


	//   ....[108]....
        /*05a4*/ 	.word	0x0001df60


	//   ....[109]....
        /*05a8*/ 	.word	0x0001dff0


	//   ....[110]....
        /*05ac*/ 	.word	0x0001e0e0


	//   ....[111]....
        /*05b0*/ 	.word	0x0001e140


	//   ....[112]....
        /*05b4*/ 	.word	0x0001e210


	//   ....[113]....
        /*05b8*/ 	.word	0x0001e270


	//   ....[114]....
        /*05bc*/ 	.word	0x0001e350


	//   ....[115]....
        /*05c0*/ 	.word	0x0001e3b0


	//   ....[116]....
        /*05c4*/ 	.word	0x0001e490


	//   ....[117]....
        /*05c8*/ 	.word	0x0001e4f0


	//   ....[118]....
        /*05cc*/ 	.word	0x0001e5d0


	//   ....[119]....
        /*05d0*/ 	.word	0x0001e630


	//   ....[120]....
        /*05d4*/ 	.word	0x0001e700


	//   ....[121]....
        /*05d8*/ 	.word	0x0001e760


	//   ....[122]....
        /*05dc*/ 	.word	0x0001e820


	//   ....[123]....
        /*05e0*/ 	.word	0x0001eb70


	//----- nvinfo : EIATTR_REG_RECONFIG
	.align		4
.L_987:
        /*05e4*/ 	.byte	0x01, 0x54
	.zero		2


	//----- nvinfo : EIATTR_SYSCALL_OFFSETS
	.align		4
        /*05e8*/ 	.byte	0x04, 0x46
        /*05ea*/ 	.short	(.L_989 - .L_988)


	//   ....[0]....
.L_988:
        /*05ec*/ 	.word	0x00001c90


	//   ....[1]....
        /*05f0*/ 	.word	0x0001a2d0


	//   ....[2]....
        /*05f4*/ 	.word	0x0001a440


	//   ....[3]....
        /*05f8*/ 	.word	0x0001a5a0


	//   ....[4]....
        /*05fc*/ 	.word	0x0001a6e0


	//   ....[5]....
        /*0600*/ 	.word	0x0001af70


	//----- nvinfo : EIATTR_MBARRIER_INSTR_OFFSETS
	.align		4
.L_989:
        /*0604*/ 	.byte	0x04, 0x39
        /*0606*/ 	.short	(.L_991 - .L_990)


	//   ....[0]....
.L_990:
        /*0608*/ 	.word	0x00000270
        /*060c*/ 	.word	0x000000ff
        /*0610*/ 	.word	0x0002e800
        /*0614*/ 	.short	0x0100
        /*0616*/ 	.byte	0x08
	.zero		1


	//   ....[1]....
        /*0618*/ 	.word	0x00000280
        /*061c*/ 	.word	0x000000ff
        /*0620*/ 	.word	0x0002e820
        /*0624*/ 	.short	0x0100
        /*0626*/ 	.byte	0x08
	.zero		1


	//   ....[2]....
        /*0628*/ 	.word	0x00000370
        /*062c*/ 	.word	0x000000ff
        /*0630*/ 	.word	0x0002e830
        /*0634*/ 	.short	0x0100
        /*0636*/ 	.byte	0x08
	.zero		1


	//   ....[3]....
        /*0638*/ 	.word	0x00000380
        /*063c*/ 	.word	0x000000ff
        /*0640*/ 	.word	0x0002e840
        /*0644*/ 	.short	0x0100
        /*0646*/ 	.byte	0x08
	.zero		1


	//   ....[4]....
        /*0648*/ 	.word	0x00000390
        /*064c*/ 	.word	0x000000ff
        /*0650*/ 	.word	0x0002e838
        /*0654*/ 	.short	0x0100
        /*0656*/ 	.byte	0x08
	.zero		1


	//   ....[5]....
        /*0658*/ 	.word	0x000003a0
        /*065c*/ 	.word	0x000000ff
        /*0660*/ 	.word	0x0002e848
        /*0664*/ 	.short	0x0100
        /*0666*/ 	.byte	0x08
	.zero		1


	//   ....[6]....
        /*0668*/ 	.word	0x000004d0
        /*066c*/ 	.word	0x000000ff
        /*0670*/ 	.word	0x0002e850
        /*0674*/ 	.short	0x0100
        /*0676*/ 	.byte	0x08
	.zero		1


	//   ....[7]....
        /*0678*/ 	.word	0x000004e0
        /*067c*/ 	.word	0x000000ff
        /*0680*/ 	.word	0x0002e860
        /*0684*/ 	.short	0x0100
        /*0686*/ 	.byte	0x08
	.zero		1


	//   ....[8]....
        /*0688*/ 	.word	0x000004f0
        /*068c*/ 	.word	0x000000ff
        /*0690*/ 	.word	0x0002e858
        /*0694*/ 	.short	0x0100
        /*0696*/ 	.byte	0x08
	.zero		1


	//   ....[9]....
        /*0698*/ 	.word	0x00000500
        /*069c*/ 	.word	0x000000ff
        /*06a0*/ 	.word	0x0002e868
        /*06a4*/ 	.short	0x0100
        /*06a6*/ 	.byte	0x08
	.zero		1


	//   ....[10]....
        /*06a8*/ 	.word	0x000005f0
        /*06ac*/ 	.word	0x000000ff
        /*06b0*/ 	.word	0x0002e870
        /*06b4*/ 	.short	0x0100
        /*06b6*/ 	.byte	0x06
	.zero		1


	//   ....[11]....
        /*06b8*/ 	.word	0x00000600
        /*06bc*/ 	.word	0x000000ff
        /*06c0*/ 	.word	0x0002e880
        /*06c4*/ 	.short	0x0100
        /*06c6*/ 	.byte	0x06
	.zero		1


	//   ....[12]....
        /*06c8*/ 	.word	0x00000610
        /*06cc*/ 	.word	0x000000ff
        /*06d0*/ 	.word	0x0002e878
        /*06d4*/ 	.short	0x0100
        /*06d6*/ 	.byte	0x06
	.zero		1


	//   ....[13]....
        /*06d8*/ 	.word	0x00000620
        /*06dc*/ 	.word	0x000000ff
        /*06e0*/ 	.word	0x0002e888
        /*06e4*/ 	.short	0x0100
        /*06e6*/ 	.byte	0x06
	.zero		1


	//   ....[14]....
        /*06e8*/ 	.word	0x00000750
        /*06ec*/ 	.word	0x000000ff
        /*06f0*/ 	.word	0x0002e890
        /*06f4*/ 	.short	0x0100
        /*06f6*/ 	.byte	0x08
	.zero		1


	//   ....[15]....
        /*06f8*/ 	.word	0x00000760
        /*06fc*/ 	.word	0x000000ff
        /*0700*/ 	.word	0x0002e8a0
        /*0704*/ 	.short	0x0100
        /*0706*/ 	.byte	0x08
	.zero		1


	//   ....[16]....
        /*0708*/ 	.word	0x00000770
        /*070c*/ 	.word	0x000000ff
        /*0710*/ 	.word	0x0002e898
        /*0714*/ 	.short	0x0100
        /*0716*/ 	.byte	0x08
	.zero		1


	//   ....[17]....
        /*0718*/ 	.word	0x00000780
        /*071c*/ 	.word	0x000000ff
        /*0720*/ 	.word	0x0002e8a8
        /*0724*/ 	.short	0x0100
        /*0726*/ 	.byte	0x08
	.zero		1


	//   ....[18]....
        /*0728*/ 	.word	0x000008b0
        /*072c*/ 	.word	0x000000ff
        /*0730*/ 	.word	0x0002e8b0
        /*0734*/ 	.short	0x0100
        /*0736*/ 	.byte	0x08
	.zero		1


	//   ....[19]....
        /*0738*/ 	.word	0x000008c0
        /*073c*/ 	.word	0x000000ff
        /*0740*/ 	.word	0x0002e8c0
        /*0744*/ 	.short	0x0100
        /*0746*/ 	.byte	0x08
	.zero		1


	//   ....[20]....
        /*0748*/ 	.word	0x000008d0
        /*074c*/ 	.word	0x000000ff
        /*0750*/ 	.word	0x0002e8b8
        /*0754*/ 	.short	0x0100
        /*0756*/ 	.byte	0x08
	.zero		1


	//   ....[21]....
        /*0758*/ 	.word	0x000008e0
        /*075c*/ 	.word	0x000000ff
        /*0760*/ 	.word	0x0002e8c8
        /*0764*/ 	.short	0x0100
        /*0766*/ 	.byte	0x08
	.zero		1


	//   ....[22]....
        /*0768*/ 	.word	0x00001d10
        /*076c*/ 	.word	0x000000ff
        /*0770*/ 	.word	0x0002e800
        /*0774*/ 	.short	0x010a
        /*0776*/ 	.byte	0x29
	.zero		1


	//   ....[23]....
        /*0778*/ 	.word	0x00001d90
        /*077c*/ 	.word	0x00000005
        /*0780*/ 	.word	0x0002e830
        /*0784*/ 	.short	0x010a
        /*0786*/ 	.byte	0x3f
	.zero		1


	//   ....[24]....
        /*0788*/ 	.word	0x00001dd0
        /*078c*/ 	.word	0x00000005
        /*0790*/ 	.word	0x0002e830
        /*0794*/ 	.short	0x010a
        /*0796*/ 	.byte	0x3f
	.zero		1


	//   ....[25]....
        /*0798*/ 	.word	0x00002b00
        /*079c*/ 	.word	0x00000000
        /*07a0*/ 	.word	0x00000000
        /*07a4*/ 	.short	0x0101
        /*07a6*/ 	.byte	0x3f
	.zero		1


	//   ....[26]....
        /*07a8*/ 	.word	0x00007310
        /*07ac*/ 	.word	0x000000ff
        /*07b0*/ 	.word	0x0002e830
        /*07b4*/ 	.short	0x010a
        /*07b6*/ 	.byte	0x06
	.zero		1


	//   ....[27]....
        /*07b8*/ 	.word	0x00007350
        /*07bc*/ 	.word	0x000000ff
        /*07c0*/ 	.word	0x0002e830
        /*07c4*/ 	.short	0x010a
        /*07c6*/ 	.byte	0x06
	.zero		1


	//   ....[28]....
        /*07c8*/ 	.word	0x00007f10
        /*07cc*/ 	.word	0x000000ff
        /*07d0*/ 	.word	0x0002e850
        /*07d4*/ 	.short	0x010a
        /*07d6*/ 	.byte	0x06
	.zero		1


	//   ....[29]....
        /*07d8*/ 	.word	0x00007f50
        /*07dc*/ 	.word	0x000000ff
        /*07e0*/ 	.word	0x0002e850
        /*07e4*/ 	.short	0x010a
        /*07e6*/ 	.byte	0x06
	.zero		1


	//   ....[30]....
        /*07e8*/ 	.word	0x00008380
        /*07ec*/ 	.word	0x00000009
        /*07f0*/ 	.word	0x00000000
        /*07f4*/ 	.short	0x0101
        /*07f6*/ 	.byte	0x3f
	.zero		1


	//   ....[31]....
        /*07f8*/ 	.word	0x0000c790
        /*07fc*/ 	.word	0x000000ff
        /*0800*/ 	.word	0x00000000
        /*0804*/ 	.short	0x0101
        /*0806*/ 	.byte	0x06
	.zero		1


	//   ....[32]....
        /*0808*/ 	.word	0x0000d280
        /*080c*/ 	.word	0x000000ff
        /*0810*/ 	.word	0x0002e830
        /*0814*/ 	.short	0x010a
        /*0816*/ 	.byte	0x06
	.zero		1


	//   ....[33]....
        /*0818*/ 	.word	0x0000d2c0
        /*081c*/ 	.word	0x000000ff
        /*0820*/ 	.word	0x0002e830
        /*0824*/ 	.short	0x010a
        /*0826*/ 	.byte	0x06
	.zero		1


	//   ....[34]....
        /*0828*/ 	.word	0x0000deb0
        /*082c*/ 	.word	0x000000ff
        /*0830*/ 	.word	0x0002e850
        /*0834*/ 	.short	0x010a
        /*0836*/ 	.byte	0x06
	.zero		1


	//   ....[35]....
        /*0838*/ 	.word	0x0000def0
        /*083c*/ 	.word	0x000000ff
        /*0840*/ 	.word	0x0002e850
        /*0844*/ 	.short	0x010a
        /*0846*/ 	.byte	0x06
	.zero		1


	//   ....[36]....
        /*0848*/ 	.word	0x0000fdb0
        /*084c*/ 	.word	0x00000005
        /*0850*/ 	.word	0x00000000
        /*0854*/ 	.short	0x0101
        /*0856*/ 	.byte	0x3f
	.zero		1


	//   ....[37]....
        /*0858*/ 	.word	0x00010080
        /*085c*/ 	.word	0x000000ff
        /*0860*/ 	.word	0x00000000
        /*0864*/ 	.short	0x0101
        /*0866*/ 	.byte	0x06
	.zero		1


	//   ....[38]....
        /*0868*/ 	.word	0x000108f0
        /*086c*/ 	.word	0x000000ff
        /*0870*/ 	.word	0x0002e830
        /*0874*/ 	.short	0x010a
        /*0876*/ 	.byte	0x06
	.zero		1


	//   ....[39]....
        /*0878*/ 	.word	0x00010930
        /*087c*/ 	.word	0x000000ff
        /*0880*/ 	.word	0x0002e830
        /*0884*/ 	.short	0x010a
        /*0886*/ 	.byte	0x06
	.zero		1


	//   ....[40]....
        /*0888*/ 	.word	0x000114f0
        /*088c*/ 	.word	0x000000ff
        /*0890*/ 	.word	0x0002e850
        /*0894*/ 	.short	0x010a
        /*0896*/ 	.byte	0x06
	.zero		1


	//   ....[41]....
        /*0898*/ 	.word	0x00011530
        /*089c*/ 	.word	0x000000ff
        /*08a0*/ 	.word	0x0002e850
        /*08a4*/ 	.short	0x010a
        /*08a6*/ 	.byte	0x06
	.zero		1


	//   ....[42]....
        /*08a8*/ 	.word	0x00011910
        /*08ac*/ 	.word	0x00000000
        /*08b0*/ 	.word	0x00000000
        /*08b4*/ 	.short	0x0101
        /*08b6*/ 	.byte	0x3f
	.zero		1


	//   ....[43]....
        /*08b8*/ 	.word	0x00015d60
        /*08bc*/ 	.word	0x000000ff
        /*08c0*/ 	.word	0x00000000
        /*08c4*/ 	.short	0x0101
        /*08c6*/ 	.byte	0x06
	.zero		1


	//   ....[44]....
        /*08c8*/ 	.word	0x000164d0
        /*08cc*/ 	.word	0x000000ff
        /*08d0*/ 	.word	0x0002e850
        /*08d4*/ 	.short	0x010a
        /*08d6*/ 	.byte	0x04
	.zero		1


	//   ....[45]....
        /*08d8*/ 	.word	0x00016510
        /*08dc*/ 	.word	0x000000ff
        /*08e0*/ 	.word	0x0002e850
        /*08e4*/ 	.short	0x010a
        /*08e6*/ 	.byte	0x04
	.zero		1


	//   ....[46]....
        /*08e8*/ 	.word	0x00016c60
        /*08ec*/ 	.word	0x000000ff
        /*08f0*/ 	.word	0x00000000
        /*08f4*/ 	.short	0x0101
        /*08f6*/ 	.byte	0x04
	.zero		1


	//   ....[47]....
        /*08f8*/ 	.word	0x000186d0
        /*08fc*/ 	.word	0x00000008
        /*0900*/ 	.word	0x00000000
        /*0904*/ 	.short	0x0101
        /*0906*/ 	.byte	0x3f
	.zero		1


	//   ....[48]....
        /*0908*/ 	.word	0x0001aae0
        /*090c*/ 	.word	0x00000004
        /*0910*/ 	.word	0x0002e880
        /*0914*/ 	.short	0x010a
        /*0916*/ 	.byte	0x3f
	.zero		1


	//   ....[49]....
        /*0918*/ 	.word	0x0001ac70
        /*091c*/ 	.word	0x00000004
        /*0920*/ 	.word	0x0002e840
        /*0924*/ 	.short	0x010a
        /*0926*/ 	.byte	0x3f
	.zero		1


	//   ....[50]....
        /*0928*/ 	.word	0x0001b750
        /*092c*/ 	.word	0x00000012
        /*0930*/ 	.word	0x0002e800
        /*0934*/ 	.short	0x0107
        /*0936*/ 	.byte	0x3f
	.zero		1


	//   ....[51]....
        /*0938*/ 	.word	0x0001b840
        /*093c*/ 	.word	0x00000012
        /*0940*/ 	.word	0x0002e800
        /*0944*/ 	.short	0x0101
        /*0946*/ 	.byte	0x3f
	.zero		1


	//   ....[52]....
        /*0948*/ 	.word	0x0001b860
        /*094c*/ 	.word	0x00000012
        /*0950*/ 	.word	0x0002e820
        /*0954*/ 	.short	0x010a
        /*0956*/ 	.byte	0x3f
	.zero		1


	//   ....[53]....
        /*0958*/ 	.word	0x0001bb60
        /*095c*/ 	.word	0x00000004
        /*0960*/ 	.word	0x0002e880
        /*0964*/ 	.short	0x010a
        /*0966*/ 	.byte	0x3f
	.zero		1


	//   ....[54]....
        /*0968*/ 	.word	0x0001bdb0
        /*096c*/ 	.word	0x00000004
        /*0970*/ 	.word	0x0002e840
        /*0974*/ 	.short	0x010a
        /*0976*/ 	.byte	0x3f
	.zero		1


	//   ....[55]....
        /*0978*/ 	.word	0x0001c080
        /*097c*/ 	.word	0x00000014
        /*0980*/ 	.word	0x0002e870
        /*0984*/ 	.short	0x010a
        /*0986*/ 	.byte	0x3f
	.zero		1


	//   ....[56]....
        /*0988*/ 	.word	0x0001c0f0
        /*098c*/ 	.word	0x00000014
        /*0990*/ 	.word	0x0002e860
        /*0994*/ 	.short	0x010a
        /*0996*/ 	.byte	0x3f
	.zero		1


	//   ....[57]....
        /*0998*/ 	.word	0x0001c930
        /*099c*/ 	.word	0x00000014
        /*09a0*/ 	.word	0x0002e850
        /*09a4*/ 	.short	0x0101
        /*09a6*/ 	.byte	0x3f
	.zero		1


	//   ....[58]....
        /*09a8*/ 	.word	0x0001c9b0
        /*09ac*/ 	.word	0x00000014
        /*09b0*/ 	.word	0x00000000
        /*09b4*/ 	.short	0x0101
        /*09b6*/ 	.byte	0x3f
	.zero		1


	//   ....[59]....
        /*09b8*/ 	.word	0x0001cbe0
        /*09bc*/ 	.word	0x00000011
        /*09c0*/ 	.word	0x0002e870
        /*09c4*/ 	.short	0x010a
        /*09c6*/ 	.byte	0x3f
	.zero		1


	//   ....[60]....
        /*09c8*/ 	.word	0x0001cc50
        /*09cc*/ 	.word	0x00000011
        /*09d0*/ 	.word	0x0002e860
        /*09d4*/ 	.short	0x010a
        /*09d6*/ 	.byte	0x3f
	.zero		1


	//   ....[61]....
        /*09d8*/ 	.word	0x0001d310
        /*09dc*/ 	.word	0x00000011
        /*09e0*/ 	.word	0x0002e850
        /*09e4*/ 	.short	0x0101
        /*09e6*/ 	.byte	0x3f
	.zero		1


	//   ....[62]....
        /*09e8*/ 	.word	0x0001d350
        /*09ec*/ 	.word	0x00000000
        /*09f0*/ 	.word	0x00000000
        /*09f4*/ 	.short	0x0101
        /*09f6*/ 	.byte	0x3f
	.zero		1


	//   ....[63]....
        /*09f8*/ 	.word	0x0001d600
        /*09fc*/ 	.word	0x00000000
        /*0a00*/ 	.word	0x0002e820
        /*0a04*/ 	.short	0x010a
        /*0a06*/ 	.byte	0x3f
	.zero		1


	//   ....[64]....
        /*0a08*/ 	.word	0x0001d7c0
        /*0a0c*/ 	.word	0x00000006
        /*0a10*/ 	.word	0x00000000
        /*0a14*/ 	.short	0x010a
        /*0a16*/ 	.byte	0x3f
	.zero		1


	//   ....[65]....
        /*0a18*/ 	.word	0x0001d830
        /*0a1c*/ 	.word	0x00000007
        /*0a20*/ 	.word	0x00000000
        /*0a24*/ 	.short	0x010a
        /*0a26*/ 	.byte	0x3f
	.zero		1


	//   ....[66]....
        /*0a28*/ 	.word	0x0001d890
        /*0a2c*/ 	.word	0x00000004
        /*0a30*/ 	.word	0x0002e860
        /*0a34*/ 	.short	0x010a
        /*0a36*/ 	.byte	0x3f
	.zero		1


	//   ....[67]....
        /*0a38*/ 	.word	0x0001d8e0
        /*0a3c*/ 	.word	0x00000003
        /*0a40*/ 	.word	0x0002e860
        /*0a44*/ 	.short	0x010a
        /*0a46*/ 	.byte	0x3f
	.zero		1


	//   ....[68]....
        /*0a48*/ 	.word	0x0001d920
        /*0a4c*/ 	.word	0x00000004
        /*0a50*/ 	.word	0x0002e880
        /*0a54*/ 	.short	0x010a
        /*0a56*/ 	.byte	0x3f
	.zero		1


	//   ....[69]....
        /*0a58*/ 	.word	0x0001d940
        /*0a5c*/ 	.word	0x00000003
        /*0a60*/ 	.word	0x0002e880
        /*0a64*/ 	.short	0x010a
        /*0a66*/ 	.byte	0x3f
	.zero		1


	//   ....[70]....
        /*0a68*/ 	.word	0x0001d9b0
        /*0a6c*/ 	.word	0x00000003
        /*0a70*/ 	.word	0x0002e800
        /*0a74*/ 	.short	0x010a
        /*0a76*/ 	.byte	0x3f
	.zero		1


	//   ....[71]....
        /*0a78*/ 	.word	0x0001da00
        /*0a7c*/ 	.word	0x00000005
        /*0a80*/ 	.word	0x0002e830
        /*0a84*/ 	.short	0x010a
        /*0a86*/ 	.byte	0x3f
	.zero		1


	//   ....[72]....
        /*0a88*/ 	.word	0x0001da60
        /*0a8c*/ 	.word	0x00000009
        /*0a90*/ 	.word	0x0002e830
        /*0a94*/ 	.short	0x010a
        /*0a96*/ 	.byte	0x3f
	.zero		1


	//   ....[73]....
        /*0a98*/ 	.word	0x0001dac0
        /*0a9c*/ 	.word	0x00000009
        /*0aa0*/ 	.word	0x0002e850
        /*0aa4*/ 	.short	0x010a
        /*0aa6*/ 	.byte	0x3f
	.zero		1


	//   ....[74]....
        /*0aa8*/ 	.word	0x0001db20
        /*0aac*/ 	.word	0x00000003
        /*0ab0*/ 	.word	0x0002e830
        /*0ab4*/ 	.short	0x010a
        /*0ab6*/ 	.byte	0x3f
	.zero		1


	//   ....[75]....
        /*0ab8*/ 	.word	0x0001db80
        /*0abc*/ 	.word	0x00000003
        /*0ac0*/ 	.word	0x0002e850
        /*0ac4*/ 	.short	0x010a
        /*0ac6*/ 	.byte	0x3f
	.zero		1


	//   ....[76]....
        /*0ac8*/ 	.word	0x0001dbe0
        /*0acc*/ 	.word	0x00000003
        /*0ad0*/ 	.word	0x0002e830
        /*0ad4*/ 	.short	0x010a
        /*0ad6*/ 	.byte	0x3f
	.zero		1


	//   ....[77]....
        /*0ad8*/ 	.word	0x0001dc40
        /*0adc*/ 	.word	0x00000003
        /*0ae0*/ 	.word	0x0002e850
        /*0ae4*/ 	.short	0x010a
        /*0ae6*/ 	.byte	0x3f
	.zero		1


	//   ....[78]....
        /*0ae8*/ 	.word	0x0001dca0
        /*0aec*/ 	.word	0x00000007
        /*0af0*/ 	.word	0x0002e850
        /*0af4*/ 	.short	0x010a
        /*0af6*/ 	.byte	0x3f
	.zero		1


	//   ....[79]....
        /*0af8*/ 	.word	0x0001ddf0
        /*0afc*/ 	.word	0x00000004
        /*0b00*/ 	.word	0x0002e880
        /*0b04*/ 	.short	0x010a
        /*0b06*/ 	.byte	0x3f
	.zero		1


	//   ....[80]....
        /*0b08*/ 	.word	0x0001de40
        /*0b0c*/ 	.word	0x00000004
        /*0b10*/ 	.word	0x0002e840
        /*0b14*/ 	.short	0x010a
        /*0b16*/ 	.byte	0x3f
	.zero		1


	//   ....[81]....
        /*0b18*/ 	.word	0x0001e860
        /*0b1c*/ 	.word	0x00000012
        /*0b20*/ 	.word	0x0002e820
        /*0b24*/ 	.short	0x010a
        /*0b26*/ 	.byte	0x3f
	.zero		1


	//   ....[82]....
        /*0b28*/ 	.word	0x0001e8b0
        /*0b2c*/ 	.word	0x00000004
        /*0b30*/ 	.word	0x0002e880
        /*0b34*/ 	.short	0x010a
        /*0b36*/ 	.byte	0x3f
	.zero		1


	//   ....[83]....
        /*0b38*/ 	.word	0x0001e900
        /*0b3c*/ 	.word	0x00000004
        /*0b40*/ 	.word	0x0002e840
        /*0b44*/ 	.short	0x010a
        /*0b46*/ 	.byte	0x3f
	.zero		1


	//   ....[84]....
        /*0b48*/ 	.word	0x0001e950
        /*0b4c*/ 	.word	0x00000014
        /*0b50*/ 	.word	0x0002e870
        /*0b54*/ 	.short	0x010a
        /*0b56*/ 	.byte	0x3f
	.zero		1


	//   ....[85]....
        /*0b58*/ 	.word	0x0001e9a0
        /*0b5c*/ 	.word	0x00000014
        /*0b60*/ 	.word	0x0002e860
        /*0b64*/ 	.short	0x010a
        /*0b66*/ 	.byte	0x3f
	.zero		1


	//   ....[86]....
        /*0b68*/ 	.word	0x0001e9f0
        /*0b6c*/ 	.word	0x00000011
        /*0b70*/ 	.word	0x0002e870
        /*0b74*/ 	.short	0x010a
        /*0b76*/ 	.byte	0x3f
	.zero		1


	//   ....[87]....
        /*0b78*/ 	.word	0x0001ea40
        /*0b7c*/ 	.word	0x00000011
        /*0b80*/ 	.word	0x0002e860
        /*0b84*/ 	.short	0x010a
        /*0b86*/ 	.byte	0x3f
	.zero		1


	//   ....[88]....
        /*0b88*/ 	.word	0x0001ea90
        /*0b8c*/ 	.word	0x00000000
        /*0b90*/ 	.word	0x0002e820
        /*0b94*/ 	.short	0x010a
        /*0b96*/ 	.byte	0x3f
	.zero		1


	//   ....[89]....
        /*0b98*/ 	.word	0x0001ec30
        /*0b9c*/ 	.word	0x00000006
        /*0ba0*/ 	.word	0x00000000
        /*0ba4*/ 	.short	0x010a
        /*0ba6*/ 	.byte	0x3f
	.zero		1


	//   ....[90]....
        /*0ba8*/ 	.word	0x0001ec80
        /*0bac*/ 	.word	0x00000007
        /*0bb0*/ 	.word	0x00000000
        /*0bb4*/ 	.short	0x010a
        /*0bb6*/ 	.byte	0x3f
	.zero		1


	//   ....[91]....
        /*0bb8*/ 	.word	0x0001ecd0
        /*0bbc*/ 	.word	0x00000004
        /*0bc0*/ 	.word	0x0002e860
        /*0bc4*/ 	.short	0x010a
        /*0bc6*/ 	.byte	0x3f
	.zero		1


	//   ....[92]....
        /*0bc8*/ 	.word	0x0001ed20
        /*0bcc*/ 	.word	0x00000003
        /*0bd0*/ 	.word	0x0002e860
        /*0bd4*/ 	.short	0x010a
        /*0bd6*/ 	.byte	0x3f
	.zero		1


	//   ....[93]....
        /*0bd8*/ 	.word	0x0001ed70
        /*0bdc*/ 	.word	0x00000004
        /*0be0*/ 	.word	0x0002e880
        /*0be4*/ 	.short	0x010a
        /*0be6*/ 	.byte	0x3f
	.zero		1


	//----- nvinfo : EIATTR_NUM_MBARRIERS
	.align		4
.L_991:
        /*0be8*/ 	.byte	0x03, 0x38
        /*0bea*/ 	.short	0x0016


	//----- nvinfo : EIATTR_EXIT_INSTR_OFFSETS
	.align		4
        /*0bec*/ 	.byte	0x04, 0x1c
        /*0bee*/ 	.short	(.L_993 - .L_992)


	//   ....[0]....
.L_992:
        /*0bf0*/ 	.word	0x00000a40


	//   ....[1]....
        /*0bf4*/ 	.word	0x000193f0


	//   ....[2]....
        /*0bf8*/ 	.word	0x0001d990


	//----- nvinfo : EIATTR_MAX_THREADS
	.align		4
.L_993:
        /*0bfc*/ 	.byte	0x04, 0x05
        /*0bfe*/ 	.short	(.L_995 - .L_994)
.L_994:
        /*0c00*/ 	.word	0x00000180
        /*0c04*/ 	.word	0x00000001
        /*0c08*/ 	.word	0x00000001


	//----- nvinfo : EIATTR_CRS_STACK_SIZE
	.align		4
.L_995:
        /*0c0c*/ 	.byte	0x04, 0x1e
        /*0c0e*/ 	.short	(.L_997 - .L_996)
.L_996:
        /*0c10*/ 	.word	0x00000000


	//----- nvinfo : EIATTR_CBANK_PARAM_SIZE
	.align		4
.L_997:
        /*0c14*/ 	.byte	0x03, 0x19
        /*0c16*/ 	.short	0x0af0


	//----- nvinfo : EIATTR_PARAM_CBANK
	.align		4
        /*0c18*/ 	.byte	0x04, 0x0a
        /*0c1a*/ 	.short	(.L_999 - .L_998)
	.align		4
.L_998:
        /*0c1c*/ 	.word	index@(.nv.constant0._ZN7cutlass13device_kernelIN5flash11enable_sm90INS1_16FlashAttnFwdSm90INS1_25CollectiveMainloopFwdSm90ILi2EN4cute5tupleIJNS5_1CILi1EEES8_S8_EEENS6_IJNS7_ILi128EEENS7_ILi224EEESA_EEELi128ENS_12float_e4m3_tEfNS_4arch4Sm90ELb0ELb1ELb0ELb0ELb0ELb0ELb0ELb1ELb1ELb1ELb0ELb0EEENS1_21CollectiveEpilogueFwdINS6_IJSA_SA_SB_EEES9_NS_10bfloat16_tESF_Li256ELb0ELb1ELb0ELb1EEENS1_30DynamicPersistentTileSchedulerILi256ELi128ELb0ELb1ELb1EEEEEEEEEvNT_6ParamsE)
        /*0c20*/ 	.short	0x0210
        /*0c22*/ 	.short	0x0af0


	//----- nvinfo : EIATTR_SW_WAR
	.align		4
.L_999:
        /*0c24*/ 	.byte	0x04, 0x36
        /*0c26*/ 	.short	(.L_1001 - .L_1000)
.L_1000:
        /*0c28*/ 	.word	0x00000008
.L_1001:


//--------------------- .nv.info._ZN7cutlass13device_kernelIN5flash11enable_sm90INS1_16FlashAttnFwdSm90INS1_25CollectiveMainloopFwdSm90ILi2EN4cute5tupleIJNS5_1CILi1EEES8_S8_EEENS6_IJNS7_ILi128EEENS7_ILi224EEESA_EEELi128ENS_12float_e4m3_tEfNS_4arch4Sm90ELb0ELb1ELb0ELb1ELb0ELb0ELb0ELb1ELb1ELb1ELb0ELb0EEENS1_21CollectiveEpilogueFwdINS6_IJSA_SA_SB_EEES9_NS_10bfloat16_tESF_Li256ELb1ELb1ELb0ELb1EEENS1_36VarlenDynamicPersistentTileSchedulerILi128ELi224ELi256ELi128ELb0ELb1ELb1ELb1ELb0ELb1EEEEEEEEEvNT_6ParamsE --------------------------
	.section	.nv.info._ZN7cutlass13device_kernelIN5flash11enable_sm90INS1_16FlashAttnFwdSm90INS1_25CollectiveMainloopFwdSm90ILi2EN4cute5tupleIJNS5_1CILi1EEES8_S8_EEENS6_IJNS7_ILi128EEENS7_ILi224EEESA_EEELi128ENS_12float_e4m3_tEfNS_4arch4Sm90ELb0ELb1ELb0ELb1ELb0ELb0ELb0ELb1ELb1ELb1ELb0ELb0EEENS1_21CollectiveEpilogueFwdINS6_IJSA_SA_SB_EEES9_NS_10bfloat16_tESF_Li256ELb1ELb1ELb0ELb1EEENS1_36VarlenDynamicPersistentTileSchedulerILi128ELi224ELi256ELi128ELb0ELb1ELb1ELb1ELb0ELb1EEEEEEEEEvNT_6ParamsE,"",@"SHT_CUDA_INFO"
	.sectionflags	@""
	.align	4


	//----- nvinfo : EIATTR_CUDA_API_VERSION
	.align		4
        /*0000*/ 	.byte	0x04, 0x37
        /*0002*/ 	.short	(.L_1003 - .L_1002)
.L_1002:
        /*0004*/ 	.word	0x00000082


	//----- nvinfo : EIATTR_KPARAM_INFO
	.align		4
.L_1003:
        /*0008*/ 	.byte	0x04, 0x17
        /*000a*/ 	.short	(.L_1005 - .L_1004)
.L_1004:
        /*000c*/ 	.word	0x00000000
        /*0010*/ 	.short	0x0000
        /*0012*/ 	.short	0x0070
        /*0014*/ 	.byte	0x00, 0xf0, 0x01, 0x2a


	//----- nvinfo : EIATTR_SPARSE_MMA_MASK
	.align		4
.L_1005:
        /*0018*/ 	.byte	0x03, 0x50
        /*001a*/ 	.short	0x0000


	//----- nvinfo : EIATTR_MAXREG_COUNT
	.align		4
        /*001c*/ 	.byte	0x03, 0x1b
        /*001e*/ 	.short	0x00a8


	//----- nvinfo : EIATTR_NUM_BARRIERS
	.align		4
        /*0020*/ 	.byte	0x02, 0x4c
        /*0022*/ 	.byte	0x10
	.zero		1


	//----- nvinfo : EIATTR_EXTERNS
	.align		4
        /*0024*/ 	.byte	0x04, 0x0f
        /*0026*/ 	.short	(.L_1007 - .L_1006)


	//   ....[0]....
	.align		4
.L_1006:
        /*0028*/ 	.word	index@(__assertfail)


	//----- nvinfo : EIATTR_ANNOTATIONS
	.align		4
.L_1007:
        /*002c*/ 	.byte	0x04, 0x55
        /*002e*/ 	.short	(.L_1009 - .L_1008)


	//   ....[0]....
.L_1008:
        /* <DEDUP_REMOVED lines=36> */


	//----- nvinfo : EIATTR_MERCURY_ISA_VERSION
	.align		4
.L_1009:
        /*0260*/ 	.byte	0x03, 0x5f
        /*0262*/ 	.short	0x0101


	//----- nvinfo : EIATTR_UNUSED_LOAD_BYTE_OFFSET
	.align		4
        /*0264*/ 	.byte	0x04, 0x44
        /*0266*/ 	.short	(.L_1011 - .L_1010)


	//   ....[0]....
.L_1010:
        /*0268*/ 	.word	0x00000a40
        /*026c*/ 	.word	0x0000fff0


	//   ....[1]....
        /*0270*/ 	.word	0x00017260
        /*0274*/ 	.word	0x0000fff0


	//----- nvinfo : EIATTR_INT_WARP_WIDE_INSTR_OFFSETS
	.align		4
.L_1011:
        /*0278*/ 	.byte	0x04, 0x31
        /*027a*/ 	.short	(.L_1013 - .L_1012)


	//   ....[0]....
.L_1012:
        /*027c*/ 	.word	0x00000130


	//   ....[1]....
        /*0280*/ 	.word	0x00000170


	//   ....[2]....
        /*0284*/ 	.word	0x000001e0


	//   ....[3]....
        /*0288*/ 	.word	0x0001b480


	//   ....[4]....
        /*028c*/ 	.word	0x0001b510


	//   ....[5]....
        /*0290*/ 	.word	0x0001df50


	//   ....[6]....
        /*0294*/ 	.word	0x0001dfe0


	//----- nvinfo : EIATTR_COOP_GROUP_MASK_REGIDS
	.align		4
.L_1013:
        /*0298*/ 	.byte	0x04, 0x29
        /*029a*/ 	.short	(.L_1015 - .L_1014)


	//   ....[0]....
.L_1014:
        /*029c*/ 	.word	0xffffffff


	//   ....[1]....
        /*02a0*/ 	.word	0xffffffff


	//   ....[2]....
        /*02a4*/ 	.word	0xffffffff


	//   ....[3]....
        /*02a8*/ 	.word	0xffffffff


	//   ....[4]....
        /*02ac*/ 	.word	0xffffffff


	//   ....[5]....
        /*02b0*/ 	.word	0xffffffff


	//   ....[6]....
        /*02b4*/ 	.word	0xffffffff


	//   ....[7]....
        /*02b8*/ 	.word	0xffffffff


	//   ....[8]....
        /*02bc*/ 	.word	0xffffffff


	//   ....[9]....
        /*02c0*/ 	.word	0xffffffff


	//   ....[10]....
        /*02c4*/ 	.word	0xffffffff


	//   ....[11]....
        /*02c8*/ 	.word	0xffffffff


	//   ....[12]....
        /*02cc*/ 	.word	0xffffffff


	//   ....[13]....
        /*02d0*/ 	.word	0xffffffff


	//   ....[14]....
        /*02d4*/ 	.word	0xffffffff


	//   ....[15]....
        /*02d8*/ 	.word	0xffffffff


	//   ....[16]....
        /*02dc*/ 	.word	0xffffffff


	//   ....[17]....
        /*02e0*/ 	.word	0xffffffff


	//   ....[18]....
        /*02e4*/ 	.word	0xffffffff


	//   ....[19]....
        /*02e8*/ 	.word	0xffffffff


	//   ....[20]....
        /*02ec*/ 	.word	0xffffffff


	//   ....[21]....
        /*02f0*/ 	.word	0xffffffff


	//   ....[22]....
        /*02f4*/ 	.word	0xffffffff


	//   ....[23]....
        /*02f8*/ 	.word	0xffffffff


	//   ....[24]....
        /*02fc*/ 	.word	0xffffffff


	//   ....[25]....
        /*0300*/ 	.word	0xffffffff


	//   ....[26]....
        /*0304*/ 	.word	0xffffffff


	//   ....[27]....
        /*0308*/ 	.word	0xffffffff


	//   ....[28]....
        /*030c*/ 	.word	0xffffffff


	//   ....[29]....
        /*0310*/ 	.word	0xffffffff


	//   ....[30]....
        /*0314*/ 	.word	0xffffffff


	//   ....[31]....
        /*0318*/ 	.word	0xffffffff


	//   ....[32]....
        /*031c*/ 	.word	0xffffffff


	//   ....[33]....
        /*0320*/ 	.word	0xffffffff


	//   ....[34]....
        /*0324*/ 	.word	0xffffffff


	//   ....[35]....
        /*0328*/ 	.word	0xffffffff


	//   ....[36]....
        /*032c*/ 	.word	0xffffffff


	//   ....[37]....
        /*0330*/ 	.word	0xffffffff


	//   ....[38]....
        /*0334*/ 	.word	0xffffffff


	//   ....[39]....
        /*0338*/ 	.word	0xffffffff


	//   ....[40]....
        /*033c*/ 	.word	0xffffffff


	//   ....[41]....
        /*0340*/ 	.word	0xffffffff


	//   ....[42]....
        /*0344*/ 	.word	0xffffffff


	//   ....[43]....
        /*0348*/ 	.word	0xffffffff


	//   ....[44]....
        /*034c*/ 	.word	0xffffffff


	//   ....[45]....
        /*0350*/ 	.word	0xffffffff


	//   ....[46]....
        /*0354*/ 	.word	0xffffffff


	//   ....[47]....
        /*0358*/ 	.word	0xffffffff


	//   ....[48]....
        /*035c*/ 	.word	0xffffffff


	//   ....[49]....
        /*0360*/ 	.word	0xffffffff


	//   ....[50]....
        /*0364*/ 	.word	0xffffffff


	//   ....[51]....
        /*0368*/ 	.word	0xffffffff


	//   ....[52]....
        /*036c*/ 	.word	0xffffffff


	//   ....[53]....
        /*0370*/ 	.word	0xffffffff


	//   ....[54]....
        /*0374*/ 	.word	0xffffffff


	//   ....[55]....
        /*0378*/ 	.word	0xffffffff


	//   ....[56]....
        /*037c*/ 	.word	0xffffffff


	//   ....[57]....
        /*0380*/ 	.word	0xffffffff


	//   ....[58]....
        /*0384*/ 	.word	0xffffffff


	//   ....[59]....
        /*0388*/ 	.word	0xffffffff


	//   ....[60]....
        /*038c*/ 	.word	0xffffffff


	//   ....[61]....
        /*0390*/ 	.word	0xffffffff


	//   ....[62]....
        /*0394*/ 	.word	0xffffffff


	//   ....[63]....
        /*0398*/ 	.word	0xffffffff


	//   ....[64]....
        /*039c*/ 	.word	0xffffffff


	//   ....[65]....
        /*03a0*/ 	.word	0xffffffff


	//   ....[66]....
        /*03a4*/ 	.word	0xffffffff


	//   ....[67]....
        /*03a8*/ 	.word	0xffffffff


	//   ....[68]....
        /*03ac*/ 	.word	0xffffffff


	//   ....[69]....
        /*03b0*/ 	.word	0xffffffff


	//   ....[70]....
        /*03b4*/ 	.word	0xffffffff


	//   ....[71]....
        /*03b8*/ 	.word	0xffffffff


	//   ....[72]....
        /*03bc*/ 	.word	0xffffffff


	//   ....[73]....
        /*03c0*/ 	.word	0xffffffff


	//   ....[74]....
        /*03c4*/ 	.word	0xffffffff


	//   ....[75]....
        /*03c8*/ 	.word	0xffffffff


	//   ....[76]....
        /*03cc*/ 	.word	0xffffffff


	//   ....[77]....
        /*03d0*/ 	.word	0xffffffff


	//   ....[78]....
        /*03d4*/ 	.word	0xffffffff


	//   ....[79]....
        /*03d8*/ 	.word	0xffffffff


	//   ....[80]....
        /*03dc*/ 	.word	0xffffffff


	//   ....[81]....
        /*03e0*/ 	.word	0xffffffff


	//   ....[82]....
        /*03e4*/ 	.word	0xffffffff


	//   ....[83]....
        /*03e8*/ 	.word	0xffffffff


	//   ....[84]....
        /*03ec*/ 	.word	0xffffffff


	//   ....[85]....
        /*03f0*/ 	.word	0xffffffff


	//   ....[86]....
        /*03f4*/ 	.word	0xffffffff


	//   ....[87]....
        /*03f8*/ 	.word	0xffffffff


	//   ....[88]....
        /*03fc*/ 	.word	0xffffffff


	//   ....[89]....
        /*0400*/ 	.word	0xffffffff


	//   ....[90]....
        /*0404*/ 	.word	0xffffffff


	//   ....[91]....
        /*0408*/ 	.word	0xffffffff


	//   ....[92]....
        /*040c*/ 	.word	0xffffffff


	//   ....[93]....
        /*0410*/ 	.word	0xffffffff


	//   ....[94]....
        /*0414*/ 	.word	0xffffffff


	//   ....[95]....
        /*0418*/ 	.word	0xffffffff


	//   ....[96]....
        /*041c*/ 	.word	0xffffffff


	//   ....[97]....
        /*0420*/ 	.word	0xffffffff


	//   ....[98]....
        /*0424*/ 	.word	0xffffffff


	//   ....[99]....
        /*0428*/ 	.word	0xffffffff


	//   ....[100]....
        /*042c*/ 	.word	0xffffffff


	//   ....[101]....
        /*0430*/ 	.word	0xffffffff


	//   ....[102]....
        /*0434*/ 	.word	0xffffffff


	//   ....[103]....
        /*0438*/ 	.word	0xffffffff


	//   ....[104]....
        /*043c*/ 	.word	0xffffffff


	//   ....[105]....
        /*0440*/ 	.word	0xffffffff


	//   ....[106]....
        /*0444*/ 	.word	0xffffffff


	//   ....[107]....
        /*0448*/ 	.word	0xffffffff


	//   ....[108]....
        /*044c*/ 	.word	0xffffffff


	//   ....[109]....
        /*0450*/ 	.word	0xffffffff


	//   ....[110]....
        /*0454*/ 	.word	0xffffffff


	//   ....[111]....
        /*0458*/ 	.word	0xffffffff


	//   ....[112]....
        /*045c*/ 	.word	0xffffffff


	//   ....[113]....
        /*0460*/ 	.word	0xffffffff


	//   ....[114]....
        /*0464*/ 	.word	0xffffffff


	//   ....[115]....
        /*0468*/ 	.word	0xffffffff


	//   ....[116]....
        /*046c*/ 	.word	0xffffffff


	//   ....[117]....
        /*0470*/ 	.word	0xffffffff


	//   ....[118]....
        /*0474*/ 	.word	0xffffffff


	//   ....[119]....
        /*0478*/ 	.word	0xffffffff


	//   ....[120]....
        /*047c*/ 	.word	0xffffffff


	//   ....[121]....
        /*0480*/ 	.word	0xffffffff


	//   ....[122]....
        /*0484*/ 	.word	0xffffffff


	//   ....[123]....
        /*0488*/ 	.word	0xffffffff


	//   ....[124]....
        /*048c*/ 	.word	0xffffffff


	//   ....[125]....
        /*0490*/ 	.word	0xffffffff


	//   ....[126]....
        /*0494*/ 	.word	0xffffffff


	//   ....[127]....
        /*0498*/ 	.word	0xffffffff


	//   ....[128]....
        /*049c*/ 	.word	0xffffffff


	//   ....[129]....
        /*04a0*/ 	.word	0xffffffff


	//   ....[130]....
        /*04a4*/ 	.word	0xffffffff


	//   ....[131]....
        /*04a8*/ 	.word	0xffffffff


	//   ....[132]....
        /*04ac*/ 	.word	0xffffffff


	//   ....[133]....
        /*04b0*/ 	.word	0xffffffff


	//   ....[134]....
        /*04b4*/ 	.word	0xffffffff


	//   ....[135]....
        /*04b8*/ 	.word	0xffffffff


	//   ....[136]....
        /*04bc*/ 	.word	0xffffffff


	//   ....[137]....
        /*04c0*/ 	.word	0x0500000f


	//   ....[138]....
        /*04c4*/ 	.word	0x0500000f


	//   ....[139]....
        /*04c8*/ 	.word	0x0500000f


	//   ....[140]....
        /*04cc*/ 	.word	0x0500000f


	//   ....[141]....
        /*04d0*/ 	.word	0x0500000f


	//   ....[142]....
        /*04d4*/ 	.word	0x0500000f


	//   ....[143]....
        /*04d8*/ 	.word	0x0500000f


	//   ....[144]....
        /*04dc*/ 	.word	0x0500000f


	//   ....[145]....
        /*04e0*/ 	.word	0x0500000f


	//   ....[146]....
        /*04e4*/ 	.word	0x0500000f


	//   ....[147]....
        /*04e8*/ 	.word	0x0500000f


	//   ....[148]....
        /*04ec*/ 	.word	0x0500000f


	//   ....[149]....
        /*04f0*/ 	.word	0x0500000f


	//   ....[150]....
        /*04f4*/ 	.word	0x0500000f


	//   ....[151]....
        /*04f8*/ 	.word	0x0500000f


	//   ....[152]....
        /*04fc*/ 	.word	0x0500000f


	//   ....[153]....
        /*0500*/ 	.word	0x0500000f


	//   ....[154]....
        /*0504*/ 	.word	0x0500000f


	//----- nvinfo : EIATTR_COOP_GROUP_INSTR_OFFSETS
	.align		4
.L_1015:
        /*0508*/ 	.byte	0x04, 0x28
        /*050a*/ 	.short	(.L_1017 - .L_1016)


	//   ....[0]....
.L_1016:
        /*050c*/ 	.word	0x00000070


	//   ....[1]....
        /*0510*/ 	.word	0x00000140


	//   ....[2]....
        /*0514*/ 	.word	0x00000190


	//   ....[3]....
        /*0518*/ 	.word	0x000003c0


	//   ....[4]....
        /*051c*/ 	.word	0x00000520


	//   ....[5]....
        /*0520*/ 	.word	0x00000640


	//   ....[6]....
        /*0524*/ 	.word	0x000007a0


	//   ....[7]....
        /*0528*/ 	.word	0x00001c20


	//   ....[8]....
        /*052c*/ 	.word	0x00002b30


	//   ....[9]....
        /*0530*/ 	.word	0x00002e30


	//   ....[10]....
        /*0534*/ 	.word	0x00005220


	//   ....[11]....
        /*0538*/ 	.word	0x00005240


	//   ....[12]....
        /*053c*/ 	.word	0x00005c60


	//   ....[13]....
        /*0540*/ 	.word	0x00005ce0


	//   ....[14]....
        /*0544*/ 	.word	0x00008470


	//   ....[15]....
        /*0548*/ 	.word	0x00008690


	//   ....[16]....
        /*054c*/ 	.word	0x0000a550


	//   ....[17]....
        /*0550*/ 	.word	0x0000a660


	//   ....[18]....
        /*0554*/ 	.word	0x0000b690


	//   ....[19]....
        /*0558*/ 	.word	0x0000b6f0


	//   ....[20]....
        /*055c*/ 	.word	0x0000e8a0


	//   ....[21]....
        /*0560*/ 	.word	0x0000e8c0


	//   ....[22]....
        /*0564*/ 	.word	0x0000e8e0


	//   ....[23]....
        /*0568*/ 	.word	0x0000e910


	//   ....[24]....
        /*056c*/ 	.word	0x00011b10


	//   ....[25]....
        /*0570*/ 	.word	0x00013130


	//   ....[26]....
        /*0574*/ 	.word	0x00013bb0


	//   ....[27]....
        /*0578*/ 	.word	0x00013cc0


	//   ....[28]....
        /*057c*/ 	.word	0x00014cf0


	//   ....[29]....
        /*0580*/ 	.word	0x00014d70


	//   ....[30]....
        /*0584*/ 	.word	0x00016a90


	//   ....[31]....
        /*0588*/ 	.word	0x00016aa0


	//   ....[32]....
        /*058c*/ 	.word	0x00016b20


	//   ....[33]....
        /*0590*/ 	.word	0x00016b30


	//   ....[34]....
        /*0594*/ 	.word	0x00017b20


	//   ....[35]....
        /*0598*/ 	.word	0x00017b30


	//   ....[36]....
        /*059c*/ 	.word	0x00017b40


	//   ....[37]....
        /*05a0*/ 	.word	0x00017b50


	//   ....[38]....
        /*05a4*/ 	.word	0x00017b60


	//   ....[39]....
        /*05a8*/ 	.word	0x00017b70


	//   ....[40]....
        /*05ac*/ 	.word	0x00017b80


	//   ....[41]....
        /*05b0*/ 	.word	0x00017b90


	//   ....[42]....
        /*05b4*/ 	.word	0x00017bc0


	//   ....[43]....
        /*05b8*/ 	.word	0x00017bd0


	//   ....[44]....
        /*05bc*/ 	.word	0x00017c00


	//   ....[45]....
        /*05c0*/ 	.word	0x00017c10


	//   ....[46]....
        /*05c4*/ 	.word	0x00017c40


	//   ....[47]....
        /*05c8*/ 	.word	0x00017c50


	//   ....[48]....
        /*05cc*/ 	.word	0x00017c60


	//   ....[49]....
        /*05d0*/ 	.word	0x00017c90


	//   ....[50]....
        /*05d4*/ 	.word	0x00017cc0


	//   ....[51]....
        /*05d8*/ 	.word	0x00017cd0


	//   ....[52]....
        /*05dc*/ 	.word	0x00017ce0


	//   ....[53]....
        /*05e0*/ 	.word	0x00017d10


	//   ....[54]....
        /*05e4*/ 	.word	0x00017d20


	//   ....[55]....
        /*05e8*/ 	.word	0x00017d50


	//   ....[56]....
        /*05ec*/ 	.word	0x00017d80


	//   ....[57]....
        /*05f0*/ 	.word	0x00017d90


	//   ....[58]....
        /*05f4*/ 	.word	0x00017da0


	//   ....[59]....
        /*05f8*/ 	.word	0x00017dd0


	//   ....[60]....
        /*05fc*/ 	.word	0x00017e00


	//   ....[61]....
        /*0600*/ 	.word	0x00017e10


	//   ....[62]....
        /*0604*/ 	.word	0x00017e50


	//   ....[63]....
        /*0608*/ 	.word	0x00017e60


	//   ....[64]....
        /*060c*/ 	.word	0x00017e90


	//   ....[65]....
        /*0610*/ 	.word	0x00017ec0


	//   ....[66]....
        /*0614*/ 	.word	0x00018450


	//   ....[67]....
        /*0618*/ 	.word	0x00018490


	//   ....[68]....
        /*061c*/ 	.word	0x000184c0


	//   ....[69]....
        /*0620*/ 	.word	0x000184f0


	//   ....[70]....
        /*0624*/ 	.word	0x00018ab0


	//   ....[71]....
        /*0628*/ 	.word	0x00018ae0


	//   ....[72]....
        /*062c*/ 	.word	0x00018ba0


	//   ....[73]....
        /*0630*/ 	.word	0x00018bc0


	//   ....[74]....
        /*0634*/ 	.word	0x00018c80


	//   ....[75]....
        /*0638*/ 	.word	0x00018ca0


	//   ....[76]....
        /*063c*/ 	.word	0x00018d70


	//   ....[77]....
        /*0640*/ 	.word	0x00018d90


	//   ....[78]....
        /*0644*/ 	.word	0x00019670


	//   ....[79]....
        /*0648*/ 	.word	0x00019680


	//   ....[80]....
        /*064c*/ 	.word	0x00019740


	//   ....[81]....
        /*0650*/ 	.word	0x00019760


	//   ....[82]....
        /*0654*/ 	.word	0x00019820


	//   ....[83]....
        /*0658*/ 	.word	0x00019840


	//   ....[84]....
        /*065c*/ 	.word	0x00019910


	//   ....[85]....
        /*0660*/ 	.word	0x00019930


	//   ....[86]....
        /*0664*/ 	.word	0x00019a90


	//   ....[87]....
        /*0668*/ 	.word	0x00019c60


	//   ....[88]....
        /*066c*/ 	.word	0x00019c90


	//   ....[89]....
        /*0670*/ 	.word	0x00019cc0


	//   ....[90]....
        /*0674*/ 	.word	0x00019d00


	//   ....[91]....
        /*0678*/ 	.word	0x00019d30


	//   ....[92]....
        /*067c*/ 	.word	0x00019d70


	//   ....[93]....
        /*0680*/ 	.word	0x00019f00


	//   ....[94]....
        /*0684*/ 	.word	0x00019f30


	//   ....[95]....
        /*0688*/ 	.word	0x00019f60


	//   ....[96]....
        /*068c*/ 	.word	0x00019f90


	//   ....[97]....
        /*0690*/ 	.word	0x00019fc0


	//   ....[98]....
        /*0694*/ 	.word	0x0001a000


	//   ....[99]....
        /*0698*/ 	.word	0x0001a0a0


	//   ....[100]....
        /*069c*/ 	.word	0x0001a130


	//   ....[101]....
        /*06a0*/ 	.word	0x0001a1e0


	//   ....[102]....
        /*06a4*/ 	.word	0x0001bc20


	//   ....[103]....
        /*06a8*/ 	.word	0x0001c7a0


	//   ....[104]....
        /*06ac*/ 	.word	0x0001c7b0


	//   ....[105]....
        /*06b0*/ 	.word	0x0001c7f0


	//   ....[106]....
        /*06b4*/ 	.word	0x0001c830


	//   ....[107]....
        /*06b8*/ 	.word	0x0001c910


	//   ....[108]....
        /*06bc*/ 	.word	0x0001c920


	//   ....[109]....
        /*06c0*/ 	.word	0x0001c990


	//   ....[110]....
        /*06c4*/ 	.word	0x0001c9a0


	//   ....[111]....
        /*06c8*/ 	.word	0x0001ca10


	//   ....[112]....
        /*06cc*/ 	.word	0x0001ca20


	//   ....[113]....
        /*06d0*/ 	.word	0x0001ca90


	//   ....[114]....
        /*06d4*/ 	.word	0x0001caa0


	//   ....[115]....
        /*06d8*/ 	.word	0x0001cb10


	//   ....[116]....
        /*06dc*/ 	.word	0x0001cb20


	//   ....[117]....
        /*06e0*/ 	.word	0x0001cb30


	//   ....[118]....
        /*06e4*/ 	.word	0x0001cb70


	//   ....[119]....
        /*06e8*/ 	.word	0x0001eb00


	//   ....[120]....
        /*06ec*/ 	.word	0x0001eb30


	//   ....[121]....
        /*06f0*/ 	.word	0x0001eb60


	//   ....[122]....
        /*06f4*/ 	.word	0x0001eb90


	//   ....[123]....
        /*06f8*/ 	.word	0x0001ebc0


	//   ....[124]....
        /*06fc*/ 	.word	0x0001ebd0


	//   ....[125]....
        /*0700*/ 	.word	0x0001ec00


	//   ....[126]....
        /*0704*/ 	.word	0x0001ec10


	//   ....[127]....
        /*0708*/ 	.word	0x0001ed50


	//   ....[128]....
        /*070c*/ 	.word	0x0001ed90


	//   ....[129]....
        /*0710*/ 	.word	0x0001edc0


	//   ....[130]....
        /*0714*/ 	.word	0x0001edf0


	//   ....[131]....
        /*0718*/ 	.word	0x0001ee20


	//   ....[132]....
        /*071c*/ 	.word	0x0001ee50


	//   ....[133]....
        /*0720*/ 	.word	0x0001eee0


	//   ....[134]....
        /*0724*/ 	.word	0x0001ef70


	//   ....[135]....
        /*0728*/ 	.word	0x0001efe0


	//   ....[136]....
        /*072c*/ 	.word	0x0001f670


	//   ....[137]....
        /*0730*/ 	.word	0x0001fd30


	//   ....[138]....
        /*0734*/ 	.word	0x0001ff10


	//   ....[139]....
        /*0738*/ 	.word	0x0001ff90


	//   ....[140]....
        /*073c*/ 	.word	0x0001fff0


	//   ....[141]....
        /*0740*/ 	.word	0x00020090


	//   ....[142]....
        /*0744*/ 	.word	0x00020130


	//   ....[143]....
        /*0748*/ 	.word	0x00020230


	//   ....[144]....
        /*074c*/ 	.word	0x00020290


	//   ....[145]....
        /*0750*/ 	.word	0x00020370


	//   ....[146]....
        /*0754*/ 	.word	0x000203d0


	//   ....[147]....
        /*0758*/ 	.word	0x000204b0


	//   ....[148]....
        /*075c*/ 	.word	0x00020510


	//   ....[149]....
        /*0760*/ 	.word	0x000205f0


	//   ....[150]....
        /*0764*/ 	.word	0x00020650


	//   ....[151]....
        /*0768*/ 	.word	0x00020720


	//   ....[152]....
        /*076c*/ 	.word	0x00020780


	//   ....[153]....
        /*0770*/ 	.word	0x00020840


	//   ....[154]....
        /*0774*/ 	.word	0x00020b90


	//----- nvinfo : EIATTR_REG_RECONFIG
	.align		4
.L_1017:
        /*0778*/ 	.byte	0x01, 0x54
	.zero		2


	//----- nvinfo : EIATTR_SYSCALL_OFFSETS
	.align		4
        /*077c*/ 	.byte	0x04, 0x46
        /*077e*/ 	.short	(.L_1019 - .L_1018)


	//   ....[0]....
.L_1018:
        /*0780*/ 	.word	0x00001de0


	//   ....[1]....
        /*0784*/ 	.word	0x0001b680


	//   ....[2]....
        /*0788*/ 	.word	0x0001b7f0


	//   ....[3]....
        /*078c*/ 	.word	0x0001b950


	//   ....[4]....
        /*0790*/ 	.word	0x0001ba90


	//   ....[5]....
        /*0794*/ 	.word	0x0001c390


	//----- nvinfo : EIATTR_MBARRIER_INSTR_OFFSETS
	.align		4
.L_1019:
        /*0798*/ 	.byte	0x04, 0x39
        /*079a*/ 	.short	(.L_1021 - .L_1020)


	//   ....[0]....
.L_1020:
        /*079c*/ 	.word	0x00000270
        /*07a0*/ 	.word	0x000000ff
        /*07a4*/ 	.word	0x0002e800
        /*07a8*/ 	.short	0x0100
        /*07aa*/ 	.byte	0x08
	.zero		1


	//   ....[1]....
        /*07ac*/ 	.word	0x00000280
        /*07b0*/ 	.word	0x000000ff
        /*07b4*/ 	.word	0x0002e820
        /*07b8*/ 	.short	0x0100
        /*07ba*/ 	.byte	0x08
	.zero		1


	//   ....[2]....
        /*07bc*/ 	.word	0x00000370
        /*07c0*/ 	.word	0x000000ff
        /*07c4*/ 	.word	0x0002e830
        /*07c8*/ 	.short	0x0100
        /*07ca*/ 	.byte	0x08
	.zero		1


	//   ....[3]....
        /*07cc*/ 	.word	0x00000380
        /*07d0*/ 	.word	0x000000ff
        /*07d4*/ 	.word	0x0002e840
        /*07d8*/ 	.short	0x0100
        /*07da*/ 	.byte	0x08
	.zero		1


	//   ....[4]....
        /*07dc*/ 	.word	0x00000390
        /*07e0*/ 	.word	0x000000ff
        /*07e4*/ 	.word	0x0002e838
        /*07e8*/ 	.short	0x0100
        /*07ea*/ 	.byte	0x08
	.zero		1


	//   ....[5]....
        /*07ec*/ 	.word	0x000003a0
        /*07f0*/ 	.word	0x000000ff
        /*07f4*/ 	.word	0x0002e848
        /*07f8*/ 	.short	0x0100
        /*07fa*/ 	.byte	0x08
	.zero		1


	//   ....[6]....
        /*07fc*/ 	.word	0x000004d0
        /*0800*/ 	.word	0x000000ff
        /*0804*/ 	.word	0x0002e850
        /*0808*/ 	.short	0x0100
        /*080a*/ 	.byte	0x08
	.zero		1


	//   ....[7]....
        /*080c*/ 	.word	0x000004e0
        /*0810*/ 	.word	0x000000ff
        /*0814*/ 	.word	0x0002e860
        /*0818*/ 	.short	0x0100
        /*081a*/ 	.byte	0x08
	.zero		1


	//   ....[8]....
        /*081c*/ 	.word	0x000004f0
        /*0820*/ 	.word	0x000000ff
        /*0824*/ 	.word	0x0002e858
        /*0828*/ 	.short	0x0100
        /*082a*/ 	.byte	0x08
	.zero		1


	//   ....[9]....
        /*082c*/ 	.word	0x00000500
        /*0830*/ 	.word	0x000000ff
        /*0834*/ 	.word	0x0002e868
        /*0838*/ 	.short	0x0100
        /*083a*/ 	.byte	0x08
	.zero		1


	//   ....[10]....
        /*083c*/ 	.word	0x000005f0
        /*0840*/ 	.word	0x000000ff
        /*0844*/ 	.word	0x0002e870
        /*0848*/ 	.short	0x0100
        /*084a*/ 	.byte	0x06
	.zero		1


	//   ....[11]....
        /*084c*/ 	.word	0x00000600
        /*0850*/ 	.word	0x000000ff
        /*0854*/ 	.word	0x0002e880
        /*0858*/ 	.short	0x0100
        /*085a*/ 	.byte	0x06
	.zero		1


	//   ....[12]....
        /*085c*/ 	.word	0x00000610
        /*0860*/ 	.word	0x000000ff
        /*0864*/ 	.word	0x0002e878
        /*0868*/ 	.short	0x0100
        /*086a*/ 	.byte	0x06
	.zero		1


	//   ....[13]....
        /*086c*/ 	.word	0x00000620
        /*0870*/ 	.word	0x000000ff
        /*0874*/ 	.word	0x0002e888
        /*0878*/ 	.short	0x0100
        /*087a*/ 	.byte	0x06
	.zero		1


	//   ....[14]....
        /*087c*/ 	.word	0x00000750
        /*0880*/ 	.word	0x000000ff
        /*0884*/ 	.word	0x0002e890
        /*0888*/ 	.short	0x0100
        /*088a*/ 	.byte	0x08
	.zero		1


	//   ....[15]....
        /*088c*/ 	.word	0x00000760
        /*0890*/ 	.word	0x000000ff
        /*0894*/ 	.word	0x0002e8a0
        /*0898*/ 	.short	0x0100
        /*089a*/ 	.byte	0x08
	.zero		1


	//   ....[16]....
        /*089c*/ 	.word	0x00000770
        /*08a0*/ 	.word	0x000000ff
        /*08a4*/ 	.word	0x0002e898
        /*08a8*/ 	.short	0x0100
        /*08aa*/ 	.byte	0x08
	.zero		1


	//   ....[17]....
        /*08ac*/ 	.word	0x00000780
        /*08b0*/ 	.word	0x000000ff
        /*08b4*/ 	.word	0x0002e8a8
        /*08b8*/ 	.short	0x0100
        /*08ba*/ 	.byte	0x08
	.zero		1


	//   ....[18]....
        /*08bc*/ 	.word	0x000008b0
        /*08c0*/ 	.word	0x000000ff
        /*08c4*/ 	.word	0x0002e8b0
        /*08c8*/ 	.short	0x0100
        /*08ca*/ 	.byte	0x08
	.zero		1


	//   ....[19]....
        /*08cc*/ 	.word	0x000008c0
        /*08d0*/ 	.word	0x000000ff
        /*08d4*/ 	.word	0x0002e8c0
        /*08d8*/ 	.short	0x0100
        /*08da*/ 	.byte	0x08
	.zero		1


	//   ....[20]....
        /*08dc*/ 	.word	0x000008d0
        /*08e0*/ 	.word	0x000000ff
        /*08e4*/ 	.word	0x0002e8b8
        /*08e8*/ 	.short	0x0100
        /*08ea*/ 	.byte	0x08
	.zero		1


	//   ....[21]....
        /*08ec*/ 	.word	0x000008e0
        /*08f0*/ 	.word	0x000000ff
        /*08f4*/ 	.word	0x0002e8c8
        /*08f8*/ 	.short	0x0100
        /*08fa*/ 	.byte	0x08
	.zero		1


	//   ....[22]....
        /*08fc*/ 	.word	0x00001e60
        /*0900*/ 	.word	0x000000ff
        /*0904*/ 	.word	0x0002e800
        /*0908*/ 	.short	0x010a
        /*090a*/ 	.byte	0x29
	.zero		1


	//   ....[23]....
        /*090c*/ 	.word	0x00001ee0
        /*0910*/ 	.word	0x00000005
        /*0914*/ 	.word	0x0002e830
        /*0918*/ 	.short	0x010a
        /*091a*/ 	.byte	0x3f
	.zero		1


	//   ....[24]....
        /*091c*/ 	.word	0x00001f20
        /*0920*/ 	.word	0x00000005
        /*0924*/ 	.word	0x0002e830
        /*0928*/ 	.short	0x010a
        /*092a*/ 	.byte	0x3f
	.zero		1


	//   ....[25]....
        /*092c*/ 	.word	0x00002c40
        /*0930*/ 	.word	0x00000000
        /*0934*/ 	.word	0x00000000
        /*0938*/ 	.short	0x0101
        /*093a*/ 	.byte	0x3f
	.zero		1


	//   ....[26]....
        /*093c*/ 	.word	0x00007450
        /*0940*/ 	.word	0x000000ff
        /*0944*/ 	.word	0x0002e830
        /*0948*/ 	.short	0x010a
        /*094a*/ 	.byte	0x06
	.zero		1


	//   ....[27]....
        /*094c*/ 	.word	0x00007490
        /*0950*/ 	.word	0x000000ff
        /*0954*/ 	.word	0x0002e830
        /*0958*/ 	.short	0x010a
        /*095a*/ 	.byte	0x06
	.zero		1


	//   ....[28]....
        /*095c*/ 	.word	0x00008070
        /*0960*/ 	.word	0x000000ff
        /*0964*/ 	.word	0x0002e850
        /*0968*/ 	.short	0x010a
        /*096a*/ 	.byte	0x06
	.zero		1


	//   ....[29]....
        /*096c*/ 	.word	0x000080b0
        /*0970*/ 	.word	0x000000ff
        /*0974*/ 	.word	0x0002e850
        /*0978*/ 	.short	0x010a
        /*097a*/ 	.byte	0x06
	.zero		1


	//   ....[30]....
        /*097c*/ 	.word	0x000084e0
        /*0980*/ 	.word	0x00000008
        /*0984*/ 	.word	0x00000000
        /*0988*/ 	.short	0x0101
        /*098a*/ 	.byte	0x3f
	.zero		1


	//   ....[31]....
        /*098c*/ 	.word	0x0000c8f0
        /*0990*/ 	.word	0x000000ff
        /*0994*/ 	.word	0x00000000
        /*0998*/ 	.short	0x0101
        /*099a*/ 	.byte	0x06
	.zero		1


	//   ....[32]....
        /*099c*/ 	.word	0x0000d3e0
        /*09a0*/ 	.word	0x000000ff
        /*09a4*/ 	.word	0x0002e830
        /*09a8*/ 	.short	0x010a
        /*09aa*/ 	.byte	0x06
	.zero		1


	//   ....[33]....
        /*09ac*/ 	.word	0x0000d420
        /*09b0*/ 	.word	0x000000ff
        /*09b4*/ 	.word	0x0002e830
        /*09b8*/ 	.short	0x010a
        /*09ba*/ 	.byte	0x06
	.zero		1


	//   ....[34]....
        /*09bc*/ 	.word	0x0000e030
        /*09c0*/ 	.word	0x000000ff
        /*09c4*/ 	.word	0x0002e850
        /*09c8*/ 	.short	0x010a
        /*09ca*/ 	.byte	0x06
	.zero		1


	//   ....[35]....
        /*09cc*/ 	.word	0x0000e070
        /*09d0*/ 	.word	0x000000ff
        /*09d4*/ 	.word	0x0002e850
        /*09d8*/ 	.short	0x010a
        /*09da*/ 	.byte	0x06
	.zero		1


	//   ....[36]....
        /*09dc*/ 	.word	0x0000ff50
        /*09e0*/ 	.word	0x00000005
        /*09e4*/ 	.word	0x00000000
        /*09e8*/ 	.short	0x0101
        /*09ea*/ 	.byte	0x3f
	.zero		1


	//   ....[37]....
        /*09ec*/ 	.word	0x00010220
        /*09f0*/ 	.word	0x000000ff
        /*09f4*/ 	.word	0x00000000
        /*09f8*/ 	.short	0x0101
        /*09fa*/ 	.byte	0x06
	.zero		1


	//   ....[38]....
        /*09fc*/ 	.word	0x00010a90
        /*0a00*/ 	.word	0x000000ff
        /*0a04*/ 	.word	0x0002e830
        /*0a08*/ 	.short	0x010a
        /*0a0a*/ 	.byte	0x06
	.zero		1


	//   ....[39]....
        /*0a0c*/ 	.word	0x00010ad0
        /*0a10*/ 	.word	0x000000ff
        /*0a14*/ 	.word	0x0002e830
        /*0a18*/ 	.short	0x010a
        /*0a1a*/ 	.byte	0x06
	.zero		1


	//   ....[40]....
        /*0a1c*/ 	.word	0x000116e0
        /*0a20*/ 	.word	0x000000ff
        /*0a24*/ 	.word	0x0002e850
        /*0a28*/ 	.short	0x010a
        /*0a2a*/ 	.byte	0x06
	.zero		1


	//   ....[41]....
        /*0a2c*/ 	.word	0x00011720
        /*0a30*/ 	.word	0x000000ff
        /*0a34*/ 	.word	0x0002e850
        /*0a38*/ 	.short	0x010a
        /*0a3a*/ 	.byte	0x06
	.zero		1


	//   ....[42]....
        /*0a3c*/ 	.word	0x00011b60
        /*0a40*/ 	.word	0x00000000
        /*0a44*/ 	.word	0x00000000
        /*0a48*/ 	.short	0x0101
        /*0a4a*/ 	.byte	0x3f
	.zero		1


	//   ....[43]....
        /*0a4c*/ 	.word	0x00015f60
        /*0a50*/ 	.word	0x000000ff
        /*0a54*/ 	.word	0x00000000
        /*0a58*/ 	.short	0x0101
        /*0a5a*/ 	.byte	0x06
	.zero		1


	//   ....[44]....
        /*0a5c*/ 	.word	0x000166e0
        /*0a60*/ 	.word	0x000000ff
        /*0a64*/ 	.word	0x0002e850
        /*0a68*/ 	.short	0x010a
        /*0a6a*/ 	.byte	0x04
	.zero		1


	//   ....[45]....
        /*0a6c*/ 	.word	0x00016720
        /*0a70*/ 	.word	0x000000ff
        /*0a74*/ 	.word	0x0002e850
        /*0a78*/ 	.short	0x010a
        /*0a7a*/ 	.byte	0x04
	.zero		1


	//   ....[46]....
        /*0a7c*/ 	.word	0x00016e80
        /*0a80*/ 	.word	0x000000ff
        /*0a84*/ 	.word	0x00000000
        /*0a88*/ 	.short	0x0101
        /*0a8a*/ 	.byte	0x04
	.zero		1


	//   ....[47]....
        /*0a8c*/ 	.word	0x00018aa0
        /*0a90*/ 	.word	0x00000009
        /*0a94*/ 	.word	0x00000000
        /*0a98*/ 	.short	0x0101
        /*0a9a*/ 	.byte	0x3f
	.zero		1


	//   ....[48]....
        /*0a9c*/ 	.word	0x0001be90
        /*0aa0*/ 	.word	0x00000004
        /*0aa4*/ 	.word	0x0002e880
        /*0aa8*/ 	.short	0x010a
        /*0aaa*/ 	.byte	0x3f
	.zero		1


	//   ....[49]....
        /*0aac*/ 	.word	0x0001c030
        /*0ab0*/ 	.word	0x00000004
        /*0ab4*/ 	.word	0x0002e840
        /*0ab8*/ 	.short	0x010a
        /*0aba*/ 	.byte	0x3f
	.zero		1


	//   ....[50]....
        /*0abc*/ 	.word	0x0001cc20
        /*0ac0*/ 	.word	0x00000012
        /*0ac4*/ 	.word	0x0002e800
        /*0ac8*/ 	.short	0x0107
        /*0aca*/ 	.byte	0x3f
	.zero		1


	//   ....[51]....
        /*0acc*/ 	.word	0x0001cd10
        /*0ad0*/ 	.word	0x00000012
        /*0ad4*/ 	.word	0x0002e800
        /*0ad8*/ 	.short	0x0101
        /*0ada*/ 	.byte	0x3f
	.zero		1


	//   ....[52]....
        /*0adc*/ 	.word	0x0001cd30
        /*0ae0*/ 	.word	0x00000012
        /*0ae4*/ 	.word	0x0002e820
        /*0ae8*/ 	.short	0x010a
        /*0aea*/ 	.byte	0x3f
	.zero		1


	//   ....[53]....
        /*0aec*/ 	.word	0x0001d040
        /*0af0*/ 	.word	0x00000004
        /*0af4*/ 	.word	0x0002e880
        /*0af8*/ 	.short	0x010a
        /*0afa*/ 	.byte	0x3f
	.zero		1


	//   ....[54]....
        /*0afc*/ 	.word	0x0001d2a0
        /*0b00*/ 	.word	0x00000004
        /*0b04*/ 	.word	0x0002e840
        /*0b08*/ 	.short	0x010a
        /*0b0a*/ 	.byte	0x3f
	.zero		1


	//   ....[55]....
        /*0b0c*/ 	.word	0x0001d570
        /*0b10*/ 	.word	0x00000014
        /*0b14*/ 	.word	0x0002e870
        /*0b18*/ 	.short	0x010a
        /*0b1a*/ 	.byte	0x3f
	.zero		1


	//   ....[56]....
        /*0b1c*/ 	.word	0x0001d5e0
        /*0b20*/ 	.word	0x00000014
        /*0b24*/ 	.word	0x0002e860
        /*0b28*/ 	.short	0x010a
        /*0b2a*/ 	.byte	0x3f
	.zero		1


	//   ....[57]....
        /*0b2c*/ 	.word	0x0001de20
        /*0b30*/ 	.word	0x00000014
        /*0b34*/ 	.word	0x0002e850
        /*0b38*/ 	.short	0x0101
        /*0b3a*/ 	.byte	0x3f
	.zero		1


	//   ....[58]....
        /*0b3c*/ 	.word	0x0001dea0
        /*0b40*/ 	.word	0x00000014
        /*0b44*/ 	.word	0x00000000
        /*0b48*/ 	.short	0x0101
        /*0b4a*/ 	.byte	0x3f
	.zero		1


	//   ....[59]....
        /*0b4c*/ 	.word	0x0001e0e0
        /*0b50*/ 	.word	0x00000011
        /*0b54*/ 	.word	0x0002e870
        /*0b58*/ 	.short	0x010a
        /*0b5a*/ 	.byte	0x3f
	.zero		1


	//   ....[60]....
        /*0b5c*/ 	.word	0x0001e150
        /*0b60*/ 	.word	0x00000011
        /*0b64*/ 	.word	0x0002e860
        /*0b68*/ 	.short	0x010a
        /*0b6a*/ 	.byte	0x3f
	.zero		1


	//   ....[61]....
        /*0b6c*/ 	.word	0x0001e810
        /*0b70*/ 	.word	0x00000011
        /*0b74*/ 	.word	0x0002e850
        /*0b78*/ 	.short	0x0101
        /*0b7a*/ 	.byte	0x3f
	.zero		1


	//   ....[62]....
        /*0b7c*/ 	.word	0x0001e850
        /*0b80*/ 	.word	0x00000000
        /*0b84*/ 	.word	0x00000000
        /*0b88*/ 	.short	0x0101
        /*0b8a*/ 	.byte	0x3f
	.zero		1


	//   ....[63]....
        /*0b8c*/ 	.word	0x0001f5f0
        /*0b90*/ 	.word	0x00000000
        /*0b94*/ 	.word	0x0002e820
        /*0b98*/ 	.short	0x010a
        /*0b9a*/ 	.byte	0x3f
	.zero		1


	//   ....[64]....
        /*0b9c*/ 	.word	0x0001f7b0
        /*0ba0*/ 	.word	0x00000006
        /*0ba4*/ 	.word	0x00000000
        /*0ba8*/ 	.short	0x010a
        /*0baa*/ 	.byte	0x3f
	.zero		1


	//   ....[65]....
        /*0bac*/ 	.word	0x0001f820
        /*0bb0*/ 	.word	0x00000007
        /*0bb4*/ 	.word	0x00000000
        /*0bb8*/ 	.short	0x010a
        /*0bba*/ 	.byte	0x3f
	.zero		1


	//   ....[66]....
        /*0bbc*/ 	.word	0x0001f880
        /*0bc0*/ 	.word	0x00000004
        /*0bc4*/ 	.word	0x0002e860
        /*0bc8*/ 	.short	0x010a
        /*0bca*/ 	.byte	0x3f
	.zero		1


	//   ....[67]....
        /*0bcc*/ 	.word	0x0001f8d0
        /*0bd0*/ 	.word	0x00000003
        /*0bd4*/ 	.word	0x0002e860
        /*0bd8*/ 	.short	0x010a
        /*0bda*/ 	.byte	0x3f
	.zero		1


	//   ....[68]....
        /*0bdc*/ 	.word	0x0001f910
        /*0be0*/ 	.word	0x00000004
        /*0be4*/ 	.word	0x0002e880
        /*0be8*/ 	.short	0x010a
        /*0bea*/ 	.byte	0x3f
	.zero		1


	//   ....[69]....
        /*0bec*/ 	.word	0x0001f930
        /*0bf0*/ 	.word	0x00000003
        /*0bf4*/ 	.word	0x0002e880
        /*0bf8*/ 	.short	0x010a
        /*0bfa*/ 	.byte	0x3f
	.zero		1


	//   ....[70]....
        /*0bfc*/ 	.word	0x0001f9a0
        /*0c00*/ 	.word	0x00000003
        /*0c04*/ 	.word	0x0002e800
        /*0c08*/ 	.short	0x010a
        /*0c0a*/ 	.byte	0x3f
	.zero		1


	//   ....[71]....
        /*0c0c*/ 	.word	0x0001f9f0
        /*0c10*/ 	.word	0x00000005
        /*0c14*/ 	.word	0x0002e830
        /*0c18*/ 	.short	0x010a
        /*0c1a*/ 	.byte	0x3f
	.zero		1


	//   ....[72]....
        /*0c1c*/ 	.word	0x0001fa50
        /*0c20*/ 	.word	0x00000009
        /*0c24*/ 	.word	0x0002e830
        /*0c28*/ 	.short	0x010a
        /*0c2a*/ 	.byte	0x3f
	.zero		1


	//   ....[73]....
        /*0c2c*/ 	.word	0x0001fab0
        /*0c30*/ 	.word	0x00000009
        /*0c34*/ 	.word	0x0002e850
        /*0c38*/ 	.short	0x010a
        /*0c3a*/ 	.byte	0x3f
	.zero		1


	//   ....[74]....
        /*0c3c*/ 	.word	0x0001fb10
        /*0c40*/ 	.word	0x00000003
        /*0c44*/ 	.word	0x0002e830
        /*0c48*/ 	.short	0x010a
        /*0c4a*/ 	.byte	0x3f
	.zero		1


	//   ....[75]....
        /*0c4c*/ 	.word	0x0001fb70
        /*0c50*/ 	.word	0x00000003
        /*0c54*/ 	.word	0x0002e850
        /*0c58*/ 	.short	0x010a
        /*0c5a*/ 	.byte	0x3f
	.zero		1


	//   ....[76]....
        /*0c5c*/ 	.word	0x0001fbd0
        /*0c60*/ 	.word	0x00000003
        /*0c64*/ 	.word	0x0002e830
        /*0c68*/ 	.short	0x010a
        /*0c6a*/ 	.byte	0x3f
	.zero		1


	//   ....[77]....
        /*0c6c*/ 	.word	0x0001fc30
        /*0c70*/ 	.word	0x00000003
        /*0c74*/ 	.word	0x0002e850
        /*0c78*/ 	.short	0x010a
        /*0c7a*/ 	.byte	0x3f
	.zero		1


	//   ....[78]....
        /*0c7c*/ 	.word	0x0001fc90
        /*0c80*/ 	.word	0x00000007
        /*0c84*/ 	.word	0x0002e850
        /*0c88*/ 	.short	0x010a
        /*0c8a*/ 	.byte	0x3f
	.zero		1


	//   ....[79]....
        /*0c8c*/ 	.word	0x0001fde0
        /*0c90*/ 	.word	0x00000004
        /*0c94*/ 	.word	0x0002e880
        /*0c98*/ 	.short	0x010a
        /*0c9a*/ 	.byte	0x3f
	.zero		1


	//   ....[80]....
        /*0c9c*/ 	.word	0x0001fe30
        /*0ca0*/ 	.word	0x00000004
        /*0ca4*/ 	.word	0x0002e840
        /*0ca8*/ 	.short	0x010a
        /*0caa*/ 	.byte	0x3f
	.zero		1


	//   ....[81]....
        /*0cac*/ 	.word	0x00020880
        /*0cb0*/ 	.word	0x00000012
        /*0cb4*/ 	.word	0x0002e820
        /*0cb8*/ 	.short	0x010a
        /*0cba*/ 	.byte	0x3f
	.zero		1


	//   ....[82]....
        /*0cbc*/ 	.word	0x000208d0
        /*0cc0*/ 	.word	0x00000004
        /*0cc4*/ 	.word	0x0002e880
        /*0cc8*/ 	.short	0x010a
        /*0cca*/ 	.byte	0x3f
	.zero		1


	//   ....[83]....
        /*0ccc*/ 	.word	0x00020920
        /*0cd0*/ 	.word	0x00000004
        /*0cd4*/ 	.word	0x0002e840
        /*0cd8*/ 	.short	0x010a
        /*0cda*/ 	.byte	0x3f
	.zero		1


	//   ....[84]....
        /*0cdc*/ 	.word	0x00020970
        /*0ce0*/ 	.word	0x00000014
        /*0ce4*/ 	.word	0x0002e870
        /*0ce8*/ 	.short	0x010a
        /*0cea*/ 	.byte	0x3f
	.zero		1


	//   ....[85]....
        /*0cec*/ 	.word	0x000209c0
        /*0cf0*/ 	.word	0x00000014
        /*0cf4*/ 	.word	0x0002e860
        /*0cf8*/ 	.short	0x010a
        /*0cfa*/ 	.byte	0x3f
	.zero		1


	//   ....[86]....
        /*0cfc*/ 	.word	0x00020a10
        /*0d00*/ 	.word	0x00000011
        /*0d04*/ 	.word	0x0002e870
        /*0d08*/ 	.short	0x010a
        /*0d0a*/ 	.byte	0x3f
	.zero		1


	//   ....[87]....
        /*0d0c*/ 	.word	0x00020a60
        /*0d10*/ 	.word	0x00000011
        /*0d14*/ 	.word	0x0002e860
        /*0d18*/ 	.short	0x010a
        /*0d1a*/ 	.byte	0x3f
	.zero		1


	//   ....[88]....
        /*0d1c*/ 	.word	0x00020ab0
        /*0d20*/ 	.word	0x00000000
        /*0d24*/ 	.word	0x0002e820
        /*0d28*/ 	.short	0x010a
        /*0d2a*/ 	.byte	0x3f
	.zero		1


	//   ....[89]....
        /*0d2c*/ 	.word	0x00020c50
        /*0d30*/ 	.word	0x00000006
        /*0d34*/ 	.word	0x00000000
        /*0d38*/ 	.short	0x010a
        /*0d3a*/ 	.byte	0x3f
	.zero		1


	//   ....[90]....
        /*0d3c*/ 	.word	0x00020ca0
        /*0d40*/ 	.word	0x00000007
        /*0d44*/ 	.word	0x00000000
        /*0d48*/ 	.short	0x010a
        /*0d4a*/ 	.byte	0x3f
	.zero		1


	//   ....[91]....
        /*0d4c*/ 	.word	0x00020cf0
        /*0d50*/ 	.word	0x00000004
        /*0d54*/ 	.word	0x0002e860
        /*0d58*/ 	.short	0x010a
        /*0d5a*/ 	.byte	0x3f
	.zero		1


	//   ....[92]....
        /*0d5c*/ 	.word	0x00020d40
        /*0d60*/ 	.word	0x00000003
        /*0d64*/ 	.word	0x0002e860
        /*0d68*/ 	.short	0x010a
        /*0d6a*/ 	.byte	0x3f
	.zero		1


	//   ....[93]....
        /*0d6c*/ 	.word	0x00020d90
        /*0d70*/ 	.word	0x00000004
        /*0d74*/ 	.word	0x0002e880
        /*0d78*/ 	.short	0x010a
        /*0d7a*/ 	.byte	0x3f
	.zero		1


	//----- nvinfo : EIATTR_NUM_MBARRIERS
	.align		4
.L_1021:
        /*0d7c*/ 	.byte	0x03, 0x38
        /*0d7e*/ 	.short	0x0016


	//----- nvinfo : EIATTR_EXIT_INSTR_OFFSETS
	.align		4
        /*0d80*/ 	.byte	0x04, 0x1c
        /*0d82*/ 	.short	(.L_1023 - .L_1022)


	//   ....[0]....
.L_1022:
        /*0d84*/ 	.word	0x00000a80


	//   ....[1]....
        /*0d88*/ 	.word	0x00019a30


	//   ....[2]....
        /*0d8c*/ 	.word	0x0001f980


	//----- nvinfo : EIATTR_MAX_THREADS
	.align		4
.L_1023:
        /*0d90*/ 	.byte	0x04, 0x05
        /*0d92*/ 	.short	(.L_1025 - .L_1024)
.L_1024:
        /*0d94*/ 	.word	0x00000180
        /*0d98*/ 	.word	0x00000001
        /*0d9c*/ 	.word	0x00000001


	//----- nvinfo : EIATTR_CRS_STACK_SIZE
	.align		4
.L_1025:
        /*0da0*/ 	.byte	0x04, 0x1e
        /*0da2*/ 	.short	(.L_1027 - .L_1026)
.L_1026:
        /*0da4*/ 	.word	0x00000000


	//----- nvinfo : EIATTR_CBANK_PARAM_SIZE
	.align		4
.L_1027:
        /*0da8*/ 	.byte	0x03, 0x19
        /*0daa*/ 	.short	0x0af0


	//----- nvinfo : EIATTR_PARAM_CBANK
	.align		4
        /*0dac*/ 	.byte	0x04, 0x0a
        /*0dae*/ 	.short	(.L_1029 - .L_1028)
	.align		4
.L_1028:
        /*0db0*/ 	.word	index@(.nv.constant0._ZN7cutlass13device_kernelIN5flash11enable_sm90INS1_16FlashAttnFwdSm90INS1_25CollectiveMainloopFwdSm90ILi2EN4cute5tupleIJNS5_1CILi1EEES8_S8_EEENS6_IJNS7_ILi128EEENS7_ILi224EEESA_EEELi128ENS_12float_e4m3_tEfNS_4arch4Sm90ELb0ELb1ELb0ELb1ELb0ELb0ELb0ELb1ELb1ELb1ELb0ELb0EEENS1_21CollectiveEpilogueFwdINS6_IJSA_SA_SB_EEES9_NS_10bfloat16_tESF_Li256ELb1ELb1ELb0ELb1EEENS1_36VarlenDynamicPersistentTileSchedulerILi128ELi224ELi256ELi128ELb0ELb1ELb1ELb1ELb0ELb1EEEEEEEEEvNT_6ParamsE)
        /*0db4*/ 	.short	0x0210
        /*0db6*/ 	.short	0x0af0


	//----- nvinfo : EIATTR_SW_WAR
	.align		4
.L_1029:
        /*0db8*/ 	.byte	0x04, 0x36
        /*0dba*/ 	.short	(.L_1031 - .L_1030)
.L_1030:
        /*0dbc*/ 	.word	0x00000008
.L_1031:


//--------------------- .nv.info._ZN7cutlass13device_kernelIN5flash11enable_sm90INS1_16FlashAttnFwdSm90INS1_25CollectiveMainloopFwdSm90ILi2EN4cute5tupleIJNS5_1CILi1EEES8_S8_EEENS6_IJNS7_ILi128EEENS7_ILi224EEESA_EEELi128ENS_12float_e4m3_tEfNS_4arch4Sm90ELb0ELb1ELb0ELb1ELb0ELb1ELb0ELb1ELb1ELb1ELb0ELb0EEENS1_21CollectiveEpilogueFwdINS6_IJSA_SA_SB_EEES9_NS_10bfloat16_tESF_Li256ELb1ELb1ELb0ELb1EEENS1_36VarlenDynamicPersistentTileSchedulerILi128ELi224ELi256ELi128ELb0ELb1ELb1ELb1ELb0ELb1EEEEEEEEEvNT_6ParamsE --------------------------
	.section	.nv.info._ZN7cutlass13device_kernelIN5flash11enable_sm90INS1_16FlashAttnFwdSm90INS1_25CollectiveMainloopFwdSm90ILi2EN4cute5tupleIJNS5_1CILi1EEES8_S8_EEENS6_IJNS7_ILi128EEENS7_ILi224EEESA_EEELi128ENS_12float_e4m3_tEfNS_4arch4Sm90ELb0ELb1ELb0ELb1ELb0ELb1ELb0ELb1ELb1ELb1ELb0ELb0EEENS1_21CollectiveEpilogueFwdINS6_IJSA_SA_SB_EEES9_NS_10bfloat16_tESF_Li256ELb1ELb1ELb0ELb1EEENS1_36VarlenDynamicPersistentTileSchedulerILi128ELi224ELi256ELi128ELb0ELb1ELb1ELb1ELb0ELb1EEEEEEEEEvNT_6ParamsE,"",@"SHT_CUDA_INFO"
	.sectionflags	@""
	.align	4


	//----- nvinfo : EIATTR_CUDA_API_VERSION
	.align		4
        /*0000*/ 	.byte	0x04, 0x37
        /*0002*/ 	.short	(.L_1033 - .L_1032)
.L_1032:
        /*0004*/ 	.word	0x00000082


	//----- nvinfo : EIATTR_KPARAM_INFO
	.align		4
.L_1033:
        /*0008*/ 	.byte	0x04, 0x17
        /*000a*/ 	.short	(.L_1035 - .L_1034)
.L_1034:
        /*000c*/ 	.word	0x00000000
        /*0010*/ 	.short	0x0000
        /*0012*/ 	.short	0x0070
        /*0014*/ 	.byte	0x00, 0xf0, 0x01, 0x2a


	//----- nvinfo : EIATTR_SPARSE_MMA_MASK
	.align		4
.L_1035:
        /*0018*/ 	.byte	0x03, 0x50
        /*001a*/ 	.short	0x0000


	//----- nvinfo : EIATTR_MAXREG_COUNT
	.align		4
        /*001c*/ 	.byte	0x03, 0x1b
        /*001e*/ 	.short	0x00a8


	//----- nvinfo : EIATTR_NUM_BARRIERS
	.align		4
        /*0020*/ 	.byte	0x02, 0x4c
        /*0022*/ 	.byte	0x10
	.zero		1


	//----- nvinfo : EIATTR_EXTERNS
	.align		4
        /*0024*/ 	.byte	0x04, 0x0f
        /*0026*/ 	.short	(.L_1037 - .L_1036)


	//   ....[0]....
	.align		4
.L_1036:
        /*0028*/ 	.word	index@(__assertfail)


	//----- nvinfo : EIATTR_ANNOTATIONS
	.align		4
.L_1037:
        /*002c*/ 	.byte	0x04, 0x55
        /*002e*/ 	.short	(.L_1039 - .L_1038)


	//   ....[0]....
.L_1038:
        /* <DEDUP_REMOVED lines=173> */


	//----- nvinfo : EIATTR_MERCURY_ISA_VERSION
	.align		4
.L_1039:
        /*0ae8*/ 	.byte	0x03, 0x5f
        /*0aea*/ 	.short	0x0101


	//----- nvinfo : EIATTR_UNUSED_LOAD_BYTE_OFFSET
	.align		4
        /*0aec*/ 	.byte	0x04, 0x44
        /*0aee*/ 	.short	(.L_1041 - .L_1040)


	//   ....[0]....
.L_1040:
        /*0af0*/ 	.word	0x00000b20
        /*0af4*/ 	.word	0x0000fff0


	//   ....[1]....
        /*0af8*/ 	.word	0x0002a490
        /*0afc*/ 	.word	0x0000fff0


	//----- nvinfo : EIATTR_INT_WARP_WIDE_INSTR_OFFSETS
	.align		4
.L_1041:
        /*0b00*/ 	.byte	0x04, 0x31
        /*0b02*/ 	.short	(.L_1043 - .L_1042)


	//   ....[0]....
.L_1042:
        /*0b04*/ 	.word	0x00000190


	//   ....[1]....
        /*0b08*/ 	.word	0x000001d0


	//   ....[2]....
        /*0b0c*/ 	.word	0x00000240


	//   ....[3]....
        /*0b10*/ 	.word	0x0002fbb0


	//   ....[4]....
        /*0b14*/ 	.word	0x0002fc20


	//   ....[5]....
        /*0b18*/ 	.word	0x00032aa0


	//   ....[6]....
        /*0b1c*/ 	.word	0x00032b10


	//----- nvinfo : EIATTR_COOP_GROUP_MASK_REGIDS
	.align		4
.L_1043:
        /*0b20*/ 	.byte	0x04, 0x29
        /*0b22*/ 	.short	(.L_1045 - .L_1044)


	//   ....[0]....
.L_1044:
        /*0b24*/ 	.word	0xffffffff


	//   ....[1]....
        /*0b28*/ 	.word	0xffffffff


	//   ....[2]....
        /*0b2c*/ 	.word	0xffffffff


	//   ....[3]....
        /*0b30*/ 	.word	0xffffffff


	//   ....[4]....
        /*0b34*/ 	.word	0xffffffff


	//   ....[5]....
        /*0b38*/ 	.word	0xffffffff


	//   ....[6]....
        /*0b3c*/ 	.word	0xffffffff


	//   ....[7]....
        /*0b40*/ 	.word	0xffffffff


	//   ....[8]....
        /*0b44*/ 	.word	0xffffffff


	//   ....[9]....
        /*0b48*/ 	.word	0xffffffff


	//   ....[10]....
        /*0b4c*/ 	.word	0xffffffff


	//   ....[11]....
        /*0b50*/ 	.word	0xffffffff


	//   ....[12]....
        /*0b54*/ 	.word	0xffffffff


	//   ....[13]....
        /*0b58*/ 	.word	0xffffffff


	//   ....[14]....
        /*0b5c*/ 	.word	0xffffffff


	//   ....[15]....
        /*0b60*/ 	.word	0xffffffff


	//   ....[16]....
        /*0b64*/ 	.word	0xffffffff


	//   ....[17]....
        /*0b68*/ 	.word	0xffffffff


	//   ....[18]....
        /*0b6c*/ 	.word	0xffffffff


	//   ....[19]....
        /*0b70*/ 	.word	0xffffffff


	//   ....[20]....
        /*0b74*/ 	.word	0xffffffff


	//   ....[21]....
        /*0b78*/ 	.word	0xffffffff


	//   ....[22]....
        /*0b7c*/ 	.word	0xffffffff


	//   ....[23]....
        /*0b80*/ 	.word	0xffffffff


	//   ....[24]....
        /*0b84*/ 	.word	0xffffffff


	//   ....[25]....
        /*0b88*/ 	.word	0xffffffff


	//   ....[26]....
        /*0b8c*/ 	.word	0xffffffff


	//   ....[27]....
        /*0b90*/ 	.word	0xffffffff


	//   ....[28]....
        /*0b94*/ 	.word	0xffffffff


	//   ....[29]....
        /*0b98*/ 	.word	0xffffffff


	//   ....[30]....
        /*0b9c*/ 	.word	0xffffffff


	//   ....[31]....
        /*0ba0*/ 	.word	0xffffffff


	//   ....[32]....
        /*0ba4*/ 	.word	0xffffffff


	//   ....[33]....
        /*0ba8*/ 	.word	0xffffffff


	//   ....[34]....
        /*0bac*/ 	.word	0xffffffff


	//   ....[35]....
        /*0bb0*/ 	.word	0xffffffff


	//   ....[36]....
        /*0bb4*/ 	.word	0xffffffff


	//   ....[37]....
        /*0bb8*/ 	.word	0xffffffff


	//   ....[38]....
        /*0bbc*/ 	.word	0xffffffff


	//   ....[39]....
        /*0bc0*/ 	.word	0xffffffff


	//   ....[40]....
        /*0bc4*/ 	.word	0xffffffff


	//   ....[41]....
        /*0bc8*/ 	.word	0xffffffff


	//   ....[42]....
        /*0bcc*/ 	.word	0xffffffff


	//   ....[43]....
        /*0bd0*/ 	.word	0xffffffff


	//   ....[44]....
        /*0bd4*/ 	.word	0xffffffff


	//   ....[45]....
        /*0bd8*/ 	.word	0xffffffff


	//   ....[46]....
        /*0bdc*/ 	.word	0xffffffff


	//   ....[47]....
        /*0be0*/ 	.word	0xffffffff


	//   ....[48]....
        /*0be4*/ 	.word	0xffffffff


	//   ....[49]....
        /*0be8*/ 	.word	0xffffffff


	//   ....[50]....
        /*0bec*/ 	.word	0xffffffff


	//   ....[51]....
        /*0bf0*/ 	.word	0xffffffff


	//   ....[52]....
        /*0bf4*/ 	.word	0xffffffff


	//   ....[53]....
        /*0bf8*/ 	.word	0xffffffff


	//   ....[54]....
        /*0bfc*/ 	.word	0xffffffff


	//   ....[55]....
        /*0c00*/ 	.word	0xffffffff


	//   ....[56]....
        /*0c04*/ 	.word	0xffffffff


	//   ....[57]....
        /*0c08*/ 	.word	0xffffffff


	//   ....[58]....
        /*0c0c*/ 	.word	0xffffffff


	//   ....[59]....
        /*0c10*/ 	.word	0xffffffff


	//   ....[60]....
        /*0c14*/ 	.word	0xffffffff


	//   ....[61]....
        /*0c18*/ 	.word	0xffffffff


	//   ....[62]....
        /*0c1c*/ 	.word	0xffffffff


	//   ....[63]....
        /*0c20*/ 	.word	0xffffffff


	//   ....[64]....
        /*0c24*/ 	.word	0xffffffff


	//   ....[65]....
        /*0c28*/ 	.word	0xffffffff


	//   ....[66]....
        /*0c2c*/ 	.word	0xffffffff


	//   ....[67]....
        /*0c30*/ 	.word	0xffffffff


	//   ....[68]....
        /*0c34*/ 	.word	0xffffffff


	//   ....[69]....
        /*0c38*/ 	.word	0xffffffff


	//   ....[70]....
        /*0c3c*/ 	.word	0xffffffff


	//   ....[71]....
        /*0c40*/ 	.word	0xffffffff


	//   ....[72]....
        /*0c44*/ 	.word	0xffffffff


	//   ....[73]....
        /*0c48*/ 	.word	0xffffffff


	//   ....[74]....
        /*0c4c*/ 	.word	0xffffffff


	//   ....[75]....
        /*0c50*/ 	.word	0xffffffff


	//   ....[76]....
        /*0c54*/ 	.word	0xffffffff


	//   ....[77]....
        /*0c58*/ 	.word	0xffffffff


	//   ....[78]....
        /*0c5c*/ 	.word	0xffffffff


	//   ....[79]....
        /*0c60*/ 	.word	0xffffffff


	//   ....[80]....
        /*0c64*/ 	.word	0xffffffff


	//   ....[81]....
        /*0c68*/ 	.word	0xffffffff


	//   ....[82]....
        /*0c6c*/ 	.word	0xffffffff


	//   ....[83]....
        /*0c70*/ 	.word	0xffffffff


	//   ....[84]....
        /*0c74*/ 	.word	0xffffffff


	//   ....[85]....
        /*0c78*/ 	.word	0xffffffff


	//   ....[86]....
        /*0c7c*/ 	.word	0xffffffff


	//   ....[87]....
        /*0c80*/ 	.word	0xffffffff


	//   ....[88]....
        /*0c84*/ 	.word	0xffffffff


	//   ....[89]....
        /*0c88*/ 	.word	0xffffffff


	//   ....[90]....
        /*0c8c*/ 	.word	0xffffffff


	//   ....[91]....
        /*0c90*/ 	.word	0xffffffff


	//   ....[92]....
        /*0c94*/ 	.word	0xffffffff


	//   ....[93]....
        /*0c98*/ 	.word	0xffffffff


	//   ....[94]....
        /*0c9c*/ 	.word	0xffffffff


	//   ....[95]....
        /*0ca0*/ 	.word	0xffffffff


	//   ....[96]....
        /*0ca4*/ 	.word	0xffffffff


	//   ....[97]....
        /*0ca8*/ 	.word	0xffffffff


	//   ....[98]....
        /*0cac*/ 	.word	0xffffffff


	//   ....[99]....
        /*0cb0*/ 	.word	0xffffffff


	//   ....[100]....
        /*0cb4*/ 	.word	0xffffffff


	//   ....[101]....
        /*0cb8*/ 	.word	0xffffffff


	//   ....[102]....
        /*0cbc*/ 	.word	0xffffffff


	//   ....[103]....
        /*0cc0*/ 	.word	0xffffffff


	//   ....[104]....
        /*0cc4*/ 	.word	0xffffffff


	//   ....[105]....
        /*0cc8*/ 	.word	0xffffffff


	//   ....[106]....
        /*0ccc*/ 	.word	0xffffffff


	//   ....[107]....
        /*0cd0*/ 	.word	0xffffffff


	//   ....[108]....
        /*0cd4*/ 	.word	0xffffffff


	//   ....[109]....
        /*0cd8*/ 	.word	0xffffffff


	//   ....[110]....
        /*0cdc*/ 	.word	0xffffffff


	//   ....[111]....
        /*0ce0*/ 	.word	0xffffffff


	//   ....[112]....
        /*0ce4*/ 	.word	0xffffffff


	//   ....[113]....
        /*0ce8*/ 	.word	0xffffffff


	//   ....[114]....
        /*0cec*/ 	.word	0xffffffff


	//   ....[115]....
        /*0cf0*/ 	.word	0xffffffff


	//   ....[116]....
        /*0cf4*/ 	.word	0xffffffff


	//   ....[117]....
        /*0cf8*/ 	.word	0xffffffff


	//   ....[118]....
        /*0cfc*/ 	.word	0xffffffff


	//   ....[119]....
        /*0d00*/ 	.word	0xffffffff


	//   ....[120]....
        /*0d04*/ 	.word	0xffffffff


	//   ....[121]....
        /*0d08*/ 	.word	0xffffffff


	//   ....[122]....
        /*0d0c*/ 	.word	0xffffffff


	//   ....[123]....
        /*0d10*/ 	.word	0xffffffff


	//   ....[124]....
        /*0d14*/ 	.word	0xffffffff


	//   ....[125]....
        /*0d18*/ 	.word	0xffffffff


	//   ....[126]....
        /*0d1c*/ 	.word	0xffffffff


	//   ....[127]....
        /*0d20*/ 	.word	0xffffffff


	//   ....[128]....
        /*0d24*/ 	.word	0xffffffff


	//   ....[129]....
        /*0d28*/ 	.word	0xffffffff


	//   ....[130]....
        /*0d2c*/ 	.word	0xffffffff


	//   ....[131]....
        /*0d30*/ 	.word	0xffffffff


	//   ....[132]....
        /*0d34*/ 	.word	0xffffffff


	//   ....[133]....
        /*0d38*/ 	.word	0xffffffff


	//   ....[134]....
        /*0d3c*/ 	.word	0xffffffff


	//   ....[135]....
        /*0d40*/ 	.word	0xffffffff


	//   ....[136]....
        /*0d44*/ 	.word	0xffffffff


	//   ....[137]....
        /*0d48*/ 	.word	0xffffffff


	//   ....[138]....
        /*0d4c*/ 	.word	0xffffffff


	//   ....[139]....
        /*0d50*/ 	.word	0xffffffff


	//   ....[140]....
        /*0d54*/ 	.word	0xffffffff


	//   ....[141]....
        /*0d58*/ 	.word	0xffffffff


	//   ....[142]....
        /*0d5c*/ 	.word	0xffffffff


	//   ....[143]....
        /*0d60*/ 	.word	0xffffffff


	//   ....[144]....
        /*0d64*/ 	.word	0xffffffff


	//   ....[145]....
        /*0d68*/ 	.word	0xffffffff


	//   ....[146]....
        /*0d6c*/ 	.word	0xffffffff


	//   ....[147]....
        /*0d70*/ 	.word	0xffffffff


	//   ....[148]....
        /*0d74*/ 	.word	0xffffffff


	//   ....[149]....
        /*0d78*/ 	.word	0xffffffff


	//   ....[150]....
        /*0d7c*/ 	.word	0xffffffff


	//   ....[151]....
        /*0d80*/ 	.word	0xffffffff


	//   ....[152]....
        /*0d84*/ 	.word	0xffffffff


	//   ....[153]....
        /*0d88*/ 	.word	0xffffffff


	//   ....[154]....
        /*0d8c*/ 	.word	0x0500000f


	//   ....[155]....
        /*0d90*/ 	.word	0x0500000f


	//   ....[156]....
        /*0d94*/ 	.word	0x0500000f


	//   ....[157]....
        /*0d98*/ 	.word	0x0500000f


	//   ....[158]....
        /*0d9c*/ 	.word	0x0500000f


	//   ....[159]....
        /*0da0*/ 	.word	0x0500000f


	//   ....[160]....
        /*0da4*/ 	.word	0x0500000f


	//   ....[161]....
        /*0da8*/ 	.word	0x0500000f


	//   ....[162]....
        /*0dac*/ 	.word	0x0500000f


	//   ....[163]....
        /*0db0*/ 	.word	0x0500000f


	//   ....[164]....
        /*0db4*/ 	.word	0x0500000f


	//   ....[165]....
        /*0db8*/ 	.word	0x0500000f


	//   ....[166]....
        /*0dbc*/ 	.word	0x0500000f


	//   ....[167]....
        /*0dc0*/ 	.word	0x0500000f


	//   ....[168]....
        /*0dc4*/ 	.word	0x0500000f


	//   ....[169]....
        /*0dc8*/ 	.word	0x0500000f


	//   ....[170]....
        /*0dcc*/ 	.word	0x0500000f


	//   ....[171]....
        /*0dd0*/ 	.word	0x0500000f


	//   ....[172]....
        /*0dd4*/ 	.word	0x0500000f


	//   ....[173]....
        /*0dd8*/ 	.word	0x0500000f


	//   ....[174]....
        /*0ddc*/ 	.word	0x0500000f


	//   ....[175]....
        /*0de0*/ 	.word	0x0500000f


	//   ....[176]....
        /*0de4*/ 	.word	0x0500000f


	//   ....[177]....
        /*0de8*/ 	.word	0x0500000f


	//   ....[178]....
        /*0dec*/ 	.word	0x0500000f


	//   ....[179]....
        /*0df0*/ 	.word	0x0500000f


	//   ....[180]....
        /*0df4*/ 	.word	0x0500000f


	//   ....[181]....
        /*0df8*/ 	.word	0x0500000f


	//   ....[182]....
        /*0dfc*/ 	.word	0x0500000f


	//   ....[183]....
        /*0e00*/ 	.word	0x0500000f


	//   ....[184]....
        /*0e04*/ 	.word	0x0500000f


	//   ....[185]....
        /*0e08*/ 	.word	0x0500000f


	//   ....[186]....
        /*0e0c*/ 	.word	0x0500000f


	//   ....[187]....
        /*0e10*/ 	.word	0x0500000f


	//   ....[188]....
        /*0e14*/ 	.word	0x0500000f


	//   ....[189]....
        /*0e18*/ 	.word	0x0500000f


	//   ....[190]....
        /*0e1c*/ 	.word	0x0500000f


	//   ....[191]....
        /*0e20*/ 	.word	0x0500000f


	//   ....[192]....
        /*0e24*/ 	.word	0x0500000f


	//   ....[193]....
        /*0e28*/ 	.word	0x0500000f


	//   ....[194]....
        /*0e2c*/ 	.word	0x0500000f


	//   ....[195]....
        /*0e30*/ 	.word	0x0500000f


	//   ....[196]....
        /*0e34*/ 	.word	0x0500000f


	//   ....[197]....
        /*0e38*/ 	.word	0x0500000f


	//   ....[198]....
        /*0e3c*/ 	.word	0x0500000f


	//   ....[199]....
        /*0e40*/ 	.word	0x0500000f


	//   ....[200]....
        /*0e44*/ 	.word	0x0500000f


	//   ....[201]....
        /*0e48*/ 	.word	0x0500000f


	//   ....[202]....
        /*0e4c*/ 	.word	0x0500000f


	//   ....[203]....
        /*0e50*/ 	.word	0x0500000f


	//   ....[204]....
        /*0e54*/ 	.word	0x0500000f


	//   ....[205]....
        /*0e58*/ 	.word	0x0500000f


	//   ....[206]....
        /*0e5c*/ 	.word	0x0500000f


	//   ....[207]....
        /*0e60*/ 	.word	0x0500000f


	//   ....[208]....
        /*0e64*/ 	.word	0x0500000f


	//   ....[209]....
        /*0e68*/ 	.word	0x0500000f


	//   ....[210]....
        /*0e6c*/ 	.word	0x0500000f


	//   ....[211]....
        /*0e70*/ 	.word	0x0500000f


	//   ....[212]....
        /*0e74*/ 	.word	0x0500000f


	//   ....[213]....
        /*0e78*/ 	.word	0x0500000f


	//   ....[214]....
        /*0e7c*/ 	.word	0x0500000f


	//   ....[215]....
        /*0e80*/ 	.word	0x0500000f


	//   ....[216]....
        /*0e84*/ 	.word	0x0500000f


	//   ....[217]....
        /*0e88*/ 	.word	0x0500000f


	//   ....[218]....
        /*0e8c*/ 	.word	0x0500000f


	//   ....[219]....
        /*0e90*/ 	.word	0x0500000f


	//   ....[220]....
        /*0e94*/ 	.word	0x0500000f


	//   ....[221]....
        /*0e98*/ 	.word	0x0500000f


	//   ....[222]....
        /*0e9c*/ 	.word	0x0500000f


	//   ....[223]....
        /*0ea0*/ 	.word	0x0500000f


	//   ....[224]....
        /*0ea4*/ 	.word	0x0500000f


	//   ....[225]....
        /*0ea8*/ 	.word	0x0500000f


	//   ....[226]....
        /*0eac*/ 	.word	0x0500000f


	//   ....[227]....
        /*0eb0*/ 	.word	0x0500000f


	//   ....[228]....
        /*0eb4*/ 	.word	0x0500000f


	//   ....[229]....
        /*0eb8*/ 	.word	0x0500000f


	//   ....[230]....
        /*0ebc*/ 	.word	0x0500000f


	//   ....[231]....
        /*0ec0*/ 	.word	0x0500000f


	//   ....[232]....
        /*0ec4*/ 	.word	0x0500000f


	//   ....[233]....
        /*0ec8*/ 	.word	0x0500000f


	//   ....[234]....
        /*0ecc*/ 	.word	0x0500000f


	//   ....[235]....
        /*0ed0*/ 	.word	0x0500000f


	//   ....[236]....
        /*0ed4*/ 	.word	0x0500000f


	//   ....[237]....
        /*0ed8*/ 	.word	0x0500000f


	//   ....[238]....
        /*0edc*/ 	.word	0x0500000f


	//   ....[239]....
        /*0ee0*/ 	.word	0x0500000f


	//   ....[240]....
        /*0ee4*/ 	.word	0x0500000f


	//   ....[241]....
        /*0ee8*/ 	.word	0x0500000f


	//   ....[242]....
        /*0eec*/ 	.word	0x0500000f


	//   ....[243]....
        /*0ef0*/ 	.word	0x0500000f


	//   ....[244]....
        /*0ef4*/ 	.word	0x0500000f


	//   ....[245]....
        /*0ef8*/ 	.word	0x0500000f


	//   ....[246]....
        /*0efc*/ 	.word	0x0500000f


	//----- nvinfo : EIATTR_COOP_GROUP_INSTR_OFFSETS
	.align		4
.L_1045:
        /*0f00*/ 	.byte	0x04, 0x28
        /*0f02*/ 	.short	(.L_1047 - .L_1046)


	//   ....[0]....
.L_1046:
        /*0f04*/ 	.word	0x00000070


	//   ....[1]....
        /*0f08*/ 	.word	0x000001a0


	//   ....[2]....
        /*0f0c*/ 	.word	0x000001f0


	//   ....[3]....
        /*0f10*/ 	.word	0x00000420


	//   ....[4]....
        /*0f14*/ 	.word	0x00000580


	//   ....[5]....
        /*0f18*/ 	.word	0x000006a0


	//   ....[6]....
        /*0f1c*/ 	.word	0x00000800


	//   ....[7]....
        /*0f20*/ 	.word	0x0000d750


	//   ....[8]....
        /*0f24*/ 	.word	0x0000dee0


	//   ....[9]....
        /*0f28*/ 	.word	0x0000def0


	//   ....[10]....
        /*0f2c*/ 	.word	0x0000df00


	//   ....[11]....
        /*0f30*/ 	.word	0x0000df10


	//   ....[12]....
        /*0f34*/ 	.word	0x0000e130


	//   ....[13]....
        /*0f38*/ 	.word	0x0000e140


	//   ....[14]....
        /*0f3c*/ 	.word	0x0000e150


	//   ....[15]....
        /*0f40*/ 	.word	0x0000e160


	//   ....[16]....
        /*0f44*/ 	.word	0x000105f0


	//   ....[17]....
        /*0f48*/ 	.word	0x00010600


	//   ....[18]....
        /*0f4c*/ 	.word	0x00010610


	//   ....[19]....
        /*0f50*/ 	.word	0x00010620


	//   ....[20]....
        /*0f54*/ 	.word	0x00010720


	//   ....[21]....
        /*0f58*/ 	.word	0x00010740


	//   ....[22]....
        /*0f5c*/ 	.word	0x00010750


	//   ....[23]....
        /*0f60*/ 	.word	0x00010760


	//   ....[24]....
        /*0f64*/ 	.word	0x00013ce0


	//   ....[25]....
        /*0f68*/ 	.word	0x00013fa0


	//   ....[26]....
        /*0f6c*/ 	.word	0x00016190


	//   ....[27]....
        /*0f70*/ 	.word	0x00016260


	//   ....[28]....
        /*0f74*/ 	.word	0x00016c80


	//   ....[29]....
        /*0f78*/ 	.word	0x00016ce0


	//   ....[30]....
        /*0f7c*/ 	.word	0x00019f20


	//   ....[31]....
        /*0f80*/ 	.word	0x0001a1d0


	//   ....[32]....
        /*0f84*/ 	.word	0x0001c740


	//   ....[33]....
        /*0f88*/ 	.word	0x0001c7f0


	//   ....[34]....
        /*0f8c*/ 	.word	0x0001cdc0


	//   ....[35]....
        /*0f90*/ 	.word	0x0001cde0


	//   ....[36]....
        /*0f94*/ 	.word	0x00020d70


	//   ....[37]....
        /*0f98*/ 	.word	0x00020e60


	//   ....[38]....
        /*0f9c*/ 	.word	0x00020e80


	//   ....[39]....
        /*0fa0*/ 	.word	0x00020ef0


	//   ....[40]....
        /*0fa4*/ 	.word	0x00024a50


	//   ....[41]....
        /*0fa8*/ 	.word	0x00024cb0


	//   ....[42]....
        /*0fac*/ 	.word	0x00027250


	//   ....[43]....
        /*0fb0*/ 	.word	0x000272f0


	//   ....[44]....
        /*0fb4*/ 	.word	0x000278a0


	//   ....[45]....
        /*0fb8*/ 	.word	0x000278d0


	//   ....[46]....
        /*0fbc*/ 	.word	0x00029bb0


	//   ....[47]....
        /*0fc0*/ 	.word	0x00029c10


	//   ....[48]....
        /*0fc4*/ 	.word	0x00029c30


	//   ....[49]....
        /*0fc8*/ 	.word	0x00029c50


	//   ....[50]....
        /*0fcc*/ 	.word	0x0002ab90


	//   ....[51]....
        /*0fd0*/ 	.word	0x0002abc0


	//   ....[52]....
        /*0fd4*/ 	.word	0x0002abf0


	//   ....[53]....
        /*0fd8*/ 	.word	0x0002ac30


	//   ....[54]....
        /*0fdc*/ 	.word	0x0002ac60


	//   ....[55]....
        /*0fe0*/ 	.word	0x0002ac90


	//   ....[56]....
        /*0fe4*/ 	.word	0x0002acc0


	//   ....[57]....
        /*0fe8*/ 	.word	0x0002acf0


	//   ....[58]....
        /*0fec*/ 	.word	0x0002ad20


	//   ....[59]....
        /*0ff0*/ 	.word	0x0002ad50


	//   ....[60]....
        /*0ff4*/ 	.word	0x0002ad80


	//   ....[61]....
        /*0ff8*/ 	.word	0x0002adb0


	//   ....[62]....
        /*0ffc*/ 	.word	0x0002ade0


	//   ....[63]....
        /*1000*/ 	.word	0x0002ae10


	//   ....[64]....
        /*1004*/ 	.word	0x0002ae40


	//   ....[65]....
        /*1008*/ 	.word	0x0002ae70


	//   ....[66]....
        /*100c*/ 	.word	0x0002aea0


	//   ....[67]....
        /*1010*/ 	.word	0x0002aed0


	//   ....[68]....
        /*1014*/ 	.word	0x0002af00


	//   ....[69]....
        /*1018*/ 	.word	0x0002af30


	//   ....[70]....
        /*101c*/ 	.word	0x0002af60


	//   ....[71]....
        /*1020*/ 	.word	0x0002af90


	//   ....[72]....
        /*1024*/ 	.word	0x0002afc0


	//   ....[73]....
        /*1028*/ 	.word	0x0002afd0


	//   ....[74]....
        /*102c*/ 	.word	0x0002afe0


	//   ....[75]....
        /*1030*/ 	.word	0x0002aff0


	//   ....[76]....
        /*1034*/ 	.word	0x0002b000


	//   ....[77]....
        /*1038*/ 	.word	0x0002b010


	//   ....[78]....
        /*103c*/ 	.word	0x0002b020


	//   ....[79]....
        /*1040*/ 	.word	0x0002b030


	//   ....[80]....
        /*1044*/ 	.word	0x0002b060


	//   ....[81]....
        /*1048*/ 	.word	0x0002b090


	//   ....[82]....
        /*104c*/ 	.word	0x0002b790


	//   ....[83]....
        /*1050*/ 	.word	0x0002b7c0


	//   ....[84]....
        /*1054*/ 	.word	0x0002b800


	//   ....[85]....
        /*1058*/ 	.word	0x0002b840


	//   ....[86]....
        /*105c*/ 	.word	0x0002be50


	//   ....[87]....
        /*1060*/ 	.word	0x0002be60


	//   ....[88]....
        /*1064*/ 	.word	0x0002bf30


	//   ....[89]....
        /*1068*/ 	.word	0x0002bf50


	//   ....[90]....
        /*106c*/ 	.word	0x0002c020


	//   ....[91]....
        /*1070*/ 	.word	0x0002c040


	//   ....[92]....
        /*1074*/ 	.word	0x0002c120


	//   ....[93]....
        /*1078*/ 	.word	0x0002c140


	//   ....[94]....
        /*107c*/ 	.word	0x0002c970


	//   ....[95]....
        /*1080*/ 	.word	0x0002c980


	//   ....[96]....
        /*1084*/ 	.word	0x0002cab0


	//   ....[97]....
        /*1088*/ 	.word	0x0002cac0


	//   ....[98]....
        /*108c*/ 	.word	0x0002cbe0


	//   ....[99]....
        /*1090*/ 	.word	0x0002cbf0


	//   ....[100]....
        /*1094*/ 	.word	0x0002cd10


	//   ....[101]....
        /*1098*/ 	.word	0x0002cd20


	//   ....[102]....
        /*109c*/ 	.word	0x0002ceb0


	//   ....[103]....
        /*10a0*/ 	.word	0x0002d0a0


	//   ....[104]....
        /*10a4*/ 	.word	0x0002d0d0


	//   ....[105]....
        /*10a8*/ 	.word	0x0002d100


	//   ....[106]....
        /*10ac*/ 	.word	0x0002d130


	//   ....[107]....
        /*10b0*/ 	.word	0x0002d160


	//   ....[108]....
        /*10b4*/ 	.word	0x0002d190


	//   ....[109]....
        /*10b8*/ 	.word	0x0002d310


	//   ....[110]....
        /*10bc*/ 	.word	0x0002d340


	//   ....[111]....
        /*10c0*/ 	.word	0x0002d370


	//   ....[112]....
        /*10c4*/ 	.word	0x0002d3a0


	//   ....[113]....
        /*10c8*/ 	.word	0x0002d3d0


	//   ....[114]....
        /*10cc*/ 	.word	0x0002d400


	//   ....[115]....
        /*10d0*/ 	.word	0x0002d4b0


	//   ....[116]....
        /*10d4*/ 	.word	0x0002d510


	//   ....[117]....
        /*10d8*/ 	.word	0x0002d5a0


	//   ....[118]....
        /*10dc*/ 	.word	0x0002e970


	//   ....[119]....
        /*10e0*/ 	.word	0x00030380


	//   ....[120]....
        /*10e4*/ 	.word	0x00030ff0


	//   ....[121]....
        /*10e8*/ 	.word	0x00031010


	//   ....[122]....
        /*10ec*/ 	.word	0x000310c0


	//   ....[123]....
        /*10f0*/ 	.word	0x000310d0


	//   ....[124]....
        /*10f4*/ 	.word	0x00031150


	//   ....[125]....
        /*10f8*/ 	.word	0x00031160


	//   ....[126]....
        /*10fc*/ 	.word	0x000311e0


	//   ....[127]....
        /*1100*/ 	.word	0x000311f0


	//   ....[128]....
        /*1104*/ 	.word	0x00031270


	//   ....[129]....
        /*1108*/ 	.word	0x00031280


	//   ....[130]....
        /*110c*/ 	.word	0x00031300


	//   ....[131]....
        /*1110*/ 	.word	0x00031310


	//   ....[132]....
        /*1114*/ 	.word	0x00031390


	//   ....[133]....
        /*1118*/ 	.word	0x000313a0


	//   ....[134]....
        /*111c*/ 	.word	0x000313f0


	//   ....[135]....
        /*1120*/ 	.word	0x00031410


	//   ....[136]....
        /*1124*/ 	.word	0x00033900


	//   ....[137]....
        /*1128*/ 	.word	0x00033930


	//   ....[138]....
        /*112c*/ 	.word	0x00033970


	//   ....[139]....
        /*1130*/ 	.word	0x000339a0


	//   ....[140]....
        /*1134*/ 	.word	0x000339d0


	//   ....[141]....
        /*1138*/ 	.word	0x00033a00


	//   ....[142]....
        /*113c*/ 	.word	0x00033a30


	//   ....[143]....
        /*1140*/ 	.word	0x00033a60


	//   ....[144]....
        /*1144*/ 	.word	0x00033c00


	//   ....[145]....
        /*1148*/ 	.word	0x00033c30


	//   ....[146]....
        /*114c*/ 	.word	0x00033c60


	//   ....[147]....
        /*1150*/ 	.word	0x00033c90


	//   ....[148]....
        /*1154*/ 	.word	0x00033cc0


	//   ....[149]....
        /*1158*/ 	.word	0x00033cf0


	//   ....[150]....
        /*115c*/ 	.word	0x00033dc0


	//   ....[151]....
        /*1160*/ 	.word	0x00033de0


	//   ....[152]....
        /*1164*/ 	.word	0x00033e50


	//   ....[153]....
        /*1168*/ 	.word	0x00034540


	//   ....[154]....
        /*116c*/ 	.word	0x00034a00


	//   ....[155]....
        /*1170*/ 	.word	0x00034ab0


	//   ....[156]....
        /*1174*/ 	.word	0x00034b40


	//   ....[157]....
        /*1178*/ 	.word	0x00034b90


	//   ....[158]....
        /*117c*/ 	.word	0x00034be0


	//   ....[159]....
        /*1180*/ 	.word	0x00034c70


	//   ....[160]....
        /*1184*/ 	.word	0x00034d00


	//   ....[161]....
        /*1188*/ 	.word	0x00034d50


	//   ....[162]....
        /*118c*/ 	.word	0x00034da0


	//   ....[163]....
        /*1190*/ 	.word	0x00034e90


	//   ....[164]....
        /*1194*/ 	.word	0x00034f40


	//   ....[165]....
        /*1198*/ 	.word	0x00034f90


	//   ....[166]....
        /*119c*/ 	.word	0x00034fe0


	//   ....[167]....
        /*11a0*/ 	.word	0x00035130


	//   ....[168]....
        /*11a4*/ 	.word	0x00035180


	//   ....[169]....
        /*11a8*/ 	.word	0x000351d0


	//   ....[170]....
        /*11ac*/ 	.word	0x00035220


	//   ....[171]....
        /*11b0*/ 	.word	0x00035630


	//   ....[172]....
        /*11b4*/ 	.word	0x00035760


	//   ....[173]....
        /*11b8*/ 	.word	0x00035890


	//   ....[174]....
        /*11bc*/ 	.word	0x00035910


	//   ....[175]....
        /*11c0*/ 	.word	0x00035970


	//   ....[176]....
        /*11c4*/ 	.word	0x000359f0


	//   ....[177]....
        /*11c8*/ 	.word	0x00035a50


	//   ....[178]....
        /*11cc*/ 	.word	0x00035ad0


	//   ....[179]....
        /*11d0*/ 	.word	0x00035b30


	//   ....[180]....
        /*11d4*/ 	.word	0x00035bb0


	//   ....[181]....
        /*11d8*/ 	.word	0x00035c10


	//   ....[182]....
        /*11dc*/ 	.word	0x00035c90


	//   ....[183]....
        /*11e0*/ 	.word	0x00035cf0


	//   ....[184]....
        /*11e4*/ 	.word	0x00035d70


	//   ....[185]....
        /*11e8*/ 	.word	0x00035dd0


	//   ....[186]....
        /*11ec*/ 	.word	0x00035e30


	//   ....[187]....
        /*11f0*/ 	.word	0x00035e90


	//   ....[188]....
        /*11f4*/ 	.word	0x00035f10


	//   ....[189]....
        /*11f8*/ 	.word	0x00035f70


	//   ....[190]....
        /*11fc*/ 	.word	0x00035ff0


	//   ....[191]....
        /*1200*/ 	.word	0x00036050


	//   ....[192]....
        /*1204*/ 	.word	0x000360c0


	//   ....[193]....
        /*1208*/ 	.word	0x00036120


	//   ....[194]....
        /*120c*/ 	.word	0x000361a0


	//   ....[195]....
        /*1210*/ 	.word	0x00036200


	//   ....[196]....
        /*1214*/ 	.word	0x00036280


	//   ....[197]....
        /*1218*/ 	.word	0x000362e0


	//   ....[198]....
        /*121c*/ 	.word	0x00036360


	//   ....[199]....
        /*1220*/ 	.word	0x000363c0


	//   ....[200]....
        /*1224*/ 	.word	0x00036430


	//   ....[201]....
        /*1228*/ 	.word	0x00036490


	//   ....[202]....
        /*122c*/ 	.word	0x00036500


	//   ....[203]....
        /*1230*/ 	.word	0x000365f0


	//   ....[204]....
        /*1234*/ 	.word	0x00036640


	//   ....[205]....
        /*1238*/ 	.word	0x000366d0


	//   ....[206]....
        /*123c*/ 	.word	0x00036760


	//   ....[207]....
        /*1240*/ 	.word	0x000367f0


	//   ....[208]....
        /*1244*/ 	.word	0x00036880


	//   ....[209]....
        /*1248*/ 	.word	0x00036910


	//   ....[210]....
        /*124c*/ 	.word	0x000369a0


	//   ....[211]....
        /*1250*/ 	.word	0x00036a60


	//   ....[212]....
        /*1254*/ 	.word	0x00036d50


	//   ....[213]....
        /*1258*/ 	.word	0x00036f60


	//   ....[214]....
        /*125c*/ 	.word	0x00036fb0


	//   ....[215]....
        /*1260*/ 	.word	0x000370c0


	//   ....[216]....
        /*1264*/ 	.word	0x00037110


	//   ....[217]....
        /*1268*/ 	.word	0x00037220


	//   ....[218]....
        /*126c*/ 	.word	0x00037270


	//   ....[219]....
        /*1270*/ 	.word	0x00037380


	//   ....[220]....
        /*1274*/ 	.word	0x000373d0


	//   ....[221]....
        /*1278*/ 	.word	0x000374e0


	//   ....[222]....
        /*127c*/ 	.word	0x00037530


	//   ....[223]....
        /*1280*/ 	.word	0x00037640


	//   ....[224]....
        /*1284*/ 	.word	0x00037690


	//   ....[225]....
        /*1288*/ 	.word	0x00037780


	//   ....[226]....
        /*128c*/ 	.word	0x000377f0


	//   ....[227]....
        /*1290*/ 	.word	0x000378e0


	//   ....[228]....
        /*1294*/ 	.word	0x00037930


	//   ....[229]....
        /*1298*/ 	.word	0x00037c10


	//   ....[230]....
        /*129c*/ 	.word	0x00037cb0


	//   ....[231]....
        /*12a0*/ 	.word	0x00037de0


	//   ....[232]....
        /*12a4*/ 	.word	0x00037e60


	//   ....[233]....
        /*12a8*/ 	.word	0x00037ee0


	//   ....[234]....
        /*12ac*/ 	.word	0x00037f60


	//   ....[235]....
        /*12b0*/ 	.word	0x00037fe0


	//   ....[236]....
        /*12b4*/ 	.word	0x00038070


	//   ....[237]....
        /*12b8*/ 	.word	0x00038110


	//   ....[238]....
        /*12bc*/ 	.word	0x000381c0


	//   ....[239]....
        /*12c0*/ 	.word	0x00038240


	//   ....[240]....
        /*12c4*/ 	.word	0x000382c0


	//   ....[241]....
        /*12c8*/ 	.word	0x00038340


	//   ....[242]....
        /*12cc*/ 	.word	0x000383d0


	//   ....[243]....
        /*12d0*/ 	.word	0x00038450


	//   ....[244]....
        /*12d4*/ 	.word	0x000384f0


	//   ....[245]....
        /*12d8*/ 	.word	0x00038580


	//   ....[246]....
        /*12dc*/ 	.word	0x000386b0


	//----- nvinfo : EIATTR_REG_RECONFIG
	.align		4
.L_1047:
        /*12e0*/ 	.byte	0x01, 0x54
	.zero		2


	//----- nvinfo : EIATTR_SYSCALL_OFFSETS
	.align		4
        /*12e4*/ 	.byte	0x04, 0x46
        /*12e6*/ 	.short	(.L_1049 - .L_1048)


	//   ....[0]....
.L_1048:
        /*12e8*/ 	.word	0x00001d10


	//   ....[1]....
        /*12ec*/ 	.word	0x00001e60


	//   ....[2]....
        /*12f0*/ 	.word	0x0000d910


	//   ....[3]....
        /*12f4*/ 	.word	0x0000dc50


	//   ....[4]....
        /*12f8*/ 	.word	0x0002fdc0


	//   ....[5]....
        /*12fc*/ 	.word	0x0002ff60


	//   ....[6]....
        /*1300*/ 	.word	0x000300d0


	//   ....[7]....
        /*1304*/ 	.word	0x00030210


	//   ....[8]....
        /*1308*/ 	.word	0x00030bc0


	//----- nvinfo : EIATTR_MBARRIER_INSTR_OFFSETS
	.align		4
.L_1049:
        /*130c*/ 	.byte	0x04, 0x39
        /*130e*/ 	.short	(.L_1051 - .L_1050)


	//   ....[0]....
.L_1050:
        /*1310*/ 	.word	0x000002d0
        /*1314*/ 	.word	0x000000ff
        /*1318*/ 	.word	0x0002e800
        /*131c*/ 	.short	0x0100
        /*131e*/ 	.byte	0x08
	.zero		1


	//   ....[1]....
        /*1320*/ 	.word	0x000002e0
        /*1324*/ 	.word	0x000000ff
        /*1328*/ 	.word	0x0002e820
        /*132c*/ 	.short	0x0100
        /*132e*/ 	.byte	0x08
	.zero		1


	//   ....[2]....
        /*1330*/ 	.word	0x000003d0
        /*1334*/ 	.word	0x000000ff
        /*1338*/ 	.word	0x0002e830
        /*133c*/ 	.short	0x0100
        /*133e*/ 	.byte	0x08
	.zero		1


	//   ....[3]....
        /*1340*/ 	.word	0x000003e0
        /*1344*/ 	.word	0x000000ff
        /*1348*/ 	.word	0x0002e840
        /*134c*/ 	.short	0x0100
        /*134e*/ 	.byte	0x08
	.zero		1


	//   ....[4]....
        /*1350*/ 	.word	0x000003f0
        /*1354*/ 	.word	0x000000ff
        /*1358*/ 	.word	0x0002e838
        /*135c*/ 	.short	0x0100
        /*135e*/ 	.byte	0x08
	.zero		1


	//   ....[5]....
        /*1360*/ 	.word	0x00000400
        /*1364*/ 	.word	0x000000ff
        /*1368*/ 	.word	0x0002e848
        /*136c*/ 	.short	0x0100
        /*136e*/ 	.byte	0x08
	.zero		1


	//   ....[6]....
        /*1370*/ 	.word	0x00000530
        /*1374*/ 	.word	0x000000ff
        /*1378*/ 	.word	0x0002e850
        /*137c*/ 	.short	0x0100
        /*137e*/ 	.byte	0x08
	.zero		1


	//   ....[7]....
        /*1380*/ 	.word	0x00000540
        /*1384*/ 	.word	0x000000ff
        /*1388*/ 	.word	0x0002e860
        /*138c*/ 	.short	0x0100
        /*138e*/ 	.byte	0x08
	.zero		1


	//   ....[8]....
        /*1390*/ 	.word	0x00000550
        /*1394*/ 	.word	0x000000ff
        /*1398*/ 	.word	0x0002e858
        /*139c*/ 	.short	0x0100
        /*139e*/ 	.byte	0x08
	.zero		1


	//   ....[9]....
        /*13a0*/ 	.word	0x00000560
        /*13a4*/ 	.word	0x000000ff
        /*13a8*/ 	.word	0x0002e868
        /*13ac*/ 	.short	0x0100
        /*13ae*/ 	.byte	0x08
	.zero		1


	//   ....[10]....
        /*13b0*/ 	.word	0x00000650
        /*13b4*/ 	.word	0x000000ff
        /*13b8*/ 	.word	0x0002e870
        /*13bc*/ 	.short	0x0100
        /*13be*/ 	.byte	0x06
	.zero		1


	//   ....[11]....
        /*13c0*/ 	.word	0x00000660
        /*13c4*/ 	.word	0x000000ff
        /*13c8*/ 	.word	0x0002e880
        /*13cc*/ 	.short	0x0100
        /*13ce*/ 	.byte	0x06
	.zero		1


	//   ....[12]....
        /*13d0*/ 	.word	0x00000670
        /*13d4*/ 	.word	0x000000ff
        /*13d8*/ 	.word	0x0002e878
        /*13dc*/ 	.short	0x0100
        /*13de*/ 	.byte	0x06
	.zero		1


	//   ....[13]....
        /*13e0*/ 	.word	0x00000680
        /*13e4*/ 	.word	0x000000ff
        /*13e8*/ 	.word	0x0002e888
        /*13ec*/ 	.short	0x0100
        /*13ee*/ 	.byte	0x06
	.zero		1


	//   ....[14]....
        /*13f0*/ 	.word	0x000007b0
        /*13f4*/ 	.word	0x000000ff
        /*13f8*/ 	.word	0x0002e890
        /*13fc*/ 	.short	0x0100
        /*13fe*/ 	.byte	0x08
	.zero		1


	//   ....[15]....
        /*1400*/ 	.word	0x000007c0
        /*1404*/ 	.word	0x000000ff
        /*1408*/ 	.word	0x0002e8a0
        /*140c*/ 	.short	0x0100
        /*140e*/ 	.byte	0x08
	.zero		1


	//   ....[16]....
        /*1410*/ 	.word	0x000007d0
        /*1414*/ 	.word	0x000000ff
        /*1418*/ 	.word	0x0002e898
        /*141c*/ 	.short	0x0100
        /*141e*/ 	.byte	0x08
	.zero		1


	//   ....[17]....
        /*1420*/ 	.word	0x000007e0
        /*1424*/ 	.word	0x000000ff
        /*1428*/ 	.word	0x0002e8a8
        /*142c*/ 	.short	0x0100
        /*142e*/ 	.byte	0x08
	.zero		1


	//   ....[18]....
        /*1430*/ 	.word	0x00000910
        /*1434*/ 	.word	0x000000ff
        /*1438*/ 	.word	0x0002e8b0
        /*143c*/ 	.short	0x0100
        /*143e*/ 	.byte	0x08
	.zero		1


	//   ....[19]....
        /*1440*/ 	.word	0x00000920
        /*1444*/ 	.word	0x000000ff
        /*1448*/ 	.word	0x0002e8c0
        /*144c*/ 	.short	0x0100
        /*144e*/ 	.byte	0x08
	.zero		1


	//   ....[20]....
        /*1450*/ 	.word	0x00000930
        /*1454*/ 	.word	0x000000ff
        /*1458*/ 	.word	0x0002e8b8
        /*145c*/ 	.short	0x0100
        /*145e*/ 	.byte	0x08
	.zero		1


	//   ....[21]....
        /*1460*/ 	.word	0x00000940
        /*1464*/ 	.word	0x000000ff
        /*1468*/ 	.word	0x0002e8c8
        /*146c*/ 	.short	0x0100
        /*146e*/ 	.byte	0x08
	.zero		1


	//   ....[22]....
        /*1470*/ 	.word	0x00003460
        /*1474*/ 	.word	0x00000068
        /*1478*/ 	.word	0x0002e890
        /*147c*/ 	.short	0x010a
        /*147e*/ 	.byte	0x3f
	.zero		1


	//   ....[23]....
        /*1480*/ 	.word	0x00007950
        /*1484*/ 	.word	0x00000068
        /*1488*/ 	.word	0x0002e890
        /*148c*/ 	.short	0x010a
        /*148e*/ 	.byte	0x3f
	.zero		1


	//   ....[24]....
        /*1490*/ 	.word	0x0000bba0
        /*1494*/ 	.word	0x00000068
        /*1498*/ 	.word	0x0002e890
        /*149c*/ 	.short	0x010a
        /*149e*/ 	.byte	0x3f
	.zero		1


	//   ....[25]....
        /*14a0*/ 	.word	0x0000c320
        /*14a4*/ 	.word	0x0000002c
        /*14a8*/ 	.word	0x00000000
        /*14ac*/ 	.short	0x0101
        /*14ae*/ 	.byte	0x3f
	.zero		1


	//   ....[26]....
        /*14b0*/ 	.word	0x0000c360
        /*14b4*/ 	.word	0x00000068
        /*14b8*/ 	.word	0x0002e8b0
        /*14bc*/ 	.short	0x010a
        /*14be*/ 	.byte	0x3f
	.zero		1


	//   ....[27]....
        /*14c0*/ 	.word	0x0000cc40
        /*14c4*/ 	.word	0x00000068
        /*14c8*/ 	.word	0x00000000
        /*14cc*/ 	.short	0x0101
        /*14ce*/ 	.byte	0x3f
	.zero		1


	//   ....[28]....
        /*14d0*/ 	.word	0x0000d9d0
        /*14d4*/ 	.word	0x00000011
        /*14d8*/ 	.word	0x0002e800
        /*14dc*/ 	.short	0x010a
        /*14de*/ 	.byte	0x3f
	.zero		1


	//   ....[29]....
        /*14e0*/ 	.word	0x0000da20
        /*14e4*/ 	.word	0x00000011
        /*14e8*/ 	.word	0x0002e800
        /*14ec*/ 	.short	0x010a
        /*14ee*/ 	.byte	0x3f
	.zero		1


	//   ....[30]....
        /*14f0*/ 	.word	0x0000e470
        /*14f4*/ 	.word	0x00000011
        /*14f8*/ 	.word	0x0002e800
        /*14fc*/ 	.short	0x010a
        /*14fe*/ 	.byte	0x3f
	.zero		1


	//   ....[31]....
        /*1500*/ 	.word	0x00010a00
        /*1504*/ 	.word	0x00000011
        /*1508*/ 	.word	0x0002e800
        /*150c*/ 	.short	0x010a
        /*150e*/ 	.byte	0x3f
	.zero		1


	//   ....[32]....
        /*1510*/ 	.word	0x00012b00
        /*1514*/ 	.word	0x00000000
        /*1518*/ 	.word	0x0002e830
        /*151c*/ 	.short	0x010a
        /*151e*/ 	.byte	0x3f
	.zero		1


	//   ....[33]....
        /*1520*/ 	.word	0x00012ba0
        /*1524*/ 	.word	0x00000000
        /*1528*/ 	.word	0x0002e830
        /*152c*/ 	.short	0x010a
        /*152e*/ 	.byte	0x3f
	.zero		1


	//   ....[34]....
        /*1530*/ 	.word	0x00013dd0
        /*1534*/ 	.word	0x00000000
        /*1538*/ 	.word	0x00000000
        /*153c*/ 	.short	0x0101
        /*153e*/ 	.byte	0x3f
	.zero		1


	//   ....[35]....
        /*1540*/ 	.word	0x00018590
        /*1544*/ 	.word	0x0000000f
        /*1548*/ 	.word	0x0002e830
        /*154c*/ 	.short	0x010a
        /*154e*/ 	.byte	0x3f
	.zero		1


	//   ....[36]....
        /*1550*/ 	.word	0x000185e0
        /*1554*/ 	.word	0x0000000f
        /*1558*/ 	.word	0x0002e830
        /*155c*/ 	.short	0x010a
        /*155e*/ 	.byte	0x3f
	.zero		1


	//   ....[37]....
        /*1560*/ 	.word	0x00019a30
        /*1564*/ 	.word	0x0000000f
        /*1568*/ 	.word	0x0002e850
        /*156c*/ 	.short	0x010a
        /*156e*/ 	.byte	0x3f
	.zero		1


	//   ....[38]....
        /*1570*/ 	.word	0x00019a70
        /*1574*/ 	.word	0x0000000f
        /*1578*/ 	.word	0x0002e850
        /*157c*/ 	.short	0x010a
        /*157e*/ 	.byte	0x3f
	.zero		1


	//   ....[39]....
        /*1580*/ 	.word	0x00019f80
        /*1584*/ 	.word	0x00000014
        /*1588*/ 	.word	0x00000000
        /*158c*/ 	.short	0x0101
        /*158e*/ 	.byte	0x3f
	.zero		1


	//   ....[40]....
        /*1590*/ 	.word	0x0001eb90
        /*1594*/ 	.word	0x00000000
        /*1598*/ 	.word	0x00000000
        /*159c*/ 	.short	0x0101
        /*159e*/ 	.byte	0x3f
	.zero		1


	//   ....[41]....
        /*15a0*/ 	.word	0x0001f030
        /*15a4*/ 	.word	0x00000000
        /*15a8*/ 	.word	0x0002e830
        /*15ac*/ 	.short	0x010a
        /*15ae*/ 	.byte	0x3f
	.zero		1


	//   ....[42]....
        /*15b0*/ 	.word	0x0001f080
        /*15b4*/ 	.word	0x00000000
        /*15b8*/ 	.word	0x0002e830
        /*15bc*/ 	.short	0x010a
        /*15be*/ 	.byte	0x3f
	.zero		1


	//   ....[43]....
        /*15c0*/ 	.word	0x000204e0
        /*15c4*/ 	.word	0x00000003
        /*15c8*/ 	.word	0x0002e850
        /*15cc*/ 	.short	0x010a
        /*15ce*/ 	.byte	0x3f
	.zero		1


	//   ....[44]....
        /*15d0*/ 	.word	0x00020520
        /*15d4*/ 	.word	0x00000003
        /*15d8*/ 	.word	0x0002e850
        /*15dc*/ 	.short	0x010a
        /*15de*/ 	.byte	0x3f
	.zero		1


	//   ....[45]....
        /*15e0*/ 	.word	0x00022110
        /*15e4*/ 	.word	0x00000076
        /*15e8*/ 	.word	0x00000000
        /*15ec*/ 	.short	0x0101
        /*15ee*/ 	.byte	0x3f
	.zero		1


	//   ....[46]....
        /*15f0*/ 	.word	0x000227e0
        /*15f4*/ 	.word	0x00000014
        /*15f8*/ 	.word	0x00000000
        /*15fc*/ 	.short	0x0101
        /*15fe*/ 	.byte	0x3f
	.zero		1


	//   ....[47]....
        /*1600*/ 	.word	0x00023040
        /*1604*/ 	.word	0x00000000
        /*1608*/ 	.word	0x0002e830
        /*160c*/ 	.short	0x010a
        /*160e*/ 	.byte	0x3f
	.zero		1


	//   ....[48]....
        /*1610*/ 	.word	0x00023090
        /*1614*/ 	.word	0x00000000
        /*1618*/ 	.word	0x0002e830
        /*161c*/ 	.short	0x010a
        /*161e*/ 	.byte	0x3f
	.zero		1


	//   ....[49]....
        /*1620*/ 	.word	0x00024510
        /*1624*/ 	.word	0x00000003
        /*1628*/ 	.word	0x0002e850
        /*162c*/ 	.short	0x010a
        /*162e*/ 	.byte	0x3f
	.zero		1


	//   ....[50]....
        /*1630*/ 	.word	0x00024550
        /*1634*/ 	.word	0x00000003
        /*1638*/ 	.word	0x0002e850
        /*163c*/ 	.short	0x010a
        /*163e*/ 	.byte	0x3f
	.zero		1


	//   ....[51]....
        /*1640*/ 	.word	0x00024a90
        /*1644*/ 	.word	0x0000000e
        /*1648*/ 	.word	0x00000000
        /*164c*/ 	.short	0x0101
        /*164e*/ 	.byte	0x3f
	.zero		1


	//   ....[52]....
        /*1650*/ 	.word	0x00028fc0
        /*1654*/ 	.word	0x0000000d
        /*1658*/ 	.word	0x00000000
        /*165c*/ 	.short	0x0101
        /*165e*/ 	.byte	0x3f
	.zero		1


	//   ....[53]....
        /*1660*/ 	.word	0x00029710
        /*1664*/ 	.word	0x0000000d
        /*1668*/ 	.word	0x0002e850
        /*166c*/ 	.short	0x010a
        /*166e*/ 	.byte	0x3f
	.zero		1


	//   ....[54]....
        /*1670*/ 	.word	0x00029790
        /*1674*/ 	.word	0x0000000d
        /*1678*/ 	.word	0x0002e850
        /*167c*/ 	.short	0x010a
        /*167e*/ 	.byte	0x3f
	.zero		1


	//   ....[55]....
        /*1680*/ 	.word	0x0002a2f0
        /*1684*/ 	.word	0x00000000
        /*1688*/ 	.word	0x00000000
        /*168c*/ 	.short	0x0101
        /*168e*/ 	.byte	0x3f
	.zero		1


	//   ....[56]....
        /*1690*/ 	.word	0x0002be40
        /*1694*/ 	.word	0x00000000
        /*1698*/ 	.word	0x00000000
        /*169c*/ 	.short	0x0101
        /*169e*/ 	.byte	0x3f
	.zero		1


	//   ....[57]....
        /*16a0*/ 	.word	0x0002ea60
        /*16a4*/ 	.word	0x00000006
        /*16a8*/ 	.word	0x0002e820
        /*16ac*/ 	.short	0x010a
        /*16ae*/ 	.byte	0x3f
	.zero		1


	//   ....[58]....
        /*16b0*/ 	.word	0x0002eb50
        /*16b4*/ 	.word	0x00000004
        /*16b8*/ 	.word	0x0002e8a0
        /*16bc*/ 	.short	0x010a
        /*16be*/ 	.byte	0x3f
	.zero		1


	//   ....[59]....
        /*16c0*/ 	.word	0x0002eda0
        /*16c4*/ 	.word	0x00000004
        /*16c8*/ 	.word	0x0002e8c0
        /*16cc*/ 	.short	0x010a
        /*16ce*/ 	.byte	0x3f
	.zero		1


	//   ....[60]....
        /*16d0*/ 	.word	0x0002f160
        /*16d4*/ 	.word	0x00000005
        /*16d8*/ 	.word	0x0002e8a0
        /*16dc*/ 	.short	0x010a
        /*16de*/ 	.byte	0x3f
	.zero		1


	//   ....[61]....
        /*16e0*/ 	.word	0x0002f3a0
        /*16e4*/ 	.word	0x00000005
        /*16e8*/ 	.word	0x0002e8c0
        /*16ec*/ 	.short	0x010a
        /*16ee*/ 	.byte	0x3f
	.zero		1


	//   ....[62]....
        /*16f0*/ 	.word	0x00030640
        /*16f4*/ 	.word	0x00000000
        /*16f8*/ 	.word	0x0002e880
        /*16fc*/ 	.short	0x010a
        /*16fe*/ 	.byte	0x3f
	.zero		1


	//   ....[63]....
        /*1700*/ 	.word	0x00030800
        /*1704*/ 	.word	0x00000000
        /*1708*/ 	.word	0x0002e840
        /*170c*/ 	.short	0x010a
        /*170e*/ 	.byte	0x3f
	.zero		1


	//   ....[64]....
        /*1710*/ 	.word	0x000314d0
        /*1714*/ 	.word	0x00000008
        /*1718*/ 	.word	0x0002e800
        /*171c*/ 	.short	0x0107
        /*171e*/ 	.byte	0x3f
	.zero		1


	//   ....[65]....
        /*1720*/ 	.word	0x000315d0
        /*1724*/ 	.word	0x00000002
        /*1728*/ 	.word	0x0002e800
        /*172c*/ 	.short	0x0101
        /*172e*/ 	.byte	0x3f
	.zero		1


	//   ....[66]....
        /*1730*/ 	.word	0x000315f0
        /*1734*/ 	.word	0x00000002
        /*1738*/ 	.word	0x0002e820
        /*173c*/ 	.short	0x010a
        /*173e*/ 	.byte	0x3f
	.zero		1


	//   ....[67]....
        /*1740*/ 	.word	0x00031950
        /*1744*/ 	.word	0x00000006
        /*1748*/ 	.word	0x0002e880
        /*174c*/ 	.short	0x010a
        /*174e*/ 	.byte	0x3f
	.zero		1


	//   ....[68]....
        /*1750*/ 	.word	0x00031ba0
        /*1754*/ 	.word	0x00000006
        /*1758*/ 	.word	0x0002e840
        /*175c*/ 	.short	0x010a
        /*175e*/ 	.byte	0x3f
	.zero		1


	//   ....[69]....
        /*1760*/ 	.word	0x00031e80
        /*1764*/ 	.word	0x00000003
        /*1768*/ 	.word	0x0002e870
        /*176c*/ 	.short	0x010a
        /*176e*/ 	.byte	0x3f
	.zero		1


	//   ....[70]....
        /*1770*/ 	.word	0x00031ef0
        /*1774*/ 	.word	0x00000003
        /*1778*/ 	.word	0x0002e860
        /*177c*/ 	.short	0x010a
        /*177e*/ 	.byte	0x3f
	.zero		1


	//   ....[71]....
        /*1780*/ 	.word	0x00032970
        /*1784*/ 	.word	0x00000003
        /*1788*/ 	.word	0x0002e850
        /*178c*/ 	.short	0x0101
        /*178e*/ 	.byte	0x3f
	.zero		1


	//   ....[72]....
        /*1790*/ 	.word	0x000329f0
        /*1794*/ 	.word	0x00000003
        /*1798*/ 	.word	0x00000000
        /*179c*/ 	.short	0x0101
        /*179e*/ 	.byte	0x3f
	.zero		1


	//   ....[73]....
        /*17a0*/ 	.word	0x00032c40
        /*17a4*/ 	.word	0x00000000
        /*17a8*/ 	.word	0x0002e870
        /*17ac*/ 	.short	0x010a
        /*17ae*/ 	.byte	0x3f
	.zero		1


	//   ....[74]....
        /*17b0*/ 	.word	0x00032cb0
        /*17b4*/ 	.word	0x00000000
        /*17b8*/ 	.word	0x0002e860
        /*17bc*/ 	.short	0x010a
        /*17be*/ 	.byte	0x3f
	.zero		1


	//   ....[75]....
        /*17c0*/ 	.word	0x00033690
        /*17c4*/ 	.word	0x00000000
        /*17c8*/ 	.word	0x0002e850
        /*17cc*/ 	.short	0x0101
        /*17ce*/ 	.byte	0x3f
	.zero		1


	//   ....[76]....
        /*17d0*/ 	.word	0x000336d0
        /*17d4*/ 	.word	0x00000000
        /*17d8*/ 	.word	0x00000000
        /*17dc*/ 	.short	0x0101
        /*17de*/ 	.byte	0x3f
	.zero		1


	//   ....[77]....
        /*17e0*/ 	.word	0x000344c0
        /*17e4*/ 	.word	0x00000000
        /*17e8*/ 	.word	0x0002e820
        /*17ec*/ 	.short	0x010a
        /*17ee*/ 	.byte	0x3f
	.zero		1


	//   ....[78]....
        /*17f0*/ 	.word	0x00034690
        /*17f4*/ 	.word	0x00000006
        /*17f8*/ 	.word	0x00000000
        /*17fc*/ 	.short	0x010a
        /*17fe*/ 	.byte	0x3f
	.zero		1


	//   ....[79]....
        /*1800*/ 	.word	0x00034700
        /*1804*/ 	.word	0x00000007
        /*1808*/ 	.word	0x00000000
        /*180c*/ 	.short	0x010a
        /*180e*/ 	.byte	0x3f
	.zero		1


	//   ....[80]....
        /*1810*/ 	.word	0x00034760
        /*1814*/ 	.word	0x00000004
        /*1818*/ 	.word	0x0002e860
        /*181c*/ 	.short	0x010a
        /*181e*/ 	.byte	0x3f
	.zero		1


	//   ....[81]....
        /*1820*/ 	.word	0x000347b0
        /*1824*/ 	.word	0x00000003
        /*1828*/ 	.word	0x0002e860
        /*182c*/ 	.short	0x010a
        /*182e*/ 	.byte	0x3f
	.zero		1


	//   ....[82]....
        /*1830*/ 	.word	0x000347f0
        /*1834*/ 	.word	0x00000004
        /*1838*/ 	.word	0x0002e880
        /*183c*/ 	.short	0x010a
        /*183e*/ 	.byte	0x3f
	.zero		1


	//   ....[83]....
        /*1840*/ 	.word	0x00034810
        /*1844*/ 	.word	0x00000003
        /*1848*/ 	.word	0x0002e880
        /*184c*/ 	.short	0x010a
        /*184e*/ 	.byte	0x3f
	.zero		1


	//   ....[84]....
        /*1850*/ 	.word	0x00034870
        /*1854*/ 	.word	0x00000068
        /*1858*/ 	.word	0x0002e890
        /*185c*/ 	.short	0x010a
        /*185e*/ 	.byte	0x3f
	.zero		1


	//   ....[85]....
        /*1860*/ 	.word	0x000348c0
        /*1864*/ 	.word	0x00000068
        /*1868*/ 	.word	0x0002e890
        /*186c*/ 	.short	0x010a
        /*186e*/ 	.byte	0x3f
	.zero		1


	//   ....[86]....
        /*1870*/ 	.word	0x00034910
        /*1874*/ 	.word	0x00000068
        /*1878*/ 	.word	0x0002e890
        /*187c*/ 	.short	0x010a
        /*187e*/ 	.byte	0x3f
	.zero		1


	//   ....[87]....
        /*1880*/ 	.word	0x00034960
        /*1884*/ 	.word	0x00000068
        /*1888*/ 	.word	0x0002e8b0
        /*188c*/ 	.short	0x010a
        /*188e*/ 	.byte	0x3f
	.zero		1


	//   ....[88]....
        /*1890*/ 	.word	0x00034dd0
        /*1894*/ 	.word	0x00000011
        /*1898*/ 	.word	0x0002e800
        /*189c*/ 	.short	0x010a
        /*189e*/ 	.byte	0x3f
	.zero		1


	//   ....[89]....
        /*18a0*/ 	.word	0x000352e0
        /*18a4*/ 	.word	0x00000011
        /*18a8*/ 	.word	0x0002e800
        /*18ac*/ 	.short	0x010a
        /*18ae*/ 	.byte	0x3f
	.zero		1


	//   ....[90]....
        /*18b0*/ 	.word	0x00035330
        /*18b4*/ 	.word	0x00000000
        /*18b8*/ 	.word	0x0002e830
        /*18bc*/ 	.short	0x010a
        /*18be*/ 	.byte	0x3f
	.zero		1


	//   ....[91]....
        /*18c0*/ 	.word	0x00035380
        /*18c4*/ 	.word	0x0000000f
        /*18c8*/ 	.word	0x0002e830
        /*18cc*/ 	.short	0x010a
        /*18ce*/ 	.byte	0x3f
	.zero		1


	//   ....[92]....
        /*18d0*/ 	.word	0x000353d0
        /*18d4*/ 	.word	0x0000000f
        /*18d8*/ 	.word	0x0002e850
        /*18dc*/ 	.short	0x010a
        /*18de*/ 	.byte	0x3f
	.zero		1


	//   ....[93]....
        /*18e0*/ 	.word	0x00035420
        /*18e4*/ 	.word	0x00000000
        /*18e8*/ 	.word	0x0002e830
        /*18ec*/ 	.short	0x010a
        /*18ee*/ 	.byte	0x3f
	.zero		1


	//   ....[94]....
        /*18f0*/ 	.word	0x00035470
        /*18f4*/ 	.word	0x00000003
        /*18f8*/ 	.word	0x0002e850
        /*18fc*/ 	.short	0x010a
        /*18fe*/ 	.byte	0x3f
	.zero		1


	//   ....[95]....
        /*1900*/ 	.word	0x000354c0
        /*1904*/ 	.word	0x00000000
        /*1908*/ 	.word	0x0002e830
        /*190c*/ 	.short	0x010a
        /*190e*/ 	.byte	0x3f
	.zero		1


	//   ....[96]....
        /*1910*/ 	.word	0x00035510
        /*1914*/ 	.word	0x00000003
        /*1918*/ 	.word	0x0002e850
        /*191c*/ 	.short	0x010a
        /*191e*/ 	.byte	0x3f
	.zero		1


	//   ....[97]....
        /*1920*/ 	.word	0x00035560
        /*1924*/ 	.word	0x0000000d
        /*1928*/ 	.word	0x0002e850
        /*192c*/ 	.short	0x010a
        /*192e*/ 	.byte	0x3f
	.zero		1


	//   ....[98]....
        /*1930*/ 	.word	0x00036b30
        /*1934*/ 	.word	0x00000005
        /*1938*/ 	.word	0x0002e820
        /*193c*/ 	.short	0x010a
        /*193e*/ 	.byte	0x3f
	.zero		1


	//   ....[99]....
        /*1940*/ 	.word	0x00036b80
        /*1944*/ 	.word	0x00000004
        /*1948*/ 	.word	0x0002e8a0
        /*194c*/ 	.short	0x010a
        /*194e*/ 	.byte	0x3f
	.zero		1


	//   ....[100]....
        /*1950*/ 	.word	0x00036bd0
        /*1954*/ 	.word	0x00000004
        /*1958*/ 	.word	0x0002e8c0
        /*195c*/ 	.short	0x010a
        /*195e*/ 	.byte	0x3f
	.zero		1


	//   ....[101]....
        /*1960*/ 	.word	0x00036c20
        /*1964*/ 	.word	0x00000005
        /*1968*/ 	.word	0x0002e8a0
        /*196c*/ 	.short	0x010a
        /*196e*/ 	.byte	0x3f
	.zero		1


	//   ....[102]....
        /*1970*/ 	.word	0x00036c70
        /*1974*/ 	.word	0x00000005
        /*1978*/ 	.word	0x0002e8c0
        /*197c*/ 	.short	0x010a
        /*197e*/ 	.byte	0x3f
	.zero		1


	//   ....[103]....
        /*1980*/ 	.word	0x00036e10
        /*1984*/ 	.word	0x00000000
        /*1988*/ 	.word	0x0002e880
        /*198c*/ 	.short	0x010a
        /*198e*/ 	.byte	0x3f
	.zero		1


	//   ....[104]....
        /*1990*/ 	.word	0x00036e60
        /*1994*/ 	.word	0x00000000
        /*1998*/ 	.word	0x0002e840
        /*199c*/ 	.short	0x010a
        /*199e*/ 	.byte	0x3f
	.zero		1


	//   ....[105]....
        /*19a0*/ 	.word	0x00037980
        /*19a4*/ 	.word	0x00000002
        /*19a8*/ 	.word	0x0002e820
        /*19ac*/ 	.short	0x010a
        /*19ae*/ 	.byte	0x3f
	.zero		1


	//   ....[106]....
        /*19b0*/ 	.word	0x000379d0
        /*19b4*/ 	.word	0x00000006
        /*19b8*/ 	.word	0x0002e880
        /*19bc*/ 	.short	0x010a
        /*19be*/ 	.byte	0x3f
	.zero		1


	//   ....[107]....
        /*19c0*/ 	.word	0x00037a20
        /*19c4*/ 	.word	0x00000006
        /*19c8*/ 	.word	0x0002e840
        /*19cc*/ 	.short	0x010a
        /*19ce*/ 	.byte	0x3f
	.zero		1


	//   ....[108]....
        /*19d0*/ 	.word	0x00037a70
        /*19d4*/ 	.word	0x00000003
        /*19d8*/ 	.word	0x0002e870
        /*19dc*/ 	.short	0x010a
        /*19de*/ 	.byte	0x3f
	.zero		1


	//   ....[109]....
        /*19e0*/ 	.word	0x00037ac0
        /*19e4*/ 	.word	0x00000003
        /*19e8*/ 	.word	0x0002e860
        /*19ec*/ 	.short	0x010a
        /*19ee*/ 	.byte	0x3f
	.zero		1


	//   ....[110]....
        /*19f0*/ 	.word	0x00037b10
        /*19f4*/ 	.word	0x00000000
        /*19f8*/ 	.word	0x0002e870
        /*19fc*/ 	.short	0x010a
        /*19fe*/ 	.byte	0x3f
	.zero		1


	//   ....[111]....
        /*1a00*/ 	.word	0x00037b60
        /*1a04*/ 	.word	0x00000000
        /*1a08*/ 	.word	0x0002e860
        /*1a0c*/ 	.short	0x010a
        /*1a0e*/ 	.byte	0x3f
	.zero		1


	//   ....[112]....
        /*1a10*/ 	.word	0x000385d0
        /*1a14*/ 	.word	0x00000000
        /*1a18*/ 	.word	0x0002e820
        /*1a1c*/ 	.short	0x010a
        /*1a1e*/ 	.byte	0x3f
	.zero		1


	//   ....[113]....
        /*1a20*/ 	.word	0x00038770
        /*1a24*/ 	.word	0x00000006
        /*1a28*/ 	.word	0x00000000
        /*1a2c*/ 	.short	0x010a
        /*1a2e*/ 	.byte	0x3f
	.zero		1


	//   ....[114]....
        /*1a30*/ 	.word	0x000387c0
        /*1a34*/ 	.word	0x00000007
        /*1a38*/ 	.word	0x00000000
        /*1a3c*/ 	.short	0x010a
        /*1a3e*/ 	.byte	0x3f
	.zero		1


	//   ....[115]....
        /*1a40*/ 	.word	0x00038810
        /*1a44*/ 	.word	0x00000004
        /*1a48*/ 	.word	0x0002e860
        /*1a4c*/ 	.short	0x010a
        /*1a4e*/ 	.byte	0x3f
	.zero		1


	//   ....[116]....
        /*1a50*/ 	.word	0x00038860
        /*1a54*/ 	.word	0x00000003
        /*1a58*/ 	.word	0x0002e860
        /*1a5c*/ 	.short	0x010a
        /*1a5e*/ 	.byte	0x3f
	.zero		1


	//   ....[117]....
        /*1a60*/ 	.word	0x000388b0
        /*1a64*/ 	.word	0x00000004
        /*1a68*/ 	.word	0x0002e880
        /*1a6c*/ 	.short	0x010a
        /*1a6e*/ 	.byte	0x3f
	.zero		1


	//----- nvinfo : EIATTR_NUM_MBARRIERS
	.align		4
.L_1051:
        /*1a70*/ 	.byte	0x03, 0x38
        /*1a72*/ 	.short	0x0016


	//----- nvinfo : EIATTR_EXIT_INSTR_OFFSETS
	.align		4
        /*1a74*/ 	.byte	0x04, 0x1c
        /*1a76*/ 	.short	(.L_1053 - .L_1052)


	//   ....[0]....
.L_1052:
        /*1a78*/ 	.word	0x00034860


	//----- nvinfo : EIATTR_MAX_THREADS
	.align		4
.L_1053:
        /*1a7c*/ 	.byte	0x04, 0x05
        /*1a7e*/ 	.short	(.L_1055 - .L_1054)
.L_1054:
        /*1a80*/ 	.word	0x00000180
        /*1a84*/ 	.word	0x00000001
        /*1a88*/ 	.word	0x00000001


	//----- nvinfo : EIATTR_CRS_STACK_SIZE
	.align		4
.L_1055:
        /*1a8c*/ 	.byte	0x04, 0x1e
        /*1a8e*/ 	.short	(.L_1057 - .L_1056)
.L_1056:
        /*1a90*/ 	.word	0x00000000


	//----- nvinfo : EIATTR_CBANK_PARAM_SIZE
	.align		4
.L_1057:
        /*1a94*/ 	.byte	0x03, 0x19
        /*1a96*/ 	.short	0x0af0


	//----- nvinfo : EIATTR_PARAM_CBANK
	.align		4
        /*1a98*/ 	.byte	0x04, 0x0a
        /*1a9a*/ 	.short	(.L_1059 - .L_1058)
	.align		4
.L_1058:
        /*1a9c*/ 	.word	index@(.nv.constant0._ZN7cutlass13device_kernelIN5flash11enable_sm90INS1_16FlashAttnFwdSm90INS1_25CollectiveMainloopFwdSm90ILi2EN4cute5tupleIJNS5_1CILi1EEES8_S8_EEENS6_IJNS7_ILi128EEENS7_ILi224EEESA_EEELi128ENS_12float_e4m3_tEfNS_4arch4Sm90ELb0ELb1ELb0ELb1ELb0ELb1ELb0ELb1ELb1ELb1ELb0ELb0EEENS1_21CollectiveEpilogueFwdINS6_IJSA_SA_SB_EEES9_NS_10bfloat16_tESF_Li256ELb1ELb1ELb0ELb1EEENS1_36VarlenDynamicPersistentTileSchedulerILi128ELi224ELi256ELi128ELb0ELb1ELb1ELb1ELb0ELb1EEEEEEEEEvNT_6ParamsE)
        /*1aa0*/ 	.short	0x0210
        /*1aa2*/ 	.short	0x0af0


	//----- nvinfo : EIATTR_SW_WAR
	.align		4
.L_1059:
        /*1aa4*/ 	.byte	0x04, 0x36
        /*1aa6*/ 	.short	(.L_1061 - .L_1060)
.L_1060:
        /*1aa8*/ 	.word	0x00000008
.L_1061:


//--------------------- .nv.info._ZN7cutlass13device_kernelIN5flash11enable_sm90INS1_16FlashAttnFwdSm90INS1_25CollectiveMainloopFwdSm90ILi2EN4cute5tupleIJNS5_1CILi1EEES8_S8_EEENS6_IJNS7_ILi128EEENS7_ILi224EEESA_EEELi128ENS_12float_e4m3_tEfNS_4arch4Sm90ELb1ELb0ELb0ELb0ELb0ELb0ELb0ELb1ELb1ELb1ELb0ELb0EEENS1_21CollectiveEpilogueFwdINS6_IJSA_SA_SB_EEES9_NS_10bfloat16_tESF_Li256ELb0ELb1ELb0ELb1EEENS1_30DynamicPersistentTileSchedulerILi256ELi128ELb0ELb1ELb1EEEEEEEEEvNT_6ParamsE --------------------------
	.section	.nv.info._ZN7cutlass13device_kernelIN5flash11enable_sm90INS1_16FlashAttnFwdSm90INS1_25CollectiveMainloopFwdSm90ILi2EN4cute5tupleIJNS5_1CILi1EEES8_S8_EEENS6_IJNS7_ILi128EEENS7_ILi224EEESA_EEELi128ENS_12float_e4m3_tEfNS_4arch4Sm90ELb1ELb0ELb0ELb0ELb0ELb0ELb0ELb1ELb1ELb1ELb0ELb0EEENS1_21CollectiveEpilogueFwdINS6_IJSA_SA_SB_EEES9_NS_10bfloat16_tESF_Li256ELb0ELb1ELb0ELb1EEENS1_30DynamicPersistentTileSchedulerILi256ELi128ELb0ELb1ELb1EEEEEEEEEvNT_6ParamsE,"",@"SHT_CUDA_INFO"
	.sectionflags	@""
	.align	4


	//----- nvinfo : EIATTR_CUDA_API_VERSION
	.align		4
        /*0000*/ 	.byte	0x04, 0x37
        /*0002*/ 	.short	(.L_1063 - .L_1062)
.L_1062:
        /*0004*/ 	.word	0x00000082


	//----- nvinfo : EIATTR_KPARAM_INFO
	.align		4
.L_1063:
        /*0008*/ 	.byte	0x04, 0x17
        /*000a*/ 	.short	(.L_1065 - .L_1064)
.L_1064:
        /*000c*/ 	.word	0x00000000
        /*0010*/ 	.short	0x0000
        /*0012*/ 	.short	0x0070
        /*0014*/ 	.byte	0x00, 0xf0, 0x01, 0x2a


	//----- nvinfo : EIATTR_SPARSE_MMA_MASK
	.align		4
.L_1065:
        /*0018*/ 	.byte	0x03, 0x50
        /*001a*/ 	.short	0x0000


	//----- nvinfo : EIATTR_MAXREG_COUNT
	.align		4
        /*001c*/ 	.byte	0x03, 0x1b
        /*001e*/ 	.short	0x00a8


	//----- nvinfo : EIATTR_NUM_BARRIERS
	.align		4
        /*0020*/ 	.byte	0x02, 0x4c
        /*0022*/ 	.byte	0x10
	.zero		1


	//----- nvinfo : EIATTR_EXTERNS
	.align		4
        /*0024*/ 	.byte	0x04, 0x0f
        /*0026*/ 	.short	(.L_1067 - .L_1066)


	//   ....[0]....
	.align		4
.L_1066:
        /*0028*/ 	.word	index@(__assertfail)


	//----- nvinfo : EIATTR_ANNOTATIONS
	.align		4
.L_1067:
        /*002c*/ 	.byte	0x04, 0x55
        /*002e*/ 	.short	(.L_1069 - .L_1068)


	//   ....[0]....
.L_1068:
        /* <DEDUP_REMOVED lines=30> */


	//----- nvinfo : EIATTR_MERCURY_ISA_VERSION
	.align		4
.L_1069:
        /*0200*/ 	.byte	0x03, 0x5f
        /*0202*/ 	.short	0x0101


	//----- nvinfo : EIATTR_INT_WARP_WIDE_INSTR_OFFSETS
	.align		4
        /*0204*/ 	.byte	0x04, 0x31
        /*0206*/ 	.short	(.L_1071 - .L_1070)


	//   ....[0]....
.L_1070:
        /*0208*/ 	.word	0x00000130


	//   ....[1]....
        /*020c*/ 	.word	0x00000170


	//   ....[2]....
        /*0210*/ 	.word	0x000001e0


	//   ....[3]....
        /*0214*/ 	.word	0x00010cf0


	//   ....[4]....
        /*0218*/ 	.word	0x00010d80


	//   ....[5]....
        /*021c*/ 	.word	0x000136c0


	//   ....[6]....
        /*0220*/ 	.word	0x00013750


	//----- nvinfo : EIATTR_COOP_GROUP_MASK_REGIDS
	.align		4
.L_1071:
        /*0224*/ 	.byte	0x04, 0x29
        /*0226*/ 	.short	(.L_1073 - .L_1072)


	//   ....[0]....
.L_1072:
        /*0228*/ 	.word	0xffffffff


	//   ....[1]....
        /*022c*/ 	.word	0xffffffff


	//   ....[2]....
        /*0230*/ 	.word	0xffffffff


	//   ....[3]....
        /*0234*/ 	.word	0xffffffff


	//   ....[4]....
        /*0238*/ 	.word	0xffffffff


	//   ....[5]....
        /*023c*/ 	.word	0xffffffff


	//   ....[6]....
        /*0240*/ 	.word	0xffffffff


	//   ....[7]....
        /*0244*/ 	.word	0xffffffff


	//   ....[8]....
        /*0248*/ 	.word	0xffffffff


	//   ....[9]....
        /*024c*/ 	.word	0xffffffff


	//   ....[10]....
        /*0250*/ 	.word	0xffffffff


	//   ....[11]....
        /*0254*/ 	.word	0xffffffff


	//   ....[12]....
        /*0258*/ 	.word	0xffffffff


	//   ....[13]....
        /*025c*/ 	.word	0xffffffff


	//   ....[14]....
        /*0260*/ 	.word	0xffffffff


	//   ....[15]....
        /*0264*/ 	.word	0xffffffff


	//   ....[16]....
        /*0268*/ 	.word	0xffffffff


	//   ....[17]....
        /*026c*/ 	.word	0xffffffff


	//   ....[18]....
        /*0270*/ 	.word	0xffffffff


	//   ....[19]....
        /*0274*/ 	.word	0xffffffff


	//   ....[20]....
        /*0278*/ 	.word	0xffffffff


	//   ....[21]....
        /*027c*/ 	.word	0xffffffff


	//   ....[22]....
        /*0280*/ 	.word	0xffffffff


	//   ....[23]....
        /*0284*/ 	.word	0xffffffff


	//   ....[24]....
        /*0288*/ 	.word	0xffffffff


	//   ....[25]....
        /*028c*/ 	.word	0xffffffff


	//   ....[26]....
        /*0290*/ 	.word	0xffffffff


	//   ....[27]....
        /*0294*/ 	.word	0xffffffff


	//   ....[28]....
        /*0298*/ 	.word	0xffffffff


	//   ....[29]....
        /*029c*/ 	.word	0xffffffff


	//   ....[30]....
        /*02a0*/ 	.word	0xffffffff


	//   ....[31]....
        /*02a4*/ 	.word	0xffffffff


	//   ....[32]....
        /*02a8*/ 	.word	0xffffffff


	//   ....[33]....
        /*02ac*/ 	.word	0xffffffff


	//   ....[34]....
        /*02b0*/ 	.word	0xffffffff


	//   ....[35]....
        /*02b4*/ 	.word	0xffffffff


	//   ....[36]....
        /*02b8*/ 	.word	0xffffffff


	//   ....[37]....
        /*02bc*/ 	.word	0xffffffff


	//   ....[38]....
        /*02c0*/ 	.word	0xffffffff


	//   ....[39]....
        /*02c4*/ 	.word	0xffffffff


	//   ....[40]....
        /*02c8*/ 	.word	0xffffffff


	//   ....[41]....
        /*02cc*/ 	.word	0xffffffff


	//   ....[42]....
        /*02d0*/ 	.word	0xffffffff


	//   ....[43]....
        /*02d4*/ 	.word	0xffffffff


	//   ....[44]....
        /*02d8*/ 	.word	0xffffffff


	//   ....[45]....
        /*02dc*/ 	.word	0xffffffff


	//   ....[46]....
        /*02e0*/ 	.word	0xffffffff


	//   ....[47]....
        /*02e4*/ 	.word	0xffffffff


	//   ....[48]....
        /*02e8*/ 	.word	0xffffffff


	//   ....[49]....
        /*02ec*/ 	.word	0xffffffff


	//   ....[50]....
        /*02f0*/ 	.word	0xffffffff


	//   ....[51]....
        /*02f4*/ 	.word	0xffffffff


	//   ....[52]....
        /*02f8*/ 	.word	0xffffffff


	//   ....[53]....
        /*02fc*/ 	.word	0xffffffff


	//   ....[54]....
        /*0300*/ 	.word	0xffffffff


	//   ....[55]....
        /*0304*/ 	.word	0xffffffff


	//   ....[56]....
        /*0308*/ 	.word	0xffffffff


	//   ....[57]....
        /*030c*/ 	.word	0xffffffff


	//   ....[58]....
        /*0310*/ 	.word	0xffffffff


	//   ....[59]....
        /*0314*/ 	.word	0xffffffff


	//   ....[60]....
        /*0318*/ 	.word	0xffffffff


	//   ....[61]....
        /*031c*/ 	.word	0xffffffff


	//   ....[62]....
        /*0320*/ 	.word	0xffffffff


	//   ....[63]....
        /*0324*/ 	.word	0xffffffff


	//   ....[64]....
        /*0328*/ 	.word	0xffffffff


	//   ....[65]....
        /*032c*/ 	.word	0xffffffff


	//   ....[66]....
        /*0330*/ 	.word	0xffffffff


	//   ....[67]....
        /*0334*/ 	.word	0xffffffff


	//   ....[68]....
        /*0338*/ 	.word	0xffffffff


	//   ....[69]....
        /*033c*/ 	.word	0xffffffff


	//   ....[70]....
        /*0340*/ 	.word	0xffffffff


	//   ....[71]....
        /*0344*/ 	.word	0xffffffff


	//   ....[72]....
        /*0348*/ 	.word	0xffffffff


	//   ....[73]....
        /*034c*/ 	.word	0xffffffff


	//   ....[74]....
        /*0350*/ 	.word	0xffffffff


	//   ....[75]....
        /*0354*/ 	.word	0xffffffff


	//   ....[76]....
        /*0358*/ 	.word	0xffffffff


	//   ....[77]....
        /*035c*/ 	.word	0xffffffff


	//   ....[78]....
        /*0360*/ 	.word	0xffffffff


	//   ....[79]....
        /*0364*/ 	.word	0xffffffff


	//   ....[80]....
        /*0368*/ 	.word	0xffffffff


	//   ....[81]....
        /*036c*/ 	.word	0xffffffff


	//   ....[82]....
        /*0370*/ 	.word	0xffffffff


	//   ....[83]....
        /*0374*/ 	.word	0xffffffff


	//   ....[84]....
        /*0378*/ 	.word	0xffffffff


	//   ....[85]....
        /*037c*/ 	.word	0xffffffff


	//   ....[86]....
        /*0380*/ 	.word	0xffffffff


	//   ....[87]....
        /*0384*/ 	.word	0xffffffff


	//   ....[88]....
        /*0388*/ 	.word	0xffffffff


	//   ....[89]....
        /*038c*/ 	.word	0xffffffff


	//   ....[90]....
        /*0390*/ 	.word	0xffffffff


	//   ....[91]....
        /*0394*/ 	.word	0xffffffff


	//   ....[92]....
        /*0398*/ 	.word	0xffffffff


	//   ....[93]....
        /*039c*/ 	.word	0xffffffff


	//   ....[94]....
        /*03a0*/ 	.word	0xffffffff


	//   ....[95]....
        /*03a4*/ 	.word	0xffffffff


	//   ....[96]....
        /*03a8*/ 	.word	0xffffffff


	//   ....[97]....
        /*03ac*/ 	.word	0xffffffff


	//   ....[98]....
        /*03b0*/ 	.word	0xffffffff


	//   ....[99]....
        /*03b4*/ 	.word	0xffffffff


	//   ....[100]....
        /*03b8*/ 	.word	0x0500000f


	//   ....[101]....
        /*03bc*/ 	.word	0x0500000f


	//   ....[102]....
        /*03c0*/ 	.word	0x0500000f


	//   ....[103]....
        /*03c4*/ 	.word	0x0500000f


	//   ....[104]....
        /*03c8*/ 	.word	0x0500000f


	//   ....[105]....
        /*03cc*/ 	.word	0x0500000f


	//   ....[106]....
        /*03d0*/ 	.word	0x0500000f


	//   ....[107]....
        /*03d4*/ 	.word	0x0500000f


	//   ....[108]....
        /*03d8*/ 	.word	0x0500000f


	//   ....[109]....
        /*03dc*/ 	.word	0x0500000f


	//   ....[110]....
        /*03e0*/ 	.word	0x0500000f


	//   ....[111]....
        /*03e4*/ 	.word	0x0500000f


	//   ....[112]....
        /*03e8*/ 	.word	0x0500000f


	//   ....[113]....
        /*03ec*/ 	.word	0x0500000f


	//   ....[114]....
        /*03f0*/ 	.word	0x0500000f


	//   ....[115]....
        /*03f4*/ 	.word	0x0500000f


	//   ....[116]....
        /*03f8*/ 	.word	0x0500000f


	//   ....[117]....
        /*03fc*/ 	.word	0x0500000f


	//----- nvinfo : EIATTR_COOP_GROUP_INSTR_OFFSETS
	.align		4
.L_1073:
        /*0400*/ 	.byte	0x04, 0x28
        /*0402*/ 	.short	(.L_1075 - .L_1074)


	//   ....[0]....
.L_1074:
        /*0404*/ 	.word	0x00000070


	//   ....[1]....
        /*0408*/ 	.word	0x00000140


	//   ....[2]....
        /*040c*/ 	.word	0x00000190


	//   ....[3]....
        /*0410*/ 	.word	0x000003c0


	//   ....[4]....
        /*0414*/ 	.word	0x00000520


	//   ....[5]....
        /*0418*/ 	.word	0x00000640


	//   ....[6]....
        /*041c*/ 	.word	0x000007a0


	//   ....[7]....
        /*0420*/ 	.word	0x00001780


	//   ....[8]....
        /*0424*/ 	.word	0x000023e0


	//   ....[9]....
        /*0428*/ 	.word	0x00002dc0


	//   ....[10]....
        /*042c*/ 	.word	0x00003320


	//   ....[11]....
        /*0430*/ 	.word	0x000033e0


	//   ....[12]....
        /*0434*/ 	.word	0x000042f0


	//   ....[13]....
        /*0438*/ 	.word	0x000043b0


	//   ....[14]....
        /*043c*/ 	.word	0x000067f0


	//   ....[15]....
        /*0440*/ 	.word	0x00006830


	//   ....[16]....
        /*0444*/ 	.word	0x000073b0


	//   ....[17]....
        /*0448*/ 	.word	0x00007480


	//   ....[18]....
        /*044c*/ 	.word	0x00008440


	//   ....[19]....
        /*0450*/ 	.word	0x000084f0


	//   ....[20]....
        /*0454*/ 	.word	0x0000b480


	//   ....[21]....
        /*0458*/ 	.word	0x0000b490


	//   ....[22]....
        /*045c*/ 	.word	0x0000b4d0


	//   ....[23]....
        /*0460*/ 	.word	0x0000b4e0


	//   ....[24]....
        /*0464*/ 	.word	0x0000d900


	//   ....[25]....
        /*0468*/ 	.word	0x0000d920


	//   ....[26]....
        /*046c*/ 	.word	0x0000d980


	//   ....[27]....
        /*0470*/ 	.word	0x0000d990


	//   ....[28]....
        /*0474*/ 	.word	0x0000ece0


	//   ....[29]....
        /*0478*/ 	.word	0x0000ecf0


	//   ....[30]....
        /*047c*/ 	.word	0x0000ed00


	//   ....[31]....
        /*0480*/ 	.word	0x0000ed10


	//   ....[32]....
        /*0484*/ 	.word	0x0000ed20


	//   ....[33]....
        /*0488*/ 	.word	0x0000ed30


	//   ....[34]....
        /*048c*/ 	.word	0x0000ed40


	//   ....[35]....
        /*0490*/ 	.word	0x0000ed50


	//   ....[36]....
        /*0494*/ 	.word	0x0000ed60


	//   ....[37]....
        /*0498*/ 	.word	0x0000ed70


	//   ....[38]....
        /*049c*/ 	.word	0x0000eda0


	//   ....[39]....
        /*04a0*/ 	.word	0x0000edb0


	//   ....[40]....
        /*04a4*/ 	.word	0x0000edc0


	//   ....[41]....
        /*04a8*/ 	.word	0x0000edd0


	//   ....[42]....
        /*04ac*/ 	.word	0x0000edf0


	//   ....[43]....
        /*04b0*/ 	.word	0x0000ee00


	//   ....[44]....
        /*04b4*/ 	.word	0x0000ee30


	//   ....[45]....
        /*04b8*/ 	.word	0x0000ee40


	//   ....[46]....
        /*04bc*/ 	.word	0x0000ee60


	//   ....[47]....
        /*04c0*/ 	.word	0x0000ee70


	//   ....[48]....
        /*04c4*/ 	.word	0x0000ee80


	//   ....[49]....
        /*04c8*/ 	.word	0x0000ee90


	//   ....[50]....
        /*04cc*/ 	.word	0x0000eea0


	//   ....[51]....
        /*04d0*/ 	.word	0x0000eeb0


	//   ....[52]....
        /*04d4*/ 	.word	0x0000eed0


	//   ....[53]....
        /*04d8*/ 	.word	0x0000ef00


	//   ....[54]....
        /*04dc*/ 	.word	0x0000ef40


	//   ....[55]....
        /*04e0*/ 	.word	0x0000ef80


	//   ....[56]....
        /*04e4*/ 	.word	0x0000efc0


	//   ....[57]....
        /*04e8*/ 	.word	0x0000f000


	//   ....[58]....
        /*04ec*/ 	.word	0x0000f010


	//   ....[59]....
        /*04f0*/ 	.word	0x0000f020


	//   ....[60]....
        /*04f4*/ 	.word	0x0000f110


	//   ....[61]....
        /*04f8*/ 	.word	0x0000f140


	//   ....[62]....
        /*04fc*/ 	.word	0x0000f170


	//   ....[63]....
        /*0500*/ 	.word	0x0000f1a0


	//   ....[64]....
        /*0504*/ 	.word	0x0000f680


	//   ....[65]....
        /*0508*/ 	.word	0x0000f690


	//   ....[66]....
        /*050c*/ 	.word	0x0000f750


	//   ....[67]....
        /*0510*/ 	.word	0x0000f770


	//   ....[68]....
        /*0514*/ 	.word	0x0000f830


	//   ....[69]....
        /*0518*/ 	.word	0x0000f850


	//   ....[70]....
        /*051c*/ 	.word	0x0000f920


	//   ....[71]....
        /*0520*/ 	.word	0x0000f940


	//   ....[72]....
        /*0524*/ 	.word	0x0000ffe0


	//   ....[73]....
        /*0528*/ 	.word	0x00010000


	//   ....[74]....
        /*052c*/ 	.word	0x000100c0


	//   ....[75]....
        /*0530*/ 	.word	0x000100e0


	//   ....[76]....
        /*0534*/ 	.word	0x000101a0


	//   ....[77]....
        /*0538*/ 	.word	0x000101c0


	//   ....[78]....
        /*053c*/ 	.word	0x00010290


	//   ....[79]....
        /*0540*/ 	.word	0x000102b0


	//   ....[80]....
        /*0544*/ 	.word	0x00010410


	//   ....[81]....
        /*0548*/ 	.word	0x000114e0


	//   ....[82]....
        /*054c*/ 	.word	0x00011fe0


	//   ....[83]....
        /*0550*/ 	.word	0x00011ff0


	//   ....[84]....
        /*0554*/ 	.word	0x00012030


	//   ....[85]....
        /*0558*/ 	.word	0x00012070


	//   ....[86]....
        /*055c*/ 	.word	0x00012110


	//   ....[87]....
        /*0560*/ 	.word	0x00012120


	//   ....[88]....
        /*0564*/ 	.word	0x00012190


	//   ....[89]....
        /*0568*/ 	.word	0x000121a0


	//   ....[90]....
        /*056c*/ 	.word	0x00012210


	//   ....[91]....
        /*0570*/ 	.word	0x00012220


	//   ....[92]....
        /*0574*/ 	.word	0x00012290


	//   ....[93]....
        /*0578*/ 	.word	0x000122a0


	//   ....[94]....
        /*057c*/ 	.word	0x00012310


	//   ....[95]....
        /*0580*/ 	.word	0x00012320


	//   ....[96]....
        /*0584*/ 	.word	0x00012330


	//   ....[97]....
        /*0588*/ 	.word	0x00012370


	//   ....[98]....
        /*058c*/ 	.word	0x00014150


	//   ....[99]....
        /*0590*/ 	.word	0x000142f0


	//   ....[100]....
        /*0594*/ 	.word	0x000148f0


	//   ....[101]....
        /*0598*/ 	.word	0x00014ac0


	//   ....[102]....
        /*059c*/ 	.word	0x00014b20


	//   ....[103]....
        /*05a0*/ 	.word	0x00014bb0


	//   ....[104]....
        /*05a4*/ 	.word	0x00014ca0


	//   ....[105]....
        /*05a8*/ 	.word	0x00014d00


	//   ....[106]....
        /*05ac*/ 	.word	0x00014dd0


	//   ....[107]....
        /*05b0*/ 	.word	0x00014e30


	//   ....[108]....
        /*05b4*/ 	.word	0x00014f10


	//   ....[109]....
        /*05b8*/ 	.word	0x00014f70


	//   ....[110]....
        /*05bc*/ 	.word	0x00015050


	//   ....[111]....
        /*05c0*/ 	.word	0x000150b0


	//   ....[112]....
        /*05c4*/ 	.word	0x00015190


	//   ....[113]....
        /*05c8*/ 	.word	0x000151f0


	//   ....[114]....
        /*05cc*/ 	.word	0x000152c0


	//   ....[115]....
        /*05d0*/ 	.word	0x00015320


	//   ....[116]....
        /*05d4*/ 	.word	0x000153e0


	//   ....[117]....
        /*05d8*/ 	.word	0x00015730


	//----- nvinfo : EIATTR_REG_RECONFIG
	.align		4
.L_1075:
        /*05dc*/ 	.byte	0x01, 0x54
	.zero		2


	//----- nvinfo : EIATTR_SYSCALL_OFFSETS
	.align		4
        /*05e0*/ 	.byte	0x04, 0x46
        /*05e2*/ 	.short	(.L_1077 - .L_1076)


	//   ....[0]....
.L_1076:
        /*05e4*/ 	.word	0x00001960


	//   ....[1]....
        /*05e8*/ 	.word	0x00010ef0


	//   ....[2]....
        /*05ec*/ 	.word	0x00011080


	//   ....[3]....
        /*05f0*/ 	.word	0x000111e0


	//   ....[4]....
        /*05f4*/ 	.word	0x00011330


	//   ....[5]....
        /*05f8*/ 	.word	0x00011c10


	//----- nvinfo : EIATTR_MBARRIER_INSTR_OFFSETS
	.align		4
.L_1077:
        /*05fc*/ 	.byte	0x04, 0x39
        /*05fe*/ 	.short	(.L_1079 - .L_1078)


	//   ....[0]....
.L_1078:
        /*0600*/ 	.word	0x00000270
        /*0604*/ 	.word	0x000000ff
        /*0608*/ 	.word	0x0002e800
        /*060c*/ 	.short	0x0100
        /*060e*/ 	.byte	0x08
	.zero		1


	//   ....[1]....
        /*0610*/ 	.word	0x00000280
        /*0614*/ 	.word	0x000000ff
        /*0618*/ 	.word	0x0002e820
        /*061c*/ 	.short	0x0100
        /*061e*/ 	.byte	0x08
	.zero		1


	//   ....[2]....
        /*0620*/ 	.word	0x00000370
        /*0624*/ 	.word	0x000000ff
        /*0628*/ 	.word	0x0002e830
        /*062c*/ 	.short	0x0100
        /*062e*/ 	.byte	0x08
	.zero		1


	//   ....[3]....
        /*0630*/ 	.word	0x00000380
        /*0634*/ 	.word	0x000000ff
        /*0638*/ 	.word	0x0002e840
        /*063c*/ 	.short	0x0100
        /*063e*/ 	.byte	0x08
	.zero		1


	//   ....[4]....
        /*0640*/ 	.word	0x00000390
        /*0644*/ 	.word	0x000000ff
        /*0648*/ 	.word	0x0002e838
        /*064c*/ 	.short	0x0100
        /*064e*/ 	.byte	0x08
	.zero		1


	//   ....[5]....
        /*0650*/ 	.word	0x000003a0
        /*0654*/ 	.word	0x000000ff
        /*0658*/ 	.word	0x0002e848
        /*065c*/ 	.short	0x0100
        /*065e*/ 	.byte	0x08
	.zero		1


	//   ....[6]....
        /*0660*/ 	.word	0x000004d0
        /*0664*/ 	.word	0x000000ff
        /*0668*/ 	.word	0x0002e850
        /*066c*/ 	.short	0x0100
        /*066e*/ 	.byte	0x08
	.zero		1


	//   ....[7]....
        /*0670*/ 	.word	0x000004e0
        /*0674*/ 	.word	0x000000ff
        /*0678*/ 	.word	0x0002e860
        /*067c*/ 	.short	0x0100
        /*067e*/ 	.byte	0x08
	.zero		1


	//   ....[8]....
        /*0680*/ 	.word	0x000004f0
        /*0684*/ 	.word	0x000000ff
        /*0688*/ 	.word	0x0002e858
        /*068c*/ 	.short	0x0100
        /*068e*/ 	.byte	0x08
	.zero		1


	//   ....[9]....
        /*0690*/ 	.word	0x00000500
        /*0694*/ 	.word	0x000000ff
        /*0698*/ 	.word	0x0002e868
        /*069c*/ 	.short	0x0100
        /*069e*/ 	.byte	0x08
	.zero		1


	//   ....[10]....
        /*06a0*/ 	.word	0x000005f0
        /*06a4*/ 	.word	0x000000ff
        /*06a8*/ 	.word	0x0002e870
        /*06ac*/ 	.short	0x0100
        /*06ae*/ 	.byte	0x06
	.zero		1


	//   ....[11]....
        /*06b0*/ 	.word	0x00000600
        /*06b4*/ 	.word	0x000000ff
        /*06b8*/ 	.word	0x0002e880
        /*06bc*/ 	.short	0x0100
        /*06be*/ 	.byte	0x06
	.zero		1


	//   ....[12]....
        /*06c0*/ 	.word	0x00000610
        /*06c4*/ 	.word	0x000000ff
        /*06c8*/ 	.word	0x0002e878
        /*06cc*/ 	.short	0x0100
        /*06ce*/ 	.byte	0x06
	.zero		1


	//   ....[13]....
        /*06d0*/ 	.word	0x00000620
        /*06d4*/ 	.word	0x000000ff
        /*06d8*/ 	.word	0x0002e888
        /*06dc*/ 	.short	0x0100
        /*06de*/ 	.byte	0x06
	.zero		1


	//   ....[14]....
        /*06e0*/ 	.word	0x00000750
        /*06e4*/ 	.word	0x000000ff
        /*06e8*/ 	.word	0x0002e890
        /*06ec*/ 	.short	0x0100
        /*06ee*/ 	.byte	0x08
	.zero		1


	//   ....[15]....
        /*06f0*/ 	.word	0x00000760
        /*06f4*/ 	.word	0x000000ff
        /*06f8*/ 	.word	0x0002e8a0
        /*06fc*/ 	.short	0x0100
        /*06fe*/ 	.byte	0x08
	.zero		1


	//   ....[16]....
        /*0700*/ 	.word	0x00000770
        /*0704*/ 	.word	0x000000ff
        /*0708*/ 	.word	0x0002e898
        /*070c*/ 	.short	0x0100
        /*070e*/ 	.byte	0x08
	.zero		1


	//   ....[17]....
        /*0710*/ 	.word	0x00000780
        /*0714*/ 	.word	0x000000ff
        /*0718*/ 	.word	0x0002e8a8
        /*071c*/ 	.short	0x0100
        /*071e*/ 	.byte	0x08
	.zero		1


	//   ....[18]....
        /*0720*/ 	.word	0x000008b0
        /*0724*/ 	.word	0x000000ff
        /*0728*/ 	.word	0x0002e8b0
        /*072c*/ 	.short	0x0100
        /*072e*/ 	.byte	0x08
	.zero		1


	//   ....[19]....
        /*0730*/ 	.word	0x000008c0
        /*0734*/ 	.word	0x000000ff
        /*0738*/ 	.word	0x0002e8c0
        /*073c*/ 	.short	0x0100
        /*073e*/ 	.byte	0x08
	.zero		1


	//   ....[20]....
        /*0740*/ 	.word	0x000008d0
        /*0744*/ 	.word	0x000000ff
        /*0748*/ 	.word	0x0002e8b8
        /*074c*/ 	.short	0x0100
        /*074e*/ 	.byte	0x08
	.zero		1


	//   ....[21]....
        /*0750*/ 	.word	0x000008e0
        /*0754*/ 	.word	0x000000ff
        /*0758*/ 	.word	0x0002e8c8
        /*075c*/ 	.short	0x0100
        /*075e*/ 	.byte	0x08
	.zero		1


	//   ....[22]....
        /*0760*/ 	.word	0x000019e0
        /*0764*/ 	.word	0x000000ff
        /*0768*/ 	.word	0x0002e800
        /*076c*/ 	.short	0x010a
        /*076e*/ 	.byte	0x29
	.zero		1


	//   ....[23]....
        /*0770*/ 	.word	0x00001a60
        /*0774*/ 	.word	0x00000002
        /*0778*/ 	.word	0x0002e830
        /*077c*/ 	.short	0x010a
        /*077e*/ 	.byte	0x3f
	.zero		1


	//   ....[24]....
        /*0780*/ 	.word	0x00001aa0
        /*0784*/ 	.word	0x00000002
        /*0788*/ 	.word	0x0002e830
        /*078c*/ 	.short	0x010a
        /*078e*/ 	.byte	0x3f
	.zero		1


	//   ....[25]....
        /*0790*/ 	.word	0x000046f0
        /*0794*/ 	.word	0x00000057
        /*0798*/ 	.word	0x00000000
        /*079c*/ 	.short	0x0101
        /*079e*/ 	.byte	0x3f
	.zero		1


	//   ....[26]....
        /*07a0*/ 	.word	0x00005a00
        /*07a4*/ 	.word	0x000000ff
        /*07a8*/ 	.word	0x0002e830
        /*07ac*/ 	.short	0x010a
        /*07ae*/ 	.byte	0x06
	.zero		1


	//   ....[27]....
        /*07b0*/ 	.word	0x00005a40
        /*07b4*/ 	.word	0x000000ff
        /*07b8*/ 	.word	0x0002e830
        /*07bc*/ 	.short	0x010a
        /*07be*/ 	.byte	0x06
	.zero		1


	//   ....[28]....
        /*07c0*/ 	.word	0x00006650
        /*07c4*/ 	.word	0x000000ff
        /*07c8*/ 	.word	0x0002e850
        /*07cc*/ 	.short	0x010a
        /*07ce*/ 	.byte	0x06
	.zero		1


	//   ....[29]....
        /*07d0*/ 	.word	0x00006690
        /*07d4*/ 	.word	0x000000ff
        /*07d8*/ 	.word	0x0002e850
        /*07dc*/ 	.short	0x010a
        /*07de*/ 	.byte	0x06
	.zero		1


	//   ....[30]....
        /*07e0*/ 	.word	0x00009360
        /*07e4*/ 	.word	0x00000002
        /*07e8*/ 	.word	0x00000000
        /*07ec*/ 	.short	0x0101
        /*07ee*/ 	.byte	0x3f
	.zero		1


	//   ....[31]....
        /*07f0*/ 	.word	0x00009790
        /*07f4*/ 	.word	0x000000ff
        /*07f8*/ 	.word	0x00000000
        /*07fc*/ 	.short	0x0101
        /*07fe*/ 	.byte	0x06
	.zero		1


	//   ....[32]....
        /*0800*/ 	.word	0x00009fe0
        /*0804*/ 	.word	0x000000ff
        /*0808*/ 	.word	0x0002e830
        /*080c*/ 	.short	0x010a
        /*080e*/ 	.byte	0x06
	.zero		1


	//   ....[33]....
        /*0810*/ 	.word	0x0000a020
        /*0814*/ 	.word	0x000000ff
        /*0818*/ 	.word	0x0002e830
        /*081c*/ 	.short	0x010a
        /*081e*/ 	.byte	0x06
	.zero		1


	//   ....[34]....
        /*0820*/ 	.word	0x0000ac00
        /*0824*/ 	.word	0x000000ff
        /*0828*/ 	.word	0x0002e850
        /*082c*/ 	.short	0x010a
        /*082e*/ 	.byte	0x06
	.zero		1


	//   ....[35]....
        /*0830*/ 	.word	0x0000ac40
        /*0834*/ 	.word	0x000000ff
        /*0838*/ 	.word	0x0002e850
        /*083c*/ 	.short	0x010a
        /*083e*/ 	.byte	0x06
	.zero		1


	//   ....[36]....
        /*0840*/ 	.word	0x0000cac0
        /*0844*/ 	.word	0x00000002
        /*0848*/ 	.word	0x00000000
        /*084c*/ 	.short	0x0101
        /*084e*/ 	.byte	0x3f
	.zero		1


	//   ....[37]....
        /*0850*/ 	.word	0x0000cdd0
        /*0854*/ 	.word	0x000000ff
        /*0858*/ 	.word	0x00000000
        /*085c*/ 	.short	0x0101
        /*085e*/ 	.byte	0x06
	.zero		1


	//   ....[38]....
        /*0860*/ 	.word	0x0000d550
        /*0864*/ 	.word	0x000000ff
        /*0868*/ 	.word	0x0002e850
        /*086c*/ 	.short	0x010a
        /*086e*/ 	.byte	0x04
	.zero		1


	//   ....[39]....
        /*0870*/ 	.word	0x0000d590
        /*0874*/ 	.word	0x000000ff
        /*0878*/ 	.word	0x0002e850
        /*087c*/ 	.short	0x010a
        /*087e*/ 	.byte	0x04
	.zero		1


	//   ....[40]....
        /*0880*/ 	.word	0x0000dc90
        /*0884*/ 	.word	0x000000ff
        /*0888*/ 	.word	0x00000000
        /*088c*/ 	.short	0x0101
        /*088e*/ 	.byte	0x04
	.zero		1


	//   ....[41]....
        /*0890*/ 	.word	0x0000f670
        /*0894*/ 	.word	0x00000000
        /*0898*/ 	.word	0x00000000
        /*089c*/ 	.short	0x0101
        /*089e*/ 	.byte	0x3f
	.zero		1


	//   ....[42]....
        /*08a0*/ 	.word	0x00011760
        /*08a4*/ 	.word	0x00000004
        /*08a8*/ 	.word	0x0002e880
        /*08ac*/ 	.short	0x010a
        /*08ae*/ 	.byte	0x3f
	.zero		1


	//   ....[43]....
        /*08b0*/ 	.word	0x000118f0
        /*08b4*/ 	.word	0x00000004
        /*08b8*/ 	.word	0x0002e840
        /*08bc*/ 	.short	0x010a
        /*08be*/ 	.byte	0x3f
	.zero		1


	//   ....[44]....
        /*08c0*/ 	.word	0x00012420
        /*08c4*/ 	.word	0x00000011
        /*08c8*/ 	.word	0x0002e800
        /*08cc*/ 	.short	0x0107
        /*08ce*/ 	.byte	0x3f
	.zero		1


	//   ....[45]....
        /*08d0*/ 	.word	0x00012510
        /*08d4*/ 	.word	0x00000011
        /*08d8*/ 	.word	0x0002e800
        /*08dc*/ 	.short	0x0101
        /*08de*/ 	.byte	0x3f
	.zero		1


	//   ....[46]....
        /*08e0*/ 	.word	0x00012530
        /*08e4*/ 	.word	0x00000011
        /*08e8*/ 	.word	0x0002e820
        /*08ec*/ 	.short	0x010a
        /*08ee*/ 	.byte	0x3f
	.zero		1


	//   ....[47]....
        /*08f0*/ 	.word	0x00012840
        /*08f4*/ 	.word	0x00000004
        /*08f8*/ 	.word	0x0002e880
        /*08fc*/ 	.short	0x010a
        /*08fe*/ 	.byte	0x3f
	.zero		1


	//   ....[48]....
        /*0900*/ 	.word	0x00012a90
        /*0904*/ 	.word	0x00000004
        /*0908*/ 	.word	0x0002e840
        /*090c*/ 	.short	0x010a
        /*090e*/ 	.byte	0x3f
	.zero		1


	//   ....[49]....
        /*0910*/ 	.word	0x00012d60
        /*0914*/ 	.word	0x00000014
        /*0918*/ 	.word	0x0002e870
        /*091c*/ 	.short	0x010a
        /*091e*/ 	.byte	0x3f
	.zero		1


	//   ....[50]....
        /*0920*/ 	.word	0x00012dd0
        /*0924*/ 	.word	0x00000014
        /*0928*/ 	.word	0x0002e860
        /*092c*/ 	.short	0x010a
        /*092e*/ 	.byte	0x3f
	.zero		1


	//   ....[51]....
        /*0930*/ 	.word	0x000135a0
        /*0934*/ 	.word	0x00000014
        /*0938*/ 	.word	0x0002e850
        /*093c*/ 	.short	0x0101
        /*093e*/ 	.byte	0x3f
	.zero		1


	//   ....[52]....
        /*0940*/ 	.word	0x00013620
        /*0944*/ 	.word	0x00000014
        /*0948*/ 	.word	0x00000000
        /*094c*/ 	.short	0x0101
        /*094e*/ 	.byte	0x3f
	.zero		1


	//   ....[53]....
        /*0950*/ 	.word	0x00013850
        /*0954*/ 	.word	0x00000010
        /*0958*/ 	.word	0x0002e870
        /*095c*/ 	.short	0x010a
        /*095e*/ 	.byte	0x3f
	.zero		1


	//   ....[54]....
        /*0960*/ 	.word	0x000138c0
        /*0964*/ 	.word	0x00000010
        /*0968*/ 	.word	0x0002e860
        /*096c*/ 	.short	0x010a
        /*096e*/ 	.byte	0x3f
	.zero		1


	//   ....[55]....
        /*0970*/ 	.word	0x00013f70
        /*0974*/ 	.word	0x00000010
        /*0978*/ 	.word	0x0002e850
        /*097c*/ 	.short	0x0101
        /*097e*/ 	.byte	0x3f
	.zero		1


	//   ....[56]....
        /*0980*/ 	.word	0x00013fb0
        /*0984*/ 	.word	0x00000000
        /*0988*/ 	.word	0x00000000
        /*098c*/ 	.short	0x0101
        /*098e*/ 	.byte	0x3f
	.zero		1


	//   ....[57]....
        /*0990*/ 	.word	0x00014270
        /*0994*/ 	.word	0x00000000
        /*0998*/ 	.word	0x0002e820
        /*099c*/ 	.short	0x010a
        /*099e*/ 	.byte	0x3f
	.zero		1


	//   ....[58]....
        /*09a0*/ 	.word	0x00014430
        /*09a4*/ 	.word	0x00000006
        /*09a8*/ 	.word	0x00000000
        /*09ac*/ 	.short	0x010a
        /*09ae*/ 	.byte	0x3f
	.zero		1


	//   ....[59]....
        /*09b0*/ 	.word	0x000144a0
        /*09b4*/ 	.word	0x00000007
        /*09b8*/ 	.word	0x00000000
        /*09bc*/ 	.short	0x010a
        /*09be*/ 	.byte	0x3f
	.zero		1


	//   ....[60]....
        /*09c0*/ 	.word	0x00014500
        /*09c4*/ 	.word	0x00000004
        /*09c8*/ 	.word	0x0002e860
        /*09cc*/ 	.short	0x010a
        /*09ce*/ 	.byte	0x3f
	.zero		1


	//   ....[61]....
        /*09d0*/ 	.word	0x00014550
        /*09d4*/ 	.word	0x00000003
        /*09d8*/ 	.word	0x0002e860
        /*09dc*/ 	.short	0x010a
        /*09de*/ 	.byte	0x3f
	.zero		1


	//   ....[62]....
        /*09e0*/ 	.word	0x00014590
        /*09e4*/ 	.word	0x00000004
        /*09e8*/ 	.word	0x0002e880
        /*09ec*/ 	.short	0x010a
        /*09ee*/ 	.byte	0x3f
	.zero		1


	//   ....[63]....
        /*09f0*/ 	.word	0x000145b0
        /*09f4*/ 	.word	0x00000003
        /*09f8*/ 	.word	0x0002e880
        /*09fc*/ 	.short	0x010a
        /*09fe*/ 	.byte	0x3f
	.zero		1


	//   ....[64]....
        /*0a00*/ 	.word	0x00014620
        /*0a04*/ 	.word	0x00000003
        /*0a08*/ 	.word	0x0002e800
        /*0a0c*/ 	.short	0x010a
        /*0a0e*/ 	.byte	0x3f
	.zero		1


	//   ....[65]....
        /*0a10*/ 	.word	0x00014670
        /*0a14*/ 	.word	0x00000002
        /*0a18*/ 	.word	0x0002e830
        /*0a1c*/ 	.short	0x010a
        /*0a1e*/ 	.byte	0x3f
	.zero		1


	//   ....[66]....
        /*0a20*/ 	.word	0x000146d0
        /*0a24*/ 	.word	0x00000007
        /*0a28*/ 	.word	0x0002e830
        /*0a2c*/ 	.short	0x010a
        /*0a2e*/ 	.byte	0x3f
	.zero		1


	//   ....[67]....
        /*0a30*/ 	.word	0x00014730
        /*0a34*/ 	.word	0x00000007
        /*0a38*/ 	.word	0x0002e850
        /*0a3c*/ 	.short	0x010a
        /*0a3e*/ 	.byte	0x3f
	.zero		1


	//   ....[68]....
        /*0a40*/ 	.word	0x00014790
        /*0a44*/ 	.word	0x00000007
        /*0a48*/ 	.word	0x0002e830
        /*0a4c*/ 	.short	0x010a
        /*0a4e*/ 	.byte	0x3f
	.zero		1


	//   ....[69]....
        /*0a50*/ 	.word	0x000147f0
        /*0a54*/ 	.word	0x00000007
        /*0a58*/ 	.word	0x0002e850
        /*0a5c*/ 	.short	0x010a
        /*0a5e*/ 	.byte	0x3f
	.zero		1


	//   ....[70]....
        /*0a60*/ 	.word	0x00014850
        /*0a64*/ 	.word	0x00000005
        /*0a68*/ 	.word	0x0002e850
        /*0a6c*/ 	.short	0x010a
        /*0a6e*/ 	.byte	0x3f
	.zero		1


	//   ....[71]....
        /*0a70*/ 	.word	0x000149a0
        /*0a74*/ 	.word	0x00000004
        /*0a78*/ 	.word	0x0002e880
        /*0a7c*/ 	.short	0x010a
        /*0a7e*/ 	.byte	0x3f
	.zero		1


	//   ....[72]....
        /*0a80*/ 	.word	0x000149f0
        /*0a84*/ 	.word	0x00000004
        /*0a88*/ 	.word	0x0002e840
        /*0a8c*/ 	.short	0x010a
        /*0a8e*/ 	.byte	0x3f
	.zero		1


	//   ....[73]....
        /*0a90*/ 	.word	0x00015420
        /*0a94*/ 	.word	0x00000011
        /*0a98*/ 	.word	0x0002e820
        /*0a9c*/ 	.short	0x010a
        /*0a9e*/ 	.byte	0x3f
	.zero		1


	//   ....[74]....
        /*0aa0*/ 	.word	0x00015470
        /*0aa4*/ 	.word	0x00000004
        /*0aa8*/ 	.word	0x0002e880
        /*0aac*/ 	.short	0x010a
        /*0aae*/ 	.byte	0x3f
	.zero		1


	//   ....[75]....
        /*0ab0*/ 	.word	0x000154c0
        /*0ab4*/ 	.word	0x00000004
        /*0ab8*/ 	.word	0x0002e840
        /*0abc*/ 	.short	0x010a
        /*0abe*/ 	.byte	0x3f
	.zero		1


	//   ....[76]....
        /*0ac0*/ 	.word	0x00015510
        /*0ac4*/ 	.word	0x00000014
        /*0ac8*/ 	.word	0x0002e870
        /*0acc*/ 	.short	0x010a
        /*0ace*/ 	.byte	0x3f
	.zero		1


	//   ....[77]....
        /*0ad0*/ 	.word	0x00015560
        /*0ad4*/ 	.word	0x00000014
        /*0ad8*/ 	.word	0x0002e860
        /*0adc*/ 	.short	0x010a
        /*0ade*/ 	.byte	0x3f
	.zero		1


	//   ....[78]....
        /*0ae0*/ 	.word	0x000155b0
        /*0ae4*/ 	.word	0x00000010
        /*0ae8*/ 	.word	0x0002e870
        /*0aec*/ 	.short	0x010a
        /*0aee*/ 	.byte	0x3f
	.zero		1


	//   ....[79]....
        /*0af0*/ 	.word	0x00015600
        /*0af4*/ 	.word	0x00000010
        /*0af8*/ 	.word	0x0002e860
        /*0afc*/ 	.short	0x010a
        /*0afe*/ 	.byte	0x3f
	.zero		1


	//   ....[80]....
        /*0b00*/ 	.word	0x00015650
        /*0b04*/ 	.word	0x00000000
        /*0b08*/ 	.word	0x0002e820
        /*0b0c*/ 	.short	0x010a
        /*0b0e*/ 	.byte	0x3f
	.zero		1


	//   ....[81]....
        /*0b10*/ 	.word	0x000157f0
        /*0b14*/ 	.word	0x00000006
        /*0b18*/ 	.word	0x00000000
        /*0b1c*/ 	.short	0x010a
        /*0b1e*/ 	.byte	0x3f
	.zero		1


	//   ....[82]....
        /*0b20*/ 	.word	0x00015840
        /*0b24*/ 	.word	0x00000007
        /*0b28*/ 	.word	0x00000000
        /*0b2c*/ 	.short	0x010a
        /*0b2e*/ 	.byte	0x3f
	.zero		1


	//   ....[83]....
        /*0b30*/ 	.word	0x00015890
        /*0b34*/ 	.word	0x00000004
        /*0b38*/ 	.word	0x0002e860
        /*0b3c*/ 	.short	0x010a
        /*0b3e*/ 	.byte	0x3f
	.zero		1


	//   ....[84]....
        /*0b40*/ 	.word	0x000158e0
        /*0b44*/ 	.word	0x00000003
        /*0b48*/ 	.word	0x0002e860
        /*0b4c*/ 	.short	0x010a
        /*0b4e*/ 	.byte	0x3f
	.zero		1


	//   ....[85]....
        /*0b50*/ 	.word	0x00015930
        /*0b54*/ 	.word	0x00000004
        /*0b58*/ 	.word	0x0002e880
        /*0b5c*/ 	.short	0x010a
        /*0b5e*/ 	.byte	0x3f
	.zero		1


	//----- nvinfo : EIATTR_NUM_MBARRIERS
	.align		4
.L_1079:
        /*0b60*/ 	.byte	0x03, 0x38
        /*0b62*/ 	.short	0x0016


	//----- nvinfo : EIATTR_EXIT_INSTR_OFFSETS
	.align		4
        /*0b64*/ 	.byte	0x04, 0x1c
        /*0b66*/ 	.short	(.L_1081 - .L_1080)


	//   ....[0]....
.L_1080:
        /*0b68*/ 	.word	0x00000a40


	//   ....[1]....
        /*0b6c*/ 	.word	0x000103b0


	//   ....[2]....
        /*0b70*/ 	.word	0x00014600


	//----- nvinfo : EIATTR_MAX_THREADS
	.align		4
.L_1081:
        /*0b74*/ 	.byte	0x04, 0x05
        /*0b76*/ 	.short	(.L_1083 - .L_1082)
.L_1082:
        /*0b78*/ 	.word	0x00000180
        /*0b7c*/ 	.word	0x00000001
        /*0b80*/ 	.word	0x00000001


	//----- nvinfo : EIATTR_CRS_STACK_SIZE
	.align		4
.L_1083:
        /*0b84*/ 	.byte	0x04, 0x1e
        /*0b86*/ 	.short	(.L_1085 - .L_1084)
.L_1084:
        /*0b88*/ 	.word	0x00000000


	//----- nvinfo : EIATTR_CBANK_PARAM_SIZE
	.align		4
.L_1085:
        /*0b8c*/ 	.byte	0x03, 0x19
        /*0b8e*/ 	.short	0x0af0


	//----- nvinfo : EIATTR_PARAM_CBANK
	.align		4
        /*0b90*/ 	.byte	0x04, 0x0a
        /*0b92*/ 	.short	(.L_1087 - .L_1086)
	.align		4
.L_1086:
        /*0b94*/ 	.word	index@(.nv.constant0._ZN7cutlass13device_kernelIN5flash11enable_sm90INS1_16FlashAttnFwdSm90INS1_25CollectiveMainloopFwdSm90ILi2EN4cute5tupleIJNS5_1CILi1EEES8_S8_EEENS6_IJNS7_ILi128EEENS7_ILi224EEESA_EEELi128ENS_12float_e4m3_tEfNS_4arch4Sm90ELb1ELb0ELb0ELb0ELb0ELb0ELb0ELb1ELb1ELb1ELb0ELb0EEENS1_21CollectiveEpilogueFwdINS6_IJSA_SA_SB_EEES9_NS_10bfloat16_tESF_Li256ELb0ELb1ELb0ELb1EEENS1_30DynamicPersistentTileSchedulerILi256ELi128ELb0ELb1ELb1EEEEEEEEEvNT_6ParamsE)
        /*0b98*/ 	.short	0x0210
        /*0b9a*/ 	.short	0x0af0


	//----- nvinfo : EIATTR_SW_WAR
	.align		4
.L_1087:
        /*0b9c*/ 	.byte	0x04, 0x36
        /*0b9e*/ 	.short	(.L_1089 - .L_1088)
.L_1088:
        /*0ba0*/ 	.word	0x00000008
.L_1089:


//--------------------- .nv.info._ZN7cutlass13device_kernelIN5flash11enable_sm90INS1_16FlashAttnFwdSm90INS1_25CollectiveMainloopFwdSm90ILi2EN4cute5tupleIJNS5_1CILi1EEES8_S8_EEENS6_IJNS7_ILi128EEENS7_ILi224EEESA_EEELi128ENS_12float_e4m3_tEfNS_4arch4Sm90ELb1ELb0ELb0ELb1ELb0ELb0ELb0ELb1ELb1ELb1ELb0ELb0EEENS1_21CollectiveEpilogueFwdINS6_IJSA_SA_SB_EEES9_NS_10bfloat16_tESF_Li256ELb1ELb1ELb0ELb1EEENS1_36VarlenDynamicPersistentTileSchedulerILi128ELi224ELi256ELi128ELb0ELb1ELb1ELb1ELb1ELb1EEEEEEEEEvNT_6ParamsE --------------------------
	.section	.nv.info._ZN7cutlass13device_kernelIN5flash11enable_sm90INS1_16FlashAttnFwdSm90INS1_25CollectiveMainloopFwdSm90ILi2EN4cute5tupleIJNS5_1CILi1EEES8_S8_EEENS6_IJNS7_ILi128EEENS7_ILi224EEESA_EEELi128ENS_12float_e4m3_tEfNS_4arch4Sm90ELb1ELb0ELb0ELb1ELb0ELb0ELb0ELb1ELb1ELb1ELb0ELb0EEENS1_21CollectiveEpilogueFwdINS6_IJSA_SA_SB_EEES9_NS_10bfloat16_tESF_Li256ELb1ELb1ELb0ELb1EEENS1_36VarlenDynamicPersistentTileSchedulerILi128ELi224ELi256ELi128ELb0ELb1ELb1ELb1ELb1ELb1EEEEEEEEEvNT_6ParamsE,"",@"SHT_CUDA_INFO"
	.sectionflags	@""
	.align	4


	//----- nvinfo : EIATTR_CUDA_API_VERSION
	.align		4
        /*0000*/ 	.byte	0x04, 0x37
        /*0002*/ 	.short	(.L_1091 - .L_1090)
.L_1090:
        /*0004*/ 	.word	0x00000082


	//----- nvinfo : EIATTR_KPARAM_INFO
	.align		4
.L_1091:
        /*0008*/ 	.byte	0x04, 0x17
        /*000a*/ 	.short	(.L_1093 - .L_1092)
.L_1092:
        /*000c*/ 	.word	0x00000000
        /*0010*/ 	.short	0x0000
        /*0012*/ 	.short	0x0070
        /*0014*/ 	.byte	0x00, 0xf0, 0x01, 0x2a


	//----- nvinfo : EIATTR_SPARSE_MMA_MASK
	.align		4
.L_1093:
        /*0018*/ 	.byte	0x03, 0x50
        /*001a*/ 	.short	0x0000


	//----- nvinfo : EIATTR_MAXREG_COUNT
	.align		4
        /*001c*/ 	.byte	0x03, 0x1b
        /*001e*/ 	.short	0x00a8


	//----- nvinfo : EIATTR_NUM_BARRIERS
	.align		4
        /*0020*/ 	.byte	0x02, 0x4c
        /*0022*/ 	.byte	0x10
	.zero		1


	//----- nvinfo : EIATTR_EXTERNS
	.align		4
        /*0024*/ 	.byte	0x04, 0x0f
        /*0026*/ 	.short	(.L_1095 - .L_1094)


	//   ....[0]....
	.align		4
.L_1094:
        /*0028*/ 	.word	index@(__assertfail)


	//----- nvinfo : EIATTR_ANNOTATIONS
	.align		4
.L_1095:
        /*002c*/ 	.byte	0x04, 0x55
        /*002e*/ 	.short	(.L_1097 - .L_1096)


	//   ....[0]....
.L_1096:
        /* <DEDUP_REMOVED lines=39> */


	//----- nvinfo : EIATTR_MERCURY_ISA_VERSION
	.align		4
.L_1097:
        /*0290*/ 	.byte	0x03, 0x5f
        /*0292*/ 	.short	0x0101


	//----- nvinfo : EIATTR_UNUSED_LOAD_BYTE_OFFSET
	.align		4
        /*0294*/ 	.byte	0x04, 0x44
        /*0296*/ 	.short	(.L_1099 - .L_1098)


	//   ....[0]....
.L_1098:
        /*0298*/ 	.word	0x00000a40
        /*029c*/ 	.word	0x0000fff0


	//   ....[1]....
        /*02a0*/ 	.word	0x0000e1d0
        /*02a4*/ 	.word	0x0000fff0


	//----- nvinfo : EIATTR_INT_WARP_WIDE_INSTR_OFFSETS
	.align		4
.L_1099:
        /*02a8*/ 	.byte	0x04, 0x31
        /*02aa*/ 	.short	(.L_1101 - .L_1100)


	//   ....[0]....
.L_1100:
        /*02ac*/ 	.word	0x00000130


	//   ....[1]....
        /*02b0*/ 	.word	0x00000170


	//   ....[2]....
        /*02b4*/ 	.word	0x000001e0


	//   ....[3]....
        /*02b8*/ 	.word	0x00011fd0


	//   ....[4]....
        /*02bc*/ 	.word	0x00012060


	//   ....[5]....
        /*02c0*/ 	.word	0x000149c0


	//   ....[6]....
        /*02c4*/ 	.word	0x00014a50


	//----- nvinfo : EIATTR_COOP_GROUP_MASK_REGIDS
	.align		4
.L_1101:
        /*02c8*/ 	.byte	0x04, 0x29
        /*02ca*/ 	.short	(.L_1103 - .L_1102)


	//   ....[0]....
.L_1102:
        /*02cc*/ 	.word	0xffffffff


	//   ....[1]....
        /*02d0*/ 	.word	0xffffffff


	//   ....[2]....
        /*02d4*/ 	.word	0xffffffff


	//   ....[3]....
        /*02d8*/ 	.word	0xffffffff


	//   ....[4]....
        /*02dc*/ 	.word	0xffffffff


	//   ....[5]....
        /*02e0*/ 	.word	0xffffffff


	//   ....[6]....
        /*02e4*/ 	.word	0xffffffff


	//   ....[7]....
        /*02e8*/ 	.word	0xffffffff


	//   ....[8]....
        /*02ec*/ 	.word	0xffffffff


	//   ....[9]....
        /*02f0*/ 	.word	0xffffffff


	//   ....[10]....
        /*02f4*/ 	.word	0xffffffff


	//   ....[11]....
        /*02f8*/ 	.word	0xffffffff


	//   ....[12]....
        /*02fc*/ 	.word	0xffffffff


	//   ....[13]....
        /*0300*/ 	.word	0xffffffff


	//   ....[14]....
        /*0304*/ 	.word	0xffffffff


	//   ....[15]....
        /*0308*/ 	.word	0xffffffff


	//   ....[16]....
        /*030c*/ 	.word	0xffffffff


	//   ....[17]....
        /*0310*/ 	.word	0xffffffff


	//   ....[18]....
        /*0314*/ 	.word	0xffffffff


	//   ....[19]....
        /*0318*/ 	.word	0xffffffff


	//   ....[20]....
        /*031c*/ 	.word	0xffffffff


	//   ....[21]....
        /*0320*/ 	.word	0xffffffff


	//   ....[22]....
        /*0324*/ 	.word	0xffffffff


	//   ....[23]....
        /*0328*/ 	.word	0xffffffff


	//   ....[24]....
        /*032c*/ 	.word	0xffffffff


	//   ....[25]....
        /*0330*/ 	.word	0xffffffff


	//   ....[26]....
        /*0334*/ 	.word	0xffffffff


	//   ....[27]....
        /*0338*/ 	.word	0xffffffff


	//   ....[28]....
        /*033c*/ 	.word	0xffffffff


	//   ....[29]....
        /*0340*/ 	.word	0xffffffff


	//   ....[30]....
        /*0344*/ 	.word	0xffffffff


	//   ....[31]....
        /*0348*/ 	.word	0xffffffff


	//   ....[32]....
        /*034c*/ 	.word	0xffffffff


	//   ....[33]....
        /*0350*/ 	.word	0xffffffff


	//   ....[34]....
        /*0354*/ 	.word	0xffffffff


	//   ....[35]....
        /*0358*/ 	.word	0xffffffff


	//   ....[36]....
        /*035c*/ 	.word	0xffffffff


	//   ....[37]....
        /*0360*/ 	.word	0xffffffff


	//   ....[38]....
        /*0364*/ 	.word	0xffffffff


	//   ....[39]....
        /*0368*/ 	.word	0xffffffff


	//   ....[40]....
        /*036c*/ 	.word	0xffffffff


	//   ....[41]....
        /*0370*/ 	.word	0xffffffff


	//   ....[42]....
        /*0374*/ 	.word	0xffffffff


	//   ....[43]....
        /*0378*/ 	.word	0xffffffff


	//   ....[44]....
        /*037c*/ 	.word	0xffffffff


	//   ....[45]....
        /*0380*/ 	.word	0xffffffff


	//   ....[46]....
        /*0384*/ 	.word	0xffffffff


	//   ....[47]....
        /*0388*/ 	.word	0xffffffff


	//   ....[48]....
        /*038c*/ 	.word	0xffffffff


	//   ....[49]....
        /*0390*/ 	.word	0xffffffff


	//   ....[50]....
        /*0394*/ 	.word	0xffffffff


	//   ....[51]....
        /*0398*/ 	.word	0xffffffff


	//   ....[52]....
        /*039c*/ 	.word	0xffffffff


	//   ....[53]....
        /*03a0*/ 	.word	0xffffffff


	//   ....[54]....
        /*03a4*/ 	.word	0xffffffff


	//   ....[55]....
        /*03a8*/ 	.word	0xffffffff


	//   ....[56]....
        /*03ac*/ 	.word	0xffffffff


	//   ....[57]....
        /*03b0*/ 	.word	0xffffffff


	//   ....[58]....
        /*03b4*/ 	.word	0xffffffff


	//   ....[59]....
        /*03b8*/ 	.word	0xffffffff


	//   ....[60]....
        /*03bc*/ 	.word	0xffffffff


	//   ....[61]....
        /*03c0*/ 	.word	0xffffffff


	//   ....[62]....
        /*03c4*/ 	.word	0xffffffff


	//   ....[63]....
        /*03c8*/ 	.word	0xffffffff


	//   ....[64]....
        /*03cc*/ 	.word	0xffffffff


	//   ....[65]....
        /*03d0*/ 	.word	0xffffffff


	//   ....[66]....
        /*03d4*/ 	.word	0xffffffff


	//   ....[67]....
        /*03d8*/ 	.word	0xffffffff


	//   ....[68]....
        /*03dc*/ 	.word	0xffffffff


	//   ....[69]....
        /*03e0*/ 	.word	0xffffffff


	//   ....[70]....
        /*03e4*/ 	.word	0xffffffff


	//   ....[71]....
        /*03e8*/ 	.word	0xffffffff


	//   ....[72]....
        /*03ec*/ 	.word	0xffffffff


	//   ....[73]....
        /*03f0*/ 	.word	0xffffffff


	//   ....[74]....
        /*03f4*/ 	.word	0xffffffff


	//   ....[75]....
        /*03f8*/ 	.word	0xffffffff


	//   ....[76]....
        /*03fc*/ 	.word	0xffffffff


	//   ....[77]....
        /*0400*/ 	.word	0xffffffff


	//   ....[78]....
        /*0404*/ 	.word	0xffffffff


	//   ....[79]....
        /*0408*/ 	.word	0xffffffff


	//   ....[80]....
        /*040c*/ 	.word	0xffffffff


	//   ....[81]....
        /*0410*/ 	.word	0xffffffff


	//   ....[82]....
        /*0414*/ 	.word	0xffffffff


	//   ....[83]....
        /*0418*/ 	.word	0xffffffff


	//   ....[84]....
        /*041c*/ 	.word	0xffffffff


	//   ....[85]....
        /*0420*/ 	.word	0xffffffff


	//   ....[86]....
        /*0424*/ 	.word	0xffffffff


	//   ....[87]....
        /*0428*/ 	.word	0xffffffff


	//   ....[88]....
        /*042c*/ 	.word	0xffffffff


	//   ....[89]....
        /*0430*/ 	.word	0xffffffff


	//   ....[90]....
        /*0434*/ 	.word	0xffffffff


	//   ....[91]....
        /*0438*/ 	.word	0xffffffff


	//   ....[92]....
        /*043c*/ 	.word	0xffffffff


	//   ....[93]....
        /*0440*/ 	.word	0xffffffff


	//   ....[94]....
        /*0444*/ 	.word	0xffffffff


	//   ....[95]....
        /*0448*/ 	.word	0xffffffff


	//   ....[96]....
        /*044c*/ 	.word	0xffffffff


	//   ....[97]....
        /*0450*/ 	.word	0xffffffff


	//   ....[98]....
        /*0454*/ 	.word	0xffffffff


	//   ....[99]....
        /*0458*/ 	.word	0xffffffff


	//   ....[100]....
        /*045c*/ 	.word	0xffffffff


	//   ....[101]....
        /*0460*/ 	.word	0xffffffff


	//   ....[102]....
        /*0464*/ 	.word	0xffffffff


	//   ....[103]....
        /*0468*/ 	.word	0xffffffff


	//   ....[104]....
        /*046c*/ 	.word	0xffffffff


	//   ....[105]....
        /*0470*/ 	.word	0xffffffff


	//   ....[106]....
        /*0474*/ 	.word	0xffffffff


	//   ....[107]....
        /*0478*/ 	.word	0xffffffff


	//   ....[108]....
        /*047c*/ 	.word	0xffffffff


	//   ....[109]....
        /*0480*/ 	.word	0xffffffff


	//   ....[110]....
        /*0484*/ 	.word	0xffffffff


	//   ....[111]....
        /*0488*/ 	.word	0xffffffff


	//   ....[112]....
        /*048c*/ 	.word	0xffffffff


	//   ....[113]....
        /*0490*/ 	.word	0xffffffff


	//   ....[114]....
        /*0494*/ 	.word	0xffffffff


	//   ....[115]....
        /*0498*/ 	.word	0xffffffff


	//   ....[116]....
        /*049c*/ 	.word	0xffffffff


	//   ....[117]....
        /*04a0*/ 	.word	0xffffffff


	//   ....[118]....
        /*04a4*/ 	.word	0xffffffff


	//   ....[119]....
        /*04a8*/ 	.word	0xffffffff


	//   ....[120]....
        /*04ac*/ 	.word	0xffffffff


	//   ....[121]....
        /*04b0*/ 	.word	0xffffffff


	//   ....[122]....
        /*04b4*/ 	.word	0xffffffff


	//   ....[123]....
        /*04b8*/ 	.word	0xffffffff


	//   ....[124]....
        /*04bc*/ 	.word	0xffffffff


	//   ....[125]....
        /*04c0*/ 	.word	0xffffffff


	//   ....[126]....
        /*04c4*/ 	.word	0xffffffff


	//   ....[127]....
        /*04c8*/ 	.word	0xffffffff


	//   ....[128]....
        /*04cc*/ 	.word	0xffffffff


	//   ....[129]....
        /*04d0*/ 	.word	0xffffffff


	//   ....[130]....
        /*04d4*/ 	.word	0xffffffff


	//   ....[131]....
        /*04d8*/ 	.word	0x0500000f


	//   ....[132]....
        /*04dc*/ 	.word	0x0500000f


	//   ....[133]....
        /*04e0*/ 	.word	0x0500000f


	//   ....[134]....
        /*04e4*/ 	.word	0x0500000f


	//   ....[135]....
        /*04e8*/ 	.word	0x0500000f


	//   ....[136]....
        /*04ec*/ 	.word	0x0500000f


	//   ....[137]....
        /*04f0*/ 	.word	0x0500000f


	//   ....[138]....
        /*04f4*/ 	.word	0x0500000f


	//   ....[139]....
        /*04f8*/ 	.word	0x0500000f


	//   ....[140]....
        /*04fc*/ 	.word	0x0500000f


	//   ....[141]....
        /*0500*/ 	.word	0x0500000f


	//   ....[142]....
        /*0504*/ 	.word	0x0500000f


	//   ....[143]....
        /*0508*/ 	.word	0x0500000f


	//   ....[144]....
        /*050c*/ 	.word	0x0500000f


	//   ....[145]....
        /*0510*/ 	.word	0x0500000f


	//   ....[146]....
        /*0514*/ 	.word	0x0500000f


	//   ....[147]....
        /*0518*/ 	.word	0x0500000f


	//   ....[148]....
        /*051c*/ 	.word	0x0500000f


	//----- nvinfo : EIATTR_COOP_GROUP_INSTR_OFFSETS
	.align		4
.L_1103:
        /*0520*/ 	.byte	0x04, 0x28
        /*0522*/ 	.short	(.L_1105 - .L_1104)


	//   ....[0]....
.L_1104:
        /*0524*/ 	.word	0x00000070


	//   ....[1]....
        /*0528*/ 	.word	0x00000140


	//   ....[2]....
        /*052c*/ 	.word	0x00000190


	//   ....[3]....
        /*0530*/ 	.word	0x000003c0


	//   ....[4]....
        /*0534*/ 	.word	0x00000520


	//   ....[5]....
        /*0538*/ 	.word	0x00000640


	//   ....[6]....
        /*053c*/ 	.word	0x000007a0


	//   ....[7]....
        /*0540*/ 	.word	0x00001930


	//   ....[8]....
        /*0544*/ 	.word	0x00002580


	//   ....[9]....
        /*0548*/ 	.word	0x000025a0


	//   ....[10]....
        /*054c*/ 	.word	0x00003480


	//   ....[11]....
        /*0550*/ 	.word	0x00003540


	//   ....[12]....
        /*0554*/ 	.word	0x00004450


	//   ....[13]....
        /*0558*/ 	.word	0x00004510


	//   ....[14]....
        /*055c*/ 	.word	0x00006930


	//   ....[15]....
        /*0560*/ 	.word	0x00006980


	//   ....[16]....
        /*0564*/ 	.word	0x00007500


	//   ....[17]....
        /*0568*/ 	.word	0x000075d0


	//   ....[18]....
        /*056c*/ 	.word	0x00008590


	//   ....[19]....
        /*0570*/ 	.word	0x00008640


	//   ....[20]....
        /*0574*/ 	.word	0x0000b5c0


	//   ....[21]....
        /*0578*/ 	.word	0x0000b5d0


	//   ....[22]....
        /*057c*/ 	.word	0x0000b610


	//   ....[23]....
        /*0580*/ 	.word	0x0000b620


	//   ....[24]....
        /*0584*/ 	.word	0x0000da30


	//   ....[25]....
        /*0588*/ 	.word	0x0000da40


	//   ....[26]....
        /*058c*/ 	.word	0x0000dac0


	//   ....[27]....
        /*0590*/ 	.word	0x0000dad0


	//   ....[28]....
        /*0594*/ 	.word	0x0000ea50


	//   ....[29]....
        /*0598*/ 	.word	0x0000ea60


	//   ....[30]....
        /*059c*/ 	.word	0x0000ea70


	//   ....[31]....
        /*05a0*/ 	.word	0x0000ea80


	//   ....[32]....
        /*05a4*/ 	.word	0x0000ea90


	//   ....[33]....
        /*05a8*/ 	.word	0x0000eaa0


	//   ....[34]....
        /*05ac*/ 	.word	0x0000eab0


	//   ....[35]....
        /*05b0*/ 	.word	0x0000eac0


	//   ....[36]....
        /*05b4*/ 	.word	0x0000eaf0


	//   ....[37]....
        /*05b8*/ 	.word	0x0000eb00


	//   ....[38]....
        /*05bc*/ 	.word	0x0000eb30


	//   ....[39]....
        /*05c0*/ 	.word	0x0000eb40


	//   ....[40]....
        /*05c4*/ 	.word	0x0000eb70


	//   ....[41]....
        /*05c8*/ 	.word	0x0000eb80


	//   ....[42]....
        /*05cc*/ 	.word	0x0000ebb0


	//   ....[43]....
        /*05d0*/ 	.word	0x0000ebc0


	//   ....[44]....
        /*05d4*/ 	.word	0x0000ebf0


	//   ....[45]....
        /*05d8*/ 	.word	0x0000ec00


	//   ....[46]....
        /*05dc*/ 	.word	0x0000ec30


	//   ....[47]....
        /*05e0*/ 	.word	0x0000ec40


	//   ....[48]....
        /*05e4*/ 	.word	0x0000ec60


	//   ....[49]....
        /*05e8*/ 	.word	0x0000ec70


	//   ....[50]....
        /*05ec*/ 	.word	0x0000eca0


	//   ....[51]....
        /*05f0*/ 	.word	0x0000ecc0


	//   ....[52]....
        /*05f4*/ 	.word	0x0000ecd0


	//   ....[53]....
        /*05f8*/ 	.word	0x0000ed00


	//   ....[54]....
        /*05fc*/ 	.word	0x0000ed50


	//   ....[55]....
        /*0600*/ 	.word	0x0000ed60


	//   ....[56]....
        /*0604*/ 	.word	0x0000ed90


	//   ....[57]....
        /*0608*/ 	.word	0x0000edc0


	//   ....[58]....
        /*060c*/ 	.word	0x0000ede0


	//   ....[59]....
        /*0610*/ 	.word	0x0000edf0


	//   ....[60]....
        /*0614*/ 	.word	0x0000f380


	//   ....[61]....
        /*0618*/ 	.word	0x0000f3c0


	//   ....[62]....
        /*061c*/ 	.word	0x0000f400


	//   ....[63]....
        /*0620*/ 	.word	0x0000f440


	//   ....[64]....
        /*0624*/ 	.word	0x0000f9f0


	//   ....[65]....
        /*0628*/ 	.word	0x0000fa00


	//   ....[66]....
        /*062c*/ 	.word	0x0000fac0


	//   ....[67]....
        /*0630*/ 	.word	0x0000fae0


	//   ....[68]....
        /*0634*/ 	.word	0x0000fba0


	//   ....[69]....
        /*0638*/ 	.word	0x0000fbc0


	//   ....[70]....
        /*063c*/ 	.word	0x0000fc90


	//   ....[71]....
        /*0640*/ 	.word	0x0000fcb0


	//   ....[72]....
        /*0644*/ 	.word	0x00010570


	//   ....[73]....
        /*0648*/ 	.word	0x00010590


	//   ....[74]....
        /*064c*/ 	.word	0x00010650


	//   ....[75]....
        /*0650*/ 	.word	0x00010670


	//   ....[76]....
        /*0654*/ 	.word	0x00010730


	//   ....[77]....
        /*0658*/ 	.word	0x00010750


	//   ....[78]....
        /*065c*/ 	.word	0x00010820


	//   ....[79]....
        /*0660*/ 	.word	0x00010840


	//   ....[80]....
        /*0664*/ 	.word	0x00010980


	//   ....[81]....
        /*0668*/ 	.word	0x00010b60


	//   ....[82]....
        /*066c*/ 	.word	0x00010b90


	//   ....[83]....
        /*0670*/ 	.word	0x00010bc0


	//   ....[84]....
        /*0674*/ 	.word	0x00010c00


	//   ....[85]....
        /*0678*/ 	.word	0x00010c30


	//   ....[86]....
        /*067c*/ 	.word	0x00010c70


	//   ....[87]....
        /*0680*/ 	.word	0x00010e00


	//   ....[88]....
        /*0684*/ 	.word	0x00010e30


	//   ....[89]....
        /*0688*/ 	.word	0x00010e60


	//   ....[90]....
        /*068c*/ 	.word	0x00010e90


	//   ....[91]....
        /*0690*/ 	.word	0x00010ec0


	//   ....[92]....
        /*0694*/ 	.word	0x00010f00


	//   ....[93]....
        /*0698*/ 	.word	0x00010fa0


	//   ....[94]....
        /*069c*/ 	.word	0x00011030


	//   ....[95]....
        /*06a0*/ 	.word	0x000110e0


	//   ....[96]....
        /*06a4*/ 	.word	0x00012760


	//   ....[97]....
        /*06a8*/ 	.word	0x000132d0


	//   ....[98]....
        /*06ac*/ 	.word	0x000132f0


	//   ....[99]....
        /*06b0*/ 	.word	0x00013390


	//   ....[100]....
        /*06b4*/ 	.word	0x000133a0


	//   ....[101]....
        /*06b8*/ 	.word	0x00013410


	//   ....[102]....
        /*06bc*/ 	.word	0x00013420


	//   ....[103]....
        /*06c0*/ 	.word	0x00013490


	//   ....[104]....
        /*06c4*/ 	.word	0x000134a0


	//   ....[105]....
        /*06c8*/ 	.word	0x00013510


	//   ....[106]....
        /*06cc*/ 	.word	0x00013520


	//   ....[107]....
        /*06d0*/ 	.word	0x00013590


	//   ....[108]....
        /*06d4*/ 	.word	0x000135a0


	//   ....[109]....
        /*06d8*/ 	.word	0x00013610


	//   ....[110]....
        /*06dc*/ 	.word	0x00013620


	//   ....[111]....
        /*06e0*/ 	.word	0x00013630


	//   ....[112]....
        /*06e4*/ 	.word	0x00013640


	//   ....[113]....
        /*06e8*/ 	.word	0x00015570


	//   ....[114]....
        /*06ec*/ 	.word	0x000155a0


	//   ....[115]....
        /*06f0*/ 	.word	0x000155d0


	//   ....[116]....
        /*06f4*/ 	.word	0x00015600


	//   ....[117]....
        /*06f8*/ 	.word	0x00015630


	//   ....[118]....
        /*06fc*/ 	.word	0x00015640


	//   ....[119]....
        /*0700*/ 	.word	0x00015670


	//   ....[120]....
        /*0704*/ 	.word	0x00015680


	//   ....[121]....
        /*0708*/ 	.word	0x000157c0


	//   ....[122]....
        /*070c*/ 	.word	0x00015800


	//   ....[123]....
        /*0710*/ 	.word	0x00015830


	//   ....[124]....
        /*0714*/ 	.word	0x00015860


	//   ....[125]....
        /*0718*/ 	.word	0x00015890


	//   ....[126]....
        /*071c*/ 	.word	0x000158c0


	//   ....[127]....
        /*0720*/ 	.word	0x00015950


	//   ....[128]....
        /*0724*/ 	.word	0x000159e0


	//   ....[129]....
        /*0728*/ 	.word	0x00015a50


	//   ....[130]....
        /*072c*/ 	.word	0x000160e0


	//   ....[131]....
        /*0730*/ 	.word	0x000166e0


	//   ....[132]....
        /*0734*/ 	.word	0x000168c0


	//   ....[133]....
        /*0738*/ 	.word	0x00016930


	//   ....[134]....
        /*073c*/ 	.word	0x000169a0


	//   ....[135]....
        /*0740*/ 	.word	0x00016a90


	//   ....[136]....
        /*0744*/ 	.word	0x00016af0


	//   ....[137]....
        /*0748*/ 	.word	0x00016bd0


	//   ....[138]....
        /*074c*/ 	.word	0x00016c30


	//   ....[139]....
        /*0750*/ 	.word	0x00016d10


	//   ....[140]....
        /*0754*/ 	.word	0x00016d70


	//   ....[141]....
        /*0758*/ 	.word	0x00016e50


	//   ....[142]....
        /*075c*/ 	.word	0x00016eb0


	//   ....[143]....
        /*0760*/ 	.word	0x00016f90


	//   ....[144]....
        /*0764*/ 	.word	0x00016ff0


	//   ....[145]....
        /*0768*/ 	.word	0x000170c0


	//   ....[146]....
        /*076c*/ 	.word	0x00017120


	//   ....[147]....
        /*0770*/ 	.word	0x000171e0


	//   ....[148]....
        /*0774*/ 	.word	0x00017530


	//----- nvinfo : EIATTR_REG_RECONFIG
	.align		4
.L_1105:
        /*0778*/ 	.byte	0x01, 0x54
	.zero		2


	//----- nvinfo : EIATTR_SYSCALL_OFFSETS
	.align		4
        /*077c*/ 	.byte	0x04, 0x46
        /*077e*/ 	.short	(.L_1107 - .L_1106)


	//   ....[0]....
.L_1106:
        /*0780*/ 	.word	0x00001b10


	//   ....[1]....
        /*0784*/ 	.word	0x000121d0


	//   ....[2]....
        /*0788*/ 	.word	0x00012330


	//   ....[3]....
        /*078c*/ 	.word	0x00012490


	//   ....[4]....
        /*0790*/ 	.word	0x000125d0


	//   ....[5]....
        /*0794*/ 	.word	0x00012f20


	//----- nvinfo : EIATTR_MBARRIER_INSTR_OFFSETS
	.align		4
.L_1107:
        /*0798*/ 	.byte	0x04, 0x39
        /*079a*/ 	.short	(.L_1109 - .L_1108)


	//   ....[0]....
.L_1108:
        /*079c*/ 	.word	0x00000270
        /*07a0*/ 	.word	0x000000ff
        /*07a4*/ 	.word	0x0002e800
        /*07a8*/ 	.short	0x0100
        /*07aa*/ 	.byte	0x08
	.zero		1


	//   ....[1]....
        /*07ac*/ 	.word	0x00000280
        /*07b0*/ 	.word	0x000000ff
        /*07b4*/ 	.word	0x0002e820
        /*07b8*/ 	.short	0x0100
        /*07ba*/ 	.byte	0x08
	.zero		1


	//   ....[2]....
        /*07bc*/ 	.word	0x00000370
        /*07c0*/ 	.word	0x000000ff
        /*07c4*/ 	.word	0x0002e830
        /*07c8*/ 	.short	0x0100
        /*07ca*/ 	.byte	0x08
	.zero		1


	//   ....[3]....
        /*07cc*/ 	.word	0x00000380
        /*07d0*/ 	.word	0x000000ff
        /*07d4*/ 	.word	0x0002e840
        /*07d8*/ 	.short	0x0100
        /*07da*/ 	.byte	0x08
	.zero		1


	//   ....[4]....
        /*07dc*/ 	.word	0x00000390
        /*07e0*/ 	.word	0x000000ff
        /*07e4*/ 	.word	0x0002e838
        /*07e8*/ 	.short	0x0100
        /*07ea*/ 	.byte	0x08
	.zero		1


	//   ....[5]....
        /*07ec*/ 	.word	0x000003a0
        /*07f0*/ 	.word	0x000000ff
        /*07f4*/ 	.word	0x0002e848
        /*07f8*/ 	.short	0x0100
        /*07fa*/ 	.byte	0x08
	.zero		1


	//   ....[6]....
        /*07fc*/ 	.word	0x000004d0
        /*0800*/ 	.word	0x000000ff
        /*0804*/ 	.word	0x0002e850
        /*0808*/ 	.short	0x0100
        /*080a*/ 	.byte	0x08
	.zero		1


	//   ....[7]....
        /*080c*/ 	.word	0x000004e0
        /*0810*/ 	.word	0x000000ff
        /*0814*/ 	.word	0x0002e860
        /*0818*/ 	.short	0x0100
        /*081a*/ 	.byte	0x08
	.zero		1


	//   ....[8]....
        /*081c*/ 	.word	0x000004f0
        /*0820*/ 	.word	0x000000ff
        /*0824*/ 	.word	0x0002e858
        /*0828*/ 	.short	0x0100
        /*082a*/ 	.byte	0x08
	.zero		1


	//   ....[9]....
        /*082c*/ 	.word	0x00000500
        /*0830*/ 	.word	0x000000ff
        /*0834*/ 	.word	0x0002e868
        /*0838*/ 	.short	0x0100
        /*083a*/ 	.byte	0x08
	.zero		1


	//   ....[10]....
        /*083c*/ 	.word	0x000005f0
        /*0840*/ 	.word	0x000000ff
        /*0844*/ 	.word	0x0002e870
        /*0848*/ 	.short	0x0100
        /*084a*/ 	.byte	0x06
	.zero		1


	//   ....[11]....
        /*084c*/ 	.word	0x00000600
        /*0850*/ 	.word	0x000000ff
        /*0854*/ 	.word	0x0002e880
        /*0858*/ 	.short	0x0100
        /*085a*/ 	.byte	0x06
	.zero		1


	//   ....[12]....
        /*085c*/ 	.word	0x00000610
        /*0860*/ 	.word	0x000000ff
        /*0864*/ 	.word	0x0002e878
        /*0868*/ 	.short	0x0100
        /*086a*/ 	.byte	0x06
	.zero		1


	//   ....[13]....
        /*086c*/ 	.word	0x00000620
        /*0870*/ 	.word	0x000000ff
        /*0874*/ 	.word	0x0002e888
        /*0878*/ 	.short	0x0100
        /*087a*/ 	.byte	0x06
	.zero		1


	//   ....[14]....
        /*087c*/ 	.word	0x00000750
        /*0880*/ 	.word	0x000000ff
        /*0884*/ 	.word	0x0002e890
        /*0888*/ 	.short	0x0100
        /*088a*/ 	.byte	0x08
	.zero		1


	//   ....[15]....
        /*088c*/ 	.word	0x00000760
        /*0890*/ 	.word	0x000000ff
        /*0894*/ 	.word	0x0002e8a0
        /*0898*/ 	.short	0x0100
        /*089a*/ 	.byte	0x08
	.zero		1


	//   ....[16]....
        /*089c*/ 	.word	0x00000770
        /*08a0*/ 	.word	0x000000ff
        /*08a4*/ 	.word	0x0002e898
        /*08a8*/ 	.short	0x0100
        /*08aa*/ 	.byte	0x08
	.zero		1


	//   ....[17]....
        /*08ac*/ 	.word	0x00000780
        /*08b0*/ 	.word	0x000000ff
        /*08b4*/ 	.word	0x0002e8a8
        /*08b8*/ 	.short	0x0100
        /*08ba*/ 	.byte	0x08
	.zero		1


	//   ....[18]....
        /*08bc*/ 	.word	0x000008b0
        /*08c0*/ 	.word	0x000000ff
        /*08c4*/ 	.word	0x0002e8b0
        /*08c8*/ 	.short	0x0100
        /*08ca*/ 	.byte	0x08
	.zero		1


	//   ....[19]....
        /*08cc*/ 	.word	0x000008c0
        /*08d0*/ 	.word	0x000000ff
        /*08d4*/ 	.word	0x0002e8c0
        /*08d8*/ 	.short	0x0100
        /*08da*/ 	.byte	0x08
	.zero		1


	//   ....[20]....
        /*08dc*/ 	.word	0x000008d0
        /*08e0*/ 	.word	0x000000ff
        /*08e4*/ 	.word	0x0002e8b8
        /*08e8*/ 	.short	0x0100
        /*08ea*/ 	.byte	0x08
	.zero		1


	//   ....[21]....
        /*08ec*/ 	.word	0x000008e0
        /*08f0*/ 	.word	0x000000ff
        /*08f4*/ 	.word	0x0002e8c8
        /*08f8*/ 	.short	0x0100
        /*08fa*/ 	.byte	0x08
	.zero		1


	//   ....[22]....
        /*08fc*/ 	.word	0x00001b90
        /*0900*/ 	.word	0x000000ff
        /*0904*/ 	.word	0x0002e800
        /*0908*/ 	.short	0x010a
        /*090a*/ 	.byte	0x29
	.zero		1


	//   ....[23]....
        /*090c*/ 	.word	0x00001c10
        /*0910*/ 	.word	0x00000002
        /*0914*/ 	.word	0x0002e830
        /*0918*/ 	.short	0x010a
        /*091a*/ 	.byte	0x3f
	.zero		1


	//   ....[24]....
        /*091c*/ 	.word	0x00001c50
        /*0920*/ 	.word	0x00000002
        /*0924*/ 	.word	0x0002e830
        /*0928*/ 	.short	0x010a
        /*092a*/ 	.byte	0x3f
	.zero		1


	//   ....[25]....
        /*092c*/ 	.word	0x00004850
        /*0930*/ 	.word	0x00000057
        /*0934*/ 	.word	0x00000000
        /*0938*/ 	.short	0x0101
        /*093a*/ 	.byte	0x3f
	.zero		1


	//   ....[26]....
        /*093c*/ 	.word	0x00005b50
        /*0940*/ 	.word	0x000000ff
        /*0944*/ 	.word	0x0002e830
        /*0948*/ 	.short	0x010a
        /*094a*/ 	.byte	0x06
	.zero		1


	//   ....[27]....
        /*094c*/ 	.word	0x00005b90
        /*0950*/ 	.word	0x000000ff
        /*0954*/ 	.word	0x0002e830
        /*0958*/ 	.short	0x010a
        /*095a*/ 	.byte	0x06
	.zero		1


	//   ....[28]....
        /*095c*/ 	.word	0x000067a0
        /*0960*/ 	.word	0x000000ff
        /*0964*/ 	.word	0x0002e850
        /*0968*/ 	.short	0x010a
        /*096a*/ 	.byte	0x06
	.zero		1


	//   ....[29]....
        /*096c*/ 	.word	0x000067e0
        /*0970*/ 	.word	0x000000ff
        /*0974*/ 	.word	0x0002e850
        /*0978*/ 	.short	0x010a
        /*097a*/ 	.byte	0x06
	.zero		1


	//   ....[30]....
        /*097c*/ 	.word	0x000094b0
        /*0980*/ 	.word	0x00000002
        /*0984*/ 	.word	0x00000000
        /*0988*/ 	.short	0x0101
        /*098a*/ 	.byte	0x3f
	.zero		1


	//   ....[31]....
        /*098c*/ 	.word	0x000098e0
        /*0990*/ 	.word	0x000000ff
        /*0994*/ 	.word	0x00000000
        /*0998*/ 	.short	0x0101
        /*099a*/ 	.byte	0x06
	.zero		1


	//   ....[32]....
        /*099c*/ 	.word	0x0000a120
        /*09a0*/ 	.word	0x000000ff
        /*09a4*/ 	.word	0x0002e830
        /*09a8*/ 	.short	0x010a
        /*09aa*/ 	.byte	0x06
	.zero		1


	//   ....[33]....
        /*09ac*/ 	.word	0x0000a160
        /*09b0*/ 	.word	0x000000ff
        /*09b4*/ 	.word	0x0002e830
        /*09b8*/ 	.short	0x010a
        /*09ba*/ 	.byte	0x06
	.zero		1


	//   ....[34]....
        /*09bc*/ 	.word	0x0000ad40
        /*09c0*/ 	.word	0x000000ff
        /*09c4*/ 	.word	0x0002e850
        /*09c8*/ 	.short	0x010a
        /*09ca*/ 	.byte	0x06
	.zero		1


	//   ....[35]....
        /*09cc*/ 	.word	0x0000ad80
        /*09d0*/ 	.word	0x000000ff
        /*09d4*/ 	.word	0x0002e850
        /*09d8*/ 	.short	0x010a
        /*09da*/ 	.byte	0x06
	.zero		1


	//   ....[36]....
        /*09dc*/ 	.word	0x0000cc00
        /*09e0*/ 	.word	0x00000002
        /*09e4*/ 	.word	0x00000000
        /*09e8*/ 	.short	0x0101
        /*09ea*/ 	.byte	0x3f
	.zero		1


	//   ....[37]....
        /*09ec*/ 	.word	0x0000cf10
        /*09f0*/ 	.word	0x000000ff
        /*09f4*/ 	.word	0x00000000
        /*09f8*/ 	.short	0x0101
        /*09fa*/ 	.byte	0x06
	.zero		1


	//   ....[38]....
        /*09fc*/ 	.word	0x0000d690
        /*0a00*/ 	.word	0x000000ff
        /*0a04*/ 	.word	0x0002e850
        /*0a08*/ 	.short	0x010a
        /*0a0a*/ 	.byte	0x04
	.zero		1


	//   ....[39]....
        /*0a0c*/ 	.word	0x0000d6d0
        /*0a10*/ 	.word	0x000000ff
        /*0a14*/ 	.word	0x0002e850
        /*0a18*/ 	.short	0x010a
        /*0a1a*/ 	.byte	0x04
	.zero		1


	//   ....[40]....
        /*0a1c*/ 	.word	0x0000ddb0
        /*0a20*/ 	.word	0x000000ff
        /*0a24*/ 	.word	0x00000000
        /*0a28*/ 	.short	0x0101
        /*0a2a*/ 	.byte	0x04
	.zero		1


	//   ....[41]....
        /*0a2c*/ 	.word	0x0000f9e0
        /*0a30*/ 	.word	0x00000000
        /*0a34*/ 	.word	0x00000000
        /*0a38*/ 	.short	0x0101
        /*0a3a*/ 	.byte	0x3f
	.zero		1


	//   ....[42]....
        /*0a3c*/ 	.word	0x000129c0
        /*0a40*/ 	.word	0x00000004
        /*0a44*/ 	.word	0x0002e880
        /*0a48*/ 	.short	0x010a
        /*0a4a*/ 	.byte	0x3f
	.zero		1


	//   ....[43]....
        /*0a4c*/ 	.word	0x00012b60
        /*0a50*/ 	.word	0x00000004
        /*0a54*/ 	.word	0x0002e840
        /*0a58*/ 	.short	0x010a
        /*0a5a*/ 	.byte	0x3f
	.zero		1


	//   ....[44]....
        /*0a5c*/ 	.word	0x00013720
        /*0a60*/ 	.word	0x00000011
        /*0a64*/ 	.word	0x0002e800
        /*0a68*/ 	.short	0x0107
        /*0a6a*/ 	.byte	0x3f
	.zero		1


	//   ....[45]....
        /*0a6c*/ 	.word	0x00013810
        /*0a70*/ 	.word	0x00000011
        /*0a74*/ 	.word	0x0002e800
        /*0a78*/ 	.short	0x0101
        /*0a7a*/ 	.byte	0x3f
	.zero		1


	//   ....[46]....
        /*0a7c*/ 	.word	0x00013830
        /*0a80*/ 	.word	0x00000011
        /*0a84*/ 	.word	0x0002e820
        /*0a88*/ 	.short	0x010a
        /*0a8a*/ 	.byte	0x3f
	.zero		1


	//   ....[47]....
        /*0a8c*/ 	.word	0x00013b30
        /*0a90*/ 	.word	0x00000004
        /*0a94*/ 	.word	0x0002e880
        /*0a98*/ 	.short	0x010a
        /*0a9a*/ 	.byte	0x3f
	.zero		1


	//   ....[48]....
        /*0a9c*/ 	.word	0x00013d90
        /*0aa0*/ 	.word	0x00000004
        /*0aa4*/ 	.word	0x0002e840
        /*0aa8*/ 	.short	0x010a
        /*0aaa*/ 	.byte	0x3f
	.zero		1


	//   ....[49]....
        /*0aac*/ 	.word	0x00014060
        /*0ab0*/ 	.word	0x00000014
        /*0ab4*/ 	.word	0x0002e870
        /*0ab8*/ 	.short	0x010a
        /*0aba*/ 	.byte	0x3f
	.zero		1


	//   ....[50]....
        /*0abc*/ 	.word	0x000140d0
        /*0ac0*/ 	.word	0x00000014
        /*0ac4*/ 	.word	0x0002e860
        /*0ac8*/ 	.short	0x010a
        /*0aca*/ 	.byte	0x3f
	.zero		1


	//   ....[51]....
        /*0acc*/ 	.word	0x000148a0
        /*0ad0*/ 	.word	0x00000014
        /*0ad4*/ 	.word	0x0002e850
        /*0ad8*/ 	.short	0x0101
        /*0ada*/ 	.byte	0x3f
	.zero		1


	//   ....[52]....
        /*0adc*/ 	.word	0x00014920
        /*0ae0*/ 	.word	0x00000014
        /*0ae4*/ 	.word	0x00000000
        /*0ae8*/ 	.short	0x0101
        /*0aea*/ 	.byte	0x3f
	.zero		1


	//   ....[53]....
        /*0aec*/ 	.word	0x00014b50
        /*0af0*/ 	.word	0x00000010
        /*0af4*/ 	.word	0x0002e870
        /*0af8*/ 	.short	0x010a
        /*0afa*/ 	.byte	0x3f
	.zero		1


	//   ....[54]....
        /*0afc*/ 	.word	0x00014bc0
        /*0b00*/ 	.word	0x00000010
        /*0b04*/ 	.word	0x0002e860
        /*0b08*/ 	.short	0x010a
        /*0b0a*/ 	.byte	0x3f
	.zero		1


	//   ....[55]....
        /*0b0c*/ 	.word	0x00015270
        /*0b10*/ 	.word	0x00000010
        /*0b14*/ 	.word	0x0002e850
        /*0b18*/ 	.short	0x0101
        /*0b1a*/ 	.byte	0x3f
	.zero		1


	//   ....[56]....
        /*0b1c*/ 	.word	0x000152b0
        /*0b20*/ 	.word	0x00000000
        /*0b24*/ 	.word	0x00000000
        /*0b28*/ 	.short	0x0101
        /*0b2a*/ 	.byte	0x3f
	.zero		1


	//   ....[57]....
        /*0b2c*/ 	.word	0x00016060
        /*0b30*/ 	.word	0x00000000
        /*0b34*/ 	.word	0x0002e820
        /*0b38*/ 	.short	0x010a
        /*0b3a*/ 	.byte	0x3f
	.zero		1


	//   ....[58]....
        /*0b3c*/ 	.word	0x00016220
        /*0b40*/ 	.word	0x00000006
        /*0b44*/ 	.word	0x00000000
        /*0b48*/ 	.short	0x010a
        /*0b4a*/ 	.byte	0x3f
	.zero		1


	//   ....[59]....
        /*0b4c*/ 	.word	0x00016290
        /*0b50*/ 	.word	0x00000007
        /*0b54*/ 	.word	0x00000000
        /*0b58*/ 	.short	0x010a
        /*0b5a*/ 	.byte	0x3f
	.zero		1


	//   ....[60]....
        /*0b5c*/ 	.word	0x000162f0
        /*0b60*/ 	.word	0x00000004
        /*0b64*/ 	.word	0x0002e860
        /*0b68*/ 	.short	0x010a
        /*0b6a*/ 	.byte	0x3f
	.zero		1


	//   ....[61]....
        /*0b6c*/ 	.word	0x00016340
        /*0b70*/ 	.word	0x00000003
        /*0b74*/ 	.word	0x0002e860
        /*0b78*/ 	.short	0x010a
        /*0b7a*/ 	.byte	0x3f
	.zero		1


	//   ....[62]....
        /*0b7c*/ 	.word	0x00016380
        /*0b80*/ 	.word	0x00000004
        /*0b84*/ 	.word	0x0002e880
        /*0b88*/ 	.short	0x010a
        /*0b8a*/ 	.byte	0x3f
	.zero		1


	//   ....[63]....
        /*0b8c*/ 	.word	0x000163a0
        /*0b90*/ 	.word	0x00000003
        /*0b94*/ 	.word	0x0002e880
        /*0b98*/ 	.short	0x010a
        /*0b9a*/ 	.byte	0x3f
	.zero		1


	//   ....[64]....
        /*0b9c*/ 	.word	0x00016410
        /*0ba0*/ 	.word	0x00000003
        /*0ba4*/ 	.word	0x0002e800
        /*0ba8*/ 	.short	0x010a
        /*0baa*/ 	.byte	0x3f
	.zero		1


	//   ....[65]....
        /*0bac*/ 	.word	0x00016460
        /*0bb0*/ 	.word	0x00000002
        /*0bb4*/ 	.word	0x0002e830
        /*0bb8*/ 	.short	0x010a
        /*0bba*/ 	.byte	0x3f
	.zero		1


	//   ....[66]....
        /*0bbc*/ 	.word	0x000164c0
        /*0bc0*/ 	.word	0x00000007
        /*0bc4*/ 	.word	0x0002e830
        /*0bc8*/ 	.short	0x010a
        /*0bca*/ 	.byte	0x3f
	.zero		1


	//   ....[67]....
        /*0bcc*/ 	.word	0x00016520
        /*0bd0*/ 	.word	0x00000007
        /*0bd4*/ 	.word	0x0002e850
        /*0bd8*/ 	.short	0x010a
        /*0bda*/ 	.byte	0x3f
	.zero		1


	//   ....[68]....
        /*0bdc*/ 	.word	0x00016580
        /*0be0*/ 	.word	0x00000007
        /*0be4*/ 	.word	0x0002e830
        /*0be8*/ 	.short	0x010a
        /*0bea*/ 	.byte	0x3f
	.zero		1


	//   ....[69]....
        /*0bec*/ 	.word	0x000165e0
        /*0bf0*/ 	.word	0x00000007
        /*0bf4*/ 	.word	0x0002e850
        /*0bf8*/ 	.short	0x010a
        /*0bfa*/ 	.byte	0x3f
	.zero		1


	//   ....[70]....
        /*0bfc*/ 	.word	0x00016640
        /*0c00*/ 	.word	0x00000005
        /*0c04*/ 	.word	0x0002e850
        /*0c08*/ 	.short	0x010a
        /*0c0a*/ 	.byte	0x3f
	.zero		1


	//   ....[71]....
        /*0c0c*/ 	.word	0x00016790
        /*0c10*/ 	.word	0x00000004
        /*0c14*/ 	.word	0x0002e880
        /*0c18*/ 	.short	0x010a
        /*0c1a*/ 	.byte	0x3f
	.zero		1


	//   ....[72]....
        /*0c1c*/ 	.word	0x000167e0
        /*0c20*/ 	.word	0x00000004
        /*0c24*/ 	.word	0x0002e840
        /*0c28*/ 	.short	0x010a
        /*0c2a*/ 	.byte	0x3f
	.zero		1


	//   ....[73]....
        /*0c2c*/ 	.word	0x00017220
        /*0c30*/ 	.word	0x00000011
        /*0c34*/ 	.word	0x0002e820
        /*0c38*/ 	.short	0x010a
        /*0c3a*/ 	.byte	0x3f
	.zero		1


	//   ....[74]....
        /*0c3c*/ 	.word	0x00017270
        /*0c40*/ 	.word	0x00000004
        /*0c44*/ 	.word	0x0002e880
        /*0c48*/ 	.short	0x010a
        /*0c4a*/ 	.byte	0x3f
	.zero		1


	//   ....[75]....
        /*0c4c*/ 	.word	0x000172c0
        /*0c50*/ 	.word	0x00000004
        /*0c54*/ 	.word	0x0002e840
        /*0c58*/ 	.short	0x010a
        /*0c5a*/ 	.byte	0x3f
	.zero		1


	//   ....[76]....
        /*0c5c*/ 	.word	0x00017310
        /*0c60*/ 	.word	0x00000014
        /*0c64*/ 	.word	0x0002e870
        /*0c68*/ 	.short	0x010a
        /*0c6a*/ 	.byte	0x3f
	.zero		1


	//   ....[77]....
        /*0c6c*/ 	.word	0x00017360
        /*0c70*/ 	.word	0x00000014
        /*0c74*/ 	.word	0x0002e860
        /*0c78*/ 	.short	0x010a
        /*0c7a*/ 	.byte	0x3f
	.zero		1


	//   ....[78]....
        /*0c7c*/ 	.word	0x000173b0
        /*0c80*/ 	.word	0x00000010
        /*0c84*/ 	.word	0x0002e870
        /*0c88*/ 	.short	0x010a
        /*0c8a*/ 	.byte	0x3f
	.zero		1


	//   ....[79]....
        /*0c8c*/ 	.word	0x00017400
        /*0c90*/ 	.word	0x00000010
        /*0c94*/ 	.word	0x0002e860
        /*0c98*/ 	.short	0x010a
        /*0c9a*/ 	.byte	0x3f
	.zero		1


	//   ....[80]....
        /*0c9c*/ 	.word	0x00017450
        /*0ca0*/ 	.word	0x00000000
        /*0ca4*/ 	.word	0x0002e820
        /*0ca8*/ 	.short	0x010a
        /*0caa*/ 	.byte	0x3f
	.zero		1


	//   ....[81]....
        /*0cac*/ 	.word	0x000175f0
        /*0cb0*/ 	.word	0x00000006
        /*0cb4*/ 	.word	0x00000000
        /*0cb8*/ 	.short	0x010a
        /*0cba*/ 	.byte	0x3f
	.zero		1


	//   ....[82]....
        /*0cbc*/ 	.word	0x00017640
        /*0cc0*/ 	.word	0x00000007
        /*0cc4*/ 	.word	0x00000000
        /*0cc8*/ 	.short	0x010a
        /*0cca*/ 	.byte	0x3f
	.zero		1


	//   ....[83]....
        /*0ccc*/ 	.word	0x00017690
        /*0cd0*/ 	.word	0x00000004
        /*0cd4*/ 	.word	0x0002e860
        /*0cd8*/ 	.short	0x010a
        /*0cda*/ 	.byte	0x3f
	.zero		1


	//   ....[84]....
        /*0cdc*/ 	.word	0x000176e0
        /*0ce0*/ 	.word	0x00000003
        /*0ce4*/ 	.word	0x0002e860
        /*0ce8*/ 	.short	0x010a
        /*0cea*/ 	.byte	0x3f
	.zero		1


	//   ....[85]....
        /*0cec*/ 	.word	0x00017730
        /*0cf0*/ 	.word	0x00000004
        /*0cf4*/ 	.word	0x0002e880
        /*0cf8*/ 	.short	0x010a
        /*0cfa*/ 	.byte	0x3f
	.zero		1


	//----- nvinfo : EIATTR_NUM_MBARRIERS
	.align		4
.L_1109:
        /*0cfc*/ 	.byte	0x03, 0x38
        /*0cfe*/ 	.short	0x0016


	//----- nvinfo : EIATTR_EXIT_INSTR_OFFSETS
	.align		4
        /*0d00*/ 	.byte	0x04, 0x1c
        /*0d02*/ 	.short	(.L_1111 - .L_1110)


	//   ....[0]....
.L_1110:
        /*0d04*/ 	.word	0x00000a80


	//   ....[1]....
        /*0d08*/ 	.word	0x00010930


	//   ....[2]....
        /*0d0c*/ 	.word	0x000163f0


	//----- nvinfo : EIATTR_MAX_THREADS
	.align		4
.L_1111:
        /*0d10*/ 	.byte	0x04, 0x05
        /*0d12*/ 	.short	(.L_1113 - .L_1112)
.L_1112:
        /*0d14*/ 	.word	0x00000180
        /*0d18*/ 	.word	0x00000001
        /*0d1c*/ 	.word	0x00000001


	//----- nvinfo : EIATTR_CRS_STACK_SIZE
	.align		4
.L_1113:
        /*0d20*/ 	.byte	0x04, 0x1e
        /*0d22*/ 	.short	(.L_1115 - .L_1114)
.L_1114:
        /*0d24*/ 	.word	0x00000000


	//----- nvinfo : EIATTR_CBANK_PARAM_SIZE
	.align		4
.L_1115:
        /*0d28*/ 	.byte	0x03, 0x19
        /*0d2a*/ 	.short	0x0af0


	//----- nvinfo : EIATTR_PARAM_CBANK
	.align		4
        /*0d2c*/ 	.byte	0x04, 0x0a
        /*0d2e*/ 	.short	(.L_1117 - .L_1116)
	.align		4
.L_1116:
        /*0d30*/ 	.word	index@(.nv.constant0._ZN7cutlass13device_kernelIN5flash11enable_sm90INS1_16FlashAttnFwdSm90INS1_25CollectiveMainloopFwdSm90ILi2EN4cute5tupleIJNS5_1CILi1EEES8_S8_EEENS6_IJNS7_ILi128EEENS7_ILi224EEESA_EEELi128ENS_12float_e4m3_tEfNS_4arch4Sm90ELb1ELb0ELb0ELb1ELb0ELb0ELb0ELb1ELb1ELb1ELb0ELb0EEENS1_21CollectiveEpilogueFwdINS6_IJSA_SA_SB_EEES9_NS_10bfloat16_tESF_Li256ELb1ELb1ELb0ELb1EEENS1_36VarlenDynamicPersistentTileSchedulerILi128ELi224ELi256ELi128ELb0ELb1ELb1ELb1ELb1ELb1EEEEEEEEEvNT_6ParamsE)
        /*0d34*/ 	.short	0x0210
        /*0d36*/ 	.short	0x0af0


	//----- nvinfo : EIATTR_SW_WAR
	.align		4
.L_1117:
        /*0d38*/ 	.byte	0x04, 0x36
        /*0d3a*/ 	.short	(.L_1119 - .L_1118)
.L_1118:
        /*0d3c*/ 	.word	0x00000008
.L_1119:


//--------------------- .nv.info._ZN7cutlass13device_kernelIN5flash11enable_sm90INS1_16FlashAttnFwdSm90INS1_25CollectiveMainloopFwdSm90ILi2EN4cute5tupleIJNS5_1CILi1EEES8_S8_EEENS6_IJNS7_ILi128EEENS7_ILi224EEESA_EEELi128ENS_12float_e4m3_tEfNS_4arch4Sm90ELb1ELb0ELb0ELb1ELb0ELb1ELb0ELb1ELb1ELb1ELb0ELb0EEENS1_21CollectiveEpilogueFwdINS6_IJSA_SA_SB_EEES9_NS_10bfloat16_tESF_Li256ELb1ELb1ELb0ELb1EEENS1_36VarlenDynamicPersistentTileSchedulerILi128ELi224ELi256ELi128ELb0ELb1ELb1ELb1ELb1ELb1EEEEEEEEEvNT_6ParamsE --------------------------
	.section	.nv.info._ZN7cutlass13device_kernelIN5flash11enable_sm90INS1_16FlashAttnFwdSm90INS1_25CollectiveMainloopFwdSm90ILi2EN4cute5tupleIJNS5_1CILi1EEES8_S8_EEENS6_IJNS7_ILi128EEENS7_ILi224EEESA_EEELi128ENS_12float_e4m3_tEfNS_4arch4Sm90ELb1ELb0ELb0ELb1ELb0ELb1ELb0ELb1ELb1ELb1ELb0ELb0EEENS1_21CollectiveEpilogueFwdINS6_IJSA_SA_SB_EEES9_NS_10bfloat16_tESF_Li256ELb1ELb1ELb0ELb1EEENS1_36VarlenDynamicPersistentTileSchedulerILi128ELi224ELi256ELi128ELb0ELb1ELb1ELb1ELb1ELb1EEEEEEEEEvNT_6ParamsE,"",@"SHT_CUDA_INFO"
	.sectionflags	@""
	.align	4


	//----- nvinfo : EIATTR_CUDA_API_VERSION
	.align		4
        /*0000*/ 	.byte	0x04, 0x37
        /*0002*/ 	.short	(.L_1121 - .L_1120)
.L_1120:
        /*0004*/ 	.word	0x00000082


	//----- nvinfo : EIATTR_KPARAM_INFO
	.align		4
.L_1121:
        /*0008*/ 	.byte	0x04, 0x17
        /*000a*/ 	.short	(.L_1123 - .L_1122)
.L_1122:
        /*000c*/ 	.word	0x00000000
        /*0010*/ 	.short	0x0000
        /*0012*/ 	.short	0x0070
        /*0014*/ 	.byte	0x00, 0xf0, 0x01, 0x2a


	//----- nvinfo : EIATTR_SPARSE_MMA_MASK
	.align		4
.L_1123:
        /*0018*/ 	.byte	0x03, 0x50
        /*001a*/ 	.short	0x0000


	//----- nvinfo : EIATTR_MAXREG_COUNT
	.align		4
        /*001c*/ 	.byte	0x03, 0x1b
        /*001e*/ 	.short	0x00a8


	//----- nvinfo : EIATTR_NUM_BARRIERS
	.align		4
        /*0020*/ 	.byte	0x02, 0x4c
        /*0022*/ 	.byte	0x10
	.zero		1


	//----- nvinfo : EIATTR_EXTERNS
	.align		4
        /*0024*/ 	.byte	0x04, 0x0f
        /*0026*/ 	.short	(.L_1125 - .L_1124)


	//   ....[0]....
	.align		4
.L_1124:
        /*0028*/ 	.word	index@(__assertfail)


	//----- nvinfo : EIATTR_ANNOTATIONS
	.align		4
.L_1125:
        /*002c*/ 	.byte	0x04, 0x55
        /*002e*/ 	.short	(.L_1127 - .L_1126)


	//   ....[0]....
.L_1126:
        /* <DEDUP_REMOVED lines=176> */


	//----- nvinfo : EIATTR_MERCURY_ISA_VERSION
	.align		4
.L_1127:
        /*0b20*/ 	.byte	0x03, 0x5f
        /*0b22*/ 	.short	0x0101


	//----- nvinfo : EIATTR_UNUSED_LOAD_BYTE_OFFSET
	.align		4
        /*0b24*/ 	.byte	0x04, 0x44
        /*0b26*/ 	.short	(.L_1129 - .L_1128)


	//   ....[0]....
.L_1128:
        /*0b28*/ 	.word	0x00000ae0
        /*0b2c*/ 	.word	0x0000fff0


	//   ....[1]....
        /*0b30*/ 	.word	0x000208d0
        /*0b34*/ 	.word	0x0000fff0


	//----- nvinfo : EIATTR_INT_WARP_WIDE_INSTR_OFFSETS
	.align		4
.L_1129:
        /*0b38*/ 	.byte	0x04, 0x31
        /*0b3a*/ 	.short	(.L_1131 - .L_1130)


	//   ....[0]....
.L_1130:
        /*0b3c*/ 	.word	0x00000190


	//   ....[1]....
        /*0b40*/ 	.word	0x000001d0


	//   ....[2]....
        /*0b44*/ 	.word	0x00000240


	//   ....[3]....
        /*0b48*/ 	.word	0x00025ae0


	//   ....[4]....
        /*0b4c*/ 	.word	0x00025b50


	//   ....[5]....
        /*0b50*/ 	.word	0x00028b20


	//   ....[6]....
        /*0b54*/ 	.word	0x00028b90


	//----- nvinfo : EIATTR_COOP_GROUP_MASK_REGIDS
	.align		4
.L_1131:
        /*0b58*/ 	.byte	0x04, 0x29
        /*0b5a*/ 	.short	(.L_1133 - .L_1132)


	//   ....[0]....
.L_1132:
        /*0b5c*/ 	.word	0xffffffff


	//   ....[1]....
        /*0b60*/ 	.word	0xffffffff


	//   ....[2]....
        /*0b64*/ 	.word	0xffffffff


	//   ....[3]....
        /*0b68*/ 	.word	0xffffffff


	//   ....[4]....
        /*0b6c*/ 	.word	0xffffffff


	//   ....[5]....
        /*0b70*/ 	.word	0xffffffff


	//   ....[6]....
        /*0b74*/ 	.word	0xffffffff


	//   ....[7]....
        /*0b78*/ 	.word	0xffffffff


	//   ....[8]....
        /*0b7c*/ 	.word	0xffffffff


	//   ....[9]....
        /*0b80*/ 	.word	0xffffffff


	//   ....[10]....
        /*0b84*/ 	.word	0xffffffff


	//   ....[11]....
        /*0b88*/ 	.word	0xffffffff


	//   ....[12]....
        /*0b8c*/ 	.word	0xffffffff


	//   ....[13]....
        /*0b90*/ 	.word	0xffffffff


	//   ....[14]....
        /*0b94*/ 	.word	0xffffffff


	//   ....[15]....
        /*0b98*/ 	.word	0xffffffff


	//   ....[16]....
        /*0b9c*/ 	.word	0xffffffff


	//   ....[17]....
        /*0ba0*/ 	.word	0xffffffff


	//   ....[18]....
        /*0ba4*/ 	.word	0xffffffff


	//   ....[19]....
        /*0ba8*/ 	.word	0xffffffff


	//   ....[20]....
        /*0bac*/ 	.word	0xffffffff


	//   ....[21]....
        /*0bb0*/ 	.word	0xffffffff


	//   ....[22]....
        /*0bb4*/ 	.word	0xffffffff


	//   ....[23]....
        /*0bb8*/ 	.word	0xffffffff


	//   ....[24]....
        /*0bbc*/ 	.word	0xffffffff


	//   ....[25]....
        /*0bc0*/ 	.word	0xffffffff


	//   ....[26]....
        /*0bc4*/ 	.word	0xffffffff


	//   ....[27]....
        /*0bc8*/ 	.word	0xffffffff


	//   ....[28]....
        /*0bcc*/ 	.word	0xffffffff


	//   ....[29]....
        /*0bd0*/ 	.word	0xffffffff


	//   ....[30]....
        /*0bd4*/ 	.word	0xffffffff


	//   ....[31]....
        /*0bd8*/ 	.word	0xffffffff


	//   ....[32]....
        /*0bdc*/ 	.word	0xffffffff


	//   ....[33]....
        /*0be0*/ 	.word	0xffffffff


	//   ....[34]....
        /*0be4*/ 	.word	0xffffffff


	//   ....[35]....
        /*0be8*/ 	.word	0xffffffff


	//   ....[36]....
        /*0bec*/ 	.word	0xffffffff


	//   ....[37]....
        /*0bf0*/ 	.word	0xffffffff


	//   ....[38]....
        /*0bf4*/ 	.word	0xffffffff


	//   ....[39]....
        /*0bf8*/ 	.word	0xffffffff


	//   ....[40]....
        /*0bfc*/ 	.word	0xffffffff


	//   ....[41]....
        /*0c00*/ 	.word	0xffffffff


	//   ....[42]....
        /*0c04*/ 	.word	0xffffffff


	//   ....[43]....
        /*0c08*/ 	.word	0xffffffff


	//   ....[44]....
        /*0c0c*/ 	.word	0xffffffff


	//   ....[45]....
        /*0c10*/ 	.word	0xffffffff


	//   ....[46]....
        /*0c14*/ 	.word	0xffffffff


	//   ....[47]....
        /*0c18*/ 	.word	0xffffffff


	//   ....[48]....
        /*0c1c*/ 	.word	0xffffffff


	//   ....[49]....
        /*0c20*/ 	.word	0xffffffff


	//   ....[50]....
        /*0c24*/ 	.word	0xffffffff


	//   ....[51]....
        /*0c28*/ 	.word	0xffffffff


	//   ....[52]....
        /*0c2c*/ 	.word	0xffffffff


	//   ....[53]....
        /*0c30*/ 	.word	0xffffffff


	//   ....[54]....
        /*0c34*/ 	.word	0xffffffff


	//   ....[55]....
        /*0c38*/ 	.word	0xffffffff


	//   ....[56]....
        /*0c3c*/ 	.word	0xffffffff


	//   ....[57]....
        /*0c40*/ 	.word	0xffffffff


	//   ....[58]....
        /*0c44*/ 	.word	0xffffffff


	//   ....[59]....
        /*0c48*/ 	.word	0xffffffff


	//   ....[60]....
        /*0c4c*/ 	.word	0xffffffff


	//   ....[61]....
        /*0c50*/ 	.word	0xffffffff


	//   ....[62]....
        /*0c54*/ 	.word	0xffffffff


	//   ....[63]....
        /*0c58*/ 	.word	0xffffffff


	//   ....[64]....
        /*0c5c*/ 	.word	0xffffffff


	//   ....[65]....
        /*0c60*/ 	.word	0xffffffff


	//   ....[66]....
        /*0c64*/ 	.word	0xffffffff


	//   ....[67]....
        /*0c68*/ 	.word	0xffffffff


	//   ....[68]....
        /*0c6c*/ 	.word	0xffffffff


	//   ....[69]....
        /*0c70*/ 	.word	0xffffffff


	//   ....[70]....
        /*0c74*/ 	.word	0xffffffff


	//   ....[71]....
        /*0c78*/ 	.word	0xffffffff


	//   ....[72]....
        /*0c7c*/ 	.word	0xffffffff


	//   ....[73]....
        /*0c80*/ 	.word	0xffffffff


	//   ....[74]....
        /*0c84*/ 	.word	0xffffffff


	//   ....[75]....
        /*0c88*/ 	.word	0xffffffff


	//   ....[76]....
        /*0c8c*/ 	.word	0xffffffff


	//   ....[77]....
        /*0c90*/ 	.word	0xffffffff


	//   ....[78]....
        /*0c94*/ 	.word	0xffffffff


	//   ....[79]....
        /*0c98*/ 	.word	0xffffffff


	//   ....[80]....
        /*0c9c*/ 	.word	0xffffffff


	//   ....[81]....
        /*0ca0*/ 	.word	0xffffffff


	//   ....[82]....
        /*0ca4*/ 	.word	0xffffffff


	//   ....[83]....
        /*0ca8*/ 	.word	0xffffffff


	//   ....[84]....
        /*0cac*/ 	.word	0xffffffff


	//   ....[85]....
        /*0cb0*/ 	.word	0xffffffff


	//   ....[86]....
        /*0cb4*/ 	.word	0xffffffff


	//   ....[87]....
        /*0cb8*/ 	.word	0xffffffff


	//   ....[88]....
        /*0cbc*/ 	.word	0xffffffff


	//   ....[89]....
        /*0cc0*/ 	.word	0xffffffff


	//   ....[90]....
        /*0cc4*/ 	.word	0xffffffff


	//   ....[91]....
        /*0cc8*/ 	.word	0xffffffff


	//   ....[92]....
        /*0ccc*/ 	.word	0xffffffff


	//   ....[93]....
        /*0cd0*/ 	.word	0xffffffff


	//   ....[94]....
        /*0cd4*/ 	.word	0xffffffff


	//   ....[95]....
        /*0cd8*/ 	.word	0xffffffff


	//   ....[96]....
        /*0cdc*/ 	.word	0xffffffff


	//   ....[97]....
        /*0ce0*/ 	.word	0xffffffff


	//   ....[98]....
        /*0ce4*/ 	.word	0xffffffff


	//   ....[99]....
        /*0ce8*/ 	.word	0xffffffff


	//   ....[100]....
        /*0cec*/ 	.word	0xffffffff


	//   ....[101]....
        /*0cf0*/ 	.word	0xffffffff


	//   ....[102]....
        /*0cf4*/ 	.word	0xffffffff


	//   ....[103]....
        /*0cf8*/ 	.word	0xffffffff


	//   ....[104]....
        /*0cfc*/ 	.word	0xffffffff


	//   ....[105]....
        /*0d00*/ 	.word	0xffffffff


	//   ....[106]....
        /*0d04*/ 	.word	0xffffffff


	//   ....[107]....
        /*0d08*/ 	.word	0xffffffff


	//   ....[108]....
        /*0d0c*/ 	.word	0xffffffff


	//   ....[109]....
        /*0d10*/ 	.word	0xffffffff


	//   ....[110]....
        /*0d14*/ 	.word	0xffffffff


	//   ....[111]....
        /*0d18*/ 	.word	0xffffffff


	//   ....[112]....
        /*0d1c*/ 	.word	0xffffffff


	//   ....[113]....
        /*0d20*/ 	.word	0xffffffff


	//   ....[114]....
        /*0d24*/ 	.word	0xffffffff


	//   ....[115]....
        /*0d28*/ 	.word	0xffffffff


	//   ....[116]....
        /*0d2c*/ 	.word	0xffffffff


	//   ....[117]....
        /*0d30*/ 	.word	0xffffffff


	//   ....[118]....
        /*0d34*/ 	.word	0xffffffff


	//   ....[119]....
        /*0d38*/ 	.word	0xffffffff


	//   ....[120]....
        /*0d3c*/ 	.word	0xffffffff


	//   ....[121]....
        /*0d40*/ 	.word	0xffffffff


	//   ....[122]....
        /*0d44*/ 	.word	0xffffffff


	//   ....[123]....
        /*0d48*/ 	.word	0xffffffff


	//   ....[124]....
        /*0d4c*/ 	.word	0xffffffff


	//   ....[125]....
        /*0d50*/ 	.word	0xffffffff


	//   ....[126]....
        /*0d54*/ 	.word	0xffffffff


	//   ....[127]....
        /*0d58*/ 	.word	0xffffffff


	//   ....[128]....
        /*0d5c*/ 	.word	0xffffffff


	//   ....[129]....
        /*0d60*/ 	.word	0xffffffff


	//   ....[130]....
        /*0d64*/ 	.word	0xffffffff


	//   ....[131]....
        /*0d68*/ 	.word	0xffffffff


	//   ....[132]....
        /*0d6c*/ 	.word	0xffffffff


	//   ....[133]....
        /*0d70*/ 	.word	0xffffffff


	//   ....[134]....
        /*0d74*/ 	.word	0xffffffff


	//   ....[135]....
        /*0d78*/ 	.word	0xffffffff


	//   ....[136]....
        /*0d7c*/ 	.word	0xffffffff


	//   ....[137]....
        /*0d80*/ 	.word	0xffffffff


	//   ....[138]....
        /*0d84*/ 	.word	0xffffffff


	//   ....[139]....
        /*0d88*/ 	.word	0xffffffff


	//   ....[140]....
        /*0d8c*/ 	.word	0xffffffff


	//   ....[141]....
        /*0d90*/ 	.word	0xffffffff


	//   ....[142]....
        /*0d94*/ 	.word	0xffffffff


	//   ....[143]....
        /*0d98*/ 	.word	0xffffffff


	//   ....[144]....
        /*0d9c*/ 	.word	0xffffffff


	//   ....[145]....
        /*0da0*/ 	.word	0xffffffff


	//   ....[146]....
        /*0da4*/ 	.word	0xffffffff


	//   ....[147]....
        /*0da8*/ 	.word	0xffffffff


	//   ....[148]....
        /*0dac*/ 	.word	0x0500000f


	//   ....[149]....
        /*0db0*/ 	.word	0x0500000f


	//   ....[150]....
        /*0db4*/ 	.word	0x0500000f


	//   ....[151]....
        /*0db8*/ 	.word	0x0500000f


	//   ....[152]....
        /*0dbc*/ 	.word	0x0500000f


	//   ....[153]....
        /*0dc0*/ 	.word	0x0500000f


	//   ....[154]....
        /*0dc4*/ 	.word	0x0500000f


	//   ....[155]....
        /*0dc8*/ 	.word	0x0500000f


	//   ....[156]....
        /*0dcc*/ 	.word	0x0500000f


	//   ....[157]....
        /*0dd0*/ 	.word	0x0500000f


	//   ....[158]....
        /*0dd4*/ 	.word	0x0500000f


	//   ....[159]....
        /*0dd8*/ 	.word	0x0500000f


	//   ....[160]....
        /*0ddc*/ 	.word	0x0500000f


	//   ....[161]....
        /*0de0*/ 	.word	0x0500000f


	//   ....[162]....
        /*0de4*/ 	.word	0x0500000f


	//   ....[163]....
        /*0de8*/ 	.word	0x0500000f


	//   ....[164]....
        /*0dec*/ 	.word	0x0500000f


	//   ....[165]....
        /*0df0*/ 	.word	0x0500000f


	//   ....[166]....
        /*0df4*/ 	.word	0x0500000f


	//   ....[167]....
        /*0df8*/ 	.word	0x0500000f


	//   ....[168]....
        /*0dfc*/ 	.word	0x0500000f


	//   ....[169]....
        /*0e00*/ 	.word	0x0500000f


	//   ....[170]....
        /*0e04*/ 	.word	0x0500000f


	//   ....[171]....
        /*0e08*/ 	.word	0x0500000f


	//   ....[172]....
        /*0e0c*/ 	.word	0x0500000f


	//   ....[173]....
        /*0e10*/ 	.word	0x0500000f


	//   ....[174]....
        /*0e14*/ 	.word	0x0500000f


	//   ....[175]....
        /*0e18*/ 	.word	0x0500000f


	//   ....[176]....
        /*0e1c*/ 	.word	0x0500000f


	//   ....[177]....
        /*0e20*/ 	.word	0x0500000f


	//   ....[178]....
        /*0e24*/ 	.word	0x0500000f


	//   ....[179]....
        /*0e28*/ 	.word	0x0500000f


	//   ....[180]....
        /*0e2c*/ 	.word	0x0500000f


	//   ....[181]....
        /*0e30*/ 	.word	0x0500000f


	//   ....[182]....
        /*0e34*/ 	.word	0x0500000f


	//   ....[183]....
        /*0e38*/ 	.word	0x0500000f


	//   ....[184]....
        /*0e3c*/ 	.word	0x0500000f


	//   ....[185]....
        /*0e40*/ 	.word	0x0500000f


	//   ....[186]....
        /*0e44*/ 	.word	0x0500000f


	//   ....[187]....
        /*0e48*/ 	.word	0x0500000f


	//   ....[188]....
        /*0e4c*/ 	.word	0x0500000f


	//   ....[189]....
        /*0e50*/ 	.word	0x0500000f


	//   ....[190]....
        /*0e54*/ 	.word	0x0500000f


	//   ....[191]....
        /*0e58*/ 	.word	0x0500000f


	//   ....[192]....
        /*0e5c*/ 	.word	0x0500000f


	//   ....[193]....
        /*0e60*/ 	.word	0x0500000f


	//   ....[194]....
        /*0e64*/ 	.word	0x0500000f


	//   ....[195]....
        /*0e68*/ 	.word	0x0500000f


	//   ....[196]....
        /*0e6c*/ 	.word	0x0500000f


	//   ....[197]....
        /*0e70*/ 	.word	0x0500000f


	//   ....[198]....
        /*0e74*/ 	.word	0x0500000f


	//   ....[199]....
        /*0e78*/ 	.word	0x0500000f


	//   ....[200]....
        /*0e7c*/ 	.word	0x0500000f


	//   ....[201]....
        /*0e80*/ 	.word	0x0500000f


	//   ....[202]....
        /*0e84*/ 	.word	0x0500000f


	//   ....[203]....
        /*0e88*/ 	.word	0x0500000f


	//   ....[204]....
        /*0e8c*/ 	.word	0x0500000f


	//   ....[205]....
        /*0e90*/ 	.word	0x0500000f


	//   ....[206]....
        /*0e94*/ 	.word	0x0500000f


	//   ....[207]....
        /*0e98*/ 	.word	0x0500000f


	//   ....[208]....
        /*0e9c*/ 	.word	0x0500000f


	//   ....[209]....
        /*0ea0*/ 	.word	0x0500000f


	//   ....[210]....
        /*0ea4*/ 	.word	0x0500000f


	//   ....[211]....
        /*0ea8*/ 	.word	0x0500000f


	//   ....[212]....
        /*0eac*/ 	.word	0x0500000f


	//   ....[213]....
        /*0eb0*/ 	.word	0x0500000f


	//   ....[214]....
        /*0eb4*/ 	.word	0x0500000f


	//   ....[215]....
        /*0eb8*/ 	.word	0x0500000f


	//   ....[216]....
        /*0ebc*/ 	.word	0x0500000f


	//   ....[217]....
        /*0ec0*/ 	.word	0x0500000f


	//   ....[218]....
        /*0ec4*/ 	.word	0x0500000f


	//   ....[219]....
        /*0ec8*/ 	.word	0x0500000f


	//   ....[220]....
        /*0ecc*/ 	.word	0x0500000f


	//   ....[221]....
        /*0ed0*/ 	.word	0x0500000f


	//   ....[222]....
        /*0ed4*/ 	.word	0x0500000f


	//   ....[223]....
        /*0ed8*/ 	.word	0x0500000f


	//   ....[224]....
        /*0edc*/ 	.word	0x0500000f


	//   ....[225]....
        /*0ee0*/ 	.word	0x0500000f


	//   ....[226]....
        /*0ee4*/ 	.word	0x0500000f


	//   ....[227]....
        /*0ee8*/ 	.word	0x0500000f


	//   ....[228]....
        /*0eec*/ 	.word	0x0500000f


	//   ....[229]....
        /*0ef0*/ 	.word	0x0500000f


	//   ....[230]....
        /*0ef4*/ 	.word	0x0500000f


	//   ....[231]....
        /*0ef8*/ 	.word	0x0500000f


	//   ....[232]....
        /*0efc*/ 	.word	0x0500000f


	//   ....[233]....
        /*0f00*/ 	.word	0x0500000f


	//   ....[234]....
        /*0f04*/ 	.word	0x0500000f


	//   ....[235]....
        /*0f08*/ 	.word	0x0500000f


	//   ....[236]....
        /*0f0c*/ 	.word	0x0500000f


	//   ....[237]....
        /*0f10*/ 	.word	0x0500000f


	//   ....[238]....
        /*0f14*/ 	.word	0x0500000f


	//   ....[239]....
        /*0f18*/ 	.word	0x0500000f


	//   ....[240]....
        /*0f1c*/ 	.word	0x0500000f


	//----- nvinfo : EIATTR_COOP_GROUP_INSTR_OFFSETS
	.align		4
.L_1133:
        /*0f20*/ 	.byte	0x04, 0x28
        /*0f22*/ 	.short	(.L_1135 - .L_1134)


	//   ....[0]....
.L_1134:
        /*0f24*/ 	.word	0x00000070


	//   ....[1]....
        /*0f28*/ 	.word	0x000001a0


	//   ....[2]....
        /*0f2c*/ 	.word	0x000001f0


	//   ....[3]....
        /*0f30*/ 	.word	0x00000420


	//   ....[4]....
        /*0f34*/ 	.word	0x00000580


	//   ....[5]....
        /*0f38*/ 	.word	0x000006a0


	//   ....[6]....
        /*0f3c*/ 	.word	0x00000800


	//   ....[7]....
        /*0f40*/ 	.word	0x0000d200


	//   ....[8]....
        /*0f44*/ 	.word	0x0000d9a0


	//   ....[9]....
        /*0f48*/ 	.word	0x0000d9b0


	//   ....[10]....
        /*0f4c*/ 	.word	0x0000d9c0


	//   ....[11]....
        /*0f50*/ 	.word	0x0000d9d0


	//   ....[12]....
        /*0f54*/ 	.word	0x0000dc00


	//   ....[13]....
        /*0f58*/ 	.word	0x0000dc10


	//   ....[14]....
        /*0f5c*/ 	.word	0x0000dc20


	//   ....[15]....
        /*0f60*/ 	.word	0x0000dc30


	//   ....[16]....
        /*0f64*/ 	.word	0x00010180


	//   ....[17]....
        /*0f68*/ 	.word	0x00010190


	//   ....[18]....
        /*0f6c*/ 	.word	0x000101a0


	//   ....[19]....
        /*0f70*/ 	.word	0x000101b0


	//   ....[20]....
        /*0f74*/ 	.word	0x000102b0


	//   ....[21]....
        /*0f78*/ 	.word	0x000102d0


	//   ....[22]....
        /*0f7c*/ 	.word	0x000102e0


	//   ....[23]....
        /*0f80*/ 	.word	0x000102f0


	//   ....[24]....
        /*0f84*/ 	.word	0x00013700


	//   ....[25]....
        /*0f88*/ 	.word	0x000143c0


	//   ....[26]....
        /*0f8c*/ 	.word	0x000143d0


	//   ....[27]....
        /*0f90*/ 	.word	0x000143f0


	//   ....[28]....
        /*0f94*/ 	.word	0x000150c0


	//   ....[29]....
        /*0f98*/ 	.word	0x000150f0


	//   ....[30]....
        /*0f9c*/ 	.word	0x00018400


	//   ....[31]....
        /*0fa0*/ 	.word	0x00019020


	//   ....[32]....
        /*0fa4*/ 	.word	0x00019050


	//   ....[33]....
        /*0fa8*/ 	.word	0x00019150


	//   ....[34]....
        /*0fac*/ 	.word	0x0001a190


	//   ....[35]....
        /*0fb0*/ 	.word	0x0001a200


	//   ....[36]....
        /*0fb4*/ 	.word	0x0001dac0


	//   ....[37]....
        /*0fb8*/ 	.word	0x0001daf0


	//   ....[38]....
        /*0fbc*/ 	.word	0x0001dbd0


	//   ....[39]....
        /*0fc0*/ 	.word	0x0001dcb0


	//   ....[40]....
        /*0fc4*/ 	.word	0x000200a0


	//   ....[41]....
        /*0fc8*/ 	.word	0x00020100


	//   ....[42]....
        /*0fcc*/ 	.word	0x00020120


	//   ....[43]....
        /*0fd0*/ 	.word	0x00020140


	//   ....[44]....
        /*0fd4*/ 	.word	0x00020f50


	//   ....[45]....
        /*0fd8*/ 	.word	0x00020f80


	//   ....[46]....
        /*0fdc*/ 	.word	0x00020fb0


	//   ....[47]....
        /*0fe0*/ 	.word	0x00020fe0


	//   ....[48]....
        /*0fe4*/ 	.word	0x00021010


	//   ....[49]....
        /*0fe8*/ 	.word	0x00021040


	//   ....[50]....
        /*0fec*/ 	.word	0x00021070


	//   ....[51]....
        /*0ff0*/ 	.word	0x000210a0


	//   ....[52]....
        /*0ff4*/ 	.word	0x000210d0


	//   ....[53]....
        /*0ff8*/ 	.word	0x00021100


	//   ....[54]....
        /*0ffc*/ 	.word	0x00021130


	//   ....[55]....
        /*1000*/ 	.word	0x00021160


	//   ....[56]....
        /*1004*/ 	.word	0x00021190


	//   ....[57]....
        /*1008*/ 	.word	0x000211c0


	//   ....[58]....
        /*100c*/ 	.word	0x000211f0


	//   ....[59]....
        /*1010*/ 	.word	0x00021220


	//   ....[60]....
        /*1014*/ 	.word	0x00021250


	//   ....[61]....
        /*1018*/ 	.word	0x00021280


	//   ....[62]....
        /*101c*/ 	.word	0x000212b0


	//   ....[63]....
        /*1020*/ 	.word	0x000212e0


	//   ....[64]....
        /*1024*/ 	.word	0x00021310


	//   ....[65]....
        /*1028*/ 	.word	0x00021340


	//   ....[66]....
        /*102c*/ 	.word	0x00021370


	//   ....[67]....
        /*1030*/ 	.word	0x00021390


	//   ....[68]....
        /*1034*/ 	.word	0x000213a0


	//   ....[69]....
        /*1038*/ 	.word	0x000213b0


	//   ....[70]....
        /*103c*/ 	.word	0x000213d0


	//   ....[71]....
        /*1040*/ 	.word	0x000213e0


	//   ....[72]....
        /*1044*/ 	.word	0x000213f0


	//   ....[73]....
        /*1048*/ 	.word	0x00021400


	//   ....[74]....
        /*104c*/ 	.word	0x00021430


	//   ....[75]....
        /*1050*/ 	.word	0x00021460


	//   ....[76]....
        /*1054*/ 	.word	0x00021ac0


	//   ....[77]....
        /*1058*/ 	.word	0x00021b00


	//   ....[78]....
        /*105c*/ 	.word	0x00021b40


	//   ....[79]....
        /*1060*/ 	.word	0x00021b80


	//   ....[80]....
        /*1064*/ 	.word	0x00022260


	//   ....[81]....
        /*1068*/ 	.word	0x00022270


	//   ....[82]....
        /*106c*/ 	.word	0x00022340


	//   ....[83]....
        /*1070*/ 	.word	0x00022360


	//   ....[84]....
        /*1074*/ 	.word	0x00022430


	//   ....[85]....
        /*1078*/ 	.word	0x00022450


	//   ....[86]....
        /*107c*/ 	.word	0x00022530


	//   ....[87]....
        /*1080*/ 	.word	0x00022550


	//   ....[88]....
        /*1084*/ 	.word	0x00022e30


	//   ....[89]....
        /*1088*/ 	.word	0x00022e40


	//   ....[90]....
        /*108c*/ 	.word	0x00022fb0


	//   ....[91]....
        /*1090*/ 	.word	0x00022fc0


	//   ....[92]....
        /*1094*/ 	.word	0x00023120


	//   ....[93]....
        /*1098*/ 	.word	0x00023130


	//   ....[94]....
        /*109c*/ 	.word	0x00023290


	//   ....[95]....
        /*10a0*/ 	.word	0x000232a0


	//   ....[96]....
        /*10a4*/ 	.word	0x00023470


	//   ....[97]....
        /*10a8*/ 	.word	0x00023660


	//   ....[98]....
        /*10ac*/ 	.word	0x00023690


	//   ....[99]....
        /*10b0*/ 	.word	0x000236c0


	//   ....[100]....
        /*10b4*/ 	.word	0x000236f0


	//   ....[101]....
        /*10b8*/ 	.word	0x00023720


	//   ....[102]....
        /*10bc*/ 	.word	0x00023750


	//   ....[103]....
        /*10c0*/ 	.word	0x000238d0


	//   ....[104]....
        /*10c4*/ 	.word	0x00023900


	//   ....[105]....
        /*10c8*/ 	.word	0x00023930


	//   ....[106]....
        /*10cc*/ 	.word	0x00023960


	//   ....[107]....
        /*10d0*/ 	.word	0x00023990


	//   ....[108]....
        /*10d4*/ 	.word	0x000239c0


	//   ....[109]....
        /*10d8*/ 	.word	0x00023a70


	//   ....[110]....
        /*10dc*/ 	.word	0x00023ad0


	//   ....[111]....
        /*10e0*/ 	.word	0x00023b60


	//   ....[112]....
        /*10e4*/ 	.word	0x00024c40


	//   ....[113]....
        /*10e8*/ 	.word	0x000262e0


	//   ....[114]....
        /*10ec*/ 	.word	0x00027010


	//   ....[115]....
        /*10f0*/ 	.word	0x00027020


	//   ....[116]....
        /*10f4*/ 	.word	0x00027040


	//   ....[117]....
        /*10f8*/ 	.word	0x000270e0


	//   ....[118]....
        /*10fc*/ 	.word	0x00027110


	//   ....[119]....
        /*1100*/ 	.word	0x00027180


	//   ....[120]....
        /*1104*/ 	.word	0x000271b0


	//   ....[121]....
        /*1108*/ 	.word	0x00027220


	//   ....[122]....
        /*110c*/ 	.word	0x00027250


	//   ....[123]....
        /*1110*/ 	.word	0x000272c0


	//   ....[124]....
        /*1114*/ 	.word	0x000272f0


	//   ....[125]....
        /*1118*/ 	.word	0x00027360


	//   ....[126]....
        /*111c*/ 	.word	0x00027390


	//   ....[127]....
        /*1120*/ 	.word	0x00027400


	//   ....[128]....
        /*1124*/ 	.word	0x00027410


	//   ....[129]....
        /*1128*/ 	.word	0x00027480


	//   ....[130]....
        /*112c*/ 	.word	0x00029980


	//   ....[131]....
        /*1130*/ 	.word	0x000299b0


	//   ....[132]....
        /*1134*/ 	.word	0x000299f0


	//   ....[133]....
        /*1138*/ 	.word	0x00029a20


	//   ....[134]....
        /*113c*/ 	.word	0x00029a50


	//   ....[135]....
        /*1140*/ 	.word	0x00029a80


	//   ....[136]....
        /*1144*/ 	.word	0x00029ab0


	//   ....[137]....
        /*1148*/ 	.word	0x00029ae0


	//   ....[138]....
        /*114c*/ 	.word	0x00029c80


	//   ....[139]....
        /*1150*/ 	.word	0x00029cb0


	//   ....[140]....
        /*1154*/ 	.word	0x00029ce0


	//   ....[141]....
        /*1158*/ 	.word	0x00029d10


	//   ....[142]....
        /*115c*/ 	.word	0x00029d40


	//   ....[143]....
        /*1160*/ 	.word	0x00029d70


	//   ....[144]....
        /*1164*/ 	.word	0x00029e40


	//   ....[145]....
        /*1168*/ 	.word	0x00029e60


	//   ....[146]....
        /*116c*/ 	.word	0x00029ed0


	//   ....[147]....
        /*1170*/ 	.word	0x0002a5c0


	//   ....[148]....
        /*1174*/ 	.word	0x0002aac0


	//   ....[149]....
        /*1178*/ 	.word	0x0002ab70


	//   ....[150]....
        /*117c*/ 	.word	0x0002ac00


	//   ....[151]....
        /*1180*/ 	.word	0x0002ac50


	//   ....[152]....
        /*1184*/ 	.word	0x0002aca0


	//   ....[153]....
        /*1188*/ 	.word	0x0002ad30


	//   ....[154]....
        /*118c*/ 	.word	0x0002adc0


	//   ....[155]....
        /*1190*/ 	.word	0x0002ae10


	//   ....[156]....
        /*1194*/ 	.word	0x0002ae60


	//   ....[157]....
        /*1198*/ 	.word	0x0002af50


	//   ....[158]....
        /*119c*/ 	.word	0x0002b000


	//   ....[159]....
        /*11a0*/ 	.word	0x0002b050


	//   ....[160]....
        /*11a4*/ 	.word	0x0002b0a0


	//   ....[161]....
        /*11a8*/ 	.word	0x0002b1f0


	//   ....[162]....
        /*11ac*/ 	.word	0x0002b240


	//   ....[163]....
        /*11b0*/ 	.word	0x0002b290


	//   ....[164]....
        /*11b4*/ 	.word	0x0002b2e0


	//   ....[165]....
        /*11b8*/ 	.word	0x0002b650


	//   ....[166]....
        /*11bc*/ 	.word	0x0002b780


	//   ....[167]....
        /*11c0*/ 	.word	0x0002b8b0


	//   ....[168]....
        /*11c4*/ 	.word	0x0002b930


	//   ....[169]....
        /*11c8*/ 	.word	0x0002b990


	//   ....[170]....
        /*11cc*/ 	.word	0x0002ba10


	//   ....[171]....
        /*11d0*/ 	.word	0x0002ba70


	//   ....[172]....
        /*11d4*/ 	.word	0x0002bad0


	//   ....[173]....
        /*11d8*/ 	.word	0x0002bb30


	//   ....[174]....
        /*11dc*/ 	.word	0x0002bbb0


	//   ....[175]....
        /*11e0*/ 	.word	0x0002bc10


	//   ....[176]....
        /*11e4*/ 	.word	0x0002bc90


	//   ....[177]....
        /*11e8*/ 	.word	0x0002bcf0


	//   ....[178]....
        /*11ec*/ 	.word	0x0002bd70


	//   ....[179]....
        /*11f0*/ 	.word	0x0002bdd0


	//   ....[180]....
        /*11f4*/ 	.word	0x0002be50


	//   ....[181]....
        /*11f8*/ 	.word	0x0002beb0


	//   ....[182]....
        /*11fc*/ 	.word	0x0002bf40


	//   ....[183]....
        /*1200*/ 	.word	0x0002bfa0


	//   ....[184]....
        /*1204*/ 	.word	0x0002c020


	//   ....[185]....
        /*1208*/ 	.word	0x0002c080


	//   ....[186]....
        /*120c*/ 	.word	0x0002c0e0


	//   ....[187]....
        /*1210*/ 	.word	0x0002c140


	//   ....[188]....
        /*1214*/ 	.word	0x0002c1a0


	//   ....[189]....
        /*1218*/ 	.word	0x0002c200


	//   ....[190]....
        /*121c*/ 	.word	0x0002c280


	//   ....[191]....
        /*1220*/ 	.word	0x0002c2e0


	//   ....[192]....
        /*1224*/ 	.word	0x0002c360


	//   ....[193]....
        /*1228*/ 	.word	0x0002c3c0


	//   ....[194]....
        /*122c*/ 	.word	0x0002c440


	//   ....[195]....
        /*1230*/ 	.word	0x0002c4a0


	//   ....[196]....
        /*1234*/ 	.word	0x0002c520


	//   ....[197]....
        /*1238*/ 	.word	0x0002c610


	//   ....[198]....
        /*123c*/ 	.word	0x0002c660


	//   ....[199]....
        /*1240*/ 	.word	0x0002c6f0


	//   ....[200]....
        /*1244*/ 	.word	0x0002c780


	//   ....[201]....
        /*1248*/ 	.word	0x0002c810


	//   ....[202]....
        /*124c*/ 	.word	0x0002c8a0


	//   ....[203]....
        /*1250*/ 	.word	0x0002c930


	//   ....[204]....
        /*1254*/ 	.word	0x0002c9c0


	//   ....[205]....
        /*1258*/ 	.word	0x0002ca80


	//   ....[206]....
        /*125c*/ 	.word	0x0002cd70


	//   ....[207]....
        /*1260*/ 	.word	0x0002cf60


	//   ....[208]....
        /*1264*/ 	.word	0x0002cfb0


	//   ....[209]....
        /*1268*/ 	.word	0x0002d0b0


	//   ....[210]....
        /*126c*/ 	.word	0x0002d120


	//   ....[211]....
        /*1270*/ 	.word	0x0002d220


	//   ....[212]....
        /*1274*/ 	.word	0x0002d290


	//   ....[213]....
        /*1278*/ 	.word	0x0002d390


	//   ....[214]....
        /*127c*/ 	.word	0x0002d400


	//   ....[215]....
        /*1280*/ 	.word	0x0002d500


	//   ....[216]....
        /*1284*/ 	.word	0x0002d570


	//   ....[217]....
        /*1288*/ 	.word	0x0002d670


	//   ....[218]....
        /*128c*/ 	.word	0x0002d6e0


	//   ....[219]....
        /*1290*/ 	.word	0x0002d7e0


	//   ....[220]....
        /*1294*/ 	.word	0x0002d850


	//   ....[221]....
        /*1298*/ 	.word	0x0002d950


	//   ....[222]....
        /*129c*/ 	.word	0x0002d9a0


	//   ....[223]....
        /*12a0*/ 	.word	0x0002dc80


	//   ....[224]....
        /*12a4*/ 	.word	0x0002dd20


	//   ....[225]....
        /*12a8*/ 	.word	0x0002de50


	//   ....[226]....
        /*12ac*/ 	.word	0x0002ded0


	//   ....[227]....
        /*12b0*/ 	.word	0x0002df50


	//   ....[228]....
        /*12b4*/ 	.word	0x0002dfd0


	//   ....[229]....
        /*12b8*/ 	.word	0x0002e050


	//   ....[230]....
        /*12bc*/ 	.word	0x0002e0e0


	//   ....[231]....
        /*12c0*/ 	.word	0x0002e180


	//   ....[232]....
        /*12c4*/ 	.word	0x0002e230


	//   ....[233]....
        /*12c8*/ 	.word	0x0002e2b0


	//   ....[234]....
        /*12cc*/ 	.word	0x0002e330


	//   ....[235]....
        /*12d0*/ 	.word	0x0002e3b0


	//   ....[236]....
        /*12d4*/ 	.word	0x0002e440


	//   ....[237]....
        /*12d8*/ 	.word	0x0002e4c0


	//   ....[238]....
        /*12dc*/ 	.word	0x0002e560


	//   ....[239]....
        /*12e0*/ 	.word	0x0002e5f0


	//   ....[240]....
        /*12e4*/ 	.word	0x0002e720


	//----- nvinfo : EIATTR_REG_RECONFIG
	.align		4
.L_1135:
        /*12e8*/ 	.byte	0x01, 0x54
	.zero		2


	//----- nvinfo : EIATTR_SYSCALL_OFFSETS
	.align		4
        /*12ec*/ 	.byte	0x04, 0x46
        /*12ee*/ 	.short	(.L_1137 - .L_1136)


	//   ....[0]....
.L_1136:
        /*12f0*/ 	.word	0x00001bc0


	//   ....[1]....
        /*12f4*/ 	.word	0x00001d10


	//   ....[2]....
        /*12f8*/ 	.word	0x0000d3c0


	//   ....[3]....
        /*12fc*/ 	.word	0x0000d700


	//   ....[4]....
        /*1300*/ 	.word	0x00025cf0


	//   ....[5]....
        /*1304*/ 	.word	0x00025e90


	//   ....[6]....
        /*1308*/ 	.word	0x00026000


	//   ....[7]....
        /*130c*/ 	.word	0x00026150


	//   ....[8]....
        /*1310*/ 	.word	0x00026c10


	//----- nvinfo : EIATTR_MBARRIER_INSTR_OFFSETS
	.align		4
.L_1137:
        /*1314*/ 	.byte	0x04, 0x39
        /*1316*/ 	.short	(.L_1139 - .L_1138)


	//   ....[0]....
.L_1138:
        /*1318*/ 	.word	0x000002d0
        /*131c*/ 	.word	0x000000ff
        /*1320*/ 	.word	0x0002e800
        /*1324*/ 	.short	0x0100
        /*1326*/ 	.byte	0x08
	.zero		1


	//   ....[1]....
        /*1328*/ 	.word	0x000002e0
        /*132c*/ 	.word	0x000000ff
        /*1330*/ 	.word	0x0002e820
        /*1334*/ 	.short	0x0100
        /*1336*/ 	.byte	0x08
	.zero		1


	//   ....[2]....
        /*1338*/ 	.word	0x000003d0
        /*133c*/ 	.word	0x000000ff
        /*1340*/ 	.word	0x0002e830
        /*1344*/ 	.short	0x0100
        /*1346*/ 	.byte	0x08
	.zero		1


	//   ....[3]....
        /*1348*/ 	.word	0x000003e0
        /*134c*/ 	.word	0x000000ff
        /*1350*/ 	.word	0x0002e840
        /*1354*/ 	.short	0x0100
        /*1356*/ 	.byte	0x08
	.zero		1


	//   ....[4]....
        /*1358*/ 	.word	0x000003f0
        /*135c*/ 	.word	0x000000ff
        /*1360*/ 	.word	0x0002e838
        /*1364*/ 	.short	0x0100
        /*1366*/ 	.byte	0x08
	.zero		1


	//   ....[5]....
        /*1368*/ 	.word	0x00000400
        /*136c*/ 	.word	0x000000ff
        /*1370*/ 	.word	0x0002e848
        /*1374*/ 	.short	0x0100
        /*1376*/ 	.byte	0x08
	.zero		1


	//   ....[6]....
        /*1378*/ 	.word	0x00000530
        /*137c*/ 	.word	0x000000ff
        /*1380*/ 	.word	0x0002e850
        /*1384*/ 	.short	0x0100
        /*1386*/ 	.byte	0x08
	.zero		1


	//   ....[7]....
        /*1388*/ 	.word	0x00000540
        /*138c*/ 	.word	0x000000ff
        /*1390*/ 	.word	0x0002e860
        /*1394*/ 	.short	0x0100
        /*1396*/ 	.byte	0x08
	.zero		1


	//   ....[8]....
        /*1398*/ 	.word	0x00000550
        /*139c*/ 	.word	0x000000ff
        /*13a0*/ 	.word	0x0002e858
        /*13a4*/ 	.short	0x0100
        /*13a6*/ 	.byte	0x08
	.zero		1


	//   ....[9]....
        /*13a8*/ 	.word	0x00000560
        /*13ac*/ 	.word	0x000000ff
        /*13b0*/ 	.word	0x0002e868
        /*13b4*/ 	.short	0x0100
        /*13b6*/ 	.byte	0x08
	.zero		1


	//   ....[10]....
        /*13b8*/ 	.word	0x00000650
        /*13bc*/ 	.word	0x000000ff
        /*13c0*/ 	.word	0x0002e870
        /*13c4*/ 	.short	0x0100
        /*13c6*/ 	.byte	0x06
	.zero		1


	//   ....[11]....
        /*13c8*/ 	.word	0x00000660
        /*13cc*/ 	.word	0x000000ff
        /*13d0*/ 	.word	0x0002e880
        /*13d4*/ 	.short	0x0100
        /*13d6*/ 	.byte	0x06
	.zero		1


	//   ....[12]....
        /*13d8*/ 	.word	0x00000670
        /*13dc*/ 	.word	0x000000ff
        /*13e0*/ 	.word	0x0002e878
        /*13e4*/ 	.short	0x0100
        /*13e6*/ 	.byte	0x06
	.zero		1


	//   ....[13]....
        /*13e8*/ 	.word	0x00000680
        /*13ec*/ 	.word	0x000000ff
        /*13f0*/ 	.word	0x0002e888
        /*13f4*/ 	.short	0x0100
        /*13f6*/ 	.byte	0x06
	.zero		1


	//   ....[14]....
        /*13f8*/ 	.word	0x000007b0
        /*13fc*/ 	.word	0x000000ff
        /*1400*/ 	.word	0x0002e890
        /*1404*/ 	.short	0x0100
        /*1406*/ 	.byte	0x08
	.zero		1


	//   ....[15]....
        /*1408*/ 	.word	0x000007c0
        /*140c*/ 	.word	0x000000ff
        /*1410*/ 	.word	0x0002e8a0
        /*1414*/ 	.short	0x0100
        /*1416*/ 	.byte	0x08
	.zero		1


	//   ....[16]....
        /*1418*/ 	.word	0x000007d0
        /*141c*/ 	.word	0x000000ff
        /*1420*/ 	.word	0x0002e898
        /*1424*/ 	.short	0x0100
        /*1426*/ 	.byte	0x08
	.zero		1


	//   ....[17]....
        /*1428*/ 	.word	0x000007e0
        /*142c*/ 	.word	0x000000ff
        /*1430*/ 	.word	0x0002e8a8
        /*1434*/ 	.short	0x0100
        /*1436*/ 	.byte	0x08
	.zero		1


	//   ....[18]....
        /*1438*/ 	.word	0x00000910
        /*143c*/ 	.word	0x000000ff
        /*1440*/ 	.word	0x0002e8b0
        /*1444*/ 	.short	0x0100
        /*1446*/ 	.byte	0x08
	.zero		1


	//   ....[19]....
        /*1448*/ 	.word	0x00000920
        /*144c*/ 	.word	0x000000ff
        /*1450*/ 	.word	0x0002e8c0
        /*1454*/ 	.short	0x0100
        /*1456*/ 	.byte	0x08
	.zero		1


	//   ....[20]....
        /*1458*/ 	.word	0x00000930
        /*145c*/ 	.word	0x000000ff
        /*1460*/ 	.word	0x0002e8b8
        /*1464*/ 	.short	0x0100
        /*1466*/ 	.byte	0x08
	.zero		1


	//   ....[21]....
        /*1468*/ 	.word	0x00000940
        /*146c*/ 	.word	0x000000ff
        /*1470*/ 	.word	0x0002e8c8
        /*1474*/ 	.short	0x0100
        /*1476*/ 	.byte	0x08
	.zero		1


	//   ....[22]....
        /*1478*/ 	.word	0x00003350
        /*147c*/ 	.word	0x0000006e
        /*1480*/ 	.word	0x0002e890
        /*1484*/ 	.short	0x010a
        /*1486*/ 	.byte	0x3f
	.zero		1


	//   ....[23]....
        /*1488*/ 	.word	0x00007810
        /*148c*/ 	.word	0x0000006e
        /*1490*/ 	.word	0x0002e890
        /*1494*/ 	.short	0x010a
        /*1496*/ 	.byte	0x3f
	.zero		1


	//   ....[24]....
        /*1498*/ 	.word	0x0000bb20
        /*149c*/ 	.word	0x0000006e
        /*14a0*/ 	.word	0x0002e890
        /*14a4*/ 	.short	0x010a
        /*14a6*/ 	.byte	0x3f
	.zero		1


	//   ....[25]....
        /*14a8*/ 	.word	0x0000c2c0
        /*14ac*/ 	.word	0x00000030
        /*14b0*/ 	.word	0x00000000
        /*14b4*/ 	.short	0x0101
        /*14b6*/ 	.byte	0x3f
	.zero		1


	//   ....[26]....
        /*14b8*/ 	.word	0x0000c300
        /*14bc*/ 	.word	0x0000006e
        /*14c0*/ 	.word	0x0002e8b0
        /*14c4*/ 	.short	0x010a
        /*14c6*/ 	.byte	0x3f
	.zero		1


	//   ....[27]....
        /*14c8*/ 	.word	0x0000cac0
        /*14cc*/ 	.word	0x0000006e
        /*14d0*/ 	.word	0x00000000
        /*14d4*/ 	.short	0x0101
        /*14d6*/ 	.byte	0x3f
	.zero		1


	//   ....[28]....
        /*14d8*/ 	.word	0x0000d480
        /*14dc*/ 	.word	0x00000010
        /*14e0*/ 	.word	0x0002e800
        /*14e4*/ 	.short	0x010a
        /*14e6*/ 	.byte	0x3f
	.zero		1


	//   ....[29]....
        /*14e8*/ 	.word	0x0000d4d0
        /*14ec*/ 	.word	0x00000010
        /*14f0*/ 	.word	0x0002e800
        /*14f4*/ 	.short	0x010a
        /*14f6*/ 	.byte	0x3f
	.zero		1


	//   ....[30]....
        /*14f8*/ 	.word	0x0000dfa0
        /*14fc*/ 	.word	0x00000010
        /*1500*/ 	.word	0x0002e800
        /*1504*/ 	.short	0x010a
        /*1506*/ 	.byte	0x3f
	.zero		1


	//   ....[31]....
        /*1508*/ 	.word	0x00010590
        /*150c*/ 	.word	0x00000010
        /*1510*/ 	.word	0x0002e800
        /*1514*/ 	.short	0x010a
        /*1516*/ 	.byte	0x3f
	.zero		1


	//   ....[32]....
        /*1518*/ 	.word	0x000126d0
        /*151c*/ 	.word	0x00000088
        /*1520*/ 	.word	0x0002e830
        /*1524*/ 	.short	0x010a
        /*1526*/ 	.byte	0x3f
	.zero		1


	//   ....[33]....
        /*1528*/ 	.word	0x00012770
        /*152c*/ 	.word	0x00000088
        /*1530*/ 	.word	0x0002e830
        /*1534*/ 	.short	0x010a
        /*1536*/ 	.byte	0x3f
	.zero		1


	//   ....[34]....
        /*1538*/ 	.word	0x000166d0
        /*153c*/ 	.word	0x00000088
        /*1540*/ 	.word	0x00000000
        /*1544*/ 	.short	0x0101
        /*1546*/ 	.byte	0x3f
	.zero		1


	//   ....[35]....
        /*1548*/ 	.word	0x00016bf0
        /*154c*/ 	.word	0x00000003
        /*1550*/ 	.word	0x0002e830
        /*1554*/ 	.short	0x010a
        /*1556*/ 	.byte	0x3f
	.zero		1


	//   ....[36]....
        /*1558*/ 	.word	0x00016c40
        /*155c*/ 	.word	0x00000003
        /*1560*/ 	.word	0x0002e830
        /*1564*/ 	.short	0x010a
        /*1566*/ 	.byte	0x3f
	.zero		1


	//   ....[37]....
        /*1568*/ 	.word	0x00018160
        /*156c*/ 	.word	0x00000003
        /*1570*/ 	.word	0x0002e850
        /*1574*/ 	.short	0x010a
        /*1576*/ 	.byte	0x3f
	.zero		1


	//   ....[38]....
        /*1578*/ 	.word	0x000181a0
        /*157c*/ 	.word	0x00000003
        /*1580*/ 	.word	0x0002e850
        /*1584*/ 	.short	0x010a
        /*1586*/ 	.byte	0x3f
	.zero		1


	//   ....[39]....
        /*1588*/ 	.word	0x0001b110
        /*158c*/ 	.word	0x0000000e
        /*1590*/ 	.word	0x00000000
        /*1594*/ 	.short	0x0101
        /*1596*/ 	.byte	0x3f
	.zero		1


	//   ....[40]....
        /*1598*/ 	.word	0x0001bad0
        /*159c*/ 	.word	0x00000069
        /*15a0*/ 	.word	0x00000000
        /*15a4*/ 	.short	0x0101
        /*15a6*/ 	.byte	0x3f
	.zero		1


	//   ....[41]....
        /*15a8*/ 	.word	0x0001bc40
        /*15ac*/ 	.word	0x00000000
        /*15b0*/ 	.word	0x0002e830
        /*15b4*/ 	.short	0x010a
        /*15b6*/ 	.byte	0x3f
	.zero		1


	//   ....[42]....
        /*15b8*/ 	.word	0x0001bc90
        /*15bc*/ 	.word	0x00000000
        /*15c0*/ 	.word	0x0002e830
        /*15c4*/ 	.short	0x010a
        /*15c6*/ 	.byte	0x3f
	.zero		1


	//   ....[43]....
        /*15c8*/ 	.word	0x0001d1a0
        /*15cc*/ 	.word	0x00000003
        /*15d0*/ 	.word	0x0002e850
        /*15d4*/ 	.short	0x010a
        /*15d6*/ 	.byte	0x3f
	.zero		1


	//   ....[44]....
        /*15d8*/ 	.word	0x0001d1e0
        /*15dc*/ 	.word	0x00000003
        /*15e0*/ 	.word	0x0002e850
        /*15e4*/ 	.short	0x010a
        /*15e6*/ 	.byte	0x3f
	.zero		1


	//   ....[45]....
        /*15e8*/ 	.word	0x0001f080
        /*15ec*/ 	.word	0x0000000e
        /*15f0*/ 	.word	0x00000000
        /*15f4*/ 	.short	0x0101
        /*15f6*/ 	.byte	0x3f
	.zero		1


	//   ....[46]....
        /*15f8*/ 	.word	0x0001fb90
        /*15fc*/ 	.word	0x00000067
        /*1600*/ 	.word	0x00000000
        /*1604*/ 	.short	0x0101
        /*1606*/ 	.byte	0x3f
	.zero		1


	//   ....[47]....
        /*1608*/ 	.word	0x0001fc10
        /*160c*/ 	.word	0x0000000d
        /*1610*/ 	.word	0x0002e850
        /*1614*/ 	.short	0x010a
        /*1616*/ 	.byte	0x3f
	.zero		1


	//   ....[48]....
        /*1618*/ 	.word	0x0001fc90
        /*161c*/ 	.word	0x0000000d
        /*1620*/ 	.word	0x0002e850
        /*1624*/ 	.short	0x010a
        /*1626*/ 	.byte	0x3f
	.zero		1


	//   ....[49]....
        /*1628*/ 	.word	0x000207f0
        /*162c*/ 	.word	0x00000000
        /*1630*/ 	.word	0x00000000
        /*1634*/ 	.short	0x0101
        /*1636*/ 	.byte	0x3f
	.zero		1


	//   ....[50]....
        /*1638*/ 	.word	0x00022250
        /*163c*/ 	.word	0x00000000
        /*1640*/ 	.word	0x00000000
        /*1644*/ 	.short	0x0101
        /*1646*/ 	.byte	0x3f
	.zero		1


	//   ....[51]....
        /*1648*/ 	.word	0x00024d30
        /*164c*/ 	.word	0x00000005
        /*1650*/ 	.word	0x0002e820
        /*1654*/ 	.short	0x010a
        /*1656*/ 	.byte	0x3f
	.zero		1


	//   ....[52]....
        /*1658*/ 	.word	0x00024e20
        /*165c*/ 	.word	0x00000006
        /*1660*/ 	.word	0x0002e8a0
        /*1664*/ 	.short	0x010a
        /*1666*/ 	.byte	0x3f
	.zero		1


	//   ....[53]....
        /*1668*/ 	.word	0x00025070
        /*166c*/ 	.word	0x00000006
        /*1670*/ 	.word	0x0002e8c0
        /*1674*/ 	.short	0x010a
        /*1676*/ 	.byte	0x3f
	.zero		1


	//   ....[54]....
        /*1678*/ 	.word	0x00025430
        /*167c*/ 	.word	0x00000004
        /*1680*/ 	.word	0x0002e8a0
        /*1684*/ 	.short	0x010a
        /*1686*/ 	.byte	0x3f
	.zero		1


	//   ....[55]....
        /*1688*/ 	.word	0x00025670
        /*168c*/ 	.word	0x00000004
        /*1690*/ 	.word	0x0002e8c0
        /*1694*/ 	.short	0x010a
        /*1696*/ 	.byte	0x3f
	.zero		1


	//   ....[56]....
        /*1698*/ 	.word	0x000265c0
        /*169c*/ 	.word	0x00000000
        /*16a0*/ 	.word	0x0002e880
        /*16a4*/ 	.short	0x010a
        /*16a6*/ 	.byte	0x3f
	.zero		1


	//   ....[57]....
        /*16a8*/ 	.word	0x00026790
        /*16ac*/ 	.word	0x00000000
        /*16b0*/ 	.word	0x0002e840
        /*16b4*/ 	.short	0x010a
        /*16b6*/ 	.byte	0x3f
	.zero		1


	//   ....[58]....
        /*16b8*/ 	.word	0x00027540
        /*16bc*/ 	.word	0x00000009
        /*16c0*/ 	.word	0x0002e800
        /*16c4*/ 	.short	0x0107
        /*16c6*/ 	.byte	0x3f
	.zero		1


	//   ....[59]....
        /*16c8*/ 	.word	0x00027640
        /*16cc*/ 	.word	0x00000002
        /*16d0*/ 	.word	0x0002e800
        /*16d4*/ 	.short	0x0101
        /*16d6*/ 	.byte	0x3f
	.zero		1


	//   ....[60]....
        /*16d8*/ 	.word	0x00027660
        /*16dc*/ 	.word	0x00000002
        /*16e0*/ 	.word	0x0002e820
        /*16e4*/ 	.short	0x010a
        /*16e6*/ 	.byte	0x3f
	.zero		1


	//   ....[61]....
        /*16e8*/ 	.word	0x000279c0
        /*16ec*/ 	.word	0x00000006
        /*16f0*/ 	.word	0x0002e880
        /*16f4*/ 	.short	0x010a
        /*16f6*/ 	.byte	0x3f
	.zero		1


	//   ....[62]....
        /*16f8*/ 	.word	0x00027c20
        /*16fc*/ 	.word	0x00000006
        /*1700*/ 	.word	0x0002e840
        /*1704*/ 	.short	0x010a
        /*1706*/ 	.byte	0x3f
	.zero		1


	//   ....[63]....
        /*1708*/ 	.word	0x00027f10
        /*170c*/ 	.word	0x00000003
        /*1710*/ 	.word	0x0002e870
        /*1714*/ 	.short	0x010a
        /*1716*/ 	.byte	0x3f
	.zero		1


	//   ....[64]....
        /*1718*/ 	.word	0x00027f80
        /*171c*/ 	.word	0x00000003
        /*1720*/ 	.word	0x0002e860
        /*1724*/ 	.short	0x010a
        /*1726*/ 	.byte	0x3f
	.zero		1


	//   ....[65]....
        /*1728*/ 	.word	0x00028a00
        /*172c*/ 	.word	0x00000003
        /*1730*/ 	.word	0x0002e850
        /*1734*/ 	.short	0x0101
        /*1736*/ 	.byte	0x3f
	.zero		1


	//   ....[66]....
        /*1738*/ 	.word	0x00028a80
        /*173c*/ 	.word	0x00000003
        /*1740*/ 	.word	0x00000000
        /*1744*/ 	.short	0x0101
        /*1746*/ 	.byte	0x3f
	.zero		1


	//   ....[67]....
        /*1748*/ 	.word	0x00028cc0
        /*174c*/ 	.word	0x00000000
        /*1750*/ 	.word	0x0002e870
        /*1754*/ 	.short	0x010a
        /*1756*/ 	.byte	0x3f
	.zero		1


	//   ....[68]....
        /*1758*/ 	.word	0x00028d30
        /*175c*/ 	.word	0x00000000
        /*1760*/ 	.word	0x0002e860
        /*1764*/ 	.short	0x010a
        /*1766*/ 	.byte	0x3f
	.zero		1


	//   ....[69]....
        /*1768*/ 	.word	0x00029710
        /*176c*/ 	.word	0x00000000
        /*1770*/ 	.word	0x0002e850
        /*1774*/ 	.short	0x0101
        /*1776*/ 	.byte	0x3f
	.zero		1


	//   ....[70]....
        /*1778*/ 	.word	0x00029750
        /*177c*/ 	.word	0x00000000
        /*1780*/ 	.word	0x00000000
        /*1784*/ 	.short	0x0101
        /*1786*/ 	.byte	0x3f
	.zero		1


	//   ....[71]....
        /*1788*/ 	.word	0x0002a540
        /*178c*/ 	.word	0x00000000
        /*1790*/ 	.word	0x0002e820
        /*1794*/ 	.short	0x010a
        /*1796*/ 	.byte	0x3f
	.zero		1


	//   ....[72]....
        /*1798*/ 	.word	0x0002a6f0
        /*179c*/ 	.word	0x00000006
        /*17a0*/ 	.word	0x00000000
        /*17a4*/ 	.short	0x010a
        /*17a6*/ 	.byte	0x3f
	.zero		1


	//   ....[73]....
        /*17a8*/ 	.word	0x0002a760
        /*17ac*/ 	.word	0x00000007
        /*17b0*/ 	.word	0x00000000
        /*17b4*/ 	.short	0x010a
        /*17b6*/ 	.byte	0x3f
	.zero		1


	//   ....[74]....
        /*17b8*/ 	.word	0x0002a7c0
        /*17bc*/ 	.word	0x00000004
        /*17c0*/ 	.word	0x0002e860
        /*17c4*/ 	.short	0x010a
        /*17c6*/ 	.byte	0x3f
	.zero		1


	//   ....[75]....
        /*17c8*/ 	.word	0x0002a810
        /*17cc*/ 	.word	0x00000003
        /*17d0*/ 	.word	0x0002e860
        /*17d4*/ 	.short	0x010a
        /*17d6*/ 	.byte	0x3f
	.zero		1


	//   ....[76]....
        /*17d8*/ 	.word	0x0002a850
        /*17dc*/ 	.word	0x00000004
        /*17e0*/ 	.word	0x0002e880
        /*17e4*/ 	.short	0x010a
        /*17e6*/ 	.byte	0x3f
	.zero		1


	//   ....[77]....
        /*17e8*/ 	.word	0x0002a870
        /*17ec*/ 	.word	0x00000003
        /*17f0*/ 	.word	0x0002e880
        /*17f4*/ 	.short	0x010a
        /*17f6*/ 	.byte	0x3f
	.zero		1


	//   ....[78]....
        /*17f8*/ 	.word	0x0002a8d0
        /*17fc*/ 	.word	0x0000006e
        /*1800*/ 	.word	0x0002e890
        /*1804*/ 	.short	0x010a
        /*1806*/ 	.byte	0x3f
	.zero		1


	//   ....[79]....
        /*1808*/ 	.word	0x0002a920
        /*180c*/ 	.word	0x0000006e
        /*1810*/ 	.word	0x0002e890
        /*1814*/ 	.short	0x010a
        /*1816*/ 	.byte	0x3f
	.zero		1


	//   ....[80]....
        /*1818*/ 	.word	0x0002a970
        /*181c*/ 	.word	0x0000006e
        /*1820*/ 	.word	0x0002e890
        /*1824*/ 	.short	0x010a
        /*1826*/ 	.byte	0x3f
	.zero		1


	//   ....[81]....
        /*1828*/ 	.word	0x0002a9c0
        /*182c*/ 	.word	0x0000006e
        /*1830*/ 	.word	0x0002e8b0
        /*1834*/ 	.short	0x010a
        /*1836*/ 	.byte	0x3f
	.zero		1


	//   ....[82]....
        /*1838*/ 	.word	0x0002ae90
        /*183c*/ 	.word	0x00000010
        /*1840*/ 	.word	0x0002e800
        /*1844*/ 	.short	0x010a
        /*1846*/ 	.byte	0x3f
	.zero		1


	//   ....[83]....
        /*1848*/ 	.word	0x0002b3a0
        /*184c*/ 	.word	0x00000010
        /*1850*/ 	.word	0x0002e800
        /*1854*/ 	.short	0x010a
        /*1856*/ 	.byte	0x3f
	.zero		1


	//   ....[84]....
        /*1858*/ 	.word	0x0002b3f0
        /*185c*/ 	.word	0x00000088
        /*1860*/ 	.word	0x0002e830
        /*1864*/ 	.short	0x010a
        /*1866*/ 	.byte	0x3f
	.zero		1


	//   ....[85]....
        /*1868*/ 	.word	0x0002b440
        /*186c*/ 	.word	0x00000003
        /*1870*/ 	.word	0x0002e830
        /*1874*/ 	.short	0x010a
        /*1876*/ 	.byte	0x3f
	.zero		1


	//   ....[86]....
        /*1878*/ 	.word	0x0002b490
        /*187c*/ 	.word	0x00000003
        /*1880*/ 	.word	0x0002e850
        /*1884*/ 	.short	0x010a
        /*1886*/ 	.byte	0x3f
	.zero		1


	//   ....[87]....
        /*1888*/ 	.word	0x0002b4e0
        /*188c*/ 	.word	0x00000000
        /*1890*/ 	.word	0x0002e830
        /*1894*/ 	.short	0x010a
        /*1896*/ 	.byte	0x3f
	.zero		1


	//   ....[88]....
        /*1898*/ 	.word	0x0002b530
        /*189c*/ 	.word	0x00000003
        /*18a0*/ 	.word	0x0002e850
        /*18a4*/ 	.short	0x010a
        /*18a6*/ 	.byte	0x3f
	.zero		1


	//   ....[89]....
        /*18a8*/ 	.word	0x0002b580
        /*18ac*/ 	.word	0x0000000d
        /*18b0*/ 	.word	0x0002e850
        /*18b4*/ 	.short	0x010a
        /*18b6*/ 	.byte	0x3f
	.zero		1


	//   ....[90]....
        /*18b8*/ 	.word	0x0002cb50
        /*18bc*/ 	.word	0x00000004
        /*18c0*/ 	.word	0x0002e820
        /*18c4*/ 	.short	0x010a
        /*18c6*/ 	.byte	0x3f
	.zero		1


	//   ....[91]....
        /*18c8*/ 	.word	0x0002cba0
        /*18cc*/ 	.word	0x00000006
        /*18d0*/ 	.word	0x0002e8a0
        /*18d4*/ 	.short	0x010a
        /*18d6*/ 	.byte	0x3f
	.zero		1


	//   ....[92]....
        /*18d8*/ 	.word	0x0002cbf0
        /*18dc*/ 	.word	0x00000006
        /*18e0*/ 	.word	0x0002e8c0
        /*18e4*/ 	.short	0x010a
        /*18e6*/ 	.byte	0x3f
	.zero		1


	//   ....[93]....
        /*18e8*/ 	.word	0x0002cc40
        /*18ec*/ 	.word	0x00000004
        /*18f0*/ 	.word	0x0002e8a0
        /*18f4*/ 	.short	0x010a
        /*18f6*/ 	.byte	0x3f
	.zero		1


	//   ....[94]....
        /*18f8*/ 	.word	0x0002cc90
        /*18fc*/ 	.word	0x00000004
        /*1900*/ 	.word	0x0002e8c0
        /*1904*/ 	.short	0x010a
        /*1906*/ 	.byte	0x3f
	.zero		1


	//   ....[95]....
        /*1908*/ 	.word	0x0002ce30
        /*190c*/ 	.word	0x00000000
        /*1910*/ 	.word	0x0002e880
        /*1914*/ 	.short	0x010a
        /*1916*/ 	.byte	0x3f
	.zero		1


	//   ....[96]....
        /*1918*/ 	.word	0x0002ce80
        /*191c*/ 	.word	0x00000000
        /*1920*/ 	.word	0x0002e840
        /*1924*/ 	.short	0x010a
        /*1926*/ 	.byte	0x3f
	.zero		1


	//   ....[97]....
        /*1928*/ 	.word	0x0002d9f0
        /*192c*/ 	.word	0x00000002
        /*1930*/ 	.word	0x0002e820
        /*1934*/ 	.short	0x010a
        /*1936*/ 	.byte	0x3f
	.zero		1


	//   ....[98]....
        /*1938*/ 	.word	0x0002da40
        /*193c*/ 	.word	0x00000006
        /*1940*/ 	.word	0x0002e880
        /*1944*/ 	.short	0x010a
        /*1946*/ 	.byte	0x3f
	.zero		1


	//   ....[99]....
        /*1948*/ 	.word	0x0002da90
        /*194c*/ 	.word	0x00000006
        /*1950*/ 	.word	0x0002e840
        /*1954*/ 	.short	0x010a
        /*1956*/ 	.byte	0x3f
	.zero		1


	//   ....[100]....
        /*1958*/ 	.word	0x0002dae0
        /*195c*/ 	.word	0x00000003
        /*1960*/ 	.word	0x0002e870
        /*1964*/ 	.short	0x010a
        /*1966*/ 	.byte	0x3f
	.zero		1


	//   ....[101]....
        /*1968*/ 	.word	0x0002db30
        /*196c*/ 	.word	0x00000003
        /*1970*/ 	.word	0x0002e860
        /*1974*/ 	.short	0x010a
        /*1976*/ 	.byte	0x3f
	.zero		1


	//   ....[102]....
        /*1978*/ 	.word	0x0002db80
        /*197c*/ 	.word	0x00000000
        /*1980*/ 	.word	0x0002e870
        /*1984*/ 	.short	0x010a
        /*1986*/ 	.byte	0x3f
	.zero		1


	//   ....[103]....
        /*1988*/ 	.word	0x0002dbd0
        /*198c*/ 	.word	0x00000000
        /*1990*/ 	.word	0x0002e860
        /*1994*/ 	.short	0x010a
        /*1996*/ 	.byte	0x3f
	.zero		1


	//   ....[104]....
        /*1998*/ 	.word	0x0002e640
        /*199c*/ 	.word	0x00000000
        /*19a0*/ 	.word	0x0002e820
        /*19a4*/ 	.short	0x010a
        /*19a6*/ 	.byte	0x3f
	.zero		1


	//   ....[105]....
        /*19a8*/ 	.word	0x0002e7e0
        /*19ac*/ 	.word	0x00000006
        /*19b0*/ 	.word	0x00000000
        /*19b4*/ 	.short	0x010a
        /*19b6*/ 	.byte	0x3f
	.zero		1


	//   ....[106]....
        /*19b8*/ 	.word	0x0002e830
        /*19bc*/ 	.word	0x00000007
        /*19c0*/ 	.word	0x00000000
        /*19c4*/ 	.short	0x010a
        /*19c6*/ 	.byte	0x3f
	.zero		1


	//   ....[107]....
        /*19c8*/ 	.word	0x0002e880
        /*19cc*/ 	.word	0x00000004
        /*19d0*/ 	.word	0x0002e860
        /*19d4*/ 	.short	0x010a
        /*19d6*/ 	.byte	0x3f
	.zero		1


	//   ....[108]....
        /*19d8*/ 	.word	0x0002e8d0
        /*19dc*/ 	.word	0x00000003
        /*19e0*/ 	.word	0x0002e860
        /*19e4*/ 	.short	0x010a
        /*19e6*/ 	.byte	0x3f
	.zero		1


	//   ....[109]....
        /*19e8*/ 	.word	0x0002e920
        /*19ec*/ 	.word	0x00000004
        /*19f0*/ 	.word	0x0002e880
        /*19f4*/ 	.short	0x010a
        /*19f6*/ 	.byte	0x3f
	.zero		1


	//----- nvinfo : EIATTR_NUM_MBARRIERS
	.align		4
.L_1139:
        /*19f8*/ 	.byte	0x03, 0x38
        /*19fa*/ 	.short	0x0016


	//----- nvinfo : EIATTR_EXIT_INSTR_OFFSETS
	.align		4
        /*19fc*/ 	.byte	0x04, 0x1c
        /*19fe*/ 	.short	(.L_1141 - .L_1140)


	//   ....[0]....
.L_1140:
        /*1a00*/ 	.word	0x0002a8c0


	//----- nvinfo : EIATTR_MAX_THREADS
	.align		4
.L_1141:
        /*1a04*/ 	.byte	0x04, 0x05
        /*1a06*/ 	.short	(.L_1143 - .L_1142)
.L_1142:
        /*1a08*/ 	.word	0x00000180
        /*1a0c*/ 	.word	0x00000001
        /*1a10*/ 	.word	0x00000001


	//----- nvinfo : EIATTR_CRS_STACK_SIZE
	.align		4
.L_1143:
        /*1a14*/ 	.byte	0x04, 0x1e
        /*1a16*/ 	.short	(.L_1145 - .L_1144)
.L_1144:
        /*1a18*/ 	.word	0x00000000


	//----- nvinfo : EIATTR_CBANK_PARAM_SIZE
	.align		4
.L_1145:
        /*1a1c*/ 	.byte	0x03, 0x19
        /*1a1e*/ 	.short	0x0af0


	//----- nvinfo : EIATTR_PARAM_CBANK
	.align		4
        /*1a20*/ 	.byte	0x04, 0x0a
        /*1a22*/ 	.short	(.L_1147 - .L_1146)
	.align		4
.L_1146:
        /*1a24*/ 	.word	index@(.nv.constant0._ZN7cutlass13device_kernelIN5flash11enable_sm90INS1_16FlashAttnFwdSm90INS1_25CollectiveMainloopFwdSm90ILi2EN4cute5tupleIJNS5_1CILi1EEES8_S8_EEENS6_IJNS7_ILi128EEENS7_ILi224EEESA_EEELi128ENS_12float_e4m3_tEfNS_4arch4Sm90ELb1ELb0ELb0ELb1ELb0ELb1ELb0ELb1ELb1ELb1ELb0ELb0EEENS1_21CollectiveEpilogueFwdINS6_IJSA_SA_SB_EEES9_NS_10bfloat16_tESF_Li256ELb1ELb1ELb0ELb1EEENS1_36VarlenDynamicPersistentTileSchedulerILi128ELi224ELi256ELi128ELb0ELb1ELb1ELb1ELb1ELb1EEEEEEEEEvNT_6ParamsE)
        /*1a28*/ 	.short	0x0210
        /*1a2a*/ 	.short	0x0af0


	//----- nvinfo : EIATTR_SW_WAR
	.align		4
.L_1147:
        /*1a2c*/ 	.byte	0x04, 0x36
        /*1a2e*/ 	.short	(.L_1149 - .L_1148)
.L_1148:
        /*1a30*/ 	.word	0x00000008
.L_1149:


//--------------------- .nv.info._ZN7cutlass13device_kernelIN5flash11enable_sm90INS1_16FlashAttnFwdSm90INS1_25CollectiveMainloopFwdSm90ILi2EN4cute5tupleIJNS5_1CILi1EEES8_S8_EEENS6_IJNS7_ILi192EEENS7_ILi128EEENS7_ILi96EEEEEELi96ENS_12float_e4m3_tEfNS_4arch4Sm90ELb0ELb0ELb0ELb0ELb0ELb0ELb0ELb1ELb1ELb1ELb0ELb0EEENS1_21CollectiveEpilogueFwdINS6_IJSA_SC_SB_EEES9_NS_10bfloat16_tESG_Li384ELb0ELb1ELb0ELb1EEENS1_29StaticPersistentTileSchedulerILb0EEEEEEEEEvNT_6ParamsE --------------------------
	.section	.nv.info._ZN7cutlass13device_kernelIN5flash11enable_sm90INS1_16FlashAttnFwdSm90INS1_25CollectiveMainloopFwdSm90ILi2EN4cute5tupleIJNS5_1CILi1EEES8_S8_EEENS6_IJNS7_ILi192EEENS7_ILi128EEENS7_ILi96EEEEEELi96ENS_12float_e4m3_tEfNS_4arch4Sm90ELb0ELb0ELb0ELb0ELb0ELb0ELb0ELb1ELb1ELb1ELb0ELb0EEENS1_21CollectiveEpilogueFwdINS6_IJSA_SC_SB_EEES9_NS_10bfloat16_tESG_Li384ELb0ELb1ELb0ELb1EEENS1_29StaticPersistentTileSchedulerILb0EEEEEEEEEvNT_6ParamsE,"",@"SHT_CUDA_INFO"
	.sectionflags	@""
	.align	4


	//----- nvinfo : EIATTR_CUDA_API_VERSION
	.align		4
        /*0000*/ 	.byte	0x04, 0x37
        /*0002*/ 	.short	(.L_1151 - .L_1150)
.L_1150:
        /*0004*/ 	.word	0x00000082


	//----- nvinfo : EIATTR_KPARAM_INFO
	.align		4
.L_1151:
        /*0008*/ 	.byte	0x04, 0x17
        /*000a*/ 	.short	(.L_1153 - .L_1152)
.L_1152:
        /*000c*/ 	.word	0x00000000
        /*0010*/ 	.short	0x0000
        /*0012*/ 	.short	0x0070
        /*0014*/ 	.byte	0x00, 0xf0, 0x01, 0x28


	//----- nvinfo : EIATTR_SPARSE_MMA_MASK
	.align		4
.L_1153:
        /*0018*/ 	.byte	0x03, 0x50
        /*001a*/ 	.short	0x0000


	//----- nvinfo : EIATTR_MAXREG_COUNT
	.align		4
        /*001c*/ 	.byte	0x03, 0x1b
        /*001e*/ 	.short	0x0080


	//----- nvinfo : EIATTR_NUM_BARRIERS
	.align		4
        /*0020*/ 	.byte	0x02, 0x4c
        /*0022*/ 	.byte	0x09
	.zero		1


	//----- nvinfo : EIATTR_EXTERNS
	.align		4
        /*0024*/ 	.byte	0x04, 0x0f
        /*0026*/ 	.short	(.L_1155 - .L_1154)


	//   ....[0]....
	.align		4
.L_1154:
        /*0028*/ 	.word	index@(__assertfail)


	//----- nvinfo : EIATTR_ANNOTATIONS
	.align		4
.L_1155:
        /*002c*/ 	.byte	0x04, 0x55
        /*002e*/ 	.short	(.L_1157 - .L_1156)


	//   ....[0]....
.L_1156:
        /*0030*/ 	.word	0x00000001
        /*0034*/ 	.byte	0x10, 0x15, 0x00, 0x00, 0x01, 0x00, 0x00, 0x00, 0x70, 0x15, 0x00, 0x00, 0x01, 0x00, 0x00, 0x00
        /*0044*/ 	.byte	0xa0, 0x73, 0x00, 0x00, 0x01, 0x00, 0x00, 0x00, 0x50, 0x7a, 0x00, 0x00, 0x01, 0x00, 0x00, 0x00
        /*0054*/ 	.byte	0x80, 0x7b, 0x00, 0x00, 0x01, 0x00, 0x00, 0x00, 0x20, 0x7c, 0x00, 0x00, 0x01, 0x00, 0x00, 0x00
        /*0064*/ 	.byte	0x20, 0x81, 0x00, 0x00, 0x01, 0x00, 0x00, 0x00, 0x10, 0x83, 0x00, 0x00, 0x01, 0x00, 0x00, 0x00
        /*0074*/ 	.byte	0x80, 0x87, 0x00, 0x00, 0x01, 0x00, 0x00, 0x00, 0x50, 0x8d, 0x00, 0x00


	//----- nvinfo : EIATTR_MERCURY_ISA_VERSION
	.align		4
.L_1157:
        /*0080*/ 	.byte	0x03, 0x5f
        /*0082*/ 	.short	0x0101


	//----- nvinfo : EIATTR_INT_WARP_WIDE_INSTR_OFFSETS
	.align		4
        /*0084*/ 	.byte	0x04, 0x31
        /*0086*/ 	.short	(.L_1159 - .L_1158)


	//   ....[0]....
.L_1158:
        /*0088*/ 	.word	0x00000130


	//   ....[1]....
        /*008c*/ 	.word	0x00000170


	//   ....[2]....
        /*0090*/ 	.word	0x000001e0


	//----- nvinfo : EIATTR_COOP_GROUP_MASK_REGIDS
	.align		4
.L_1159:
        /*0094*/ 	.byte	0x04, 0x29
        /*0096*/ 	.short	(.L_1161 - .L_1160)


	//   ....[0]....
.L_1160:
        /*0098*/ 	.word	0xffffffff


	//   ....[1]....
        /*009c*/ 	.word	0xffffffff


	//   ....[2]....
        /*00a0*/ 	.word	0xffffffff


	//   ....[3]....
        /*00a4*/ 	.word	0xffffffff


	//   ....[4]....
        /*00a8*/ 	.word	0xffffffff


	//   ....[5]....
        /*00ac*/ 	.word	0xffffffff


	//   ....[6]....
        /*00b0*/ 	.word	0xffffffff


	//   ....[7]....
        /*00b4*/ 	.word	0xffffffff


	//   ....[8]....
        /*00b8*/ 	.word	0xffffffff


	//   ....[9]....
        /*00bc*/ 	.word	0xffffffff


	//   ....[10]....
        /*00c0*/ 	.word	0xffffffff


	//   ....[11]....
        /*00c4*/ 	.word	0xffffffff


	//   ....[12]....
        /*00c8*/ 	.word	0xffffffff


	//   ....[13]....
        /*00cc*/ 	.word	0xffffffff


	//   ....[14]....
        /*00d0*/ 	.word	0xffffffff


	//   ....[15]....
        /*00d4*/ 	.word	0xffffffff


	//   ....[16]....
        /*00d8*/ 	.word	0xffffffff


	//   ....[17]....
        /*00dc*/ 	.word	0xffffffff


	//   ....[18]....
        /*00e0*/ 	.word	0xffffffff


	//   ....[19]....
        /*00e4*/ 	.word	0xffffffff


	//   ....[20]....
        /*00e8*/ 	.word	0xffffffff


	//   ....[21]....
        /*00ec*/ 	.word	0xffffffff


	//   ....[22]....
        /*00f0*/ 	.word	0xffffffff


	//   ....[23]....
        /*00f4*/ 	.word	0xffffffff


	//   ....[24]....
        /*00f8*/ 	.word	0xffffffff


	//   ....[25]....
        /*00fc*/ 	.word	0xffffffff


	//   ....[26]....
        /*0100*/ 	.word	0xffffffff


	//   ....[27]....
        /*0104*/ 	.word	0xffffffff


	//   ....[28]....
        /*0108*/ 	.word	0xffffffff


	//   ....[29]....
        /*010c*/ 	.word	0xffffffff


	//   ....[30]....
        /*0110*/ 	.word	0xffffffff


	//   ....[31]....
        /*0114*/ 	.word	0xffffffff


	//   ....[32]....
        /*0118*/ 	.word	0xffffffff


	//   ....[33]....
        /*011c*/ 	.word	0xffffffff


	//   ....[34]....
        /*0120*/ 	.word	0xffffffff


	//   ....[35]....
        /*0124*/ 	.word	0xffffffff


	//   ....[36]....
        /*0128*/ 	.word	0xffffffff


	//   ....[37]....
        /*012c*/ 	.word	0xffffffff


	//   ....[38]....
        /*0130*/ 	.word	0xffffffff


	//   ....[39]....
        /*0134*/ 	.word	0xffffffff


	//   ....[40]....
        /*0138*/ 	.word	0xffffffff


	//   ....[41]....
        /*013c*/ 	.word	0xffffffff


	//   ....[42]....
        /*0140*/ 	.word	0xffffffff


	//   ....[43]....
        /*0144*/ 	.word	0xffffffff


	//   ....[44]....
        /*0148*/ 	.word	0xffffffff


	//   ....[45]....
        /*014c*/ 	.word	0xffffffff


	//   ....[46]....
        /*0150*/ 	.word	0xffffffff


	//   ....[47]....
        /*0154*/ 	.word	0xffffffff


	//   ....[48]....
        /*0158*/ 	.word	0xffffffff


	//   ....[49]....
        /*015c*/ 	.word	0xffffffff


	//   ....[50]....
        /*0160*/ 	.word	0xffffffff


	//   ....[51]....
        /*0164*/ 	.word	0xffffffff


	//   ....[52]....
        /*0168*/ 	.word	0xffffffff


	//   ....[53]....
        /*016c*/ 	.word	0xffffffff


	//   ....[54]....
        /*0170*/ 	.word	0xffffffff


	//   ....[55]....
        /*0174*/ 	.word	0xffffffff


	//   ....[56]....
        /*0178*/ 	.word	0xffffffff


	//   ....[57]....
        /*017c*/ 	.word	0xffffffff


	//   ....[58]....
        /*0180*/ 	.word	0xffffffff


	//   ....[59]....
        /*0184*/ 	.word	0xffffffff


	//   ....[60]....
        /*0188*/ 	.word	0x0500000f


	//   ....[61]....
        /*018c*/ 	.word	0x0500000f


	//   ....[62]....
        /*0190*/ 	.word	0x0500000f


	//   ....[63]....
        /*0194*/ 	.word	0x0500000f


	//   ....[64]....
        /*0198*/ 	.word	0x0500000f


	//   ....[65]....
        /*019c*/ 	.word	0x0500000f


	//   ....[66]....
        /*01a0*/ 	.word	0x0500000f


	//----- nvinfo : EIATTR_COOP_GROUP_INSTR_OFFSETS
	.align		4
.L_1161:
        /*01a4*/ 	.byte	0x04, 0x28
        /*01a6*/ 	.short	(.L_1163 - .L_1162)


	//   ....[0]....
.L_1162:
        /*01a8*/ 	.word	0x00000060


	//   ....[1]....
        /*01ac*/ 	.word	0x00000140


	//   ....[2]....
        /*01b0*/ 	.word	0x00000190


	//   ....[3]....
        /*01b4*/ 	.word	0x000003c0


	//   ....[4]....
        /*01b8*/ 	.word	0x00000520


	//   ....[5]....
        /*01bc*/ 	.word	0x00000640


	//   ....[6]....
        /*01c0*/ 	.word	0x000007a0


	//   ....[7]....
        /*01c4*/ 	.word	0x00000ee0


	//   ....[8]....
        /*01c8*/ 	.word	0x00002230


	//   ....[9]....
        /*01cc*/ 	.word	0x00002330


	//   ....[10]....
        /*01d0*/ 	.word	0x00002880


	//   ....[11]....
        /*01d4*/ 	.word	0x00002910


	//   ....[12]....
        /*01d8*/ 	.word	0x00003d80


	//   ....[13]....
        /*01dc*/ 	.word	0x00003db0


	//   ....[14]....
        /*01e0*/ 	.word	0x00003e10


	//   ....[15]....
        /*01e4*/ 	.word	0x00003e30


	//   ....[16]....
        /*01e8*/ 	.word	0x00005500


	//   ....[17]....
        /*01ec*/ 	.word	0x00005510


	//   ....[18]....
        /*01f0*/ 	.word	0x00005590


	//   ....[19]....
        /*01f4*/ 	.word	0x000055a0


	//   ....[20]....
        /*01f8*/ 	.word	0x00006590


	//   ....[21]....
        /*01fc*/ 	.word	0x000065a0


	//   ....[22]....
        /*0200*/ 	.word	0x000065b0


	//   ....[23]....
        /*0204*/ 	.word	0x000065c0


	//   ....[24]....
        /*0208*/ 	.word	0x000065d0


	//   ....[25]....
        /*020c*/ 	.word	0x000065e0


	//   ....[26]....
        /*0210*/ 	.word	0x000065f0


	//   ....[27]....
        /*0214*/ 	.word	0x00006600


	//   ....[28]....
        /*0218*/ 	.word	0x00006630


	//   ....[29]....
        /*021c*/ 	.word	0x00006640


	//   ....[30]....
        /*0220*/ 	.word	0x00006670


	//   ....[31]....
        /*0224*/ 	.word	0x00006680


	//   ....[32]....
        /*0228*/ 	.word	0x00006690


	//   ....[33]....
        /*022c*/ 	.word	0x000066a0


	//   ....[34]....
        /*0230*/ 	.word	0x000066b0


	//   ....[35]....
        /*0234*/ 	.word	0x000066c0


	//   ....[36]....
        /*0238*/ 	.word	0x000066d0


	//   ....[37]....
        /*023c*/ 	.word	0x00006700


	//   ....[38]....
        /*0240*/ 	.word	0x00006710


	//   ....[39]....
        /*0244*/ 	.word	0x00006720


	//   ....[40]....
        /*0248*/ 	.word	0x00006750


	//   ....[41]....
        /*024c*/ 	.word	0x00006760


	//   ....[42]....
        /*0250*/ 	.word	0x00006770


	//   ....[43]....
        /*0254*/ 	.word	0x00006790


	//   ....[44]....
        /*0258*/ 	.word	0x000067f0


	//   ....[45]....
        /*025c*/ 	.word	0x00006820


	//   ....[46]....
        /*0260*/ 	.word	0x00006850


	//   ....[47]....
        /*0264*/ 	.word	0x00006880


	//   ....[48]....
        /*0268*/ 	.word	0x00006d50


	//   ....[49]....
        /*026c*/ 	.word	0x00006d90


	//   ....[50]....
        /*0270*/ 	.word	0x00006ea0


	//   ....[51]....
        /*0274*/ 	.word	0x00006ee0


	//   ....[52]....
        /*0278*/ 	.word	0x00007bc0


	//   ....[53]....
        /*027c*/ 	.word	0x000089c0


	//   ....[54]....
        /*0280*/ 	.word	0x000089f0


	//   ....[55]....
        /*0284*/ 	.word	0x00008a20


	//   ....[56]....
        /*0288*/ 	.word	0x00008a40


	//   ....[57]....
        /*028c*/ 	.word	0x00008a50


	//   ....[58]....
        /*0290*/ 	.word	0x00008b30


	//   ....[59]....
        /*0294*/ 	.word	0x0000a470


	//   ....[60]....
        /*0298*/ 	.word	0x0000a960


	//   ....[61]....
        /*029c*/ 	.word	0x0000ab10


	//   ....[62]....
        /*02a0*/ 	.word	0x0000ab60


	//   ....[63]....
        /*02a4*/ 	.word	0x0000abf0


	//   ....[64]....
        /*02a8*/ 	.word	0x0000ac90


	//   ....[65]....
        /*02ac*/ 	.word	0x0000ad80


	//   ....[66]....
        /*02b0*/ 	.word	0x0000ae50


	//----- nvinfo : EIATTR_REG_RECONFIG
	.align		4
.L_1163:
        /*02b4*/ 	.byte	0x01, 0x54
	.zero		2


	//----- nvinfo : EIATTR_SYSCALL_OFFSETS
	.align		4
        /*02b8*/ 	.byte	0x04, 0x46
        /*02ba*/ 	.short	(.L_1165 - .L_1164)


	//   ....[0]....
.L_1164:
        /*02bc*/ 	.word	0x00001400


	//   ....[1]....
        /*02c0*/ 	.word	0x00007690


	//   ....[2]....
        /*02c4*/ 	.word	0x000077d0


	//   ....[3]....
        /*02c8*/ 	.word	0x00007910


	//   ....[4]....
        /*02cc*/ 	.word	0x00007a30


	//   ....[5]....
        /*02d0*/ 	.word	0x000084f0


	//----- nvinfo : EIATTR_MBARRIER_INSTR_OFFSETS
	.align		4
.L_1165:
        /*02d4*/ 	.byte	0x04, 0x39
        /*02d6*/ 	.short	(.L_1167 - .L_1166)


	//   ....[0]....
.L_1166:
        /*02d8*/ 	.word	0x00000270
        /*02dc*/ 	.word	0x000000ff
        /*02e0*/ 	.word	0x00019c00
        /*02e4*/ 	.short	0x0100
        /*02e6*/ 	.byte	0x08
	.zero		1


	//   ....[1]....
        /*02e8*/ 	.word	0x00000280
        /*02ec*/ 	.word	0x000000ff
        /*02f0*/ 	.word	0x00019c20
        /*02f4*/ 	.short	0x0100
        /*02f6*/ 	.byte	0x08
	.zero		1


	//   ....[2]....
        /*02f8*/ 	.word	0x00000370
        /*02fc*/ 	.word	0x000000ff
        /*0300*/ 	.word	0x00019c30
        /*0304*/ 	.short	0x0100
        /*0306*/ 	.byte	0x08
	.zero		1


	//   ....[3]....
        /*0308*/ 	.word	0x00000380
        /*030c*/ 	.word	0x000000ff
        /*0310*/ 	.word	0x00019c40
        /*0314*/ 	.short	0x0100
        /*0316*/ 	.byte	0x08
	.zero		1


	//   ....[4]....
        /*0318*/ 	.word	0x00000390
        /*031c*/ 	.word	0x000000ff
        /*0320*/ 	.word	0x00019c38
        /*0324*/ 	.short	0x0100
        /*0326*/ 	.byte	0x08
	.zero		1


	//   ....[5]....
        /*0328*/ 	.word	0x000003a0
        /*032c*/ 	.word	0x000000ff
        /*0330*/ 	.word	0x00019c48
        /*0334*/ 	.short	0x0100
        /*0336*/ 	.byte	0x08
	.zero		1


	//   ....[6]....
        /*0338*/ 	.word	0x000004d0
        /*033c*/ 	.word	0x000000ff
        /*0340*/ 	.word	0x00019c50
        /*0344*/ 	.short	0x0100
        /*0346*/ 	.byte	0x08
	.zero		1


	//   ....[7]....
        /*0348*/ 	.word	0x000004e0
        /*034c*/ 	.word	0x000000ff
        /*0350*/ 	.word	0x00019c60
        /*0354*/ 	.short	0x0100
        /*0356*/ 	.byte	0x08
	.zero		1


	//   ....[8]....
        /*0358*/ 	.word	0x000004f0
        /*035c*/ 	.word	0x000000ff
        /*0360*/ 	.word	0x00019c58
        /*0364*/ 	.short	0x0100
        /*0366*/ 	.byte	0x08
	.zero		1


	//   ....[9]....
        /*0368*/ 	.word	0x00000500
        /*036c*/ 	.word	0x000000ff
        /*0370*/ 	.word	0x00019c68
        /*0374*/ 	.short	0x0100
        /*0376*/ 	.byte	0x08
	.zero		1


	//   ....[10]....
        /*0378*/ 	.word	0x000005f0
        /*037c*/ 	.word	0x000000ff
        /*0380*/ 	.word	0x00019c70
        /*0384*/ 	.short	0x0100
        /*0386*/ 	.byte	0x06
	.zero		1


	//   ....[11]....
        /*0388*/ 	.word	0x00000600
        /*038c*/ 	.word	0x000000ff
        /*0390*/ 	.word	0x00019c80
        /*0394*/ 	.short	0x0100
        /*0396*/ 	.byte	0x06
	.zero		1


	//   ....[12]....
        /*0398*/ 	.word	0x00000610
        /*039c*/ 	.word	0x000000ff
        /*03a0*/ 	.word	0x00019c78
        /*03a4*/ 	.short	0x0100
        /*03a6*/ 	.byte	0x06
	.zero		1


	//   ....[13]....
        /*03a8*/ 	.word	0x00000620
        /*03ac*/ 	.word	0x000000ff
        /*03b0*/ 	.word	0x00019c88
        /*03b4*/ 	.short	0x0100
        /*03b6*/ 	.byte	0x06
	.zero		1


	//   ....[14]....
        /*03b8*/ 	.word	0x00000750
        /*03bc*/ 	.word	0x000000ff
        /*03c0*/ 	.word	0x00019c90
        /*03c4*/ 	.short	0x0100
        /*03c6*/ 	.byte	0x08
	.zero		1


	//   ....[15]....
        /*03c8*/ 	.word	0x00000760
        /*03cc*/ 	.word	0x000000ff
        /*03d0*/ 	.word	0x00019ca0
        /*03d4*/ 	.short	0x0100
        /*03d6*/ 	.byte	0x08
	.zero		1


	//   ....[16]....
        /*03d8*/ 	.word	0x00000770
        /*03dc*/ 	.word	0x000000ff
        /*03e0*/ 	.word	0x00019c98
        /*03e4*/ 	.short	0x0100
        /*03e6*/ 	.byte	0x08
	.zero		1


	//   ....[17]....
        /*03e8*/ 	.word	0x00000780
        /*03ec*/ 	.word	0x000000ff
        /*03f0*/ 	.word	0x00019ca8
        /*03f4*/ 	.short	0x0100
        /*03f6*/ 	.byte	0x08
	.zero		1


	//   ....[18]....
        /*03f8*/ 	.word	0x000008b0
        /*03fc*/ 	.word	0x000000ff
        /*0400*/ 	.word	0x00019cb0
        /*0404*/ 	.short	0x0100
        /*0406*/ 	.byte	0x08
	.zero		1


	//   ....[19]....
        /*0408*/ 	.word	0x000008c0
        /*040c*/ 	.word	0x000000ff
        /*0410*/ 	.word	0x00019cc0
        /*0414*/ 	.short	0x0100
        /*0416*/ 	.byte	0x08
	.zero		1


	//   ....[20]....
        /*0418*/ 	.word	0x000008d0
        /*041c*/ 	.word	0x000000ff
        /*0420*/ 	.word	0x00019cb8
        /*0424*/ 	.short	0x0100
        /*0426*/ 	.byte	0x08
	.zero		1


	//   ....[21]....
        /*0428*/ 	.word	0x000008e0
        /*042c*/ 	.word	0x000000ff
        /*0430*/ 	.word	0x00019cc8
        /*0434*/ 	.short	0x0100
        /*0436*/ 	.byte	0x08
	.zero		1


	//   ....[22]....
        /*0438*/ 	.word	0x00001460
        /*043c*/ 	.word	0x000000ff
        /*0440*/ 	.word	0x00019c00
        /*0444*/ 	.short	0x010a
        /*0446*/ 	.byte	0x2b
	.zero		1


	//   ....[23]....
        /*0448*/ 	.word	0x000014e0
        /*044c*/ 	.word	0x00000003
        /*0450*/ 	.word	0x00019c30
        /*0454*/ 	.short	0x010a
        /*0456*/ 	.byte	0x3f
	.zero		1


	//   ....[24]....
        /*0458*/ 	.word	0x00001590
        /*045c*/ 	.word	0x00000003
        /*0460*/ 	.word	0x00019c30
        /*0464*/ 	.short	0x010a
        /*0466*/ 	.byte	0x3f
	.zero		1


	//   ....[25]....
        /*0468*/ 	.word	0x00002c20
        /*046c*/ 	.word	0x00000032
        /*0470*/ 	.word	0x00000000
        /*0474*/ 	.short	0x0101
        /*0476*/ 	.byte	0x3f
	.zero		1


	//   ....[26]....
        /*0478*/ 	.word	0x000036d0
        /*047c*/ 	.word	0x000000ff
        /*0480*/ 	.word	0x00019c30
        /*0484*/ 	.short	0x010a
        /*0486*/ 	.byte	0x13
	.zero		1


	//   ....[27]....
        /*0488*/ 	.word	0x00003710
        /*048c*/ 	.word	0x000000ff
        /*0490*/ 	.word	0x00019c30
        /*0494*/ 	.short	0x010a
        /*0496*/ 	.byte	0x13
	.zero		1


	//   ....[28]....
        /*0498*/ 	.word	0x00003870
        /*049c*/ 	.word	0x000000ff
        /*04a0*/ 	.word	0x00019c50
        /*04a4*/ 	.short	0x010a
        /*04a6*/ 	.byte	0x0b
	.zero		1


	//   ....[29]....
        /*04a8*/ 	.word	0x000038b0
        /*04ac*/ 	.word	0x000000ff
        /*04b0*/ 	.word	0x00019c50
        /*04b4*/ 	.short	0x010a
        /*04b6*/ 	.byte	0x0b
	.zero		1


	//   ....[30]....
        /*04b8*/ 	.word	0x00004a10
        /*04bc*/ 	.word	0x00000003
        /*04c0*/ 	.word	0x00000000
        /*04c4*/ 	.short	0x0101
        /*04c6*/ 	.byte	0x3f
	.zero		1


	//   ....[31]....
        /*04c8*/ 	.word	0x00004ce0
        /*04cc*/ 	.word	0x000000ff
        /*04d0*/ 	.word	0x00000000
        /*04d4*/ 	.short	0x0101
        /*04d6*/ 	.byte	0x06
	.zero		1


	//   ....[32]....
        /*04d8*/ 	.word	0x00005210
        /*04dc*/ 	.word	0x000000ff
        /*04e0*/ 	.word	0x00019c50
        /*04e4*/ 	.short	0x010a
        /*04e6*/ 	.byte	0x04
	.zero		1


	//   ....[33]....
        /*04e8*/ 	.word	0x00005250
        /*04ec*/ 	.word	0x000000ff
        /*04f0*/ 	.word	0x00019c50
        /*04f4*/ 	.short	0x010a
        /*04f6*/ 	.byte	0x04
	.zero		1


	//   ....[34]....
        /*04f8*/ 	.word	0x00005e90
        /*04fc*/ 	.word	0x000000ff
        /*0500*/ 	.word	0x00000000
        /*0504*/ 	.short	0x0101
        /*0506*/ 	.byte	0x04
	.zero		1


	//   ....[35]....
        /*0508*/ 	.word	0x00006d70
        /*050c*/ 	.word	0x000000ff
        /*0510*/ 	.word	0x00000000
        /*0514*/ 	.short	0x0101
        /*0516*/ 	.byte	0x2b
	.zero		1


	//   ....[36]....
        /*0518*/ 	.word	0x00007e20
        /*051c*/ 	.word	0x00000005
        /*0520*/ 	.word	0x00019c80
        /*0524*/ 	.short	0x010a
        /*0526*/ 	.byte	0x3f
	.zero		1


	//   ....[37]....
        /*0528*/ 	.word	0x00008080
        /*052c*/ 	.word	0x00000005
        /*0530*/ 	.word	0x00019c40
        /*0534*/ 	.short	0x010a
        /*0536*/ 	.byte	0x3f
	.zero		1


	//   ....[38]....
        /*0538*/ 	.word	0x00008c40
        /*053c*/ 	.word	0x000000ff
        /*0540*/ 	.word	0x00019c00
        /*0544*/ 	.short	0x0107
        /*0546*/ 	.byte	0x28
	.zero		1


	//   ....[39]....
        /*0548*/ 	.word	0x00008c90
        /*054c*/ 	.word	0x000000ff
        /*0550*/ 	.word	0x00019c00
        /*0554*/ 	.short	0x0101
        /*0556*/ 	.byte	0x28
	.zero		1


	//   ....[40]....
        /*0558*/ 	.word	0x00008cc0
        /*055c*/ 	.word	0x000000ff
        /*0560*/ 	.word	0x00019c20
        /*0564*/ 	.short	0x010a
        /*0566*/ 	.byte	0x28
	.zero		1


	//   ....[41]....
        /*0568*/ 	.word	0x00008f90
        /*056c*/ 	.word	0x00000007
        /*0570*/ 	.word	0x00019c80
        /*0574*/ 	.short	0x010a
        /*0576*/ 	.byte	0x3f
	.zero		1


	//   ....[42]....
        /*0578*/ 	.word	0x000093b0
        /*057c*/ 	.word	0x00000007
        /*0580*/ 	.word	0x00019c40
        /*0584*/ 	.short	0x010a
        /*0586*/ 	.byte	0x3f
	.zero		1


	//   ....[43]....
        /*0588*/ 	.word	0x00009860
        /*058c*/ 	.word	0x00000003
        /*0590*/ 	.word	0x00019c70
        /*0594*/ 	.short	0x010a
        /*0596*/ 	.byte	0x3f
	.zero		1


	//   ....[44]....
        /*0598*/ 	.word	0x000098d0
        /*059c*/ 	.word	0x00000003
        /*05a0*/ 	.word	0x00019c60
        /*05a4*/ 	.short	0x010a
        /*05a6*/ 	.byte	0x3f
	.zero		1


	//   ....[45]....
        /*05a8*/ 	.word	0x00009cd0
        /*05ac*/ 	.word	0x00000003
        /*05b0*/ 	.word	0x00019c50
        /*05b4*/ 	.short	0x0101
        /*05b6*/ 	.byte	0x3f
	.zero		1


	//   ....[46]....
        /*05b8*/ 	.word	0x00009d50
        /*05bc*/ 	.word	0x00000002
        /*05c0*/ 	.word	0x00000000
        /*05c4*/ 	.short	0x0101
        /*05c6*/ 	.byte	0x3f
	.zero		1


	//   ....[47]....
        /*05c8*/ 	.word	0x00009e30
        /*05cc*/ 	.word	0x00000000
        /*05d0*/ 	.word	0x00019c70
        /*05d4*/ 	.short	0x010a
        /*05d6*/ 	.byte	0x3f
	.zero		1


	//   ....[48]....
        /*05d8*/ 	.word	0x00009e90
        /*05dc*/ 	.word	0x00000000
        /*05e0*/ 	.word	0x00019c60
        /*05e4*/ 	.short	0x010a
        /*05e6*/ 	.byte	0x3f
	.zero		1


	//   ....[49]....
        /*05e8*/ 	.word	0x0000a2f0
        /*05ec*/ 	.word	0x00000000
        /*05f0*/ 	.word	0x00019c50
        /*05f4*/ 	.short	0x0101
        /*05f6*/ 	.byte	0x3f
	.zero		1


	//   ....[50]....
        /*05f8*/ 	.word	0x0000a360
        /*05fc*/ 	.word	0x00000002
        /*0600*/ 	.word	0x00000000
        /*0604*/ 	.short	0x0101
        /*0606*/ 	.byte	0x3f
	.zero		1


	//   ....[51]....
        /*0608*/ 	.word	0x0000a420
        /*060c*/ 	.word	0x00000009
        /*0610*/ 	.word	0x00019c20
        /*0614*/ 	.short	0x010a
        /*0616*/ 	.byte	0x3f
	.zero		1


	//   ....[52]....
        /*0618*/ 	.word	0x0000a570
        /*061c*/ 	.word	0x00000007
        /*0620*/ 	.word	0x00000000
        /*0624*/ 	.short	0x010a
        /*0626*/ 	.byte	0x3f
	.zero		1


	//   ....[53]....
        /*0628*/ 	.word	0x0000a5e0
        /*062c*/ 	.word	0x00000003
        /*0630*/ 	.word	0x00000000
        /*0634*/ 	.short	0x010a
        /*0636*/ 	.byte	0x3f
	.zero		1


	//   ....[54]....
        /*0638*/ 	.word	0x0000a630
        /*063c*/ 	.word	0x00000003
        /*0640*/ 	.word	0x00019c60
        /*0644*/ 	.short	0x010a
        /*0646*/ 	.byte	0x3f
	.zero		1


	//   ....[55]....
        /*0648*/ 	.word	0x0000a680
        /*064c*/ 	.word	0x00000005
        /*0650*/ 	.word	0x00019c60
        /*0654*/ 	.short	0x010a
        /*0656*/ 	.byte	0x3f
	.zero		1


	//   ....[56]....
        /*0658*/ 	.word	0x0000a6c0
        /*065c*/ 	.word	0x00000003
        /*0660*/ 	.word	0x00019c80
        /*0664*/ 	.short	0x010a
        /*0666*/ 	.byte	0x3f
	.zero		1


	//   ....[57]....
        /*0668*/ 	.word	0x0000a6e0
        /*066c*/ 	.word	0x00000005
        /*0670*/ 	.word	0x00019c80
        /*0674*/ 	.short	0x010a
        /*0676*/ 	.byte	0x3f
	.zero		1


	//   ....[58]....
        /*0678*/ 	.word	0x0000a750
        /*067c*/ 	.word	0x00000003
        /*0680*/ 	.word	0x00019c00
        /*0684*/ 	.short	0x010a
        /*0686*/ 	.byte	0x3f
	.zero		1


	//   ....[59]....
        /*0688*/ 	.word	0x0000a7a0
        /*068c*/ 	.word	0x00000003
        /*0690*/ 	.word	0x00019c30
        /*0694*/ 	.short	0x010a
        /*0696*/ 	.byte	0x3f
	.zero		1


	//   ....[60]....
        /*0698*/ 	.word	0x0000a800
        /*069c*/ 	.word	0x00000005
        /*06a0*/ 	.word	0x00019c30
        /*06a4*/ 	.short	0x010a
        /*06a6*/ 	.byte	0x3f
	.zero		1


	//   ....[61]....
        /*06a8*/ 	.word	0x0000a860
        /*06ac*/ 	.word	0x00000005
        /*06b0*/ 	.word	0x00019c50
        /*06b4*/ 	.short	0x010a
        /*06b6*/ 	.byte	0x3f
	.zero		1


	//   ....[62]....
        /*06b8*/ 	.word	0x0000a8c0
        /*06bc*/ 	.word	0x00000007
        /*06c0*/ 	.word	0x00019c50
        /*06c4*/ 	.short	0x010a
        /*06c6*/ 	.byte	0x3f
	.zero		1


	//   ....[63]....
        /*06c8*/ 	.word	0x0000aa10
        /*06cc*/ 	.word	0x00000005
        /*06d0*/ 	.word	0x00019c80
        /*06d4*/ 	.short	0x010a
        /*06d6*/ 	.byte	0x3f
	.zero		1


	//   ....[64]....
        /*06d8*/ 	.word	0x0000aa60
        /*06dc*/ 	.word	0x00000005
        /*06e0*/ 	.word	0x00019c40
        /*06e4*/ 	.short	0x010a
        /*06e6*/ 	.byte	0x3f
	.zero		1


	//   ....[65]....
        /*06e8*/ 	.word	0x0000ae80
        /*06ec*/ 	.word	0x0000001d
        /*06f0*/ 	.word	0x00019c20
        /*06f4*/ 	.short	0x010a
        /*06f6*/ 	.byte	0x3f
	.zero		1


	//   ....[66]....
        /*06f8*/ 	.word	0x0000aed0
        /*06fc*/ 	.word	0x00000007
        /*0700*/ 	.word	0x00019c80
        /*0704*/ 	.short	0x010a
        /*0706*/ 	.byte	0x3f
	.zero		1


	//   ....[67]....
        /*0708*/ 	.word	0x0000af20
        /*070c*/ 	.word	0x00000007
        /*0710*/ 	.word	0x00019c40
        /*0714*/ 	.short	0x010a
        /*0716*/ 	.byte	0x3f
	.zero		1


	//   ....[68]....
        /*0718*/ 	.word	0x0000af70
        /*071c*/ 	.word	0x00000003
        /*0720*/ 	.word	0x00019c70
        /*0724*/ 	.short	0x010a
        /*0726*/ 	.byte	0x3f
	.zero		1


	//   ....[69]....
        /*0728*/ 	.word	0x0000afc0
        /*072c*/ 	.word	0x00000003
        /*0730*/ 	.word	0x00019c60
        /*0734*/ 	.short	0x010a
        /*0736*/ 	.byte	0x3f
	.zero		1


	//   ....[70]....
        /*0738*/ 	.word	0x0000b010
        /*073c*/ 	.word	0x00000000
        /*0740*/ 	.word	0x00019c70
        /*0744*/ 	.short	0x010a
        /*0746*/ 	.byte	0x3f
	.zero		1


	//   ....[71]....
        /*0748*/ 	.word	0x0000b060
        /*074c*/ 	.word	0x00000000
        /*0750*/ 	.word	0x00019c60
        /*0754*/ 	.short	0x010a
        /*0756*/ 	.byte	0x3f
	.zero		1


	//   ....[72]....
        /*0758*/ 	.word	0x0000b0b0
        /*075c*/ 	.word	0x00000009
        /*0760*/ 	.word	0x00019c20
        /*0764*/ 	.short	0x010a
        /*0766*/ 	.byte	0x3f
	.zero		1


	//   ....[73]....
        /*0768*/ 	.word	0x0000b100
        /*076c*/ 	.word	0x00000007
        /*0770*/ 	.word	0x00000000
        /*0774*/ 	.short	0x010a
        /*0776*/ 	.byte	0x3f
	.zero		1


	//   ....[74]....
        /*0778*/ 	.word	0x0000b150
        /*077c*/ 	.word	0x00000003
        /*0780*/ 	.word	0x00000000
        /*0784*/ 	.short	0x010a
        /*0786*/ 	.byte	0x3f
	.zero		1


	//   ....[75]....
        /*0788*/ 	.word	0x0000b1a0
        /*078c*/ 	.word	0x00000003
        /*0790*/ 	.word	0x00019c60
        /*0794*/ 	.short	0x010a
        /*0796*/ 	.byte	0x3f
	.zero		1


	//   ....[76]....
        /*0798*/ 	.word	0x0000b1f0
        /*079c*/ 	.word	0x00000005
        /*07a0*/ 	.word	0x00019c60
        /*07a4*/ 	.short	0x010a
        /*07a6*/ 	.byte	0x3f
	.zero		1


	//   ....[77]....
        /*07a8*/ 	.word	0x0000b240
        /*07ac*/ 	.word	0x00000003
        /*07b0*/ 	.word	0x00019c80
        /*07b4*/ 	.short	0x010a
        /*07b6*/ 	.byte	0x3f
	.zero		1


	//----- nvinfo : EIATTR_NUM_MBARRIERS
	.align		4
.L_1167:
        /*07b8*/ 	.byte	0x03, 0x38
        /*07ba*/ 	.short	0x0016


	//----- nvinfo : EIATTR_EXIT_INSTR_OFFSETS
	.align		4
        /*07bc*/ 	.byte	0x04, 0x1c
        /*07be*/ 	.short	(.L_1169 - .L_1168)


	//   ....[0]....
.L_1168:
        /*07c0*/ 	.word	0x000009f0


	//   ....[1]....
        /*07c4*/ 	.word	0x00007000


	//   ....[2]....
        /*07c8*/ 	.word	0x0000a490


	//   ....[3]....
        /*07cc*/ 	.word	0x0000a730


	//----- nvinfo : EIATTR_MAX_THREADS
	.align		4
.L_1169:
        /*07d0*/ 	.byte	0x04, 0x05
        /*07d2*/ 	.short	(.L_1171 - .L_1170)
.L_1170:
        /*07d4*/ 	.word	0x00000200
        /*07d8*/ 	.word	0x00000001
        /*07dc*/ 	.word	0x00000001


	//----- nvinfo : EIATTR_CRS_STACK_SIZE
	.align		4
.L_1171:
        /*07e0*/ 	.byte	0x04, 0x1e
        /*07e2*/ 	.short	(.L_1173 - .L_1172)
.L_1172:
        /*07e4*/ 	.word	0x00000000


	//----- nvinfo : EIATTR_CBANK_PARAM_SIZE
	.align		4
.L_1173:
        /*07e8*/ 	.byte	0x03, 0x19
        /*07ea*/ 	.short	0x0a70


	//----- nvinfo : EIATTR_PARAM_CBANK
	.align		4
        /*07ec*/ 	.byte	0x04, 0x0a
        /*07ee*/ 	.short	(.L_1175 - .L_1174)
	.align		4
.L_1174:
        /*07f0*/ 	.word	index@(.nv.constant0._ZN7cutlass13device_kernelIN5flash11enable_sm90INS1_16FlashAttnFwdSm90INS1_25CollectiveMainloopFwdSm90ILi2EN4cute5tupleIJNS5_1CILi1EEES8_S8_EEENS6_IJNS7_ILi192EEENS7_ILi128EEENS7_ILi96EEEEEELi96ENS_12float_e4m3_tEfNS_4arch4Sm90ELb0ELb0ELb0ELb0ELb0ELb0ELb0ELb1ELb1ELb1ELb0ELb0EEENS1_21CollectiveEpilogueFwdINS6_IJSA_SC_SB_EEES9_NS_10bfloat16_tESG_Li384ELb0ELb1ELb0ELb1EEENS1_29StaticPersistentTileSchedulerILb0EEEEEEEEEvNT_6ParamsE)
        /*07f4*/ 	.short	0x0210
        /*07f6*/ 	.short	0x0a70


	//----- nvinfo : EIATTR_SW_WAR
	.align		4
.L_1175:
        /*07f8*/ 	.byte	0x04, 0x36
        /*07fa*/ 	.short	(.L_1177 - .L_1176)
.L_1176:
        /*07fc*/ 	.word	0x00000008
.L_1177:


//--------------------- .nv.info._ZN7cutlass13device_kernelIN5flash11enable_sm90INS1_16FlashAttnFwdSm90INS1_25CollectiveMainloopFwdSm90ILi2EN4cute5tupleIJNS5_1CILi1EEES8_S8_EEENS6_IJNS7_ILi192EEENS7_ILi128EEENS7_ILi96EEEEEELi96ENS_12float_e4m3_tEfNS_4arch4Sm90ELb0ELb0ELb0ELb1ELb0ELb0ELb0ELb1ELb1ELb1ELb0ELb0EEENS1_21CollectiveEpilogueFwdINS6_IJSA_SC_SB_EEES9_NS_10bfloat16_tESG_Li384ELb1ELb1ELb0ELb1EEENS1_36VarlenDynamicPersistentTileSchedulerILi192ELi128ELi384ELi128ELb0ELb1ELb1ELb0ELb1ELb1EEEEEEEEEvNT_6ParamsE --------------------------
	.section	.nv.info._ZN7cutlass13device_kernelIN5flash11enable_sm90INS1_16FlashAttnFwdSm90INS1_25CollectiveMainloopFwdSm90ILi2EN4cute5tupleIJNS5_1CILi1EEES8_S8_EEENS6_IJNS7_ILi192EEENS7_ILi128EEENS7_ILi96EEEEEELi96ENS_12float_e4m3_tEfNS_4arch4Sm90ELb0ELb0ELb0ELb1ELb0ELb0ELb0ELb1ELb1ELb1ELb0ELb0EEENS1_21CollectiveEpilogueFwdINS6_IJSA_SC_SB_EEES9_NS_10bfloat16_tESG_Li384ELb1ELb1ELb0ELb1EEENS1_36VarlenDynamicPersistentTileSchedulerILi192ELi128ELi384ELi128ELb0ELb1ELb1ELb0ELb1ELb1EEEEEEEEEvNT_6ParamsE,"",@"SHT_CUDA_INFO"
	.sectionflags	@""
	.align	4


	//----- nvinfo : EIATTR_CUDA_API_VERSION
	.align		4
        /*0000*/ 	.byte	0x04, 0x37
        /*0002*/ 	.short	(.L_1179 - .L_1178)
.L_1178:
        /*0004*/ 	.word	0x00000082


	//----- nvinfo : EIATTR_KPARAM_INFO
	.align		4
.L_1179:
        /*0008*/ 	.byte	0x04, 0x17
        /*000a*/ 	.short	(.L_1181 - .L_1180)
.L_1180:
        /*000c*/ 	.word	0x00000000
        /*0010*/ 	.short	0x0000
        /*0012*/ 	.short	0x0070
        /*0014*/ 	.byte	0x00, 0xf0, 0x01, 0x2a


	//----- nvinfo : EIATTR_SPARSE_MMA_MASK
	.align		4
.L_1181:
        /*0018*/ 	.byte	0x03, 0x50
        /*001a*/ 	.short	0x0000


	//----- nvinfo : EIATTR_MAXREG_COUNT
	.align		4
        /*001c*/ 	.byte	0x03, 0x1b
        /*001e*/ 	.short	0x0080


	//----- nvinfo : EIATTR_NUM_BARRIERS
	.align		4
        /*0020*/ 	.byte	0x02, 0x4c
        /*0022*/ 	.byte	0x09
	.zero		1


	//----- nvinfo : EIATTR_EXTERNS
	.align		4
        /*0024*/ 	.byte	0x04, 0x0f
        /*0026*/ 	.short	(.L_1183 - .L_1182)


	//   ....[0]....
	.align		4
.L_1182:
        /*0028*/ 	.word	index@(__assertfail)


	//----- nvinfo : EIATTR_ANNOTATIONS
	.align		4
.L_1183:
        /*002c*/ 	.byte	0x04, 0x55
        /*002e*/ 	.short	(.L_1185 - .L_1184)


	//   ....[0]....
.L_1184:
        /* <DEDUP_REMOVED lines=22> */


	//----- nvinfo : EIATTR_MERCURY_ISA_VERSION
	.align		4
.L_1185:
        /*0180*/ 	.byte	0x03, 0x5f
        /*0182*/ 	.short	0x0101


	//----- nvinfo : EIATTR_UNUSED_LOAD_BYTE_OFFSET
	.align		4
        /*0184*/ 	.byte	0x04, 0x44
        /*0186*/ 	.short	(.L_1187 - .L_1186)


	//   ....[0]....
.L_1186:
        /*0188*/ 	.word	0x00000a00
        /*018c*/ 	.word	0x0000fff0


	//   ....[1]....
        /*0190*/ 	.word	0x000060e0
        /*0194*/ 	.word	0x0000fff0


	//----- nvinfo : EIATTR_INT_WARP_WIDE_INSTR_OFFSETS
	.align		4
.L_1187:
        /*0198*/ 	.byte	0x04, 0x31
        /*019a*/ 	.short	(.L_1189 - .L_1188)


	//   ....[0]....
.L_1188:
        /*019c*/ 	.word	0x00000130


	//   ....[1]....
        /*01a0*/ 	.word	0x00000170


	//   ....[2]....
        /*01a4*/ 	.word	0x000001e0


	//   ....[3]....
        /*01a8*/ 	.word	0x00009610


	//   ....[4]....
        /*01ac*/ 	.word	0x000096a0


	//   ....[5]....
        /*01b0*/ 	.word	0x0000c150


	//   ....[6]....
        /*01b4*/ 	.word	0x0000c1e0


	//----- nvinfo : EIATTR_COOP_GROUP_MASK_REGIDS
	.align		4
.L_1189:
        /*01b8*/ 	.byte	0x04, 0x29
        /*01ba*/ 	.short	(.L_1191 - .L_1190)


	//   ....[0]....
.L_1190:
        /*01bc*/ 	.word	0xffffffff


	//   ....[1]....
        /*01c0*/ 	.word	0xffffffff


	//   ....[2]....
        /*01c4*/ 	.word	0xffffffff


	//   ....[3]....
        /*01c8*/ 	.word	0xffffffff


	//   ....[4]....
        /*01cc*/ 	.word	0xffffffff


	//   ....[5]....
        /*01d0*/ 	.word	0xffffffff


	//   ....[6]....
        /*01d4*/ 	.word	0xffffffff


	//   ....[7]....
        /*01d8*/ 	.word	0xffffffff


	//   ....[8]....
        /*01dc*/ 	.word	0xffffffff


	//   ....[9]....
        /*01e0*/ 	.word	0xffffffff


	//   ....[10]....
        /*01e4*/ 	.word	0xffffffff


	//   ....[11]....
        /*01e8*/ 	.word	0xffffffff


	//   ....[12]....
        /*01ec*/ 	.word	0xffffffff


	//   ....[13]....
        /*01f0*/ 	.word	0xffffffff


	//   ....[14]....
        /*01f4*/ 	.word	0xffffffff


	//   ....[15]....
        /*01f8*/ 	.word	0xffffffff


	//   ....[16]....
        /*01fc*/ 	.word	0xffffffff


	//   ....[17]....
        /*0200*/ 	.word	0xffffffff


	//   ....[18]....
        /*0204*/ 	.word	0xffffffff


	//   ....[19]....
        /*0208*/ 	.word	0xffffffff


	//   ....[20]....
        /*020c*/ 	.word	0xffffffff


	//   ....[21]....
        /*0210*/ 	.word	0xffffffff


	//   ....[22]....
        /*0214*/ 	.word	0xffffffff


	//   ....[23]....
        /*0218*/ 	.word	0xffffffff


	//   ....[24]....
        /*021c*/ 	.word	0xffffffff


	//   ....[25]....
        /*0220*/ 	.word	0xffffffff


	//   ....[26]....
        /*0224*/ 	.word	0xffffffff


	//   ....[27]....
        /*0228*/ 	.word	0xffffffff


	//   ....[28]....
        /*022c*/ 	.word	0xffffffff


	//   ....[29]....
        /*0230*/ 	.word	0xffffffff


	//   ....[30]....
        /*0234*/ 	.word	0xffffffff


	//   ....[31]....
        /*0238*/ 	.word	0xffffffff


	//   ....[32]....
        /*023c*/ 	.word	0xffffffff


	//   ....[33]....
        /*0240*/ 	.word	0xffffffff


	//   ....[34]....
        /*0244*/ 	.word	0xffffffff


	//   ....[35]....
        /*0248*/ 	.word	0xffffffff


	//   ....[36]....
        /*024c*/ 	.word	0xffffffff


	//   ....[37]....
        /*0250*/ 	.word	0xffffffff


	//   ....[38]....
        /*0254*/ 	.word	0xffffffff


	//   ....[39]....
        /*0258*/ 	.word	0xffffffff


	//   ....[40]....
        /*025c*/ 	.word	0xffffffff


	//   ....[41]....
        /*0260*/ 	.word	0xffffffff


	//   ....[42]....
        /*0264*/ 	.word	0xffffffff


	//   ....[43]....
        /*0268*/ 	.word	0xffffffff


	//   ....[44]....
        /*026c*/ 	.word	0xffffffff


	//   ....[45]....
        /*0270*/ 	.word	0xffffffff


	//   ....[46]....
        /*0274*/ 	.word	0xffffffff


	//   ....[47]....
        /*0278*/ 	.word	0xffffffff


	//   ....[48]....
        /*027c*/ 	.word	0xffffffff


	//   ....[49]....
        /*0280*/ 	.word	0xffffffff


	//   ....[50]....
        /*0284*/ 	.word	0xffffffff


	//   ....[51]....
        /*0288*/ 	.word	0xffffffff


	//   ....[52]....
        /*028c*/ 	.word	0xffffffff


	//   ....[53]....
        /*0290*/ 	.word	0xffffffff


	//   ....[54]....
        /*0294*/ 	.word	0xffffffff


	//   ....[55]....
        /*0298*/ 	.word	0xffffffff


	//   ....[56]....
        /*029c*/ 	.word	0xffffffff


	//   ....[57]....
        /*02a0*/ 	.word	0xffffffff


	//   ....[58]....
        /*02a4*/ 	.word	0xffffffff


	//   ....[59]....
        /*02a8*/ 	.word	0xffffffff


	//   ....[60]....
        /*02ac*/ 	.word	0xffffffff


	//   ....[61]....
        /*02b0*/ 	.word	0xffffffff


	//   ....[62]....
        /*02b4*/ 	.word	0xffffffff


	//   ....[63]....
        /*02b8*/ 	.word	0xffffffff


	//   ....[64]....
        /*02bc*/ 	.word	0xffffffff


	//   ....[65]....
        /*02c0*/ 	.word	0xffffffff


	//   ....[66]....
        /*02c4*/ 	.word	0xffffffff


	//   ....[67]....
        /*02c8*/ 	.word	0xffffffff


	//   ....[68]....
        /*02cc*/ 	.word	0xffffffff


	//   ....[69]....
        /*02d0*/ 	.word	0xffffffff


	//   ....[70]....
        /*02d4*/ 	.word	0xffffffff


	//   ....[71]....
        /*02d8*/ 	.word	0xffffffff


	//   ....[72]....
        /*02dc*/ 	.word	0xffffffff


	//   ....[73]....
        /*02e0*/ 	.word	0xffffffff


	//   ....[74]....
        /*02e4*/ 	.word	0xffffffff


	//   ....[75]....
        /*02e8*/ 	.word	0xffffffff


	//   ....[76]....
        /*02ec*/ 	.word	0xffffffff


	//   ....[77]....
        /*02f0*/ 	.word	0xffffffff


	//   ....[78]....
        /*02f4*/ 	.word	0xffffffff


	//   ....[79]....
        /*02f8*/ 	.word	0xffffffff


	//   ....[80]....
        /*02fc*/ 	.word	0xffffffff


	//   ....[81]....
        /*0300*/ 	.word	0xffffffff


	//   ....[82]....
        /*0304*/ 	.word	0xffffffff


	//   ....[83]....
        /*0308*/ 	.word	0xffffffff


	//   ....[84]....
        /*030c*/ 	.word	0xffffffff


	//   ....[85]....
        /*0310*/ 	.word	0xffffffff


	//   ....[86]....
        /*0314*/ 	.word	0xffffffff


	//   ....[87]....
        /*0318*/ 	.word	0xffffffff


	//   ....[88]....
        /*031c*/ 	.word	0xffffffff


	//   ....[89]....
        /*0320*/ 	.word	0xffffffff


	//   ....[90]....
        /*0324*/ 	.word	0xffffffff


	//   ....[91]....
        /*0328*/ 	.word	0xffffffff


	//   ....[92]....
        /*032c*/ 	.word	0xffffffff


	//   ....[93]....
        /*0330*/ 	.word	0xffffffff


	//   ....[94]....
        /*0334*/ 	.word	0xffffffff


	//   ....[95]....
        /*0338*/ 	.word	0xffffffff


	//   ....[96]....
        /*033c*/ 	.word	0xffffffff


	//   ....[97]....
        /*0340*/ 	.word	0x0500000f


	//   ....[98]....
        /*0344*/ 	.word	0x0500000f


	//   ....[99]....
        /*0348*/ 	.word	0x0500000f


	//   ....[100]....
        /*034c*/ 	.word	0x0500000f


	//   ....[101]....
        /*0350*/ 	.word	0x0500000f


	//   ....[102]....
        /*0354*/ 	.word	0x0500000f


	//   ....[103]....
        /*0358*/ 	.word	0x0500000f


	//   ....[104]....
        /*035c*/ 	.word	0x0500000f


	//----- nvinfo : EIATTR_COOP_GROUP_INSTR_OFFSETS
	.align		4
.L_1191:
        /*0360*/ 	.byte	0x04, 0x28
        /*0362*/ 	.short	(.L_1193 - .L_1192)


	//   ....[0]....
.L_1192:
        /*0364*/ 	.word	0x00000060


	//   ....[1]....
        /*0368*/ 	.word	0x00000140


	//   ....[2]....
        /*036c*/ 	.word	0x00000190


	//   ....[3]....
        /*0370*/ 	.word	0x000003c0


	//   ....[4]....
        /*0374*/ 	.word	0x00000520


	//   ....[5]....
        /*0378*/ 	.word	0x00000640


	//   ....[6]....
        /*037c*/ 	.word	0x000007a0


	//   ....[7]....
        /*0380*/ 	.word	0x00001600


	//   ....[8]....
        /*0384*/ 	.word	0x00002690


	//   ....[9]....
        /*0388*/ 	.word	0x00002790


	//   ....[10]....
        /*038c*/ 	.word	0x00002cf0


	//   ....[11]....
        /*0390*/ 	.word	0x00002d80


	//   ....[12]....
        /*0394*/ 	.word	0x00004250


	//   ....[13]....
        /*0398*/ 	.word	0x00004260


	//   ....[14]....
        /*039c*/ 	.word	0x00004300


	//   ....[15]....
        /*03a0*/ 	.word	0x00004310


	//   ....[16]....
        /*03a4*/ 	.word	0x00005a30


	//   ....[17]....
        /*03a8*/ 	.word	0x00005a50


	//   ....[18]....
        /*03ac*/ 	.word	0x00005ad0


	//   ....[19]....
        /*03b0*/ 	.word	0x00005ae0


	//   ....[20]....
        /*03b4*/ 	.word	0x000067c0


	//   ....[21]....
        /*03b8*/ 	.word	0x000067d0


	//   ....[22]....
        /*03bc*/ 	.word	0x000067e0


	//   ....[23]....
        /*03c0*/ 	.word	0x000067f0


	//   ....[24]....
        /*03c4*/ 	.word	0x00006800


	//   ....[25]....
        /*03c8*/ 	.word	0x00006810


	//   ....[26]....
        /*03cc*/ 	.word	0x00006820


	//   ....[27]....
        /*03d0*/ 	.word	0x00006830


	//   ....[28]....
        /*03d4*/ 	.word	0x00006860


	//   ....[29]....
        /*03d8*/ 	.word	0x00006870


	//   ....[30]....
        /*03dc*/ 	.word	0x000068a0


	//   ....[31]....
        /*03e0*/ 	.word	0x000068b0


	//   ....[32]....
        /*03e4*/ 	.word	0x000068e0


	//   ....[33]....
        /*03e8*/ 	.word	0x000068f0


	//   ....[34]....
        /*03ec*/ 	.word	0x00006920


	//   ....[35]....
        /*03f0*/ 	.word	0x00006930


	//   ....[36]....
        /*03f4*/ 	.word	0x00006950


	//   ....[37]....
        /*03f8*/ 	.word	0x00006980


	//   ....[38]....
        /*03fc*/ 	.word	0x00006990


	//   ....[39]....
        /*0400*/ 	.word	0x000069a0


	//   ....[40]....
        /*0404*/ 	.word	0x000069e0


	//   ....[41]....
        /*0408*/ 	.word	0x000069f0


	//   ....[42]....
        /*040c*/ 	.word	0x00006a00


	//   ....[43]....
        /*0410*/ 	.word	0x00006a20


	//   ....[44]....
        /*0414*/ 	.word	0x00006fd0


	//   ....[45]....
        /*0418*/ 	.word	0x00007000


	//   ....[46]....
        /*041c*/ 	.word	0x00007030


	//   ....[47]....
        /*0420*/ 	.word	0x00007070


	//   ....[48]....
        /*0424*/ 	.word	0x00007540


	//   ....[49]....
        /*0428*/ 	.word	0x00007570


	//   ....[50]....
        /*042c*/ 	.word	0x00007680


	//   ....[51]....
        /*0430*/ 	.word	0x000076a0


	//   ....[52]....
        /*0434*/ 	.word	0x00007fe0


	//   ....[53]....
        /*0438*/ 	.word	0x00007ff0


	//   ....[54]....
        /*043c*/ 	.word	0x000080f0


	//   ....[55]....
        /*0440*/ 	.word	0x00008110


	//   ....[56]....
        /*0444*/ 	.word	0x00008290


	//   ....[57]....
        /*0448*/ 	.word	0x00008480


	//   ....[58]....
        /*044c*/ 	.word	0x000084b0


	//   ....[59]....
        /*0450*/ 	.word	0x000084e0


	//   ....[60]....
        /*0454*/ 	.word	0x00008520


	//   ....[61]....
        /*0458*/ 	.word	0x00008550


	//   ....[62]....
        /*045c*/ 	.word	0x000085a0


	//   ....[63]....
        /*0460*/ 	.word	0x00008720


	//   ....[64]....
        /*0464*/ 	.word	0x00008750


	//   ....[65]....
        /*0468*/ 	.word	0x00008780


	//   ....[66]....
        /*046c*/ 	.word	0x000087b0


	//   ....[67]....
        /*0470*/ 	.word	0x000087e0


	//   ....[68]....
        /*0474*/ 	.word	0x00008820


	//   ....[69]....
        /*0478*/ 	.word	0x000088b0


	//   ....[70]....
        /*047c*/ 	.word	0x000088f0


	//   ....[71]....
        /*0480*/ 	.word	0x00008980


	//   ....[72]....
        /*0484*/ 	.word	0x00009d90


	//   ....[73]....
        /*0488*/ 	.word	0x0000ac40


	//   ....[74]....
        /*048c*/ 	.word	0x0000ac60


	//   ....[75]....
        /*0490*/ 	.word	0x0000ac70


	//   ....[76]....
        /*0494*/ 	.word	0x0000ac80


	//   ....[77]....
        /*0498*/ 	.word	0x0000aca0


	//   ....[78]....
        /*049c*/ 	.word	0x0000acc0


	//   ....[79]....
        /*04a0*/ 	.word	0x0000ca20


	//   ....[80]....
        /*04a4*/ 	.word	0x0000ca50


	//   ....[81]....
        /*04a8*/ 	.word	0x0000ca80


	//   ....[82]....
        /*04ac*/ 	.word	0x0000cab0


	//   ....[83]....
        /*04b0*/ 	.word	0x0000caf0


	//   ....[84]....
        /*04b4*/ 	.word	0x0000cb00


	//   ....[85]....
        /*04b8*/ 	.word	0x0000cb30


	//   ....[86]....
        /*04bc*/ 	.word	0x0000cb40


	//   ....[87]....
        /*04c0*/ 	.word	0x0000cc80


	//   ....[88]....
        /*04c4*/ 	.word	0x0000ccb0


	//   ....[89]....
        /*04c8*/ 	.word	0x0000ccf0


	//   ....[90]....
        /*04cc*/ 	.word	0x0000cd20


	//   ....[91]....
        /*04d0*/ 	.word	0x0000cd50


	//   ....[92]....
        /*04d4*/ 	.word	0x0000cd80


	//   ....[93]....
        /*04d8*/ 	.word	0x0000ce30


	//   ....[94]....
        /*04dc*/ 	.word	0x0000ce70


	//   ....[95]....
        /*04e0*/ 	.word	0x0000cf00


	//   ....[96]....
        /*04e4*/ 	.word	0x0000d370


	//   ....[97]....
        /*04e8*/ 	.word	0x0000d850


	//   ....[98]....
        /*04ec*/ 	.word	0x0000da50


	//   ....[99]....
        /*04f0*/ 	.word	0x0000daa0


	//   ....[100]....
        /*04f4*/ 	.word	0x0000db00


	//   ....[101]....
        /*04f8*/ 	.word	0x0000dba0


	//   ....[102]....
        /*04fc*/ 	.word	0x0000dc70


	//   ....[103]....
        /*0500*/ 	.word	0x0000dd00


	//   ....[104]....
        /*0504*/ 	.word	0x0000e0a0


	//----- nvinfo : EIATTR_REG_RECONFIG
	.align		4
.L_1193:
        /*0508*/ 	.byte	0x01, 0x54
	.zero		2


	//----- nvinfo : EIATTR_SYSCALL_OFFSETS
	.align		4
        /*050c*/ 	.byte	0x04, 0x46
        /*050e*/ 	.short	(.L_1195 - .L_1194)


	//   ....[0]....
.L_1194:
        /*0510*/ 	.word	0x000017f0


	//   ....[1]....
        /*0514*/ 	.word	0x00009810


	//   ....[2]....
        /*0518*/ 	.word	0x000099a0


	//   ....[3]....
        /*051c*/ 	.word	0x00009af0


	//   ....[4]....
        /*0520*/ 	.word	0x00009c30


	//   ....[5]....
        /*0524*/ 	.word	0x0000a720


	//----- nvinfo : EIATTR_MBARRIER_INSTR_OFFSETS
	.align		4
.L_1195:
        /*0528*/ 	.byte	0x04, 0x39
        /*052a*/ 	.short	(.L_1197 - .L_1196)


	//   ....[0]....
.L_1196:
        /*052c*/ 	.word	0x00000270
        /*0530*/ 	.word	0x000000ff
        /*0534*/ 	.word	0x00019c00
        /*0538*/ 	.short	0x0100
        /*053a*/ 	.byte	0x08
	.zero		1


	//   ....[1]....
        /*053c*/ 	.word	0x00000280
        /*0540*/ 	.word	0x000000ff
        /*0544*/ 	.word	0x00019c20
        /*0548*/ 	.short	0x0100
        /*054a*/ 	.byte	0x08
	.zero		1


	//   ....[2]....
        /*054c*/ 	.word	0x00000370
        /*0550*/ 	.word	0x000000ff
        /*0554*/ 	.word	0x00019c30
        /*0558*/ 	.short	0x0100
        /*055a*/ 	.byte	0x08
	.zero		1


	//   ....[3]....
        /*055c*/ 	.word	0x00000380
        /*0560*/ 	.word	0x000000ff
        /*0564*/ 	.word	0x00019c40
        /*0568*/ 	.short	0x0100
        /*056a*/ 	.byte	0x08
	.zero		1


	//   ....[4]....
        /*056c*/ 	.word	0x00000390
        /*0570*/ 	.word	0x000000ff
        /*0574*/ 	.word	0x00019c38
        /*0578*/ 	.short	0x0100
        /*057a*/ 	.byte	0x08
	.zero		1


	//   ....[5]....
        /*057c*/ 	.word	0x000003a0
        /*0580*/ 	.word	0x000000ff
        /*0584*/ 	.word	0x00019c48
        /*0588*/ 	.short	0x0100
        /*058a*/ 	.byte	0x08
	.zero		1


	//   ....[6]....
        /*058c*/ 	.word	0x000004d0
        /*0590*/ 	.word	0x000000ff
        /*0594*/ 	.word	0x00019c50
        /*0598*/ 	.short	0x0100
        /*059a*/ 	.byte	0x08
	.zero		1


	//   ....[7]....
        /*059c*/ 	.word	0x000004e0
        /*05a0*/ 	.word	0x000000ff
        /*05a4*/ 	.word	0x00019c60
        /*05a8*/ 	.short	0x0100
        /*05aa*/ 	.byte	0x08
	.zero		1


	//   ....[8]....
        /*05ac*/ 	.word	0x000004f0
        /*05b0*/ 	.word	0x000000ff
        /*05b4*/ 	.word	0x00019c58
        /*05b8*/ 	.short	0x0100
        /*05ba*/ 	.byte	0x08
	.zero		1


	//   ....[9]....
        /*05bc*/ 	.word	0x00000500
        /*05c0*/ 	.word	0x000000ff
        /*05c4*/ 	.word	0x00019c68
        /*05c8*/ 	.short	0x0100
        /*05ca*/ 	.byte	0x08
	.zero		1


	//   ....[10]....
        /*05cc*/ 	.word	0x000005f0
        /*05d0*/ 	.word	0x000000ff
        /*05d4*/ 	.word	0x00019c70
        /*05d8*/ 	.short	0x0100
        /*05da*/ 	.byte	0x06
	.zero		1


	//   ....[11]....
        /*05dc*/ 	.word	0x00000600
        /*05e0*/ 	.word	0x000000ff
        /*05e4*/ 	.word	0x00019c80
        /*05e8*/ 	.short	0x0100
        /*05ea*/ 	.byte	0x06
	.zero		1


	//   ....[12]....
        /*05ec*/ 	.word	0x00000610
        /*05f0*/ 	.word	0x000000ff
        /*05f4*/ 	.word	0x00019c78
        /*05f8*/ 	.short	0x0100
        /*05fa*/ 	.byte	0x06
	.zero		1


	//   ....[13]....
        /*05fc*/ 	.word	0x00000620
        /*0600*/ 	.word	0x000000ff
        /*0604*/ 	.word	0x00019c88
        /*0608*/ 	.short	0x0100
        /*060a*/ 	.byte	0x06
	.zero		1


	//   ....[14]....
        /*060c*/ 	.word	0x00000750
        /*0610*/ 	.word	0x000000ff
        /*0614*/ 	.word	0x00019c90
        /*0618*/ 	.short	0x0100
        /*061a*/ 	.byte	0x08
	.zero		1


	//   ....[15]....
        /*061c*/ 	.word	0x00000760
        /*0620*/ 	.word	0x000000ff
        /*0624*/ 	.word	0x00019ca0
        /*0628*/ 	.short	0x0100
        /*062a*/ 	.byte	0x08
	.zero		1


	//   ....[16]....
        /*062c*/ 	.word	0x00000770
        /*0630*/ 	.word	0x000000ff
        /*0634*/ 	.word	0x00019c98
        /*0638*/ 	.short	0x0100
        /*063a*/ 	.byte	0x08
	.zero		1


	//   ....[17]....
        /*063c*/ 	.word	0x00000780
        /*0640*/ 	.word	0x000000ff
        /*0644*/ 	.word	0x00019ca8
        /*0648*/ 	.short	0x0100
        /*064a*/ 	.byte	0x08
	.zero		1


	//   ....[18]....
        /*064c*/ 	.word	0x000008b0
        /*0650*/ 	.word	0x000000ff
        /*0654*/ 	.word	0x00019cb0
        /*0658*/ 	.short	0x0100
        /*065a*/ 	.byte	0x08
	.zero		1


	//   ....[19]....
        /*065c*/ 	.word	0x000008c0
        /*0660*/ 	.word	0x000000ff
        /*0664*/ 	.word	0x00019cc0
        /*0668*/ 	.short	0x0100
        /*066a*/ 	.byte	0x08
	.zero		1


	//   ....[20]....
        /*066c*/ 	.word	0x000008d0
        /*0670*/ 	.word	0x000000ff
        /*0674*/ 	.word	0x00019cb8
        /*0678*/ 	.short	0x0100
        /*067a*/ 	.byte	0x08
	.zero		1


	//   ....[21]....
        /*067c*/ 	.word	0x000008e0
        /*0680*/ 	.word	0x000000ff
        /*0684*/ 	.word	0x00019cc8
        /*0688*/ 	.short	0x0100
        /*068a*/ 	.byte	0x08
	.zero		1


	//   ....[22]....
        /*068c*/ 	.word	0x000018a0
        /*0690*/ 	.word	0x00000000
        /*0694*/ 	.word	0x00019c00
        /*0698*/ 	.short	0x010a
        /*069a*/ 	.byte	0x3f
	.zero		1


	//   ....[23]....
        /*069c*/ 	.word	0x00001930
        /*06a0*/ 	.word	0x00000004
        /*06a4*/ 	.word	0x00019c30
        /*06a8*/ 	.short	0x010a
        /*06aa*/ 	.byte	0x3f
	.zero		1


	//   ....[24]....
        /*06ac*/ 	.word	0x000019e0
        /*06b0*/ 	.word	0x00000004
        /*06b4*/ 	.word	0x00019c30
        /*06b8*/ 	.short	0x010a
        /*06ba*/ 	.byte	0x3f
	.zero		1


	//   ....[25]....
        /*06bc*/ 	.word	0x00003250
        /*06c0*/ 	.word	0x00000033
        /*06c4*/ 	.word	0x00000000
        /*06c8*/ 	.short	0x0101
        /*06ca*/ 	.byte	0x3f
	.zero		1


	//   ....[26]....
        /*06cc*/ 	.word	0x00003b80
        /*06d0*/ 	.word	0x00000004
        /*06d4*/ 	.word	0x00019c30
        /*06d8*/ 	.short	0x010a
        /*06da*/ 	.byte	0x3f
	.zero		1


	//   ....[27]....
        /*06dc*/ 	.word	0x00003bc0
        /*06e0*/ 	.word	0x00000004
        /*06e4*/ 	.word	0x00019c30
        /*06e8*/ 	.short	0x010a
        /*06ea*/ 	.byte	0x3f
	.zero		1


	//   ....[28]....
        /*06ec*/ 	.word	0x00003d30
        /*06f0*/ 	.word	0x000000ff
        /*06f4*/ 	.word	0x00019c50
        /*06f8*/ 	.short	0x010a
        /*06fa*/ 	.byte	0x0b
	.zero		1


	//   ....[29]....
        /*06fc*/ 	.word	0x00003d70
        /*0700*/ 	.word	0x000000ff
        /*0704*/ 	.word	0x00019c50
        /*0708*/ 	.short	0x010a
        /*070a*/ 	.byte	0x0b
	.zero		1


	//   ....[30]....
        /*070c*/ 	.word	0x00004ea0
        /*0710*/ 	.word	0x00000005
        /*0714*/ 	.word	0x00000000
        /*0718*/ 	.short	0x0101
        /*071a*/ 	.byte	0x3f
	.zero		1


	//   ....[31]....
        /*071c*/ 	.word	0x00005230
        /*0720*/ 	.word	0x000000ff
        /*0724*/ 	.word	0x00000000
        /*0728*/ 	.short	0x0101
        /*072a*/ 	.byte	0x06
	.zero		1


	//   ....[32]....
        /*072c*/ 	.word	0x000056f0
        /*0730*/ 	.word	0x0000000f
        /*0734*/ 	.word	0x00019c50
        /*0738*/ 	.short	0x010a
        /*073a*/ 	.byte	0x3f
	.zero		1


	//   ....[33]....
        /*073c*/ 	.word	0x00005740
        /*0740*/ 	.word	0x0000000f
        /*0744*/ 	.word	0x00019c50
        /*0748*/ 	.short	0x010a
        /*074a*/ 	.byte	0x3f
	.zero		1


	//   ....[34]....
        /*074c*/ 	.word	0x00005d80
        /*0750*/ 	.word	0x00000003
        /*0754*/ 	.word	0x00000000
        /*0758*/ 	.short	0x0101
        /*075a*/ 	.byte	0x3f
	.zero		1


	//   ....[35]....
        /*075c*/ 	.word	0x00007560
        /*0760*/ 	.word	0x00000002
        /*0764*/ 	.word	0x00000000
        /*0768*/ 	.short	0x0101
        /*076a*/ 	.byte	0x3f
	.zero		1


	//   ....[36]....
        /*076c*/ 	.word	0x00009fe0
        /*0770*/ 	.word	0x00000004
        /*0774*/ 	.word	0x00019c80
        /*0778*/ 	.short	0x010a
        /*077a*/ 	.byte	0x3f
	.zero		1


	//   ....[37]....
        /*077c*/ 	.word	0x0000a260
        /*0780*/ 	.word	0x00000004
        /*0784*/ 	.word	0x00019c40
        /*0788*/ 	.short	0x010a
        /*078a*/ 	.byte	0x3f
	.zero		1


	//   ....[38]....
        /*078c*/ 	.word	0x0000aea0
        /*0790*/ 	.word	0x00000010
        /*0794*/ 	.word	0x00019c00
        /*0798*/ 	.short	0x0107
        /*079a*/ 	.byte	0x3f
	.zero		1


	//   ....[39]....
        /*079c*/ 	.word	0x0000afa0
        /*07a0*/ 	.word	0x00000010
        /*07a4*/ 	.word	0x00019c00
        /*07a8*/ 	.short	0x0101
        /*07aa*/ 	.byte	0x3f
	.zero		1


	//   ....[40]....
        /*07ac*/ 	.word	0x0000afc0
        /*07b0*/ 	.word	0x00000010
        /*07b4*/ 	.word	0x00019c20
        /*07b8*/ 	.short	0x010a
        /*07ba*/ 	.byte	0x3f
	.zero		1


	//   ....[41]....
        /*07bc*/ 	.word	0x0000b2c0
        /*07c0*/ 	.word	0x00000006
        /*07c4*/ 	.word	0x00019c80
        /*07c8*/ 	.short	0x010a
        /*07ca*/ 	.byte	0x3f
	.zero		1


	//   ....[42]....
        /*07cc*/ 	.word	0x0000b6e0
        /*07d0*/ 	.word	0x00000006
        /*07d4*/ 	.word	0x00019c40
        /*07d8*/ 	.short	0x010a
        /*07da*/ 	.byte	0x3f
	.zero		1


	//   ....[43]....
        /*07dc*/ 	.word	0x0000bb90
        /*07e0*/ 	.word	0x00000003
        /*07e4*/ 	.word	0x00019c70
        /*07e8*/ 	.short	0x010a
        /*07ea*/ 	.byte	0x3f
	.zero		1


	//   ....[44]....
        /*07ec*/ 	.word	0x0000bc00
        /*07f0*/ 	.word	0x00000003
        /*07f4*/ 	.word	0x00019c60
        /*07f8*/ 	.short	0x010a
        /*07fa*/ 	.byte	0x3f
	.zero		1


	//   ....[45]....
        /*07fc*/ 	.word	0x0000c030
        /*0800*/ 	.word	0x00000003
        /*0804*/ 	.word	0x00019c50
        /*0808*/ 	.short	0x0101
        /*080a*/ 	.byte	0x3f
	.zero		1


	//   ....[46]....
        /*080c*/ 	.word	0x0000c0a0
        /*0810*/ 	.word	0x00000000
        /*0814*/ 	.word	0x00000000
        /*0818*/ 	.short	0x0101
        /*081a*/ 	.byte	0x3f
	.zero		1


	//   ....[47]....
        /*081c*/ 	.word	0x0000c2b0
        /*0820*/ 	.word	0x00000000
        /*0824*/ 	.word	0x00019c70
        /*0828*/ 	.short	0x010a
        /*082a*/ 	.byte	0x3f
	.zero		1


	//   ....[48]....
        /*082c*/ 	.word	0x0000c320
        /*0830*/ 	.word	0x00000000
        /*0834*/ 	.word	0x00019c60
        /*0838*/ 	.short	0x010a
        /*083a*/ 	.byte	0x3f
	.zero		1


	//   ....[49]....
        /*083c*/ 	.word	0x0000c750
        /*0840*/ 	.word	0x00000000
        /*0844*/ 	.word	0x00019c50
        /*0848*/ 	.short	0x0101
        /*084a*/ 	.byte	0x3f
	.zero		1


	//   ....[50]....
        /*084c*/ 	.word	0x0000c7a0
        /*0850*/ 	.word	0x00000002
        /*0854*/ 	.word	0x00000000
        /*0858*/ 	.short	0x0101
        /*085a*/ 	.byte	0x3f
	.zero		1


	//   ....[51]....
        /*085c*/ 	.word	0x0000d2f0
        /*0860*/ 	.word	0x00000007
        /*0864*/ 	.word	0x00019c20
        /*0868*/ 	.short	0x010a
        /*086a*/ 	.byte	0x3f
	.zero		1


	//   ....[52]....
        /*086c*/ 	.word	0x0000d490
        /*0870*/ 	.word	0x00000005
        /*0874*/ 	.word	0x00000000
        /*0878*/ 	.short	0x010a
        /*087a*/ 	.byte	0x3f
	.zero		1


	//   ....[53]....
        /*087c*/ 	.word	0x0000d500
        /*0880*/ 	.word	0x00000003
        /*0884*/ 	.word	0x00000000
        /*0888*/ 	.short	0x010a
        /*088a*/ 	.byte	0x3f
	.zero		1


	//   ....[54]....
        /*088c*/ 	.word	0x0000d550
        /*0890*/ 	.word	0x00000003
        /*0894*/ 	.word	0x00019c60
        /*0898*/ 	.short	0x010a
        /*089a*/ 	.byte	0x3f
	.zero		1


	//   ....[55]....
        /*089c*/ 	.word	0x0000d5a0
        /*08a0*/ 	.word	0x00000005
        /*08a4*/ 	.word	0x00019c60
        /*08a8*/ 	.short	0x010a
        /*08aa*/ 	.byte	0x3f
	.zero		1


	//   ....[56]....
        /*08ac*/ 	.word	0x0000d5e0
        /*08b0*/ 	.word	0x00000003
        /*08b4*/ 	.word	0x00019c80
        /*08b8*/ 	.short	0x010a
        /*08ba*/ 	.byte	0x3f
	.zero		1


	//   ....[57]....
        /*08bc*/ 	.word	0x0000d600
        /*08c0*/ 	.word	0x00000005
        /*08c4*/ 	.word	0x00019c80
        /*08c8*/ 	.short	0x010a
        /*08ca*/ 	.byte	0x3f
	.zero		1


	//   ....[58]....
        /*08cc*/ 	.word	0x0000d660
        /*08d0*/ 	.word	0x00000000
        /*08d4*/ 	.word	0x00019c00
        /*08d8*/ 	.short	0x010a
        /*08da*/ 	.byte	0x3f
	.zero		1


	//   ....[59]....
        /*08dc*/ 	.word	0x0000d6b0
        /*08e0*/ 	.word	0x00000004
        /*08e4*/ 	.word	0x00019c30
        /*08e8*/ 	.short	0x010a
        /*08ea*/ 	.byte	0x3f
	.zero		1


	//   ....[60]....
        /*08ec*/ 	.word	0x0000d700
        /*08f0*/ 	.word	0x00000004
        /*08f4*/ 	.word	0x00019c30
        /*08f8*/ 	.short	0x010a
        /*08fa*/ 	.byte	0x3f
	.zero		1


	//   ....[61]....
        /*08fc*/ 	.word	0x0000d760
        /*0900*/ 	.word	0x0000000a
        /*0904*/ 	.word	0x00019c50
        /*0908*/ 	.short	0x010a
        /*090a*/ 	.byte	0x3f
	.zero		1


	//   ....[62]....
        /*090c*/ 	.word	0x0000d7b0
        /*0910*/ 	.word	0x0000000f
        /*0914*/ 	.word	0x00019c50
        /*0918*/ 	.short	0x010a
        /*091a*/ 	.byte	0x3f
	.zero		1


	//   ....[63]....
        /*091c*/ 	.word	0x0000d900
        /*0920*/ 	.word	0x00000004
        /*0924*/ 	.word	0x00019c80
        /*0928*/ 	.short	0x010a
        /*092a*/ 	.byte	0x3f
	.zero		1


	//   ....[64]....
        /*092c*/ 	.word	0x0000d950
        /*0930*/ 	.word	0x00000004
        /*0934*/ 	.word	0x00019c40
        /*0938*/ 	.short	0x010a
        /*093a*/ 	.byte	0x3f
	.zero		1


	//   ....[65]....
        /*093c*/ 	.word	0x0000dd90
        /*0940*/ 	.word	0x00000010
        /*0944*/ 	.word	0x00019c20
        /*0948*/ 	.short	0x010a
        /*094a*/ 	.byte	0x3f
	.zero		1


	//   ....[66]....
        /*094c*/ 	.word	0x0000dde0
        /*0950*/ 	.word	0x00000006
        /*0954*/ 	.word	0x00019c80
        /*0958*/ 	.short	0x010a
        /*095a*/ 	.byte	0x3f
	.zero		1


	//   ....[67]....
        /*095c*/ 	.word	0x0000de30
        /*0960*/ 	.word	0x00000006
        /*0964*/ 	.word	0x00019c40
        /*0968*/ 	.short	0x010a
        /*096a*/ 	.byte	0x3f
	.zero		1


	//   ....[68]....
        /*096c*/ 	.word	0x0000de80
        /*0970*/ 	.word	0x00000003
        /*0974*/ 	.word	0x00019c70
        /*0978*/ 	.short	0x010a
        /*097a*/ 	.byte	0x3f
	.zero		1


	//   ....[69]....
        /*097c*/ 	.word	0x0000ded0
        /*0980*/ 	.word	0x00000003
        /*0984*/ 	.word	0x00019c60
        /*0988*/ 	.short	0x010a
        /*098a*/ 	.byte	0x3f
	.zero		1


	//   ....[70]....
        /*098c*/ 	.word	0x0000df20
        /*0990*/ 	.word	0x00000000
        /*0994*/ 	.word	0x00019c70
        /*0998*/ 	.short	0x010a
        /*099a*/ 	.byte	0x3f
	.zero		1


	//   ....[71]....
        /*099c*/ 	.word	0x0000df70
        /*09a0*/ 	.word	0x00000000
        /*09a4*/ 	.word	0x00019c60
        /*09a8*/ 	.short	0x010a
        /*09aa*/ 	.byte	0x3f
	.zero		1


	//   ....[72]....
        /*09ac*/ 	.word	0x0000dfc0
        /*09b0*/ 	.word	0x00000007
        /*09b4*/ 	.word	0x00019c20
        /*09b8*/ 	.short	0x010a
        /*09ba*/ 	.byte	0x3f
	.zero		1


	//   ....[73]....
        /*09bc*/ 	.word	0x0000e160
        /*09c0*/ 	.word	0x00000005
        /*09c4*/ 	.word	0x00000000
        /*09c8*/ 	.short	0x010a
        /*09ca*/ 	.byte	0x3f
	.zero		1


	//   ....[74]....
        /*09cc*/ 	.word	0x0000e1b0
        /*09d0*/ 	.word	0x00000003
        /*09d4*/ 	.word	0x00000000
        /*09d8*/ 	.short	0x010a
        /*09da*/ 	.byte	0x3f
	.zero		1


	//   ....[75]....
        /*09dc*/ 	.word	0x0000e200
        /*09e0*/ 	.word	0x00000003
        /*09e4*/ 	.word	0x00019c60
        /*09e8*/ 	.short	0x010a
        /*09ea*/ 	.byte	0x3f
	.zero		1


	//   ....[76]....
        /*09ec*/ 	.word	0x0000e250
        /*09f0*/ 	.word	0x00000005
        /*09f4*/ 	.word	0x00019c60
        /*09f8*/ 	.short	0x010a
        /*09fa*/ 	.byte	0x3f
	.zero		1


	//   ....[77]....
        /*09fc*/ 	.word	0x0000e2a0
        /*0a00*/ 	.word	0x00000003
        /*0a04*/ 	.word	0x00019c80
        /*0a08*/ 	.short	0x010a
        /*0a0a*/ 	.byte	0x3f
	.zero		1


	//----- nvinfo : EIATTR_NUM_MBARRIERS
	.align		4
.L_1197:
        /*0a0c*/ 	.byte	0x03, 0x38
        /*0a0e*/ 	.short	0x0016


	//----- nvinfo : EIATTR_EXIT_INSTR_OFFSETS
	.align		4
        /*0a10*/ 	.byte	0x04, 0x1c
        /*0a12*/ 	.short	(.L_1199 - .L_1198)


	//   ....[0]....
.L_1198:
        /*0a14*/ 	.word	0x00000a40


	//   ....[1]....
        /*0a18*/ 	.word	0x00008230


	//   ....[2]....
        /*0a1c*/ 	.word	0x0000d650


	//----- nvinfo : EIATTR_MAX_THREADS
	.align		4
.L_1199:
        /*0a20*/ 	.byte	0x04, 0x05
        /*0a22*/ 	.short	(.L_1201 - .L_1200)
.L_1200:
        /*0a24*/ 	.word	0x00000200
        /*0a28*/ 	.word	0x00000001
        /*0a2c*/ 	.word	0x00000001


	//----- nvinfo : EIATTR_CRS_STACK_SIZE
	.align		4
.L_1201:
        /*0a30*/ 	.byte	0x04, 0x1e
        /*0a32*/ 	.short	(.L_1203 - .L_1202)
.L_1202:
        /*0a34*/ 	.word	0x00000000


	//----- nvinfo : EIATTR_CBANK_PARAM_SIZE
	.align		4
.L_1203:
        /*0a38*/ 	.byte	0x03, 0x19
        /*0a3a*/ 	.short	0x0af0


	//----- nvinfo : EIATTR_PARAM_CBANK
	.align		4
        /*0a3c*/ 	.byte	0x04, 0x0a
        /*0a3e*/ 	.short	(.L_1205 - .L_1204)
	.align		4
.L_1204:
        /*0a40*/ 	.word	index@(.nv.constant0._ZN7cutlass13device_kernelIN5flash11enable_sm90INS1_16FlashAttnFwdSm90INS1_25CollectiveMainloopFwdSm90ILi2EN4cute5tupleIJNS5_1CILi1EEES8_S8_EEENS6_IJNS7_ILi192EEENS7_ILi128EEENS7_ILi96EEEEEELi96ENS_12float_e4m3_tEfNS_4arch4Sm90ELb0ELb0ELb0ELb1ELb0ELb0ELb0ELb1ELb1ELb1ELb0ELb0EEENS1_21CollectiveEpilogueFwdINS6_IJSA_SC_SB_EEES9_NS_10bfloat16_tESG_Li384ELb1ELb1ELb0ELb1EEENS1_36VarlenDynamicPersistentTileSchedulerILi192ELi128ELi384ELi128ELb0ELb1ELb1ELb0ELb1ELb1EEEEEEEEEvNT_6ParamsE)
        /*0a44*/ 	.short	0x0210
        /*0a46*/ 	.short	0x0af0


	//----- nvinfo : EIATTR_SW_WAR
	.align		4
.L_1205:
        /*0a48*/ 	.byte	0x04, 0x36
        /*0a4a*/ 	.short	(.L_1207 - .L_1206)
.L_1206:
        /*0a4c*/ 	.word	0x00000008
.L_1207:


//--------------------- .nv.info._ZN7cutlass13device_kernelIN5flash11enable_sm90INS1_16FlashAttnFwdSm90INS1_25CollectiveMainloopFwdSm90ILi2EN4cute5tupleIJNS5_1CILi1EEES8_S8_EEENS6_IJNS7_ILi192EEENS7_ILi128EEENS7_ILi96EEEEEELi96ENS_12float_e4m3_tEfNS_4arch4Sm90ELb0ELb0ELb0ELb1ELb0ELb1ELb0ELb1ELb1ELb1ELb0ELb0EEENS1_21CollectiveEpilogueFwdINS6_IJSA_SC_SB_EEES9_NS_10bfloat16_tESG_Li384ELb1ELb1ELb0ELb1EEENS1_36VarlenDynamicPersistentTileSchedulerILi192ELi128ELi384ELi128ELb0ELb1ELb1ELb0ELb1ELb1EEEEEEEEEvNT_6ParamsE --------------------------
	.section	.nv.info._ZN7cutlass13device_kernelIN5flash11enable_sm90INS1_16FlashAttnFwdSm90INS1_25CollectiveMainloopFwdSm90ILi2EN4cute5tupleIJNS5_1CILi1EEES8_S8_EEENS6_IJNS7_ILi192EEENS7_ILi128EEENS7_ILi96EEEEEELi96ENS_12float_e4m3_tEfNS_4arch4Sm90ELb0ELb0ELb0ELb1ELb0ELb1ELb0ELb1ELb1ELb1ELb0ELb0EEENS1_21CollectiveEpilogueFwdINS6_IJSA_SC_SB_EEES9_NS_10bfloat16_tESG_Li384ELb1ELb1ELb0ELb1EEENS1_36VarlenDynamicPersistentTileSchedulerILi192ELi128ELi384ELi128ELb0ELb1ELb1ELb0ELb1ELb1EEEEEEEEEvNT_6ParamsE,"",@"SHT_CUDA_INFO"
	.sectionflags	@""
	.align	4


	//----- nvinfo : EIATTR_CUDA_API_VERSION
	.align		4
        /*0000*/ 	.byte	0x04, 0x37
        /*0002*/ 	.short	(.L_1209 - .L_1208)
.L_1208:
        /*0004*/ 	.word	0x00000082


	//----- nvinfo : EIATTR_KPARAM_INFO
	.align		4
.L_1209:
        /*0008*/ 	.byte	0x04, 0x17
        /*000a*/ 	.short	(.L_1211 - .L_1210)
.L_1210:
        /*000c*/ 	.word	0x00000000
        /*0010*/ 	.short	0x0000
        /*0012*/ 	.short	0x0070
        /*0014*/ 	.byte	0x00, 0xf0, 0x01, 0x2a


	//----- nvinfo : EIATTR_SPARSE_MMA_MASK
	.align		4
.L_1211:
        /*0018*/ 	.byte	0x03, 0x50
        /*001a*/ 	.short	0x0000


	//----- nvinfo : EIATTR_MAXREG_COUNT
	.align		4
        /*001c*/ 	.byte	0x03, 0x1b
        /*001e*/ 	.short	0x0080


	//----- nvinfo : EIATTR_NUM_BARRIERS
	.align		4
        /*0020*/ 	.byte	0x02, 0x4c
        /*0022*/ 	.byte	0x10
	.zero		1


	//----- nvinfo : EIATTR_EXTERNS
	.align		4
        /*0024*/ 	.byte	0x04, 0x0f
        /*0026*/ 	.short	(.L_1213 - .L_1212)


	//   ....[0]....
	.align		4
.L_1212:
        /*0028*/ 	.word	index@(__assertfail)


	//----- nvinfo : EIATTR_ANNOTATIONS
	.align		4
.L_1213:
        /*002c*/ 	.byte	0x04, 0x55
        /*002e*/ 	.short	(.L_1215 - .L_1214)


	//   ....[0]....
.L_1214:
        /* <DEDUP_REMOVED lines=84> */


	//----- nvinfo : EIATTR_MERCURY_ISA_VERSION
	.align		4
.L_1215:
        /*0558*/ 	.byte	0x03, 0x5f
        /*055a*/ 	.short	0x0101


	//----- nvinfo : EIATTR_UNUSED_LOAD_BYTE_OFFSET
	.align		4
        /*055c*/ 	.byte	0x04, 0x44
        /*055e*/ 	.short	(.L_1217 - .L_1216)


	//   ....[0]....
.L_1216:
        /*0560*/ 	.word	0x00000aa0
        /*0564*/ 	.word	0x0000fff0


	//   ....[1]....
        /*0568*/ 	.word	0x0000faf0
        /*056c*/ 	.word	0x0000fff0


	//----- nvinfo : EIATTR_INT_WARP_WIDE_INSTR_OFFSETS
	.align		4
.L_1217:
        /*0570*/ 	.byte	0x04, 0x31
        /*0572*/ 	.short	(.L_1219 - .L_1218)


	//   ....[0]....
.L_1218:
        /*0574*/ 	.word	0x00000190


	//   ....[1]....
        /*0578*/ 	.word	0x000001d0


	//   ....[2]....
        /*057c*/ 	.word	0x00000240


	//   ....[3]....
        /*0580*/ 	.word	0x000145e0


	//   ....[4]....
        /*0584*/ 	.word	0x00014670


	//   ....[5]....
        /*0588*/ 	.word	0x000171a0


	//   ....[6]....
        /*058c*/ 	.word	0x00017230


	//----- nvinfo : EIATTR_COOP_GROUP_MASK_REGIDS
	.align		4
.L_1219:
        /*0590*/ 	.byte	0x04, 0x29
        /*0592*/ 	.short	(.L_1221 - .L_1220)


	//   ....[0]....
.L_1220:
        /*0594*/ 	.word	0xffffffff


	//   ....[1]....
        /*0598*/ 	.word	0xffffffff


	//   ....[2]....
        /*059c*/ 	.word	0xffffffff


	//   ....[3]....
        /*05a0*/ 	.word	0xffffffff


	//   ....[4]....
        /*05a4*/ 	.word	0xffffffff


	//   ....[5]....
        /*05a8*/ 	.word	0xffffffff


	//   ....[6]....
        /*05ac*/ 	.word	0xffffffff


	//   ....[7]....
        /*05b0*/ 	.word	0xffffffff


	//   ....[8]....
        /*05b4*/ 	.word	0xffffffff


	//   ....[9]....
        /*05b8*/ 	.word	0xffffffff


	//   ....[10]....
        /*05bc*/ 	.word	0xffffffff


	//   ....[11]....
        /*05c0*/ 	.word	0xffffffff


	//   ....[12]....
        /*05c4*/ 	.word	0xffffffff


	//   ....[13]....
        /*05c8*/ 	.word	0xffffffff


	//   ....[14]....
        /*05cc*/ 	.word	0xffffffff


	//   ....[15]....
        /*05d0*/ 	.word	0xffffffff


	//   ....[16]....
        /*05d4*/ 	.word	0xffffffff


	//   ....[17]....
        /*05d8*/ 	.word	0xffffffff


	//   ....[18]....
        /*05dc*/ 	.word	0xffffffff


	//   ....[19]....
        /*05e0*/ 	.word	0xffffffff


	//   ....[20]....
        /*05e4*/ 	.word	0xffffffff


	//   ....[21]....
        /*05e8*/ 	.word	0xffffffff


	//   ....[22]....
        /*05ec*/ 	.word	0xffffffff


	//   ....[23]....
        /*05f0*/ 	.word	0xffffffff


	//   ....[24]....
        /*05f4*/ 	.word	0xffffffff


	//   ....[25]....
        /*05f8*/ 	.word	0xffffffff


	//   ....[26]....
        /*05fc*/ 	.word	0xffffffff


	//   ....[27]....
        /*0600*/ 	.word	0xffffffff


	//   ....[28]....
        /*0604*/ 	.word	0xffffffff


	//   ....[29]....
        /*0608*/ 	.word	0xffffffff


	//   ....[30]....
        /*060c*/ 	.word	0xffffffff


	//   ....[31]....
        /*0610*/ 	.word	0xffffffff


	//   ....[32]....
        /*0614*/ 	.word	0xffffffff


	//   ....[33]....
        /*0618*/ 	.word	0xffffffff


	//   ....[34]....
        /*061c*/ 	.word	0xffffffff


	//   ....[35]....
        /*0620*/ 	.word	0xffffffff


	//   ....[36]....
        /*0624*/ 	.word	0xffffffff


	//   ....[37]....
        /*0628*/ 	.word	0xffffffff


	//   ....[38]....
        /*062c*/ 	.word	0xffffffff


	//   ....[39]....
        /*0630*/ 	.word	0xffffffff


	//   ....[40]....
        /*0634*/ 	.word	0xffffffff


	//   ....[41]....
        /*0638*/ 	.word	0xffffffff


	//   ....[42]....
        /*063c*/ 	.word	0xffffffff


	//   ....[43]....
        /*0640*/ 	.word	0xffffffff


	//   ....[44]....
        /*0644*/ 	.word	0xffffffff


	//   ....[45]....
        /*0648*/ 	.word	0xffffffff


	//   ....[46]....
        /*064c*/ 	.word	0xffffffff


	//   ....[47]....
        /*0650*/ 	.word	0xffffffff


	//   ....[48]....
        /*0654*/ 	.word	0xffffffff


	//   ....[49]....
        /*0658*/ 	.word	0xffffffff


	//   ....[50]....
        /*065c*/ 	.word	0xffffffff


	//   ....[51]....
        /*0660*/ 	.word	0xffffffff


	//   ....[52]....
        /*0664*/ 	.word	0xffffffff


	//   ....[53]....
        /*0668*/ 	.word	0xffffffff


	//   ....[54]....
        /*066c*/ 	.word	0xffffffff


	//   ....[55]....
        /*0670*/ 	.word	0xffffffff


	//   ....[56]....
        /*0674*/ 	.word	0xffffffff


	//   ....[57]....
        /*0678*/ 	.word	0xffffffff


	//   ....[58]....
        /*067c*/ 	.word	0xffffffff


	//   ....[59]....
        /*0680*/ 	.word	0xffffffff


	//   ....[60]....
        /*0684*/ 	.word	0xffffffff


	//   ....[61]....
        /*0688*/ 	.word	0xffffffff


	//   ....[62]....
        /*068c*/ 	.word	0xffffffff


	//   ....[63]....
        /*0690*/ 	.word	0xffffffff


	//   ....[64]....
        /*0694*/ 	.word	0xffffffff


	//   ....[65]....
        /*0698*/ 	.word	0xffffffff


	//   ....[66]....
        /*069c*/ 	.word	0xffffffff


	//   ....[67]....
        /*06a0*/ 	.word	0xffffffff


	//   ....[68]....
        /*06a4*/ 	.word	0xffffffff


	//   ....[69]....
        /*06a8*/ 	.word	0xffffffff


	//   ....[70]....
        /*06ac*/ 	.word	0xffffffff


	//   ....[71]....
        /*06b0*/ 	.word	0xffffffff


	//   ....[72]....
        /*06b4*/ 	.word	0xffffffff


	//   ....[73]....
        /*06b8*/ 	.word	0xffffffff


	//   ....[74]....
        /*06bc*/ 	.word	0xffffffff


	//   ....[75]....
        /*06c0*/ 	.word	0xffffffff


	//   ....[76]....
        /*06c4*/ 	.word	0xffffffff


	//   ....[77]....
        /*06c8*/ 	.word	0xffffffff


	//   ....[78]....
        /*06cc*/ 	.word	0xffffffff


	//   ....[79]....
        /*06d0*/ 	.word	0xffffffff


	//   ....[80]....
        /*06d4*/ 	.word	0xffffffff


	//   ....[81]....
        /*06d8*/ 	.word	0xffffffff


	//   ....[82]....
        /*06dc*/ 	.word	0xffffffff


	//   ....[83]....
        /*06e0*/ 	.word	0xffffffff


	//   ....[84]....
        /*06e4*/ 	.word	0xffffffff


	//   ....[85]....
        /*06e8*/ 	.word	0xffffffff


	//   ....[86]....
        /*06ec*/ 	.word	0xffffffff


	//   ....[87]....
        /*06f0*/ 	.word	0xffffffff


	//   ....[88]....
        /*06f4*/ 	.word	0xffffffff


	//   ....[89]....
        /*06f8*/ 	.word	0xffffffff


	//   ....[90]....
        /*06fc*/ 	.word	0xffffffff


	//   ....[91]....
        /*0700*/ 	.word	0xffffffff


	//   ....[92]....
        /*0704*/ 	.word	0xffffffff


	//   ....[93]....
        /*0708*/ 	.word	0xffffffff


	//   ....[94]....
        /*070c*/ 	.word	0xffffffff


	//   ....[95]....
        /*0710*/ 	.word	0xffffffff


	//   ....[96]....
        /*0714*/ 	.word	0xffffffff


	//   ....[97]....
        /*0718*/ 	.word	0xffffffff


	//   ....[98]....
        /*071c*/ 	.word	0xffffffff


	//   ....[99]....
        /*0720*/ 	.word	0xffffffff


	//   ....[100]....
        /*0724*/ 	.word	0xffffffff


	//   ....[101]....
        /*0728*/ 	.word	0xffffffff


	//   ....[102]....
        /*072c*/ 	.word	0xffffffff


	//   ....[103]....
        /*0730*/ 	.word	0xffffffff


	//   ....[104]....
        /*0734*/ 	.word	0xffffffff


	//   ....[105]....
        /*0738*/ 	.word	0xffffffff


	//   ....[106]....
        /*073c*/ 	.word	0x0500000f


	//   ....[107]....
        /*0740*/ 	.word	0x0500000f


	//   ....[108]....
        /*0744*/ 	.word	0x0500000f


	//   ....[109]....
        /*0748*/ 	.word	0x0500000f


	//   ....[110]....
        /*074c*/ 	.word	0x0500000f


	//   ....[111]....
        /*0750*/ 	.word	0x0500000f


	//   ....[112]....
        /*0754*/ 	.word	0x0500000f


	//   ....[113]....
        /*0758*/ 	.word	0x0500000f


	//   ....[114]....
        /*075c*/ 	.word	0x0500000f


	//   ....[115]....
        /*0760*/ 	.word	0x0500000f


	//   ....[116]....
        /*0764*/ 	.word	0x0500000f


	//   ....[117]....
        /*0768*/ 	.word	0x0500000f


	//   ....[118]....
        /*076c*/ 	.word	0x0500000f


	//   ....[119]....
        /*0770*/ 	.word	0x0500000f


	//   ....[120]....
        /*0774*/ 	.word	0x0500000f


	//   ....[121]....
        /*0778*/ 	.word	0x0500000f


	//   ....[122]....
        /*077c*/ 	.word	0x0500000f


	//   ....[123]....
        /*0780*/ 	.word	0x0500000f


	//   ....[124]....
        /*0784*/ 	.word	0x0500000f


	//   ....[125]....
        /*0788*/ 	.word	0x0500000f


	//   ....[126]....
        /*078c*/ 	.word	0x0500000f


	//   ....[127]....
        /*0790*/ 	.word	0x0500000f


	//   ....[128]....
        /*0794*/ 	.word	0x0500000f


	//   ....[129]....
        /*0798*/ 	.word	0x0500000f


	//   ....[130]....
        /*079c*/ 	.word	0x0500000f


	//   ....[131]....
        /*07a0*/ 	.word	0x0500000f


	//   ....[132]....
        /*07a4*/ 	.word	0x0500000f


	//   ....[133]....
        /*07a8*/ 	.word	0x0500000f


	//   ....[134]....
        /*07ac*/ 	.word	0x0500000f


	//   ....[135]....
        /*07b0*/ 	.word	0x0500000f


	//   ....[136]....
        /*07b4*/ 	.word	0x0500000f


	//   ....[137]....
        /*07b8*/ 	.word	0x0500000f


	//   ....[138]....
        /*07bc*/ 	.word	0x0500000f


	//   ....[139]....
        /*07c0*/ 	.word	0x0500000f


	//----- nvinfo : EIATTR_COOP_GROUP_INSTR_OFFSETS
	.align		4
.L_1221:
        /*07c4*/ 	.byte	0x04, 0x28
        /*07c6*/ 	.short	(.L_1223 - .L_1222)


	//   ....[0]....
.L_1222:
        /*07c8*/ 	.word	0x00000070


	//   ....[1]....
        /*07cc*/ 	.word	0x000001a0


	//   ....[2]....
        /*07d0*/ 	.word	0x000001f0


	//   ....[3]....
        /*07d4*/ 	.word	0x00000420


	//   ....[4]....
        /*07d8*/ 	.word	0x00000580


	//   ....[5]....
        /*07dc*/ 	.word	0x000006a0


	//   ....[6]....
        /*07e0*/ 	.word	0x00000800


	//   ....[7]....
        /*07e4*/ 	.word	0x00006be0


	//   ....[8]....
        /*07e8*/ 	.word	0x00007150


	//   ....[9]....
        /*07ec*/ 	.word	0x00007160


	//   ....[10]....
        /*07f0*/ 	.word	0x00007170


	//   ....[11]....
        /*07f4*/ 	.word	0x00007180


	//   ....[12]....
        /*07f8*/ 	.word	0x00008c70


	//   ....[13]....
        /*07fc*/ 	.word	0x00008c80


	//   ....[14]....
        /*0800*/ 	.word	0x00008c90


	//   ....[15]....
        /*0804*/ 	.word	0x00008ca0


	//   ....[16]....
        /*0808*/ 	.word	0x0000bc20


	//   ....[17]....
        /*080c*/ 	.word	0x0000bd10


	//   ....[18]....
        /*0810*/ 	.word	0x0000c240


	//   ....[19]....
        /*0814*/ 	.word	0x0000c2e0


	//   ....[20]....
        /*0818*/ 	.word	0x0000da70


	//   ....[21]....
        /*081c*/ 	.word	0x0000dd20


	//   ....[22]....
        /*0820*/ 	.word	0x0000dd50


	//   ....[23]....
        /*0824*/ 	.word	0x0000dda0


	//   ....[24]....
        /*0828*/ 	.word	0x0000f430


	//   ....[25]....
        /*082c*/ 	.word	0x0000f440


	//   ....[26]....
        /*0830*/ 	.word	0x0000f4d0


	//   ....[27]....
        /*0834*/ 	.word	0x0000f4e0


	//   ....[28]....
        /*0838*/ 	.word	0x00010070


	//   ....[29]....
        /*083c*/ 	.word	0x00010080


	//   ....[30]....
        /*0840*/ 	.word	0x00010090


	//   ....[31]....
        /*0844*/ 	.word	0x000100a0


	//   ....[32]....
        /*0848*/ 	.word	0x000100b0


	//   ....[33]....
        /*084c*/ 	.word	0x000100c0


	//   ....[34]....
        /*0850*/ 	.word	0x000100d0


	//   ....[35]....
        /*0854*/ 	.word	0x000100e0


	//   ....[36]....
        /*0858*/ 	.word	0x000100f0


	//   ....[37]....
        /*085c*/ 	.word	0x00010100


	//   ....[38]....
        /*0860*/ 	.word	0x00010110


	//   ....[39]....
        /*0864*/ 	.word	0x00010120


	//   ....[40]....
        /*0868*/ 	.word	0x00010140


	//   ....[41]....
        /*086c*/ 	.word	0x00010150


	//   ....[42]....
        /*0870*/ 	.word	0x00010160


	//   ....[43]....
        /*0874*/ 	.word	0x00010170


	//   ....[44]....
        /*0878*/ 	.word	0x00010190


	//   ....[45]....
        /*087c*/ 	.word	0x000101a0


	//   ....[46]....
        /*0880*/ 	.word	0x000101b0


	//   ....[47]....
        /*0884*/ 	.word	0x000101c0


	//   ....[48]....
        /*0888*/ 	.word	0x000101e0


	//   ....[49]....
        /*088c*/ 	.word	0x000101f0


	//   ....[50]....
        /*0890*/ 	.word	0x00010200


	//   ....[51]....
        /*0894*/ 	.word	0x00010210


	//   ....[52]....
        /*0898*/ 	.word	0x00010a40


	//   ....[53]....
        /*089c*/ 	.word	0x00010a70


	//   ....[54]....
        /*08a0*/ 	.word	0x00010bd0


	//   ....[55]....
        /*08a4*/ 	.word	0x00010be0


	//   ....[56]....
        /*08a8*/ 	.word	0x00011030


	//   ....[57]....
        /*08ac*/ 	.word	0x00011060


	//   ....[58]....
        /*08b0*/ 	.word	0x00011160


	//   ....[59]....
        /*08b4*/ 	.word	0x00011180


	//   ....[60]....
        /*08b8*/ 	.word	0x00011ac0


	//   ....[61]....
        /*08bc*/ 	.word	0x00011ad0


	//   ....[62]....
        /*08c0*/ 	.word	0x00011bd0


	//   ....[63]....
        /*08c4*/ 	.word	0x00011bf0


	//   ....[64]....
        /*08c8*/ 	.word	0x00011d80


	//   ....[65]....
        /*08cc*/ 	.word	0x00011f60


	//   ....[66]....
        /*08d0*/ 	.word	0x00011f90


	//   ....[67]....
        /*08d4*/ 	.word	0x00011fc0


	//   ....[68]....
        /*08d8*/ 	.word	0x00011ff0


	//   ....[69]....
        /*08dc*/ 	.word	0x00012020


	//   ....[70]....
        /*08e0*/ 	.word	0x00012050


	//   ....[71]....
        /*08e4*/ 	.word	0x000121c0


	//   ....[72]....
        /*08e8*/ 	.word	0x000121f0


	//   ....[73]....
        /*08ec*/ 	.word	0x00012220


	//   ....[74]....
        /*08f0*/ 	.word	0x00012250


	//   ....[75]....
        /*08f4*/ 	.word	0x00012280


	//   ....[76]....
        /*08f8*/ 	.word	0x000122b0


	//   ....[77]....
        /*08fc*/ 	.word	0x00012340


	//   ....[78]....
        /*0900*/ 	.word	0x00012370


	//   ....[79]....
        /*0904*/ 	.word	0x000123f0


	//   ....[80]....
        /*0908*/ 	.word	0x00013130


	//   ....[81]....
        /*090c*/ 	.word	0x00014d70


	//   ....[82]....
        /*0910*/ 	.word	0x00015c70


	//   ....[83]....
        /*0914*/ 	.word	0x00015ca0


	//   ....[84]....
        /*0918*/ 	.word	0x00015cc0


	//   ....[85]....
        /*091c*/ 	.word	0x00015cd0


	//   ....[86]....
        /*0920*/ 	.word	0x00015da0


	//   ....[87]....
        /*0924*/ 	.word	0x00015db0


	//   ....[88]....
        /*0928*/ 	.word	0x000179f0


	//   ....[89]....
        /*092c*/ 	.word	0x00017a20


	//   ....[90]....
        /*0930*/ 	.word	0x00017a60


	//   ....[91]....
        /*0934*/ 	.word	0x00017a90


	//   ....[92]....
        /*0938*/ 	.word	0x00017ac0


	//   ....[93]....
        /*093c*/ 	.word	0x00017af0


	//   ....[94]....
        /*0940*/ 	.word	0x00017b20


	//   ....[95]....
        /*0944*/ 	.word	0x00017b50


	//   ....[96]....
        /*0948*/ 	.word	0x00017cd0


	//   ....[97]....
        /*094c*/ 	.word	0x00017d00


	//   ....[98]....
        /*0950*/ 	.word	0x00017d30


	//   ....[99]....
        /*0954*/ 	.word	0x00017d60


	//   ....[100]....
        /*0958*/ 	.word	0x00017d90


	//   ....[101]....
        /*095c*/ 	.word	0x00017dc0


	//   ....[102]....
        /*0960*/ 	.word	0x00017e80


	//   ....[103]....
        /*0964*/ 	.word	0x00017ea0


	//   ....[104]....
        /*0968*/ 	.word	0x00017f10


	//   ....[105]....
        /*096c*/ 	.word	0x00018380


	//   ....[106]....
        /*0970*/ 	.word	0x00018800


	//   ....[107]....
        /*0974*/ 	.word	0x00018890


	//   ....[108]....
        /*0978*/ 	.word	0x000188e0


	//   ....[109]....
        /*097c*/ 	.word	0x00018930


	//   ....[110]....
        /*0980*/ 	.word	0x00018a10


	//   ....[111]....
        /*0984*/ 	.word	0x00018aa0


	//   ....[112]....
        /*0988*/ 	.word	0x00018af0


	//   ....[113]....
        /*098c*/ 	.word	0x00018b40


	//   ....[114]....
        /*0990*/ 	.word	0x00018da0


	//   ....[115]....
        /*0994*/ 	.word	0x00019080


	//   ....[116]....
        /*0998*/ 	.word	0x00019250


	//   ....[117]....
        /*099c*/ 	.word	0x000192b0


	//   ....[118]....
        /*09a0*/ 	.word	0x00019310


	//   ....[119]....
        /*09a4*/ 	.word	0x000193e0


	//   ....[120]....
        /*09a8*/ 	.word	0x00019460


	//   ....[121]....
        /*09ac*/ 	.word	0x00019530


	//   ....[122]....
        /*09b0*/ 	.word	0x00019800


	//   ....[123]....
        /*09b4*/ 	.word	0x000198a0


	//   ....[124]....
        /*09b8*/ 	.word	0x000199c0


	//   ....[125]....
        /*09bc*/ 	.word	0x00019a30


	//   ....[126]....
        /*09c0*/ 	.word	0x00019aa0


	//   ....[127]....
        /*09c4*/ 	.word	0x00019b10


	//   ....[128]....
        /*09c8*/ 	.word	0x00019b80


	//   ....[129]....
        /*09cc*/ 	.word	0x00019c00


	//   ....[130]....
        /*09d0*/ 	.word	0x00019c90


	//   ....[131]....
        /*09d4*/ 	.word	0x00019d30


	//   ....[132]....
        /*09d8*/ 	.word	0x00019da0


	//   ....[133]....
        /*09dc*/ 	.word	0x00019e10


	//   ....[134]....
        /*09e0*/ 	.word	0x00019e80


	//   ....[135]....
        /*09e4*/ 	.word	0x00019f00


	//   ....[136]....
        /*09e8*/ 	.word	0x00019f70


	//   ....[137]....
        /*09ec*/ 	.word	0x0001a010


	//   ....[138]....
        /*09f0*/ 	.word	0x0001a0a0


	//   ....[139]....
        /*09f4*/ 	.word	0x0001a1c0


	//----- nvinfo : EIATTR_REG_RECONFIG
	.align		4
.L_1223:
        /*09f8*/ 	.byte	0x01, 0x54
	.zero		2


	//----- nvinfo : EIATTR_SYSCALL_OFFSETS
	.align		4
        /*09fc*/ 	.byte	0x04, 0x46
        /*09fe*/ 	.short	(.L_1225 - .L_1224)


	//   ....[0]....
.L_1224:
        /*0a00*/ 	.word	0x00001980


	//   ....[1]....
        /*0a04*/ 	.word	0x00001ad0


	//   ....[2]....
        /*0a08*/ 	.word	0x00006d50


	//   ....[3]....
        /*0a0c*/ 	.word	0x00007090


	//   ....[4]....
        /*0a10*/ 	.word	0x000147d0


	//   ....[5]....
        /*0a14*/ 	.word	0x00014960


	//   ....[6]....
        /*0a18*/ 	.word	0x00014ab0


	//   ....[7]....
        /*0a1c*/ 	.word	0x00014c00


	//   ....[8]....
        /*0a20*/ 	.word	0x00015720


	//----- nvinfo : EIATTR_MBARRIER_INSTR_OFFSETS
	.align		4
.L_1225:
        /*0a24*/ 	.byte	0x04, 0x39
        /*0a26*/ 	.short	(.L_1227 - .L_1226)


	//   ....[0]....
.L_1226:
        /*0a28*/ 	.word	0x000002d0
        /*0a2c*/ 	.word	0x000000ff
        /*0a30*/ 	.word	0x00019c00
        /*0a34*/ 	.short	0x0100
        /*0a36*/ 	.byte	0x08
	.zero		1


	//   ....[1]....
        /*0a38*/ 	.word	0x000002e0
        /*0a3c*/ 	.word	0x000000ff
        /*0a40*/ 	.word	0x00019c20
        /*0a44*/ 	.short	0x0100
        /*0a46*/ 	.byte	0x08
	.zero		1


	//   ....[2]....
        /*0a48*/ 	.word	0x000003d0
        /*0a4c*/ 	.word	0x000000ff
        /*0a50*/ 	.word	0x00019c30
        /*0a54*/ 	.short	0x0100
        /*0a56*/ 	.byte	0x08
	.zero		1


	//   ....[3]....
        /*0a58*/ 	.word	0x000003e0
        /*0a5c*/ 	.word	0x000000ff
        /*0a60*/ 	.word	0x00019c40
        /*0a64*/ 	.short	0x0100
        /*0a66*/ 	.byte	0x08
	.zero		1


	//   ....[4]....
        /*0a68*/ 	.word	0x000003f0
        /*0a6c*/ 	.word	0x000000ff
        /*0a70*/ 	.word	0x00019c38
        /*0a74*/ 	.short	0x0100
        /*0a76*/ 	.byte	0x08
	.zero		1


	//   ....[5]....
        /*0a78*/ 	.word	0x00000400
        /*0a7c*/ 	.word	0x000000ff
        /*0a80*/ 	.word	0x00019c48
        /*0a84*/ 	.short	0x0100
        /*0a86*/ 	.byte	0x08
	.zero		1


	//   ....[6]....
        /*0a88*/ 	.word	0x00000530
        /*0a8c*/ 	.word	0x000000ff
        /*0a90*/ 	.word	0x00019c50
        /*0a94*/ 	.short	0x0100
        /*0a96*/ 	.byte	0x08
	.zero		1


	//   ....[7]....
        /*0a98*/ 	.word	0x00000540
        /*0a9c*/ 	.word	0x000000ff
        /*0aa0*/ 	.word	0x00019c60
        /*0aa4*/ 	.short	0x0100
        /*0aa6*/ 	.byte	0x08
	.zero		1


	//   ....[8]....
        /*0aa8*/ 	.word	0x00000550
        /*0aac*/ 	.word	0x000000ff
        /*0ab0*/ 	.word	0x00019c58
        /*0ab4*/ 	.short	0x0100
        /*0ab6*/ 	.byte	0x08
	.zero		1


	//   ....[9]....
        /*0ab8*/ 	.word	0x00000560
        /*0abc*/ 	.word	0x000000ff
        /*0ac0*/ 	.word	0x00019c68
        /*0ac4*/ 	.short	0x0100
        /*0ac6*/ 	.byte	0x08
	.zero		1


	//   ....[10]....
        /*0ac8*/ 	.word	0x00000650
        /*0acc*/ 	.word	0x000000ff
        /*0ad0*/ 	.word	0x00019c70
        /*0ad4*/ 	.short	0x0100
        /*0ad6*/ 	.byte	0x06
	.zero		1


	//   ....[11]....
        /*0ad8*/ 	.word	0x00000660
        /*0adc*/ 	.word	0x000000ff
        /*0ae0*/ 	.word	0x00019c80
        /*0ae4*/ 	.short	0x0100
        /*0ae6*/ 	.byte	0x06
	.zero		1


	//   ....[12]....
        /*0ae8*/ 	.word	0x00000670
        /*0aec*/ 	.word	0x000000ff
        /*0af0*/ 	.word	0x00019c78
        /*0af4*/ 	.short	0x0100
        /*0af6*/ 	.byte	0x06
	.zero		1


	//   ....[13]....
        /*0af8*/ 	.word	0x00000680
        /*0afc*/ 	.word	0x000000ff
        /*0b00*/ 	.word	0x00019c88
        /*0b04*/ 	.short	0x0100
        /*0b06*/ 	.byte	0x06
	.zero		1


	//   ....[14]....
        /*0b08*/ 	.word	0x000007b0
        /*0b0c*/ 	.word	0x000000ff
        /*0b10*/ 	.word	0x00019c90
        /*0b14*/ 	.short	0x0100
        /*0b16*/ 	.byte	0x08
	.zero		1


	//   ....[15]....
        /*0b18*/ 	.word	0x000007c0
        /*0b1c*/ 	.word	0x000000ff
        /*0b20*/ 	.word	0x00019ca0
        /*0b24*/ 	.short	0x0100
        /*0b26*/ 	.byte	0x08
	.zero		1


	//   ....[16]....
        /*0b28*/ 	.word	0x000007d0
        /*0b2c*/ 	.word	0x000000ff
        /*0b30*/ 	.word	0x00019c98
        /*0b34*/ 	.short	0x0100
        /*0b36*/ 	.byte	0x08
	.zero		1


	//   ....[17]....
        /*0b38*/ 	.word	0x000007e0
        /*0b3c*/ 	.word	0x000000ff
        /*0b40*/ 	.word	0x00019ca8
        /*0b44*/ 	.short	0x0100
        /*0b46*/ 	.byte	0x08
	.zero		1


	//   ....[18]....
        /*0b48*/ 	.word	0x00000910
        /*0b4c*/ 	.word	0x000000ff
        /*0b50*/ 	.word	0x00019cb0
        /*0b54*/ 	.short	0x0100
        /*0b56*/ 	.byte	0x08
	.zero		1


	//   ....[19]....
        /*0b58*/ 	.word	0x00000920
        /*0b5c*/ 	.word	0x000000ff
        /*0b60*/ 	.word	0x00019cc0
        /*0b64*/ 	.short	0x0100
        /*0b66*/ 	.byte	0x08
	.zero		1


	//   ....[20]....
        /*0b68*/ 	.word	0x00000930
        /*0b6c*/ 	.word	0x000000ff
        /*0b70*/ 	.word	0x00019cb8
        /*0b74*/ 	.short	0x0100
        /*0b76*/ 	.byte	0x08
	.zero		1


	//   ....[21]....
        /*0b78*/ 	.word	0x00000940
        /*0b7c*/ 	.word	0x000000ff
        /*0b80*/ 	.word	0x00019cc8
        /*0b84*/ 	.short	0x0100
        /*0b86*/ 	.byte	0x08
	.zero		1


	//   ....[22]....
        /*0b88*/ 	.word	0x000027d0
        /*0b8c*/ 	.word	0x00000053
        /*0b90*/ 	.word	0x00019c90
        /*0b94*/ 	.short	0x010a
        /*0b96*/ 	.byte	0x3f
	.zero		1


	//   ....[23]....
        /*0b98*/ 	.word	0x00004090
        /*0b9c*/ 	.word	0x00000053
        /*0ba0*/ 	.word	0x00019c90
        /*0ba4*/ 	.short	0x010a
        /*0ba6*/ 	.byte	0x3f
	.zero		1


	//   ....[24]....
        /*0ba8*/ 	.word	0x000061b0
        /*0bac*/ 	.word	0x00000053
        /*0bb0*/ 	.word	0x00019c90
        /*0bb4*/ 	.short	0x010a
        /*0bb6*/ 	.byte	0x3f
	.zero		1


	//   ....[25]....
        /*0bb8*/ 	.word	0x00006380
        /*0bbc*/ 	.word	0x00000008
        /*0bc0*/ 	.word	0x00000000
        /*0bc4*/ 	.short	0x0101
        /*0bc6*/ 	.byte	0x3f
	.zero		1


	//   ....[26]....
        /*0bc8*/ 	.word	0x000063c0
        /*0bcc*/ 	.word	0x00000053
        /*0bd0*/ 	.word	0x00019cb0
        /*0bd4*/ 	.short	0x010a
        /*0bd6*/ 	.byte	0x3f
	.zero		1


	//   ....[27]....
        /*0bd8*/ 	.word	0x00006630
        /*0bdc*/ 	.word	0x00000053
        /*0be0*/ 	.word	0x00000000
        /*0be4*/ 	.short	0x0101
        /*0be6*/ 	.byte	0x3f
	.zero		1


	//   ....[28]....
        /*0be8*/ 	.word	0x00006df0
        /*0bec*/ 	.word	0x00000010
        /*0bf0*/ 	.word	0x00019c00
        /*0bf4*/ 	.short	0x010a
        /*0bf6*/ 	.byte	0x3f
	.zero		1


	//   ....[29]....
        /*0bf8*/ 	.word	0x00006e40
        /*0bfc*/ 	.word	0x00000010
        /*0c00*/ 	.word	0x00019c00
        /*0c04*/ 	.short	0x010a
        /*0c06*/ 	.byte	0x3f
	.zero		1


	//   ....[30]....
        /*0c08*/ 	.word	0x000074a0
        /*0c0c*/ 	.word	0x00000010
        /*0c10*/ 	.word	0x00019c00
        /*0c14*/ 	.short	0x010a
        /*0c16*/ 	.byte	0x3f
	.zero		1


	//   ....[31]....
        /*0c18*/ 	.word	0x00008fb0
        /*0c1c*/ 	.word	0x00000010
        /*0c20*/ 	.word	0x00019c00
        /*0c24*/ 	.short	0x010a
        /*0c26*/ 	.byte	0x3f
	.zero		1


	//   ....[32]....
        /*0c28*/ 	.word	0x0000b130
        /*0c2c*/ 	.word	0x00000003
        /*0c30*/ 	.word	0x00019c30
        /*0c34*/ 	.short	0x010a
        /*0c36*/ 	.byte	0x3f
	.zero		1


	//   ....[33]....
        /*0c38*/ 	.word	0x0000b1e0
        /*0c3c*/ 	.word	0x00000003
        /*0c40*/ 	.word	0x00019c30
        /*0c44*/ 	.short	0x010a
        /*0c46*/ 	.byte	0x3f
	.zero		1


	//   ....[34]....
        /*0c48*/ 	.word	0x0000c220
        /*0c4c*/ 	.word	0x00000003
        /*0c50*/ 	.word	0x00000000
        /*0c54*/ 	.short	0x0101
        /*0c56*/ 	.byte	0x3f
	.zero		1


	//   ....[35]....
        /*0c58*/ 	.word	0x0000d3e0
        /*0c5c*/ 	.word	0x0000000e
        /*0c60*/ 	.word	0x00019c30
        /*0c64*/ 	.short	0x010a
        /*0c66*/ 	.byte	0x3f
	.zero		1


	//   ....[36]....
        /*0c68*/ 	.word	0x0000d460
        /*0c6c*/ 	.word	0x0000000e
        /*0c70*/ 	.word	0x00019c30
        /*0c74*/ 	.short	0x010a
        /*0c76*/ 	.byte	0x3f
	.zero		1


	//   ....[37]....
        /*0c78*/ 	.word	0x0000d690
        /*0c7c*/ 	.word	0x0000000f
        /*0c80*/ 	.word	0x00019c50
        /*0c84*/ 	.short	0x010a
        /*0c86*/ 	.byte	0x3f
	.zero		1


	//   ....[38]....
        /*0c88*/ 	.word	0x0000d6e0
        /*0c8c*/ 	.word	0x0000000f
        /*0c90*/ 	.word	0x00019c50
        /*0c94*/ 	.short	0x010a
        /*0c96*/ 	.byte	0x3f
	.zero		1


	//   ....[39]....
        /*0c98*/ 	.word	0x0000e460
        /*0c9c*/ 	.word	0x0000000e
        /*0ca0*/ 	.word	0x00000000
        /*0ca4*/ 	.short	0x0101
        /*0ca6*/ 	.byte	0x3f
	.zero		1


	//   ....[40]....
        /*0ca8*/ 	.word	0x0000f060
        /*0cac*/ 	.word	0x0000000f
        /*0cb0*/ 	.word	0x00000000
        /*0cb4*/ 	.short	0x0101
        /*0cb6*/ 	.byte	0x3f
	.zero		1


	//   ....[41]....
        /*0cb8*/ 	.word	0x0000f0e0
        /*0cbc*/ 	.word	0x00000007
        /*0cc0*/ 	.word	0x00019c50
        /*0cc4*/ 	.short	0x010a
        /*0cc6*/ 	.byte	0x3f
	.zero		1


	//   ....[42]....
        /*0cc8*/ 	.word	0x0000f130
        /*0ccc*/ 	.word	0x00000007
        /*0cd0*/ 	.word	0x00019c50
        /*0cd4*/ 	.short	0x010a
        /*0cd6*/ 	.byte	0x3f
	.zero		1


	//   ....[43]....
        /*0cd8*/ 	.word	0x0000fa30
        /*0cdc*/ 	.word	0x00000002
        /*0ce0*/ 	.word	0x00000000
        /*0ce4*/ 	.short	0x0101
        /*0ce6*/ 	.byte	0x3f
	.zero		1


	//   ....[44]....
        /*0ce8*/ 	.word	0x00011050
        /*0cec*/ 	.word	0x00000000
        /*0cf0*/ 	.word	0x00000000
        /*0cf4*/ 	.short	0x0101
        /*0cf6*/ 	.byte	0x3f
	.zero		1


	//   ....[45]....
        /*0cf8*/ 	.word	0x00013210
        /*0cfc*/ 	.word	0x00000016
        /*0d00*/ 	.word	0x00019c20
        /*0d04*/ 	.short	0x010a
        /*0d06*/ 	.byte	0x3f
	.zero		1


	//   ....[46]....
        /*0d08*/ 	.word	0x000132d0
        /*0d0c*/ 	.word	0x00000008
        /*0d10*/ 	.word	0x00019ca0
        /*0d14*/ 	.short	0x010a
        /*0d16*/ 	.byte	0x3f
	.zero		1


	//   ....[47]....
        /*0d18*/ 	.word	0x00013700
        /*0d1c*/ 	.word	0x00000008
        /*0d20*/ 	.word	0x00019cc0
        /*0d24*/ 	.short	0x010a
        /*0d26*/ 	.byte	0x3f
	.zero		1


	//   ....[48]....
        /*0d28*/ 	.word	0x00013c60
        /*0d2c*/ 	.word	0x00000008
        /*0d30*/ 	.word	0x00019ca0
        /*0d34*/ 	.short	0x010a
        /*0d36*/ 	.byte	0x3f
	.zero		1


	//   ....[49]....
        /*0d38*/ 	.word	0x00014080
        /*0d3c*/ 	.word	0x00000008
        /*0d40*/ 	.word	0x00019cc0
        /*0d44*/ 	.short	0x010a
        /*0d46*/ 	.byte	0x3f
	.zero		1


	//   ....[50]....
        /*0d48*/ 	.word	0x00014fc0
        /*0d4c*/ 	.word	0x00000004
        /*0d50*/ 	.word	0x00019c80
        /*0d54*/ 	.short	0x010a
        /*0d56*/ 	.byte	0x3f
	.zero		1


	//   ....[51]....
        /*0d58*/ 	.word	0x00015220
        /*0d5c*/ 	.word	0x00000004
        /*0d60*/ 	.word	0x00019c40
        /*0d64*/ 	.short	0x010a
        /*0d66*/ 	.byte	0x3f
	.zero		1


	//   ....[52]....
        /*0d68*/ 	.word	0x00015e90
        /*0d6c*/ 	.word	0x00000016
        /*0d70*/ 	.word	0x00019c00
        /*0d74*/ 	.short	0x0107
        /*0d76*/ 	.byte	0x3f
	.zero		1


	//   ....[53]....
        /*0d78*/ 	.word	0x00015f90
        /*0d7c*/ 	.word	0x00000016
        /*0d80*/ 	.word	0x00019c00
        /*0d84*/ 	.short	0x0101
        /*0d86*/ 	.byte	0x3f
	.zero		1


	//   ....[54]....
        /*0d88*/ 	.word	0x00015fb0
        /*0d8c*/ 	.word	0x00000016
        /*0d90*/ 	.word	0x00019c20
        /*0d94*/ 	.short	0x010a
        /*0d96*/ 	.byte	0x3f
	.zero		1


	//   ....[55]....
        /*0d98*/ 	.word	0x000162b0
        /*0d9c*/ 	.word	0x00000006
        /*0da0*/ 	.word	0x00019c80
        /*0da4*/ 	.short	0x010a
        /*0da6*/ 	.byte	0x3f
	.zero		1


	//   ....[56]....
        /*0da8*/ 	.word	0x00016700
        /*0dac*/ 	.word	0x00000006
        /*0db0*/ 	.word	0x00019c40
        /*0db4*/ 	.short	0x010a
        /*0db6*/ 	.byte	0x3f
	.zero		1


	//   ....[57]....
        /*0db8*/ 	.word	0x00016bb0
        /*0dbc*/ 	.word	0x00000003
        /*0dc0*/ 	.word	0x00019c70
        /*0dc4*/ 	.short	0x010a
        /*0dc6*/ 	.byte	0x3f
	.zero		1


	//   ....[58]....
        /*0dc8*/ 	.word	0x00016c20
        /*0dcc*/ 	.word	0x00000003
        /*0dd0*/ 	.word	0x00019c60
        /*0dd4*/ 	.short	0x010a
        /*0dd6*/ 	.byte	0x3f
	.zero		1


	//   ....[59]....
        /*0dd8*/ 	.word	0x00017080
        /*0ddc*/ 	.word	0x00000003
        /*0de0*/ 	.word	0x00019c50
        /*0de4*/ 	.short	0x0101
        /*0de6*/ 	.byte	0x3f
	.zero		1


	//   ....[60]....
        /*0de8*/ 	.word	0x00017100
        /*0dec*/ 	.word	0x00000003
        /*0df0*/ 	.word	0x00000000
        /*0df4*/ 	.short	0x0101
        /*0df6*/ 	.byte	0x3f
	.zero		1


	//   ....[61]....
        /*0df8*/ 	.word	0x000172f0
        /*0dfc*/ 	.word	0x00000000
        /*0e00*/ 	.word	0x00019c70
        /*0e04*/ 	.short	0x010a
        /*0e06*/ 	.byte	0x3f
	.zero		1


	//   ....[62]....
        /*0e08*/ 	.word	0x00017360
        /*0e0c*/ 	.word	0x00000000
        /*0e10*/ 	.word	0x00019c60
        /*0e14*/ 	.short	0x010a
        /*0e16*/ 	.byte	0x3f
	.zero		1


	//   ....[63]....
        /*0e18*/ 	.word	0x000177c0
        /*0e1c*/ 	.word	0x00000000
        /*0e20*/ 	.word	0x00019c50
        /*0e24*/ 	.short	0x0101
        /*0e26*/ 	.byte	0x3f
	.zero		1


	//   ....[64]....
        /*0e28*/ 	.word	0x00017810
        /*0e2c*/ 	.word	0x00000002
        /*0e30*/ 	.word	0x00000000
        /*0e34*/ 	.short	0x0101
        /*0e36*/ 	.byte	0x3f
	.zero		1


	//   ....[65]....
        /*0e38*/ 	.word	0x00018300
        /*0e3c*/ 	.word	0x00000009
        /*0e40*/ 	.word	0x00019c20
        /*0e44*/ 	.short	0x010a
        /*0e46*/ 	.byte	0x3f
	.zero		1


	//   ....[66]....
        /*0e48*/ 	.word	0x00018490
        /*0e4c*/ 	.word	0x00000007
        /*0e50*/ 	.word	0x00000000
        /*0e54*/ 	.short	0x010a
        /*0e56*/ 	.byte	0x3f
	.zero		1


	//   ....[67]....
        /*0e58*/ 	.word	0x00018500
        /*0e5c*/ 	.word	0x00000003
        /*0e60*/ 	.word	0x00000000
        /*0e64*/ 	.short	0x010a
        /*0e66*/ 	.byte	0x3f
	.zero		1


	//   ....[68]....
        /*0e68*/ 	.word	0x00018550
        /*0e6c*/ 	.word	0x00000003
        /*0e70*/ 	.word	0x00019c60
        /*0e74*/ 	.short	0x010a
        /*0e76*/ 	.byte	0x3f
	.zero		1


	//   ....[69]....
        /*0e78*/ 	.word	0x000185a0
        /*0e7c*/ 	.word	0x00000005
        /*0e80*/ 	.word	0x00019c60
        /*0e84*/ 	.short	0x010a
        /*0e86*/ 	.byte	0x3f
	.zero		1


	//   ....[70]....
        /*0e88*/ 	.word	0x000185e0
        /*0e8c*/ 	.word	0x00000003
        /*0e90*/ 	.word	0x00019c80
        /*0e94*/ 	.short	0x010a
        /*0e96*/ 	.byte	0x3f
	.zero		1


	//   ....[71]....
        /*0e98*/ 	.word	0x00018600
        /*0e9c*/ 	.word	0x00000005
        /*0ea0*/ 	.word	0x00019c80
        /*0ea4*/ 	.short	0x010a
        /*0ea6*/ 	.byte	0x3f
	.zero		1


	//   ....[72]....
        /*0ea8*/ 	.word	0x00018660
        /*0eac*/ 	.word	0x00000053
        /*0eb0*/ 	.word	0x00019c90
        /*0eb4*/ 	.short	0x010a
        /*0eb6*/ 	.byte	0x3f
	.zero		1


	//   ....[73]....
        /*0eb8*/ 	.word	0x000186b0
        /*0ebc*/ 	.word	0x00000053
        /*0ec0*/ 	.word	0x00019c90
        /*0ec4*/ 	.short	0x010a
        /*0ec6*/ 	.byte	0x3f
	.zero		1


	//   ....[74]....
        /*0ec8*/ 	.word	0x00018700
        /*0ecc*/ 	.word	0x00000053
        /*0ed0*/ 	.word	0x00019c90
        /*0ed4*/ 	.short	0x010a
        /*0ed6*/ 	.byte	0x3f
	.zero		1


	//   ....[75]....
        /*0ed8*/ 	.word	0x00018750
        /*0edc*/ 	.word	0x00000053
        /*0ee0*/ 	.word	0x00019cb0
        /*0ee4*/ 	.short	0x010a
        /*0ee6*/ 	.byte	0x3f
	.zero		1


	//   ....[76]....
        /*0ee8*/ 	.word	0x00018960
        /*0eec*/ 	.word	0x00000010
        /*0ef0*/ 	.word	0x00019c00
        /*0ef4*/ 	.short	0x010a
        /*0ef6*/ 	.byte	0x3f
	.zero		1


	//   ....[77]....
        /*0ef8*/ 	.word	0x00018b80
        /*0efc*/ 	.word	0x00000010
        /*0f00*/ 	.word	0x00019c00
        /*0f04*/ 	.short	0x010a
        /*0f06*/ 	.byte	0x3f
	.zero		1


	//   ....[78]....
        /*0f08*/ 	.word	0x00018bd0
        /*0f0c*/ 	.word	0x00000003
        /*0f10*/ 	.word	0x00019c30
        /*0f14*/ 	.short	0x010a
        /*0f16*/ 	.byte	0x3f
	.zero		1


	//   ....[79]....
        /*0f18*/ 	.word	0x00018c20
        /*0f1c*/ 	.word	0x0000000e
        /*0f20*/ 	.word	0x00019c30
        /*0f24*/ 	.short	0x010a
        /*0f26*/ 	.byte	0x3f
	.zero		1


	//   ....[80]....
        /*0f28*/ 	.word	0x00018c70
        /*0f2c*/ 	.word	0x0000000f
        /*0f30*/ 	.word	0x00019c50
        /*0f34*/ 	.short	0x010a
        /*0f36*/ 	.byte	0x3f
	.zero		1


	//   ....[81]....
        /*0f38*/ 	.word	0x00018cc0
        /*0f3c*/ 	.word	0x00000007
        /*0f40*/ 	.word	0x00019c50
        /*0f44*/ 	.short	0x010a
        /*0f46*/ 	.byte	0x3f
	.zero		1


	//   ....[82]....
        /*0f48*/ 	.word	0x00018e60
        /*0f4c*/ 	.word	0x00000016
        /*0f50*/ 	.word	0x00019c20
        /*0f54*/ 	.short	0x010a
        /*0f56*/ 	.byte	0x3f
	.zero		1


	//   ....[83]....
        /*0f58*/ 	.word	0x00018eb0
        /*0f5c*/ 	.word	0x00000008
        /*0f60*/ 	.word	0x00019ca0
        /*0f64*/ 	.short	0x010a
        /*0f66*/ 	.byte	0x3f
	.zero		1


	//   ....[84]....
        /*0f68*/ 	.word	0x00018f00
        /*0f6c*/ 	.word	0x00000008
        /*0f70*/ 	.word	0x00019cc0
        /*0f74*/ 	.short	0x010a
        /*0f76*/ 	.byte	0x3f
	.zero		1


	//   ....[85]....
        /*0f78*/ 	.word	0x00018f50
        /*0f7c*/ 	.word	0x00000008
        /*0f80*/ 	.word	0x00019ca0
        /*0f84*/ 	.short	0x010a
        /*0f86*/ 	.byte	0x3f
	.zero		1


	//   ....[86]....
        /*0f88*/ 	.word	0x00018fa0
        /*0f8c*/ 	.word	0x00000008
        /*0f90*/ 	.word	0x00019cc0
        /*0f94*/ 	.short	0x010a
        /*0f96*/ 	.byte	0x3f
	.zero		1


	//   ....[87]....
        /*0f98*/ 	.word	0x00019140
        /*0f9c*/ 	.word	0x00000004
        /*0fa0*/ 	.word	0x00019c80
        /*0fa4*/ 	.short	0x010a
        /*0fa6*/ 	.byte	0x3f
	.zero		1


	//   ....[88]....
        /*0fa8*/ 	.word	0x00019190
        /*0fac*/ 	.word	0x00000004
        /*0fb0*/ 	.word	0x00019c40
        /*0fb4*/ 	.short	0x010a
        /*0fb6*/ 	.byte	0x3f
	.zero		1


	//   ....[89]....
        /*0fb8*/ 	.word	0x00019570
        /*0fbc*/ 	.word	0x00000016
        /*0fc0*/ 	.word	0x00019c20
        /*0fc4*/ 	.short	0x010a
        /*0fc6*/ 	.byte	0x3f
	.zero		1


	//   ....[90]....
        /*0fc8*/ 	.word	0x000195c0
        /*0fcc*/ 	.word	0x00000006
        /*0fd0*/ 	.word	0x00019c80
        /*0fd4*/ 	.short	0x010a
        /*0fd6*/ 	.byte	0x3f
	.zero		1


	//   ....[91]....
        /*0fd8*/ 	.word	0x00019610
        /*0fdc*/ 	.word	0x00000006
        /*0fe0*/ 	.word	0x00019c40
        /*0fe4*/ 	.short	0x010a
        /*0fe6*/ 	.byte	0x3f
	.zero		1


	//   ....[92]....
        /*0fe8*/ 	.word	0x00019660
        /*0fec*/ 	.word	0x00000003
        /*0ff0*/ 	.word	0x00019c70
        /*0ff4*/ 	.short	0x010a
        /*0ff6*/ 	.byte	0x3f
	.zero		1


	//   ....[93]....
        /*0ff8*/ 	.word	0x000196b0
        /*0ffc*/ 	.word	0x00000003
        /*1000*/ 	.word	0x00019c60
        /*1004*/ 	.short	0x010a
        /*1006*/ 	.byte	0x3f
	.zero		1


	//   ....[94]....
        /*1008*/ 	.word	0x00019700
        /*100c*/ 	.word	0x00000000
        /*1010*/ 	.word	0x00019c70
        /*1014*/ 	.short	0x010a
        /*1016*/ 	.byte	0x3f
	.zero		1


	//   ....[95]....
        /*1018*/ 	.word	0x00019750
        /*101c*/ 	.word	0x00000000
        /*1020*/ 	.word	0x00019c60
        /*1024*/ 	.short	0x010a
        /*1026*/ 	.byte	0x3f
	.zero		1


	//   ....[96]....
        /*1028*/ 	.word	0x0001a0e0
        /*102c*/ 	.word	0x00000009
        /*1030*/ 	.word	0x00019c20
        /*1034*/ 	.short	0x010a
        /*1036*/ 	.byte	0x3f
	.zero		1


	//   ....[97]....
        /*1038*/ 	.word	0x0001a280
        /*103c*/ 	.word	0x00000007
        /*1040*/ 	.word	0x00000000
        /*1044*/ 	.short	0x010a
        /*1046*/ 	.byte	0x3f
	.zero		1


	//   ....[98]....
        /*1048*/ 	.word	0x0001a2d0
        /*104c*/ 	.word	0x00000003
        /*1050*/ 	.word	0x00000000
        /*1054*/ 	.short	0x010a
        /*1056*/ 	.byte	0x3f
	.zero		1


	//   ....[99]....
        /*1058*/ 	.word	0x0001a320
        /*105c*/ 	.word	0x00000003
        /*1060*/ 	.word	0x00019c60
        /*1064*/ 	.short	0x010a
        /*1066*/ 	.byte	0x3f
	.zero		1


	//   ....[100]....
        /*1068*/ 	.word	0x0001a370
        /*106c*/ 	.word	0x00000005
        /*1070*/ 	.word	0x00019c60
        /*1074*/ 	.short	0x010a
        /*1076*/ 	.byte	0x3f
	.zero		1


	//   ....[101]....
        /*1078*/ 	.word	0x0001a3c0
        /*107c*/ 	.word	0x00000003
        /*1080*/ 	.word	0x00019c80
        /*1084*/ 	.short	0x010a
        /*1086*/ 	.byte	0x3f
	.zero		1


	//----- nvinfo : EIATTR_NUM_MBARRIERS
	.align		4
.L_1227:
        /*1088*/ 	.byte	0x03, 0x38
        /*108a*/ 	.short	0x0016


	//----- nvinfo : EIATTR_EXIT_INSTR_OFFSETS
	.align		4
        /*108c*/ 	.byte	0x04, 0x1c
        /*108e*/ 	.short	(.L_1229 - .L_1228)


	//   ....[0]....
.L_1228:
        /*1090*/ 	.word	0x00018650


	//----- nvinfo : EIATTR_MAX_THREADS
	.align		4
.L_1229:
        /*1094*/ 	.byte	0x04, 0x05
        /*1096*/ 	.short	(.L_1231 - .L_1230)
.L_1230:
        /*1098*/ 	.word	0x00000200
        /*109c*/ 	.word	0x00000001
        /*10a0*/ 	.word	0x00000001


	//----- nvinfo : EIATTR_CRS_STACK_SIZE
	.align		4
.L_1231:
        /*10a4*/ 	.byte	0x04, 0x1e
        /*10a6*/ 	.short	(.L_1233 - .L_1232)
.L_1232:
        /*10a8*/ 	.word	0x00000000


	//----- nvinfo : EIATTR_CBANK_PARAM_SIZE
	.align		4
.L_1233:
        /*10ac*/ 	.byte	0x03, 0x19
        /*10ae*/ 	.short	0x0af0


	//----- nvinfo : EIATTR_PARAM_CBANK
	.align		4
        /*10b0*/ 	.byte	0x04, 0x0a
        /*10b2*/ 	.short	(.L_1235 - .L_1234)
	.align		4
.L_1234:
        /*10b4*/ 	.word	index@(.nv.constant0._ZN7cutlass13device_kernelIN5flash11enable_sm90INS1_16FlashAttnFwdSm90INS1_25CollectiveMainloopFwdSm90ILi2EN4cute5tupleIJNS5_1CILi1EEES8_S8_EEENS6_IJNS7_ILi192EEENS7_ILi128EEENS7_ILi96EEEEEELi96ENS_12float_e4m3_tEfNS_4arch4Sm90ELb0ELb0ELb0ELb1ELb0ELb1ELb0ELb1ELb1ELb1ELb0ELb0EEENS1_21CollectiveEpilogueFwdINS6_IJSA_SC_SB_EEES9_NS_10bfloat16_tESG_Li384ELb1ELb1ELb0ELb1EEENS1_36VarlenDynamicPersistentTileSchedulerILi192ELi128ELi384ELi128ELb0ELb1ELb1ELb0ELb1ELb1EEEEEEEEEvNT_6ParamsE)
        /*10b8*/ 	.short	0x0210
        /*10ba*/ 	.short	0x0af0


	//----- nvinfo : EIATTR_SW_WAR
	.align		4
.L_1235:
        /*10bc*/ 	.byte	0x04, 0x36
        /*10be*/ 	.short	(.L_1237 - .L_1236)
.L_1236:
        /*10c0*/ 	.word	0x00000008
.L_1237:


//--------------------- .nv.info._ZN7cutlass13device_kernelIN5flash11enable_sm90INS1_16FlashAttnFwdSm90INS1_25CollectiveMainloopFwdSm90ILi2EN4cute5tupleIJNS5_1CILi1EEES8_S8_EEENS6_IJNS7_ILi192EEENS7_ILi128EEENS7_ILi96EEEEEELi96ENS_12float_e4m3_tEfNS_4arch4Sm90ELb0ELb1ELb0ELb0ELb0ELb0ELb0ELb1ELb1ELb1ELb0ELb0EEENS1_21CollectiveEpilogueFwdINS6_IJSA_SC_SB_EEES9_NS_10bfloat16_tESG_Li384ELb0ELb1ELb0ELb1EEENS1_30DynamicPersistentTileSchedulerILi384ELi128ELb0ELb1ELb1EEEEEEEEEvNT_6ParamsE --------------------------
	.section	.nv.info._ZN7cutlass13device_kernelIN5flash11enable_sm90INS1_16FlashAttnFwdSm90INS1_25CollectiveMainloopFwdSm90ILi2EN4cute5tupleIJNS5_1CILi1EEES8_S8_EEENS6_IJNS7_ILi192EEENS7_ILi128EEENS7_ILi96EEEEEELi96ENS_12float_e4m3_tEfNS_4arch4Sm90ELb0ELb1ELb0ELb0ELb0ELb0ELb0ELb1ELb1ELb1ELb0ELb0EEENS1_21CollectiveEpilogueFwdINS6_IJSA_SC_SB_EEES9_NS_10bfloat16_tESG_Li384ELb0ELb1ELb0ELb1EEENS1_30DynamicPersistentTileSchedulerILi384ELi128ELb0ELb1ELb1EEEEEEEEEvNT_6ParamsE,"",@"SHT_CUDA_INFO"
	.sectionflags	@""
	.align	4


	//----- nvinfo : EIATTR_CUDA_API_VERSION
	.align		4
        /*0000*/ 	.byte	0x04, 0x37
        /*0002*/ 	.short	(.L_1239 - .L_1238)
.L_1238:
        /*0004*/ 	.word	0x00000082


	//----- nvinfo : EIATTR_KPARAM_INFO
	.align		4
.L_1239:
        /*0008*/ 	.byte	0x04, 0x17
        /*000a*/ 	.short	(.L_1241 - .L_1240)
.L_1240:
        /*000c*/ 	.word	0x00000000
        /*0010*/ 	.short	0x0000
        /*0012*/ 	.short	0x0070
        /*0014*/ 	.byte	0x00, 0xf0, 0x01, 0x2a


	//----- nvinfo : EIATTR_SPARSE_MMA_MASK
	.align		4
.L_1241:
        /*0018*/ 	.byte	0x03, 0x50
        /*001a*/ 	.short	0x0000


	//----- nvinfo : EIATTR_MAXREG_COUNT
	.align		4
        /*001c*/ 	.byte	0x03, 0x1b
        /*001e*/ 	.short	0x0080


	//----- nvinfo : EIATTR_NUM_BARRIERS
	.align		4
        /*0020*/ 	.byte	0x02, 0x4c
        /*0022*/ 	.byte	0x09
	.zero		1


	//----- nvinfo : EIATTR_EXTERNS
	.align		4
        /*0024*/ 	.byte	0x04, 0x0f
        /*0026*/ 	.short	(.L_1243 - .L_1242)


	//   ....[0]....
	.align		4
.L_1242:
        /*0028*/ 	.word	index@(__assertfail)


	//----- nvinfo : EIATTR_ANNOTATIONS
	.align		4
.L_1243:
        /*002c*/ 	.byte	0x04, 0x55
        /*002e*/ 	.short	(.L_1245 - .L_1244)


	//   ....[0]....
.L_1244:
        /* <DEDUP_REMOVED lines=9> */


	//----- nvinfo : EIATTR_MERCURY_ISA_VERSION
	.align		4
.L_1245:
        /*00a8*/ 	.byte	0x03, 0x5f
        /*00aa*/ 	.short	0x0101


	//----- nvinfo : EIATTR_INT_WARP_WIDE_INSTR_OFFSETS
	.align		4
        /*00ac*/ 	.byte	0x04, 0x31
        /*00ae*/ 	.short	(.L_1247 - .L_1246)


	//   ....[0]....
.L_1246:
        /*00b0*/ 	.word	0x00000130


	//   ....[1]....
        /*00b4*/ 	.word	0x00000170


	//   ....[2]....
        /*00b8*/ 	.word	0x000001e0


	//   ....[3]....
        /*00bc*/ 	.word	0x0000f8c0


	//   ....[4]....
        /*00c0*/ 	.word	0x0000f950


	//   ....[5]....
        /*00c4*/ 	.word	0x00012320


	//   ....[6]....
        /*00c8*/ 	.word	0x000123b0


	//----- nvinfo : EIATTR_COOP_GROUP_MASK_REGIDS
	.align		4
.L_1247:
        /*00cc*/ 	.byte	0x04, 0x29
        /*00ce*/ 	.short	(.L_1249 - .L_1248)


	//   ....[0]....
.L_1248:
        /*00d0*/ 	.word	0xffffffff


	//   ....[1]....
        /*00d4*/ 	.word	0xffffffff


	//   ....[2]....
        /*00d8*/ 	.word	0xffffffff


	//   ....[3]....
        /*00dc*/ 	.word	0xffffffff


	//   ....[4]....
        /*00e0*/ 	.word	0xffffffff


	//   ....[5]....
        /*00e4*/ 	.word	0xffffffff


	//   ....[6]....
        /*00e8*/ 	.word	0xffffffff


	//   ....[7]....
        /*00ec*/ 	.word	0xffffffff


	//   ....[8]....
        /*00f0*/ 	.word	0xffffffff


	//   ....[9]....
        /*00f4*/ 	.word	0xffffffff


	//   ....[10]....
        /*00f8*/ 	.word	0xffffffff


	//   ....[11]....
        /*00fc*/ 	.word	0xffffffff


	//   ....[12]....
        /*0100*/ 	.word	0xffffffff


	//   ....[13]....
        /*0104*/ 	.word	0xffffffff


	//   ....[14]....
        /*0108*/ 	.word	0xffffffff


	//   ....[15]....
        /*010c*/ 	.word	0xffffffff


	//   ....[16]....
        /*0110*/ 	.word	0xffffffff


	//   ....[17]....
        /*0114*/ 	.word	0xffffffff


	//   ....[18]....
        /*0118*/ 	.word	0xffffffff


	//   ....[19]....
        /*011c*/ 	.word	0xffffffff


	//   ....[20]....
        /*0120*/ 	.word	0xffffffff


	//   ....[21]....
        /*0124*/ 	.word	0xffffffff


	//   ....[22]....
        /*0128*/ 	.word	0xffffffff


	//   ....[23]....
        /*012c*/ 	.word	0xffffffff


	//   ....[24]....
        /*0130*/ 	.word	0xffffffff


	//   ....[25]....
        /*0134*/ 	.word	0xffffffff


	//   ....[26]....
        /*0138*/ 	.word	0xffffffff


	//   ....[27]....
        /*013c*/ 	.word	0xffffffff


	//   ....[28]....
        /*0140*/ 	.word	0xffffffff


	//   ....[29]....
        /*0144*/ 	.word	0xffffffff


	//   ....[30]....
        /*0148*/ 	.word	0xffffffff


	//   ....[31]....
        /*014c*/ 	.word	0xffffffff


	//   ....[32]....
        /*0150*/ 	.word	0xffffffff


	//   ....[33]....
        /*0154*/ 	.word	0xffffffff


	//   ....[34]....
        /*0158*/ 	.word	0xffffffff


	//   ....[35]....
        /*015c*/ 	.word	0xffffffff


	//   ....[36]....
        /*0160*/ 	.word	0xffffffff


	//   ....[37]....
        /*0164*/ 	.word	0xffffffff


	//   ....[38]....
        /*0168*/ 	.word	0xffffffff


	//   ....[39]....
        /*016c*/ 	.word	0xffffffff


	//   ....[40]....
        /*0170*/ 	.word	0xffffffff


	//   ....[41]....
        /*0174*/ 	.word	0xffffffff


	//   ....[42]....
        /*0178*/ 	.word	0xffffffff


	//   ....[43]....
        /*017c*/ 	.word	0xffffffff


	//   ....[44]....
        /*0180*/ 	.word	0xffffffff


	//   ....[45]....
        /*0184*/ 	.word	0xffffffff


	//   ....[46]....
        /*0188*/ 	.word	0xffffffff


	//   ....[47]....
        /*018c*/ 	.word	0xffffffff


	//   ....[48]....
        /*0190*/ 	.word	0xffffffff


	//   ....[49]....
        /*0194*/ 	.word	0xffffffff


	//   ....[50]....
        /*0198*/ 	.word	0xffffffff


	//   ....[51]....
        /*019c*/ 	.word	0xffffffff


	//   ....[52]....
        /*01a0*/ 	.word	0xffffffff


	//   ....[53]....
        /*01a4*/ 	.word	0xffffffff


	//   ....[54]....
        /*01a8*/ 	.word	0xffffffff


	//   ....[55]....
        /*01ac*/ 	.word	0xffffffff


	//   ....[56]....
        /*01b0*/ 	.word	0xffffffff


	//   ....[57]....
        /*01b4*/ 	.word	0xffffffff


	//   ....[58]....
        /*01b8*/ 	.word	0xffffffff


	//   ....[59]....
        /*01bc*/ 	.word	0xffffffff


	//   ....[60]....
        /*01c0*/ 	.word	0xffffffff


	//   ....[61]....
        /*01c4*/ 	.word	0xffffffff


	//   ....[62]....
        /*01c8*/ 	.word	0xffffffff


	//   ....[63]....
        /*01cc*/ 	.word	0xffffffff


	//   ....[64]....
        /*01d0*/ 	.word	0xffffffff


	//   ....[65]....
        /*01d4*/ 	.word	0xffffffff


	//   ....[66]....
        /*01d8*/ 	.word	0xffffffff


	//   ....[67]....
        /*01dc*/ 	.word	0xffffffff


	//   ....[68]....
        /*01e0*/ 	.word	0xffffffff


	//   ....[69]....
        /*01e4*/ 	.word	0xffffffff


	//   ....[70]....
        /*01e8*/ 	.word	0xffffffff


	//   ....[71]....
        /*01ec*/ 	.word	0xffffffff


	//   ....[72]....
        /*01f0*/ 	.word	0xffffffff


	//   ....[73]....
        /*01f4*/ 	.word	0xffffffff


	//   ....[74]....
        /*01f8*/ 	.word	0xffffffff


	//   ....[75]....
        /*01fc*/ 	.word	0xffffffff


	//   ....[76]....
        /*0200*/ 	.word	0xffffffff


	//   ....[77]....
        /*0204*/ 	.word	0xffffffff


	//   ....[78]....
        /*0208*/ 	.word	0xffffffff


	//   ....[79]....
        /*020c*/ 	.word	0xffffffff


	//   ....[80]....
        /*0210*/ 	.word	0x0500000f


	//   ....[81]....
        /*0214*/ 	.word	0x0500000f


	//   ....[82]....
        /*0218*/ 	.word	0x0500000f


	//   ....[83]....
        /*021c*/ 	.word	0x0500000f


	//   ....[84]....
        /*0220*/ 	.word	0x0500000f


	//   ....[85]....
        /*0224*/ 	.word	0x0500000f


	//   ....[86]....
        /*0228*/ 	.word	0x0500000f


	//   ....[87]....
        /*022c*/ 	.word	0x0500000f


	//----- nvinfo : EIATTR_COOP_GROUP_INSTR_OFFSETS
	.align		4
.L_1249:
        /*0230*/ 	.byte	0x04, 0x28
        /*0232*/ 	.short	(.L_1251 - .L_1250)


	//   ....[0]....
.L_1250:
        /*0234*/ 	.word	0x00000060


	//   ....[1]....
        /*0238*/ 	.word	0x00000140


	//   ....[2]....
        /*023c*/ 	.word	0x00000190


	//   ....[3]....
        /*0240*/ 	.word	0x000003c0


	//   ....[4]....
        /*0244*/ 	.word	0x00000520


	//   ....[5]....
        /*0248*/ 	.word	0x00000640


	//   ....[6]....
        /*024c*/ 	.word	0x000007a0


	//   ....[7]....
        /*0250*/ 	.word	0x000019e0


	//   ....[8]....
        /*0254*/ 	.word	0x00002000


	//   ....[9]....
        /*0258*/ 	.word	0x00002dc0


	//   ....[10]....
        /*025c*/ 	.word	0x00003540


	//   ....[11]....
        /*0260*/ 	.word	0x00003650


	//   ....[12]....
        /*0264*/ 	.word	0x00003f90


	//   ....[13]....
        /*0268*/ 	.word	0x00004000


	//   ....[14]....
        /*026c*/ 	.word	0x00005370


	//   ....[15]....
        /*0270*/ 	.word	0x000055a0


	//   ....[16]....
        /*0274*/ 	.word	0x00006180


	//   ....[17]....
        /*0278*/ 	.word	0x00006280


	//   ....[18]....
        /*027c*/ 	.word	0x00006ad0


	//   ....[19]....
        /*0280*/ 	.word	0x00006b60


	//   ....[20]....
        /*0284*/ 	.word	0x000084f0


	//   ....[21]....
        /*0288*/ 	.word	0x00008500


	//   ....[22]....
        /*028c*/ 	.word	0x00008560


	//   ....[23]....
        /*0290*/ 	.word	0x00008570


	//   ....[24]....
        /*0294*/ 	.word	0x00009d70


	//   ....[25]....
        /*0298*/ 	.word	0x0000a090


	//   ....[26]....
        /*029c*/ 	.word	0x0000ac50


	//   ....[27]....
        /*02a0*/ 	.word	0x0000ad50


	//   ....[28]....
        /*02a4*/ 	.word	0x0000b590


	//   ....[29]....
        /*02a8*/ 	.word	0x0000b620


	//   ....[30]....
        /*02ac*/ 	.word	0x0000c8b0


	//   ....[31]....
        /*02b0*/ 	.word	0x0000c8d0


	//   ....[32]....
        /*02b4*/ 	.word	0x0000c940


	//   ....[33]....
        /*02b8*/ 	.word	0x0000c950


	//   ....[34]....
        /*02bc*/ 	.word	0x0000d9d0


	//   ....[35]....
        /*02c0*/ 	.word	0x0000d9e0


	//   ....[36]....
        /*02c4*/ 	.word	0x0000d9f0


	//   ....[37]....
        /*02c8*/ 	.word	0x0000da00


	//   ....[38]....
        /*02cc*/ 	.word	0x0000da10


	//   ....[39]....
        /*02d0*/ 	.word	0x0000da20


	//   ....[40]....
        /*02d4*/ 	.word	0x0000da30


	//   ....[41]....
        /*02d8*/ 	.word	0x0000da40


	//   ....[42]....
        /*02dc*/ 	.word	0x0000da50


	//   ....[43]....
        /*02e0*/ 	.word	0x0000da80


	//   ....[44]....
        /*02e4*/ 	.word	0x0000dab0


	//   ....[45]....
        /*02e8*/ 	.word	0x0000dac0


	//   ....[46]....
        /*02ec*/ 	.word	0x0000db00


	//   ....[47]....
        /*02f0*/ 	.word	0x0000db10


	//   ....[48]....
        /*02f4*/ 	.word	0x0000db20


	//   ....[49]....
        /*02f8*/ 	.word	0x0000db30


	//   ....[50]....
        /*02fc*/ 	.word	0x0000db60


	//   ....[51]....
        /*0300*/ 	.word	0x0000db90


	//   ....[52]....
        /*0304*/ 	.word	0x0000dbc0


	//   ....[53]....
        /*0308*/ 	.word	0x0000dbd0


	//   ....[54]....
        /*030c*/ 	.word	0x0000dbe0


	//   ....[55]....
        /*0310*/ 	.word	0x0000dc00


	//   ....[56]....
        /*0314*/ 	.word	0x0000dc20


	//   ....[57]....
        /*0318*/ 	.word	0x0000dc40


	//   ....[58]....
        /*031c*/ 	.word	0x0000dc80


	//   ....[59]....
        /*0320*/ 	.word	0x0000dcc0


	//   ....[60]....
        /*0324*/ 	.word	0x0000dcf0


	//   ....[61]....
        /*0328*/ 	.word	0x0000dd20


	//   ....[62]....
        /*032c*/ 	.word	0x0000e130


	//   ....[63]....
        /*0330*/ 	.word	0x0000e160


	//   ....[64]....
        /*0334*/ 	.word	0x0000e280


	//   ....[65]....
        /*0338*/ 	.word	0x0000e2a0


	//   ....[66]....
        /*033c*/ 	.word	0x0000e980


	//   ....[67]....
        /*0340*/ 	.word	0x0000e990


	//   ....[68]....
        /*0344*/ 	.word	0x0000ea90


	//   ....[69]....
        /*0348*/ 	.word	0x0000eab0


	//   ....[70]....
        /*034c*/ 	.word	0x0000ec70


	//   ....[71]....
        /*0350*/ 	.word	0x00010040


	//   ....[72]....
        /*0354*/ 	.word	0x00010e00


	//   ....[73]....
        /*0358*/ 	.word	0x00010e30


	//   ....[74]....
        /*035c*/ 	.word	0x00010e50


	//   ....[75]....
        /*0360*/ 	.word	0x00010e70


	//   ....[76]....
        /*0364*/ 	.word	0x00010e80


	//   ....[77]....
        /*0368*/ 	.word	0x00010e90


	//   ....[78]....
        /*036c*/ 	.word	0x00012ae0


	//   ....[79]....
        /*0370*/ 	.word	0x00012c80


	//   ....[80]....
        /*0374*/ 	.word	0x00013310


	//   ....[81]....
        /*0378*/ 	.word	0x000134c0


	//   ....[82]....
        /*037c*/ 	.word	0x00013510


	//   ....[83]....
        /*0380*/ 	.word	0x000135a0


	//   ....[84]....
        /*0384*/ 	.word	0x00013640


	//   ....[85]....
        /*0388*/ 	.word	0x00013710


	//   ....[86]....
        /*038c*/ 	.word	0x000137b0


	//   ....[87]....
        /*0390*/ 	.word	0x00013b50


	//----- nvinfo : EIATTR_REG_RECONFIG
	.align		4
.L_1251:
        /*0394*/ 	.byte	0x01, 0x54
	.zero		2


	//----- nvinfo : EIATTR_SYSCALL_OFFSETS
	.align		4
        /*0398*/ 	.byte	0x04, 0x46
        /*039a*/ 	.short	(.L_1253 - .L_1252)


	//   ....[0]....
.L_1252:
        /*039c*/ 	.word	0x00001bc0


	//   ....[1]....
        /*03a0*/ 	.word	0x0000fac0


	//   ....[2]....
        /*03a4*/ 	.word	0x0000fc30


	//   ....[3]....
        /*03a8*/ 	.word	0x0000fd80


	//   ....[4]....
        /*03ac*/ 	.word	0x0000fec0


	//   ....[5]....
        /*03b0*/ 	.word	0x00010930


	//----- nvinfo : EIATTR_MBARRIER_INSTR_OFFSETS
	.align		4
.L_1253:
        /*03b4*/ 	.byte	0x04, 0x39
        /*03b6*/ 	.short	(.L_1255 - .L_1254)


	//   ....[0]....
.L_1254:
        /*03b8*/ 	.word	0x00000270
        /*03bc*/ 	.word	0x000000ff
        /*03c0*/ 	.word	0x00019c00
        /*03c4*/ 	.short	0x0100
        /*03c6*/ 	.byte	0x08
	.zero		1


	//   ....[1]....
        /*03c8*/ 	.word	0x00000280
        /*03cc*/ 	.word	0x000000ff
        /*03d0*/ 	.word	0x00019c20
        /*03d4*/ 	.short	0x0100
        /*03d6*/ 	.byte	0x08
	.zero		1


	//   ....[2]....
        /*03d8*/ 	.word	0x00000370
        /*03dc*/ 	.word	0x000000ff
        /*03e0*/ 	.word	0x00019c30
        /*03e4*/ 	.short	0x0100
        /*03e6*/ 	.byte	0x08
	.zero		1


	//   ....[3]....
        /*03e8*/ 	.word	0x00000380
        /*03ec*/ 	.word	0x000000ff
        /*03f0*/ 	.word	0x00019c40
        /*03f4*/ 	.short	0x0100
        /*03f6*/ 	.byte	0x08
	.zero		1


	//   ....[4]....
        /*03f8*/ 	.word	0x00000390
        /*03fc*/ 	.word	0x000000ff
        /*0400*/ 	.word	0x00019c38
        /*0404*/ 	.short	0x0100
        /*0406*/ 	.byte	0x08
	.zero		1


	//   ....[5]....
        /*0408*/ 	.word	0x000003a0
        /*040c*/ 	.word	0x000000ff
        /*0410*/ 	.word	0x00019c48
        /*0414*/ 	.short	0x0100
        /*0416*/ 	.byte	0x08
	.zero		1


	//   ....[6]....
        /*0418*/ 	.word	0x000004d0
        /*041c*/ 	.word	0x000000ff
        /*0420*/ 	.word	0x00019c50
        /*0424*/ 	.short	0x0100
        /*0426*/ 	.byte	0x08
	.zero		1


	//   ....[7]....
        /*0428*/ 	.word	0x000004e0
        /*042c*/ 	.word	0x000000ff
        /*0430*/ 	.word	0x00019c60
        /*0434*/ 	.short	0x0100
        /*0436*/ 	.byte	0x08
	.zero		1


	//   ....[8]....
        /*0438*/ 	.word	0x000004f0
        /*043c*/ 	.word	0x000000ff
        /*0440*/ 	.word	0x00019c58
        /*0444*/ 	.short	0x0100
        /*0446*/ 	.byte	0x08
	.zero		1


	//   ....[9]....
        /*0448*/ 	.word	0x00000500
        /*044c*/ 	.word	0x000000ff
        /*0450*/ 	.word	0x00019c68
        /*0454*/ 	.short	0x0100
        /*0456*/ 	.byte	0x08
	.zero		1


	//   ....[10]....
        /*0458*/ 	.word	0x000005f0
        /*045c*/ 	.word	0x000000ff
        /*0460*/ 	.word	0x00019c70
        /*0464*/ 	.short	0x0100
        /*0466*/ 	.byte	0x06
	.zero		1


	//   ....[11]....
        /*0468*/ 	.word	0x00000600
        /*046c*/ 	.word	0x000000ff
        /*0470*/ 	.word	0x00019c80
        /*0474*/ 	.short	0x0100
        /*0476*/ 	.byte	0x06
	.zero		1


	//   ....[12]....
        /*0478*/ 	.word	0x00000610
        /*047c*/ 	.word	0x000000ff
        /*0480*/ 	.word	0x00019c78
        /*0484*/ 	.short	0x0100
        /*0486*/ 	.byte	0x06
	.zero		1


	//   ....[13]....
        /*0488*/ 	.word	0x00000620
        /*048c*/ 	.word	0x000000ff
        /*0490*/ 	.word	0x00019c88
        /*0494*/ 	.short	0x0100
        /*0496*/ 	.byte	0x06
	.zero		1


	//   ....[14]....
        /*0498*/ 	.word	0x00000750
        /*049c*/ 	.word	0x000000ff
        /*04a0*/ 	.word	0x00019c90
        /*04a4*/ 	.short	0x0100
        /*04a6*/ 	.byte	0x08
	.zero		1


	//   ....[15]....
        /*04a8*/ 	.word	0x00000760
        /*04ac*/ 	.word	0x000000ff
        /*04b0*/ 	.word	0x00019ca0
        /*04b4*/ 	.short	0x0100
        /*04b6*/ 	.byte	0x08
	.zero		1


	//   ....[16]....
        /*04b8*/ 	.word	0x00000770
        /*04bc*/ 	.word	0x000000ff
        /*04c0*/ 	.word	0x00019c98
        /*04c4*/ 	.short	0x0100
        /*04c6*/ 	.byte	0x08
	.zero		1


	//   ....[17]....
        /*04c8*/ 	.word	0x00000780
        /*04cc*/ 	.word	0x000000ff
        /*04d0*/ 	.word	0x00019ca8
        /*04d4*/ 	.short	0x0100
        /*04d6*/ 	.byte	0x08
	.zero		1


	//   ....[18]....
        /*04d8*/ 	.word	0x000008b0
        /*04dc*/ 	.word	0x000000ff
        /*04e0*/ 	.word	0x00019cb0
        /*04e4*/ 	.short	0x0100
        /*04e6*/ 	.byte	0x08
	.zero		1


	//   ....[19]....
        /*04e8*/ 	.word	0x000008c0
        /*04ec*/ 	.word	0x000000ff
        /*04f0*/ 	.word	0x00019cc0
        /*04f4*/ 	.short	0x0100
        /*04f6*/ 	.byte	0x08
	.zero		1


	//   ....[20]....
        /*04f8*/ 	.word	0x000008d0
        /*04fc*/ 	.word	0x000000ff
        /*0500*/ 	.word	0x00019cb8
        /*0504*/ 	.short	0x0100
        /*0506*/ 	.byte	0x08
	.zero		1


	//   ....[21]....
        /*0508*/ 	.word	0x000008e0
        /*050c*/ 	.word	0x000000ff
        /*0510*/ 	.word	0x00019cc8
        /*0514*/ 	.short	0x0100
        /*0516*/ 	.byte	0x08
	.zero		1


	//   ....[22]....
        /*0518*/ 	.word	0x00001c40
        /*051c*/ 	.word	0x000000ff
        /*0520*/ 	.word	0x00019c00
        /*0524*/ 	.short	0x010a
        /*0526*/ 	.byte	0x2d
	.zero		1


	//   ....[23]....
        /*0528*/ 	.word	0x00001cc0
        /*052c*/ 	.word	0x00000005
        /*0530*/ 	.word	0x00019c30
        /*0534*/ 	.short	0x010a
        /*0536*/ 	.byte	0x3f
	.zero		1


	//   ....[24]....
        /*0538*/ 	.word	0x00001d20
        /*053c*/ 	.word	0x00000005
        /*0540*/ 	.word	0x00019c30
        /*0544*/ 	.short	0x010a
        /*0546*/ 	.byte	0x3f
	.zero		1


	//   ....[25]....
        /*0548*/ 	.word	0x00002070
        /*054c*/ 	.word	0x00000000
        /*0550*/ 	.word	0x00000000
        /*0554*/ 	.short	0x0101
        /*0556*/ 	.byte	0x3f
	.zero		1


	//   ....[26]....
        /*0558*/ 	.word	0x00004ee0
        /*055c*/ 	.word	0x000000ff
        /*0560*/ 	.word	0x00019c30
        /*0564*/ 	.short	0x010a
        /*0566*/ 	.byte	0x06
	.zero		1


	//   ....[27]....
        /*0568*/ 	.word	0x00004f20
        /*056c*/ 	.word	0x000000ff
        /*0570*/ 	.word	0x00019c30
        /*0574*/ 	.short	0x010a
        /*0576*/ 	.byte	0x06
	.zero		1


	//   ....[28]....
        /*0578*/ 	.word	0x00005080
        /*057c*/ 	.word	0x000000ff
        /*0580*/ 	.word	0x00019c50
        /*0584*/ 	.short	0x010a
        /*0586*/ 	.byte	0x0b
	.zero		1


	//   ....[29]....
        /*0588*/ 	.word	0x000050c0
        /*058c*/ 	.word	0x000000ff
        /*0590*/ 	.word	0x00019c50
        /*0594*/ 	.short	0x010a
        /*0596*/ 	.byte	0x0b
	.zero		1


	//   ....[30]....
        /*0598*/ 	.word	0x000053a0
        /*059c*/ 	.word	0x00000008
        /*05a0*/ 	.word	0x00000000
        /*05a4*/ 	.short	0x0101
        /*05a6*/ 	.byte	0x3f
	.zero		1


	//   ....[31]....
        /*05a8*/ 	.word	0x000075e0
        /*05ac*/ 	.word	0x000000ff
        /*05b0*/ 	.word	0x00000000
        /*05b4*/ 	.short	0x0101
        /*05b6*/ 	.byte	0x06
	.zero		1


	//   ....[32]....
        /*05b8*/ 	.word	0x00007e10
        /*05bc*/ 	.word	0x000000ff
        /*05c0*/ 	.word	0x00019c30
        /*05c4*/ 	.short	0x010a
        /*05c6*/ 	.byte	0x06
	.zero		1


	//   ....[33]....
        /*05c8*/ 	.word	0x00007e50
        /*05cc*/ 	.word	0x000000ff
        /*05d0*/ 	.word	0x00019c30
        /*05d4*/ 	.short	0x010a
        /*05d6*/ 	.byte	0x06
	.zero		1


	//   ....[34]....
        /*05d8*/ 	.word	0x00007fb0
        /*05dc*/ 	.word	0x000000ff
        /*05e0*/ 	.word	0x00019c50
        /*05e4*/ 	.short	0x010a
        /*05e6*/ 	.byte	0x0b
	.zero		1


	//   ....[35]....
        /*05e8*/ 	.word	0x00007ff0
        /*05ec*/ 	.word	0x000000ff
        /*05f0*/ 	.word	0x00019c50
        /*05f4*/ 	.short	0x010a
        /*05f6*/ 	.byte	0x0b
	.zero		1


	//   ....[36]....
        /*05f8*/ 	.word	0x00009140
        /*05fc*/ 	.word	0x00000004
        /*0600*/ 	.word	0x00000000
        /*0604*/ 	.short	0x0101
        /*0606*/ 	.byte	0x3f
	.zero		1


	//   ....[37]....
        /*0608*/ 	.word	0x00009410
        /*060c*/ 	.word	0x000000ff
        /*0610*/ 	.word	0x00000000
        /*0614*/ 	.short	0x0101
        /*0616*/ 	.byte	0x06
	.zero		1


	//   ....[38]....
        /*0618*/ 	.word	0x00009a10
        /*061c*/ 	.word	0x000000ff
        /*0620*/ 	.word	0x00019c30
        /*0624*/ 	.short	0x010a
        /*0626*/ 	.byte	0x06
	.zero		1


	//   ....[39]....
        /*0628*/ 	.word	0x00009a50
        /*062c*/ 	.word	0x000000ff
        /*0630*/ 	.word	0x00019c30
        /*0634*/ 	.short	0x010a
        /*0636*/ 	.byte	0x06
	.zero		1


	//   ....[40]....
        /*0638*/ 	.word	0x00009bb0
        /*063c*/ 	.word	0x000000ff
        /*0640*/ 	.word	0x00019c50
        /*0644*/ 	.short	0x010a
        /*0646*/ 	.byte	0x0b
	.zero		1


	//   ....[41]....
        /*0648*/ 	.word	0x00009bf0
        /*064c*/ 	.word	0x000000ff
        /*0650*/ 	.word	0x00019c50
        /*0654*/ 	.short	0x010a
        /*0656*/ 	.byte	0x0b
	.zero		1


	//   ....[42]....
        /*0658*/ 	.word	0x00009ee0
        /*065c*/ 	.word	0x00000002
        /*0660*/ 	.word	0x00000000
        /*0664*/ 	.short	0x0101
        /*0666*/ 	.byte	0x3f
	.zero		1


	//   ....[43]....
        /*0668*/ 	.word	0x0000c0c0
        /*066c*/ 	.word	0x000000ff
        /*0670*/ 	.word	0x00000000
        /*0674*/ 	.short	0x0101
        /*0676*/ 	.byte	0x06
	.zero		1


	//   ....[44]....
        /*0678*/ 	.word	0x0000c5e0
        /*067c*/ 	.word	0x000000ff
        /*0680*/ 	.word	0x00019c50
        /*0684*/ 	.short	0x010a
        /*0686*/ 	.byte	0x0e
	.zero		1


	//   ....[45]....
        /*0688*/ 	.word	0x0000c620
        /*068c*/ 	.word	0x000000ff
        /*0690*/ 	.word	0x00019c50
        /*0694*/ 	.short	0x010a
        /*0696*/ 	.byte	0x0e
	.zero		1


	//   ....[46]....
        /*0698*/ 	.word	0x0000cc30
        /*069c*/ 	.word	0x000000ff
        /*06a0*/ 	.word	0x00000000
        /*06a4*/ 	.short	0x0101
        /*06a6*/ 	.byte	0x04
	.zero		1


	//   ....[47]....
        /*06a8*/ 	.word	0x0000e140
        /*06ac*/ 	.word	0x00000000
        /*06b0*/ 	.word	0x00000000
        /*06b4*/ 	.short	0x0101
        /*06b6*/ 	.byte	0x3f
	.zero		1


	//   ....[48]....
        /*06b8*/ 	.word	0x00010280
        /*06bc*/ 	.word	0x00000003
        /*06c0*/ 	.word	0x00019c80
        /*06c4*/ 	.short	0x010a
        /*06c6*/ 	.byte	0x3f
	.zero		1


	//   ....[49]....
        /*06c8*/ 	.word	0x000104e0
        /*06cc*/ 	.word	0x00000003
        /*06d0*/ 	.word	0x00019c40
        /*06d4*/ 	.short	0x010a
        /*06d6*/ 	.byte	0x3f
	.zero		1


	//   ....[50]....
        /*06d8*/ 	.word	0x00011080
        /*06dc*/ 	.word	0x00000010
        /*06e0*/ 	.word	0x00019c00
        /*06e4*/ 	.short	0x0107
        /*06e6*/ 	.byte	0x3f
	.zero		1


	//   ....[51]....
        /*06e8*/ 	.word	0x00011180
        /*06ec*/ 	.word	0x00000010
        /*06f0*/ 	.word	0x00019c00
        /*06f4*/ 	.short	0x0101
        /*06f6*/ 	.byte	0x3f
	.zero		1


	//   ....[52]....
        /*06f8*/ 	.word	0x000111a0
        /*06fc*/ 	.word	0x00000010
        /*0700*/ 	.word	0x00019c20
        /*0704*/ 	.short	0x010a
        /*0706*/ 	.byte	0x3f
	.zero		1


	//   ....[53]....
        /*0708*/ 	.word	0x00011480
        /*070c*/ 	.word	0x00000006
        /*0710*/ 	.word	0x00019c80
        /*0714*/ 	.short	0x010a
        /*0716*/ 	.byte	0x3f
	.zero		1


	//   ....[54]....
        /*0718*/ 	.word	0x000118a0
        /*071c*/ 	.word	0x00000006
        /*0720*/ 	.word	0x00019c40
        /*0724*/ 	.short	0x010a
        /*0726*/ 	.byte	0x3f
	.zero		1


	//   ....[55]....
        /*0728*/ 	.word	0x00011d50
        /*072c*/ 	.word	0x00000003
        /*0730*/ 	.word	0x00019c70
        /*0734*/ 	.short	0x010a
        /*0736*/ 	.byte	0x3f
	.zero		1


	//   ....[56]....
        /*0738*/ 	.word	0x00011dc0
        /*073c*/ 	.word	0x00000003
        /*0740*/ 	.word	0x00019c60
        /*0744*/ 	.short	0x010a
        /*0746*/ 	.byte	0x3f
	.zero		1


	//   ....[57]....
        /*0748*/ 	.word	0x00012200
        /*074c*/ 	.word	0x00000003
        /*0750*/ 	.word	0x00019c50
        /*0754*/ 	.short	0x0101
        /*0756*/ 	.byte	0x3f
	.zero		1


	//   ....[58]....
        /*0758*/ 	.word	0x00012270
        /*075c*/ 	.word	0x00000000
        /*0760*/ 	.word	0x00000000
        /*0764*/ 	.short	0x0101
        /*0766*/ 	.byte	0x3f
	.zero		1


	//   ....[59]....
        /*0768*/ 	.word	0x00012480
        /*076c*/ 	.word	0x00000000
        /*0770*/ 	.word	0x00019c70
        /*0774*/ 	.short	0x010a
        /*0776*/ 	.byte	0x3f
	.zero		1


	//   ....[60]....
        /*0778*/ 	.word	0x000124f0
        /*077c*/ 	.word	0x00000000
        /*0780*/ 	.word	0x00019c60
        /*0784*/ 	.short	0x010a
        /*0786*/ 	.byte	0x3f
	.zero		1


	//   ....[61]....
        /*0788*/ 	.word	0x00012930
        /*078c*/ 	.word	0x00000000
        /*0790*/ 	.word	0x00019c50
        /*0794*/ 	.short	0x0101
        /*0796*/ 	.byte	0x3f
	.zero		1


	//   ....[62]....
        /*0798*/ 	.word	0x000129c0
        /*079c*/ 	.word	0x00000002
        /*07a0*/ 	.word	0x00000000
        /*07a4*/ 	.short	0x0101
        /*07a6*/ 	.byte	0x3f
	.zero		1


	//   ....[63]....
        /*07a8*/ 	.word	0x00012c00
        /*07ac*/ 	.word	0x00000006
        /*07b0*/ 	.word	0x00019c20
        /*07b4*/ 	.short	0x010a
        /*07b6*/ 	.byte	0x3f
	.zero		1


	//   ....[64]....
        /*07b8*/ 	.word	0x00012da0
        /*07bc*/ 	.word	0x00000005
        /*07c0*/ 	.word	0x00000000
        /*07c4*/ 	.short	0x010a
        /*07c6*/ 	.byte	0x3f
	.zero		1


	//   ....[65]....
        /*07c8*/ 	.word	0x00012e10
        /*07cc*/ 	.word	0x00000009
        /*07d0*/ 	.word	0x00000000
        /*07d4*/ 	.short	0x010a
        /*07d6*/ 	.byte	0x3f
	.zero		1


	//   ....[66]....
        /*07d8*/ 	.word	0x00012e60
        /*07dc*/ 	.word	0x00000013
        /*07e0*/ 	.word	0x00019c60
        /*07e4*/ 	.short	0x010a
        /*07e6*/ 	.byte	0x3f
	.zero		1


	//   ....[67]....
        /*07e8*/ 	.word	0x00012eb0
        /*07ec*/ 	.word	0x00000007
        /*07f0*/ 	.word	0x00019c60
        /*07f4*/ 	.short	0x010a
        /*07f6*/ 	.byte	0x3f
	.zero		1


	//   ....[68]....
        /*07f8*/ 	.word	0x00012ef0
        /*07fc*/ 	.word	0x00000013
        /*0800*/ 	.word	0x00019c80
        /*0804*/ 	.short	0x010a
        /*0806*/ 	.byte	0x3f
	.zero		1


	//   ....[69]....
        /*0808*/ 	.word	0x00012f10
        /*080c*/ 	.word	0x00000007
        /*0810*/ 	.word	0x00019c80
        /*0814*/ 	.short	0x010a
        /*0816*/ 	.byte	0x3f
	.zero		1


	//   ....[70]....
        /*0818*/ 	.word	0x00012f80
        /*081c*/ 	.word	0x00000003
        /*0820*/ 	.word	0x00019c00
        /*0824*/ 	.short	0x010a
        /*0826*/ 	.byte	0x3f
	.zero		1


	//   ....[71]....
        /*0828*/ 	.word	0x00012fd0
        /*082c*/ 	.word	0x00000005
        /*0830*/ 	.word	0x00019c30
        /*0834*/ 	.short	0x010a
        /*0836*/ 	.byte	0x3f
	.zero		1


	//   ....[72]....
        /*0838*/ 	.word	0x00013030
        /*083c*/ 	.word	0x00000007
        /*0840*/ 	.word	0x00019c30
        /*0844*/ 	.short	0x010a
        /*0846*/ 	.byte	0x3f
	.zero		1


	//   ....[73]....
        /*0848*/ 	.word	0x00013090
        /*084c*/ 	.word	0x00000007
        /*0850*/ 	.word	0x00019c50
        /*0854*/ 	.short	0x010a
        /*0856*/ 	.byte	0x3f
	.zero		1


	//   ....[74]....
        /*0858*/ 	.word	0x000130f0
        /*085c*/ 	.word	0x0000000b
        /*0860*/ 	.word	0x00019c30
        /*0864*/ 	.short	0x010a
        /*0866*/ 	.byte	0x3f
	.zero		1


	//   ....[75]....
        /*0868*/ 	.word	0x00013150
        /*086c*/ 	.word	0x0000000b
        /*0870*/ 	.word	0x00019c50
        /*0874*/ 	.short	0x010a
        /*0876*/ 	.byte	0x3f
	.zero		1


	//   ....[76]....
        /*0878*/ 	.word	0x000131b0
        /*087c*/ 	.word	0x00000007
        /*0880*/ 	.word	0x00019c30
        /*0884*/ 	.short	0x010a
        /*0886*/ 	.byte	0x3f
	.zero		1


	//   ....[77]....
        /*0888*/ 	.word	0x00013210
        /*088c*/ 	.word	0x00000007
        /*0890*/ 	.word	0x00019c50
        /*0894*/ 	.short	0x010a
        /*0896*/ 	.byte	0x3f
	.zero		1


	//   ....[78]....
        /*0898*/ 	.word	0x00013270
        /*089c*/ 	.word	0x00000006
        /*08a0*/ 	.word	0x00019c50
        /*08a4*/ 	.short	0x010a
        /*08a6*/ 	.byte	0x3f
	.zero		1


	//   ....[79]....
        /*08a8*/ 	.word	0x000133c0
        /*08ac*/ 	.word	0x00000003
        /*08b0*/ 	.word	0x00019c80
        /*08b4*/ 	.short	0x010a
        /*08b6*/ 	.byte	0x3f
	.zero		1


	//   ....[80]....
        /*08b8*/ 	.word	0x00013410
        /*08bc*/ 	.word	0x00000003
        /*08c0*/ 	.word	0x00019c40
        /*08c4*/ 	.short	0x010a
        /*08c6*/ 	.byte	0x3f
	.zero		1


	//   ....[81]....
        /*08c8*/ 	.word	0x00013840
        /*08cc*/ 	.word	0x00000010
        /*08d0*/ 	.word	0x00019c20
        /*08d4*/ 	.short	0x010a
        /*08d6*/ 	.byte	0x3f
	.zero		1


	//   ....[82]....
        /*08d8*/ 	.word	0x00013890
        /*08dc*/ 	.word	0x00000006
        /*08e0*/ 	.word	0x00019c80
        /*08e4*/ 	.short	0x010a
        /*08e6*/ 	.byte	0x3f
	.zero		1


	//   ....[83]....
        /*08e8*/ 	.word	0x000138e0
        /*08ec*/ 	.word	0x00000006
        /*08f0*/ 	.word	0x00019c40
        /*08f4*/ 	.short	0x010a
        /*08f6*/ 	.byte	0x3f
	.zero		1


	//   ....[84]....
        /*08f8*/ 	.word	0x00013930
        /*08fc*/ 	.word	0x00000003
        /*0900*/ 	.word	0x00019c70
        /*0904*/ 	.short	0x010a
        /*0906*/ 	.byte	0x3f
	.zero		1


	//   ....[85]....
        /*0908*/ 	.word	0x00013980
        /*090c*/ 	.word	0x00000003
        /*0910*/ 	.word	0x00019c60
        /*0914*/ 	.short	0x010a
        /*0916*/ 	.byte	0x3f
	.zero		1


	//   ....[86]....
        /*0918*/ 	.word	0x000139d0
        /*091c*/ 	.word	0x00000000
        /*0920*/ 	.word	0x00019c70
        /*0924*/ 	.short	0x010a
        /*0926*/ 	.byte	0x3f
	.zero		1


	//   ....[87]....
        /*0928*/ 	.word	0x00013a20
        /*092c*/ 	.word	0x00000000
        /*0930*/ 	.word	0x00019c60
        /*0934*/ 	.short	0x010a
        /*0936*/ 	.byte	0x3f
	.zero		1


	//   ....[88]....
        /*0938*/ 	.word	0x00013a70
        /*093c*/ 	.word	0x00000006
        /*0940*/ 	.word	0x00019c20
        /*0944*/ 	.short	0x010a
        /*0946*/ 	.byte	0x3f
	.zero		1


	//   ....[89]....
        /*0948*/ 	.word	0x00013c10
        /*094c*/ 	.word	0x00000005
        /*0950*/ 	.word	0x00000000
        /*0954*/ 	.short	0x010a
        /*0956*/ 	.byte	0x3f
	.zero		1


	//   ....[90]....
        /*0958*/ 	.word	0x00013c60
        /*095c*/ 	.word	0x00000009
        /*0960*/ 	.word	0x00000000
        /*0964*/ 	.short	0x010a
        /*0966*/ 	.byte	0x3f
	.zero		1


	//   ....[91]....
        /*0968*/ 	.word	0x00013cb0
        /*096c*/ 	.word	0x00000013
        /*0970*/ 	.word	0x00019c60
        /*0974*/ 	.short	0x010a
        /*0976*/ 	.byte	0x3f
	.zero		1


	//   ....[92]....
        /*0978*/ 	.word	0x00013d00
        /*097c*/ 	.word	0x00000007
        /*0980*/ 	.word	0x00019c60
        /*0984*/ 	.short	0x010a
        /*0986*/ 	.byte	0x3f
	.zero		1


	//   ....[93]....
        /*0988*/ 	.word	0x00013d50
        /*098c*/ 	.word	0x00000013
        /*0990*/ 	.word	0x00019c80
        /*0994*/ 	.short	0x010a
        /*0996*/ 	.byte	0x3f
	.zero		1


	//----- nvinfo : EIATTR_NUM_MBARRIERS
	.align		4
.L_1255:
        /*0998*/ 	.byte	0x03, 0x38
        /*099a*/ 	.short	0x0016


	//----- nvinfo : EIATTR_EXIT_INSTR_OFFSETS
	.align		4
        /*099c*/ 	.byte	0x04, 0x1c
        /*099e*/ 	.short	(.L_1257 - .L_1256)


	//   ....[0]....
.L_1256:
        /*09a0*/ 	.word	0x00000a00


	//   ....[1]....
        /*09a4*/ 	.word	0x0000ebe0


	//   ....[2]....
        /*09a8*/ 	.word	0x00012f60


	//----- nvinfo : EIATTR_MAX_THREADS
	.align		4
.L_1257:
        /*09ac*/ 	.byte	0x04, 0x05
        /*09ae*/ 	.short	(.L_1259 - .L_1258)
.L_1258:
        /*09b0*/ 	.word	0x00000200
        /*09b4*/ 	.word	0x00000001
        /*09b8*/ 	.word	0x00000001


	//----- nvinfo : EIATTR_CRS_STACK_SIZE
	.align		4
.L_1259:
        /*09bc*/ 	.byte	0x04, 0x1e
        /*09be*/ 	.short	(.L_1261 - .L_1260)
.L_1260:
        /*09c0*/ 	.word	0x00000000


	//----- nvinfo : EIATTR_CBANK_PARAM_SIZE
	.align		4
.L_1261:
        /*09c4*/ 	.byte	0x03, 0x19
        /*09c6*/ 	.short	0x0af0


	//----- nvinfo : EIATTR_PARAM_CBANK
	.align		4
        /*09c8*/ 	.byte	0x04, 0x0a
        /*09ca*/ 	.short	(.L_1263 - .L_1262)
	.align		4
.L_1262:
        /*09cc*/ 	.word	index@(.nv.constant0._ZN7cutlass13device_kernelIN5flash11enable_sm90INS1_16FlashAttnFwdSm90INS1_25CollectiveMainloopFwdSm90ILi2EN4cute5tupleIJNS5_1CILi1EEES8_S8_EEENS6_IJNS7_ILi192EEENS7_ILi128EEENS7_ILi96EEEEEELi96ENS_12float_e4m3_tEfNS_4arch4Sm90ELb0ELb1ELb0ELb0ELb0ELb0ELb0ELb1ELb1ELb1ELb0ELb0EEENS1_21CollectiveEpilogueFwdINS6_IJSA_SC_SB_EEES9_NS_10bfloat16_tESG_Li384ELb0ELb1ELb0ELb1EEENS1_30DynamicPersistentTileSchedulerILi384ELi128ELb0ELb1ELb1EEEEEEEEEvNT_6ParamsE)
        /*09d0*/ 	.short	0x0210
        /*09d2*/ 	.short	0x0af0


	//----- nvinfo : EIATTR_SW_WAR
	.align		4
.L_1263:
        /*09d4*/ 	.byte	0x04, 0x36
        /*09d6*/ 	.short	(.L_1265 - .L_1264)
.L_1264:
        /*09d8*/ 	.word	0x00000008
.L_1265:


//--------------------- .nv.info._ZN7cutlass13device_kernelIN5flash11enable_sm90INS1_16FlashAttnFwdSm90INS1_25CollectiveMainloopFwdSm90ILi2EN4cute5tupleIJNS5_1CILi1EEES8_S8_EEENS6_IJNS7_ILi192EEENS7_ILi128EEENS7_ILi96EEEEEELi96ENS_12float_e4m3_tEfNS_4arch4Sm90ELb0ELb1ELb0ELb1ELb0ELb0ELb0ELb1ELb1ELb1ELb0ELb0EEENS1_21CollectiveEpilogueFwdINS6_IJSA_SC_SB_EEES9_NS_10bfloat16_tESG_Li384ELb1ELb1ELb0ELb1EEENS1_36VarlenDynamicPersistentTileSchedulerILi192ELi128ELi384ELi128ELb0ELb1ELb1ELb1ELb0ELb1EEEEEEEEEvNT_6ParamsE --------------------------
	.section	.nv.info._ZN7cutlass13device_kernelIN5flash11enable_sm90INS1_16FlashAttnFwdSm90INS1_25CollectiveMainloopFwdSm90ILi2EN4cute5tupleIJNS5_1CILi1EEES8_S8_EEENS6_IJNS7_ILi192EEENS7_ILi128EEENS7_ILi96EEEEEELi96ENS_12float_e4m3_tEfNS_4arch4Sm90ELb0ELb1ELb0ELb1ELb0ELb0ELb0ELb1ELb1ELb1ELb0ELb0EEENS1_21CollectiveEpilogueFwdINS6_IJSA_SC_SB_EEES9_NS_10bfloat16_tESG_Li384ELb1ELb1ELb0ELb1EEENS1_36VarlenDynamicPersistentTileSchedulerILi192ELi128ELi384ELi128ELb0ELb1ELb1ELb1ELb0ELb1EEEEEEEEEvNT_6ParamsE,"",@"SHT_CUDA_INFO"
	.sectionflags	@""
	.align	4


	//----- nvinfo : EIATTR_CUDA_API_VERSION
	.align		4
        /*0000*/ 	.byte	0x04, 0x37
        /*0002*/ 	.short	(.L_1267 - .L_1266)
.L_1266:
        /*0004*/ 	.word	0x00000082


	//----- nvinfo : EIATTR_KPARAM_INFO
	.align		4
.L_1267:
        /*0008*/ 	.byte	0x04, 0x17
        /*000a*/ 	.short	(.L_1269 - .L_1268)
.L_1268:
        /*000c*/ 	.word	0x00000000
        /*0010*/ 	.short	0x0000
        /*0012*/ 	.short	0x0070
        /*0014*/ 	.byte	0x00, 0xf0, 0x01, 0x2a


	//----- nvinfo : EIATTR_SPARSE_MMA_MASK
	.align		4
.L_1269:
        /*0018*/ 	.byte	0x03, 0x50
        /*001a*/ 	.short	0x0000


	//----- nvinfo : EIATTR_MAXREG_COUNT
	.align		4
        /*001c*/ 	.byte	0x03, 0x1b
        /*001e*/ 	.short	0x0080


	//----- nvinfo : EIATTR_NUM_BARRIERS
	.align		4
        /*0020*/ 	.byte	0x02, 0x4c
        /*0022*/ 	.byte	0x09
	.zero		1


	//----- nvinfo : EIATTR_EXTERNS
	.align		4
        /*0024*/ 	.byte	0x04, 0x0f
        /*0026*/ 	.short	(.L_1271 - .L_1270)


	//   ....[0]....
	.align		4
.L_1270:
        /*0028*/ 	.word	index@(__assertfail)


	//----- nvinfo : EIATTR_ANNOTATIONS
	.align		4
.L_1271:
        /*002c*/ 	.byte	0x04, 0x55
        /*002e*/ 	.short	(.L_1273 - .L_1272)


	//   ....[0]....
.L_1272:
        /* <DEDUP_REMOVED lines=16> */


	//----- nvinfo : EIATTR_MERCURY_ISA_VERSION
	.align		4
.L_1273:
        /*0118*/ 	.byte	0x03, 0x5f
        /*011a*/ 	.short	0x0101


	//----- nvinfo : EIATTR_UNUSED_LOAD_BYTE_OFFSET
	.align		4
        /*011c*/ 	.byte	0x04, 0x44
        /*011e*/ 	.short	(.L_1275 - .L_1274)


	//   ....[0]....
.L_1274:
        /*0120*/ 	.word	0x00000a00
        /*0124*/ 	.word	0x0000fff0


	//   ....[1]....
        /*0128*/ 	.word	0x0000d0b0
        /*012c*/ 	.word	0x0000fff0


	//----- nvinfo : EIATTR_INT_WARP_WIDE_INSTR_OFFSETS
	.align		4
.L_1275:
        /*0130*/ 	.byte	0x04, 0x31
        /*0132*/ 	.short	(.L_1277 - .L_1276)


	//   ....[0]....
.L_1276:
        /*0134*/ 	.word	0x00000130


	//   ....[1]....
        /*0138*/ 	.word	0x00000170


	//   ....[2]....
        /*013c*/ 	.word	0x000001e0


	//   ....[3]....
        /*0140*/ 	.word	0x00010c20


	//   ....[4]....
        /*0144*/ 	.word	0x00010cb0


	//   ....[5]....
        /*0148*/ 	.word	0x00013750


	//   ....[6]....
        /*014c*/ 	.word	0x000137e0


	//----- nvinfo : EIATTR_COOP_GROUP_MASK_REGIDS
	.align		4
.L_1277:
        /*0150*/ 	.byte	0x04, 0x29
        /*0152*/ 	.short	(.L_1279 - .L_1278)


	//   ....[0]....
.L_1278:
        /*0154*/ 	.word	0xffffffff


	//   ....[1]....
        /*0158*/ 	.word	0xffffffff


	//   ....[2]....
        /*015c*/ 	.word	0xffffffff


	//   ....[3]....
        /*0160*/ 	.word	0xffffffff


	//   ....[4]....
        /*0164*/ 	.word	0xffffffff


	//   ....[5]....
        /*0168*/ 	.word	0xffffffff


	//   ....[6]....
        /*016c*/ 	.word	0xffffffff


	//   ....[7]....
        /*0170*/ 	.word	0xffffffff


	//   ....[8]....
        /*0174*/ 	.word	0xffffffff


	//   ....[9]....
        /*0178*/ 	.word	0xffffffff


	//   ....[10]....
        /*017c*/ 	.word	0xffffffff


	//   ....[11]....
        /*0180*/ 	.word	0xffffffff


	//   ....[12]....
        /*0184*/ 	.word	0xffffffff


	//   ....[13]....
        /*0188*/ 	.word	0xffffffff


	//   ....[14]....
        /*018c*/ 	.word	0xffffffff


	//   ....[15]....
        /*0190*/ 	.word	0xffffffff


	//   ....[16]....
        /*0194*/ 	.word	0xffffffff


	//   ....[17]....
        /*0198*/ 	.word	0xffffffff


	//   ....[18]....
        /*019c*/ 	.word	0xffffffff


	//   ....[19]....
        /*01a0*/ 	.word	0xffffffff


	//   ....[20]....
        /*01a4*/ 	.word	0xffffffff


	//   ....[21]....
        /*01a8*/ 	.word	0xffffffff


	//   ....[22]....
        /*01ac*/ 	.word	0xffffffff


	//   ....[23]....
        /*01b0*/ 	.word	0xffffffff


	//   ....[24]....
        /*01b4*/ 	.word	0xffffffff


	//   ....[25]....
        /*01b8*/ 	.word	0xffffffff


	//   ....[26]....
        /*01bc*/ 	.word	0xffffffff


	//   ....[27]....
        /*01c0*/ 	.word	0xffffffff


	//   ....[28]....
        /*01c4*/ 	.word	0xffffffff


	//   ....[29]....
        /*01c8*/ 	.word	0xffffffff


	//   ....[30]....
        /*01cc*/ 	.word	0xffffffff


	//   ....[31]....
        /*01d0*/ 	.word	0xffffffff


	//   ....[32]....
        /*01d4*/ 	.word	0xffffffff


	//   ....[33]....
        /*01d8*/ 	.word	0xffffffff


	//   ....[34]....
        /*01dc*/ 	.word	0xffffffff


	//   ....[35]....
        /*01e0*/ 	.word	0xffffffff


	//   ....[36]....
        /*01e4*/ 	.word	0xffffffff


	//   ....[37]....
        /*01e8*/ 	.word	0xffffffff


	//   ....[38]....
        /*01ec*/ 	.word	0xffffffff


	//   ....[39]....
        /*01f0*/ 	.word	0xffffffff


	//   ....[40]....
        /*01f4*/ 	.word	0xffffffff


	//   ....[41]....
        /*01f8*/ 	.word	0xffffffff


	//   ....[42]....
        /*01fc*/ 	.word	0xffffffff


	//   ....[43]....
        /*0200*/ 	.word	0xffffffff


	//   ....[44]....
        /*0204*/ 	.word	0xffffffff


	//   ....[45]....
        /*0208*/ 	.word	0xffffffff


	//   ....[46]....
        /*020c*/ 	.word	0xffffffff


	//   ....[47]....
        /*0210*/ 	.word	0xffffffff


	//   ....[48]....
        /*0214*/ 	.word	0xffffffff


	//   ....[49]....
        /*0218*/ 	.word	0xffffffff


	//   ....[50]....
        /*021c*/ 	.word	0xffffffff


	//   ....[51]....
        /*0220*/ 	.word	0xffffffff


	//   ....[52]....
        /*0224*/ 	.word	0xffffffff


	//   ....[53]....
        /*0228*/ 	.word	0xffffffff


	//   ....[54]....
        /*022c*/ 	.word	0xffffffff


	//   ....[55]....
        /*0230*/ 	.word	0xffffffff


	//   ....[56]....
        /*0234*/ 	.word	0xffffffff


	//   ....[57]....
        /*0238*/ 	.word	0xffffffff


	//   ....[58]....
        /*023c*/ 	.word	0xffffffff


	//   ....[59]....
        /*0240*/ 	.word	0xffffffff


	//   ....[60]....
        /*0244*/ 	.word	0xffffffff


	//   ....[61]....
        /*0248*/ 	.word	0xffffffff


	//   ....[62]....
        /*024c*/ 	.word	0xffffffff


	//   ....[63]....
        /*0250*/ 	.word	0xffffffff


	//   ....[64]....
        /*0254*/ 	.word	0xffffffff


	//   ....[65]....
        /*0258*/ 	.word	0xffffffff


	//   ....[66]....
        /*025c*/ 	.word	0xffffffff


	//   ....[67]....
        /*0260*/ 	.word	0xffffffff


	//   ....[68]....
        /*0264*/ 	.word	0xffffffff


	//   ....[69]....
        /*0268*/ 	.word	0xffffffff


	//   ....[70]....
        /*026c*/ 	.word	0xffffffff


	//   ....[71]....
        /*0270*/ 	.word	0xffffffff


	//   ....[72]....
        /*0274*/ 	.word	0xffffffff


	//   ....[73]....
        /*0278*/ 	.word	0xffffffff


	//   ....[74]....
        /*027c*/ 	.word	0xffffffff


	//   ....[75]....
        /*0280*/ 	.word	0xffffffff


	//   ....[76]....
        /*0284*/ 	.word	0xffffffff


	//   ....[77]....
        /*0288*/ 	.word	0xffffffff


	//   ....[78]....
        /*028c*/ 	.word	0xffffffff


	//   ....[79]....
        /*0290*/ 	.word	0xffffffff


	//   ....[80]....
        /*0294*/ 	.word	0xffffffff


	//   ....[81]....
        /*0298*/ 	.word	0xffffffff


	//   ....[82]....
        /*029c*/ 	.word	0xffffffff


	//   ....[83]....
        /*02a0*/ 	.word	0xffffffff


	//   ....[84]....
        /*02a4*/ 	.word	0xffffffff


	//   ....[85]....
        /*02a8*/ 	.word	0xffffffff


	//   ....[86]....
        /*02ac*/ 	.word	0xffffffff


	//   ....[87]....
        /*02b0*/ 	.word	0xffffffff


	//   ....[88]....
        /*02b4*/ 	.word	0xffffffff


	//   ....[89]....
        /*02b8*/ 	.word	0xffffffff


	//   ....[90]....
        /*02bc*/ 	.word	0xffffffff


	//   ....[91]....
        /*02c0*/ 	.word	0xffffffff


	//   ....[92]....
        /*02c4*/ 	.word	0xffffffff


	//   ....[93]....
        /*02c8*/ 	.word	0xffffffff


	//   ....[94]....
        /*02cc*/ 	.word	0xffffffff


	//   ....[95]....
        /*02d0*/ 	.word	0xffffffff


	//   ....[96]....
        /*02d4*/ 	.word	0xffffffff


	//   ....[97]....
        /*02d8*/ 	.word	0xffffffff


	//   ....[98]....
        /*02dc*/ 	.word	0xffffffff


	//   ....[99]....
        /*02e0*/ 	.word	0xffffffff


	//   ....[100]....
        /*02e4*/ 	.word	0xffffffff


	//   ....[101]....
        /*02e8*/ 	.word	0xffffffff


	//   ....[102]....
        /*02ec*/ 	.word	0xffffffff


	//   ....[103]....
        /*02f0*/ 	.word	0xffffffff


	//   ....[104]....
        /*02f4*/ 	.word	0xffffffff


	//   ....[105]....
        /*02f8*/ 	.word	0xffffffff


	//   ....[106]....
        /*02fc*/ 	.word	0xffffffff


	//   ....[107]....
        /*0300*/ 	.word	0xffffffff


	//   ....[108]....
        /*0304*/ 	.word	0xffffffff


	//   ....[109]....
        /*0308*/ 	.word	0xffffffff


	//   ....[110]....
        /*030c*/ 	.word	0xffffffff


	//   ....[111]....
        /*0310*/ 	.word	0x0500000f


	//   ....[112]....
        /*0314*/ 	.word	0x0500000f


	//   ....[113]....
        /*0318*/ 	.word	0x0500000f


	//   ....[114]....
        /*031c*/ 	.word	0x0500000f


	//   ....[115]....
        /*0320*/ 	.word	0x0500000f


	//   ....[116]....
        /*0324*/ 	.word	0x0500000f


	//   ....[117]....
        /*0328*/ 	.word	0x0500000f


	//   ....[118]....
        /*032c*/ 	.word	0x0500000f


	//----- nvinfo : EIATTR_COOP_GROUP_INSTR_OFFSETS
	.align		4
.L_1279:
        /*0330*/ 	.byte	0x04, 0x28
        /*0332*/ 	.short	(.L_1281 - .L_1280)


	//   ....[0]....
.L_1280:
        /*0334*/ 	.word	0x00000060


	//   ....[1]....
        /*0338*/ 	.word	0x00000140


	//   ....[2]....
        /*033c*/ 	.word	0x00000190


	//   ....[3]....
        /*0340*/ 	.word	0x000003c0


	//   ....[4]....
        /*0344*/ 	.word	0x00000520


	//   ....[5]....
        /*0348*/ 	.word	0x00000640


	//   ....[6]....
        /*034c*/ 	.word	0x000007a0


	//   ....[7]....
        /*0350*/ 	.word	0x00001b80


	//   ....[8]....
        /*0354*/ 	.word	0x00002140


	//   ....[9]....
        /*0358*/ 	.word	0x00002410


	//   ....[10]....
        /*035c*/ 	.word	0x000036c0


	//   ....[11]....
        /*0360*/ 	.word	0x000037d0


	//   ....[12]....
        /*0364*/ 	.word	0x00004120


	//   ....[13]....
        /*0368*/ 	.word	0x00004180


	//   ....[14]....
        /*036c*/ 	.word	0x000054c0


	//   ....[15]....
        /*0370*/ 	.word	0x000056f0


	//   ....[16]....
        /*0374*/ 	.word	0x000062d0


	//   ....[17]....
        /*0378*/ 	.word	0x000063d0


	//   ....[18]....
        /*037c*/ 	.word	0x00006c20


	//   ....[19]....
        /*0380*/ 	.word	0x00006cb0


	//   ....[20]....
        /*0384*/ 	.word	0x00008670


	//   ....[21]....
        /*0388*/ 	.word	0x00008680


	//   ....[22]....
        /*038c*/ 	.word	0x000086e0


	//   ....[23]....
        /*0390*/ 	.word	0x000086f0


	//   ....[24]....
        /*0394*/ 	.word	0x00009fb0


	//   ....[25]....
        /*0398*/ 	.word	0x0000a1f0


	//   ....[26]....
        /*039c*/ 	.word	0x0000adc0


	//   ....[27]....
        /*03a0*/ 	.word	0x0000aec0


	//   ....[28]....
        /*03a4*/ 	.word	0x0000b710


	//   ....[29]....
        /*03a8*/ 	.word	0x0000b790


	//   ....[30]....
        /*03ac*/ 	.word	0x0000ca10


	//   ....[31]....
        /*03b0*/ 	.word	0x0000ca30


	//   ....[32]....
        /*03b4*/ 	.word	0x0000caa0


	//   ....[33]....
        /*03b8*/ 	.word	0x0000cab0


	//   ....[34]....
        /*03bc*/ 	.word	0x0000d760


	//   ....[35]....
        /*03c0*/ 	.word	0x0000d770


	//   ....[36]....
        /*03c4*/ 	.word	0x0000d780


	//   ....[37]....
        /*03c8*/ 	.word	0x0000d790


	//   ....[38]....
        /*03cc*/ 	.word	0x0000d7a0


	//   ....[39]....
        /*03d0*/ 	.word	0x0000d7b0


	//   ....[40]....
        /*03d4*/ 	.word	0x0000d7c0


	//   ....[41]....
        /*03d8*/ 	.word	0x0000d7d0


	//   ....[42]....
        /*03dc*/ 	.word	0x0000d7e0


	//   ....[43]....
        /*03e0*/ 	.word	0x0000d7f0


	//   ....[44]....
        /*03e4*/ 	.word	0x0000d800


	//   ....[45]....
        /*03e8*/ 	.word	0x0000d830


	//   ....[46]....
        /*03ec*/ 	.word	0x0000d850


	//   ....[47]....
        /*03f0*/ 	.word	0x0000d880


	//   ....[48]....
        /*03f4*/ 	.word	0x0000d8c0


	//   ....[49]....
        /*03f8*/ 	.word	0x0000d900


	//   ....[50]....
        /*03fc*/ 	.word	0x0000d940


	//   ....[51]....
        /*0400*/ 	.word	0x0000d970


	//   ....[52]....
        /*0404*/ 	.word	0x0000d9a0


	//   ....[53]....
        /*0408*/ 	.word	0x0000d9d0


	//   ....[54]....
        /*040c*/ 	.word	0x0000da00


	//   ....[55]....
        /*0410*/ 	.word	0x0000da10


	//   ....[56]....
        /*0414*/ 	.word	0x0000da20


	//   ....[57]....
        /*0418*/ 	.word	0x0000da50


	//   ....[58]....
        /*041c*/ 	.word	0x0000dfa0


	//   ....[59]....
        /*0420*/ 	.word	0x0000dfe0


	//   ....[60]....
        /*0424*/ 	.word	0x0000e010


	//   ....[61]....
        /*0428*/ 	.word	0x0000e050


	//   ....[62]....
        /*042c*/ 	.word	0x0000e4f0


	//   ....[63]....
        /*0430*/ 	.word	0x0000e520


	//   ....[64]....
        /*0434*/ 	.word	0x0000e640


	//   ....[65]....
        /*0438*/ 	.word	0x0000e660


	//   ....[66]....
        /*043c*/ 	.word	0x0000ef70


	//   ....[67]....
        /*0440*/ 	.word	0x0000ef80


	//   ....[68]....
        /*0444*/ 	.word	0x0000f080


	//   ....[69]....
        /*0448*/ 	.word	0x0000f0a0


	//   ....[70]....
        /*044c*/ 	.word	0x0000f230


	//   ....[71]....
        /*0450*/ 	.word	0x0000f400


	//   ....[72]....
        /*0454*/ 	.word	0x0000f430


	//   ....[73]....
        /*0458*/ 	.word	0x0000f460


	//   ....[74]....
        /*045c*/ 	.word	0x0000f4b0


	//   ....[75]....
        /*0460*/ 	.word	0x0000f4e0


	//   ....[76]....
        /*0464*/ 	.word	0x0000f520


	//   ....[77]....
        /*0468*/ 	.word	0x0000f6a0


	//   ....[78]....
        /*046c*/ 	.word	0x0000f6d0


	//   ....[79]....
        /*0470*/ 	.word	0x0000f700


	//   ....[80]....
        /*0474*/ 	.word	0x0000f730


	//   ....[81]....
        /*0478*/ 	.word	0x0000f760


	//   ....[82]....
        /*047c*/ 	.word	0x0000f7a0


	//   ....[83]....
        /*0480*/ 	.word	0x0000f830


	//   ....[84]....
        /*0484*/ 	.word	0x0000f8c0


	//   ....[85]....
        /*0488*/ 	.word	0x0000f970


	//   ....[86]....
        /*048c*/ 	.word	0x00011390


	//   ....[87]....
        /*0490*/ 	.word	0x00012240


	//   ....[88]....
        /*0494*/ 	.word	0x00012250


	//   ....[89]....
        /*0498*/ 	.word	0x00012260


	//   ....[90]....
        /*049c*/ 	.word	0x00012270


	//   ....[91]....
        /*04a0*/ 	.word	0x00012280


	//   ....[92]....
        /*04a4*/ 	.word	0x00012290


	//   ....[93]....
        /*04a8*/ 	.word	0x00014030


	//   ....[94]....
        /*04ac*/ 	.word	0x00014060


	//   ....[95]....
        /*04b0*/ 	.word	0x00014090


	//   ....[96]....
        /*04b4*/ 	.word	0x000140d0


	//   ....[97]....
        /*04b8*/ 	.word	0x00014100


	//   ....[98]....
        /*04bc*/ 	.word	0x00014110


	//   ....[99]....
        /*04c0*/ 	.word	0x00014140


	//   ....[100]....
        /*04c4*/ 	.word	0x00014150


	//   ....[101]....
        /*04c8*/ 	.word	0x00014290


	//   ....[102]....
        /*04cc*/ 	.word	0x000142c0


	//   ....[103]....
        /*04d0*/ 	.word	0x000142f0


	//   ....[104]....
        /*04d4*/ 	.word	0x00014320


	//   ....[105]....
        /*04d8*/ 	.word	0x00014350


	//   ....[106]....
        /*04dc*/ 	.word	0x00014390


	//   ....[107]....
        /*04e0*/ 	.word	0x00014420


	//   ....[108]....
        /*04e4*/ 	.word	0x000144b0


	//   ....[109]....
        /*04e8*/ 	.word	0x00014520


	//   ....[110]....
        /*04ec*/ 	.word	0x00014bb0


	//   ....[111]....
        /*04f0*/ 	.word	0x00015240


	//   ....[112]....
        /*04f4*/ 	.word	0x00015410


	//   ....[113]....
        /*04f8*/ 	.word	0x00015470


	//   ....[114]....
        /*04fc*/ 	.word	0x000154d0


	//   ....[115]....
        /*0500*/ 	.word	0x00015570


	//   ....[116]....
        /*0504*/ 	.word	0x00015640


	//   ....[117]....
        /*0508*/ 	.word	0x000156e0


	//   ....[118]....
        /*050c*/ 	.word	0x00015a80


	//----- nvinfo : EIATTR_REG_RECONFIG
	.align		4
.L_1281:
        /*0510*/ 	.byte	0x01, 0x54
	.zero		2


	//----- nvinfo : EIATTR_SYSCALL_OFFSETS
	.align		4
        /*0514*/ 	.byte	0x04, 0x46
        /*0516*/ 	.short	(.L_1283 - .L_1282)


	//   ....[0]....
.L_1282:
        /*0518*/ 	.word	0x00001d60


	//   ....[1]....
        /*051c*/ 	.word	0x00010e20


	//   ....[2]....
        /*0520*/ 	.word	0x00010f90


	//   ....[3]....
        /*0524*/ 	.word	0x000110e0


	//   ....[4]....
        /*0528*/ 	.word	0x00011220


	//   ....[5]....
        /*052c*/ 	.word	0x00011cf0


	//----- nvinfo : EIATTR_MBARRIER_INSTR_OFFSETS
	.align		4
.L_1283:
        /*0530*/ 	.byte	0x04, 0x39
        /*0532*/ 	.short	(.L_1285 - .L_1284)


	//   ....[0]....
.L_1284:
        /*0534*/ 	.word	0x00000270
        /*0538*/ 	.word	0x000000ff
        /*053c*/ 	.word	0x00019c00
        /*0540*/ 	.short	0x0100
        /*0542*/ 	.byte	0x08
	.zero		1


	//   ....[1]....
        /*0544*/ 	.word	0x00000280
        /*0548*/ 	.word	0x000000ff
        /*054c*/ 	.word	0x00019c20
        /*0550*/ 	.short	0x0100
        /*0552*/ 	.byte	0x08
	.zero		1


	//   ....[2]....
        /*0554*/ 	.word	0x00000370
        /*0558*/ 	.word	0x000000ff
        /*055c*/ 	.word	0x00019c30
        /*0560*/ 	.short	0x0100
        /*0562*/ 	.byte	0x08
	.zero		1


	//   ....[3]....
        /*0564*/ 	.word	0x00000380
        /*0568*/ 	.word	0x000000ff
        /*056c*/ 	.word	0x00019c40
        /*0570*/ 	.short	0x0100
        /*0572*/ 	.byte	0x08
	.zero		1


	//   ....[4]....
        /*0574*/ 	.word	0x00000390
        /*0578*/ 	.word	0x000000ff
        /*057c*/ 	.word	0x00019c38
        /*0580*/ 	.short	0x0100
        /*0582*/ 	.byte	0x08
	.zero		1


	//   ....[5]....
        /*0584*/ 	.word	0x000003a0
        /*0588*/ 	.word	0x000000ff
        /*058c*/ 	.word	0x00019c48
        /*0590*/ 	.short	0x0100
        /*0592*/ 	.byte	0x08
	.zero		1


	//   ....[6]....
        /*0594*/ 	.word	0x000004d0
        /*0598*/ 	.word	0x000000ff
        /*059c*/ 	.word	0x00019c50
        /*05a0*/ 	.short	0x0100
        /*05a2*/ 	.byte	0x08
	.zero		1


	//   ....[7]....
        /*05a4*/ 	.word	0x000004e0
        /*05a8*/ 	.word	0x000000ff
        /*05ac*/ 	.word	0x00019c60
        /*05b0*/ 	.short	0x0100
        /*05b2*/ 	.byte	0x08
	.zero		1


	//   ....[8]....
        /*05b4*/ 	.word	0x000004f0
        /*05b8*/ 	.word	0x000000ff
        /*05bc*/ 	.word	0x00019c58
        /*05c0*/ 	.short	0x0100
        /*05c2*/ 	.byte	0x08
	.zero		1


	//   ....[9]....
        /*05c4*/ 	.word	0x00000500
        /*05c8*/ 	.word	0x000000ff
        /*05cc*/ 	.word	0x00019c68
        /*05d0*/ 	.short	0x0100
        /*05d2*/ 	.byte	0x08
	.zero		1


	//   ....[10]....
        /*05d4*/ 	.word	0x000005f0
        /*05d8*/ 	.word	0x000000ff
        /*05dc*/ 	.word	0x00019c70
        /*05e0*/ 	.short	0x0100
        /*05e2*/ 	.byte	0x06
	.zero		1


	//   ....[11]....
        /*05e4*/ 	.word	0x00000600
        /*05e8*/ 	.word	0x000000ff
        /*05ec*/ 	.word	0x00019c80
        /*05f0*/ 	.short	0x0100
        /*05f2*/ 	.byte	0x06
	.zero		1


	//   ....[12]....
        /*05f4*/ 	.word	0x00000610
        /*05f8*/ 	.word	0x000000ff
        /*05fc*/ 	.word	0x00019c78
        /*0600*/ 	.short	0x0100
        /*0602*/ 	.byte	0x06
	.zero		1


	//   ....[13]....
        /*0604*/ 	.word	0x00000620
        /*0608*/ 	.word	0x000000ff
        /*060c*/ 	.word	0x00019c88
        /*0610*/ 	.short	0x0100
        /*0612*/ 	.byte	0x06
	.zero		1


	//   ....[14]....
        /*0614*/ 	.word	0x00000750
        /*0618*/ 	.word	0x000000ff
        /*061c*/ 	.word	0x00019c90
        /*0620*/ 	.short	0x0100
        /*0622*/ 	.byte	0x08
	.zero		1


	//   ....[15]....
        /*0624*/ 	.word	0x00000760
        /*0628*/ 	.word	0x000000ff
        /*062c*/ 	.word	0x00019ca0
        /*0630*/ 	.short	0x0100
        /*0632*/ 	.byte	0x08
	.zero		1


	//   ....[16]....
        /*0634*/ 	.word	0x00000770
        /*0638*/ 	.word	0x000000ff
        /*063c*/ 	.word	0x00019c98
        /*0640*/ 	.short	0x0100
        /*0642*/ 	.byte	0x08
	.zero		1


	//   ....[17]....
        /*0644*/ 	.word	0x00000780
        /*0648*/ 	.word	0x000000ff
        /*064c*/ 	.word	0x00019ca8
        /*0650*/ 	.short	0x0100
        /*0652*/ 	.byte	0x08
	.zero		1


	//   ....[18]....
        /*0654*/ 	.word	0x000008b0
        /*0658*/ 	.word	0x000000ff
        /*065c*/ 	.word	0x00019cb0
        /*0660*/ 	.short	0x0100
        /*0662*/ 	.byte	0x08
	.zero		1


	//   ....[19]....
        /*0664*/ 	.word	0x000008c0
        /*0668*/ 	.word	0x000000ff
        /*066c*/ 	.word	0x00019cc0
        /*0670*/ 	.short	0x0100
        /*0672*/ 	.byte	0x08
	.zero		1


	//   ....[20]....
        /*0674*/ 	.word	0x000008d0
        /*0678*/ 	.word	0x000000ff
        /*067c*/ 	.word	0x00019cb8
        /*0680*/ 	.short	0x0100
        /*0682*/ 	.byte	0x08
	.zero		1


	//   ....[21]....
        /*0684*/ 	.word	0x000008e0
        /*0688*/ 	.word	0x000000ff
        /*068c*/ 	.word	0x00019cc8
        /*0690*/ 	.short	0x0100
        /*0692*/ 	.byte	0x08
	.zero		1


	//   ....[22]....
        /*0694*/ 	.word	0x00001de0
        /*0698*/ 	.word	0x000000ff
        /*069c*/ 	.word	0x00019c00
        /*06a0*/ 	.short	0x010a
        /*06a2*/ 	.byte	0x2e
	.zero		1


	//   ....[23]....
        /*06a4*/ 	.word	0x00001e60
        /*06a8*/ 	.word	0x00000005
        /*06ac*/ 	.word	0x00019c30
        /*06b0*/ 	.short	0x010a
        /*06b2*/ 	.byte	0x3f
	.zero		1


	//   ....[24]....
        /*06b4*/ 	.word	0x00001ec0
        /*06b8*/ 	.word	0x00000005
        /*06bc*/ 	.word	0x00019c30
        /*06c0*/ 	.short	0x010a
        /*06c2*/ 	.byte	0x3f
	.zero		1


	//   ....[25]....
        /*06c4*/ 	.word	0x000021e0
        /*06c8*/ 	.word	0x00000000
        /*06cc*/ 	.word	0x00000000
        /*06d0*/ 	.short	0x0101
        /*06d2*/ 	.byte	0x3f
	.zero		1


	//   ....[26]....
        /*06d4*/ 	.word	0x00005060
        /*06d8*/ 	.word	0x000000ff
        /*06dc*/ 	.word	0x00019c30
        /*06e0*/ 	.short	0x010a
        /*06e2*/ 	.byte	0x17
	.zero		1


	//   ....[27]....
        /*06e4*/ 	.word	0x000050a0
        /*06e8*/ 	.word	0x000000ff
        /*06ec*/ 	.word	0x00019c30
        /*06f0*/ 	.short	0x010a
        /*06f2*/ 	.byte	0x17
	.zero		1


	//   ....[28]....
        /*06f4*/ 	.word	0x00005200
        /*06f8*/ 	.word	0x000000ff
        /*06fc*/ 	.word	0x00019c50
        /*0700*/ 	.short	0x010a
        /*0702*/ 	.byte	0x0b
	.zero		1


	//   ....[29]....
        /*0704*/ 	.word	0x00005240
        /*0708*/ 	.word	0x000000ff
        /*070c*/ 	.word	0x00019c50
        /*0710*/ 	.short	0x010a
        /*0712*/ 	.byte	0x0b
	.zero		1


	//   ....[30]....
        /*0714*/ 	.word	0x000054f0
        /*0718*/ 	.word	0x00000006
        /*071c*/ 	.word	0x00000000
        /*0720*/ 	.short	0x0101
        /*0722*/ 	.byte	0x3f
	.zero		1


	//   ....[31]....
        /*0724*/ 	.word	0x00007730
        /*0728*/ 	.word	0x000000ff
        /*072c*/ 	.word	0x00000000
        /*0730*/ 	.short	0x0101
        /*0732*/ 	.byte	0x06
	.zero		1


	//   ....[32]....
        /*0734*/ 	.word	0x00007f90
        /*0738*/ 	.word	0x000000ff
        /*073c*/ 	.word	0x00019c30
        /*0740*/ 	.short	0x010a
        /*0742*/ 	.byte	0x14
	.zero		1


	//   ....[33]....
        /*0744*/ 	.word	0x00007fd0
        /*0748*/ 	.word	0x000000ff
        /*074c*/ 	.word	0x00019c30
        /*0750*/ 	.short	0x010a
        /*0752*/ 	.byte	0x14
	.zero		1


	//   ....[34]....
        /*0754*/ 	.word	0x00008130
        /*0758*/ 	.word	0x000000ff
        /*075c*/ 	.word	0x00019c50
        /*0760*/ 	.short	0x010a
        /*0762*/ 	.byte	0x0b
	.zero		1


	//   ....[35]....
        /*0764*/ 	.word	0x00008170
        /*0768*/ 	.word	0x000000ff
        /*076c*/ 	.word	0x00019c50
        /*0770*/ 	.short	0x010a
        /*0772*/ 	.byte	0x0b
	.zero		1


	//   ....[36]....
        /*0774*/ 	.word	0x000092d0
        /*0778*/ 	.word	0x00000004
        /*077c*/ 	.word	0x00000000
        /*0780*/ 	.short	0x0101
        /*0782*/ 	.byte	0x3f
	.zero		1


	//   ....[37]....
        /*0784*/ 	.word	0x00009580
        /*0788*/ 	.word	0x000000ff
        /*078c*/ 	.word	0x00000000
        /*0790*/ 	.short	0x0101
        /*0792*/ 	.byte	0x06
	.zero		1


	//   ....[38]....
        /*0794*/ 	.word	0x00009b80
        /*0798*/ 	.word	0x000000ff
        /*079c*/ 	.word	0x00019c30
        /*07a0*/ 	.short	0x010a
        /*07a2*/ 	.byte	0x16
	.zero		1


	//   ....[39]....
        /*07a4*/ 	.word	0x00009bc0
        /*07a8*/ 	.word	0x000000ff
        /*07ac*/ 	.word	0x00019c30
        /*07b0*/ 	.short	0x010a
        /*07b2*/ 	.byte	0x16
	.zero		1


	//   ....[40]....
        /*07b4*/ 	.word	0x00009d20
        /*07b8*/ 	.word	0x000000ff
        /*07bc*/ 	.word	0x00019c50
        /*07c0*/ 	.short	0x010a
        /*07c2*/ 	.byte	0x0b
	.zero		1


	//   ....[41]....
        /*07c4*/ 	.word	0x00009d60
        /*07c8*/ 	.word	0x000000ff
        /*07cc*/ 	.word	0x00019c50
        /*07d0*/ 	.short	0x010a
        /*07d2*/ 	.byte	0x0b
	.zero		1


	//   ....[42]....
        /*07d4*/ 	.word	0x00009ff0
        /*07d8*/ 	.word	0x00000002
        /*07dc*/ 	.word	0x00000000
        /*07e0*/ 	.short	0x0101
        /*07e2*/ 	.byte	0x3f
	.zero		1


	//   ....[43]....
        /*07e4*/ 	.word	0x0000c220
        /*07e8*/ 	.word	0x000000ff
        /*07ec*/ 	.word	0x00000000
        /*07f0*/ 	.short	0x0101
        /*07f2*/ 	.byte	0x06
	.zero		1


	//   ....[44]....
        /*07f4*/ 	.word	0x0000c740
        /*07f8*/ 	.word	0x000000ff
        /*07fc*/ 	.word	0x00019c50
        /*0800*/ 	.short	0x010a
        /*0802*/ 	.byte	0x0e
	.zero		1


	//   ....[45]....
        /*0804*/ 	.word	0x0000c780
        /*0808*/ 	.word	0x000000ff
        /*080c*/ 	.word	0x00019c50
        /*0810*/ 	.short	0x010a
        /*0812*/ 	.byte	0x0e
	.zero		1


	//   ....[46]....
        /*0814*/ 	.word	0x0000cd90
        /*0818*/ 	.word	0x000000ff
        /*081c*/ 	.word	0x00000000
        /*0820*/ 	.short	0x0101
        /*0822*/ 	.byte	0x04
	.zero		1


	//   ....[47]....
        /*0824*/ 	.word	0x0000e510
        /*0828*/ 	.word	0x00000000
        /*082c*/ 	.word	0x00000000
        /*0830*/ 	.short	0x0101
        /*0832*/ 	.byte	0x3f
	.zero		1


	//   ....[48]....
        /*0834*/ 	.word	0x000115c0
        /*0838*/ 	.word	0x00000004
        /*083c*/ 	.word	0x00019c80
        /*0840*/ 	.short	0x010a
        /*0842*/ 	.byte	0x3f
	.zero		1


	//   ....[49]....
        /*0844*/ 	.word	0x00011840
        /*0848*/ 	.word	0x00000004
        /*084c*/ 	.word	0x00019c40
        /*0850*/ 	.short	0x010a
        /*0852*/ 	.byte	0x3f
	.zero		1


	//   ....[50]....
        /*0854*/ 	.word	0x000124a0
        /*0858*/ 	.word	0x00000010
        /*085c*/ 	.word	0x00019c00
        /*0860*/ 	.short	0x0107
        /*0862*/ 	.byte	0x3f
	.zero		1


	//   ....[51]....
        /*0864*/ 	.word	0x000125a0
        /*0868*/ 	.word	0x00000010
        /*086c*/ 	.word	0x00019c00
        /*0870*/ 	.short	0x0101
        /*0872*/ 	.byte	0x3f
	.zero		1


	//   ....[52]....
        /*0874*/ 	.word	0x000125c0
        /*0878*/ 	.word	0x00000010
        /*087c*/ 	.word	0x00019c20
        /*0880*/ 	.short	0x010a
        /*0882*/ 	.byte	0x3f
	.zero		1


	//   ....[53]....
        /*0884*/ 	.word	0x000128a0
        /*0888*/ 	.word	0x00000006
        /*088c*/ 	.word	0x00019c80
        /*0890*/ 	.short	0x010a
        /*0892*/ 	.byte	0x3f
	.zero		1


	//   ....[54]....
        /*0894*/ 	.word	0x00012cc0
        /*0898*/ 	.word	0x00000006
        /*089c*/ 	.word	0x00019c40
        /*08a0*/ 	.short	0x010a
        /*08a2*/ 	.byte	0x3f
	.zero		1


	//   ....[55]....
        /*08a4*/ 	.word	0x00013170
        /*08a8*/ 	.word	0x00000003
        /*08ac*/ 	.word	0x00019c70
        /*08b0*/ 	.short	0x010a
        /*08b2*/ 	.byte	0x3f
	.zero		1


	//   ....[56]....
        /*08b4*/ 	.word	0x000131e0
        /*08b8*/ 	.word	0x00000003
        /*08bc*/ 	.word	0x00019c60
        /*08c0*/ 	.short	0x010a
        /*08c2*/ 	.byte	0x3f
	.zero		1


	//   ....[57]....
        /*08c4*/ 	.word	0x00013630
        /*08c8*/ 	.word	0x00000003
        /*08cc*/ 	.word	0x00019c50
        /*08d0*/ 	.short	0x0101
        /*08d2*/ 	.byte	0x3f
	.zero		1


	//   ....[58]....
        /*08d4*/ 	.word	0x000136b0
        /*08d8*/ 	.word	0x00000003
        /*08dc*/ 	.word	0x00000000
        /*08e0*/ 	.short	0x0101
        /*08e2*/ 	.byte	0x3f
	.zero		1


	//   ....[59]....
        /*08e4*/ 	.word	0x000138b0
        /*08e8*/ 	.word	0x00000000
        /*08ec*/ 	.word	0x00019c70
        /*08f0*/ 	.short	0x010a
        /*08f2*/ 	.byte	0x3f
	.zero		1


	//   ....[60]....
        /*08f4*/ 	.word	0x00013920
        /*08f8*/ 	.word	0x00000000
        /*08fc*/ 	.word	0x00019c60
        /*0900*/ 	.short	0x010a
        /*0902*/ 	.byte	0x3f
	.zero		1


	//   ....[61]....
        /*0904*/ 	.word	0x00013d70
        /*0908*/ 	.word	0x00000000
        /*090c*/ 	.word	0x00019c50
        /*0910*/ 	.short	0x0101
        /*0912*/ 	.byte	0x3f
	.zero		1


	//   ....[62]....
        /*0914*/ 	.word	0x00013dc0
        /*0918*/ 	.word	0x00000002
        /*091c*/ 	.word	0x00000000
        /*0920*/ 	.short	0x0101
        /*0922*/ 	.byte	0x3f
	.zero		1


	//   ....[63]....
        /*0924*/ 	.word	0x00014b30
        /*0928*/ 	.word	0x00000009
        /*092c*/ 	.word	0x00019c20
        /*0930*/ 	.short	0x010a
        /*0932*/ 	.byte	0x3f
	.zero		1


	//   ....[64]....
        /*0934*/ 	.word	0x00014cd0
        /*0938*/ 	.word	0x00000007
        /*093c*/ 	.word	0x00000000
        /*0940*/ 	.short	0x010a
        /*0942*/ 	.byte	0x3f
	.zero		1


	//   ....[65]....
        /*0944*/ 	.word	0x00014d40
        /*0948*/ 	.word	0x00000003
        /*094c*/ 	.word	0x00000000
        /*0950*/ 	.short	0x010a
        /*0952*/ 	.byte	0x3f
	.zero		1


	//   ....[66]....
        /*0954*/ 	.word	0x00014d90
        /*0958*/ 	.word	0x00000003
        /*095c*/ 	.word	0x00019c60
        /*0960*/ 	.short	0x010a
        /*0962*/ 	.byte	0x3f
	.zero		1


	//   ....[67]....
        /*0964*/ 	.word	0x00014de0
        /*0968*/ 	.word	0x00000005
        /*096c*/ 	.word	0x00019c60
        /*0970*/ 	.short	0x010a
        /*0972*/ 	.byte	0x3f
	.zero		1


	//   ....[68]....
        /*0974*/ 	.word	0x00014e20
        /*0978*/ 	.word	0x00000003
        /*097c*/ 	.word	0x00019c80
        /*0980*/ 	.short	0x010a
        /*0982*/ 	.byte	0x3f
	.zero		1


	//   ....[69]....
        /*0984*/ 	.word	0x00014e40
        /*0988*/ 	.word	0x00000005
        /*098c*/ 	.word	0x00019c80
        /*0990*/ 	.short	0x010a
        /*0992*/ 	.byte	0x3f
	.zero		1


	//   ....[70]....
        /*0994*/ 	.word	0x00014eb0
        /*0998*/ 	.word	0x00000003
        /*099c*/ 	.word	0x00019c00
        /*09a0*/ 	.short	0x010a
        /*09a2*/ 	.byte	0x3f
	.zero		1


	//   ....[71]....
        /*09a4*/ 	.word	0x00014f00
        /*09a8*/ 	.word	0x00000005
        /*09ac*/ 	.word	0x00019c30
        /*09b0*/ 	.short	0x010a
        /*09b2*/ 	.byte	0x3f
	.zero		1


	//   ....[72]....
        /*09b4*/ 	.word	0x00014f60
        /*09b8*/ 	.word	0x00000007
        /*09bc*/ 	.word	0x00019c30
        /*09c0*/ 	.short	0x010a
        /*09c2*/ 	.byte	0x3f
	.zero		1


	//   ....[73]....
        /*09c4*/ 	.word	0x00014fc0
        /*09c8*/ 	.word	0x00000007
        /*09cc*/ 	.word	0x00019c50
        /*09d0*/ 	.short	0x010a
        /*09d2*/ 	.byte	0x3f
	.zero		1


	//   ....[74]....
        /*09d4*/ 	.word	0x00015020
        /*09d8*/ 	.word	0x0000000b
        /*09dc*/ 	.word	0x00019c30
        /*09e0*/ 	.short	0x010a
        /*09e2*/ 	.byte	0x3f
	.zero		1


	//   ....[75]....
        /*09e4*/ 	.word	0x00015080
        /*09e8*/ 	.word	0x0000000b
        /*09ec*/ 	.word	0x00019c50
        /*09f0*/ 	.short	0x010a
        /*09f2*/ 	.byte	0x3f
	.zero		1


	//   ....[76]....
        /*09f4*/ 	.word	0x000150e0
        /*09f8*/ 	.word	0x00000007
        /*09fc*/ 	.word	0x00019c30
        /*0a00*/ 	.short	0x010a
        /*0a02*/ 	.byte	0x3f
	.zero		1


	//   ....[77]....
        /*0a04*/ 	.word	0x00015140
        /*0a08*/ 	.word	0x00000007
        /*0a0c*/ 	.word	0x00019c50
        /*0a10*/ 	.short	0x010a
        /*0a12*/ 	.byte	0x3f
	.zero		1


	//   ....[78]....
        /*0a14*/ 	.word	0x000151a0
        /*0a18*/ 	.word	0x00000006
        /*0a1c*/ 	.word	0x00019c50
        /*0a20*/ 	.short	0x010a
        /*0a22*/ 	.byte	0x3f
	.zero		1


	//   ....[79]....
        /*0a24*/ 	.word	0x000152f0
        /*0a28*/ 	.word	0x00000004
        /*0a2c*/ 	.word	0x00019c80
        /*0a30*/ 	.short	0x010a
        /*0a32*/ 	.byte	0x3f
	.zero		1


	//   ....[80]....
        /*0a34*/ 	.word	0x00015340
        /*0a38*/ 	.word	0x00000004
        /*0a3c*/ 	.word	0x00019c40
        /*0a40*/ 	.short	0x010a
        /*0a42*/ 	.byte	0x3f
	.zero		1


	//   ....[81]....
        /*0a44*/ 	.word	0x00015770
        /*0a48*/ 	.word	0x00000010
        /*0a4c*/ 	.word	0x00019c20
        /*0a50*/ 	.short	0x010a
        /*0a52*/ 	.byte	0x3f
	.zero		1


	//   ....[82]....
        /*0a54*/ 	.word	0x000157c0
        /*0a58*/ 	.word	0x00000006
        /*0a5c*/ 	.word	0x00019c80
        /*0a60*/ 	.short	0x010a
        /*0a62*/ 	.byte	0x3f
	.zero		1


	//   ....[83]....
        /*0a64*/ 	.word	0x00015810
        /*0a68*/ 	.word	0x00000006
        /*0a6c*/ 	.word	0x00019c40
        /*0a70*/ 	.short	0x010a
        /*0a72*/ 	.byte	0x3f
	.zero		1


	//   ....[84]....
        /*0a74*/ 	.word	0x00015860
        /*0a78*/ 	.word	0x00000003
        /*0a7c*/ 	.word	0x00019c70
        /*0a80*/ 	.short	0x010a
        /*0a82*/ 	.byte	0x3f
	.zero		1


	//   ....[85]....
        /*0a84*/ 	.word	0x000158b0
        /*0a88*/ 	.word	0x00000003
        /*0a8c*/ 	.word	0x00019c60
        /*0a90*/ 	.short	0x010a
        /*0a92*/ 	.byte	0x3f
	.zero		1


	//   ....[86]....
        /*0a94*/ 	.word	0x00015900
        /*0a98*/ 	.word	0x00000000
        /*0a9c*/ 	.word	0x00019c70
        /*0aa0*/ 	.short	0x010a
        /*0aa2*/ 	.byte	0x3f
	.zero		1


	//   ....[87]....
        /*0aa4*/ 	.word	0x00015950
        /*0aa8*/ 	.word	0x00000000
        /*0aac*/ 	.word	0x00019c60
        /*0ab0*/ 	.short	0x010a
        /*0ab2*/ 	.byte	0x3f
	.zero		1


	//   ....[88]....
        /*0ab4*/ 	.word	0x000159a0
        /*0ab8*/ 	.word	0x00000009
        /*0abc*/ 	.word	0x00019c20
        /*0ac0*/ 	.short	0x010a
        /*0ac2*/ 	.byte	0x3f
	.zero		1


	//   ....[89]....
        /*0ac4*/ 	.word	0x00015b40
        /*0ac8*/ 	.word	0x00000007
        /*0acc*/ 	.word	0x00000000
        /*0ad0*/ 	.short	0x010a
        /*0ad2*/ 	.byte	0x3f
	.zero		1


	//   ....[90]....
        /*0ad4*/ 	.word	0x00015b90
        /*0ad8*/ 	.word	0x00000003
        /*0adc*/ 	.word	0x00000000
        /*0ae0*/ 	.short	0x010a
        /*0ae2*/ 	.byte	0x3f
	.zero		1


	//   ....[91]....
        /*0ae4*/ 	.word	0x00015be0
        /*0ae8*/ 	.word	0x00000003
        /*0aec*/ 	.word	0x00019c60
        /*0af0*/ 	.short	0x010a
        /*0af2*/ 	.byte	0x3f
	.zero		1


	//   ....[92]....
        /*0af4*/ 	.word	0x00015c30
        /*0af8*/ 	.word	0x00000005
        /*0afc*/ 	.word	0x00019c60
        /*0b00*/ 	.short	0x010a
        /*0b02*/ 	.byte	0x3f
	.zero		1


	//   ....[93]....
        /*0b04*/ 	.word	0x00015c80
        /*0b08*/ 	.word	0x00000003
        /*0b0c*/ 	.word	0x00019c80
        /*0b10*/ 	.short	0x010a
        /*0b12*/ 	.byte	0x3f
	.zero		1


	//----- nvinfo : EIATTR_NUM_MBARRIERS
	.align		4
.L_1285:
        /*0b14*/ 	.byte	0x03, 0x38
        /*0b16*/ 	.short	0x0016


	//----- nvinfo : EIATTR_EXIT_INSTR_OFFSETS
	.align		4
        /*0b18*/ 	.byte	0x04, 0x1c
        /*0b1a*/ 	.short	(.L_1287 - .L_1286)


	//   ....[0]....
.L_1286:
        /*0b1c*/ 	.word	0x00000a40


	//   ....[1]....
        /*0b20*/ 	.word	0x0000f1d0


	//   ....[2]....
        /*0b24*/ 	.word	0x00014e90


	//----- nvinfo : EIATTR_MAX_THREADS
	.align		4
.L_1287:
        /*0b28*/ 	.byte	0x04, 0x05
        /*0b2a*/ 	.short	(.L_1289 - .L_1288)
.L_1288:
        /*0b2c*/ 	.word	0x00000200
        /*0b30*/ 	.word	0x00000001
        /*0b34*/ 	.word	0x00000001


	//----- nvinfo : EIATTR_CRS_STACK_SIZE
	.align		4
.L_1289:
        /*0b38*/ 	.byte	0x04, 0x1e
        /*0b3a*/ 	.short	(.L_1291 - .L_1290)
.L_1290:
        /*0b3c*/ 	.word	0x00000000


	//----- nvinfo : EIATTR_CBANK_PARAM_SIZE
	.align		4
.L_1291:
        /*0b40*/ 	.byte	0x03, 0x19
        /*0b42*/ 	.short	0x0af0


	//----- nvinfo : EIATTR_PARAM_CBANK
	.align		4
        /*0b44*/ 	.byte	0x04, 0x0a
        /*0b46*/ 	.short	(.L_1293 - .L_1292)
	.align		4
.L_1292:
        /*0b48*/ 	.word	index@(.nv.constant0._ZN7cutlass13device_kernelIN5flash11enable_sm90INS1_16FlashAttnFwdSm90INS1_25CollectiveMainloopFwdSm90ILi2EN4cute5tupleIJNS5_1CILi1EEES8_S8_EEENS6_IJNS7_ILi192EEENS7_ILi128EEENS7_ILi96EEEEEELi96ENS_12float_e4m3_tEfNS_4arch4Sm90ELb0ELb1ELb0ELb1ELb0ELb0ELb0ELb1ELb1ELb1ELb0ELb0EEENS1_21CollectiveEpilogueFwdINS6_IJSA_SC_SB_EEES9_NS_10bfloat16_tESG_Li384ELb1ELb1ELb0ELb1EEENS1_36VarlenDynamicPersistentTileSchedulerILi192ELi128ELi384ELi128ELb0ELb1ELb1ELb1ELb0ELb1EEEEEEEEEvNT_6ParamsE)
        /*0b4c*/ 	.short	0x0210
        /*0b4e*/ 	.short	0x0af0


	//----- nvinfo : EIATTR_SW_WAR
	.align		4
.L_1293:
        /*0b50*/ 	.byte	0x04, 0x36
        /*0b52*/ 	.short	(.L_1295 - .L_1294)
.L_1294:
        /*0b54*/ 	.word	0x00000008
.L_1295:


//--------------------- .nv.info._ZN7cutlass13device_kernelIN5flash11enable_sm90INS1_16FlashAttnFwdSm90INS1_25CollectiveMainloopFwdSm90ILi2EN4cute5tupleIJNS5_1CILi1EEES8_S8_EEENS6_IJNS7_ILi192EEENS7_ILi128EEENS7_ILi96EEEEEELi96ENS_12float_e4m3_tEfNS_4arch4Sm90ELb0ELb1ELb0ELb1ELb0ELb1ELb0ELb1ELb1ELb1ELb0ELb0EEENS1_21CollectiveEpilogueFwdINS6_IJSA_SC_SB_EEES9_NS_10bfloat16_tESG_Li384ELb1ELb1ELb0ELb1EEENS1_36VarlenDynamicPersistentTileSchedulerILi192ELi128ELi384ELi128ELb0ELb1ELb1ELb1ELb0ELb1EEEEEEEEEvNT_6ParamsE --------------------------
	.section	.nv.info._ZN7cutlass13device_kernelIN5flash11enable_sm90INS1_16FlashAttnFwdSm90INS1_25CollectiveMainloopFwdSm90ILi2EN4cute5tupleIJNS5_1CILi1EEES8_S8_EEENS6_IJNS7_ILi192EEENS7_ILi128EEENS7_ILi96EEEEEELi96ENS_12float_e4m3_tEfNS_4arch4Sm90ELb0ELb1ELb0ELb1ELb0ELb1ELb0ELb1ELb1ELb1ELb0ELb0EEENS1_21CollectiveEpilogueFwdINS6_IJSA_SC_SB_EEES9_NS_10bfloat16_tESG_Li384ELb1ELb1ELb0ELb1EEENS1_36VarlenDynamicPersistentTileSchedulerILi192ELi128ELi384ELi128ELb0ELb1ELb1ELb1ELb0ELb1EEEEEEEEEvNT_6ParamsE,"",@"SHT_CUDA_INFO"
	.sectionflags	@""
	.align	4


	//----- nvinfo : EIATTR_CUDA_API_VERSION
	.align		4
        /*0000*/ 	.byte	0x04, 0x37
        /*0002*/ 	.short	(.L_1297 - .L_1296)
.L_1296:
        /*0004*/ 	.word	0x00000082


	//----- nvinfo : EIATTR_KPARAM_INFO
	.align		4
.L_1297:
        /*0008*/ 	.byte	0x04, 0x17
        /*000a*/ 	.short	(.L_1299 - .L_1298)
.L_1298:
        /*000c*/ 	.word	0x00000000
        /*0010*/ 	.short	0x0000
        /*0012*/ 	.short	0x0070
        /*0014*/ 	.byte	0x00, 0xf0, 0x01, 0x2a


	//----- nvinfo : EIATTR_SPARSE_MMA_MASK
	.align		4
.L_1299:
        /*0018*/ 	.byte	0x03, 0x50
        /*001a*/ 	.short	0x0000


	//----- nvinfo : EIATTR_MAXREG_COUNT
	.align		4
        /*001c*/ 	.byte	0x03, 0x1b
        /*001e*/ 	.short	0x0080


	//----- nvinfo : EIATTR_NUM_BARRIERS
	.align		4
        /*0020*/ 	.byte	0x02, 0x4c
        /*0022*/ 	.byte	0x10
	.zero		1


	//----- nvinfo : EIATTR_EXTERNS
	.align		4
        /*0024*/ 	.byte	0x04, 0x0f
        /*0026*/ 	.short	(.L_1301 - .L_1300)


	//   ....[0]....
	.align		4
.L_1300:
        /*0028*/ 	.word	index@(__assertfail)


	//----- nvinfo : EIATTR_ANNOTATIONS
	.align		4
.L_1301:
        /*002c*/ 	.byte	0x04, 0x55
        /*002e*/ 	.short	(.L_1303 - .L_1302)


	//   ....[0]....
.L_1302:
        /* <DEDUP_REMOVED lines=95> */


	//----- nvinfo : EIATTR_MERCURY_ISA_VERSION
	.align		4
.L_1303:
        /*0610*/ 	.byte	0x03, 0x5f
        /*0612*/ 	.short	0x0101


	//----- nvinfo : EIATTR_UNUSED_LOAD_BYTE_OFFSET
	.align		4
        /*0614*/ 	.byte	0x04, 0x44
        /*0616*/ 	.short	(.L_1305 - .L_1304)


	//   ....[0]....
.L_1304:
        /*0618*/ 	.word	0x00000aa0
        /*061c*/ 	.word	0x0000fff0


	//   ....[1]....
        /*0620*/ 	.word	0x00017b10
        /*0624*/ 	.word	0x0000fff0


	//----- nvinfo : EIATTR_INT_WARP_WIDE_INSTR_OFFSETS
	.align		4
.L_1305:
        /*0628*/ 	.byte	0x04, 0x31
        /*062a*/ 	.short	(.L_1307 - .L_1306)


	//   ....[0]....
.L_1306:
        /*062c*/ 	.word	0x00000190


	//   ....[1]....
        /*0630*/ 	.word	0x000001d0


	//   ....[2]....
        /*0634*/ 	.word	0x00000240


	//   ....[3]....
        /*0638*/ 	.word	0x0001cf60


	//   ....[4]....
        /*063c*/ 	.word	0x0001cff0


	//   ....[5]....
        /*0640*/ 	.word	0x0001faa0


	//   ....[6]....
        /*0644*/ 	.word	0x0001fb30


	//----- nvinfo : EIATTR_COOP_GROUP_MASK_REGIDS
	.align		4
.L_1307:
        /*0648*/ 	.byte	0x04, 0x29
        /*064a*/ 	.short	(.L_1309 - .L_1308)


	//   ....[0]....
.L_1308:
        /*064c*/ 	.word	0xffffffff


	//   ....[1]....
        /*0650*/ 	.word	0xffffffff


	//   ....[2]....
        /*0654*/ 	.word	0xffffffff


	//   ....[3]....
        /*0658*/ 	.word	0xffffffff


	//   ....[4]....
        /*065c*/ 	.word	0xffffffff


	//   ....[5]....
        /*0660*/ 	.word	0xffffffff


	//   ....[6]....
        /*0664*/ 	.word	0xffffffff


	//   ....[7]....
        /*0668*/ 	.word	0xffffffff


	//   ....[8]....
        /*066c*/ 	.word	0xffffffff


	//   ....[9]....
        /*0670*/ 	.word	0xffffffff


	//   ....[10]....
        /*0674*/ 	.word	0xffffffff


	//   ....[11]....
        /*0678*/ 	.word	0xffffffff


	//   ....[12]....
        /*067c*/ 	.word	0xffffffff


	//   ....[13]....
        /*0680*/ 	.word	0xffffffff


	//   ....[14]....
        /*0684*/ 	.word	0xffffffff


	//   ....[15]....
        /*0688*/ 	.word	0xffffffff


	//   ....[16]....
        /*068c*/ 	.word	0xffffffff


	//   ....[17]....
        /*0690*/ 	.word	0xffffffff


	//   ....[18]....
        /*0694*/ 	.word	0xffffffff


	//   ....[19]....
        /*0698*/ 	.word	0xffffffff


	//   ....[20]....
        /*069c*/ 	.word	0xffffffff


	//   ....[21]....
        /*06a0*/ 	.word	0xffffffff


	//   ....[22]....
        /*06a4*/ 	.word	0xffffffff


	//   ....[23]....
        /*06a8*/ 	.word	0xffffffff


	//   ....[24]....
        /*06ac*/ 	.word	0xffffffff


	//   ....[25]....
        /*06b0*/ 	.word	0xffffffff


	//   ....[26]....
        /*06b4*/ 	.word	0xffffffff


	//   ....[27]....
        /*06b8*/ 	.word	0xffffffff


	//   ....[28]....
        /*06bc*/ 	.word	0xffffffff


	//   ....[29]....
        /*06c0*/ 	.word	0xffffffff


	//   ....[30]....
        /*06c4*/ 	.word	0xffffffff


	//   ....[31]....
        /*06c8*/ 	.word	0xffffffff


	//   ....[32]....
        /*06cc*/ 	.word	0xffffffff


	//   ....[33]....
        /*06d0*/ 	.word	0xffffffff


	//   ....[34]....
        /*06d4*/ 	.word	0xffffffff


	//   ....[35]....
        /*06d8*/ 	.word	0xffffffff


	//   ....[36]....
        /*06dc*/ 	.word	0xffffffff


	//   ....[37]....
        /*06e0*/ 	.word	0xffffffff


	//   ....[38]....
        /*06e4*/ 	.word	0xffffffff


	//   ....[39]....
        /*06e8*/ 	.word	0xffffffff


	//   ....[40]....
        /*06ec*/ 	.word	0xffffffff


	//   ....[41]....
        /*06f0*/ 	.word	0xffffffff


	//   ....[42]....
        /*06f4*/ 	.word	0xffffffff


	//   ....[43]....
        /*06f8*/ 	.word	0xffffffff


	//   ....[44]....
        /*06fc*/ 	.word	0xffffffff


	//   ....[45]....
        /*0700*/ 	.word	0xffffffff


	//   ....[46]....
        /*0704*/ 	.word	0xffffffff


	//   ....[47]....
        /*0708*/ 	.word	0xffffffff


	//   ....[48]....
        /*070c*/ 	.word	0xffffffff


	//   ....[49]....
        /*0710*/ 	.word	0xffffffff


	//   ....[50]....
        /*0714*/ 	.word	0xffffffff


	//   ....[51]....
        /*0718*/ 	.word	0xffffffff


	//   ....[52]....
        /*071c*/ 	.word	0xffffffff


	//   ....[53]....
        /*0720*/ 	.word	0xffffffff


	//   ....[54]....
        /*0724*/ 	.word	0xffffffff


	//   ....[55]....
        /*0728*/ 	.word	0xffffffff


	//   ....[56]....
        /*072c*/ 	.word	0xffffffff


	//   ....[57]....
        /*0730*/ 	.word	0xffffffff


	//   ....[58]....
        /*0734*/ 	.word	0xffffffff


	//   ....[59]....
        /*0738*/ 	.word	0xffffffff


	//   ....[60]....
        /*073c*/ 	.word	0xffffffff


	//   ....[61]....
        /*0740*/ 	.word	0xffffffff


	//   ....[62]....
        /*0744*/ 	.word	0xffffffff


	//   ....[63]....
        /*0748*/ 	.word	0xffffffff


	//   ....[64]....
        /*074c*/ 	.word	0xffffffff


	//   ....[65]....
        /*0750*/ 	.word	0xffffffff


	//   ....[66]....
        /*0754*/ 	.word	0xffffffff


	//   ....[67]....
        /*0758*/ 	.word	0xffffffff


	//   ....[68]....
        /*075c*/ 	.word	0xffffffff


	//   ....[69]....
        /*0760*/ 	.word	0xffffffff


	//   ....[70]....
        /*0764*/ 	.word	0xffffffff


	//   ....[71]....
        /*0768*/ 	.word	0xffffffff


	//   ....[72]....
        /*076c*/ 	.word	0xffffffff


	//   ....[73]....
        /*0770*/ 	.word	0xffffffff


	//   ....[74]....
        /*0774*/ 	.word	0xffffffff


	//   ....[75]....
        /*0778*/ 	.word	0xffffffff


	//   ....[76]....
        /*077c*/ 	.word	0xffffffff


	//   ....[77]....
        /*0780*/ 	.word	0xffffffff


	//   ....[78]....
        /*0784*/ 	.word	0xffffffff


	//   ....[79]....
        /*0788*/ 	.word	0xffffffff


	//   ....[80]....
        /*078c*/ 	.word	0xffffffff


	//   ....[81]....
        /*0790*/ 	.word	0xffffffff


	//   ....[82]....
        /*0794*/ 	.word	0xffffffff


	//   ....[83]....
        /*0798*/ 	.word	0xffffffff


	//   ....[84]....
        /*079c*/ 	.word	0xffffffff


	//   ....[85]....
        /*07a0*/ 	.word	0xffffffff


	//   ....[86]....
        /*07a4*/ 	.word	0xffffffff


	//   ....[87]....
        /*07a8*/ 	.word	0xffffffff


	//   ....[88]....
        /*07ac*/ 	.word	0xffffffff


	//   ....[89]....
        /*07b0*/ 	.word	0xffffffff


	//   ....[90]....
        /*07b4*/ 	.word	0xffffffff


	//   ....[91]....
        /*07b8*/ 	.word	0xffffffff


	//   ....[92]....
        /*07bc*/ 	.word	0xffffffff


	//   ....[93]....
        /*07c0*/ 	.word	0xffffffff


	//   ....[94]....
        /*07c4*/ 	.word	0xffffffff


	//   ....[95]....
        /*07c8*/ 	.word	0xffffffff


	//   ....[96]....
        /*07cc*/ 	.word	0xffffffff


	//   ....[97]....
        /*07d0*/ 	.word	0xffffffff


	//   ....[98]....
        /*07d4*/ 	.word	0xffffffff


	//   ....[99]....
        /*07d8*/ 	.word	0xffffffff


	//   ....[100]....
        /*07dc*/ 	.word	0xffffffff


	//   ....[101]....
        /*07e0*/ 	.word	0xffffffff


	//   ....[102]....
        /*07e4*/ 	.word	0xffffffff


	//   ....[103]....
        /*07e8*/ 	.word	0xffffffff


	//   ....[104]....
        /*07ec*/ 	.word	0xffffffff


	//   ....[105]....
        /*07f0*/ 	.word	0xffffffff


	//   ....[106]....
        /*07f4*/ 	.word	0xffffffff


	//   ....[107]....
        /*07f8*/ 	.word	0xffffffff


	//   ....[108]....
        /*07fc*/ 	.word	0xffffffff


	//   ....[109]....
        /*0800*/ 	.word	0xffffffff


	//   ....[110]....
        /*0804*/ 	.word	0xffffffff


	//   ....[111]....
        /*0808*/ 	.word	0xffffffff


	//   ....[112]....
        /*080c*/ 	.word	0xffffffff


	//   ....[113]....
        /*0810*/ 	.word	0xffffffff


	//   ....[114]....
        /*0814*/ 	.word	0xffffffff


	//   ....[115]....
        /*0818*/ 	.word	0xffffffff


	//   ....[116]....
        /*081c*/ 	.word	0xffffffff


	//   ....[117]....
        /*0820*/ 	.word	0xffffffff


	//   ....[118]....
        /*0824*/ 	.word	0xffffffff


	//   ....[119]....
        /*0828*/ 	.word	0xffffffff


	//   ....[120]....
        /*082c*/ 	.word	0x0500000f


	//   ....[121]....
        /*0830*/ 	.word	0x0500000f


	//   ....[122]....
        /*0834*/ 	.word	0x0500000f


	//   ....[123]....
        /*0838*/ 	.word	0x0500000f


	//   ....[124]....
        /*083c*/ 	.word	0x0500000f


	//   ....[125]....
        /*0840*/ 	.word	0x0500000f


	//   ....[126]....
        /*0844*/ 	.word	0x0500000f


	//   ....[127]....
        /*0848*/ 	.word	0x0500000f


	//   ....[128]....
        /*084c*/ 	.word	0x0500000f


	//   ....[129]....
        /*0850*/ 	.word	0x0500000f


	//   ....[130]....
        /*0854*/ 	.word	0x0500000f


	//   ....[131]....
        /*0858*/ 	.word	0x0500000f


	//   ....[132]....
        /*085c*/ 	.word	0x0500000f


	//   ....[133]....
        /*0860*/ 	.word	0x0500000f


	//   ....[134]....
        /*0864*/ 	.word	0x0500000f


	//   ....[135]....
        /*0868*/ 	.word	0x0500000f


	//   ....[136]....
        /*086c*/ 	.word	0x0500000f


	//   ....[137]....
        /*0870*/ 	.word	0x0500000f


	//   ....[138]....
        /*0874*/ 	.word	0x0500000f


	//   ....[139]....
        /*0878*/ 	.word	0x0500000f


	//   ....[140]....
        /*087c*/ 	.word	0x0500000f


	//   ....[141]....
        /*0880*/ 	.word	0x0500000f


	//   ....[142]....
        /*0884*/ 	.word	0x0500000f


	//   ....[143]....
        /*0888*/ 	.word	0x0500000f


	//   ....[144]....
        /*088c*/ 	.word	0x0500000f


	//   ....[145]....
        /*0890*/ 	.word	0x0500000f


	//   ....[146]....
        /*0894*/ 	.word	0x0500000f


	//   ....[147]....
        /*0898*/ 	.word	0x0500000f


	//   ....[148]....
        /*089c*/ 	.word	0x0500000f


	//   ....[149]....
        /*08a0*/ 	.word	0x0500000f


	//   ....[150]....
        /*08a4*/ 	.word	0x0500000f


	//   ....[151]....
        /*08a8*/ 	.word	0x0500000f


	//   ....[152]....
        /*08ac*/ 	.word	0x0500000f


	//   ....[153]....
        /*08b0*/ 	.word	0x0500000f


	//----- nvinfo : EIATTR_COOP_GROUP_INSTR_OFFSETS
	.align		4
.L_1309:
        /*08b4*/ 	.byte	0x04, 0x28
        /*08b6*/ 	.short	(.L_1311 - .L_1310)


	//   ....[0]....
.L_1310:
        /*08b8*/ 	.word	0x00000070


	//   ....[1]....
        /*08bc*/ 	.word	0x000001a0


	//   ....[2]....
        /*08c0*/ 	.word	0x000001f0


	//   ....[3]....
        /*08c4*/ 	.word	0x00000420


	//   ....[4]....
        /*08c8*/ 	.word	0x00000580


	//   ....[5]....
        /*08cc*/ 	.word	0x000006a0


	//   ....[6]....
        /*08d0*/ 	.word	0x00000800


	//   ....[7]....
        /*08d4*/ 	.word	0x000074f0


	//   ....[8]....
        /*08d8*/ 	.word	0x00007be0


	//   ....[9]....
        /*08dc*/ 	.word	0x00007bf0


	//   ....[10]....
        /*08e0*/ 	.word	0x00007c00


	//   ....[11]....
        /*08e4*/ 	.word	0x00007c10


	//   ....[12]....
        /*08e8*/ 	.word	0x000098e0


	//   ....[13]....
        /*08ec*/ 	.word	0x000098f0


	//   ....[14]....
        /*08f0*/ 	.word	0x00009900


	//   ....[15]....
        /*08f4*/ 	.word	0x00009910


	//   ....[16]....
        /*08f8*/ 	.word	0x0000c1b0


	//   ....[17]....
        /*08fc*/ 	.word	0x0000c460


	//   ....[18]....
        /*0900*/ 	.word	0x0000d6f0


	//   ....[19]....
        /*0904*/ 	.word	0x0000d7f0


	//   ....[20]....
        /*0908*/ 	.word	0x0000dea0


	//   ....[21]....
        /*090c*/ 	.word	0x0000dfe0


	//   ....[22]....
        /*0910*/ 	.word	0x0000f6c0


	//   ....[23]....
        /*0914*/ 	.word	0x0000f8d0


	//   ....[24]....
        /*0918*/ 	.word	0x00010880


	//   ....[25]....
        /*091c*/ 	.word	0x00010980


	//   ....[26]....
        /*0920*/ 	.word	0x00010d60


	//   ....[27]....
        /*0924*/ 	.word	0x00010eb0


	//   ....[28]....
        /*0928*/ 	.word	0x00012c00


	//   ....[29]....
        /*092c*/ 	.word	0x00012c30


	//   ....[30]....
        /*0930*/ 	.word	0x00012c90


	//   ....[31]....
        /*0934*/ 	.word	0x00012cf0


	//   ....[32]....
        /*0938*/ 	.word	0x00014850


	//   ....[33]....
        /*093c*/ 	.word	0x00014a10


	//   ....[34]....
        /*0940*/ 	.word	0x000156b0


	//   ....[35]....
        /*0944*/ 	.word	0x00015830


	//   ....[36]....
        /*0948*/ 	.word	0x00015ff0


	//   ....[37]....
        /*094c*/ 	.word	0x00016050


	//   ....[38]....
        /*0950*/ 	.word	0x00017460


	//   ....[39]....
        /*0954*/ 	.word	0x00017470


	//   ....[40]....
        /*0958*/ 	.word	0x00017500


	//   ....[41]....
        /*095c*/ 	.word	0x00017510


	//   ....[42]....
        /*0960*/ 	.word	0x000180f0


	//   ....[43]....
        /*0964*/ 	.word	0x00018120


	//   ....[44]....
        /*0968*/ 	.word	0x00018140


	//   ....[45]....
        /*096c*/ 	.word	0x00018150


	//   ....[46]....
        /*0970*/ 	.word	0x00018160


	//   ....[47]....
        /*0974*/ 	.word	0x00018170


	//   ....[48]....
        /*0978*/ 	.word	0x00018180


	//   ....[49]....
        /*097c*/ 	.word	0x00018190


	//   ....[50]....
        /*0980*/ 	.word	0x000181a0


	//   ....[51]....
        /*0984*/ 	.word	0x000181b0


	//   ....[52]....
        /*0988*/ 	.word	0x000181c0


	//   ....[53]....
        /*098c*/ 	.word	0x000181d0


	//   ....[54]....
        /*0990*/ 	.word	0x000181f0


	//   ....[55]....
        /*0994*/ 	.word	0x00018210


	//   ....[56]....
        /*0998*/ 	.word	0x00018220


	//   ....[57]....
        /*099c*/ 	.word	0x00018230


	//   ....[58]....
        /*09a0*/ 	.word	0x00018240


	//   ....[59]....
        /*09a4*/ 	.word	0x00018250


	//   ....[60]....
        /*09a8*/ 	.word	0x00018260


	//   ....[61]....
        /*09ac*/ 	.word	0x00018270


	//   ....[62]....
        /*09b0*/ 	.word	0x00018280


	//   ....[63]....
        /*09b4*/ 	.word	0x00018290


	//   ....[64]....
        /*09b8*/ 	.word	0x000182a0


	//   ....[65]....
        /*09bc*/ 	.word	0x000182b0


	//   ....[66]....
        /*09c0*/ 	.word	0x00018a30


	//   ....[67]....
        /*09c4*/ 	.word	0x00018a70


	//   ....[68]....
        /*09c8*/ 	.word	0x00018a80


	//   ....[69]....
        /*09cc*/ 	.word	0x00018a90


	//   ....[70]....
        /*09d0*/ 	.word	0x00019030


	//   ....[71]....
        /*09d4*/ 	.word	0x00019060


	//   ....[72]....
        /*09d8*/ 	.word	0x00019160


	//   ....[73]....
        /*09dc*/ 	.word	0x00019180


	//   ....[74]....
        /*09e0*/ 	.word	0x00019a90


	//   ....[75]....
        /*09e4*/ 	.word	0x00019aa0


	//   ....[76]....
        /*09e8*/ 	.word	0x00019ba0


	//   ....[77]....
        /*09ec*/ 	.word	0x00019bc0


	//   ....[78]....
        /*09f0*/ 	.word	0x00019d50


	//   ....[79]....
        /*09f4*/ 	.word	0x00019f10


	//   ....[80]....
        /*09f8*/ 	.word	0x00019f40


	//   ....[81]....
        /*09fc*/ 	.word	0x00019f70


	//   ....[82]....
        /*0a00*/ 	.word	0x00019fa0


	//   ....[83]....
        /*0a04*/ 	.word	0x00019fd0


	//   ....[84]....
        /*0a08*/ 	.word	0x0001a000


	//   ....[85]....
        /*0a0c*/ 	.word	0x0001a170


	//   ....[86]....
        /*0a10*/ 	.word	0x0001a1a0


	//   ....[87]....
        /*0a14*/ 	.word	0x0001a1d0


	//   ....[88]....
        /*0a18*/ 	.word	0x0001a200


	//   ....[89]....
        /*0a1c*/ 	.word	0x0001a230


	//   ....[90]....
        /*0a20*/ 	.word	0x0001a260


	//   ....[91]....
        /*0a24*/ 	.word	0x0001a300


	//   ....[92]....
        /*0a28*/ 	.word	0x0001a360


	//   ....[93]....
        /*0a2c*/ 	.word	0x0001a400


	//   ....[94]....
        /*0a30*/ 	.word	0x0001b680


	//   ....[95]....
        /*0a34*/ 	.word	0x0001d6b0


	//   ....[96]....
        /*0a38*/ 	.word	0x0001e570


	//   ....[97]....
        /*0a3c*/ 	.word	0x0001e580


	//   ....[98]....
        /*0a40*/ 	.word	0x0001e590


	//   ....[99]....
        /*0a44*/ 	.word	0x0001e5a0


	//   ....[100]....
        /*0a48*/ 	.word	0x0001e6a0


	//   ....[101]....
        /*0a4c*/ 	.word	0x0001e6b0


	//   ....[102]....
        /*0a50*/ 	.word	0x000202e0


	//   ....[103]....
        /*0a54*/ 	.word	0x00020310


	//   ....[104]....
        /*0a58*/ 	.word	0x00020350


	//   ....[105]....
        /*0a5c*/ 	.word	0x00020380


	//   ....[106]....
        /*0a60*/ 	.word	0x000203b0


	//   ....[107]....
        /*0a64*/ 	.word	0x000203e0


	//   ....[108]....
        /*0a68*/ 	.word	0x00020410


	//   ....[109]....
        /*0a6c*/ 	.word	0x00020440


	//   ....[110]....
        /*0a70*/ 	.word	0x000205c0


	//   ....[111]....
        /*0a74*/ 	.word	0x000205f0


	//   ....[112]....
        /*0a78*/ 	.word	0x00020620


	//   ....[113]....
        /*0a7c*/ 	.word	0x00020650


	//   ....[114]....
        /*0a80*/ 	.word	0x00020680


	//   ....[115]....
        /*0a84*/ 	.word	0x000206b0


	//   ....[116]....
        /*0a88*/ 	.word	0x00020770


	//   ....[117]....
        /*0a8c*/ 	.word	0x00020790


	//   ....[118]....
        /*0a90*/ 	.word	0x00020800


	//   ....[119]....
        /*0a94*/ 	.word	0x00020ea0


	//   ....[120]....
        /*0a98*/ 	.word	0x00021310


	//   ....[121]....
        /*0a9c*/ 	.word	0x000213a0


	//   ....[122]....
        /*0aa0*/ 	.word	0x000213f0


	//   ....[123]....
        /*0aa4*/ 	.word	0x00021440


	//   ....[124]....
        /*0aa8*/ 	.word	0x00021510


	//   ....[125]....
        /*0aac*/ 	.word	0x000215a0


	//   ....[126]....
        /*0ab0*/ 	.word	0x000215f0


	//   ....[127]....
        /*0ab4*/ 	.word	0x00021640


	//   ....[128]....
        /*0ab8*/ 	.word	0x000219e0


	//   ....[129]....
        /*0abc*/ 	.word	0x00021cc0


	//   ....[130]....
        /*0ac0*/ 	.word	0x00021ec0


	//   ....[131]....
        /*0ac4*/ 	.word	0x00021f10


	//   ....[132]....
        /*0ac8*/ 	.word	0x00021f70


	//   ....[133]....
        /*0acc*/ 	.word	0x00022040


	//   ....[134]....
        /*0ad0*/ 	.word	0x000220c0


	//   ....[135]....
        /*0ad4*/ 	.word	0x00022190


	//   ....[136]....
        /*0ad8*/ 	.word	0x00022460


	//   ....[137]....
        /*0adc*/ 	.word	0x00022500


	//   ....[138]....
        /*0ae0*/ 	.word	0x00022620


	//   ....[139]....
        /*0ae4*/ 	.word	0x00022690


	//   ....[140]....
        /*0ae8*/ 	.word	0x00022700


	//   ....[141]....
        /*0aec*/ 	.word	0x00022770


	//   ....[142]....
        /*0af0*/ 	.word	0x000227e0


	//   ....[143]....
        /*0af4*/ 	.word	0x00022860


	//   ....[144]....
        /*0af8*/ 	.word	0x000228f0


	//   ....[145]....
        /*0afc*/ 	.word	0x00022990


	//   ....[146]....
        /*0b00*/ 	.word	0x00022a00


	//   ....[147]....
        /*0b04*/ 	.word	0x00022a70


	//   ....[148]....
        /*0b08*/ 	.word	0x00022ae0


	//   ....[149]....
        /*0b0c*/ 	.word	0x00022b60


	//   ....[150]....
        /*0b10*/ 	.word	0x00022bd0


	//   ....[151]....
        /*0b14*/ 	.word	0x00022c70


	//   ....[152]....
        /*0b18*/ 	.word	0x00022d00


	//   ....[153]....
        /*0b1c*/ 	.word	0x00022e30


	//----- nvinfo : EIATTR_REG_RECONFIG
	.align		4
.L_1311:
        /*0b20*/ 	.byte	0x01, 0x54
	.zero		2


	//----- nvinfo : EIATTR_SYSCALL_OFFSETS
	.align		4
        /*0b24*/ 	.byte	0x04, 0x46
        /*0b26*/ 	.short	(.L_1313 - .L_1312)


	//   ....[0]....
.L_1312:
        /*0b28*/ 	.word	0x00001d50


	//   ....[1]....
        /*0b2c*/ 	.word	0x00001ea0


	//   ....[2]....
        /*0b30*/ 	.word	0x00007660


	//   ....[3]....
        /*0b34*/ 	.word	0x00007980


	//   ....[4]....
        /*0b38*/ 	.word	0x0001d150


	//   ....[5]....
        /*0b3c*/ 	.word	0x0001d2c0


	//   ....[6]....
        /*0b40*/ 	.word	0x0001d410


	//   ....[7]....
        /*0b44*/ 	.word	0x0001d550


	//   ....[8]....
        /*0b48*/ 	.word	0x0001e010


	//----- nvinfo : EIATTR_MBARRIER_INSTR_OFFSETS
	.align		4
.L_1313:
        /*0b4c*/ 	.byte	0x04, 0x39
        /*0b4e*/ 	.short	(.L_1315 - .L_1314)


	//   ....[0]....
.L_1314:
        /*0b50*/ 	.word	0x000002d0
        /*0b54*/ 	.word	0x000000ff
        /*0b58*/ 	.word	0x00019c00
        /*0b5c*/ 	.short	0x0100
        /*0b5e*/ 	.byte	0x08
	.zero		1


	//   ....[1]....
        /*0b60*/ 	.word	0x000002e0
        /*0b64*/ 	.word	0x000000ff
        /*0b68*/ 	.word	0x00019c20
        /*0b6c*/ 	.short	0x0100
        /*0b6e*/ 	.byte	0x08
	.zero		1


	//   ....[2]....
        /*0b70*/ 	.word	0x000003d0
        /*0b74*/ 	.word	0x000000ff
        /*0b78*/ 	.word	0x00019c30
        /*0b7c*/ 	.short	0x0100
        /*0b7e*/ 	.byte	0x08
	.zero		1


	//   ....[3]....
        /*0b80*/ 	.word	0x000003e0
        /*0b84*/ 	.word	0x000000ff
        /*0b88*/ 	.word	0x00019c40
        /*0b8c*/ 	.short	0x0100
        /*0b8e*/ 	.byte	0x08
	.zero		1


	//   ....[4]....
        /*0b90*/ 	.word	0x000003f0
        /*0b94*/ 	.word	0x000000ff
        /*0b98*/ 	.word	0x00019c38
        /*0b9c*/ 	.short	0x0100
        /*0b9e*/ 	.byte	0x08
	.zero		1


	//   ....[5]....
        /*0ba0*/ 	.word	0x00000400
        /*0ba4*/ 	.word	0x000000ff
        /*0ba8*/ 	.word	0x00019c48
        /*0bac*/ 	.short	0x0100
        /*0bae*/ 	.byte	0x08
	.zero		1


	//   ....[6]....
        /*0bb0*/ 	.word	0x00000530
        /*0bb4*/ 	.word	0x000000ff
        /*0bb8*/ 	.word	0x00019c50
        /*0bbc*/ 	.short	0x0100
        /*0bbe*/ 	.byte	0x08
	.zero		1


	//   ....[7]....
        /*0bc0*/ 	.word	0x00000540
        /*0bc4*/ 	.word	0x000000ff
        /*0bc8*/ 	.word	0x00019c60
        /*0bcc*/ 	.short	0x0100
        /*0bce*/ 	.byte	0x08
	.zero		1


	//   ....[8]....
        /*0bd0*/ 	.word	0x00000550
        /*0bd4*/ 	.word	0x000000ff
        /*0bd8*/ 	.word	0x00019c58
        /*0bdc*/ 	.short	0x0100
        /*0bde*/ 	.byte	0x08
	.zero		1


	//   ....[9]....
        /*0be0*/ 	.word	0x00000560
        /*0be4*/ 	.word	0x000000ff
        /*0be8*/ 	.word	0x00019c68
        /*0bec*/ 	.short	0x0100
        /*0bee*/ 	.byte	0x08
	.zero		1


	//   ....[10]....
        /*0bf0*/ 	.word	0x00000650
        /*0bf4*/ 	.word	0x000000ff
        /*0bf8*/ 	.word	0x00019c70
        /*0bfc*/ 	.short	0x0100
        /*0bfe*/ 	.byte	0x06
	.zero		1


	//   ....[11]....
        /*0c00*/ 	.word	0x00000660
        /*0c04*/ 	.word	0x000000ff
        /*0c08*/ 	.word	0x00019c80
        /*0c0c*/ 	.short	0x0100
        /*0c0e*/ 	.byte	0x06
	.zero		1


	//   ....[12]....
        /*0c10*/ 	.word	0x00000670
        /*0c14*/ 	.word	0x000000ff
        /*0c18*/ 	.word	0x00019c78
        /*0c1c*/ 	.short	0x0100
        /*0c1e*/ 	.byte	0x06
	.zero		1


	//   ....[13]....
        /*0c20*/ 	.word	0x00000680
        /*0c24*/ 	.word	0x000000ff
        /*0c28*/ 	.word	0x00019c88
        /*0c2c*/ 	.short	0x0100
        /*0c2e*/ 	.byte	0x06
	.zero		1


	//   ....[14]....
        /*0c30*/ 	.word	0x000007b0
        /*0c34*/ 	.word	0x000000ff
        /*0c38*/ 	.word	0x00019c90
        /*0c3c*/ 	.short	0x0100
        /*0c3e*/ 	.byte	0x08
	.zero		1


	//   ....[15]....
        /*0c40*/ 	.word	0x000007c0
        /*0c44*/ 	.word	0x000000ff
        /*0c48*/ 	.word	0x00019ca0
        /*0c4c*/ 	.short	0x0100
        /*0c4e*/ 	.byte	0x08
	.zero		1


	//   ....[16]....
        /*0c50*/ 	.word	0x000007d0
        /*0c54*/ 	.word	0x000000ff
        /*0c58*/ 	.word	0x00019c98
        /*0c5c*/ 	.short	0x0100
        /*0c5e*/ 	.byte	0x08
	.zero		1


	//   ....[17]....
        /*0c60*/ 	.word	0x000007e0
        /*0c64*/ 	.word	0x000000ff
        /*0c68*/ 	.word	0x00019ca8
        /*0c6c*/ 	.short	0x0100
        /*0c6e*/ 	.byte	0x08
	.zero		1


	//   ....[18]....
        /*0c70*/ 	.word	0x00000910
        /*0c74*/ 	.word	0x000000ff
        /*0c78*/ 	.word	0x00019cb0
        /*0c7c*/ 	.short	0x0100
        /*0c7e*/ 	.byte	0x08
	.zero		1


	//   ....[19]....
        /*0c80*/ 	.word	0x00000920
        /*0c84*/ 	.word	0x000000ff
        /*0c88*/ 	.word	0x00019cc0
        /*0c8c*/ 	.short	0x0100
        /*0c8e*/ 	.byte	0x08
	.zero		1


	//   ....[20]....
        /*0c90*/ 	.word	0x00000930
        /*0c94*/ 	.word	0x000000ff
        /*0c98*/ 	.word	0x00019cb8
        /*0c9c*/ 	.short	0x0100
        /*0c9e*/ 	.byte	0x08
	.zero		1


	//   ....[21]....
        /*0ca0*/ 	.word	0x00000940
        /*0ca4*/ 	.word	0x000000ff
        /*0ca8*/ 	.word	0x00019cc8
        /*0cac*/ 	.short	0x0100
        /*0cae*/ 	.byte	0x08
	.zero		1


	//   ....[22]....
        /*0cb0*/ 	.word	0x00002c30
        /*0cb4*/ 	.word	0x00000053
        /*0cb8*/ 	.word	0x00019c90
        /*0cbc*/ 	.short	0x010a
        /*0cbe*/ 	.byte	0x3f
	.zero		1


	//   ....[23]....
        /*0cc0*/ 	.word	0x00004510
        /*0cc4*/ 	.word	0x00000053
        /*0cc8*/ 	.word	0x00019c90
        /*0ccc*/ 	.short	0x010a
        /*0cce*/ 	.byte	0x3f
	.zero		1


	//   ....[24]....
        /*0cd0*/ 	.word	0x00006680
        /*0cd4*/ 	.word	0x00000053
        /*0cd8*/ 	.word	0x00019c90
        /*0cdc*/ 	.short	0x010a
        /*0cde*/ 	.byte	0x3f
	.zero		1


	//   ....[25]....
        /*0ce0*/ 	.word	0x00006830
        /*0ce4*/ 	.word	0x00000008
        /*0ce8*/ 	.word	0x00000000
        /*0cec*/ 	.short	0x0101
        /*0cee*/ 	.byte	0x3f
	.zero		1


	//   ....[26]....
        /*0cf0*/ 	.word	0x00006870
        /*0cf4*/ 	.word	0x00000053
        /*0cf8*/ 	.word	0x00019cb0
        /*0cfc*/ 	.short	0x010a
        /*0cfe*/ 	.byte	0x3f
	.zero		1


	//   ....[27]....
        /*0d00*/ 	.word	0x00006af0
        /*0d04*/ 	.word	0x00000053
        /*0d08*/ 	.word	0x00000000
        /*0d0c*/ 	.short	0x0101
        /*0d0e*/ 	.byte	0x3f
	.zero		1


	//   ....[28]....
        /*0d10*/ 	.word	0x00007700
        /*0d14*/ 	.word	0x00000010
        /*0d18*/ 	.word	0x00019c00
        /*0d1c*/ 	.short	0x010a
        /*0d1e*/ 	.byte	0x3f
	.zero		1


	//   ....[29]....
        /*0d20*/ 	.word	0x00007750
        /*0d24*/ 	.word	0x00000010
        /*0d28*/ 	.word	0x00019c00
        /*0d2c*/ 	.short	0x010a
        /*0d2e*/ 	.byte	0x3f
	.zero		1


	//   ....[30]....
        /*0d30*/ 	.word	0x00007f50
        /*0d34*/ 	.word	0x00000010
        /*0d38*/ 	.word	0x00019c00
        /*0d3c*/ 	.short	0x010a
        /*0d3e*/ 	.byte	0x3f
	.zero		1


	//   ....[31]....
        /*0d40*/ 	.word	0x00009c10
        /*0d44*/ 	.word	0x00000010
        /*0d48*/ 	.word	0x00019c00
        /*0d4c*/ 	.short	0x010a
        /*0d4e*/ 	.byte	0x3f
	.zero		1


	//   ....[32]....
        /*0d50*/ 	.word	0x0000bdc0
        /*0d54*/ 	.word	0x0000000f
        /*0d58*/ 	.word	0x00019c30
        /*0d5c*/ 	.short	0x010a
        /*0d5e*/ 	.byte	0x3f
	.zero		1


	//   ....[33]....
        /*0d60*/ 	.word	0x0000be30
        /*0d64*/ 	.word	0x0000000f
        /*0d68*/ 	.word	0x00019c30
        /*0d6c*/ 	.short	0x010a
        /*0d6e*/ 	.byte	0x3f
	.zero		1


	//   ....[34]....
        /*0d70*/ 	.word	0x0000c280
        /*0d74*/ 	.word	0x00000000
        /*0d78*/ 	.word	0x00000000
        /*0d7c*/ 	.short	0x0101
        /*0d7e*/ 	.byte	0x3f
	.zero		1


	//   ....[35]....
        /*0d80*/ 	.word	0x0000f090
        /*0d84*/ 	.word	0x00000007
        /*0d88*/ 	.word	0x00019c30
        /*0d8c*/ 	.short	0x010a
        /*0d8e*/ 	.byte	0x3f
	.zero		1


	//   ....[36]....
        /*0d90*/ 	.word	0x0000f110
        /*0d94*/ 	.word	0x00000007
        /*0d98*/ 	.word	0x00019c30
        /*0d9c*/ 	.short	0x010a
        /*0d9e*/ 	.byte	0x3f
	.zero		1


	//   ....[37]....
        /*0da0*/ 	.word	0x0000f330
        /*0da4*/ 	.word	0x00000013
        /*0da8*/ 	.word	0x00019c50
        /*0dac*/ 	.short	0x010a
        /*0dae*/ 	.byte	0x3f
	.zero		1


	//   ....[38]....
        /*0db0*/ 	.word	0x0000f380
        /*0db4*/ 	.word	0x00000013
        /*0db8*/ 	.word	0x00019c50
        /*0dbc*/ 	.short	0x010a
        /*0dbe*/ 	.byte	0x3f
	.zero		1


	//   ....[39]....
        /*0dc0*/ 	.word	0x0000f6d0
        /*0dc4*/ 	.word	0x00000007
        /*0dc8*/ 	.word	0x00000000
        /*0dcc*/ 	.short	0x0101
        /*0dce*/ 	.byte	0x3f
	.zero		1


	//   ....[40]....
        /*0dd0*/ 	.word	0x00011ef0
        /*0dd4*/ 	.word	0x00000013
        /*0dd8*/ 	.word	0x00000000
        /*0ddc*/ 	.short	0x0101
        /*0dde*/ 	.byte	0x3f
	.zero		1


	//   ....[41]....
        /*0de0*/ 	.word	0x00012380
        /*0de4*/ 	.word	0x0000000f
        /*0de8*/ 	.word	0x00019c30
        /*0dec*/ 	.short	0x010a
        /*0dee*/ 	.byte	0x3f
	.zero		1


	//   ....[42]....
        /*0df0*/ 	.word	0x00012400
        /*0df4*/ 	.word	0x0000000f
        /*0df8*/ 	.word	0x00019c30
        /*0dfc*/ 	.short	0x010a
        /*0dfe*/ 	.byte	0x3f
	.zero		1


	//   ....[43]....
        /*0e00*/ 	.word	0x00012620
        /*0e04*/ 	.word	0x0000009a
        /*0e08*/ 	.word	0x00019c50
        /*0e0c*/ 	.short	0x010a
        /*0e0e*/ 	.byte	0x3f
	.zero		1


	//   ....[44]....
        /*0e10*/ 	.word	0x00012670
        /*0e14*/ 	.word	0x0000009a
        /*0e18*/ 	.word	0x00019c50
        /*0e1c*/ 	.short	0x010a
        /*0e1e*/ 	.byte	0x3f
	.zero		1


	//   ....[45]....
        /*0e20*/ 	.word	0x000134c0
        /*0e24*/ 	.word	0x0000000f
        /*0e28*/ 	.word	0x00000000
        /*0e2c*/ 	.short	0x0101
        /*0e2e*/ 	.byte	0x3f
	.zero		1


	//   ....[46]....
        /*0e30*/ 	.word	0x00013a60
        /*0e34*/ 	.word	0x0000009a
        /*0e38*/ 	.word	0x00000000
        /*0e3c*/ 	.short	0x0101
        /*0e3e*/ 	.byte	0x3f
	.zero		1


	//   ....[47]....
        /*0e40*/ 	.word	0x000141d0
        /*0e44*/ 	.word	0x00000000
        /*0e48*/ 	.word	0x00019c30
        /*0e4c*/ 	.short	0x010a
        /*0e4e*/ 	.byte	0x3f
	.zero		1


	//   ....[48]....
        /*0e50*/ 	.word	0x00014250
        /*0e54*/ 	.word	0x00000000
        /*0e58*/ 	.word	0x00019c30
        /*0e5c*/ 	.short	0x010a
        /*0e5e*/ 	.byte	0x3f
	.zero		1


	//   ....[49]....
        /*0e60*/ 	.word	0x00014470
        /*0e64*/ 	.word	0x00000015
        /*0e68*/ 	.word	0x00019c50
        /*0e6c*/ 	.short	0x010a
        /*0e6e*/ 	.byte	0x3f
	.zero		1


	//   ....[50]....
        /*0e70*/ 	.word	0x000144c0
        /*0e74*/ 	.word	0x00000015
        /*0e78*/ 	.word	0x00019c50
        /*0e7c*/ 	.short	0x010a
        /*0e7e*/ 	.byte	0x3f
	.zero		1


	//   ....[51]....
        /*0e80*/ 	.word	0x00014860
        /*0e84*/ 	.word	0x0000000c
        /*0e88*/ 	.word	0x00000000
        /*0e8c*/ 	.short	0x0101
        /*0e8e*/ 	.byte	0x3f
	.zero		1


	//   ....[52]....
        /*0e90*/ 	.word	0x00016a60
        /*0e94*/ 	.word	0x00000015
        /*0e98*/ 	.word	0x00000000
        /*0e9c*/ 	.short	0x0101
        /*0e9e*/ 	.byte	0x3f
	.zero		1


	//   ....[53]....
        /*0ea0*/ 	.word	0x000170e0
        /*0ea4*/ 	.word	0x00000004
        /*0ea8*/ 	.word	0x00019c50
        /*0eac*/ 	.short	0x010a
        /*0eae*/ 	.byte	0x3f
	.zero		1


	//   ....[54]....
        /*0eb0*/ 	.word	0x00017130
        /*0eb4*/ 	.word	0x00000004
        /*0eb8*/ 	.word	0x00019c50
        /*0ebc*/ 	.short	0x010a
        /*0ebe*/ 	.byte	0x3f
	.zero		1


	//   ....[55]....
        /*0ec0*/ 	.word	0x00017a40
        /*0ec4*/ 	.word	0x00000002
        /*0ec8*/ 	.word	0x00000000
        /*0ecc*/ 	.short	0x0101
        /*0ece*/ 	.byte	0x3f
	.zero		1


	//   ....[56]....
        /*0ed0*/ 	.word	0x00019050
        /*0ed4*/ 	.word	0x00000000
        /*0ed8*/ 	.word	0x00000000
        /*0edc*/ 	.short	0x0101
        /*0ede*/ 	.byte	0x3f
	.zero		1


	//   ....[57]....
        /*0ee0*/ 	.word	0x0001b760
        /*0ee4*/ 	.word	0x00000017
        /*0ee8*/ 	.word	0x00019c20
        /*0eec*/ 	.short	0x010a
        /*0eee*/ 	.byte	0x3f
	.zero		1


	//   ....[58]....
        /*0ef0*/ 	.word	0x0001b820
        /*0ef4*/ 	.word	0x00000009
        /*0ef8*/ 	.word	0x00019ca0
        /*0efc*/ 	.short	0x010a
        /*0efe*/ 	.byte	0x3f
	.zero		1


	//   ....[59]....
        /*0f00*/ 	.word	0x0001bc50
        /*0f04*/ 	.word	0x00000009
        /*0f08*/ 	.word	0x00019cc0
        /*0f0c*/ 	.short	0x010a
        /*0f0e*/ 	.byte	0x3f
	.zero		1


	//   ....[60]....
        /*0f10*/ 	.word	0x0001c1b0
        /*0f14*/ 	.word	0x00000008
        /*0f18*/ 	.word	0x00019ca0
        /*0f1c*/ 	.short	0x010a
        /*0f1e*/ 	.byte	0x3f
	.zero		1


	//   ....[61]....
        /*0f20*/ 	.word	0x0001c5d0
        /*0f24*/ 	.word	0x00000008
        /*0f28*/ 	.word	0x00019cc0
        /*0f2c*/ 	.short	0x010a
        /*0f2e*/ 	.byte	0x3f
	.zero		1


	//   ....[62]....
        /*0f30*/ 	.word	0x0001d8e0
        /*0f34*/ 	.word	0x00000004
        /*0f38*/ 	.word	0x00019c80
        /*0f3c*/ 	.short	0x010a
        /*0f3e*/ 	.byte	0x3f
	.zero		1


	//   ....[63]....
        /*0f40*/ 	.word	0x0001db40
        /*0f44*/ 	.word	0x00000004
        /*0f48*/ 	.word	0x00019c40
        /*0f4c*/ 	.short	0x010a
        /*0f4e*/ 	.byte	0x3f
	.zero		1


	//   ....[64]....
        /*0f50*/ 	.word	0x0001e790
        /*0f54*/ 	.word	0x00000017
        /*0f58*/ 	.word	0x00019c00
        /*0f5c*/ 	.short	0x0107
        /*0f5e*/ 	.byte	0x3f
	.zero		1


	//   ....[65]....
        /*0f60*/ 	.word	0x0001e890
        /*0f64*/ 	.word	0x00000017
        /*0f68*/ 	.word	0x00019c00
        /*0f6c*/ 	.short	0x0101
        /*0f6e*/ 	.byte	0x3f
	.zero		1


	//   ....[66]....
        /*0f70*/ 	.word	0x0001e8b0
        /*0f74*/ 	.word	0x00000017
        /*0f78*/ 	.word	0x00019c20
        /*0f7c*/ 	.short	0x010a
        /*0f7e*/ 	.byte	0x3f
	.zero		1


	//   ....[67]....
        /*0f80*/ 	.word	0x0001eba0
        /*0f84*/ 	.word	0x00000006
        /*0f88*/ 	.word	0x00019c80
        /*0f8c*/ 	.short	0x010a
        /*0f8e*/ 	.byte	0x3f
	.zero		1


	//   ....[68]....
        /*0f90*/ 	.word	0x0001eff0
        /*0f94*/ 	.word	0x00000006
        /*0f98*/ 	.word	0x00019c40
        /*0f9c*/ 	.short	0x010a
        /*0f9e*/ 	.byte	0x3f
	.zero		1


	//   ....[69]....
        /*0fa0*/ 	.word	0x0001f4a0
        /*0fa4*/ 	.word	0x00000003
        /*0fa8*/ 	.word	0x00019c70
        /*0fac*/ 	.short	0x010a
        /*0fae*/ 	.byte	0x3f
	.zero		1


	//   ....[70]....
        /*0fb0*/ 	.word	0x0001f510
        /*0fb4*/ 	.word	0x00000003
        /*0fb8*/ 	.word	0x00019c60
        /*0fbc*/ 	.short	0x010a
        /*0fbe*/ 	.byte	0x3f
	.zero		1


	//   ....[71]....
        /*0fc0*/ 	.word	0x0001f970
        /*0fc4*/ 	.word	0x00000003
        /*0fc8*/ 	.word	0x00019c50
        /*0fcc*/ 	.short	0x0101
        /*0fce*/ 	.byte	0x3f
	.zero		1


	//   ....[72]....
        /*0fd0*/ 	.word	0x0001f9f0
        /*0fd4*/ 	.word	0x00000003
        /*0fd8*/ 	.word	0x00000000
        /*0fdc*/ 	.short	0x0101
        /*0fde*/ 	.byte	0x3f
	.zero		1


	//   ....[73]....
        /*0fe0*/ 	.word	0x0001fbf0
        /*0fe4*/ 	.word	0x00000000
        /*0fe8*/ 	.word	0x00019c70
        /*0fec*/ 	.short	0x010a
        /*0fee*/ 	.byte	0x3f
	.zero		1


	//   ....[74]....
        /*0ff0*/ 	.word	0x0001fc60
        /*0ff4*/ 	.word	0x00000000
        /*0ff8*/ 	.word	0x00019c60
        /*0ffc*/ 	.short	0x010a
        /*0ffe*/ 	.byte	0x3f
	.zero		1


	//   ....[75]....
        /*1000*/ 	.word	0x000200c0
        /*1004*/ 	.word	0x00000000
        /*1008*/ 	.word	0x00019c50
        /*100c*/ 	.short	0x0101
        /*100e*/ 	.byte	0x3f
	.zero		1


	//   ....[76]....
        /*1010*/ 	.word	0x00020110
        /*1014*/ 	.word	0x00000002
        /*1018*/ 	.word	0x00000000
        /*101c*/ 	.short	0x0101
        /*101e*/ 	.byte	0x3f
	.zero		1


	//   ....[77]....
        /*1020*/ 	.word	0x00020e20
        /*1024*/ 	.word	0x00000009
        /*1028*/ 	.word	0x00019c20
        /*102c*/ 	.short	0x010a
        /*102e*/ 	.byte	0x3f
	.zero		1


	//   ....[78]....
        /*1030*/ 	.word	0x00020fb0
        /*1034*/ 	.word	0x00000007
        /*1038*/ 	.word	0x00000000
        /*103c*/ 	.short	0x010a
        /*103e*/ 	.byte	0x3f
	.zero		1


	//   ....[79]....
        /*1040*/ 	.word	0x00021020
        /*1044*/ 	.word	0x00000003
        /*1048*/ 	.word	0x00000000
        /*104c*/ 	.short	0x010a
        /*104e*/ 	.byte	0x3f
	.zero		1


	//   ....[80]....
        /*1050*/ 	.word	0x00021070
        /*1054*/ 	.word	0x00000003
        /*1058*/ 	.word	0x00019c60
        /*105c*/ 	.short	0x010a
        /*105e*/ 	.byte	0x3f
	.zero		1


	//   ....[81]....
        /*1060*/ 	.word	0x000210c0
        /*1064*/ 	.word	0x00000005
        /*1068*/ 	.word	0x00019c60
        /*106c*/ 	.short	0x010a
        /*106e*/ 	.byte	0x3f
	.zero		1


	//   ....[82]....
        /*1070*/ 	.word	0x00021100
        /*1074*/ 	.word	0x00000003
        /*1078*/ 	.word	0x00019c80
        /*107c*/ 	.short	0x010a
        /*107e*/ 	.byte	0x3f
	.zero		1


	//   ....[83]....
        /*1080*/ 	.word	0x00021120
        /*1084*/ 	.word	0x00000005
        /*1088*/ 	.word	0x00019c80
        /*108c*/ 	.short	0x010a
        /*108e*/ 	.byte	0x3f
	.zero		1


	//   ....[84]....
        /*1090*/ 	.word	0x00021180
        /*1094*/ 	.word	0x00000053
        /*1098*/ 	.word	0x00019c90
        /*109c*/ 	.short	0x010a
        /*109e*/ 	.byte	0x3f
	.zero		1


	//   ....[85]....
        /*10a0*/ 	.word	0x000211d0
        /*10a4*/ 	.word	0x00000053
        /*10a8*/ 	.word	0x00019c90
        /*10ac*/ 	.short	0x010a
        /*10ae*/ 	.byte	0x3f
	.zero		1


	//   ....[86]....
        /*10b0*/ 	.word	0x00021220
        /*10b4*/ 	.word	0x00000053
        /*10b8*/ 	.word	0x00019c90
        /*10bc*/ 	.short	0x010a
        /*10be*/ 	.byte	0x3f
	.zero		1


	//   ....[87]....
        /*10c0*/ 	.word	0x00021270
        /*10c4*/ 	.word	0x00000053
        /*10c8*/ 	.word	0x00019cb0
        /*10cc*/ 	.short	0x010a
        /*10ce*/ 	.byte	0x3f
	.zero		1


	//   ....[88]....
        /*10d0*/ 	.word	0x00021470
        /*10d4*/ 	.word	0x00000010
        /*10d8*/ 	.word	0x00019c00
        /*10dc*/ 	.short	0x010a
        /*10de*/ 	.byte	0x3f
	.zero		1


	//   ....[89]....
        /*10e0*/ 	.word	0x00021680
        /*10e4*/ 	.word	0x00000010
        /*10e8*/ 	.word	0x00019c00
        /*10ec*/ 	.short	0x010a
        /*10ee*/ 	.byte	0x3f
	.zero		1


	//   ....[90]....
        /*10f0*/ 	.word	0x000216d0
        /*10f4*/ 	.word	0x0000000f
        /*10f8*/ 	.word	0x00019c30
        /*10fc*/ 	.short	0x010a
        /*10fe*/ 	.byte	0x3f
	.zero		1


	//   ....[91]....
        /*1100*/ 	.word	0x00021720
        /*1104*/ 	.word	0x00000007
        /*1108*/ 	.word	0x00019c30
        /*110c*/ 	.short	0x010a
        /*110e*/ 	.byte	0x3f
	.zero		1


	//   ....[92]....
        /*1110*/ 	.word	0x00021770
        /*1114*/ 	.word	0x00000013
        /*1118*/ 	.word	0x00019c50
        /*111c*/ 	.short	0x010a
        /*111e*/ 	.byte	0x3f
	.zero		1


	//   ....[93]....
        /*1120*/ 	.word	0x000217c0
        /*1124*/ 	.word	0x0000000f
        /*1128*/ 	.word	0x00019c30
        /*112c*/ 	.short	0x010a
        /*112e*/ 	.byte	0x3f
	.zero		1


	//   ....[94]....
        /*1130*/ 	.word	0x00021810
        /*1134*/ 	.word	0x0000009a
        /*1138*/ 	.word	0x00019c50
        /*113c*/ 	.short	0x010a
        /*113e*/ 	.byte	0x3f
	.zero		1


	//   ....[95]....
        /*1140*/ 	.word	0x00021860
        /*1144*/ 	.word	0x00000000
        /*1148*/ 	.word	0x00019c30
        /*114c*/ 	.short	0x010a
        /*114e*/ 	.byte	0x3f
	.zero		1


	//   ....[96]....
        /*1150*/ 	.word	0x000218b0
        /*1154*/ 	.word	0x00000015
        /*1158*/ 	.word	0x00019c50
        /*115c*/ 	.short	0x010a
        /*115e*/ 	.byte	0x3f
	.zero		1


	//   ....[97]....
        /*1160*/ 	.word	0x00021900
        /*1164*/ 	.word	0x00000004
        /*1168*/ 	.word	0x00019c50
        /*116c*/ 	.short	0x010a
        /*116e*/ 	.byte	0x3f
	.zero		1


	//   ....[98]....
        /*1170*/ 	.word	0x00021aa0
        /*1174*/ 	.word	0x00000017
        /*1178*/ 	.word	0x00019c20
        /*117c*/ 	.short	0x010a
        /*117e*/ 	.byte	0x3f
	.zero		1


	//   ....[99]....
        /*1180*/ 	.word	0x00021af0
        /*1184*/ 	.word	0x00000009
        /*1188*/ 	.word	0x00019ca0
        /*118c*/ 	.short	0x010a
        /*118e*/ 	.byte	0x3f
	.zero		1


	//   ....[100]....
        /*1190*/ 	.word	0x00021b40
        /*1194*/ 	.word	0x00000009
        /*1198*/ 	.word	0x00019cc0
        /*119c*/ 	.short	0x010a
        /*119e*/ 	.byte	0x3f
	.zero		1


	//   ....[101]....
        /*11a0*/ 	.word	0x00021b90
        /*11a4*/ 	.word	0x00000008
        /*11a8*/ 	.word	0x00019ca0
        /*11ac*/ 	.short	0x010a
        /*11ae*/ 	.byte	0x3f
	.zero		1


	//   ....[102]....
        /*11b0*/ 	.word	0x00021be0
        /*11b4*/ 	.word	0x00000008
        /*11b8*/ 	.word	0x00019cc0
        /*11bc*/ 	.short	0x010a
        /*11be*/ 	.byte	0x3f
	.zero		1


	//   ....[103]....
        /*11c0*/ 	.word	0x00021d80
        /*11c4*/ 	.word	0x00000004
        /*11c8*/ 	.word	0x00019c80
        /*11cc*/ 	.short	0x010a
        /*11ce*/ 	.byte	0x3f
	.zero		1


	//   ....[104]....
        /*11d0*/ 	.word	0x00021dd0
        /*11d4*/ 	.word	0x00000004
        /*11d8*/ 	.word	0x00019c40
        /*11dc*/ 	.short	0x010a
        /*11de*/ 	.byte	0x3f
	.zero		1


	//   ....[105]....
        /*11e0*/ 	.word	0x000221d0
        /*11e4*/ 	.word	0x00000017
        /*11e8*/ 	.word	0x00019c20
        /*11ec*/ 	.short	0x010a
        /*11ee*/ 	.byte	0x3f
	.zero		1


	//   ....[106]....
        /*11f0*/ 	.word	0x00022220
        /*11f4*/ 	.word	0x00000006
        /*11f8*/ 	.word	0x00019c80
        /*11fc*/ 	.short	0x010a
        /*11fe*/ 	.byte	0x3f
	.zero		1


	//   ....[107]....
        /*1200*/ 	.word	0x00022270
        /*1204*/ 	.word	0x00000006
        /*1208*/ 	.word	0x00019c40
        /*120c*/ 	.short	0x010a
        /*120e*/ 	.byte	0x3f
	.zero		1


	//   ....[108]....
        /*1210*/ 	.word	0x000222c0
        /*1214*/ 	.word	0x00000003
        /*1218*/ 	.word	0x00019c70
        /*121c*/ 	.short	0x010a
        /*121e*/ 	.byte	0x3f
	.zero		1


	//   ....[109]....
        /*1220*/ 	.word	0x00022310
        /*1224*/ 	.word	0x00000003
        /*1228*/ 	.word	0x00019c60
        /*122c*/ 	.short	0x010a
        /*122e*/ 	.byte	0x3f
	.zero		1


	//   ....[110]....
        /*1230*/ 	.word	0x00022360
        /*1234*/ 	.word	0x00000000
        /*1238*/ 	.word	0x00019c70
        /*123c*/ 	.short	0x010a
        /*123e*/ 	.byte	0x3f
	.zero		1


	//   ....[111]....
        /*1240*/ 	.word	0x000223b0
        /*1244*/ 	.word	0x00000000
        /*1248*/ 	.word	0x00019c60
        /*124c*/ 	.short	0x010a
        /*124e*/ 	.byte	0x3f
	.zero		1


	//   ....[112]....
        /*1250*/ 	.word	0x00022d50
        /*1254*/ 	.word	0x00000009
        /*1258*/ 	.word	0x00019c20
        /*125c*/ 	.short	0x010a
        /*125e*/ 	.byte	0x3f
	.zero		1


	//   ....[113]....
        /*1260*/ 	.word	0x00022ef0
        /*1264*/ 	.word	0x00000007
        /*1268*/ 	.word	0x00000000
        /*126c*/ 	.short	0x010a
        /*126e*/ 	.byte	0x3f
	.zero		1


	//   ....[114]....
        /*1270*/ 	.word	0x00022f40
        /*1274*/ 	.word	0x00000003
        /*1278*/ 	.word	0x00000000
        /*127c*/ 	.short	0x010a
        /*127e*/ 	.byte	0x3f
	.zero		1


	//   ....[115]....
        /*1280*/ 	.word	0x00022f90
        /*1284*/ 	.word	0x00000003
        /*1288*/ 	.word	0x00019c60
        /*128c*/ 	.short	0x010a
        /*128e*/ 	.byte	0x3f
	.zero		1


	//   ....[116]....
        /*1290*/ 	.word	0x00022fe0
        /*1294*/ 	.word	0x00000005
        /*1298*/ 	.word	0x00019c60
        /*129c*/ 	.short	0x010a
        /*129e*/ 	.byte	0x3f
	.zero		1


	//   ....[117]....
        /*12a0*/ 	.word	0x00023030
        /*12a4*/ 	.word	0x00000003
        /*12a8*/ 	.word	0x00019c80
        /*12ac*/ 	.short	0x010a
        /*12ae*/ 	.byte	0x3f
	.zero		1


	//----- nvinfo : EIATTR_NUM_MBARRIERS
	.align		4
.L_1315:
        /*12b0*/ 	.byte	0x03, 0x38
        /*12b2*/ 	.short	0x0016


	//----- nvinfo : EIATTR_EXIT_INSTR_OFFSETS
	.align		4
        /*12b4*/ 	.byte	0x04, 0x1c
        /*12b6*/ 	.short	(.L_1317 - .L_1316)


	//   ....[0]....
.L_1316:
        /*12b8*/ 	.word	0x00021170


	//----- nvinfo : EIATTR_MAX_THREADS
	.align		4
.L_1317:
        /*12bc*/ 	.byte	0x04, 0x05
        /*12be*/ 	.short	(.L_1319 - .L_1318)
.L_1318:
        /*12c0*/ 	.word	0x00000200
        /*12c4*/ 	.word	0x00000001
        /*12c8*/ 	.word	0x00000001


	//----- nvinfo : EIATTR_CRS_STACK_SIZE
	.align		4
.L_1319:
        /*12cc*/ 	.byte	0x04, 0x1e
        /*12ce*/ 	.short	(.L_1321 - .L_1320)
.L_1320:
        /*12d0*/ 	.word	0x00000000


	//----- nvinfo : EIATTR_CBANK_PARAM_SIZE
	.align		4
.L_1321:
        /*12d4*/ 	.byte	0x03, 0x19
        /*12d6*/ 	.short	0x0af0


	//----- nvinfo : EIATTR_PARAM_CBANK
	.align		4
        /*12d8*/ 	.byte	0x04, 0x0a
        /*12da*/ 	.short	(.L_1323 - .L_1322)
	.align		4
.L_1322:
        /*12dc*/ 	.word	index@(.nv.constant0._ZN7cutlass13device_kernelIN5flash11enable_sm90INS1_16FlashAttnFwdSm90INS1_25CollectiveMainloopFwdSm90ILi2EN4cute5tupleIJNS5_1CILi1EEES8_S8_EEENS6_IJNS7_ILi192EEENS7_ILi128EEENS7_ILi96EEEEEELi96ENS_12float_e4m3_tEfNS_4arch4Sm90ELb0ELb1ELb0ELb1ELb0ELb1ELb0ELb1ELb1ELb1ELb0ELb0EEENS1_21CollectiveEpilogueFwdINS6_IJSA_SC_SB_EEES9_NS_10bfloat16_tESG_Li384ELb1ELb1ELb0ELb1EEENS1_36VarlenDynamicPersistentTileSchedulerILi192ELi128ELi384ELi128ELb0ELb1ELb1ELb1ELb0ELb1EEEEEEEEEvNT_6ParamsE)
        /*12e0*/ 	.short	0x0210
        /*12e2*/ 	.short	0x0af0


	//----- nvinfo : EIATTR_SW_WAR
	.align		4
.L_1323:
        /*12e4*/ 	.byte	0x04, 0x36
        /*12e6*/ 	.short	(.L_1325 - .L_1324)
.L_1324:
        /*12e8*/ 	.word	0x00000008
.L_1325:


//--------------------- .nv.info._ZN7cutlass13device_kernelIN5flash11enable_sm90INS1_16FlashAttnFwdSm90INS1_25CollectiveMainloopFwdSm90ILi2EN4cute5tupleIJNS5_1CILi1EEES8_S8_EEENS6_IJNS7_ILi192EEENS7_ILi128EEENS7_ILi96EEEEEELi96ENS_12float_e4m3_tEfNS_4arch4Sm90ELb1ELb0ELb0ELb0ELb0ELb0ELb0ELb1ELb1ELb1ELb0ELb0EEENS1_21CollectiveEpilogueFwdINS6_IJSA_SC_SB_EEES9_NS_10bfloat16_tESG_Li384ELb0ELb1ELb0ELb1EEENS1_30DynamicPersistentTileSchedulerILi384ELi128ELb0ELb1ELb1EEEEEEEEEvNT_6ParamsE --------------------------
	.section	.nv.info._ZN7cutlass13device_kernelIN5flash11enable_sm90INS1_16FlashAttnFwdSm90INS1_25CollectiveMainloopFwdSm90ILi2EN4cute5tupleIJNS5_1CILi1EEES8_S8_EEENS6_IJNS7_ILi192EEENS7_ILi128EEENS7_ILi96EEEEEELi96ENS_12float_e4m3_tEfNS_4arch4Sm90ELb1ELb0ELb0ELb0ELb0ELb0ELb0ELb1ELb1ELb1ELb0ELb0EEENS1_21CollectiveEpilogueFwdINS6_IJSA_SC_SB_EEES9_NS_10bfloat16_tESG_Li384ELb0ELb1ELb0ELb1EEENS1_30DynamicPersistentTileSchedulerILi384ELi128ELb0ELb1ELb1EEEEEEEEEvNT_6ParamsE,"",@"SHT_CUDA_INFO"
	.sectionflags	@""
	.align	4


	//----- nvinfo : EIATTR_CUDA_API_VERSION
	.align		4
        /*0000*/ 	.byte	0x04, 0x37
        /*0002*/ 	.short	(.L_1327 - .L_1326)
.L_1326:
        /*0004*/ 	.word	0x00000082


	//----- nvinfo : EIATTR_KPARAM_INFO
	.align		4
.L_1327:
        /*0008*/ 	.byte	0x04, 0x17
        /*000a*/ 	.short	(.L_1329 - .L_1328)
.L_1328:
        /*000c*/ 	.word	0x00000000
        /*0010*/ 	.short	0x0000
        /*0012*/ 	.short	0x0070
        /*0014*/ 	.byte	0x00, 0xf0, 0x01, 0x2a


	//----- nvinfo : EIATTR_SPARSE_MMA_MASK
	.align		4
.L_1329:
        /*0018*/ 	.byte	0x03, 0x50
        /*001a*/ 	.short	0x0000


	//----- nvinfo : EIATTR_MAXREG_COUNT
	.align		4
        /*001c*/ 	.byte	0x03, 0x1b
        /*001e*/ 	.short	0x0080


	//----- nvinfo : EIATTR_NUM_BARRIERS
	.align		4
        /*0020*/ 	.byte	0x02, 0x4c
        /*0022*/ 	.byte	0x09
	.zero		1


	//----- nvinfo : EIATTR_EXTERNS
	.align		4
        /*0024*/ 	.byte	0x04, 0x0f
        /*0026*/ 	.short	(.L_1331 - .L_1330)


	//   ....[0]....
	.align		4
.L_1330:
        /*0028*/ 	.word	index@(__assertfail)


	//----- nvinfo : EIATTR_ANNOTATIONS
	.align		4
.L_1331:
        /*002c*/ 	.byte	0x04, 0x55
        /*002e*/ 	.short	(.L_1333 - .L_1332)


	//   ....[0]....
.L_1332:
        /* <DEDUP_REMOVED lines=9> */


	//----- nvinfo : EIATTR_MERCURY_ISA_VERSION
	.align		4
.L_1333:
        /*00a8*/ 	.byte	0x03, 0x5f
        /*00aa*/ 	.short	0x0101


	//----- nvinfo : EIATTR_INT_WARP_WIDE_INSTR_OFFSETS
	.align		4
        /*00ac*/ 	.byte	0x04, 0x31
        /*00ae*/ 	.short	(.L_1335 - .L_1334)


	//   ....[0]....
.L_1334:
        /*00b0*/ 	.word	0x00000130


	//   ....[1]....
        /*00b4*/ 	.word	0x00000170


	//   ....[2]....
        /*00b8*/ 	.word	0x000001e0


	//   ....[3]....
        /*00bc*/ 	.word	0x0000ab30


	//   ....[4]....
        /*00c0*/ 	.word	0x0000abc0


	//   ....[5]....
        /*00c4*/ 	.word	0x0000d5c0


	//   ....[6]....
        /*00c8*/ 	.word	0x0000d650


	//----- nvinfo : EIATTR_COOP_GROUP_MASK_REGIDS
	.align		4
.L_1335:
        /*00cc*/ 	.byte	0x04, 0x29
        /*00ce*/ 	.short	(.L_1337 - .L_1336)


	//   ....[0]....
.L_1336:
        /*00d0*/ 	.word	0xffffffff


	//   ....[1]....
        /*00d4*/ 	.word	0xffffffff


	//   ....[2]....
        /*00d8*/ 	.word	0xffffffff


	//   ....[3]....
        /*00dc*/ 	.word	0xffffffff


	//   ....[4]....
        /*00e0*/ 	.word	0xffffffff


	//   ....[5]....
        /*00e4*/ 	.word	0xffffffff


	//   ....[6]....
        /*00e8*/ 	.word	0xffffffff


	//   ....[7]....
        /*00ec*/ 	.word	0xffffffff


	//   ....[8]....
        /*00f0*/ 	.word	0xffffffff


	//   ....[9]....
        /*00f4*/ 	.word	0xffffffff


	//   ....[10]....
        /*00f8*/ 	.word	0xffffffff


	//   ....[11]....
        /*00fc*/ 	.word	0xffffffff


	//   ....[12]....
        /*0100*/ 	.word	0xffffffff


	//   ....[13]....
        /*0104*/ 	.word	0xffffffff


	//   ....[14]....
        /*0108*/ 	.word	0xffffffff


	//   ....[15]....
        /*010c*/ 	.word	0xffffffff


	//   ....[16]....
        /*0110*/ 	.word	0xffffffff


	//   ....[17]....
        /*0114*/ 	.word	0xffffffff


	//   ....[18]....
        /*0118*/ 	.word	0xffffffff


	//   ....[19]....
        /*011c*/ 	.word	0xffffffff


	//   ....[20]....
        /*0120*/ 	.word	0xffffffff


	//   ....[21]....
        /*0124*/ 	.word	0xffffffff


	//   ....[22]....
        /*0128*/ 	.word	0xffffffff


	//   ....[23]....
        /*012c*/ 	.word	0xffffffff


	//   ....[24]....
        /*0130*/ 	.word	0xffffffff


	//   ....[25]....
        /*0134*/ 	.word	0xffffffff


	//   ....[26]....
        /*0138*/ 	.word	0xffffffff


	//   ....[27]....
        /*013c*/ 	.word	0xffffffff


	//   ....[28]....
        /*0140*/ 	.word	0xffffffff


	//   ....[29]....
        /*0144*/ 	.word	0xffffffff


	//   ....[30]....
        /*0148*/ 	.word	0xffffffff


	//   ....[31]....
        /*014c*/ 	.word	0xffffffff


	//   ....[32]....
        /*0150*/ 	.word	0xffffffff


	//   ....[33]....
        /*0154*/ 	.word	0xffffffff


	//   ....[34]....
        /*0158*/ 	.word	0xffffffff


	//   ....[35]....
        /*015c*/ 	.word	0xffffffff


	//   ....[36]....
        /*0160*/ 	.word	0xffffffff


	//   ....[37]....
        /*0164*/ 	.word	0xffffffff


	//   ....[38]....
        /*0168*/ 	.word	0xffffffff


	//   ....[39]....
        /*016c*/ 	.word	0xffffffff


	//   ....[40]....
        /*0170*/ 	.word	0xffffffff


	//   ....[41]....
        /*0174*/ 	.word	0xffffffff


	//   ....[42]....
        /*0178*/ 	.word	0xffffffff


	//   ....[43]....
        /*017c*/ 	.word	0xffffffff


	//   ....[44]....
        /*0180*/ 	.word	0xffffffff


	//   ....[45]....
        /*0184*/ 	.word	0xffffffff


	//   ....[46]....
        /*0188*/ 	.word	0xffffffff


	//   ....[47]....
        /*018c*/ 	.word	0xffffffff


	//   ....[48]....
        /*0190*/ 	.word	0xffffffff


	//   ....[49]....
        /*0194*/ 	.word	0xffffffff


	//   ....[50]....
        /*0198*/ 	.word	0xffffffff


	//   ....[51]....
        /*019c*/ 	.word	0xffffffff


	//   ....[52]....
        /*01a0*/ 	.word	0xffffffff


	//   ....[53]....
        /*01a4*/ 	.word	0xffffffff


	//   ....[54]....
        /*01a8*/ 	.word	0xffffffff


	//   ....[55]....
        /*01ac*/ 	.word	0xffffffff


	//   ....[56]....
        /*01b0*/ 	.word	0xffffffff


	//   ....[57]....
        /*01b4*/ 	.word	0xffffffff


	//   ....[58]....
        /*01b8*/ 	.word	0xffffffff


	//   ....[59]....
        /*01bc*/ 	.word	0xffffffff


	//   ....[60]....
        /*01c0*/ 	.word	0xffffffff


	//   ....[61]....
        /*01c4*/ 	.word	0xffffffff


	//   ....[62]....
        /*01c8*/ 	.word	0xffffffff


	//   ....[63]....
        /*01cc*/ 	.word	0xffffffff


	//   ....[64]....
        /*01d0*/ 	.word	0xffffffff


	//   ....[65]....
        /*01d4*/ 	.word	0xffffffff


	//   ....[66]....
        /*01d8*/ 	.word	0xffffffff


	//   ....[67]....
        /*01dc*/ 	.word	0xffffffff


	//   ....[68]....
        /*01e0*/ 	.word	0xffffffff


	//   ....[69]....
        /*01e4*/ 	.word	0xffffffff


	//   ....[70]....
        /*01e8*/ 	.word	0xffffffff


	//   ....[71]....
        /*01ec*/ 	.word	0xffffffff


	//   ....[72]....
        /*01f0*/ 	.word	0xffffffff


	//   ....[73]....
        /*01f4*/ 	.word	0xffffffff


	//   ....[74]....
        /*01f8*/ 	.word	0x0500000f


	//   ....[75]....
        /*01fc*/ 	.word	0x0500000f


	//   ....[76]....
        /*0200*/ 	.word	0x0500000f


	//   ....[77]....
        /*0204*/ 	.word	0x0500000f


	//   ....[78]....
        /*0208*/ 	.word	0x0500000f


	//   ....[79]....
        /*020c*/ 	.word	0x0500000f


	//   ....[80]....
        /*0210*/ 	.word	0x0500000f


	//   ....[81]....
        /*0214*/ 	.word	0x0500000f


	//----- nvinfo : EIATTR_COOP_GROUP_INSTR_OFFSETS
	.align		4
.L_1337:
        /*0218*/ 	.byte	0x04, 0x28
        /*021a*/ 	.short	(.L_1339 - .L_1338)


	//   ....[0]....
.L_1338:
        /*021c*/ 	.word	0x00000060


	//   ....[1]....
        /*0220*/ 	.word	0x00000140


	//   ....[2]....
        /*0224*/ 	.word	0x00000190


	//   ....[3]....
        /*0228*/ 	.word	0x000003c0


	//   ....[4]....
        /*022c*/ 	.word	0x00000520


	//   ....[5]....
        /*0230*/ 	.word	0x00000640


	//   ....[6]....
        /*0234*/ 	.word	0x000007a0


	//   ....[7]....
        /*0238*/ 	.word	0x00001690


	//   ....[8]....
        /*023c*/ 	.word	0x00001d40


	//   ....[9]....
        /*0240*/ 	.word	0x00002490


	//   ....[10]....
        /*0244*/ 	.word	0x000024a0


	//   ....[11]....
        /*0248*/ 	.word	0x000024c0


	//   ....[12]....
        /*024c*/ 	.word	0x00002f50


	//   ....[13]....
        /*0250*/ 	.word	0x00003010


	//   ....[14]....
        /*0254*/ 	.word	0x00003ef0


	//   ....[15]....
        /*0258*/ 	.word	0x000045d0


	//   ....[16]....
        /*025c*/ 	.word	0x00004600


	//   ....[17]....
        /*0260*/ 	.word	0x00004610


	//   ....[18]....
        /*0264*/ 	.word	0x00005010


	//   ....[19]....
        /*0268*/ 	.word	0x00005080


	//   ....[20]....
        /*026c*/ 	.word	0x00006780


	//   ....[21]....
        /*0270*/ 	.word	0x000067b0


	//   ....[22]....
        /*0274*/ 	.word	0x00006810


	//   ....[23]....
        /*0278*/ 	.word	0x00006820


	//   ....[24]....
        /*027c*/ 	.word	0x00007ec0


	//   ....[25]....
        /*0280*/ 	.word	0x00007ee0


	//   ....[26]....
        /*0284*/ 	.word	0x00007f50


	//   ....[27]....
        /*0288*/ 	.word	0x00007f60


	//   ....[28]....
        /*028c*/ 	.word	0x00008fe0


	//   ....[29]....
        /*0290*/ 	.word	0x00008ff0


	//   ....[30]....
        /*0294*/ 	.word	0x00009000


	//   ....[31]....
        /*0298*/ 	.word	0x00009010


	//   ....[32]....
        /*029c*/ 	.word	0x00009020


	//   ....[33]....
        /*02a0*/ 	.word	0x00009030


	//   ....[34]....
        /*02a4*/ 	.word	0x00009040


	//   ....[35]....
        /*02a8*/ 	.word	0x00009050


	//   ....[36]....
        /*02ac*/ 	.word	0x00009080


	//   ....[37]....
        /*02b0*/ 	.word	0x00009090


	//   ....[38]....
        /*02b4*/ 	.word	0x000090c0


	//   ....[39]....
        /*02b8*/ 	.word	0x000090d0


	//   ....[40]....
        /*02bc*/ 	.word	0x000090f0


	//   ....[41]....
        /*02c0*/ 	.word	0x00009100


	//   ....[42]....
        /*02c4*/ 	.word	0x00009110


	//   ....[43]....
        /*02c8*/ 	.word	0x00009120


	//   ....[44]....
        /*02cc*/ 	.word	0x00009150


	//   ....[45]....
        /*02d0*/ 	.word	0x00009160


	//   ....[46]....
        /*02d4*/ 	.word	0x00009190


	//   ....[47]....
        /*02d8*/ 	.word	0x000091b0


	//   ....[48]....
        /*02dc*/ 	.word	0x000091d0


	//   ....[49]....
        /*02e0*/ 	.word	0x000091e0


	//   ....[50]....
        /*02e4*/ 	.word	0x000091f0


	//   ....[51]....
        /*02e8*/ 	.word	0x00009200


	//   ....[52]....
        /*02ec*/ 	.word	0x00009230


	//   ....[53]....
        /*02f0*/ 	.word	0x00009260


	//   ....[54]....
        /*02f4*/ 	.word	0x000092a0


	//   ....[55]....
        /*02f8*/ 	.word	0x000092d0


	//   ....[56]....
        /*02fc*/ 	.word	0x00009740


	//   ....[57]....
        /*0300*/ 	.word	0x00009770


	//   ....[58]....
        /*0304*/ 	.word	0x00009880


	//   ....[59]....
        /*0308*/ 	.word	0x000098a0


	//   ....[60]....
        /*030c*/ 	.word	0x00009f70


	//   ....[61]....
        /*0310*/ 	.word	0x00009f80


	//   ....[62]....
        /*0314*/ 	.word	0x0000a080


	//   ....[63]....
        /*0318*/ 	.word	0x0000a0a0


	//   ....[64]....
        /*031c*/ 	.word	0x0000a260


	//   ....[65]....
        /*0320*/ 	.word	0x0000b2b0


	//   ....[66]....
        /*0324*/ 	.word	0x0000c090


	//   ....[67]....
        /*0328*/ 	.word	0x0000c0c0


	//   ....[68]....
        /*032c*/ 	.word	0x0000c0f0


	//   ....[69]....
        /*0330*/ 	.word	0x0000c110


	//   ....[70]....
        /*0334*/ 	.word	0x0000c120


	//   ....[71]....
        /*0338*/ 	.word	0x0000c130


	//   ....[72]....
        /*033c*/ 	.word	0x0000dd80


	//   ....[73]....
        /*0340*/ 	.word	0x0000df20


	//   ....[74]....
        /*0344*/ 	.word	0x0000e4f0


	//   ....[75]....
        /*0348*/ 	.word	0x0000e6a0


	//   ....[76]....
        /*034c*/ 	.word	0x0000e700


	//   ....[77]....
        /*0350*/ 	.word	0x0000e790


	//   ....[78]....
        /*0354*/ 	.word	0x0000e830


	//   ....[79]....
        /*0358*/ 	.word	0x0000e900


	//   ....[80]....
        /*035c*/ 	.word	0x0000e9a0


	//   ....[81]....
        /*0360*/ 	.word	0x0000ed40


	//----- nvinfo : EIATTR_REG_RECONFIG
	.align		4
.L_1339:
        /*0364*/ 	.byte	0x01, 0x54
	.zero		2


	//----- nvinfo : EIATTR_SYSCALL_OFFSETS
	.align		4
        /*0368*/ 	.byte	0x04, 0x46
        /*036a*/ 	.short	(.L_1341 - .L_1340)


	//   ....[0]....
.L_1340:
        /*036c*/ 	.word	0x00001870


	//   ....[1]....
        /*0370*/ 	.word	0x0000ad30


	//   ....[2]....
        /*0374*/ 	.word	0x0000aea0


	//   ....[3]....
        /*0378*/ 	.word	0x0000aff0


	//   ....[4]....
        /*037c*/ 	.word	0x0000b130


	//   ....[5]....
        /*0380*/ 	.word	0x0000bba0


	//----- nvinfo : EIATTR_MBARRIER_INSTR_OFFSETS
	.align		4
.L_1341:
        /*0384*/ 	.byte	0x04, 0x39
        /*0386*/ 	.short	(.L_1343 - .L_1342)


	//   ....[0]....
.L_1342:
        /*0388*/ 	.word	0x00000270
        /*038c*/ 	.word	0x000000ff
        /*0390*/ 	.word	0x00019c00
        /*0394*/ 	.short	0x0100
        /*0396*/ 	.byte	0x08
	.zero		1


	//   ....[1]....
        /*0398*/ 	.word	0x00000280
        /*039c*/ 	.word	0x000000ff
        /*03a0*/ 	.word	0x00019c20
        /*03a4*/ 	.short	0x0100
        /*03a6*/ 	.byte	0x08
	.zero		1


	//   ....[2]....
        /*03a8*/ 	.word	0x00000370
        /*03ac*/ 	.word	0x000000ff
        /*03b0*/ 	.word	0x00019c30
        /*03b4*/ 	.short	0x0100
        /*03b6*/ 	.byte	0x08
	.zero		1


	//   ....[3]....
        /*03b8*/ 	.word	0x00000380
        /*03bc*/ 	.word	0x000000ff
        /*03c0*/ 	.word	0x00019c40
        /*03c4*/ 	.short	0x0100
        /*03c6*/ 	.byte	0x08
	.zero		1


	//   ....[4]....
        /*03c8*/ 	.word	0x00000390
        /*03cc*/ 	.word	0x000000ff
        /*03d0*/ 	.word	0x00019c38
        /*03d4*/ 	.short	0x0100
        /*03d6*/ 	.byte	0x08
	.zero		1


	//   ....[5]....
        /*03d8*/ 	.word	0x000003a0
        /*03dc*/ 	.word	0x000000ff
        /*03e0*/ 	.word	0x00019c48
        /*03e4*/ 	.short	0x0100
        /*03e6*/ 	.byte	0x08
	.zero		1


	//   ....[6]....
        /*03e8*/ 	.word	0x000004d0
        /*03ec*/ 	.word	0x000000ff
        /*03f0*/ 	.word	0x00019c50
        /*03f4*/ 	.short	0x0100
        /*03f6*/ 	.byte	0x08
	.zero		1


	//   ....[7]....
        /*03f8*/ 	.word	0x000004e0
        /*03fc*/ 	.word	0x000000ff
        /*0400*/ 	.word	0x00019c60
        /*0404*/ 	.short	0x0100
        /*0406*/ 	.byte	0x08
	.zero		1


	//   ....[8]....
        /*0408*/ 	.word	0x000004f0
        /*040c*/ 	.word	0x000000ff
        /*0410*/ 	.word	0x00019c58
        /*0414*/ 	.short	0x0100
        /*0416*/ 	.byte	0x08
	.zero		1


	//   ....[9]....
        /*0418*/ 	.word	0x00000500
        /*041c*/ 	.word	0x000000ff
        /*0420*/ 	.word	0x00019c68
        /*0424*/ 	.short	0x0100
        /*0426*/ 	.byte	0x08
	.zero		1


	//   ....[10]....
        /*0428*/ 	.word	0x000005f0
        /*042c*/ 	.word	0x000000ff
        /*0430*/ 	.word	0x00019c70
        /*0434*/ 	.short	0x0100
        /*0436*/ 	.byte	0x06
	.zero		1


	//   ....[11]....
        /*0438*/ 	.word	0x00000600
        /*043c*/ 	.word	0x000000ff
        /*0440*/ 	.word	0x00019c80
        /*0444*/ 	.short	0x0100
        /*0446*/ 	.byte	0x06
	.zero		1


	//   ....[12]....
        /*0448*/ 	.word	0x00000610
        /*044c*/ 	.word	0x000000ff
        /*0450*/ 	.word	0x00019c78
        /*0454*/ 	.short	0x0100
        /*0456*/ 	.byte	0x06
	.zero		1


	//   ....[13]....
        /*0458*/ 	.word	0x00000620
        /*045c*/ 	.word	0x000000ff
        /*0460*/ 	.word	0x00019c88
        /*0464*/ 	.short	0x0100
        /*0466*/ 	.byte	0x06
	.zero		1


	//   ....[14]....
        /*0468*/ 	.word	0x00000750
        /*046c*/ 	.word	0x000000ff
        /*0470*/ 	.word	0x00019c90
        /*0474*/ 	.short	0x0100
        /*0476*/ 	.byte	0x08
	.zero		1


	//   ....[15]....
        /*0478*/ 	.word	0x00000760
        /*047c*/ 	.word	0x000000ff
        /*0480*/ 	.word	0x00019ca0
        /*0484*/ 	.short	0x0100
        /*0486*/ 	.byte	0x08
	.zero		1


	//   ....[16]....
        /*0488*/ 	.word	0x00000770
        /*048c*/ 	.word	0x000000ff
        /*0490*/ 	.word	0x00019c98
        /*0494*/ 	.short	0x0100
        /*0496*/ 	.byte	0x08
	.zero		1


	//   ....[17]....
        /*0498*/ 	.word	0x00000780
        /*049c*/ 	.word	0x000000ff
        /*04a0*/ 	.word	0x00019ca8
        /*04a4*/ 	.short	0x0100
        /*04a6*/ 	.byte	0x08
	.zero		1


	//   ....[18]....
        /*04a8*/ 	.word	0x000008b0
        /*04ac*/ 	.word	0x000000ff
        /*04b0*/ 	.word	0x00019cb0
        /*04b4*/ 	.short	0x0100
        /*04b6*/ 	.byte	0x08
	.zero		1


	//   ....[19]....
        /*04b8*/ 	.word	0x000008c0
        /*04bc*/ 	.word	0x000000ff
        /*04c0*/ 	.word	0x00019cc0
        /*04c4*/ 	.short	0x0100
        /*04c6*/ 	.byte	0x08
	.zero		1


	//   ....[20]....
        /*04c8*/ 	.word	0x000008d0
        /*04cc*/ 	.word	0x000000ff
        /*04d0*/ 	.word	0x00019cb8
        /*04d4*/ 	.short	0x0100
        /*04d6*/ 	.byte	0x08
	.zero		1


	//   ....[21]....
        /*04d8*/ 	.word	0x000008e0
        /*04dc*/ 	.word	0x000000ff
        /*04e0*/ 	.word	0x00019cc8
        /*04e4*/ 	.short	0x0100
        /*04e6*/ 	.byte	0x08
	.zero		1


	//   ....[22]....
        /*04e8*/ 	.word	0x000018f0
        /*04ec*/ 	.word	0x000000ff
        /*04f0*/ 	.word	0x00019c00
        /*04f4*/ 	.short	0x010a
        /*04f6*/ 	.byte	0x2d
	.zero		1


	//   ....[23]....
        /*04f8*/ 	.word	0x00001970
        /*04fc*/ 	.word	0x00000003
        /*0500*/ 	.word	0x00019c30
        /*0504*/ 	.short	0x010a
        /*0506*/ 	.byte	0x3f
	.zero		1


	//   ....[24]....
        /*0508*/ 	.word	0x000019d0
        /*050c*/ 	.word	0x00000003
        /*0510*/ 	.word	0x00019c30
        /*0514*/ 	.short	0x010a
        /*0516*/ 	.byte	0x3f
	.zero		1


	//   ....[25]....
        /*0518*/ 	.word	0x00003400
        /*051c*/ 	.word	0x00000030
        /*0520*/ 	.word	0x00000000
        /*0524*/ 	.short	0x0101
        /*0526*/ 	.byte	0x3f
	.zero		1


	//   ....[26]....
        /*0528*/ 	.word	0x00003bb0
        /*052c*/ 	.word	0x000000ff
        /*0530*/ 	.word	0x00019c30
        /*0534*/ 	.short	0x010a
        /*0536*/ 	.byte	0x15
	.zero		1


	//   ....[27]....
        /*0538*/ 	.word	0x00003bf0
        /*053c*/ 	.word	0x000000ff
        /*0540*/ 	.word	0x00019c30
        /*0544*/ 	.short	0x010a
        /*0546*/ 	.byte	0x15
	.zero		1


	//   ....[28]....
        /*0548*/ 	.word	0x00003d50
        /*054c*/ 	.word	0x000000ff
        /*0550*/ 	.word	0x00019c50
        /*0554*/ 	.short	0x010a
        /*0556*/ 	.byte	0x0b
	.zero		1


	//   ....[29]....
        /*0558*/ 	.word	0x00003d90
        /*055c*/ 	.word	0x000000ff
        /*0560*/ 	.word	0x00019c50
        /*0564*/ 	.short	0x010a
        /*0566*/ 	.byte	0x0b
	.zero		1


	//   ....[30]....
        /*0568*/ 	.word	0x000058f0
        /*056c*/ 	.word	0x00000003
        /*0570*/ 	.word	0x00000000
        /*0574*/ 	.short	0x0101
        /*0576*/ 	.byte	0x3f
	.zero		1


	//   ....[31]....
        /*0578*/ 	.word	0x00005b10
        /*057c*/ 	.word	0x000000ff
        /*0580*/ 	.word	0x00000000
        /*0584*/ 	.short	0x0101
        /*0586*/ 	.byte	0x06
	.zero		1


	//   ....[32]....
        /*0588*/ 	.word	0x000060c0
        /*058c*/ 	.word	0x000000ff
        /*0590*/ 	.word	0x00019c30
        /*0594*/ 	.short	0x010a
        /*0596*/ 	.byte	0x06
	.zero		1


	//   ....[33]....
        /*0598*/ 	.word	0x00006100
        /*059c*/ 	.word	0x000000ff
        /*05a0*/ 	.word	0x00019c30
        /*05a4*/ 	.short	0x010a
        /*05a6*/ 	.byte	0x06
	.zero		1


	//   ....[34]....
        /*05a8*/ 	.word	0x00006260
        /*05ac*/ 	.word	0x000000ff
        /*05b0*/ 	.word	0x00019c50
        /*05b4*/ 	.short	0x010a
        /*05b6*/ 	.byte	0x0b
	.zero		1


	//   ....[35]....
        /*05b8*/ 	.word	0x000062a0
        /*05bc*/ 	.word	0x000000ff
        /*05c0*/ 	.word	0x00019c50
        /*05c4*/ 	.short	0x010a
        /*05c6*/ 	.byte	0x0b
	.zero		1


	//   ....[36]....
        /*05c8*/ 	.word	0x00007410
        /*05cc*/ 	.word	0x00000003
        /*05d0*/ 	.word	0x00000000
        /*05d4*/ 	.short	0x0101
        /*05d6*/ 	.byte	0x3f
	.zero		1


	//   ....[37]....
        /*05d8*/ 	.word	0x000076c0
        /*05dc*/ 	.word	0x000000ff
        /*05e0*/ 	.word	0x00000000
        /*05e4*/ 	.short	0x0101
        /*05e6*/ 	.byte	0x06
	.zero		1


	//   ....[38]....
        /*05e8*/ 	.word	0x00007bf0
        /*05ec*/ 	.word	0x000000ff
        /*05f0*/ 	.word	0x00019c50
        /*05f4*/ 	.short	0x010a
        /*05f6*/ 	.byte	0x0e
	.zero		1


	//   ....[39]....
        /*05f8*/ 	.word	0x00007c30
        /*05fc*/ 	.word	0x000000ff
        /*0600*/ 	.word	0x00019c50
        /*0604*/ 	.short	0x010a
        /*0606*/ 	.byte	0x0e
	.zero		1


	//   ....[40]....
        /*0608*/ 	.word	0x00008240
        /*060c*/ 	.word	0x000000ff
        /*0610*/ 	.word	0x00000000
        /*0614*/ 	.short	0x0101
        /*0616*/ 	.byte	0x04
	.zero		1


	//   ....[41]....
        /*0618*/ 	.word	0x00009750
        /*061c*/ 	.word	0x00000000
        /*0620*/ 	.word	0x00000000
        /*0624*/ 	.short	0x0101
        /*0626*/ 	.byte	0x3f
	.zero		1


	//   ....[42]....
        /*0628*/ 	.word	0x0000b4f0
        /*062c*/ 	.word	0x00000003
        /*0630*/ 	.word	0x00019c80
        /*0634*/ 	.short	0x010a
        /*0636*/ 	.byte	0x3f
	.zero		1


	//   ....[43]....
        /*0638*/ 	.word	0x0000b750
        /*063c*/ 	.word	0x00000003
        /*0640*/ 	.word	0x00019c40
        /*0644*/ 	.short	0x010a
        /*0646*/ 	.byte	0x3f
	.zero		1


	//   ....[44]....
        /*0648*/ 	.word	0x0000c320
        /*064c*/ 	.word	0x00000010
        /*0650*/ 	.word	0x00019c00
        /*0654*/ 	.short	0x0107
        /*0656*/ 	.byte	0x3f
	.zero		1


	//   ....[45]....
        /*0658*/ 	.word	0x0000c420
        /*065c*/ 	.word	0x00000010
        /*0660*/ 	.word	0x00019c00
        /*0664*/ 	.short	0x0101
        /*0666*/ 	.byte	0x3f
	.zero		1


	//   ....[46]....
        /*0668*/ 	.word	0x0000c440
        /*066c*/ 	.word	0x00000010
        /*0670*/ 	.word	0x00019c20
        /*0674*/ 	.short	0x010a
        /*0676*/ 	.byte	0x3f
	.zero		1


	//   ....[47]....
        /*0678*/ 	.word	0x0000c720
        /*067c*/ 	.word	0x00000006
        /*0680*/ 	.word	0x00019c80
        /*0684*/ 	.short	0x010a
        /*0686*/ 	.byte	0x3f
	.zero		1


	//   ....[48]....
        /*0688*/ 	.word	0x0000cb40
        /*068c*/ 	.word	0x00000006
        /*0690*/ 	.word	0x00019c40
        /*0694*/ 	.short	0x010a
        /*0696*/ 	.byte	0x3f
	.zero		1


	//   ....[49]....
        /*0698*/ 	.word	0x0000cff0
        /*069c*/ 	.word	0x00000003
        /*06a0*/ 	.word	0x00019c70
        /*06a4*/ 	.short	0x010a
        /*06a6*/ 	.byte	0x3f
	.zero		1


	//   ....[50]....
        /*06a8*/ 	.word	0x0000d060
        /*06ac*/ 	.word	0x00000003
        /*06b0*/ 	.word	0x00019c60
        /*06b4*/ 	.short	0x010a
        /*06b6*/ 	.byte	0x3f
	.zero		1


	//   ....[51]....
        /*06b8*/ 	.word	0x0000d4a0
        /*06bc*/ 	.word	0x00000003
        /*06c0*/ 	.word	0x00019c50
        /*06c4*/ 	.short	0x0101
        /*06c6*/ 	.byte	0x3f
	.zero		1


	//   ....[52]....
        /*06c8*/ 	.word	0x0000d510
        /*06cc*/ 	.word	0x00000000
        /*06d0*/ 	.word	0x00000000
        /*06d4*/ 	.short	0x0101
        /*06d6*/ 	.byte	0x3f
	.zero		1


	//   ....[53]....
        /*06d8*/ 	.word	0x0000d720
        /*06dc*/ 	.word	0x00000000
        /*06e0*/ 	.word	0x00019c70
        /*06e4*/ 	.short	0x010a
        /*06e6*/ 	.byte	0x3f
	.zero		1


	//   ....[54]....
        /*06e8*/ 	.word	0x0000d790
        /*06ec*/ 	.word	0x00000000
        /*06f0*/ 	.word	0x00019c60
        /*06f4*/ 	.short	0x010a
        /*06f6*/ 	.byte	0x3f
	.zero		1


	//   ....[55]....
        /*06f8*/ 	.word	0x0000dbd0
        /*06fc*/ 	.word	0x00000000
        /*0700*/ 	.word	0x00019c50
        /*0704*/ 	.short	0x0101
        /*0706*/ 	.byte	0x3f
	.zero		1


	//   ....[56]....
        /*0708*/ 	.word	0x0000dc60
        /*070c*/ 	.word	0x00000002
        /*0710*/ 	.word	0x00000000
        /*0714*/ 	.short	0x0101
        /*0716*/ 	.byte	0x3f
	.zero		1


	//   ....[57]....
        /*0718*/ 	.word	0x0000dea0
        /*071c*/ 	.word	0x00000007
        /*0720*/ 	.word	0x00019c20
        /*0724*/ 	.short	0x010a
        /*0726*/ 	.byte	0x3f
	.zero		1


	//   ....[58]....
        /*0728*/ 	.word	0x0000e040
        /*072c*/ 	.word	0x00000005
        /*0730*/ 	.word	0x00000000
        /*0734*/ 	.short	0x010a
        /*0736*/ 	.byte	0x3f
	.zero		1


	//   ....[59]....
        /*0738*/ 	.word	0x0000e0b0
        /*073c*/ 	.word	0x00000003
        /*0740*/ 	.word	0x00000000
        /*0744*/ 	.short	0x010a
        /*0746*/ 	.byte	0x3f
	.zero		1


	//   ....[60]....
        /*0748*/ 	.word	0x0000e100
        /*074c*/ 	.word	0x00000003
        /*0750*/ 	.word	0x00019c60
        /*0754*/ 	.short	0x010a
        /*0756*/ 	.byte	0x3f
	.zero		1


	//   ....[61]....
        /*0758*/ 	.word	0x0000e150
        /*075c*/ 	.word	0x00000005
        /*0760*/ 	.word	0x00019c60
        /*0764*/ 	.short	0x010a
        /*0766*/ 	.byte	0x3f
	.zero		1


	//   ....[62]....
        /*0768*/ 	.word	0x0000e190
        /*076c*/ 	.word	0x00000003
        /*0770*/ 	.word	0x00019c80
        /*0774*/ 	.short	0x010a
        /*0776*/ 	.byte	0x3f
	.zero		1


	//   ....[63]....
        /*0778*/ 	.word	0x0000e1b0
        /*077c*/ 	.word	0x00000005
        /*0780*/ 	.word	0x00019c80
        /*0784*/ 	.short	0x010a
        /*0786*/ 	.byte	0x3f
	.zero		1


	//   ....[64]....
        /*0788*/ 	.word	0x0000e220
        /*078c*/ 	.word	0x00000003
        /*0790*/ 	.word	0x00019c00
        /*0794*/ 	.short	0x010a
        /*0796*/ 	.byte	0x3f
	.zero		1


	//   ....[65]....
        /*0798*/ 	.word	0x0000e270
        /*079c*/ 	.word	0x00000003
        /*07a0*/ 	.word	0x00019c30
        /*07a4*/ 	.short	0x010a
        /*07a6*/ 	.byte	0x3f
	.zero		1


	//   ....[66]....
        /*07a8*/ 	.word	0x0000e2d0
        /*07ac*/ 	.word	0x00000007
        /*07b0*/ 	.word	0x00019c30
        /*07b4*/ 	.short	0x010a
        /*07b6*/ 	.byte	0x3f
	.zero		1


	//   ....[67]....
        /*07b8*/ 	.word	0x0000e330
        /*07bc*/ 	.word	0x00000007
        /*07c0*/ 	.word	0x00019c50
        /*07c4*/ 	.short	0x010a
        /*07c6*/ 	.byte	0x3f
	.zero		1


	//   ....[68]....
        /*07c8*/ 	.word	0x0000e390
        /*07cc*/ 	.word	0x00000009
        /*07d0*/ 	.word	0x00019c30
        /*07d4*/ 	.short	0x010a
        /*07d6*/ 	.byte	0x3f
	.zero		1


	//   ....[69]....
        /*07d8*/ 	.word	0x0000e3f0
        /*07dc*/ 	.word	0x00000009
        /*07e0*/ 	.word	0x00019c50
        /*07e4*/ 	.short	0x010a
        /*07e6*/ 	.byte	0x3f
	.zero		1


	//   ....[70]....
        /*07e8*/ 	.word	0x0000e450
        /*07ec*/ 	.word	0x00000006
        /*07f0*/ 	.word	0x00019c50
        /*07f4*/ 	.short	0x010a
        /*07f6*/ 	.byte	0x3f
	.zero		1


	//   ....[71]....
        /*07f8*/ 	.word	0x0000e5a0
        /*07fc*/ 	.word	0x00000003
        /*0800*/ 	.word	0x00019c80
        /*0804*/ 	.short	0x010a
        /*0806*/ 	.byte	0x3f
	.zero		1


	//   ....[72]....
        /*0808*/ 	.word	0x0000e5f0
        /*080c*/ 	.word	0x00000003
        /*0810*/ 	.word	0x00019c40
        /*0814*/ 	.short	0x010a
        /*0816*/ 	.byte	0x3f
	.zero		1


	//   ....[73]....
        /*0818*/ 	.word	0x0000ea30
        /*081c*/ 	.word	0x00000010
        /*0820*/ 	.word	0x00019c20
        /*0824*/ 	.short	0x010a
        /*0826*/ 	.byte	0x3f
	.zero		1


	//   ....[74]....
        /*0828*/ 	.word	0x0000ea80
        /*082c*/ 	.word	0x00000006
        /*0830*/ 	.word	0x00019c80
        /*0834*/ 	.short	0x010a
        /*0836*/ 	.byte	0x3f
	.zero		1


	//   ....[75]....
        /*0838*/ 	.word	0x0000ead0
        /*083c*/ 	.word	0x00000006
        /*0840*/ 	.word	0x00019c40
        /*0844*/ 	.short	0x010a
        /*0846*/ 	.byte	0x3f
	.zero		1


	//   ....[76]....
        /*0848*/ 	.word	0x0000eb20
        /*084c*/ 	.word	0x00000003
        /*0850*/ 	.word	0x00019c70
        /*0854*/ 	.short	0x010a
        /*0856*/ 	.byte	0x3f
	.zero		1


	//   ....[77]....
        /*0858*/ 	.word	0x0000eb70
        /*085c*/ 	.word	0x00000003
        /*0860*/ 	.word	0x00019c60
        /*0864*/ 	.short	0x010a
        /*0866*/ 	.byte	0x3f
	.zero		1


	//   ....[78]....
        /*0868*/ 	.word	0x0000ebc0
        /*086c*/ 	.word	0x00000000
        /*0870*/ 	.word	0x00019c70
        /*0874*/ 	.short	0x010a
        /*0876*/ 	.byte	0x3f
	.zero		1


	//   ....[79]....
        /*0878*/ 	.word	0x0000ec10
        /*087c*/ 	.word	0x00000000
        /*0880*/ 	.word	0x00019c60
        /*0884*/ 	.short	0x010a
        /*0886*/ 	.byte	0x3f
	.zero		1


	//   ....[80]....
        /*0888*/ 	.word	0x0000ec60
        /*088c*/ 	.word	0x00000007
        /*0890*/ 	.word	0x00019c20
        /*0894*/ 	.short	0x010a
        /*0896*/ 	.byte	0x3f
	.zero		1


	//   ....[81]....
        /*0898*/ 	.word	0x0000ee00
        /*089c*/ 	.word	0x00000005
        /*08a0*/ 	.word	0x00000000
        /*08a4*/ 	.short	0x010a
        /*08a6*/ 	.byte	0x3f
	.zero		1


	//   ....[82]....
        /*08a8*/ 	.word	0x0000ee50
        /*08ac*/ 	.word	0x00000003
        /*08b0*/ 	.word	0x00000000
        /*08b4*/ 	.short	0x010a
        /*08b6*/ 	.byte	0x3f
	.zero		1


	//   ....[83]....
        /*08b8*/ 	.word	0x0000eea0
        /*08bc*/ 	.word	0x00000003
        /*08c0*/ 	.word	0x00019c60
        /*08c4*/ 	.short	0x010a
        /*08c6*/ 	.byte	0x3f
	.zero		1


	//   ....[84]....
        /*08c8*/ 	.word	0x0000eef0
        /*08cc*/ 	.word	0x00000005
        /*08d0*/ 	.word	0x00019c60
        /*08d4*/ 	.short	0x010a
        /*08d6*/ 	.byte	0x3f
	.zero		1


	//   ....[85]....
        /*08d8*/ 	.word	0x0000ef40
        /*08dc*/ 	.word	0x00000003
        /*08e0*/ 	.word	0x00019c80
        /*08e4*/ 	.short	0x010a
        /*08e6*/ 	.byte	0x3f
	.zero		1


	//----- nvinfo : EIATTR_NUM_MBARRIERS
	.align		4
.L_1343:
        /*08e8*/ 	.byte	0x03, 0x38
        /*08ea*/ 	.short	0x0016


	//----- nvinfo : EIATTR_EXIT_INSTR_OFFSETS
	.align		4
        /*08ec*/ 	.byte	0x04, 0x1c
        /*08ee*/ 	.short	(.L_1345 - .L_1344)


	//   ....[0]....
.L_1344:
        /*08f0*/ 	.word	0x00000a00


	//   ....[1]....
        /*08f4*/ 	.word	0x0000a1d0


	//   ....[2]....
        /*08f8*/ 	.word	0x0000e200


	//----- nvinfo : EIATTR_MAX_THREADS
	.align		4
.L_1345:
        /*08fc*/ 	.byte	0x04, 0x05
        /*08fe*/ 	.short	(.L_1347 - .L_1346)
.L_1346:
        /*0900*/ 	.word	0x00000200
        /*0904*/ 	.word	0x00000001
        /*0908*/ 	.word	0x00000001


	//----- nvinfo : EIATTR_CRS_STACK_SIZE
	.align		4
.L_1347:
        /*090c*/ 	.byte	0x04, 0x1e
        /*090e*/ 	.short	(.L_1349 - .L_1348)
.L_1348:
        /*0910*/ 	.word	0x00000000


	//----- nvinfo : EIATTR_CBANK_PARAM_SIZE
	.align		4
.L_1349:
        /*0914*/ 	.byte	0x03, 0x19
        /*0916*/ 	.short	0x0af0


	//----- nvinfo : EIATTR_PARAM_CBANK
	.align		4
        /*0918*/ 	.byte	0x04, 0x0a
        /*091a*/ 	.short	(.L_1351 - .L_1350)
	.align		4
.L_1350:
        /*091c*/ 	.word	index@(.nv.constant0._ZN7cutlass13device_kernelIN5flash11enable_sm90INS1_16FlashAttnFwdSm90INS1_25CollectiveMainloopFwdSm90ILi2EN4cute5tupleIJNS5_1CILi1EEES8_S8_EEENS6_IJNS7_ILi192EEENS7_ILi128EEENS7_ILi96EEEEEELi96ENS_12float_e4m3_tEfNS_4arch4Sm90ELb1ELb0ELb0ELb0ELb0ELb0ELb0ELb1ELb1ELb1ELb0ELb0EEENS1_21CollectiveEpilogueFwdINS6_IJSA_SC_SB_EEES9_NS_10bfloat16_tESG_Li384ELb0ELb1ELb0ELb1EEENS1_30DynamicPersistentTileSchedulerILi384ELi128ELb0ELb1ELb1EEEEEEEEEvNT_6ParamsE)
        /*0920*/ 	.short	0x0210
        /*0922*/ 	.short	0x0af0


	//----- nvinfo : EIATTR_SW_WAR
	.align		4
.L_1351:
        /*0924*/ 	.byte	0x04, 0x36
        /*0926*/ 	.short	(.L_1353 - .L_1352)
.L_1352:
        /*0928*/ 	.word	0x00000008
.L_1353:


//--------------------- .nv.info._ZN7cutlass13device_kernelIN5flash11enable_sm90INS1_16FlashAttnFwdSm90INS1_25CollectiveMainloopFwdSm90ILi2EN4cute5tupleIJNS5_1CILi1EEES8_S8_EEENS6_IJNS7_ILi192EEENS7_ILi128EEENS7_ILi96EEEEEELi96ENS_12float_e4m3_tEfNS_4arch4Sm90ELb1ELb0ELb0ELb1ELb0ELb0ELb0ELb1ELb1ELb1ELb0ELb0EEENS1_21CollectiveEpilogueFwdINS6_IJSA_SC_SB_EEES9_NS_10bfloat16_tESG_Li384ELb1ELb1ELb0ELb1EEENS1_36VarlenDynamicPersistentTileSchedulerILi192ELi128ELi384ELi128ELb0ELb1ELb1ELb1ELb1ELb1EEEEEEEEEvNT_6ParamsE --------------------------
	.section	.nv.info._ZN7cutlass13device_kernelIN5flash11enable_sm90INS1_16FlashAttnFwdSm90INS1_25CollectiveMainloopFwdSm90ILi2EN4cute5tupleIJNS5_1CILi1EEES8_S8_EEENS6_IJNS7_ILi192EEENS7_ILi128EEENS7_ILi96EEEEEELi96ENS_12float_e4m3_tEfNS_4arch4Sm90ELb1ELb0ELb0ELb1ELb0ELb0ELb0ELb1ELb1ELb1ELb0ELb0EEENS1_21CollectiveEpilogueFwdINS6_IJSA_SC_SB_EEES9_NS_10bfloat16_tESG_Li384ELb1ELb1ELb0ELb1EEENS1_36VarlenDynamicPersistentTileSchedulerILi192ELi128ELi384ELi128ELb0ELb1ELb1ELb1ELb1ELb1EEEEEEEEEvNT_6ParamsE,"",@"SHT_CUDA_INFO"
	.sectionflags	@""
	.align	4


	//----- nvinfo : EIATTR_CUDA_API_VERSION
	.align		4
        /*0000*/ 	.byte	0x04, 0x37
        /*0002*/ 	.short	(.L_1355 - .L_1354)
.L_1354:
        /*0004*/ 	.word	0x00000082


	//----- nvinfo : EIATTR_KPARAM_INFO
	.align		4
.L_1355:
        /*0008*/ 	.byte	0x04, 0x17
        /*000a*/ 	.short	(.L_1357 - .L_1356)
.L_1356:
        /*000c*/ 	.word	0x00000000
        /*0010*/ 	.short	0x0000
        /*0012*/ 	.short	0x0070
        /*0014*/ 	.byte	0x00, 0xf0, 0x01, 0x2a


	//----- nvinfo : EIATTR_SPARSE_MMA_MASK
	.align		4
.L_1357:
        /*0018*/ 	.byte	0x03, 0x50
        /*001a*/ 	.short	0x0000


	//----- nvinfo : EIATTR_MAXREG_COUNT
	.align		4
        /*001c*/ 	.byte	0x03, 0x1b
        /*001e*/ 	.short	0x0080


	//----- nvinfo : EIATTR_NUM_BARRIERS
	.align		4
        /*0020*/ 	.byte	0x02, 0x4c
        /*0022*/ 	.byte	0x09
	.zero		1


	//----- nvinfo : EIATTR_EXTERNS
	.align		4
        /*0024*/ 	.byte	0x04, 0x0f
        /*0026*/ 	.short	(.L_1359 - .L_1358)


	//   ....[0]....
	.align		4
.L_1358:
        /*0028*/ 	.word	index@(__assertfail)


	//----- nvinfo : EIATTR_ANNOTATIONS
	.align		4
.L_1359:
        /*002c*/ 	.byte	0x04, 0x55
        /*002e*/ 	.short	(.L_1361 - .L_1360)


	//   ....[0]....
.L_1360:
        /* <DEDUP_REMOVED lines=20> */


	//----- nvinfo : EIATTR_MERCURY_ISA_VERSION
	.align		4
.L_1361:
        /*0158*/ 	.byte	0x03, 0x5f
        /*015a*/ 	.short	0x0101


	//----- nvinfo : EIATTR_UNUSED_LOAD_BYTE_OFFSET
	.align		4
        /*015c*/ 	.byte	0x04, 0x44
        /*015e*/ 	.short	(.L_1363 - .L_1362)


	//   ....[0]....
.L_1362:
        /*0160*/ 	.word	0x00000a00
        /*0164*/ 	.word	0x0000fff0


	//   ....[1]....
        /*0168*/ 	.word	0x000086a0
        /*016c*/ 	.word	0x0000fff0


	//----- nvinfo : EIATTR_INT_WARP_WIDE_INSTR_OFFSETS
	.align		4
.L_1363:
        /*0170*/ 	.byte	0x04, 0x31
        /*0172*/ 	.short	(.L_1365 - .L_1364)


	//   ....[0]....
.L_1364:
        /*0174*/ 	.word	0x00000130


	//   ....[1]....
        /*0178*/ 	.word	0x00000170


	//   ....[2]....
        /*017c*/ 	.word	0x000001e0


	//   ....[3]....
        /*0180*/ 	.word	0x0000be70


	//   ....[4]....
        /*0184*/ 	.word	0x0000bf00


	//   ....[5]....
        /*0188*/ 	.word	0x0000e920


	//   ....[6]....
        /*018c*/ 	.word	0x0000e9b0


	//----- nvinfo : EIATTR_COOP_GROUP_MASK_REGIDS
	.align		4
.L_1365:
        /*0190*/ 	.byte	0x04, 0x29
        /*0192*/ 	.short	(.L_1367 - .L_1366)


	//   ....[0]....
.L_1366:
        /*0194*/ 	.word	0xffffffff


	//   ....[1]....
        /*0198*/ 	.word	0xffffffff


	//   ....[2]....
        /*019c*/ 	.word	0xffffffff


	//   ....[3]....
        /*01a0*/ 	.word	0xffffffff


	//   ....[4]....
        /*01a4*/ 	.word	0xffffffff


	//   ....[5]....
        /*01a8*/ 	.word	0xffffffff


	//   ....[6]....
        /*01ac*/ 	.word	0xffffffff


	//   ....[7]....
        /*01b0*/ 	.word	0xffffffff


	//   ....[8]....
        /*01b4*/ 	.word	0xffffffff


	//   ....[9]....
        /*01b8*/ 	.word	0xffffffff


	//   ....[10]....
        /*01bc*/ 	.word	0xffffffff


	//   ....[11]....
        /*01c0*/ 	.word	0xffffffff


	//   ....[12]....
        /*01c4*/ 	.word	0xffffffff


	//   ....[13]....
        /*01c8*/ 	.word	0xffffffff


	//   ....[14]....
        /*01cc*/ 	.word	0xffffffff


	//   ....[15]....
        /*01d0*/ 	.word	0xffffffff


	//   ....[16]....
        /*01d4*/ 	.word	0xffffffff


	//   ....[17]....
        /*01d8*/ 	.word	0xffffffff


	//   ....[18]....
        /*01dc*/ 	.word	0xffffffff


	//   ....[19]....
        /*01e0*/ 	.word	0xffffffff


	//   ....[20]....
        /*01e4*/ 	.word	0xffffffff


	//   ....[21]....
        /*01e8*/ 	.word	0xffffffff


	//   ....[22]....
        /*01ec*/ 	.word	0xffffffff


	//   ....[23]....
        /*01f0*/ 	.word	0xffffffff


	//   ....[24]....
        /*01f4*/ 	.word	0xffffffff


	//   ....[25]....
        /*01f8*/ 	.word	0xffffffff


	//   ....[26]....
        /*01fc*/ 	.word	0xffffffff


	//   ....[27]....
        /*0200*/ 	.word	0xffffffff


	//   ....[28]....
        /*0204*/ 	.word	0xffffffff


	//   ....[29]....
        /*0208*/ 	.word	0xffffffff


	//   ....[30]....
        /*020c*/ 	.word	0xffffffff


	//   ....[31]....
        /*0210*/ 	.word	0xffffffff


	//   ....[32]....
        /*0214*/ 	.word	0xffffffff


	//   ....[33]....
        /*0218*/ 	.word	0xffffffff


	//   ....[34]....
        /*021c*/ 	.word	0xffffffff


	//   ....[35]....
        /*0220*/ 	.word	0xffffffff


	//   ....[36]....
        /*0224*/ 	.word	0xffffffff


	//   ....[37]....
        /*0228*/ 	.word	0xffffffff


	//   ....[38]....
        /*022c*/ 	.word	0xffffffff


	//   ....[39]....
        /*0230*/ 	.word	0xffffffff


	//   ....[40]....
        /*0234*/ 	.word	0xffffffff


	//   ....[41]....
        /*0238*/ 	.word	0xffffffff


	//   ....[42]....
        /*023c*/ 	.word	0xffffffff


	//   ....[43]....
        /*0240*/ 	.word	0xffffffff


	//   ....[44]....
        /*0244*/ 	.word	0xffffffff


	//   ....[45]....
        /*0248*/ 	.word	0xffffffff


	//   ....[46]....
        /*024c*/ 	.word	0xffffffff


	//   ....[47]....
        /*0250*/ 	.word	0xffffffff


	//   ....[48]....
        /*0254*/ 	.word	0xffffffff


	//   ....[49]....
        /*0258*/ 	.word	0xffffffff


	//   ....[50]....
        /*025c*/ 	.word	0xffffffff


	//   ....[51]....
        /*0260*/ 	.word	0xffffffff


	//   ....[52]....
        /*0264*/ 	.word	0xffffffff


	//   ....[53]....
        /*0268*/ 	.word	0xffffffff


	//   ....[54]....
        /*026c*/ 	.word	0xffffffff


	//   ....[55]....
        /*0270*/ 	.word	0xffffffff


	//   ....[56]....
        /*0274*/ 	.word	0xffffffff


	//   ....[57]....
        /*0278*/ 	.word	0xffffffff


	//   ....[58]....
        /*027c*/ 	.word	0xffffffff


	//   ....[59]....
        /*0280*/ 	.word	0xffffffff


	//   ....[60]....
        /*0284*/ 	.word	0xffffffff


	//   ....[61]....
        /*0288*/ 	.word	0xffffffff


	//   ....[62]....
        /*028c*/ 	.word	0xffffffff


	//   ....[63]....
        /*0290*/ 	.word	0xffffffff


	//   ....[64]....
        /*0294*/ 	.word	0xffffffff


	//   ....[65]....
        /*0298*/ 	.word	0xffffffff


	//   ....[66]....
        /*029c*/ 	.word	0xffffffff


	//   ....[67]....
        /*02a0*/ 	.word	0xffffffff


	//   ....[68]....
        /*02a4*/ 	.word	0xffffffff


	//   ....[69]....
        /*02a8*/ 	.word	0xffffffff


	//   ....[70]....
        /*02ac*/ 	.word	0xffffffff


	//   ....[71]....
        /*02b0*/ 	.word	0xffffffff


	//   ....[72]....
        /*02b4*/ 	.word	0xffffffff


	//   ....[73]....
        /*02b8*/ 	.word	0xffffffff


	//   ....[74]....
        /*02bc*/ 	.word	0xffffffff


	//   ....[75]....
        /*02c0*/ 	.word	0xffffffff


	//   ....[76]....
        /*02c4*/ 	.word	0xffffffff


	//   ....[77]....
        /*02c8*/ 	.word	0xffffffff


	//   ....[78]....
        /*02cc*/ 	.word	0xffffffff


	//   ....[79]....
        /*02d0*/ 	.word	0xffffffff


	//   ....[80]....
        /*02d4*/ 	.word	0xffffffff


	//   ....[81]....
        /*02d8*/ 	.word	0xffffffff


	//   ....[82]....
        /*02dc*/ 	.word	0xffffffff


	//   ....[83]....
        /*02e0*/ 	.word	0xffffffff


	//   ....[84]....
        /*02e4*/ 	.word	0xffffffff


	//   ....[85]....
        /*02e8*/ 	.word	0xffffffff


	//   ....[86]....
        /*02ec*/ 	.word	0xffffffff


	//   ....[87]....
        /*02f0*/ 	.word	0xffffffff


	//   ....[88]....
        /*02f4*/ 	.word	0xffffffff


	//   ....[89]....
        /*02f8*/ 	.word	0xffffffff


	//   ....[90]....
        /*02fc*/ 	.word	0xffffffff


	//   ....[91]....
        /*0300*/ 	.word	0xffffffff


	//   ....[92]....
        /*0304*/ 	.word	0xffffffff


	//   ....[93]....
        /*0308*/ 	.word	0xffffffff


	//   ....[94]....
        /*030c*/ 	.word	0xffffffff


	//   ....[95]....
        /*0310*/ 	.word	0xffffffff


	//   ....[96]....
        /*0314*/ 	.word	0xffffffff


	//   ....[97]....
        /*0318*/ 	.word	0xffffffff


	//   ....[98]....
        /*031c*/ 	.word	0xffffffff


	//   ....[99]....
        /*0320*/ 	.word	0xffffffff


	//   ....[100]....
        /*0324*/ 	.word	0xffffffff


	//   ....[101]....
        /*0328*/ 	.word	0xffffffff


	//   ....[102]....
        /*032c*/ 	.word	0xffffffff


	//   ....[103]....
        /*0330*/ 	.word	0xffffffff


	//   ....[104]....
        /*0334*/ 	.word	0xffffffff


	//   ....[105]....
        /*0338*/ 	.word	0x0500000f


	//   ....[106]....
        /*033c*/ 	.word	0x0500000f


	//   ....[107]....
        /*0340*/ 	.word	0x0500000f


	//   ....[108]....
        /*0344*/ 	.word	0x0500000f


	//   ....[109]....
        /*0348*/ 	.word	0x0500000f


	//   ....[110]....
        /*034c*/ 	.word	0x0500000f


	//   ....[111]....
        /*0350*/ 	.word	0x0500000f


	//   ....[112]....
        /*0354*/ 	.word	0x0500000f


	//----- nvinfo : EIATTR_COOP_GROUP_INSTR_OFFSETS
	.align		4
.L_1367:
        /*0358*/ 	.byte	0x04, 0x28
        /*035a*/ 	.short	(.L_1369 - .L_1368)


	//   ....[0]....
.L_1368:
        /*035c*/ 	.word	0x00000060


	//   ....[1]....
        /*0360*/ 	.word	0x00000140


	//   ....[2]....
        /*0364*/ 	.word	0x00000190


	//   ....[3]....
        /*0368*/ 	.word	0x000003c0


	//   ....[4]....
        /*036c*/ 	.word	0x00000520


	//   ....[5]....
        /*0370*/ 	.word	0x00000640


	//   ....[6]....
        /*0374*/ 	.word	0x000007a0


	//   ....[7]....
        /*0378*/ 	.word	0x00001840


	//   ....[8]....
        /*037c*/ 	.word	0x00001f00


	//   ....[9]....
        /*0380*/ 	.word	0x00002660


	//   ....[10]....
        /*0384*/ 	.word	0x00002690


	//   ....[11]....
        /*0388*/ 	.word	0x00002710


	//   ....[12]....
        /*038c*/ 	.word	0x00003080


	//   ....[13]....
        /*0390*/ 	.word	0x00003130


	//   ....[14]....
        /*0394*/ 	.word	0x00004030


	//   ....[15]....
        /*0398*/ 	.word	0x00004720


	//   ....[16]....
        /*039c*/ 	.word	0x00004750


	//   ....[17]....
        /*03a0*/ 	.word	0x00004760


	//   ....[18]....
        /*03a4*/ 	.word	0x00005160


	//   ....[19]....
        /*03a8*/ 	.word	0x000051d0


	//   ....[20]....
        /*03ac*/ 	.word	0x000068d0


	//   ....[21]....
        /*03b0*/ 	.word	0x00006900


	//   ....[22]....
        /*03b4*/ 	.word	0x00006960


	//   ....[23]....
        /*03b8*/ 	.word	0x00006970


	//   ....[24]....
        /*03bc*/ 	.word	0x00008000


	//   ....[25]....
        /*03c0*/ 	.word	0x00008020


	//   ....[26]....
        /*03c4*/ 	.word	0x00008090


	//   ....[27]....
        /*03c8*/ 	.word	0x000080a0


	//   ....[28]....
        /*03cc*/ 	.word	0x00008d40


	//   ....[29]....
        /*03d0*/ 	.word	0x00008d50


	//   ....[30]....
        /*03d4*/ 	.word	0x00008d60


	//   ....[31]....
        /*03d8*/ 	.word	0x00008d70


	//   ....[32]....
        /*03dc*/ 	.word	0x00008d80


	//   ....[33]....
        /*03e0*/ 	.word	0x00008d90


	//   ....[34]....
        /*03e4*/ 	.word	0x00008da0


	//   ....[35]....
        /*03e8*/ 	.word	0x00008db0


	//   ....[36]....
        /*03ec*/ 	.word	0x00008de0


	//   ....[37]....
        /*03f0*/ 	.word	0x00008df0


	//   ....[38]....
        /*03f4*/ 	.word	0x00008e20


	//   ....[39]....
        /*03f8*/ 	.word	0x00008e50


	//   ....[40]....
        /*03fc*/ 	.word	0x00008e90


	//   ....[41]....
        /*0400*/ 	.word	0x00008eb0


	//   ....[42]....
        /*0404*/ 	.word	0x00008ee0


	//   ....[43]....
        /*0408*/ 	.word	0x00008ef0


	//   ....[44]....
        /*040c*/ 	.word	0x00008f20


	//   ....[45]....
        /*0410*/ 	.word	0x00008f30


	//   ....[46]....
        /*0414*/ 	.word	0x00008f40


	//   ....[47]....
        /*0418*/ 	.word	0x00008f70


	//   ....[48]....
        /*041c*/ 	.word	0x00008fa0


	//   ....[49]....
        /*0420*/ 	.word	0x00008fb0


	//   ....[50]....
        /*0424*/ 	.word	0x00008fc0


	//   ....[51]....
        /*0428*/ 	.word	0x00008fe0


	//   ....[52]....
        /*042c*/ 	.word	0x00009560


	//   ....[53]....
        /*0430*/ 	.word	0x000095a0


	//   ....[54]....
        /*0434*/ 	.word	0x000095d0


	//   ....[55]....
        /*0438*/ 	.word	0x00009610


	//   ....[56]....
        /*043c*/ 	.word	0x00009ac0


	//   ....[57]....
        /*0440*/ 	.word	0x00009af0


	//   ....[58]....
        /*0444*/ 	.word	0x00009c00


	//   ....[59]....
        /*0448*/ 	.word	0x00009c20


	//   ....[60]....
        /*044c*/ 	.word	0x0000a530


	//   ....[61]....
        /*0450*/ 	.word	0x0000a540


	//   ....[62]....
        /*0454*/ 	.word	0x0000a640


	//   ....[63]....
        /*0458*/ 	.word	0x0000a660


	//   ....[64]....
        /*045c*/ 	.word	0x0000a7d0


	//   ....[65]....
        /*0460*/ 	.word	0x0000a9b0


	//   ....[66]....
        /*0464*/ 	.word	0x0000a9e0


	//   ....[67]....
        /*0468*/ 	.word	0x0000aa10


	//   ....[68]....
        /*046c*/ 	.word	0x0000aa60


	//   ....[69]....
        /*0470*/ 	.word	0x0000aa90


	//   ....[70]....
        /*0474*/ 	.word	0x0000aad0


	//   ....[71]....
        /*0478*/ 	.word	0x0000ac50


	//   ....[72]....
        /*047c*/ 	.word	0x0000ac80


	//   ....[73]....
        /*0480*/ 	.word	0x0000acb0


	//   ....[74]....
        /*0484*/ 	.word	0x0000ace0


	//   ....[75]....
        /*0488*/ 	.word	0x0000ad10


	//   ....[76]....
        /*048c*/ 	.word	0x0000ad50


	//   ....[77]....
        /*0490*/ 	.word	0x0000ade0


	//   ....[78]....
        /*0494*/ 	.word	0x0000ae70


	//   ....[79]....
        /*0498*/ 	.word	0x0000af20


	//   ....[80]....
        /*049c*/ 	.word	0x0000c5c0


	//   ....[81]....
        /*04a0*/ 	.word	0x0000d410


	//   ....[82]....
        /*04a4*/ 	.word	0x0000d430


	//   ....[83]....
        /*04a8*/ 	.word	0x0000d440


	//   ....[84]....
        /*04ac*/ 	.word	0x0000d460


	//   ....[85]....
        /*04b0*/ 	.word	0x0000d480


	//   ....[86]....
        /*04b4*/ 	.word	0x0000d590


	//   ....[87]....
        /*04b8*/ 	.word	0x0000f200


	//   ....[88]....
        /*04bc*/ 	.word	0x0000f230


	//   ....[89]....
        /*04c0*/ 	.word	0x0000f260


	//   ....[90]....
        /*04c4*/ 	.word	0x0000f2a0


	//   ....[91]....
        /*04c8*/ 	.word	0x0000f2d0


	//   ....[92]....
        /*04cc*/ 	.word	0x0000f2e0


	//   ....[93]....
        /*04d0*/ 	.word	0x0000f310


	//   ....[94]....
        /*04d4*/ 	.word	0x0000f320


	//   ....[95]....
        /*04d8*/ 	.word	0x0000f460


	//   ....[96]....
        /*04dc*/ 	.word	0x0000f490


	//   ....[97]....
        /*04e0*/ 	.word	0x0000f4c0


	//   ....[98]....
        /*04e4*/ 	.word	0x0000f4f0


	//   ....[99]....
        /*04e8*/ 	.word	0x0000f520


	//   ....[100]....
        /*04ec*/ 	.word	0x0000f560


	//   ....[101]....
        /*04f0*/ 	.word	0x0000f5f0


	//   ....[102]....
        /*04f4*/ 	.word	0x0000f680


	//   ....[103]....
        /*04f8*/ 	.word	0x0000f6f0


	//   ....[104]....
        /*04fc*/ 	.word	0x0000fd80


	//   ....[105]....
        /*0500*/ 	.word	0x00010350


	//   ....[106]....
        /*0504*/ 	.word	0x00010550


	//   ....[107]....
        /*0508*/ 	.word	0x000105a0


	//   ....[108]....
        /*050c*/ 	.word	0x00010600


	//   ....[109]....
        /*0510*/ 	.word	0x000106a0


	//   ....[110]....
        /*0514*/ 	.word	0x00010760


	//   ....[111]....
        /*0518*/ 	.word	0x000107e0


	//   ....[112]....
        /*051c*/ 	.word	0x00010bb0


	//----- nvinfo : EIATTR_REG_RECONFIG
	.align		4
.L_1369:
        /*0520*/ 	.byte	0x01, 0x54
	.zero		2


	//----- nvinfo : EIATTR_SYSCALL_OFFSETS
	.align		4
        /*0524*/ 	.byte	0x04, 0x46
        /*0526*/ 	.short	(.L_1371 - .L_1370)


	//   ....[0]....
.L_1370:
        /*0528*/ 	.word	0x00001a20


	//   ....[1]....
        /*052c*/ 	.word	0x0000c070


	//   ....[2]....
        /*0530*/ 	.word	0x0000c1d0


	//   ....[3]....
        /*0534*/ 	.word	0x0000c320


	//   ....[4]....
        /*0538*/ 	.word	0x0000c460


	//   ....[5]....
        /*053c*/ 	.word	0x0000cef0


	//----- nvinfo : EIATTR_MBARRIER_INSTR_OFFSETS
	.align		4
.L_1371:
        /*0540*/ 	.byte	0x04, 0x39
        /*0542*/ 	.short	(.L_1373 - .L_1372)


	//   ....[0]....
.L_1372:
        /*0544*/ 	.word	0x00000270
        /*0548*/ 	.word	0x000000ff
        /*054c*/ 	.word	0x00019c00
        /*0550*/ 	.short	0x0100
        /*0552*/ 	.byte	0x08
	.zero		1


	//   ....[1]....
        /*0554*/ 	.word	0x00000280
        /*0558*/ 	.word	0x000000ff
        /*055c*/ 	.word	0x00019c20
        /*0560*/ 	.short	0x0100
        /*0562*/ 	.byte	0x08
	.zero		1


	//   ....[2]....
        /*0564*/ 	.word	0x00000370
        /*0568*/ 	.word	0x000000ff
        /*056c*/ 	.word	0x00019c30
        /*0570*/ 	.short	0x0100
        /*0572*/ 	.byte	0x08
	.zero		1


	//   ....[3]....
        /*0574*/ 	.word	0x00000380
        /*0578*/ 	.word	0x000000ff
        /*057c*/ 	.word	0x00019c40
        /*0580*/ 	.short	0x0100
        /*0582*/ 	.byte	0x08
	.zero		1


	//   ....[4]....
        /*0584*/ 	.word	0x00000390
        /*0588*/ 	.word	0x000000ff
        /*058c*/ 	.word	0x00019c38
        /*0590*/ 	.short	0x0100
        /*0592*/ 	.byte	0x08
	.zero		1


	//   ....[5]....
        /*0594*/ 	.word	0x000003a0
        /*0598*/ 	.word	0x000000ff
        /*059c*/ 	.word	0x00019c48
        /*05a0*/ 	.short	0x0100
        /*05a2*/ 	.byte	0x08
	.zero		1


	//   ....[6]....
        /*05a4*/ 	.word	0x000004d0
        /*05a8*/ 	.word	0x000000ff
        /*05ac*/ 	.word	0x00019c50
        /*05b0*/ 	.short	0x0100
        /*05b2*/ 	.byte	0x08
	.zero		1


	//   ....[7]....
        /*05b4*/ 	.word	0x000004e0
        /*05b8*/ 	.word	0x000000ff
        /*05bc*/ 	.word	0x00019c60
        /*05c0*/ 	.short	0x0100
        /*05c2*/ 	.byte	0x08
	.zero		1


	//   ....[8]....
        /*05c4*/ 	.word	0x000004f0
        /*05c8*/ 	.word	0x000000ff
        /*05cc*/ 	.word	0x00019c58
        /*05d0*/ 	.short	0x0100
        /*05d2*/ 	.byte	0x08
	.zero		1


	//   ....[9]....
        /*05d4*/ 	.word	0x00000500
        /*05d8*/ 	.word	0x000000ff
        /*05dc*/ 	.word	0x00019c68
        /*05e0*/ 	.short	0x0100
        /*05e2*/ 	.byte	0x08
	.zero		1


	//   ....[10]....
        /*05e4*/ 	.word	0x000005f0
        /*05e8*/ 	.word	0x000000ff
        /*05ec*/ 	.word	0x00019c70
        /*05f0*/ 	.short	0x0100
        /*05f2*/ 	.byte	0x06
	.zero		1


	//   ....[11]....
        /*05f4*/ 	.word	0x00000600
        /*05f8*/ 	.word	0x000000ff
        /*05fc*/ 	.word	0x00019c80
        /*0600*/ 	.short	0x0100
        /*0602*/ 	.byte	0x06
	.zero		1


	//   ....[12]....
        /*0604*/ 	.word	0x00000610
        /*0608*/ 	.word	0x000000ff
        /*060c*/ 	.word	0x00019c78
        /*0610*/ 	.short	0x0100
        /*0612*/ 	.byte	0x06
	.zero		1


	//   ....[13]....
        /*0614*/ 	.word	0x00000620
        /*0618*/ 	.word	0x000000ff
        /*061c*/ 	.word	0x00019c88
        /*0620*/ 	.short	0x0100
        /*0622*/ 	.byte	0x06
	.zero		1


	//   ....[14]....
        /*0624*/ 	.word	0x00000750
        /*0628*/ 	.word	0x000000ff
        /*062c*/ 	.word	0x00019c90
        /*0630*/ 	.short	0x0100
        /*0632*/ 	.byte	0x08
	.zero		1


	//   ....[15]....
        /*0634*/ 	.word	0x00000760
        /*0638*/ 	.word	0x000000ff
        /*063c*/ 	.word	0x00019ca0
        /*0640*/ 	.short	0x0100
        /*0642*/ 	.byte	0x08
	.zero		1


	//   ....[16]....
        /*0644*/ 	.word	0x00000770
        /*0648*/ 	.word	0x000000ff
        /*064c*/ 	.word	0x00019c98
        /*0650*/ 	.short	0x0100
        /*0652*/ 	.byte	0x08
	.zero		1


	//   ....[17]....
        /*0654*/ 	.word	0x00000780
        /*0658*/ 	.word	0x000000ff
        /*065c*/ 	.word	0x00019ca8
        /*0660*/ 	.short	0x0100
        /*0662*/ 	.byte	0x08
	.zero		1


	//   ....[18]....
        /*0664*/ 	.word	0x000008b0
        /*0668*/ 	.word	0x000000ff
        /*066c*/ 	.word	0x00019cb0
        /*0670*/ 	.short	0x0100
        /*0672*/ 	.byte	0x08
	.zero		1


	//   ....[19]....
        /*0674*/ 	.word	0x000008c0
        /*0678*/ 	.word	0x000000ff
        /*067c*/ 	.word	0x00019cc0
        /*0680*/ 	.short	0x0100
        /*0682*/ 	.byte	0x08
	.zero		1


	//   ....[20]....
        /*0684*/ 	.word	0x000008d0
        /*0688*/ 	.word	0x000000ff
        /*068c*/ 	.word	0x00019cb8
        /*0690*/ 	.short	0x0100
        /*0692*/ 	.byte	0x08
	.zero		1


	//   ....[21]....
        /*0694*/ 	.word	0x000008e0
        /*0698*/ 	.word	0x000000ff
        /*069c*/ 	.word	0x00019cc8
        /*06a0*/ 	.short	0x0100
        /*06a2*/ 	.byte	0x08
	.zero		1


	//   ....[22]....
        /*06a4*/ 	.word	0x00001aa0
        /*06a8*/ 	.word	0x000000ff
        /*06ac*/ 	.word	0x00019c00
        /*06b0*/ 	.short	0x010a
        /*06b2*/ 	.byte	0x2f
	.zero		1


	//   ....[23]....
        /*06b4*/ 	.word	0x00001b20
        /*06b8*/ 	.word	0x00000003
        /*06bc*/ 	.word	0x00019c30
        /*06c0*/ 	.short	0x010a
        /*06c2*/ 	.byte	0x3f
	.zero		1


	//   ....[24]....
        /*06c4*/ 	.word	0x00001b80
        /*06c8*/ 	.word	0x00000003
        /*06cc*/ 	.word	0x00019c30
        /*06d0*/ 	.short	0x010a
        /*06d2*/ 	.byte	0x3f
	.zero		1


	//   ....[25]....
        /*06d4*/ 	.word	0x00003530
        /*06d8*/ 	.word	0x00000030
        /*06dc*/ 	.word	0x00000000
        /*06e0*/ 	.short	0x0101
        /*06e2*/ 	.byte	0x3f
	.zero		1


	//   ....[26]....
        /*06e4*/ 	.word	0x00003d00
        /*06e8*/ 	.word	0x000000ff
        /*06ec*/ 	.word	0x00019c30
        /*06f0*/ 	.short	0x010a
        /*06f2*/ 	.byte	0x15
	.zero		1


	//   ....[27]....
        /*06f4*/ 	.word	0x00003d40
        /*06f8*/ 	.word	0x000000ff
        /*06fc*/ 	.word	0x00019c30
        /*0700*/ 	.short	0x010a
        /*0702*/ 	.byte	0x15
	.zero		1


	//   ....[28]....
        /*0704*/ 	.word	0x00003ea0
        /*0708*/ 	.word	0x000000ff
        /*070c*/ 	.word	0x00019c50
        /*0710*/ 	.short	0x010a
        /*0712*/ 	.byte	0x0b
	.zero		1


	//   ....[29]....
        /*0714*/ 	.word	0x00003ee0
        /*0718*/ 	.word	0x000000ff
        /*071c*/ 	.word	0x00019c50
        /*0720*/ 	.short	0x010a
        /*0722*/ 	.byte	0x0b
	.zero		1


	//   ....[30]....
        /*0724*/ 	.word	0x00005a40
        /*0728*/ 	.word	0x00000003
        /*072c*/ 	.word	0x00000000
        /*0730*/ 	.short	0x0101
        /*0732*/ 	.byte	0x3f
	.zero		1


	//   ....[31]....
        /*0734*/ 	.word	0x00005c60
        /*0738*/ 	.word	0x000000ff
        /*073c*/ 	.word	0x00000000
        /*0740*/ 	.short	0x0101
        /*0742*/ 	.byte	0x06
	.zero		1


	//   ....[32]....
        /*0744*/ 	.word	0x00006210
        /*0748*/ 	.word	0x000000ff
        /*074c*/ 	.word	0x00019c30
        /*0750*/ 	.short	0x010a
        /*0752*/ 	.byte	0x06
	.zero		1


	//   ....[33]....
        /*0754*/ 	.word	0x00006250
        /*0758*/ 	.word	0x000000ff
        /*075c*/ 	.word	0x00019c30
        /*0760*/ 	.short	0x010a
        /*0762*/ 	.byte	0x06
	.zero		1


	//   ....[34]....
        /*0764*/ 	.word	0x000063b0
        /*0768*/ 	.word	0x000000ff
        /*076c*/ 	.word	0x00019c50
        /*0770*/ 	.short	0x010a
        /*0772*/ 	.byte	0x0b
	.zero		1


	//   ....[35]....
        /*0774*/ 	.word	0x000063f0
        /*0778*/ 	.word	0x000000ff
        /*077c*/ 	.word	0x00019c50
        /*0780*/ 	.short	0x010a
        /*0782*/ 	.byte	0x0b
	.zero		1


	//   ....[36]....
        /*0784*/ 	.word	0x00007560
        /*0788*/ 	.word	0x00000003
        /*078c*/ 	.word	0x00000000
        /*0790*/ 	.short	0x0101
        /*0792*/ 	.byte	0x3f
	.zero		1


	//   ....[37]....
        /*0794*/ 	.word	0x00007810
        /*0798*/ 	.word	0x000000ff
        /*079c*/ 	.word	0x00000000
        /*07a0*/ 	.short	0x0101
        /*07a2*/ 	.byte	0x06
	.zero		1


	//   ....[38]....
        /*07a4*/ 	.word	0x00007d40
        /*07a8*/ 	.word	0x000000ff
        /*07ac*/ 	.word	0x00019c50
        /*07b0*/ 	.short	0x010a
        /*07b2*/ 	.byte	0x0e
	.zero		1


	//   ....[39]....
        /*07b4*/ 	.word	0x00007d80
        /*07b8*/ 	.word	0x000000ff
        /*07bc*/ 	.word	0x00019c50
        /*07c0*/ 	.short	0x010a
        /*07c2*/ 	.byte	0x0e
	.zero		1


	//   ....[40]....
        /*07c4*/ 	.word	0x00008380
        /*07c8*/ 	.word	0x000000ff
        /*07cc*/ 	.word	0x00000000
        /*07d0*/ 	.short	0x0101
        /*07d2*/ 	.byte	0x04
	.zero		1


	//   ....[41]....
        /*07d4*/ 	.word	0x00009ae0
        /*07d8*/ 	.word	0x00000000
        /*07dc*/ 	.word	0x00000000
        /*07e0*/ 	.short	0x0101
        /*07e2*/ 	.byte	0x3f
	.zero		1


	//   ....[42]....
        /*07e4*/ 	.word	0x0000c7e0
        /*07e8*/ 	.word	0x00000004
        /*07ec*/ 	.word	0x00019c80
        /*07f0*/ 	.short	0x010a
        /*07f2*/ 	.byte	0x3f
	.zero		1


	//   ....[43]....
        /*07f4*/ 	.word	0x0000ca60
        /*07f8*/ 	.word	0x00000004
        /*07fc*/ 	.word	0x00019c40
        /*0800*/ 	.short	0x010a
        /*0802*/ 	.byte	0x3f
	.zero		1


	//   ....[44]....
        /*0804*/ 	.word	0x0000d670
        /*0808*/ 	.word	0x00000010
        /*080c*/ 	.word	0x00019c00
        /*0810*/ 	.short	0x0107
        /*0812*/ 	.byte	0x3f
	.zero		1


	//   ....[45]....
        /*0814*/ 	.word	0x0000d780
        /*0818*/ 	.word	0x00000010
        /*081c*/ 	.word	0x00019c00
        /*0820*/ 	.short	0x0101
        /*0822*/ 	.byte	0x3f
	.zero		1


	//   ....[46]....
        /*0824*/ 	.word	0x0000d7a0
        /*0828*/ 	.word	0x00000010
        /*082c*/ 	.word	0x00019c20
        /*0830*/ 	.short	0x010a
        /*0832*/ 	.byte	0x3f
	.zero		1


	//   ....[47]....
        /*0834*/ 	.word	0x0000da80
        /*0838*/ 	.word	0x00000006
        /*083c*/ 	.word	0x00019c80
        /*0840*/ 	.short	0x010a
        /*0842*/ 	.byte	0x3f
	.zero		1


	//   ....[48]....
        /*0844*/ 	.word	0x0000dea0
        /*0848*/ 	.word	0x00000006
        /*084c*/ 	.word	0x00019c40
        /*0850*/ 	.short	0x010a
        /*0852*/ 	.byte	0x3f
	.zero		1


	//   ....[49]....
        /*0854*/ 	.word	0x0000e350
        /*0858*/ 	.word	0x00000003
        /*085c*/ 	.word	0x00019c70
        /*0860*/ 	.short	0x010a
        /*0862*/ 	.byte	0x3f
	.zero		1


	//   ....[50]....
        /*0864*/ 	.word	0x0000e3c0
        /*0868*/ 	.word	0x00000003
        /*086c*/ 	.word	0x00019c60
        /*0870*/ 	.short	0x010a
        /*0872*/ 	.byte	0x3f
	.zero		1


	//   ....[51]....
        /*0874*/ 	.word	0x0000e800
        /*0878*/ 	.word	0x00000003
        /*087c*/ 	.word	0x00019c50
        /*0880*/ 	.short	0x0101
        /*0882*/ 	.byte	0x3f
	.zero		1


	//   ....[52]....
        /*0884*/ 	.word	0x0000e870
        /*0888*/ 	.word	0x00000000
        /*088c*/ 	.word	0x00000000
        /*0890*/ 	.short	0x0101
        /*0892*/ 	.byte	0x3f
	.zero		1


	//   ....[53]....
        /*0894*/ 	.word	0x0000ea80
        /*0898*/ 	.word	0x00000000
        /*089c*/ 	.word	0x00019c70
        /*08a0*/ 	.short	0x010a
        /*08a2*/ 	.byte	0x3f
	.zero		1


	//   ....[54]....
        /*08a4*/ 	.word	0x0000eaf0
        /*08a8*/ 	.word	0x00000000
        /*08ac*/ 	.word	0x00019c60
        /*08b0*/ 	.short	0x010a
        /*08b2*/ 	.byte	0x3f
	.zero		1


	//   ....[55]....
        /*08b4*/ 	.word	0x0000ef30
        /*08b8*/ 	.word	0x00000000
        /*08bc*/ 	.word	0x00019c50
        /*08c0*/ 	.short	0x0101
        /*08c2*/ 	.byte	0x3f
	.zero		1


	//   ....[56]....
        /*08c4*/ 	.word	0x0000ef80
        /*08c8*/ 	.word	0x00000002
        /*08cc*/ 	.word	0x00000000
        /*08d0*/ 	.short	0x0101
        /*08d2*/ 	.byte	0x3f
	.zero		1


	//   ....[57]....
        /*08d4*/ 	.word	0x0000fd00
        /*08d8*/ 	.word	0x00000007
        /*08dc*/ 	.word	0x00019c20
        /*08e0*/ 	.short	0x010a
        /*08e2*/ 	.byte	0x3f
	.zero		1


	//   ....[58]....
        /*08e4*/ 	.word	0x0000fea0
        /*08e8*/ 	.word	0x00000005
        /*08ec*/ 	.word	0x00000000
        /*08f0*/ 	.short	0x010a
        /*08f2*/ 	.byte	0x3f
	.zero		1


	//   ....[59]....
        /*08f4*/ 	.word	0x0000ff10
        /*08f8*/ 	.word	0x00000003
        /*08fc*/ 	.word	0x00000000
        /*0900*/ 	.short	0x010a
        /*0902*/ 	.byte	0x3f
	.zero		1


	//   ....[60]....
        /*0904*/ 	.word	0x0000ff60
        /*0908*/ 	.word	0x00000003
        /*090c*/ 	.word	0x00019c60
        /*0910*/ 	.short	0x010a
        /*0912*/ 	.byte	0x3f
	.zero		1


	//   ....[61]....
        /*0914*/ 	.word	0x0000ffb0
        /*0918*/ 	.word	0x00000005
        /*091c*/ 	.word	0x00019c60
        /*0920*/ 	.short	0x010a
        /*0922*/ 	.byte	0x3f
	.zero		1


	//   ....[62]....
        /*0924*/ 	.word	0x0000fff0
        /*0928*/ 	.word	0x00000003
        /*092c*/ 	.word	0x00019c80
        /*0930*/ 	.short	0x010a
        /*0932*/ 	.byte	0x3f
	.zero		1


	//   ....[63]....
        /*0934*/ 	.word	0x00010010
        /*0938*/ 	.word	0x00000005
        /*093c*/ 	.word	0x00019c80
        /*0940*/ 	.short	0x010a
        /*0942*/ 	.byte	0x3f
	.zero		1


	//   ....[64]....
        /*0944*/ 	.word	0x00010080
        /*0948*/ 	.word	0x00000003
        /*094c*/ 	.word	0x00019c00
        /*0950*/ 	.short	0x010a
        /*0952*/ 	.byte	0x3f
	.zero		1


	//   ....[65]....
        /*0954*/ 	.word	0x000100d0
        /*0958*/ 	.word	0x00000003
        /*095c*/ 	.word	0x00019c30
        /*0960*/ 	.short	0x010a
        /*0962*/ 	.byte	0x3f
	.zero		1


	//   ....[66]....
        /*0964*/ 	.word	0x00010130
        /*0968*/ 	.word	0x00000007
        /*096c*/ 	.word	0x00019c30
        /*0970*/ 	.short	0x010a
        /*0972*/ 	.byte	0x3f
	.zero		1


	//   ....[67]....
        /*0974*/ 	.word	0x00010190
        /*0978*/ 	.word	0x00000007
        /*097c*/ 	.word	0x00019c50
        /*0980*/ 	.short	0x010a
        /*0982*/ 	.byte	0x3f
	.zero		1


	//   ....[68]....
        /*0984*/ 	.word	0x000101f0
        /*0988*/ 	.word	0x00000009
        /*098c*/ 	.word	0x00019c30
        /*0990*/ 	.short	0x010a
        /*0992*/ 	.byte	0x3f
	.zero		1


	//   ....[69]....
        /*0994*/ 	.word	0x00010250
        /*0998*/ 	.word	0x00000009
        /*099c*/ 	.word	0x00019c50
        /*09a0*/ 	.short	0x010a
        /*09a2*/ 	.byte	0x3f
	.zero		1


	//   ....[70]....
        /*09a4*/ 	.word	0x000102b0
        /*09a8*/ 	.word	0x00000006
        /*09ac*/ 	.word	0x00019c50
        /*09b0*/ 	.short	0x010a
        /*09b2*/ 	.byte	0x3f
	.zero		1


	//   ....[71]....
        /*09b4*/ 	.word	0x00010400
        /*09b8*/ 	.word	0x00000004
        /*09bc*/ 	.word	0x00019c80
        /*09c0*/ 	.short	0x010a
        /*09c2*/ 	.byte	0x3f
	.zero		1


	//   ....[72]....
        /*09c4*/ 	.word	0x00010450
        /*09c8*/ 	.word	0x00000004
        /*09cc*/ 	.word	0x00019c40
        /*09d0*/ 	.short	0x010a
        /*09d2*/ 	.byte	0x3f
	.zero		1


	//   ....[73]....
        /*09d4*/ 	.word	0x000108a0
        /*09d8*/ 	.word	0x00000010
        /*09dc*/ 	.word	0x00019c20
        /*09e0*/ 	.short	0x010a
        /*09e2*/ 	.byte	0x3f
	.zero		1


	//   ....[74]....
        /*09e4*/ 	.word	0x000108f0
        /*09e8*/ 	.word	0x00000006
        /*09ec*/ 	.word	0x00019c80
        /*09f0*/ 	.short	0x010a
        /*09f2*/ 	.byte	0x3f
	.zero		1


	//   ....[75]....
        /*09f4*/ 	.word	0x00010940
        /*09f8*/ 	.word	0x00000006
        /*09fc*/ 	.word	0x00019c40
        /*0a00*/ 	.short	0x010a
        /*0a02*/ 	.byte	0x3f
	.zero		1


	//   ....[76]....
        /*0a04*/ 	.word	0x00010990
        /*0a08*/ 	.word	0x00000003
        /*0a0c*/ 	.word	0x00019c70
        /*0a10*/ 	.short	0x010a
        /*0a12*/ 	.byte	0x3f
	.zero		1


	//   ....[77]....
        /*0a14*/ 	.word	0x000109e0
        /*0a18*/ 	.word	0x00000003
        /*0a1c*/ 	.word	0x00019c60
        /*0a20*/ 	.short	0x010a
        /*0a22*/ 	.byte	0x3f
	.zero		1


	//   ....[78]....
        /*0a24*/ 	.word	0x00010a30
        /*0a28*/ 	.word	0x00000000
        /*0a2c*/ 	.word	0x00019c70
        /*0a30*/ 	.short	0x010a
        /*0a32*/ 	.byte	0x3f
	.zero		1


	//   ....[79]....
        /*0a34*/ 	.word	0x00010a80
        /*0a38*/ 	.word	0x00000000
        /*0a3c*/ 	.word	0x00019c60
        /*0a40*/ 	.short	0x010a
        /*0a42*/ 	.byte	0x3f
	.zero		1


	//   ....[80]....
        /*0a44*/ 	.word	0x00010ad0
        /*0a48*/ 	.word	0x00000007
        /*0a4c*/ 	.word	0x00019c20
        /*0a50*/ 	.short	0x010a
        /*0a52*/ 	.byte	0x3f
	.zero		1


	//   ....[81]....
        /*0a54*/ 	.word	0x00010c70
        /*0a58*/ 	.word	0x00000005
        /*0a5c*/ 	.word	0x00000000
        /*0a60*/ 	.short	0x010a
        /*0a62*/ 	.byte	0x3f
	.zero		1


	//   ....[82]....
        /*0a64*/ 	.word	0x00010cc0
        /*0a68*/ 	.word	0x00000003
        /*0a6c*/ 	.word	0x00000000
        /*0a70*/ 	.short	0x010a
        /*0a72*/ 	.byte	0x3f
	.zero		1


	//   ....[83]....
        /*0a74*/ 	.word	0x00010d10
        /*0a78*/ 	.word	0x00000003
        /*0a7c*/ 	.word	0x00019c60
        /*0a80*/ 	.short	0x010a
        /*0a82*/ 	.byte	0x3f
	.zero		1


	//   ....[84]....
        /*0a84*/ 	.word	0x00010d60
        /*0a88*/ 	.word	0x00000005
        /*0a8c*/ 	.word	0x00019c60
        /*0a90*/ 	.short	0x010a
        /*0a92*/ 	.byte	0x3f
	.zero		1


	//   ....[85]....
        /*0a94*/ 	.word	0x00010db0
        /*0a98*/ 	.word	0x00000003
        /*0a9c*/ 	.word	0x00019c80
        /*0aa0*/ 	.short	0x010a
        /*0aa2*/ 	.byte	0x3f
	.zero		1


	//----- nvinfo : EIATTR_NUM_MBARRIERS
	.align		4
.L_1373:
        /*0aa4*/ 	.byte	0x03, 0x38
        /*0aa6*/ 	.short	0x0016


	//----- nvinfo : EIATTR_EXIT_INSTR_OFFSETS
	.align		4
        /*0aa8*/ 	.byte	0x04, 0x1c
        /*0aaa*/ 	.short	(.L_1375 - .L_1374)


	//   ....[0]....
.L_1374:
        /*0aac*/ 	.word	0x00000a40


	//   ....[1]....
        /*0ab0*/ 	.word	0x0000a780


	//   ....[2]....
        /*0ab4*/ 	.word	0x00010060


	//----- nvinfo : EIATTR_MAX_THREADS
	.align		4
.L_1375:
        /*0ab8*/ 	.byte	0x04, 0x05
        /*0aba*/ 	.short	(.L_1377 - .L_1376)
.L_1376:
        /*0abc*/ 	.word	0x00000200
        /*0ac0*/ 	.word	0x00000001
        /*0ac4*/ 	.word	0x00000001


	//----- nvinfo : EIATTR_CRS_STACK_SIZE
	.align		4
.L_1377:
        /*0ac8*/ 	.byte	0x04, 0x1e
        /*0aca*/ 	.short	(.L_1379 - .L_1378)
.L_1378:
        /*0acc*/ 	.word	0x00000000


	//----- nvinfo : EIATTR_CBANK_PARAM_SIZE
	.align		4
.L_1379:
        /*0ad0*/ 	.byte	0x03, 0x19
        /*0ad2*/ 	.short	0x0af0


	//----- nvinfo : EIATTR_PARAM_CBANK
	.align		4
        /*0ad4*/ 	.byte	0x04, 0x0a
        /*0ad6*/ 	.short	(.L_1381 - .L_1380)
	.align		4
.L_1380:
        /*0ad8*/ 	.word	index@(.nv.constant0._ZN7cutlass13device_kernelIN5flash11enable_sm90INS1_16FlashAttnFwdSm90INS1_25CollectiveMainloopFwdSm90ILi2EN4cute5tupleIJNS5_1CILi1EEES8_S8_EEENS6_IJNS7_ILi192EEENS7_ILi128EEENS7_ILi96EEEEEELi96ENS_12float_e4m3_tEfNS_4arch4Sm90ELb1ELb0ELb0ELb1ELb0ELb0ELb0ELb1ELb1ELb1ELb0ELb0EEENS1_21CollectiveEpilogueFwdINS6_IJSA_SC_SB_EEES9_NS_10bfloat16_tESG_Li384ELb1ELb1ELb0ELb1EEENS1_36VarlenDynamicPersistentTileSchedulerILi192ELi128ELi384ELi128ELb0ELb1ELb1ELb1ELb1ELb1EEEEEEEEEvNT_6ParamsE)
        /*0adc*/ 	.short	0x0210
        /*0ade*/ 	.short	0x0af0


	//----- nvinfo : EIATTR_SW_WAR
	.align		4
.L_1381:
        /*0ae0*/ 	.byte	0x04, 0x36
        /*0ae2*/ 	.short	(.L_1383 - .L_1382)
.L_1382:
        /*0ae4*/ 	.word	0x00000008
.L_1383:


//--------------------- .nv.info._ZN7cutlass13device_kernelIN5flash11enable_sm90INS1_16FlashAttnFwdSm90INS1_25CollectiveMainloopFwdSm90ILi2EN4cute5tupleIJNS5_1CILi1EEES8_S8_EEENS6_IJNS7_ILi192EEENS7_ILi128EEENS7_ILi96EEEEEELi96ENS_12float_e4m3_tEfNS_4arch4Sm90ELb1ELb0ELb0ELb1ELb0ELb1ELb0ELb1ELb1ELb1ELb0ELb0EEENS1_21CollectiveEpilogueFwdINS6_IJSA_SC_SB_EEES9_NS_10bfloat16_tESG_Li384ELb1ELb1ELb0ELb1EEENS1_36VarlenDynamicPersistentTileSchedulerILi192ELi128ELi384ELi128ELb0ELb1ELb1ELb1ELb1ELb1EEEEEEEEEvNT_6ParamsE --------------------------
	.section	.nv.info._ZN7cutlass13device_kernelIN5flash11enable_sm90INS1_16FlashAttnFwdSm90INS1_25CollectiveMainloopFwdSm90ILi2EN4cute5tupleIJNS5_1CILi1EEES8_S8_EEENS6_IJNS7_ILi192EEENS7_ILi128EEENS7_ILi96EEEEEELi96ENS_12float_e4m3_tEfNS_4arch4Sm90ELb1ELb0ELb0ELb1ELb0ELb1ELb0ELb1ELb1ELb1ELb0ELb0EEENS1_21CollectiveEpilogueFwdINS6_IJSA_SC_SB_EEES9_NS_10bfloat16_tESG_Li384ELb1ELb1ELb0ELb1EEENS1_36VarlenDynamicPersistentTileSchedulerILi192ELi128ELi384ELi128ELb0ELb1ELb1ELb1ELb1ELb1EEEEEEEEEvNT_6ParamsE,"",@"SHT_CUDA_INFO"
	.sectionflags	@""
	.align	4


	//----- nvinfo : EIATTR_CUDA_API_VERSION
	.align		4
        /*0000*/ 	.byte	0x04, 0x37
        /*0002*/ 	.short	(.L_1385 - .L_1384)
.L_1384:
        /*0004*/ 	.word	0x00000082


	//----- nvinfo : EIATTR_KPARAM_INFO
	.align		4
.L_1385:
        /*0008*/ 	.byte	0x04, 0x17
        /*000a*/ 	.short	(.L_1387 - .L_1386)
.L_1386:
        /*000c*/ 	.word	0x00000000
        /*0010*/ 	.short	0x0000
        /*0012*/ 	.short	0x0070
        /*0014*/ 	.byte	0x00, 0xf0, 0x01, 0x2a


	//----- nvinfo : EIATTR_SPARSE_MMA_MASK
	.align		4
.L_1387:
        /*0018*/ 	.byte	0x03, 0x50
        /*001a*/ 	.short	0x0000


	//----- nvinfo : EIATTR_MAXREG_COUNT
	.align		4
        /*001c*/ 	.byte	0x03, 0x1b
        /*001e*/ 	.short	0x0080


	//----- nvinfo : EIATTR_NUM_BARRIERS
	.align		4
        /*0020*/ 	.byte	0x02, 0x4c
        /*0022*/ 	.byte	0x10
	.zero		1


	//----- nvinfo : EIATTR_EXTERNS
	.align		4
        /*0024*/ 	.byte	0x04, 0x0f
        /*0026*/ 	.short	(.L_1389 - .L_1388)


	//   ....[0]....
	.align		4
.L_1388:
        /*0028*/ 	.word	index@(__assertfail)


	//----- nvinfo : EIATTR_ANNOTATIONS
	.align		4
.L_1389:
        /*002c*/ 	.byte	0x04, 0x55
        /*002e*/ 	.short	(.L_1391 - .L_1390)


	//   ....[0]....
.L_1390:
        /* <DEDUP_REMOVED lines=96> */


	//----- nvinfo : EIATTR_MERCURY_ISA_VERSION
	.align		4
.L_1391:
        /*0618*/ 	.byte	0x03, 0x5f
        /*061a*/ 	.short	0x0101


	//----- nvinfo : EIATTR_UNUSED_LOAD_BYTE_OFFSET
	.align		4
        /*061c*/ 	.byte	0x04, 0x44
        /*061e*/ 	.short	(.L_1393 - .L_1392)


	//   ....[0]....
.L_1392:
        /*0620*/ 	.word	0x00000aa0
        /*0624*/ 	.word	0x0000fff0


	//   ....[1]....
        /*0628*/ 	.word	0x000127c0
        /*062c*/ 	.word	0x0000fff0


	//----- nvinfo : EIATTR_INT_WARP_WIDE_INSTR_OFFSETS
	.align		4
.L_1393:
        /*0630*/ 	.byte	0x04, 0x31
        /*0632*/ 	.short	(.L_1395 - .L_1394)


	//   ....[0]....
.L_1394:
        /*0634*/ 	.word	0x00000190


	//   ....[1]....
        /*0638*/ 	.word	0x000001d0


	//   ....[2]....
        /*063c*/ 	.word	0x00000240


	//   ....[3]....
        /*0640*/ 	.word	0x00017640


	//   ....[4]....
        /*0644*/ 	.word	0x000176d0


	//   ....[5]....
        /*0648*/ 	.word	0x0001a220


	//   ....[6]....
        /*064c*/ 	.word	0x0001a2b0


	//----- nvinfo : EIATTR_COOP_GROUP_MASK_REGIDS
	.align		4
.L_1395:
        /*0650*/ 	.byte	0x04, 0x29
        /*0652*/ 	.short	(.L_1397 - .L_1396)


	//   ....[0]....
.L_1396:
        /*0654*/ 	.word	0xffffffff


	//   ....[1]....
        /*0658*/ 	.word	0xffffffff


	//   ....[2]....
        /*065c*/ 	.word	0xffffffff


	//   ....[3]....
        /*0660*/ 	.word	0xffffffff


	//   ....[4]....
        /*0664*/ 	.word	0xffffffff


	//   ....[5]....
        /*0668*/ 	.word	0xffffffff


	//   ....[6]....
        /*066c*/ 	.word	0xffffffff


	//   ....[7]....
        /*0670*/ 	.word	0xffffffff


	//   ....[8]....
        /*0674*/ 	.word	0xffffffff


	//   ....[9]....
        /*0678*/ 	.word	0xffffffff


	//   ....[10]....
        /*067c*/ 	.word	0xffffffff


	//   ....[11]....
        /*0680*/ 	.word	0xffffffff


	//   ....[12]....
        /*0684*/ 	.word	0xffffffff


	//   ....[13]....
        /*0688*/ 	.word	0xffffffff


	//   ....[14]....
        /*068c*/ 	.word	0xffffffff


	//   ....[15]....
        /*0690*/ 	.word	0xffffffff


	//   ....[16]....
        /*0694*/ 	.word	0xffffffff


	//   ....[17]....
        /*0698*/ 	.word	0xffffffff


	//   ....[18]....
        /*069c*/ 	.word	0xffffffff


	//   ....[19]....
        /*06a0*/ 	.word	0xffffffff


	//   ....[20]....
        /*06a4*/ 	.word	0xffffffff


	//   ....[21]....
        /*06a8*/ 	.word	0xffffffff


	//   ....[22]....
        /*06ac*/ 	.word	0xffffffff


	//   ....[23]....
        /*06b0*/ 	.word	0xffffffff


	//   ....[24]....
        /*06b4*/ 	.word	0xffffffff


	//   ....[25]....
        /*06b8*/ 	.word	0xffffffff


	//   ....[26]....
        /*06bc*/ 	.word	0xffffffff


	//   ....[27]....
        /*06c0*/ 	.word	0xffffffff


	//   ....[28]....
        /*06c4*/ 	.word	0xffffffff


	//   ....[29]....
        /*06c8*/ 	.word	0xffffffff


	//   ....[30]....
        /*06cc*/ 	.word	0xffffffff


	//   ....[31]....
        /*06d0*/ 	.word	0xffffffff


	//   ....[32]....
        /*06d4*/ 	.word	0xffffffff


	//   ....[33]....
        /*06d8*/ 	.word	0xffffffff


	//   ....[34]....
        /*06dc*/ 	.word	0xffffffff


	//   ....[35]....
        /*06e0*/ 	.word	0xffffffff


	//   ....[36]....
        /*06e4*/ 	.word	0xffffffff


	//   ....[37]....
        /*06e8*/ 	.word	0xffffffff


	//   ....[38]....
        /*06ec*/ 	.word	0xffffffff


	//   ....[39]....
        /*06f0*/ 	.word	0xffffffff


	//   ....[40]....
        /*06f4*/ 	.word	0xffffffff


	//   ....[41]....
        /*06f8*/ 	.word	0xffffffff


	//   ....[42]....
        /*06fc*/ 	.word	0xffffffff


	//   ....[43]....
        /*0700*/ 	.word	0xffffffff


	//   ....[44]....
        /*0704*/ 	.word	0xffffffff


	//   ....[45]....
        /*0708*/ 	.word	0xffffffff


	//   ....[46]....
        /*070c*/ 	.word	0xffffffff


	//   ....[47]....
        /*0710*/ 	.word	0xffffffff


	//   ....[48]....
        /*0714*/ 	.word	0xffffffff


	//   ....[49]....
        /*0718*/ 	.word	0xffffffff


	//   ....[50]....
        /*071c*/ 	.word	0xffffffff


	//   ....[51]....
        /*0720*/ 	.word	0xffffffff


	//   ....[52]....
        /*0724*/ 	.word	0xffffffff


	//   ....[53]....
        /*0728*/ 	.word	0xffffffff


	//   ....[54]....
        /*072c*/ 	.word	0xffffffff


	//   ....[55]....
        /*0730*/ 	.word	0xffffffff


	//   ....[56]....
        /*0734*/ 	.word	0xffffffff


	//   ....[57]....
        /*0738*/ 	.word	0xffffffff


	//   ....[58]....
        /*073c*/ 	.word	0xffffffff


	//   ....[59]....
        /*0740*/ 	.word	0xffffffff


	//   ....[60]....
        /*0744*/ 	.word	0xffffffff


	//   ....[61]....
        /*0748*/ 	.word	0xffffffff


	//   ....[62]....
        /*074c*/ 	.word	0xffffffff


	//   ....[63]....
        /*0750*/ 	.word	0xffffffff


	//   ....[64]....
        /*0754*/ 	.word	0xffffffff


	//   ....[65]....
        /*0758*/ 	.word	0xffffffff


	//   ....[66]....
        /*075c*/ 	.word	0xffffffff


	//   ....[67]....
        /*0760*/ 	.word	0xffffffff


	//   ....[68]....
        /*0764*/ 	.word	0xffffffff


	//   ....[69]....
        /*0768*/ 	.word	0xffffffff


	//   ....[70]....
        /*076c*/ 	.word	0xffffffff


	//   ....[71]....
        /*0770*/ 	.word	0xffffffff


	//   ....[72]....
        /*0774*/ 	.word	0xffffffff


	//   ....[73]....
        /*0778*/ 	.word	0xffffffff


	//   ....[74]....
        /*077c*/ 	.word	0xffffffff


	//   ....[75]....
        /*0780*/ 	.word	0xffffffff


	//   ....[76]....
        /*0784*/ 	.word	0xffffffff


	//   ....[77]....
        /*0788*/ 	.word	0xffffffff


	//   ....[78]....
        /*078c*/ 	.word	0xffffffff


	//   ....[79]....
        /*0790*/ 	.word	0xffffffff


	//   ....[80]....
        /*0794*/ 	.word	0xffffffff


	//   ....[81]....
        /*0798*/ 	.word	0xffffffff


	//   ....[82]....
        /*079c*/ 	.word	0xffffffff


	//   ....[83]....
        /*07a0*/ 	.word	0xffffffff


	//   ....[84]....
        /*07a4*/ 	.word	0xffffffff


	//   ....[85]....
        /*07a8*/ 	.word	0xffffffff


	//   ....[86]....
        /*07ac*/ 	.word	0xffffffff


	//   ....[87]....
        /*07b0*/ 	.word	0xffffffff


	//   ....[88]....
        /*07b4*/ 	.word	0xffffffff


	//   ....[89]....
        /*07b8*/ 	.word	0xffffffff


	//   ....[90]....
        /*07bc*/ 	.word	0xffffffff


	//   ....[91]....
        /*07c0*/ 	.word	0xffffffff


	//   ....[92]....
        /*07c4*/ 	.word	0xffffffff


	//   ....[93]....
        /*07c8*/ 	.word	0xffffffff


	//   ....[94]....
        /*07cc*/ 	.word	0xffffffff


	//   ....[95]....
        /*07d0*/ 	.word	0xffffffff


	//   ....[96]....
        /*07d4*/ 	.word	0xffffffff


	//   ....[97]....
        /*07d8*/ 	.word	0xffffffff


	//   ....[98]....
        /*07dc*/ 	.word	0xffffffff


	//   ....[99]....
        /*07e0*/ 	.word	0xffffffff


	//   ....[100]....
        /*07e4*/ 	.word	0xffffffff


	//   ....[101]....
        /*07e8*/ 	.word	0xffffffff


	//   ....[102]....
        /*07ec*/ 	.word	0xffffffff


	//   ....[103]....
        /*07f0*/ 	.word	0xffffffff


	//   ....[104]....
        /*07f4*/ 	.word	0xffffffff


	//   ....[105]....
        /*07f8*/ 	.word	0xffffffff


	//   ....[106]....
        /*07fc*/ 	.word	0xffffffff


	//   ....[107]....
        /*0800*/ 	.word	0xffffffff


	//   ....[108]....
        /*0804*/ 	.word	0xffffffff


	//   ....[109]....
        /*0808*/ 	.word	0xffffffff


	//   ....[110]....
        /*080c*/ 	.word	0xffffffff


	//   ....[111]....
        /*0810*/ 	.word	0xffffffff


	//   ....[112]....
        /*0814*/ 	.word	0xffffffff


	//   ....[113]....
        /*0818*/ 	.word	0xffffffff


	//   ....[114]....
        /*081c*/ 	.word	0x0500000f


	//   ....[115]....
        /*0820*/ 	.word	0x0500000f


	//   ....[116]....
        /*0824*/ 	.word	0x0500000f


	//   ....[117]....
        /*0828*/ 	.word	0x0500000f


	//   ....[118]....
        /*082c*/ 	.word	0x0500000f


	//   ....[119]....
        /*0830*/ 	.word	0x0500000f


	//   ....[120]....
        /*0834*/ 	.word	0x0500000f


	//   ....[121]....
        /*0838*/ 	.word	0x0500000f


	//   ....[122]....
        /*083c*/ 	.word	0x0500000f


	//   ....[123]....
        /*0840*/ 	.word	0x0500000f


	//   ....[124]....
        /*0844*/ 	.word	0x0500000f


	//   ....[125]....
        /*0848*/ 	.word	0x0500000f


	//   ....[126]....
        /*084c*/ 	.word	0x0500000f


	//   ....[127]....
        /*0850*/ 	.word	0x0500000f


	//   ....[128]....
        /*0854*/ 	.word	0x0500000f


	//   ....[129]....
        /*0858*/ 	.word	0x0500000f


	//   ....[130]....
        /*085c*/ 	.word	0x0500000f


	//   ....[131]....
        /*0860*/ 	.word	0x0500000f


	//   ....[132]....
        /*0864*/ 	.word	0x0500000f


	//   ....[133]....
        /*0868*/ 	.word	0x0500000f


	//   ....[134]....
        /*086c*/ 	.word	0x0500000f


	//   ....[135]....
        /*0870*/ 	.word	0x0500000f


	//   ....[136]....
        /*0874*/ 	.word	0x0500000f


	//   ....[137]....
        /*0878*/ 	.word	0x0500000f


	//   ....[138]....
        /*087c*/ 	.word	0x0500000f


	//   ....[139]....
        /*0880*/ 	.word	0x0500000f


	//   ....[140]....
        /*0884*/ 	.word	0x0500000f


	//   ....[141]....
        /*0888*/ 	.word	0x0500000f


	//   ....[142]....
        /*088c*/ 	.word	0x0500000f


	//   ....[143]....
        /*0890*/ 	.word	0x0500000f


	//   ....[144]....
        /*0894*/ 	.word	0x0500000f


	//   ....[145]....
        /*0898*/ 	.word	0x0500000f


	//   ....[146]....
        /*089c*/ 	.word	0x0500000f


	//   ....[147]....
        /*08a0*/ 	.word	0x0500000f


	//----- nvinfo : EIATTR_COOP_GROUP_INSTR_OFFSETS
	.align		4
.L_1397:
        /*08a4*/ 	.byte	0x04, 0x28
        /*08a6*/ 	.short	(.L_1399 - .L_1398)


	//   ....[0]....
.L_1398:
        /*08a8*/ 	.word	0x00000070


	//   ....[1]....
        /*08ac*/ 	.word	0x000001a0


	//   ....[2]....
        /*08b0*/ 	.word	0x000001f0


	//   ....[3]....
        /*08b4*/ 	.word	0x00000420


	//   ....[4]....
        /*08b8*/ 	.word	0x00000580


	//   ....[5]....
        /*08bc*/ 	.word	0x000006a0


	//   ....[6]....
        /*08c0*/ 	.word	0x00000800


	//   ....[7]....
        /*08c4*/ 	.word	0x00006e00


	//   ....[8]....
        /*08c8*/ 	.word	0x00007510


	//   ....[9]....
        /*08cc*/ 	.word	0x00007520


	//   ....[10]....
        /*08d0*/ 	.word	0x00007530


	//   ....[11]....
        /*08d4*/ 	.word	0x00007540


	//   ....[12]....
        /*08d8*/ 	.word	0x00009200


	//   ....[13]....
        /*08dc*/ 	.word	0x00009210


	//   ....[14]....
        /*08e0*/ 	.word	0x00009220


	//   ....[15]....
        /*08e4*/ 	.word	0x00009230


	//   ....[16]....
        /*08e8*/ 	.word	0x0000ba80


	//   ....[17]....
        /*08ec*/ 	.word	0x0000c110


	//   ....[18]....
        /*08f0*/ 	.word	0x0000c120


	//   ....[19]....
        /*08f4*/ 	.word	0x0000c140


	//   ....[20]....
        /*08f8*/ 	.word	0x0000c890


	//   ....[21]....
        /*08fc*/ 	.word	0x0000c8b0


	//   ....[22]....
        /*0900*/ 	.word	0x0000ded0


	//   ....[23]....
        /*0904*/ 	.word	0x0000def0


	//   ....[24]....
        /*0908*/ 	.word	0x0000e590


	//   ....[25]....
        /*090c*/ 	.word	0x0000e6a0


	//   ....[26]....
        /*0910*/ 	.word	0x0000ee60


	//   ....[27]....
        /*0914*/ 	.word	0x0000ef50


	//   ....[28]....
        /*0918*/ 	.word	0x00010910


	//   ....[29]....
        /*091c*/ 	.word	0x00010940


	//   ....[30]....
        /*0920*/ 	.word	0x00010990


	//   ....[31]....
        /*0924*/ 	.word	0x00010b00


	//   ....[32]....
        /*0928*/ 	.word	0x00012110


	//   ....[33]....
        /*092c*/ 	.word	0x00012120


	//   ....[34]....
        /*0930*/ 	.word	0x000121b0


	//   ....[35]....
        /*0934*/ 	.word	0x000121c0


	//   ....[36]....
        /*0938*/ 	.word	0x00012d90


	//   ....[37]....
        /*093c*/ 	.word	0x00012dc0


	//   ....[38]....
        /*0940*/ 	.word	0x00012de0


	//   ....[39]....
        /*0944*/ 	.word	0x00012df0


	//   ....[40]....
        /*0948*/ 	.word	0x00012e00


	//   ....[41]....
        /*094c*/ 	.word	0x00012e10


	//   ....[42]....
        /*0950*/ 	.word	0x00012e20


	//   ....[43]....
        /*0954*/ 	.word	0x00012e30


	//   ....[44]....
        /*0958*/ 	.word	0x00012e40


	//   ....[45]....
        /*095c*/ 	.word	0x00012e50


	//   ....[46]....
        /*0960*/ 	.word	0x00012e60


	//   ....[47]....
        /*0964*/ 	.word	0x00012e70


	//   ....[48]....
        /*0968*/ 	.word	0x00012e80


	//   ....[49]....
        /*096c*/ 	.word	0x00012e90


	//   ....[50]....
        /*0970*/ 	.word	0x00012ea0


	//   ....[51]....
        /*0974*/ 	.word	0x00012eb0


	//   ....[52]....
        /*0978*/ 	.word	0x00012ed0


	//   ....[53]....
        /*097c*/ 	.word	0x00012ee0


	//   ....[54]....
        /*0980*/ 	.word	0x00012ef0


	//   ....[55]....
        /*0984*/ 	.word	0x00012f00


	//   ....[56]....
        /*0988*/ 	.word	0x00012f10


	//   ....[57]....
        /*098c*/ 	.word	0x00012f20


	//   ....[58]....
        /*0990*/ 	.word	0x00012f30


	//   ....[59]....
        /*0994*/ 	.word	0x00012f40


	//   ....[60]....
        /*0998*/ 	.word	0x00013710


	//   ....[61]....
        /*099c*/ 	.word	0x00013740


	//   ....[62]....
        /*09a0*/ 	.word	0x000138a0


	//   ....[63]....
        /*09a4*/ 	.word	0x000138b0


	//   ....[64]....
        /*09a8*/ 	.word	0x00013d00


	//   ....[65]....
        /*09ac*/ 	.word	0x00013d30


	//   ....[66]....
        /*09b0*/ 	.word	0x00013e30


	//   ....[67]....
        /*09b4*/ 	.word	0x00013e50


	//   ....[68]....
        /*09b8*/ 	.word	0x00014780


	//   ....[69]....
        /*09bc*/ 	.word	0x00014790


	//   ....[70]....
        /*09c0*/ 	.word	0x00014890


	//   ....[71]....
        /*09c4*/ 	.word	0x000148b0


	//   ....[72]....
        /*09c8*/ 	.word	0x00014a40


	//   ....[73]....
        /*09cc*/ 	.word	0x00014c20


	//   ....[74]....
        /*09d0*/ 	.word	0x00014c50


	//   ....[75]....
        /*09d4*/ 	.word	0x00014c80


	//   ....[76]....
        /*09d8*/ 	.word	0x00014cb0


	//   ....[77]....
        /*09dc*/ 	.word	0x00014ce0


	//   ....[78]....
        /*09e0*/ 	.word	0x00014d10


	//   ....[79]....
        /*09e4*/ 	.word	0x00014e80


	//   ....[80]....
        /*09e8*/ 	.word	0x00014eb0


	//   ....[81]....
        /*09ec*/ 	.word	0x00014ee0


	//   ....[82]....
        /*09f0*/ 	.word	0x00014f10


	//   ....[83]....
        /*09f4*/ 	.word	0x00014f40


	//   ....[84]....
        /*09f8*/ 	.word	0x00014f70


	//   ....[85]....
        /*09fc*/ 	.word	0x00015010


	//   ....[86]....
        /*0a00*/ 	.word	0x00015070


	//   ....[87]....
        /*0a04*/ 	.word	0x00015110


	//   ....[88]....
        /*0a08*/ 	.word	0x000160c0


	//   ....[89]....
        /*0a0c*/ 	.word	0x00017dd0


	//   ....[90]....
        /*0a10*/ 	.word	0x00018cd0


	//   ....[91]....
        /*0a14*/ 	.word	0x00018d00


	//   ....[92]....
        /*0a18*/ 	.word	0x00018d20


	//   ....[93]....
        /*0a1c*/ 	.word	0x00018d30


	//   ....[94]....
        /*0a20*/ 	.word	0x00018e30


	//   ....[95]....
        /*0a24*/ 	.word	0x00018e40


	//   ....[96]....
        /*0a28*/ 	.word	0x0001aa70


	//   ....[97]....
        /*0a2c*/ 	.word	0x0001aaa0


	//   ....[98]....
        /*0a30*/ 	.word	0x0001aae0


	//   ....[99]....
        /*0a34*/ 	.word	0x0001ab10


	//   ....[100]....
        /*0a38*/ 	.word	0x0001ab40


	//   ....[101]....
        /*0a3c*/ 	.word	0x0001ab70


	//   ....[102]....
        /*0a40*/ 	.word	0x0001aba0


	//   ....[103]....
        /*0a44*/ 	.word	0x0001abd0


	//   ....[104]....
        /*0a48*/ 	.word	0x0001ad50


	//   ....[105]....
        /*0a4c*/ 	.word	0x0001ad80


	//   ....[106]....
        /*0a50*/ 	.word	0x0001adb0


	//   ....[107]....
        /*0a54*/ 	.word	0x0001ade0


	//   ....[108]....
        /*0a58*/ 	.word	0x0001ae10


	//   ....[109]....
        /*0a5c*/ 	.word	0x0001ae40


	//   ....[110]....
        /*0a60*/ 	.word	0x0001af00


	//   ....[111]....
        /*0a64*/ 	.word	0x0001af20


	//   ....[112]....
        /*0a68*/ 	.word	0x0001af90


	//   ....[113]....
        /*0a6c*/ 	.word	0x0001b630


	//   ....[114]....
        /*0a70*/ 	.word	0x0001baa0


	//   ....[115]....
        /*0a74*/ 	.word	0x0001bb30


	//   ....[116]....
        /*0a78*/ 	.word	0x0001bb80


	//   ....[117]....
        /*0a7c*/ 	.word	0x0001bbd0


	//   ....[118]....
        /*0a80*/ 	.word	0x0001bca0


	//   ....[119]....
        /*0a84*/ 	.word	0x0001bd30


	//   ....[120]....
        /*0a88*/ 	.word	0x0001bd80


	//   ....[121]....
        /*0a8c*/ 	.word	0x0001bdd0


	//   ....[122]....
        /*0a90*/ 	.word	0x0001c0d0


	//   ....[123]....
        /*0a94*/ 	.word	0x0001c3b0


	//   ....[124]....
        /*0a98*/ 	.word	0x0001c580


	//   ....[125]....
        /*0a9c*/ 	.word	0x0001c5e0


	//   ....[126]....
        /*0aa0*/ 	.word	0x0001c640


	//   ....[127]....
        /*0aa4*/ 	.word	0x0001c6e0


	//   ....[128]....
        /*0aa8*/ 	.word	0x0001c7b0


	//   ....[129]....
        /*0aac*/ 	.word	0x0001c890


	//   ....[130]....
        /*0ab0*/ 	.word	0x0001cb60


	//   ....[131]....
        /*0ab4*/ 	.word	0x0001cc00


	//   ....[132]....
        /*0ab8*/ 	.word	0x0001cd20


	//   ....[133]....
        /*0abc*/ 	.word	0x0001cd90


	//   ....[134]....
        /*0ac0*/ 	.word	0x0001ce00


	//   ....[135]....
        /*0ac4*/ 	.word	0x0001ce70


	//   ....[136]....
        /*0ac8*/ 	.word	0x0001cee0


	//   ....[137]....
        /*0acc*/ 	.word	0x0001cf60


	//   ....[138]....
        /*0ad0*/ 	.word	0x0001cff0


	//   ....[139]....
        /*0ad4*/ 	.word	0x0001d090


	//   ....[140]....
        /*0ad8*/ 	.word	0x0001d100


	//   ....[141]....
        /*0adc*/ 	.word	0x0001d170


	//   ....[142]....
        /*0ae0*/ 	.word	0x0001d1e0


	//   ....[143]....
        /*0ae4*/ 	.word	0x0001d260


	//   ....[144]....
        /*0ae8*/ 	.word	0x0001d2d0


	//   ....[145]....
        /*0aec*/ 	.word	0x0001d370


	//   ....[146]....
        /*0af0*/ 	.word	0x0001d400


	//   ....[147]....
        /*0af4*/ 	.word	0x0001d530


	//----- nvinfo : EIATTR_REG_RECONFIG
	.align		4
.L_1399:
        /*0af8*/ 	.byte	0x01, 0x54
	.zero		2


	//----- nvinfo : EIATTR_SYSCALL_OFFSETS
	.align		4
        /*0afc*/ 	.byte	0x04, 0x46
        /*0afe*/ 	.short	(.L_1401 - .L_1400)


	//   ....[0]....
.L_1400:
        /*0b00*/ 	.word	0x00001a90


	//   ....[1]....
        /*0b04*/ 	.word	0x00001be0


	//   ....[2]....
        /*0b08*/ 	.word	0x00006f90


	//   ....[3]....
        /*0b0c*/ 	.word	0x000072b0


	//   ....[4]....
        /*0b10*/ 	.word	0x00017830


	//   ....[5]....
        /*0b14*/ 	.word	0x000179c0


	//   ....[6]....
        /*0b18*/ 	.word	0x00017b10


	//   ....[7]....
        /*0b1c*/ 	.word	0x00017c60


	//   ....[8]....
        /*0b20*/ 	.word	0x00018780


	//----- nvinfo : EIATTR_MBARRIER_INSTR_OFFSETS
	.align		4
.L_1401:
        /*0b24*/ 	.byte	0x04, 0x39
        /*0b26*/ 	.short	(.L_1403 - .L_1402)


	//   ....[0]....
.L_1402:
        /*0b28*/ 	.word	0x000002d0
        /*0b2c*/ 	.word	0x000000ff
        /*0b30*/ 	.word	0x00019c00
        /*0b34*/ 	.short	0x0100
        /*0b36*/ 	.byte	0x08
	.zero		1


	//   ....[1]....
        /*0b38*/ 	.word	0x000002e0
        /*0b3c*/ 	.word	0x000000ff
        /*0b40*/ 	.word	0x00019c20
        /*0b44*/ 	.short	0x0100
        /*0b46*/ 	.byte	0x08
	.zero		1


	//   ....[2]....
        /*0b48*/ 	.word	0x000003d0
        /*0b4c*/ 	.word	0x000000ff
        /*0b50*/ 	.word	0x00019c30
        /*0b54*/ 	.short	0x0100
        /*0b56*/ 	.byte	0x08
	.zero		1


	//   ....[3]....
        /*0b58*/ 	.word	0x000003e0
        /*0b5c*/ 	.word	0x000000ff
        /*0b60*/ 	.word	0x00019c40
        /*0b64*/ 	.short	0x0100
        /*0b66*/ 	.byte	0x08
	.zero		1


	//   ....[4]....
        /*0b68*/ 	.word	0x000003f0
        /*0b6c*/ 	.word	0x000000ff
        /*0b70*/ 	.word	0x00019c38
        /*0b74*/ 	.short	0x0100
        /*0b76*/ 	.byte	0x08
	.zero		1


	//   ....[5]....
        /*0b78*/ 	.word	0x00000400
        /*0b7c*/ 	.word	0x000000ff
        /*0b80*/ 	.word	0x00019c48
        /*0b84*/ 	.short	0x0100
        /*0b86*/ 	.byte	0x08
	.zero		1


	//   ....[6]....
        /*0b88*/ 	.word	0x00000530
        /*0b8c*/ 	.word	0x000000ff
        /*0b90*/ 	.word	0x00019c50
        /*0b94*/ 	.short	0x0100
        /*0b96*/ 	.byte	0x08
	.zero		1


	//   ....[7]....
        /*0b98*/ 	.word	0x00000540
        /*0b9c*/ 	.word	0x000000ff
        /*0ba0*/ 	.word	0x00019c60
        /*0ba4*/ 	.short	0x0100
        /*0ba6*/ 	.byte	0x08
	.zero		1


	//   ....[8]....
        /*0ba8*/ 	.word	0x00000550
        /*0bac*/ 	.word	0x000000ff
        /*0bb0*/ 	.word	0x00019c58
        /*0bb4*/ 	.short	0x0100
        /*0bb6*/ 	.byte	0x08
	.zero		1


	//   ....[9]....
        /*0bb8*/ 	.word	0x00000560
        /*0bbc*/ 	.word	0x000000ff
        /*0bc0*/ 	.word	0x00019c68
        /*0bc4*/ 	.short	0x0100
        /*0bc6*/ 	.byte	0x08
	.zero		1


	//   ....[10]....
        /*0bc8*/ 	.word	0x00000650
        /*0bcc*/ 	.word	0x000000ff
        /*0bd0*/ 	.word	0x00019c70
        /*0bd4*/ 	.short	0x0100
        /*0bd6*/ 	.byte	0x06
	.zero		1


	//   ....[11]....
        /*0bd8*/ 	.word	0x00000660
        /*0bdc*/ 	.word	0x000000ff
        /*0be0*/ 	.word	0x00019c80
        /*0be4*/ 	.short	0x0100
        /*0be6*/ 	.byte	0x06
	.zero		1


	//   ....[12]....
        /*0be8*/ 	.word	0x00000670
        /*0bec*/ 	.word	0x000000ff
        /*0bf0*/ 	.word	0x00019c78
        /*0bf4*/ 	.short	0x0100
        /*0bf6*/ 	.byte	0x06
	.zero		1


	//   ....[13]....
        /*0bf8*/ 	.word	0x00000680
        /*0bfc*/ 	.word	0x000000ff
        /*0c00*/ 	.word	0x00019c88
        /*0c04*/ 	.short	0x0100
        /*0c06*/ 	.byte	0x06
	.zero		1


	//   ....[14]....
        /*0c08*/ 	.word	0x000007b0
        /*0c0c*/ 	.word	0x000000ff
        /*0c10*/ 	.word	0x00019c90
        /*0c14*/ 	.short	0x0100
        /*0c16*/ 	.byte	0x08
	.zero		1


	//   ....[15]....
        /*0c18*/ 	.word	0x000007c0
        /*0c1c*/ 	.word	0x000000ff
        /*0c20*/ 	.word	0x00019ca0
        /*0c24*/ 	.short	0x0100
        /*0c26*/ 	.byte	0x08
	.zero		1


	//   ....[16]....
        /*0c28*/ 	.word	0x000007d0
        /*0c2c*/ 	.word	0x000000ff
        /*0c30*/ 	.word	0x00019c98
        /*0c34*/ 	.short	0x0100
        /*0c36*/ 	.byte	0x08
	.zero		1


	//   ....[17]....
        /*0c38*/ 	.word	0x000007e0
        /*0c3c*/ 	.word	0x000000ff
        /*0c40*/ 	.word	0x00019ca8
        /*0c44*/ 	.short	0x0100
        /*0c46*/ 	.byte	0x08
	.zero		1


	//   ....[18]....
        /*0c48*/ 	.word	0x00000910
        /*0c4c*/ 	.word	0x000000ff
        /*0c50*/ 	.word	0x00019cb0
        /*0c54*/ 	.short	0x0100
        /*0c56*/ 	.byte	0x08
	.zero		1


	//   ....[19]....
        /*0c58*/ 	.word	0x00000920
        /*0c5c*/ 	.word	0x000000ff
        /*0c60*/ 	.word	0x00019cc0
        /*0c64*/ 	.short	0x0100
        /*0c66*/ 	.byte	0x08
	.zero		1


	//   ....[20]....
        /*0c68*/ 	.word	0x00000930
        /*0c6c*/ 	.word	0x000000ff
        /*0c70*/ 	.word	0x00019cb8
        /*0c74*/ 	.short	0x0100
        /*0c76*/ 	.byte	0x08
	.zero		1


	//   ....[21]....
        /*0c78*/ 	.word	0x00000940
        /*0c7c*/ 	.word	0x000000ff
        /*0c80*/ 	.word	0x00019cc8
        /*0c84*/ 	.short	0x0100
        /*0c86*/ 	.byte	0x08
	.zero		1


	//   ....[22]....
        /*0c88*/ 	.word	0x00002910
        /*0c8c*/ 	.word	0x00000052
        /*0c90*/ 	.word	0x00019c90
        /*0c94*/ 	.short	0x010a
        /*0c96*/ 	.byte	0x3f
	.zero		1


	//   ....[23]....
        /*0c98*/ 	.word	0x000041d0
        /*0c9c*/ 	.word	0x00000052
        /*0ca0*/ 	.word	0x00019c90
        /*0ca4*/ 	.short	0x010a
        /*0ca6*/ 	.byte	0x3f
	.zero		1


	//   ....[24]....
        /*0ca8*/ 	.word	0x00006310
        /*0cac*/ 	.word	0x00000052
        /*0cb0*/ 	.word	0x00019c90
        /*0cb4*/ 	.short	0x010a
        /*0cb6*/ 	.byte	0x3f
	.zero		1


	//   ....[25]....
        /*0cb8*/ 	.word	0x000064e0
        /*0cbc*/ 	.word	0x00000008
        /*0cc0*/ 	.word	0x00000000
        /*0cc4*/ 	.short	0x0101
        /*0cc6*/ 	.byte	0x3f
	.zero		1


	//   ....[26]....
        /*0cc8*/ 	.word	0x00006520
        /*0ccc*/ 	.word	0x00000052
        /*0cd0*/ 	.word	0x00019cb0
        /*0cd4*/ 	.short	0x010a
        /*0cd6*/ 	.byte	0x3f
	.zero		1


	//   ....[27]....
        /*0cd8*/ 	.word	0x00006790
        /*0cdc*/ 	.word	0x00000052
        /*0ce0*/ 	.word	0x00000000
        /*0ce4*/ 	.short	0x0101
        /*0ce6*/ 	.byte	0x3f
	.zero		1


	//   ....[28]....
        /*0ce8*/ 	.word	0x00007030
        /*0cec*/ 	.word	0x00000010
        /*0cf0*/ 	.word	0x00019c00
        /*0cf4*/ 	.short	0x010a
        /*0cf6*/ 	.byte	0x3f
	.zero		1


	//   ....[29]....
        /*0cf8*/ 	.word	0x00007080
        /*0cfc*/ 	.word	0x00000010
        /*0d00*/ 	.word	0x00019c00
        /*0d04*/ 	.short	0x010a
        /*0d06*/ 	.byte	0x3f
	.zero		1


	//   ....[30]....
        /*0d08*/ 	.word	0x00007880
        /*0d0c*/ 	.word	0x00000010
        /*0d10*/ 	.word	0x00019c00
        /*0d14*/ 	.short	0x010a
        /*0d16*/ 	.byte	0x3f
	.zero		1


	//   ....[31]....
        /*0d18*/ 	.word	0x00009540
        /*0d1c*/ 	.word	0x00000010
        /*0d20*/ 	.word	0x00019c00
        /*0d24*/ 	.short	0x010a
        /*0d26*/ 	.byte	0x3f
	.zero		1


	//   ....[32]....
        /*0d28*/ 	.word	0x0000b6d0
        /*0d2c*/ 	.word	0x0000000a
        /*0d30*/ 	.word	0x00019c30
        /*0d34*/ 	.short	0x010a
        /*0d36*/ 	.byte	0x3f
	.zero		1


	//   ....[33]....
        /*0d38*/ 	.word	0x0000b740
        /*0d3c*/ 	.word	0x0000000a
        /*0d40*/ 	.word	0x00019c30
        /*0d44*/ 	.short	0x010a
        /*0d46*/ 	.byte	0x3f
	.zero		1


	//   ....[34]....
        /*0d48*/ 	.word	0x0000cf20
        /*0d4c*/ 	.word	0x00000029
        /*0d50*/ 	.word	0x00000000
        /*0d54*/ 	.short	0x0101
        /*0d56*/ 	.byte	0x3f
	.zero		1


	//   ....[35]....
        /*0d58*/ 	.word	0x0000d980
        /*0d5c*/ 	.word	0x0000000f
        /*0d60*/ 	.word	0x00019c30
        /*0d64*/ 	.short	0x010a
        /*0d66*/ 	.byte	0x3f
	.zero		1


	//   ....[36]....
        /*0d68*/ 	.word	0x0000d9f0
        /*0d6c*/ 	.word	0x0000000f
        /*0d70*/ 	.word	0x00019c30
        /*0d74*/ 	.short	0x010a
        /*0d76*/ 	.byte	0x3f
	.zero		1


	//   ....[37]....
        /*0d78*/ 	.word	0x0000dc00
        /*0d7c*/ 	.word	0x00000014
        /*0d80*/ 	.word	0x00019c50
        /*0d84*/ 	.short	0x010a
        /*0d86*/ 	.byte	0x3f
	.zero		1


	//   ....[38]....
        /*0d88*/ 	.word	0x0000dc50
        /*0d8c*/ 	.word	0x00000014
        /*0d90*/ 	.word	0x00019c50
        /*0d94*/ 	.short	0x010a
        /*0d96*/ 	.byte	0x3f
	.zero		1


	//   ....[39]....
        /*0d98*/ 	.word	0x0000f380
        /*0d9c*/ 	.word	0x0000000f
        /*0da0*/ 	.word	0x00000000
        /*0da4*/ 	.short	0x0101
        /*0da6*/ 	.byte	0x3f
	.zero		1


	//   ....[40]....
        /*0da8*/ 	.word	0x0000f9d0
        /*0dac*/ 	.word	0x00000014
        /*0db0*/ 	.word	0x00000000
        /*0db4*/ 	.short	0x0101
        /*0db6*/ 	.byte	0x3f
	.zero		1


	//   ....[41]....
        /*0db8*/ 	.word	0x000100d0
        /*0dbc*/ 	.word	0x00000000
        /*0dc0*/ 	.word	0x00019c30
        /*0dc4*/ 	.short	0x010a
        /*0dc6*/ 	.byte	0x3f
	.zero		1


	//   ....[42]....
        /*0dc8*/ 	.word	0x00010140
        /*0dcc*/ 	.word	0x00000000
        /*0dd0*/ 	.word	0x00019c30
        /*0dd4*/ 	.short	0x010a
        /*0dd6*/ 	.byte	0x3f
	.zero		1


	//   ....[43]....
        /*0dd8*/ 	.word	0x00010350
        /*0ddc*/ 	.word	0x0000000f
        /*0de0*/ 	.word	0x00019c50
        /*0de4*/ 	.short	0x010a
        /*0de6*/ 	.byte	0x3f
	.zero		1


	//   ....[44]....
        /*0de8*/ 	.word	0x000103a0
        /*0dec*/ 	.word	0x0000000f
        /*0df0*/ 	.word	0x00019c50
        /*0df4*/ 	.short	0x010a
        /*0df6*/ 	.byte	0x3f
	.zero		1


	//   ....[45]....
        /*0df8*/ 	.word	0x000112f0
        /*0dfc*/ 	.word	0x00000052
        /*0e00*/ 	.word	0x00000000
        /*0e04*/ 	.short	0x0101
        /*0e06*/ 	.byte	0x3f
	.zero		1


	//   ....[46]....
        /*0e08*/ 	.word	0x00011d30
        /*0e0c*/ 	.word	0x0000000f
        /*0e10*/ 	.word	0x00000000
        /*0e14*/ 	.short	0x0101
        /*0e16*/ 	.byte	0x3f
	.zero		1


	//   ....[47]....
        /*0e18*/ 	.word	0x00011db0
        /*0e1c*/ 	.word	0x0000000c
        /*0e20*/ 	.word	0x00019c50
        /*0e24*/ 	.short	0x010a
        /*0e26*/ 	.byte	0x3f
	.zero		1


	//   ....[48]....
        /*0e28*/ 	.word	0x00011e00
        /*0e2c*/ 	.word	0x0000000c
        /*0e30*/ 	.word	0x00019c50
        /*0e34*/ 	.short	0x010a
        /*0e36*/ 	.byte	0x3f
	.zero		1


	//   ....[49]....
        /*0e38*/ 	.word	0x00012710
        /*0e3c*/ 	.word	0x00000002
        /*0e40*/ 	.word	0x00000000
        /*0e44*/ 	.short	0x0101
        /*0e46*/ 	.byte	0x3f
	.zero		1


	//   ....[50]....
        /*0e48*/ 	.word	0x00013d20
        /*0e4c*/ 	.word	0x00000000
        /*0e50*/ 	.word	0x00000000
        /*0e54*/ 	.short	0x0101
        /*0e56*/ 	.byte	0x3f
	.zero		1


	//   ....[51]....
        /*0e58*/ 	.word	0x000161a0
        /*0e5c*/ 	.word	0x00000016
        /*0e60*/ 	.word	0x00019c20
        /*0e64*/ 	.short	0x010a
        /*0e66*/ 	.byte	0x3f
	.zero		1


	//   ....[52]....
        /*0e68*/ 	.word	0x00016260
        /*0e6c*/ 	.word	0x00000008
        /*0e70*/ 	.word	0x00019ca0
        /*0e74*/ 	.short	0x010a
        /*0e76*/ 	.byte	0x3f
	.zero		1


	//   ....[53]....
        /*0e78*/ 	.word	0x00016690
        /*0e7c*/ 	.word	0x00000008
        /*0e80*/ 	.word	0x00019cc0
        /*0e84*/ 	.short	0x010a
        /*0e86*/ 	.byte	0x3f
	.zero		1


	//   ....[54]....
        /*0e88*/ 	.word	0x00016bf0
        /*0e8c*/ 	.word	0x00000008
        /*0e90*/ 	.word	0x00019ca0
        /*0e94*/ 	.short	0x010a
        /*0e96*/ 	.byte	0x3f
	.zero		1


	//   ....[55]....
        /*0e98*/ 	.word	0x00017010
        /*0e9c*/ 	.word	0x00000008
        /*0ea0*/ 	.word	0x00019cc0
        /*0ea4*/ 	.short	0x010a
        /*0ea6*/ 	.byte	0x3f
	.zero		1


	//   ....[56]....
        /*0ea8*/ 	.word	0x00018020
        /*0eac*/ 	.word	0x00000004
        /*0eb0*/ 	.word	0x00019c80
        /*0eb4*/ 	.short	0x010a
        /*0eb6*/ 	.byte	0x3f
	.zero		1


	//   ....[57]....
        /*0eb8*/ 	.word	0x00018280
        /*0ebc*/ 	.word	0x00000004
        /*0ec0*/ 	.word	0x00019c40
        /*0ec4*/ 	.short	0x010a
        /*0ec6*/ 	.byte	0x3f
	.zero		1


	//   ....[58]....
        /*0ec8*/ 	.word	0x00018f20
        /*0ecc*/ 	.word	0x00000016
        /*0ed0*/ 	.word	0x00019c00
        /*0ed4*/ 	.short	0x0107
        /*0ed6*/ 	.byte	0x3f
	.zero		1


	//   ....[59]....
        /*0ed8*/ 	.word	0x00019020
        /*0edc*/ 	.word	0x00000016
        /*0ee0*/ 	.word	0x00019c00
        /*0ee4*/ 	.short	0x0101
        /*0ee6*/ 	.byte	0x3f
	.zero		1


	//   ....[60]....
        /*0ee8*/ 	.word	0x00019040
        /*0eec*/ 	.word	0x00000016
        /*0ef0*/ 	.word	0x00019c20
        /*0ef4*/ 	.short	0x010a
        /*0ef6*/ 	.byte	0x3f
	.zero		1


	//   ....[61]....
        /*0ef8*/ 	.word	0x00019330
        /*0efc*/ 	.word	0x00000006
        /*0f00*/ 	.word	0x00019c80
        /*0f04*/ 	.short	0x010a
        /*0f06*/ 	.byte	0x3f
	.zero		1


	//   ....[62]....
        /*0f08*/ 	.word	0x00019780
        /*0f0c*/ 	.word	0x00000006
        /*0f10*/ 	.word	0x00019c40
        /*0f14*/ 	.short	0x010a
        /*0f16*/ 	.byte	0x3f
	.zero		1


	//   ....[63]....
        /*0f18*/ 	.word	0x00019c30
        /*0f1c*/ 	.word	0x00000003
        /*0f20*/ 	.word	0x00019c70
        /*0f24*/ 	.short	0x010a
        /*0f26*/ 	.byte	0x3f
	.zero		1


	//   ....[64]....
        /*0f28*/ 	.word	0x00019ca0
        /*0f2c*/ 	.word	0x00000003
        /*0f30*/ 	.word	0x00019c60
        /*0f34*/ 	.short	0x010a
        /*0f36*/ 	.byte	0x3f
	.zero		1


	//   ....[65]....
        /*0f38*/ 	.word	0x0001a100
        /*0f3c*/ 	.word	0x00000003
        /*0f40*/ 	.word	0x00019c50
        /*0f44*/ 	.short	0x0101
        /*0f46*/ 	.byte	0x3f
	.zero		1


	//   ....[66]....
        /*0f48*/ 	.word	0x0001a180
        /*0f4c*/ 	.word	0x00000003
        /*0f50*/ 	.word	0x00000000
        /*0f54*/ 	.short	0x0101
        /*0f56*/ 	.byte	0x3f
	.zero		1


	//   ....[67]....
        /*0f58*/ 	.word	0x0001a370
        /*0f5c*/ 	.word	0x00000000
        /*0f60*/ 	.word	0x00019c70
        /*0f64*/ 	.short	0x010a
        /*0f66*/ 	.byte	0x3f
	.zero		1


	//   ....[68]....
        /*0f68*/ 	.word	0x0001a3e0
        /*0f6c*/ 	.word	0x00000000
        /*0f70*/ 	.word	0x00019c60
        /*0f74*/ 	.short	0x010a
        /*0f76*/ 	.byte	0x3f
	.zero		1


	//   ....[69]....
        /*0f78*/ 	.word	0x0001a840
        /*0f7c*/ 	.word	0x00000000
        /*0f80*/ 	.word	0x00019c50
        /*0f84*/ 	.short	0x0101
        /*0f86*/ 	.byte	0x3f
	.zero		1


	//   ....[70]....
        /*0f88*/ 	.word	0x0001a890
        /*0f8c*/ 	.word	0x00000002
        /*0f90*/ 	.word	0x00000000
        /*0f94*/ 	.short	0x0101
        /*0f96*/ 	.byte	0x3f
	.zero		1


	//   ....[71]....
        /*0f98*/ 	.word	0x0001b5b0
        /*0f9c*/ 	.word	0x00000009
        /*0fa0*/ 	.word	0x00019c20
        /*0fa4*/ 	.short	0x010a
        /*0fa6*/ 	.byte	0x3f
	.zero		1


	//   ....[72]....
        /*0fa8*/ 	.word	0x0001b740
        /*0fac*/ 	.word	0x00000007
        /*0fb0*/ 	.word	0x00000000
        /*0fb4*/ 	.short	0x010a
        /*0fb6*/ 	.byte	0x3f
	.zero		1


	//   ....[73]....
        /*0fb8*/ 	.word	0x0001b7b0
        /*0fbc*/ 	.word	0x00000003
        /*0fc0*/ 	.word	0x00000000
        /*0fc4*/ 	.short	0x010a
        /*0fc6*/ 	.byte	0x3f
	.zero		1


	//   ....[74]....
        /*0fc8*/ 	.word	0x0001b800
        /*0fcc*/ 	.word	0x00000003
        /*0fd0*/ 	.word	0x00019c60
        /*0fd4*/ 	.short	0x010a
        /*0fd6*/ 	.byte	0x3f
	.zero		1


	//   ....[75]....
        /*0fd8*/ 	.word	0x0001b850
        /*0fdc*/ 	.word	0x00000005
        /*0fe0*/ 	.word	0x00019c60
        /*0fe4*/ 	.short	0x010a
        /*0fe6*/ 	.byte	0x3f
	.zero		1


	//   ....[76]....
        /*0fe8*/ 	.word	0x0001b890
        /*0fec*/ 	.word	0x00000003
        /*0ff0*/ 	.word	0x00019c80
        /*0ff4*/ 	.short	0x010a
        /*0ff6*/ 	.byte	0x3f
	.zero		1


	//   ....[77]....
        /*0ff8*/ 	.word	0x0001b8b0
        /*0ffc*/ 	.word	0x00000005
        /*1000*/ 	.word	0x00019c80
        /*1004*/ 	.short	0x010a
        /*1006*/ 	.byte	0x3f
	.zero		1


	//   ....[78]....
        /*1008*/ 	.word	0x0001b910
        /*100c*/ 	.word	0x00000052
        /*1010*/ 	.word	0x00019c90
        /*1014*/ 	.short	0x010a
        /*1016*/ 	.byte	0x3f
	.zero		1


	//   ....[79]....
        /*1018*/ 	.word	0x0001b960
        /*101c*/ 	.word	0x00000052
        /*1020*/ 	.word	0x00019c90
        /*1024*/ 	.short	0x010a
        /*1026*/ 	.byte	0x3f
	.zero		1


	//   ....[80]....
        /*1028*/ 	.word	0x0001b9b0
        /*102c*/ 	.word	0x00000052
        /*1030*/ 	.word	0x00019c90
        /*1034*/ 	.short	0x010a
        /*1036*/ 	.byte	0x3f
	.zero		1


	//   ....[81]....
        /*1038*/ 	.word	0x0001ba00
        /*103c*/ 	.word	0x00000052
        /*1040*/ 	.word	0x00019cb0
        /*1044*/ 	.short	0x010a
        /*1046*/ 	.byte	0x3f
	.zero		1


	//   ....[82]....
        /*1048*/ 	.word	0x0001bc00
        /*104c*/ 	.word	0x00000010
        /*1050*/ 	.word	0x00019c00
        /*1054*/ 	.short	0x010a
        /*1056*/ 	.byte	0x3f
	.zero		1


	//   ....[83]....
        /*1058*/ 	.word	0x0001be10
        /*105c*/ 	.word	0x00000010
        /*1060*/ 	.word	0x00019c00
        /*1064*/ 	.short	0x010a
        /*1066*/ 	.byte	0x3f
	.zero		1


	//   ....[84]....
        /*1068*/ 	.word	0x0001be60
        /*106c*/ 	.word	0x0000000a
        /*1070*/ 	.word	0x00019c30
        /*1074*/ 	.short	0x010a
        /*1076*/ 	.byte	0x3f
	.zero		1


	//   ....[85]....
        /*1078*/ 	.word	0x0001beb0
        /*107c*/ 	.word	0x0000000f
        /*1080*/ 	.word	0x00019c30
        /*1084*/ 	.short	0x010a
        /*1086*/ 	.byte	0x3f
	.zero		1


	//   ....[86]....
        /*1088*/ 	.word	0x0001bf00
        /*108c*/ 	.word	0x00000014
        /*1090*/ 	.word	0x00019c50
        /*1094*/ 	.short	0x010a
        /*1096*/ 	.byte	0x3f
	.zero		1


	//   ....[87]....
        /*1098*/ 	.word	0x0001bf50
        /*109c*/ 	.word	0x00000000
        /*10a0*/ 	.word	0x00019c30
        /*10a4*/ 	.short	0x010a
        /*10a6*/ 	.byte	0x3f
	.zero		1


	//   ....[88]....
        /*10a8*/ 	.word	0x0001bfa0
        /*10ac*/ 	.word	0x0000000f
        /*10b0*/ 	.word	0x00019c50
        /*10b4*/ 	.short	0x010a
        /*10b6*/ 	.byte	0x3f
	.zero		1


	//   ....[89]....
        /*10b8*/ 	.word	0x0001bff0
        /*10bc*/ 	.word	0x0000000c
        /*10c0*/ 	.word	0x00019c50
        /*10c4*/ 	.short	0x010a
        /*10c6*/ 	.byte	0x3f
	.zero		1


	//   ....[90]....
        /*10c8*/ 	.word	0x0001c190
        /*10cc*/ 	.word	0x00000016
        /*10d0*/ 	.word	0x00019c20
        /*10d4*/ 	.short	0x010a
        /*10d6*/ 	.byte	0x3f
	.zero		1


	//   ....[91]....
        /*10d8*/ 	.word	0x0001c1e0
        /*10dc*/ 	.word	0x00000008
        /*10e0*/ 	.word	0x00019ca0
        /*10e4*/ 	.short	0x010a
        /*10e6*/ 	.byte	0x3f
	.zero		1


	//   ....[92]....
        /*10e8*/ 	.word	0x0001c230
        /*10ec*/ 	.word	0x00000008
        /*10f0*/ 	.word	0x00019cc0
        /*10f4*/ 	.short	0x010a
        /*10f6*/ 	.byte	0x3f
	.zero		1


	//   ....[93]....
        /*10f8*/ 	.word	0x0001c280
        /*10fc*/ 	.word	0x00000008
        /*1100*/ 	.word	0x00019ca0
        /*1104*/ 	.short	0x010a
        /*1106*/ 	.byte	0x3f
	.zero		1


	//   ....[94]....
        /*1108*/ 	.word	0x0001c2d0
        /*110c*/ 	.word	0x00000008
        /*1110*/ 	.word	0x00019cc0
        /*1114*/ 	.short	0x010a
        /*1116*/ 	.byte	0x3f
	.zero		1


	//   ....[95]....
        /*1118*/ 	.word	0x0001c470
        /*111c*/ 	.word	0x00000004
        /*1120*/ 	.word	0x00019c80
        /*1124*/ 	.short	0x010a
        /*1126*/ 	.byte	0x3f
	.zero		1


	//   ....[96]....
        /*1128*/ 	.word	0x0001c4c0
        /*112c*/ 	.word	0x00000004
        /*1130*/ 	.word	0x00019c40
        /*1134*/ 	.short	0x010a
        /*1136*/ 	.byte	0x3f
	.zero		1


	//   ....[97]....
        /*1138*/ 	.word	0x0001c8d0
        /*113c*/ 	.word	0x00000016
        /*1140*/ 	.word	0x00019c20
        /*1144*/ 	.short	0x010a
        /*1146*/ 	.byte	0x3f
	.zero		1


	//   ....[98]....
        /*1148*/ 	.word	0x0001c920
        /*114c*/ 	.word	0x00000006
        /*1150*/ 	.word	0x00019c80
        /*1154*/ 	.short	0x010a
        /*1156*/ 	.byte	0x3f
	.zero		1


	//   ....[99]....
        /*1158*/ 	.word	0x0001c970
        /*115c*/ 	.word	0x00000006
        /*1160*/ 	.word	0x00019c40
        /*1164*/ 	.short	0x010a
        /*1166*/ 	.byte	0x3f
	.zero		1


	//   ....[100]....
        /*1168*/ 	.word	0x0001c9c0
        /*116c*/ 	.word	0x00000003
        /*1170*/ 	.word	0x00019c70
        /*1174*/ 	.short	0x010a
        /*1176*/ 	.byte	0x3f
	.zero		1


	//   ....[101]....
        /*1178*/ 	.word	0x0001ca10
        /*117c*/ 	.word	0x00000003
        /*1180*/ 	.word	0x00019c60
        /*1184*/ 	.short	0x010a
        /*1186*/ 	.byte	0x3f
	.zero		1


	//   ....[102]....
        /*1188*/ 	.word	0x0001ca60
        /*118c*/ 	.word	0x00000000
        /*1190*/ 	.word	0x00019c70
        /*1194*/ 	.short	0x010a
        /*1196*/ 	.byte	0x3f
	.zero		1


	//   ....[103]....
        /*1198*/ 	.word	0x0001cab0
        /*119c*/ 	.word	0x00000000
        /*11a0*/ 	.word	0x00019c60
        /*11a4*/ 	.short	0x010a
        /*11a6*/ 	.byte	0x3f
	.zero		1


	//   ....[104]....
        /*11a8*/ 	.word	0x0001d450
        /*11ac*/ 	.word	0x00000009
        /*11b0*/ 	.word	0x00019c20
        /*11b4*/ 	.short	0x010a
        /*11b6*/ 	.byte	0x3f
	.zero		1


	//   ....[105]....
        /*11b8*/ 	.word	0x0001d5f0
        /*11bc*/ 	.word	0x00000007
        /*11c0*/ 	.word	0x00000000
        /*11c4*/ 	.short	0x010a
        /*11c6*/ 	.byte	0x3f
	.zero		1


	//   ....[106]....
        /*11c8*/ 	.word	0x0001d640
        /*11cc*/ 	.word	0x00000003
        /*11d0*/ 	.word	0x00000000
        /*11d4*/ 	.short	0x010a
        /*11d6*/ 	.byte	0x3f
	.zero		1


	//   ....[107]....
        /*11d8*/ 	.word	0x0001d690
        /*11dc*/ 	.word	0x00000003
        /*11e0*/ 	.word	0x00019c60
        /*11e4*/ 	.short	0x010a
        /*11e6*/ 	.byte	0x3f
	.zero		1


	//   ....[108]....
        /*11e8*/ 	.word	0x0001d6e0
        /*11ec*/ 	.word	0x00000005
        /*11f0*/ 	.word	0x00019c60
        /*11f4*/ 	.short	0x010a
        /*11f6*/ 	.byte	0x3f
	.zero		1


	//   ....[109]....
        /*11f8*/ 	.word	0x0001d730
        /*11fc*/ 	.word	0x00000003
        /*1200*/ 	.word	0x00019c80
        /*1204*/ 	.short	0x010a
        /*1206*/ 	.byte	0x3f
	.zero		1


	//----- nvinfo : EIATTR_NUM_MBARRIERS
	.align		4
.L_1403:
        /*1208*/ 	.byte	0x03, 0x38
        /*120a*/ 	.short	0x0016


	//----- nvinfo : EIATTR_EXIT_INSTR_OFFSETS
	.align		4
        /*120c*/ 	.byte	0x04, 0x1c
        /*120e*/ 	.short	(.L_1405 - .L_1404)


	//   ....[0]....
.L_1404:
        /*1210*/ 	.word	0x0001b900


	//----- nvinfo : EIATTR_MAX_THREADS
	.align		4
.L_1405:
        /*1214*/ 	.byte	0x04, 0x05
        /*1216*/ 	.short	(.L_1407 - .L_1406)
.L_1406:
        /*1218*/ 	.word	0x00000200
        /*121c*/ 	.word	0x00000001
        /*1220*/ 	.word	0x00000001


	//----- nvinfo : EIATTR_CRS_STACK_SIZE
	.align		4
.L_1407:
        /*1224*/ 	.byte	0x04, 0x1e
        /*1226*/ 	.short	(.L_1409 - .L_1408)
.L_1408:
        /*1228*/ 	.word	0x00000000


	//----- nvinfo : EIATTR_CBANK_PARAM_SIZE
	.align		4
.L_1409:
        /*122c*/ 	.byte	0x03, 0x19
        /*122e*/ 	.short	0x0af0


	//----- nvinfo : EIATTR_PARAM_CBANK
	.align		4
        /*1230*/ 	.byte	0x04, 0x0a
        /*1232*/ 	.short	(.L_1411 - .L_1410)
	.align		4
.L_1410:
        /*1234*/ 	.word	index@(.nv.constant0._ZN7cutlass13device_kernelIN5flash11enable_sm90INS1_16FlashAttnFwdSm90INS1_25CollectiveMainloopFwdSm90ILi2EN4cute5tupleIJNS5_1CILi1EEES8_S8_EEENS6_IJNS7_ILi192EEENS7_ILi128EEENS7_ILi96EEEEEELi96ENS_12float_e4m3_tEfNS_4arch4Sm90ELb1ELb0ELb0ELb1ELb0ELb1ELb0ELb1ELb1ELb1ELb0ELb0EEENS1_21CollectiveEpilogueFwdINS6_IJSA_SC_SB_EEES9_NS_10bfloat16_tESG_Li384ELb1ELb1ELb0ELb1EEENS1_36VarlenDynamicPersistentTileSchedulerILi192ELi128ELi384ELi128ELb0ELb1ELb1ELb1ELb1ELb1EEEEEEEEEvNT_6ParamsE)
        /*1238*/ 	.short	0x0210
        /*123a*/ 	.short	0x0af0


	//----- nvinfo : EIATTR_SW_WAR
	.align		4
.L_1411:
        /*123c*/ 	.byte	0x04, 0x36
        /*123e*/ 	.short	(.L_1413 - .L_1412)
.L_1412:
        /*1240*/ 	.word	0x00000008
.L_1413:


//--------------------- .nv.info._ZN7cutlass13device_kernelIN5flash11enable_sm90INS1_16FlashAttnFwdSm90INS1_25CollectiveMainloopFwdSm90ILi2EN4cute5tupleIJNS5_1CILi1EEES8_S8_EEENS6_IJNS7_ILi192EEENS7_ILi160EEENS7_ILi64EEEEEELi64ENS_12float_e4m3_tEfNS_4arch4Sm90ELb0ELb0ELb0ELb0ELb0ELb0ELb0ELb1ELb1ELb1ELb0ELb0EEENS1_21CollectiveEpilogueFwdINS6_IJSA_SC_SB_EEES9_NS_10bfloat16_tESG_Li384ELb0ELb1ELb0ELb1EEENS1_29StaticPersistentTileSchedulerILb0EEEEEEEEEvNT_6ParamsE --------------------------
	.section	.nv.info._ZN7cutlass13device_kernelIN5flash11enable_sm90INS1_16FlashAttnFwdSm90INS1_25CollectiveMainloopFwdSm90ILi2EN4cute5tupleIJNS5_1CILi1EEES8_S8_EEENS6_IJNS7_ILi192EEENS7_ILi160EEENS7_ILi64EEEEEELi64ENS_12float_e4m3_tEfNS_4arch4Sm90ELb0ELb0ELb0ELb0ELb0ELb0ELb0ELb1ELb1ELb1ELb0ELb0EEENS1_21CollectiveEpilogueFwdINS6_IJSA_SC_SB_EEES9_NS_10bfloat16_tESG_Li384ELb0ELb1ELb0ELb1EEENS1_29StaticPersistentTileSchedulerILb0EEEEEEEEEvNT_6ParamsE,"",@"SHT_CUDA_INFO"
	.sectionflags	@""
	.align	4


	//----- nvinfo : EIATTR_CUDA_API_VERSION
	.align		4
        /*0000*/ 	.byte	0x04, 0x37
        /*0002*/ 	.short	(.L_1415 - .L_1414)
.L_1414:
        /*0004*/ 	.word	0x00000082


	//----- nvinfo : EIATTR_KPARAM_INFO
	.align		4
.L_1415:
        /*0008*/ 	.byte	0x04, 0x17
        /*000a*/ 	.short	(.L_1417 - .L_1416)
.L_1416:
        /*000c*/ 	.word	0x00000000
        /*0010*/ 	.short	0x0000
        /*0012*/ 	.short	0x0070
        /*0014*/ 	.byte	0x00, 0xf0, 0x01, 0x28


	//----- nvinfo : EIATTR_SPARSE_MMA_MASK
	.align		4
.L_1417:
        /*0018*/ 	.byte	0x03, 0x50
        /*001a*/ 	.short	0x0000


	//----- nvinfo : EIATTR_MAXREG_COUNT
	.align		4
        /*001c*/ 	.byte	0x03, 0x1b
        /*001e*/ 	.short	0x0080


	//----- nvinfo : EIATTR_NUM_BARRIERS
	.align		4
        /*0020*/ 	.byte	0x02, 0x4c
        /*0022*/ 	.byte	0x09
	.zero		1


	//----- nvinfo : EIATTR_EXTERNS
	.align		4
        /*0024*/ 	.byte	0x04, 0x0f
        /*0026*/ 	.short	(.L_1419 - .L_1418)


	//   ....[0]....
	.align		4
.L_1418:
        /*0028*/ 	.word	index@(__assertfail)


	//----- nvinfo : EIATTR_MERCURY_ISA_VERSION
	.align		4
.L_1419:
        /*002c*/ 	.byte	0x03, 0x5f
        /*002e*/ 	.short	0x0101


	//----- nvinfo : EIATTR_INT_WARP_WIDE_INSTR_OFFSETS
	.align		4
        /*0030*/ 	.byte	0x04, 0x31
        /*0032*/ 	.short	(.L_1421 - .L_1420)


	//   ....[0]....
.L_1420:
        /*0034*/ 	.word	0x00000120


	//   ....[1]....
        /*0038*/ 	.word	0x00000160


	//   ....[2]....
        /*003c*/ 	.word	0x000001d0


	//----- nvinfo : EIATTR_COOP_GROUP_MASK_REGIDS
	.align		4
.L_1421:
        /*0040*/ 	.byte	0x04, 0x29
        /*0042*/ 	.short	(.L_1423 - .L_1422)


	//   ....[0]....
.L_1422:
        /*0044*/ 	.word	0xffffffff


	//   ....[1]....
        /*0048*/ 	.word	0xffffffff


	//   ....[2]....
        /*004c*/ 	.word	0xffffffff


	//   ....[3]....
        /*0050*/ 	.word	0xffffffff


	//   ....[4]....
        /*0054*/ 	.word	0xffffffff


	//   ....[5]....
        /*0058*/ 	.word	0xffffffff


	//   ....[6]....
        /*005c*/ 	.word	0xffffffff


	//   ....[7]....
        /*0060*/ 	.word	0xffffffff


	//   ....[8]....
        /*0064*/ 	.word	0xffffffff


	//   ....[9]....
        /*0068*/ 	.word	0xffffffff


	//   ....[10]....
        /*006c*/ 	.word	0xffffffff


	//   ....[11]....
        /*0070*/ 	.word	0xffffffff


	//   ....[12]....
        /*0074*/ 	.word	0xffffffff


	//   ....[13]....
        /*0078*/ 	.word	0xffffffff


	//   ....[14]....
        /*007c*/ 	.word	0xffffffff


	//   ....[15]....
        /*0080*/ 	.word	0xffffffff


	//   ....[16]....
        /*0084*/ 	.word	0xffffffff


	//   ....[17]....
        /*0088*/ 	.word	0xffffffff


	//   ....[18]....
        /*008c*/ 	.word	0xffffffff


	//   ....[19]....
        /*0090*/ 	.word	0xffffffff


	//   ....[20]....
        /*0094*/ 	.word	0xffffffff


	//   ....[21]....
        /*0098*/ 	.word	0xffffffff


	//   ....[22]....
        /*009c*/ 	.word	0xffffffff


	//   ....[23]....
        /*00a0*/ 	.word	0xffffffff


	//   ....[24]....
        /*00a4*/ 	.word	0xffffffff


	//   ....[25]....
        /*00a8*/ 	.word	0xffffffff


	//   ....[26]....
        /*00ac*/ 	.word	0xffffffff


	//   ....[27]....
        /*00b0*/ 	.word	0xffffffff


	//   ....[28]....
        /*00b4*/ 	.word	0xffffffff


	//   ....[29]....
        /*00b8*/ 	.word	0xffffffff


	//   ....[30]....
        /*00bc*/ 	.word	0xffffffff


	//   ....[31]....
        /*00c0*/ 	.word	0xffffffff


	//   ....[32]....
        /*00c4*/ 	.word	0xffffffff


	//   ....[33]....
        /*00c8*/ 	.word	0xffffffff


	//   ....[34]....
        /*00cc*/ 	.word	0xffffffff


	//   ....[35]....
        /*00d0*/ 	.word	0xffffffff


	//   ....[36]....
        /*00d4*/ 	.word	0xffffffff


	//   ....[37]....
        /*00d8*/ 	.word	0xffffffff


	//   ....[38]....
        /*00dc*/ 	.word	0xffffffff


	//   ....[39]....
        /*00e0*/ 	.word	0xffffffff


	//   ....[40]....
        /*00e4*/ 	.word	0xffffffff


	//   ....[41]....
        /*00e8*/ 	.word	0xffffffff


	//   ....[42]....
        /*00ec*/ 	.word	0xffffffff


	//   ....[43]....
        /*00f0*/ 	.word	0xffffffff


	//   ....[44]....
        /*00f4*/ 	.word	0xffffffff


	//   ....[45]....
        /*00f8*/ 	.word	0xffffffff


	//   ....[46]....
        /*00fc*/ 	.word	0xffffffff


	//   ....[47]....
        /*0100*/ 	.word	0xffffffff


	//   ....[48]....
        /*0104*/ 	.word	0xffffffff


	//   ....[49]....
        /*0108*/ 	.word	0xffffffff


	//   ....[50]....
        /*010c*/ 	.word	0xffffffff


	//   ....[51]....
        /*0110*/ 	.word	0xffffffff


	//   ....[52]....
        /*0114*/ 	.word	0xffffffff


	//   ....[53]....
        /*0118*/ 	.word	0xffffffff


	//   ....[54]....
        /*011c*/ 	.word	0xffffffff


	//   ....[55]....
        /*0120*/ 	.word	0xffffffff


	//   ....[56]....
        /*0124*/ 	.word	0xffffffff


	//   ....[57]....
        /*0128*/ 	.word	0xffffffff


	//   ....[58]....
        /*012c*/ 	.word	0xffffffff


	//   ....[59]....
        /*0130*/ 	.word	0xffffffff


	//   ....[60]....
        /*0134*/ 	.word	0xffffffff


	//   ....[61]....
        /*0138*/ 	.word	0xffffffff


	//   ....[62]....
        /*013c*/ 	.word	0x0500000f


	//   ....[63]....
        /*0140*/ 	.word	0x0500000f


	//   ....[64]....
        /*0144*/ 	.word	0x0500000f


	//   ....[65]....
        /*0148*/ 	.word	0x0500000f


	//   ....[66]....
        /*014c*/ 	.word	0x0500000f


	//   ....[67]....
        /*0150*/ 	.word	0x0500000f


	//   ....[68]....
        /*0154*/ 	.word	0x0500000f


	//   ....[69]....
        /*0158*/ 	.word	0x0500000f


	//   ....[70]....
        /*015c*/ 	.word	0x0500000f


	//   ....[71]....
        /*0160*/ 	.word	0x0500000f


	//   ....[72]....
        /*0164*/ 	.word	0x0500000f


	//   ....[73]....
        /*0168*/ 	.word	0x0500000f


	//   ....[74]....
        /*016c*/ 	.word	0x0500000f


	//----- nvinfo : EIATTR_COOP_GROUP_INSTR_OFFSETS
	.align		4
.L_1423:
        /*0170*/ 	.byte	0x04, 0x28
        /*0172*/ 	.short	(.L_1425 - .L_1424)


	//   ....[0]....
.L_1424:
        /*0174*/ 	.word	0x00000050


	//   ....[1]....
        /*0178*/ 	.word	0x00000130


	//   ....[2]....
        /*017c*/ 	.word	0x00000180


	//   ....[3]....
        /*0180*/ 	.word	0x000003b0


	//   ....[4]....
        /*0184*/ 	.word	0x00000510


	//   ....[5]....
        /*0188*/ 	.word	0x00000630


	//   ....[6]....
        /*018c*/ 	.word	0x00000790


	//   ....[7]....
        /*0190*/ 	.word	0x00000ec0


	//   ....[8]....
        /*0194*/ 	.word	0x00002510


	//   ....[9]....
        /*0198*/ 	.word	0x00002600


	//   ....[10]....
        /*019c*/ 	.word	0x000028c0


	//   ....[11]....
        /*01a0*/ 	.word	0x00002a80


	//   ....[12]....
        /*01a4*/ 	.word	0x000048d0


	//   ....[13]....
        /*01a8*/ 	.word	0x000048e0


	//   ....[14]....
        /*01ac*/ 	.word	0x00004910


	//   ....[15]....
        /*01b0*/ 	.word	0x00004940


	//   ....[16]....
        /*01b4*/ 	.word	0x00006300


	//   ....[17]....
        /*01b8*/ 	.word	0x00006310


	//   ....[18]....
        /*01bc*/ 	.word	0x00006390


	//   ....[19]....
        /*01c0*/ 	.word	0x000063a0


	//   ....[20]....
        /*01c4*/ 	.word	0x00007080


	//   ....[21]....
        /*01c8*/ 	.word	0x00007090


	//   ....[22]....
        /*01cc*/ 	.word	0x000070a0


	//   ....[23]....
        /*01d0*/ 	.word	0x000070b0


	//   ....[24]....
        /*01d4*/ 	.word	0x000070c0


	//   ....[25]....
        /*01d8*/ 	.word	0x000070d0


	//   ....[26]....
        /*01dc*/ 	.word	0x000070e0


	//   ....[27]....
        /*01e0*/ 	.word	0x000070f0


	//   ....[28]....
        /*01e4*/ 	.word	0x00007100


	//   ....[29]....
        /*01e8*/ 	.word	0x00007120


	//   ....[30]....
        /*01ec*/ 	.word	0x00007140


	//   ....[31]....
        /*01f0*/ 	.word	0x00007150


	//   ....[32]....
        /*01f4*/ 	.word	0x00007160


	//   ....[33]....
        /*01f8*/ 	.word	0x00007190


	//   ....[34]....
        /*01fc*/ 	.word	0x000071a0


	//   ....[35]....
        /*0200*/ 	.word	0x000071d0


	//   ....[36]....
        /*0204*/ 	.word	0x000071f0


	//   ....[37]....
        /*0208*/ 	.word	0x00007210


	//   ....[38]....
        /*020c*/ 	.word	0x000072a0


	//   ....[39]....
        /*0210*/ 	.word	0x000072d0


	//   ....[40]....
        /*0214*/ 	.word	0x000076f0


	//   ....[41]....
        /*0218*/ 	.word	0x00007720


	//   ....[42]....
        /*021c*/ 	.word	0x00007750


	//   ....[43]....
        /*0220*/ 	.word	0x00007790


	//   ....[44]....
        /*0224*/ 	.word	0x000077d0


	//   ....[45]....
        /*0228*/ 	.word	0x000077f0


	//   ....[46]....
        /*022c*/ 	.word	0x00007800


	//   ....[47]....
        /*0230*/ 	.word	0x00007810


	//   ....[48]....
        /*0234*/ 	.word	0x000083a0


	//   ....[49]....
        /*0238*/ 	.word	0x00008eb0


	//   ....[50]....
        /*023c*/ 	.word	0x00008ee0


	//   ....[51]....
        /*0240*/ 	.word	0x00008f10


	//   ....[52]....
        /*0244*/ 	.word	0x00008f40


	//   ....[53]....
        /*0248*/ 	.word	0x00008f90


	//   ....[54]....
        /*024c*/ 	.word	0x00008fd0


	//   ....[55]....
        /*0250*/ 	.word	0x00008fe0


	//   ....[56]....
        /*0254*/ 	.word	0x00009010


	//   ....[57]....
        /*0258*/ 	.word	0x00009040


	//   ....[58]....
        /*025c*/ 	.word	0x000090a0


	//   ....[59]....
        /*0260*/ 	.word	0x000090b0


	//   ....[60]....
        /*0264*/ 	.word	0x000090d0


	//   ....[61]....
        /*0268*/ 	.word	0x0000a300


	//   ....[62]....
        /*026c*/ 	.word	0x0000a7f0


	//   ....[63]....
        /*0270*/ 	.word	0x0000a9a0


	//   ....[64]....
        /*0274*/ 	.word	0x0000a9f0


	//   ....[65]....
        /*0278*/ 	.word	0x0000aab0


	//   ....[66]....
        /*027c*/ 	.word	0x0000ab70


	//   ....[67]....
        /*0280*/ 	.word	0x0000abd0


	//   ....[68]....
        /*0284*/ 	.word	0x0000ac80


	//   ....[69]....
        /*0288*/ 	.word	0x0000ace0


	//   ....[70]....
        /*028c*/ 	.word	0x0000ada0


	//   ....[71]....
        /*0290*/ 	.word	0x0000ae00


	//   ....[72]....
        /*0294*/ 	.word	0x0000aec0


	//   ....[73]....
        /*0298*/ 	.word	0x0000af20


	//   ....[74]....
        /*029c*/ 	.word	0x0000afd0


	//----- nvinfo : EIATTR_REG_RECONFIG
	.align		4
.L_1425:
        /*02a0*/ 	.byte	0x01, 0x54
	.zero		2


	//----- nvinfo : EIATTR_SYSCALL_OFFSETS
	.align		4
        /*02a4*/ 	.byte	0x04, 0x46
        /*02a6*/ 	.short	(.L_1427 - .L_1426)


	//   ....[0]....
.L_1426:
        /*02a8*/ 	.word	0x00001410


	//   ....[1]....
        /*02ac*/ 	.word	0x00007e90


	//   ....[2]....
        /*02b0*/ 	.word	0x00007fd0


	//   ....[3]....
        /*02b4*/ 	.word	0x00008110


	//   ....[4]....
        /*02b8*/ 	.word	0x00008230


	//   ....[5]....
        /*02bc*/ 	.word	0x00008a90


	//----- nvinfo : EIATTR_MBARRIER_INSTR_OFFSETS
	.align		4
.L_1427:
        /*02c0*/ 	.byte	0x04, 0x39
        /*02c2*/ 	.short	(.L_1429 - .L_1428)


	//   ....[0]....
.L_1428:
        /*02c4*/ 	.word	0x00000260
        /*02c8*/ 	.word	0x000000ff
        /*02cc*/ 	.word	0x00013200
        /*02d0*/ 	.short	0x0100
        /*02d2*/ 	.byte	0x08
	.zero		1


	//   ....[1]....
        /*02d4*/ 	.word	0x00000270
        /*02d8*/ 	.word	0x000000ff
        /*02dc*/ 	.word	0x00013220
        /*02e0*/ 	.short	0x0100
        /*02e2*/ 	.byte	0x08
	.zero		1


	//   ....[2]....
        /*02e4*/ 	.word	0x00000360
        /*02e8*/ 	.word	0x000000ff
        /*02ec*/ 	.word	0x00013230
        /*02f0*/ 	.short	0x0100
        /*02f2*/ 	.byte	0x08
	.zero		1


	//   ....[3]....
        /*02f4*/ 	.word	0x00000370
        /*02f8*/ 	.word	0x000000ff
        /*02fc*/ 	.word	0x00013240
        /*0300*/ 	.short	0x0100
        /*0302*/ 	.byte	0x08
	.zero		1


	//   ....[4]....
        /*0304*/ 	.word	0x00000380
        /*0308*/ 	.word	0x000000ff
        /*030c*/ 	.word	0x00013238
        /*0310*/ 	.short	0x0100
        /*0312*/ 	.byte	0x08
	.zero		1


	//   ....[5]....
        /*0314*/ 	.word	0x00000390
        /*0318*/ 	.word	0x000000ff
        /*031c*/ 	.word	0x00013248
        /*0320*/ 	.short	0x0100
        /*0322*/ 	.byte	0x08
	.zero		1


	//   ....[6]....
        /*0324*/ 	.word	0x000004c0
        /*0328*/ 	.word	0x000000ff
        /*032c*/ 	.word	0x00013250
        /*0330*/ 	.short	0x0100
        /*0332*/ 	.byte	0x08
	.zero		1


	//   ....[7]....
        /*0334*/ 	.word	0x000004d0
        /*0338*/ 	.word	0x000000ff
        /*033c*/ 	.word	0x00013260
        /*0340*/ 	.short	0x0100
        /*0342*/ 	.byte	0x08
	.zero		1


	//   ....[8]....
        /*0344*/ 	.word	0x000004e0
        /*0348*/ 	.word	0x000000ff
        /*034c*/ 	.word	0x00013258
        /*0350*/ 	.short	0x0100
        /*0352*/ 	.byte	0x08
	.zero		1


	//   ....[9]....
        /*0354*/ 	.word	0x000004f0
        /*0358*/ 	.word	0x000000ff
        /*035c*/ 	.word	0x00013268
        /*0360*/ 	.short	0x0100
        /*0362*/ 	.byte	0x08
	.zero		1


	//   ....[10]....
        /*0364*/ 	.word	0x000005e0
        /*0368*/ 	.word	0x000000ff
        /*036c*/ 	.word	0x00013270
        /*0370*/ 	.short	0x0100
        /*0372*/ 	.byte	0x06
	.zero		1


	//   ....[11]....
        /*0374*/ 	.word	0x000005f0
        /*0378*/ 	.word	0x000000ff
        /*037c*/ 	.word	0x00013280
        /*0380*/ 	.short	0x0100
        /*0382*/ 	.byte	0x06
	.zero		1


	//   ....[12]....
        /*0384*/ 	.word	0x00000600
        /*0388*/ 	.word	0x000000ff
        /*038c*/ 	.word	0x00013278
        /*0390*/ 	.short	0x0100
        /*0392*/ 	.byte	0x06
	.zero		1


	//   ....[13]....
        /*0394*/ 	.word	0x00000610
        /*0398*/ 	.word	0x000000ff
        /*039c*/ 	.word	0x00013288
        /*03a0*/ 	.short	0x0100
        /*03a2*/ 	.byte	0x06
	.zero		1


	//   ....[14]....
        /*03a4*/ 	.word	0x00000740
        /*03a8*/ 	.word	0x000000ff
        /*03ac*/ 	.word	0x00013290
        /*03b0*/ 	.short	0x0100
        /*03b2*/ 	.byte	0x08
	.zero		1


	//   ....[15]....
        /*03b4*/ 	.word	0x00000750
        /*03b8*/ 	.word	0x000000ff
        /*03bc*/ 	.word	0x000132a0
        /*03c0*/ 	.short	0x0100
        /*03c2*/ 	.byte	0x08
	.zero		1


	//   ....[16]....
        /*03c4*/ 	.word	0x00000760
        /*03c8*/ 	.word	0x000000ff
        /*03cc*/ 	.word	0x00013298
        /*03d0*/ 	.short	0x0100
        /*03d2*/ 	.byte	0x08
	.zero		1


	//   ....[17]....
        /*03d4*/ 	.word	0x00000770
        /*03d8*/ 	.word	0x000000ff
        /*03dc*/ 	.word	0x000132a8
        /*03e0*/ 	.short	0x0100
        /*03e2*/ 	.byte	0x08
	.zero		1


	//   ....[18]....
        /*03e4*/ 	.word	0x000008a0
        /*03e8*/ 	.word	0x000000ff
        /*03ec*/ 	.word	0x000132b0
        /*03f0*/ 	.short	0x0100
        /*03f2*/ 	.byte	0x08
	.zero		1


	//   ....[19]....
        /*03f4*/ 	.word	0x000008b0
        /*03f8*/ 	.word	0x000000ff
        /*03fc*/ 	.word	0x000132c0
        /*0400*/ 	.short	0x0100
        /*0402*/ 	.byte	0x08
	.zero		1


	//   ....[20]....
        /*0404*/ 	.word	0x000008c0
        /*0408*/ 	.word	0x000000ff
        /*040c*/ 	.word	0x000132b8
        /*0410*/ 	.short	0x0100
        /*0412*/ 	.byte	0x08
	.zero		1


	//   ....[21]....
        /*0414*/ 	.word	0x000008d0
        /*0418*/ 	.word	0x000000ff
        /*041c*/ 	.word	0x000132c8
        /*0420*/ 	.short	0x0100
        /*0422*/ 	.byte	0x08
	.zero		1


	//   ....[22]....
        /*0424*/ 	.word	0x00001470
        /*0428*/ 	.word	0x000000ff
        /*042c*/ 	.word	0x00013200
        /*0430*/ 	.short	0x010a
        /*0432*/ 	.byte	0x30
	.zero		1


	//   ....[23]....
        /*0434*/ 	.word	0x000014f0
        /*0438*/ 	.word	0x00000004
        /*043c*/ 	.word	0x00013230
        /*0440*/ 	.short	0x010a
        /*0442*/ 	.byte	0x3f
	.zero		1


	//   ....[24]....
        /*0444*/ 	.word	0x00001530
        /*0448*/ 	.word	0x00000004
        /*044c*/ 	.word	0x00013230
        /*0450*/ 	.short	0x010a
        /*0452*/ 	.byte	0x3f
	.zero		1


	//   ....[25]....
        /*0454*/ 	.word	0x00002e30
        /*0458*/ 	.word	0x0000003a
        /*045c*/ 	.word	0x00000000
        /*0460*/ 	.short	0x0101
        /*0462*/ 	.byte	0x3f
	.zero		1


	//   ....[26]....
        /*0464*/ 	.word	0x00003dc0
        /*0468*/ 	.word	0x000000ff
        /*046c*/ 	.word	0x00013230
        /*0470*/ 	.short	0x010a
        /*0472*/ 	.byte	0x10
	.zero		1


	//   ....[27]....
        /*0474*/ 	.word	0x00003e00
        /*0478*/ 	.word	0x000000ff
        /*047c*/ 	.word	0x00013230
        /*0480*/ 	.short	0x010a
        /*0482*/ 	.byte	0x10
	.zero		1


	//   ....[28]....
        /*0484*/ 	.word	0x00004250
        /*0488*/ 	.word	0x000000ff
        /*048c*/ 	.word	0x00013250
        /*0490*/ 	.short	0x010a
        /*0492*/ 	.byte	0x09
	.zero		1


	//   ....[29]....
        /*0494*/ 	.word	0x00004290
        /*0498*/ 	.word	0x000000ff
        /*049c*/ 	.word	0x00013250
        /*04a0*/ 	.short	0x010a
        /*04a2*/ 	.byte	0x09
	.zero		1


	//   ....[30]....
        /*04a4*/ 	.word	0x00005820
        /*04a8*/ 	.word	0x00000004
        /*04ac*/ 	.word	0x00000000
        /*04b0*/ 	.short	0x0101
        /*04b2*/ 	.byte	0x3f
	.zero		1


	//   ....[31]....
        /*04b4*/ 	.word	0x00005b10
        /*04b8*/ 	.word	0x000000ff
        /*04bc*/ 	.word	0x00000000
        /*04c0*/ 	.short	0x0101
        /*04c2*/ 	.byte	0x06
	.zero		1


	//   ....[32]....
        /*04c4*/ 	.word	0x00005fc0
        /*04c8*/ 	.word	0x000000ff
        /*04cc*/ 	.word	0x00013250
        /*04d0*/ 	.short	0x010a
        /*04d2*/ 	.byte	0x04
	.zero		1


	//   ....[33]....
        /*04d4*/ 	.word	0x00006000
        /*04d8*/ 	.word	0x000000ff
        /*04dc*/ 	.word	0x00013250
        /*04e0*/ 	.short	0x010a
        /*04e2*/ 	.byte	0x04
	.zero		1


	//   ....[34]....
        /*04e4*/ 	.word	0x00006d00
        /*04e8*/ 	.word	0x000000ff
        /*04ec*/ 	.word	0x00000000
        /*04f0*/ 	.short	0x0101
        /*04f2*/ 	.byte	0x04
	.zero		1


	//   ....[35]....
        /*04f4*/ 	.word	0x00007630
        /*04f8*/ 	.word	0x000000ff
        /*04fc*/ 	.word	0x00000000
        /*0500*/ 	.short	0x0101
        /*0502*/ 	.byte	0x30
	.zero		1


	//   ....[36]....
        /*0504*/ 	.word	0x000085d0
        /*0508*/ 	.word	0x00000003
        /*050c*/ 	.word	0x00013280
        /*0510*/ 	.short	0x010a
        /*0512*/ 	.byte	0x3f
	.zero		1


	//   ....[37]....
        /*0514*/ 	.word	0x00008740
        /*0518*/ 	.word	0x00000003
        /*051c*/ 	.word	0x00013240
        /*0520*/ 	.short	0x010a
        /*0522*/ 	.byte	0x3f
	.zero		1


	//   ....[38]....
        /*0524*/ 	.word	0x000091b0
        /*0528*/ 	.word	0x000000ff
        /*052c*/ 	.word	0x00013200
        /*0530*/ 	.short	0x0107
        /*0532*/ 	.byte	0x29
	.zero		1


	//   ....[39]....
        /*0534*/ 	.word	0x00009200
        /*0538*/ 	.word	0x000000ff
        /*053c*/ 	.word	0x00013200
        /*0540*/ 	.short	0x0101
        /*0542*/ 	.byte	0x29
	.zero		1


	//   ....[40]....
        /*0544*/ 	.word	0x00009230
        /*0548*/ 	.word	0x000000ff
        /*054c*/ 	.word	0x00013220
        /*0550*/ 	.short	0x010a
        /*0552*/ 	.byte	0x29
	.zero		1


	//   ....[41]....
        /*0554*/ 	.word	0x000094c0
        /*0558*/ 	.word	0x00000006
        /*055c*/ 	.word	0x00013280
        /*0560*/ 	.short	0x010a
        /*0562*/ 	.byte	0x3f
	.zero		1


	//   ....[42]....
        /*0564*/ 	.word	0x000096f0
        /*0568*/ 	.word	0x00000006
        /*056c*/ 	.word	0x00013240
        /*0570*/ 	.short	0x010a
        /*0572*/ 	.byte	0x3f
	.zero		1


	//   ....[43]....
        /*0574*/ 	.word	0x000099a0
        /*0578*/ 	.word	0x00000003
        /*057c*/ 	.word	0x00013270
        /*0580*/ 	.short	0x010a
        /*0582*/ 	.byte	0x3f
	.zero		1


	//   ....[44]....
        /*0584*/ 	.word	0x00009a10
        /*0588*/ 	.word	0x00000003
        /*058c*/ 	.word	0x00013260
        /*0590*/ 	.short	0x010a
        /*0592*/ 	.byte	0x3f
	.zero		1


	//   ....[45]....
        /*0594*/ 	.word	0x00009cd0
        /*0598*/ 	.word	0x00000003
        /*059c*/ 	.word	0x00013250
        /*05a0*/ 	.short	0x0101
        /*05a2*/ 	.byte	0x3f
	.zero		1


	//   ....[46]....
        /*05a4*/ 	.word	0x00009d40
        /*05a8*/ 	.word	0x00000002
        /*05ac*/ 	.word	0x00000000
        /*05b0*/ 	.short	0x0101
        /*05b2*/ 	.byte	0x3f
	.zero		1


	//   ....[47]....
        /*05b4*/ 	.word	0x00009e20
        /*05b8*/ 	.word	0x00000002
        /*05bc*/ 	.word	0x00013270
        /*05c0*/ 	.short	0x010a
        /*05c2*/ 	.byte	0x3f
	.zero		1


	//   ....[48]....
        /*05c4*/ 	.word	0x00009e90
        /*05c8*/ 	.word	0x00000002
        /*05cc*/ 	.word	0x00013260
        /*05d0*/ 	.short	0x010a
        /*05d2*/ 	.byte	0x3f
	.zero		1


	//   ....[49]....
        /*05d4*/ 	.word	0x0000a1a0
        /*05d8*/ 	.word	0x00000002
        /*05dc*/ 	.word	0x00013250
        /*05e0*/ 	.short	0x0101
        /*05e2*/ 	.byte	0x3f
	.zero		1


	//   ....[50]....
        /*05e4*/ 	.word	0x0000a1f0
        /*05e8*/ 	.word	0x00000000
        /*05ec*/ 	.word	0x00000000
        /*05f0*/ 	.short	0x0101
        /*05f2*/ 	.byte	0x3f
	.zero		1


	//   ....[51]....
        /*05f4*/ 	.word	0x0000a2b0
        /*05f8*/ 	.word	0x00000007
        /*05fc*/ 	.word	0x00013220
        /*0600*/ 	.short	0x010a
        /*0602*/ 	.byte	0x3f
	.zero		1


	//   ....[52]....
        /*0604*/ 	.word	0x0000a400
        /*0608*/ 	.word	0x00000005
        /*060c*/ 	.word	0x00000000
        /*0610*/ 	.short	0x010a
        /*0612*/ 	.byte	0x3f
	.zero		1


	//   ....[53]....
        /*0614*/ 	.word	0x0000a470
        /*0618*/ 	.word	0x00000003
        /*061c*/ 	.word	0x00000000
        /*0620*/ 	.short	0x010a
        /*0622*/ 	.byte	0x3f
	.zero		1


	//   ....[54]....
        /*0624*/ 	.word	0x0000a4c0
        /*0628*/ 	.word	0x00000003
        /*062c*/ 	.word	0x00013260
        /*0630*/ 	.short	0x010a
        /*0632*/ 	.byte	0x3f
	.zero		1


	//   ....[55]....
        /*0634*/ 	.word	0x0000a510
        /*0638*/ 	.word	0x00000005
        /*063c*/ 	.word	0x00013260
        /*0640*/ 	.short	0x010a
        /*0642*/ 	.byte	0x3f
	.zero		1


	//   ....[56]....
        /*0644*/ 	.word	0x0000a550
        /*0648*/ 	.word	0x00000003
        /*064c*/ 	.word	0x00013280
        /*0650*/ 	.short	0x010a
        /*0652*/ 	.byte	0x3f
	.zero		1


	//   ....[57]....
        /*0654*/ 	.word	0x0000a570
        /*0658*/ 	.word	0x00000005
        /*065c*/ 	.word	0x00013280
        /*0660*/ 	.short	0x010a
        /*0662*/ 	.byte	0x3f
	.zero		1


	//   ....[58]....
        /*0664*/ 	.word	0x0000a5e0
        /*0668*/ 	.word	0x00000003
        /*066c*/ 	.word	0x00013200
        /*0670*/ 	.short	0x010a
        /*0672*/ 	.byte	0x3f
	.zero		1


	//   ....[59]....
        /*0674*/ 	.word	0x0000a630
        /*0678*/ 	.word	0x00000004
        /*067c*/ 	.word	0x00013230
        /*0680*/ 	.short	0x010a
        /*0682*/ 	.byte	0x3f
	.zero		1


	//   ....[60]....
        /*0684*/ 	.word	0x0000a690
        /*0688*/ 	.word	0x00000006
        /*068c*/ 	.word	0x00013230
        /*0690*/ 	.short	0x010a
        /*0692*/ 	.byte	0x3f
	.zero		1


	//   ....[61]....
        /*0694*/ 	.word	0x0000a6f0
        /*0698*/ 	.word	0x00000006
        /*069c*/ 	.word	0x00013250
        /*06a0*/ 	.short	0x010a
        /*06a2*/ 	.byte	0x3f
	.zero		1


	//   ....[62]....
        /*06a4*/ 	.word	0x0000a750
        /*06a8*/ 	.word	0x00000007
        /*06ac*/ 	.word	0x00013250
        /*06b0*/ 	.short	0x010a
        /*06b2*/ 	.byte	0x3f
	.zero		1


	//   ....[63]....
        /*06b4*/ 	.word	0x0000a8a0
        /*06b8*/ 	.word	0x00000003
        /*06bc*/ 	.word	0x00013280
        /*06c0*/ 	.short	0x010a
        /*06c2*/ 	.byte	0x3f
	.zero		1


	//   ....[64]....
        /*06c4*/ 	.word	0x0000a8f0
        /*06c8*/ 	.word	0x00000003
        /*06cc*/ 	.word	0x00013240
        /*06d0*/ 	.short	0x010a
        /*06d2*/ 	.byte	0x3f
	.zero		1


	//   ....[65]....
        /*06d4*/ 	.word	0x0000b010
        /*06d8*/ 	.word	0x00000003
        /*06dc*/ 	.word	0x00013220
        /*06e0*/ 	.short	0x010a
        /*06e2*/ 	.byte	0x3f
	.zero		1


	//   ....[66]....
        /*06e4*/ 	.word	0x0000b060
        /*06e8*/ 	.word	0x00000006
        /*06ec*/ 	.word	0x00013280
        /*06f0*/ 	.short	0x010a
        /*06f2*/ 	.byte	0x3f
	.zero		1


	//   ....[67]....
        /*06f4*/ 	.word	0x0000b0b0
        /*06f8*/ 	.word	0x00000006
        /*06fc*/ 	.word	0x00013240
        /*0700*/ 	.short	0x010a
        /*0702*/ 	.byte	0x3f
	.zero		1


	//   ....[68]....
        /*0704*/ 	.word	0x0000b100
        /*0708*/ 	.word	0x00000003
        /*070c*/ 	.word	0x00013270
        /*0710*/ 	.short	0x010a
        /*0712*/ 	.byte	0x3f
	.zero		1


	//   ....[69]....
        /*0714*/ 	.word	0x0000b150
        /*0718*/ 	.word	0x00000003
        /*071c*/ 	.word	0x00013260
        /*0720*/ 	.short	0x010a
        /*0722*/ 	.byte	0x3f
	.zero		1


	//   ....[70]....
        /*0724*/ 	.word	0x0000b1a0
        /*0728*/ 	.word	0x00000002
        /*072c*/ 	.word	0x00013270
        /*0730*/ 	.short	0x010a
        /*0732*/ 	.byte	0x3f
	.zero		1


	//   ....[71]....
        /*0734*/ 	.word	0x0000b1f0
        /*0738*/ 	.word	0x00000002
        /*073c*/ 	.word	0x00013260
        /*0740*/ 	.short	0x010a
        /*0742*/ 	.byte	0x3f
	.zero		1


	//   ....[72]....
        /*0744*/ 	.word	0x0000b240
        /*0748*/ 	.word	0x00000007
        /*074c*/ 	.word	0x00013220
        /*0750*/ 	.short	0x010a
        /*0752*/ 	.byte	0x3f
	.zero		1


	//   ....[73]....
        /*0754*/ 	.word	0x0000b290
        /*0758*/ 	.word	0x00000005
        /*075c*/ 	.word	0x00000000
        /*0760*/ 	.short	0x010a
        /*0762*/ 	.byte	0x3f
	.zero		1


	//   ....[74]....
        /*0764*/ 	.word	0x0000b2e0
        /*0768*/ 	.word	0x00000003
        /*076c*/ 	.word	0x00000000
        /*0770*/ 	.short	0x010a
        /*0772*/ 	.byte	0x3f
	.zero		1


	//   ....[75]....
        /*0774*/ 	.word	0x0000b330
        /*0778*/ 	.word	0x00000003
        /*077c*/ 	.word	0x00013260
        /*0780*/ 	.short	0x010a
        /*0782*/ 	.byte	0x3f
	.zero		1


	//   ....[76]....
        /*0784*/ 	.word	0x0000b380
        /*0788*/ 	.word	0x00000005
        /*078c*/ 	.word	0x00013260
        /*0790*/ 	.short	0x010a
        /*0792*/ 	.byte	0x3f
	.zero		1


	//   ....[77]....
        /*0794*/ 	.word	0x0000b3d0
        /*0798*/ 	.word	0x00000003
        /*079c*/ 	.word	0x00013280
        /*07a0*/ 	.short	0x010a
        /*07a2*/ 	.byte	0x3f
	.zero		1


	//----- nvinfo : EIATTR_NUM_MBARRIERS
	.align		4
.L_1429:
        /*07a4*/ 	.byte	0x03, 0x38
        /*07a6*/ 	.short	0x0016


	//----- nvinfo : EIATTR_EXIT_INSTR_OFFSETS
	.align		4
        /*07a8*/ 	.byte	0x04, 0x1c
        /*07aa*/ 	.short	(.L_1431 - .L_1430)


	//   ....[0]....
.L_1430:
        /*07ac*/ 	.word	0x000009f0


	//   ....[1]....
        /*07b0*/ 	.word	0x000078c0


	//   ....[2]....
        /*07b4*/ 	.word	0x0000a320


	//   ....[3]....
        /*07b8*/ 	.word	0x0000a5c0


	//----- nvinfo : EIATTR_MAX_THREADS
	.align		4
.L_1431:
        /*07bc*/ 	.byte	0x04, 0x05
        /*07be*/ 	.short	(.L_1433 - .L_1432)
.L_1432:
        /*07c0*/ 	.word	0x00000200
        /*07c4*/ 	.word	0x00000001
        /*07c8*/ 	.word	0x00000001


	//----- nvinfo : EIATTR_CRS_STACK_SIZE
	.align		4
.L_1433:
        /*07cc*/ 	.byte	0x04, 0x1e
        /*07ce*/ 	.short	(.L_1435 - .L_1434)
.L_1434:
        /*07d0*/ 	.word	0x00000000


	//----- nvinfo : EIATTR_CBANK_PARAM_SIZE
	.align		4
.L_1435:
        /*07d4*/ 	.byte	0x03, 0x19
        /*07d6*/ 	.short	0x0a70


	//----- nvinfo : EIATTR_PARAM_CBANK
	.align		4
        /*07d8*/ 	.byte	0x04, 0x0a
        /*07da*/ 	.short	(.L_1437 - .L_1436)
	.align		4
.L_1436:
        /*07dc*/ 	.word	index@(.nv.constant0._ZN7cutlass13device_kernelIN5flash11enable_sm90INS1_16FlashAttnFwdSm90INS1_25CollectiveMainloopFwdSm90ILi2EN4cute5tupleIJNS5_1CILi1EEES8_S8_EEENS6_IJNS7_ILi192EEENS7_ILi160EEENS7_ILi64EEEEEELi64ENS_12float_e4m3_tEfNS_4arch4Sm90ELb0ELb0ELb0ELb0ELb0ELb0ELb0ELb1ELb1ELb1ELb0ELb0EEENS1_21CollectiveEpilogueFwdINS6_IJSA_SC_SB_EEES9_NS_10bfloat16_tESG_Li384ELb0ELb1ELb0ELb1EEENS1_29StaticPersistentTileSchedulerILb0EEEEEEEEEvNT_6ParamsE)
        /*07e0*/ 	.short	0x0210
        /*07e2*/ 	.short	0x0a70


	//----- nvinfo : EIATTR_SW_WAR
	.align		4
.L_1437:
        /*07e4*/ 	.byte	0x04, 0x36
        /*07e6*/ 	.short	(.L_1439 - .L_1438)
.L_1438:
        /*07e8*/ 	.word	0x00000008
.L_1439:


//--------------------- .nv.info._ZN7cutlass13device_kernelIN5flash11enable_sm90INS1_16FlashAttnFwdSm90INS1_25CollectiveMainloopFwdSm90ILi2EN4cute5tupleIJNS5_1CILi1EEES8_S8_EEENS6_IJNS7_ILi192EEENS7_ILi160EEENS7_ILi64EEEEEELi64ENS_12float_e4m3_tEfNS_4arch4Sm90ELb0ELb0ELb0ELb1ELb0ELb0ELb0ELb1ELb1ELb1ELb0ELb0EEENS1_21CollectiveEpilogueFwdINS6_IJSA_SC_SB_EEES9_NS_10bfloat16_tESG_Li384ELb1ELb1ELb0ELb1EEENS1_36VarlenDynamicPersistentTileSchedulerILi192ELi160ELi384ELi128ELb0ELb1ELb1ELb0ELb1ELb1EEEEEEEEEvNT_6ParamsE --------------------------
	.section	.nv.info._ZN7cutlass13device_kernelIN5flash11enable_sm90INS1_16FlashAttnFwdSm90INS1_25CollectiveMainloopFwdSm90ILi2EN4cute5tupleIJNS5_1CILi1EEES8_S8_EEENS6_IJNS7_ILi192EEENS7_ILi160EEENS7_ILi64EEEEEELi64ENS_12float_e4m3_tEfNS_4arch4Sm90ELb0ELb0ELb0ELb1ELb0ELb0ELb0ELb1ELb1ELb1ELb0ELb0EEENS1_21CollectiveEpilogueFwdINS6_IJSA_SC_SB_EEES9_NS_10bfloat16_tESG_Li384ELb1ELb1ELb0ELb1EEENS1_36VarlenDynamicPersistentTileSchedulerILi192ELi160ELi384ELi128ELb0ELb1ELb1ELb0ELb1ELb1EEEEEEEEEvNT_6ParamsE,"",@"SHT_CUDA_INFO"
	.sectionflags	@""
	.align	4


	//----- nvinfo : EIATTR_CUDA_API_VERSION
	.align		4
        /*0000*/ 	.byte	0x04, 0x37
        /*0002*/ 	.short	(.L_1441 - .L_1440)
.L_1440:
        /*0004*/ 	.word	0x00000082


	//----- nvinfo : EIATTR_KPARAM_INFO
	.align		4
.L_1441:
        /*0008*/ 	.byte	0x04, 0x17
        /*000a*/ 	.short	(.L_1443 - .L_1442)
.L_1442:
        /*000c*/ 	.word	0x00000000
        /*0010*/ 	.short	0x0000
        /*0012*/ 	.short	0x0070
        /*0014*/ 	.byte	0x00, 0xf0, 0x01, 0x2a


	//----- nvinfo : EIATTR_SPARSE_MMA_MASK
	.align		4
.L_1443:
        /*0018*/ 	.byte	0x03, 0x50
        /*001a*/ 	.short	0x0000


	//----- nvinfo : EIATTR_MAXREG_COUNT
	.align		4
        /*001c*/ 	.byte	0x03, 0x1b
        /*001e*/ 	.short	0x0080


	//----- nvinfo : EIATTR_NUM_BARRIERS
	.align		4
        /*0020*/ 	.byte	0x02, 0x4c
        /*0022*/ 	.byte	0x09
	.zero		1


	//----- nvinfo : EIATTR_EXTERNS
	.align		4
        /*0024*/ 	.byte	0x04, 0x0f
        /*0026*/ 	.short	(.L_1445 - .L_1444)


	//   ....[0]....
	.align		4
.L_1444:
        /*0028*/ 	.word	index@(__assertfail)


	//----- nvinfo : EIATTR_ANNOTATIONS
	.align		4
.L_1445:
        /*002c*/ 	.byte	0x04, 0x55
        /*002e*/ 	.short	(.L_1447 - .L_1446)


	//   ....[0]....
.L_1446:
        /* <DEDUP_REMOVED lines=11> */


	//----- nvinfo : EIATTR_MERCURY_ISA_VERSION
	.align		4
.L_1447:
        /*00d0*/ 	.byte	0x03, 0x5f
        /*00d2*/ 	.short	0x0101


	//----- nvinfo : EIATTR_UNUSED_LOAD_BYTE_OFFSET
	.align		4
        /*00d4*/ 	.byte	0x04, 0x44
        /*00d6*/ 	.short	(.L_1449 - .L_1448)


	//   ....[0]....
.L_1448:
        /*00d8*/ 	.word	0x00000a00
        /*00dc*/ 	.word	0x0000fff0


	//   ....[1]....
        /*00e0*/ 	.word	0x00006dc0
        /*00e4*/ 	.word	0x0000fff0


	//----- nvinfo : EIATTR_INT_WARP_WIDE_INSTR_OFFSETS
	.align		4
.L_1449:
        /*00e8*/ 	.byte	0x04, 0x31
        /*00ea*/ 	.short	(.L_1451 - .L_1450)


	//   ....[0]....
.L_1450:
        /*00ec*/ 	.word	0x00000130


	//   ....[1]....
        /*00f0*/ 	.word	0x00000170


	//   ....[2]....
        /*00f4*/ 	.word	0x000001e0


	//   ....[3]....
        /*00f8*/ 	.word	0x00009d30


	//   ....[4]....
        /*00fc*/ 	.word	0x00009dc0


	//   ....[5]....
        /*0100*/ 	.word	0x0000c1c0


	//   ....[6]....
        /*0104*/ 	.word	0x0000c250


	//----- nvinfo : EIATTR_COOP_GROUP_MASK_REGIDS
	.align		4
.L_1451:
        /*0108*/ 	.byte	0x04, 0x29
        /*010a*/ 	.short	(.L_1453 - .L_1452)


	//   ....[0]....
.L_1452:
        /*010c*/ 	.word	0xffffffff


	//   ....[1]....
        /*0110*/ 	.word	0xffffffff


	//   ....[2]....
        /*0114*/ 	.word	0xffffffff


	//   ....[3]....
        /*0118*/ 	.word	0xffffffff


	//   ....[4]....
        /*011c*/ 	.word	0xffffffff


	//   ....[5]....
        /*0120*/ 	.word	0xffffffff


	//   ....[6]....
        /*0124*/ 	.word	0xffffffff


	//   ....[7]....
        /*0128*/ 	.word	0xffffffff


	//   ....[8]....
        /*012c*/ 	.word	0xffffffff


	//   ....[9]....
        /*0130*/ 	.word	0xffffffff


	//   ....[10]....
        /*0134*/ 	.word	0xffffffff


	//   ....[11]....
        /*0138*/ 	.word	0xffffffff


	//   ....[12]....
        /*013c*/ 	.word	0xffffffff


	//   ....[13]....
        /*0140*/ 	.word	0xffffffff


	//   ....[14]....
        /*0144*/ 	.word	0xffffffff


	//   ....[15]....
        /*0148*/ 	.word	0xffffffff


	//   ....[16]....
        /*014c*/ 	.word	0xffffffff


	//   ....[17]....
        /*0150*/ 	.word	0xffffffff


	//   ....[18]....
        /*0154*/ 	.word	0xffffffff


	//   ....[19]....
        /*0158*/ 	.word	0xffffffff


	//   ....[20]....
        /*015c*/ 	.word	0xffffffff


	//   ....[21]....
        /*0160*/ 	.word	0xffffffff


	//   ....[22]....
        /*0164*/ 	.word	0xffffffff


	//   ....[23]....
        /*0168*/ 	.word	0xffffffff


	//   ....[24]....
        /*016c*/ 	.word	0xffffffff


	//   ....[25]....
        /*0170*/ 	.word	0xffffffff


	//   ....[26]....
        /*0174*/ 	.word	0xffffffff


	//   ....[27]....
        /*0178*/ 	.word	0xffffffff


	//   ....[28]....
        /*017c*/ 	.word	0xffffffff


	//   ....[29]....
        /*0180*/ 	.word	0xffffffff


	//   ....[30]....
        /*0184*/ 	.word	0xffffffff


	//   ....[31]....
        /*0188*/ 	.word	0xffffffff


	//   ....[32]....
        /*018c*/ 	.word	0xffffffff


	//   ....[33]....
        /*0190*/ 	.word	0xffffffff


	//   ....[34]....
        /*0194*/ 	.word	0xffffffff


	//   ....[35]....
        /*0198*/ 	.word	0xffffffff


	//   ....[36]....
        /*019c*/ 	.word	0xffffffff


	//   ....[37]....
        /*01a0*/ 	.word	0xffffffff


	//   ....[38]....
        /*01a4*/ 	.word	0xffffffff


	//   ....[39]....
        /*01a8*/ 	.word	0xffffffff


	//   ....[40]....
        /*01ac*/ 	.word	0xffffffff


	//   ....[41]....
        /*01b0*/ 	.word	0xffffffff


	//   ....[42]....
        /*01b4*/ 	.word	0xffffffff


	//   ....[43]....
        /*01b8*/ 	.word	0xffffffff


	//   ....[44]....
        /*01bc*/ 	.word	0xffffffff


	//   ....[45]....
        /*01c0*/ 	.word	0xffffffff


	//   ....[46]....
        /*01c4*/ 	.word	0xffffffff


	//   ....[47]....
        /*01c8*/ 	.word	0xffffffff


	//   ....[48]....
        /*01cc*/ 	.word	0xffffffff


	//   ....[49]....
        /*01d0*/ 	.word	0xffffffff


	//   ....[50]....
        /*01d4*/ 	.word	0xffffffff


	//   ....[51]....
        /*01d8*/ 	.word	0xffffffff


	//   ....[52]....
        /*01dc*/ 	.word	0xffffffff


	//   ....[53]....
        /*01e0*/ 	.word	0xffffffff


	//   ....[54]....
        /*01e4*/ 	.word	0xffffffff


	//   ....[55]....
        /*01e8*/ 	.word	0xffffffff


	//   ....[56]....
        /*01ec*/ 	.word	0xffffffff


	//   ....[57]....
        /*01f0*/ 	.word	0xffffffff


	//   ....[58]....
        /*01f4*/ 	.word	0xffffffff


	//   ....[59]....
        /*01f8*/ 	.word	0xffffffff


	//   ....[60]....
        /*01fc*/ 	.word	0xffffffff


	//   ....[61]....
        /*0200*/ 	.word	0xffffffff


	//   ....[62]....
        /*0204*/ 	.word	0xffffffff


	//   ....[63]....
        /*0208*/ 	.word	0xffffffff


	//   ....[64]....
        /*020c*/ 	.word	0xffffffff


	//   ....[65]....
        /*0210*/ 	.word	0xffffffff


	//   ....[66]....
        /*0214*/ 	.word	0xffffffff


	//   ....[67]....
        /*0218*/ 	.word	0xffffffff


	//   ....[68]....
        /*021c*/ 	.word	0xffffffff


	//   ....[69]....
        /*0220*/ 	.word	0xffffffff


	//   ....[70]....
        /*0224*/ 	.word	0xffffffff


	//   ....[71]....
        /*0228*/ 	.word	0xffffffff


	//   ....[72]....
        /*022c*/ 	.word	0xffffffff


	//   ....[73]....
        /*0230*/ 	.word	0xffffffff


	//   ....[74]....
        /*0234*/ 	.word	0xffffffff


	//   ....[75]....
        /*0238*/ 	.word	0xffffffff


	//   ....[76]....
        /*023c*/ 	.word	0xffffffff


	//   ....[77]....
        /*0240*/ 	.word	0xffffffff


	//   ....[78]....
        /*0244*/ 	.word	0xffffffff


	//   ....[79]....
        /*0248*/ 	.word	0xffffffff


	//   ....[80]....
        /*024c*/ 	.word	0xffffffff


	//   ....[81]....
        /*0250*/ 	.word	0xffffffff


	//   ....[82]....
        /*0254*/ 	.word	0xffffffff


	//   ....[83]....
        /*0258*/ 	.word	0xffffffff


	//   ....[84]....
        /*025c*/ 	.word	0xffffffff


	//   ....[85]....
        /*0260*/ 	.word	0xffffffff


	//   ....[86]....
        /*0264*/ 	.word	0xffffffff


	//   ....[87]....
        /*0268*/ 	.word	0xffffffff


	//   ....[88]....
        /*026c*/ 	.word	0xffffffff


	//   ....[89]....
        /*0270*/ 	.word	0xffffffff


	//   ....[90]....
        /*0274*/ 	.word	0xffffffff


	//   ....[91]....
        /*0278*/ 	.word	0xffffffff


	//   ....[92]....
        /*027c*/ 	.word	0xffffffff


	//   ....[93]....
        /*0280*/ 	.word	0xffffffff


	//   ....[94]....
        /*0284*/ 	.word	0xffffffff


	//   ....[95]....
        /*0288*/ 	.word	0xffffffff


	//   ....[96]....
        /*028c*/ 	.word	0xffffffff


	//   ....[97]....
        /*0290*/ 	.word	0xffffffff


	//   ....[98]....
        /*0294*/ 	.word	0xffffffff


	//   ....[99]....
        /*0298*/ 	.word	0xffffffff


	//   ....[100]....
        /*029c*/ 	.word	0xffffffff


	//   ....[101]....
        /*02a0*/ 	.word	0xffffffff


	//   ....[102]....
        /*02a4*/ 	.word	0xffffffff


	//   ....[103]....
        /*02a8*/ 	.word	0x0500000f


	//   ....[104]....
        /*02ac*/ 	.word	0x0500000f


	//   ....[105]....
        /*02b0*/ 	.word	0x0500000f


	//   ....[106]....
        /*02b4*/ 	.word	0x0500000f


	//   ....[107]....
        /*02b8*/ 	.word	0x0500000f


	//   ....[108]....
        /*02bc*/ 	.word	0x0500000f


	//   ....[109]....
        /*02c0*/ 	.word	0x0500000f


	//   ....[110]....
        /*02c4*/ 	.word	0x0500000f


	//   ....[111]....
        /*02c8*/ 	.word	0x0500000f


	//   ....[112]....
        /*02cc*/ 	.word	0x0500000f


	//   ....[113]....
        /*02d0*/ 	.word	0x0500000f


	//   ....[114]....
        /*02d4*/ 	.word	0x0500000f


	//   ....[115]....
        /*02d8*/ 	.word	0x0500000f


	//   ....[116]....
        /*02dc*/ 	.word	0x0500000f


	//----- nvinfo : EIATTR_COOP_GROUP_INSTR_OFFSETS
	.align		4
.L_1453:
        /*02e0*/ 	.byte	0x04, 0x28
        /*02e2*/ 	.short	(.L_1455 - .L_1454)


	//   ....[0]....
.L_1454:
        /*02e4*/ 	.word	0x00000060


	//   ....[1]....
        /*02e8*/ 	.word	0x00000140


	//   ....[2]....
        /*02ec*/ 	.word	0x00000190


	//   ....[3]....
        /*02f0*/ 	.word	0x000003c0


	//   ....[4]....
        /*02f4*/ 	.word	0x00000520


	//   ....[5]....
        /*02f8*/ 	.word	0x00000640


	//   ....[6]....
        /*02fc*/ 	.word	0x000007a0


	//   ....[7]....
        /*0300*/ 	.word	0x00001590


	//   ....[8]....
        /*0304*/ 	.word	0x000028b0


	//   ....[9]....
        /*0308*/ 	.word	0x000029b0


	//   ....[10]....
        /*030c*/ 	.word	0x00002cf0


	//   ....[11]....
        /*0310*/ 	.word	0x00002e90


	//   ....[12]....
        /*0314*/ 	.word	0x00004d60


	//   ....[13]....
        /*0318*/ 	.word	0x00004d70


	//   ....[14]....
        /*031c*/ 	.word	0x00004da0


	//   ....[15]....
        /*0320*/ 	.word	0x00004db0


	//   ....[16]....
        /*0324*/ 	.word	0x00006800


	//   ....[17]....
        /*0328*/ 	.word	0x00006810


	//   ....[18]....
        /*032c*/ 	.word	0x000068b0


	//   ....[19]....
        /*0330*/ 	.word	0x000068c0


	//   ....[20]....
        /*0334*/ 	.word	0x00007320


	//   ....[21]....
        /*0338*/ 	.word	0x00007330


	//   ....[22]....
        /*033c*/ 	.word	0x00007340


	//   ....[23]....
        /*0340*/ 	.word	0x00007350


	//   ....[24]....
        /*0344*/ 	.word	0x00007360


	//   ....[25]....
        /*0348*/ 	.word	0x00007370


	//   ....[26]....
        /*034c*/ 	.word	0x00007380


	//   ....[27]....
        /*0350*/ 	.word	0x00007390


	//   ....[28]....
        /*0354*/ 	.word	0x000073c0


	//   ....[29]....
        /*0358*/ 	.word	0x000073e0


	//   ....[30]....
        /*035c*/ 	.word	0x000073f0


	//   ....[31]....
        /*0360*/ 	.word	0x00007400


	//   ....[32]....
        /*0364*/ 	.word	0x00007430


	//   ....[33]....
        /*0368*/ 	.word	0x00007450


	//   ....[34]....
        /*036c*/ 	.word	0x00007480


	//   ....[35]....
        /*0370*/ 	.word	0x00007490


	//   ....[36]....
        /*0374*/ 	.word	0x000078f0


	//   ....[37]....
        /*0378*/ 	.word	0x00007930


	//   ....[38]....
        /*037c*/ 	.word	0x00007970


	//   ....[39]....
        /*0380*/ 	.word	0x000079a0


	//   ....[40]....
        /*0384*/ 	.word	0x00007e60


	//   ....[41]....
        /*0388*/ 	.word	0x00007ea0


	//   ....[42]....
        /*038c*/ 	.word	0x00007ed0


	//   ....[43]....
        /*0390*/ 	.word	0x00007f00


	//   ....[44]....
        /*0394*/ 	.word	0x00007f30


	//   ....[45]....
        /*0398*/ 	.word	0x00007f50


	//   ....[46]....
        /*039c*/ 	.word	0x00007f70


	//   ....[47]....
        /*03a0*/ 	.word	0x00007f90


	//   ....[48]....
        /*03a4*/ 	.word	0x00008890


	//   ....[49]....
        /*03a8*/ 	.word	0x000088c0


	//   ....[50]....
        /*03ac*/ 	.word	0x00008900


	//   ....[51]....
        /*03b0*/ 	.word	0x00008930


	//   ....[52]....
        /*03b4*/ 	.word	0x00008960


	//   ....[53]....
        /*03b8*/ 	.word	0x00008970


	//   ....[54]....
        /*03bc*/ 	.word	0x00008980


	//   ....[55]....
        /*03c0*/ 	.word	0x000089a0


	//   ....[56]....
        /*03c4*/ 	.word	0x00008af0


	//   ....[57]....
        /*03c8*/ 	.word	0x00008cf0


	//   ....[58]....
        /*03cc*/ 	.word	0x00008d20


	//   ....[59]....
        /*03d0*/ 	.word	0x00008d50


	//   ....[60]....
        /*03d4*/ 	.word	0x00008d80


	//   ....[61]....
        /*03d8*/ 	.word	0x00008db0


	//   ....[62]....
        /*03dc*/ 	.word	0x00008df0


	//   ....[63]....
        /*03e0*/ 	.word	0x00008f70


	//   ....[64]....
        /*03e4*/ 	.word	0x00008fa0


	//   ....[65]....
        /*03e8*/ 	.word	0x00008fd0


	//   ....[66]....
        /*03ec*/ 	.word	0x00009000


	//   ....[67]....
        /*03f0*/ 	.word	0x00009030


	//   ....[68]....
        /*03f4*/ 	.word	0x00009070


	//   ....[69]....
        /*03f8*/ 	.word	0x000090f0


	//   ....[70]....
        /*03fc*/ 	.word	0x00009130


	//   ....[71]....
        /*0400*/ 	.word	0x000091c0


	//   ....[72]....
        /*0404*/ 	.word	0x0000a4b0


	//   ....[73]....
        /*0408*/ 	.word	0x0000b110


	//   ....[74]....
        /*040c*/ 	.word	0x0000b140


	//   ....[75]....
        /*0410*/ 	.word	0x0000b1b0


	//   ....[76]....
        /*0414*/ 	.word	0x0000b1f0


	//   ....[77]....
        /*0418*/ 	.word	0x0000b230


	//   ....[78]....
        /*041c*/ 	.word	0x0000b260


	//   ....[79]....
        /*0420*/ 	.word	0x0000b270


	//   ....[80]....
        /*0424*/ 	.word	0x0000b280


	//   ....[81]....
        /*0428*/ 	.word	0x0000b290


	//   ....[82]....
        /*042c*/ 	.word	0x0000b2f0


	//   ....[83]....
        /*0430*/ 	.word	0x0000b360


	//   ....[84]....
        /*0434*/ 	.word	0x0000b380


	//   ....[85]....
        /*0438*/ 	.word	0x0000c8e0


	//   ....[86]....
        /*043c*/ 	.word	0x0000c910


	//   ....[87]....
        /*0440*/ 	.word	0x0000c940


	//   ....[88]....
        /*0444*/ 	.word	0x0000c950


	//   ....[89]....
        /*0448*/ 	.word	0x0000c980


	//   ....[90]....
        /*044c*/ 	.word	0x0000c990


	//   ....[91]....
        /*0450*/ 	.word	0x0000c9c0


	//   ....[92]....
        /*0454*/ 	.word	0x0000ca00


	//   ....[93]....
        /*0458*/ 	.word	0x0000cb40


	//   ....[94]....
        /*045c*/ 	.word	0x0000cb70


	//   ....[95]....
        /*0460*/ 	.word	0x0000cba0


	//   ....[96]....
        /*0464*/ 	.word	0x0000cbd0


	//   ....[97]....
        /*0468*/ 	.word	0x0000cc00


	//   ....[98]....
        /*046c*/ 	.word	0x0000cc40


	//   ....[99]....
        /*0470*/ 	.word	0x0000ccd0


	//   ....[100]....
        /*0474*/ 	.word	0x0000cd10


	//   ....[101]....
        /*0478*/ 	.word	0x0000cda0


	//   ....[102]....
        /*047c*/ 	.word	0x0000d1d0


	//   ....[103]....
        /*0480*/ 	.word	0x0000d6b0


	//   ....[104]....
        /*0484*/ 	.word	0x0000d870


	//   ....[105]....
        /*0488*/ 	.word	0x0000d8e0


	//   ....[106]....
        /*048c*/ 	.word	0x0000d960


	//   ....[107]....
        /*0490*/ 	.word	0x0000da10


	//   ....[108]....
        /*0494*/ 	.word	0x0000da90


	//   ....[109]....
        /*0498*/ 	.word	0x0000db30


	//   ....[110]....
        /*049c*/ 	.word	0x0000dbb0


	//   ....[111]....
        /*04a0*/ 	.word	0x0000dc60


	//   ....[112]....
        /*04a4*/ 	.word	0x0000dcc0


	//   ....[113]....
        /*04a8*/ 	.word	0x0000dd70


	//   ....[114]....
        /*04ac*/ 	.word	0x0000ddf0


	//   ....[115]....
        /*04b0*/ 	.word	0x0000de90


	//   ....[116]....
        /*04b4*/ 	.word	0x0000e1d0


	//----- nvinfo : EIATTR_REG_RECONFIG
	.align		4
.L_1455:
        /*04b8*/ 	.byte	0x01, 0x54
	.zero		2


	//----- nvinfo : EIATTR_SYSCALL_OFFSETS
	.align		4
        /*04bc*/ 	.byte	0x04, 0x46
        /*04be*/ 	.short	(.L_1457 - .L_1456)


	//   ....[0]....
.L_1456:
        /*04c0*/ 	.word	0x000017a0


	//   ....[1]....
        /*04c4*/ 	.word	0x00009f20


	//   ....[2]....
        /*04c8*/ 	.word	0x0000a0b0


	//   ....[3]....
        /*04cc*/ 	.word	0x0000a200


	//   ....[4]....
        /*04d0*/ 	.word	0x0000a350


	//   ....[5]....
        /*04d4*/ 	.word	0x0000ac90


	//----- nvinfo : EIATTR_MBARRIER_INSTR_OFFSETS
	.align		4
.L_1457:
        /*04d8*/ 	.byte	0x04, 0x39
        /*04da*/ 	.short	(.L_1459 - .L_1458)


	//   ....[0]....
.L_1458:
        /*04dc*/ 	.word	0x00000270
        /*04e0*/ 	.word	0x000000ff
        /*04e4*/ 	.word	0x00013200
        /*04e8*/ 	.short	0x0100
        /*04ea*/ 	.byte	0x08
	.zero		1


	//   ....[1]....
        /*04ec*/ 	.word	0x00000280
        /*04f0*/ 	.word	0x000000ff
        /*04f4*/ 	.word	0x00013220
        /*04f8*/ 	.short	0x0100
        /*04fa*/ 	.byte	0x08
	.zero		1


	//   ....[2]....
        /*04fc*/ 	.word	0x00000370
        /*0500*/ 	.word	0x000000ff
        /*0504*/ 	.word	0x00013230
        /*0508*/ 	.short	0x0100
        /*050a*/ 	.byte	0x08
	.zero		1


	//   ....[3]....
        /*050c*/ 	.word	0x00000380
        /*0510*/ 	.word	0x000000ff
        /*0514*/ 	.word	0x00013240
        /*0518*/ 	.short	0x0100
        /*051a*/ 	.byte	0x08
	.zero		1


	//   ....[4]....
        /*051c*/ 	.word	0x00000390
        /*0520*/ 	.word	0x000000ff
        /*0524*/ 	.word	0x00013238
        /*0528*/ 	.short	0x0100
        /*052a*/ 	.byte	0x08
	.zero		1


	//   ....[5]....
        /*052c*/ 	.word	0x000003a0
        /*0530*/ 	.word	0x000000ff
        /*0534*/ 	.word	0x00013248
        /*0538*/ 	.short	0x0100
        /*053a*/ 	.byte	0x08
	.zero		1


	//   ....[6]....
        /*053c*/ 	.word	0x000004d0
        /*0540*/ 	.word	0x000000ff
        /*0544*/ 	.word	0x00013250
        /*0548*/ 	.short	0x0100
        /*054a*/ 	.byte	0x08
	.zero		1


	//   ....[7]....
        /*054c*/ 	.word	0x000004e0
        /*0550*/ 	.word	0x000000ff
        /*0554*/ 	.word	0x00013260
        /*0558*/ 	.short	0x0100
        /*055a*/ 	.byte	0x08
	.zero		1


	//   ....[8]....
        /*055c*/ 	.word	0x000004f0
        /*0560*/ 	.word	0x000000ff
        /*0564*/ 	.word	0x00013258
        /*0568*/ 	.short	0x0100
        /*056a*/ 	.byte	0x08
	.zero		1


	//   ....[9]....
        /*056c*/ 	.word	0x00000500
        /*0570*/ 	.word	0x000000ff
        /*0574*/ 	.word	0x00013268
        /*0578*/ 	.short	0x0100
        /*057a*/ 	.byte	0x08
	.zero		1


	//   ....[10]....
        /*057c*/ 	.word	0x000005f0
        /*0580*/ 	.word	0x000000ff
        /*0584*/ 	.word	0x00013270
        /*0588*/ 	.short	0x0100
        /*058a*/ 	.byte	0x06
	.zero		1


	//   ....[11]....
        /*058c*/ 	.word	0x00000600
        /*0590*/ 	.word	0x000000ff
        /*0594*/ 	.word	0x00013280
        /*0598*/ 	.short	0x0100
        /*059a*/ 	.byte	0x06
	.zero		1


	//   ....[12]....
        /*059c*/ 	.word	0x00000610
        /*05a0*/ 	.word	0x000000ff
        /*05a4*/ 	.word	0x00013278
        /*05a8*/ 	.short	0x0100
        /*05aa*/ 	.byte	0x06
	.zero		1


	//   ....[13]....
        /*05ac*/ 	.word	0x00000620
        /*05b0*/ 	.word	0x000000ff
        /*05b4*/ 	.word	0x00013288
        /*05b8*/ 	.short	0x0100
        /*05ba*/ 	.byte	0x06
	.zero		1


	//   ....[14]....
        /*05bc*/ 	.word	0x00000750
        /*05c0*/ 	.word	0x000000ff
        /*05c4*/ 	.word	0x00013290
        /*05c8*/ 	.short	0x0100
        /*05ca*/ 	.byte	0x08
	.zero		1


	//   ....[15]....
        /*05cc*/ 	.word	0x00000760
        /*05d0*/ 	.word	0x000000ff
        /*05d4*/ 	.word	0x000132a0
        /*05d8*/ 	.short	0x0100
        /*05da*/ 	.byte	0x08
	.zero		1


	//   ....[16]....
        /*05dc*/ 	.word	0x00000770
        /*05e0*/ 	.word	0x000000ff
        /*05e4*/ 	.word	0x00013298
        /*05e8*/ 	.short	0x0100
        /*05ea*/ 	.byte	0x08
	.zero		1


	//   ....[17]....
        /*05ec*/ 	.word	0x00000780
        /*05f0*/ 	.word	0x000000ff
        /*05f4*/ 	.word	0x000132a8
        /*05f8*/ 	.short	0x0100
        /*05fa*/ 	.byte	0x08
	.zero		1


	//   ....[18]....
        /*05fc*/ 	.word	0x000008b0
        /*0600*/ 	.word	0x000000ff
        /*0604*/ 	.word	0x000132b0
        /*0608*/ 	.short	0x0100
        /*060a*/ 	.byte	0x08
	.zero		1


	//   ....[19]....
        /*060c*/ 	.word	0x000008c0
        /*0610*/ 	.word	0x000000ff
        /*0614*/ 	.word	0x000132c0
        /*0618*/ 	.short	0x0100
        /*061a*/ 	.byte	0x08
	.zero		1


	//   ....[20]....
        /*061c*/ 	.word	0x000008d0
        /*0620*/ 	.word	0x000000ff
        /*0624*/ 	.word	0x000132b8
        /*0628*/ 	.short	0x0100
        /*062a*/ 	.byte	0x08
	.zero		1


	//   ....[21]....
        /*062c*/ 	.word	0x000008e0
        /*0630*/ 	.word	0x000000ff
        /*0634*/ 	.word	0x000132c8
        /*0638*/ 	.short	0x0100
        /*063a*/ 	.byte	0x08
	.zero		1


	//   ....[22]....
        /*063c*/ 	.word	0x00001850
        /*0640*/ 	.word	0x00000000
        /*0644*/ 	.word	0x00013200
        /*0648*/ 	.short	0x010a
        /*064a*/ 	.byte	0x3f
	.zero		1


	//   ....[23]....
        /*064c*/ 	.word	0x000018e0
        /*0650*/ 	.word	0x00000005
        /*0654*/ 	.word	0x00013230
        /*0658*/ 	.short	0x010a
        /*065a*/ 	.byte	0x3f
	.zero		1


	//   ....[24]....
        /*065c*/ 	.word	0x000019b0
        /*0660*/ 	.word	0x00000005
        /*0664*/ 	.word	0x00013230
        /*0668*/ 	.short	0x010a
        /*066a*/ 	.byte	0x3f
	.zero		1


	//   ....[25]....
        /*066c*/ 	.word	0x000032d0
        /*0670*/ 	.word	0x0000003a
        /*0674*/ 	.word	0x00000000
        /*0678*/ 	.short	0x0101
        /*067a*/ 	.byte	0x3f
	.zero		1


	//   ....[26]....
        /*067c*/ 	.word	0x00004220
        /*0680*/ 	.word	0x00000005
        /*0684*/ 	.word	0x00013230
        /*0688*/ 	.short	0x010a
        /*068a*/ 	.byte	0x3f
	.zero		1


	//   ....[27]....
        /*068c*/ 	.word	0x00004260
        /*0690*/ 	.word	0x00000005
        /*0694*/ 	.word	0x00013230
        /*0698*/ 	.short	0x010a
        /*069a*/ 	.byte	0x3f
	.zero		1


	//   ....[28]....
        /*069c*/ 	.word	0x000046c0
        /*06a0*/ 	.word	0x000000ff
        /*06a4*/ 	.word	0x00013250
        /*06a8*/ 	.short	0x010a
        /*06aa*/ 	.byte	0x09
	.zero		1


	//   ....[29]....
        /*06ac*/ 	.word	0x00004700
        /*06b0*/ 	.word	0x000000ff
        /*06b4*/ 	.word	0x00013250
        /*06b8*/ 	.short	0x010a
        /*06ba*/ 	.byte	0x09
	.zero		1


	//   ....[30]....
        /*06bc*/ 	.word	0x00005c90
        /*06c0*/ 	.word	0x00000006
        /*06c4*/ 	.word	0x00000000
        /*06c8*/ 	.short	0x0101
        /*06ca*/ 	.byte	0x3f
	.zero		1


	//   ....[31]....
        /*06cc*/ 	.word	0x00006020
        /*06d0*/ 	.word	0x000000ff
        /*06d4*/ 	.word	0x00000000
        /*06d8*/ 	.short	0x0101
        /*06da*/ 	.byte	0x06
	.zero		1


	//   ....[32]....
        /*06dc*/ 	.word	0x00006460
        /*06e0*/ 	.word	0x00000014
        /*06e4*/ 	.word	0x00013250
        /*06e8*/ 	.short	0x010a
        /*06ea*/ 	.byte	0x3f
	.zero		1


	//   ....[33]....
        /*06ec*/ 	.word	0x000064b0
        /*06f0*/ 	.word	0x00000014
        /*06f4*/ 	.word	0x00013250
        /*06f8*/ 	.short	0x010a
        /*06fa*/ 	.byte	0x3f
	.zero		1


	//   ....[34]....
        /*06fc*/ 	.word	0x00006b60
        /*0700*/ 	.word	0x00000005
        /*0704*/ 	.word	0x00000000
        /*0708*/ 	.short	0x0101
        /*070a*/ 	.byte	0x3f
	.zero		1


	//   ....[35]....
        /*070c*/ 	.word	0x00007f60
        /*0710*/ 	.word	0x00000000
        /*0714*/ 	.word	0x00000000
        /*0718*/ 	.short	0x0101
        /*071a*/ 	.byte	0x3f
	.zero		1


	//   ....[36]....
        /*071c*/ 	.word	0x0000a720
        /*0720*/ 	.word	0x00000005
        /*0724*/ 	.word	0x00013280
        /*0728*/ 	.short	0x010a
        /*072a*/ 	.byte	0x3f
	.zero		1


	//   ....[37]....
        /*072c*/ 	.word	0x0000a8b0
        /*0730*/ 	.word	0x00000005
        /*0734*/ 	.word	0x00013240
        /*0738*/ 	.short	0x010a
        /*073a*/ 	.byte	0x3f
	.zero		1


	//   ....[38]....
        /*073c*/ 	.word	0x0000b430
        /*0740*/ 	.word	0x00000010
        /*0744*/ 	.word	0x00013200
        /*0748*/ 	.short	0x0107
        /*074a*/ 	.byte	0x3f
	.zero		1


	//   ....[39]....
        /*074c*/ 	.word	0x0000b520
        /*0750*/ 	.word	0x00000010
        /*0754*/ 	.word	0x00013200
        /*0758*/ 	.short	0x0101
        /*075a*/ 	.byte	0x3f
	.zero		1


	//   ....[40]....
        /*075c*/ 	.word	0x0000b540
        /*0760*/ 	.word	0x00000010
        /*0764*/ 	.word	0x00013220
        /*0768*/ 	.short	0x010a
        /*076a*/ 	.byte	0x3f
	.zero		1


	//   ....[41]....
        /*076c*/ 	.word	0x0000b830
        /*0770*/ 	.word	0x00000004
        /*0774*/ 	.word	0x00013280
        /*0778*/ 	.short	0x010a
        /*077a*/ 	.byte	0x3f
	.zero		1


	//   ....[42]....
        /*077c*/ 	.word	0x0000ba80
        /*0780*/ 	.word	0x00000004
        /*0784*/ 	.word	0x00013240
        /*0788*/ 	.short	0x010a
        /*078a*/ 	.byte	0x3f
	.zero		1


	//   ....[43]....
        /*078c*/ 	.word	0x0000bd40
        /*0790*/ 	.word	0x00000003
        /*0794*/ 	.word	0x00013270
        /*0798*/ 	.short	0x010a
        /*079a*/ 	.byte	0x3f
	.zero		1


	//   ....[44]....
        /*079c*/ 	.word	0x0000bdc0
        /*07a0*/ 	.word	0x00000003
        /*07a4*/ 	.word	0x00013260
        /*07a8*/ 	.short	0x010a
        /*07aa*/ 	.byte	0x3f
	.zero		1


	//   ....[45]....
        /*07ac*/ 	.word	0x0000c0a0
        /*07b0*/ 	.word	0x00000003
        /*07b4*/ 	.word	0x00013250
        /*07b8*/ 	.short	0x0101
        /*07ba*/ 	.byte	0x3f
	.zero		1


	//   ....[46]....
        /*07bc*/ 	.word	0x0000c120
        /*07c0*/ 	.word	0x00000002
        /*07c4*/ 	.word	0x00000000
        /*07c8*/ 	.short	0x0101
        /*07ca*/ 	.byte	0x3f
	.zero		1


	//   ....[47]....
        /*07cc*/ 	.word	0x0000c310
        /*07d0*/ 	.word	0x00000002
        /*07d4*/ 	.word	0x00013270
        /*07d8*/ 	.short	0x010a
        /*07da*/ 	.byte	0x3f
	.zero		1


	//   ....[48]....
        /*07dc*/ 	.word	0x0000c390
        /*07e0*/ 	.word	0x00000002
        /*07e4*/ 	.word	0x00013260
        /*07e8*/ 	.short	0x010a
        /*07ea*/ 	.byte	0x3f
	.zero		1


	//   ....[49]....
        /*07ec*/ 	.word	0x0000c660
        /*07f0*/ 	.word	0x00000002
        /*07f4*/ 	.word	0x00013250
        /*07f8*/ 	.short	0x0101
        /*07fa*/ 	.byte	0x3f
	.zero		1


	//   ....[50]....
        /*07fc*/ 	.word	0x0000c6b0
        /*0800*/ 	.word	0x00000000
        /*0804*/ 	.word	0x00000000
        /*0808*/ 	.short	0x0101
        /*080a*/ 	.byte	0x3f
	.zero		1


	//   ....[51]....
        /*080c*/ 	.word	0x0000d150
        /*0810*/ 	.word	0x00000007
        /*0814*/ 	.word	0x00013220
        /*0818*/ 	.short	0x010a
        /*081a*/ 	.byte	0x3f
	.zero		1


	//   ....[52]....
        /*081c*/ 	.word	0x0000d2f0
        /*0820*/ 	.word	0x00000005
        /*0824*/ 	.word	0x00000000
        /*0828*/ 	.short	0x010a
        /*082a*/ 	.byte	0x3f
	.zero		1


	//   ....[53]....
        /*082c*/ 	.word	0x0000d360
        /*0830*/ 	.word	0x00000003
        /*0834*/ 	.word	0x00000000
        /*0838*/ 	.short	0x010a
        /*083a*/ 	.byte	0x3f
	.zero		1


	//   ....[54]....
        /*083c*/ 	.word	0x0000d3b0
        /*0840*/ 	.word	0x00000003
        /*0844*/ 	.word	0x00013260
        /*0848*/ 	.short	0x010a
        /*084a*/ 	.byte	0x3f
	.zero		1


	//   ....[55]....
        /*084c*/ 	.word	0x0000d400
        /*0850*/ 	.word	0x00000005
        /*0854*/ 	.word	0x00013260
        /*0858*/ 	.short	0x010a
        /*085a*/ 	.byte	0x3f
	.zero		1


	//   ....[56]....
        /*085c*/ 	.word	0x0000d440
        /*0860*/ 	.word	0x00000003
        /*0864*/ 	.word	0x00013280
        /*0868*/ 	.short	0x010a
        /*086a*/ 	.byte	0x3f
	.zero		1


	//   ....[57]....
        /*086c*/ 	.word	0x0000d460
        /*0870*/ 	.word	0x00000005
        /*0874*/ 	.word	0x00013280
        /*0878*/ 	.short	0x010a
        /*087a*/ 	.byte	0x3f
	.zero		1


	//   ....[58]....
        /*087c*/ 	.word	0x0000d4c0
        /*0880*/ 	.word	0x00000000
        /*0884*/ 	.word	0x00013200
        /*0888*/ 	.short	0x010a
        /*088a*/ 	.byte	0x3f
	.zero		1


	//   ....[59]....
        /*088c*/ 	.word	0x0000d510
        /*0890*/ 	.word	0x00000005
        /*0894*/ 	.word	0x00013230
        /*0898*/ 	.short	0x010a
        /*089a*/ 	.byte	0x3f
	.zero		1


	//   ....[60]....
        /*089c*/ 	.word	0x0000d560
        /*08a0*/ 	.word	0x00000005
        /*08a4*/ 	.word	0x00013230
        /*08a8*/ 	.short	0x010a
        /*08aa*/ 	.byte	0x3f
	.zero		1


	//   ....[61]....
        /*08ac*/ 	.word	0x0000d5c0
        /*08b0*/ 	.word	0x0000000d
        /*08b4*/ 	.word	0x00013250
        /*08b8*/ 	.short	0x010a
        /*08ba*/ 	.byte	0x3f
	.zero		1


	//   ....[62]....
        /*08bc*/ 	.word	0x0000d610
        /*08c0*/ 	.word	0x00000014
        /*08c4*/ 	.word	0x00013250
        /*08c8*/ 	.short	0x010a
        /*08ca*/ 	.byte	0x3f
	.zero		1


	//   ....[63]....
        /*08cc*/ 	.word	0x0000d760
        /*08d0*/ 	.word	0x00000005
        /*08d4*/ 	.word	0x00013280
        /*08d8*/ 	.short	0x010a
        /*08da*/ 	.byte	0x3f
	.zero		1


	//   ....[64]....
        /*08dc*/ 	.word	0x0000d7b0
        /*08e0*/ 	.word	0x00000005
        /*08e4*/ 	.word	0x00013240
        /*08e8*/ 	.short	0x010a
        /*08ea*/ 	.byte	0x3f
	.zero		1


	//   ....[65]....
        /*08ec*/ 	.word	0x0000dec0
        /*08f0*/ 	.word	0x00000010
        /*08f4*/ 	.word	0x00013220
        /*08f8*/ 	.short	0x010a
        /*08fa*/ 	.byte	0x3f
	.zero		1


	//   ....[66]....
        /*08fc*/ 	.word	0x0000df10
        /*0900*/ 	.word	0x00000004
        /*0904*/ 	.word	0x00013280
        /*0908*/ 	.short	0x010a
        /*090a*/ 	.byte	0x3f
	.zero		1


	//   ....[67]....
        /*090c*/ 	.word	0x0000df60
        /*0910*/ 	.word	0x00000004
        /*0914*/ 	.word	0x00013240
        /*0918*/ 	.short	0x010a
        /*091a*/ 	.byte	0x3f
	.zero		1


	//   ....[68]....
        /*091c*/ 	.word	0x0000dfb0
        /*0920*/ 	.word	0x00000003
        /*0924*/ 	.word	0x00013270
        /*0928*/ 	.short	0x010a
        /*092a*/ 	.byte	0x3f
	.zero		1


	//   ....[69]....
        /*092c*/ 	.word	0x0000e000
        /*0930*/ 	.word	0x00000003
        /*0934*/ 	.word	0x00013260
        /*0938*/ 	.short	0x010a
        /*093a*/ 	.byte	0x3f
	.zero		1


	//   ....[70]....
        /*093c*/ 	.word	0x0000e050
        /*0940*/ 	.word	0x00000002
        /*0944*/ 	.word	0x00013270
        /*0948*/ 	.short	0x010a
        /*094a*/ 	.byte	0x3f
	.zero		1


	//   ....[71]....
        /*094c*/ 	.word	0x0000e0a0
        /*0950*/ 	.word	0x00000002
        /*0954*/ 	.word	0x00013260
        /*0958*/ 	.short	0x010a
        /*095a*/ 	.byte	0x3f
	.zero		1


	//   ....[72]....
        /*095c*/ 	.word	0x0000e0f0
        /*0960*/ 	.word	0x00000007
        /*0964*/ 	.word	0x00013220
        /*0968*/ 	.short	0x010a
        /*096a*/ 	.byte	0x3f
	.zero		1


	//   ....[73]....
        /*096c*/ 	.word	0x0000e290
        /*0970*/ 	.word	0x00000005
        /*0974*/ 	.word	0x00000000
        /*0978*/ 	.short	0x010a
        /*097a*/ 	.byte	0x3f
	.zero		1


	//   ....[74]....
        /*097c*/ 	.word	0x0000e2e0
        /*0980*/ 	.word	0x00000003
        /*0984*/ 	.word	0x00000000
        /*0988*/ 	.short	0x010a
        /*098a*/ 	.byte	0x3f
	.zero		1


	//   ....[75]....
        /*098c*/ 	.word	0x0000e330
        /*0990*/ 	.word	0x00000003
        /*0994*/ 	.word	0x00013260
        /*0998*/ 	.short	0x010a
        /*099a*/ 	.byte	0x3f
	.zero		1


	//   ....[76]....
        /*099c*/ 	.word	0x0000e380
        /*09a0*/ 	.word	0x00000005
        /*09a4*/ 	.word	0x00013260
        /*09a8*/ 	.short	0x010a
        /*09aa*/ 	.byte	0x3f
	.zero		1


	//   ....[77]....
        /*09ac*/ 	.word	0x0000e3d0
        /*09b0*/ 	.word	0x00000003
        /*09b4*/ 	.word	0x00013280
        /*09b8*/ 	.short	0x010a
        /*09ba*/ 	.byte	0x3f
	.zero		1


	//----- nvinfo : EIATTR_NUM_MBARRIERS
	.align		4
.L_1459:
        /*09bc*/ 	.byte	0x03, 0x38
        /*09be*/ 	.short	0x0016


	//----- nvinfo : EIATTR_EXIT_INSTR_OFFSETS
	.align		4
        /*09c0*/ 	.byte	0x04, 0x1c
        /*09c2*/ 	.short	(.L_1461 - .L_1460)


	//   ....[0]....
.L_1460:
        /*09c4*/ 	.word	0x00000a40


	//   ....[1]....
        /*09c8*/ 	.word	0x00008aa0


	//   ....[2]....
        /*09cc*/ 	.word	0x0000d4b0


	//----- nvinfo : EIATTR_MAX_THREADS
	.align		4
.L_1461:
        /*09d0*/ 	.byte	0x04, 0x05
        /*09d2*/ 	.short	(.L_1463 - .L_1462)
.L_1462:
        /*09d4*/ 	.word	0x00000200
        /*09d8*/ 	.word	0x00000001
        /*09dc*/ 	.word	0x00000001


	//----- nvinfo : EIATTR_CRS_STACK_SIZE
	.align		4
.L_1463:
        /*09e0*/ 	.byte	0x04, 0x1e
        /*09e2*/ 	.short	(.L_1465 - .L_1464)
.L_1464:
        /*09e4*/ 	.word	0x00000000


	//----- nvinfo : EIATTR_CBANK_PARAM_SIZE
	.align		4
.L_1465:
        /*09e8*/ 	.byte	0x03, 0x19
        /*09ea*/ 	.short	0x0af0


	//----- nvinfo : EIATTR_PARAM_CBANK
	.align		4
        /*09ec*/ 	.byte	0x04, 0x0a
        /*09ee*/ 	.short	(.L_1467 - .L_1466)
	.align		4
.L_1466:
        /*09f0*/ 	.word	index@(.nv.constant0._ZN7cutlass13device_kernelIN5flash11enable_sm90INS1_16FlashAttnFwdSm90INS1_25CollectiveMainloopFwdSm90ILi2EN4cute5tupleIJNS5_1CILi1EEES8_S8_EEENS6_IJNS7_ILi192EEENS7_ILi160EEENS7_ILi64EEEEEELi64ENS_12float_e4m3_tEfNS_4arch4Sm90ELb0ELb0ELb0ELb1ELb0ELb0ELb0ELb1ELb1ELb1ELb0ELb0EEENS1_21CollectiveEpilogueFwdINS6_IJSA_SC_SB_EEES9_NS_10bfloat16_tESG_Li384ELb1ELb1ELb0ELb1EEENS1_36VarlenDynamicPersistentTileSchedulerILi192ELi160ELi384ELi128ELb0ELb1ELb1ELb0ELb1ELb1EEEEEEEEEvNT_6ParamsE)
        /*09f4*/ 	.short	0x0210
        /*09f6*/ 	.short	0x0af0


	//----- nvinfo : EIATTR_SW_WAR
	.align		4
.L_1467:
        /*09f8*/ 	.byte	0x04, 0x36
        /*09fa*/ 	.short	(.L_1469 - .L_1468)
.L_1468:
        /*09fc*/ 	.word	0x00000008
.L_1469:


//--------------------- .nv.info._ZN7cutlass13device_kernelIN5flash11enable_sm90INS1_16FlashAttnFwdSm90INS1_25CollectiveMainloopFwdSm90ILi2EN4cute5tupleIJNS5_1CILi1EEES8_S8_EEENS6_IJNS7_ILi192EEENS7_ILi160EEENS7_ILi64EEEEEELi64ENS_12float_e4m3_tEfNS_4arch4Sm90ELb0ELb0ELb0ELb1ELb0ELb1ELb0ELb1ELb1ELb1ELb0ELb0EEENS1_21CollectiveEpilogueFwdINS6_IJSA_SC_SB_EEES9_NS_10bfloat16_tESG_Li384ELb1ELb1ELb0ELb1EEENS1_36VarlenDynamicPersistentTileSchedulerILi192ELi160ELi384ELi128ELb0ELb1ELb1ELb0ELb1ELb1EEEEEEEEEvNT_6ParamsE --------------------------
	.section	.nv.info._ZN7cutlass13device_kernelIN5flash11enable_sm90INS1_16FlashAttnFwdSm90INS1_25CollectiveMainloopFwdSm90ILi2EN4cute5tupleIJNS5_1CILi1EEES8_S8_EEENS6_IJNS7_ILi192EEENS7_ILi160EEENS7_ILi64EEEEEELi64ENS_12float_e4m3_tEfNS_4arch4Sm90ELb0ELb0ELb0ELb1ELb0ELb1ELb0ELb1ELb1ELb1ELb0ELb0EEENS1_21CollectiveEpilogueFwdINS6_IJSA_SC_SB_EEES9_NS_10bfloat16_tESG_Li384ELb1ELb1ELb0ELb1EEENS1_36VarlenDynamicPersistentTileSchedulerILi192ELi160ELi384ELi128ELb0ELb1ELb1ELb0ELb1ELb1EEEEEEEEEvNT_6ParamsE,"",@"SHT_CUDA_INFO"
	.sectionflags	@""
	.align	4


	//----- nvinfo : EIATTR_CUDA_API_VERSION
	.align		4
        /*0000*/ 	.byte	0x04, 0x37
        /*0002*/ 	.short	(.L_1471 - .L_1470)
.L_1470:
        /*0004*/ 	.word	0x00000082


	//----- nvinfo : EIATTR_KPARAM_INFO
	.align		4
.L_1471:
        /*0008*/ 	.byte	0x04, 0x17
        /*000a*/ 	.short	(.L_1473 - .L_1472)
.L_1472:
        /*000c*/ 	.word	0x00000000
        /*0010*/ 	.short	0x0000
        /*0012*/ 	.short	0x0070
        /*0014*/ 	.byte	0x00, 0xf0, 0x01, 0x2a


	//----- nvinfo : EIATTR_SPARSE_MMA_MASK
	.align		4
.L_1473:
        /*0018*/ 	.byte	0x03, 0x50
        /*001a*/ 	.short	0x0000


	//----- nvinfo : EIATTR_MAXREG_COUNT
	.align		4
        /*001c*/ 	.byte	0x03, 0x1b
        /*001e*/ 	.short	0x0080


	//----- nvinfo : EIATTR_NUM_BARRIERS
	.align		4
        /*0020*/ 	.byte	0x02, 0x4c
        /*0022*/ 	.byte	0x10
	.zero		1


	//----- nvinfo : EIATTR_EXTERNS
	.align		4
        /*0024*/ 	.byte	0x04, 0x0f
        /*0026*/ 	.short	(.L_1475 - .L_1474)


	//   ....[0]....
	.align		4
.L_1474:
        /*0028*/ 	.word	index@(__assertfail)


	//----- nvinfo : EIATTR_ANNOTATIONS
	.align		4
.L_1475:
        /*002c*/ 	.byte	0x04, 0x55
        /*002e*/ 	.short	(.L_1477 - .L_1476)


	//   ....[0]....
.L_1476:
        /* <DEDUP_REMOVED lines=97> */


	//----- nvinfo : EIATTR_MERCURY_ISA_VERSION
	.align		4
.L_1477:
        /*0630*/ 	.byte	0x03, 0x5f
        /*0632*/ 	.short	0x0101


	//----- nvinfo : EIATTR_UNUSED_LOAD_BYTE_OFFSET
	.align		4
        /*0634*/ 	.byte	0x04, 0x44
        /*0636*/ 	.short	(.L_1479 - .L_1478)


	//   ....[0]....
.L_1478:
        /*0638*/ 	.word	0x00000a90
        /*063c*/ 	.word	0x0000fff0


	//   ....[1]....
        /*0640*/ 	.word	0x0000d6e0
        /*0644*/ 	.word	0x0000fff0


	//----- nvinfo : EIATTR_INT_WARP_WIDE_INSTR_OFFSETS
	.align		4
.L_1479:
        /*0648*/ 	.byte	0x04, 0x31
        /*064a*/ 	.short	(.L_1481 - .L_1480)


	//   ....[0]....
.L_1480:
        /*064c*/ 	.word	0x00000180


	//   ....[1]....
        /*0650*/ 	.word	0x00000220


	//   ....[2]....
        /*0654*/ 	.word	0x00000290


	//   ....[3]....
        /*0658*/ 	.word	0x000114e0


	//   ....[4]....
        /*065c*/ 	.word	0x00011570


	//   ....[5]....
        /*0660*/ 	.word	0x00013c30


	//   ....[6]....
        /*0664*/ 	.word	0x00013cc0


	//----- nvinfo : EIATTR_COOP_GROUP_MASK_REGIDS
	.align		4
.L_1481:
        /*0668*/ 	.byte	0x04, 0x29
        /*066a*/ 	.short	(.L_1483 - .L_1482)


	//   ....[0]....
.L_1482:
        /*066c*/ 	.word	0xffffffff


	//   ....[1]....
        /*0670*/ 	.word	0xffffffff


	//   ....[2]....
        /*0674*/ 	.word	0xffffffff


	//   ....[3]....
        /*0678*/ 	.word	0xffffffff


	//   ....[4]....
        /*067c*/ 	.word	0xffffffff


	//   ....[5]....
        /*0680*/ 	.word	0xffffffff


	//   ....[6]....
        /*0684*/ 	.word	0xffffffff


	//   ....[7]....
        /*0688*/ 	.word	0xffffffff


	//   ....[8]....
        /*068c*/ 	.word	0xffffffff


	//   ....[9]....
        /*0690*/ 	.word	0xffffffff


	//   ....[10]....
        /*0694*/ 	.word	0xffffffff


	//   ....[11]....
        /*0698*/ 	.word	0xffffffff


	//   ....[12]....
        /*069c*/ 	.word	0xffffffff


	//   ....[13]....
        /*06a0*/ 	.word	0xffffffff


	//   ....[14]....
        /*06a4*/ 	.word	0xffffffff


	//   ....[15]....
        /*06a8*/ 	.word	0xffffffff


	//   ....[16]....
        /*06ac*/ 	.word	0xffffffff


	//   ....[17]....
        /*06b0*/ 	.word	0xffffffff


	//   ....[18]....
        /*06b4*/ 	.word	0xffffffff


	//   ....[19]....
        /*06b8*/ 	.word	0xffffffff


	//   ....[20]....
        /*06bc*/ 	.word	0xffffffff


	//   ....[21]....
        /*06c0*/ 	.word	0xffffffff


	//   ....[22]....
        /*06c4*/ 	.word	0xffffffff


	//   ....[23]....
        /*06c8*/ 	.word	0xffffffff


	//   ....[24]....
        /*06cc*/ 	.word	0xffffffff


	//   ....[25]....
        /*06d0*/ 	.word	0xffffffff


	//   ....[26]....
        /*06d4*/ 	.word	0xffffffff


	//   ....[27]....
        /*06d8*/ 	.word	0xffffffff


	//   ....[28]....
        /*06dc*/ 	.word	0xffffffff


	//   ....[29]....
        /*06e0*/ 	.word	0xffffffff


	//   ....[30]....
        /*06e4*/ 	.word	0xffffffff


	//   ....[31]....
        /*06e8*/ 	.word	0xffffffff


	//   ....[32]....
        /*06ec*/ 	.word	0xffffffff


	//   ....[33]....
        /*06f0*/ 	.word	0xffffffff


	//   ....[34]....
        /*06f4*/ 	.word	0xffffffff


	//   ....[35]....
        /*06f8*/ 	.word	0xffffffff


	//   ....[36]....
        /*06fc*/ 	.word	0xffffffff


	//   ....[37]....
        /*0700*/ 	.word	0xffffffff


	//   ....[38]....
        /*0704*/ 	.word	0xffffffff


	//   ....[39]....
        /*0708*/ 	.word	0xffffffff


	//   ....[40]....
        /*070c*/ 	.word	0xffffffff


	//   ....[41]....
        /*0710*/ 	.word	0xffffffff


	//   ....[42]....
        /*0714*/ 	.word	0xffffffff


	//   ....[43]....
        /*0718*/ 	.word	0xffffffff


	//   ....[44]....
        /*071c*/ 	.word	0xffffffff


	//   ....[45]....
        /*0720*/ 	.word	0xffffffff


	//   ....[46]....
        /*0724*/ 	.word	0xffffffff


	//   ....[47]....
        /*0728*/ 	.word	0xffffffff


	//   ....[48]....
        /*072c*/ 	.word	0xffffffff


	//   ....[49]....
        /*0730*/ 	.word	0xffffffff


	//   ....[50]....
        /*0734*/ 	.word	0xffffffff


	//   ....[51]....
        /*0738*/ 	.word	0xffffffff


	//   ....[52]....
        /*073c*/ 	.word	0xffffffff


	//   ....[53]....
        /*0740*/ 	.word	0xffffffff


	//   ....[54]....
        /*0744*/ 	.word	0xffffffff


	//   ....[55]....
        /*0748*/ 	.word	0xffffffff


	//   ....[56]....
        /*074c*/ 	.word	0xffffffff


	//   ....[57]....
        /*0750*/ 	.word	0xffffffff


	//   ....[58]....
        /*0754*/ 	.word	0xffffffff


	//   ....[59]....
        /*0758*/ 	.word	0xffffffff


	//   ....[60]....
        /*075c*/ 	.word	0xffffffff


	//   ....[61]....
        /*0760*/ 	.word	0xffffffff


	//   ....[62]....
        /*0764*/ 	.word	0xffffffff


	//   ....[63]....
        /*0768*/ 	.word	0xffffffff


	//   ....[64]....
        /*076c*/ 	.word	0xffffffff


	//   ....[65]....
        /*0770*/ 	.word	0xffffffff


	//   ....[66]....
        /*0774*/ 	.word	0xffffffff


	//   ....[67]....
        /*0778*/ 	.word	0xffffffff


	//   ....[68]....
        /*077c*/ 	.word	0xffffffff


	//   ....[69]....
        /*0780*/ 	.word	0xffffffff


	//   ....[70]....
        /*0784*/ 	.word	0xffffffff


	//   ....[71]....
        /*0788*/ 	.word	0xffffffff


	//   ....[72]....
        /*078c*/ 	.word	0xffffffff


	//   ....[73]....
        /*0790*/ 	.word	0xffffffff


	//   ....[74]....
        /*0794*/ 	.word	0xffffffff


	//   ....[75]....
        /*0798*/ 	.word	0xffffffff


	//   ....[76]....
        /*079c*/ 	.word	0xffffffff


	//   ....[77]....
        /*07a0*/ 	.word	0xffffffff


	//   ....[78]....
        /*07a4*/ 	.word	0xffffffff


	//   ....[79]....
        /*07a8*/ 	.word	0xffffffff


	//   ....[80]....
        /*07ac*/ 	.word	0xffffffff


	//   ....[81]....
        /*07b0*/ 	.word	0xffffffff


	//   ....[82]....
        /*07b4*/ 	.word	0xffffffff


	//   ....[83]....
        /*07b8*/ 	.word	0xffffffff


	//   ....[84]....
        /*07bc*/ 	.word	0xffffffff


	//   ....[85]....
        /*07c0*/ 	.word	0xffffffff


	//   ....[86]....
        /*07c4*/ 	.word	0xffffffff


	//   ....[87]....
        /*07c8*/ 	.word	0xffffffff


	//   ....[88]....
        /*07cc*/ 	.word	0xffffffff


	//   ....[89]....
        /*07d0*/ 	.word	0xffffffff


	//   ....[90]....
        /*07d4*/ 	.word	0xffffffff


	//   ....[91]....
        /*07d8*/ 	.word	0xffffffff


	//   ....[92]....
        /*07dc*/ 	.word	0xffffffff


	//   ....[93]....
        /*07e0*/ 	.word	0xffffffff


	//   ....[94]....
        /*07e4*/ 	.word	0xffffffff


	//   ....[95]....
        /*07e8*/ 	.word	0xffffffff


	//   ....[96]....
        /*07ec*/ 	.word	0xffffffff


	//   ....[97]....
        /*07f0*/ 	.word	0xffffffff


	//   ....[98]....
        /*07f4*/ 	.word	0xffffffff


	//   ....[99]....
        /*07f8*/ 	.word	0xffffffff


	//   ....[100]....
        /*07fc*/ 	.word	0xffffffff


	//   ....[101]....
        /*0800*/ 	.word	0xffffffff


	//   ....[102]....
        /*0804*/ 	.word	0xffffffff


	//   ....[103]....
        /*0808*/ 	.word	0xffffffff


	//   ....[104]....
        /*080c*/ 	.word	0xffffffff


	//   ....[105]....
        /*0810*/ 	.word	0xffffffff


	//   ....[106]....
        /*0814*/ 	.word	0xffffffff


	//   ....[107]....
        /*0818*/ 	.word	0xffffffff


	//   ....[108]....
        /*081c*/ 	.word	0xffffffff


	//   ....[109]....
        /*0820*/ 	.word	0xffffffff


	//   ....[110]....
        /*0824*/ 	.word	0xffffffff


	//   ....[111]....
        /*0828*/ 	.word	0xffffffff


	//   ....[112]....
        /*082c*/ 	.word	0x0500000f


	//   ....[113]....
        /*0830*/ 	.word	0x0500000f


	//   ....[114]....
        /*0834*/ 	.word	0x0500000f


	//   ....[115]....
        /*0838*/ 	.word	0x0500000f


	//   ....[116]....
        /*083c*/ 	.word	0x0500000f


	//   ....[117]....
        /*0840*/ 	.word	0x0500000f


	//   ....[118]....
        /*0844*/ 	.word	0x0500000f


	//   ....[119]....
        /*0848*/ 	.word	0x0500000f


	//   ....[120]....
        /*084c*/ 	.word	0x0500000f


	//   ....[121]....
        /*0850*/ 	.word	0x0500000f


	//   ....[122]....
        /*0854*/ 	.word	0x0500000f


	//   ....[123]....
        /*0858*/ 	.word	0x0500000f


	//   ....[124]....
        /*085c*/ 	.word	0x0500000f


	//   ....[125]....
        /*0860*/ 	.word	0x0500000f


	//   ....[126]....
        /*0864*/ 	.word	0x0500000f


	//   ....[127]....
        /*0868*/ 	.word	0x0500000f


	//   ....[128]....
        /*086c*/ 	.word	0x0500000f


	//   ....[129]....
        /*0870*/ 	.word	0x0500000f


	//   ....[130]....
        /*0874*/ 	.word	0x0500000f


	//   ....[131]....
        /*0878*/ 	.word	0x0500000f


	//   ....[132]....
        /*087c*/ 	.word	0x0500000f


	//   ....[133]....
        /*0880*/ 	.word	0x0500000f


	//   ....[134]....
        /*0884*/ 	.word	0x0500000f


	//   ....[135]....
        /*0888*/ 	.word	0x0500000f


	//   ....[136]....
        /*088c*/ 	.word	0x0500000f


	//   ....[137]....
        /*0890*/ 	.word	0x0500000f


	//   ....[138]....
        /*0894*/ 	.word	0x0500000f


	//   ....[139]....
        /*0898*/ 	.word	0x0500000f


	//   ....[140]....
        /*089c*/ 	.word	0x0500000f


	//   ....[141]....
        /*08a0*/ 	.word	0x0500000f


	//   ....[142]....
        /*08a4*/ 	.word	0x0500000f


	//   ....[143]....
        /*08a8*/ 	.word	0x0500000f


	//   ....[144]....
        /*08ac*/ 	.word	0x0500000f


	//   ....[145]....
        /*08b0*/ 	.word	0x0500000f


	//   ....[146]....
        /*08b4*/ 	.word	0x0500000f


	//   ....[147]....
        /*08b8*/ 	.word	0x0500000f


	//   ....[148]....
        /*08bc*/ 	.word	0x0500000f


	//   ....[149]....
        /*08c0*/ 	.word	0x0500000f


	//   ....[150]....
        /*08c4*/ 	.word	0x0500000f


	//   ....[151]....
        /*08c8*/ 	.word	0x0500000f


	//----- nvinfo : EIATTR_COOP_GROUP_INSTR_OFFSETS
	.align		4
.L_1483:
        /*08cc*/ 	.byte	0x04, 0x28
        /*08ce*/ 	.short	(.L_1485 - .L_1484)


	//   ....[0]....
.L_1484:
        /*08d0*/ 	.word	0x00000060


	//   ....[1]....
        /*08d4*/ 	.word	0x00000190


	//   ....[2]....
        /*08d8*/ 	.word	0x00000240


	//   ....[3]....
        /*08dc*/ 	.word	0x00000400


	//   ....[4]....
        /*08e0*/ 	.word	0x00000560


	//   ....[5]....
        /*08e4*/ 	.word	0x00000680


	//   ....[6]....
        /*08e8*/ 	.word	0x000007e0


	//   ....[7]....
        /*08ec*/ 	.word	0x000051c0


	//   ....[8]....
        /*08f0*/ 	.word	0x00005710


	//   ....[9]....
        /*08f4*/ 	.word	0x00005720


	//   ....[10]....
        /*08f8*/ 	.word	0x00005730


	//   ....[11]....
        /*08fc*/ 	.word	0x00005740


	//   ....[12]....
        /*0900*/ 	.word	0x00006a40


	//   ....[13]....
        /*0904*/ 	.word	0x00006a50


	//   ....[14]....
        /*0908*/ 	.word	0x00006a60


	//   ....[15]....
        /*090c*/ 	.word	0x00006a70


	//   ....[16]....
        /*0910*/ 	.word	0x00008e50


	//   ....[17]....
        /*0914*/ 	.word	0x00008f50


	//   ....[18]....
        /*0918*/ 	.word	0x000095f0


	//   ....[19]....
        /*091c*/ 	.word	0x00009680


	//   ....[20]....
        /*0920*/ 	.word	0x0000b660


	//   ....[21]....
        /*0924*/ 	.word	0x0000b690


	//   ....[22]....
        /*0928*/ 	.word	0x0000b6e0


	//   ....[23]....
        /*092c*/ 	.word	0x0000b6f0


	//   ....[24]....
        /*0930*/ 	.word	0x0000d0c0


	//   ....[25]....
        /*0934*/ 	.word	0x0000d0d0


	//   ....[26]....
        /*0938*/ 	.word	0x0000d170


	//   ....[27]....
        /*093c*/ 	.word	0x0000d180


	//   ....[28]....
        /*0940*/ 	.word	0x0000dc60


	//   ....[29]....
        /*0944*/ 	.word	0x0000dc70


	//   ....[30]....
        /*0948*/ 	.word	0x0000dc80


	//   ....[31]....
        /*094c*/ 	.word	0x0000dc90


	//   ....[32]....
        /*0950*/ 	.word	0x0000dca0


	//   ....[33]....
        /*0954*/ 	.word	0x0000dcb0


	//   ....[34]....
        /*0958*/ 	.word	0x0000dcc0


	//   ....[35]....
        /*095c*/ 	.word	0x0000dcd0


	//   ....[36]....
        /*0960*/ 	.word	0x0000dce0


	//   ....[37]....
        /*0964*/ 	.word	0x0000dcf0


	//   ....[38]....
        /*0968*/ 	.word	0x0000dd00


	//   ....[39]....
        /*096c*/ 	.word	0x0000dd10


	//   ....[40]....
        /*0970*/ 	.word	0x0000dd20


	//   ....[41]....
        /*0974*/ 	.word	0x0000dd30


	//   ....[42]....
        /*0978*/ 	.word	0x0000dd40


	//   ....[43]....
        /*097c*/ 	.word	0x0000dd50


	//   ....[44]....
        /*0980*/ 	.word	0x0000e2b0


	//   ....[45]....
        /*0984*/ 	.word	0x0000e2d0


	//   ....[46]....
        /*0988*/ 	.word	0x0000e2f0


	//   ....[47]....
        /*098c*/ 	.word	0x0000e310


	//   ....[48]....
        /*0990*/ 	.word	0x0000e850


	//   ....[49]....
        /*0994*/ 	.word	0x0000e860


	//   ....[50]....
        /*0998*/ 	.word	0x0000e870


	//   ....[51]....
        /*099c*/ 	.word	0x0000e890


	//   ....[52]....
        /*09a0*/ 	.word	0x0000e8b0


	//   ....[53]....
        /*09a4*/ 	.word	0x0000e8d0


	//   ....[54]....
        /*09a8*/ 	.word	0x0000e990


	//   ....[55]....
        /*09ac*/ 	.word	0x0000e9a0


	//   ....[56]....
        /*09b0*/ 	.word	0x0000f260


	//   ....[57]....
        /*09b4*/ 	.word	0x0000f290


	//   ....[58]....
        /*09b8*/ 	.word	0x0000f2b0


	//   ....[59]....
        /*09bc*/ 	.word	0x0000f2c0


	//   ....[60]....
        /*09c0*/ 	.word	0x0000f2d0


	//   ....[61]....
        /*09c4*/ 	.word	0x0000f2e0


	//   ....[62]....
        /*09c8*/ 	.word	0x0000f2f0


	//   ....[63]....
        /*09cc*/ 	.word	0x0000f300


	//   ....[64]....
        /*09d0*/ 	.word	0x0000f4c0


	//   ....[65]....
        /*09d4*/ 	.word	0x0000f6b0


	//   ....[66]....
        /*09d8*/ 	.word	0x0000f6e0


	//   ....[67]....
        /*09dc*/ 	.word	0x0000f710


	//   ....[68]....
        /*09e0*/ 	.word	0x0000f740


	//   ....[69]....
        /*09e4*/ 	.word	0x0000f770


	//   ....[70]....
        /*09e8*/ 	.word	0x0000f7a0


	//   ....[71]....
        /*09ec*/ 	.word	0x0000f910


	//   ....[72]....
        /*09f0*/ 	.word	0x0000f940


	//   ....[73]....
        /*09f4*/ 	.word	0x0000f970


	//   ....[74]....
        /*09f8*/ 	.word	0x0000f9a0


	//   ....[75]....
        /*09fc*/ 	.word	0x0000f9d0


	//   ....[76]....
        /*0a00*/ 	.word	0x0000fa00


	//   ....[77]....
        /*0a04*/ 	.word	0x0000fa90


	//   ....[78]....
        /*0a08*/ 	.word	0x0000fac0


	//   ....[79]....
        /*0a0c*/ 	.word	0x0000fb40


	//   ....[80]....
        /*0a10*/ 	.word	0x000107f0


	//   ....[81]....
        /*0a14*/ 	.word	0x00011c70


	//   ....[82]....
        /*0a18*/ 	.word	0x000129c0


	//   ....[83]....
        /*0a1c*/ 	.word	0x000129d0


	//   ....[84]....
        /*0a20*/ 	.word	0x000129e0


	//   ....[85]....
        /*0a24*/ 	.word	0x00012a00


	//   ....[86]....
        /*0a28*/ 	.word	0x00012a60


	//   ....[87]....
        /*0a2c*/ 	.word	0x00012a80


	//   ....[88]....
        /*0a30*/ 	.word	0x00012b00


	//   ....[89]....
        /*0a34*/ 	.word	0x00012b20


	//   ....[90]....
        /*0a38*/ 	.word	0x00012b30


	//   ....[91]....
        /*0a3c*/ 	.word	0x00012ba0


	//   ....[92]....
        /*0a40*/ 	.word	0x00012bf0


	//   ....[93]....
        /*0a44*/ 	.word	0x00012c00


	//   ....[94]....
        /*0a48*/ 	.word	0x00014420


	//   ....[95]....
        /*0a4c*/ 	.word	0x00014450


	//   ....[96]....
        /*0a50*/ 	.word	0x00014490


	//   ....[97]....
        /*0a54*/ 	.word	0x000144c0


	//   ....[98]....
        /*0a58*/ 	.word	0x000144f0


	//   ....[99]....
        /*0a5c*/ 	.word	0x00014520


	//   ....[100]....
        /*0a60*/ 	.word	0x00014550


	//   ....[101]....
        /*0a64*/ 	.word	0x00014580


	//   ....[102]....
        /*0a68*/ 	.word	0x00014700


	//   ....[103]....
        /*0a6c*/ 	.word	0x00014730


	//   ....[104]....
        /*0a70*/ 	.word	0x00014760


	//   ....[105]....
        /*0a74*/ 	.word	0x00014790


	//   ....[106]....
        /*0a78*/ 	.word	0x000147c0


	//   ....[107]....
        /*0a7c*/ 	.word	0x000147f0


	//   ....[108]....
        /*0a80*/ 	.word	0x000148b0


	//   ....[109]....
        /*0a84*/ 	.word	0x000148d0


	//   ....[110]....
        /*0a88*/ 	.word	0x00014940


	//   ....[111]....
        /*0a8c*/ 	.word	0x00014db0


	//   ....[112]....
        /*0a90*/ 	.word	0x00015230


	//   ....[113]....
        /*0a94*/ 	.word	0x000152c0


	//   ....[114]....
        /*0a98*/ 	.word	0x00015310


	//   ....[115]....
        /*0a9c*/ 	.word	0x00015360


	//   ....[116]....
        /*0aa0*/ 	.word	0x00015440


	//   ....[117]....
        /*0aa4*/ 	.word	0x000154d0


	//   ....[118]....
        /*0aa8*/ 	.word	0x00015520


	//   ....[119]....
        /*0aac*/ 	.word	0x00015570


	//   ....[120]....
        /*0ab0*/ 	.word	0x000157c0


	//   ....[121]....
        /*0ab4*/ 	.word	0x00015aa0


	//   ....[122]....
        /*0ab8*/ 	.word	0x00015ca0


	//   ....[123]....
        /*0abc*/ 	.word	0x00015cf0


	//   ....[124]....
        /*0ac0*/ 	.word	0x00015d50


	//   ....[125]....
        /*0ac4*/ 	.word	0x00015e10


	//   ....[126]....
        /*0ac8*/ 	.word	0x00015e70


	//   ....[127]....
        /*0acc*/ 	.word	0x00015f70


	//   ....[128]....
        /*0ad0*/ 	.word	0x00015fd0


	//   ....[129]....
        /*0ad4*/ 	.word	0x00016080


	//   ....[130]....
        /*0ad8*/ 	.word	0x00016130


	//   ....[131]....
        /*0adc*/ 	.word	0x00016210


	//   ....[132]....
        /*0ae0*/ 	.word	0x00016270


	//   ....[133]....
        /*0ae4*/ 	.word	0x00016340


	//   ....[134]....
        /*0ae8*/ 	.word	0x00016610


	//   ....[135]....
        /*0aec*/ 	.word	0x000166b0


	//   ....[136]....
        /*0af0*/ 	.word	0x000167d0


	//   ....[137]....
        /*0af4*/ 	.word	0x00016840


	//   ....[138]....
        /*0af8*/ 	.word	0x000168b0


	//   ....[139]....
        /*0afc*/ 	.word	0x00016920


	//   ....[140]....
        /*0b00*/ 	.word	0x00016990


	//   ....[141]....
        /*0b04*/ 	.word	0x00016a10


	//   ....[142]....
        /*0b08*/ 	.word	0x00016aa0


	//   ....[143]....
        /*0b0c*/ 	.word	0x00016b30


	//   ....[144]....
        /*0b10*/ 	.word	0x00016ba0


	//   ....[145]....
        /*0b14*/ 	.word	0x00016c10


	//   ....[146]....
        /*0b18*/ 	.word	0x00016c80


	//   ....[147]....
        /*0b1c*/ 	.word	0x00016d00


	//   ....[148]....
        /*0b20*/ 	.word	0x00016d70


	//   ....[149]....
        /*0b24*/ 	.word	0x00016e10


	//   ....[150]....
        /*0b28*/ 	.word	0x00016ea0


	//   ....[151]....
        /*0b2c*/ 	.word	0x00016fc0


	//----- nvinfo : EIATTR_REG_RECONFIG
	.align		4
.L_1485:
        /*0b30*/ 	.byte	0x01, 0x54
	.zero		2


	//----- nvinfo : EIATTR_SYSCALL_OFFSETS
	.align		4
        /*0b34*/ 	.byte	0x04, 0x46
        /*0b36*/ 	.short	(.L_1487 - .L_1486)


	//   ....[0]....
.L_1486:
        /*0b38*/ 	.word	0x00001910


	//   ....[1]....
        /*0b3c*/ 	.word	0x00001a60


	//   ....[2]....
        /*0b40*/ 	.word	0x00005330


	//   ....[3]....
        /*0b44*/ 	.word	0x00005670


	//   ....[4]....
        /*0b48*/ 	.word	0x000116d0


	//   ....[5]....
        /*0b4c*/ 	.word	0x00011860


	//   ....[6]....
        /*0b50*/ 	.word	0x000119b0


	//   ....[7]....
        /*0b54*/ 	.word	0x00011b00


	//   ....[8]....
        /*0b58*/ 	.word	0x000124e0


	//----- nvinfo : EIATTR_MBARRIER_INSTR_OFFSETS
	.align		4
.L_1487:
        /*0b5c*/ 	.byte	0x04, 0x39
        /*0b5e*/ 	.short	(.L_1489 - .L_1488)


	//   ....[0]....
.L_1488:
        /*0b60*/ 	.word	0x000002b0
        /*0b64*/ 	.word	0x000000ff
        /*0b68*/ 	.word	0x00013200
        /*0b6c*/ 	.short	0x0100
        /*0b6e*/ 	.byte	0x08
	.zero		1


	//   ....[1]....
        /*0b70*/ 	.word	0x000002c0
        /*0b74*/ 	.word	0x000000ff
        /*0b78*/ 	.word	0x00013220
        /*0b7c*/ 	.short	0x0100
        /*0b7e*/ 	.byte	0x08
	.zero		1


	//   ....[2]....
        /*0b80*/ 	.word	0x000003b0
        /*0b84*/ 	.word	0x000000ff
        /*0b88*/ 	.word	0x00013230
        /*0b8c*/ 	.short	0x0100
        /*0b8e*/ 	.byte	0x08
	.zero		1


	//   ....[3]....
        /*0b90*/ 	.word	0x000003c0
        /*0b94*/ 	.word	0x000000ff
        /*0b98*/ 	.word	0x00013240
        /*0b9c*/ 	.short	0x0100
        /*0b9e*/ 	.byte	0x08
	.zero		1


	//   ....[4]....
        /*0ba0*/ 	.word	0x000003d0
        /*0ba4*/ 	.word	0x000000ff
        /*0ba8*/ 	.word	0x00013238
        /*0bac*/ 	.short	0x0100
        /*0bae*/ 	.byte	0x08
	.zero		1


	//   ....[5]....
        /*0bb0*/ 	.word	0x000003e0
        /*0bb4*/ 	.word	0x000000ff
        /*0bb8*/ 	.word	0x00013248
        /*0bbc*/ 	.short	0x0100
        /*0bbe*/ 	.byte	0x08
	.zero		1


	//   ....[6]....
        /*0bc0*/ 	.word	0x00000510
        /*0bc4*/ 	.word	0x000000ff
        /*0bc8*/ 	.word	0x00013250
        /*0bcc*/ 	.short	0x0100
        /*0bce*/ 	.byte	0x08
	.zero		1


	//   ....[7]....
        /*0bd0*/ 	.word	0x00000520
        /*0bd4*/ 	.word	0x000000ff
        /*0bd8*/ 	.word	0x00013260
        /*0bdc*/ 	.short	0x0100
        /*0bde*/ 	.byte	0x08
	.zero		1


	//   ....[8]....
        /*0be0*/ 	.word	0x00000530
        /*0be4*/ 	.word	0x000000ff
        /*0be8*/ 	.word	0x00013258
        /*0bec*/ 	.short	0x0100
        /*0bee*/ 	.byte	0x08
	.zero		1


	//   ....[9]....
        /*0bf0*/ 	.word	0x00000540
        /*0bf4*/ 	.word	0x000000ff
        /*0bf8*/ 	.word	0x00013268
        /*0bfc*/ 	.short	0x0100
        /*0bfe*/ 	.byte	0x08
	.zero		1


	//   ....[10]....
        /*0c00*/ 	.word	0x00000630
        /*0c04*/ 	.word	0x000000ff
        /*0c08*/ 	.word	0x00013270
        /*0c0c*/ 	.short	0x0100
        /*0c0e*/ 	.byte	0x06
	.zero		1


	//   ....[11]....
        /*0c10*/ 	.word	0x00000640
        /*0c14*/ 	.word	0x000000ff
        /*0c18*/ 	.word	0x00013280
        /*0c1c*/ 	.short	0x0100
        /*0c1e*/ 	.byte	0x06
	.zero		1


	//   ....[12]....
        /*0c20*/ 	.word	0x00000650
        /*0c24*/ 	.word	0x000000ff
        /*0c28*/ 	.word	0x00013278
        /*0c2c*/ 	.short	0x0100
        /*0c2e*/ 	.byte	0x06
	.zero		1


	//   ....[13]....
        /*0c30*/ 	.word	0x00000660
        /*0c34*/ 	.word	0x000000ff
        /*0c38*/ 	.word	0x00013288
        /*0c3c*/ 	.short	0x0100
        /*0c3e*/ 	.byte	0x06
	.zero		1


	//   ....[14]....
        /*0c40*/ 	.word	0x00000790
        /*0c44*/ 	.word	0x000000ff
        /*0c48*/ 	.word	0x00013290
        /*0c4c*/ 	.short	0x0100
        /*0c4e*/ 	.byte	0x08
	.zero		1


	//   ....[15]....
        /*0c50*/ 	.word	0x000007a0
        /*0c54*/ 	.word	0x000000ff
        /*0c58*/ 	.word	0x000132a0
        /*0c5c*/ 	.short	0x0100
        /*0c5e*/ 	.byte	0x08
	.zero		1


	//   ....[16]....
        /*0c60*/ 	.word	0x000007b0
        /*0c64*/ 	.word	0x000000ff
        /*0c68*/ 	.word	0x00013298
        /*0c6c*/ 	.short	0x0100
        /*0c6e*/ 	.byte	0x08
	.zero		1


	//   ....[17]....
        /*0c70*/ 	.word	0x000007c0
        /*0c74*/ 	.word	0x000000ff
        /*0c78*/ 	.word	0x000132a8
        /*0c7c*/ 	.short	0x0100
        /*0c7e*/ 	.byte	0x08
	.zero		1


	//   ....[18]....
        /*0c80*/ 	.word	0x000008f0
        /*0c84*/ 	.word	0x000000ff
        /*0c88*/ 	.word	0x000132b0
        /*0c8c*/ 	.short	0x0100
        /*0c8e*/ 	.byte	0x08
	.zero		1


	//   ....[19]....
        /*0c90*/ 	.word	0x00000900
        /*0c94*/ 	.word	0x000000ff
        /*0c98*/ 	.word	0x000132c0
        /*0c9c*/ 	.short	0x0100
        /*0c9e*/ 	.byte	0x08
	.zero		1


	//   ....[20]....
        /*0ca0*/ 	.word	0x00000910
        /*0ca4*/ 	.word	0x000000ff
        /*0ca8*/ 	.word	0x000132b8
        /*0cac*/ 	.short	0x0100
        /*0cae*/ 	.byte	0x08
	.zero		1


	//   ....[21]....
        /*0cb0*/ 	.word	0x00000920
        /*0cb4*/ 	.word	0x000000ff
        /*0cb8*/ 	.word	0x000132c8
        /*0cbc*/ 	.short	0x0100
        /*0cbe*/ 	.byte	0x08
	.zero		1


	//   ....[22]....
        /*0cc0*/ 	.word	0x00002630
        /*0cc4*/ 	.word	0x0000004a
        /*0cc8*/ 	.word	0x00013290
        /*0ccc*/ 	.short	0x010a
        /*0cce*/ 	.byte	0x3f
	.zero		1


	//   ....[23]....
        /*0cd0*/ 	.word	0x00003790
        /*0cd4*/ 	.word	0x0000004a
        /*0cd8*/ 	.word	0x00013290
        /*0cdc*/ 	.short	0x010a
        /*0cde*/ 	.byte	0x3f
	.zero		1


	//   ....[24]....
        /*0ce0*/ 	.word	0x00004870
        /*0ce4*/ 	.word	0x0000004a
        /*0ce8*/ 	.word	0x00013290
        /*0cec*/ 	.short	0x010a
        /*0cee*/ 	.byte	0x3f
	.zero		1


	//   ....[25]....
        /*0cf0*/ 	.word	0x00004a00
        /*0cf4*/ 	.word	0x00000004
        /*0cf8*/ 	.word	0x00000000
        /*0cfc*/ 	.short	0x0101
        /*0cfe*/ 	.byte	0x3f
	.zero		1


	//   ....[26]....
        /*0d00*/ 	.word	0x00004a40
        /*0d04*/ 	.word	0x0000004a
        /*0d08*/ 	.word	0x000132b0
        /*0d0c*/ 	.short	0x010a
        /*0d0e*/ 	.byte	0x3f
	.zero		1


	//   ....[27]....
        /*0d10*/ 	.word	0x00004ca0
        /*0d14*/ 	.word	0x0000004a
        /*0d18*/ 	.word	0x00000000
        /*0d1c*/ 	.short	0x0101
        /*0d1e*/ 	.byte	0x3f
	.zero		1


	//   ....[28]....
        /*0d20*/ 	.word	0x000053d0
        /*0d24*/ 	.word	0x00000010
        /*0d28*/ 	.word	0x00013200
        /*0d2c*/ 	.short	0x010a
        /*0d2e*/ 	.byte	0x3f
	.zero		1


	//   ....[29]....
        /*0d30*/ 	.word	0x00005420
        /*0d34*/ 	.word	0x00000010
        /*0d38*/ 	.word	0x00013200
        /*0d3c*/ 	.short	0x010a
        /*0d3e*/ 	.byte	0x3f
	.zero		1


	//   ....[30]....
        /*0d40*/ 	.word	0x000059a0
        /*0d44*/ 	.word	0x00000010
        /*0d48*/ 	.word	0x00013200
        /*0d4c*/ 	.short	0x010a
        /*0d4e*/ 	.byte	0x3f
	.zero		1


	//   ....[31]....
        /*0d50*/ 	.word	0x00006c40
        /*0d54*/ 	.word	0x00000010
        /*0d58*/ 	.word	0x00013200
        /*0d5c*/ 	.short	0x010a
        /*0d5e*/ 	.byte	0x3f
	.zero		1


	//   ....[32]....
        /*0d60*/ 	.word	0x00007da0
        /*0d64*/ 	.word	0x00000003
        /*0d68*/ 	.word	0x00013230
        /*0d6c*/ 	.short	0x010a
        /*0d6e*/ 	.byte	0x3f
	.zero		1


	//   ....[33]....
        /*0d70*/ 	.word	0x00007e50
        /*0d74*/ 	.word	0x00000003
        /*0d78*/ 	.word	0x00013230
        /*0d7c*/ 	.short	0x010a
        /*0d7e*/ 	.byte	0x3f
	.zero		1


	//   ....[34]....
        /*0d80*/ 	.word	0x000098c0
        /*0d84*/ 	.word	0x00000047
        /*0d88*/ 	.word	0x00000000
        /*0d8c*/ 	.short	0x0101
        /*0d8e*/ 	.byte	0x3f
	.zero		1


	//   ....[35]....
        /*0d90*/ 	.word	0x0000a8a0
        /*0d94*/ 	.word	0x0000000b
        /*0d98*/ 	.word	0x00013230
        /*0d9c*/ 	.short	0x010a
        /*0d9e*/ 	.byte	0x3f
	.zero		1


	//   ....[36]....
        /*0da0*/ 	.word	0x0000a930
        /*0da4*/ 	.word	0x0000000b
        /*0da8*/ 	.word	0x00013230
        /*0dac*/ 	.short	0x010a
        /*0dae*/ 	.byte	0x3f
	.zero		1


	//   ....[37]....
        /*0db0*/ 	.word	0x0000aef0
        /*0db4*/ 	.word	0x0000000e
        /*0db8*/ 	.word	0x00013250
        /*0dbc*/ 	.short	0x010a
        /*0dbe*/ 	.byte	0x3f
	.zero		1


	//   ....[38]....
        /*0dc0*/ 	.word	0x0000af40
        /*0dc4*/ 	.word	0x0000000e
        /*0dc8*/ 	.word	0x00013250
        /*0dcc*/ 	.short	0x010a
        /*0dce*/ 	.byte	0x3f
	.zero		1


	//   ....[39]....
        /*0dd0*/ 	.word	0x0000bef0
        /*0dd4*/ 	.word	0x0000000b
        /*0dd8*/ 	.word	0x00000000
        /*0ddc*/ 	.short	0x0101
        /*0dde*/ 	.byte	0x3f
	.zero		1


	//   ....[40]....
        /*0de0*/ 	.word	0x0000cc80
        /*0de4*/ 	.word	0x0000000e
        /*0de8*/ 	.word	0x00000000
        /*0dec*/ 	.short	0x0101
        /*0dee*/ 	.byte	0x3f
	.zero		1


	//   ....[41]....
        /*0df0*/ 	.word	0x0000cd20
        /*0df4*/ 	.word	0x00000008
        /*0df8*/ 	.word	0x00013250
        /*0dfc*/ 	.short	0x010a
        /*0dfe*/ 	.byte	0x3f
	.zero		1


	//   ....[42]....
        /*0e00*/ 	.word	0x0000cd70
        /*0e04*/ 	.word	0x00000008
        /*0e08*/ 	.word	0x00013250
        /*0e0c*/ 	.short	0x010a
        /*0e0e*/ 	.byte	0x3f
	.zero		1


	//   ....[43]....
        /*0e10*/ 	.word	0x0000d5d0
        /*0e14*/ 	.word	0x00000008
        /*0e18*/ 	.word	0x00000000
        /*0e1c*/ 	.short	0x0101
        /*0e1e*/ 	.byte	0x3f
	.zero		1


	//   ....[44]....
        /*0e20*/ 	.word	0x0000e960
        /*0e24*/ 	.word	0x00000000
        /*0e28*/ 	.word	0x00000000
        /*0e2c*/ 	.short	0x0101
        /*0e2e*/ 	.byte	0x3f
	.zero		1


	//   ....[45]....
        /*0e30*/ 	.word	0x000108d0
        /*0e34*/ 	.word	0x00000016
        /*0e38*/ 	.word	0x00013220
        /*0e3c*/ 	.short	0x010a
        /*0e3e*/ 	.byte	0x3f
	.zero		1


	//   ....[46]....
        /*0e40*/ 	.word	0x00010990
        /*0e44*/ 	.word	0x00000005
        /*0e48*/ 	.word	0x000132a0
        /*0e4c*/ 	.short	0x010a
        /*0e4e*/ 	.byte	0x3f
	.zero		1


	//   ....[47]....
        /*0e50*/ 	.word	0x00010bc0
        /*0e54*/ 	.word	0x00000005
        /*0e58*/ 	.word	0x000132c0
        /*0e5c*/ 	.short	0x010a
        /*0e5e*/ 	.byte	0x3f
	.zero		1


	//   ....[48]....
        /*0e60*/ 	.word	0x00010f40
        /*0e64*/ 	.word	0x00000005
        /*0e68*/ 	.word	0x000132a0
        /*0e6c*/ 	.short	0x010a
        /*0e6e*/ 	.byte	0x3f
	.zero		1


	//   ....[49]....
        /*0e70*/ 	.word	0x00011160
        /*0e74*/ 	.word	0x00000005
        /*0e78*/ 	.word	0x000132c0
        /*0e7c*/ 	.short	0x010a
        /*0e7e*/ 	.byte	0x3f
	.zero		1


	//   ....[50]....
        /*0e80*/ 	.word	0x00011ec0
        /*0e84*/ 	.word	0x00000004
        /*0e88*/ 	.word	0x00013280
        /*0e8c*/ 	.short	0x010a
        /*0e8e*/ 	.byte	0x3f
	.zero		1


	//   ....[51]....
        /*0e90*/ 	.word	0x00012080
        /*0e94*/ 	.word	0x00000004
        /*0e98*/ 	.word	0x00013240
        /*0e9c*/ 	.short	0x010a
        /*0e9e*/ 	.byte	0x3f
	.zero		1


	//   ....[52]....
        /*0ea0*/ 	.word	0x00012d30
        /*0ea4*/ 	.word	0x00000016
        /*0ea8*/ 	.word	0x00013200
        /*0eac*/ 	.short	0x0107
        /*0eae*/ 	.byte	0x3f
	.zero		1


	//   ....[53]....
        /*0eb0*/ 	.word	0x00012e20
        /*0eb4*/ 	.word	0x00000016
        /*0eb8*/ 	.word	0x00013200
        /*0ebc*/ 	.short	0x0101
        /*0ebe*/ 	.byte	0x3f
	.zero		1


	//   ....[54]....
        /*0ec0*/ 	.word	0x00012e40
        /*0ec4*/ 	.word	0x00000016
        /*0ec8*/ 	.word	0x00013220
        /*0ecc*/ 	.short	0x010a
        /*0ece*/ 	.byte	0x3f
	.zero		1


	//   ....[55]....
        /*0ed0*/ 	.word	0x00013140
        /*0ed4*/ 	.word	0x00000006
        /*0ed8*/ 	.word	0x00013280
        /*0edc*/ 	.short	0x010a
        /*0ede*/ 	.byte	0x3f
	.zero		1


	//   ....[56]....
        /*0ee0*/ 	.word	0x00013390
        /*0ee4*/ 	.word	0x00000006
        /*0ee8*/ 	.word	0x00013240
        /*0eec*/ 	.short	0x010a
        /*0eee*/ 	.byte	0x3f
	.zero		1


	//   ....[57]....
        /*0ef0*/ 	.word	0x00013650
        /*0ef4*/ 	.word	0x00000003
        /*0ef8*/ 	.word	0x00013270
        /*0efc*/ 	.short	0x010a
        /*0efe*/ 	.byte	0x3f
	.zero		1


	//   ....[58]....
        /*0f00*/ 	.word	0x000136d0
        /*0f04*/ 	.word	0x00000003
        /*0f08*/ 	.word	0x00013260
        /*0f0c*/ 	.short	0x010a
        /*0f0e*/ 	.byte	0x3f
	.zero		1


	//   ....[59]....
        /*0f10*/ 	.word	0x00013af0
        /*0f14*/ 	.word	0x00000003
        /*0f18*/ 	.word	0x00013250
        /*0f1c*/ 	.short	0x0101
        /*0f1e*/ 	.byte	0x3f
	.zero		1


	//   ....[60]....
        /*0f20*/ 	.word	0x00013b70
        /*0f24*/ 	.word	0x00000003
        /*0f28*/ 	.word	0x00000000
        /*0f2c*/ 	.short	0x0101
        /*0f2e*/ 	.byte	0x3f
	.zero		1


	//   ....[61]....
        /*0f30*/ 	.word	0x00013d60
        /*0f34*/ 	.word	0x00000000
        /*0f38*/ 	.word	0x00013270
        /*0f3c*/ 	.short	0x010a
        /*0f3e*/ 	.byte	0x3f
	.zero		1


	//   ....[62]....
        /*0f40*/ 	.word	0x00013dd0
        /*0f44*/ 	.word	0x00000000
        /*0f48*/ 	.word	0x00013260
        /*0f4c*/ 	.short	0x010a
        /*0f4e*/ 	.byte	0x3f
	.zero		1


	//   ....[63]....
        /*0f50*/ 	.word	0x000141f0
        /*0f54*/ 	.word	0x00000000
        /*0f58*/ 	.word	0x00013250
        /*0f5c*/ 	.short	0x0101
        /*0f5e*/ 	.byte	0x3f
	.zero		1


	//   ....[64]....
        /*0f60*/ 	.word	0x00014240
        /*0f64*/ 	.word	0x00000002
        /*0f68*/ 	.word	0x00000000
        /*0f6c*/ 	.short	0x0101
        /*0f6e*/ 	.byte	0x3f
	.zero		1


	//   ....[65]....
        /*0f70*/ 	.word	0x00014d30
        /*0f74*/ 	.word	0x00000008
        /*0f78*/ 	.word	0x00013220
        /*0f7c*/ 	.short	0x010a
        /*0f7e*/ 	.byte	0x3f
	.zero		1


	//   ....[66]....
        /*0f80*/ 	.word	0x00014ec0
        /*0f84*/ 	.word	0x00000006
        /*0f88*/ 	.word	0x00000000
        /*0f8c*/ 	.short	0x010a
        /*0f8e*/ 	.byte	0x3f
	.zero		1


	//   ....[67]....
        /*0f90*/ 	.word	0x00014f30
        /*0f94*/ 	.word	0x00000007
        /*0f98*/ 	.word	0x00000000
        /*0f9c*/ 	.short	0x010a
        /*0f9e*/ 	.byte	0x3f
	.zero		1


	//   ....[68]....
        /*0fa0*/ 	.word	0x00014f80
        /*0fa4*/ 	.word	0x00000002
        /*0fa8*/ 	.word	0x00013260
        /*0fac*/ 	.short	0x010a
        /*0fae*/ 	.byte	0x3f
	.zero		1


	//   ....[69]....
        /*0fb0*/ 	.word	0x00014fd0
        /*0fb4*/ 	.word	0x00000005
        /*0fb8*/ 	.word	0x00013260
        /*0fbc*/ 	.short	0x010a
        /*0fbe*/ 	.byte	0x3f
	.zero		1


	//   ....[70]....
        /*0fc0*/ 	.word	0x00015010
        /*0fc4*/ 	.word	0x00000002
        /*0fc8*/ 	.word	0x00013280
        /*0fcc*/ 	.short	0x010a
        /*0fce*/ 	.byte	0x3f
	.zero		1


	//   ....[71]....
        /*0fd0*/ 	.word	0x00015030
        /*0fd4*/ 	.word	0x00000005
        /*0fd8*/ 	.word	0x00013280
        /*0fdc*/ 	.short	0x010a
        /*0fde*/ 	.byte	0x3f
	.zero		1


	//   ....[72]....
        /*0fe0*/ 	.word	0x00015090
        /*0fe4*/ 	.word	0x0000004a
        /*0fe8*/ 	.word	0x00013290
        /*0fec*/ 	.short	0x010a
        /*0fee*/ 	.byte	0x3f
	.zero		1


	//   ....[73]....
        /*0ff0*/ 	.word	0x000150e0
        /*0ff4*/ 	.word	0x0000004a
        /*0ff8*/ 	.word	0x00013290
        /*0ffc*/ 	.short	0x010a
        /*0ffe*/ 	.byte	0x3f
	.zero		1


	//   ....[74]....
        /*1000*/ 	.word	0x00015130
        /*1004*/ 	.word	0x0000004a
        /*1008*/ 	.word	0x00013290
        /*100c*/ 	.short	0x010a
        /*100e*/ 	.byte	0x3f
	.zero		1


	//   ....[75]....
        /*1010*/ 	.word	0x00015180
        /*1014*/ 	.word	0x0000004a
        /*1018*/ 	.word	0x000132b0
        /*101c*/ 	.short	0x010a
        /*101e*/ 	.byte	0x3f
	.zero		1


	//   ....[76]....
        /*1020*/ 	.word	0x00015390
        /*1024*/ 	.word	0x00000010
        /*1028*/ 	.word	0x00013200
        /*102c*/ 	.short	0x010a
        /*102e*/ 	.byte	0x3f
	.zero		1


	//   ....[77]....
        /*1030*/ 	.word	0x000155a0
        /*1034*/ 	.word	0x00000010
        /*1038*/ 	.word	0x00013200
        /*103c*/ 	.short	0x010a
        /*103e*/ 	.byte	0x3f
	.zero		1


	//   ....[78]....
        /*1040*/ 	.word	0x000155f0
        /*1044*/ 	.word	0x00000003
        /*1048*/ 	.word	0x00013230
        /*104c*/ 	.short	0x010a
        /*104e*/ 	.byte	0x3f
	.zero		1


	//   ....[79]....
        /*1050*/ 	.word	0x00015640
        /*1054*/ 	.word	0x0000000b
        /*1058*/ 	.word	0x00013230
        /*105c*/ 	.short	0x010a
        /*105e*/ 	.byte	0x3f
	.zero		1


	//   ....[80]....
        /*1060*/ 	.word	0x00015690
        /*1064*/ 	.word	0x0000000e
        /*1068*/ 	.word	0x00013250
        /*106c*/ 	.short	0x010a
        /*106e*/ 	.byte	0x3f
	.zero		1


	//   ....[81]....
        /*1070*/ 	.word	0x000156e0
        /*1074*/ 	.word	0x00000008
        /*1078*/ 	.word	0x00013250
        /*107c*/ 	.short	0x010a
        /*107e*/ 	.byte	0x3f
	.zero		1


	//   ....[82]....
        /*1080*/ 	.word	0x00015880
        /*1084*/ 	.word	0x00000016
        /*1088*/ 	.word	0x00013220
        /*108c*/ 	.short	0x010a
        /*108e*/ 	.byte	0x3f
	.zero		1


	//   ....[83]....
        /*1090*/ 	.word	0x000158d0
        /*1094*/ 	.word	0x00000005
        /*1098*/ 	.word	0x000132a0
        /*109c*/ 	.short	0x010a
        /*109e*/ 	.byte	0x3f
	.zero		1


	//   ....[84]....
        /*10a0*/ 	.word	0x00015920
        /*10a4*/ 	.word	0x00000005
        /*10a8*/ 	.word	0x000132c0
        /*10ac*/ 	.short	0x010a
        /*10ae*/ 	.byte	0x3f
	.zero		1


	//   ....[85]....
        /*10b0*/ 	.word	0x00015970
        /*10b4*/ 	.word	0x00000005
        /*10b8*/ 	.word	0x000132a0
        /*10bc*/ 	.short	0x010a
        /*10be*/ 	.byte	0x3f
	.zero		1


	//   ....[86]....
        /*10c0*/ 	.word	0x000159c0
        /*10c4*/ 	.word	0x00000005
        /*10c8*/ 	.word	0x000132c0
        /*10cc*/ 	.short	0x010a
        /*10ce*/ 	.byte	0x3f
	.zero		1


	//   ....[87]....
        /*10d0*/ 	.word	0x00015b60
        /*10d4*/ 	.word	0x00000004
        /*10d8*/ 	.word	0x00013280
        /*10dc*/ 	.short	0x010a
        /*10de*/ 	.byte	0x3f
	.zero		1


	//   ....[88]....
        /*10e0*/ 	.word	0x00015bb0
        /*10e4*/ 	.word	0x00000004
        /*10e8*/ 	.word	0x00013240
        /*10ec*/ 	.short	0x010a
        /*10ee*/ 	.byte	0x3f
	.zero		1


	//   ....[89]....
        /*10f0*/ 	.word	0x00016380
        /*10f4*/ 	.word	0x00000016
        /*10f8*/ 	.word	0x00013220
        /*10fc*/ 	.short	0x010a
        /*10fe*/ 	.byte	0x3f
	.zero		1


	//   ....[90]....
        /*1100*/ 	.word	0x000163d0
        /*1104*/ 	.word	0x00000006
        /*1108*/ 	.word	0x00013280
        /*110c*/ 	.short	0x010a
        /*110e*/ 	.byte	0x3f
	.zero		1


	//   ....[91]....
        /*1110*/ 	.word	0x00016420
        /*1114*/ 	.word	0x00000006
        /*1118*/ 	.word	0x00013240
        /*111c*/ 	.short	0x010a
        /*111e*/ 	.byte	0x3f
	.zero		1


	//   ....[92]....
        /*1120*/ 	.word	0x00016470
        /*1124*/ 	.word	0x00000003
        /*1128*/ 	.word	0x00013270
        /*112c*/ 	.short	0x010a
        /*112e*/ 	.byte	0x3f
	.zero		1


	//   ....[93]....
        /*1130*/ 	.word	0x000164c0
        /*1134*/ 	.word	0x00000003
        /*1138*/ 	.word	0x00013260
        /*113c*/ 	.short	0x010a
        /*113e*/ 	.byte	0x3f
	.zero		1


	//   ....[94]....
        /*1140*/ 	.word	0x00016510
        /*1144*/ 	.word	0x00000000
        /*1148*/ 	.word	0x00013270
        /*114c*/ 	.short	0x010a
        /*114e*/ 	.byte	0x3f
	.zero		1


	//   ....[95]....
        /*1150*/ 	.word	0x00016560
        /*1154*/ 	.word	0x00000000
        /*1158*/ 	.word	0x00013260
        /*115c*/ 	.short	0x010a
        /*115e*/ 	.byte	0x3f
	.zero		1


	//   ....[96]....
        /*1160*/ 	.word	0x00016ee0
        /*1164*/ 	.word	0x00000008
        /*1168*/ 	.word	0x00013220
        /*116c*/ 	.short	0x010a
        /*116e*/ 	.byte	0x3f
	.zero		1


	//   ....[97]....
        /*1170*/ 	.word	0x00017080
        /*1174*/ 	.word	0x00000006
        /*1178*/ 	.word	0x00000000
        /*117c*/ 	.short	0x010a
        /*117e*/ 	.byte	0x3f
	.zero		1


	//   ....[98]....
        /*1180*/ 	.word	0x000170d0
        /*1184*/ 	.word	0x00000007
        /*1188*/ 	.word	0x00000000
        /*118c*/ 	.short	0x010a
        /*118e*/ 	.byte	0x3f
	.zero		1


	//   ....[99]....
        /*1190*/ 	.word	0x00017120
        /*1194*/ 	.word	0x00000002
        /*1198*/ 	.word	0x00013260
        /*119c*/ 	.short	0x010a
        /*119e*/ 	.byte	0x3f
	.zero		1


	//   ....[100]....
        /*11a0*/ 	.word	0x00017170
        /*11a4*/ 	.word	0x00000005
        /*11a8*/ 	.word	0x00013260
        /*11ac*/ 	.short	0x010a
        /*11ae*/ 	.byte	0x3f
	.zero		1


	//   ....[101]....
        /*11b0*/ 	.word	0x000171c0
        /*11b4*/ 	.word	0x00000002
        /*11b8*/ 	.word	0x00013280
        /*11bc*/ 	.short	0x010a
        /*11be*/ 	.byte	0x3f
	.zero		1


	//----- nvinfo : EIATTR_NUM_MBARRIERS
	.align		4
.L_1489:
        /*11c0*/ 	.byte	0x03, 0x38
        /*11c2*/ 	.short	0x0016


	//----- nvinfo : EIATTR_EXIT_INSTR_OFFSETS
	.align		4
        /*11c4*/ 	.byte	0x04, 0x1c
        /*11c6*/ 	.short	(.L_1491 - .L_1490)


	//   ....[0]....
.L_1490:
        /*11c8*/ 	.word	0x00015080


	//----- nvinfo : EIATTR_MAX_THREADS
	.align		4
.L_1491:
        /*11cc*/ 	.byte	0x04, 0x05
        /*11ce*/ 	.short	(.L_1493 - .L_1492)
.L_1492:
        /*11d0*/ 	.word	0x00000200
        /*11d4*/ 	.word	0x00000001
        /*11d8*/ 	.word	0x00000001


	//----- nvinfo : EIATTR_CRS_STACK_SIZE
	.align		4
.L_1493:
        /*11dc*/ 	.byte	0x04, 0x1e
        /*11de*/ 	.short	(.L_1495 - .L_1494)
.L_1494:
        /*11e0*/ 	.word	0x00000000


	//----- nvinfo : EIATTR_CBANK_PARAM_SIZE
	.align		4
.L_1495:
        /*11e4*/ 	.byte	0x03, 0x19
        /*11e6*/ 	.short	0x0af0


	//----- nvinfo : EIATTR_PARAM_CBANK
	.align		4
        /*11e8*/ 	.byte	0x04, 0x0a
        /*11ea*/ 	.short	(.L_1497 - .L_1496)
	.align		4
.L_1496:
        /*11ec*/ 	.word	index@(.nv.constant0._ZN7cutlass13device_kernelIN5flash11enable_sm90INS1_16FlashAttnFwdSm90INS1_25CollectiveMainloopFwdSm90ILi2EN4cute5tupleIJNS5_1CILi1EEES8_S8_EEENS6_IJNS7_ILi192EEENS7_ILi160EEENS7_ILi64EEEEEELi64ENS_12float_e4m3_tEfNS_4arch4Sm90ELb0ELb0ELb0ELb1ELb0ELb1ELb0ELb1ELb1ELb1ELb0ELb0EEENS1_21CollectiveEpilogueFwdINS6_IJSA_SC_SB_EEES9_NS_10bfloat16_tESG_Li384ELb1ELb1ELb0ELb1EEENS1_36VarlenDynamicPersistentTileSchedulerILi192ELi160ELi384ELi128ELb0ELb1ELb1ELb0ELb1ELb1EEEEEEEEEvNT_6ParamsE)
        /*11f0*/ 	.short	0x0210
        /*11f2*/ 	.short	0x0af0


	//----- nvinfo : EIATTR_SW_WAR
	.align		4
.L_1497:
        /*11f4*/ 	.byte	0x04, 0x36
        /*11f6*/ 	.short	(.L_1499 - .L_1498)
.L_1498:
        /*11f8*/ 	.word	0x00000008
.L_1499:


//--------------------- .nv.info._ZN7cutlass13device_kernelIN5flash11enable_sm90INS1_16FlashAttnFwdSm90INS1_25CollectiveMainloopFwdSm90ILi2EN4cute5tupleIJNS5_1CILi1EEES8_S8_EEENS6_IJNS7_ILi192EEENS7_ILi160EEENS7_ILi64EEEEEELi64ENS_12float_e4m3_tEfNS_4arch4Sm90ELb0ELb1ELb0ELb0ELb0ELb0ELb0ELb1ELb1ELb1ELb0ELb0EEENS1_21CollectiveEpilogueFwdINS6_IJSA_SC_SB_EEES9_NS_10bfloat16_tESG_Li384ELb0ELb1ELb0ELb1EEENS1_30DynamicPersistentTileSchedulerILi384ELi128ELb0ELb1ELb1EEEEEEEEEvNT_6ParamsE --------------------------
	.section	.nv.info._ZN7cutlass13device_kernelIN5flash11enable_sm90INS1_16FlashAttnFwdSm90INS1_25CollectiveMainloopFwdSm90ILi2EN4cute5tupleIJNS5_1CILi1EEES8_S8_EEENS6_IJNS7_ILi192EEENS7_ILi160EEENS7_ILi64EEEEEELi64ENS_12float_e4m3_tEfNS_4arch4Sm90ELb0ELb1ELb0ELb0ELb0ELb0ELb0ELb1ELb1ELb1ELb0ELb0EEENS1_21CollectiveEpilogueFwdINS6_IJSA_SC_SB_EEES9_NS_10bfloat16_tESG_Li384ELb0ELb1ELb0ELb1EEENS1_30DynamicPersistentTileSchedulerILi384ELi128ELb0ELb1ELb1EEEEEEEEEvNT_6ParamsE,"",@"SHT_CUDA_INFO"
	.sectionflags	@""
	.align	4


	//----- nvinfo : EIATTR_CUDA_API_VERSION
	.align		4
        /*0000*/ 	.byte	0x04, 0x37
        /*0002*/ 	.short	(.L_1501 - .L_1500)
.L_1500:
        /*0004*/ 	.word	0x00000082


	//----- nvinfo : EIATTR_KPARAM_INFO
	.align		4
.L_1501:
        /*0008*/ 	.byte	0x04, 0x17
        /*000a*/ 	.short	(.L_1503 - .L_1502)
.L_1502:
        /*000c*/ 	.word	0x00000000
        /*0010*/ 	.short	0x0000
        /*0012*/ 	.short	0x0070
        /*0014*/ 	.byte	0x00, 0xf0, 0x01, 0x2a


	//----- nvinfo : EIATTR_SPARSE_MMA_MASK
	.align		4
.L_1503:
        /*0018*/ 	.byte	0x03, 0x50
        /*001a*/ 	.short	0x0000


	//----- nvinfo : EIATTR_MAXREG_COUNT
	.align		4
        /*001c*/ 	.byte	0x03, 0x1b
        /*001e*/ 	.short	0x0080


	//----- nvinfo : EIATTR_NUM_BARRIERS
	.align		4
        /*0020*/ 	.byte	0x02, 0x4c
        /*0022*/ 	.byte	0x09
	.zero		1


	//----- nvinfo : EIATTR_EXTERNS
	.align		4
        /*0024*/ 	.byte	0x04, 0x0f
        /*0026*/ 	.short	(.L_1505 - .L_1504)


	//   ....[0]....
	.align		4
.L_1504:
        /*0028*/ 	.word	index@(__assertfail)


	//----- nvinfo : EIATTR_MERCURY_ISA_VERSION
	.align		4
.L_1505:
        /*002c*/ 	.byte	0x03, 0x5f
        /*002e*/ 	.short	0x0101


	//----- nvinfo : EIATTR_INT_WARP_WIDE_INSTR_OFFSETS
	.align		4
        /*0030*/ 	.byte	0x04, 0x31
        /*0032*/ 	.short	(.L_1507 - .L_1506)


	//   ....[0]....
.L_1506:
        /*0034*/ 	.word	0x00000120


	//   ....[1]....
        /*0038*/ 	.word	0x00000160


	//   ....[2]....
        /*003c*/ 	.word	0x000001d0


	//   ....[3]....
        /*0040*/ 	.word	0x00012a20


	//   ....[4]....
        /*0044*/ 	.word	0x00012ab0


	//   ....[5]....
        /*0048*/ 	.word	0x00014db0


	//   ....[6]....
        /*004c*/ 	.word	0x00014e40


	//----- nvinfo : EIATTR_COOP_GROUP_MASK_REGIDS
	.align		4
.L_1507:
        /*0050*/ 	.byte	0x04, 0x29
        /*0052*/ 	.short	(.L_1509 - .L_1508)


	//   ....[0]....
.L_1508:
        /*0054*/ 	.word	0xffffffff


	//   ....[1]....
        /*0058*/ 	.word	0xffffffff


	//   ....[2]....
        /*005c*/ 	.word	0xffffffff


	//   ....[3]....
        /*0060*/ 	.word	0xffffffff


	//   ....[4]....
        /*0064*/ 	.word	0xffffffff


	//   ....[5]....
        /*0068*/ 	.word	0xffffffff


	//   ....[6]....
        /*006c*/ 	.word	0xffffffff


	//   ....[7]....
        /*0070*/ 	.word	0xffffffff


	//   ....[8]....
        /*0074*/ 	.word	0xffffffff


	//   ....[9]....
        /*0078*/ 	.word	0xffffffff


	//   ....[10]....
        /*007c*/ 	.word	0xffffffff


	//   ....[11]....
        /*0080*/ 	.word	0xffffffff


	//   ....[12]....
        /*0084*/ 	.word	0xffffffff


	//   ....[13]....
        /*0088*/ 	.word	0xffffffff


	//   ....[14]....
        /*008c*/ 	.word	0xffffffff


	//   ....[15]....
        /*0090*/ 	.word	0xffffffff


	//   ....[16]....
        /*0094*/ 	.word	0xffffffff


	//   ....[17]....
        /*0098*/ 	.word	0xffffffff


	//   ....[18]....
        /*009c*/ 	.word	0xffffffff


	//   ....[19]....
        /*00a0*/ 	.word	0xffffffff


	//   ....[20]....
        /*00a4*/ 	.word	0xffffffff


	//   ....[21]....
        /*00a8*/ 	.word	0xffffffff


	//   ....[22]....
        /*00ac*/ 	.word	0xffffffff


	//   ....[23]....
        /*00b0*/ 	.word	0xffffffff


	//   ....[24]....
        /*00b4*/ 	.word	0xffffffff


	//   ....[25]....
        /*00b8*/ 	.word	0xffffffff


	//   ....[26]....
        /*00bc*/ 	.word	0xffffffff


	//   ....[27]....
        /*00c0*/ 	.word	0xffffffff


	//   ....[28]....
        /*00c4*/ 	.word	0xffffffff


	//   ....[29]....
        /*00c8*/ 	.word	0xffffffff


	//   ....[30]....
        /*00cc*/ 	.word	0xffffffff


	//   ....[31]....
        /*00d0*/ 	.word	0xffffffff


	//   ....[32]....
        /*00d4*/ 	.word	0xffffffff


	//   ....[33]....
        /*00d8*/ 	.word	0xffffffff


	//   ....[34]....
        /*00dc*/ 	.word	0xffffffff


	//   ....[35]....
        /*00e0*/ 	.word	0xffffffff


	//   ....[36]....
        /*00e4*/ 	.word	0xffffffff


	//   ....[37]....
        /*00e8*/ 	.word	0xffffffff


	//   ....[38]....
        /*00ec*/ 	.word	0xffffffff


	//   ....[39]....
        /*00f0*/ 	.word	0xffffffff


	//   ....[40]....
        /*00f4*/ 	.word	0xffffffff


	//   ....[41]....
        /*00f8*/ 	.word	0xffffffff


	//   ....[42]....
        /*00fc*/ 	.word	0xffffffff


	//   ....[43]....
        /*0100*/ 	.word	0xffffffff


	//   ....[44]....
        /*0104*/ 	.word	0xffffffff


	//   ....[45]....
        /*0108*/ 	.word	0xffffffff


	//   ....[46]....
        /*010c*/ 	.word	0xffffffff


	//   ....[47]....
        /*0110*/ 	.word	0xffffffff


	//   ....[48]....
        /*0114*/ 	.word	0xffffffff


	//   ....[49]....
        /*0118*/ 	.word	0xffffffff


	//   ....[50]....
        /*011c*/ 	.word	0xffffffff


	//   ....[51]....
        /*0120*/ 	.word	0xffffffff


	//   ....[52]....
        /*0124*/ 	.word	0xffffffff


	//   ....[53]....
        /*0128*/ 	.word	0xffffffff


	//   ....[54]....
        /*012c*/ 	.word	0xffffffff


	//   ....[55]....
        /*0130*/ 	.word	0xffffffff


	//   ....[56]....
        /*0134*/ 	.word	0xffffffff


	//   ....[57]....
        /*0138*/ 	.word	0xffffffff


	//   ....[58]....
        /*013c*/ 	.word	0xffffffff


	//   ....[59]....
        /*0140*/ 	.word	0xffffffff


	//   ....[60]....
        /*0144*/ 	.word	0xffffffff


	//   ....[61]....
        /*0148*/ 	.word	0xffffffff


	//   ....[62]....
        /*014c*/ 	.word	0xffffffff


	//   ....[63]....
        /*0150*/ 	.word	0xffffffff


	//   ....[64]....
        /*0154*/ 	.word	0xffffffff


	//   ....[65]....
        /*0158*/ 	.word	0xffffffff


	//   ....[66]....
        /*015c*/ 	.word	0xffffffff


	//   ....[67]....
        /*0160*/ 	.word	0xffffffff


	//   ....[68]....
        /*0164*/ 	.word	0xffffffff


	//   ....[69]....
        /*0168*/ 	.word	0xffffffff


	//   ....[70]....
        /*016c*/ 	.word	0xffffffff


	//   ....[71]....
        /*0170*/ 	.word	0xffffffff


	//   ....[72]....
        /*0174*/ 	.word	0xffffffff


	//   ....[73]....
        /*0178*/ 	.word	0xffffffff


	//   ....[74]....
        /*017c*/ 	.word	0xffffffff


	//   ....[75]....
        /*0180*/ 	.word	0xffffffff


	//   ....[76]....
        /*0184*/ 	.word	0xffffffff


	//   ....[77]....
        /*0188*/ 	.word	0xffffffff


	//   ....[78]....
        /*018c*/ 	.word	0xffffffff


	//   ....[79]....
        /*0190*/ 	.word	0xffffffff


	//   ....[80]....
        /*0194*/ 	.word	0xffffffff


	//   ....[81]....
        /*0198*/ 	.word	0xffffffff


	//   ....[82]....
        /*019c*/ 	.word	0xffffffff


	//   ....[83]....
        /*01a0*/ 	.word	0xffffffff


	//   ....[84]....
        /*01a4*/ 	.word	0xffffffff


	//   ....[85]....
        /*01a8*/ 	.word	0xffffffff


	//   ....[86]....
        /*01ac*/ 	.word	0x0500000f


	//   ....[87]....
        /*01b0*/ 	.word	0x0500000f


	//   ....[88]....
        /*01b4*/ 	.word	0x0500000f


	//   ....[89]....
        /*01b8*/ 	.word	0x0500000f


	//   ....[90]....
        /*01bc*/ 	.word	0x0500000f


	//   ....[91]....
        /*01c0*/ 	.word	0x0500000f


	//   ....[92]....
        /*01c4*/ 	.word	0x0500000f


	//   ....[93]....
        /*01c8*/ 	.word	0x0500000f


	//   ....[94]....
        /*01cc*/ 	.word	0x0500000f


	//   ....[95]....
        /*01d0*/ 	.word	0x0500000f


	//   ....[96]....
        /*01d4*/ 	.word	0x0500000f


	//   ....[97]....
        /*01d8*/ 	.word	0x0500000f


	//   ....[98]....
        /*01dc*/ 	.word	0x0500000f


	//   ....[99]....
        /*01e0*/ 	.word	0x0500000f


	//----- nvinfo : EIATTR_COOP_GROUP_INSTR_OFFSETS
	.align		4
.L_1509:
        /*01e4*/ 	.byte	0x04, 0x28
        /*01e6*/ 	.short	(.L_1511 - .L_1510)


	//   ....[0]....
.L_1510:
        /*01e8*/ 	.word	0x00000050


	//   ....[1]....
        /*01ec*/ 	.word	0x00000130


	//   ....[2]....
        /*01f0*/ 	.word	0x00000180


	//   ....[3]....
        /*01f4*/ 	.word	0x000003b0


	//   ....[4]....
        /*01f8*/ 	.word	0x00000510


	//   ....[5]....
        /*01fc*/ 	.word	0x00000630


	//   ....[6]....
        /*0200*/ 	.word	0x00000790


	//   ....[7]....
        /*0204*/ 	.word	0x00001960


	//   ....[8]....
        /*0208*/ 	.word	0x00002220


	//   ....[9]....
        /*020c*/ 	.word	0x000024a0


	//   ....[10]....
        /*0210*/ 	.word	0x00003bf0


	//   ....[11]....
        /*0214*/ 	.word	0x00003d00


	//   ....[12]....
        /*0218*/ 	.word	0x00004830


	//   ....[13]....
        /*021c*/ 	.word	0x000048a0


	//   ....[14]....
        /*0220*/ 	.word	0x000061d0


	//   ....[15]....
        /*0224*/ 	.word	0x000071c0


	//   ....[16]....
        /*0228*/ 	.word	0x000079d0


	//   ....[17]....
        /*022c*/ 	.word	0x00007ae0


	//   ....[18]....
        /*0230*/ 	.word	0x00008620


	//   ....[19]....
        /*0234*/ 	.word	0x00008690


	//   ....[20]....
        /*0238*/ 	.word	0x0000a690


	//   ....[21]....
        /*023c*/ 	.word	0x0000a6b0


	//   ....[22]....
        /*0240*/ 	.word	0x0000a6f0


	//   ....[23]....
        /*0244*/ 	.word	0x0000a730


	//   ....[24]....
        /*0248*/ 	.word	0x0000c620


	//   ....[25]....
        /*024c*/ 	.word	0x0000c830


	//   ....[26]....
        /*0250*/ 	.word	0x0000de70


	//   ....[27]....
        /*0254*/ 	.word	0x0000df80


	//   ....[28]....
        /*0258*/ 	.word	0x0000eac0


	//   ....[29]....
        /*025c*/ 	.word	0x0000eb40


	//   ....[30]....
        /*0260*/ 	.word	0x00010020


	//   ....[31]....
        /*0264*/ 	.word	0x00010030


	//   ....[32]....
        /*0268*/ 	.word	0x000100b0


	//   ....[33]....
        /*026c*/ 	.word	0x000100c0


	//   ....[34]....
        /*0270*/ 	.word	0x00010e60


	//   ....[35]....
        /*0274*/ 	.word	0x00010e70


	//   ....[36]....
        /*0278*/ 	.word	0x00010e80


	//   ....[37]....
        /*027c*/ 	.word	0x00010e90


	//   ....[38]....
        /*0280*/ 	.word	0x00010ea0


	//   ....[39]....
        /*0284*/ 	.word	0x00010eb0


	//   ....[40]....
        /*0288*/ 	.word	0x00010ec0


	//   ....[41]....
        /*028c*/ 	.word	0x00010ed0


	//   ....[42]....
        /*0290*/ 	.word	0x00010ee0


	//   ....[43]....
        /*0294*/ 	.word	0x00010ef0


	//   ....[44]....
        /*0298*/ 	.word	0x00010f20


	//   ....[45]....
        /*029c*/ 	.word	0x00010f30


	//   ....[46]....
        /*02a0*/ 	.word	0x00010f50


	//   ....[47]....
        /*02a4*/ 	.word	0x00010f80


	//   ....[48]....
        /*02a8*/ 	.word	0x00010fb0


	//   ....[49]....
        /*02ac*/ 	.word	0x00010fd0


	//   ....[50]....
        /*02b0*/ 	.word	0x00010fe0


	//   ....[51]....
        /*02b4*/ 	.word	0x00010ff0


	//   ....[52]....
        /*02b8*/ 	.word	0x00011030


	//   ....[53]....
        /*02bc*/ 	.word	0x000110a0


	//   ....[54]....
        /*02c0*/ 	.word	0x000114e0


	//   ....[55]....
        /*02c4*/ 	.word	0x00011500


	//   ....[56]....
        /*02c8*/ 	.word	0x00011540


	//   ....[57]....
        /*02cc*/ 	.word	0x00011570


	//   ....[58]....
        /*02d0*/ 	.word	0x00011580


	//   ....[59]....
        /*02d4*/ 	.word	0x00011590


	//   ....[60]....
        /*02d8*/ 	.word	0x000115b0


	//   ....[61]....
        /*02dc*/ 	.word	0x000115d0


	//   ....[62]....
        /*02e0*/ 	.word	0x00011c20


	//   ....[63]....
        /*02e4*/ 	.word	0x00011c60


	//   ....[64]....
        /*02e8*/ 	.word	0x00011c90


	//   ....[65]....
        /*02ec*/ 	.word	0x00011cc0


	//   ....[66]....
        /*02f0*/ 	.word	0x00011ce0


	//   ....[67]....
        /*02f4*/ 	.word	0x00011cf0


	//   ....[68]....
        /*02f8*/ 	.word	0x00011d00


	//   ....[69]....
        /*02fc*/ 	.word	0x00011d20


	//   ....[70]....
        /*0300*/ 	.word	0x00011ea0


	//   ....[71]....
        /*0304*/ 	.word	0x00013190


	//   ....[72]....
        /*0308*/ 	.word	0x00013d40


	//   ....[73]....
        /*030c*/ 	.word	0x00013d70


	//   ....[74]....
        /*0310*/ 	.word	0x00013da0


	//   ....[75]....
        /*0314*/ 	.word	0x00013df0


	//   ....[76]....
        /*0318*/ 	.word	0x00013e30


	//   ....[77]....
        /*031c*/ 	.word	0x00013e70


	//   ....[78]....
        /*0320*/ 	.word	0x00013eb0


	//   ....[79]....
        /*0324*/ 	.word	0x00013ec0


	//   ....[80]....
        /*0328*/ 	.word	0x00013ed0


	//   ....[81]....
        /*032c*/ 	.word	0x00013f10


	//   ....[82]....
        /*0330*/ 	.word	0x00013fa0


	//   ....[83]....
        /*0334*/ 	.word	0x00013fc0


	//   ....[84]....
        /*0338*/ 	.word	0x000153e0


	//   ....[85]....
        /*033c*/ 	.word	0x00015560


	//   ....[86]....
        /*0340*/ 	.word	0x00015bf0


	//   ....[87]....
        /*0344*/ 	.word	0x00015da0


	//   ....[88]....
        /*0348*/ 	.word	0x00015e00


	//   ....[89]....
        /*034c*/ 	.word	0x00015eb0


	//   ....[90]....
        /*0350*/ 	.word	0x00015f60


	//   ....[91]....
        /*0354*/ 	.word	0x00015fe0


	//   ....[92]....
        /*0358*/ 	.word	0x00016080


	//   ....[93]....
        /*035c*/ 	.word	0x00016100


	//   ....[94]....
        /*0360*/ 	.word	0x000161b0


	//   ....[95]....
        /*0364*/ 	.word	0x00016210


	//   ....[96]....
        /*0368*/ 	.word	0x000162c0


	//   ....[97]....
        /*036c*/ 	.word	0x00016340


	//   ....[98]....
        /*0370*/ 	.word	0x000163e0


	//   ....[99]....
        /*0374*/ 	.word	0x00016720


	//----- nvinfo : EIATTR_REG_RECONFIG
	.align		4
.L_1511:
        /*0378*/ 	.byte	0x01, 0x54
	.zero		2


	//----- nvinfo : EIATTR_SYSCALL_OFFSETS
	.align		4
        /*037c*/ 	.byte	0x04, 0x46
        /*037e*/ 	.short	(.L_1513 - .L_1512)


	//   ....[0]....
.L_1512:
        /*0380*/ 	.word	0x00001b20


	//   ....[1]....
        /*0384*/ 	.word	0x00012c10


	//   ....[2]....
        /*0388*/ 	.word	0x00012d80


	//   ....[3]....
        /*038c*/ 	.word	0x00012ed0


	//   ....[4]....
        /*0390*/ 	.word	0x00013010


	//   ....[5]....
        /*0394*/ 	.word	0x000138d0


	//----- nvinfo : EIATTR_MBARRIER_INSTR_OFFSETS
	.align		4
.L_1513:
        /*0398*/ 	.byte	0x04, 0x39
        /*039a*/ 	.short	(.L_1515 - .L_1514)


	//   ....[0]....
.L_1514:
        /*039c*/ 	.word	0x00000260
        /*03a0*/ 	.word	0x000000ff
        /*03a4*/ 	.word	0x00013200
        /*03a8*/ 	.short	0x0100
        /*03aa*/ 	.byte	0x08
	.zero		1


	//   ....[1]....
        /*03ac*/ 	.word	0x00000270
        /*03b0*/ 	.word	0x000000ff
        /*03b4*/ 	.word	0x00013220
        /*03b8*/ 	.short	0x0100
        /*03ba*/ 	.byte	0x08
	.zero		1


	//   ....[2]....
        /*03bc*/ 	.word	0x00000360
        /*03c0*/ 	.word	0x000000ff
        /*03c4*/ 	.word	0x00013230
        /*03c8*/ 	.short	0x0100
        /*03ca*/ 	.byte	0x08
	.zero		1


	//   ....[3]....
        /*03cc*/ 	.word	0x00000370
        /*03d0*/ 	.word	0x000000ff
        /*03d4*/ 	.word	0x00013240
        /*03d8*/ 	.short	0x0100
        /*03da*/ 	.byte	0x08
	.zero		1


	//   ....[4]....
        /*03dc*/ 	.word	0x00000380
        /*03e0*/ 	.word	0x000000ff
        /*03e4*/ 	.word	0x00013238
        /*03e8*/ 	.short	0x0100
        /*03ea*/ 	.byte	0x08
	.zero		1


	//   ....[5]....
        /*03ec*/ 	.word	0x00000390
        /*03f0*/ 	.word	0x000000ff
        /*03f4*/ 	.word	0x00013248
        /*03f8*/ 	.short	0x0100
        /*03fa*/ 	.byte	0x08
	.zero		1


	//   ....[6]....
        /*03fc*/ 	.word	0x000004c0
        /*0400*/ 	.word	0x000000ff
        /*0404*/ 	.word	0x00013250
        /*0408*/ 	.short	0x0100
        /*040a*/ 	.byte	0x08
	.zero		1


	//   ....[7]....
        /*040c*/ 	.word	0x000004d0
        /*0410*/ 	.word	0x000000ff
        /*0414*/ 	.word	0x00013260
        /*0418*/ 	.short	0x0100
        /*041a*/ 	.byte	0x08
	.zero		1


	//   ....[8]....
        /*041c*/ 	.word	0x000004e0
        /*0420*/ 	.word	0x000000ff
        /*0424*/ 	.word	0x00013258
        /*0428*/ 	.short	0x0100
        /*042a*/ 	.byte	0x08
	.zero		1


	//   ....[9]....
        /*042c*/ 	.word	0x000004f0
        /*0430*/ 	.word	0x000000ff
        /*0434*/ 	.word	0x00013268
        /*0438*/ 	.short	0x0100
        /*043a*/ 	.byte	0x08
	.zero		1


	//   ....[10]....
        /*043c*/ 	.word	0x000005e0
        /*0440*/ 	.word	0x000000ff
        /*0444*/ 	.word	0x00013270
        /*0448*/ 	.short	0x0100
        /*044a*/ 	.byte	0x06
	.zero		1


	//   ....[11]....
        /*044c*/ 	.word	0x000005f0
        /*0450*/ 	.word	0x000000ff
        /*0454*/ 	.word	0x00013280
        /*0458*/ 	.short	0x0100
        /*045a*/ 	.byte	0x06
	.zero		1


	//   ....[12]....
        /*045c*/ 	.word	0x00000600
        /*0460*/ 	.word	0x000000ff
        /*0464*/ 	.word	0x00013278
        /*0468*/ 	.short	0x0100
        /*046a*/ 	.byte	0x06
	.zero		1


	//   ....[13]....
        /*046c*/ 	.word	0x00000610
        /*0470*/ 	.word	0x000000ff
        /*0474*/ 	.word	0x00013288
        /*0478*/ 	.short	0x0100
        /*047a*/ 	.byte	0x06
	.zero		1


	//   ....[14]....
        /*047c*/ 	.word	0x00000740
        /*0480*/ 	.word	0x000000ff
        /*0484*/ 	.word	0x00013290
        /*0488*/ 	.short	0x0100
        /*048a*/ 	.byte	0x08
	.zero		1


	//   ....[15]....
        /*048c*/ 	.word	0x00000750
        /*0490*/ 	.word	0x000000ff
        /*0494*/ 	.word	0x000132a0
        /*0498*/ 	.short	0x0100
        /*049a*/ 	.byte	0x08
	.zero		1


	//   ....[16]....
        /*049c*/ 	.word	0x00000760
        /*04a0*/ 	.word	0x000000ff
        /*04a4*/ 	.word	0x00013298
        /*04a8*/ 	.short	0x0100
        /*04aa*/ 	.byte	0x08
	.zero		1


	//   ....[17]....
        /*04ac*/ 	.word	0x00000770
        /*04b0*/ 	.word	0x000000ff
        /*04b4*/ 	.word	0x000132a8
        /*04b8*/ 	.short	0x0100
        /*04ba*/ 	.byte	0x08
	.zero		1


	//   ....[18]....
        /*04bc*/ 	.word	0x000008a0
        /*04c0*/ 	.word	0x000000ff
        /*04c4*/ 	.word	0x000132b0
        /*04c8*/ 	.short	0x0100
        /*04ca*/ 	.byte	0x08
	.zero		1


	//   ....[19]....
        /*04cc*/ 	.word	0x000008b0
        /*04d0*/ 	.word	0x000000ff
        /*04d4*/ 	.word	0x000132c0
        /*04d8*/ 	.short	0x0100
        /*04da*/ 	.byte	0x08
	.zero		1


	//   ....[20]....
        /*04dc*/ 	.word	0x000008c0
        /*04e0*/ 	.word	0x000000ff
        /*04e4*/ 	.word	0x000132b8
        /*04e8*/ 	.short	0x0100
        /*04ea*/ 	.byte	0x08
	.zero		1


	//   ....[21]....
        /*04ec*/ 	.word	0x000008d0
        /*04f0*/ 	.word	0x000000ff
        /*04f4*/ 	.word	0x000132c8
        /*04f8*/ 	.short	0x0100
        /*04fa*/ 	.byte	0x08
	.zero		1


	//   ....[22]....
        /*04fc*/ 	.word	0x00001ba0
        /*0500*/ 	.word	0x000000ff
        /*0504*/ 	.word	0x00013200
        /*0508*/ 	.short	0x010a
        /*050a*/ 	.byte	0x2d
	.zero		1


	//   ....[23]....
        /*050c*/ 	.word	0x00001c20
        /*0510*/ 	.word	0x00000003
        /*0514*/ 	.word	0x00013230
        /*0518*/ 	.short	0x010a
        /*051a*/ 	.byte	0x3f
	.zero		1


	//   ....[24]....
        /*051c*/ 	.word	0x00001c60
        /*0520*/ 	.word	0x00000003
        /*0524*/ 	.word	0x00013230
        /*0528*/ 	.short	0x010a
        /*052a*/ 	.byte	0x3f
	.zero		1


	//   ....[25]....
        /*052c*/ 	.word	0x00002290
        /*0530*/ 	.word	0x00000000
        /*0534*/ 	.word	0x00000000
        /*0538*/ 	.short	0x0101
        /*053a*/ 	.byte	0x3f
	.zero		1


	//   ....[26]....
        /*053c*/ 	.word	0x000059b0
        /*0540*/ 	.word	0x000000ff
        /*0544*/ 	.word	0x00013230
        /*0548*/ 	.short	0x010a
        /*054a*/ 	.byte	0x06
	.zero		1


	//   ....[27]....
        /*054c*/ 	.word	0x000059f0
        /*0550*/ 	.word	0x000000ff
        /*0554*/ 	.word	0x00013230
        /*0558*/ 	.short	0x010a
        /*055a*/ 	.byte	0x06
	.zero		1


	//   ....[28]....
        /*055c*/ 	.word	0x00005e40
        /*0560*/ 	.word	0x000000ff
        /*0564*/ 	.word	0x00013250
        /*0568*/ 	.short	0x010a
        /*056a*/ 	.byte	0x0b
	.zero		1


	//   ....[29]....
        /*056c*/ 	.word	0x00005e80
        /*0570*/ 	.word	0x000000ff
        /*0574*/ 	.word	0x00013250
        /*0578*/ 	.short	0x010a
        /*057a*/ 	.byte	0x0b
	.zero		1


	//   ....[30]....
        /*057c*/ 	.word	0x000061e0
        /*0580*/ 	.word	0x00000009
        /*0584*/ 	.word	0x00000000
        /*0588*/ 	.short	0x0101
        /*058a*/ 	.byte	0x3f
	.zero		1


	//   ....[31]....
        /*058c*/ 	.word	0x000093b0
        /*0590*/ 	.word	0x000000ff
        /*0594*/ 	.word	0x00000000
        /*0598*/ 	.short	0x0101
        /*059a*/ 	.byte	0x06
	.zero		1


	//   ....[32]....
        /*059c*/ 	.word	0x00009ba0
        /*05a0*/ 	.word	0x000000ff
        /*05a4*/ 	.word	0x00013230
        /*05a8*/ 	.short	0x010a
        /*05aa*/ 	.byte	0x14
	.zero		1


	//   ....[33]....
        /*05ac*/ 	.word	0x00009be0
        /*05b0*/ 	.word	0x000000ff
        /*05b4*/ 	.word	0x00013230
        /*05b8*/ 	.short	0x010a
        /*05ba*/ 	.byte	0x14
	.zero		1


	//   ....[34]....
        /*05bc*/ 	.word	0x0000a030
        /*05c0*/ 	.word	0x000000ff
        /*05c4*/ 	.word	0x00013250
        /*05c8*/ 	.short	0x010a
        /*05ca*/ 	.byte	0x0b
	.zero		1


	//   ....[35]....
        /*05cc*/ 	.word	0x0000a070
        /*05d0*/ 	.word	0x000000ff
        /*05d4*/ 	.word	0x00013250
        /*05d8*/ 	.short	0x010a
        /*05da*/ 	.byte	0x0b
	.zero		1


	//   ....[36]....
        /*05dc*/ 	.word	0x0000b630
        /*05e0*/ 	.word	0x00000005
        /*05e4*/ 	.word	0x00000000
        /*05e8*/ 	.short	0x0101
        /*05ea*/ 	.byte	0x3f
	.zero		1


	//   ....[37]....
        /*05ec*/ 	.word	0x0000b8e0
        /*05f0*/ 	.word	0x000000ff
        /*05f4*/ 	.word	0x00000000
        /*05f8*/ 	.short	0x0101
        /*05fa*/ 	.byte	0x06
	.zero		1


	//   ....[38]....
        /*05fc*/ 	.word	0x0000be60
        /*0600*/ 	.word	0x000000ff
        /*0604*/ 	.word	0x00013230
        /*0608*/ 	.short	0x010a
        /*060a*/ 	.byte	0x06
	.zero		1


	//   ....[39]....
        /*060c*/ 	.word	0x0000bea0
        /*0610*/ 	.word	0x000000ff
        /*0614*/ 	.word	0x00013230
        /*0618*/ 	.short	0x010a
        /*061a*/ 	.byte	0x06
	.zero		1


	//   ....[40]....
        /*061c*/ 	.word	0x0000c2f0
        /*0620*/ 	.word	0x000000ff
        /*0624*/ 	.word	0x00013250
        /*0628*/ 	.short	0x010a
        /*062a*/ 	.byte	0x0b
	.zero		1


	//   ....[41]....
        /*062c*/ 	.word	0x0000c330
        /*0630*/ 	.word	0x000000ff
        /*0634*/ 	.word	0x00013250
        /*0638*/ 	.short	0x010a
        /*063a*/ 	.byte	0x0b
	.zero		1


	//   ....[42]....
        /*063c*/ 	.word	0x0000c640
        /*0640*/ 	.word	0x00000000
        /*0644*/ 	.word	0x00000000
        /*0648*/ 	.short	0x0101
        /*064a*/ 	.byte	0x3f
	.zero		1


	//   ....[43]....
        /*064c*/ 	.word	0x0000f850
        /*0650*/ 	.word	0x000000ff
        /*0654*/ 	.word	0x00000000
        /*0658*/ 	.short	0x0101
        /*065a*/ 	.byte	0x06
	.zero		1


	//   ....[44]....
        /*065c*/ 	.word	0x0000fcf0
        /*0660*/ 	.word	0x000000ff
        /*0664*/ 	.word	0x00013250
        /*0668*/ 	.short	0x010a
        /*066a*/ 	.byte	0x0e
	.zero		1


	//   ....[45]....
        /*066c*/ 	.word	0x0000fd30
        /*0670*/ 	.word	0x000000ff
        /*0674*/ 	.word	0x00013250
        /*0678*/ 	.short	0x010a
        /*067a*/ 	.byte	0x0e
	.zero		1


	//   ....[46]....
        /*067c*/ 	.word	0x000103a0
        /*0680*/ 	.word	0x000000ff
        /*0684*/ 	.word	0x00000000
        /*0688*/ 	.short	0x0101
        /*068a*/ 	.byte	0x04
	.zero		1


	//   ....[47]....
        /*068c*/ 	.word	0x00011420
        /*0690*/ 	.word	0x00000007
        /*0694*/ 	.word	0x00000000
        /*0698*/ 	.short	0x0101
        /*069a*/ 	.byte	0x3f
	.zero		1


	//   ....[48]....
        /*069c*/ 	.word	0x000133c0
        /*06a0*/ 	.word	0x00000005
        /*06a4*/ 	.word	0x00013280
        /*06a8*/ 	.short	0x010a
        /*06aa*/ 	.byte	0x3f
	.zero		1


	//   ....[49]....
        /*06ac*/ 	.word	0x00013560
        /*06b0*/ 	.word	0x00000005
        /*06b4*/ 	.word	0x00013240
        /*06b8*/ 	.short	0x010a
        /*06ba*/ 	.byte	0x3f
	.zero		1


	//   ....[50]....
        /*06bc*/ 	.word	0x00014070
        /*06c0*/ 	.word	0x00000012
        /*06c4*/ 	.word	0x00013200
        /*06c8*/ 	.short	0x0107
        /*06ca*/ 	.byte	0x3f
	.zero		1


	//   ....[51]....
        /*06cc*/ 	.word	0x00014140
        /*06d0*/ 	.word	0x00000012
        /*06d4*/ 	.word	0x00013200
        /*06d8*/ 	.short	0x0101
        /*06da*/ 	.byte	0x3f
	.zero		1


	//   ....[52]....
        /*06dc*/ 	.word	0x00014160
        /*06e0*/ 	.word	0x00000012
        /*06e4*/ 	.word	0x00013220
        /*06e8*/ 	.short	0x010a
        /*06ea*/ 	.byte	0x3f
	.zero		1


	//   ....[53]....
        /*06ec*/ 	.word	0x00014430
        /*06f0*/ 	.word	0x00000004
        /*06f4*/ 	.word	0x00013280
        /*06f8*/ 	.short	0x010a
        /*06fa*/ 	.byte	0x3f
	.zero		1


	//   ....[54]....
        /*06fc*/ 	.word	0x00014670
        /*0700*/ 	.word	0x00000004
        /*0704*/ 	.word	0x00013240
        /*0708*/ 	.short	0x010a
        /*070a*/ 	.byte	0x3f
	.zero		1


	//   ....[55]....
        /*070c*/ 	.word	0x00014930
        /*0710*/ 	.word	0x00000003
        /*0714*/ 	.word	0x00013270
        /*0718*/ 	.short	0x010a
        /*071a*/ 	.byte	0x3f
	.zero		1


	//   ....[56]....
        /*071c*/ 	.word	0x000149b0
        /*0720*/ 	.word	0x00000003
        /*0724*/ 	.word	0x00013260
        /*0728*/ 	.short	0x010a
        /*072a*/ 	.byte	0x3f
	.zero		1


	//   ....[57]....
        /*072c*/ 	.word	0x00014c90
        /*0730*/ 	.word	0x00000003
        /*0734*/ 	.word	0x00013250
        /*0738*/ 	.short	0x0101
        /*073a*/ 	.byte	0x3f
	.zero		1


	//   ....[58]....
        /*073c*/ 	.word	0x00014d10
        /*0740*/ 	.word	0x00000002
        /*0744*/ 	.word	0x00000000
        /*0748*/ 	.short	0x0101
        /*074a*/ 	.byte	0x3f
	.zero		1


	//   ....[59]....
        /*074c*/ 	.word	0x00014f00
        /*0750*/ 	.word	0x00000002
        /*0754*/ 	.word	0x00013270
        /*0758*/ 	.short	0x010a
        /*075a*/ 	.byte	0x3f
	.zero		1


	//   ....[60]....
        /*075c*/ 	.word	0x00014f80
        /*0760*/ 	.word	0x00000002
        /*0764*/ 	.word	0x00013260
        /*0768*/ 	.short	0x010a
        /*076a*/ 	.byte	0x3f
	.zero		1


	//   ....[61]....
        /*076c*/ 	.word	0x00015250
        /*0770*/ 	.word	0x00000002
        /*0774*/ 	.word	0x00013250
        /*0778*/ 	.short	0x0101
        /*077a*/ 	.byte	0x3f
	.zero		1


	//   ....[62]....
        /*077c*/ 	.word	0x000152e0
        /*0780*/ 	.word	0x00000000
        /*0784*/ 	.word	0x00000000
        /*0788*/ 	.short	0x0101
        /*078a*/ 	.byte	0x3f
	.zero		1


	//   ....[63]....
        /*078c*/ 	.word	0x000154e0
        /*0790*/ 	.word	0x00000006
        /*0794*/ 	.word	0x00013220
        /*0798*/ 	.short	0x010a
        /*079a*/ 	.byte	0x3f
	.zero		1


	//   ....[64]....
        /*079c*/ 	.word	0x00015680
        /*07a0*/ 	.word	0x00000005
        /*07a4*/ 	.word	0x00000000
        /*07a8*/ 	.short	0x010a
        /*07aa*/ 	.byte	0x3f
	.zero		1


	//   ....[65]....
        /*07ac*/ 	.word	0x000156f0
        /*07b0*/ 	.word	0x00000009
        /*07b4*/ 	.word	0x00000000
        /*07b8*/ 	.short	0x010a
        /*07ba*/ 	.byte	0x3f
	.zero		1


	//   ....[66]....
        /*07bc*/ 	.word	0x00015740
        /*07c0*/ 	.word	0x00000013
        /*07c4*/ 	.word	0x00013260
        /*07c8*/ 	.short	0x010a
        /*07ca*/ 	.byte	0x3f
	.zero		1


	//   ....[67]....
        /*07cc*/ 	.word	0x00015790
        /*07d0*/ 	.word	0x00000007
        /*07d4*/ 	.word	0x00013260
        /*07d8*/ 	.short	0x010a
        /*07da*/ 	.byte	0x3f
	.zero		1


	//   ....[68]....
        /*07dc*/ 	.word	0x000157d0
        /*07e0*/ 	.word	0x00000013
        /*07e4*/ 	.word	0x00013280
        /*07e8*/ 	.short	0x010a
        /*07ea*/ 	.byte	0x3f
	.zero		1


	//   ....[69]....
        /*07ec*/ 	.word	0x000157f0
        /*07f0*/ 	.word	0x00000007
        /*07f4*/ 	.word	0x00013280
        /*07f8*/ 	.short	0x010a
        /*07fa*/ 	.byte	0x3f
	.zero		1


	//   ....[70]....
        /*07fc*/ 	.word	0x00015860
        /*0800*/ 	.word	0x00000003
        /*0804*/ 	.word	0x00013200
        /*0808*/ 	.short	0x010a
        /*080a*/ 	.byte	0x3f
	.zero		1


	//   ....[71]....
        /*080c*/ 	.word	0x000158b0
        /*0810*/ 	.word	0x00000003
        /*0814*/ 	.word	0x00013230
        /*0818*/ 	.short	0x010a
        /*081a*/ 	.byte	0x3f
	.zero		1


	//   ....[72]....
        /*081c*/ 	.word	0x00015910
        /*0820*/ 	.word	0x00000009
        /*0824*/ 	.word	0x00013230
        /*0828*/ 	.short	0x010a
        /*082a*/ 	.byte	0x3f
	.zero		1


	//   ....[73]....
        /*082c*/ 	.word	0x00015970
        /*0830*/ 	.word	0x00000009
        /*0834*/ 	.word	0x00013250
        /*0838*/ 	.short	0x010a
        /*083a*/ 	.byte	0x3f
	.zero		1


	//   ....[74]....
        /*083c*/ 	.word	0x000159d0
        /*0840*/ 	.word	0x00000003
        /*0844*/ 	.word	0x00013230
        /*0848*/ 	.short	0x010a
        /*084a*/ 	.byte	0x3f
	.zero		1


	//   ....[75]....
        /*084c*/ 	.word	0x00015a30
        /*0850*/ 	.word	0x00000003
        /*0854*/ 	.word	0x00013250
        /*0858*/ 	.short	0x010a
        /*085a*/ 	.byte	0x3f
	.zero		1


	//   ....[76]....
        /*085c*/ 	.word	0x00015a90
        /*0860*/ 	.word	0x00000003
        /*0864*/ 	.word	0x00013230
        /*0868*/ 	.short	0x010a
        /*086a*/ 	.byte	0x3f
	.zero		1


	//   ....[77]....
        /*086c*/ 	.word	0x00015af0
        /*0870*/ 	.word	0x00000003
        /*0874*/ 	.word	0x00013250
        /*0878*/ 	.short	0x010a
        /*087a*/ 	.byte	0x3f
	.zero		1


	//   ....[78]....
        /*087c*/ 	.word	0x00015b50
        /*0880*/ 	.word	0x00000007
        /*0884*/ 	.word	0x00013250
        /*0888*/ 	.short	0x010a
        /*088a*/ 	.byte	0x3f
	.zero		1


	//   ....[79]....
        /*088c*/ 	.word	0x00015ca0
        /*0890*/ 	.word	0x00000005
        /*0894*/ 	.word	0x00013280
        /*0898*/ 	.short	0x010a
        /*089a*/ 	.byte	0x3f
	.zero		1


	//   ....[80]....
        /*089c*/ 	.word	0x00015cf0
        /*08a0*/ 	.word	0x00000005
        /*08a4*/ 	.word	0x00013240
        /*08a8*/ 	.short	0x010a
        /*08aa*/ 	.byte	0x3f
	.zero		1


	//   ....[81]....
        /*08ac*/ 	.word	0x00016410
        /*08b0*/ 	.word	0x00000012
        /*08b4*/ 	.word	0x00013220
        /*08b8*/ 	.short	0x010a
        /*08ba*/ 	.byte	0x3f
	.zero		1


	//   ....[82]....
        /*08bc*/ 	.word	0x00016460
        /*08c0*/ 	.word	0x00000004
        /*08c4*/ 	.word	0x00013280
        /*08c8*/ 	.short	0x010a
        /*08ca*/ 	.byte	0x3f
	.zero		1


	//   ....[83]....
        /*08cc*/ 	.word	0x000164b0
        /*08d0*/ 	.word	0x00000004
        /*08d4*/ 	.word	0x00013240
        /*08d8*/ 	.short	0x010a
        /*08da*/ 	.byte	0x3f
	.zero		1


	//   ....[84]....
        /*08dc*/ 	.word	0x00016500
        /*08e0*/ 	.word	0x00000003
        /*08e4*/ 	.word	0x00013270
        /*08e8*/ 	.short	0x010a
        /*08ea*/ 	.byte	0x3f
	.zero		1


	//   ....[85]....
        /*08ec*/ 	.word	0x00016550
        /*08f0*/ 	.word	0x00000003
        /*08f4*/ 	.word	0x00013260
        /*08f8*/ 	.short	0x010a
        /*08fa*/ 	.byte	0x3f
	.zero		1


	//   ....[86]....
        /*08fc*/ 	.word	0x000165a0
        /*0900*/ 	.word	0x00000002
        /*0904*/ 	.word	0x00013270
        /*0908*/ 	.short	0x010a
        /*090a*/ 	.byte	0x3f
	.zero		1


	//   ....[87]....
        /*090c*/ 	.word	0x000165f0
        /*0910*/ 	.word	0x00000002
        /*0914*/ 	.word	0x00013260
        /*0918*/ 	.short	0x010a
        /*091a*/ 	.byte	0x3f
	.zero		1


	//   ....[88]....
        /*091c*/ 	.word	0x00016640
        /*0920*/ 	.word	0x00000006
        /*0924*/ 	.word	0x00013220
        /*0928*/ 	.short	0x010a
        /*092a*/ 	.byte	0x3f
	.zero		1


	//   ....[89]....
        /*092c*/ 	.word	0x000167e0
        /*0930*/ 	.word	0x00000005
        /*0934*/ 	.word	0x00000000
        /*0938*/ 	.short	0x010a
        /*093a*/ 	.byte	0x3f
	.zero		1


	//   ....[90]....
        /*093c*/ 	.word	0x00016830
        /*0940*/ 	.word	0x00000009
        /*0944*/ 	.word	0x00000000
        /*0948*/ 	.short	0x010a
        /*094a*/ 	.byte	0x3f
	.zero		1


	//   ....[91]....
        /*094c*/ 	.word	0x00016880
        /*0950*/ 	.word	0x00000013
        /*0954*/ 	.word	0x00013260
        /*0958*/ 	.short	0x010a
        /*095a*/ 	.byte	0x3f
	.zero		1


	//   ....[92]....
        /*095c*/ 	.word	0x000168d0
        /*0960*/ 	.word	0x00000007
        /*0964*/ 	.word	0x00013260
        /*0968*/ 	.short	0x010a
        /*096a*/ 	.byte	0x3f
	.zero		1


	//   ....[93]....
        /*096c*/ 	.word	0x00016920
        /*0970*/ 	.word	0x00000013
        /*0974*/ 	.word	0x00013280
        /*0978*/ 	.short	0x010a
        /*097a*/ 	.byte	0x3f
	.zero		1


	//----- nvinfo : EIATTR_NUM_MBARRIERS
	.align		4
.L_1515:
        /*097c*/ 	.byte	0x03, 0x38
        /*097e*/ 	.short	0x0016


	//----- nvinfo : EIATTR_EXIT_INSTR_OFFSETS
	.align		4
        /*0980*/ 	.byte	0x04, 0x1c
        /*0982*/ 	.short	(.L_1517 - .L_1516)


	//   ....[0]....
.L_1516:
        /*0984*/ 	.word	0x000009f0


	//   ....[1]....
        /*0988*/ 	.word	0x00011e30


	//   ....[2]....
        /*098c*/ 	.word	0x00015840


	//----- nvinfo : EIATTR_MAX_THREADS
	.align		4
.L_1517:
        /*0990*/ 	.byte	0x04, 0x05
        /*0992*/ 	.short	(.L_1519 - .L_1518)
.L_1518:
        /*0994*/ 	.word	0x00000200
        /*0998*/ 	.word	0x00000001
        /*099c*/ 	.word	0x00000001


	//----- nvinfo : EIATTR_CRS_STACK_SIZE
	.align		4
.L_1519:
        /*09a0*/ 	.byte	0x04, 0x1e
        /*09a2*/ 	.short	(.L_1521 - .L_1520)
.L_1520:
        /*09a4*/ 	.word	0x00000000


	//----- nvinfo : EIATTR_CBANK_PARAM_SIZE
	.align		4
.L_1521:
        /*09a8*/ 	.byte	0x03, 0x19
        /*09aa*/ 	.short	0x0af0


	//----- nvinfo : EIATTR_PARAM_CBANK
	.align		4
        /*09ac*/ 	.byte	0x04, 0x0a
        /*09ae*/ 	.short	(.L_1523 - .L_1522)
	.align		4
.L_1522:
        /*09b0*/ 	.word	index@(.nv.constant0._ZN7cutlass13device_kernelIN5flash11enable_sm90INS1_16FlashAttnFwdSm90INS1_25CollectiveMainloopFwdSm90ILi2EN4cute5tupleIJNS5_1CILi1EEES8_S8_EEENS6_IJNS7_ILi192EEENS7_ILi160EEENS7_ILi64EEEEEELi64ENS_12float_e4m3_tEfNS_4arch4Sm90ELb0ELb1ELb0ELb0ELb0ELb0ELb0ELb1ELb1ELb1ELb0ELb0EEENS1_21CollectiveEpilogueFwdINS6_IJSA_SC_SB_EEES9_NS_10bfloat16_tESG_Li384ELb0ELb1ELb0ELb1EEENS1_30DynamicPersistentTileSchedulerILi384ELi128ELb0ELb1ELb1EEEEEEEEEvNT_6ParamsE)
        /*09b4*/ 	.short	0x0210
        /*09b6*/ 	.short	0x0af0


	//----- nvinfo : EIATTR_SW_WAR
	.align		4
.L_1523:
        /*09b8*/ 	.byte	0x04, 0x36
        /*09ba*/ 	.short	(.L_1525 - .L_1524)
.L_1524:
        /*09bc*/ 	.word	0x00000008
.L_1525:


//--------------------- .nv.info._ZN7cutlass13device_kernelIN5flash11enable_sm90INS1_16FlashAttnFwdSm90INS1_25CollectiveMainloopFwdSm90ILi2EN4cute5tupleIJNS5_1CILi1EEES8_S8_EEENS6_IJNS7_ILi192EEENS7_ILi160EEENS7_ILi64EEEEEELi64ENS_12float_e4m3_tEfNS_4arch4Sm90ELb0ELb1ELb0ELb1ELb0ELb0ELb0ELb1ELb1ELb1ELb0ELb0EEENS1_21CollectiveEpilogueFwdINS6_IJSA_SC_SB_EEES9_NS_10bfloat16_tESG_Li384ELb1ELb1ELb0ELb1EEENS1_36VarlenDynamicPersistentTileSchedulerILi192ELi160ELi384ELi128ELb0ELb1ELb1ELb1ELb0ELb1EEEEEEEEEvNT_6ParamsE --------------------------
	.section	.nv.info._ZN7cutlass13device_kernelIN5flash11enable_sm90INS1_16FlashAttnFwdSm90INS1_25CollectiveMainloopFwdSm90ILi2EN4cute5tupleIJNS5_1CILi1EEES8_S8_EEENS6_IJNS7_ILi192EEENS7_ILi160EEENS7_ILi64EEEEEELi64ENS_12float_e4m3_tEfNS_4arch4Sm90ELb0ELb1ELb0ELb1ELb0ELb0ELb0ELb1ELb1ELb1ELb0ELb0EEENS1_21CollectiveEpilogueFwdINS6_IJSA_SC_SB_EEES9_NS_10bfloat16_tESG_Li384ELb1ELb1ELb0ELb1EEENS1_36VarlenDynamicPersistentTileSchedulerILi192ELi160ELi384ELi128ELb0ELb1ELb1ELb1ELb0ELb1EEEEEEEEEvNT_6ParamsE,"",@"SHT_CUDA_INFO"
	.sectionflags	@""
	.align	4


	//----- nvinfo : EIATTR_CUDA_API_VERSION
	.align		4
        /*0000*/ 	.byte	0x04, 0x37
        /*0002*/ 	.short	(.L_1527 - .L_1526)
.L_1526:
        /*0004*/ 	.word	0x00000082


	//----- nvinfo : EIATTR_KPARAM_INFO
	.align		4
.L_1527:
        /*0008*/ 	.byte	0x04, 0x17
        /*000a*/ 	.short	(.L_1529 - .L_1528)
.L_1528:
        /*000c*/ 	.word	0x00000000
        /*0010*/ 	.short	0x0000
        /*0012*/ 	.short	0x0070
        /*0014*/ 	.byte	0x00, 0xf0, 0x01, 0x2a


	//----- nvinfo : EIATTR_SPARSE_MMA_MASK
	.align		4
.L_1529:
        /*0018*/ 	.byte	0x03, 0x50
        /*001a*/ 	.short	0x0000


	//----- nvinfo : EIATTR_MAXREG_COUNT
	.align		4
        /*001c*/ 	.byte	0x03, 0x1b
        /*001e*/ 	.short	0x0080


	//----- nvinfo : EIATTR_NUM_BARRIERS
	.align		4
        /*0020*/ 	.byte	0x02, 0x4c
        /*0022*/ 	.byte	0x09
	.zero		1


	//----- nvinfo : EIATTR_EXTERNS
	.align		4
        /*0024*/ 	.byte	0x04, 0x0f
        /*0026*/ 	.short	(.L_1531 - .L_1530)


	//   ....[0]....
	.align		4
.L_1530:
        /*0028*/ 	.word	index@(__assertfail)


	//----- nvinfo : EIATTR_ANNOTATIONS
	.align		4
.L_1531:
        /*002c*/ 	.byte	0x04, 0x55
        /*002e*/ 	.short	(.L_1533 - .L_1532)


	//   ....[0]....
.L_1532:
        /*0030*/ 	.word	0x00000001
        /*0034*/ 	.byte	0xb0, 0x2f, 0x01, 0x00, 0x01, 0x00, 0x00, 0x00, 0xd0, 0x30, 0x01, 0x00, 0x01, 0x00, 0x00, 0x00
        /*0044*/ 	.byte	0x60, 0x32, 0x01, 0x00, 0x01, 0x00, 0x00, 0x00, 0xe0, 0x4c, 0x01, 0x00, 0x01, 0x00, 0x00, 0x00
        /*0054*/ 	.byte	0x30, 0x54, 0x01, 0x00, 0x01, 0x00, 0x00, 0x00, 0x50, 0x54, 0x01, 0x00, 0x01, 0x00, 0x00, 0x00
        /*0064*/ 	.byte	0x70, 0x72, 0x01, 0x00


	//----- nvinfo : EIATTR_MERCURY_ISA_VERSION
	.align		4
.L_1533:
        /*0068*/ 	.byte	0x03, 0x5f
        /*006a*/ 	.short	0x0101


	//----- nvinfo : EIATTR_UNUSED_LOAD_BYTE_OFFSET
	.align		4
        /*006c*/ 	.byte	0x04, 0x44
        /*006e*/ 	.short	(.L_1535 - .L_1534)


	//   ....[0]....
.L_1534:
        /*0070*/ 	.word	0x00000a00
        /*0074*/ 	.word	0x0000fff0


	//   ....[1]....
        /*0078*/ 	.word	0x000106f0
        /*007c*/ 	.word	0x0000fff0


	//----- nvinfo : EIATTR_INT_WARP_WIDE_INSTR_OFFSETS
	.align		4
.L_1535:
        /*0080*/ 	.byte	0x04, 0x31
        /*0082*/ 	.short	(.L_1537 - .L_1536)


	//   ....[0]....
.L_1536:
        /*0084*/ 	.word	0x00000130


	//   ....[1]....
        /*0088*/ 	.word	0x00000170


	//   ....[2]....
        /*008c*/ 	.word	0x000001e0


	//   ....[3]....
        /*0090*/ 	.word	0x00013cb0


	//   ....[4]....
        /*0094*/ 	.word	0x00013d40


	//   ....[5]....
        /*0098*/ 	.word	0x00016130


	//   ....[6]....
        /*009c*/ 	.word	0x000161c0


	//----- nvinfo : EIATTR_COOP_GROUP_MASK_REGIDS
	.align		4
.L_1537:
        /*00a0*/ 	.byte	0x04, 0x29
        /*00a2*/ 	.short	(.L_1539 - .L_1538)


	//   ....[0]....
.L_1538:
        /*00a4*/ 	.word	0xffffffff


	//   ....[1]....
        /*00a8*/ 	.word	0xffffffff


	//   ....[2]....
        /*00ac*/ 	.word	0xffffffff


	//   ....[3]....
        /*00b0*/ 	.word	0xffffffff


	//   ....[4]....
        /*00b4*/ 	.word	0xffffffff


	//   ....[5]....
        /*00b8*/ 	.word	0xffffffff


	//   ....[6]....
        /*00bc*/ 	.word	0xffffffff


	//   ....[7]....
        /*00c0*/ 	.word	0xffffffff


	//   ....[8]....
        /*00c4*/ 	.word	0xffffffff


	//   ....[9]....
        /*00c8*/ 	.word	0xffffffff


	//   ....[10]....
        /*00cc*/ 	.word	0xffffffff


	//   ....[11]....
        /*00d0*/ 	.word	0xffffffff


	//   ....[12]....
        /*00d4*/ 	.word	0xffffffff


	//   ....[13]....
        /*00d8*/ 	.word	0xffffffff


	//   ....[14]....
        /*00dc*/ 	.word	0xffffffff


	//   ....[15]....
        /*00e0*/ 	.word	0xffffffff


	//   ....[16]....
        /*00e4*/ 	.word	0xffffffff


	//   ....[17]....
        /*00e8*/ 	.word	0xffffffff


	//   ....[18]....
        /*00ec*/ 	.word	0xffffffff


	//   ....[19]....
        /*00f0*/ 	.word	0xffffffff


	//   ....[20]....
        /*00f4*/ 	.word	0xffffffff


	//   ....[21]....
        /*00f8*/ 	.word	0xffffffff


	//   ....[22]....
        /*00fc*/ 	.word	0xffffffff


	//   ....[23]....
        /*0100*/ 	.word	0xffffffff


	//   ....[24]....
        /*0104*/ 	.word	0xffffffff


	//   ....[25]....
        /*0108*/ 	.word	0xffffffff


	//   ....[26]....
        /*010c*/ 	.word	0xffffffff


	//   ....[27]....
        /*0110*/ 	.word	0xffffffff


	//   ....[28]....
        /*0114*/ 	.word	0xffffffff


	//   ....[29]....
        /*0118*/ 	.word	0xffffffff


	//   ....[30]....
        /*011c*/ 	.word	0xffffffff


	//   ....[31]....
        /*0120*/ 	.word	0xffffffff


	//   ....[32]....
        /*0124*/ 	.word	0xffffffff


	//   ....[33]....
        /*0128*/ 	.word	0xffffffff


	//   ....[34]....
        /*012c*/ 	.word	0xffffffff


	//   ....[35]....
        /*0130*/ 	.word	0xffffffff


	//   ....[36]....
        /*0134*/ 	.word	0xffffffff


	//   ....[37]....
        /*0138*/ 	.word	0xffffffff


	//   ....[38]....
        /*013c*/ 	.word	0xffffffff


	//   ....[39]....
        /*0140*/ 	.word	0xffffffff


	//   ....[40]....
        /*0144*/ 	.word	0xffffffff


	//   ....[41]....
        /*0148*/ 	.word	0xffffffff


	//   ....[42]....
        /*014c*/ 	.word	0xffffffff


	//   ....[43]....
        /*0150*/ 	.word	0xffffffff


	//   ....[44]....
        /*0154*/ 	.word	0xffffffff


	//   ....[45]....
        /*0158*/ 	.word	0xffffffff


	//   ....[46]....
        /*015c*/ 	.word	0xffffffff


	//   ....[47]....
        /*0160*/ 	.word	0xffffffff


	//   ....[48]....
        /*0164*/ 	.word	0xffffffff


	//   ....[49]....
        /*0168*/ 	.word	0xffffffff


	//   ....[50]....
        /*016c*/ 	.word	0xffffffff


	//   ....[51]....
        /*0170*/ 	.word	0xffffffff


	//   ....[52]....
        /*0174*/ 	.word	0xffffffff


	//   ....[53]....
        /*0178*/ 	.word	0xffffffff


	//   ....[54]....
        /*017c*/ 	.word	0xffffffff


	//   ....[55]....
        /*0180*/ 	.word	0xffffffff


	//   ....[56]....
        /*0184*/ 	.word	0xffffffff


	//   ....[57]....
        /*0188*/ 	.word	0xffffffff


	//   ....[58]....
        /*018c*/ 	.word	0xffffffff


	//   ....[59]....
        /*0190*/ 	.word	0xffffffff


	//   ....[60]....
        /*0194*/ 	.word	0xffffffff


	//   ....[61]....
        /*0198*/ 	.word	0xffffffff


	//   ....[62]....
        /*019c*/ 	.word	0xffffffff


	//   ....[63]....
        /*01a0*/ 	.word	0xffffffff


	//   ....[64]....
        /*01a4*/ 	.word	0xffffffff


	//   ....[65]....
        /*01a8*/ 	.word	0xffffffff


	//   ....[66]....
        /*01ac*/ 	.word	0xffffffff


	//   ....[67]....
        /*01b0*/ 	.word	0xffffffff


	//   ....[68]....
        /*01b4*/ 	.word	0xffffffff


	//   ....[69]....
        /*01b8*/ 	.word	0xffffffff


	//   ....[70]....
        /*01bc*/ 	.word	0xffffffff


	//   ....[71]....
        /*01c0*/ 	.word	0xffffffff


	//   ....[72]....
        /*01c4*/ 	.word	0xffffffff


	//   ....[73]....
        /*01c8*/ 	.word	0xffffffff


	//   ....[74]....
        /*01cc*/ 	.word	0xffffffff


	//   ....[75]....
        /*01d0*/ 	.word	0xffffffff


	//   ....[76]....
        /*01d4*/ 	.word	0xffffffff


	//   ....[77]....
        /*01d8*/ 	.word	0xffffffff


	//   ....[78]....
        /*01dc*/ 	.word	0xffffffff


	//   ....[79]....
        /*01e0*/ 	.word	0xffffffff


	//   ....[80]....
        /*01e4*/ 	.word	0xffffffff


	//   ....[81]....
        /*01e8*/ 	.word	0xffffffff


	//   ....[82]....
        /*01ec*/ 	.word	0xffffffff


	//   ....[83]....
        /*01f0*/ 	.word	0xffffffff


	//   ....[84]....
        /*01f4*/ 	.word	0xffffffff


	//   ....[85]....
        /*01f8*/ 	.word	0xffffffff


	//   ....[86]....
        /*01fc*/ 	.word	0xffffffff


	//   ....[87]....
        /*0200*/ 	.word	0xffffffff


	//   ....[88]....
        /*0204*/ 	.word	0xffffffff


	//   ....[89]....
        /*0208*/ 	.word	0xffffffff


	//   ....[90]....
        /*020c*/ 	.word	0xffffffff


	//   ....[91]....
        /*0210*/ 	.word	0xffffffff


	//   ....[92]....
        /*0214*/ 	.word	0xffffffff


	//   ....[93]....
        /*0218*/ 	.word	0xffffffff


	//   ....[94]....
        /*021c*/ 	.word	0xffffffff


	//   ....[95]....
        /*0220*/ 	.word	0xffffffff


	//   ....[96]....
        /*0224*/ 	.word	0xffffffff


	//   ....[97]....
        /*0228*/ 	.word	0xffffffff


	//   ....[98]....
        /*022c*/ 	.word	0xffffffff


	//   ....[99]....
        /*0230*/ 	.word	0xffffffff


	//   ....[100]....
        /*0234*/ 	.word	0xffffffff


	//   ....[101]....
        /*0238*/ 	.word	0xffffffff


	//   ....[102]....
        /*023c*/ 	.word	0xffffffff


	//   ....[103]....
        /*0240*/ 	.word	0xffffffff


	//   ....[104]....
        /*0244*/ 	.word	0xffffffff


	//   ....[105]....
        /*0248*/ 	.word	0xffffffff


	//   ....[106]....
        /*024c*/ 	.word	0xffffffff


	//   ....[107]....
        /*0250*/ 	.word	0xffffffff


	//   ....[108]....
        /*0254*/ 	.word	0xffffffff


	//   ....[109]....
        /*0258*/ 	.word	0xffffffff


	//   ....[110]....
        /*025c*/ 	.word	0xffffffff


	//   ....[111]....
        /*0260*/ 	.word	0xffffffff


	//   ....[112]....
        /*0264*/ 	.word	0xffffffff


	//   ....[113]....
        /*0268*/ 	.word	0xffffffff


	//   ....[114]....
        /*026c*/ 	.word	0xffffffff


	//   ....[115]....
        /*0270*/ 	.word	0xffffffff


	//   ....[116]....
        /*0274*/ 	.word	0xffffffff


	//   ....[117]....
        /*0278*/ 	.word	0x0500000f


	//   ....[118]....
        /*027c*/ 	.word	0x0500000f


	//   ....[119]....
        /*0280*/ 	.word	0x0500000f


	//   ....[120]....
        /*0284*/ 	.word	0x0500000f


	//   ....[121]....
        /*0288*/ 	.word	0x0500000f


	//   ....[122]....
        /*028c*/ 	.word	0x0500000f


	//   ....[123]....
        /*0290*/ 	.word	0x0500000f


	//   ....[124]....
        /*0294*/ 	.word	0x0500000f


	//   ....[125]....
        /*0298*/ 	.word	0x0500000f


	//   ....[126]....
        /*029c*/ 	.word	0x0500000f


	//   ....[127]....
        /*02a0*/ 	.word	0x0500000f


	//   ....[128]....
        /*02a4*/ 	.word	0x0500000f


	//   ....[129]....
        /*02a8*/ 	.word	0x0500000f


	//   ....[130]....
        /*02ac*/ 	.word	0x0500000f


	//----- nvinfo : EIATTR_COOP_GROUP_INSTR_OFFSETS
	.align		4
.L_1539:
        /*02b0*/ 	.byte	0x04, 0x28
        /*02b2*/ 	.short	(.L_1541 - .L_1540)


	//   ....[0]....
.L_1540:
        /*02b4*/ 	.word	0x00000060


	//   ....[1]....
        /*02b8*/ 	.word	0x00000140


	//   ....[2]....
        /*02bc*/ 	.word	0x00000190


	//   ....[3]....
        /*02c0*/ 	.word	0x000003c0


	//   ....[4]....
        /*02c4*/ 	.word	0x00000520


	//   ....[5]....
        /*02c8*/ 	.word	0x00000640


	//   ....[6]....
        /*02cc*/ 	.word	0x000007a0


	//   ....[7]....
        /*02d0*/ 	.word	0x00001a90


	//   ....[8]....
        /*02d4*/ 	.word	0x00002340


	//   ....[9]....
        /*02d8*/ 	.word	0x000025c0


	//   ....[10]....
        /*02dc*/ 	.word	0x00003d10


	//   ....[11]....
        /*02e0*/ 	.word	0x00003e20


	//   ....[12]....
        /*02e4*/ 	.word	0x00004920


	//   ....[13]....
        /*02e8*/ 	.word	0x000049a0


	//   ....[14]....
        /*02ec*/ 	.word	0x000062c0


	//   ....[15]....
        /*02f0*/ 	.word	0x000072c0


	//   ....[16]....
        /*02f4*/ 	.word	0x00007ad0


	//   ....[17]....
        /*02f8*/ 	.word	0x00007be0


	//   ....[18]....
        /*02fc*/ 	.word	0x00008730


	//   ....[19]....
        /*0300*/ 	.word	0x000087a0


	//   ....[20]....
        /*0304*/ 	.word	0x0000a790


	//   ....[21]....
        /*0308*/ 	.word	0x0000a7b0


	//   ....[22]....
        /*030c*/ 	.word	0x0000a7f0


	//   ....[23]....
        /*0310*/ 	.word	0x0000a830


	//   ....[24]....
        /*0314*/ 	.word	0x0000c740


	//   ....[25]....
        /*0318*/ 	.word	0x0000d750


	//   ....[26]....
        /*031c*/ 	.word	0x0000df60


	//   ....[27]....
        /*0320*/ 	.word	0x0000e070


	//   ....[28]....
        /*0324*/ 	.word	0x0000ebb0


	//   ....[29]....
        /*0328*/ 	.word	0x0000ec30


	//   ....[30]....
        /*032c*/ 	.word	0x00010120


	//   ....[31]....
        /*0330*/ 	.word	0x00010130


	//   ....[32]....
        /*0334*/ 	.word	0x000101b0


	//   ....[33]....
        /*0338*/ 	.word	0x000101c0


	//   ....[34]....
        /*033c*/ 	.word	0x00010c80


	//   ....[35]....
        /*0340*/ 	.word	0x00010c90


	//   ....[36]....
        /*0344*/ 	.word	0x00010ca0


	//   ....[37]....
        /*0348*/ 	.word	0x00010cb0


	//   ....[38]....
        /*034c*/ 	.word	0x00010cc0


	//   ....[39]....
        /*0350*/ 	.word	0x00010cd0


	//   ....[40]....
        /*0354*/ 	.word	0x00010ce0


	//   ....[41]....
        /*0358*/ 	.word	0x00010cf0


	//   ....[42]....
        /*035c*/ 	.word	0x00010d10


	//   ....[43]....
        /*0360*/ 	.word	0x00010d20


	//   ....[44]....
        /*0364*/ 	.word	0x00010d40


	//   ....[45]....
        /*0368*/ 	.word	0x00010d70


	//   ....[46]....
        /*036c*/ 	.word	0x00010da0


	//   ....[47]....
        /*0370*/ 	.word	0x00010dc0


	//   ....[48]....
        /*0374*/ 	.word	0x00010df0


	//   ....[49]....
        /*0378*/ 	.word	0x00010e20


	//   ....[50]....
        /*037c*/ 	.word	0x00011270


	//   ....[51]....
        /*0380*/ 	.word	0x000112b0


	//   ....[52]....
        /*0384*/ 	.word	0x000112e0


	//   ....[53]....
        /*0388*/ 	.word	0x00011320


	//   ....[54]....
        /*038c*/ 	.word	0x00011830


	//   ....[55]....
        /*0390*/ 	.word	0x00011860


	//   ....[56]....
        /*0394*/ 	.word	0x00011880


	//   ....[57]....
        /*0398*/ 	.word	0x000118b0


	//   ....[58]....
        /*039c*/ 	.word	0x000118d0


	//   ....[59]....
        /*03a0*/ 	.word	0x000118e0


	//   ....[60]....
        /*03a4*/ 	.word	0x00011900


	//   ....[61]....
        /*03a8*/ 	.word	0x00011920


	//   ....[62]....
        /*03ac*/ 	.word	0x000121b0


	//   ....[63]....
        /*03b0*/ 	.word	0x000121e0


	//   ....[64]....
        /*03b4*/ 	.word	0x00012220


	//   ....[65]....
        /*03b8*/ 	.word	0x00012250


	//   ....[66]....
        /*03bc*/ 	.word	0x00012260


	//   ....[67]....
        /*03c0*/ 	.word	0x00012270


	//   ....[68]....
        /*03c4*/ 	.word	0x00012280


	//   ....[69]....
        /*03c8*/ 	.word	0x000122a0


	//   ....[70]....
        /*03cc*/ 	.word	0x00012400


	//   ....[71]....
        /*03d0*/ 	.word	0x000125d0


	//   ....[72]....
        /*03d4*/ 	.word	0x00012600


	//   ....[73]....
        /*03d8*/ 	.word	0x00012630


	//   ....[74]....
        /*03dc*/ 	.word	0x00012660


	//   ....[75]....
        /*03e0*/ 	.word	0x00012690


	//   ....[76]....
        /*03e4*/ 	.word	0x000126d0


	//   ....[77]....
        /*03e8*/ 	.word	0x00012850


	//   ....[78]....
        /*03ec*/ 	.word	0x00012880


	//   ....[79]....
        /*03f0*/ 	.word	0x000128b0


	//   ....[80]....
        /*03f4*/ 	.word	0x000128e0


	//   ....[81]....
        /*03f8*/ 	.word	0x00012910


	//   ....[82]....
        /*03fc*/ 	.word	0x00012950


	//   ....[83]....
        /*0400*/ 	.word	0x000129e0


	//   ....[84]....
        /*0404*/ 	.word	0x00012a70


	//   ....[85]....
        /*0408*/ 	.word	0x00012b20


	//   ....[86]....
        /*040c*/ 	.word	0x00014410


	//   ....[87]....
        /*0410*/ 	.word	0x000150a0


	//   ....[88]....
        /*0414*/ 	.word	0x000150d0


	//   ....[89]....
        /*0418*/ 	.word	0x00015100


	//   ....[90]....
        /*041c*/ 	.word	0x00015140


	//   ....[91]....
        /*0420*/ 	.word	0x00015180


	//   ....[92]....
        /*0424*/ 	.word	0x000151c0


	//   ....[93]....
        /*0428*/ 	.word	0x00015200


	//   ....[94]....
        /*042c*/ 	.word	0x00015210


	//   ....[95]....
        /*0430*/ 	.word	0x00015220


	//   ....[96]....
        /*0434*/ 	.word	0x00015230


	//   ....[97]....
        /*0438*/ 	.word	0x00015290


	//   ....[98]....
        /*043c*/ 	.word	0x00015300


	//   ....[99]....
        /*0440*/ 	.word	0x00016840


	//   ....[100]....
        /*0444*/ 	.word	0x00016870


	//   ....[101]....
        /*0448*/ 	.word	0x000168a0


	//   ....[102]....
        /*044c*/ 	.word	0x000168d0


	//   ....[103]....
        /*0450*/ 	.word	0x000168e0


	//   ....[104]....
        /*0454*/ 	.word	0x00016900


	//   ....[105]....
        /*0458*/ 	.word	0x00016920


	//   ....[106]....
        /*045c*/ 	.word	0x00016960


	//   ....[107]....
        /*0460*/ 	.word	0x00016aa0


	//   ....[108]....
        /*0464*/ 	.word	0x00016ad0


	//   ....[109]....
        /*0468*/ 	.word	0x00016b10


	//   ....[110]....
        /*046c*/ 	.word	0x00016b40


	//   ....[111]....
        /*0470*/ 	.word	0x00016b70


	//   ....[112]....
        /*0474*/ 	.word	0x00016ba0


	//   ....[113]....
        /*0478*/ 	.word	0x00016c40


	//   ....[114]....
        /*047c*/ 	.word	0x00016ce0


	//   ....[115]....
        /*0480*/ 	.word	0x00016d90


	//   ....[116]....
        /*0484*/ 	.word	0x00017390


	//   ....[117]....
        /*0488*/ 	.word	0x00017a20


	//   ....[118]....
        /*048c*/ 	.word	0x00017be0


	//   ....[119]....
        /*0490*/ 	.word	0x00017c50


	//   ....[120]....
        /*0494*/ 	.word	0x00017cd0


	//   ....[121]....
        /*0498*/ 	.word	0x00017d80


	//   ....[122]....
        /*049c*/ 	.word	0x00017e00


	//   ....[123]....
        /*04a0*/ 	.word	0x00017ea0


	//   ....[124]....
        /*04a4*/ 	.word	0x00017f20


	//   ....[125]....
        /*04a8*/ 	.word	0x00017fd0


	//   ....[126]....
        /*04ac*/ 	.word	0x00018030


	//   ....[127]....
        /*04b0*/ 	.word	0x000180e0


	//   ....[128]....
        /*04b4*/ 	.word	0x00018160


	//   ....[129]....
        /*04b8*/ 	.word	0x00018200


	//   ....[130]....
        /*04bc*/ 	.word	0x00018540


	//----- nvinfo : EIATTR_REG_RECONFIG
	.align		4
.L_1541:
        /*04c0*/ 	.byte	0x01, 0x54
	.zero		2


	//----- nvinfo : EIATTR_SYSCALL_OFFSETS
	.align		4
        /*04c4*/ 	.byte	0x04, 0x46
        /*04c6*/ 	.short	(.L_1543 - .L_1542)


	//   ....[0]....
.L_1542:
        /*04c8*/ 	.word	0x00001c50


	//   ....[1]....
        /*04cc*/ 	.word	0x00013ea0


	//   ....[2]....
        /*04d0*/ 	.word	0x00014010


	//   ....[3]....
        /*04d4*/ 	.word	0x00014160


	//   ....[4]....
        /*04d8*/ 	.word	0x000142a0


	//   ....[5]....
        /*04dc*/ 	.word	0x00014bd0


	//----- nvinfo : EIATTR_MBARRIER_INSTR_OFFSETS
	.align		4
.L_1543:
        /*04e0*/ 	.byte	0x04, 0x39
        /*04e2*/ 	.short	(.L_1545 - .L_1544)


	//   ....[0]....
.L_1544:
        /*04e4*/ 	.word	0x00000270
        /*04e8*/ 	.word	0x000000ff
        /*04ec*/ 	.word	0x00013200
        /*04f0*/ 	.short	0x0100
        /*04f2*/ 	.byte	0x08
	.zero		1


	//   ....[1]....
        /*04f4*/ 	.word	0x00000280
        /*04f8*/ 	.word	0x000000ff
        /*04fc*/ 	.word	0x00013220
        /*0500*/ 	.short	0x0100
        /*0502*/ 	.byte	0x08
	.zero		1


	//   ....[2]....
        /*0504*/ 	.word	0x00000370
        /*0508*/ 	.word	0x000000ff
        /*050c*/ 	.word	0x00013230
        /*0510*/ 	.short	0x0100
        /*0512*/ 	.byte	0x08
	.zero		1


	//   ....[3]....
        /*0514*/ 	.word	0x00000380
        /*0518*/ 	.word	0x000000ff
        /*051c*/ 	.word	0x00013240
        /*0520*/ 	.short	0x0100
        /*0522*/ 	.byte	0x08
	.zero		1


	//   ....[4]....
        /*0524*/ 	.word	0x00000390
        /*0528*/ 	.word	0x000000ff
        /*052c*/ 	.word	0x00013238
        /*0530*/ 	.short	0x0100
        /*0532*/ 	.byte	0x08
	.zero		1


	//   ....[5]....
        /*0534*/ 	.word	0x000003a0
        /*0538*/ 	.word	0x000000ff
        /*053c*/ 	.word	0x00013248
        /*0540*/ 	.short	0x0100
        /*0542*/ 	.byte	0x08
	.zero		1


	//   ....[6]....
        /*0544*/ 	.word	0x000004d0
        /*0548*/ 	.word	0x000000ff
        /*054c*/ 	.word	0x00013250
        /*0550*/ 	.short	0x0100
        /*0552*/ 	.byte	0x08
	.zero		1


	//   ....[7]....
        /*0554*/ 	.word	0x000004e0
        /*0558*/ 	.word	0x000000ff
        /*055c*/ 	.word	0x00013260
        /*0560*/ 	.short	0x0100
        /*0562*/ 	.byte	0x08
	.zero		1


	//   ....[8]....
        /*0564*/ 	.word	0x000004f0
        /*0568*/ 	.word	0x000000ff
        /*056c*/ 	.word	0x00013258
        /*0570*/ 	.short	0x0100
        /*0572*/ 	.byte	0x08
	.zero		1


	//   ....[9]....
        /*0574*/ 	.word	0x00000500
        /*0578*/ 	.word	0x000000ff
        /*057c*/ 	.word	0x00013268
        /*0580*/ 	.short	0x0100
        /*0582*/ 	.byte	0x08
	.zero		1


	//   ....[10]....
        /*0584*/ 	.word	0x000005f0
        /*0588*/ 	.word	0x000000ff
        /*058c*/ 	.word	0x00013270
        /*0590*/ 	.short	0x0100
        /*0592*/ 	.byte	0x06
	.zero		1


	//   ....[11]....
        /*0594*/ 	.word	0x00000600
        /*0598*/ 	.word	0x000000ff
        /*059c*/ 	.word	0x00013280
        /*05a0*/ 	.short	0x0100
        /*05a2*/ 	.byte	0x06
	.zero		1


	//   ....[12]....
        /*05a4*/ 	.word	0x00000610
        /*05a8*/ 	.word	0x000000ff
        /*05ac*/ 	.word	0x00013278
        /*05b0*/ 	.short	0x0100
        /*05b2*/ 	.byte	0x06
	.zero		1


	//   ....[13]....
        /*05b4*/ 	.word	0x00000620
        /*05b8*/ 	.word	0x000000ff
        /*05bc*/ 	.word	0x00013288
        /*05c0*/ 	.short	0x0100
        /*05c2*/ 	.byte	0x06
	.zero		1


	//   ....[14]....
        /*05c4*/ 	.word	0x00000750
        /*05c8*/ 	.word	0x000000ff
        /*05cc*/ 	.word	0x00013290
        /*05d0*/ 	.short	0x0100
        /*05d2*/ 	.byte	0x08
	.zero		1


	//   ....[15]....
        /*05d4*/ 	.word	0x00000760
        /*05d8*/ 	.word	0x000000ff
        /*05dc*/ 	.word	0x000132a0
        /*05e0*/ 	.short	0x0100
        /*05e2*/ 	.byte	0x08
	.zero		1


	//   ....[16]....
        /*05e4*/ 	.word	0x00000770
        /*05e8*/ 	.word	0x000000ff
        /*05ec*/ 	.word	0x00013298
        /*05f0*/ 	.short	0x0100
        /*05f2*/ 	.byte	0x08
	.zero		1


	//   ....[17]....
        /*05f4*/ 	.word	0x00000780
        /*05f8*/ 	.word	0x000000ff
        /*05fc*/ 	.word	0x000132a8
        /*0600*/ 	.short	0x0100
        /*0602*/ 	.byte	0x08
	.zero		1


	//   ....[18]....
        /*0604*/ 	.word	0x000008b0
        /*0608*/ 	.word	0x000000ff
        /*060c*/ 	.word	0x000132b0
        /*0610*/ 	.short	0x0100
        /*0612*/ 	.byte	0x08
	.zero		1


	//   ....[19]....
        /*0614*/ 	.word	0x000008c0
        /*0618*/ 	.word	0x000000ff
        /*061c*/ 	.word	0x000132c0
        /*0620*/ 	.short	0x0100
        /*0622*/ 	.byte	0x08
	.zero		1


	//   ....[20]....
        /*0624*/ 	.word	0x000008d0
        /*0628*/ 	.word	0x000000ff
        /*062c*/ 	.word	0x000132b8
        /*0630*/ 	.short	0x0100
        /*0632*/ 	.byte	0x08
	.zero		1


	//   ....[21]....
        /*0634*/ 	.word	0x000008e0
        /*0638*/ 	.word	0x000000ff
        /*063c*/ 	.word	0x000132c8
        /*0640*/ 	.short	0x0100
        /*0642*/ 	.byte	0x08
	.zero		1


	//   ....[22]....
        /*0644*/ 	.word	0x00001cd0
        /*0648*/ 	.word	0x000000ff
        /*064c*/ 	.word	0x00013200
        /*0650*/ 	.short	0x010a
        /*0652*/ 	.byte	0x2d
	.zero		1


	//   ....[23]....
        /*0654*/ 	.word	0x00001d50
        /*0658*/ 	.word	0x00000005
        /*065c*/ 	.word	0x00013230
        /*0660*/ 	.short	0x010a
        /*0662*/ 	.byte	0x3f
	.zero		1


	//   ....[24]....
        /*0664*/ 	.word	0x00001d90
        /*0668*/ 	.word	0x00000005
        /*066c*/ 	.word	0x00013230
        /*0670*/ 	.short	0x010a
        /*0672*/ 	.byte	0x3f
	.zero		1


	//   ....[25]....
        /*0674*/ 	.word	0x00002400
        /*0678*/ 	.word	0x00000000
        /*067c*/ 	.word	0x00000000
        /*0680*/ 	.short	0x0101
        /*0682*/ 	.byte	0x3f
	.zero		1


	//   ....[26]....
        /*0684*/ 	.word	0x00005ad0
        /*0688*/ 	.word	0x000000ff
        /*068c*/ 	.word	0x00013230
        /*0690*/ 	.short	0x010a
        /*0692*/ 	.byte	0x17
	.zero		1


	//   ....[27]....
        /*0694*/ 	.word	0x00005b10
        /*0698*/ 	.word	0x000000ff
        /*069c*/ 	.word	0x00013230
        /*06a0*/ 	.short	0x010a
        /*06a2*/ 	.byte	0x17
	.zero		1


	//   ....[28]....
        /*06a4*/ 	.word	0x00005f60
        /*06a8*/ 	.word	0x000000ff
        /*06ac*/ 	.word	0x00013250
        /*06b0*/ 	.short	0x010a
        /*06b2*/ 	.byte	0x0b
	.zero		1


	//   ....[29]....
        /*06b4*/ 	.word	0x00005fa0
        /*06b8*/ 	.word	0x000000ff
        /*06bc*/ 	.word	0x00013250
        /*06c0*/ 	.short	0x010a
        /*06c2*/ 	.byte	0x0b
	.zero		1


	//   ....[30]....
        /*06c4*/ 	.word	0x00006310
        /*06c8*/ 	.word	0x00000008
        /*06cc*/ 	.word	0x00000000
        /*06d0*/ 	.short	0x0101
        /*06d2*/ 	.byte	0x3f
	.zero		1


	//   ....[31]....
        /*06d4*/ 	.word	0x000094b0
        /*06d8*/ 	.word	0x000000ff
        /*06dc*/ 	.word	0x00000000
        /*06e0*/ 	.short	0x0101
        /*06e2*/ 	.byte	0x06
	.zero		1


	//   ....[32]....
        /*06e4*/ 	.word	0x00009ca0
        /*06e8*/ 	.word	0x000000ff
        /*06ec*/ 	.word	0x00013230
        /*06f0*/ 	.short	0x010a
        /*06f2*/ 	.byte	0x14
	.zero		1


	//   ....[33]....
        /*06f4*/ 	.word	0x00009ce0
        /*06f8*/ 	.word	0x000000ff
        /*06fc*/ 	.word	0x00013230
        /*0700*/ 	.short	0x010a
        /*0702*/ 	.byte	0x14
	.zero		1


	//   ....[34]....
        /*0704*/ 	.word	0x0000a130
        /*0708*/ 	.word	0x000000ff
        /*070c*/ 	.word	0x00013250
        /*0710*/ 	.short	0x010a
        /*0712*/ 	.byte	0x0b
	.zero		1


	//   ....[35]....
        /*0714*/ 	.word	0x0000a170
        /*0718*/ 	.word	0x000000ff
        /*071c*/ 	.word	0x00013250
        /*0720*/ 	.short	0x010a
        /*0722*/ 	.byte	0x0b
	.zero		1


	//   ....[36]....
        /*0724*/ 	.word	0x0000b730
        /*0728*/ 	.word	0x00000005
        /*072c*/ 	.word	0x00000000
        /*0730*/ 	.short	0x0101
        /*0732*/ 	.byte	0x3f
	.zero		1


	//   ....[37]....
        /*0734*/ 	.word	0x0000b9e0
        /*0738*/ 	.word	0x000000ff
        /*073c*/ 	.word	0x00000000
        /*0740*/ 	.short	0x0101
        /*0742*/ 	.byte	0x06
	.zero		1


	//   ....[38]....
        /*0744*/ 	.word	0x0000bf60
        /*0748*/ 	.word	0x000000ff
        /*074c*/ 	.word	0x00013230
        /*0750*/ 	.short	0x010a
        /*0752*/ 	.byte	0x17
	.zero		1


	//   ....[39]....
        /*0754*/ 	.word	0x0000bfa0
        /*0758*/ 	.word	0x000000ff
        /*075c*/ 	.word	0x00013230
        /*0760*/ 	.short	0x010a
        /*0762*/ 	.byte	0x17
	.zero		1


	//   ....[40]....
        /*0764*/ 	.word	0x0000c3f0
        /*0768*/ 	.word	0x000000ff
        /*076c*/ 	.word	0x00013250
        /*0770*/ 	.short	0x010a
        /*0772*/ 	.byte	0x0b
	.zero		1


	//   ....[41]....
        /*0774*/ 	.word	0x0000c430
        /*0778*/ 	.word	0x000000ff
        /*077c*/ 	.word	0x00013250
        /*0780*/ 	.short	0x010a
        /*0782*/ 	.byte	0x0b
	.zero		1


	//   ....[42]....
        /*0784*/ 	.word	0x0000c790
        /*0788*/ 	.word	0x00000000
        /*078c*/ 	.word	0x00000000
        /*0790*/ 	.short	0x0101
        /*0792*/ 	.byte	0x3f
	.zero		1


	//   ....[43]....
        /*0794*/ 	.word	0x0000f940
        /*0798*/ 	.word	0x000000ff
        /*079c*/ 	.word	0x00000000
        /*07a0*/ 	.short	0x0101
        /*07a2*/ 	.byte	0x06
	.zero		1


	//   ....[44]....
        /*07a4*/ 	.word	0x0000fde0
        /*07a8*/ 	.word	0x000000ff
        /*07ac*/ 	.word	0x00013250
        /*07b0*/ 	.short	0x010a
        /*07b2*/ 	.byte	0x0e
	.zero		1


	//   ....[45]....
        /*07b4*/ 	.word	0x0000fe20
        /*07b8*/ 	.word	0x000000ff
        /*07bc*/ 	.word	0x00013250
        /*07c0*/ 	.short	0x010a
        /*07c2*/ 	.byte	0x0e
	.zero		1


	//   ....[46]....
        /*07c4*/ 	.word	0x000104a0
        /*07c8*/ 	.word	0x000000ff
        /*07cc*/ 	.word	0x00000000
        /*07d0*/ 	.short	0x0101
        /*07d2*/ 	.byte	0x04
	.zero		1


	//   ....[47]....
        /*07d4*/ 	.word	0x00011730
        /*07d8*/ 	.word	0x0000000a
        /*07dc*/ 	.word	0x00000000
        /*07e0*/ 	.short	0x0101
        /*07e2*/ 	.byte	0x3f
	.zero		1


	//   ....[48]....
        /*07e4*/ 	.word	0x00014650
        /*07e8*/ 	.word	0x00000005
        /*07ec*/ 	.word	0x00013280
        /*07f0*/ 	.short	0x010a
        /*07f2*/ 	.byte	0x3f
	.zero		1


	//   ....[49]....
        /*07f4*/ 	.word	0x00014800
        /*07f8*/ 	.word	0x00000005
        /*07fc*/ 	.word	0x00013240
        /*0800*/ 	.short	0x010a
        /*0802*/ 	.byte	0x3f
	.zero		1


	//   ....[50]....
        /*0804*/ 	.word	0x000153c0
        /*0808*/ 	.word	0x00000012
        /*080c*/ 	.word	0x00013200
        /*0810*/ 	.short	0x0107
        /*0812*/ 	.byte	0x3f
	.zero		1


	//   ....[51]....
        /*0814*/ 	.word	0x000154b0
        /*0818*/ 	.word	0x00000012
        /*081c*/ 	.word	0x00013200
        /*0820*/ 	.short	0x0101
        /*0822*/ 	.byte	0x3f
	.zero		1


	//   ....[52]....
        /*0824*/ 	.word	0x000154d0
        /*0828*/ 	.word	0x00000012
        /*082c*/ 	.word	0x00013220
        /*0830*/ 	.short	0x010a
        /*0832*/ 	.byte	0x3f
	.zero		1


	//   ....[53]....
        /*0834*/ 	.word	0x000157a0
        /*0838*/ 	.word	0x00000004
        /*083c*/ 	.word	0x00013280
        /*0840*/ 	.short	0x010a
        /*0842*/ 	.byte	0x3f
	.zero		1


	//   ....[54]....
        /*0844*/ 	.word	0x000159f0
        /*0848*/ 	.word	0x00000004
        /*084c*/ 	.word	0x00013240
        /*0850*/ 	.short	0x010a
        /*0852*/ 	.byte	0x3f
	.zero		1


	//   ....[55]....
        /*0854*/ 	.word	0x00015cb0
        /*0858*/ 	.word	0x00000003
        /*085c*/ 	.word	0x00013270
        /*0860*/ 	.short	0x010a
        /*0862*/ 	.byte	0x3f
	.zero		1


	//   ....[56]....
        /*0864*/ 	.word	0x00015d30
        /*0868*/ 	.word	0x00000003
        /*086c*/ 	.word	0x00013260
        /*0870*/ 	.short	0x010a
        /*0872*/ 	.byte	0x3f
	.zero		1


	//   ....[57]....
        /*0874*/ 	.word	0x00016010
        /*0878*/ 	.word	0x00000003
        /*087c*/ 	.word	0x00013250
        /*0880*/ 	.short	0x0101
        /*0882*/ 	.byte	0x3f
	.zero		1


	//   ....[58]....
        /*0884*/ 	.word	0x00016090
        /*0888*/ 	.word	0x00000002
        /*088c*/ 	.word	0x00000000
        /*0890*/ 	.short	0x0101
        /*0892*/ 	.byte	0x3f
	.zero		1


	//   ....[59]....
        /*0894*/ 	.word	0x00016280
        /*0898*/ 	.word	0x00000002
        /*089c*/ 	.word	0x00013270
        /*08a0*/ 	.short	0x010a
        /*08a2*/ 	.byte	0x3f
	.zero		1


	//   ....[60]....
        /*08a4*/ 	.word	0x00016300
        /*08a8*/ 	.word	0x00000002
        /*08ac*/ 	.word	0x00013260
        /*08b0*/ 	.short	0x010a
        /*08b2*/ 	.byte	0x3f
	.zero		1


	//   ....[61]....
        /*08b4*/ 	.word	0x000165d0
        /*08b8*/ 	.word	0x00000002
        /*08bc*/ 	.word	0x00013250
        /*08c0*/ 	.short	0x0101
        /*08c2*/ 	.byte	0x3f
	.zero		1


	//   ....[62]....
        /*08c4*/ 	.word	0x00016620
        /*08c8*/ 	.word	0x00000000
        /*08cc*/ 	.word	0x00000000
        /*08d0*/ 	.short	0x0101
        /*08d2*/ 	.byte	0x3f
	.zero		1


	//   ....[63]....
        /*08d4*/ 	.word	0x00017310
        /*08d8*/ 	.word	0x00000006
        /*08dc*/ 	.word	0x00013220
        /*08e0*/ 	.short	0x010a
        /*08e2*/ 	.byte	0x3f
	.zero		1


	//   ....[64]....
        /*08e4*/ 	.word	0x000174b0
        /*08e8*/ 	.word	0x00000005
        /*08ec*/ 	.word	0x00000000
        /*08f0*/ 	.short	0x010a
        /*08f2*/ 	.byte	0x3f
	.zero		1


	//   ....[65]....
        /*08f4*/ 	.word	0x00017520
        /*08f8*/ 	.word	0x00000009
        /*08fc*/ 	.word	0x00000000
        /*0900*/ 	.short	0x010a
        /*0902*/ 	.byte	0x3f
	.zero		1


	//   ....[66]....
        /*0904*/ 	.word	0x00017570
        /*0908*/ 	.word	0x00000013
        /*090c*/ 	.word	0x00013260
        /*0910*/ 	.short	0x010a
        /*0912*/ 	.byte	0x3f
	.zero		1


	//   ....[67]....
        /*0914*/ 	.word	0x000175c0
        /*0918*/ 	.word	0x00000007
        /*091c*/ 	.word	0x00013260
        /*0920*/ 	.short	0x010a
        /*0922*/ 	.byte	0x3f
	.zero		1


	//   ....[68]....
        /*0924*/ 	.word	0x00017600
        /*0928*/ 	.word	0x00000013
        /*092c*/ 	.word	0x00013280
        /*0930*/ 	.short	0x010a
        /*0932*/ 	.byte	0x3f
	.zero		1


	//   ....[69]....
        /*0934*/ 	.word	0x00017620
        /*0938*/ 	.word	0x00000007
        /*093c*/ 	.word	0x00013280
        /*0940*/ 	.short	0x010a
        /*0942*/ 	.byte	0x3f
	.zero		1


	//   ....[70]....
        /*0944*/ 	.word	0x00017690
        /*0948*/ 	.word	0x00000003
        /*094c*/ 	.word	0x00013200
        /*0950*/ 	.short	0x010a
        /*0952*/ 	.byte	0x3f
	.zero		1


	//   ....[71]....
        /*0954*/ 	.word	0x000176e0
        /*0958*/ 	.word	0x00000005
        /*095c*/ 	.word	0x00013230
        /*0960*/ 	.short	0x010a
        /*0962*/ 	.byte	0x3f
	.zero		1


	//   ....[72]....
        /*0964*/ 	.word	0x00017740
        /*0968*/ 	.word	0x00000009
        /*096c*/ 	.word	0x00013230
        /*0970*/ 	.short	0x010a
        /*0972*/ 	.byte	0x3f
	.zero		1


	//   ....[73]....
        /*0974*/ 	.word	0x000177a0
        /*0978*/ 	.word	0x00000009
        /*097c*/ 	.word	0x00013250
        /*0980*/ 	.short	0x010a
        /*0982*/ 	.byte	0x3f
	.zero		1


	//   ....[74]....
        /*0984*/ 	.word	0x00017800
        /*0988*/ 	.word	0x00000003
        /*098c*/ 	.word	0x00013230
        /*0990*/ 	.short	0x010a
        /*0992*/ 	.byte	0x3f
	.zero		1


	//   ....[75]....
        /*0994*/ 	.word	0x00017860
        /*0998*/ 	.word	0x00000003
        /*099c*/ 	.word	0x00013250
        /*09a0*/ 	.short	0x010a
        /*09a2*/ 	.byte	0x3f
	.zero		1


	//   ....[76]....
        /*09a4*/ 	.word	0x000178c0
        /*09a8*/ 	.word	0x00000003
        /*09ac*/ 	.word	0x00013230
        /*09b0*/ 	.short	0x010a
        /*09b2*/ 	.byte	0x3f
	.zero		1


	//   ....[77]....
        /*09b4*/ 	.word	0x00017920
        /*09b8*/ 	.word	0x00000003
        /*09bc*/ 	.word	0x00013250
        /*09c0*/ 	.short	0x010a
        /*09c2*/ 	.byte	0x3f
	.zero		1


	//   ....[78]....
        /*09c4*/ 	.word	0x00017980
        /*09c8*/ 	.word	0x00000007
        /*09cc*/ 	.word	0x00013250
        /*09d0*/ 	.short	0x010a
        /*09d2*/ 	.byte	0x3f
	.zero		1


	//   ....[79]....
        /*09d4*/ 	.word	0x00017ad0
        /*09d8*/ 	.word	0x00000005
        /*09dc*/ 	.word	0x00013280
        /*09e0*/ 	.short	0x010a
        /*09e2*/ 	.byte	0x3f
	.zero		1


	//   ....[80]....
        /*09e4*/ 	.word	0x00017b20
        /*09e8*/ 	.word	0x00000005
        /*09ec*/ 	.word	0x00013240
        /*09f0*/ 	.short	0x010a
        /*09f2*/ 	.byte	0x3f
	.zero		1


	//   ....[81]....
        /*09f4*/ 	.word	0x00018230
        /*09f8*/ 	.word	0x00000012
        /*09fc*/ 	.word	0x00013220
        /*0a00*/ 	.short	0x010a
        /*0a02*/ 	.byte	0x3f
	.zero		1


	//   ....[82]....
        /*0a04*/ 	.word	0x00018280
        /*0a08*/ 	.word	0x00000004
        /*0a0c*/ 	.word	0x00013280
        /*0a10*/ 	.short	0x010a
        /*0a12*/ 	.byte	0x3f
	.zero		1


	//   ....[83]....
        /*0a14*/ 	.word	0x000182d0
        /*0a18*/ 	.word	0x00000004
        /*0a1c*/ 	.word	0x00013240
        /*0a20*/ 	.short	0x010a
        /*0a22*/ 	.byte	0x3f
	.zero		1


	//   ....[84]....
        /*0a24*/ 	.word	0x00018320
        /*0a28*/ 	.word	0x00000003
        /*0a2c*/ 	.word	0x00013270
        /*0a30*/ 	.short	0x010a
        /*0a32*/ 	.byte	0x3f
	.zero		1


	//   ....[85]....
        /*0a34*/ 	.word	0x00018370
        /*0a38*/ 	.word	0x00000003
        /*0a3c*/ 	.word	0x00013260
        /*0a40*/ 	.short	0x010a
        /*0a42*/ 	.byte	0x3f
	.zero		1


	//   ....[86]....
        /*0a44*/ 	.word	0x000183c0
        /*0a48*/ 	.word	0x00000002
        /*0a4c*/ 	.word	0x00013270
        /*0a50*/ 	.short	0x010a
        /*0a52*/ 	.byte	0x3f
	.zero		1


	//   ....[87]....
        /*0a54*/ 	.word	0x00018410
        /*0a58*/ 	.word	0x00000002
        /*0a5c*/ 	.word	0x00013260
        /*0a60*/ 	.short	0x010a
        /*0a62*/ 	.byte	0x3f
	.zero		1


	//   ....[88]....
        /*0a64*/ 	.word	0x00018460
        /*0a68*/ 	.word	0x00000006
        /*0a6c*/ 	.word	0x00013220
        /*0a70*/ 	.short	0x010a
        /*0a72*/ 	.byte	0x3f
	.zero		1


	//   ....[89]....
        /*0a74*/ 	.word	0x00018600
        /*0a78*/ 	.word	0x00000005
        /*0a7c*/ 	.word	0x00000000
        /*0a80*/ 	.short	0x010a
        /*0a82*/ 	.byte	0x3f
	.zero		1


	//   ....[90]....
        /*0a84*/ 	.word	0x00018650
        /*0a88*/ 	.word	0x00000009
        /*0a8c*/ 	.word	0x00000000
        /*0a90*/ 	.short	0x010a
        /*0a92*/ 	.byte	0x3f
	.zero		1


	//   ....[91]....
        /*0a94*/ 	.word	0x000186a0
        /*0a98*/ 	.word	0x00000013
        /*0a9c*/ 	.word	0x00013260
        /*0aa0*/ 	.short	0x010a
        /*0aa2*/ 	.byte	0x3f
	.zero		1


	//   ....[92]....
        /*0aa4*/ 	.word	0x000186f0
        /*0aa8*/ 	.word	0x00000007
        /*0aac*/ 	.word	0x00013260
        /*0ab0*/ 	.short	0x010a
        /*0ab2*/ 	.byte	0x3f
	.zero		1


	//   ....[93]....
        /*0ab4*/ 	.word	0x00018740
        /*0ab8*/ 	.word	0x00000013
        /*0abc*/ 	.word	0x00013280
        /*0ac0*/ 	.short	0x010a
        /*0ac2*/ 	.byte	0x3f
	.zero		1


	//----- nvinfo : EIATTR_NUM_MBARRIERS
	.align		4
.L_1545:
        /*0ac4*/ 	.byte	0x03, 0x38
        /*0ac6*/ 	.short	0x0016


	//----- nvinfo : EIATTR_EXIT_INSTR_OFFSETS
	.align		4
        /*0ac8*/ 	.byte	0x04, 0x1c
        /*0aca*/ 	.short	(.L_1547 - .L_1546)


	//   ....[0]....
.L_1546:
        /*0acc*/ 	.word	0x00000a40


	//   ....[1]....
        /*0ad0*/ 	.word	0x000123b0


	//   ....[2]....
        /*0ad4*/ 	.word	0x00017670


	//----- nvinfo : EIATTR_MAX_THREADS
	.align		4
.L_1547:
        /*0ad8*/ 	.byte	0x04, 0x05
        /*0ada*/ 	.short	(.L_1549 - .L_1548)
.L_1548:
        /*0adc*/ 	.word	0x00000200
        /*0ae0*/ 	.word	0x00000001
        /*0ae4*/ 	.word	0x00000001


	//----- nvinfo : EIATTR_CRS_STACK_SIZE
	.align		4
.L_1549:
        /*0ae8*/ 	.byte	0x04, 0x1e
        /*0aea*/ 	.short	(.L_1551 - .L_1550)
.L_1550:
        /*0aec*/ 	.word	0x00000000


	//----- nvinfo : EIATTR_CBANK_PARAM_SIZE
	.align		4
.L_1551:
        /*0af0*/ 	.byte	0x03, 0x19
        /*0af2*/ 	.short	0x0af0


	//----- nvinfo : EIATTR_PARAM_CBANK
	.align		4
        /*0af4*/ 	.byte	0x04, 0x0a
        /*0af6*/ 	.short	(.L_1553 - .L_1552)
	.align		4
.L_1552:
        /*0af8*/ 	.word	index@(.nv.constant0._ZN7cutlass13device_kernelIN5flash11enable_sm90INS1_16FlashAttnFwdSm90INS1_25CollectiveMainloopFwdSm90ILi2EN4cute5tupleIJNS5_1CILi1EEES8_S8_EEENS6_IJNS7_ILi192EEENS7_ILi160EEENS7_ILi64EEEEEELi64ENS_12float_e4m3_tEfNS_4arch4Sm90ELb0ELb1ELb0ELb1ELb0ELb0ELb0ELb1ELb1ELb1ELb0ELb0EEENS1_21CollectiveEpilogueFwdINS6_IJSA_SC_SB_EEES9_NS_10bfloat16_tESG_Li384ELb1ELb1ELb0ELb1EEENS1_36VarlenDynamicPersistentTileSchedulerILi192ELi160ELi384ELi128ELb0ELb1ELb1ELb1ELb0ELb1EEEEEEEEEvNT_6ParamsE)
        /*0afc*/ 	.short	0x0210
        /*0afe*/ 	.short	0x0af0


	//----- nvinfo : EIATTR_SW_WAR
	.align		4
.L_1553:
        /*0b00*/ 	.byte	0x04, 0x36
        /*0b02*/ 	.short	(.L_1555 - .L_1554)
.L_1554:
        /*0b04*/ 	.word	0x00000008
.L_1555:


//--------------------- .nv.info._ZN7cutlass13device_kernelIN5flash11enable_sm90INS1_16FlashAttnFwdSm90INS1_25CollectiveMainloopFwdSm90ILi2EN4cute5tupleIJNS5_1CILi1EEES8_S8_EEENS6_IJNS7_ILi192EEENS7_ILi160EEENS7_ILi64EEEEEELi64ENS_12float_e4m3_tEfNS_4arch4Sm90ELb0ELb1ELb0ELb1ELb0ELb1ELb0ELb1ELb1ELb1ELb0ELb0EEENS1_21CollectiveEpilogueFwdINS6_IJSA_SC_SB_EEES9_NS_10bfloat16_tESG_Li384ELb1ELb1ELb0ELb1EEENS1_36VarlenDynamicPersistentTileSchedulerILi192ELi160ELi384ELi128ELb0ELb1ELb1ELb1ELb0ELb1EEEEEEEEEvNT_6ParamsE --------------------------
	.section	.nv.info._ZN7cutlass13device_kernelIN5flash11enable_sm90INS1_16FlashAttnFwdSm90INS1_25CollectiveMainloopFwdSm90ILi2EN4cute5tupleIJNS5_1CILi1EEES8_S8_EEENS6_IJNS7_ILi192EEENS7_ILi160EEENS7_ILi64EEEEEELi64ENS_12float_e4m3_tEfNS_4arch4Sm90ELb0ELb1ELb0ELb1ELb0ELb1ELb0ELb1ELb1ELb1ELb0ELb0EEENS1_21CollectiveEpilogueFwdINS6_IJSA_SC_SB_EEES9_NS_10bfloat16_tESG_Li384ELb1ELb1ELb0ELb1EEENS1_36VarlenDynamicPersistentTileSchedulerILi192ELi160ELi384ELi128ELb0ELb1ELb1ELb1ELb0ELb1EEEEEEEEEvNT_6ParamsE,"",@"SHT_CUDA_INFO"
	.sectionflags	@""
	.align	4


	//----- nvinfo : EIATTR_CUDA_API_VERSION
	.align		4
        /*0000*/ 	.byte	0x04, 0x37
        /*0002*/ 	.short	(.L_1557 - .L_1556)
.L_1556:
        /*0004*/ 	.word	0x00000082


	//----- nvinfo : EIATTR_KPARAM_INFO
	.align		4
.L_1557:
        /*0008*/ 	.byte	0x04, 0x17
        /*000a*/ 	.short	(.L_1559 - .L_1558)
.L_1558:
        /*000c*/ 	.word	0x00000000
        /*0010*/ 	.short	0x0000
        /*0012*/ 	.short	0x0070
        /*0014*/ 	.byte	0x00, 0xf0, 0x01, 0x2a


	//----- nvinfo : EIATTR_SPARSE_MMA_MASK
	.align		4
.L_1559:
        /*0018*/ 	.byte	0x03, 0x50
        /*001a*/ 	.short	0x0000


	//----- nvinfo : EIATTR_MAXREG_COUNT
	.align		4
        /*001c*/ 	.byte	0x03, 0x1b
        /*001e*/ 	.short	0x0080


	//----- nvinfo : EIATTR_NUM_BARRIERS
	.align		4
        /*0020*/ 	.byte	0x02, 0x4c
        /*0022*/ 	.byte	0x10
	.zero		1


	//----- nvinfo : EIATTR_EXTERNS
	.align		4
        /*0024*/ 	.byte	0x04, 0x0f
        /*0026*/ 	.short	(.L_1561 - .L_1560)


	//   ....[0]....
	.align		4
.L_1560:
        /*0028*/ 	.word	index@(__assertfail)


	//----- nvinfo : EIATTR_ANNOTATIONS
	.align		4
.L_1561:
        /*002c*/ 	.byte	0x04, 0x55
        /*002e*/ 	.short	(.L_1563 - .L_1562)


	//   ....[0]....
.L_1562:
        /* <DEDUP_REMOVED lines=89> */


	//----- nvinfo : EIATTR_MERCURY_ISA_VERSION
	.align		4
.L_1563:
        /*05b0*/ 	.byte	0x03, 0x5f
        /*05b2*/ 	.short	0x0101


	//----- nvinfo : EIATTR_UNUSED_LOAD_BYTE_OFFSET
	.align		4
        /*05b4*/ 	.byte	0x04, 0x44
        /*05b6*/ 	.short	(.L_1565 - .L_1564)


	//   ....[0]....
.L_1564:
        /*05b8*/ 	.word	0x00000a90
        /*05bc*/ 	.word	0x0000fff0


	//   ....[1]....
        /*05c0*/ 	.word	0x00018020
        /*05c4*/ 	.word	0x0000fff0


	//----- nvinfo : EIATTR_INT_WARP_WIDE_INSTR_OFFSETS
	.align		4
.L_1565:
        /*05c8*/ 	.byte	0x04, 0x31
        /*05ca*/ 	.short	(.L_1567 - .L_1566)


	//   ....[0]....
.L_1566:
        /*05cc*/ 	.word	0x00000180


	//   ....[1]....
        /*05d0*/ 	.word	0x000001c0


	//   ....[2]....
        /*05d4*/ 	.word	0x00000280


	//   ....[3]....
        /*05d8*/ 	.word	0x0001c7d0


	//   ....[4]....
        /*05dc*/ 	.word	0x0001c860


	//   ....[5]....
        /*05e0*/ 	.word	0x0001ef20


	//   ....[6]....
        /*05e4*/ 	.word	0x0001efb0


	//----- nvinfo : EIATTR_COOP_GROUP_MASK_REGIDS
	.align		4
.L_1567:
        /*05e8*/ 	.byte	0x04, 0x29
        /*05ea*/ 	.short	(.L_1569 - .L_1568)


	//   ....[0]....
.L_1568:
        /*05ec*/ 	.word	0xffffffff


	//   ....[1]....
        /*05f0*/ 	.word	0xffffffff


	//   ....[2]....
        /*05f4*/ 	.word	0xffffffff


	//   ....[3]....
        /*05f8*/ 	.word	0xffffffff


	//   ....[4]....
        /*05fc*/ 	.word	0xffffffff


	//   ....[5]....
        /*0600*/ 	.word	0xffffffff


	//   ....[6]....
        /*0604*/ 	.word	0xffffffff


	//   ....[7]....
        /*0608*/ 	.word	0xffffffff


	//   ....[8]....
        /*060c*/ 	.word	0xffffffff


	//   ....[9]....
        /*0610*/ 	.word	0xffffffff


	//   ....[10]....
        /*0614*/ 	.word	0xffffffff


	//   ....[11]....
        /*0618*/ 	.word	0xffffffff


	//   ....[12]....
        /*061c*/ 	.word	0xffffffff


	//   ....[13]....
        /*0620*/ 	.word	0xffffffff


	//   ....[14]....
        /*0624*/ 	.word	0xffffffff


	//   ....[15]....
        /*0628*/ 	.word	0xffffffff


	//   ....[16]....
        /*062c*/ 	.word	0xffffffff


	//   ....[17]....
        /*0630*/ 	.word	0xffffffff


	//   ....[18]....
        /*0634*/ 	.word	0xffffffff


	//   ....[19]....
        /*0638*/ 	.word	0xffffffff


	//   ....[20]....
        /*063c*/ 	.word	0xffffffff


	//   ....[21]....
        /*0640*/ 	.word	0xffffffff


	//   ....[22]....
        /*0644*/ 	.word	0xffffffff


	//   ....[23]....
        /*0648*/ 	.word	0xffffffff


	//   ....[24]....
        /*064c*/ 	.word	0xffffffff


	//   ....[25]....
        /*0650*/ 	.word	0xffffffff


	//   ....[26]....
        /*0654*/ 	.word	0xffffffff


	//   ....[27]....
        /*0658*/ 	.word	0xffffffff


	//   ....[28]....
        /*065c*/ 	.word	0xffffffff


	//   ....[29]....
        /*0660*/ 	.word	0xffffffff


	//   ....[30]....
        /*0664*/ 	.word	0xffffffff


	//   ....[31]....
        /*0668*/ 	.word	0xffffffff


	//   ....[32]....
        /*066c*/ 	.word	0xffffffff


	//   ....[33]....
        /*0670*/ 	.word	0xffffffff


	//   ....[34]....
        /*0674*/ 	.word	0xffffffff


	//   ....[35]....
        /*0678*/ 	.word	0xffffffff


	//   ....[36]....
        /*067c*/ 	.word	0xffffffff


	//   ....[37]....
        /*0680*/ 	.word	0xffffffff


	//   ....[38]....
        /*0684*/ 	.word	0xffffffff


	//   ....[39]....
        /*0688*/ 	.word	0xffffffff


	//   ....[40]....
        /*068c*/ 	.word	0xffffffff


	//   ....[41]....
        /*0690*/ 	.word	0xffffffff


	//   ....[42]....
        /*0694*/ 	.word	0xffffffff


	//   ....[43]....
        /*0698*/ 	.word	0xffffffff


	//   ....[44]....
        /*069c*/ 	.word	0xffffffff


	//   ....[45]....
        /*06a0*/ 	.word	0xffffffff


	//   ....[46]....
        /*06a4*/ 	.word	0xffffffff


	//   ....[47]....
        /*06a8*/ 	.word	0xffffffff


	//   ....[48]....
        /*06ac*/ 	.word	0xffffffff


	//   ....[49]....
        /*06b0*/ 	.word	0xffffffff


	//   ....[50]....
        /*06b4*/ 	.word	0xffffffff


	//   ....[51]....
        /*06b8*/ 	.word	0xffffffff


	//   ....[52]....
        /*06bc*/ 	.word	0xffffffff


	//   ....[53]....
        /*06c0*/ 	.word	0xffffffff


	//   ....[54]....
        /*06c4*/ 	.word	0xffffffff


	//   ....[55]....
        /*06c8*/ 	.word	0xffffffff


	//   ....[56]....
        /*06cc*/ 	.word	0xffffffff


	//   ....[57]....
        /*06d0*/ 	.word	0xffffffff


	//   ....[58]....
        /*06d4*/ 	.word	0xffffffff


	//   ....[59]....
        /*06d8*/ 	.word	0xffffffff


	//   ....[60]....
        /*06dc*/ 	.word	0xffffffff


	//   ....[61]....
        /*06e0*/ 	.word	0xffffffff


	//   ....[62]....
        /*06e4*/ 	.word	0xffffffff


	//   ....[63]....
        /*06e8*/ 	.word	0xffffffff


	//   ....[64]....
        /*06ec*/ 	.word	0xffffffff


	//   ....[65]....
        /*06f0*/ 	.word	0xffffffff


	//   ....[66]....
        /*06f4*/ 	.word	0xffffffff


	//   ....[67]....
        /*06f8*/ 	.word	0xffffffff


	//   ....[68]....
        /*06fc*/ 	.word	0xffffffff


	//   ....[69]....
        /*0700*/ 	.word	0xffffffff


	//   ....[70]....
        /*0704*/ 	.word	0xffffffff


	//   ....[71]....
        /*0708*/ 	.word	0xffffffff


	//   ....[72]....
        /*070c*/ 	.word	0xffffffff


	//   ....[73]....
        /*0710*/ 	.word	0xffffffff


	//   ....[74]....
        /*0714*/ 	.word	0xffffffff


	//   ....[75]....
        /*0718*/ 	.word	0xffffffff


	//   ....[76]....
        /*071c*/ 	.word	0xffffffff


	//   ....[77]....
        /*0720*/ 	.word	0xffffffff


	//   ....[78]....
        /*0724*/ 	.word	0xffffffff


	//   ....[79]....
        /*0728*/ 	.word	0xffffffff


	//   ....[80]....
        /*072c*/ 	.word	0xffffffff


	//   ....[81]....
        /*0730*/ 	.word	0xffffffff


	//   ....[82]....
        /*0734*/ 	.word	0xffffffff


	//   ....[83]....
        /*0738*/ 	.word	0xffffffff


	//   ....[84]....
        /*073c*/ 	.word	0xffffffff


	//   ....[85]....
        /*0740*/ 	.word	0xffffffff


	//   ....[86]....
        /*0744*/ 	.word	0xffffffff


	//   ....[87]....
        /*0748*/ 	.word	0xffffffff


	//   ....[88]....
        /*074c*/ 	.word	0xffffffff


	//   ....[89]....
        /*0750*/ 	.word	0xffffffff


	//   ....[90]....
        /*0754*/ 	.word	0xffffffff


	//   ....[91]....
        /*0758*/ 	.word	0xffffffff


	//   ....[92]....
        /*075c*/ 	.word	0xffffffff


	//   ....[93]....
        /*0760*/ 	.word	0xffffffff


	//   ....[94]....
        /*0764*/ 	.word	0xffffffff


	//   ....[95]....
        /*0768*/ 	.word	0xffffffff


	//   ....[96]....
        /*076c*/ 	.word	0xffffffff


	//   ....[97]....
        /*0770*/ 	.word	0xffffffff


	//   ....[98]....
        /*0774*/ 	.word	0xffffffff


	//   ....[99]....
        /*0778*/ 	.word	0xffffffff


	//   ....[100]....
        /*077c*/ 	.word	0xffffffff


	//   ....[101]....
        /*0780*/ 	.word	0xffffffff


	//   ....[102]....
        /*0784*/ 	.word	0xffffffff


	//   ....[103]....
        /*0788*/ 	.word	0xffffffff


	//   ....[104]....
        /*078c*/ 	.word	0xffffffff


	//   ....[105]....
        /*0790*/ 	.word	0xffffffff


	//   ....[106]....
        /*0794*/ 	.word	0xffffffff


	//   ....[107]....
        /*0798*/ 	.word	0xffffffff


	//   ....[108]....
        /*079c*/ 	.word	0xffffffff


	//   ....[109]....
        /*07a0*/ 	.word	0xffffffff


	//   ....[110]....
        /*07a4*/ 	.word	0xffffffff


	//   ....[111]....
        /*07a8*/ 	.word	0xffffffff


	//   ....[112]....
        /*07ac*/ 	.word	0xffffffff


	//   ....[113]....
        /*07b0*/ 	.word	0xffffffff


	//   ....[114]....
        /*07b4*/ 	.word	0xffffffff


	//   ....[115]....
        /*07b8*/ 	.word	0xffffffff


	//   ....[116]....
        /*07bc*/ 	.word	0xffffffff


	//   ....[117]....
        /*07c0*/ 	.word	0xffffffff


	//   ....[118]....
        /*07c4*/ 	.word	0xffffffff


	//   ....[119]....
        /*07c8*/ 	.word	0xffffffff


	//   ....[120]....
        /*07cc*/ 	.word	0xffffffff


	//   ....[121]....
        /*07d0*/ 	.word	0xffffffff


	//   ....[122]....
        /*07d4*/ 	.word	0xffffffff


	//   ....[123]....
        /*07d8*/ 	.word	0xffffffff


	//   ....[124]....
        /*07dc*/ 	.word	0xffffffff


	//   ....[125]....
        /*07e0*/ 	.word	0xffffffff


	//   ....[126]....
        /*07e4*/ 	.word	0x0500000f


	//   ....[127]....
        /*07e8*/ 	.word	0x0500000f


	//   ....[128]....
        /*07ec*/ 	.word	0x0500000f


	//   ....[129]....
        /*07f0*/ 	.word	0x0500000f


	//   ....[130]....
        /*07f4*/ 	.word	0x0500000f


	//   ....[131]....
        /*07f8*/ 	.word	0x0500000f


	//   ....[132]....
        /*07fc*/ 	.word	0x0500000f


	//   ....[133]....
        /*0800*/ 	.word	0x0500000f


	//   ....[134]....
        /*0804*/ 	.word	0x0500000f


	//   ....[135]....
        /*0808*/ 	.word	0x0500000f


	//   ....[136]....
        /*080c*/ 	.word	0x0500000f


	//   ....[137]....
        /*0810*/ 	.word	0x0500000f


	//   ....[138]....
        /*0814*/ 	.word	0x0500000f


	//   ....[139]....
        /*0818*/ 	.word	0x0500000f


	//   ....[140]....
        /*081c*/ 	.word	0x0500000f


	//   ....[141]....
        /*0820*/ 	.word	0x0500000f


	//   ....[142]....
        /*0824*/ 	.word	0x0500000f


	//   ....[143]....
        /*0828*/ 	.word	0x0500000f


	//   ....[144]....
        /*082c*/ 	.word	0x0500000f


	//   ....[145]....
        /*0830*/ 	.word	0x0500000f


	//   ....[146]....
        /*0834*/ 	.word	0x0500000f


	//   ....[147]....
        /*0838*/ 	.word	0x0500000f


	//   ....[148]....
        /*083c*/ 	.word	0x0500000f


	//   ....[149]....
        /*0840*/ 	.word	0x0500000f


	//   ....[150]....
        /*0844*/ 	.word	0x0500000f


	//   ....[151]....
        /*0848*/ 	.word	0x0500000f


	//   ....[152]....
        /*084c*/ 	.word	0x0500000f


	//   ....[153]....
        /*0850*/ 	.word	0x0500000f


	//   ....[154]....
        /*0854*/ 	.word	0x0500000f


	//   ....[155]....
        /*0858*/ 	.word	0x0500000f


	//   ....[156]....
        /*085c*/ 	.word	0x0500000f


	//   ....[157]....
        /*0860*/ 	.word	0x0500000f


	//   ....[158]....
        /*0864*/ 	.word	0x0500000f


	//   ....[159]....
        /*0868*/ 	.word	0x0500000f


	//   ....[160]....
        /*086c*/ 	.word	0x0500000f


	//   ....[161]....
        /*0870*/ 	.word	0x0500000f


	//   ....[162]....
        /*0874*/ 	.word	0x0500000f


	//   ....[163]....
        /*0878*/ 	.word	0x0500000f


	//   ....[164]....
        /*087c*/ 	.word	0x0500000f


	//   ....[165]....
        /*0880*/ 	.word	0x0500000f


	//----- nvinfo : EIATTR_COOP_GROUP_INSTR_OFFSETS
	.align		4
.L_1569:
        /*0884*/ 	.byte	0x04, 0x28
        /*0886*/ 	.short	(.L_1571 - .L_1570)


	//   ....[0]....
.L_1570:
        /*0888*/ 	.word	0x00000060


	//   ....[1]....
        /*088c*/ 	.word	0x00000190


	//   ....[2]....
        /*0890*/ 	.word	0x00000290


	//   ....[3]....
        /*0894*/ 	.word	0x00000400


	//   ....[4]....
        /*0898*/ 	.word	0x00000560


	//   ....[5]....
        /*089c*/ 	.word	0x00000680


	//   ....[6]....
        /*08a0*/ 	.word	0x000007e0


	//   ....[7]....
        /*08a4*/ 	.word	0x000059f0


	//   ....[8]....
        /*08a8*/ 	.word	0x00006130


	//   ....[9]....
        /*08ac*/ 	.word	0x00006140


	//   ....[10]....
        /*08b0*/ 	.word	0x00006150


	//   ....[11]....
        /*08b4*/ 	.word	0x00006160


	//   ....[12]....
        /*08b8*/ 	.word	0x00007650


	//   ....[13]....
        /*08bc*/ 	.word	0x00007660


	//   ....[14]....
        /*08c0*/ 	.word	0x00007670


	//   ....[15]....
        /*08c4*/ 	.word	0x00007680


	//   ....[16]....
        /*08c8*/ 	.word	0x000091b0


	//   ....[17]....
        /*08cc*/ 	.word	0x0000a2c0


	//   ....[18]....
        /*08d0*/ 	.word	0x0000ab60


	//   ....[19]....
        /*08d4*/ 	.word	0x0000ac80


	//   ....[20]....
        /*08d8*/ 	.word	0x0000b720


	//   ....[21]....
        /*08dc*/ 	.word	0x0000b7c0


	//   ....[22]....
        /*08e0*/ 	.word	0x0000d420


	//   ....[23]....
        /*08e4*/ 	.word	0x0000d650


	//   ....[24]....
        /*08e8*/ 	.word	0x0000f050


	//   ....[25]....
        /*08ec*/ 	.word	0x0000f150


	//   ....[26]....
        /*08f0*/ 	.word	0x0000f920


	//   ....[27]....
        /*08f4*/ 	.word	0x0000fa50


	//   ....[28]....
        /*08f8*/ 	.word	0x00011cb0


	//   ....[29]....
        /*08fc*/ 	.word	0x00011cd0


	//   ....[30]....
        /*0900*/ 	.word	0x00011d50


	//   ....[31]....
        /*0904*/ 	.word	0x00011d70


	//   ....[32]....
        /*0908*/ 	.word	0x00013f60


	//   ....[33]....
        /*090c*/ 	.word	0x00014fb0


	//   ....[34]....
        /*0910*/ 	.word	0x00015810


	//   ....[35]....
        /*0914*/ 	.word	0x00015920


	//   ....[36]....
        /*0918*/ 	.word	0x000165b0


	//   ....[37]....
        /*091c*/ 	.word	0x00016600


	//   ....[38]....
        /*0920*/ 	.word	0x00017980


	//   ....[39]....
        /*0924*/ 	.word	0x000179b0


	//   ....[40]....
        /*0928*/ 	.word	0x00017ab0


	//   ....[41]....
        /*092c*/ 	.word	0x00017b70


	//   ....[42]....
        /*0930*/ 	.word	0x00018660


	//   ....[43]....
        /*0934*/ 	.word	0x00018670


	//   ....[44]....
        /*0938*/ 	.word	0x00018680


	//   ....[45]....
        /*093c*/ 	.word	0x00018690


	//   ....[46]....
        /*0940*/ 	.word	0x000186a0


	//   ....[47]....
        /*0944*/ 	.word	0x000186b0


	//   ....[48]....
        /*0948*/ 	.word	0x000186c0


	//   ....[49]....
        /*094c*/ 	.word	0x000186e0


	//   ....[50]....
        /*0950*/ 	.word	0x000186f0


	//   ....[51]....
        /*0954*/ 	.word	0x00018700


	//   ....[52]....
        /*0958*/ 	.word	0x00018710


	//   ....[53]....
        /*095c*/ 	.word	0x00018720


	//   ....[54]....
        /*0960*/ 	.word	0x00018730


	//   ....[55]....
        /*0964*/ 	.word	0x00018740


	//   ....[56]....
        /*0968*/ 	.word	0x00018750


	//   ....[57]....
        /*096c*/ 	.word	0x00018760


	//   ....[58]....
        /*0970*/ 	.word	0x00018d20


	//   ....[59]....
        /*0974*/ 	.word	0x00018d60


	//   ....[60]....
        /*0978*/ 	.word	0x00018da0


	//   ....[61]....
        /*097c*/ 	.word	0x00018de0


	//   ....[62]....
        /*0980*/ 	.word	0x00019260


	//   ....[63]....
        /*0984*/ 	.word	0x000192a0


	//   ....[64]....
        /*0988*/ 	.word	0x000192c0


	//   ....[65]....
        /*098c*/ 	.word	0x00019300


	//   ....[66]....
        /*0990*/ 	.word	0x00019320


	//   ....[67]....
        /*0994*/ 	.word	0x00019340


	//   ....[68]....
        /*0998*/ 	.word	0x00019360


	//   ....[69]....
        /*099c*/ 	.word	0x00019390


	//   ....[70]....
        /*09a0*/ 	.word	0x00019b90


	//   ....[71]....
        /*09a4*/ 	.word	0x00019bc0


	//   ....[72]....
        /*09a8*/ 	.word	0x00019c00


	//   ....[73]....
        /*09ac*/ 	.word	0x00019c30


	//   ....[74]....
        /*09b0*/ 	.word	0x00019c50


	//   ....[75]....
        /*09b4*/ 	.word	0x00019c60


	//   ....[76]....
        /*09b8*/ 	.word	0x00019c70


	//   ....[77]....
        /*09bc*/ 	.word	0x00019c90


	//   ....[78]....
        /*09c0*/ 	.word	0x00019df0


	//   ....[79]....
        /*09c4*/ 	.word	0x00019fc0


	//   ....[80]....
        /*09c8*/ 	.word	0x00019ff0


	//   ....[81]....
        /*09cc*/ 	.word	0x0001a020


	//   ....[82]....
        /*09d0*/ 	.word	0x0001a050


	//   ....[83]....
        /*09d4*/ 	.word	0x0001a080


	//   ....[84]....
        /*09d8*/ 	.word	0x0001a0b0


	//   ....[85]....
        /*09dc*/ 	.word	0x0001a220


	//   ....[86]....
        /*09e0*/ 	.word	0x0001a250


	//   ....[87]....
        /*09e4*/ 	.word	0x0001a280


	//   ....[88]....
        /*09e8*/ 	.word	0x0001a2b0


	//   ....[89]....
        /*09ec*/ 	.word	0x0001a2e0


	//   ....[90]....
        /*09f0*/ 	.word	0x0001a310


	//   ....[91]....
        /*09f4*/ 	.word	0x0001a3c0


	//   ....[92]....
        /*09f8*/ 	.word	0x0001a420


	//   ....[93]....
        /*09fc*/ 	.word	0x0001a4c0


	//   ....[94]....
        /*0a00*/ 	.word	0x0001b6b0


	//   ....[95]....
        /*0a04*/ 	.word	0x0001cf20


	//   ....[96]....
        /*0a08*/ 	.word	0x0001dc60


	//   ....[97]....
        /*0a0c*/ 	.word	0x0001dc80


	//   ....[98]....
        /*0a10*/ 	.word	0x0001dd20


	//   ....[99]....
        /*0a14*/ 	.word	0x0001dd30


	//   ....[100]....
        /*0a18*/ 	.word	0x0001ddc0


	//   ....[101]....
        /*0a1c*/ 	.word	0x0001ddd0


	//   ....[102]....
        /*0a20*/ 	.word	0x0001ddf0


	//   ....[103]....
        /*0a24*/ 	.word	0x0001de50


	//   ....[104]....
        /*0a28*/ 	.word	0x0001deb0


	//   ....[105]....
        /*0a2c*/ 	.word	0x0001dec0


	//   ....[106]....
        /*0a30*/ 	.word	0x0001df60


	//   ....[107]....
        /*0a34*/ 	.word	0x0001df80


	//   ....[108]....
        /*0a38*/ 	.word	0x0001f700


	//   ....[109]....
        /*0a3c*/ 	.word	0x0001f730


	//   ....[110]....
        /*0a40*/ 	.word	0x0001f770


	//   ....[111]....
        /*0a44*/ 	.word	0x0001f7a0


	//   ....[112]....
        /*0a48*/ 	.word	0x0001f7d0


	//   ....[113]....
        /*0a4c*/ 	.word	0x0001f800


	//   ....[114]....
        /*0a50*/ 	.word	0x0001f830


	//   ....[115]....
        /*0a54*/ 	.word	0x0001f860


	//   ....[116]....
        /*0a58*/ 	.word	0x0001f9e0


	//   ....[117]....
        /*0a5c*/ 	.word	0x0001fa10


	//   ....[118]....
        /*0a60*/ 	.word	0x0001fa40


	//   ....[119]....
        /*0a64*/ 	.word	0x0001fa70


	//   ....[120]....
        /*0a68*/ 	.word	0x0001faa0


	//   ....[121]....
        /*0a6c*/ 	.word	0x0001fad0


	//   ....[122]....
        /*0a70*/ 	.word	0x0001fb90


	//   ....[123]....
        /*0a74*/ 	.word	0x0001fbb0


	//   ....[124]....
        /*0a78*/ 	.word	0x0001fc20


	//   ....[125]....
        /*0a7c*/ 	.word	0x000202c0


	//   ....[126]....
        /*0a80*/ 	.word	0x00020730


	//   ....[127]....
        /*0a84*/ 	.word	0x000207c0


	//   ....[128]....
        /*0a88*/ 	.word	0x00020810


	//   ....[129]....
        /*0a8c*/ 	.word	0x00020860


	//   ....[130]....
        /*0a90*/ 	.word	0x00020930


	//   ....[131]....
        /*0a94*/ 	.word	0x000209c0


	//   ....[132]....
        /*0a98*/ 	.word	0x00020a10


	//   ....[133]....
        /*0a9c*/ 	.word	0x00020a60


	//   ....[134]....
        /*0aa0*/ 	.word	0x00020df0


	//   ....[135]....
        /*0aa4*/ 	.word	0x000210d0


	//   ....[136]....
        /*0aa8*/ 	.word	0x00021300


	//   ....[137]....
        /*0aac*/ 	.word	0x00021350


	//   ....[138]....
        /*0ab0*/ 	.word	0x000213b0


	//   ....[139]....
        /*0ab4*/ 	.word	0x000214a0


	//   ....[140]....
        /*0ab8*/ 	.word	0x00021500


	//   ....[141]....
        /*0abc*/ 	.word	0x000215f0


	//   ....[142]....
        /*0ac0*/ 	.word	0x00021650


	//   ....[143]....
        /*0ac4*/ 	.word	0x00021700


	//   ....[144]....
        /*0ac8*/ 	.word	0x000217b0


	//   ....[145]....
        /*0acc*/ 	.word	0x000218a0


	//   ....[146]....
        /*0ad0*/ 	.word	0x00021900


	//   ....[147]....
        /*0ad4*/ 	.word	0x000219d0


	//   ....[148]....
        /*0ad8*/ 	.word	0x00021ca0


	//   ....[149]....
        /*0adc*/ 	.word	0x00021d40


	//   ....[150]....
        /*0ae0*/ 	.word	0x00021e60


	//   ....[151]....
        /*0ae4*/ 	.word	0x00021ed0


	//   ....[152]....
        /*0ae8*/ 	.word	0x00021f40


	//   ....[153]....
        /*0aec*/ 	.word	0x00021fb0


	//   ....[154]....
        /*0af0*/ 	.word	0x00022020


	//   ....[155]....
        /*0af4*/ 	.word	0x000220a0


	//   ....[156]....
        /*0af8*/ 	.word	0x00022130


	//   ....[157]....
        /*0afc*/ 	.word	0x000221c0


	//   ....[158]....
        /*0b00*/ 	.word	0x00022230


	//   ....[159]....
        /*0b04*/ 	.word	0x000222a0


	//   ....[160]....
        /*0b08*/ 	.word	0x00022310


	//   ....[161]....
        /*0b0c*/ 	.word	0x00022390


	//   ....[162]....
        /*0b10*/ 	.word	0x00022400


	//   ....[163]....
        /*0b14*/ 	.word	0x000224a0


	//   ....[164]....
        /*0b18*/ 	.word	0x00022530


	//   ....[165]....
        /*0b1c*/ 	.word	0x00022660


	//----- nvinfo : EIATTR_REG_RECONFIG
	.align		4
.L_1571:
        /*0b20*/ 	.byte	0x01, 0x54
	.zero		2


	//----- nvinfo : EIATTR_SYSCALL_OFFSETS
	.align		4
        /*0b24*/ 	.byte	0x04, 0x46
        /*0b26*/ 	.short	(.L_1573 - .L_1572)


	//   ....[0]....
.L_1572:
        /*0b28*/ 	.word	0x00001b20


	//   ....[1]....
        /*0b2c*/ 	.word	0x00001c70


	//   ....[2]....
        /*0b30*/ 	.word	0x00005b60


	//   ....[3]....
        /*0b34*/ 	.word	0x00005e80


	//   ....[4]....
        /*0b38*/ 	.word	0x0001c9c0


	//   ....[5]....
        /*0b3c*/ 	.word	0x0001cb30


	//   ....[6]....
        /*0b40*/ 	.word	0x0001cc80


	//   ....[7]....
        /*0b44*/ 	.word	0x0001cdc0


	//   ....[8]....
        /*0b48*/ 	.word	0x0001d740


	//----- nvinfo : EIATTR_MBARRIER_INSTR_OFFSETS
	.align		4
.L_1573:
        /*0b4c*/ 	.byte	0x04, 0x39
        /*0b4e*/ 	.short	(.L_1575 - .L_1574)


	//   ....[0]....
.L_1574:
        /*0b50*/ 	.word	0x000002b0
        /*0b54*/ 	.word	0x000000ff
        /*0b58*/ 	.word	0x00013200
        /*0b5c*/ 	.short	0x0100
        /*0b5e*/ 	.byte	0x08
	.zero		1


	//   ....[1]....
        /*0b60*/ 	.word	0x000002c0
        /*0b64*/ 	.word	0x000000ff
        /*0b68*/ 	.word	0x00013220
        /*0b6c*/ 	.short	0x0100
        /*0b6e*/ 	.byte	0x08
	.zero		1


	//   ....[2]....
        /*0b70*/ 	.word	0x000003b0
        /*0b74*/ 	.word	0x000000ff
        /*0b78*/ 	.word	0x00013230
        /*0b7c*/ 	.short	0x0100
        /*0b7e*/ 	.byte	0x08
	.zero		1


	//   ....[3]....
        /*0b80*/ 	.word	0x000003c0
        /*0b84*/ 	.word	0x000000ff
        /*0b88*/ 	.word	0x00013240
        /*0b8c*/ 	.short	0x0100
        /*0b8e*/ 	.byte	0x08
	.zero		1


	//   ....[4]....
        /*0b90*/ 	.word	0x000003d0
        /*0b94*/ 	.word	0x000000ff
        /*0b98*/ 	.word	0x00013238
        /*0b9c*/ 	.short	0x0100
        /*0b9e*/ 	.byte	0x08
	.zero		1


	//   ....[5]....
        /*0ba0*/ 	.word	0x000003e0
        /*0ba4*/ 	.word	0x000000ff
        /*0ba8*/ 	.word	0x00013248
        /*0bac*/ 	.short	0x0100
        /*0bae*/ 	.byte	0x08
	.zero		1


	//   ....[6]....
        /*0bb0*/ 	.word	0x00000510
        /*0bb4*/ 	.word	0x000000ff
        /*0bb8*/ 	.word	0x00013250
        /*0bbc*/ 	.short	0x0100
        /*0bbe*/ 	.byte	0x08
	.zero		1


	//   ....[7]....
        /*0bc0*/ 	.word	0x00000520
        /*0bc4*/ 	.word	0x000000ff
        /*0bc8*/ 	.word	0x00013260
        /*0bcc*/ 	.short	0x0100
        /*0bce*/ 	.byte	0x08
	.zero		1


	//   ....[8]....
        /*0bd0*/ 	.word	0x00000530
        /*0bd4*/ 	.word	0x000000ff
        /*0bd8*/ 	.word	0x00013258
        /*0bdc*/ 	.short	0x0100
        /*0bde*/ 	.byte	0x08
	.zero		1


	//   ....[9]....
        /*0be0*/ 	.word	0x00000540
        /*0be4*/ 	.word	0x000000ff
        /*0be8*/ 	.word	0x00013268
        /*0bec*/ 	.short	0x0100
        /*0bee*/ 	.byte	0x08
	.zero		1


	//   ....[10]....
        /*0bf0*/ 	.word	0x00000630
        /*0bf4*/ 	.word	0x000000ff
        /*0bf8*/ 	.word	0x00013270
        /*0bfc*/ 	.short	0x0100
        /*0bfe*/ 	.byte	0x06
	.zero		1


	//   ....[11]....
        /*0c00*/ 	.word	0x00000640
        /*0c04*/ 	.word	0x000000ff
        /*0c08*/ 	.word	0x00013280
        /*0c0c*/ 	.short	0x0100
        /*0c0e*/ 	.byte	0x06
	.zero		1


	//   ....[12]....
        /*0c10*/ 	.word	0x00000650
        /*0c14*/ 	.word	0x000000ff
        /*0c18*/ 	.word	0x00013278
        /*0c1c*/ 	.short	0x0100
        /*0c1e*/ 	.byte	0x06
	.zero		1


	//   ....[13]....
        /*0c20*/ 	.word	0x00000660
        /*0c24*/ 	.word	0x000000ff
        /*0c28*/ 	.word	0x00013288
        /*0c2c*/ 	.short	0x0100
        /*0c2e*/ 	.byte	0x06
	.zero		1


	//   ....[14]....
        /*0c30*/ 	.word	0x00000790
        /*0c34*/ 	.word	0x000000ff
        /*0c38*/ 	.word	0x00013290
        /*0c3c*/ 	.short	0x0100
        /*0c3e*/ 	.byte	0x08
	.zero		1


	//   ....[15]....
        /*0c40*/ 	.word	0x000007a0
        /*0c44*/ 	.word	0x000000ff
        /*0c48*/ 	.word	0x000132a0
        /*0c4c*/ 	.short	0x0100
        /*0c4e*/ 	.byte	0x08
	.zero		1


	//   ....[16]....
        /*0c50*/ 	.word	0x000007b0
        /*0c54*/ 	.word	0x000000ff
        /*0c58*/ 	.word	0x00013298
        /*0c5c*/ 	.short	0x0100
        /*0c5e*/ 	.byte	0x08
	.zero		1


	//   ....[17]....
        /*0c60*/ 	.word	0x000007c0
        /*0c64*/ 	.word	0x000000ff
        /*0c68*/ 	.word	0x000132a8
        /*0c6c*/ 	.short	0x0100
        /*0c6e*/ 	.byte	0x08
	.zero		1


	//   ....[18]....
        /*0c70*/ 	.word	0x000008f0
        /*0c74*/ 	.word	0x000000ff
        /*0c78*/ 	.word	0x000132b0
        /*0c7c*/ 	.short	0x0100
        /*0c7e*/ 	.byte	0x08
	.zero		1


	//   ....[19]....
        /*0c80*/ 	.word	0x00000900
        /*0c84*/ 	.word	0x000000ff
        /*0c88*/ 	.word	0x000132c0
        /*0c8c*/ 	.short	0x0100
        /*0c8e*/ 	.byte	0x08
	.zero		1


	//   ....[20]....
        /*0c90*/ 	.word	0x00000910
        /*0c94*/ 	.word	0x000000ff
        /*0c98*/ 	.word	0x000132b8
        /*0c9c*/ 	.short	0x0100
        /*0c9e*/ 	.byte	0x08
	.zero		1


	//   ....[21]....
        /*0ca0*/ 	.word	0x00000920
        /*0ca4*/ 	.word	0x000000ff
        /*0ca8*/ 	.word	0x000132c8
        /*0cac*/ 	.short	0x0100
        /*0cae*/ 	.byte	0x08
	.zero		1


	//   ....[22]....
        /*0cb0*/ 	.word	0x00002970
        /*0cb4*/ 	.word	0x00000046
        /*0cb8*/ 	.word	0x00013290
        /*0cbc*/ 	.short	0x010a
        /*0cbe*/ 	.byte	0x3f
	.zero		1


	//   ....[23]....
        /*0cc0*/ 	.word	0x00003b00
        /*0cc4*/ 	.word	0x00000046
        /*0cc8*/ 	.word	0x00013290
        /*0ccc*/ 	.short	0x010a
        /*0cce*/ 	.byte	0x3f
	.zero		1


	//   ....[24]....
        /*0cd0*/ 	.word	0x00004c10
        /*0cd4*/ 	.word	0x00000046
        /*0cd8*/ 	.word	0x00013290
        /*0cdc*/ 	.short	0x010a
        /*0cde*/ 	.byte	0x3f
	.zero		1


	//   ....[25]....
        /*0ce0*/ 	.word	0x00004df0
        /*0ce4*/ 	.word	0x00000004
        /*0ce8*/ 	.word	0x00000000
        /*0cec*/ 	.short	0x0101
        /*0cee*/ 	.byte	0x3f
	.zero		1


	//   ....[26]....
        /*0cf0*/ 	.word	0x00004e30
        /*0cf4*/ 	.word	0x00000046
        /*0cf8*/ 	.word	0x000132b0
        /*0cfc*/ 	.short	0x010a
        /*0cfe*/ 	.byte	0x3f
	.zero		1


	//   ....[27]....
        /*0d00*/ 	.word	0x000050b0
        /*0d04*/ 	.word	0x00000046
        /*0d08*/ 	.word	0x00000000
        /*0d0c*/ 	.short	0x0101
        /*0d0e*/ 	.byte	0x3f
	.zero		1


	//   ....[28]....
        /*0d10*/ 	.word	0x00005c00
        /*0d14*/ 	.word	0x00000011
        /*0d18*/ 	.word	0x00013200
        /*0d1c*/ 	.short	0x010a
        /*0d1e*/ 	.byte	0x3f
	.zero		1


	//   ....[29]....
        /*0d20*/ 	.word	0x00005c50
        /*0d24*/ 	.word	0x00000011
        /*0d28*/ 	.word	0x00013200
        /*0d2c*/ 	.short	0x010a
        /*0d2e*/ 	.byte	0x3f
	.zero		1


	//   ....[30]....
        /*0d30*/ 	.word	0x000063c0
        /*0d34*/ 	.word	0x00000011
        /*0d38*/ 	.word	0x00013200
        /*0d3c*/ 	.short	0x010a
        /*0d3e*/ 	.byte	0x3f
	.zero		1


	//   ....[31]....
        /*0d40*/ 	.word	0x00007850
        /*0d44*/ 	.word	0x00000011
        /*0d48*/ 	.word	0x00013200
        /*0d4c*/ 	.short	0x010a
        /*0d4e*/ 	.byte	0x3f
	.zero		1


	//   ....[32]....
        /*0d50*/ 	.word	0x000089e0
        /*0d54*/ 	.word	0x0000000e
        /*0d58*/ 	.word	0x00013230
        /*0d5c*/ 	.short	0x010a
        /*0d5e*/ 	.byte	0x3f
	.zero		1


	//   ....[33]....
        /*0d60*/ 	.word	0x00008aa0
        /*0d64*/ 	.word	0x0000000e
        /*0d68*/ 	.word	0x00013230
        /*0d6c*/ 	.short	0x010a
        /*0d6e*/ 	.byte	0x3f
	.zero		1


	//   ....[34]....
        /*0d70*/ 	.word	0x000092b0
        /*0d74*/ 	.word	0x00000000
        /*0d78*/ 	.word	0x00000000
        /*0d7c*/ 	.short	0x0101
        /*0d7e*/ 	.byte	0x3f
	.zero		1


	//   ....[35]....
        /*0d80*/ 	.word	0x0000c9b0
        /*0d84*/ 	.word	0x00000009
        /*0d88*/ 	.word	0x00013230
        /*0d8c*/ 	.short	0x010a
        /*0d8e*/ 	.byte	0x3f
	.zero		1


	//   ....[36]....
        /*0d90*/ 	.word	0x0000ca40
        /*0d94*/ 	.word	0x00000009
        /*0d98*/ 	.word	0x00013230
        /*0d9c*/ 	.short	0x010a
        /*0d9e*/ 	.byte	0x3f
	.zero		1


	//   ....[37]....
        /*0da0*/ 	.word	0x0000d000
        /*0da4*/ 	.word	0x00000013
        /*0da8*/ 	.word	0x00013250
        /*0dac*/ 	.short	0x010a
        /*0dae*/ 	.byte	0x3f
	.zero		1


	//   ....[38]....
        /*0db0*/ 	.word	0x0000d050
        /*0db4*/ 	.word	0x00000013
        /*0db8*/ 	.word	0x00013250
        /*0dbc*/ 	.short	0x010a
        /*0dbe*/ 	.byte	0x3f
	.zero		1


	//   ....[39]....
        /*0dc0*/ 	.word	0x0000d440
        /*0dc4*/ 	.word	0x00000009
        /*0dc8*/ 	.word	0x00000000
        /*0dcc*/ 	.short	0x0101
        /*0dce*/ 	.byte	0x3f
	.zero		1


	//   ....[40]....
        /*0dd0*/ 	.word	0x00010990
        /*0dd4*/ 	.word	0x00000013
        /*0dd8*/ 	.word	0x00000000
        /*0ddc*/ 	.short	0x0101
        /*0dde*/ 	.byte	0x3f
	.zero		1


	//   ....[41]....
        /*0de0*/ 	.word	0x00010f80
        /*0de4*/ 	.word	0x0000000e
        /*0de8*/ 	.word	0x00013230
        /*0dec*/ 	.short	0x010a
        /*0dee*/ 	.byte	0x3f
	.zero		1


	//   ....[42]....
        /*0df0*/ 	.word	0x00011010
        /*0df4*/ 	.word	0x0000000e
        /*0df8*/ 	.word	0x00013230
        /*0dfc*/ 	.short	0x010a
        /*0dfe*/ 	.byte	0x3f
	.zero		1


	//   ....[43]....
        /*0e00*/ 	.word	0x000115d0
        /*0e04*/ 	.word	0x0000000f
        /*0e08*/ 	.word	0x00013250
        /*0e0c*/ 	.short	0x010a
        /*0e0e*/ 	.byte	0x3f
	.zero		1


	//   ....[44]....
        /*0e10*/ 	.word	0x00011620
        /*0e14*/ 	.word	0x0000000f
        /*0e18*/ 	.word	0x00013250
        /*0e1c*/ 	.short	0x010a
        /*0e1e*/ 	.byte	0x3f
	.zero		1


	//   ....[45]....
        /*0e20*/ 	.word	0x00012700
        /*0e24*/ 	.word	0x0000000e
        /*0e28*/ 	.word	0x00000000
        /*0e2c*/ 	.short	0x0101
        /*0e2e*/ 	.byte	0x3f
	.zero		1


	//   ....[46]....
        /*0e30*/ 	.word	0x00013350
        /*0e34*/ 	.word	0x0000000f
        /*0e38*/ 	.word	0x00000000
        /*0e3c*/ 	.short	0x0101
        /*0e3e*/ 	.byte	0x3f
	.zero		1


	//   ....[47]....
        /*0e40*/ 	.word	0x000134f0
        /*0e44*/ 	.word	0x00000000
        /*0e48*/ 	.word	0x00013230
        /*0e4c*/ 	.short	0x010a
        /*0e4e*/ 	.byte	0x3f
	.zero		1


	//   ....[48]....
        /*0e50*/ 	.word	0x00013580
        /*0e54*/ 	.word	0x00000000
        /*0e58*/ 	.word	0x00013230
        /*0e5c*/ 	.short	0x010a
        /*0e5e*/ 	.byte	0x3f
	.zero		1


	//   ....[49]....
        /*0e60*/ 	.word	0x00013b40
        /*0e64*/ 	.word	0x0000000f
        /*0e68*/ 	.word	0x00013250
        /*0e6c*/ 	.short	0x010a
        /*0e6e*/ 	.byte	0x3f
	.zero		1


	//   ....[50]....
        /*0e70*/ 	.word	0x00013b90
        /*0e74*/ 	.word	0x0000000f
        /*0e78*/ 	.word	0x00013250
        /*0e7c*/ 	.short	0x010a
        /*0e7e*/ 	.byte	0x3f
	.zero		1


	//   ....[51]....
        /*0e80*/ 	.word	0x00013f90
        /*0e84*/ 	.word	0x0000000a
        /*0e88*/ 	.word	0x00000000
        /*0e8c*/ 	.short	0x0101
        /*0e8e*/ 	.byte	0x3f
	.zero		1


	//   ....[52]....
        /*0e90*/ 	.word	0x000175e0
        /*0e94*/ 	.word	0x0000000f
        /*0e98*/ 	.word	0x00000000
        /*0e9c*/ 	.short	0x0101
        /*0e9e*/ 	.byte	0x3f
	.zero		1


	//   ....[53]....
        /*0ea0*/ 	.word	0x00017680
        /*0ea4*/ 	.word	0x0000000d
        /*0ea8*/ 	.word	0x00013250
        /*0eac*/ 	.short	0x010a
        /*0eae*/ 	.byte	0x3f
	.zero		1


	//   ....[54]....
        /*0eb0*/ 	.word	0x000176d0
        /*0eb4*/ 	.word	0x0000000d
        /*0eb8*/ 	.word	0x00013250
        /*0ebc*/ 	.short	0x010a
        /*0ebe*/ 	.byte	0x3f
	.zero		1


	//   ....[55]....
        /*0ec0*/ 	.word	0x00017d40
        /*0ec4*/ 	.word	0x00000000
        /*0ec8*/ 	.word	0x00000000
        /*0ecc*/ 	.short	0x0101
        /*0ece*/ 	.byte	0x3f
	.zero		1


	//   ....[56]....
        /*0ed0*/ 	.word	0x00019330
        /*0ed4*/ 	.word	0x00000002
        /*0ed8*/ 	.word	0x00000000
        /*0edc*/ 	.short	0x0101
        /*0ede*/ 	.byte	0x3f
	.zero		1


	//   ....[57]....
        /*0ee0*/ 	.word	0x0001b790
        /*0ee4*/ 	.word	0x00000017
        /*0ee8*/ 	.word	0x00013220
        /*0eec*/ 	.short	0x010a
        /*0eee*/ 	.byte	0x3f
	.zero		1


	//   ....[58]....
        /*0ef0*/ 	.word	0x0001b850
        /*0ef4*/ 	.word	0x00000005
        /*0ef8*/ 	.word	0x000132a0
        /*0efc*/ 	.short	0x010a
        /*0efe*/ 	.byte	0x3f
	.zero		1


	//   ....[59]....
        /*0f00*/ 	.word	0x0001ba80
        /*0f04*/ 	.word	0x00000005
        /*0f08*/ 	.word	0x000132c0
        /*0f0c*/ 	.short	0x010a
        /*0f0e*/ 	.byte	0x3f
	.zero		1


	//   ....[60]....
        /*0f10*/ 	.word	0x0001be00
        /*0f14*/ 	.word	0x00000005
        /*0f18*/ 	.word	0x000132a0
        /*0f1c*/ 	.short	0x010a
        /*0f1e*/ 	.byte	0x3f
	.zero		1


	//   ....[61]....
        /*0f20*/ 	.word	0x0001c020
        /*0f24*/ 	.word	0x00000005
        /*0f28*/ 	.word	0x000132c0
        /*0f2c*/ 	.short	0x010a
        /*0f2e*/ 	.byte	0x3f
	.zero		1


	//   ....[62]....
        /*0f30*/ 	.word	0x0001d150
        /*0f34*/ 	.word	0x00000004
        /*0f38*/ 	.word	0x00013280
        /*0f3c*/ 	.short	0x010a
        /*0f3e*/ 	.byte	0x3f
	.zero		1


	//   ....[63]....
        /*0f40*/ 	.word	0x0001d310
        /*0f44*/ 	.word	0x00000004
        /*0f48*/ 	.word	0x00013240
        /*0f4c*/ 	.short	0x010a
        /*0f4e*/ 	.byte	0x3f
	.zero		1


	//   ....[64]....
        /*0f50*/ 	.word	0x0001e020
        /*0f54*/ 	.word	0x00000017
        /*0f58*/ 	.word	0x00013200
        /*0f5c*/ 	.short	0x0107
        /*0f5e*/ 	.byte	0x3f
	.zero		1


	//   ....[65]....
        /*0f60*/ 	.word	0x0001e110
        /*0f64*/ 	.word	0x00000017
        /*0f68*/ 	.word	0x00013200
        /*0f6c*/ 	.short	0x0101
        /*0f6e*/ 	.byte	0x3f
	.zero		1


	//   ....[66]....
        /*0f70*/ 	.word	0x0001e130
        /*0f74*/ 	.word	0x00000017
        /*0f78*/ 	.word	0x00013220
        /*0f7c*/ 	.short	0x010a
        /*0f7e*/ 	.byte	0x3f
	.zero		1


	//   ....[67]....
        /*0f80*/ 	.word	0x0001e420
        /*0f84*/ 	.word	0x00000006
        /*0f88*/ 	.word	0x00013280
        /*0f8c*/ 	.short	0x010a
        /*0f8e*/ 	.byte	0x3f
	.zero		1


	//   ....[68]....
        /*0f90*/ 	.word	0x0001e670
        /*0f94*/ 	.word	0x00000006
        /*0f98*/ 	.word	0x00013240
        /*0f9c*/ 	.short	0x010a
        /*0f9e*/ 	.byte	0x3f
	.zero		1


	//   ....[69]....
        /*0fa0*/ 	.word	0x0001e930
        /*0fa4*/ 	.word	0x00000003
        /*0fa8*/ 	.word	0x00013270
        /*0fac*/ 	.short	0x010a
        /*0fae*/ 	.byte	0x3f
	.zero		1


	//   ....[70]....
        /*0fb0*/ 	.word	0x0001e9b0
        /*0fb4*/ 	.word	0x00000003
        /*0fb8*/ 	.word	0x00013260
        /*0fbc*/ 	.short	0x010a
        /*0fbe*/ 	.byte	0x3f
	.zero		1


	//   ....[71]....
        /*0fc0*/ 	.word	0x0001edd0
        /*0fc4*/ 	.word	0x00000003
        /*0fc8*/ 	.word	0x00013250
        /*0fcc*/ 	.short	0x0101
        /*0fce*/ 	.byte	0x3f
	.zero		1


	//   ....[72]....
        /*0fd0*/ 	.word	0x0001ee50
        /*0fd4*/ 	.word	0x00000003
        /*0fd8*/ 	.word	0x00000000
        /*0fdc*/ 	.short	0x0101
        /*0fde*/ 	.byte	0x3f
	.zero		1


	//   ....[73]....
        /*0fe0*/ 	.word	0x0001f050
        /*0fe4*/ 	.word	0x00000000
        /*0fe8*/ 	.word	0x00013270
        /*0fec*/ 	.short	0x010a
        /*0fee*/ 	.byte	0x3f
	.zero		1


	//   ....[74]....
        /*0ff0*/ 	.word	0x0001f0c0
        /*0ff4*/ 	.word	0x00000000
        /*0ff8*/ 	.word	0x00013260
        /*0ffc*/ 	.short	0x010a
        /*0ffe*/ 	.byte	0x3f
	.zero		1


	//   ....[75]....
        /*1000*/ 	.word	0x0001f4e0
        /*1004*/ 	.word	0x00000000
        /*1008*/ 	.word	0x00013250
        /*100c*/ 	.short	0x0101
        /*100e*/ 	.byte	0x3f
	.zero		1


	//   ....[76]....
        /*1010*/ 	.word	0x0001f530
        /*1014*/ 	.word	0x00000002
        /*1018*/ 	.word	0x00000000
        /*101c*/ 	.short	0x0101
        /*101e*/ 	.byte	0x3f
	.zero		1


	//   ....[77]....
        /*1020*/ 	.word	0x00020240
        /*1024*/ 	.word	0x00000008
        /*1028*/ 	.word	0x00013220
        /*102c*/ 	.short	0x010a
        /*102e*/ 	.byte	0x3f
	.zero		1


	//   ....[78]....
        /*1030*/ 	.word	0x000203d0
        /*1034*/ 	.word	0x00000006
        /*1038*/ 	.word	0x00000000
        /*103c*/ 	.short	0x010a
        /*103e*/ 	.byte	0x3f
	.zero		1


	//   ....[79]....
        /*1040*/ 	.word	0x00020440
        /*1044*/ 	.word	0x00000007
        /*1048*/ 	.word	0x00000000
        /*104c*/ 	.short	0x010a
        /*104e*/ 	.byte	0x3f
	.zero		1


	//   ....[80]....
        /*1050*/ 	.word	0x00020490
        /*1054*/ 	.word	0x00000002
        /*1058*/ 	.word	0x00013260
        /*105c*/ 	.short	0x010a
        /*105e*/ 	.byte	0x3f
	.zero		1


	//   ....[81]....
        /*1060*/ 	.word	0x000204e0
        /*1064*/ 	.word	0x00000005
        /*1068*/ 	.word	0x00013260
        /*106c*/ 	.short	0x010a
        /*106e*/ 	.byte	0x3f
	.zero		1


	//   ....[82]....
        /*1070*/ 	.word	0x00020520
        /*1074*/ 	.word	0x00000002
        /*1078*/ 	.word	0x00013280
        /*107c*/ 	.short	0x010a
        /*107e*/ 	.byte	0x3f
	.zero		1


	//   ....[83]....
        /*1080*/ 	.word	0x00020540
        /*1084*/ 	.word	0x00000005
        /*1088*/ 	.word	0x00013280
        /*108c*/ 	.short	0x010a
        /*108e*/ 	.byte	0x3f
	.zero		1


	//   ....[84]....
        /*1090*/ 	.word	0x000205a0
        /*1094*/ 	.word	0x00000046
        /*1098*/ 	.word	0x00013290
        /*109c*/ 	.short	0x010a
        /*109e*/ 	.byte	0x3f
	.zero		1


	//   ....[85]....
        /*10a0*/ 	.word	0x000205f0
        /*10a4*/ 	.word	0x00000046
        /*10a8*/ 	.word	0x00013290
        /*10ac*/ 	.short	0x010a
        /*10ae*/ 	.byte	0x3f
	.zero		1


	//   ....[86]....
        /*10b0*/ 	.word	0x00020640
        /*10b4*/ 	.word	0x00000046
        /*10b8*/ 	.word	0x00013290
        /*10bc*/ 	.short	0x010a
        /*10be*/ 	.byte	0x3f
	.zero		1


	//   ....[87]....
        /*10c0*/ 	.word	0x00020690
        /*10c4*/ 	.word	0x00000046
        /*10c8*/ 	.word	0x000132b0
        /*10cc*/ 	.short	0x010a
        /*10ce*/ 	.byte	0x3f
	.zero		1


	//   ....[88]....
        /*10d0*/ 	.word	0x00020890
        /*10d4*/ 	.word	0x00000011
        /*10d8*/ 	.word	0x00013200
        /*10dc*/ 	.short	0x010a
        /*10de*/ 	.byte	0x3f
	.zero		1


	//   ....[89]....
        /*10e0*/ 	.word	0x00020a90
        /*10e4*/ 	.word	0x00000011
        /*10e8*/ 	.word	0x00013200
        /*10ec*/ 	.short	0x010a
        /*10ee*/ 	.byte	0x3f
	.zero		1


	//   ....[90]....
        /*10f0*/ 	.word	0x00020ae0
        /*10f4*/ 	.word	0x0000000e
        /*10f8*/ 	.word	0x00013230
        /*10fc*/ 	.short	0x010a
        /*10fe*/ 	.byte	0x3f
	.zero		1


	//   ....[91]....
        /*1100*/ 	.word	0x00020b30
        /*1104*/ 	.word	0x00000009
        /*1108*/ 	.word	0x00013230
        /*110c*/ 	.short	0x010a
        /*110e*/ 	.byte	0x3f
	.zero		1


	//   ....[92]....
        /*1110*/ 	.word	0x00020b80
        /*1114*/ 	.word	0x00000013
        /*1118*/ 	.word	0x00013250
        /*111c*/ 	.short	0x010a
        /*111e*/ 	.byte	0x3f
	.zero		1


	//   ....[93]....
        /*1120*/ 	.word	0x00020bd0
        /*1124*/ 	.word	0x0000000e
        /*1128*/ 	.word	0x00013230
        /*112c*/ 	.short	0x010a
        /*112e*/ 	.byte	0x3f
	.zero		1


	//   ....[94]....
        /*1130*/ 	.word	0x00020c20
        /*1134*/ 	.word	0x0000000f
        /*1138*/ 	.word	0x00013250
        /*113c*/ 	.short	0x010a
        /*113e*/ 	.byte	0x3f
	.zero		1


	//   ....[95]....
        /*1140*/ 	.word	0x00020c70
        /*1144*/ 	.word	0x00000000
        /*1148*/ 	.word	0x00013230
        /*114c*/ 	.short	0x010a
        /*114e*/ 	.byte	0x3f
	.zero		1


	//   ....[96]....
        /*1150*/ 	.word	0x00020cc0
        /*1154*/ 	.word	0x0000000f
        /*1158*/ 	.word	0x00013250
        /*115c*/ 	.short	0x010a
        /*115e*/ 	.byte	0x3f
	.zero		1


	//   ....[97]....
        /*1160*/ 	.word	0x00020d10
        /*1164*/ 	.word	0x0000000d
        /*1168*/ 	.word	0x00013250
        /*116c*/ 	.short	0x010a
        /*116e*/ 	.byte	0x3f
	.zero		1


	//   ....[98]....
        /*1170*/ 	.word	0x00020eb0
        /*1174*/ 	.word	0x00000017
        /*1178*/ 	.word	0x00013220
        /*117c*/ 	.short	0x010a
        /*117e*/ 	.byte	0x3f
	.zero		1


	//   ....[99]....
        /*1180*/ 	.word	0x00020f00
        /*1184*/ 	.word	0x00000005
        /*1188*/ 	.word	0x000132a0
        /*118c*/ 	.short	0x010a
        /*118e*/ 	.byte	0x3f
	.zero		1


	//   ....[100]....
        /*1190*/ 	.word	0x00020f50
        /*1194*/ 	.word	0x00000005
        /*1198*/ 	.word	0x000132c0
        /*119c*/ 	.short	0x010a
        /*119e*/ 	.byte	0x3f
	.zero		1


	//   ....[101]....
        /*11a0*/ 	.word	0x00020fa0
        /*11a4*/ 	.word	0x00000005
        /*11a8*/ 	.word	0x000132a0
        /*11ac*/ 	.short	0x010a
        /*11ae*/ 	.byte	0x3f
	.zero		1


	//   ....[102]....
        /*11b0*/ 	.word	0x00020ff0
        /*11b4*/ 	.word	0x00000005
        /*11b8*/ 	.word	0x000132c0
        /*11bc*/ 	.short	0x010a
        /*11be*/ 	.byte	0x3f
	.zero		1


	//   ....[103]....
        /*11c0*/ 	.word	0x00021190
        /*11c4*/ 	.word	0x00000004
        /*11c8*/ 	.word	0x00013280
        /*11cc*/ 	.short	0x010a
        /*11ce*/ 	.byte	0x3f
	.zero		1


	//   ....[104]....
        /*11d0*/ 	.word	0x000211e0
        /*11d4*/ 	.word	0x00000004
        /*11d8*/ 	.word	0x00013240
        /*11dc*/ 	.short	0x010a
        /*11de*/ 	.byte	0x3f
	.zero		1


	//   ....[105]....
        /*11e0*/ 	.word	0x00021a10
        /*11e4*/ 	.word	0x00000017
        /*11e8*/ 	.word	0x00013220
        /*11ec*/ 	.short	0x010a
        /*11ee*/ 	.byte	0x3f
	.zero		1


	//   ....[106]....
        /*11f0*/ 	.word	0x00021a60
        /*11f4*/ 	.word	0x00000006
        /*11f8*/ 	.word	0x00013280
        /*11fc*/ 	.short	0x010a
        /*11fe*/ 	.byte	0x3f
	.zero		1


	//   ....[107]....
        /*1200*/ 	.word	0x00021ab0
        /*1204*/ 	.word	0x00000006
        /*1208*/ 	.word	0x00013240
        /*120c*/ 	.short	0x010a
        /*120e*/ 	.byte	0x3f
	.zero		1


	//   ....[108]....
        /*1210*/ 	.word	0x00021b00
        /*1214*/ 	.word	0x00000003
        /*1218*/ 	.word	0x00013270
        /*121c*/ 	.short	0x010a
        /*121e*/ 	.byte	0x3f
	.zero		1


	//   ....[109]....
        /*1220*/ 	.word	0x00021b50
        /*1224*/ 	.word	0x00000003
        /*1228*/ 	.word	0x00013260
        /*122c*/ 	.short	0x010a
        /*122e*/ 	.byte	0x3f
	.zero		1


	//   ....[110]....
        /*1230*/ 	.word	0x00021ba0
        /*1234*/ 	.word	0x00000000
        /*1238*/ 	.word	0x00013270
        /*123c*/ 	.short	0x010a
        /*123e*/ 	.byte	0x3f
	.zero		1


	//   ....[111]....
        /*1240*/ 	.word	0x00021bf0
        /*1244*/ 	.word	0x00000000
        /*1248*/ 	.word	0x00013260
        /*124c*/ 	.short	0x010a
        /*124e*/ 	.byte	0x3f
	.zero		1


	//   ....[112]....
        /*1250*/ 	.word	0x00022580
        /*1254*/ 	.word	0x00000008
        /*1258*/ 	.word	0x00013220
        /*125c*/ 	.short	0x010a
        /*125e*/ 	.byte	0x3f
	.zero		1


	//   ....[113]....
        /*1260*/ 	.word	0x00022720
        /*1264*/ 	.word	0x00000006
        /*1268*/ 	.word	0x00000000
        /*126c*/ 	.short	0x010a
        /*126e*/ 	.byte	0x3f
	.zero		1


	//   ....[114]....
        /*1270*/ 	.word	0x00022770
        /*1274*/ 	.word	0x00000007
        /*1278*/ 	.word	0x00000000
        /*127c*/ 	.short	0x010a
        /*127e*/ 	.byte	0x3f
	.zero		1


	//   ....[115]....
        /*1280*/ 	.word	0x000227c0
        /*1284*/ 	.word	0x00000002
        /*1288*/ 	.word	0x00013260
        /*128c*/ 	.short	0x010a
        /*128e*/ 	.byte	0x3f
	.zero		1


	//   ....[116]....
        /*1290*/ 	.word	0x00022810
        /*1294*/ 	.word	0x00000005
        /*1298*/ 	.word	0x00013260
        /*129c*/ 	.short	0x010a
        /*129e*/ 	.byte	0x3f
	.zero		1


	//   ....[117]....
        /*12a0*/ 	.word	0x00022860
        /*12a4*/ 	.word	0x00000002
        /*12a8*/ 	.word	0x00013280
        /*12ac*/ 	.short	0x010a
        /*12ae*/ 	.byte	0x3f
	.zero		1


	//----- nvinfo : EIATTR_NUM_MBARRIERS
	.align		4
.L_1575:
        /*12b0*/ 	.byte	0x03, 0x38
        /*12b2*/ 	.short	0x0016


	//----- nvinfo : EIATTR_EXIT_INSTR_OFFSETS
	.align		4
        /*12b4*/ 	.byte	0x04, 0x1c
        /*12b6*/ 	.short	(.L_1577 - .L_1576)


	//   ....[0]....
.L_1576:
        /*12b8*/ 	.word	0x00020590


	//----- nvinfo : EIATTR_MAX_THREADS
	.align		4
.L_1577:
        /*12bc*/ 	.byte	0x04, 0x05
        /*12be*/ 	.short	(.L_1579 - .L_1578)
.L_1578:
        /*12c0*/ 	.word	0x00000200
        /*12c4*/ 	.word	0x00000001
        /*12c8*/ 	.word	0x00000001


	//----- nvinfo : EIATTR_CRS_STACK_SIZE
	.align		4
.L_1579:
        /*12cc*/ 	.byte	0x04, 0x1e
        /*12ce*/ 	.short	(.L_1581 - .L_1580)
.L_1580:
        /*12d0*/ 	.word	0x00000000


	//----- nvinfo : EIATTR_CBANK_PARAM_SIZE
	.align		4
.L_1581:
        /*12d4*/ 	.byte	0x03, 0x19
        /*12d6*/ 	.short	0x0af0


	//----- nvinfo : EIATTR_PARAM_CBANK
	.align		4
        /*12d8*/ 	.byte	0x04, 0x0a
        /*12da*/ 	.short	(.L_1583 - .L_1582)
	.align		4
.L_1582:
        /*12dc*/ 	.word	index@(.nv.constant0._ZN7cutlass13device_kernelIN5flash11enable_sm90INS1_16FlashAttnFwdSm90INS1_25CollectiveMainloopFwdSm90ILi2EN4cute5tupleIJNS5_1CILi1EEES8_S8_EEENS6_IJNS7_ILi192EEENS7_ILi160EEENS7_ILi64EEEEEELi64ENS_12float_e4m3_tEfNS_4arch4Sm90ELb0ELb1ELb0ELb1ELb0ELb1ELb0ELb1ELb1ELb1ELb0ELb0EEENS1_21CollectiveEpilogueFwdINS6_IJSA_SC_SB_EEES9_NS_10bfloat16_tESG_Li384ELb1ELb1ELb0ELb1EEENS1_36VarlenDynamicPersistentTileSchedulerILi192ELi160ELi384ELi128ELb0ELb1ELb1ELb1ELb0ELb1EEEEEEEEEvNT_6ParamsE)
        /*12e0*/ 	.short	0x0210
        /*12e2*/ 	.short	0x0af0


	//----- nvinfo : EIATTR_SW_WAR
	.align		4
.L_1583:
        /*12e4*/ 	.byte	0x04, 0x36
        /*12e6*/ 	.short	(.L_1585 - .L_1584)
.L_1584:
        /*12e8*/ 	.word	0x00000008
.L_1585:


//--------------------- .nv.info._ZN7cutlass13device_kernelIN5flash11enable_sm90INS1_16FlashAttnFwdSm90INS1_25CollectiveMainloopFwdSm90ILi2EN4cute5tupleIJNS5_1CILi1EEES8_S8_EEENS6_IJNS7_ILi192EEENS7_ILi160EEENS7_ILi64EEEEEELi64ENS_12float_e4m3_tEfNS_4arch4Sm90ELb1ELb0ELb0ELb0ELb0ELb0ELb0ELb1ELb1ELb1ELb0ELb0EEENS1_21CollectiveEpilogueFwdINS6_IJSA_SC_SB_EEES9_NS_10bfloat16_tESG_Li384ELb0ELb1ELb0ELb1EEENS1_30DynamicPersistentTileSchedulerILi384ELi128ELb0ELb1ELb1EEEEEEEEEvNT_6ParamsE --------------------------
	.section	.nv.info._ZN7cutlass13device_kernelIN5flash11enable_sm90INS1_16FlashAttnFwdSm90INS1_25CollectiveMainloopFwdSm90ILi2EN4cute5tupleIJNS5_1CILi1EEES8_S8_EEENS6_IJNS7_ILi192EEENS7_ILi160EEENS7_ILi64EEEEEELi64ENS_12float_e4m3_tEfNS_4arch4Sm90ELb1ELb0ELb0ELb0ELb0ELb0ELb0ELb1ELb1ELb1ELb0ELb0EEENS1_21CollectiveEpilogueFwdINS6_IJSA_SC_SB_EEES9_NS_10bfloat16_tESG_Li384ELb0ELb1ELb0ELb1EEENS1_30DynamicPersistentTileSchedulerILi384ELi128ELb0ELb1ELb1EEEEEEEEEvNT_6ParamsE,"",@"SHT_CUDA_INFO"
	.sectionflags	@""
	.align	4


	//----- nvinfo : EIATTR_CUDA_API_VERSION
	.align		4
        /*0000*/ 	.byte	0x04, 0x37
        /*0002*/ 	.short	(.L_1587 - .L_1586)
.L_1586:
        /*0004*/ 	.word	0x00000082


	//----- nvinfo : EIATTR_KPARAM_INFO
	.align		4
.L_1587:
        /*0008*/ 	.byte	0x04, 0x17
        /*000a*/ 	.short	(.L_1589 - .L_1588)
.L_1588:
        /*000c*/ 	.word	0x00000000
        /*0010*/ 	.short	0x0000
        /*0012*/ 	.short	0x0070
        /*0014*/ 	.byte	0x00, 0xf0, 0x01, 0x2a


	//----- nvinfo : EIATTR_SPARSE_MMA_MASK
	.align		4
.L_1589:
        /*0018*/ 	.byte	0x03, 0x50
        /*001a*/ 	.short	0x0000


	//----- nvinfo : EIATTR_MAXREG_COUNT
	.align		4
        /*001c*/ 	.byte	0x03, 0x1b
        /*001e*/ 	.short	0x0080


	//----- nvinfo : EIATTR_NUM_BARRIERS
	.align		4
        /*0020*/ 	.byte	0x02, 0x4c
        /*0022*/ 	.byte	0x09
	.zero		1


	//----- nvinfo : EIATTR_EXTERNS
	.align		4
        /*0024*/ 	.byte	0x04, 0x0f
        /*0026*/ 	.short	(.L_1591 - .L_1590)


	//   ....[0]....
	.align		4
.L_1590:
        /*0028*/ 	.word	index@(__assertfail)


	//----- nvinfo : EIATTR_ANNOTATIONS
	.align		4
.L_1591:
        /*002c*/ 	.byte	0x04, 0x55
        /*002e*/ 	.short	(.L_1593 - .L_1592)


	//   ....[0]....
.L_1592:
        /*0030*/ 	.word	0x00000001
        /*0034*/ 	.byte	0xf0, 0x0b, 0x00, 0x00, 0x01, 0x00, 0x00, 0x00, 0xb0, 0x9c, 0x00, 0x00


	//----- nvinfo : EIATTR_MERCURY_ISA_VERSION
	.align		4
.L_1593:
        /*0040*/ 	.byte	0x03, 0x5f
        /*0042*/ 	.short	0x0101


	//----- nvinfo : EIATTR_INT_WARP_WIDE_INSTR_OFFSETS
	.align		4
        /*0044*/ 	.byte	0x04, 0x31
        /*0046*/ 	.short	(.L_1595 - .L_1594)


	//   ....[0]....
.L_1594:
        /*0048*/ 	.word	0x00000130


	//   ....[1]....
        /*004c*/ 	.word	0x00000170


	//   ....[2]....
        /*0050*/ 	.word	0x000001e0


	//   ....[3]....
        /*0054*/ 	.word	0x0000bd00


	//   ....[4]....
        /*0058*/ 	.word	0x0000bd90


	//   ....[5]....
        /*005c*/ 	.word	0x0000e0a0


	//   ....[6]....
        /*0060*/ 	.word	0x0000e130


	//----- nvinfo : EIATTR_COOP_GROUP_MASK_REGIDS
	.align		4
.L_1595:
        /*0064*/ 	.byte	0x04, 0x29
        /*0066*/ 	.short	(.L_1597 - .L_1596)


	//   ....[0]....
.L_1596:
        /*0068*/ 	.word	0xffffffff


	//   ....[1]....
        /*006c*/ 	.word	0xffffffff


	//   ....[2]....
        /*0070*/ 	.word	0xffffffff


	//   ....[3]....
        /*0074*/ 	.word	0xffffffff


	//   ....[4]....
        /*0078*/ 	.word	0xffffffff


	//   ....[5]....
        /*007c*/ 	.word	0xffffffff


	//   ....[6]....
        /*0080*/ 	.word	0xffffffff


	//   ....[7]....
        /*0084*/ 	.word	0xffffffff


	//   ....[8]....
        /*0088*/ 	.word	0xffffffff


	//   ....[9]....
        /*008c*/ 	.word	0xffffffff


	//   ....[10]....
        /*0090*/ 	.word	0xffffffff


	//   ....[11]....
        /*0094*/ 	.word	0xffffffff


	//   ....[12]....
        /*0098*/ 	.word	0xffffffff


	//   ....[13]....
        /*009c*/ 	.word	0xffffffff


	//   ....[14]....
        /*00a0*/ 	.word	0xffffffff


	//   ....[15]....
        /*00a4*/ 	.word	0xffffffff


	//   ....[16]....
        /*00a8*/ 	.word	0xffffffff


	//   ....[17]....
        /*00ac*/ 	.word	0xffffffff


	//   ....[18]....
        /*00b0*/ 	.word	0xffffffff


	//   ....[19]....
        /*00b4*/ 	.word	0xffffffff


	//   ....[20]....
        /*00b8*/ 	.word	0xffffffff


	//   ....[21]....
        /*00bc*/ 	.word	0xffffffff


	//   ....[22]....
        /*00c0*/ 	.word	0xffffffff


	//   ....[23]....
        /*00c4*/ 	.word	0xffffffff


	//   ....[24]....
        /*00c8*/ 	.word	0xffffffff


	//   ....[25]....
        /*00cc*/ 	.word	0xffffffff


	//   ....[26]....
        /*00d0*/ 	.word	0xffffffff


	//   ....[27]....
        /*00d4*/ 	.word	0xffffffff


	//   ....[28]....
        /*00d8*/ 	.word	0xffffffff


	//   ....[29]....
        /*00dc*/ 	.word	0xffffffff


	//   ....[30]....
        /*00e0*/ 	.word	0xffffffff


	//   ....[31]....
        /*00e4*/ 	.word	0xffffffff


	//   ....[32]....
        /*00e8*/ 	.word	0xffffffff


	//   ....[33]....
        /*00ec*/ 	.word	0xffffffff


	//   ....[34]....
        /*00f0*/ 	.word	0xffffffff


	//   ....[35]....
        /*00f4*/ 	.word	0xffffffff


	//   ....[36]....
        /*00f8*/ 	.word	0xffffffff


	//   ....[37]....
        /*00fc*/ 	.word	0xffffffff


	//   ....[38]....
        /*0100*/ 	.word	0xffffffff


	//   ....[39]....
        /*0104*/ 	.word	0xffffffff


	//   ....[40]....
        /*0108*/ 	.word	0xffffffff


	//   ....[41]....
        /*010c*/ 	.word	0xffffffff


	//   ....[42]....
        /*0110*/ 	.word	0xffffffff


	//   ....[43]....
        /*0114*/ 	.word	0xffffffff


	//   ....[44]....
        /*0118*/ 	.word	0xffffffff


	//   ....[45]....
        /*011c*/ 	.word	0xffffffff


	//   ....[46]....
        /*0120*/ 	.word	0xffffffff


	//   ....[47]....
        /*0124*/ 	.word	0xffffffff


	//   ....[48]....
        /*0128*/ 	.word	0xffffffff


	//   ....[49]....
        /*012c*/ 	.word	0xffffffff


	//   ....[50]....
        /*0130*/ 	.word	0xffffffff


	//   ....[51]....
        /*0134*/ 	.word	0xffffffff


	//   ....[52]....
        /*0138*/ 	.word	0xffffffff


	//   ....[53]....
        /*013c*/ 	.word	0xffffffff


	//   ....[54]....
        /*0140*/ 	.word	0xffffffff


	//   ....[55]....
        /*0144*/ 	.word	0xffffffff


	//   ....[56]....
        /*0148*/ 	.word	0xffffffff


	//   ....[57]....
        /*014c*/ 	.word	0xffffffff


	//   ....[58]....
        /*0150*/ 	.word	0xffffffff


	//   ....[59]....
        /*0154*/ 	.word	0xffffffff


	//   ....[60]....
        /*0158*/ 	.word	0xffffffff


	//   ....[61]....
        /*015c*/ 	.word	0xffffffff


	//   ....[62]....
        /*0160*/ 	.word	0xffffffff


	//   ....[63]....
        /*0164*/ 	.word	0xffffffff


	//   ....[64]....
        /*0168*/ 	.word	0xffffffff


	//   ....[65]....
        /*016c*/ 	.word	0xffffffff


	//   ....[66]....
        /*0170*/ 	.word	0xffffffff


	//   ....[67]....
        /*0174*/ 	.word	0xffffffff


	//   ....[68]....
        /*0178*/ 	.word	0xffffffff


	//   ....[69]....
        /*017c*/ 	.word	0xffffffff


	//   ....[70]....
        /*0180*/ 	.word	0xffffffff


	//   ....[71]....
        /*0184*/ 	.word	0xffffffff


	//   ....[72]....
        /*0188*/ 	.word	0xffffffff


	//   ....[73]....
        /*018c*/ 	.word	0xffffffff


	//   ....[74]....
        /*0190*/ 	.word	0xffffffff


	//   ....[75]....
        /*0194*/ 	.word	0xffffffff


	//   ....[76]....
        /*0198*/ 	.word	0xffffffff


	//   ....[77]....
        /*019c*/ 	.word	0xffffffff


	//   ....[78]....
        /*01a0*/ 	.word	0xffffffff


	//   ....[79]....
        /*01a4*/ 	.word	0xffffffff


	//   ....[80]....
        /*01a8*/ 	.word	0x0500000f


	//   ....[81]....
        /*01ac*/ 	.word	0x0500000f


	//   ....[82]....
        /*01b0*/ 	.word	0x0500000f


	//   ....[83]....
        /*01b4*/ 	.word	0x0500000f


	//   ....[84]....
        /*01b8*/ 	.word	0x0500000f


	//   ....[85]....
        /*01bc*/ 	.word	0x0500000f


	//   ....[86]....
        /*01c0*/ 	.word	0x0500000f


	//   ....[87]....
        /*01c4*/ 	.word	0x0500000f


	//   ....[88]....
        /*01c8*/ 	.word	0x0500000f


	//   ....[89]....
        /*01cc*/ 	.word	0x0500000f


	//   ....[90]....
        /*01d0*/ 	.word	0x0500000f


	//   ....[91]....
        /*01d4*/ 	.word	0x0500000f


	//   ....[92]....
        /*01d8*/ 	.word	0x0500000f


	//   ....[93]....
        /*01dc*/ 	.word	0x0500000f


	//----- nvinfo : EIATTR_COOP_GROUP_INSTR_OFFSETS
	.align		4
.L_1597:
        /*01e0*/ 	.byte	0x04, 0x28
        /*01e2*/ 	.short	(.L_1599 - .L_1598)


	//   ....[0]....
.L_1598:
        /*01e4*/ 	.word	0x00000060


	//   ....[1]....
        /*01e8*/ 	.word	0x00000140


	//   ....[2]....
        /*01ec*/ 	.word	0x00000190


	//   ....[3]....
        /*01f0*/ 	.word	0x000003c0


	//   ....[4]....
        /*01f4*/ 	.word	0x00000520


	//   ....[5]....
        /*01f8*/ 	.word	0x00000640


	//   ....[6]....
        /*01fc*/ 	.word	0x000007a0


	//   ....[7]....
        /*0200*/ 	.word	0x00001610


	//   ....[8]....
        /*0204*/ 	.word	0x00001d90


	//   ....[9]....
        /*0208*/ 	.word	0x00001da0


	//   ....[10]....
        /*020c*/ 	.word	0x00002790


	//   ....[11]....
        /*0210*/ 	.word	0x000027b0


	//   ....[12]....
        /*0214*/ 	.word	0x000033b0


	//   ....[13]....
        /*0218*/ 	.word	0x000034a0


	//   ....[14]....
        /*021c*/ 	.word	0x000049e0


	//   ....[15]....
        /*0220*/ 	.word	0x00004a00


	//   ....[16]....
        /*0224*/ 	.word	0x000052e0


	//   ....[17]....
        /*0228*/ 	.word	0x000053e0


	//   ....[18]....
        /*022c*/ 	.word	0x00005e80


	//   ....[19]....
        /*0230*/ 	.word	0x00005ee0


	//   ....[20]....
        /*0234*/ 	.word	0x00007c90


	//   ....[21]....
        /*0238*/ 	.word	0x00007cb0


	//   ....[22]....
        /*023c*/ 	.word	0x00007cf0


	//   ....[23]....
        /*0240*/ 	.word	0x00007d20


	//   ....[24]....
        /*0244*/ 	.word	0x000096b0


	//   ....[25]....
        /*0248*/ 	.word	0x000096c0


	//   ....[26]....
        /*024c*/ 	.word	0x00009740


	//   ....[27]....
        /*0250*/ 	.word	0x00009750


	//   ....[28]....
        /*0254*/ 	.word	0x0000a290


	//   ....[29]....
        /*0258*/ 	.word	0x0000a2e0


	//   ....[30]....
        /*025c*/ 	.word	0x0000a340


	//   ....[31]....
        /*0260*/ 	.word	0x0000a380


	//   ....[32]....
        /*0264*/ 	.word	0x0000a3c0


	//   ....[33]....
        /*0268*/ 	.word	0x0000a400


	//   ....[34]....
        /*026c*/ 	.word	0x0000a420


	//   ....[35]....
        /*0270*/ 	.word	0x0000a450


	//   ....[36]....
        /*0274*/ 	.word	0x0000a490


	//   ....[37]....
        /*0278*/ 	.word	0x0000a4b0


	//   ....[38]....
        /*027c*/ 	.word	0x0000a4d0


	//   ....[39]....
        /*0280*/ 	.word	0x0000a4f0


	//   ....[40]....
        /*0284*/ 	.word	0x0000a510


	//   ....[41]....
        /*0288*/ 	.word	0x0000a540


	//   ....[42]....
        /*028c*/ 	.word	0x0000a580


	//   ....[43]....
        /*0290*/ 	.word	0x0000a590


	//   ....[44]....
        /*0294*/ 	.word	0x0000a5b0


	//   ....[45]....
        /*0298*/ 	.word	0x0000a5f0


	//   ....[46]....
        /*029c*/ 	.word	0x0000a620


	//   ....[47]....
        /*02a0*/ 	.word	0x0000a650


	//   ....[48]....
        /*02a4*/ 	.word	0x0000aac0


	//   ....[49]....
        /*02a8*/ 	.word	0x0000ab00


	//   ....[50]....
        /*02ac*/ 	.word	0x0000ab30


	//   ....[51]....
        /*02b0*/ 	.word	0x0000ab70


	//   ....[52]....
        /*02b4*/ 	.word	0x0000ab80


	//   ....[53]....
        /*02b8*/ 	.word	0x0000aba0


	//   ....[54]....
        /*02bc*/ 	.word	0x0000abc0


	//   ....[55]....
        /*02c0*/ 	.word	0x0000ac10


	//   ....[56]....
        /*02c4*/ 	.word	0x0000b280


	//   ....[57]....
        /*02c8*/ 	.word	0x0000b2c0


	//   ....[58]....
        /*02cc*/ 	.word	0x0000b2f0


	//   ....[59]....
        /*02d0*/ 	.word	0x0000b320


	//   ....[60]....
        /*02d4*/ 	.word	0x0000b340


	//   ....[61]....
        /*02d8*/ 	.word	0x0000b350


	//   ....[62]....
        /*02dc*/ 	.word	0x0000b360


	//   ....[63]....
        /*02e0*/ 	.word	0x0000b380


	//   ....[64]....
        /*02e4*/ 	.word	0x0000b500


	//   ....[65]....
        /*02e8*/ 	.word	0x0000c470


	//   ....[66]....
        /*02ec*/ 	.word	0x0000d020


	//   ....[67]....
        /*02f0*/ 	.word	0x0000d050


	//   ....[68]....
        /*02f4*/ 	.word	0x0000d0e0


	//   ....[69]....
        /*02f8*/ 	.word	0x0000d120


	//   ....[70]....
        /*02fc*/ 	.word	0x0000d160


	//   ....[71]....
        /*0300*/ 	.word	0x0000d190


	//   ....[72]....
        /*0304*/ 	.word	0x0000d1a0


	//   ....[73]....
        /*0308*/ 	.word	0x0000d1b0


	//   ....[74]....
        /*030c*/ 	.word	0x0000d1c0


	//   ....[75]....
        /*0310*/ 	.word	0x0000d200


	//   ....[76]....
        /*0314*/ 	.word	0x0000d290


	//   ....[77]....
        /*0318*/ 	.word	0x0000d2b0


	//   ....[78]....
        /*031c*/ 	.word	0x0000e6d0


	//   ....[79]....
        /*0320*/ 	.word	0x0000e850


	//   ....[80]....
        /*0324*/ 	.word	0x0000ee20


	//   ....[81]....
        /*0328*/ 	.word	0x0000efd0


	//   ....[82]....
        /*032c*/ 	.word	0x0000f030


	//   ....[83]....
        /*0330*/ 	.word	0x0000f0f0


	//   ....[84]....
        /*0334*/ 	.word	0x0000f1a0


	//   ....[85]....
        /*0338*/ 	.word	0x0000f220


	//   ....[86]....
        /*033c*/ 	.word	0x0000f2c0


	//   ....[87]....
        /*0340*/ 	.word	0x0000f340


	//   ....[88]....
        /*0344*/ 	.word	0x0000f3f0


	//   ....[89]....
        /*0348*/ 	.word	0x0000f450


	//   ....[90]....
        /*034c*/ 	.word	0x0000f500


	//   ....[91]....
        /*0350*/ 	.word	0x0000f580


	//   ....[92]....
        /*0354*/ 	.word	0x0000f620


	//   ....[93]....
        /*0358*/ 	.word	0x0000f960


	//----- nvinfo : EIATTR_REG_RECONFIG
	.align		4
.L_1599:
        /*035c*/ 	.byte	0x01, 0x54
	.zero		2


	//----- nvinfo : EIATTR_SYSCALL_OFFSETS
	.align		4
        /*0360*/ 	.byte	0x04, 0x46
        /*0362*/ 	.short	(.L_1601 - .L_1600)


	//   ....[0]....
.L_1600:
        /*0364*/ 	.word	0x000017f0


	//   ....[1]....
        /*0368*/ 	.word	0x0000bef0


	//   ....[2]....
        /*036c*/ 	.word	0x0000c060


	//   ....[3]....
        /*0370*/ 	.word	0x0000c1b0


	//   ....[4]....
        /*0374*/ 	.word	0x0000c2f0


	//   ....[5]....
        /*0378*/ 	.word	0x0000cbb0


	//----- nvinfo : EIATTR_MBARRIER_INSTR_OFFSETS
	.align		4
.L_1601:
        /*037c*/ 	.byte	0x04, 0x39
        /*037e*/ 	.short	(.L_1603 - .L_1602)


	//   ....[0]....
.L_1602:
        /*0380*/ 	.word	0x00000270
        /*0384*/ 	.word	0x000000ff
        /*0388*/ 	.word	0x00013200
        /*038c*/ 	.short	0x0100
        /*038e*/ 	.byte	0x08
	.zero		1


	//   ....[1]....
        /*0390*/ 	.word	0x00000280
        /*0394*/ 	.word	0x000000ff
        /*0398*/ 	.word	0x00013220
        /*039c*/ 	.short	0x0100
        /*039e*/ 	.byte	0x08
	.zero		1


	//   ....[2]....
        /*03a0*/ 	.word	0x00000370
        /*03a4*/ 	.word	0x000000ff
        /*03a8*/ 	.word	0x00013230
        /*03ac*/ 	.short	0x0100
        /*03ae*/ 	.byte	0x08
	.zero		1


	//   ....[3]....
        /*03b0*/ 	.word	0x00000380
        /*03b4*/ 	.word	0x000000ff
        /*03b8*/ 	.word	0x00013240
        /*03bc*/ 	.short	0x0100
        /*03be*/ 	.byte	0x08
	.zero		1


	//   ....[4]....
        /*03c0*/ 	.word	0x00000390
        /*03c4*/ 	.word	0x000000ff
        /*03c8*/ 	.word	0x00013238
        /*03cc*/ 	.short	0x0100
        /*03ce*/ 	.byte	0x08
	.zero		1


	//   ....[5]....
        /*03d0*/ 	.word	0x000003a0
        /*03d4*/ 	.word	0x000000ff
        /*03d8*/ 	.word	0x00013248
        /*03dc*/ 	.short	0x0100
        /*03de*/ 	.byte	0x08
	.zero		1


	//   ....[6]....
        /*03e0*/ 	.word	0x000004d0
        /*03e4*/ 	.word	0x000000ff
        /*03e8*/ 	.word	0x00013250
        /*03ec*/ 	.short	0x0100
        /*03ee*/ 	.byte	0x08
	.zero		1


	//   ....[7]....
        /*03f0*/ 	.word	0x000004e0
        /*03f4*/ 	.word	0x000000ff
        /*03f8*/ 	.word	0x00013260
        /*03fc*/ 	.short	0x0100
        /*03fe*/ 	.byte	0x08
	.zero		1


	//   ....[8]....
        /*0400*/ 	.word	0x000004f0
        /*0404*/ 	.word	0x000000ff
        /*0408*/ 	.word	0x00013258
        /*040c*/ 	.short	0x0100
        /*040e*/ 	.byte	0x08
	.zero		1


	//   ....[9]....
        /*0410*/ 	.word	0x00000500
        /*0414*/ 	.word	0x000000ff
        /*0418*/ 	.word	0x00013268
        /*041c*/ 	.short	0x0100
        /*041e*/ 	.byte	0x08
	.zero		1


	//   ....[10]....
        /*0420*/ 	.word	0x000005f0
        /*0424*/ 	.word	0x000000ff
        /*0428*/ 	.word	0x00013270
        /*042c*/ 	.short	0x0100
        /*042e*/ 	.byte	0x06
	.zero		1


	//   ....[11]....
        /*0430*/ 	.word	0x00000600
        /*0434*/ 	.word	0x000000ff
        /*0438*/ 	.word	0x00013280
        /*043c*/ 	.short	0x0100
        /*043e*/ 	.byte	0x06
	.zero		1


	//   ....[12]....
        /*0440*/ 	.word	0x00000610
        /*0444*/ 	.word	0x000000ff
        /*0448*/ 	.word	0x00013278
        /*044c*/ 	.short	0x0100
        /*044e*/ 	.byte	0x06
	.zero		1


	//   ....[13]....
        /*0450*/ 	.word	0x00000620
        /*0454*/ 	.word	0x000000ff
        /*0458*/ 	.word	0x00013288
        /*045c*/ 	.short	0x0100
        /*045e*/ 	.byte	0x06
	.zero		1


	//   ....[14]....
        /*0460*/ 	.word	0x00000750
        /*0464*/ 	.word	0x000000ff
        /*0468*/ 	.word	0x00013290
        /*046c*/ 	.short	0x0100
        /*046e*/ 	.byte	0x08
	.zero		1


	//   ....[15]....
        /*0470*/ 	.word	0x00000760
        /*0474*/ 	.word	0x000000ff
        /*0478*/ 	.word	0x000132a0
        /*047c*/ 	.short	0x0100
        /*047e*/ 	.byte	0x08
	.zero		1


	//   ....[16]....
        /*0480*/ 	.word	0x00000770
        /*0484*/ 	.word	0x000000ff
        /*0488*/ 	.word	0x00013298
        /*048c*/ 	.short	0x0100
        /*048e*/ 	.byte	0x08
	.zero		1


	//   ....[17]....
        /*0490*/ 	.word	0x00000780
        /*0494*/ 	.word	0x000000ff
        /*0498*/ 	.word	0x000132a8
        /*049c*/ 	.short	0x0100
        /*049e*/ 	.byte	0x08
	.zero		1


	//   ....[18]....
        /*04a0*/ 	.word	0x000008b0
        /*04a4*/ 	.word	0x000000ff
        /*04a8*/ 	.word	0x000132b0
        /*04ac*/ 	.short	0x0100
        /*04ae*/ 	.byte	0x08
	.zero		1


	//   ....[19]....
        /*04b0*/ 	.word	0x000008c0
        /*04b4*/ 	.word	0x000000ff
        /*04b8*/ 	.word	0x000132c0
        /*04bc*/ 	.short	0x0100
        /*04be*/ 	.byte	0x08
	.zero		1


	//   ....[20]....
        /*04c0*/ 	.word	0x000008d0
        /*04c4*/ 	.word	0x000000ff
        /*04c8*/ 	.word	0x000132b8
        /*04cc*/ 	.short	0x0100
        /*04ce*/ 	.byte	0x08
	.zero		1


	//   ....[21]....
        /*04d0*/ 	.word	0x000008e0
        /*04d4*/ 	.word	0x000000ff
        /*04d8*/ 	.word	0x000132c8
        /*04dc*/ 	.short	0x0100
        /*04de*/ 	.byte	0x08
	.zero		1


	//   ....[22]....
        /*04e0*/ 	.word	0x00001870
        /*04e4*/ 	.word	0x000000ff
        /*04e8*/ 	.word	0x00013200
        /*04ec*/ 	.short	0x010a
        /*04ee*/ 	.byte	0x2d
	.zero		1


	//   ....[23]....
        /*04f0*/ 	.word	0x000018f0
        /*04f4*/ 	.word	0x00000003
        /*04f8*/ 	.word	0x00013230
        /*04fc*/ 	.short	0x010a
        /*04fe*/ 	.byte	0x3f
	.zero		1


	//   ....[24]....
        /*0500*/ 	.word	0x00001930
        /*0504*/ 	.word	0x00000003
        /*0508*/ 	.word	0x00013230
        /*050c*/ 	.short	0x010a
        /*050e*/ 	.byte	0x3f
	.zero		1


	//   ....[25]....
        /*0510*/ 	.word	0x00003870
        /*0514*/ 	.word	0x00000028
        /*0518*/ 	.word	0x00000000
        /*051c*/ 	.short	0x0101
        /*051e*/ 	.byte	0x3f
	.zero		1


	//   ....[26]....
        /*0520*/ 	.word	0x000043c0
        /*0524*/ 	.word	0x000000ff
        /*0528*/ 	.word	0x00013230
        /*052c*/ 	.short	0x010a
        /*052e*/ 	.byte	0x15
	.zero		1


	//   ....[27]....
        /*0530*/ 	.word	0x00004400
        /*0534*/ 	.word	0x000000ff
        /*0538*/ 	.word	0x00013230
        /*053c*/ 	.short	0x010a
        /*053e*/ 	.byte	0x15
	.zero		1


	//   ....[28]....
        /*0540*/ 	.word	0x00004850
        /*0544*/ 	.word	0x000000ff
        /*0548*/ 	.word	0x00013250
        /*054c*/ 	.short	0x010a
        /*054e*/ 	.byte	0x0b
	.zero		1


	//   ....[29]....
        /*0550*/ 	.word	0x00004890
        /*0554*/ 	.word	0x000000ff
        /*0558*/ 	.word	0x00013250
        /*055c*/ 	.short	0x010a
        /*055e*/ 	.byte	0x0b
	.zero		1


	//   ....[30]....
        /*0560*/ 	.word	0x000069b0
        /*0564*/ 	.word	0x00000003
        /*0568*/ 	.word	0x00000000
        /*056c*/ 	.short	0x0101
        /*056e*/ 	.byte	0x3f
	.zero		1


	//   ....[31]....
        /*0570*/ 	.word	0x00006c60
        /*0574*/ 	.word	0x000000ff
        /*0578*/ 	.word	0x00000000
        /*057c*/ 	.short	0x0101
        /*057e*/ 	.byte	0x06
	.zero		1


	//   ....[32]....
        /*0580*/ 	.word	0x000071a0
        /*0584*/ 	.word	0x000000ff
        /*0588*/ 	.word	0x00013230
        /*058c*/ 	.short	0x010a
        /*058e*/ 	.byte	0x14
	.zero		1


	//   ....[33]....
        /*0590*/ 	.word	0x000071e0
        /*0594*/ 	.word	0x000000ff
        /*0598*/ 	.word	0x00013230
        /*059c*/ 	.short	0x010a
        /*059e*/ 	.byte	0x14
	.zero		1


	//   ....[34]....
        /*05a0*/ 	.word	0x00007630
        /*05a4*/ 	.word	0x000000ff
        /*05a8*/ 	.word	0x00013250
        /*05ac*/ 	.short	0x010a
        /*05ae*/ 	.byte	0x0b
	.zero		1


	//   ....[35]....
        /*05b0*/ 	.word	0x00007670
        /*05b4*/ 	.word	0x000000ff
        /*05b8*/ 	.word	0x00013250
        /*05bc*/ 	.short	0x010a
        /*05be*/ 	.byte	0x0b
	.zero		1


	//   ....[36]....
        /*05c0*/ 	.word	0x00008c20
        /*05c4*/ 	.word	0x00000003
        /*05c8*/ 	.word	0x00000000
        /*05cc*/ 	.short	0x0101
        /*05ce*/ 	.byte	0x3f
	.zero		1


	//   ....[37]....
        /*05d0*/ 	.word	0x00008ed0
        /*05d4*/ 	.word	0x000000ff
        /*05d8*/ 	.word	0x00000000
        /*05dc*/ 	.short	0x0101
        /*05de*/ 	.byte	0x06
	.zero		1


	//   ....[38]....
        /*05e0*/ 	.word	0x00009380
        /*05e4*/ 	.word	0x000000ff
        /*05e8*/ 	.word	0x00013250
        /*05ec*/ 	.short	0x010a
        /*05ee*/ 	.byte	0x0e
	.zero		1


	//   ....[39]....
        /*05f0*/ 	.word	0x000093c0
        /*05f4*/ 	.word	0x000000ff
        /*05f8*/ 	.word	0x00013250
        /*05fc*/ 	.short	0x010a
        /*05fe*/ 	.byte	0x0e
	.zero		1


	//   ....[40]....
        /*0600*/ 	.word	0x00009a30
        /*0604*/ 	.word	0x000000ff
        /*0608*/ 	.word	0x00000000
        /*060c*/ 	.short	0x0101
        /*060e*/ 	.byte	0x04
	.zero		1


	//   ....[41]....
        /*0610*/ 	.word	0x0000ab50
        /*0614*/ 	.word	0x00000000
        /*0618*/ 	.word	0x00000000
        /*061c*/ 	.short	0x0101
        /*061e*/ 	.byte	0x3f
	.zero		1


	//   ....[42]....
        /*0620*/ 	.word	0x0000c6c0
        /*0624*/ 	.word	0x00000005
        /*0628*/ 	.word	0x00013280
        /*062c*/ 	.short	0x010a
        /*062e*/ 	.byte	0x3f
	.zero		1


	//   ....[43]....
        /*0630*/ 	.word	0x0000c840
        /*0634*/ 	.word	0x00000005
        /*0638*/ 	.word	0x00013240
        /*063c*/ 	.short	0x010a
        /*063e*/ 	.byte	0x3f
	.zero		1


	//   ....[44]....
        /*0640*/ 	.word	0x0000d360
        /*0644*/ 	.word	0x00000010
        /*0648*/ 	.word	0x00013200
        /*064c*/ 	.short	0x0107
        /*064e*/ 	.byte	0x3f
	.zero		1


	//   ....[45]....
        /*0650*/ 	.word	0x0000d430
        /*0654*/ 	.word	0x00000010
        /*0658*/ 	.word	0x00013200
        /*065c*/ 	.short	0x0101
        /*065e*/ 	.byte	0x3f
	.zero		1


	//   ....[46]....
        /*0660*/ 	.word	0x0000d450
        /*0664*/ 	.word	0x00000010
        /*0668*/ 	.word	0x00013220
        /*066c*/ 	.short	0x010a
        /*066e*/ 	.byte	0x3f
	.zero		1


	//   ....[47]....
        /*0670*/ 	.word	0x0000d720
        /*0674*/ 	.word	0x00000004
        /*0678*/ 	.word	0x00013280
        /*067c*/ 	.short	0x010a
        /*067e*/ 	.byte	0x3f
	.zero		1


	//   ....[48]....
        /*0680*/ 	.word	0x0000d960
        /*0684*/ 	.word	0x00000004
        /*0688*/ 	.word	0x00013240
        /*068c*/ 	.short	0x010a
        /*068e*/ 	.byte	0x3f
	.zero		1


	//   ....[49]....
        /*0690*/ 	.word	0x0000dc20
        /*0694*/ 	.word	0x00000003
        /*0698*/ 	.word	0x00013270
        /*069c*/ 	.short	0x010a
        /*069e*/ 	.byte	0x3f
	.zero		1


	//   ....[50]....
        /*06a0*/ 	.word	0x0000dca0
        /*06a4*/ 	.word	0x00000003
        /*06a8*/ 	.word	0x00013260
        /*06ac*/ 	.short	0x010a
        /*06ae*/ 	.byte	0x3f
	.zero		1


	//   ....[51]....
        /*06b0*/ 	.word	0x0000df80
        /*06b4*/ 	.word	0x00000003
        /*06b8*/ 	.word	0x00013250
        /*06bc*/ 	.short	0x0101
        /*06be*/ 	.byte	0x3f
	.zero		1


	//   ....[52]....
        /*06c0*/ 	.word	0x0000e000
        /*06c4*/ 	.word	0x00000002
        /*06c8*/ 	.word	0x00000000
        /*06cc*/ 	.short	0x0101
        /*06ce*/ 	.byte	0x3f
	.zero		1


	//   ....[53]....
        /*06d0*/ 	.word	0x0000e1f0
        /*06d4*/ 	.word	0x00000002
        /*06d8*/ 	.word	0x00013270
        /*06dc*/ 	.short	0x010a
        /*06de*/ 	.byte	0x3f
	.zero		1


	//   ....[54]....
        /*06e0*/ 	.word	0x0000e270
        /*06e4*/ 	.word	0x00000002
        /*06e8*/ 	.word	0x00013260
        /*06ec*/ 	.short	0x010a
        /*06ee*/ 	.byte	0x3f
	.zero		1


	//   ....[55]....
        /*06f0*/ 	.word	0x0000e540
        /*06f4*/ 	.word	0x00000002
        /*06f8*/ 	.word	0x00013250
        /*06fc*/ 	.short	0x0101
        /*06fe*/ 	.byte	0x3f
	.zero		1


	//   ....[56]....
        /*0700*/ 	.word	0x0000e5b0
        /*0704*/ 	.word	0x00000000
        /*0708*/ 	.word	0x00000000
        /*070c*/ 	.short	0x0101
        /*070e*/ 	.byte	0x3f
	.zero		1


	//   ....[57]....
        /*0710*/ 	.word	0x0000e7d0
        /*0714*/ 	.word	0x00000007
        /*0718*/ 	.word	0x00013220
        /*071c*/ 	.short	0x010a
        /*071e*/ 	.byte	0x3f
	.zero		1


	//   ....[58]....
        /*0720*/ 	.word	0x0000e970
        /*0724*/ 	.word	0x00000005
        /*0728*/ 	.word	0x00000000
        /*072c*/ 	.short	0x010a
        /*072e*/ 	.byte	0x3f
	.zero		1


	//   ....[59]....
        /*0730*/ 	.word	0x0000e9e0
        /*0734*/ 	.word	0x00000003
        /*0738*/ 	.word	0x00000000
        /*073c*/ 	.short	0x010a
        /*073e*/ 	.byte	0x3f
	.zero		1


	//   ....[60]....
        /*0740*/ 	.word	0x0000ea30
        /*0744*/ 	.word	0x00000003
        /*0748*/ 	.word	0x00013260
        /*074c*/ 	.short	0x010a
        /*074e*/ 	.byte	0x3f
	.zero		1


	//   ....[61]....
        /*0750*/ 	.word	0x0000ea80
        /*0754*/ 	.word	0x00000005
        /*0758*/ 	.word	0x00013260
        /*075c*/ 	.short	0x010a
        /*075e*/ 	.byte	0x3f
	.zero		1


	//   ....[62]....
        /*0760*/ 	.word	0x0000eac0
        /*0764*/ 	.word	0x00000003
        /*0768*/ 	.word	0x00013280
        /*076c*/ 	.short	0x010a
        /*076e*/ 	.byte	0x3f
	.zero		1


	//   ....[63]....
        /*0770*/ 	.word	0x0000eae0
        /*0774*/ 	.word	0x00000005
        /*0778*/ 	.word	0x00013280
        /*077c*/ 	.short	0x010a
        /*077e*/ 	.byte	0x3f
	.zero		1


	//   ....[64]....
        /*0780*/ 	.word	0x0000eb50
        /*0784*/ 	.word	0x00000003
        /*0788*/ 	.word	0x00013200
        /*078c*/ 	.short	0x010a
        /*078e*/ 	.byte	0x3f
	.zero		1


	//   ....[65]....
        /*0790*/ 	.word	0x0000eba0
        /*0794*/ 	.word	0x00000003
        /*0798*/ 	.word	0x00013230
        /*079c*/ 	.short	0x010a
        /*079e*/ 	.byte	0x3f
	.zero		1


	//   ....[66]....
        /*07a0*/ 	.word	0x0000ec00
        /*07a4*/ 	.word	0x00000009
        /*07a8*/ 	.word	0x00013230
        /*07ac*/ 	.short	0x010a
        /*07ae*/ 	.byte	0x3f
	.zero		1


	//   ....[67]....
        /*07b0*/ 	.word	0x0000ec60
        /*07b4*/ 	.word	0x00000009
        /*07b8*/ 	.word	0x00013250
        /*07bc*/ 	.short	0x010a
        /*07be*/ 	.byte	0x3f
	.zero		1


	//   ....[68]....
        /*07c0*/ 	.word	0x0000ecc0
        /*07c4*/ 	.word	0x0000000b
        /*07c8*/ 	.word	0x00013230
        /*07cc*/ 	.short	0x010a
        /*07ce*/ 	.byte	0x3f
	.zero		1


	//   ....[69]....
        /*07d0*/ 	.word	0x0000ed20
        /*07d4*/ 	.word	0x0000000b
        /*07d8*/ 	.word	0x00013250
        /*07dc*/ 	.short	0x010a
        /*07de*/ 	.byte	0x3f
	.zero		1


	//   ....[70]....
        /*07e0*/ 	.word	0x0000ed80
        /*07e4*/ 	.word	0x00000006
        /*07e8*/ 	.word	0x00013250
        /*07ec*/ 	.short	0x010a
        /*07ee*/ 	.byte	0x3f
	.zero		1


	//   ....[71]....
        /*07f0*/ 	.word	0x0000eed0
        /*07f4*/ 	.word	0x00000005
        /*07f8*/ 	.word	0x00013280
        /*07fc*/ 	.short	0x010a
        /*07fe*/ 	.byte	0x3f
	.zero		1


	//   ....[72]....
        /*0800*/ 	.word	0x0000ef20
        /*0804*/ 	.word	0x00000005
        /*0808*/ 	.word	0x00013240
        /*080c*/ 	.short	0x010a
        /*080e*/ 	.byte	0x3f
	.zero		1


	//   ....[73]....
        /*0810*/ 	.word	0x0000f650
        /*0814*/ 	.word	0x00000010
        /*0818*/ 	.word	0x00013220
        /*081c*/ 	.short	0x010a
        /*081e*/ 	.byte	0x3f
	.zero		1


	//   ....[74]....
        /*0820*/ 	.word	0x0000f6a0
        /*0824*/ 	.word	0x00000004
        /*0828*/ 	.word	0x00013280
        /*082c*/ 	.short	0x010a
        /*082e*/ 	.byte	0x3f
	.zero		1


	//   ....[75]....
        /*0830*/ 	.word	0x0000f6f0
        /*0834*/ 	.word	0x00000004
        /*0838*/ 	.word	0x00013240
        /*083c*/ 	.short	0x010a
        /*083e*/ 	.byte	0x3f
	.zero		1


	//   ....[76]....
        /*0840*/ 	.word	0x0000f740
        /*0844*/ 	.word	0x00000003
        /*0848*/ 	.word	0x00013270
        /*084c*/ 	.short	0x010a
        /*084e*/ 	.byte	0x3f
	.zero		1


	//   ....[77]....
        /*0850*/ 	.word	0x0000f790
        /*0854*/ 	.word	0x00000003
        /*0858*/ 	.word	0x00013260
        /*085c*/ 	.short	0x010a
        /*085e*/ 	.byte	0x3f
	.zero		1


	//   ....[78]....
        /*0860*/ 	.word	0x0000f7e0
        /*0864*/ 	.word	0x00000002
        /*0868*/ 	.word	0x00013270
        /*086c*/ 	.short	0x010a
        /*086e*/ 	.byte	0x3f
	.zero		1


	//   ....[79]....
        /*0870*/ 	.word	0x0000f830
        /*0874*/ 	.word	0x00000002
        /*0878*/ 	.word	0x00013260
        /*087c*/ 	.short	0x010a
        /*087e*/ 	.byte	0x3f
	.zero		1


	//   ....[80]....
        /*0880*/ 	.word	0x0000f880
        /*0884*/ 	.word	0x00000007
        /*0888*/ 	.word	0x00013220
        /*088c*/ 	.short	0x010a
        /*088e*/ 	.byte	0x3f
	.zero		1


	//   ....[81]....
        /*0890*/ 	.word	0x0000fa20
        /*0894*/ 	.word	0x00000005
        /*0898*/ 	.word	0x00000000
        /*089c*/ 	.short	0x010a
        /*089e*/ 	.byte	0x3f
	.zero		1


	//   ....[82]....
        /*08a0*/ 	.word	0x0000fa70
        /*08a4*/ 	.word	0x00000003
        /*08a8*/ 	.word	0x00000000
        /*08ac*/ 	.short	0x010a
        /*08ae*/ 	.byte	0x3f
	.zero		1


	//   ....[83]....
        /*08b0*/ 	.word	0x0000fac0
        /*08b4*/ 	.word	0x00000003
        /*08b8*/ 	.word	0x00013260
        /*08bc*/ 	.short	0x010a
        /*08be*/ 	.byte	0x3f
	.zero		1


	//   ....[84]....
        /*08c0*/ 	.word	0x0000fb10
        /*08c4*/ 	.word	0x00000005
        /*08c8*/ 	.word	0x00013260
        /*08cc*/ 	.short	0x010a
        /*08ce*/ 	.byte	0x3f
	.zero		1


	//   ....[85]....
        /*08d0*/ 	.word	0x0000fb60
        /*08d4*/ 	.word	0x00000003
        /*08d8*/ 	.word	0x00013280
        /*08dc*/ 	.short	0x010a
        /*08de*/ 	.byte	0x3f
	.zero		1


	//----- nvinfo : EIATTR_NUM_MBARRIERS
	.align		4
.L_1603:
        /*08e0*/ 	.byte	0x03, 0x38
        /*08e2*/ 	.short	0x0016


	//----- nvinfo : EIATTR_EXIT_INSTR_OFFSETS
	.align		4
        /*08e4*/ 	.byte	0x04, 0x1c
        /*08e6*/ 	.short	(.L_1605 - .L_1604)


	//   ....[0]....
.L_1604:
        /*08e8*/ 	.word	0x00000a00


	//   ....[1]....
        /*08ec*/ 	.word	0x0000b490


	//   ....[2]....
        /*08f0*/ 	.word	0x0000eb30


	//----- nvinfo : EIATTR_MAX_THREADS
	.align		4
.L_1605:
        /*08f4*/ 	.byte	0x04, 0x05
        /*08f6*/ 	.short	(.L_1607 - .L_1606)
.L_1606:
        /*08f8*/ 	.word	0x00000200
        /*08fc*/ 	.word	0x00000001
        /*0900*/ 	.word	0x00000001


	//----- nvinfo : EIATTR_CRS_STACK_SIZE
	.align		4
.L_1607:
        /*0904*/ 	.byte	0x04, 0x1e
        /*0906*/ 	.short	(.L_1609 - .L_1608)
.L_1608:
        /*0908*/ 	.word	0x00000000


	//----- nvinfo : EIATTR_CBANK_PARAM_SIZE
	.align		4
.L_1609:
        /*090c*/ 	.byte	0x03, 0x19
        /*090e*/ 	.short	0x0af0


	//----- nvinfo : EIATTR_PARAM_CBANK
	.align		4
        /*0910*/ 	.byte	0x04, 0x0a
        /*0912*/ 	.short	(.L_1611 - .L_1610)
	.align		4
.L_1610:
        /*0914*/ 	.word	index@(.nv.constant0._ZN7cutlass13device_kernelIN5flash11enable_sm90INS1_16FlashAttnFwdSm90INS1_25CollectiveMainloopFwdSm90ILi2EN4cute5tupleIJNS5_1CILi1EEES8_S8_EEENS6_IJNS7_ILi192EEENS7_ILi160EEENS7_ILi64EEEEEELi64ENS_12float_e4m3_tEfNS_4arch4Sm90ELb1ELb0ELb0ELb0ELb0ELb0ELb0ELb1ELb1ELb1ELb0ELb0EEENS1_21CollectiveEpilogueFwdINS6_IJSA_SC_SB_EEES9_NS_10bfloat16_tESG_Li384ELb0ELb1ELb0ELb1EEENS1_30DynamicPersistentTileSchedulerILi384ELi128ELb0ELb1ELb1EEEEEEEEEvNT_6ParamsE)
        /*0918*/ 	.short	0x0210
        /*091a*/ 	.short	0x0af0


	//----- nvinfo : EIATTR_SW_WAR
	.align		4
.L_1611:
        /*091c*/ 	.byte	0x04, 0x36
        /*091e*/ 	.short	(.L_1613 - .L_1612)
.L_1612:
        /*0920*/ 	.word	0x00000008
.L_1613:


//--------------------- .nv.info._ZN7cutlass13device_kernelIN5flash11enable_sm90INS1_16FlashAttnFwdSm90INS1_25CollectiveMainloopFwdSm90ILi2EN4cute5tupleIJNS5_1CILi1EEES8_S8_EEENS6_IJNS7_ILi192EEENS7_ILi160EEENS7_ILi64EEEEEELi64ENS_12float_e4m3_tEfNS_4arch4Sm90ELb1ELb0ELb0ELb1ELb0ELb0ELb0ELb1ELb1ELb1ELb0ELb0EEENS1_21CollectiveEpilogueFwdINS6_IJSA_SC_SB_EEES9_NS_10bfloat16_tESG_Li384ELb1ELb1ELb0ELb1EEENS1_36VarlenDynamicPersistentTileSchedulerILi192ELi160ELi384ELi128ELb0ELb1ELb1ELb1ELb1ELb1EEEEEEEEEvNT_6ParamsE --------------------------
	.section	.nv.info._ZN7cutlass13device_kernelIN5flash11enable_sm90INS1_16FlashAttnFwdSm90INS1_25CollectiveMainloopFwdSm90ILi2EN4cute5tupleIJNS5_1CILi1EEES8_S8_EEENS6_IJNS7_ILi192EEENS7_ILi160EEENS7_ILi64EEEEEELi64ENS_12float_e4m3_tEfNS_4arch4Sm90ELb1ELb0ELb0ELb1ELb0ELb0ELb0ELb1ELb1ELb1ELb0ELb0EEENS1_21CollectiveEpilogueFwdINS6_IJSA_SC_SB_EEES9_NS_10bfloat16_tESG_Li384ELb1ELb1ELb0ELb1EEENS1_36VarlenDynamicPersistentTileSchedulerILi192ELi160ELi384ELi128ELb0ELb1ELb1ELb1ELb1ELb1EEEEEEEEEvNT_6ParamsE,"",@"SHT_CUDA_INFO"
	.sectionflags	@""
	.align	4


	//----- nvinfo : EIATTR_CUDA_API_VERSION
	.align		4
        /*0000*/ 	.byte	0x04, 0x37
        /*0002*/ 	.short	(.L_1615 - .L_1614)
.L_1614:
        /*0004*/ 	.word	0x00000082


	//----- nvinfo : EIATTR_KPARAM_INFO
	.align		4
.L_1615:
        /*0008*/ 	.byte	0x04, 0x17
        /*000a*/ 	.short	(.L_1617 - .L_1616)
.L_1616:
        /*000c*/ 	.word	0x00000000
        /*0010*/ 	.short	0x0000
        /*0012*/ 	.short	0x0070
        /*0014*/ 	.byte	0x00, 0xf0, 0x01, 0x2a


	//----- nvinfo : EIATTR_SPARSE_MMA_MASK
	.align		4
.L_1617:
        /*0018*/ 	.byte	0x03, 0x50
        /*001a*/ 	.short	0x0000


	//----- nvinfo : EIATTR_MAXREG_COUNT
	.align		4
        /*001c*/ 	.byte	0x03, 0x1b
        /*001e*/ 	.short	0x0080


	//----- nvinfo : EIATTR_NUM_BARRIERS
	.align		4
        /*0020*/ 	.byte	0x02, 0x4c
        /*0022*/ 	.byte	0x09
	.zero		1


	//----- nvinfo : EIATTR_EXTERNS
	.align		4
        /*0024*/ 	.byte	0x04, 0x0f
        /*0026*/ 	.short	(.L_1619 - .L_1618)


	//   ....[0]....
	.align		4
.L_1618:
        /*0028*/ 	.word	index@(__assertfail)


	//----- nvinfo : EIATTR_ANNOTATIONS
	.align		4
.L_1619:
        /*002c*/ 	.byte	0x04, 0x55
        /*002e*/ 	.short	(.L_1621 - .L_1620)


	//   ....[0]....
.L_1620:
        /* <DEDUP_REMOVED lines=9> */


	//----- nvinfo : EIATTR_MERCURY_ISA_VERSION
	.align		4
.L_1621:
        /*00a8*/ 	.byte	0x03, 0x5f
        /*00aa*/ 	.short	0x0101


	//----- nvinfo : EIATTR_UNUSED_LOAD_BYTE_OFFSET
	.align		4
        /*00ac*/ 	.byte	0x04, 0x44
        /*00ae*/ 	.short	(.L_1623 - .L_1622)


	//   ....[0]....
.L_1622:
        /*00b0*/ 	.word	0x00000a00
        /*00b4*/ 	.word	0x0000fff0


	//   ....[1]....
        /*00b8*/ 	.word	0x00009db0
        /*00bc*/ 	.word	0x0000fff0


	//----- nvinfo : EIATTR_INT_WARP_WIDE_INSTR_OFFSETS
	.align		4
.L_1623:
        /*00c0*/ 	.byte	0x04, 0x31
        /*00c2*/ 	.short	(.L_1625 - .L_1624)


	//   ....[0]....
.L_1624:
        /*00c4*/ 	.word	0x00000130


	//   ....[1]....
        /*00c8*/ 	.word	0x00000170


	//   ....[2]....
        /*00cc*/ 	.word	0x000001e0


	//   ....[3]....
        /*00d0*/ 	.word	0x0000cff0


	//   ....[4]....
        /*00d4*/ 	.word	0x0000d080


	//   ....[5]....
        /*00d8*/ 	.word	0x0000f3c0


	//   ....[6]....
        /*00dc*/ 	.word	0x0000f450


	//----- nvinfo : EIATTR_COOP_GROUP_MASK_REGIDS
	.align		4
.L_1625:
        /*00e0*/ 	.byte	0x04, 0x29
        /*00e2*/ 	.short	(.L_1627 - .L_1626)


	//   ....[0]....
.L_1626:
        /*00e4*/ 	.word	0xffffffff


	//   ....[1]....
        /*00e8*/ 	.word	0xffffffff


	//   ....[2]....
        /*00ec*/ 	.word	0xffffffff


	//   ....[3]....
        /*00f0*/ 	.word	0xffffffff


	//   ....[4]....
        /*00f4*/ 	.word	0xffffffff


	//   ....[5]....
        /*00f8*/ 	.word	0xffffffff


	//   ....[6]....
        /*00fc*/ 	.word	0xffffffff


	//   ....[7]....
        /*0100*/ 	.word	0xffffffff


	//   ....[8]....
        /*0104*/ 	.word	0xffffffff


	//   ....[9]....
        /*0108*/ 	.word	0xffffffff


	//   ....[10]....
        /*010c*/ 	.word	0xffffffff


	//   ....[11]....
        /*0110*/ 	.word	0xffffffff


	//   ....[12]....
        /*0114*/ 	.word	0xffffffff


	//   ....[13]....
        /*0118*/ 	.word	0xffffffff


	//   ....[14]....
        /*011c*/ 	.word	0xffffffff


	//   ....[15]....
        /*0120*/ 	.word	0xffffffff


	//   ....[16]....
        /*0124*/ 	.word	0xffffffff


	//   ....[17]....
        /*0128*/ 	.word	0xffffffff


	//   ....[18]....
        /*012c*/ 	.word	0xffffffff


	//   ....[19]....
        /*0130*/ 	.word	0xffffffff


	//   ....[20]....
        /*0134*/ 	.word	0xffffffff


	//   ....[21]....
        /*0138*/ 	.word	0xffffffff


	//   ....[22]....
        /*013c*/ 	.word	0xffffffff


	//   ....[23]....
        /*0140*/ 	.word	0xffffffff


	//   ....[24]....
        /*0144*/ 	.word	0xffffffff


	//   ....[25]....
        /*0148*/ 	.word	0xffffffff


	//   ....[26]....
        /*014c*/ 	.word	0xffffffff


	//   ....[27]....
        /*0150*/ 	.word	0xffffffff


	//   ....[28]....
        /*0154*/ 	.word	0xffffffff


	//   ....[29]....
        /*0158*/ 	.word	0xffffffff


	//   ....[30]....
        /*015c*/ 	.word	0xffffffff


	//   ....[31]....
        /*0160*/ 	.word	0xffffffff


	//   ....[32]....
        /*0164*/ 	.word	0xffffffff


	//   ....[33]....
        /*0168*/ 	.word	0xffffffff


	//   ....[34]....
        /*016c*/ 	.word	0xffffffff


	//   ....[35]....
        /*0170*/ 	.word	0xffffffff


	//   ....[36]....
        /*0174*/ 	.word	0xffffffff


	//   ....[37]....
        /*0178*/ 	.word	0xffffffff


	//   ....[38]....
        /*017c*/ 	.word	0xffffffff


	//   ....[39]....
        /*0180*/ 	.word	0xffffffff


	//   ....[40]....
        /*0184*/ 	.word	0xffffffff


	//   ....[41]....
        /*0188*/ 	.word	0xffffffff


	//   ....[42]....
        /*018c*/ 	.word	0xffffffff


	//   ....[43]....
        /*0190*/ 	.word	0xffffffff


	//   ....[44]....
        /*0194*/ 	.word	0xffffffff


	//   ....[45]....
        /*0198*/ 	.word	0xffffffff


	//   ....[46]....
        /*019c*/ 	.word	0xffffffff


	//   ....[47]....
        /*01a0*/ 	.word	0xffffffff


	//   ....[48]....
        /*01a4*/ 	.word	0xffffffff


	//   ....[49]....
        /*01a8*/ 	.word	0xffffffff


	//   ....[50]....
        /*01ac*/ 	.word	0xffffffff


	//   ....[51]....
        /*01b0*/ 	.word	0xffffffff


	//   ....[52]....
        /*01b4*/ 	.word	0xffffffff


	//   ....[53]....
        /*01b8*/ 	.word	0xffffffff


	//   ....[54]....
        /*01bc*/ 	.word	0xffffffff


	//   ....[55]....
        /*01c0*/ 	.word	0xffffffff


	//   ....[56]....
        /*01c4*/ 	.word	0xffffffff


	//   ....[57]....
        /*01c8*/ 	.word	0xffffffff


	//   ....[58]....
        /*01cc*/ 	.word	0xffffffff


	//   ....[59]....
        /*01d0*/ 	.word	0xffffffff


	//   ....[60]....
        /*01d4*/ 	.word	0xffffffff


	//   ....[61]....
        /*01d8*/ 	.word	0xffffffff


	//   ....[62]....
        /*01dc*/ 	.word	0xffffffff


	//   ....[63]....
        /*01e0*/ 	.word	0xffffffff


	//   ....[64]....
        /*01e4*/ 	.word	0xffffffff


	//   ....[65]....
        /*01e8*/ 	.word	0xffffffff


	//   ....[66]....
        /*01ec*/ 	.word	0xffffffff


	//   ....[67]....
        /*01f0*/ 	.word	0xffffffff


	//   ....[68]....
        /*01f4*/ 	.word	0xffffffff


	//   ....[69]....
        /*01f8*/ 	.word	0xffffffff


	//   ....[70]....
        /*01fc*/ 	.word	0xffffffff


	//   ....[71]....
        /*0200*/ 	.word	0xffffffff


	//   ....[72]....
        /*0204*/ 	.word	0xffffffff


	//   ....[73]....
        /*0208*/ 	.word	0xffffffff


	//   ....[74]....
        /*020c*/ 	.word	0xffffffff


	//   ....[75]....
        /*0210*/ 	.word	0xffffffff


	//   ....[76]....
        /*0214*/ 	.word	0xffffffff


	//   ....[77]....
        /*0218*/ 	.word	0xffffffff


	//   ....[78]....
        /*021c*/ 	.word	0xffffffff


	//   ....[79]....
        /*0220*/ 	.word	0xffffffff


	//   ....[80]....
        /*0224*/ 	.word	0xffffffff


	//   ....[81]....
        /*0228*/ 	.word	0xffffffff


	//   ....[82]....
        /*022c*/ 	.word	0xffffffff


	//   ....[83]....
        /*0230*/ 	.word	0xffffffff


	//   ....[84]....
        /*0234*/ 	.word	0xffffffff


	//   ....[85]....
        /*0238*/ 	.word	0xffffffff


	//   ....[86]....
        /*023c*/ 	.word	0xffffffff


	//   ....[87]....
        /*0240*/ 	.word	0xffffffff


	//   ....[88]....
        /*0244*/ 	.word	0xffffffff


	//   ....[89]....
        /*0248*/ 	.word	0xffffffff


	//   ....[90]....
        /*024c*/ 	.word	0xffffffff


	//   ....[91]....
        /*0250*/ 	.word	0xffffffff


	//   ....[92]....
        /*0254*/ 	.word	0xffffffff


	//   ....[93]....
        /*0258*/ 	.word	0xffffffff


	//   ....[94]....
        /*025c*/ 	.word	0xffffffff


	//   ....[95]....
        /*0260*/ 	.word	0xffffffff


	//   ....[96]....
        /*0264*/ 	.word	0xffffffff


	//   ....[97]....
        /*0268*/ 	.word	0xffffffff


	//   ....[98]....
        /*026c*/ 	.word	0xffffffff


	//   ....[99]....
        /*0270*/ 	.word	0xffffffff


	//   ....[100]....
        /*0274*/ 	.word	0xffffffff


	//   ....[101]....
        /*0278*/ 	.word	0xffffffff


	//   ....[102]....
        /*027c*/ 	.word	0xffffffff


	//   ....[103]....
        /*0280*/ 	.word	0xffffffff


	//   ....[104]....
        /*0284*/ 	.word	0xffffffff


	//   ....[105]....
        /*0288*/ 	.word	0xffffffff


	//   ....[106]....
        /*028c*/ 	.word	0xffffffff


	//   ....[107]....
        /*0290*/ 	.word	0xffffffff


	//   ....[108]....
        /*0294*/ 	.word	0xffffffff


	//   ....[109]....
        /*0298*/ 	.word	0xffffffff


	//   ....[110]....
        /*029c*/ 	.word	0xffffffff


	//   ....[111]....
        /*02a0*/ 	.word	0x0500000f


	//   ....[112]....
        /*02a4*/ 	.word	0x0500000f


	//   ....[113]....
        /*02a8*/ 	.word	0x0500000f


	//   ....[114]....
        /*02ac*/ 	.word	0x0500000f


	//   ....[115]....
        /*02b0*/ 	.word	0x0500000f


	//   ....[116]....
        /*02b4*/ 	.word	0x0500000f


	//   ....[117]....
        /*02b8*/ 	.word	0x0500000f


	//   ....[118]....
        /*02bc*/ 	.word	0x0500000f


	//   ....[119]....
        /*02c0*/ 	.word	0x0500000f


	//   ....[120]....
        /*02c4*/ 	.word	0x0500000f


	//   ....[121]....
        /*02c8*/ 	.word	0x0500000f


	//   ....[122]....
        /*02cc*/ 	.word	0x0500000f


	//   ....[123]....
        /*02d0*/ 	.word	0x0500000f


	//   ....[124]....
        /*02d4*/ 	.word	0x0500000f


	//----- nvinfo : EIATTR_COOP_GROUP_INSTR_OFFSETS
	.align		4
.L_1627:
        /*02d8*/ 	.byte	0x04, 0x28
        /*02da*/ 	.short	(.L_1629 - .L_1628)


	//   ....[0]....
.L_1628:
        /*02dc*/ 	.word	0x00000060


	//   ....[1]....
        /*02e0*/ 	.word	0x00000140


	//   ....[2]....
        /*02e4*/ 	.word	0x00000190


	//   ....[3]....
        /*02e8*/ 	.word	0x000003c0


	//   ....[4]....
        /*02ec*/ 	.word	0x00000520


	//   ....[5]....
        /*02f0*/ 	.word	0x00000640


	//   ....[6]....
        /*02f4*/ 	.word	0x000007a0


	//   ....[7]....
        /*02f8*/ 	.word	0x000017d0


	//   ....[8]....
        /*02fc*/ 	.word	0x00001f40


	//   ....[9]....
        /*0300*/ 	.word	0x00001f50


	//   ....[10]....
        /*0304*/ 	.word	0x00002960


	//   ....[11]....
        /*0308*/ 	.word	0x00002a20


	//   ....[12]....
        /*030c*/ 	.word	0x000034b0


	//   ....[13]....
        /*0310*/ 	.word	0x00003540


	//   ....[14]....
        /*0314*/ 	.word	0x00004b30


	//   ....[15]....
        /*0318*/ 	.word	0x00004b50


	//   ....[16]....
        /*031c*/ 	.word	0x00005450


	//   ....[17]....
        /*0320*/ 	.word	0x00005550


	//   ....[18]....
        /*0324*/ 	.word	0x00006000


	//   ....[19]....
        /*0328*/ 	.word	0x00006060


	//   ....[20]....
        /*032c*/ 	.word	0x00007de0


	//   ....[21]....
        /*0330*/ 	.word	0x00007e00


	//   ....[22]....
        /*0334*/ 	.word	0x00007e40


	//   ....[23]....
        /*0338*/ 	.word	0x00007e70


	//   ....[24]....
        /*033c*/ 	.word	0x00009810


	//   ....[25]....
        /*0340*/ 	.word	0x00009820


	//   ....[26]....
        /*0344*/ 	.word	0x000098a0


	//   ....[27]....
        /*0348*/ 	.word	0x000098b0


	//   ....[28]....
        /*034c*/ 	.word	0x0000a300


	//   ....[29]....
        /*0350*/ 	.word	0x0000a310


	//   ....[30]....
        /*0354*/ 	.word	0x0000a320


	//   ....[31]....
        /*0358*/ 	.word	0x0000a330


	//   ....[32]....
        /*035c*/ 	.word	0x0000a340


	//   ....[33]....
        /*0360*/ 	.word	0x0000a350


	//   ....[34]....
        /*0364*/ 	.word	0x0000a370


	//   ....[35]....
        /*0368*/ 	.word	0x0000a380


	//   ....[36]....
        /*036c*/ 	.word	0x0000a3a0


	//   ....[37]....
        /*0370*/ 	.word	0x0000a3b0


	//   ....[38]....
        /*0374*/ 	.word	0x0000a3e0


	//   ....[39]....
        /*0378*/ 	.word	0x0000a3f0


	//   ....[40]....
        /*037c*/ 	.word	0x0000a410


	//   ....[41]....
        /*0380*/ 	.word	0x0000a420


	//   ....[42]....
        /*0384*/ 	.word	0x0000a450


	//   ....[43]....
        /*0388*/ 	.word	0x0000a460


	//   ....[44]....
        /*038c*/ 	.word	0x0000a8c0


	//   ....[45]....
        /*0390*/ 	.word	0x0000a900


	//   ....[46]....
        /*0394*/ 	.word	0x0000a940


	//   ....[47]....
        /*0398*/ 	.word	0x0000a970


	//   ....[48]....
        /*039c*/ 	.word	0x0000ae40


	//   ....[49]....
        /*03a0*/ 	.word	0x0000ae80


	//   ....[50]....
        /*03a4*/ 	.word	0x0000aec0


	//   ....[51]....
        /*03a8*/ 	.word	0x0000aef0


	//   ....[52]....
        /*03ac*/ 	.word	0x0000af10


	//   ....[53]....
        /*03b0*/ 	.word	0x0000af30


	//   ....[54]....
        /*03b4*/ 	.word	0x0000af50


	//   ....[55]....
        /*03b8*/ 	.word	0x0000af70


	//   ....[56]....
        /*03bc*/ 	.word	0x0000b830


	//   ....[57]....
        /*03c0*/ 	.word	0x0000b860


	//   ....[58]....
        /*03c4*/ 	.word	0x0000b8a0


	//   ....[59]....
        /*03c8*/ 	.word	0x0000b8d0


	//   ....[60]....
        /*03cc*/ 	.word	0x0000b8e0


	//   ....[61]....
        /*03d0*/ 	.word	0x0000b8f0


	//   ....[62]....
        /*03d4*/ 	.word	0x0000b900


	//   ....[63]....
        /*03d8*/ 	.word	0x0000b920


	//   ....[64]....
        /*03dc*/ 	.word	0x0000ba60


	//   ....[65]....
        /*03e0*/ 	.word	0x0000bc50


	//   ....[66]....
        /*03e4*/ 	.word	0x0000bc80


	//   ....[67]....
        /*03e8*/ 	.word	0x0000bcb0


	//   ....[68]....
        /*03ec*/ 	.word	0x0000bce0


	//   ....[69]....
        /*03f0*/ 	.word	0x0000bd10


	//   ....[70]....
        /*03f4*/ 	.word	0x0000bd50


	//   ....[71]....
        /*03f8*/ 	.word	0x0000bed0


	//   ....[72]....
        /*03fc*/ 	.word	0x0000bf00


	//   ....[73]....
        /*0400*/ 	.word	0x0000bf30


	//   ....[74]....
        /*0404*/ 	.word	0x0000bf60


	//   ....[75]....
        /*0408*/ 	.word	0x0000bf90


	//   ....[76]....
        /*040c*/ 	.word	0x0000bfd0


	//   ....[77]....
        /*0410*/ 	.word	0x0000c060


	//   ....[78]....
        /*0414*/ 	.word	0x0000c0f0


	//   ....[79]....
        /*0418*/ 	.word	0x0000c1a0


	//   ....[80]....
        /*041c*/ 	.word	0x0000d730


	//   ....[81]....
        /*0420*/ 	.word	0x0000e340


	//   ....[82]....
        /*0424*/ 	.word	0x0000e370


	//   ....[83]....
        /*0428*/ 	.word	0x0000e3e0


	//   ....[84]....
        /*042c*/ 	.word	0x0000e420


	//   ....[85]....
        /*0430*/ 	.word	0x0000e460


	//   ....[86]....
        /*0434*/ 	.word	0x0000e490


	//   ....[87]....
        /*0438*/ 	.word	0x0000e4a0


	//   ....[88]....
        /*043c*/ 	.word	0x0000e4b0


	//   ....[89]....
        /*0440*/ 	.word	0x0000e4c0


	//   ....[90]....
        /*0444*/ 	.word	0x0000e4e0


	//   ....[91]....
        /*0448*/ 	.word	0x0000e530


	//   ....[92]....
        /*044c*/ 	.word	0x0000e5a0


	//   ....[93]....
        /*0450*/ 	.word	0x0000fae0


	//   ....[94]....
        /*0454*/ 	.word	0x0000fb10


	//   ....[95]....
        /*0458*/ 	.word	0x0000fb40


	//   ....[96]....
        /*045c*/ 	.word	0x0000fb70


	//   ....[97]....
        /*0460*/ 	.word	0x0000fb80


	//   ....[98]....
        /*0464*/ 	.word	0x0000fba0


	//   ....[99]....
        /*0468*/ 	.word	0x0000fbc0


	//   ....[100]....
        /*046c*/ 	.word	0x0000fc00


	//   ....[101]....
        /*0470*/ 	.word	0x0000fd40


	//   ....[102]....
        /*0474*/ 	.word	0x0000fd70


	//   ....[103]....
        /*0478*/ 	.word	0x0000fdb0


	//   ....[104]....
        /*047c*/ 	.word	0x0000fde0


	//   ....[105]....
        /*0480*/ 	.word	0x0000fe10


	//   ....[106]....
        /*0484*/ 	.word	0x0000fe40


	//   ....[107]....
        /*0488*/ 	.word	0x0000fee0


	//   ....[108]....
        /*048c*/ 	.word	0x0000ff80


	//   ....[109]....
        /*0490*/ 	.word	0x00010030


	//   ....[110]....
        /*0494*/ 	.word	0x00010630


	//   ....[111]....
        /*0498*/ 	.word	0x00010c00


	//   ....[112]....
        /*049c*/ 	.word	0x00010dc0


	//   ....[113]....
        /*04a0*/ 	.word	0x00010e30


	//   ....[114]....
        /*04a4*/ 	.word	0x00010eb0


	//   ....[115]....
        /*04a8*/ 	.word	0x00010f60


	//   ....[116]....
        /*04ac*/ 	.word	0x00010fe0


	//   ....[117]....
        /*04b0*/ 	.word	0x00011080


	//   ....[118]....
        /*04b4*/ 	.word	0x00011100


	//   ....[119]....
        /*04b8*/ 	.word	0x000111b0


	//   ....[120]....
        /*04bc*/ 	.word	0x00011210


	//   ....[121]....
        /*04c0*/ 	.word	0x000112c0


	//   ....[122]....
        /*04c4*/ 	.word	0x00011340


	//   ....[123]....
        /*04c8*/ 	.word	0x000113e0


	//   ....[124]....
        /*04cc*/ 	.word	0x00011720


	//----- nvinfo : EIATTR_REG_RECONFIG
	.align		4
.L_1629:
        /*04d0*/ 	.byte	0x01, 0x54
	.zero		2


	//----- nvinfo : EIATTR_SYSCALL_OFFSETS
	.align		4
        /*04d4*/ 	.byte	0x04, 0x46
        /*04d6*/ 	.short	(.L_1631 - .L_1630)


	//   ....[0]....
.L_1630:
        /*04d8*/ 	.word	0x000019b0


	//   ....[1]....
        /*04dc*/ 	.word	0x0000d1e0


	//   ....[2]....
        /*04e0*/ 	.word	0x0000d340


	//   ....[3]....
        /*04e4*/ 	.word	0x0000d490


	//   ....[4]....
        /*04e8*/ 	.word	0x0000d5d0


	//   ....[5]....
        /*04ec*/ 	.word	0x0000dea0


	//----- nvinfo : EIATTR_MBARRIER_INSTR_OFFSETS
	.align		4
.L_1631:
        /*04f0*/ 	.byte	0x04, 0x39
        /*04f2*/ 	.short	(.L_1633 - .L_1632)


	//   ....[0]....
.L_1632:
        /*04f4*/ 	.word	0x00000270
        /*04f8*/ 	.word	0x000000ff
        /*04fc*/ 	.word	0x00013200
        /*0500*/ 	.short	0x0100
        /*0502*/ 	.byte	0x08
	.zero		1


	//   ....[1]....
        /*0504*/ 	.word	0x00000280
        /*0508*/ 	.word	0x000000ff
        /*050c*/ 	.word	0x00013220
        /*0510*/ 	.short	0x0100
        /*0512*/ 	.byte	0x08
	.zero		1


	//   ....[2]....
        /*0514*/ 	.word	0x00000370
        /*0518*/ 	.word	0x000000ff
        /*051c*/ 	.word	0x00013230
        /*0520*/ 	.short	0x0100
        /*0522*/ 	.byte	0x08
	.zero		1


	//   ....[3]....
        /*0524*/ 	.word	0x00000380
        /*0528*/ 	.word	0x000000ff
        /*052c*/ 	.word	0x00013240
        /*0530*/ 	.short	0x0100
        /*0532*/ 	.byte	0x08
	.zero		1


	//   ....[4]....
        /*0534*/ 	.word	0x00000390
        /*0538*/ 	.word	0x000000ff
        /*053c*/ 	.word	0x00013238
        /*0540*/ 	.short	0x0100
        /*0542*/ 	.byte	0x08
	.zero		1


	//   ....[5]....
        /*0544*/ 	.word	0x000003a0
        /*0548*/ 	.word	0x000000ff
        /*054c*/ 	.word	0x00013248
        /*0550*/ 	.short	0x0100
        /*0552*/ 	.byte	0x08
	.zero		1


	//   ....[6]....
        /*0554*/ 	.word	0x000004d0
        /*0558*/ 	.word	0x000000ff
        /*055c*/ 	.word	0x00013250
        /*0560*/ 	.short	0x0100
        /*0562*/ 	.byte	0x08
	.zero		1


	//   ....[7]....
        /*0564*/ 	.word	0x000004e0
        /*0568*/ 	.word	0x000000ff
        /*056c*/ 	.word	0x00013260
        /*0570*/ 	.short	0x0100
        /*0572*/ 	.byte	0x08
	.zero		1


	//   ....[8]....
        /*0574*/ 	.word	0x000004f0
        /*0578*/ 	.word	0x000000ff
        /*057c*/ 	.word	0x00013258
        /*0580*/ 	.short	0x0100
        /*0582*/ 	.byte	0x08
	.zero		1


	//   ....[9]....
        /*0584*/ 	.word	0x00000500
        /*0588*/ 	.word	0x000000ff
        /*058c*/ 	.word	0x00013268
        /*0590*/ 	.short	0x0100
        /*0592*/ 	.byte	0x08
	.zero		1


	//   ....[10]....
        /*0594*/ 	.word	0x000005f0
        /*0598*/ 	.word	0x000000ff
        /*059c*/ 	.word	0x00013270
        /*05a0*/ 	.short	0x0100
        /*05a2*/ 	.byte	0x06
	.zero		1


	//   ....[11]....
        /*05a4*/ 	.word	0x00000600
        /*05a8*/ 	.word	0x000000ff
        /*05ac*/ 	.word	0x00013280
        /*05b0*/ 	.short	0x0100
        /*05b2*/ 	.byte	0x06
	.zero		1


	//   ....[12]....
        /*05b4*/ 	.word	0x00000610
        /*05b8*/ 	.word	0x000000ff
        /*05bc*/ 	.word	0x00013278
        /*05c0*/ 	.short	0x0100
        /*05c2*/ 	.byte	0x06
	.zero		1


	//   ....[13]....
        /*05c4*/ 	.word	0x00000620
        /*05c8*/ 	.word	0x000000ff
        /*05cc*/ 	.word	0x00013288
        /*05d0*/ 	.short	0x0100
        /*05d2*/ 	.byte	0x06
	.zero		1


	//   ....[14]....
        /*05d4*/ 	.word	0x00000750
        /*05d8*/ 	.word	0x000000ff
        /*05dc*/ 	.word	0x00013290
        /*05e0*/ 	.short	0x0100
        /*05e2*/ 	.byte	0x08
	.zero		1


	//   ....[15]....
        /*05e4*/ 	.word	0x00000760
        /*05e8*/ 	.word	0x000000ff
        /*05ec*/ 	.word	0x000132a0
        /*05f0*/ 	.short	0x0100
        /*05f2*/ 	.byte	0x08
	.zero		1


	//   ....[16]....
        /*05f4*/ 	.word	0x00000770
        /*05f8*/ 	.word	0x000000ff
        /*05fc*/ 	.word	0x00013298
        /*0600*/ 	.short	0x0100
        /*0602*/ 	.byte	0x08
	.zero		1


	//   ....[17]....
        /*0604*/ 	.word	0x00000780
        /*0608*/ 	.word	0x000000ff
        /*060c*/ 	.word	0x000132a8
        /*0610*/ 	.short	0x0100
        /*0612*/ 	.byte	0x08
	.zero		1


	//   ....[18]....
        /*0614*/ 	.word	0x000008b0
        /*0618*/ 	.word	0x000000ff
        /*061c*/ 	.word	0x000132b0
        /*0620*/ 	.short	0x0100
        /*0622*/ 	.byte	0x08
	.zero		1


	//   ....[19]....
        /*0624*/ 	.word	0x000008c0
        /*0628*/ 	.word	0x000000ff
        /*062c*/ 	.word	0x000132c0
        /*0630*/ 	.short	0x0100
        /*0632*/ 	.byte	0x08
	.zero		1


	//   ....[20]....
        /*0634*/ 	.word	0x000008d0
        /*0638*/ 	.word	0x000000ff
        /*063c*/ 	.word	0x000132b8
        /*0640*/ 	.short	0x0100
        /*0642*/ 	.byte	0x08
	.zero		1


	//   ....[21]....
        /*0644*/ 	.word	0x000008e0
        /*0648*/ 	.word	0x000000ff
        /*064c*/ 	.word	0x000132c8
        /*0650*/ 	.short	0x0100
        /*0652*/ 	.byte	0x08
	.zero		1


	//   ....[22]....
        /*0654*/ 	.word	0x00001a30
        /*0658*/ 	.word	0x000000ff
        /*065c*/ 	.word	0x00013200
        /*0660*/ 	.short	0x010a
        /*0662*/ 	.byte	0x2d
	.zero		1


	//   ....[23]....
        /*0664*/ 	.word	0x00001ab0
        /*0668*/ 	.word	0x00000003
        /*066c*/ 	.word	0x00013230
        /*0670*/ 	.short	0x010a
        /*0672*/ 	.byte	0x3f
	.zero		1


	//   ....[24]....
        /*0674*/ 	.word	0x00001af0
        /*0678*/ 	.word	0x00000003
        /*067c*/ 	.word	0x00013230
        /*0680*/ 	.short	0x010a
        /*0682*/ 	.byte	0x3f
	.zero		1


	//   ....[25]....
        /*0684*/ 	.word	0x000038b0
        /*0688*/ 	.word	0x00000028
        /*068c*/ 	.word	0x00000000
        /*0690*/ 	.short	0x0101
        /*0692*/ 	.byte	0x3f
	.zero		1


	//   ....[26]....
        /*0694*/ 	.word	0x00004520
        /*0698*/ 	.word	0x000000ff
        /*069c*/ 	.word	0x00013230
        /*06a0*/ 	.short	0x010a
        /*06a2*/ 	.byte	0x14
	.zero		1


	//   ....[27]....
        /*06a4*/ 	.word	0x00004560
        /*06a8*/ 	.word	0x000000ff
        /*06ac*/ 	.word	0x00013230
        /*06b0*/ 	.short	0x010a
        /*06b2*/ 	.byte	0x14
	.zero		1


	//   ....[28]....
        /*06b4*/ 	.word	0x000049b0
        /*06b8*/ 	.word	0x000000ff
        /*06bc*/ 	.word	0x00013250
        /*06c0*/ 	.short	0x010a
        /*06c2*/ 	.byte	0x0b
	.zero		1


	//   ....[29]....
        /*06c4*/ 	.word	0x000049f0
        /*06c8*/ 	.word	0x000000ff
        /*06cc*/ 	.word	0x00013250
        /*06d0*/ 	.short	0x010a
        /*06d2*/ 	.byte	0x0b
	.zero		1


	//   ....[30]....
        /*06d4*/ 	.word	0x00006af0
        /*06d8*/ 	.word	0x00000003
        /*06dc*/ 	.word	0x00000000
        /*06e0*/ 	.short	0x0101
        /*06e2*/ 	.byte	0x3f
	.zero		1


	//   ....[31]....
        /*06e4*/ 	.word	0x00006dc0
        /*06e8*/ 	.word	0x000000ff
        /*06ec*/ 	.word	0x00000000
        /*06f0*/ 	.short	0x0101
        /*06f2*/ 	.byte	0x06
	.zero		1


	//   ....[32]....
        /*06f4*/ 	.word	0x000072f0
        /*06f8*/ 	.word	0x000000ff
        /*06fc*/ 	.word	0x00013230
        /*0700*/ 	.short	0x010a
        /*0702*/ 	.byte	0x06
	.zero		1


	//   ....[33]....
        /*0704*/ 	.word	0x00007330
        /*0708*/ 	.word	0x000000ff
        /*070c*/ 	.word	0x00013230
        /*0710*/ 	.short	0x010a
        /*0712*/ 	.byte	0x06
	.zero		1


	//   ....[34]....
        /*0714*/ 	.word	0x00007780
        /*0718*/ 	.word	0x000000ff
        /*071c*/ 	.word	0x00013250
        /*0720*/ 	.short	0x010a
        /*0722*/ 	.byte	0x0b
	.zero		1


	//   ....[35]....
        /*0724*/ 	.word	0x000077c0
        /*0728*/ 	.word	0x000000ff
        /*072c*/ 	.word	0x00013250
        /*0730*/ 	.short	0x010a
        /*0732*/ 	.byte	0x0b
	.zero		1


	//   ....[36]....
        /*0734*/ 	.word	0x00008d20
        /*0738*/ 	.word	0x00000003
        /*073c*/ 	.word	0x00000000
        /*0740*/ 	.short	0x0101
        /*0742*/ 	.byte	0x3f
	.zero		1


	//   ....[37]....
        /*0744*/ 	.word	0x00009030
        /*0748*/ 	.word	0x000000ff
        /*074c*/ 	.word	0x00000000
        /*0750*/ 	.short	0x0101
        /*0752*/ 	.byte	0x06
	.zero		1


	//   ....[38]....
        /*0754*/ 	.word	0x000094e0
        /*0758*/ 	.word	0x000000ff
        /*075c*/ 	.word	0x00013250
        /*0760*/ 	.short	0x010a
        /*0762*/ 	.byte	0x0e
	.zero		1


	//   ....[39]....
        /*0764*/ 	.word	0x00009520
        /*0768*/ 	.word	0x000000ff
        /*076c*/ 	.word	0x00013250
        /*0770*/ 	.short	0x010a
        /*0772*/ 	.byte	0x0e
	.zero		1


	//   ....[40]....
        /*0774*/ 	.word	0x00009b90
        /*0778*/ 	.word	0x000000ff
        /*077c*/ 	.word	0x00000000
        /*0780*/ 	.short	0x0101
        /*0782*/ 	.byte	0x04
	.zero		1


	//   ....[41]....
        /*0784*/ 	.word	0x0000aea0
        /*0788*/ 	.word	0x00000000
        /*078c*/ 	.word	0x00000000
        /*0790*/ 	.short	0x0101
        /*0792*/ 	.byte	0x3f
	.zero		1


	//   ....[42]....
        /*0794*/ 	.word	0x0000d960
        /*0798*/ 	.word	0x00000005
        /*079c*/ 	.word	0x00013280
        /*07a0*/ 	.short	0x010a
        /*07a2*/ 	.byte	0x3f
	.zero		1


	//   ....[43]....
        /*07a4*/ 	.word	0x0000daf0
        /*07a8*/ 	.word	0x00000005
        /*07ac*/ 	.word	0x00013240
        /*07b0*/ 	.short	0x010a
        /*07b2*/ 	.byte	0x3f
	.zero		1


	//   ....[44]....
        /*07b4*/ 	.word	0x0000e660
        /*07b8*/ 	.word	0x00000010
        /*07bc*/ 	.word	0x00013200
        /*07c0*/ 	.short	0x0107
        /*07c2*/ 	.byte	0x3f
	.zero		1


	//   ....[45]....
        /*07c4*/ 	.word	0x0000e750
        /*07c8*/ 	.word	0x00000010
        /*07cc*/ 	.word	0x00013200
        /*07d0*/ 	.short	0x0101
        /*07d2*/ 	.byte	0x3f
	.zero		1


	//   ....[46]....
        /*07d4*/ 	.word	0x0000e780
        /*07d8*/ 	.word	0x00000010
        /*07dc*/ 	.word	0x00013220
        /*07e0*/ 	.short	0x010a
        /*07e2*/ 	.byte	0x3f
	.zero		1


	//   ....[47]....
        /*07e4*/ 	.word	0x0000ea30
        /*07e8*/ 	.word	0x00000004
        /*07ec*/ 	.word	0x00013280
        /*07f0*/ 	.short	0x010a
        /*07f2*/ 	.byte	0x3f
	.zero		1


	//   ....[48]....
        /*07f4*/ 	.word	0x0000ec80
        /*07f8*/ 	.word	0x00000004
        /*07fc*/ 	.word	0x00013240
        /*0800*/ 	.short	0x010a
        /*0802*/ 	.byte	0x3f
	.zero		1


	//   ....[49]....
        /*0804*/ 	.word	0x0000ef40
        /*0808*/ 	.word	0x00000003
        /*080c*/ 	.word	0x00013270
        /*0810*/ 	.short	0x010a
        /*0812*/ 	.byte	0x3f
	.zero		1


	//   ....[50]....
        /*0814*/ 	.word	0x0000efc0
        /*0818*/ 	.word	0x00000003
        /*081c*/ 	.word	0x00013260
        /*0820*/ 	.short	0x010a
        /*0822*/ 	.byte	0x3f
	.zero		1


	//   ....[51]....
        /*0824*/ 	.word	0x0000f2a0
        /*0828*/ 	.word	0x00000003
        /*082c*/ 	.word	0x00013250
        /*0830*/ 	.short	0x0101
        /*0832*/ 	.byte	0x3f
	.zero		1


	//   ....[52]....
        /*0834*/ 	.word	0x0000f320
        /*0838*/ 	.word	0x00000002
        /*083c*/ 	.word	0x00000000
        /*0840*/ 	.short	0x0101
        /*0842*/ 	.byte	0x3f
	.zero		1


	//   ....[53]....
        /*0844*/ 	.word	0x0000f510
        /*0848*/ 	.word	0x00000002
        /*084c*/ 	.word	0x00013270
        /*0850*/ 	.short	0x010a
        /*0852*/ 	.byte	0x3f
	.zero		1


	//   ....[54]....
        /*0854*/ 	.word	0x0000f590
        /*0858*/ 	.word	0x00000002
        /*085c*/ 	.word	0x00013260
        /*0860*/ 	.short	0x010a
        /*0862*/ 	.byte	0x3f
	.zero		1


	//   ....[55]....
        /*0864*/ 	.word	0x0000f860
        /*0868*/ 	.word	0x00000002
        /*086c*/ 	.word	0x00013250
        /*0870*/ 	.short	0x0101
        /*0872*/ 	.byte	0x3f
	.zero		1


	//   ....[56]....
        /*0874*/ 	.word	0x0000f8b0
        /*0878*/ 	.word	0x00000000
        /*087c*/ 	.word	0x00000000
        /*0880*/ 	.short	0x0101
        /*0882*/ 	.byte	0x3f
	.zero		1


	//   ....[57]....
        /*0884*/ 	.word	0x000105b0
        /*0888*/ 	.word	0x00000007
        /*088c*/ 	.word	0x00013220
        /*0890*/ 	.short	0x010a
        /*0892*/ 	.byte	0x3f
	.zero		1


	//   ....[58]....
        /*0894*/ 	.word	0x00010750
        /*0898*/ 	.word	0x00000005
        /*089c*/ 	.word	0x00000000
        /*08a0*/ 	.short	0x010a
        /*08a2*/ 	.byte	0x3f
	.zero		1


	//   ....[59]....
        /*08a4*/ 	.word	0x000107c0
        /*08a8*/ 	.word	0x00000003
        /*08ac*/ 	.word	0x00000000
        /*08b0*/ 	.short	0x010a
        /*08b2*/ 	.byte	0x3f
	.zero		1


	//   ....[60]....
        /*08b4*/ 	.word	0x00010810
        /*08b8*/ 	.word	0x00000003
        /*08bc*/ 	.word	0x00013260
        /*08c0*/ 	.short	0x010a
        /*08c2*/ 	.byte	0x3f
	.zero		1


	//   ....[61]....
        /*08c4*/ 	.word	0x00010860
        /*08c8*/ 	.word	0x00000005
        /*08cc*/ 	.word	0x00013260
        /*08d0*/ 	.short	0x010a
        /*08d2*/ 	.byte	0x3f
	.zero		1


	//   ....[62]....
        /*08d4*/ 	.word	0x000108a0
        /*08d8*/ 	.word	0x00000003
        /*08dc*/ 	.word	0x00013280
        /*08e0*/ 	.short	0x010a
        /*08e2*/ 	.byte	0x3f
	.zero		1


	//   ....[63]....
        /*08e4*/ 	.word	0x000108c0
        /*08e8*/ 	.word	0x00000005
        /*08ec*/ 	.word	0x00013280
        /*08f0*/ 	.short	0x010a
        /*08f2*/ 	.byte	0x3f
	.zero		1


	//   ....[64]....
        /*08f4*/ 	.word	0x00010930
        /*08f8*/ 	.word	0x00000003
        /*08fc*/ 	.word	0x00013200
        /*0900*/ 	.short	0x010a
        /*0902*/ 	.byte	0x3f
	.zero		1


	//   ....[65]....
        /*0904*/ 	.word	0x00010980
        /*0908*/ 	.word	0x00000003
        /*090c*/ 	.word	0x00013230
        /*0910*/ 	.short	0x010a
        /*0912*/ 	.byte	0x3f
	.zero		1


	//   ....[66]....
        /*0914*/ 	.word	0x000109e0
        /*0918*/ 	.word	0x00000009
        /*091c*/ 	.word	0x00013230
        /*0920*/ 	.short	0x010a
        /*0922*/ 	.byte	0x3f
	.zero		1


	//   ....[67]....
        /*0924*/ 	.word	0x00010a40
        /*0928*/ 	.word	0x00000009
        /*092c*/ 	.word	0x00013250
        /*0930*/ 	.short	0x010a
        /*0932*/ 	.byte	0x3f
	.zero		1


	//   ....[68]....
        /*0934*/ 	.word	0x00010aa0
        /*0938*/ 	.word	0x0000000b
        /*093c*/ 	.word	0x00013230
        /*0940*/ 	.short	0x010a
        /*0942*/ 	.byte	0x3f
	.zero		1


	//   ....[69]....
        /*0944*/ 	.word	0x00010b00
        /*0948*/ 	.word	0x0000000b
        /*094c*/ 	.word	0x00013250
        /*0950*/ 	.short	0x010a
        /*0952*/ 	.byte	0x3f
	.zero		1


	//   ....[70]....
        /*0954*/ 	.word	0x00010b60
        /*0958*/ 	.word	0x00000006
        /*095c*/ 	.word	0x00013250
        /*0960*/ 	.short	0x010a
        /*0962*/ 	.byte	0x3f
	.zero		1


	//   ....[71]....
        /*0964*/ 	.word	0x00010cb0
        /*0968*/ 	.word	0x00000005
        /*096c*/ 	.word	0x00013280
        /*0970*/ 	.short	0x010a
        /*0972*/ 	.byte	0x3f
	.zero		1


	//   ....[72]....
        /*0974*/ 	.word	0x00010d00
        /*0978*/ 	.word	0x00000005
        /*097c*/ 	.word	0x00013240
        /*0980*/ 	.short	0x010a
        /*0982*/ 	.byte	0x3f
	.zero		1


	//   ....[73]....
        /*0984*/ 	.word	0x00011410
        /*0988*/ 	.word	0x00000010
        /*098c*/ 	.word	0x00013220
        /*0990*/ 	.short	0x010a
        /*0992*/ 	.byte	0x3f
	.zero		1


	//   ....[74]....
        /*0994*/ 	.word	0x00011460
        /*0998*/ 	.word	0x00000004
        /*099c*/ 	.word	0x00013280
        /*09a0*/ 	.short	0x010a
        /*09a2*/ 	.byte	0x3f
	.zero		1


	//   ....[75]....
        /*09a4*/ 	.word	0x000114b0
        /*09a8*/ 	.word	0x00000004
        /*09ac*/ 	.word	0x00013240
        /*09b0*/ 	.short	0x010a
        /*09b2*/ 	.byte	0x3f
	.zero		1


	//   ....[76]....
        /*09b4*/ 	.word	0x00011500
        /*09b8*/ 	.word	0x00000003
        /*09bc*/ 	.word	0x00013270
        /*09c0*/ 	.short	0x010a
        /*09c2*/ 	.byte	0x3f
	.zero		1


	//   ....[77]....
        /*09c4*/ 	.word	0x00011550
        /*09c8*/ 	.word	0x00000003
        /*09cc*/ 	.word	0x00013260
        /*09d0*/ 	.short	0x010a
        /*09d2*/ 	.byte	0x3f
	.zero		1


	//   ....[78]....
        /*09d4*/ 	.word	0x000115a0
        /*09d8*/ 	.word	0x00000002
        /*09dc*/ 	.word	0x00013270
        /*09e0*/ 	.short	0x010a
        /*09e2*/ 	.byte	0x3f
	.zero		1


	//   ....[79]....
        /*09e4*/ 	.word	0x000115f0
        /*09e8*/ 	.word	0x00000002
        /*09ec*/ 	.word	0x00013260
        /*09f0*/ 	.short	0x010a
        /*09f2*/ 	.byte	0x3f
	.zero		1


	//   ....[80]....
        /*09f4*/ 	.word	0x00011640
        /*09f8*/ 	.word	0x00000007
        /*09fc*/ 	.word	0x00013220
        /*0a00*/ 	.short	0x010a
        /*0a02*/ 	.byte	0x3f
	.zero		1


	//   ....[81]....
        /*0a04*/ 	.word	0x000117e0
        /*0a08*/ 	.word	0x00000005
        /*0a0c*/ 	.word	0x00000000
        /*0a10*/ 	.short	0x010a
        /*0a12*/ 	.byte	0x3f
	.zero		1


	//   ....[82]....
        /*0a14*/ 	.word	0x00011830
        /*0a18*/ 	.word	0x00000003
        /*0a1c*/ 	.word	0x00000000
        /*0a20*/ 	.short	0x010a
        /*0a22*/ 	.byte	0x3f
	.zero		1


	//   ....[83]....
        /*0a24*/ 	.word	0x00011880
        /*0a28*/ 	.word	0x00000003
        /*0a2c*/ 	.word	0x00013260
        /*0a30*/ 	.short	0x010a
        /*0a32*/ 	.byte	0x3f
	.zero		1


	//   ....[84]....
        /*0a34*/ 	.word	0x000118d0
        /*0a38*/ 	.word	0x00000005
        /*0a3c*/ 	.word	0x00013260
        /*0a40*/ 	.short	0x010a
        /*0a42*/ 	.byte	0x3f
	.zero		1


	//   ....[85]....
        /*0a44*/ 	.word	0x00011920
        /*0a48*/ 	.word	0x00000003
        /*0a4c*/ 	.word	0x00013280
        /*0a50*/ 	.short	0x010a
        /*0a52*/ 	.byte	0x3f
	.zero		1


	//----- nvinfo : EIATTR_NUM_MBARRIERS
	.align		4
.L_1633:
        /*0a54*/ 	.byte	0x03, 0x38
        /*0a56*/ 	.short	0x0016


	//----- nvinfo : EIATTR_EXIT_INSTR_OFFSETS
	.align		4
        /*0a58*/ 	.byte	0x04, 0x1c
        /*0a5a*/ 	.short	(.L_1635 - .L_1634)


	//   ....[0]....
.L_1634:
        /*0a5c*/ 	.word	0x00000a40


	//   ....[1]....
        /*0a60*/ 	.word	0x0000ba20


	//   ....[2]....
        /*0a64*/ 	.word	0x00010910


	//----- nvinfo : EIATTR_MAX_THREADS
	.align		4
.L_1635:
        /*0a68*/ 	.byte	0x04, 0x05
        /*0a6a*/ 	.short	(.L_1637 - .L_1636)
.L_1636:
        /*0a6c*/ 	.word	0x00000200
        /*0a70*/ 	.word	0x00000001
        /*0a74*/ 	.word	0x00000001


	//----- nvinfo : EIATTR_CRS_STACK_SIZE
	.align		4
.L_1637:
        /*0a78*/ 	.byte	0x04, 0x1e
        /*0a7a*/ 	.short	(.L_1639 - .L_1638)
.L_1638:
        /*0a7c*/ 	.word	0x00000000


	//----- nvinfo : EIATTR_CBANK_PARAM_SIZE
	.align		4
.L_1639:
        /*0a80*/ 	.byte	0x03, 0x19
        /*0a82*/ 	.short	0x0af0


	//----- nvinfo : EIATTR_PARAM_CBANK
	.align		4
        /*0a84*/ 	.byte	0x04, 0x0a
        /*0a86*/ 	.short	(.L_1641 - .L_1640)
	.align		4
.L_1640:
        /*0a88*/ 	.word	index@(.nv.constant0._ZN7cutlass13device_kernelIN5flash11enable_sm90INS1_16FlashAttnFwdSm90INS1_25CollectiveMainloopFwdSm90ILi2EN4cute5tupleIJNS5_1CILi1EEES8_S8_EEENS6_IJNS7_ILi192EEENS7_ILi160EEENS7_ILi64EEEEEELi64ENS_12float_e4m3_tEfNS_4arch4Sm90ELb1ELb0ELb0ELb1ELb0ELb0ELb0ELb1ELb1ELb1ELb0ELb0EEENS1_21CollectiveEpilogueFwdINS6_IJSA_SC_SB_EEES9_NS_10bfloat16_tESG_Li384ELb1ELb1ELb0ELb1EEENS1_36VarlenDynamicPersistentTileSchedulerILi192ELi160ELi384ELi128ELb0ELb1ELb1ELb1ELb1ELb1EEEEEEEEEvNT_6ParamsE)
        /*0a8c*/ 	.short	0x0210
        /*0a8e*/ 	.short	0x0af0


	//----- nvinfo : EIATTR_SW_WAR
	.align		4
.L_1641:
        /*0a90*/ 	.byte	0x04, 0x36
        /*0a92*/ 	.short	(.L_1643 - .L_1642)
.L_1642:
        /*0a94*/ 	.word	0x00000008
.L_1643:


//--------------------- .nv.info._ZN7cutlass13device_kernelIN5flash11enable_sm90INS1_16FlashAttnFwdSm90INS1_25CollectiveMainloopFwdSm90ILi2EN4cute5tupleIJNS5_1CILi1EEES8_S8_EEENS6_IJNS7_ILi192EEENS7_ILi160EEENS7_ILi64EEEEEELi64ENS_12float_e4m3_tEfNS_4arch4Sm90ELb1ELb0ELb0ELb1ELb0ELb1ELb0ELb1ELb1ELb1ELb0ELb0EEENS1_21CollectiveEpilogueFwdINS6_IJSA_SC_SB_EEES9_NS_10bfloat16_tESG_Li384ELb1ELb1ELb0ELb1EEENS1_36VarlenDynamicPersistentTileSchedulerILi192ELi160ELi384ELi128ELb0ELb1ELb1ELb1ELb1ELb1EEEEEEEEEvNT_6ParamsE --------------------------
	.section	.nv.info._ZN7cutlass13device_kernelIN5flash11enable_sm90INS1_16FlashAttnFwdSm90INS1_25CollectiveMainloopFwdSm90ILi2EN4cute5tupleIJNS5_1CILi1EEES8_S8_EEENS6_IJNS7_ILi192EEENS7_ILi160EEENS7_ILi64EEEEEELi64ENS_12float_e4m3_tEfNS_4arch4Sm90ELb1ELb0ELb0ELb1ELb0ELb1ELb0ELb1ELb1ELb1ELb0ELb0EEENS1_21CollectiveEpilogueFwdINS6_IJSA_SC_SB_EEES9_NS_10bfloat16_tESG_Li384ELb1ELb1ELb0ELb1EEENS1_36VarlenDynamicPersistentTileSchedulerILi192ELi160ELi384ELi128ELb0ELb1ELb1ELb1ELb1ELb1EEEEEEEEEvNT_6ParamsE,"",@"SHT_CUDA_INFO"
	.sectionflags	@""
	.align	4


	//----- nvinfo : EIATTR_CUDA_API_VERSION
	.align		4
        /*0000*/ 	.byte	0x04, 0x37
        /*0002*/ 	.short	(.L_1645 - .L_1644)
.L_1644:
        /*0004*/ 	.word	0x00000082


	//----- nvinfo : EIATTR_KPARAM_INFO
	.align		4
.L_1645:
        /*0008*/ 	.byte	0x04, 0x17
        /*000a*/ 	.short	(.L_1647 - .L_1646)
.L_1646:
        /*000c*/ 	.word	0x00000000
        /*0010*/ 	.short	0x0000
        /*0012*/ 	.short	0x0070
        /*0014*/ 	.byte	0x00, 0xf0, 0x01, 0x2a


	//----- nvinfo : EIATTR_SPARSE_MMA_MASK
	.align		4
.L_1647:
        /*0018*/ 	.byte	0x03, 0x50
        /*001a*/ 	.short	0x0000


	//----- nvinfo : EIATTR_MAXREG_COUNT
	.align		4
        /*001c*/ 	.byte	0x03, 0x1b
        /*001e*/ 	.short	0x0080


	//----- nvinfo : EIATTR_NUM_BARRIERS
	.align		4
        /*0020*/ 	.byte	0x02, 0x4c
        /*0022*/ 	.byte	0x10
	.zero		1


	//----- nvinfo : EIATTR_EXTERNS
	.align		4
        /*0024*/ 	.byte	0x04, 0x0f
        /*0026*/ 	.short	(.L_1649 - .L_1648)


	//   ....[0]....
	.align		4
.L_1648:
        /*0028*/ 	.word	index@(__assertfail)


	//----- nvinfo : EIATTR_ANNOTATIONS
	.align		4
.L_1649:
        /*002c*/ 	.byte	0x04, 0x55
        /*002e*/ 	.short	(.L_1651 - .L_1650)


	//   ....[0]....
.L_1650:
        /* <DEDUP_REMOVED lines=104> */


	//----- nvinfo : EIATTR_MERCURY_ISA_VERSION
	.align		4
.L_1651:
        /*06a0*/ 	.byte	0x03, 0x5f
        /*06a2*/ 	.short	0x0101


	//----- nvinfo : EIATTR_UNUSED_LOAD_BYTE_OFFSET
	.align		4
        /*06a4*/ 	.byte	0x04, 0x44
        /*06a6*/ 	.short	(.L_1653 - .L_1652)


	//   ....[0]....
.L_1652:
        /*06a8*/ 	.word	0x00000a90
        /*06ac*/ 	.word	0x0000fff0


	//   ....[1]....
        /*06b0*/ 	.word	0x00010e70
        /*06b4*/ 	.word	0x0000fff0


	//----- nvinfo : EIATTR_INT_WARP_WIDE_INSTR_OFFSETS
	.align		4
.L_1653:
        /*06b8*/ 	.byte	0x04, 0x31
        /*06ba*/ 	.short	(.L_1655 - .L_1654)


	//   ....[0]....
.L_1654:
        /*06bc*/ 	.word	0x00000180


	//   ....[1]....
        /*06c0*/ 	.word	0x00000220


	//   ....[2]....
        /*06c4*/ 	.word	0x00000290


	//   ....[3]....
        /*06c8*/ 	.word	0x00015010


	//   ....[4]....
        /*06cc*/ 	.word	0x000150a0


	//   ....[5]....
        /*06d0*/ 	.word	0x00017750


	//   ....[6]....
        /*06d4*/ 	.word	0x000177e0


	//----- nvinfo : EIATTR_COOP_GROUP_MASK_REGIDS
	.align		4
.L_1655:
        /*06d8*/ 	.byte	0x04, 0x29
        /*06da*/ 	.short	(.L_1657 - .L_1656)


	//   ....[0]....
.L_1656:
        /*06dc*/ 	.word	0xffffffff


	//   ....[1]....
        /*06e0*/ 	.word	0xffffffff


	//   ....[2]....
        /*06e4*/ 	.word	0xffffffff


	//   ....[3]....
        /*06e8*/ 	.word	0xffffffff


	//   ....[4]....
        /*06ec*/ 	.word	0xffffffff


	//   ....[5]....
        /*06f0*/ 	.word	0xffffffff


	//   ....[6]....
        /*06f4*/ 	.word	0xffffffff


	//   ....[7]....
        /*06f8*/ 	.word	0xffffffff


	//   ....[8]....
        /*06fc*/ 	.word	0xffffffff


	//   ....[9]....
        /*0700*/ 	.word	0xffffffff


	//   ....[10]....
        /*0704*/ 	.word	0xffffffff


	//   ....[11]....
        /*0708*/ 	.word	0xffffffff


	//   ....[12]....
        /*070c*/ 	.word	0xffffffff


	//   ....[13]....
        /*0710*/ 	.word	0xffffffff


	//   ....[14]....
        /*0714*/ 	.word	0xffffffff


	//   ....[15]....
        /*0718*/ 	.word	0xffffffff


	//   ....[16]....
        /*071c*/ 	.word	0xffffffff


	//   ....[17]....
        /*0720*/ 	.word	0xffffffff


	//   ....[18]....
        /*0724*/ 	.word	0xffffffff


	//   ....[19]....
        /*0728*/ 	.word	0xffffffff


	//   ....[20]....
        /*072c*/ 	.word	0xffffffff


	//   ....[21]....
        /*0730*/ 	.word	0xffffffff


	//   ....[22]....
        /*0734*/ 	.word	0xffffffff


	//   ....[23]....
        /*0738*/ 	.word	0xffffffff


	//   ....[24]....
        /*073c*/ 	.word	0xffffffff


	//   ....[25]....
        /*0740*/ 	.word	0xffffffff


	//   ....[26]....
        /*0744*/ 	.word	0xffffffff


	//   ....[27]....
        /*0748*/ 	.word	0xffffffff


	//   ....[28]....
        /*074c*/ 	.word	0xffffffff


	//   ....[29]....
        /*0750*/ 	.word	0xffffffff


	//   ....[30]....
        /*0754*/ 	.word	0xffffffff


	//   ....[31]....
        /*0758*/ 	.word	0xffffffff


	//   ....[32]....
        /*075c*/ 	.word	0xffffffff


	//   ....[33]....
        /*0760*/ 	.word	0xffffffff


	//   ....[34]....
        /*0764*/ 	.word	0xffffffff


	//   ....[35]....
        /*0768*/ 	.word	0xffffffff


	//   ....[36]....
        /*076c*/ 	.word	0xffffffff


	//   ....[37]....
        /*0770*/ 	.word	0xffffffff


	//   ....[38]....
        /*0774*/ 	.word	0xffffffff


	//   ....[39]....
        /*0778*/ 	.word	0xffffffff


	//   ....[40]....
        /*077c*/ 	.word	0xffffffff


	//   ....[41]....
        /*0780*/ 	.word	0xffffffff


	//   ....[42]....
        /*0784*/ 	.word	0xffffffff


	//   ....[43]....
        /*0788*/ 	.word	0xffffffff


	//   ....[44]....
        /*078c*/ 	.word	0xffffffff


	//   ....[45]....
        /*0790*/ 	.word	0xffffffff


	//   ....[46]....
        /*0794*/ 	.word	0xffffffff


	//   ....[47]....
        /*0798*/ 	.word	0xffffffff


	//   ....[48]....
        /*079c*/ 	.word	0xffffffff


	//   ....[49]....
        /*07a0*/ 	.word	0xffffffff


	//   ....[50]....
        /*07a4*/ 	.word	0xffffffff


	//   ....[51]....
        /*07a8*/ 	.word	0xffffffff


	//   ....[52]....
        /*07ac*/ 	.word	0xffffffff


	//   ....[53]....
        /*07b0*/ 	.word	0xffffffff


	//   ....[54]....
        /*07b4*/ 	.word	0xffffffff


	//   ....[55]....
        /*07b8*/ 	.word	0xffffffff


	//   ....[56]....
        /*07bc*/ 	.word	0xffffffff


	//   ....[57]....
        /*07c0*/ 	.word	0xffffffff


	//   ....[58]....
        /*07c4*/ 	.word	0xffffffff


	//   ....[59]....
        /*07c8*/ 	.word	0xffffffff


	//   ....[60]....
        /*07cc*/ 	.word	0xffffffff


	//   ....[61]....
        /*07d0*/ 	.word	0xffffffff


	//   ....[62]....
        /*07d4*/ 	.word	0xffffffff


	//   ....[63]....
        /*07d8*/ 	.word	0xffffffff


	//   ....[64]....
        /*07dc*/ 	.word	0xffffffff


	//   ....[65]....
        /*07e0*/ 	.word	0xffffffff


	//   ....[66]....
        /*07e4*/ 	.word	0xffffffff


	//   ....[67]....
        /*07e8*/ 	.word	0xffffffff


	//   ....[68]....
        /*07ec*/ 	.word	0xffffffff


	//   ....[69]....
        /*07f0*/ 	.word	0xffffffff


	//   ....[70]....
        /*07f4*/ 	.word	0xffffffff


	//   ....[71]....
        /*07f8*/ 	.word	0xffffffff


	//   ....[72]....
        /*07fc*/ 	.word	0xffffffff


	//   ....[73]....
        /*0800*/ 	.word	0xffffffff


	//   ....[74]....
        /*0804*/ 	.word	0xffffffff


	//   ....[75]....
        /*0808*/ 	.word	0xffffffff


	//   ....[76]....
        /*080c*/ 	.word	0xffffffff


	//   ....[77]....
        /*0810*/ 	.word	0xffffffff


	//   ....[78]....
        /*0814*/ 	.word	0xffffffff


	//   ....[79]....
        /*0818*/ 	.word	0xffffffff


	//   ....[80]....
        /*081c*/ 	.word	0xffffffff


	//   ....[81]....
        /*0820*/ 	.word	0xffffffff


	//   ....[82]....
        /*0824*/ 	.word	0xffffffff


	//   ....[83]....
        /*0828*/ 	.word	0xffffffff


	//   ....[84]....
        /*082c*/ 	.word	0xffffffff


	//   ....[85]....
        /*0830*/ 	.word	0xffffffff


	//   ....[86]....
        /*0834*/ 	.word	0xffffffff


	//   ....[87]....
        /*0838*/ 	.word	0xffffffff


	//   ....[88]....
        /*083c*/ 	.word	0xffffffff


	//   ....[89]....
        /*0840*/ 	.word	0xffffffff


	//   ....[90]....
        /*0844*/ 	.word	0xffffffff


	//   ....[91]....
        /*0848*/ 	.word	0xffffffff


	//   ....[92]....
        /*084c*/ 	.word	0xffffffff


	//   ....[93]....
        /*0850*/ 	.word	0xffffffff


	//   ....[94]....
        /*0854*/ 	.word	0xffffffff


	//   ....[95]....
        /*0858*/ 	.word	0xffffffff


	//   ....[96]....
        /*085c*/ 	.word	0xffffffff


	//   ....[97]....
        /*0860*/ 	.word	0xffffffff


	//   ....[98]....
        /*0864*/ 	.word	0xffffffff


	//   ....[99]....
        /*0868*/ 	.word	0xffffffff


	//   ....[100]....
        /*086c*/ 	.word	0xffffffff


	//   ....[101]....
        /*0870*/ 	.word	0xffffffff


	//   ....[102]....
        /*0874*/ 	.word	0xffffffff


	//   ....[103]....
        /*0878*/ 	.word	0xffffffff


	//   ....[104]....
        /*087c*/ 	.word	0xffffffff


	//   ....[105]....
        /*0880*/ 	.word	0xffffffff


	//   ....[106]....
        /*0884*/ 	.word	0xffffffff


	//   ....[107]....
        /*0888*/ 	.word	0xffffffff


	//   ....[108]....
        /*088c*/ 	.word	0xffffffff


	//   ....[109]....
        /*0890*/ 	.word	0xffffffff


	//   ....[110]....
        /*0894*/ 	.word	0xffffffff


	//   ....[111]....
        /*0898*/ 	.word	0xffffffff


	//   ....[112]....
        /*089c*/ 	.word	0xffffffff


	//   ....[113]....
        /*08a0*/ 	.word	0xffffffff


	//   ....[114]....
        /*08a4*/ 	.word	0xffffffff


	//   ....[115]....
        /*08a8*/ 	.word	0xffffffff


	//   ....[116]....
        /*08ac*/ 	.word	0xffffffff


	//   ....[117]....
        /*08b0*/ 	.word	0xffffffff


	//   ....[118]....
        /*08b4*/ 	.word	0xffffffff


	//   ....[119]....
        /*08b8*/ 	.word	0xffffffff


	//   ....[120]....
        /*08bc*/ 	.word	0x0500000f


	//   ....[121]....
        /*08c0*/ 	.word	0x0500000f


	//   ....[122]....
        /*08c4*/ 	.word	0x0500000f


	//   ....[123]....
        /*08c8*/ 	.word	0x0500000f


	//   ....[124]....
        /*08cc*/ 	.word	0x0500000f


	//   ....[125]....
        /*08d0*/ 	.word	0x0500000f


	//   ....[126]....
        /*08d4*/ 	.word	0x0500000f


	//   ....[127]....
        /*08d8*/ 	.word	0x0500000f


	//   ....[128]....
        /*08dc*/ 	.word	0x0500000f


	//   ....[129]....
        /*08e0*/ 	.word	0x0500000f


	//   ....[130]....
        /*08e4*/ 	.word	0x0500000f


	//   ....[131]....
        /*08e8*/ 	.word	0x0500000f


	//   ....[132]....
        /*08ec*/ 	.word	0x0500000f


	//   ....[133]....
        /*08f0*/ 	.word	0x0500000f


	//   ....[134]....
        /*08f4*/ 	.word	0x0500000f


	//   ....[135]....
        /*08f8*/ 	.word	0x0500000f


	//   ....[136]....
        /*08fc*/ 	.word	0x0500000f


	//   ....[137]....
        /*0900*/ 	.word	0x0500000f


	//   ....[138]....
        /*0904*/ 	.word	0x0500000f


	//   ....[139]....
        /*0908*/ 	.word	0x0500000f


	//   ....[140]....
        /*090c*/ 	.word	0x0500000f


	//   ....[141]....
        /*0910*/ 	.word	0x0500000f


	//   ....[142]....
        /*0914*/ 	.word	0x0500000f


	//   ....[143]....
        /*0918*/ 	.word	0x0500000f


	//   ....[144]....
        /*091c*/ 	.word	0x0500000f


	//   ....[145]....
        /*0920*/ 	.word	0x0500000f


	//   ....[146]....
        /*0924*/ 	.word	0x0500000f


	//   ....[147]....
        /*0928*/ 	.word	0x0500000f


	//   ....[148]....
        /*092c*/ 	.word	0x0500000f


	//   ....[149]....
        /*0930*/ 	.word	0x0500000f


	//   ....[150]....
        /*0934*/ 	.word	0x0500000f


	//   ....[151]....
        /*0938*/ 	.word	0x0500000f


	//   ....[152]....
        /*093c*/ 	.word	0x0500000f


	//   ....[153]....
        /*0940*/ 	.word	0x0500000f


	//   ....[154]....
        /*0944*/ 	.word	0x0500000f


	//   ....[155]....
        /*0948*/ 	.word	0x0500000f


	//   ....[156]....
        /*094c*/ 	.word	0x0500000f


	//   ....[157]....
        /*0950*/ 	.word	0x0500000f


	//   ....[158]....
        /*0954*/ 	.word	0x0500000f


	//   ....[159]....
        /*0958*/ 	.word	0x0500000f


	//----- nvinfo : EIATTR_COOP_GROUP_INSTR_OFFSETS
	.align		4
.L_1657:
        /*095c*/ 	.byte	0x04, 0x28
        /*095e*/ 	.short	(.L_1659 - .L_1658)


	//   ....[0]....
.L_1658:
        /*0960*/ 	.word	0x00000060


	//   ....[1]....
        /*0964*/ 	.word	0x00000190


	//   ....[2]....
        /*0968*/ 	.word	0x00000240


	//   ....[3]....
        /*096c*/ 	.word	0x00000400


	//   ....[4]....
        /*0970*/ 	.word	0x00000560


	//   ....[5]....
        /*0974*/ 	.word	0x00000680


	//   ....[6]....
        /*0978*/ 	.word	0x000007e0


	//   ....[7]....
        /*097c*/ 	.word	0x00005430


	//   ....[8]....
        /*0980*/ 	.word	0x00005b00


	//   ....[9]....
        /*0984*/ 	.word	0x00005b10


	//   ....[10]....
        /*0988*/ 	.word	0x00005b20


	//   ....[11]....
        /*098c*/ 	.word	0x00005b30


	//   ....[12]....
        /*0990*/ 	.word	0x00007000


	//   ....[13]....
        /*0994*/ 	.word	0x00007010


	//   ....[14]....
        /*0998*/ 	.word	0x00007020


	//   ....[15]....
        /*099c*/ 	.word	0x00007030


	//   ....[16]....
        /*09a0*/ 	.word	0x000089a0


	//   ....[17]....
        /*09a4*/ 	.word	0x000092d0


	//   ....[18]....
        /*09a8*/ 	.word	0x000092e0


	//   ....[19]....
        /*09ac*/ 	.word	0x00009300


	//   ....[20]....
        /*09b0*/ 	.word	0x00009c30


	//   ....[21]....
        /*09b4*/ 	.word	0x00009c60


	//   ....[22]....
        /*09b8*/ 	.word	0x0000b930


	//   ....[23]....
        /*09bc*/ 	.word	0x0000b950


	//   ....[24]....
        /*09c0*/ 	.word	0x0000c160


	//   ....[25]....
        /*09c4*/ 	.word	0x0000c270


	//   ....[26]....
        /*09c8*/ 	.word	0x0000cd80


	//   ....[27]....
        /*09cc*/ 	.word	0x0000ce10


	//   ....[28]....
        /*09d0*/ 	.word	0x0000edb0


	//   ....[29]....
        /*09d4*/ 	.word	0x0000edf0


	//   ....[30]....
        /*09d8*/ 	.word	0x0000ee80


	//   ....[31]....
        /*09dc*/ 	.word	0x0000eec0


	//   ....[32]....
        /*09e0*/ 	.word	0x00010800


	//   ....[33]....
        /*09e4*/ 	.word	0x000108e0


	//   ....[34]....
        /*09e8*/ 	.word	0x00010900


	//   ....[35]....
        /*09ec*/ 	.word	0x000109c0


	//   ....[36]....
        /*09f0*/ 	.word	0x000113f0


	//   ....[37]....
        /*09f4*/ 	.word	0x00011400


	//   ....[38]....
        /*09f8*/ 	.word	0x00011410


	//   ....[39]....
        /*09fc*/ 	.word	0x00011420


	//   ....[40]....
        /*0a00*/ 	.word	0x00011430


	//   ....[41]....
        /*0a04*/ 	.word	0x00011440


	//   ....[42]....
        /*0a08*/ 	.word	0x00011450


	//   ....[43]....
        /*0a0c*/ 	.word	0x00011460


	//   ....[44]....
        /*0a10*/ 	.word	0x00011470


	//   ....[45]....
        /*0a14*/ 	.word	0x00011480


	//   ....[46]....
        /*0a18*/ 	.word	0x00011490


	//   ....[47]....
        /*0a1c*/ 	.word	0x000114a0


	//   ....[48]....
        /*0a20*/ 	.word	0x000114b0


	//   ....[49]....
        /*0a24*/ 	.word	0x000114c0


	//   ....[50]....
        /*0a28*/ 	.word	0x000114d0


	//   ....[51]....
        /*0a2c*/ 	.word	0x000114e0


	//   ....[52]....
        /*0a30*/ 	.word	0x00011a40


	//   ....[53]....
        /*0a34*/ 	.word	0x00011a70


	//   ....[54]....
        /*0a38*/ 	.word	0x00011a90


	//   ....[55]....
        /*0a3c*/ 	.word	0x00011aa0


	//   ....[56]....
        /*0a40*/ 	.word	0x00011fe0


	//   ....[57]....
        /*0a44*/ 	.word	0x00011ff0


	//   ....[58]....
        /*0a48*/ 	.word	0x00012000


	//   ....[59]....
        /*0a4c*/ 	.word	0x00012020


	//   ....[60]....
        /*0a50*/ 	.word	0x00012040


	//   ....[61]....
        /*0a54*/ 	.word	0x00012060


	//   ....[62]....
        /*0a58*/ 	.word	0x00012120


	//   ....[63]....
        /*0a5c*/ 	.word	0x00012130


	//   ....[64]....
        /*0a60*/ 	.word	0x000129e0


	//   ....[65]....
        /*0a64*/ 	.word	0x00012a10


	//   ....[66]....
        /*0a68*/ 	.word	0x00012a30


	//   ....[67]....
        /*0a6c*/ 	.word	0x00012a40


	//   ....[68]....
        /*0a70*/ 	.word	0x00012a50


	//   ....[69]....
        /*0a74*/ 	.word	0x00012a60


	//   ....[70]....
        /*0a78*/ 	.word	0x00012a70


	//   ....[71]....
        /*0a7c*/ 	.word	0x00012a80


	//   ....[72]....
        /*0a80*/ 	.word	0x00012c40


	//   ....[73]....
        /*0a84*/ 	.word	0x00012e30


	//   ....[74]....
        /*0a88*/ 	.word	0x00012e60


	//   ....[75]....
        /*0a8c*/ 	.word	0x00012e90


	//   ....[76]....
        /*0a90*/ 	.word	0x00012ec0


	//   ....[77]....
        /*0a94*/ 	.word	0x00012ef0


	//   ....[78]....
        /*0a98*/ 	.word	0x00012f20


	//   ....[79]....
        /*0a9c*/ 	.word	0x00013090


	//   ....[80]....
        /*0aa0*/ 	.word	0x000130c0


	//   ....[81]....
        /*0aa4*/ 	.word	0x000130f0


	//   ....[82]....
        /*0aa8*/ 	.word	0x00013120


	//   ....[83]....
        /*0aac*/ 	.word	0x00013150


	//   ....[84]....
        /*0ab0*/ 	.word	0x00013180


	//   ....[85]....
        /*0ab4*/ 	.word	0x00013230


	//   ....[86]....
        /*0ab8*/ 	.word	0x00013290


	//   ....[87]....
        /*0abc*/ 	.word	0x00013330


	//   ....[88]....
        /*0ac0*/ 	.word	0x00014250


	//   ....[89]....
        /*0ac4*/ 	.word	0x000157a0


	//   ....[90]....
        /*0ac8*/ 	.word	0x000164f0


	//   ....[91]....
        /*0acc*/ 	.word	0x00016500


	//   ....[92]....
        /*0ad0*/ 	.word	0x00016510


	//   ....[93]....
        /*0ad4*/ 	.word	0x00016530


	//   ....[94]....
        /*0ad8*/ 	.word	0x00016590


	//   ....[95]....
        /*0adc*/ 	.word	0x000165b0


	//   ....[96]....
        /*0ae0*/ 	.word	0x00016630


	//   ....[97]....
        /*0ae4*/ 	.word	0x00016650


	//   ....[98]....
        /*0ae8*/ 	.word	0x00016660


	//   ....[99]....
        /*0aec*/ 	.word	0x000166d0


	//   ....[100]....
        /*0af0*/ 	.word	0x00016720


	//   ....[101]....
        /*0af4*/ 	.word	0x00016730


	//   ....[102]....
        /*0af8*/ 	.word	0x00017f40


	//   ....[103]....
        /*0afc*/ 	.word	0x00017f70


	//   ....[104]....
        /*0b00*/ 	.word	0x00017fb0


	//   ....[105]....
        /*0b04*/ 	.word	0x00017fe0


	//   ....[106]....
        /*0b08*/ 	.word	0x00018010


	//   ....[107]....
        /*0b0c*/ 	.word	0x00018040


	//   ....[108]....
        /*0b10*/ 	.word	0x00018070


	//   ....[109]....
        /*0b14*/ 	.word	0x000180a0


	//   ....[110]....
        /*0b18*/ 	.word	0x00018220


	//   ....[111]....
        /*0b1c*/ 	.word	0x00018250


	//   ....[112]....
        /*0b20*/ 	.word	0x00018280


	//   ....[113]....
        /*0b24*/ 	.word	0x000182b0


	//   ....[114]....
        /*0b28*/ 	.word	0x000182e0


	//   ....[115]....
        /*0b2c*/ 	.word	0x00018310


	//   ....[116]....
        /*0b30*/ 	.word	0x000183d0


	//   ....[117]....
        /*0b34*/ 	.word	0x000183f0


	//   ....[118]....
        /*0b38*/ 	.word	0x00018460


	//   ....[119]....
        /*0b3c*/ 	.word	0x00018b00


	//   ....[120]....
        /*0b40*/ 	.word	0x00018f70


	//   ....[121]....
        /*0b44*/ 	.word	0x00019000


	//   ....[122]....
        /*0b48*/ 	.word	0x00019050


	//   ....[123]....
        /*0b4c*/ 	.word	0x000190a0


	//   ....[124]....
        /*0b50*/ 	.word	0x00019170


	//   ....[125]....
        /*0b54*/ 	.word	0x00019200


	//   ....[126]....
        /*0b58*/ 	.word	0x00019250


	//   ....[127]....
        /*0b5c*/ 	.word	0x000192a0


	//   ....[128]....
        /*0b60*/ 	.word	0x00019590


	//   ....[129]....
        /*0b64*/ 	.word	0x00019870


	//   ....[130]....
        /*0b68*/ 	.word	0x00019a70


	//   ....[131]....
        /*0b6c*/ 	.word	0x00019ac0


	//   ....[132]....
        /*0b70*/ 	.word	0x00019b20


	//   ....[133]....
        /*0b74*/ 	.word	0x00019be0


	//   ....[134]....
        /*0b78*/ 	.word	0x00019c40


	//   ....[135]....
        /*0b7c*/ 	.word	0x00019d40


	//   ....[136]....
        /*0b80*/ 	.word	0x00019da0


	//   ....[137]....
        /*0b84*/ 	.word	0x00019e50


	//   ....[138]....
        /*0b88*/ 	.word	0x00019f00


	//   ....[139]....
        /*0b8c*/ 	.word	0x00019fe0


	//   ....[140]....
        /*0b90*/ 	.word	0x0001a040


	//   ....[141]....
        /*0b94*/ 	.word	0x0001a110


	//   ....[142]....
        /*0b98*/ 	.word	0x0001a3e0


	//   ....[143]....
        /*0b9c*/ 	.word	0x0001a480


	//   ....[144]....
        /*0ba0*/ 	.word	0x0001a5a0


	//   ....[145]....
        /*0ba4*/ 	.word	0x0001a610


	//   ....[146]....
        /*0ba8*/ 	.word	0x0001a680


	//   ....[147]....
        /*0bac*/ 	.word	0x0001a6f0


	//   ....[148]....
        /*0bb0*/ 	.word	0x0001a760


	//   ....[149]....
        /*0bb4*/ 	.word	0x0001a7e0


	//   ....[150]....
        /*0bb8*/ 	.word	0x0001a870


	//   ....[151]....
        /*0bbc*/ 	.word	0x0001a900


	//   ....[152]....
        /*0bc0*/ 	.word	0x0001a970


	//   ....[153]....
        /*0bc4*/ 	.word	0x0001a9e0


	//   ....[154]....
        /*0bc8*/ 	.word	0x0001aa50


	//   ....[155]....
        /*0bcc*/ 	.word	0x0001aad0


	//   ....[156]....
        /*0bd0*/ 	.word	0x0001ab40


	//   ....[157]....
        /*0bd4*/ 	.word	0x0001abe0


	//   ....[158]....
        /*0bd8*/ 	.word	0x0001ac70


	//   ....[159]....
        /*0bdc*/ 	.word	0x0001ada0


	//----- nvinfo : EIATTR_REG_RECONFIG
	.align		4
.L_1659:
        /*0be0*/ 	.byte	0x01, 0x54
	.zero		2


	//----- nvinfo : EIATTR_SYSCALL_OFFSETS
	.align		4
        /*0be4*/ 	.byte	0x04, 0x46
        /*0be6*/ 	.short	(.L_1661 - .L_1660)


	//   ....[0]....
.L_1660:
        /*0be8*/ 	.word	0x00001a10


	//   ....[1]....
        /*0bec*/ 	.word	0x00001b60


	//   ....[2]....
        /*0bf0*/ 	.word	0x000055a0


	//   ....[3]....
        /*0bf4*/ 	.word	0x000058c0


	//   ....[4]....
        /*0bf8*/ 	.word	0x00015200


	//   ....[5]....
        /*0bfc*/ 	.word	0x00015390


	//   ....[6]....
        /*0c00*/ 	.word	0x000154e0


	//   ....[7]....
        /*0c04*/ 	.word	0x00015630


	//   ....[8]....
        /*0c08*/ 	.word	0x00016010


	//----- nvinfo : EIATTR_MBARRIER_INSTR_OFFSETS
	.align		4
.L_1661:
        /*0c0c*/ 	.byte	0x04, 0x39
        /*0c0e*/ 	.short	(.L_1663 - .L_1662)


	//   ....[0]....
.L_1662:
        /*0c10*/ 	.word	0x000002b0
        /*0c14*/ 	.word	0x000000ff
        /*0c18*/ 	.word	0x00013200
        /*0c1c*/ 	.short	0x0100
        /*0c1e*/ 	.byte	0x08
	.zero		1


	//   ....[1]....
        /*0c20*/ 	.word	0x000002c0
        /*0c24*/ 	.word	0x000000ff
        /*0c28*/ 	.word	0x00013220
        /*0c2c*/ 	.short	0x0100
        /*0c2e*/ 	.byte	0x08
	.zero		1


	//   ....[2]....
        /*0c30*/ 	.word	0x000003b0
        /*0c34*/ 	.word	0x000000ff
        /*0c38*/ 	.word	0x00013230
        /*0c3c*/ 	.short	0x0100
        /*0c3e*/ 	.byte	0x08
	.zero		1


	//   ....[3]....
        /*0c40*/ 	.word	0x000003c0
        /*0c44*/ 	.word	0x000000ff
        /*0c48*/ 	.word	0x00013240
        /*0c4c*/ 	.short	0x0100
        /*0c4e*/ 	.byte	0x08
	.zero		1


	//   ....[4]....
        /*0c50*/ 	.word	0x000003d0
        /*0c54*/ 	.word	0x000000ff
        /*0c58*/ 	.word	0x00013238
        /*0c5c*/ 	.short	0x0100
        /*0c5e*/ 	.byte	0x08
	.zero		1


	//   ....[5]....
        /*0c60*/ 	.word	0x000003e0
        /*0c64*/ 	.word	0x000000ff
        /*0c68*/ 	.word	0x00013248
        /*0c6c*/ 	.short	0x0100
        /*0c6e*/ 	.byte	0x08
	.zero		1


	//   ....[6]....
        /*0c70*/ 	.word	0x00000510
        /*0c74*/ 	.word	0x000000ff
        /*0c78*/ 	.word	0x00013250
        /*0c7c*/ 	.short	0x0100
        /*0c7e*/ 	.byte	0x08
	.zero		1


	//   ....[7]....
        /*0c80*/ 	.word	0x00000520
        /*0c84*/ 	.word	0x000000ff
        /*0c88*/ 	.word	0x00013260
        /*0c8c*/ 	.short	0x0100
        /*0c8e*/ 	.byte	0x08
	.zero		1


	//   ....[8]....
        /*0c90*/ 	.word	0x00000530
        /*0c94*/ 	.word	0x000000ff
        /*0c98*/ 	.word	0x00013258
        /*0c9c*/ 	.short	0x0100
        /*0c9e*/ 	.byte	0x08
	.zero		1


	//   ....[9]....
        /*0ca0*/ 	.word	0x00000540
        /*0ca4*/ 	.word	0x000000ff
        /*0ca8*/ 	.word	0x00013268
        /*0cac*/ 	.short	0x0100
        /*0cae*/ 	.byte	0x08
	.zero		1


	//   ....[10]....
        /*0cb0*/ 	.word	0x00000630
        /*0cb4*/ 	.word	0x000000ff
        /*0cb8*/ 	.word	0x00013270
        /*0cbc*/ 	.short	0x0100
        /*0cbe*/ 	.byte	0x06
	.zero		1


	//   ....[11]....
        /*0cc0*/ 	.word	0x00000640
        /*0cc4*/ 	.word	0x000000ff
        /*0cc8*/ 	.word	0x00013280
        /*0ccc*/ 	.short	0x0100
        /*0cce*/ 	.byte	0x06
	.zero		1


	//   ....[12]....
        /*0cd0*/ 	.word	0x00000650
        /*0cd4*/ 	.word	0x000000ff
        /*0cd8*/ 	.word	0x00013278
        /*0cdc*/ 	.short	0x0100
        /*0cde*/ 	.byte	0x06
	.zero		1


	//   ....[13]....
        /*0ce0*/ 	.word	0x00000660
        /*0ce4*/ 	.word	0x000000ff
        /*0ce8*/ 	.word	0x00013288
        /*0cec*/ 	.short	0x0100
        /*0cee*/ 	.byte	0x06
	.zero		1


	//   ....[14]....
        /*0cf0*/ 	.word	0x00000790
        /*0cf4*/ 	.word	0x000000ff
        /*0cf8*/ 	.word	0x00013290
        /*0cfc*/ 	.short	0x0100
        /*0cfe*/ 	.byte	0x08
	.zero		1


	//   ....[15]....
        /*0d00*/ 	.word	0x000007a0
        /*0d04*/ 	.word	0x000000ff
        /*0d08*/ 	.word	0x000132a0
        /*0d0c*/ 	.short	0x0100
        /*0d0e*/ 	.byte	0x08
	.zero		1


	//   ....[16]....
        /*0d10*/ 	.word	0x000007b0
        /*0d14*/ 	.word	0x000000ff
        /*0d18*/ 	.word	0x00013298
        /*0d1c*/ 	.short	0x0100
        /*0d1e*/ 	.byte	0x08
	.zero		1


	//   ....[17]....
        /*0d20*/ 	.word	0x000007c0
        /*0d24*/ 	.word	0x000000ff
        /*0d28*/ 	.word	0x000132a8
        /*0d2c*/ 	.short	0x0100
        /*0d2e*/ 	.byte	0x08
	.zero		1


	//   ....[18]....
        /*0d30*/ 	.word	0x000008f0
        /*0d34*/ 	.word	0x000000ff
        /*0d38*/ 	.word	0x000132b0
        /*0d3c*/ 	.short	0x0100
        /*0d3e*/ 	.byte	0x08
	.zero		1


	//   ....[19]....
        /*0d40*/ 	.word	0x00000900
        /*0d44*/ 	.word	0x000000ff
        /*0d48*/ 	.word	0x000132c0
        /*0d4c*/ 	.short	0x0100
        /*0d4e*/ 	.byte	0x08
	.zero		1


	//   ....[20]....
        /*0d50*/ 	.word	0x00000910
        /*0d54*/ 	.word	0x000000ff
        /*0d58*/ 	.word	0x000132b8
        /*0d5c*/ 	.short	0x0100
        /*0d5e*/ 	.byte	0x08
	.zero		1


	//   ....[21]....
        /*0d60*/ 	.word	0x00000920
        /*0d64*/ 	.word	0x000000ff
        /*0d68*/ 	.word	0x000132c8
        /*0d6c*/ 	.short	0x0100
        /*0d6e*/ 	.byte	0x08
	.zero		1


	//   ....[22]....
        /*0d70*/ 	.word	0x00002790
        /*0d74*/ 	.word	0x0000004a
        /*0d78*/ 	.word	0x00013290
        /*0d7c*/ 	.short	0x010a
        /*0d7e*/ 	.byte	0x3f
	.zero		1


	//   ....[23]....
        /*0d80*/ 	.word	0x00003910
        /*0d84*/ 	.word	0x0000004a
        /*0d88*/ 	.word	0x00013290
        /*0d8c*/ 	.short	0x010a
        /*0d8e*/ 	.byte	0x3f
	.zero		1


	//   ....[24]....
        /*0d90*/ 	.word	0x00004a00
        /*0d94*/ 	.word	0x0000004a
        /*0d98*/ 	.word	0x00013290
        /*0d9c*/ 	.short	0x010a
        /*0d9e*/ 	.byte	0x3f
	.zero		1


	//   ....[25]....
        /*0da0*/ 	.word	0x00004b90
        /*0da4*/ 	.word	0x00000004
        /*0da8*/ 	.word	0x00000000
        /*0dac*/ 	.short	0x0101
        /*0dae*/ 	.byte	0x3f
	.zero		1


	//   ....[26]....
        /*0db0*/ 	.word	0x00004bd0
        /*0db4*/ 	.word	0x0000004a
        /*0db8*/ 	.word	0x000132b0
        /*0dbc*/ 	.short	0x010a
        /*0dbe*/ 	.byte	0x3f
	.zero		1


	//   ....[27]....
        /*0dc0*/ 	.word	0x00004e40
        /*0dc4*/ 	.word	0x0000004a
        /*0dc8*/ 	.word	0x00000000
        /*0dcc*/ 	.short	0x0101
        /*0dce*/ 	.byte	0x3f
	.zero		1


	//   ....[28]....
        /*0dd0*/ 	.word	0x00005640
        /*0dd4*/ 	.word	0x00000010
        /*0dd8*/ 	.word	0x00013200
        /*0ddc*/ 	.short	0x010a
        /*0dde*/ 	.byte	0x3f
	.zero		1


	//   ....[29]....
        /*0de0*/ 	.word	0x00005690
        /*0de4*/ 	.word	0x00000010
        /*0de8*/ 	.word	0x00013200
        /*0dec*/ 	.short	0x010a
        /*0dee*/ 	.byte	0x3f
	.zero		1


	//   ....[30]....
        /*0df0*/ 	.word	0x00005db0
        /*0df4*/ 	.word	0x00000010
        /*0df8*/ 	.word	0x00013200
        /*0dfc*/ 	.short	0x010a
        /*0dfe*/ 	.byte	0x3f
	.zero		1


	//   ....[31]....
        /*0e00*/ 	.word	0x00007200
        /*0e04*/ 	.word	0x00000010
        /*0e08*/ 	.word	0x00013200
        /*0e0c*/ 	.short	0x010a
        /*0e0e*/ 	.byte	0x3f
	.zero		1


	//   ....[32]....
        /*0e10*/ 	.word	0x00008340
        /*0e14*/ 	.word	0x0000000c
        /*0e18*/ 	.word	0x00013230
        /*0e1c*/ 	.short	0x010a
        /*0e1e*/ 	.byte	0x3f
	.zero		1


	//   ....[33]....
        /*0e20*/ 	.word	0x000083e0
        /*0e24*/ 	.word	0x0000000c
        /*0e28*/ 	.word	0x00013230
        /*0e2c*/ 	.short	0x010a
        /*0e2e*/ 	.byte	0x3f
	.zero		1


	//   ....[34]....
        /*0e30*/ 	.word	0x0000a5b0
        /*0e34*/ 	.word	0x0000000c
        /*0e38*/ 	.word	0x00000000
        /*0e3c*/ 	.short	0x0101
        /*0e3e*/ 	.byte	0x3f
	.zero		1


	//   ....[35]....
        /*0e40*/ 	.word	0x0000afd0
        /*0e44*/ 	.word	0x0000000d
        /*0e48*/ 	.word	0x00013230
        /*0e4c*/ 	.short	0x010a
        /*0e4e*/ 	.byte	0x3f
	.zero		1


	//   ....[36]....
        /*0e50*/ 	.word	0x0000b060
        /*0e54*/ 	.word	0x0000000d
        /*0e58*/ 	.word	0x00013230
        /*0e5c*/ 	.short	0x010a
        /*0e5e*/ 	.byte	0x3f
	.zero		1


	//   ....[37]....
        /*0e60*/ 	.word	0x0000b620
        /*0e64*/ 	.word	0x00000014
        /*0e68*/ 	.word	0x00013250
        /*0e6c*/ 	.short	0x010a
        /*0e6e*/ 	.byte	0x3f
	.zero		1


	//   ....[38]....
        /*0e70*/ 	.word	0x0000b670
        /*0e74*/ 	.word	0x00000014
        /*0e78*/ 	.word	0x00013250
        /*0e7c*/ 	.short	0x010a
        /*0e7e*/ 	.byte	0x3f
	.zero		1


	//   ....[39]....
        /*0e80*/ 	.word	0x0000cdd0
        /*0e84*/ 	.word	0x0000000d
        /*0e88*/ 	.word	0x00000000
        /*0e8c*/ 	.short	0x0101
        /*0e8e*/ 	.byte	0x3f
	.zero		1


	//   ....[40]....
        /*0e90*/ 	.word	0x0000da70
        /*0e94*/ 	.word	0x00000014
        /*0e98*/ 	.word	0x00000000
        /*0e9c*/ 	.short	0x0101
        /*0e9e*/ 	.byte	0x3f
	.zero		1


	//   ....[41]....
        /*0ea0*/ 	.word	0x0000e090
        /*0ea4*/ 	.word	0x00000003
        /*0ea8*/ 	.word	0x00013230
        /*0eac*/ 	.short	0x010a
        /*0eae*/ 	.byte	0x3f
	.zero		1


	//   ....[42]....
        /*0eb0*/ 	.word	0x0000e120
        /*0eb4*/ 	.word	0x00000003
        /*0eb8*/ 	.word	0x00013230
        /*0ebc*/ 	.short	0x010a
        /*0ebe*/ 	.byte	0x3f
	.zero		1


	//   ....[43]....
        /*0ec0*/ 	.word	0x0000e6e0
        /*0ec4*/ 	.word	0x0000000d
        /*0ec8*/ 	.word	0x00013250
        /*0ecc*/ 	.short	0x010a
        /*0ece*/ 	.byte	0x3f
	.zero		1


	//   ....[44]....
        /*0ed0*/ 	.word	0x0000e730
        /*0ed4*/ 	.word	0x0000000d
        /*0ed8*/ 	.word	0x00013250
        /*0edc*/ 	.short	0x010a
        /*0ede*/ 	.byte	0x3f
	.zero		1


	//   ....[45]....
        /*0ee0*/ 	.word	0x0000f7f0
        /*0ee4*/ 	.word	0x00000014
        /*0ee8*/ 	.word	0x00000000
        /*0eec*/ 	.short	0x0101
        /*0eee*/ 	.byte	0x3f
	.zero		1


	//   ....[46]....
        /*0ef0*/ 	.word	0x00010470
        /*0ef4*/ 	.word	0x0000000d
        /*0ef8*/ 	.word	0x00000000
        /*0efc*/ 	.short	0x0101
        /*0efe*/ 	.byte	0x3f
	.zero		1


	//   ....[47]....
        /*0f00*/ 	.word	0x000104f0
        /*0f04*/ 	.word	0x0000000a
        /*0f08*/ 	.word	0x00013250
        /*0f0c*/ 	.short	0x010a
        /*0f0e*/ 	.byte	0x3f
	.zero		1


	//   ....[48]....
        /*0f10*/ 	.word	0x00010540
        /*0f14*/ 	.word	0x0000000a
        /*0f18*/ 	.word	0x00013250
        /*0f1c*/ 	.short	0x010a
        /*0f1e*/ 	.byte	0x3f
	.zero		1


	//   ....[49]....
        /*0f20*/ 	.word	0x00010da0
        /*0f24*/ 	.word	0x00000000
        /*0f28*/ 	.word	0x00000000
        /*0f2c*/ 	.short	0x0101
        /*0f2e*/ 	.byte	0x3f
	.zero		1


	//   ....[50]....
        /*0f30*/ 	.word	0x000120f0
        /*0f34*/ 	.word	0x00000000
        /*0f38*/ 	.word	0x00000000
        /*0f3c*/ 	.short	0x0101
        /*0f3e*/ 	.byte	0x3f
	.zero		1


	//   ....[51]....
        /*0f40*/ 	.word	0x00014330
        /*0f44*/ 	.word	0x00000016
        /*0f48*/ 	.word	0x00013220
        /*0f4c*/ 	.short	0x010a
        /*0f4e*/ 	.byte	0x3f
	.zero		1


	//   ....[52]....
        /*0f50*/ 	.word	0x000143f0
        /*0f54*/ 	.word	0x00000006
        /*0f58*/ 	.word	0x000132a0
        /*0f5c*/ 	.short	0x010a
        /*0f5e*/ 	.byte	0x3f
	.zero		1


	//   ....[53]....
        /*0f60*/ 	.word	0x00014620
        /*0f64*/ 	.word	0x00000006
        /*0f68*/ 	.word	0x000132c0
        /*0f6c*/ 	.short	0x010a
        /*0f6e*/ 	.byte	0x3f
	.zero		1


	//   ....[54]....
        /*0f70*/ 	.word	0x000149a0
        /*0f74*/ 	.word	0x00000005
        /*0f78*/ 	.word	0x000132a0
        /*0f7c*/ 	.short	0x010a
        /*0f7e*/ 	.byte	0x3f
	.zero		1


	//   ....[55]....
        /*0f80*/ 	.word	0x00014bc0
        /*0f84*/ 	.word	0x00000005
        /*0f88*/ 	.word	0x000132c0
        /*0f8c*/ 	.short	0x010a
        /*0f8e*/ 	.byte	0x3f
	.zero		1


	//   ....[56]....
        /*0f90*/ 	.word	0x000159f0
        /*0f94*/ 	.word	0x00000004
        /*0f98*/ 	.word	0x00013280
        /*0f9c*/ 	.short	0x010a
        /*0f9e*/ 	.byte	0x3f
	.zero		1


	//   ....[57]....
        /*0fa0*/ 	.word	0x00015bb0
        /*0fa4*/ 	.word	0x00000004
        /*0fa8*/ 	.word	0x00013240
        /*0fac*/ 	.short	0x010a
        /*0fae*/ 	.byte	0x3f
	.zero		1


	//   ....[58]....
        /*0fb0*/ 	.word	0x00016860
        /*0fb4*/ 	.word	0x00000016
        /*0fb8*/ 	.word	0x00013200
        /*0fbc*/ 	.short	0x0107
        /*0fbe*/ 	.byte	0x3f
	.zero		1


	//   ....[59]....
        /*0fc0*/ 	.word	0x00016950
        /*0fc4*/ 	.word	0x00000016
        /*0fc8*/ 	.word	0x00013200
        /*0fcc*/ 	.short	0x0101
        /*0fce*/ 	.byte	0x3f
	.zero		1


	//   ....[60]....
        /*0fd0*/ 	.word	0x00016970
        /*0fd4*/ 	.word	0x00000016
        /*0fd8*/ 	.word	0x00013220
        /*0fdc*/ 	.short	0x010a
        /*0fde*/ 	.byte	0x3f
	.zero		1


	//   ....[61]....
        /*0fe0*/ 	.word	0x00016c60
        /*0fe4*/ 	.word	0x00000006
        /*0fe8*/ 	.word	0x00013280
        /*0fec*/ 	.short	0x010a
        /*0fee*/ 	.byte	0x3f
	.zero		1


	//   ....[62]....
        /*0ff0*/ 	.word	0x00016eb0
        /*0ff4*/ 	.word	0x00000006
        /*0ff8*/ 	.word	0x00013240
        /*0ffc*/ 	.short	0x010a
        /*0ffe*/ 	.byte	0x3f
	.zero		1


	//   ....[63]....
        /*1000*/ 	.word	0x00017170
        /*1004*/ 	.word	0x00000003
        /*1008*/ 	.word	0x00013270
        /*100c*/ 	.short	0x010a
        /*100e*/ 	.byte	0x3f
	.zero		1


	//   ....[64]....
        /*1010*/ 	.word	0x000171f0
        /*1014*/ 	.word	0x00000003
        /*1018*/ 	.word	0x00013260
        /*101c*/ 	.short	0x010a
        /*101e*/ 	.byte	0x3f
	.zero		1


	//   ....[65]....
        /*1020*/ 	.word	0x00017610
        /*1024*/ 	.word	0x00000003
        /*1028*/ 	.word	0x00013250
        /*102c*/ 	.short	0x0101
        /*102e*/ 	.byte	0x3f
	.zero		1


	//   ....[66]....
        /*1030*/ 	.word	0x00017690
        /*1034*/ 	.word	0x00000003
        /*1038*/ 	.word	0x00000000
        /*103c*/ 	.short	0x0101
        /*103e*/ 	.byte	0x3f
	.zero		1


	//   ....[67]....
        /*1040*/ 	.word	0x00017880
        /*1044*/ 	.word	0x00000000
        /*1048*/ 	.word	0x00013270
        /*104c*/ 	.short	0x010a
        /*104e*/ 	.byte	0x3f
	.zero		1


	//   ....[68]....
        /*1050*/ 	.word	0x000178f0
        /*1054*/ 	.word	0x00000000
        /*1058*/ 	.word	0x00013260
        /*105c*/ 	.short	0x010a
        /*105e*/ 	.byte	0x3f
	.zero		1


	//   ....[69]....
        /*1060*/ 	.word	0x00017d10
        /*1064*/ 	.word	0x00000000
        /*1068*/ 	.word	0x00013250
        /*106c*/ 	.short	0x0101
        /*106e*/ 	.byte	0x3f
	.zero		1


	//   ....[70]....
        /*1070*/ 	.word	0x00017d60
        /*1074*/ 	.word	0x00000002
        /*1078*/ 	.word	0x00000000
        /*107c*/ 	.short	0x0101
        /*107e*/ 	.byte	0x3f
	.zero		1


	//   ....[71]....
        /*1080*/ 	.word	0x00018a80
        /*1084*/ 	.word	0x00000008
        /*1088*/ 	.word	0x00013220
        /*108c*/ 	.short	0x010a
        /*108e*/ 	.byte	0x3f
	.zero		1


	//   ....[72]....
        /*1090*/ 	.word	0x00018c10
        /*1094*/ 	.word	0x00000006
        /*1098*/ 	.word	0x00000000
        /*109c*/ 	.short	0x010a
        /*109e*/ 	.byte	0x3f
	.zero		1


	//   ....[73]....
        /*10a0*/ 	.word	0x00018c80
        /*10a4*/ 	.word	0x00000007
        /*10a8*/ 	.word	0x00000000
        /*10ac*/ 	.short	0x010a
        /*10ae*/ 	.byte	0x3f
	.zero		1


	//   ....[74]....
        /*10b0*/ 	.word	0x00018cd0
        /*10b4*/ 	.word	0x00000002
        /*10b8*/ 	.word	0x00013260
        /*10bc*/ 	.short	0x010a
        /*10be*/ 	.byte	0x3f
	.zero		1


	//   ....[75]....
        /*10c0*/ 	.word	0x00018d20
        /*10c4*/ 	.word	0x00000005
        /*10c8*/ 	.word	0x00013260
        /*10cc*/ 	.short	0x010a
        /*10ce*/ 	.byte	0x3f
	.zero		1


	//   ....[76]....
        /*10d0*/ 	.word	0x00018d60
        /*10d4*/ 	.word	0x00000002
        /*10d8*/ 	.word	0x00013280
        /*10dc*/ 	.short	0x010a
        /*10de*/ 	.byte	0x3f
	.zero		1


	//   ....[77]....
        /*10e0*/ 	.word	0x00018d80
        /*10e4*/ 	.word	0x00000005
        /*10e8*/ 	.word	0x00013280
        /*10ec*/ 	.short	0x010a
        /*10ee*/ 	.byte	0x3f
	.zero		1


	//   ....[78]....
        /*10f0*/ 	.word	0x00018de0
        /*10f4*/ 	.word	0x0000004a
        /*10f8*/ 	.word	0x00013290
        /*10fc*/ 	.short	0x010a
        /*10fe*/ 	.byte	0x3f
	.zero		1


	//   ....[79]....
        /*1100*/ 	.word	0x00018e30
        /*1104*/ 	.word	0x0000004a
        /*1108*/ 	.word	0x00013290
        /*110c*/ 	.short	0x010a
        /*110e*/ 	.byte	0x3f
	.zero		1


	//   ....[80]....
        /*1110*/ 	.word	0x00018e80
        /*1114*/ 	.word	0x0000004a
        /*1118*/ 	.word	0x00013290
        /*111c*/ 	.short	0x010a
        /*111e*/ 	.byte	0x3f
	.zero		1


	//   ....[81]....
        /*1120*/ 	.word	0x00018ed0
        /*1124*/ 	.word	0x0000004a
        /*1128*/ 	.word	0x000132b0
        /*112c*/ 	.short	0x010a
        /*112e*/ 	.byte	0x3f
	.zero		1


	//   ....[82]....
        /*1130*/ 	.word	0x000190d0
        /*1134*/ 	.word	0x00000010
        /*1138*/ 	.word	0x00013200
        /*113c*/ 	.short	0x010a
        /*113e*/ 	.byte	0x3f
	.zero		1


	//   ....[83]....
        /*1140*/ 	.word	0x000192d0
        /*1144*/ 	.word	0x00000010
        /*1148*/ 	.word	0x00013200
        /*114c*/ 	.short	0x010a
        /*114e*/ 	.byte	0x3f
	.zero		1


	//   ....[84]....
        /*1150*/ 	.word	0x00019320
        /*1154*/ 	.word	0x0000000c
        /*1158*/ 	.word	0x00013230
        /*115c*/ 	.short	0x010a
        /*115e*/ 	.byte	0x3f
	.zero		1


	//   ....[85]....
        /*1160*/ 	.word	0x00019370
        /*1164*/ 	.word	0x0000000d
        /*1168*/ 	.word	0x00013230
        /*116c*/ 	.short	0x010a
        /*116e*/ 	.byte	0x3f
	.zero		1


	//   ....[86]....
        /*1170*/ 	.word	0x000193c0
        /*1174*/ 	.word	0x00000014
        /*1178*/ 	.word	0x00013250
        /*117c*/ 	.short	0x010a
        /*117e*/ 	.byte	0x3f
	.zero		1


	//   ....[87]....
        /*1180*/ 	.word	0x00019410
        /*1184*/ 	.word	0x00000003
        /*1188*/ 	.word	0x00013230
        /*118c*/ 	.short	0x010a
        /*118e*/ 	.byte	0x3f
	.zero		1


	//   ....[88]....
        /*1190*/ 	.word	0x00019460
        /*1194*/ 	.word	0x0000000d
        /*1198*/ 	.word	0x00013250
        /*119c*/ 	.short	0x010a
        /*119e*/ 	.byte	0x3f
	.zero		1


	//   ....[89]....
        /*11a0*/ 	.word	0x000194b0
        /*11a4*/ 	.word	0x0000000a
        /*11a8*/ 	.word	0x00013250
        /*11ac*/ 	.short	0x010a
        /*11ae*/ 	.byte	0x3f
	.zero		1


	//   ....[90]....
        /*11b0*/ 	.word	0x00019650
        /*11b4*/ 	.word	0x00000016
        /*11b8*/ 	.word	0x00013220
        /*11bc*/ 	.short	0x010a
        /*11be*/ 	.byte	0x3f
	.zero		1


	//   ....[91]....
        /*11c0*/ 	.word	0x000196a0
        /*11c4*/ 	.word	0x00000006
        /*11c8*/ 	.word	0x000132a0
        /*11cc*/ 	.short	0x010a
        /*11ce*/ 	.byte	0x3f
	.zero		1


	//   ....[92]....
        /*11d0*/ 	.word	0x000196f0
        /*11d4*/ 	.word	0x00000006
        /*11d8*/ 	.word	0x000132c0
        /*11dc*/ 	.short	0x010a
        /*11de*/ 	.byte	0x3f
	.zero		1


	//   ....[93]....
        /*11e0*/ 	.word	0x00019740
        /*11e4*/ 	.word	0x00000005
        /*11e8*/ 	.word	0x000132a0
        /*11ec*/ 	.short	0x010a
        /*11ee*/ 	.byte	0x3f
	.zero		1


	//   ....[94]....
        /*11f0*/ 	.word	0x00019790
        /*11f4*/ 	.word	0x00000005
        /*11f8*/ 	.word	0x000132c0
        /*11fc*/ 	.short	0x010a
        /*11fe*/ 	.byte	0x3f
	.zero		1


	//   ....[95]....
        /*1200*/ 	.word	0x00019930
        /*1204*/ 	.word	0x00000004
        /*1208*/ 	.word	0x00013280
        /*120c*/ 	.short	0x010a
        /*120e*/ 	.byte	0x3f
	.zero		1


	//   ....[96]....
        /*1210*/ 	.word	0x00019980
        /*1214*/ 	.word	0x00000004
        /*1218*/ 	.word	0x00013240
        /*121c*/ 	.short	0x010a
        /*121e*/ 	.byte	0x3f
	.zero		1


	//   ....[97]....
        /*1220*/ 	.word	0x0001a150
        /*1224*/ 	.word	0x00000016
        /*1228*/ 	.word	0x00013220
        /*122c*/ 	.short	0x010a
        /*122e*/ 	.byte	0x3f
	.zero		1


	//   ....[98]....
        /*1230*/ 	.word	0x0001a1a0
        /*1234*/ 	.word	0x00000006
        /*1238*/ 	.word	0x00013280
        /*123c*/ 	.short	0x010a
        /*123e*/ 	.byte	0x3f
	.zero		1


	//   ....[99]....
        /*1240*/ 	.word	0x0001a1f0
        /*1244*/ 	.word	0x00000006
        /*1248*/ 	.word	0x00013240
        /*124c*/ 	.short	0x010a
        /*124e*/ 	.byte	0x3f
	.zero		1


	//   ....[100]....
        /*1250*/ 	.word	0x0001a240
        /*1254*/ 	.word	0x00000003
        /*1258*/ 	.word	0x00013270
        /*125c*/ 	.short	0x010a
        /*125e*/ 	.byte	0x3f
	.zero		1


	//   ....[101]....
        /*1260*/ 	.word	0x0001a290
        /*1264*/ 	.word	0x00000003
        /*1268*/ 	.word	0x00013260
        /*126c*/ 	.short	0x010a
        /*126e*/ 	.byte	0x3f
	.zero		1


	//   ....[102]....
        /*1270*/ 	.word	0x0001a2e0
        /*1274*/ 	.word	0x00000000
        /*1278*/ 	.word	0x00013270
        /*127c*/ 	.short	0x010a
        /*127e*/ 	.byte	0x3f
	.zero		1


	//   ....[103]....
        /*1280*/ 	.word	0x0001a330
        /*1284*/ 	.word	0x00000000
        /*1288*/ 	.word	0x00013260
        /*128c*/ 	.short	0x010a
        /*128e*/ 	.byte	0x3f
	.zero		1


	//   ....[104]....
        /*1290*/ 	.word	0x0001acc0
        /*1294*/ 	.word	0x00000008
        /*1298*/ 	.word	0x00013220
        /*129c*/ 	.short	0x010a
        /*129e*/ 	.byte	0x3f
	.zero		1


	//   ....[105]....
        /*12a0*/ 	.word	0x0001ae60
        /*12a4*/ 	.word	0x00000006
        /*12a8*/ 	.word	0x00000000
        /*12ac*/ 	.short	0x010a
        /*12ae*/ 	.byte	0x3f
	.zero		1


	//   ....[106]....
        /*12b0*/ 	.word	0x0001aeb0
        /*12b4*/ 	.word	0x00000007
        /*12b8*/ 	.word	0x00000000
        /*12bc*/ 	.short	0x010a
        /*12be*/ 	.byte	0x3f
	.zero		1


	//   ....[107]....
        /*12c0*/ 	.word	0x0001af00
        /*12c4*/ 	.word	0x00000002
        /*12c8*/ 	.word	0x00013260
        /*12cc*/ 	.short	0x010a
        /*12ce*/ 	.byte	0x3f
	.zero		1


	//   ....[108]....
        /*12d0*/ 	.word	0x0001af50
        /*12d4*/ 	.word	0x00000005
        /*12d8*/ 	.word	0x00013260
        /*12dc*/ 	.short	0x010a
        /*12de*/ 	.byte	0x3f
	.zero		1


	//   ....[109]....
        /*12e0*/ 	.word	0x0001afa0
        /*12e4*/ 	.word	0x00000002
        /*12e8*/ 	.word	0x00013280
        /*12ec*/ 	.short	0x010a
        /*12ee*/ 	.byte	0x3f
	.zero		1


	//----- nvinfo : EIATTR_NUM_MBARRIERS
	.align		4
.L_1663:
        /*12f0*/ 	.byte	0x03, 0x38
        /*12f2*/ 	.short	0x0016


	//----- nvinfo : EIATTR_EXIT_INSTR_OFFSETS
	.align		4
        /*12f4*/ 	.byte	0x04, 0x1c
        /*12f6*/ 	.short	(.L_1665 - .L_1664)


	//   ....[0]....
.L_1664:
        /*12f8*/ 	.word	0x00018dd0


	//----- nvinfo : EIATTR_MAX_THREADS
	.align		4
.L_1665:
        /*12fc*/ 	.byte	0x04, 0x05
        /*12fe*/ 	.short	(.L_1667 - .L_1666)
.L_1666:
        /*1300*/ 	.word	0x00000200
        /*1304*/ 	.word	0x00000001
        /*1308*/ 	.word	0x00000001


	//----- nvinfo : EIATTR_CRS_STACK_SIZE
	.align		4
.L_1667:
        /*130c*/ 	.byte	0x04, 0x1e
        /*130e*/ 	.short	(.L_1669 - .L_1668)
.L_1668:
        /*1310*/ 	.word	0x00000000


	//----- nvinfo : EIATTR_CBANK_PARAM_SIZE
	.align		4
.L_1669:
        /*1314*/ 	.byte	0x03, 0x19
        /*1316*/ 	.short	0x0af0


	//----- nvinfo : EIATTR_PARAM_CBANK
	.align		4
        /*1318*/ 	.byte	0x04, 0x0a
        /*131a*/ 	.short	(.L_1671 - .L_1670)
	.align		4
.L_1670:
        /*131c*/ 	.word	index@(.nv.constant0._ZN7cutlass13device_kernelIN5flash11enable_sm90INS1_16FlashAttnFwdSm90INS1_25CollectiveMainloopFwdSm90ILi2EN4cute5tupleIJNS5_1CILi1EEES8_S8_EEENS6_IJNS7_ILi192EEENS7_ILi160EEENS7_ILi64EEEEEELi64ENS_12float_e4m3_tEfNS_4arch4Sm90ELb1ELb0ELb0ELb1ELb0ELb1ELb0ELb1ELb1ELb1ELb0ELb0EEENS1_21CollectiveEpilogueFwdINS6_IJSA_SC_SB_EEES9_NS_10bfloat16_tESG_Li384ELb1ELb1ELb0ELb1EEENS1_36VarlenDynamicPersistentTileSchedulerILi192ELi160ELi384ELi128ELb0ELb1ELb1ELb1ELb1ELb1EEEEEEEEEvNT_6ParamsE)
        /*1320*/ 	.short	0x0210
        /*1322*/ 	.short	0x0af0


	//----- nvinfo : EIATTR_SW_WAR
	.align		4
.L_1671:
        /*1324*/ 	.byte	0x04, 0x36
        /*1326*/ 	.short	(.L_1673 - .L_1672)
.L_1672:
        /*1328*/ 	.word	0x00000008
.L_1673:


//--------------------- .nv.callgraph             --------------------------
	.section	.nv.callgraph,"",@"SHT_CUDA_CALLGRAPH"
	.align	4
	.sectionentsize	8
	.align		4
        /*0000*/ 	.word	0x00000000
	.align		4
        /*0004*/ 	.word	0xffffffff
	.align		4
        /*0008*/ 	.word	index@(_ZN7cutlass13device_kernelIN5flash11enable_sm90INS1_16FlashAttnFwdSm90INS1_25CollectiveMainloopFwdSm90ILi2EN4cute5tupleIJNS5_1CILi1EEES8_S8_EEENS6_IJNS7_ILi128EEESA_NS7_ILi256EEEEEELi256ENS_12float_e4m3_tEfNS_4arch4Sm90ELb0ELb0ELb0ELb0ELb0ELb0ELb0ELb1ELb1ELb1ELb0ELb0EEENS1_21CollectiveEpilogueFwdINS6_IJSA_SB_SA_EEES9_NS_10bfloat16_tESF_Li256ELb0ELb1ELb0ELb1EEENS1_29StaticPersistentTileSchedulerILb0EEEEEEEEEvNT_6ParamsE)
	.align		4
        /*000c*/ 	.word	index@(__assertfail)
	.align		4
        /*0010*/ 	.word	index@(_ZN7cutlass13device_kernelIN5flash11enable_sm90INS1_16FlashAttnFwdSm90INS1_25CollectiveMainloopFwdSm90ILi2EN4cute5tupleIJNS5_1CILi1EEES8_S8_EEENS6_IJNS7_ILi128EEESA_NS7_ILi256EEEEEELi256ENS_12float_e4m3_tEfNS_4arch4Sm90ELb0ELb0ELb0ELb1ELb0ELb0ELb0ELb1ELb1ELb1ELb0ELb0EEENS1_21CollectiveEpilogueFwdINS6_IJSA_SB_SA_EEES9_NS_10bfloat16_tESF_Li256ELb1ELb1ELb0ELb1EEENS1_36VarlenDynamicPersistentTileSchedulerILi128ELi128ELi256ELi128ELb0ELb1ELb1ELb0ELb1ELb1EEEEEEEEEvNT_6ParamsE)
	.align		4
        /*0014*/ 	.word	index@(__assertfail)
	.align		4
        /*0018*/ 	.word	index@(_ZN7cutlass13device_kernelIN5flash11enable_sm90INS1_16FlashAttnFwdSm90INS1_25CollectiveMainloopFwdSm90ILi2EN4cute5tupleIJNS5_1CILi1EEES8_S8_EEENS6_IJNS7_ILi128EEESA_NS7_ILi256EEEEEELi256ENS_12float_e4m3_tEfNS_4arch4Sm90ELb0ELb0ELb0ELb1ELb0ELb1ELb0ELb1ELb1ELb1ELb0ELb0EEENS1_21CollectiveEpilogueFwdINS6_IJSA_SB_SA_EEES9_NS_10bfloat16_tESF_Li256ELb1ELb1ELb0ELb1EEENS1_36VarlenDynamicPersistentTileSchedulerILi128ELi128ELi256ELi128ELb0ELb1ELb1ELb0ELb1ELb1EEEEEEEEEvNT_6ParamsE)
	.align		4
        /*001c*/ 	.word	index@(__assertfail)
	.align		4
        /*0020*/ 	.word	index@(_ZN7cutlass13device_kernelIN5flash11enable_sm90INS1_16FlashAttnFwdSm90INS1_25CollectiveMainloopFwdSm90ILi2EN4cute5tupleIJNS5_1CILi1EEES8_S8_EEENS6_IJNS7_ILi128EEENS7_ILi64EEENS7_ILi256EEEEEELi256ENS_12float_e4m3_tEfNS_4arch4Sm90ELb0ELb1ELb0ELb0ELb0ELb0ELb0ELb1ELb1ELb1ELb0ELb0EEENS1_21CollectiveEpilogueFwdINS6_IJSA_SC_SB_EEES9_NS_10bfloat16_tESG_Li256ELb0ELb1ELb0ELb1EEENS1_30DynamicPersistentTileSchedulerILi256ELi128ELb0ELb1ELb1EEEEEEEEEvNT_6ParamsE)
	.align		4
        /*0024*/ 	.word	index@(__assertfail)
	.align		4
        /*0028*/ 	.word	index@(_ZN7cutlass13device_kernelIN5flash11enable_sm90INS1_16FlashAttnFwdSm90INS1_25CollectiveMainloopFwdSm90ILi2EN4cute5tupleIJNS5_1CILi1EEES8_S8_EEENS6_IJNS7_ILi128EEENS7_ILi64EEENS7_ILi256EEEEEELi256ENS_12float_e4m3_tEfNS_4arch4Sm90ELb0ELb1ELb0ELb1ELb0ELb0ELb0ELb1ELb1ELb1ELb0ELb0EEENS1_21CollectiveEpilogueFwdINS6_IJSA_SC_SB_EEES9_NS_10bfloat16_tESG_Li256ELb1ELb1ELb0ELb1EEENS1_36VarlenDynamicPersistentTileSchedulerILi128ELi64ELi256ELi128ELb0ELb1ELb1ELb1ELb0ELb1EEEEEEEEEvNT_6ParamsE)
	.align		4
        /*002c*/ 	.word	index@(__assertfail)
	.align		4
        /*0030*/ 	.word	index@(_ZN7cutlass13device_kernelIN5flash11enable_sm90INS1_16FlashAttnFwdSm90INS1_25CollectiveMainloopFwdSm90ILi2EN4cute5tupleIJNS5_1CILi1EEES8_S8_EEENS6_IJNS7_ILi128EEENS7_ILi64EEENS7_ILi256EEEEEELi256ENS_12float_e4m3_tEfNS_4arch4Sm90ELb0ELb1ELb0ELb1ELb0ELb1ELb0ELb1ELb1ELb1ELb0ELb0EEENS1_21CollectiveEpilogueFwdINS6_IJSA_SC_SB_EEES9_NS_10bfloat16_tESG_Li256ELb1ELb1ELb0ELb1EEENS1_36VarlenDynamicPersistentTileSchedulerILi128ELi64ELi256ELi128ELb0ELb1ELb1ELb1ELb0ELb1EEEEEEEEEvNT_6ParamsE)
	.align		4
        /*0034*/ 	.word	index@(__assertfail)
	.align		4
        /*0038*/ 	.word	index@(_ZN7cutlass13device_kernelIN5flash11enable_sm90INS1_16FlashAttnFwdSm90INS1_25CollectiveMainloopFwdSm90ILi2EN4cute5tupleIJNS5_1CILi1EEES8_S8_EEENS6_IJNS7_ILi128EEESA_NS7_ILi256EEEEEELi256ENS_12float_e4m3_tEfNS_4arch4Sm90ELb1ELb0ELb0ELb0ELb0ELb0ELb0ELb1ELb1ELb1ELb0ELb0EEENS1_21CollectiveEpilogueFwdINS6_IJSA_SB_SA_EEES9_NS_10bfloat16_tESF_Li256ELb0ELb1ELb0ELb1EEENS1_30DynamicPersistentTileSchedulerILi256ELi128ELb0ELb1ELb1EEEEEEEEEvNT_6ParamsE)
	.align		4
        /*003c*/ 	.word	index@(__assertfail)
	.align		4
        /*0040*/ 	.word	index@(_ZN7cutlass13device_kernelIN5flash11enable_sm90INS1_16FlashAttnFwdSm90INS1_25CollectiveMainloopFwdSm90ILi2EN4cute5tupleIJNS5_1CILi1EEES8_S8_EEENS6_IJNS7_ILi128EEESA_NS7_ILi256EEEEEELi256ENS_12float_e4m3_tEfNS_4arch4Sm90ELb1ELb0ELb0ELb1ELb0ELb0ELb0ELb1ELb1ELb1ELb0ELb0EEENS1_21CollectiveEpilogueFwdINS6_IJSA_SB_SA_EEES9_NS_10bfloat16_tESF_Li256ELb1ELb1ELb0ELb1EEENS1_36VarlenDynamicPersistentTileSchedulerILi128ELi128ELi256ELi128ELb0ELb1ELb1ELb1ELb1ELb1EEEEEEEEEvNT_6ParamsE)
	.align		4
        /*0044*/ 	.word	index@(__assertfail)
	.align		4
        /*0048*/ 	.word	index@(_ZN7cutlass13device_kernelIN5flash11enable_sm90INS1_16FlashAttnFwdSm90INS1_25CollectiveMainloopFwdSm90ILi2EN4cute5tupleIJNS5_1CILi1EEES8_S8_EEENS6_IJNS7_ILi128EEESA_NS7_ILi256EEEEEELi256ENS_12float_e4m3_tEfNS_4arch4Sm90ELb1ELb0ELb0ELb1ELb0ELb1ELb0ELb1ELb1ELb1ELb0ELb0EEENS1_21CollectiveEpilogueFwdINS6_IJSA_SB_SA_EEES9_NS_10bfloat16_tESF_Li256ELb1ELb1ELb0ELb1EEENS1_36VarlenDynamicPersistentTileSchedulerILi128ELi128ELi256ELi128ELb0ELb1ELb1ELb1ELb1ELb1EEEEEEEEEvNT_6ParamsE)
	.align		4
        /*004c*/ 	.word	index@(__assertfail)
	.align		4
        /*0050*/ 	.word	index@(_ZN7cutlass13device_kernelIN5flash11enable_sm90INS1_16FlashAttnFwdSm90INS1_25CollectiveMainloopFwdSm90ILi2EN4cute5tupleIJNS5_1CILi1EEES8_S8_EEENS6_IJNS7_ILi128EEENS7_ILi160EEENS7_ILi192EEEEEELi192ENS_12float_e4m3_tEfNS_4arch4Sm90ELb0ELb0ELb0ELb0ELb0ELb0ELb0ELb1ELb1ELb1ELb0ELb0EEENS1_21CollectiveEpilogueFwdINS6_IJSA_SC_SB_EEES9_NS_10bfloat16_tESG_Li256ELb0ELb1ELb0ELb1EEENS1_29StaticPersistentTileSchedulerILb0EEEEEEEEEvNT_6ParamsE)
	.align		4
        /*0054*/ 	.word	index@(__assertfail)
	.align		4
        /*0058*/ 	.word	index@(_ZN7cutlass13device_kernelIN5flash11enable_sm90INS1_16FlashAttnFwdSm90INS1_25CollectiveMainloopFwdSm90ILi2EN4cute5tupleIJNS5_1CILi2EEENS7_ILi1EEES9_EEENS6_IJNS7_ILi128EEENS7_ILi160EEENS7_ILi192EEEEEELi192ENS_12float_e4m3_tEfNS_4arch4Sm90ELb0ELb0ELb0ELb0ELb0ELb0ELb0ELb1ELb1ELb1ELb0ELb0EEENS1_21CollectiveEpilogueFwdINS6_IJSB_SD_SC_EEESA_NS_10bfloat16_tESH_Li256ELb0ELb1ELb0ELb1EEENS1_29StaticPersistentTileSchedulerILb0EEEEEEEEEvNT_6ParamsE)
	.align		4
        /*005c*/ 	.word	index@(__assertfail)
	.align		4
        /*0060*/ 	.word	index@(_ZN7cutlass13device_kernelIN5flash11enable_sm90INS1_16FlashAttnFwdSm90INS1_25CollectiveMainloopFwdSm90ILi2EN4cute5tupleIJNS5_1CILi1EEES8_S8_EEENS6_IJNS7_ILi128EEENS7_ILi160EEENS7_ILi192EEEEEELi192ENS_12float_e4m3_tEfNS_4arch4Sm90ELb0ELb0ELb0ELb1ELb0ELb0ELb0ELb1ELb1ELb1ELb0ELb0EEENS1_21CollectiveEpilogueFwdINS6_IJSA_SC_SB_EEES9_NS_10bfloat16_tESG_Li256ELb1ELb1ELb0ELb1EEENS1_36VarlenDynamicPersistentTileSchedulerILi128ELi160ELi256ELi128ELb0ELb1ELb1ELb0ELb1ELb1EEEEEEEEEvNT_6ParamsE)
	.align		4
        /*0064*/ 	.word	index@(__assertfail)
	.align		4
        /*0068*/ 	.word	index@(_ZN7cutlass13device_kernelIN5flash11enable_sm90INS1_16FlashAttnFwdSm90INS1_25CollectiveMainloopFwdSm90ILi2EN4cute5tupleIJNS5_1CILi1EEES8_S8_EEENS6_IJNS7_ILi128EEENS7_ILi160EEENS7_ILi192EEEEEELi192ENS_12float_e4m3_tEfNS_4arch4Sm90ELb0ELb0ELb0ELb1ELb0ELb1ELb0ELb1ELb1ELb1ELb0ELb0EEENS1_21CollectiveEpilogueFwdINS6_IJSA_SC_SB_EEES9_NS_10bfloat16_tESG_Li256ELb1ELb1ELb0ELb1EEENS1_36VarlenDynamicPersistentTileSchedulerILi128ELi160ELi256ELi128ELb0ELb1ELb1ELb0ELb1ELb1EEEEEEEEEvNT_6ParamsE)
	.align		4
        /*006c*/ 	.word	index@(__assertfail)
	.align		4
        /*0070*/ 	.word	index@(_ZN7cutlass13device_kernelIN5flash11enable_sm90INS1_16FlashAttnFwdSm90INS1_25CollectiveMainloopFwdSm90ILi2EN4cute5tupleIJNS5_1CILi1EEES8_S8_EEENS6_IJNS7_ILi128EEENS7_ILi160EEENS7_ILi192EEEEEELi192ENS_12float_e4m3_tEfNS_4arch4Sm90ELb0ELb1ELb0ELb0ELb0ELb0ELb0ELb1ELb1ELb1ELb0ELb0EEENS1_21CollectiveEpilogueFwdINS6_IJSA_SC_SB_EEES9_NS_10bfloat16_tESG_Li256ELb0ELb1ELb0ELb1EEENS1_30DynamicPersistentTileSchedulerILi256ELi128ELb0ELb1ELb1EEEEEEEEEvNT_6ParamsE)
	.align		4
        /*0074*/ 	.word	index@(__assertfail)
	.align		4
        /*0078*/ 	.word	index@(_ZN7cutlass13device_kernelIN5flash11enable_sm90INS1_16FlashAttnFwdSm90INS1_25CollectiveMainloopFwdSm90ILi2EN4cute5tupleIJNS5_1CILi1EEES8_S8_EEENS6_IJNS7_ILi128EEENS7_ILi160EEENS7_ILi192EEEEEELi192ENS_12float_e4m3_tEfNS_4arch4Sm90ELb0ELb1ELb0ELb1ELb0ELb0ELb0ELb1ELb1ELb1ELb0ELb0EEENS1_21CollectiveEpilogueFwdINS6_IJSA_SC_SB_EEES9_NS_10bfloat16_tESG_Li256ELb1ELb1ELb0ELb1EEENS1_36VarlenDynamicPersistentTileSchedulerILi128ELi160ELi256ELi128ELb0ELb1ELb1ELb1ELb0ELb1EEEEEEEEEvNT_6ParamsE)
	.align		4
        /*007c*/ 	.word	index@(__assertfail)
	.align		4
        /*0080*/ 	.word	index@(_ZN7cutlass13device_kernelIN5flash11enable_sm90INS1_16FlashAttnFwdSm90INS1_25CollectiveMainloopFwdSm90ILi2EN4cute5tupleIJNS5_1CILi1EEES8_S8_EEENS6_IJNS7_ILi128EEENS7_ILi160EEENS7_ILi192EEEEEELi192ENS_12float_e4m3_tEfNS_4arch4Sm90ELb0ELb1ELb0ELb1ELb0ELb1ELb0ELb1ELb1ELb1ELb0ELb0EEENS1_21CollectiveEpilogueFwdINS6_IJSA_SC_SB_EEES9_NS_10bfloat16_tESG_Li256ELb1ELb1ELb0ELb1EEENS1_36VarlenDynamicPersistentTileSchedulerILi128ELi160ELi256ELi128ELb0ELb1ELb1ELb1ELb0ELb1EEEEEEEEEvNT_6ParamsE)
	.align		4
        /*0084*/ 	.word	index@(__assertfail)
	.align		4
        /*0088*/ 	.word	index@(_ZN7cutlass13device_kernelIN5flash11enable_sm90INS1_16FlashAttnFwdSm90INS1_25CollectiveMainloopFwdSm90ILi2EN4cute5tupleIJNS5_1CILi1EEES8_S8_EEENS6_IJNS7_ILi128EEENS7_ILi160EEENS7_ILi192EEEEEELi192ENS_12float_e4m3_tEfNS_4arch4Sm90ELb1ELb0ELb0ELb0ELb0ELb0ELb0ELb1ELb1ELb1ELb0ELb0EEENS1_21CollectiveEpilogueFwdINS6_IJSA_SC_SB_EEES9_NS_10bfloat16_tESG_Li256ELb0ELb1ELb0ELb1EEENS1_30DynamicPersistentTileSchedulerILi256ELi128ELb0ELb1ELb1EEEEEEEEEvNT_6ParamsE)
	.align		4
        /*008c*/ 	.word	index@(__assertfail)
	.align		4
        /*0090*/ 	.word	index@(_ZN7cutlass13device_kernelIN5flash11enable_sm90INS1_16FlashAttnFwdSm90INS1_25CollectiveMainloopFwdSm90ILi2EN4cute5tupleIJNS5_1CILi1EEES8_S8_EEENS6_IJNS7_ILi128EEENS7_ILi160EEENS7_ILi192EEEEEELi192ENS_12float_e4m3_tEfNS_4arch4Sm90ELb1ELb0ELb0ELb1ELb0ELb0ELb0ELb1ELb1ELb1ELb0ELb0EEENS1_21CollectiveEpilogueFwdINS6_IJSA_SC_SB_EEES9_NS_10bfloat16_tESG_Li256ELb1ELb1ELb0ELb1EEENS1_36VarlenDynamicPersistentTileSchedulerILi128ELi160ELi256ELi128ELb0ELb1ELb1ELb1ELb1ELb1EEEEEEEEEvNT_6ParamsE)
	.align		4
        /*0094*/ 	.word	index@(__assertfail)
	.align		4
        /*0098*/ 	.word	index@(_ZN7cutlass13device_kernelIN5flash11enable_sm90INS1_16FlashAttnFwdSm90INS1_25CollectiveMainloopFwdSm90ILi2EN4cute5tupleIJNS5_1CILi1EEES8_S8_EEENS6_IJNS7_ILi128EEENS7_ILi160EEENS7_ILi192EEEEEELi192ENS_12float_e4m3_tEfNS_4arch4Sm90ELb1ELb0ELb0ELb1ELb0ELb1ELb0ELb1ELb1ELb1ELb0ELb0EEENS1_21CollectiveEpilogueFwdINS6_IJSA_SC_SB_EEES9_NS_10bfloat16_tESG_Li256ELb1ELb1ELb0ELb1EEENS1_36VarlenDynamicPersistentTileSchedulerILi128ELi160ELi256ELi128ELb0ELb1ELb1ELb1ELb1ELb1EEEEEEEEEvNT_6ParamsE)
	.align		4
        /*009c*/ 	.word	index@(__assertfail)
	.align		4
        /*00a0*/ 	.word	index@(_ZN7cutlass13device_kernelIN5flash11enable_sm90INS1_16FlashAttnFwdSm90INS1_25CollectiveMainloopFwdSm90ILi2EN4cute5tupleIJNS5_1CILi1EEES8_S8_EEENS6_IJNS7_ILi128EEENS7_ILi224EEESA_EEELi128ENS_12float_e4m3_tEfNS_4arch4Sm90ELb0ELb0ELb0ELb0ELb0ELb0ELb0ELb1ELb1ELb1ELb0ELb0EEENS1_21CollectiveEpilogueFwdINS6_IJSA_SA_SB_EEES9_NS_10bfloat16_tESF_Li256ELb0ELb1ELb0ELb1EEENS1_29StaticPersistentTileSchedulerILb0EEEEEEEEEvNT_6ParamsE)
	.align		4
        /*00a4*/ 	.word	index@(__assertfail)
	.align		4
        /*00a8*/ 	.word	index@(_ZN7cutlass13device_kernelIN5flash11enable_sm90INS1_16FlashAttnFwdSm90INS1_25CollectiveMainloopFwdSm90ILi2EN4cute5tupleIJNS5_1CILi1EEES8_S8_EEENS6_IJNS7_ILi128EEENS7_ILi224EEESA_EEELi128ENS_12float_e4m3_tEfNS_4arch4Sm90ELb0ELb0ELb0ELb1ELb0ELb0ELb0ELb1ELb1ELb1ELb0ELb0EEENS1_21CollectiveEpilogueFwdINS6_IJSA_SA_SB_EEES9_NS_10bfloat16_tESF_Li256ELb1ELb1ELb0ELb1EEENS1_36VarlenDynamicPersistentTileSchedulerILi128ELi224ELi256ELi128ELb0ELb1ELb1ELb0ELb1ELb1EEEEEEEEEvNT_6ParamsE)
	.align		4
        /*00ac*/ 	.word	index@(__assertfail)
	.align		4
        /*00b0*/ 	.word	index@(_ZN7cutlass13device_kernelIN5flash11enable_sm90INS1_16FlashAttnFwdSm90INS1_25CollectiveMainloopFwdSm90ILi2EN4cute5tupleIJNS5_1CILi1EEES8_S8_EEENS6_IJNS7_ILi128EEENS7_ILi224EEESA_EEELi128ENS_12float_e4m3_tEfNS_4arch4Sm90ELb0ELb0ELb0ELb1ELb0ELb1ELb0ELb1ELb1ELb1ELb0ELb0EEENS1_21CollectiveEpilogueFwdINS6_IJSA_SA_SB_EEES9_NS_10bfloat16_tESF_Li256ELb1ELb1ELb0ELb1EEENS1_36VarlenDynamicPersistentTileSchedulerILi128ELi224ELi256ELi128ELb0ELb1ELb1ELb0ELb1ELb1EEEEEEEEEvNT_6ParamsE)
	.align		4
        /*00b4*/ 	.word	index@(__assertfail)
	.align		4
        /*00b8*/ 	.word	index@(_ZN7cutlass13device_kernelIN5flash11enable_sm90INS1_16FlashAttnFwdSm90INS1_25CollectiveMainloopFwdSm90ILi2EN4cute5tupleIJNS5_1CILi1EEES8_S8_EEENS6_IJNS7_ILi128EEENS7_ILi224EEESA_EEELi128ENS_12float_e4m3_tEfNS_4arch4Sm90ELb0ELb1ELb0ELb0ELb0ELb0ELb0ELb1ELb1ELb1ELb0ELb0EEENS1_21CollectiveEpilogueFwdINS6_IJSA_SA_SB_EEES9_NS_10bfloat16_tESF_Li256ELb0ELb1ELb0ELb1EEENS1_30DynamicPersistentTileSchedulerILi256ELi128ELb0ELb1ELb1EEEEEEEEEvNT_6ParamsE)
	.align		4
        /*00bc*/ 	.word	index@(__assertfail)
	.align		4
        /*00c0*/ 	.word	index@(_ZN7cutlass13device_kernelIN5flash11enable_sm90INS1_16FlashAttnFwdSm90INS1_25CollectiveMainloopFwdSm90ILi2EN4cute5tupleIJNS5_1CILi1EEES8_S8_EEENS6_IJNS7_ILi128EEENS7_ILi224EEESA_EEELi128ENS_12float_e4m3_tEfNS_4arch4Sm90ELb0ELb1ELb0ELb1ELb0ELb0ELb0ELb1ELb1ELb1ELb0ELb0EEENS1_21CollectiveEpilogueFwdINS6_IJSA_SA_SB_EEES9_NS_10bfloat16_tESF_Li256ELb1ELb1ELb0ELb1EEENS1_36VarlenDynamicPersistentTileSchedulerILi128ELi224ELi256ELi128ELb0ELb1ELb1ELb1ELb0ELb1EEEEEEEEEvNT_6ParamsE)
	.align		4
        /*00c4*/ 	.word	index@(__assertfail)
	.align		4
        /*00c8*/ 	.word	index@(_ZN7cutlass13device_kernelIN5flash11enable_sm90INS1_16FlashAttnFwdSm90INS1_25CollectiveMainloopFwdSm90ILi2EN4cute5tupleIJNS5_1CILi1EEES8_S8_EEENS6_IJNS7_ILi128EEENS7_ILi224EEESA_EEELi128ENS_12float_e4m3_tEfNS_4arch4Sm90ELb0ELb1ELb0ELb1ELb0ELb1ELb0ELb1ELb1ELb1ELb0ELb0EEENS1_21CollectiveEpilogueFwdINS6_IJSA_SA_SB_EEES9_NS_10bfloat16_tESF_Li256ELb1ELb1ELb0ELb1EEENS1_36VarlenDynamicPersistentTileSchedulerILi128ELi224ELi256ELi128ELb0ELb1ELb1ELb1ELb0ELb1EEEEEEEEEvNT_6ParamsE)
	.align		4
        /*00cc*/ 	.word	index@(__assertfail)
	.align		4
        /*00d0*/ 	.word	index@(_ZN7cutlass13device_kernelIN5flash11enable_sm90INS1_16FlashAttnFwdSm90INS1_25CollectiveMainloopFwdSm90ILi2EN4cute5tupleIJNS5_1CILi1EEES8_S8_EEENS6_IJNS7_ILi128EEENS7_ILi224EEESA_EEELi128ENS_12float_e4m3_tEfNS_4arch4Sm90ELb1ELb0ELb0ELb0ELb0ELb0ELb0ELb1ELb1ELb1ELb0ELb0EEENS1_21CollectiveEpilogueFwdINS6_IJSA_SA_SB_EEES9_NS_10bfloat16_tESF_Li256ELb0ELb1ELb0ELb1EEENS1_30DynamicPersistentTileSchedulerILi256ELi128ELb0ELb1ELb1EEEEEEEEEvNT_6ParamsE)
	.align		4
        /*00d4*/ 	.word	index@(__assertfail)
	.align		4
        /*00d8*/ 	.word	index@(_ZN7cutlass13device_kernelIN5flash11enable_sm90INS1_16FlashAttnFwdSm90INS1_25CollectiveMainloopFwdSm90ILi2EN4cute5tupleIJNS5_1CILi1EEES8_S8_EEENS6_IJNS7_ILi128EEENS7_ILi224EEESA_EEELi128ENS_12float_e4m3_tEfNS_4arch4Sm90ELb1ELb0ELb0ELb1ELb0ELb0ELb0ELb1ELb1ELb1ELb0ELb0EEENS1_21CollectiveEpilogueFwdINS6_IJSA_SA_SB_EEES9_NS_10bfloat16_tESF_Li256ELb1ELb1ELb0ELb1EEENS1_36VarlenDynamicPersistentTileSchedulerILi128ELi224ELi256ELi128ELb0ELb1ELb1ELb1ELb1ELb1EEEEEEEEEvNT_6ParamsE)
	.align		4
        /*00dc*/ 	.word	index@(__assertfail)
	.align		4
        /*00e0*/ 	.word	index@(_ZN7cutlass13device_kernelIN5flash11enable_sm90INS1_16FlashAttnFwdSm90INS1_25CollectiveMainloopFwdSm90ILi2EN4cute5tupleIJNS5_1CILi1EEES8_S8_EEENS6_IJNS7_ILi128EEENS7_ILi224EEESA_EEELi128ENS_12float_e4m3_tEfNS_4arch4Sm90ELb1ELb0ELb0ELb1ELb0ELb1ELb0ELb1ELb1ELb1ELb0ELb0EEENS1_21CollectiveEpilogueFwdINS6_IJSA_SA_SB_EEES9_NS_10bfloat16_tESF_Li256ELb1ELb1ELb0ELb1EEENS1_36VarlenDynamicPersistentTileSchedulerILi128ELi224ELi256ELi128ELb0ELb1ELb1ELb1ELb1ELb1EEEEEEEEEvNT_6ParamsE)
	.align		4
        /*00e4*/ 	.word	index@(__assertfail)
	.align		4
        /*00e8*/ 	.word	index@(_ZN7cutlass13device_kernelIN5flash11enable_sm90INS1_16FlashAttnFwdSm90INS1_25CollectiveMainloopFwdSm90ILi2EN4cute5tupleIJNS5_1CILi1EEES8_S8_EEENS6_IJNS7_ILi192EEENS7_ILi128EEENS7_ILi96EEEEEELi96ENS_12float_e4m3_tEfNS_4arch4Sm90ELb0ELb0ELb0ELb0ELb0ELb0ELb0ELb1ELb1ELb1ELb0ELb0EEENS1_21CollectiveEpilogueFwdINS6_IJSA_SC_SB_EEES9_NS_10bfloat16_tESG_Li384ELb0ELb1ELb0ELb1EEENS1_29StaticPersistentTileSchedulerILb0EEEEEEEEEvNT_6ParamsE)
	.align		4
        /*00ec*/ 	.word	index@(__assertfail)
	.align		4
        /*00f0*/ 	.word	index@(_ZN7cutlass13device_kernelIN5flash11enable_sm90INS1_16FlashAttnFwdSm90INS1_25CollectiveMainloopFwdSm90ILi2EN4cute5tupleIJNS5_1CILi1EEES8_S8_EEENS6_IJNS7_ILi192EEENS7_ILi128EEENS7_ILi96EEEEEELi96ENS_12float_e4m3_tEfNS_4arch4Sm90ELb0ELb0ELb0ELb1ELb0ELb0ELb0ELb1ELb1ELb1ELb0ELb0EEENS1_21CollectiveEpilogueFwdINS6_IJSA_SC_SB_EEES9_NS_10bfloat16_tESG_Li384ELb1ELb1ELb0ELb1EEENS1_36VarlenDynamicPersistentTileSchedulerILi192ELi128ELi384ELi128ELb0ELb1ELb1ELb0ELb1ELb1EEEEEEEEEvNT_6ParamsE)
	.align		4
        /*00f4*/ 	.word	index@(__assertfail)
	.align		4
        /*00f8*/ 	.word	index@(_ZN7cutlass13device_kernelIN5flash11enable_sm90INS1_16FlashAttnFwdSm90INS1_25CollectiveMainloopFwdSm90ILi2EN4cute5tupleIJNS5_1CILi1EEES8_S8_EEENS6_IJNS7_ILi192EEENS7_ILi128EEENS7_ILi96EEEEEELi96ENS_12float_e4m3_tEfNS_4arch4Sm90ELb0ELb0ELb0ELb1ELb0ELb1ELb0ELb1ELb1ELb1ELb0ELb0EEENS1_21CollectiveEpilogueFwdINS6_IJSA_SC_SB_EEES9_NS_10bfloat16_tESG_Li384ELb1ELb1ELb0ELb1EEENS1_36VarlenDynamicPersistentTileSchedulerILi192ELi128ELi384ELi128ELb0ELb1ELb1ELb0ELb1ELb1EEEEEEEEEvNT_6ParamsE)
	.align		4
        /*00fc*/ 	.word	index@(__assertfail)
	.align		4
        /*0100*/ 	.word	index@(_ZN7cutlass13device_kernelIN5flash11enable_sm90INS1_16FlashAttnFwdSm90INS1_25CollectiveMainloopFwdSm90ILi2EN4cute5tupleIJNS5_1CILi1EEES8_S8_EEENS6_IJNS7_ILi192EEENS7_ILi128EEENS7_ILi96EEEEEELi96ENS_12float_e4m3_tEfNS_4arch4Sm90ELb0ELb1ELb0ELb0ELb0ELb0ELb0ELb1ELb1ELb1ELb0ELb0EEENS1_21CollectiveEpilogueFwdINS6_IJSA_SC_SB_EEES9_NS_10bfloat16_tESG_Li384ELb0ELb1ELb0ELb1EEENS1_30DynamicPersistentTileSchedulerILi384ELi128ELb0ELb1ELb1EEEEEEEEEvNT_6ParamsE)
	.align		4
        /*0104*/ 	.word	index@(__assertfail)
	.align		4
        /*0108*/ 	.word	index@(_ZN7cutlass13device_kernelIN5flash11enable_sm90INS1_16FlashAttnFwdSm90INS1_25CollectiveMainloopFwdSm90ILi2EN4cute5tupleIJNS5_1CILi1EEES8_S8_EEENS6_IJNS7_ILi192EEENS7_ILi128EEENS7_ILi96EEEEEELi96ENS_12float_e4m3_tEfNS_4arch4Sm90ELb0ELb1ELb0ELb1ELb0ELb0ELb0ELb1ELb1ELb1ELb0ELb0EEENS1_21CollectiveEpilogueFwdINS6_IJSA_SC_SB_EEES9_NS_10bfloat16_tESG_Li384ELb1ELb1ELb0ELb1EEENS1_36VarlenDynamicPersistentTileSchedulerILi192ELi128ELi384ELi128ELb0ELb1ELb1ELb1ELb0ELb1EEEEEEEEEvNT_6ParamsE)
	.align		4
        /*010c*/ 	.word	index@(__assertfail)
	.align		4
        /*0110*/ 	.word	index@(_ZN7cutlass13device_kernelIN5flash11enable_sm90INS1_16FlashAttnFwdSm90INS1_25CollectiveMainloopFwdSm90ILi2EN4cute5tupleIJNS5_1CILi1EEES8_S8_EEENS6_IJNS7_ILi192EEENS7_ILi128EEENS7_ILi96EEEEEELi96ENS_12float_e4m3_tEfNS_4arch4Sm90ELb0ELb1ELb0ELb1ELb0ELb1ELb0ELb1ELb1ELb1ELb0ELb0EEENS1_21CollectiveEpilogueFwdINS6_IJSA_SC_SB_EEES9_NS_10bfloat16_tESG_Li384ELb1ELb1ELb0ELb1EEENS1_36VarlenDynamicPersistentTileSchedulerILi192ELi128ELi384ELi128ELb0ELb1ELb1ELb1ELb0ELb1EEEEEEEEEvNT_6ParamsE)
	.align		4
        /*0114*/ 	.word	index@(__assertfail)
	.align		4
        /*0118*/ 	.word	index@(_ZN7cutlass13device_kernelIN5flash11enable_sm90INS1_16FlashAttnFwdSm90INS1_25CollectiveMainloopFwdSm90ILi2EN4cute5tupleIJNS5_1CILi1EEES8_S8_EEENS6_IJNS7_ILi192EEENS7_ILi128EEENS7_ILi96EEEEEELi96ENS_12float_e4m3_tEfNS_4arch4Sm90ELb1ELb0ELb0ELb0ELb0ELb0ELb0ELb1ELb1ELb1ELb0ELb0EEENS1_21CollectiveEpilogueFwdINS6_IJSA_SC_SB_EEES9_NS_10bfloat16_tESG_Li384ELb0ELb1ELb0ELb1EEENS1_30DynamicPersistentTileSchedulerILi384ELi128ELb0ELb1ELb1EEEEEEEEEvNT_6ParamsE)
	.align		4
        /*011c*/ 	.word	index@(__assertfail)
	.align		4
        /*0120*/ 	.word	index@(_ZN7cutlass13device_kernelIN5flash11enable_sm90INS1_16FlashAttnFwdSm90INS1_25CollectiveMainloopFwdSm90ILi2EN4cute5tupleIJNS5_1CILi1EEES8_S8_EEENS6_IJNS7_ILi192EEENS7_ILi128EEENS7_ILi96EEEEEELi96ENS_12float_e4m3_tEfNS_4arch4Sm90ELb1ELb0ELb0ELb1ELb0ELb0ELb0ELb1ELb1ELb1ELb0ELb0EEENS1_21CollectiveEpilogueFwdINS6_IJSA_SC_SB_EEES9_NS_10bfloat16_tESG_Li384ELb1ELb1ELb0ELb1EEENS1_36VarlenDynamicPersistentTileSchedulerILi192ELi128ELi384ELi128ELb0ELb1ELb1ELb1ELb1ELb1EEEEEEEEEvNT_6ParamsE)
	.align		4
        /*0124*/ 	.word	index@(__assertfail)
	.align		4
        /*0128*/ 	.word	index@(_ZN7cutlass13device_kernelIN5flash11enable_sm90INS1_16FlashAttnFwdSm90INS1_25CollectiveMainloopFwdSm90ILi2EN4cute5tupleIJNS5_1CILi1EEES8_S8_EEENS6_IJNS7_ILi192EEENS7_ILi128EEENS7_ILi96EEEEEELi96ENS_12float_e4m3_tEfNS_4arch4Sm90ELb1ELb0ELb0ELb1ELb0ELb1ELb0ELb1ELb1ELb1ELb0ELb0EEENS1_21CollectiveEpilogueFwdINS6_IJSA_SC_SB_EEES9_NS_10bfloat16_tESG_Li384ELb1ELb1ELb0ELb1EEENS1_36VarlenDynamicPersistentTileSchedulerILi192ELi128ELi384ELi128ELb0ELb1ELb1ELb1ELb1ELb1EEEEEEEEEvNT_6ParamsE)
	.align		4
        /*012c*/ 	.word	index@(__assertfail)
	.align		4
        /*0130*/ 	.word	index@(_ZN7cutlass13device_kernelIN5flash11enable_sm90INS1_16FlashAttnFwdSm90INS1_25CollectiveMainloopFwdSm90ILi2EN4cute5tupleIJNS5_1CILi1EEES8_S8_EEENS6_IJNS7_ILi192EEENS7_ILi160EEENS7_ILi64EEEEEELi64ENS_12float_e4m3_tEfNS_4arch4Sm90ELb0ELb0ELb0ELb0ELb0ELb0ELb0ELb1ELb1ELb1ELb0ELb0EEENS1_21CollectiveEpilogueFwdINS6_IJSA_SC_SB_EEES9_NS_10bfloat16_tESG_Li384ELb0ELb1ELb0ELb1EEENS1_29StaticPersistentTileSchedulerILb0EEEEEEEEEvNT_6ParamsE)
	.align		4
        /*0134*/ 	.word	index@(__assertfail)
	.align		4
        /*0138*/ 	.word	index@(_ZN7cutlass13device_kernelIN5flash11enable_sm90INS1_16FlashAttnFwdSm90INS1_25CollectiveMainloopFwdSm90ILi2EN4cute5tupleIJNS5_1CILi1EEES8_S8_EEENS6_IJNS7_ILi192EEENS7_ILi160EEENS7_ILi64EEEEEELi64ENS_12float_e4m3_tEfNS_4arch4Sm90ELb0ELb0ELb0ELb1ELb0ELb0ELb0ELb1ELb1ELb1ELb0ELb0EEENS1_21CollectiveEpilogueFwdINS6_IJSA_SC_SB_EEES9_NS_10bfloat16_tESG_Li384ELb1ELb1ELb0ELb1EEENS1_36VarlenDynamicPersistentTileSchedulerILi192ELi160ELi384ELi128ELb0ELb1ELb1ELb0ELb1ELb1EEEEEEEEEvNT_6ParamsE)
	.align		4
        /*013c*/ 	.word	index@(__assertfail)
	.align		4
        /*0140*/ 	.word	index@(_ZN7cutlass13device_kernelIN5flash11enable_sm90INS1_16FlashAttnFwdSm90INS1_25CollectiveMainloopFwdSm90ILi2EN4cute5tupleIJNS5_1CILi1EEES8_S8_EEENS6_IJNS7_ILi192EEENS7_ILi160EEENS7_ILi64EEEEEELi64ENS_12float_e4m3_tEfNS_4arch4Sm90ELb0ELb0ELb0ELb1ELb0ELb1ELb0ELb1ELb1ELb1ELb0ELb0EEENS1_21CollectiveEpilogueFwdINS6_IJSA_SC_SB_EEES9_NS_10bfloat16_tESG_Li384ELb1ELb1ELb0ELb1EEENS1_36VarlenDynamicPersistentTileSchedulerILi192ELi160ELi384ELi128ELb0ELb1ELb1ELb0ELb1ELb1EEEEEEEEEvNT_6ParamsE)
	.align		4
        /*0144*/ 	.word	index@(__assertfail)
	.align		4
        /*0148*/ 	.word	index@(_ZN7cutlass13device_kernelIN5flash11enable_sm90INS1_16FlashAttnFwdSm90INS1_25CollectiveMainloopFwdSm90ILi2EN4cute5tupleIJNS5_1CILi1EEES8_S8_EEENS6_IJNS7_ILi192EEENS7_ILi160EEENS7_ILi64EEEEEELi64ENS_12float_e4m3_tEfNS_4arch4Sm90ELb0ELb1ELb0ELb0ELb0ELb0ELb0ELb1ELb1ELb1ELb0ELb0EEENS1_21CollectiveEpilogueFwdINS6_IJSA_SC_SB_EEES9_NS_10bfloat16_tESG_Li384ELb0ELb1ELb0ELb1EEENS1_30DynamicPersistentTileSchedulerILi384ELi128ELb0ELb1ELb1EEEEEEEEEvNT_6ParamsE)
	.align		4
        /*014c*/ 	.word	index@(__assertfail)
	.align		4
        /*0150*/ 	.word	index@(_ZN7cutlass13device_kernelIN5flash11enable_sm90INS1_16FlashAttnFwdSm90INS1_25CollectiveMainloopFwdSm90ILi2EN4cute5tupleIJNS5_1CILi1EEES8_S8_EEENS6_IJNS7_ILi192EEENS7_ILi160EEENS7_ILi64EEEEEELi64ENS_12float_e4m3_tEfNS_4arch4Sm90ELb0ELb1ELb0ELb1ELb0ELb0ELb0ELb1ELb1ELb1ELb0ELb0EEENS1_21CollectiveEpilogueFwdINS6_IJSA_SC_SB_EEES9_NS_10bfloat16_tESG_Li384ELb1ELb1ELb0ELb1EEENS1_36VarlenDynamicPersistentTileSchedulerILi192ELi160ELi384ELi128ELb0ELb1ELb1ELb1ELb0ELb1EEEEEEEEEvNT_6ParamsE)
	.align		4
        /*0154*/ 	.word	index@(__assertfail)
	.align		4
        /*0158*/ 	.word	index@(_ZN7cutlass13device_kernelIN5flash11enable_sm90INS1_16FlashAttnFwdSm90INS1_25CollectiveMainloopFwdSm90ILi2EN4cute5tupleIJNS5_1CILi1EEES8_S8_EEENS6_IJNS7_ILi192EEENS7_ILi160EEENS7_ILi64EEEEEELi64ENS_12float_e4m3_tEfNS_4arch4Sm90ELb0ELb1ELb0ELb1ELb0ELb1ELb0ELb1ELb1ELb1ELb0ELb0EEENS1_21CollectiveEpilogueFwdINS6_IJSA_SC_SB_EEES9_NS_10bfloat16_tESG_Li384ELb1ELb1ELb0ELb1EEENS1_36VarlenDynamicPersistentTileSchedulerILi192ELi160ELi384ELi128ELb0ELb1ELb1ELb1ELb0ELb1EEEEEEEEEvNT_6ParamsE)
	.align		4
        /*015c*/ 	.word	index@(__assertfail)
	.align		4
        /*0160*/ 	.word	index@(_ZN7cutlass13device_kernelIN5flash11enable_sm90INS1_16FlashAttnFwdSm90INS1_25CollectiveMainloopFwdSm90ILi2EN4cute5tupleIJNS5_1CILi1EEES8_S8_EEENS6_IJNS7_ILi192EEENS7_ILi160EEENS7_ILi64EEEEEELi64ENS_12float_e4m3_tEfNS_4arch4Sm90ELb1ELb0ELb0ELb0ELb0ELb0ELb0ELb1ELb1ELb1ELb0ELb0EEENS1_21CollectiveEpilogueFwdINS6_IJSA_SC_SB_EEES9_NS_10bfloat16_tESG_Li384ELb0ELb1ELb0ELb1EEENS1_30DynamicPersistentTileSchedulerILi384ELi128ELb0ELb1ELb1EEEEEEEEEvNT_6ParamsE)
	.align		4
        /*0164*/ 	.word	index@(__assertfail)
	.align		4
        /*0168*/ 	.word	index@(_ZN7cutlass13device_kernelIN5flash11enable_sm90INS1_16FlashAttnFwdSm90INS1_25CollectiveMainloopFwdSm90ILi2EN4cute5tupleIJNS5_1CILi1EEES8_S8_EEENS6_IJNS7_ILi192EEENS7_ILi160EEENS7_ILi64EEEEEELi64ENS_12float_e4m3_tEfNS_4arch4Sm90ELb1ELb0ELb0ELb1ELb0ELb0ELb0ELb1ELb1ELb1ELb0ELb0EEENS1_21CollectiveEpilogueFwdINS6_IJSA_SC_SB_EEES9_NS_10bfloat16_tESG_Li384ELb1ELb1ELb0ELb1EEENS1_36VarlenDynamicPersistentTileSchedulerILi192ELi160ELi384ELi128ELb0ELb1ELb1ELb1ELb1ELb1EEEEEEEEEvNT_6ParamsE)
	.align		4
        /*016c*/ 	.word	index@(__assertfail)
	.align		4
        /*0170*/ 	.word	index@(_ZN7cutlass13device_kernelIN5flash11enable_sm90INS1_16FlashAttnFwdSm90INS1_25CollectiveMainloopFwdSm90ILi2EN4cute5tupleIJNS5_1CILi1EEES8_S8_EEENS6_IJNS7_ILi192EEENS7_ILi160EEENS7_ILi64EEEEEELi64ENS_12float_e4m3_tEfNS_4arch4Sm90ELb1ELb0ELb0ELb1ELb0ELb1ELb0ELb1ELb1ELb1ELb0ELb0EEENS1_21CollectiveEpilogueFwdINS6_IJSA_SC_SB_EEES9_NS_10bfloat16_tESG_Li384ELb1ELb1ELb0ELb1EEENS1_36VarlenDynamicPersistentTileSchedulerILi192ELi160ELi384ELi128ELb0ELb1ELb1ELb1ELb1ELb1EEEEEEEEEvNT_6ParamsE)
	.align		4
        /*0174*/ 	.word	index@(__assertfail)
	.align		4
        /*0178*/ 	.word	0x00000000
	.align		4
        /*017c*/ 	.word	0xfffffffe
	.align		4
        /*0180*/ 	.word	0x00000000
	.align		4
        /*0184*/ 	.word	0xfffffffd
	.align		4
        /*0188*/ 	.word	0x00000000
	.align		4
        /*018c*/ 	.word	0xfffffffc


//--------------------- .nv.constant4             --------------------------
	.section	.nv.constant4,"a",@progbits
	.align	8
	.align		8
.nv.constant4:
        /*0000*/ 	.dword	__assertfail
	.align		8
        /*0008*/ 	.dword	__unnamed_1
	.align		8
        /*0010*/ 	.dword	__unnamed_2
	.align		8
        /*0018*/ 	.dword	__unnamed_3
	.align		8
        /*0020*/ 	.dword	__unnamed_4
	.align		8
        /*0028*/ 	.dword	__unnamed_5
	.align		8
        /*0030*/ 	.dword	__unnamed_6
	.align		8
        /*0038*/ 	.dword	_ZZN5flash28permute_output_fp8_VcolmajorIN4cute6TensorINS1_11ArrayEngineIN7cutlass10bfloat16_tELm32EEENS1_6LayoutINS1_5tupleIJNS8_IJNS1_1CILi2EEESA_NS9_ILi8EEEEEENS9_ILi1EEESD_EEENS8_IJNS8_IJSD_SA_NS9_ILi4EEEEEENS9_ILi0EEESH_EEEEEEEEEvRT_E9upper_map
	.align		8
        /*0040*/ 	.dword	__unnamed_7
	.align		8
        /*0048*/ 	.dword	__unnamed_8
	.align		8
        /*0050*/ 	.dword	__unnamed_9
	.align		8
        /*0058*/ 	.dword	__unnamed_10
	.align		8
        /*0060*/ 	.dword	__unnamed_11
	.align		8
        /*0068*/ 	.dword	__unnamed_12
	.align		8
        /*0070*/ 	.dword	_ZZN5flash28permute_output_fp8_VcolmajorIN4cute6TensorINS1_11ArrayEngineIN7cutlass10bfloat16_tELm48EEENS1_6LayoutINS1_5tupleIJNS8_IJNS1_1CILi2EEESA_NS9_ILi12EEEEEENS9_ILi1EEESD_EEENS8_IJNS8_IJSD_SA_NS9_ILi4EEEEEENS9_ILi0EEESH_EEEEEEEEEvRT_E9upper_map
	.align		8
        /*0078*/ 	.dword	__unnamed_13
	.align		8
        /*0080*/ 	.dword	__unnamed_14
	.align		8
        /*0088*/ 	.dword	__unnamed_15
	.align		8
        /*0090*/ 	.dword	__unnamed_16
	.align		8
        /*0098*/ 	.dword	__unnamed_17
	.align		8
        /*00a0*/ 	.dword	__unnamed_18
	.align		8
        /*00a8*/ 	.dword	_ZZN5flash28permute_output_fp8_VcolmajorIN4cute6TensorINS1_11ArrayEngineIN7cutlass10bfloat16_tELm64EEENS1_6LayoutINS1_5tupleIJNS8_IJNS1_1CILi2EEESA_NS9_ILi16EEEEEENS9_ILi1EEESD_EEENS8_IJNS8_IJSD_SA_NS9_ILi4EEEEEENS9_ILi0EEESH_EEEEEEEEEvRT_E9upper_map
	.align		8
        /*00b0*/ 	.dword	__unnamed_19
	.align		8
        /*00b8*/ 	.dword	__unnamed_20
	.align		8
        /*00c0*/ 	.dword	__unnamed_21
	.align		8
        /*00c8*/ 	.dword	__unnamed_22
	.align		8
        /*00d0*/ 	.dword	__unnamed_23
	.align		8
        /*00d8*/ 	.dword	__unnamed_24
	.align		8
        /*00e0*/ 	.dword	_ZZN5flash28permute_output_fp8_VcolmajorIN4cute6TensorINS1_11ArrayEngineIN7cutlass10bfloat16_tELm96EEENS1_6LayoutINS1_5tupleIJNS8_IJNS1_1CILi2EEESA_NS9_ILi24EEEEEENS9_ILi1EEESD_EEENS8_IJNS8_IJSD_SA_NS9_ILi4EEEEEENS9_ILi0EEESH_EEEEEEEEEvRT_E9upper_map
	.align		8
        /*00e8*/ 	.dword	__unnamed_25
	.align		8
        /*00f0*/ 	.dword	__unnamed_26
	.align		8
        /*00f8*/ 	.dword	__unnamed_27
	.align		8
        /*0100*/ 	.dword	__unnamed_28
	.align		8
        /*0108*/ 	.dword	__unnamed_29
	.align		8
        /*0110*/ 	.dword	_ZZN5flash28permute_output_fp8_VcolmajorIN4cute6TensorINS1_11ArrayEngineIN7cutlass10bfloat16_tELm128EEENS1_6LayoutINS1_5tupleIJNS8_IJNS1_1CILi2EEESA_NS9_ILi32EEEEEENS9_ILi1EEESD_EEENS8_IJNS8_IJSD_SA_NS9_ILi4EEEEEENS9_ILi0EEESH_EEEEEEEEEvRT_E9upper_map
	.align		8
        /*0118*/ 	.dword	__unnamed_30
	.align		8
        /*0120*/ 	.dword	__unnamed_31
	.align		8
        /*0128*/ 	.dword	__unnamed_32
	.align		8
        /*0130*/ 	.dword	__unnamed_33
	.align		8
        /*0138*/ 	.dword	__unnamed_34
	.align		8
        /*0140*/ 	.dword	_ZN74_INTERNAL_8375f83d_38_flash_fwd_hdimall_e4m3_packgqa_sm90_cu_c784774a_44934cuda3std3__45__cpo5beginE
	.align		8
        /*0148*/ 	.dword	_ZN74_INTERNAL_8375f83d_38_flash_fwd_hdimall_e4m3_packgqa_sm90_cu_c784774a_44934cuda3std3__45__cpo3endE
	.align		8
        /*0150*/ 	.dword	_ZN74_INTERNAL_8375f83d_38_flash_fwd_hdimall_e4m3_packgqa_sm90_cu_c784774a_44934cuda3std3__45__cpo6cbeginE
	.align		8
        /*0158*/ 	.dword	_ZN74_INTERNAL_8375f83d_38_flash_fwd_hdimall_e4m3_packgqa_sm90_cu_c784774a_44934cuda3std3__45__cpo4cendE
	.align		8
        /*0160*/ 	.dword	_ZN74_INTERNAL_8375f83d_38_flash_fwd_hdimall_e4m3_packgqa_sm90_cu_c784774a_44934cuda3std3__476_GLOBAL__N__8375f83d_38_flash_fwd_hdimall_e4m3_packgqa_sm90_cu_c784774a_44936ignoreE
	.align		8
        /*0168*/ 	.dword	_ZN74_INTERNAL_8375f83d_38_flash_fwd_hdimall_e4m3_packgqa_sm90_cu_c784774a_44934cuda3std3__419piecewise_constructE
	.align		8
        /*0170*/ 	.dword	_ZN74_INTERNAL_8375f83d_38_flash_fwd_hdimall_e4m3_packgqa_sm90_cu_c784774a_44934cuda3std3__48in_placeE
	.align		8
        /*0178*/ 	.dword	_ZN74_INTERNAL_8375f83d_38_flash_fwd_hdimall_e4m3_packgqa_sm90_cu_c784774a_44934cuda3std6ranges3__45__cpo4swapE
	.align		8
        /*0180*/ 	.dword	_ZN74_INTERNAL_8375f83d_38_flash_fwd_hdimall_e4m3_packgqa_sm90_cu_c784774a_44934cuda3std6ranges3__45__cpo9iter_moveE
	.align		8
        /*0188*/ 	.dword	_ZN74_INTERNAL_8375f83d_38_flash_fwd_hdimall_e4m3_packgqa_sm90_cu_c784774a_44934cute7productE
	.align		8
        /*0190*/ 	.dword	_ZN74_INTERNAL_8375f83d_38_flash_fwd_hdimall_e4m3_packgqa_sm90_cu_c784774a_44934cute1_E
	.align		8
        /*0198*/ 	.dword	$str$25
	.align		8
        /*01a0*/ 	.dword	$str$26


//--------------------- .text._ZN7cutlass13device_kernelIN5flash11enable_sm90INS1_16FlashAttnFwdSm90INS1_25CollectiveMainloopFwdSm90ILi2EN4cute5tupleIJNS5_1CILi1EEES8_S8_EEENS6_IJNS7_ILi128EEESA_NS7_ILi256EEEEEELi256ENS_12float_e4m3_tEfNS_4arch4Sm90ELb0ELb0ELb0ELb0ELb0ELb0ELb0ELb1ELb1ELb1ELb0ELb0EEENS1_21CollectiveEpilogueFwdINS6_IJSA_SB_SA_EEES9_NS_10bfloat16_tESF_Li256ELb0ELb1ELb0ELb1EEENS1_29StaticPersistentTileSchedulerILb0EEEEEEEEEvNT_6ParamsE --------------------------
	.section	.text._ZN7cutlass13device_kernelIN5flash11enable_sm90INS1_16FlashAttnFwdSm90INS1_25CollectiveMainloopFwdSm90ILi2EN4cute5tupleIJNS5_1CILi1EEES8_S8_EEENS6_IJNS7_ILi128EEESA_NS7_ILi256EEEEEELi256ENS_12float_e4m3_tEfNS_4arch4Sm90ELb0ELb0ELb0ELb0ELb0ELb0ELb0ELb1ELb1ELb1ELb0ELb0EEENS1_21CollectiveEpilogueFwdINS6_IJSA_SB_SA_EEES9_NS_10bfloat16_tESF_Li256ELb0ELb1ELb0ELb1EEENS1_29StaticPersistentTileSchedulerILb0EEEEEEEEEvNT_6ParamsE,"ax",@progbits
	.align	128
.text._ZN7cutlass13device_kernelIN5flash11enable_sm90INS1_16FlashAttnFwdSm90INS1_25CollectiveMainloopFwdSm90ILi2EN4cute5tupleIJNS5_1CILi1EEES8_S8_EEENS6_IJNS7_ILi128EEESA_NS7_ILi256EEEEEELi256ENS_12float_e4m3_tEfNS_4arch4Sm90ELb0ELb0ELb0ELb0ELb0ELb0ELb0ELb1ELb1ELb1ELb0ELb0EEENS1_21CollectiveEpilogueFwdINS6_IJSA_SB_SA_EEES9_NS_10bfloat16_tESF_Li256ELb0ELb1ELb0ELb1EEENS1_29StaticPersistentTileSchedulerILb0EEEEEEEEEvNT_6ParamsE:
        .type           _ZN7cutlass13device_kernelIN5flash11enable_sm90INS1_16FlashAttnFwdSm90INS1_25CollectiveMainloopFwdSm90ILi2EN4cute5tupleIJNS5_1CILi1EEES8_S8_EEENS6_IJNS7_ILi128EEESA_NS7_ILi256EEEEEELi256ENS_12float_e4m3_tEfNS_4arch4Sm90ELb0ELb0ELb0ELb0ELb0ELb0ELb0ELb1ELb1ELb1ELb0ELb0EEENS1_21CollectiveEpilogueFwdINS6_IJSA_SB_SA_EEES9_NS_10bfloat16_tESF_Li256ELb0ELb1ELb0ELb1EEENS1_29StaticPersistentTileSchedulerILb0EEEEEEEEEvNT_6ParamsE,@function
        .size           _ZN7cutlass13device_kernelIN5flash11enable_sm90INS1_16FlashAttnFwdSm90INS1_25CollectiveMainloopFwdSm90ILi2EN4cute5tupleIJNS5_1CILi1EEES8_S8_EEENS6_IJNS7_ILi128EEESA_NS7_ILi256EEEEEELi256ENS_12float_e4m3_tEfNS_4arch4Sm90ELb0ELb0ELb0ELb0ELb0ELb0ELb0ELb1ELb1ELb1ELb0ELb0EEENS1_21CollectiveEpilogueFwdINS6_IJSA_SB_SA_EEES9_NS_10bfloat16_tESF_Li256ELb0ELb1ELb0ELb1EEENS1_29StaticPersistentTileSchedulerILb0EEEEEEEEEvNT_6ParamsE,(.L_x_12950 - _ZN7cutlass13device_kernelIN5flash11enable_sm90INS1_16FlashAttnFwdSm90INS1_25CollectiveMainloopFwdSm90ILi2EN4cute5tupleIJNS5_1CILi1EEES8_S8_EEENS6_IJNS7_ILi128EEESA_NS7_ILi256EEEEEELi256ENS_12float_e4m3_tEfNS_4arch4Sm90ELb0ELb0ELb0ELb0ELb0ELb0ELb0ELb1ELb1ELb1ELb0ELb0EEENS1_21CollectiveEpilogueFwdINS6_IJSA_SB_SA_EEES9_NS_10bfloat16_tESF_Li256ELb0ELb1ELb0ELb1EEENS1_29StaticPersistentTileSchedulerILb0EEEEEEEEEvNT_6ParamsE)
        .other          _ZN7cutlass13device_kernelIN5flash11enable_sm90INS1_16FlashAttnFwdSm90INS1_25CollectiveMainloopFwdSm90ILi2EN4cute5tupleIJNS5_1CILi1EEES8_S8_EEENS6_IJNS7_ILi128EEESA_NS7_ILi256EEEEEELi256ENS_12float_e4m3_tEfNS_4arch4Sm90ELb0ELb0ELb0ELb0ELb0ELb0ELb0ELb1ELb1ELb1ELb0ELb0EEENS1_21CollectiveEpilogueFwdINS6_IJSA_SB_SA_EEES9_NS_10bfloat16_tESF_Li256ELb0ELb1ELb0ELb1EEENS1_29StaticPersistentTileSchedulerILb0EEEEEEEEEvNT_6ParamsE,@"STO_CUDA_ENTRY STV_DEFAULT"
_ZN7cutlass13device_kernelIN5flash11enable_sm90INS1_16FlashAttnFwdSm90INS1_25CollectiveMainloopFwdSm90ILi2EN4cute5tupleIJNS5_1CILi1EEES8_S8_EEENS6_IJNS7_ILi128EEESA_NS7_ILi256EEEEEELi256ENS_12float_e4m3_tEfNS_4arch4Sm90ELb0ELb0ELb0ELb0ELb0ELb0ELb0ELb1ELb1ELb1ELb0ELb0EEENS1_21CollectiveEpilogueFwdINS6_IJSA_SB_SA_EEES9_NS_10bfloat16_tESF_Li256ELb0ELb1ELb0ELb1EEENS1_29StaticPersistentTileSchedulerILb0EEEEEEEEEvNT_6ParamsE:
[----:B------:R-:W0:Y:S02]  /*0000*/  LDC R1, c[0x0][0x28] ;  /* 0x00000a00ff017b82 */ /* 0x000e240000000800 */
[----:B0-----:R-:W-:Y:S01]  /*0010*/  VIADD R1, R1, 0xffffffd0 ;  /* 0xffffffd001017836 */ /* 0x001fe20000000000 */
[----:B------:R-:W0:Y:S01]  /*0020*/  S2R R3, SR_TID.X ;  /* 0x0000000000037919 */ /* 0x000e220000002100 */
[----:B------:R-:W-:Y:S01]  /*0030*/  ELECT P0, URZ, PT ;  /* 0x00000000003f782f */ /* 0x000fe20003800000 */
[----:B------:R-:W-:Y:S01]  /*0040*/  BSSY B0, `(.L_x_0) ;  /* 0x000000e000007945 */ /* 0x000fe20003800000 */
[--C-:B0-----:R-:W-:Y:S02]  /*0050*/  SHF.R.U32.HI R0, RZ, 0x5, R3.reuse ;  /* 0x00000005ff007819 */ /* 0x101fe40000011603 */
[----:B------:R-:W-:-:S03]  /*0060*/  SHF.R.U32.HI R3, RZ, 0x7, R3 ;  /* 0x00000007ff037819 */ /* 0x000fc60000011603 */
[----:B------:R-:W0:Y:S02]  /*0070*/  SHFL.IDX PT, R2, R0, RZ, 0x1f ;  /* 0x00001fff00027589 */ /* 0x000e2400000e0000 */
[----:B0-----:R-:W-:-:S13]  /*0080*/  ISETP.EQ.AND P0, PT, R2, RZ, P0 ;  /* 0x000000ff0200720c */ /* 0x001fda0000702270 */
[----:B------:R-:W-:Y:S05]  /*0090*/  @!P0 BRA `(.L_x_1) ;  /* 0x0000000000208947 */ /* 0x000fea0003800000 */
[----:B------:R-:W-:Y:S02]  /*00a0*/  ULDC.64 UR4, c[0x0][0x198] ;  /* 0x0000660000047ab9 */ /* 0x000fe40000000a00 */
[----:B------:R-:W-:Y:S02]  /*00b0*/  UIADD3 UR6, UP0, UR4, 0x370, URZ ;  /* 0x0000037004067890 */ /* 0x000fe4000ff1e03f */
[----:B------:R-:W-:Y:S02]  /*00c0*/  UIADD3 UR4, UP1, UR4, 0x470, URZ ;  /* 0x0000047004047890 */ /* 0x000fe4000ff3e03f */
[----:B------:R-:W-:Y:S02]  /*00d0*/  UIADD3.X UR7, URZ, UR5, URZ, UP0, !UPT ;  /* 0x000000053f077290 */ /* 0x000fe400087fe43f */
[----:B------:R-:W-:-:S07]  /*00e0*/  UIADD3.X UR5, URZ, UR5, URZ, UP1, !UPT ;  /* 0x000000053f057290 */ /* 0x000fce0008ffe43f */
[----:B------:R0:W-:Y:S02]  /*00f0*/  UTMACCTL.PF [UR6] ;  /* 0x00000000060079b9 */ /* 0x0001e40008040000 */
[----:B------:R0:W-:Y:S02]  /*0100*/  UTMACCTL.PF [UR4] ;  /* 0x00000000040079b9 */ /* 0x0001e40008040000 */
[----:B0-----:R-:W-:Y:S01]  /*0110*/  NOP ;  /* 0x0000000000007918 */ /* 0x001fe20000000000 */
.L_x_1:
[----:B------:R-:W-:Y:S05]  /*0120*/  BSYNC B0 ;  /* 0x0000000000007941 */ /* 0x000fea0003800000 */
.L_x_0:
[----:B------:R-:W-:Y:S01]  /*0130*/  VOTEU.ANY UP0, P0 ;  /* 0x00000000003f7886 */ /* 0x000fe20000000100 */
[----:B------:R-:W0:Y:S01]  /*0140*/  SHFL.IDX PT, R3, R3, RZ, 0x1f ;  /* 0x00001fff03037589 */ /* 0x000e2200000e0000 */
[----:B------:R-:W-:Y:S01]  /*0150*/  UMOV UR4, 0x80 ;  /* 0x0000008000047882 */ /* 0x000fe20000000000 */
[----:B------:R-:W-:Y:S01]  /*0160*/  UMOV UR7, 0x100 ;  /* 0x0000010000077882 */ /* 0x000fe20000000000 */
[----:B------:R-:W-:Y:S01]  /*0170*/  VOTEU.ANY UP1, P0 ;  /* 0x00000000003f7886 */ /* 0x000fe20000020100 */
[----:B------:R-:W1:Y:S01]  /*0180*/  @UP0 S2UR UR8, SR_CgaCtaId ;  /* 0x00000000000809c3 */ /* 0x000e620000008800 */
[----:B------:R-:W2:Y:S01]  /*0190*/  SHFL.IDX PT, R2, R0, RZ, 0x1f ;  /* 0x00001fff00027589 */ /* 0x000ea200000e0000 */
[----:B------:R-:W-:Y:S01]  /*01a0*/  @UP0 UMOV UR6, 0x400 ;  /* 0x0000040000060882 */ /* 0x000fe20000000000 */
[----:B------:R-:W-:-:S04]  /*01b0*/  @UP0 UIADD3 UR4, -UR4, 0x100000, URZ ;  /* 0x0010000004040890 */ /* 0x000fc8000fffe13f */
[----:B------:R-:W-:Y:S02]  /*01c0*/  @UP0 USHF.L.U32 UR5, UR4, 0xb, URZ ;  /* 0x0000000b04050899 */ /* 0x000fe4000800063f */
[----:B------:R-:W-:Y:S01]  /*01d0*/  @UP0 USHF.L.U32 UR4, UR4, 0x1, URZ ;  /* 0x0000000104040899 */ /* 0x000fe2000800063f */
[----:B------:R-:W-:Y:S01]  /*01e0*/  VOTEU.ANY UP2, P0 ;  /* 0x00000000003f7886 */ /* 0x000fe20000040100 */
[----:B0-----:R-:W-:Y:S01]  /*01f0*/  R2UR UR9, R3 ;  /* 0x00000000030972ca */ /* 0x001fe200000e0000 */
[----:B-1----:R-:W-:Y:S01]  /*0200*/  @UP0 ULEA UR8, UR8, UR6, 0x18 ;  /* 0x0000000608080291 */ /* 0x002fe2000f8ec03f */
[----:B--2---:R-:W-:Y:S01]  /*0210*/  ISETP.NE.AND P1, PT, R2, RZ, PT ;  /* 0x000000ff0200720c */ /* 0x004fe20003f25270 */
[----:B------:R-:W-:-:S04]  /*0220*/  @UP0 UIADD3 UR6, -UR7, 0x100000, URZ ;  /* 0x0010000007060890 */ /* 0x000fc8000fffe13f */
[----:B------:R-:W-:Y:S02]  /*0230*/  @UP0 USHF.L.U32 UR7, UR6, 0xb, URZ ;  /* 0x0000000b06070899 */ /* 0x000fe4000800063f */
[----:B------:R-:W-:-:S04]  /*0240*/  @UP0 USHF.L.U32 UR6, UR6, 0x1, URZ ;  /* 0x0000000106060899 */ /* 0x000fc8000800063f */
[----:B------:R-:W-:Y:S01]  /*0250*/  UISETP.NE.AND UP0, UPT, UR9, URZ, UPT ;  /* 0x0000003f0900728c */ /* 0x000fe2000bf05270 */
[----:B------:R-:W0:Y:S02]  /*0260*/  FENCE.VIEW.ASYNC.S ;  /* 0x00000000000073c6 */ /* 0x000e240000000000 */
[----:B0-----:R0:W1:Y:S05]  /*0270*/  @UP1 SYNCS.EXCH.64 URZ, [UR8+0x38800], UR4 ;  /* 0x03880004083f15b2 */ /* 0x00106a0008000100 */
[----:B------:R0:W2:Y:S01]  /*0280*/  @UP2 SYNCS.EXCH.64 URZ, [UR8+0x38820], UR6 ;  /* 0x03882006083f25b2 */ /* 0x0000a20008000100 */
[----:B------:R-:W-:Y:S05]  /*0290*/  @P1 BRA `(.L_x_2) ;  /* 0x0000000000481947 */ /* 0x000fea0003800000 */
[----:B0-----:R-:W0:Y:S01]  /*02a0*/  S2UR UR5, SR_CgaCtaId ;  /* 0x00000000000579c3 */ /* 0x001e220000008800 */
[----:B------:R-:W-:Y:S01]  /*02b0*/  UMOV UR4, 0x400 ;  /* 0x0000040000047882 */ /* 0x000fe20000000000 */
[----:B------:R-:W-:Y:S01]  /*02c0*/  UMOV UR6, 0x1 ;  /* 0x0000000100067882 */ /* 0x000fe20000000000 */
[----:B------:R-:W-:Y:S01]  /*02d0*/  UMOV UR7, 0x2 ;  /* 0x0000000200077882 */ /* 0x000fe20000000000 */
[----:B------:R-:W-:Y:S01]  /*02e0*/  ELECT P0, URZ, PT ;  /* 0x00000000003f782f */ /* 0x000fe20003800000 */
[----:B0-----:R-:W-:Y:S02]  /*02f0*/  ULEA UR8, UR5, UR4, 0x18 ;  /* 0x0000000405087291 */ /* 0x001fe4000f8ec03f */
[----:B------:R-:W-:-:S04]  /*0300*/  UIADD3 UR4, -UR6, 0x100000, URZ ;  /* 0x0010000006047890 */ /* 0x000fc8000fffe13f */
[----:B------:R-:W-:Y:S02]  /*0310*/  USHF.L.U32 UR5, UR4, 0xb, URZ ;  /* 0x0000000b04057899 */ /* 0x000fe4000800063f */
[----:B------:R-:W-:Y:S02]  /*0320*/  USHF.L.U32 UR4, UR4, 0x1, URZ ;  /* 0x0000000104047899 */ /* 0x000fe4000800063f */
[----:B------:R-:W-:-:S04]  /*0330*/  UIADD3 UR6, -UR7, 0x100000, URZ ;  /* 0x0010000007067890 */ /* 0x000fc8000fffe13f */
[----:B------:R-:W-:Y:S02]  /*0340*/  USHF.L.U32 UR7, UR6, 0xb, URZ ;  /* 0x0000000b06077899 */ /* 0x000fe4000800063f */
[----:B------:R-:W-:Y:S01]  /*0350*/  USHF.L.U32 UR6, UR6, 0x1, URZ ;  /* 0x0000000106067899 */ /* 0x000fe2000800063f */
[----:B------:R-:W0:Y:S03]  /*0360*/  FENCE.VIEW.ASYNC.S ;  /* 0x00000000000073c6 */ /* 0x000e260000000000 */
[----:B0-----:R3:W4:Y:S08]  /*0370*/  SYNCS.EXCH.64 URZ, [UR8+0x38830], UR4 ;  /* 0x03883004083f75b2 */ /* 0x0017300008000100 */
[----:B------:R3:W0:Y:S01]  /*0380*/  SYNCS.EXCH.64 URZ, [UR8+0x38840], UR6 ;  /* 0x03884006083f75b2 */ /* 0x0006220008000100 */
[----:B------:R3:W0:Y:S01]  /*0390*/  SYNCS.EXCH.64 URZ, [UR8+0x38838], UR4 ;  /* 0x03883804083f75b2 */ /* 0x0006220008000100 */
[----:B------:R3:W0:Y:S02]  /*03a0*/  SYNCS.EXCH.64 URZ, [UR8+0x38848], UR6 ;  /* 0x03884806083f75b2 */ /* 0x0006240008000100 */
[----:B---3--:R-:W-:Y:S01]  /*03b0*/  NOP ;  /* 0x0000000000007918 */ /* 0x008fe20000000000 */
.L_x_2:
[----:B------:R-:W3:Y:S01]  /*03c0*/  SHFL.IDX PT, R2, R0, RZ, 0x1f ;  /* 0x00001fff00027589 */ /* 0x000ee200000e0000 */
[----:B------:R-:W-:Y:S01]  /*03d0*/  NOP ;  /* 0x0000000000007918 */ /* 0x000fe20000000000 */
[----:B---3--:R-:W-:-:S13]  /*03e0*/  ISETP.NE.AND P0, PT, R2, RZ, PT ;  /* 0x000000ff0200720c */ /* 0x008fda0003f05270 */
        /* <DEDUP_REMOVED lines=14> */
[----:B0-----:R3:W0:Y:S08]  /*04d0*/  SYNCS.EXCH.64 URZ, [UR8+0x38850], UR4 ;  /* 0x03885004083f75b2 */ /* 0x0016300008000100 */
[----:B------:R3:W0:Y:S01]  /*04e0*/  SYNCS.EXCH.64 URZ, [UR8+0x38860], UR6 ;  /* 0x03886006083f75b2 */ /* 0x0006220008000100 */
[----:B------:R3:W0:Y:S01]  /*04f0*/  SYNCS.EXCH.64 URZ, [UR8+0x38858], UR4 ;  /* 0x03885804083f75b2 */ /* 0x0006220008000100 */
[----:B------:R3:W0:Y:S02]  /*0500*/  SYNCS.EXCH.64 URZ, [UR8+0x38868], UR6 ;  /* 0x03886806083f75b2 */ /* 0x0006240008000100 */
[----:B---3--:R-:W-:Y:S01]  /*0510*/  NOP ;  /* 0x0000000000007918 */ /* 0x008fe20000000000 */
.L_x_3:
[----:B------:R-:W3:Y:S01]  /*0520*/  SHFL.IDX PT, R2, R0, RZ, 0x1f ;  /* 0x00001fff00027589 */ /* 0x000ee200000e0000 */
[----:B------:R-:W-:Y:S01]  /*0530*/  NOP ;  /* 0x0000000000007918 */ /* 0x000fe20000000000 */
[----:B---3--:R-:W-:-:S13]  /*0540*/  ISETP.NE.AND P0, PT, R2, RZ, PT ;  /* 0x000000ff0200720c */ /* 0x008fda0003f05270 */
[----:B------:R-:W-:Y:S05]  /*0550*/  @P0 BRA `(.L_x_4) ;  /* 0x0000000000380947 */ /* 0x000fea0003800000 */
[----:B0-----:R-:W0:Y:S01]  /*0560*/  S2UR UR5, SR_CgaCtaId ;  /* 0x00000000000579c3 */ /* 0x001e220000008800 */
[----:B------:R-:W-:Y:S01]  /*0570*/  UMOV UR4, 0x400 ;  /* 0x0000040000047882 */ /* 0x000fe20000000000 */
[----:B------:R-:W-:Y:S01]  /*0580*/  UMOV UR7, 0x1 ;  /* 0x0000000100077882 */ /* 0x000fe20000000000 */
[----:B------:R-:W-:Y:S01]  /*0590*/  ELECT P0, URZ, PT ;  /* 0x00000000003f782f */ /* 0x000fe20003800000 */
[----:B0-----:R-:W-:Y:S02]  /*05a0*/  ULEA UR6, UR5, UR4, 0x18 ;  /* 0x0000000405067291 */ /* 0x001fe4000f8ec03f */
[----:B------:R-:W-:-:S04]  /*05b0*/  UIADD3 UR4, -UR7, 0x100000, URZ ;  /* 0x0010000007047890 */ /* 0x000fc8000fffe13f */
[----:B------:R-:W-:Y:S02]  /*05c0*/  USHF.L.U32 UR5, UR4, 0xb, URZ ;  /* 0x0000000b04057899 */ /* 0x000fe4000800063f */
[----:B------:R-:W-:Y:S01]  /*05d0*/  USHF.L.U32 UR4, UR4, 0x1, URZ ;  /* 0x0000000104047899 */ /* 0x000fe2000800063f */
[----:B------:R-:W0:Y:S11]  /*05e0*/  FENCE.VIEW.ASYNC.S ;  /* 0x00000000000073c6 */ /* 0x000e360000000000 */
[----:B0-----:R3:W0:Y:S01]  /*05f0*/  SYNCS.EXCH.64 URZ, [UR6+0x38870], UR4 ;  /* 0x03887004063f75b2 */ /* 0x0016220008000100 */
[----:B------:R3:W0:Y:S01]  /*0600*/  SYNCS.EXCH.64 URZ, [UR6+0x38880], UR4 ;  /* 0x03888004063f75b2 */ /* 0x0006220008000100 */
[----:B------:R3:W0:Y:S01]  /*0610*/  SYNCS.EXCH.64 URZ, [UR6+0x38878], UR4 ;  /* 0x03887804063f75b2 */ /* 0x0006220008000100 */
[----:B------:R3:W0:Y:S02]  /*0620*/  SYNCS.EXCH.64 URZ, [UR6+0x38888], UR4 ;  /* 0x03888804063f75b2 */ /* 0x0006240008000100 */
[----:B---3--:R-:W-:Y:S01]  /*0630*/  NOP ;  /* 0x0000000000007918 */ /* 0x008fe20000000000 */
.L_x_4:
        /* <DEDUP_REMOVED lines=22> */
.L_x_5:
        /* <DEDUP_REMOVED lines=22> */
.L_x_6:
[----:B------:R-:W-:Y:S01]  /*0900*/  PLOP3.LUT P0, PT, PT, PT, UP0, 0x80, 0x0 ;  /* 0x000000000000781c */ /* 0x000fe20003f0f008 */
[----:B------:R-:W-:Y:S01]  /*0910*/  UMOV UR38, 0x1 ;  /* 0x0000000100267882 */ /* 0x000fe20000000000 */
[----:B------:R-:W-:Y:S01]  /*0920*/  NOP ;  /* 0x0000000000007918 */ /* 0x000fe20000000000 */
[----:B------:R-:W-:Y:S01]  /*0930*/  USEL UR38, UR38, 0x2, !UP0 ;  /* 0x0000000226267887 */ /* 0x000fe2000c000000 */
[----:B------:R-:W-:Y:S01]  /*0940*/  ULDC.64 UR48, c[0x0][0x208] ;  /* 0x0000820000307ab9 */ /* 0x000fe20000000a00 */
[----:B012-4-:R-:W-:Y:S08]  /*0950*/  BAR.SYNC.DEFER_BLOCKING 0x0 ;  /* 0x0000000000007b1d */ /* 0x017ff00000010000 */
[----:B------:R-:W-:Y:S05]  /*0960*/  @!P0 BRA `(.L_x_7) ;  /* 0x0000009000b08947 */ /* 0x000fea0003800000 */
.L_x_8:
[----:B------:R-:W-:-:S08]  /*0970*/  NOP ;  /* 0x0000000000007918 */ /* 0x000fd00000000000 */
[----:B------:R-:W0:Y:S02]  /*0980*/  USETMAXREG.TRY_ALLOC.CTAPOOL UP0, 0xf0 ;  /* 0x000000f0000079c8 */ /* 0x000e240008000600 */
[----:B0-----:R-:W-:-:S13]  /*0990*/  PLOP3.LUT P0, PT, PT, PT, UP0, 0x80, 0x0 ;  /* 0x000000000000781c */ /* 0x001fda0003f0f008 */
[----:B------:R-:W-:Y:S05]  /*09a0*/  @!P0 BRA `(.L_x_8) ;  /* 0xfffffffc00f08947 */ /* 0x000fea000383ffff */
[----:B------:R-:W0:Y:S01]  /*09b0*/  S2R R2, SR_TID.X ;  /* 0x0000000000027919 */ /* 0x000e220000002100 */
[----:B------:R-:W1:Y:S08]  /*09c0*/  S2UR UR41, SR_CTAID.X ;  /* 0x00000000002979c3 */ /* 0x000e700000002500 */
[----:B------:R-:W-:Y:S06]  /*09d0*/  BAR.ARV 0x8, 0x180 ;  /* 0x0206000000007b1d */ /* 0x000fec0000002000 */
[----:B0-----:R-:W-:-:S04]  /*09e0*/  LOP3.LUT R0, R2, 0xffffff80, RZ, 0xc0, !PT ;  /* 0xffffff8002007812 */ /* 0x001fc800078ec0ff */
[----:B------:R-:W-:Y:S02]  /*09f0*/  ISETP.NE.AND P0, PT, R0, 0x80, PT ;  /* 0x000000800000780c */ /* 0x000fe40003f05270 */
[----:B------:R-:W1:Y:S11]  /*0a00*/  LDC R0, c[0x0][0xc34] ;  /* 0x00030d00ff007b82 */ /* 0x000e760000000800 */
[----:B------:R-:W-:Y:S06]  /*0a10*/  @!P0 BAR.ARV 0x9, 0x100 ;  /* 0x0244000000008b1d */ /* 0x000fec0000002000 */
[----:B-1----:R-:W-:-:S13]  /*0a20*/  ISETP.LE.AND P0, PT, R0, UR41, PT ;  /* 0x0000002900007c0c */ /* 0x002fda000bf03270 */
[----:B------:R-:W-:Y:S05]  /*0a30*/  @P0 EXIT ;  /* 0x000000000000094d */ /* 0x000fea0003800000 */
[----:B------:R-:W-:Y:S01]  /*0a40*/  VIADD R19, R2, 0xffffff80 ;  /* 0xffffff8002137836 */ /* 0x000fe20000000000 */
[----:B------:R-:W-:Y:S01]  /*0a50*/  ULOP3.LUT UR46, UR38, 0x1, URZ, 0xfc, !UPT ;  /* 0x00000001262e7892 */ /* 0x000fe2000f8efc3f */
[----:B------:R-:W-:Y:S01]  /*0a60*/  IMAD.MOV.U32 R11, RZ, RZ, -0x2 ;  /* 0xfffffffeff0b7424 */ /* 0x000fe200078e00ff */
[----:B------:R-:W-:Y:S01]  /*0a70*/  UMOV UR45, URZ ;  /* 0x0000003f002d7c82 */ /* 0x000fe20008000000 */
[----:B------:R-:W-:Y:S01]  /*0a80*/  UMOV UR44, URZ ;  /* 0x0000003f002c7c82 */ /* 0x000fe20008000000 */
[----:B------:R-:W-:Y:S01]  /*0a90*/  SHF.R.S32.HI R0, RZ, 0x1f, R19 ;  /* 0x0000001fff007819 */ /* 0x000fe20000011413 */
[----:B------:R-:W-:-:S03]  /*0aa0*/  UMOV UR52, URZ ;  /* 0x0000003f00347c82 */ /* 0x000fc60008000000 */
[CC--:B------:R-:W-:Y:S02]  /*0ab0*/  LEA.HI R3, R0.reuse, R19.reuse, RZ, 0x7 ;  /* 0x0000001300037211 */ /* 0x0c0fe400078f38ff */
[CC--:B------:R-:W-:Y:S02]  /*0ac0*/  LEA.HI R5, R0.reuse, R19.reuse, RZ, 0x5 ;  /* 0x0000001300057211 */ /* 0x0c0fe400078f28ff */
[----:B------:R-:W-:Y:S02]  /*0ad0*/  LOP3.LUT R2, R3, 0xffffff80, RZ, 0xc0, !PT ;  /* 0xffffff8003027812 */ /* 0x000fe400078ec0ff */
[CC--:B------:R-:W-:Y:S01]  /*0ae0*/  LEA.HI R4, R0.reuse, R19.reuse, RZ, 0x4 ;  /* 0x0000001300047211 */ /* 0x0c0fe200078f20ff */
[----:B------:R-:W-:Y:S01]  /*0af0*/  IMAD.SHL.U32 R7, R5, 0x20, RZ ;  /* 0x0000002005077824 */ /* 0x000fe200078e00ff */
[CC--:B------:R-:W-:Y:S01]  /*0b00*/  LEA.HI R6, R0.reuse, R19.reuse, RZ, 0x2 ;  /* 0x0000001300067211 */ /* 0x0c0fe200078f10ff */
[----:B------:R-:W-:Y:S01]  /*0b10*/  IMAD.IADD R23, R19, 0x1, -R2 ;  /* 0x0000000113177824 */ /* 0x000fe200078e0a02 */
[----:B------:R-:W-:-:S02]  /*0b20*/  LEA.HI R22, R0, R19, RZ, 0x3 ;  /* 0x0000001300167211 */ /* 0x000fc400078f18ff */
[----:B------:R-:W-:Y:S02]  /*0b30*/  SHF.R.S32.HI R5, RZ, 0x4, R4 ;  /* 0x00000004ff057819 */ /* 0x000fe40000011404 */
[----:B------:R-:W-:Y:S02]  /*0b40*/  SHF.R.S32.HI R2, RZ, 0x1f, R23 ;  /* 0x0000001fff027819 */ /* 0x000fe40000011417 */
[----:B------:R-:W-:Y:S02]  /*0b50*/  LOP3.LUT R10, R6, 0xfffffffc, RZ, 0xc0, !PT ;  /* 0xfffffffc060a7812 */ /* 0x000fe400078ec0ff */
[----:B------:R-:W-:Y:S02]  /*0b60*/  LEA.HI R0, R2, R23, RZ, 0x2 ;  /* 0x0000001702007211 */ /* 0x000fe400078f10ff */
[----:B------:R-:W-:Y:S01]  /*0b70*/  LOP3.LUT R6, R4, 0x3fffff0, RZ, 0xc0, !PT ;  /* 0x03fffff004067812 */ /* 0x000fe200078ec0ff */
[----:B------:R-:W-:Y:S01]  /*0b80*/  IMAD.IADD R10, R19, 0x1, -R10 ;  /* 0x00000001130a7824 */ /* 0x000fe200078e0a0a */
[----:B------:R-:W-:-:S02]  /*0b90*/  SHF.R.S32.HI R8, RZ, 0x2, R0 ;  /* 0x00000002ff087819 */ /* 0x000fc40000011400 */
[----:B------:R-:W-:Y:S01]  /*0ba0*/  SHF.R.S32.HI R9, RZ, 0x1f, R0 ;  /* 0x0000001fff097819 */ /* 0x000fe20000011400 */
[----:B------:R-:W-:Y:S01]  /*0bb0*/  IMAD.IADD R6, R19, 0x1, -R6 ;  /* 0x0000000113067824 */ /* 0x000fe200078e0a06 */
[----:B------:R-:W-:Y:S02]  /*0bc0*/  LEA.HI R4, R4, R5, RZ, 0x1 ;  /* 0x0000000504047211 */ /* 0x000fe400078f08ff */
[----:B------:R-:W-:Y:S02]  /*0bd0*/  LEA.HI R9, R9, R8, RZ, 0x3 ;  /* 0x0000000809097211 */ /* 0x000fe400078f18ff */
[----:B------:R-:W-:Y:S02]  /*0be0*/  SHF.R.S32.HI R232, RZ, 0x7, R3 ;  /* 0x00000007ffe87819 */ /* 0x000fe40000011403 */
[----:B------:R-:W-:Y:S02]  /*0bf0*/  LOP3.LUT R7, R7, 0xfffffc00, RZ, 0xc0, !PT ;  /* 0xfffffc0007077812 */ /* 0x000fe400078ec0ff */
[----:B------:R-:W-:-:S02]  /*0c00*/  LOP3.LUT R4, R4, 0x1ffffffe, RZ, 0xc0, !PT ;  /* 0x1ffffffe04047812 */ /* 0x000fc400078ec0ff */
[----:B------:R-:W-:Y:S01]  /*0c10*/  LOP3.LUT R9, R9, 0xfffffff8, RZ, 0xc0, !PT ;  /* 0xfffffff809097812 */ /* 0x000fe200078ec0ff */
[----:B------:R-:W-:Y:S01]  /*0c20*/  IMAD R7, R6, 0x40, R7 ;  /* 0x0000004006077824 */ /* 0x000fe200078e0207 */
[----:B------:R-:W-:Y:S01]  /*0c30*/  LEA.HI R2, R2, R23, RZ, 0x5 ;  /* 0x0000001702027211 */ /* 0x000fe200078f28ff */
[----:B------:R-:W-:Y:S01]  /*0c40*/  IMAD.IADD R4, R5, 0x1, -R4 ;  /* 0x0000000105047824 */ /* 0x000fe200078e0a04 */
[----:B------:R-:W-:Y:S01]  /*0c50*/  LOP3.LUT R12, R22, 0xfffffff8, RZ, 0xc0, !PT ;  /* 0xfffffff8160c7812 */ /* 0x000fe200078ec0ff */
[----:B------:R-:W-:Y:S01]  /*0c60*/  IMAD.IADD R9, R8, 0x1, -R9 ;  /* 0x0000000108097824 */ /* 0x000fe200078e0a09 */
[----:B------:R-:W-:Y:S01]  /*0c70*/  LEA.HI R3, R3, R232, RZ, 0x1 ;  /* 0x000000e803037211 */ /* 0x000fe200078f08ff */
[----:B------:R-:W-:Y:S01]  /*0c80*/  IMAD R235, R4, 0x8, R7 ;  /* 0x0000000804eb7824 */ /* 0x000fe200078e0207 */
[----:B------:R-:W-:Y:S01]  /*0c90*/  SHF.R.S32.HI R2, RZ, 0x5, R2 ;  /* 0x00000005ff027819 */ /* 0x000fe20000011402 */
[----:B------:R-:W-:Y:S01]  /*0ca0*/  IMAD.IADD R19, R19, 0x1, -R12 ;  /* 0x0000000113137824 */ /* 0x000fe200078e0a0c */
[----:B------:R-:W-:-:S02]  /*0cb0*/  LEA.HI R5, R10, R10, RZ, 0x1 ;  /* 0x0000000a0a057211 */ /* 0x000fc400078f08ff */
[----:B------:R-:W-:Y:S01]  /*0cc0*/  LOP3.LUT R3, R3, 0x3fffffe, RZ, 0xc0, !PT ;  /* 0x03fffffe03037812 */ /* 0x000fe200078ec0ff */
[----:B------:R-:W-:Y:S01]  /*0cd0*/  IMAD R4, R2, 0x10, R9 ;  /* 0x0000001002047824 */ /* 0x000fe200078e0209 */
[----:B------:R-:W-:Y:S01]  /*0ce0*/  LOP3.LUT R0, R0, 0x7ffffffc, RZ, 0xc0, !PT ;  /* 0x7ffffffc00007812 */ /* 0x000fe200078ec0ff */
[----:B------:R-:W-:Y:S01]  /*0cf0*/  IMAD.SHL.U32 R2, R19, 0x8, RZ ;  /* 0x0000000813027824 */ /* 0x000fe200078e00ff */
[----:B------:R-:W-:Y:S01]  /*0d00*/  LOP3.LUT R5, R5, 0x1ffffffe, RZ, 0xc0, !PT ;  /* 0x1ffffffe05057812 */ /* 0x000fe200078ec0ff */
[----:B------:R-:W-:Y:S01]  /*0d10*/  IMAD.IADD R3, R232, 0x1, -R3 ;  /* 0x00000001e8037824 */ /* 0x000fe200078e0a03 */
[----:B------:R-:W-:Y:S01]  /*0d20*/  SHF.R.S32.HI R22, RZ, 0x3, R22 ;  /* 0x00000003ff167819 */ /* 0x000fe20000011416 */
[----:B------:R-:W-:Y:S02]  /*0d30*/  IMAD.IADD R0, R23, 0x1, -R0 ;  /* 0x0000000117007824 */ /* 0x000fe400078e0a00 */
[C---:B------:R-:W-:Y:S02]  /*0d40*/  VIADD R18, R2.reuse, 0x40 ;  /* 0x0000004002127836 */ /* 0x040fe40000000000 */
[----:B------:R-:W-:-:S02]  /*0d50*/  VIADD R17, R2, 0x80 ;  /* 0x0000008002117836 */ /* 0x000fc40000000000 */
[----:B------:R-:W-:Y:S02]  /*0d60*/  VIADD R16, R2, 0xc0 ;  /* 0x000000c002107836 */ /* 0x000fe40000000000 */
[----:B------:R-:W-:Y:S02]  /*0d70*/  IMAD.IADD R234, R10, 0x1, -R5 ;  /* 0x000000010aea7824 */ /* 0x000fe400078e0a05 */
[----:B------:R-:W-:Y:S01]  /*0d80*/  IMAD R233, R3, 0x40, R4 ;  /* 0x0000004003e97824 */ /* 0x000fe200078e0204 */
[----:B------:R-:W-:Y:S01]  /*0d90*/  SHF.R.S32.HI R3, RZ, 0x1f, R18 ;  /* 0x0000001fff037819 */ /* 0x000fe20000011412 */
[----:B------:R-:W-:Y:S01]  /*0da0*/  IMAD R236, R0, R11, 0x80 ;  /* 0x0000008000ec7424 */ /* 0x000fe200078e020b */
[----:B------:R-:W-:Y:S01]  /*0db0*/  SHF.R.S32.HI R0, RZ, 0x1f, R17 ;  /* 0x0000001fff007819 */ /* 0x000fe20000011411 */
[----:B------:R-:W-:Y:S01]  /*0dc0*/  IMAD R234, R234, 0x8, R233 ;  /* 0x00000008eaea7824 */ /* 0x000fe200078e02e9 */
[----:B------:R-:W-:-:S07]  /*0dd0*/  SHF.R.S32.HI R237, RZ, 0x1f, R16 ;  /* 0x0000001fffed7819 */ /* 0x000fce0000011410 */
.L_x_39:
[----:B------:R-:W-:Y:S01]  /*0de0*/  ULDC UR4, c[0x0][0xc38] ;  /* 0x00030e0000047ab9 */ /* 0x000fe20000000800 */
[----:B------:R-:W-:Y:S01]  /*0df0*/  ULDC UR15, c[0x0][0xc44] ;  /* 0x00031100000f7ab9 */ /* 0x000fe20000000800 */
[----:B------:R-:W-:Y:S01]  /*0e00*/  UISETP.NE.AND UP3, UPT, UR4, 0x1, UPT ;  /* 0x000000010400788c */ /* 0x000fe2000bf65270 */
[----:B--2-4-:R-:W-:Y:S01]  /*0e10*/  IMAD.MOV.U32 R3, RZ, RZ, 0x3f800000 ;  /* 0x3f800000ff037424 */ /* 0x014fe200078e00ff */
[----:B------:R-:W-:Y:S01]  /*0e20*/  UISETP.NE.AND UP2, UPT, UR15, 0x1, UPT ;  /* 0x000000010f00788c */ /* 0x000fe2000bf45270 */
[----:B------:R-:W-:Y:S01]  /*0e30*/  IMAD.MOV.U32 R0, RZ, RZ, 0x3f800000 ;  /* 0x3f800000ff007424 */ /* 0x000fe200078e00ff */
[----:B------:R-:W-:Y:S01]  /*0e40*/  ULDC.64 UR6, c[0x0][0x990] ;  /* 0x0002640000067ab9 */ /* 0x000fe20000000a00 */
[----:B------:R-:W-:Y:S01]  /*0e50*/  ULDC.64 UR4, c[0x0][0x998] ;  /* 0x0002660000047ab9 */ /* 0x000fe20000000a00 */
[----:B------:R-:W-:Y:S02]  /*0e60*/  UISETP.NE.U32.AND UP0, UPT, UR6, URZ, UPT ;  /* 0x0000003f0600728c */ /* 0x000fe4000bf05070 */
[----:B------:R-:W-:Y:S01]  /*0e70*/  UISETP.NE.U32.AND UP1, UPT, UR4, URZ, UPT ;  /* 0x0000003f0400728c */ /* 0x000fe2000bf25070 */
[----:B------:R-:W-:-:S02]  /*0e80*/  UMOV UR43, UR41 ;  /* 0x00000029002b7c82 */ /* 0x000fc40008000000 */
[----:B------:R-:W-:Y:S01]  /*0e90*/  @UP3 ULDC UR8, c[0x0][0xc3c] ;  /* 0x00030f0000083ab9 */ /* 0x000fe20000000800 */
[----:B------:R-:W-:Y:S01]  /*0ea0*/  @UP3 ULDC UR10, c[0x0][0xc40] ;  /* 0x00031000000a3ab9 */ /* 0x000fe20000000800 */
[----:B------:R-:W-:Y:S02]  /*0eb0*/  UIMAD.WIDE.U32 UR8, UR41, UR8, URZ ;  /* 0x00000008290872a5 */ /* 0x000fe4000f8e003f */
[----:B------:R-:W-:Y:S02]  /*0ec0*/  UISETP.NE.AND.EX UP0, UPT, UR7, URZ, UPT, UP0 ;  /* 0x0000003f0700728c */ /* 0x000fe4000bf05300 */
[----:B------:R-:W-:Y:S02]  /*0ed0*/  @UP3 USHF.R.U32.HI UR43, URZ, UR10, UR9 ;  /* 0x0000000a3f2b3299 */ /* 0x000fe40008011609 */
[----:B------:R-:W-:Y:S01]  /*0ee0*/  UISETP.NE.AND.EX UP1, UPT, UR5, URZ, UPT, UP1 ;  /* 0x0000003f0500728c */ /* 0x000fe2000bf25310 */
[----:B------:R-:W-:Y:S01]  /*0ef0*/  @UP2 ULDC.64 UR10, c[0x0][0xc48] ;  /* 0x00031200000a2ab9 */ /* 0x000fe20000000a00 */
[----:B------:R-:W-:Y:S01]  /*0f00*/  PLOP3.LUT P0, PT, PT, PT, UP0, 0x80, 0x0 ;  /* 0x000000000000781c */ /* 0x000fe20003f0f008 */
[----:B------:R-:W-:-:S02]  /*0f10*/  UIMAD.WIDE.U32 UR8, UR43, UR10, URZ ;  /* 0x0000000a2b0872a5 */ /* 0x000fc4000f8e003f */
[----:B------:R-:W-:Y:S02]  /*0f20*/  UMOV UR42, UR43 ;  /* 0x0000002b002a7c82 */ /* 0x000fe40008000000 */
[----:B------:R-:W-:Y:S01]  /*0f30*/  @UP0 ULDC.64 UR12, c[0x0][0x9a8] ;  /* 0x00026a00000c0ab9 */ /* 0x000fe20000000a00 */
[----:B------:R-:W-:Y:S01]  /*0f40*/  @UP2 USHF.R.U32.HI UR42, URZ, UR11, UR9 ;  /* 0x0000000b3f2a2299 */ /* 0x000fe20008011609 */
[----:B------:R-:W-:Y:S01]  /*0f50*/  PLOP3.LUT P1, PT, PT, PT, UP1, 0x80, 0x0 ;  /* 0x000000000000781c */ /* 0x000fe20003f2f018 */
[----:B0--3--:R-:W0:Y:S01]  /*0f60*/  SHFL.IDX PT, R8, R232, RZ, 0x1f ;  /* 0x00001fffe8087589 */ /* 0x009e2200000e0000 */
[----:B------:R-:W-:Y:S01]  /*0f70*/  @UP1 ULDC.64 UR18, c[0x0][0x9b8] ;  /* 0x00026e0000121ab9 */ /* 0x000fe20000000a00 */
[----:B------:R-:W-:Y:S02]  /*0f80*/  @UP0 USHF.R.S32.HI UR10, URZ, 0x1f, UR42 ;  /* 0x0000001f3f0a0899 */ /* 0x000fe4000801142a */
[----:B------:R-:W-:Y:S02]  /*0f90*/  @UP1 USHF.R.S32.HI UR11, URZ, 0x1f, UR42 ;  /* 0x0000001f3f0b1899 */ /* 0x000fe4000801142a */
[----:B------:R-:W-:-:S02]  /*0fa0*/  @UP0 UIADD3 UR14, -UR42, URZ, URZ ;  /* 0x0000003f2a0e0290 */ /* 0x000fc4000fffe13f */
[----:B------:R-:W-:Y:S02]  /*0fb0*/  @UP1 UIADD3 UR20, -UR42, URZ, URZ ;  /* 0x0000003f2a141290 */ /* 0x000fe4000fffe13f */
[----:B------:R-:W-:Y:S02]  /*0fc0*/  @UP0 UIMAD.WIDE.U32 UR8, UR42, UR12, URZ ;  /* 0x0000000c2a0802a5 */ /* 0x000fe4000f8e003f */
[----:B------:R-:W-:Y:S02]  /*0fd0*/  @UP0 UIMAD UR10, UR10, UR12, URZ ;  /* 0x0000000c0a0a02a4 */ /* 0x000fe4000f8e023f */
[----:B------:R-:W-:Y:S02]  /*0fe0*/  @UP1 UIMAD UR12, UR11, UR18, URZ ;  /* 0x000000120b0c12a4 */ /* 0x000fe4000f8e023f */
[----:B------:R-:W-:Y:S02]  /*0ff0*/  @UP0 UIMAD UR14, UR15, UR14, UR43 ;  /* 0x0000000e0f0e02a4 */ /* 0x000fe4000f8e022b */
[----:B------:R-:W-:-:S02]  /*1000*/  @UP1 UIMAD UR20, UR15, UR20, UR43 ;  /* 0x000000140f1412a4 */ /* 0x000fc4000f8e022b */
[----:B------:R-:W-:Y:S02]  /*1010*/  @UP0 UIMAD UR16, UR42, UR13, UR10 ;  /* 0x0000000d2a1002a4 */ /* 0x000fe4000f8e020a */
[----:B------:R-:W-:Y:S02]  /*1020*/  @UP0 USHF.R.S32.HI UR15, URZ, 0x1f, UR14 ;  /* 0x0000001f3f0f0899 */ /* 0x000fe4000801140e */
[----:B------:R-:W-:Y:S02]  /*1030*/  @UP1 USHF.R.S32.HI UR21, URZ, 0x1f, UR20 ;  /* 0x0000001f3f151899 */ /* 0x000fe40008011414 */
[----:B------:R-:W-:Y:S02]  /*1040*/  @UP1 UIMAD.WIDE.U32 UR10, UR42, UR18, URZ ;  /* 0x000000122a0a12a5 */ /* 0x000fe4000f8e003f */
[----:B------:R-:W-:Y:S02]  /*1050*/  @UP1 UIMAD UR17, UR42, UR19, UR12 ;  /* 0x000000132a1112a4 */ /* 0x000fe4000f8e020c */
[----:B------:R-:W-:Y:S01]  /*1060*/  @UP0 UIADD3 UR9, UR9, UR16, URZ ;  /* 0x0000001009090290 */ /* 0x000fe2000fffe03f */
[----:B------:R-:W-:Y:S01]  /*1070*/  @UP0 ULDC.64 UR18, c[0x0][0x9b0] ;  /* 0x00026c0000120ab9 */ /* 0x000fe20000000a00 */
[----:B------:R-:W-:Y:S01]  /*1080*/  @UP1 ULDC.64 UR12, c[0x0][0x9c0] ;  /* 0x00027000000c1ab9 */ /* 0x000fe20000000a00 */
[----:B------:R-:W-:-:S02]  /*1090*/  @UP0 UIMAD UR15, UR15, UR18, URZ ;  /* 0x000000120f0f02a4 */ /* 0x000fc4000f8e023f */
[----:B------:R-:W-:Y:S02]  /*10a0*/  @UP1 UIMAD UR16, UR21, UR12, URZ ;  /* 0x0000000c151012a4 */ /* 0x000fe4000f8e023f */
[----:B------:R-:W-:Y:S02]  /*10b0*/  @UP1 UIADD3 UR11, UR11, UR17, URZ ;  /* 0x000000110b0b1290 */ /* 0x000fe4000fffe03f */
[----:B------:R-:W-:Y:S02]  /*10c0*/  @UP0 UIMAD UR15, UR14, UR19, UR15 ;  /* 0x000000130e0f02a4 */ /* 0x000fe4000f8e020f */
[----:B------:R-:W-:Y:S02]  /*10d0*/  @UP0 UIMAD.WIDE.U32 UR8, UR14, UR18, UR8 ;  /* 0x000000120e0802a5 */ /* 0x000fe4000f8e0008 */
[----:B------:R-:W-:Y:S02]  /*10e0*/  @UP1 UIMAD UR16, UR20, UR13, UR16 ;  /* 0x0000000d141012a4 */ /* 0x000fe4000f8e0210 */
[----:B------:R-:W-:-:S02]  /*10f0*/  @UP1 UIMAD.WIDE.U32 UR12, UR20, UR12, UR10 ;  /* 0x0000000c140c12a5 */ /* 0x000fc4000f8e000a */
[----:B------:R-:W-:Y:S02]  /*1100*/  @UP0 UIADD3 UR10, UR9, UR15, URZ ;  /* 0x0000000f090a0290 */ /* 0x000fe4000fffe03f */
[----:B------:R-:W-:Y:S02]  /*1110*/  @UP0 ULEA UR6, UP2, UR8, UR6, 0x2 ;  /* 0x0000000608060291 */ /* 0x000fe4000f84103f */
[----:B------:R-:W-:Y:S02]  /*1120*/  @UP1 UIADD3 UR9, UR13, UR16, URZ ;  /* 0x000000100d091290 */ /* 0x000fe4000fffe03f */
[----:B------:R-:W-:Y:S02]  /*1130*/  @UP1 ULEA UR4, UP3, UR12, UR4, 0x2 ;  /* 0x000000040c041291 */ /* 0x000fe4000f86103f */
[----:B------:R-:W-:Y:S01]  /*1140*/  @UP0 ULEA.HI.X UR7, UR8, UR7, UR10, 0x2, UP2 ;  /* 0x0000000708070291 */ /* 0x000fe200090f140a */
[----:B------:R-:W-:Y:S01]  /*1150*/  IMAD.U32 R4, RZ, RZ, UR6 ;  /* 0x00000006ff047e24 */ /* 0x000fe2000f8e00ff */
[----:B------:R-:W-:-:S02]  /*1160*/  @UP1 ULEA.HI.X UR5, UR12, UR5, UR9, 0x2, UP3 ;  /* 0x000000050c051291 */ /* 0x000fc400098f1409 */
[----:B------:R-:W-:Y:S01]  /*1170*/  IMAD.U32 R6, RZ, RZ, UR4 ;  /* 0x00000004ff067e24 */ /* 0x000fe2000f8e00ff */
[----:B------:R-:W1:Y:S01]  /*1180*/  S2UR UR36, SR_CgaCtaId ;  /* 0x00000000002479c3 */ /* 0x000e620000008800 */
[----:B------:R-:W-:Y:S01]  /*1190*/  IMAD.U32 R5, RZ, RZ, UR7 ;  /* 0x00000007ff057e24 */ /* 0x000fe2000f8e00ff */
[----:B0-----:R-:W-:Y:S01]  /*11a0*/  R2UR UR37, R8 ;  /* 0x00000000082572ca */ /* 0x001fe200000e0000 */
[----:B------:R-:W-:Y:S01]  /*11b0*/  IMAD.U32 R7, RZ, RZ, UR5 ;  /* 0x00000005ff077e24 */ /* 0x000fe2000f8e00ff */
[----:B------:R-:W-:Y:S01]  /*11c0*/  ULDC.64 UR4, c[0x0][0x418] ;  /* 0x0001060000047ab9 */ /* 0x000fe20000000a00 */
[----:B------:R-:W-:Y:S01]  /*11d0*/  ULDC UR51, c[0x0][0x424] ;  /* 0x0001090000337ab9 */ /* 0x000fe20000000800 */
[----:B------:R-:W2:Y:S01]  /*11e0*/  @P0 LDG.E R3, desc[UR48][R4.64] ;  /* 0x0000003004030981 */ /* 0x000ea2000c1e1900 */
[----:B------:R-:W-:Y:S01]  /*11f0*/  UMOV UR39, 0x400 ;  /* 0x0000040000277882 */ /* 0x000fe20000000000 */
[----:B------:R-:W-:Y:S02]  /*1200*/  ULDC UR7, c[0x0][0x988] ;  /* 0x0002620000077ab9 */ /* 0x000fe40000000800 */
[----:B------:R-:W2:Y:S01]  /*1210*/  @P1 LDG.E R0, desc[UR48][R6.64] ;  /* 0x0000003006001981 */ /* 0x000ea2000c1e1900 */
[----:B------:R-:W-:-:S04]  /*1220*/  UISETP.NE.U32.AND UP0, UPT, UR4, URZ, UPT ;  /* 0x0000003f0400728c */ /* 0x000fc8000bf05070 */
[----:B------:R-:W-:Y:S02]  /*1230*/  UISETP.NE.AND.EX UP0, UPT, UR5, URZ, UPT, UP0 ;  /* 0x0000003f0500728c */ /* 0x000fe4000bf05300 */
[----:B------:R-:W-:Y:S02]  /*1240*/  ULEA.HI UR4, UR37, UR37, URZ, 0x1 ;  /* 0x0000002525047291 */ /* 0x000fe4000f8f083f */
[----:B------:R-:W-:Y:S01]  /*1250*/  USEL UR51, UR51, 0x1, UP0 ;  /* 0x0000000133337887 */ /* 0x000fe20008000000 */
[----:B------:R-:W-:Y:S01]  /*1260*/  ULDC UR5, c[0x0][0x2f0] ;  /* 0x0000bc0000057ab9 */ /* 0x000fe20000000800 */
[----:B------:R-:W-:Y:S02]  /*1270*/  ULOP3.LUT UR4, UR4, 0x1e, URZ, 0xc0, !UPT ;  /* 0x0000001e04047892 */ /* 0x000fe4000f8ec03f */
[----:B-1----:R-:W-:Y:S02]  /*1280*/  ULEA UR39, UR36, UR39, 0x18 ;  /* 0x0000002724277291 */ /* 0x002fe4000f8ec03f */
[----:B------:R-:W-:-:S02]  /*1290*/  UIMAD UR51, UR51, UR5, URZ ;  /* 0x00000005333372a4 */ /* 0x000fc4000f8e023f */
[----:B------:R-:W-:Y:S02]  /*12a0*/  UIADD3 UR5, UR39, 0x20400, URZ ;  /* 0x0002040027057890 */ /* 0x000fe4000fffe03f */
[----:B------:R-:W-:Y:S02]  /*12b0*/  UIADD3 UR4, UR37, -UR4, URZ ;  /* 0x8000000425047290 */ /* 0x000fe4000fffe03f */
[----:B------:R-:W-:Y:S02]  /*12c0*/  ULOP3.LUT UP0, URZ, UR5, 0x3ff, URZ, 0xc0, !UPT ;  /* 0x000003ff053f7892 */ /* 0x000fe4000f80c03f */
[----:B------:R-:W-:Y:S02]  /*12d0*/  UIADD3 UR6, UR51, 0x7f, URZ ;  /* 0x0000007f33067890 */ /* 0x000fe4000fffe03f */
[----:B------:R-:W-:Y:S02]  /*12e0*/  ULEA UR4, UR4, UR5, 0xd ;  /* 0x0000000504047291 */ /* 0x000fe4000f8e683f */
[----:B------:R-:W-:Y:S01]  /*12f0*/  PLOP3.LUT P0, PT, PT, PT, UP0, 0x80, 0x0 ;  /* 0x000000000000781c */ /* 0x000fe20003f0f008 */
[----:B------:R-:W-:-:S02]  /*1300*/  USHF.R.S32.HI UR5, URZ, 0x1f, UR6 ;  /* 0x0000001f3f057899 */ /* 0x000fc40008011406 */
[----:B------:R-:W-:Y:S02]  /*1310*/  USHF.R.U32.HI UR4, URZ, 0x4, UR4 ;  /* 0x000000043f047899 */ /* 0x000fe40008011604 */
[----:B------:R-:W-:Y:S02]  /*1320*/  ULEA.HI UR5, UR5, UR6, URZ, 0x7 ;  /* 0x0000000605057291 */ /* 0x000fe4000f8f383f */
[----:B------:R-:W-:Y:S02]  /*1330*/  ULOP3.LUT UR53, UR4, 0x3fff, URZ, 0xc0, !UPT ;  /* 0x00003fff04357892 */ /* 0x000fe4000f8ec03f */
[----:B------:R-:W-:Y:S01]  /*1340*/  USHF.R.S32.HI UR50, URZ, 0x7, UR5 ;  /* 0x000000073f327899 */ /* 0x000fe20008011405 */
[----:B--2---:R-:W-:-:S04]  /*1350*/  FMUL.FTZ R0, R3, R0 ;  /* 0x0000000003007220 */ /* 0x004fc80000410000 */
[----:B------:R-:W-:-:S05]  /*1360*/  FMUL.FTZ R0, R0, UR7 ;  /* 0x0000000700007c20 */ /* 0x000fca0008410000 */
[----:B------:R-:W-:Y:S01]  /*1370*/  R2UR UR40, R0 ;  /* 0x00000000002872ca */ /* 0x000fe200000e0000 */
[----:B-----5:R-:W-:-:S14]  /*1380*/  @!P0 BRA `(.L_x_9) ;  /* 0x0000000000408947 */ /* 0x020fdc0003800000 */
[----:B------:R-:W-:Y:S01]  /*1390*/  MOV R0, 0x0 ;  /* 0x0000000000007802 */ /* 0x000fe20000000f00 */
[----:B------:R-:W-:Y:S01]  /*13a0*/  ULDC.64 UR4, c[0x4][0x198] ;  /* 0x0100660000047ab9 */ /* 0x000fe20000000a00 */
[----:B------:R-:W-:Y:S01]  /*13b0*/  ULDC.64 UR6, c[0x4][0x98] ;  /* 0x0100260000067ab9 */ /* 0x000fe20000000a00 */
[----:B------:R-:W-:Y:S01]  /*13c0*/  IMAD.U32 R4, RZ, RZ, UR4 ;  /* 0x00000004ff047e24 */ /* 0x000fe2000f8e00ff */
[----:B------:R0:W1:Y:S01]  /*13d0*/  LDC.64 R14, c[0x4][R0] ;  /* 0x01000000000e7b82 */ /* 0x0000620000000a00 */
[----:B------:R-:W-:Y:S01]  /*13e0*/  IMAD.U32 R5, RZ, RZ, UR5 ;  /* 0x00000005ff057e24 */ /* 0x000fe2000f8e00ff */
[----:B------:R-:W-:Y:S01]  /*13f0*/  ULDC.64 UR4, c[0x4][0x1a0] ;  /* 0x0100680000047ab9 */ /* 0x000fe20000000a00 */
[----:B------:R-:W-:Y:S02]  /*1400*/  IMAD.U32 R10, RZ, RZ, UR6 ;  /* 0x00000006ff0a7e24 */ /* 0x000fe4000f8e00ff */
[----:B------:R-:W-:Y:S02]  /*1410*/  IMAD.U32 R6, RZ, RZ, UR4 ;  /* 0x00000004ff067e24 */ /* 0x000fe4000f8e00ff */
[----:B------:R-:W-:-:S02]  /*1420*/  IMAD.U32 R7, RZ, RZ, UR5 ;  /* 0x00000005ff077e24 */ /* 0x000fc4000f8e00ff */
[----:B------:R-:W-:Y:S02]  /*1430*/  IMAD.U32 R11, RZ, RZ, UR7 ;  /* 0x00000007ff0b7e24 */ /* 0x000fe4000f8e00ff */
[----:B------:R-:W-:Y:S02]  /*1440*/  IMAD.MOV.U32 R8, RZ, RZ, 0x70 ;  /* 0x00000070ff087424 */ /* 0x000fe400078e00ff */
[----:B------:R-:W-:Y:S02]  /*1450*/  IMAD.MOV.U32 R12, RZ, RZ, 0x1 ;  /* 0x00000001ff0c7424 */ /* 0x000fe400078e00ff */
[----:B0-----:R-:W-:-:S07]  /*1460*/  IMAD.MOV.U32 R13, RZ, RZ, RZ ;  /* 0x000000ffff0d7224 */ /* 0x001fce00078e00ff */
[----:B------:R-:W-:-:S07]  /*1470*/  LEPC R20, `(.L_x_9) ;  /* 0x000000001014794e */ /* 0x000fce0000000000 */
[----:B-1----:R-:W-:Y:S05]  /*1480*/  CALL.ABS.NOINC R14 ;  /* 0x000000000e007343 */ /* 0x002fea0003c00000 */
.L_x_9:
[----:B------:R-:W-:Y:S01]  /*1490*/  ULOP3.LUT UR4, UR45, 0x1, URZ, 0xc0, !UPT ;  /* 0x000000012d047892 */ /* 0x000fe2000f8ec03f */
[----:B------:R-:W-:-:S05]  /*14a0*/  IMAD.U32 R3, RZ, RZ, UR46 ;  /* 0x0000002eff037e24 */ /* 0x000fca000f8e00ff */
[----:B------:R-:W-:Y:S01]  /*14b0*/  IMAD.U32 R0, RZ, RZ, UR4 ;  /* 0x00000004ff007e24 */ /* 0x000fe2000f8e00ff */
[----:B------:R-:W-:-:S04]  /*14c0*/  ISETP.NE.AND P0, PT, R3, 0x3, PT ;  /* 0x000000030300780c */ /* 0x000fc80003f05270 */
[----:B------:R-:W-:-:S04]  /*14d0*/  SHF.L.U32 R0, R0, 0x1f, RZ ;  /* 0x0000001f00007819 */ /* 0x000fc800000006ff */
[----:B------:R-:W0:Y:S02]  /*14e0*/  SYNCS.PHASECHK.TRANS64.TRYWAIT P1, [UR39+0x38800], R0 ;  /* 0x03880000ff0075a7 */ /* 0x000e240008020167 */
[----:B0-----:R-:W-:Y:S05]  /*14f0*/  @!P1 BRA `(.L_x_10) ;  /* 0x000000c8002c9947 */ /* 0x001fea0003800000 */
.L_x_101:
[----:B------:R-:W-:Y:S05]  /*1500*/  @!P0 BRA `(.L_x_11) ;  /* 0x0000000000048947 */ /* 0x000fea0003800000 */
[----:B------:R-:W-:Y:S01]  /*1510*/  BPT.TRAP 0x1 ;  /* 0x000000040000795c */ /* 0x000fe20000300000 */
.L_x_11:
[----:B0-----:R-:W-:Y:S02]  /*1520*/  IMAD.U32 R3, RZ, RZ, UR52 ;  /* 0x00000034ff037e24 */ /* 0x001fe4000f8e00ff */
[----:B------:R-:W-:-:S03]  /*1530*/  IMAD.U32 R0, RZ, RZ, UR44 ;  /* 0x0000002cff007e24 */ /* 0x000fc6000f8e00ff */
[----:B------:R-:W-:Y:S02]  /*1540*/  LEA R3, R3, UR39, 0x3 ;  /* 0x0000002703037c11 */ /* 0x000fe4000f8e18ff */
[----:B------:R-:W-:-:S04]  /*1550*/  SHF.L.U32 R0, R0, 0x1f, RZ ;  /* 0x0000001f00007819 */ /* 0x000fc800000006ff */
[----:B------:R0:W1:Y:S01]  /*1560*/  SYNCS.PHASECHK.TRANS64.TRYWAIT P1, [R3+URZ+0x38830], R0 ;  /* 0x03883000030075a7 */ /* 0x000062000802017f */
[----:B------:R-:W-:Y:S05]  /*1570*/  @!P0 BRA `(.L_x_12) ;  /* 0x0000000000048947 */ /* 0x000fea0003800000 */
[----:B------:R-:W-:Y:S01]  /*1580*/  BPT.TRAP 0x1 ;  /* 0x000000040000795c */ /* 0x000fe20000300000 */
.L_x_12:
[----:B------:R-:W2:Y:S01]  /*1590*/  S2R R4, SR_TID.X ;  /* 0x0000000000047919 */ /* 0x000ea20000002100 */
[----:B------:R-:W-:Y:S01]  /*15a0*/  IMAD.MOV.U32 R151, RZ, RZ, RZ ;  /* 0x000000ffff977224 */ /* 0x000fe200078e00ff */
[----:B--2---:R-:W-:Y:S01]  /*15b0*/  LOP3.LUT P2, RZ, R4, 0x7f, RZ, 0xc0, !PT ;  /* 0x0000007f04ff7812 */ /* 0x004fe2000784c0ff */
[----:B-1----:R-:W-:-:S12]  /*15c0*/  @P1 BRA `(.L_x_13) ;  /* 0x0000000000081947 */ /* 0x002fd80003800000 */
[----:B------:R-:W1:Y:S02]  /*15d0*/  SYNCS.PHASECHK.TRANS64.TRYWAIT P1, [R3+URZ+0x38830], R0 ;  /* 0x03883000030075a7 */ /* 0x000e64000802017f */
[----:B-1----:R-:W-:Y:S05]  /*15e0*/  @!P1 BRA `(.L_x_14) ;  /* 0x000000c800089947 */ /* 0x002fea0003800000 */
.L_x_13:
[----:B------:R-:W-:Y:S05]  /*15f0*/  WARPSYNC.ALL ;  /* 0x0000000000007948 */ /* 0x000fea0003800000 */
[----:B------:R-:W-:Y:S01]  /*1600*/  UIADD3 UR4, UR39, 0x28400, URZ ;  /* 0x0002840027047890 */ /* 0x000fe2000fffe03f */
[----:B------:R-:W-:Y:S01]  /*1610*/  WARPGROUP.ARRIVE ;  /* 0x00000000000079c5 */ /* 0x000fe20000000000 */
[----:B------:R-:W-:Y:S01]  /*1620*/  ULOP3.LUT UR32, UR53, 0x10000, URZ, 0xfc, !UPT ;  /* 0x0001000035207892 */ /* 0x000fe2000f8efc3f */
[----:B01----:R-:W-:Y:S01]  /*1630*/  VIADD R0, R236, UR51 ;  /* 0x00000033ec007c36 */ /* 0x003fe20008000000 */
[----:B------:R-:W-:Y:S01]  /*1640*/  USHF.R.U32.HI UR4, URZ, 0x4, UR4 ;  /* 0x000000043f047899 */ /* 0x000fe20008011604 */
[----:B------:R-:W-:Y:S01]  /*1650*/  IMAD.U32 R5, RZ, RZ, UR50 ;  /* 0x00000032ff057e24 */ /* 0x000fe2000f8e00ff */
[----:B------:R-:W-:Y:S01]  /*1660*/  UMOV UR33, 0x40000040 ;  /* 0x4000004000217882 */ /* 0x000fe20000000000 */
[----:B------:R-:W-:Y:S01]  /*1670*/  UMOV UR35, 0x40000040 ;  /* 0x4000004000237882 */ /* 0x000fe20000000000 */
[----:B------:R-:W-:Y:S01]  /*1680*/  ULOP3.LUT UR4, UR4, 0x3fff, URZ, 0xc0, !UPT ;  /* 0x00003fff04047892 */ /* 0x000fe2000f8ec03f */
[----:B------:R-:W-:Y:S01]  /*1690*/  IMAD R4, R5, -0x80, R0 ;  /* 0xffffff8005047824 */ /* 0x000fe200078e0200 */
[----:B------:R-:W-:Y:S01]  /*16a0*/  UMOV UR5, 0x40000040 ;  /* 0x4000004000057882 */ /* 0x000fe20000000000 */
[----:B------:R-:W-:Y:S01]  /*16b0*/  UMOV UR7, 0x40000040 ;  /* 0x4000004000077882 */ /* 0x000fe20000000000 */
[----:B------:R-:W-:Y:S01]  /*16c0*/  ULOP3.LUT UR47, UR4, 0x10000, URZ, 0xfc, !UPT ;  /* 0x00010000042f7892 */ /* 0x000fe2000f8efc3f */
[----:B------:R-:W-:Y:S01]  /*16d0*/  P2R R11, PR, RZ, 0x1 ;  /* 0x00000001ff0b7803 */ /* 0x000fe20000000000 */
[----:B------:R-:W-:Y:S01]  /*16e0*/  UIADD3 UR4, UR32, 0x2, URZ ;  /* 0x0000000220047890 */ /* 0x000fe2000fffe03f */
[C---:B------:R-:W-:Y:S01]  /*16f0*/  ISETP.GT.AND P3, PT, R4.reuse, RZ, PT ;  /* 0x000000ff0400720c */ /* 0x040fe20003f64270 */
[----:B------:R-:W-:Y:S01]  /*1700*/  ULEA UR34, UR52, UR47, 0xb ;  /* 0x0000002f34227291 */ /* 0x000fe2000f8e583f */
[C---:B------:R-:W-:Y:S01]  /*1710*/  ISETP.GT.AND P1, PT, R4.reuse, 0x1, PT ;  /* 0x000000010400780c */ /* 0x040fe20003f24270 */
[----:B------:R-:W-:Y:S01]  /*1720*/  UIADD3 UR8, UR32, 0x4, URZ ;  /* 0x0000000420087890 */ /* 0x000fe2000fffe03f */
[C---:B------:R-:W-:Y:S01]  /*1730*/  ISETP.GT.AND P2, PT, R4.reuse, 0x8, PT ;  /* 0x000000080400780c */ /* 0x040fe20003f44270 */
[----:B------:R-:W-:Y:S01]  /*1740*/  UIADD3 UR6, UR34, 0x2, URZ ;  /* 0x0000000222067890 */ /* 0x000fe2000fffe03f */
[C---:B------:R-:W-:Y:S01]  /*1750*/  ISETP.GT.AND P5, PT, R4.reuse, 0x9, PT ;  /* 0x000000090400780c */ /* 0x040fe20003fa4270 */
[----:B------:R-:W-:Y:S01]  /*1760*/  UIADD3 UR10, UR34, 0x4, URZ ;  /* 0x00000004220a7890 */ /* 0x000fe2000fffe03f */
[C---:B------:R-:W-:Y:S01]  /*1770*/  ISETP.GT.AND P4, PT, R4.reuse, 0x10, PT ;  /* 0x000000100400780c */ /* 0x040fe20003f84270 */
[----:B------:R-:W-:Y:S01]  /*1780*/  UMOV UR9, 0x40000040 ;  /* 0x4000004000097882 */ /* 0x000fe20000000000 */
[----:B------:R-:W-:Y:S01]  /*1790*/  QGMMA.64x128x32.F32.E4M3.E4M3 R24, gdesc[UR32], RZ, !UPT, gsb0 ;  /* 0x01e00000201879f3 */ /* 0x000fe2000c0008ff */
[----:B------:R-:W-:Y:S01]  /*17a0*/  UMOV UR11, 0x40000040 ;  /* 0x40000040000b7882 */ /* 0x000fe20000000000 */
[----:B------:R-:W-:Y:S01]  /*17b0*/  UIADD3 UR12, UR32, 0x6, URZ ;  /* 0x00000006200c7890 */ /* 0x000fe2000fffe03f */
[C---:B------:R-:W-:Y:S01]  /*17c0*/  ISETP.GT.AND P0, PT, R4.reuse, 0x59, PT ;  /* 0x000000590400780c */ /* 0x040fe20003f04270 */
[----:B------:R-:W-:Y:S01]  /*17d0*/  UIADD3 UR14, UR34, 0x6, URZ ;  /* 0x00000006220e7890 */ /* 0x000fe2000fffe03f */
[----:B------:R-:W-:Y:S01]  /*17e0*/  ISETP.GT.AND P6, PT, R4, 0x60, PT ;  /* 0x000000600400780c */ /* 0x000fe20003fc4270 */
[----:B------:R-:W-:Y:S01]  /*17f0*/  UMOV UR13, 0x40000040 ;  /* 0x40000040000d7882 */ /* 0x000fe20000000000 */
[----:B------:R-:W-:Y:S01]  /*1800*/  UMOV UR15, 0x40000040 ;  /* 0x40000040000f7882 */ /* 0x000fe20000000000 */
[----:B------:R-:W-:Y:S01]  /*1810*/  UIADD3 UR16, UR32, 0x400, URZ ;  /* 0x0000040020107890 */ /* 0x000fe2000fffe03f */
[----:B------:R-:W0:Y:S01]  /*1820*/  S2R R89, SR_TID.X ;  /* 0x0000000000597919 */ /* 0x000e220000002100 */
[----:B------:R-:W-:Y:S01]  /*1830*/  UIADD3 UR18, UR34, 0x400, URZ ;  /* 0x0000040022127890 */ /* 0x000fe2000fffe03f */
[--C-:B------:R-:W-:Y:S01]  /*1840*/  IMAD.MOV.U32 R150, RZ, RZ, R151.reuse ;  /* 0x000000ffff967224 */ /* 0x100fe200078e0097 */
[----:B------:R-:W-:Y:S01]  /*1850*/  UMOV UR17, 0x40000040 ;  /* 0x4000004000117882 */ /* 0x000fe20000000000 */
[----:B------:R-:W-:Y:S01]  /*1860*/  UMOV UR19, 0x40000040 ;  /* 0x4000004000137882 */ /* 0x000fe20000000000 */
[----:B------:R-:W-:Y:S01]  /*1870*/  UIADD3 UR20, UR32, 0x402, URZ ;  /* 0x0000040220147890 */ /* 0x000fe2000fffe03f */
[--C-:B------:R-:W-:Y:S01]  /*1880*/  IMAD.MOV.U32 R149, RZ, RZ, R151.reuse ;  /* 0x000000ffff957224 */ /* 0x100fe200078e0097 */
        /* <DEDUP_REMOVED lines=16> */
[----:B------:R-:W-:Y:S01]  /*1990*/  UISETP.GE.AND UP0, UPT, UR51, 0x81, UPT ;  /* 0x000000813300788c */ /* 0x000fe2000bf06270 */
[----:B------:R-:W-:-:S02]  /*19a0*/  IMAD.MOV.U32 R143, RZ, RZ, R151 ;  /* 0x000000ffff8f7224 */ /* 0x000fc400078e0097 */
[--C-:B------:R-:W-:Y:S02]  /*19b0*/  IMAD.MOV.U32 R142, RZ, RZ, R151.reuse ;  /* 0x000000ffff8e7224 */ /* 0x100fe400078e0097 */
[--C-:B------:R-:W-:Y:S02]  /*19c0*/  IMAD.MOV.U32 R141, RZ, RZ, R151.reuse ;  /* 0x000000ffff8d7224 */ /* 0x100fe400078e0097 */
[--C-:B------:R-:W-:Y:S02]  /*19d0*/  IMAD.MOV.U32 R140, RZ, RZ, R151.reuse ;  /* 0x000000ffff8c7224 */ /* 0x100fe400078e0097 */
[--C-:B------:R-:W-:Y:S02]  /*19e0*/  IMAD.MOV.U32 R139, RZ, RZ, R151.reuse ;  /* 0x000000ffff8b7224 */ /* 0x100fe400078e0097 */
[--C-:B------:R-:W-:Y:S02]  /*19f0*/  IMAD.MOV.U32 R138, RZ, RZ, R151.reuse ;  /* 0x000000ffff8a7224 */ /* 0x100fe400078e0097 */
        /* <DEDUP_REMOVED lines=44> */
[--C-:B------:R-:W-:Y:S01]  /*1cc0*/  IMAD.MOV.U32 R93, RZ, RZ, R151.reuse ;  /* 0x000000ffff5d7224 */ /* 0x100fe200078e0097 */
[----:B------:R-:W-:Y:S02]  /*1cd0*/  WARPGROUP.DEPBAR.LE gsb0, 0x0 ;  /* 0x00008000000079c5 */ /* 0x000fe40000010000 */
[----:B------:R-:W-:Y:S01]  /*1ce0*/  WARPGROUP.ARRIVE ;  /* 0x00000000000079c5 */ /* 0x000fe20000000000 */
[--C-:B------:R-:W-:Y:S02]  /*1cf0*/  IMAD.MOV.U32 R92, RZ, RZ, R151.reuse ;  /* 0x000000ffff5c7224 */ /* 0x100fe400078e0097 */
[--C-:B------:R-:W-:Y:S02]  /*1d00*/  IMAD.MOV.U32 R91, RZ, RZ, R151.reuse ;  /* 0x000000ffff5b7224 */ /* 0x100fe400078e0097 */
[----:B------:R-:W-:Y:S01]  /*1d10*/  IMAD.MOV.U32 R90, RZ, RZ, R151 ;  /* 0x000000ffff5a7224 */ /* 0x000fe200078e0097 */
[----:B------:R-:W-:Y:S03]  /*1d20*/  QGMMA.64x128x32.F32.E4M3.E4M3 R24, gdesc[UR4], R24, gsb0 ;  /* 0x01e00000041879f3 */ /* 0x000fe60008000818 */
[----:B------:R-:W-:-:S02]  /*1d30*/  WARPGROUP.DEPBAR.LE gsb0, 0x0 ;  /* 0x00008000000079c5 */ /* 0x000fc40000010000 */
[----:B------:R-:W-:-:S07]  /*1d40*/  WARPGROUP.ARRIVE ;  /* 0x00000000000079c5 */ /* 0x000fce0000000000 */
[----:B------:R-:W-:Y:S03]  /*1d50*/  QGMMA.64x128x32.F32.E4M3.E4M3 R24, gdesc[UR8], R24, gsb0 ;  /* 0x01e00000081879f3 */ /* 0x000fe60008000818 */
[----:B------:R-:W-:Y:S02]  /*1d60*/  WARPGROUP.DEPBAR.LE gsb0, 0x0 ;  /* 0x00008000000079c5 */ /* 0x000fe40000010000 */
        /* <DEDUP_REMOVED lines=15> */
[----:B------:R-:W-:Y:S02]  /*1e60*/  FSEL R24, R24, -INF , P3 ;  /* 0xff80000018187808 */ /* 0x000fe40001800000 */
[----:B------:R-:W-:Y:S02]  /*1e70*/  FSEL R25, R25, -INF , P1 ;  /* 0xff80000019197808 */ /* 0x000fe40000800000 */
[----:B------:R-:W-:Y:S02]  /*1e80*/  FSEL R28, R28, -INF , P2 ;  /* 0xff8000001c1c7808 */ /* 0x000fe40001000000 */
[----:B------:R-:W-:-:S02]  /*1e90*/  FMNMX.FTZ R5, R24, R25, !PT ;  /* 0x0000001918057209 */ /* 0x000fc40007810000 */
[----:B------:R-:W-:Y:S02]  /*1ea0*/  FSEL R29, R29, -INF , P5 ;  /* 0xff8000001d1d7808 */ /* 0x000fe40002800000 */
[----:B------:R-:W-:Y:S02]  /*1eb0*/  FMNMX.FTZ R0, R28, R5, !PT ;  /* 0x000000051c007209 */ /* 0x000fe40007810000 */
[----:B------:R-:W-:Y:S02]  /*1ec0*/  FSEL R26, R26, -INF , P3 ;  /* 0xff8000001a1a7808 */ /* 0x000fe40001800000 */
[----:B------:R-:W-:Y:S02]  /*1ed0*/  ISETP.GT.AND P3, PT, R4, 0x11, PT ;  /* 0x000000110400780c */ /* 0x000fe40003f64270 */
[----:B------:R-:W-:Y:S02]  /*1ee0*/  FSEL R32, R32, -INF , P4 ;  /* 0xff80000020207808 */ /* 0x000fe40002000000 */
[----:B------:R-:W-:-:S02]  /*1ef0*/  FMNMX.FTZ R5, R29, R0, !PT ;  /* 0x000000001d057209 */ /* 0x000fc40007810000 */
[----:B------:R-:W-:Y:S02]  /*1f00*/  FSEL R27, R27, -INF , P1 ;  /* 0xff8000001b1b7808 */ /* 0x000fe40000800000 */
[----:B------:R-:W-:Y:S02]  /*1f10*/  ISETP.GT.AND P1, PT, R4, 0x18, PT ;  /* 0x000000180400780c */ /* 0x000fe40003f24270 */
[----:B------:R-:W-:Y:S02]  /*1f20*/  FSEL R33, R33, -INF , P3 ;  /* 0xff80000021217808 */ /* 0x000fe40001800000 */
[----:B------:R-:W-:Y:S02]  /*1f30*/  FMNMX.FTZ R0, R32, R5, !PT ;  /* 0x0000000520007209 */ /* 0x000fe40007810000 */
[----:B------:R-:W-:Y:S02]  /*1f40*/  FSEL R30, R30, -INF , P2 ;  /* 0xff8000001e1e7808 */ /* 0x000fe40001000000 */
[----:B------:R-:W-:-:S02]  /*1f50*/  ISETP.GT.AND P2, PT, R4, 0x19, PT ;  /* 0x000000190400780c */ /* 0x000fc40003f44270 */
        /* <DEDUP_REMOVED lines=63> */
[----:B------:R-:W-:Y:S02]  /*2350*/  FMNMX.FTZ R5, R65, R0, !PT ;  /* 0x0000000041057209 */ /* 0x000fe40007810000 */
[----:B------:R-:W-:Y:S02]  /*2360*/  FSEL R69, R69, -INF , P0 ;  /* 0xff80000045457808 */ /* 0x000fe40000000000 */
[----:B------:R-:W-:-:S02]  /*2370*/  FMNMX.FTZ R0, R68, R5, !PT ;  /* 0x0000000544007209 */ /* 0x000fc40007810000 */
[----:B------:R-:W-:Y:S02]  /*2380*/  ISETP.GT.AND P0, PT, R4, 0x61, PT ;  /* 0x000000610400780c */ /* 0x000fe40003f04270 */
[----:B------:R-:W-:Y:S02]  /*2390*/  FSEL R72, R72, -INF , P6 ;  /* 0xff80000048487808 */ /* 0x000fe40003000000 */
[----:B------:R-:W-:Y:S02]  /*23a0*/  FMNMX.FTZ R5, R69, R0, !PT ;  /* 0x0000000045057209 */ /* 0x000fe40007810000 */
[----:B------:R-:W-:Y:S02]  /*23b0*/  FSEL R67, R67, -INF , P1 ;  /* 0xff80000043437808 */ /* 0x000fe40000800000 */
[----:B------:R-:W-:Y:S02]  /*23c0*/  ISETP.GT.AND P1, PT, R4, 0x68, PT ;  /* 0x000000680400780c */ /* 0x000fe40003f24270 */
[----:B------:R-:W-:-:S02]  /*23d0*/  FSEL R73, R73, -INF , P0 ;  /* 0xff80000049497808 */ /* 0x000fc40000000000 */
[----:B------:R-:W-:Y:S02]  /*23e0*/  FMNMX.FTZ R0, R72, R5, !PT ;  /* 0x0000000548007209 */ /* 0x000fe40007810000 */
[----:B------:R-:W-:Y:S02]  /*23f0*/  FSEL R70, R70, -INF , P2 ;  /* 0xff80000046467808 */ /* 0x000fe40001000000 */
[----:B------:R-:W-:Y:S02]  /*2400*/  ISETP.GT.AND P2, PT, R4, 0x69, PT ;  /* 0x000000690400780c */ /* 0x000fe40003f44270 */
[----:B------:R-:W-:Y:S02]  /*2410*/  FSEL R76, R76, -INF , P1 ;  /* 0xff8000004c4c7808 */ /* 0x000fe40000800000 */
[----:B------:R-:W-:Y:S02]  /*2420*/  FMNMX.FTZ R5, R73, R0, !PT ;  /* 0x0000000049057209 */ /* 0x000fe40007810000 */
[----:B------:R-:W-:-:S02]  /*2430*/  FSEL R66, R66, -INF , P3 ;  /* 0xff80000042427808 */ /* 0x000fc40001800000 */
[----:B------:R-:W-:Y:S02]  /*2440*/  FSEL R77, R77, -INF , P2 ;  /* 0xff8000004d4d7808 */ /* 0x000fe40001000000 */
[----:B------:R-:W-:Y:S02]  /*2450*/  FMNMX.FTZ R0, R76, R5, !PT ;  /* 0x000000054c007209 */ /* 0x000fe40007810000 */
[----:B------:R-:W-:Y:S02]  /*2460*/  ISETP.GT.AND P3, PT, R4, 0x70, PT ;  /* 0x000000700400780c */ /* 0x000fe40003f64270 */
[----:B------:R-:W-:Y:S02]  /*2470*/  FSEL R63, R63, -INF , P4 ;  /* 0xff8000003f3f7808 */ /* 0x000fe40002000000 */
[----:B------:R-:W-:Y:S02]  /*2480*/  FSEL R80, R80, -INF , P3 ;  /* 0xff80000050507808 */ /* 0x000fe40001800000 */
[----:B------:R-:W-:-:S02]  /*2490*/  FMNMX.FTZ R5, R77, R0, !PT ;  /* 0x000000004d057209 */ /* 0x000fc40007810000 */
[----:B------:R-:W-:Y:S02]  /*24a0*/  ISETP.GT.AND P4, PT, R4, 0x71, PT ;  /* 0x000000710400780c */ /* 0x000fe40003f84270 */
[----:B------:R-:W-:Y:S02]  /*24b0*/  FSEL R62, R62, -INF , P5 ;  /* 0xff8000003e3e7808 */ /* 0x000fe40002800000 */
[----:B------:R-:W-:Y:S02]  /*24c0*/  FSEL R81, R81, -INF , P4 ;  /* 0xff80000051517808 */ /* 0x000fe40002000000 */
[----:B------:R-:W-:Y:S02]  /*24d0*/  FMNMX.FTZ R0, R80, R5, !PT ;  /* 0x0000000550007209 */ /* 0x000fe40007810000 */
[----:B------:R-:W-:Y:S02]  /*24e0*/  ISETP.GT.AND P5, PT, R4, 0x78, PT ;  /* 0x000000780400780c */ /* 0x000fe40003fa4270 */
[----:B------:R-:W-:-:S02]  /*24f0*/  FMNMX.FTZ R5, R81, R0, !PT ;  /* 0x0000000051057209 */ /* 0x000fc40007810000 */
[----:B------:R-:W-:Y:S02]  /*2500*/  FSEL R84, R84, -INF , P5 ;  /* 0xff80000054547808 */ /* 0x000fe40002800000 */
[----:B------:R-:W-:Y:S02]  /*2510*/  ISETP.GT.AND P6, PT, R4, 0x79, PT ;  /* 0x000000790400780c */ /* 0x000fe40003fc4270 */
[----:B------:R-:W-:Y:S02]  /*2520*/  FMNMX.FTZ R0, R84, R5, !PT ;  /* 0x0000000554007209 */ /* 0x000fe40007810000 */
[----:B------:R-:W-:Y:S02]  /*2530*/  FSEL R85, R85, -INF , P6 ;  /* 0xff80000055557808 */ /* 0x000fe40003000000 */
[----:B------:R-:W-:Y:S02]  /*2540*/  P2R R8, PR, RZ, 0x4 ;  /* 0x00000004ff087803 */ /* 0x000fe40000000000 */
[----:B------:R-:W-:-:S02]  /*2550*/  FMNMX.FTZ R5, R85, R0, !PT ;  /* 0x0000000055057209 */ /* 0x000fc40007810000 */
[----:B------:R-:W-:Y:S02]  /*2560*/  P2R R10, PR, RZ, 0x1 ;  /* 0x00000001ff0a7803 */ /* 0x000fe40000000000 */
[----:B------:R-:W-:Y:S01]  /*2570*/  ISETP.GT.AND P0, PT, R4, 0x60, PT ;  /* 0x000000600400780c */ /* 0x000fe20003f04270 */
[----:B------:R-:W1:Y:S01]  /*2580*/  SHFL.BFLY PT, R0, R5, 0x2, 0x1f ;  /* 0x0c401f0005007f89 */ /* 0x000e6200000e0000 */
[----:B------:R-:W-:Y:S02]  /*2590*/  P2R R9, PR, RZ, 0x2 ;  /* 0x00000002ff097803 */ /* 0x000fe40000000000 */
[----:B------:R-:W-:Y:S02]  /*25a0*/  FSEL R74, R74, -INF , P0 ;  /* 0xff8000004a4a7808 */ /* 0x000fe40000000000 */
[----:B------:R-:W-:Y:S02]  /*25b0*/  ISETP.NE.AND P0, PT, R10, RZ, PT ;  /* 0x000000ff0a00720c */ /* 0x000fe40003f05270 */
[----:B------:R-:W-:-:S02]  /*25c0*/  ISETP.GT.AND P1, PT, R4, 0x59, PT ;  /* 0x000000590400780c */ /* 0x000fc40003f24270 */
[----:B------:R-:W-:Y:S02]  /*25d0*/  FSEL R75, R75, -INF , P0 ;  /* 0xff8000004b4b7808 */ /* 0x000fe40000000000 */
[----:B------:R-:W-:Y:S02]  /*25e0*/  FSEL R71, R71, -INF , P1 ;  /* 0xff80000047477808 */ /* 0x000fe40000800000 */
[----:B------:R-:W-:Y:S02]  /*25f0*/  ISETP.NE.AND P1, PT, R9, RZ, PT ;  /* 0x000000ff0900720c */ /* 0x000fe40003f25270 */
[----:B------:R-:W-:Y:S02]  /*2600*/  FSEL R82, R82, -INF , P3 ;  /* 0xff80000052527808 */ /* 0x000fe40001800000 */
[----:B------:R-:W-:Y:S02]  /*2610*/  FSEL R78, R78, -INF , P1 ;  /* 0xff8000004e4e7808 */ /* 0x000fe40000800000 */
[----:B------:R-:W-:-:S02]  /*2620*/  FSEL R83, R83, -INF , P4 ;  /* 0xff80000053537808 */ /* 0x000fc40002000000 */
[----:B------:R-:W-:Y:S02]  /*2630*/  FSEL R86, R86, -INF , P5 ;  /* 0xff80000056567808 */ /* 0x000fe40002800000 */
[----:B------:R-:W-:Y:S02]  /*2640*/  FSEL R87, R87, -INF , P6 ;  /* 0xff80000057577808 */ /* 0x000fe40003000000 */
[----:B-1----:R-:W-:Y:S02]  /*2650*/  FMNMX.FTZ R6, R5, R0, !PT ;  /* 0x0000000005067209 */ /* 0x002fe40007810000 */
[----:B------:R-:W-:Y:S02]  /*2660*/  FMNMX.FTZ R5, R26, R27, !PT ;  /* 0x0000001b1a057209 */ /* 0x000fe40007810000 */
[----:B------:R-:W-:Y:S01]  /*2670*/  ISETP.NE.AND P0, PT, R11, RZ, PT ;  /* 0x000000ff0b00720c */ /* 0x000fe20003f05270 */
[----:B------:R-:W1:Y:S02]  /*2680*/  SHFL.BFLY PT, R7, R6, 0x1, 0x1f ;  /* 0x0c201f0006077f89 */ /* 0x000e6400000e0000 */
[----:B-1----:R-:W-:Y:S01]  /*2690*/  FMNMX.FTZ R0, R6, R7, !PT ;  /* 0x0000000706007209 */ /* 0x002fe20007810000 */
[----:B------:R-:W-:-:S03]  /*26a0*/  IMAD.U32 R7, RZ, RZ, UR40 ;  /* 0x00000028ff077e24 */ /* 0x000fc6000f8e00ff */
[C---:B------:R-:W-:Y:S01]  /*26b0*/  FSETP.NEU.FTZ.AND P2, PT, R0.reuse, -INF , PT ;  /* 0xff8000000000780b */ /* 0x040fe20003f5d000 */
[----:B------:R-:W-:-:S05]  /*26c0*/  FFMA.FTZ R7, R0, R7, -8 ;  /* 0xc100000000077423 */ /* 0x000fca0000010007 */
[----:B------:R-:W-:Y:S02]  /*26d0*/  FSEL R88, R7, RZ, P2 ;  /* 0x000000ff07587208 */ /* 0x000fe40001000000 */
[----:B------:R-:W-:Y:S02]  /*26e0*/  ISETP.NE.AND P2, PT, R8, RZ, PT ;  /* 0x000000ff0800720c */ /* 0x000fe40003f45270 */
[----:B------:R-:W-:Y:S01]  /*26f0*/  FMNMX.FTZ R8, R30, R5, !PT ;  /* 0x000000051e087209 */ /* 0x000fe20007810000 */
[----:B------:R-:W-:-:S01]  /*2700*/  FFMA.FTZ R4, R24, UR40, -R88 ;  /* 0x0000002818047c23 */ /* 0x000fc20008010858 */
[----:B------:R-:W-:Y:S01]  /*2710*/  FSEL R79, R79, -INF , P2 ;  /* 0xff8000004f4f7808 */ /* 0x000fe20001000000 */
[----:B------:R-:W-:-:S01]  /*2720*/  FFMA.FTZ R6, R28, UR40, -R88 ;  /* 0x000000281c067c23 */ /* 0x000fc20008010858 */
[----:B------:R-:W-:Y:S01]  /*2730*/  FMNMX.FTZ R5, R31, R8, !PT ;  /* 0x000000081f057209 */ /* 0x000fe20007810000 */
[----:B------:R-:W-:-:S01]  /*2740*/  FFMA.FTZ R8, R32, UR40, -R88 ;  /* 0x0000002820087c23 */ /* 0x000fc20008010858 */
[--C-:B------:R-:W-:Y:S01]  /*2750*/  FFMA.FTZ R7, R25, UR40, -R88.reuse ;  /* 0x0000002819077c23 */ /* 0x100fe20008010858 */
[----:B------:R-:W-:Y:S01]  /*2760*/  MUFU.EX2 R4, R4 ;  /* 0x0000000400047308 */ /* 0x000fe20000000800 */
[----:B------:R-:W-:Y:S01]  /*2770*/  FMNMX.FTZ R10, R34, R5, !PT ;  /* 0x00000005220a7209 */ /* 0x000fe20007810000 */
[--C-:B------:R-:W-:Y:S01]  /*2780*/  FFMA.FTZ R9, R29, UR40, -R88.reuse ;  /* 0x000000281d097c23 */ /* 0x100fe20008010858 */
[----:B------:R-:W-:-:S01]  /*2790*/  FFMA.FTZ R11, R33, UR40, -R88 ;  /* 0x00000028210b7c23 */ /* 0x000fc20008010858 */
[----:B0-----:R-:W-:Y:S01]  /*27a0*/  LOP3.LUT P2, RZ, R89, 0x7f, RZ, 0xc0, !PT ;  /* 0x0000007f59ff7812 */ /* 0x001fe2000784c0ff */
[----:B------:R-:W-:-:S01]  /*27b0*/  FFMA.FTZ R21, R49, UR40, -R88 ;  /* 0x0000002831157c23 */ /* 0x000fc20008010858 */
[----:B------:R-:W-:Y:S01]  /*27c0*/  FMNMX.FTZ R5, R35, R10, !PT ;  /* 0x0000000a23057209 */ /* 0x000fe20007810000 */
[----:B------:R-:W-:-:S01]  /*27d0*/  FFMA.FTZ R29, R57, UR40, -R88 ;  /* 0x00000028391d7c23 */ /* 0x000fc20008010858 */
[----:B------:R-:W0:Y:S01]  /*27e0*/  MUFU.EX2 R7, R7 ;  /* 0x0000000700077308 */ /* 0x000e220000000800 */
[----:B------:R-:W-:-:S01]  /*27f0*/  FFMA.FTZ R13, R37, UR40, -R88 ;  /* 0x00000028250d7c23 */ /* 0x000fc20008010858 */
[----:B------:R-:W-:Y:S01]  /*2800*/  FMNMX.FTZ R10, R38, R5, !PT ;  /* 0x00000005260a7209 */ /* 0x000fe20007810000 */
[----:B------:R-:W-:-:S01]  /*2810*/  FFMA.FTZ R15, R41, UR40, -R88 ;  /* 0x00000028290f7c23 */ /* 0x000fc20008010858 */
[--C-:B------:R-:W-:Y:S01]  /*2820*/  FFMA.FTZ R25, R45, UR40, -R88.reuse ;  /* 0x000000282d197c23 */ /* 0x100fe20008010858 */
[----:B------:R-:W-:-:S01]  /*2830*/  FFMA.FTZ R52, R52, UR40, -R88 ;  /* 0x0000002834347c23 */ /* 0x000fc20008010858 */
[----:B------:R-:W-:Y:S01]  /*2840*/  FMNMX.FTZ R5, R39, R10, !PT ;  /* 0x0000000a27057209 */ /* 0x000fe20007810000 */
[----:B------:R-:W-:-:S01]  /*2850*/  FFMA.FTZ R10, R36, UR40, -R88 ;  /* 0x00000028240a7c23 */ /* 0x000fc20008010858 */
[----:B------:R-:W-:Y:S01]  /*2860*/  MUFU.EX2 R6, R6 ;  /* 0x0000000600067308 */ /* 0x000fe20000000800 */
[----:B------:R-:W-:Y:S01]  /*2870*/  @!P2 VIADD R3, R3, 0x38840 ;  /* 0x000388400303a836 */ /* 0x000fe20000000000 */
[----:B------:R-:W-:Y:S01]  /*2880*/  FMNMX.FTZ R12, R42, R5, !PT ;  /* 0x000000052a0c7209 */ /* 0x000fe20007810000 */
[----:B------:R-:W-:-:S01]  /*2890*/  FFMA.FTZ R53, R53, UR40, -R88 ;  /* 0x0000002835357c23 */ /* 0x000fc20008010858 */
[--C-:B------:R-:W-:Y:S01]  /*28a0*/  FFMA.FTZ R60, R60, UR40, -R88.reuse ;  /* 0x000000283c3c7c23 */ /* 0x100fe20008010858 */
[----:B------:R-:W-:-:S01]  /*28b0*/  FFMA.FTZ R61, R61, UR40, -R88 ;  /* 0x000000283d3d7c23 */ /* 0x000fc20008010858 */
[----:B------:R-:W-:Y:S01]  /*28c0*/  FMNMX.FTZ R5, R43, R12, !PT ;  /* 0x0000000c2b057209 */ /* 0x000fe20007810000 */
[----:B------:R-:W-:-:S01]  /*28d0*/  FFMA.FTZ R33, R65, UR40, -R88 ;  /* 0x0000002841217c23 */ /* 0x000fc20008010858 */
[----:B------:R-:W1:Y:S01]  /*28e0*/  MUFU.EX2 R9, R9 ;  /* 0x0000000900097308 */ /* 0x000e620000000800 */
[----:B0-----:R-:W-:-:S01]  /*28f0*/  FADD.FTZ R49, R4, R7 ;  /* 0x0000000704317221 */ /* 0x001fc20000010000 */
[----:B------:R-:W-:Y:S01]  /*2900*/  FMNMX.FTZ R12, R46, R5, !PT ;  /* 0x000000052e0c7209 */ /* 0x000fe20007810000 */
[----:B------:R-:W-:-:S01]  /*2910*/  FFMA.FTZ R68, R68, UR40, -R88 ;  /* 0x0000002844447c23 */ /* 0x000fc20008010858 */
[----:B------:R-:W-:Y:S01]  /*2920*/  @!P2 PRMT R3, RZ, 0x654, R3 ;  /* 0x00000654ff03a816 */ /* 0x000fe20000000003 */
[----:B------:R-:W-:-:S01]  /*2930*/  FFMA.FTZ R69, R69, UR40, -R88 ;  /* 0x0000002845457c23 */ /* 0x000fc20008010858 */
[----:B------:R-:W-:Y:S01]  /*2940*/  FMNMX.FTZ R5, R47, R12, !PT ;  /* 0x0000000c2f057209 */ /* 0x000fe20007810000 */
[----:B------:R-:W-:-:S01]  /*2950*/  FFMA.FTZ R12, R40, UR40, -R88 ;  /* 0x00000028280c7c23 */ /* 0x000fc20008010858 */
[----:B------:R-:W0:Y:S01]  /*2960*/  MUFU.EX2 R8, R8 ;  /* 0x0000000800087308 */ /* 0x000e220000000800 */
[----:B------:R2:W-:Y:S01]  /*2970*/  @!P2 SYNCS.ARRIVE.TRANS64.RED.A1T0 RZ, [R3+URZ], RZ ;  /* 0x000000ff03ffa9a7 */ /* 0x0005e2000810043f */
[----:B------:R-:W-:Y:S01]  /*2980*/  FMNMX.FTZ R14, R50, R5, !PT ;  /* 0x00000005320e7209 */ /* 0x000fe20007810000 */
[--C-:B------:R-:W-:Y:S01]  /*2990*/  FFMA.FTZ R72, R72, UR40, -R88.reuse ;  /* 0x0000002848487c23 */ /* 0x100fe20008010858 */
[----:B------:R-:W-:-:S01]  /*29a0*/  FFMA.FTZ R45, R76, UR40, -R88 ;  /* 0x000000284c2d7c23 */ /* 0x000fc20008010858 */
[--C-:B------:R-:W-:Y:S01]  /*29b0*/  FFMA.FTZ R40, R77, UR40, -R88.reuse ;  /* 0x000000284d287c23 */ /* 0x100fe20008010858 */
[----:B------:R-:W-:Y:S01]  /*29c0*/  FMNMX.FTZ R5, R51, R14, !PT ;  /* 0x0000000e33057209 */ /* 0x000fe20007810000 */
[--C-:B------:R-:W-:Y:S01]  /*29d0*/  FFMA.FTZ R73, R73, UR40, -R88.reuse ;  /* 0x0000002849497c23 */ /* 0x100fe20008010858 */
[----:B------:R-:W3:Y:S01]  /*29e0*/  MUFU.EX2 R11, R11 ;  /* 0x0000000b000b7308 */ /* 0x000ee20000000800 */
[----:B-1----:R-:W-:Y:S01]  /*29f0*/  F2FP.SATFINITE.E4M3.F32.PACK_AB_MERGE_C R216, R9, R6, RZ ;  /* 0x0000000609d8723e */ /* 0x002fe200048070ff */
[--C-:B------:R-:W-:Y:S01]  /*2a00*/  FFMA.FTZ R41, R85, UR40, -R88.reuse ;  /* 0x0000002855297c23 */ /* 0x100fe20008010858 */
[----:B------:R-:W-:Y:S01]  /*2a10*/  FMNMX.FTZ R14, R54, R5, !PT ;  /* 0x00000005360e7209 */ /* 0x000fe20007810000 */
[----:B------:R-:W-:Y:S01]  /*2a20*/  FFMA.FTZ R37, R81, UR40, -R88 ;  /* 0x0000002851257c23 */ /* 0x000fe20008010858 */
[----:B------:R-:W-:Y:S01]  /*2a30*/  F2FP.SATFINITE.E4M3.F32.PACK_AB_MERGE_C R216, R7, R4, R216 ;  /* 0x0000000407d8723e */ /* 0x000fe200048070d8 */
[--C-:B------:R-:W-:Y:S01]  /*2a40*/  IMAD.MOV.U32 R89, RZ, RZ, R151.reuse ;  /* 0x000000ffff597224 */ /* 0x100fe200078e0097 */
[----:B------:R-:W-:Y:S01]  /*2a50*/  FMNMX.FTZ R5, R55, R14, !PT ;  /* 0x0000000e37057209 */ /* 0x000fe20007810000 */
[----:B------:R-:W-:Y:S01]  /*2a60*/  FFMA.FTZ R14, R44, UR40, -R88 ;  /* 0x000000282c0e7c23 */ /* 0x000fe20008010858 */
[----:B------:R-:W-:Y:S01]  /*2a70*/  IMAD.U32 R44, RZ, RZ, UR40 ;  /* 0x00000028ff2c7e24 */ /* 0x000fe2000f8e00ff */
[----:B------:R-:W-:Y:S01]  /*2a80*/  MUFU.EX2 R10, R10 ;  /* 0x0000000a000a7308 */ /* 0x000fe20000000800 */
[----:B------:R-:W-:Y:S01]  /*2a90*/  FMNMX.FTZ R20, R58, R5, !PT ;  /* 0x000000053a147209 */ /* 0x000fe20007810000 */
[----:B------:R-:W-:-:S02]  /*2aa0*/  IMAD.MOV.U32 R85, RZ, RZ, R151 ;  /* 0x000000ffff557224 */ /* 0x000fc400078e0097 */
[--C-:B------:R-:W-:Y:S01]  /*2ab0*/  IMAD.MOV.U32 R81, RZ, RZ, R151.reuse ;  /* 0x000000ffff517224 */ /* 0x100fe200078e0097 */
[----:B------:R-:W-:Y:S01]  /*2ac0*/  FMNMX.FTZ R5, R59, R20, !PT ;  /* 0x000000143b057209 */ /* 0x000fe20007810000 */
[--C-:B------:R-:W-:Y:S02]  /*2ad0*/  IMAD.MOV.U32 R77, RZ, RZ, R151.reuse ;  /* 0x000000ffff4d7224 */ /* 0x100fe400078e0097 */
[----:B------:R-:W1:Y:S01]  /*2ae0*/  MUFU.EX2 R13, R13 ;  /* 0x0000000d000d7308 */ /* 0x000e620000000800 */
[----:B------:R-:W-:Y:S01]  /*2af0*/  FMNMX.FTZ R20, R62, R5, !PT ;  /* 0x000000053e147209 */ /* 0x000fe20007810000 */
[--C-:B------:R-:W-:Y:S02]  /*2b00*/  IMAD.MOV.U32 R76, RZ, RZ, R151.reuse ;  /* 0x000000ffff4c7224 */ /* 0x100fe400078e0097 */
[----:B------:R-:W-:Y:S01]  /*2b10*/  IMAD.MOV.U32 R65, RZ, RZ, R151 ;  /* 0x000000ffff417224 */ /* 0x000fe200078e0097 */
[----:B------:R-:W-:Y:S01]  /*2b20*/  FMNMX.FTZ R5, R63, R20, !PT ;  /* 0x000000143f057209 */ /* 0x000fe20007810000 */
[----:B------:R-:W-:-:S01]  /*2b30*/  FFMA.FTZ R20, R48, UR40, -R88 ;  /* 0x0000002830147c23 */ /* 0x000fc20008010858 */
[----:B------:R-:W-:Y:S01]  /*2b40*/  FADD.FTZ R48, R6, R49 ;  /* 0x0000003106307221 */ /* 0x000fe20000010000 */
[----:B------:R-:W-:Y:S01]  /*2b50*/  MUFU.EX2 R12, R12 ;  /* 0x0000000c000c7308 */ /* 0x000fe20000000800 */
[----:B------:R-:W-:-:S02]  /*2b60*/  FMNMX.FTZ R24, R66, R5, !PT ;  /* 0x0000000542187209 */ /* 0x000fc40007810000 */
[----:B------:R-:W-:Y:S02]  /*2b70*/  FADD.FTZ R49, R9, R48 ;  /* 0x0000003009317221 */ /* 0x000fe40000010000 */
[----:B------:R-:W-:Y:S02]  /*2b80*/  FMNMX.FTZ R5, R67, R24, !PT ;  /* 0x0000001843057209 */ /* 0x000fe40007810000 */
[----:B0-----:R-:W-:Y:S01]  /*2b90*/  FADD.FTZ R48, R8, R49 ;  /* 0x0000003108307221 */ /* 0x001fe20000010000 */
[----:B------:R-:W-:Y:S01]  /*2ba0*/  MUFU.EX2 R15, R15 ;  /* 0x0000000f000f7308 */ /* 0x000fe20000000800 */
[----:B------:R-:W-:Y:S02]  /*2bb0*/  FMNMX.FTZ R24, R70, R5, !PT ;  /* 0x0000000546187209 */ /* 0x000fe40007810000 */
[----:B---3--:R-:W-:Y:S01]  /*2bc0*/  FADD.FTZ R49, R11, R48 ;  /* 0x000000300b317221 */ /* 0x008fe20000010000 */
[----:B-1----:R-:W-:Y:S02]  /*2bd0*/  F2FP.SATFINITE.E4M3.F32.PACK_AB_MERGE_C R218, R13, R10, RZ ;  /* 0x0000000a0dda723e */ /* 0x002fe400048070ff */
[----:B------:R-:W-:Y:S01]  /*2be0*/  FMNMX.FTZ R5, R71, R24, !PT ;  /* 0x0000001847057209 */ /* 0x000fe20007810000 */
[----:B------:R-:W-:-:S01]  /*2bf0*/  FADD.FTZ R48, R10, R49 ;  /* 0x000000310a307221 */ /* 0x000fc20000010000 */
[----:B------:R-:W-:Y:S01]  /*2c00*/  MUFU.EX2 R14, R14 ;  /* 0x0000000e000e7308 */ /* 0x000fe20000000800 */
[----:B------:R-:W-:-:S02]  /*2c10*/  F2FP.SATFINITE.E4M3.F32.PACK_AB_MERGE_C R218, R11, R8, R218 ;  /* 0x000000080bda723e */ /* 0x000fc400048070da */
[----:B------:R-:W-:-:S04]  /*2c20*/  FMNMX.FTZ R24, R74, R5, !PT ;  /* 0x000000054a187209 */ /* 0x000fc80007810000 */
[----:B------:R-:W-:Y:S01]  /*2c30*/  FMNMX.FTZ R5, R75, R24, !PT ;  /* 0x000000184b057209 */ /* 0x000fe20007810000 */
[----:B------:R-:W0:Y:S03]  /*2c40*/  MUFU.EX2 R25, R25 ;  /* 0x0000001900197308 */ /* 0x000e260000000800 */
[----:B------:R-:W-:-:S04]  /*2c50*/  FMNMX.FTZ R24, R78, R5, !PT ;  /* 0x000000054e187209 */ /* 0x000fc80007810000 */
[----:B------:R-:W-:Y:S01]  /*2c60*/  FMNMX.FTZ R5, R79, R24, !PT ;  /* 0x000000184f057209 */ /* 0x000fe20007810000 */
[----:B------:R-:W-:-:S01]  /*2c70*/  FFMA.FTZ R24, R56, UR40, -R88 ;  /* 0x0000002838187c23 */ /* 0x000fc20008010858 */
[----:B------:R-:W-:Y:S02]  /*2c80*/  MUFU.EX2 R20, R20 ;  /* 0x0000001400147308 */ /* 0x000fe40000000800 */
[----:B------:R-:W-:-:S04]  /*2c90*/  FMNMX.FTZ R28, R82, R5, !PT ;  /* 0x00000005521c7209 */ /* 0x000fc80007810000 */
[----:B------:R-:W-:Y:S02]  /*2ca0*/  FMNMX.FTZ R5, R83, R28, !PT ;  /* 0x0000001c53057209 */ /* 0x000fe40007810000 */
[----:B------:R-:W-:Y:S01]  /*2cb0*/  MUFU.EX2 R21, R21 ;  /* 0x0000001500157308 */ /* 0x000fe20000000800 */
[----:B0-----:R-:W-:Y:S02]  /*2cc0*/  F2FP.SATFINITE.E4M3.F32.PACK_AB_MERGE_C R220, R25, R14, RZ ;  /* 0x0000000e19dc723e */ /* 0x001fe400048070ff */
[----:B------:R-:W-:Y:S02]  /*2cd0*/  FMNMX.FTZ R28, R86, R5, !PT ;  /* 0x00000005561c7209 */ /* 0x000fe40007810000 */
[----:B------:R-:W-:Y:S02]  /*2ce0*/  F2FP.SATFINITE.E4M3.F32.PACK_AB_MERGE_C R220, R15, R12, R220 ;  /* 0x0000000c0fdc723e */ /* 0x000fe400048070dc */
[----:B------:R-:W-:Y:S01]  /*2cf0*/  FMNMX.FTZ R5, R87, R28, !PT ;  /* 0x0000001c57057209 */ /* 0x000fe20007810000 */
[----:B------:R-:W-:Y:S01]  /*2d00*/  MUFU.EX2 R52, R52 ;  /* 0x0000003400347308 */ /* 0x000fe20000000800 */
[----:B------:R-:W-:-:S01]  /*2d10*/  FFMA.FTZ R28, R64, UR40, -R88 ;  /* 0x00000028401c7c23 */ /* 0x000fc20008010858 */
[----:B------:R-:W-:-:S02]  /*2d20*/  IMAD.MOV.U32 R64, RZ, RZ, R151 ;  /* 0x000000ffff407224 */ /* 0x000fc400078e0097 */
[----:B------:R-:W0:Y:S04]  /*2d30*/  SHFL.BFLY PT, R32, R5, 0x2, 0x1f ;  /* 0x0c401f0005207f89 */ /* 0x000e2800000e0000 */
[----:B------:R-:W1:Y:S08]  /*2d40*/  MUFU.EX2 R53, R53 ;  /* 0x0000003500357308 */ /* 0x000e700000000800 */
[----:B------:R-:W-:Y:S08]  /*2d50*/  MUFU.EX2 R24, R24 ;  /* 0x0000001800187308 */ /* 0x000ff00000000800 */
[----:B------:R-:W-:Y:S01]  /*2d60*/  MUFU.EX2 R29, R29 ;  /* 0x0000001d001d7308 */ /* 0x000fe20000000800 */
[----:B-1----:R-:W-:-:S02]  /*2d70*/  F2FP.SATFINITE.E4M3.F32.PACK_AB_MERGE_C R222, R53, R52, RZ ;  /* 0x0000003435de723e */ /* 0x002fc400048070ff */
[----:B0-----:R-:W-:Y:S01]  /*2d80*/  FMNMX.FTZ R36, R5, R32, !PT ;  /* 0x0000002005247209 */ /* 0x001fe20007810000 */
[----:B------:R-:W-:-:S01]  /*2d90*/  FFMA.FTZ R32, R80, UR40, -R88 ;  /* 0x0000002850207c23 */ /* 0x000fc20008010858 */
[----:B------:R-:W-:Y:S01]  /*2da0*/  F2FP.SATFINITE.E4M3.F32.PACK_AB_MERGE_C R222, R21, R20, R222 ;  /* 0x0000001415de723e */ /* 0x000fe200048070de */
[--C-:B------:R-:W-:Y:S02]  /*2db0*/  IMAD.MOV.U32 R80, RZ, RZ, R151.reuse ;  /* 0x000000ffff507224 */ /* 0x100fe400078e0097 */
[----:B------:R-:W-:Y:S01]  /*2dc0*/  MUFU.EX2 R60, R60 ;  /* 0x0000003c003c7308 */ /* 0x000fe20000000800 */
[----:B------:R-:W0:Y:S07]  /*2dd0*/  SHFL.BFLY PT, R5, R36, 0x1, 0x1f ;  /* 0x0c201f0024057f89 */ /* 0x000e2e00000e0000 */
[----:B------:R-:W-:Y:S08]  /*2de0*/  MUFU.EX2 R61, R61 ;  /* 0x0000003d003d7308 */ /* 0x000ff00000000800 */
[----:B------:R-:W-:Y:S08]  /*2df0*/  MUFU.EX2 R28, R28 ;  /* 0x0000001c001c7308 */ /* 0x000ff00000000800 */
[----:B------:R-:W-:Y:S01]  /*2e00*/  MUFU.EX2 R33, R33 ;  /* 0x0000002100217308 */ /* 0x000fe20000000800 */
[----:B0-----:R-:W-:Y:S01]  /*2e10*/  FMNMX.FTZ R5, R36, R5, !PT ;  /* 0x0000000524057209 */ /* 0x001fe20007810000 */
[----:B------:R-:W-:Y:S01]  /*2e20*/  FFMA.FTZ R36, R84, UR40, -R88 ;  /* 0x0000002854247c23 */ /* 0x000fe20008010858 */
[----:B------:R-:W-:-:S02]  /*2e30*/  IMAD.MOV.U32 R88, RZ, RZ, R151 ;  /* 0x000000ffff587224 */ /* 0x000fc400078e0097 */
[C---:B------:R-:W-:Y:S01]  /*2e40*/  FSETP.NEU.FTZ.AND P1, PT, R5.reuse, -INF , PT ;  /* 0xff8000000500780b */ /* 0x040fe20003f3d000 */
[----:B------:R-:W-:-:S01]  /*2e50*/  FFMA.FTZ R44, R5, R44, -8 ;  /* 0xc1000000052c7423 */ /* 0x000fc2000001002c */
[----:B------:R-:W-:Y:S01]  /*2e60*/  IMAD.MOV.U32 R84, RZ, RZ, R151 ;  /* 0x000000ffff547224 */ /* 0x000fe200078e0097 */
[----:B------:R-:W-:Y:S03]  /*2e70*/  MUFU.EX2 R68, R68 ;  /* 0x0000004400447308 */ /* 0x000fe60000000800 */
[----:B------:R-:W-:Y:S02]  /*2e80*/  FSEL R44, R44, RZ, P1 ;  /* 0x000000ff2c2c7208 */ /* 0x000fe40000800000 */
[----:B------:R-:W-:-:S03]  /*2e90*/  PLOP3.LUT P1, PT, PT, PT, UP0, 0x80, 0x0 ;  /* 0x000000000000781c */ /* 0x000fc60003f2f008 */
[--C-:B------:R-:W-:Y:S01]  /*2ea0*/  FFMA.FTZ R26, R26, UR40, -R44.reuse ;  /* 0x000000281a1a7c23 */ /* 0x100fe2000801082c */
[----:B------:R-:W-:-:S01]  /*2eb0*/  FFMA.FTZ R27, R27, UR40, -R44 ;  /* 0x000000281b1b7c23 */ /* 0x000fc2000801082c */
[--C-:B------:R-:W-:Y:S01]  /*2ec0*/  FFMA.FTZ R30, R30, UR40, -R44.reuse ;  /* 0x000000281e1e7c23 */ /* 0x100fe2000801082c */
[----:B------:R-:W-:-:S01]  /*2ed0*/  FFMA.FTZ R31, R31, UR40, -R44 ;  /* 0x000000281f1f7c23 */ /* 0x000fc2000801082c */
[--C-:B------:R-:W-:Y:S01]  /*2ee0*/  FFMA.FTZ R34, R34, UR40, -R44.reuse ;  /* 0x0000002822227c23 */ /* 0x100fe2000801082c */
[----:B------:R-:W-:-:S01]  /*2ef0*/  FFMA.FTZ R35, R35, UR40, -R44 ;  /* 0x0000002823237c23 */ /* 0x000fc2000801082c */
[----:B------:R-:W-:Y:S01]  /*2f00*/  MUFU.EX2 R26, R26 ;  /* 0x0000001a001a7308 */ /* 0x000fe20000000800 */
[----:B------:R-:W-:-:S01]  /*2f10*/  FFMA.FTZ R38, R38, UR40, -R44 ;  /* 0x0000002826267c23 */ /* 0x000fc2000801082c */
[--C-:B------:R-:W-:Y:S01]  /*2f20*/  FFMA.FTZ R39, R39, UR40, -R44.reuse ;  /* 0x0000002827277c23 */ /* 0x100fe2000801082c */
[----:B------:R-:W-:-:S01]  /*2f30*/  FFMA.FTZ R42, R42, UR40, -R44 ;  /* 0x000000282a2a7c23 */ /* 0x000fc2000801082c */
[--C-:B------:R-:W-:Y:S01]  /*2f40*/  FFMA.FTZ R43, R43, UR40, -R44.reuse ;  /* 0x000000282b2b7c23 */ /* 0x100fe2000801082c */
[----:B------:R-:W-:-:S01]  /*2f50*/  FFMA.FTZ R46, R46, UR40, -R44 ;  /* 0x000000282e2e7c23 */ /* 0x000fc2000801082c */
[--C-:B------:R-:W-:Y:S01]  /*2f60*/  FFMA.FTZ R47, R47, UR40, -R44.reuse ;  /* 0x000000282f2f7c23 */ /* 0x100fe2000801082c */
[----:B------:R-:W-:-:S01]  /*2f70*/  FFMA.FTZ R50, R50, UR40, -R44 ;  /* 0x0000002832327c23 */ /* 0x000fc2000801082c */
[----:B------:R-:W0:Y:S01]  /*2f80*/  MUFU.EX2 R27, R27 ;  /* 0x0000001b001b7308 */ /* 0x000e220000000800 */
[----:B------:R-:W-:-:S01]  /*2f90*/  FFMA.FTZ R51, R51, UR40, -R44 ;  /* 0x0000002833337c23 */ /* 0x000fc2000801082c */
[--C-:B------:R-:W-:Y:S01]  /*2fa0*/  FFMA.FTZ R54, R54, UR40, -R44.reuse ;  /* 0x0000002836367c23 */ /* 0x100fe2000801082c */
[----:B------:R-:W-:-:S01]  /*2fb0*/  FFMA.FTZ R55, R55, UR40, -R44 ;  /* 0x0000002837377c23 */ /* 0x000fc2000801082c */
[--C-:B------:R-:W-:Y:S01]  /*2fc0*/  FFMA.FTZ R58, R58, UR40, -R44.reuse ;  /* 0x000000283a3a7c23 */ /* 0x100fe2000801082c */
[----:B------:R-:W-:-:S01]  /*2fd0*/  FFMA.FTZ R59, R59, UR40, -R44 ;  /* 0x000000283b3b7c23 */ /* 0x000fc2000801082c */
[--C-:B------:R-:W-:Y:S01]  /*2fe0*/  FFMA.FTZ R62, R62, UR40, -R44.reuse ;  /* 0x000000283e3e7c23 */ /* 0x100fe2000801082c */
[----:B------:R-:W-:-:S01]  /*2ff0*/  FFMA.FTZ R63, R63, UR40, -R44 ;  /* 0x000000283f3f7c23 */ /* 0x000fc2000801082c */
[----:B------:R-:W1:Y:S01]  /*3000*/  MUFU.EX2 R30, R30 ;  /* 0x0000001e001e7308 */ /* 0x000e620000000800 */
[----:B------:R-:W-:-:S01]  /*3010*/  FFMA.FTZ R66, R66, UR40, -R44 ;  /* 0x0000002842427c23 */ /* 0x000fc2000801082c */
[--C-:B------:R-:W-:Y:S01]  /*3020*/  FFMA.FTZ R67, R67, UR40, -R44.reuse ;  /* 0x0000002843437c23 */ /* 0x100fe2000801082c */
[----:B------:R-:W-:-:S01]  /*3030*/  FFMA.FTZ R70, R70, UR40, -R44 ;  /* 0x0000002846467c23 */ /* 0x000fc2000801082c */
[--C-:B------:R-:W-:Y:S01]  /*3040*/  FFMA.FTZ R71, R71, UR40, -R44.reuse ;  /* 0x0000002847477c23 */ /* 0x100fe2000801082c */
[----:B------:R-:W-:-:S01]  /*3050*/  FFMA.FTZ R74, R74, UR40, -R44 ;  /* 0x000000284a4a7c23 */ /* 0x000fc2000801082c */
[--C-:B------:R-:W-:Y:S01]  /*3060*/  FFMA.FTZ R75, R75, UR40, -R44.reuse ;  /* 0x000000284b4b7c23 */ /* 0x100fe2000801082c */
[----:B------:R-:W-:-:S01]  /*3070*/  FFMA.FTZ R78, R78, UR40, -R44 ;  /* 0x000000284e4e7c23 */ /* 0x000fc2000801082c */
[----:B------:R-:W3:Y:S01]  /*3080*/  MUFU.EX2 R31, R31 ;  /* 0x0000001f001f7308 */ /* 0x000ee20000000800 */
[----:B0-----:R-:W-:-:S01]  /*3090*/  FADD.FTZ R57, R26, R27 ;  /* 0x0000001b1a397221 */ /* 0x001fc20000010000 */
[--C-:B------:R-:W-:Y:S01]  /*30a0*/  FFMA.FTZ R79, R79, UR40, -R44.reuse ;  /* 0x000000284f4f7c23 */ /* 0x100fe2000801082c */
[----:B------:R-:W-:-:S01]  /*30b0*/  FFMA.FTZ R82, R82, UR40, -R44 ;  /* 0x0000002852527c23 */ /* 0x000fc2000801082c */
[--C-:B------:R-:W-:Y:S01]  /*30c0*/  FFMA.FTZ R83, R83, UR40, -R44.reuse ;  /* 0x0000002853537c23 */ /* 0x100fe2000801082c */
[----:B------:R-:W-:-:S01]  /*30d0*/  FFMA.FTZ R86, R86, UR40, -R44 ;  /* 0x0000002856567c23 */ /* 0x000fc2000801082c */
[----:B------:R-:W-:Y:S01]  /*30e0*/  FFMA.FTZ R44, R87, UR40, -R44 ;  /* 0x00000028572c7c23 */ /* 0x000fe2000801082c */
[----:B------:R-:W-:Y:S01]  /*30f0*/  IMAD.MOV.U32 R87, RZ, RZ, R151 ;  /* 0x000000ffff577224 */ /* 0x000fe200078e0097 */
[----:B------:R-:W0:Y:S01]  /*3100*/  MUFU.EX2 R34, R34 ;  /* 0x0000002200227308 */ /* 0x000e220000000800 */
[----:B-1----:R-:W-:-:S07]  /*3110*/  FADD.FTZ R56, R30, R57 ;  /* 0x000000391e387221 */ /* 0x002fce0000010000 */
[----:B------:R-:W2:Y:S01]  /*3120*/  MUFU.EX2 R35, R35 ;  /* 0x0000002300237308 */ /* 0x000ea20000000800 */
[----:B---3--:R-:W-:-:S01]  /*3130*/  FADD.FTZ R57, R31, R56 ;  /* 0x000000381f397221 */ /* 0x008fc20000010000 */
[----:B------:R-:W-:Y:S01]  /*3140*/  F2FP.SATFINITE.E4M3.F32.PACK_AB_MERGE_C R30, R31, R30, RZ ;  /* 0x0000001e1f1e723e */ /* 0x000fe200048070ff */
[----:B------:R-:W-:-:S03]  /*3150*/  IMAD.MOV.U32 R31, RZ, RZ, R151 ;  /* 0x000000ffff1f7224 */ /* 0x000fc600078e0097 */
[----:B------:R-:W-:Y:S01]  /*3160*/  F2FP.SATFINITE.E4M3.F32.PACK_AB_MERGE_C R217, R27, R26, R30 ;  /* 0x0000001a1bd9723e */ /* 0x000fe2000480701e */
[----:B------:R-:W-:Y:S01]  /*3170*/  IMAD.MOV.U32 R30, RZ, RZ, R151 ;  /* 0x000000ffff1e7224 */ /* 0x000fe200078e0097 */
[----:B------:R-:W1:Y:S01]  /*3180*/  MUFU.EX2 R38, R38 ;  /* 0x0000002600267308 */ /* 0x000e620000000800 */
[----:B0-----:R-:W-:-:S01]  /*3190*/  FADD.FTZ R56, R34, R57 ;  /* 0x0000003922387221 */ /* 0x001fc20000010000 */
[--C-:B------:R-:W-:Y:S02]  /*31a0*/  IMAD.MOV.U32 R57, RZ, RZ, R151.reuse ;  /* 0x000000ffff397224 */ /* 0x100fe400078e0097 */
[--C-:B------:R-:W-:Y:S02]  /*31b0*/  IMAD.MOV.U32 R27, RZ, RZ, R151.reuse ;  /* 0x000000ffff1b7224 */ /* 0x100fe400078e0097 */
[----:B------:R-:W-:Y:S02]  /*31c0*/  IMAD.MOV.U32 R26, RZ, RZ, R151 ;  /* 0x000000ffff1a7224 */ /* 0x000fe400078e0097 */
[----:B------:R-:W0:Y:S01]  /*31d0*/  MUFU.EX2 R39, R39 ;  /* 0x0000002700277308 */ /* 0x000e220000000800 */
[----:B--2---:R-:W-:-:S07]  /*31e0*/  FADD.FTZ R3, R35, R56 ;  /* 0x0000003823037221 */ /* 0x004fce0000010000 */
[----:B------:R-:W2:Y:S01]  /*31f0*/  MUFU.EX2 R42, R42 ;  /* 0x0000002a002a7308 */ /* 0x000ea20000000800 */
[----:B-1----:R-:W-:-:S01]  /*3200*/  FADD.FTZ R56, R38, R3 ;  /* 0x0000000326387221 */ /* 0x002fc20000010000 */
[----:B------:R-:W-:-:S04]  /*3210*/  FADD.FTZ R3, R13, R48 ;  /* 0x000000300d037221 */ /* 0x000fc80000010000 */
[----:B------:R-:W-:Y:S02]  /*3220*/  FADD.FTZ R48, R12, R3 ;  /* 0x000000030c307221 */ /* 0x000fe40000010000 */
[----:B------:R-:W1:Y:S01]  /*3230*/  MUFU.EX2 R43, R43 ;  /* 0x0000002b002b7308 */ /* 0x000e620000000800 */
[----:B0-----:R-:W-:-:S01]  /*3240*/  FADD.FTZ R49, R39, R56 ;  /* 0x0000003827317221 */ /* 0x001fc20000010000 */
[----:B------:R-:W-:Y:S01]  /*3250*/  FADD.FTZ R3, R15, R48 ;  /* 0x000000300f037221 */ /* 0x000fe20000010000 */
[----:B------:R-:W-:Y:S01]  /*3260*/  F2FP.SATFINITE.E4M3.F32.PACK_AB_MERGE_C R38, R39, R38, RZ ;  /* 0x000000262726723e */ /* 0x000fe200048070ff */
[----:B------:R-:W-:Y:S02]  /*3270*/  IMAD.MOV.U32 R39, RZ, RZ, R151 ;  /* 0x000000ffff277224 */ /* 0x000fe400078e0097 */
[----:B------:R-:W-:-:S01]  /*3280*/  FADD.FTZ R48, R14, R3 ;  /* 0x000000030e307221 */ /* 0x000fc20000010000 */
[----:B------:R-:W-:Y:S01]  /*3290*/  F2FP.SATFINITE.E4M3.F32.PACK_AB_MERGE_C R219, R35, R34, R38 ;  /* 0x0000002223db723e */ /* 0x000fe20004807026 */
[----:B------:R-:W0:Y:S01]  /*32a0*/  MUFU.EX2 R46, R46 ;  /* 0x0000002e002e7308 */ /* 0x000e220000000800 */
[----:B--2---:R-:W-:-:S01]  /*32b0*/  FADD.FTZ R56, R42, R49 ;  /* 0x000000312a387221 */ /* 0x004fc20000010000 */
[----:B------:R-:W-:Y:S01]  /*32c0*/  FADD.FTZ R3, R25, R48 ;  /* 0x0000003019037221 */ /* 0x000fe20000010000 */
[----:B------:R-:W-:-:S02]  /*32d0*/  IMAD.MOV.U32 R38, RZ, RZ, R151 ;  /* 0x000000ffff267224 */ /* 0x000fc400078e0097 */
[----:B------:R-:W-:Y:S02]  /*32e0*/  IMAD.MOV.U32 R35, RZ, RZ, R151 ;  /* 0x000000ffff237224 */ /* 0x000fe400078e0097 */
[----:B------:R-:W-:-:S01]  /*32f0*/  FADD.FTZ R48, R20, R3 ;  /* 0x0000000314307221 */ /* 0x000fc20000010000 */
[----:B------:R-:W-:Y:S01]  /*3300*/  IMAD.MOV.U32 R34, RZ, RZ, R151 ;  /* 0x000000ffff227224 */ /* 0x000fe200078e0097 */
[----:B------:R-:W2:Y:S01]  /*3310*/  MUFU.EX2 R47, R47 ;  /* 0x0000002f002f7308 */ /* 0x000ea20000000800 */
[----:B-1----:R-:W-:-:S01]  /*3320*/  FADD.FTZ R49, R43, R56 ;  /* 0x000000382b317221 */ /* 0x002fc20000010000 */
[----:B------:R-:W-:Y:S01]  /*3330*/  FADD.FTZ R3, R21, R48 ;  /* 0x0000003015037221 */ /* 0x000fe20000010000 */
[--C-:B------:R-:W-:Y:S02]  /*3340*/  IMAD.MOV.U32 R48, RZ, RZ, R151.reuse ;  /* 0x000000ffff307224 */ /* 0x100fe400078e0097 */
[----:B------:R-:W-:Y:S02]  /*3350*/  IMAD.MOV.U32 R25, RZ, RZ, R151 ;  /* 0x000000ffff197224 */ /* 0x000fe400078e0097 */
[----:B------:R-:W-:-:S01]  /*3360*/  FADD.FTZ R6, R52, R3 ;  /* 0x0000000334067221 */ /* 0x000fc20000010000 */
[----:B------:R-:W-:Y:S01]  /*3370*/  IMAD.MOV.U32 R52, RZ, RZ, R151 ;  /* 0x000000ffff347224 */ /* 0x000fe200078e0097 */
[----:B------:R-:W1:Y:S01]  /*3380*/  MUFU.EX2 R50, R50 ;  /* 0x0000003200327308 */ /* 0x000e620000000800 */
[----:B0-----:R-:W-:-:S01]  /*3390*/  FADD.FTZ R56, R46, R49 ;  /* 0x000000312e387221 */ /* 0x001fc20000010000 */
[----:B------:R-:W-:-:S04]  /*33a0*/  FADD.FTZ R53, R53, R6 ;  /* 0x0000000635357221 */ /* 0x000fc80000010000 */
[----:B------:R-:W-:Y:S01]  /*33b0*/  FADD.FTZ R6, R24, R53 ;  /* 0x0000003518067221 */ /* 0x000fe20000010000 */
[----:B------:R-:W-:Y:S01]  /*33c0*/  IMAD.MOV.U32 R53, RZ, RZ, R151 ;  /* 0x000000ffff357224 */ /* 0x000fe200078e0097 */
[----:B------:R-:W0:Y:S01]  /*33d0*/  MUFU.EX2 R51, R51 ;  /* 0x0000003300337308 */ /* 0x000e220000000800 */
[----:B--2---:R-:W-:-:S01]  /*33e0*/  FADD.FTZ R49, R47, R56 ;  /* 0x000000382f317221 */ /* 0x004fc20000010000 */
[----:B------:R-:W-:Y:S01]  /*33f0*/  F2FP.SATFINITE.E4M3.F32.PACK_AB_MERGE_C R46, R47, R46, RZ ;  /* 0x0000002e2f2e723e */ /* 0x000fe200048070ff */
[----:B------:R-:W-:-:S03]  /*3400*/  IMAD.MOV.U32 R47, RZ, RZ, R151 ;  /* 0x000000ffff2f7224 */ /* 0x000fc600078e0097 */
[----:B------:R-:W-:Y:S01]  /*3410*/  F2FP.SATFINITE.E4M3.F32.PACK_AB_MERGE_C R221, R43, R42, R46 ;  /* 0x0000002a2bdd723e */ /* 0x000fe2000480702e */
[----:B------:R-:W-:Y:S01]  /*3420*/  IMAD.MOV.U32 R46, RZ, RZ, R151 ;  /* 0x000000ffff2e7224 */ /* 0x000fe200078e0097 */
[----:B------:R-:W2:Y:S01]  /*3430*/  MUFU.EX2 R54, R54 ;  /* 0x0000003600367308 */ /* 0x000ea20000000800 */
[----:B-1----:R-:W-:-:S01]  /*3440*/  FADD.FTZ R56, R50, R49 ;  /* 0x0000003132387221 */ /* 0x002fc20000010000 */
[--C-:B------:R-:W-:Y:S02]  /*3450*/  IMAD.MOV.U32 R49, RZ, RZ, R151.reuse ;  /* 0x000000ffff317224 */ /* 0x100fe400078e0097 */
[--C-:B------:R-:W-:Y:S02]  /*3460*/  IMAD.MOV.U32 R43, RZ, RZ, R151.reuse ;  /* 0x000000ffff2b7224 */ /* 0x100fe400078e0097 */
[----:B------:R-:W-:Y:S02]  /*3470*/  IMAD.MOV.U32 R42, RZ, RZ, R151 ;  /* 0x000000ffff2a7224 */ /* 0x000fe400078e0097 */
[----:B------:R-:W1:Y:S01]  /*3480*/  MUFU.EX2 R55, R55 ;  /* 0x0000003700377308 */ /* 0x000e620000000800 */
[----:B0-----:R-:W-:-:S01]  /*3490*/  FADD.FTZ R9, R51, R56 ;  /* 0x0000003833097221 */ /* 0x001fc20000010000 */
[----:B------:R-:W-:-:S06]  /*34a0*/  IMAD.MOV.U32 R56, RZ, RZ, R151 ;  /* 0x000000ffff387224 */ /* 0x000fcc00078e0097 */
[----:B------:R-:W0:Y:S01]  /*34b0*/  MUFU.EX2 R58, R58 ;  /* 0x0000003a003a7308 */ /* 0x000e220000000800 */
[----:B--2---:R-:W-:-:S07]  /*34c0*/  FADD.FTZ R10, R54, R9 ;  /* 0x00000009360a7221 */ /* 0x004fce0000010000 */
[----:B------:R-:W2:Y:S01]  /*34d0*/  MUFU.EX2 R59, R59 ;  /* 0x0000003b003b7308 */ /* 0x000ea20000000800 */
[----:B-1----:R-:W-:-:S01]  /*34e0*/  FADD.FTZ R3, R55, R10 ;  /* 0x0000000a37037221 */ /* 0x002fc20000010000 */
[----:B------:R-:W-:Y:S01]  /*34f0*/  F2FP.SATFINITE.E4M3.F32.PACK_AB_MERGE_C R54, R55, R54, RZ ;  /* 0x000000363736723e */ /* 0x000fe200048070ff */
[----:B------:R-:W-:-:S03]  /*3500*/  IMAD.MOV.U32 R55, RZ, RZ, R151 ;  /* 0x000000ffff377224 */ /* 0x000fc600078e0097 */
[----:B------:R-:W-:Y:S01]  /*3510*/  F2FP.SATFINITE.E4M3.F32.PACK_AB_MERGE_C R223, R51, R50, R54 ;  /* 0x0000003233df723e */ /* 0x000fe20004807036 */
[----:B------:R-:W-:Y:S01]  /*3520*/  IMAD.MOV.U32 R54, RZ, RZ, R151 ;  /* 0x000000ffff367224 */ /* 0x000fe200078e0097 */
[----:B------:R-:W1:Y:S01]  /*3530*/  MUFU.EX2 R62, R62 ;  /* 0x0000003e003e7308 */ /* 0x000e620000000800 */
[----:B0-----:R-:W-:-:S01]  /*3540*/  FADD.FTZ R10, R58, R3 ;  /* 0x000000033a0a7221 */ /* 0x001fc20000010000 */
[----:B------:R-:W-:Y:S01]  /*3550*/  FADD.FTZ R3, R29, R6 ;  /* 0x000000061d037221 */ /* 0x000fe20000010000 */
[--C-:B------:R-:W-:Y:S02]  /*3560*/  IMAD.MOV.U32 R51, RZ, RZ, R151.reuse ;  /* 0x000000ffff337224 */ /* 0x100fe400078e0097 */
[----:B------:R-:W-:Y:S02]  /*3570*/  IMAD.MOV.U32 R50, RZ, RZ, R151 ;  /* 0x000000ffff327224 */ /* 0x000fe400078e0097 */
[----:B------:R-:W-:-:S01]  /*3580*/  FADD.FTZ R6, R60, R3 ;  /* 0x000000033c067221 */ /* 0x000fc20000010000 */
[----:B------:R-:W-:Y:S01]  /*3590*/  F2FP.SATFINITE.E4M3.F32.PACK_AB_MERGE_C R60, R61, R60, RZ ;  /* 0x0000003c3d3c723e */ /* 0x000fe200048070ff */
[----:B------:R-:W0:Y:S01]  /*35a0*/  MUFU.EX2 R63, R63 ;  /* 0x0000003f003f7308 */ /* 0x000e220000000800 */
[----:B--2---:R-:W-:-:S01]  /*35b0*/  FADD.FTZ R9, R59, R10 ;  /* 0x0000000a3b097221 */ /* 0x004fc20000010000 */
[----:B------:R-:W-:Y:S01]  /*35c0*/  FADD.FTZ R61, R61, R6 ;  /* 0x000000063d3d7221 */ /* 0x000fe20000010000 */
[----:B------:R-:W-:Y:S01]  /*35d0*/  F2FP.SATFINITE.E4M3.F32.PACK_AB_MERGE_C R224, R29, R24, R60 ;  /* 0x000000181de0723e */ /* 0x000fe2000480703c */
[----:B------:R-:W-:-:S02]  /*35e0*/  IMAD.MOV.U32 R60, RZ, RZ, R151 ;  /* 0x000000ffff3c7224 */ /* 0x000fc400078e0097 */
[----:B------:R-:W-:Y:S02]  /*35f0*/  IMAD.MOV.U32 R29, RZ, RZ, R151 ;  /* 0x000000ffff1d7224 */ /* 0x000fe400078e0097 */
[----:B------:R-:W2:Y:S01]  /*3600*/  MUFU.EX2 R66, R66 ;  /* 0x0000004200427308 */ /* 0x000ea20000000800 */
[----:B-1----:R-:W-:-:S01]  /*3610*/  FADD.FTZ R4, R62, R9 ;  /* 0x000000093e047221 */ /* 0x002fc20000010000 */
[----:B------:R-:W-:-:S06]  /*3620*/  IMAD.MOV.U32 R24, RZ, RZ, R151 ;  /* 0x000000ffff187224 */ /* 0x000fcc00078e0097 */
[----:B------:R-:W1:Y:S01]  /*3630*/  MUFU.EX2 R67, R67 ;  /* 0x0000004300437308 */ /* 0x000e620000000800 */
[C---:B0-----:R-:W-:Y:S01]  /*3640*/  F2FP.SATFINITE.E4M3.F32.PACK_AB_MERGE_C R62, R63.reuse, R62, RZ ;  /* 0x0000003e3f3e723e */ /* 0x041fe200048070ff */
[----:B------:R-:W-:Y:S01]  /*3650*/  FADD.FTZ R63, R63, R4 ;  /* 0x000000043f3f7221 */ /* 0x000fe20000010000 */
[----:B------:R-:W-:-:S01]  /*3660*/  FADD.FTZ R4, R28, R61 ;  /* 0x0000003d1c047221 */ /* 0x000fc20000010000 */
[--C-:B------:R-:W-:Y:S01]  /*3670*/  IMAD.MOV.U32 R61, RZ, RZ, R151.reuse ;  /* 0x000000ffff3d7224 */ /* 0x100fe200078e0097 */
[----:B------:R-:W-:Y:S01]  /*3680*/  F2FP.SATFINITE.E4M3.F32.PACK_AB_MERGE_C R225, R59, R58, R62 ;  /* 0x0000003a3be1723e */ /* 0x000fe2000480703e */
[----:B------:R-:W-:Y:S02]  /*3690*/  IMAD.MOV.U32 R62, RZ, RZ, R151 ;  /* 0x000000ffff3e7224 */ /* 0x000fe400078e0097 */
[----:B------:R-:W-:-:S01]  /*36a0*/  FADD.FTZ R3, R33, R4 ;  /* 0x0000000421037221 */ /* 0x000fc20000010000 */
[----:B------:R-:W0:Y:S01]  /*36b0*/  MUFU.EX2 R70, R70 ;  /* 0x0000004600467308 */ /* 0x000e220000000800 */
[----:B--2---:R-:W-:-:S01]  /*36c0*/  FADD.FTZ R6, R66, R63 ;  /* 0x0000003f42067221 */ /* 0x004fc20000010000 */
[----:B------:R-:W-:-:S02]  /*36d0*/  IMAD.MOV.U32 R63, RZ, RZ, R151 ;  /* 0x000000ffff3f7224 */ /* 0x000fc400078e0097 */
[----:B------:R-:W-:-:S01]  /*36e0*/  FADD.FTZ R4, R68, R3 ;  /* 0x0000000344047221 */ /* 0x000fc20000010000 */
[--C-:B------:R-:W-:Y:S02]  /*36f0*/  IMAD.MOV.U32 R59, RZ, RZ, R151.reuse ;  /* 0x000000ffff3b7224 */ /* 0x100fe400078e0097 */
[----:B------:R-:W-:Y:S01]  /*3700*/  IMAD.MOV.U32 R58, RZ, RZ, R151 ;  /* 0x000000ffff3a7224 */ /* 0x000fe200078e0097 */
[----:B------:R-:W2:Y:S01]  /*3710*/  MUFU.EX2 R69, R69 ;  /* 0x0000004500457308 */ /* 0x000ea20000000800 */
[----:B-1----:R-:W-:-:S07]  /*3720*/  FADD.FTZ R7, R67, R6 ;  /* 0x0000000643077221 */ /* 0x002fce0000010000 */
[----:B------:R-:W1:Y:S01]  /*3730*/  MUFU.EX2 R71, R71 ;  /* 0x0000004700477308 */ /* 0x000e620000000800 */
[----:B0-----:R-:W-:-:S07]  /*3740*/  FADD.FTZ R6, R70, R7 ;  /* 0x0000000746067221 */ /* 0x001fce0000010000 */
[----:B------:R-:W0:Y:S01]  /*3750*/  MUFU.EX2 R72, R72 ;  /* 0x0000004800487308 */ /* 0x000e220000000800 */
[C---:B--2---:R-:W-:Y:S01]  /*3760*/  F2FP.SATFINITE.E4M3.F32.PACK_AB_MERGE_C R68, R69.reuse, R68, RZ ;  /* 0x000000444544723e */ /* 0x044fe200048070ff */
[----:B------:R-:W-:-:S03]  /*3770*/  FADD.FTZ R69, R69, R4 ;  /* 0x0000000445457221 */ /* 0x000fc60000010000 */
[----:B------:R-:W-:Y:S01]  /*3780*/  F2FP.SATFINITE.E4M3.F32.PACK_AB_MERGE_C R226, R33, R28, R68 ;  /* 0x0000001c21e2723e */ /* 0x000fe20004807044 */
[--C-:B------:R-:W-:Y:S02]  /*3790*/  IMAD.MOV.U32 R68, RZ, RZ, R151.reuse ;  /* 0x000000ffff447224 */ /* 0x100fe400078e0097 */
[----:B------:R-:W-:Y:S01]  /*37a0*/  MUFU.EX2 R45, R45 ;  /* 0x0000002d002d7308 */ /* 0x000fe20000000800 */
[C---:B-1----:R-:W-:Y:S01]  /*37b0*/  F2FP.SATFINITE.E4M3.F32.PACK_AB_MERGE_C R70, R71.reuse, R70, RZ ;  /* 0x000000464746723e */ /* 0x042fe200048070ff */
[----:B------:R-:W-:Y:S01]  /*37c0*/  FADD.FTZ R71, R71, R6 ;  /* 0x0000000647477221 */ /* 0x000fe20000010000 */
[--C-:B------:R-:W-:Y:S02]  /*37d0*/  IMAD.MOV.U32 R33, RZ, RZ, R151.reuse ;  /* 0x000000ffff217224 */ /* 0x100fe400078e0097 */
[----:B------:R-:W-:Y:S01]  /*37e0*/  F2FP.SATFINITE.E4M3.F32.PACK_AB_MERGE_C R227, R67, R66, R70 ;  /* 0x0000004243e3723e */ /* 0x000fe20004807046 */
[----:B------:R-:W-:Y:S02]  /*37f0*/  IMAD.MOV.U32 R70, RZ, RZ, R151 ;  /* 0x000000ffff467224 */ /* 0x000fe400078e0097 */
[----:B------:R-:W1:Y:S01]  /*3800*/  MUFU.EX2 R40, R40 ;  /* 0x0000002800287308 */ /* 0x000e620000000800 */
[----:B0-----:R-:W-:-:S01]  /*3810*/  FADD.FTZ R4, R72, R69 ;  /* 0x0000004548047221 */ /* 0x001fc20000010000 */
[----:B------:R-:W-:-:S02]  /*3820*/  IMAD.MOV.U32 R69, RZ, RZ, R151 ;  /* 0x000000ffff457224 */ /* 0x000fc400078e0097 */
[--C-:B------:R-:W-:Y:S02]  /*3830*/  IMAD.MOV.U32 R67, RZ, RZ, R151.reuse ;  /* 0x000000ffff437224 */ /* 0x100fe400078e0097 */
[--C-:B------:R-:W-:Y:S02]  /*3840*/  IMAD.MOV.U32 R66, RZ, RZ, R151.reuse ;  /* 0x000000ffff427224 */ /* 0x100fe400078e0097 */
[----:B------:R-:W0:Y:S01]  /*3850*/  MUFU.EX2 R74, R74 ;  /* 0x0000004a004a7308 */ /* 0x000e220000000800 */
[----:B------:R-:W-:-:S07]  /*3860*/  IMAD.MOV.U32 R28, RZ, RZ, R151 ;  /* 0x000000ffff1c7224 */ /* 0x000fce00078e0097 */
[----:B------:R-:W2:Y:S01]  /*3870*/  MUFU.EX2 R73, R73 ;  /* 0x0000004900497308 */ /* 0x000ea20000000800 */
[----:B-1----:R-:W-:-:S07]  /*3880*/  F2FP.SATFINITE.E4M3.F32.PACK_AB_MERGE_C R3, R40, R45, RZ ;  /* 0x0000002d2803723e */ /* 0x002fce00048070ff */
[----:B------:R-:W1:Y:S01]  /*3890*/  MUFU.EX2 R75, R75 ;  /* 0x0000004b004b7308 */ /* 0x000e620000000800 */
[----:B0-----:R-:W-:-:S01]  /*38a0*/  FADD.FTZ R6, R74, R71 ;  /* 0x000000474a067221 */ /* 0x001fc20000010000 */
[----:B------:R-:W-:-:S06]  /*38b0*/  IMAD.MOV.U32 R71, RZ, RZ, R151 ;  /* 0x000000ffff477224 */ /* 0x000fcc00078e0097 */
[----:B------:R-:W0:Y:S01]  /*38c0*/  MUFU.EX2 R78, R78 ;  /* 0x0000004e004e7308 */ /* 0x000e220000000800 */
[----:B--2---:R-:W-:-:S01]  /*38d0*/  FADD.FTZ R4, R73, R4 ;  /* 0x0000000449047221 */ /* 0x004fc20000010000 */
[----:B------:R-:W-:Y:S01]  /*38e0*/  F2FP.SATFINITE.E4M3.F32.PACK_AB_MERGE_C R228, R73, R72, R3 ;  /* 0x0000004849e4723e */ /* 0x000fe20004807003 */
[--C-:B------:R-:W-:Y:S02]  /*38f0*/  IMAD.MOV.U32 R73, RZ, RZ, R151.reuse ;  /* 0x000000ffff497224 */ /* 0x100fe400078e0097 */
[----:B------:R-:W-:Y:S01]  /*3900*/  FADD.FTZ R45, R45, R4 ;  /* 0x000000042d2d7221 */ /* 0x000fe20000010000 */
[----:B------:R-:W-:Y:S02]  /*3910*/  IMAD.MOV.U32 R72, RZ, RZ, R151 ;  /* 0x000000ffff487224 */ /* 0x000fe400078e0097 */
[----:B------:R-:W2:Y:S01]  /*3920*/  MUFU.EX2 R79, R79 ;  /* 0x0000004f004f7308 */ /* 0x000ea20000000800 */
[----:B-1----:R-:W-:-:S01]  /*3930*/  FADD.FTZ R7, R75, R6 ;  /* 0x000000064b077221 */ /* 0x002fc20000010000 */
[----:B------:R-:W-:Y:S01]  /*3940*/  FADD.FTZ R45, R40, R45 ;  /* 0x0000002d282d7221 */ /* 0x000fe20000010000 */
[----:B------:R-:W-:-:S05]  /*3950*/  IMAD.MOV.U32 R40, RZ, RZ, R151 ;  /* 0x000000ffff287224 */ /* 0x000fca00078e0097 */
[----:B------:R-:W-:Y:S01]  /*3960*/  MUFU.EX2 R36, R36 ;  /* 0x0000002400247308 */ /* 0x000fe20000000800 */
[----:B0-----:R-:W-:-:S07]  /*3970*/  FADD.FTZ R4, R78, R7 ;  /* 0x000000074e047221 */ /* 0x001fce0000010000 */
[----:B------:R-:W0:Y:S01]  /*3980*/  MUFU.EX2 R41, R41 ;  /* 0x0000002900297308 */ /* 0x000e220000000800 */
[C---:B--2---:R-:W-:Y:S01]  /*3990*/  F2FP.SATFINITE.E4M3.F32.PACK_AB_MERGE_C R78, R79.reuse, R78, RZ ;  /* 0x0000004e4f4e723e */ /* 0x044fe200048070ff */
[----:B------:R-:W-:-:S03]  /*39a0*/  FADD.FTZ R79, R79, R4 ;  /* 0x000000044f4f7221 */ /* 0x000fc60000010000 */
[----:B------:R-:W-:Y:S01]  /*39b0*/  F2FP.SATFINITE.E4M3.F32.PACK_AB_MERGE_C R229, R75, R74, R78 ;  /* 0x0000004a4be5723e */ /* 0x000fe2000480704e */
[--C-:B------:R-:W-:Y:S02]  /*39c0*/  IMAD.MOV.U32 R78, RZ, RZ, R151.reuse ;  /* 0x000000ffff4e7224 */ /* 0x100fe400078e0097 */
[----:B------:R-:W1:Y:S01]  /*39d0*/  MUFU.EX2 R32, R32 ;  /* 0x0000002000207308 */ /* 0x000e620000000800 */
[--C-:B------:R-:W-:Y:S02]  /*39e0*/  IMAD.MOV.U32 R75, RZ, RZ, R151.reuse ;  /* 0x000000ffff4b7224 */ /* 0x100fe400078e0097 */
[----:B------:R-:W-:-:S05]  /*39f0*/  IMAD.MOV.U32 R74, RZ, RZ, R151 ;  /* 0x000000ffff4a7224 */ /* 0x000fca00078e0097 */
[----:B------:R-:W2:Y:S01]  /*3a00*/  MUFU.EX2 R82, R82 ;  /* 0x0000005200527308 */ /* 0x000ea20000000800 */
[----:B0-----:R-:W-:-:S07]  /*3a10*/  F2FP.SATFINITE.E4M3.F32.PACK_AB_MERGE_C R7, R41, R36, RZ ;  /* 0x000000242907723e */ /* 0x001fce00048070ff */
[----:B------:R-:W0:Y:S01]  /*3a20*/  MUFU.EX2 R37, R37 ;  /* 0x0000002500257308 */ /* 0x000e220000000800 */
[----:B-1----:R-:W-:-:S01]  /*3a30*/  FADD.FTZ R4, R32, R45 ;  /* 0x0000002d20047221 */ /* 0x002fc20000010000 */
[----:B------:R-:W-:-:S06]  /*3a40*/  IMAD.MOV.U32 R45, RZ, RZ, R151 ;  /* 0x000000ffff2d7224 */ /* 0x000fcc00078e0097 */
[----:B------:R-:W1:Y:S01]  /*3a50*/  MUFU.EX2 R83, R83 ;  /* 0x0000005300537308 */ /* 0x000e620000000800 */
[----:B--2---:R-:W-:-:S01]  /*3a60*/  FADD.FTZ R6, R82, R79 ;  /* 0x0000004f52067221 */ /* 0x004fc20000010000 */
[----:B------:R-:W-:-:S06]  /*3a70*/  IMAD.MOV.U32 R79, RZ, RZ, R151 ;  /* 0x000000ffff4f7224 */ /* 0x000fcc00078e0097 */
[----:B------:R-:W-:Y:S01]  /*3a80*/  MUFU.EX2 R86, R86 ;  /* 0x0000005600567308 */ /* 0x000fe20000000800 */
[C---:B0-----:R-:W-:Y:S01]  /*3a90*/  F2FP.SATFINITE.E4M3.F32.PACK_AB_MERGE_C R230, R37.reuse, R32, R7 ;  /* 0x0000002025e6723e */ /* 0x041fe20004807007 */
[----:B------:R-:W-:Y:S01]  /*3aa0*/  FADD.FTZ R37, R37, R4 ;  /* 0x0000000425257221 */ /* 0x000fe20000010000 */
[----:B------:R-:W-:-:S03]  /*3ab0*/  IMAD.MOV.U32 R32, RZ, RZ, R151 ;  /* 0x000000ffff207224 */ /* 0x000fc600078e0097 */
[----:B------:R-:W-:Y:S01]  /*3ac0*/  FADD.FTZ R4, R36, R37 ;  /* 0x0000002524047221 */ /* 0x000fe20000010000 */
[----:B------:R-:W-:Y:S01]  /*3ad0*/  IMAD.MOV.U32 R37, RZ, RZ, R151 ;  /* 0x000000ffff257224 */ /* 0x000fe200078e0097 */
[----:B------:R0:W2:Y:S01]  /*3ae0*/  MUFU.EX2 R3, R44 ;  /* 0x0000002c00037308 */ /* 0x0000a20000000800 */
[----:B-1----:R-:W-:-:S01]  /*3af0*/  FADD.FTZ R7, R83, R6 ;  /* 0x0000000653077221 */ /* 0x002fc20000010000 */
[----:B------:R-:W-:Y:S01]  /*3b00*/  FADD.FTZ R4, R41, R4 ;  /* 0x0000000429047221 */ /* 0x000fe20000010000 */
[--C-:B------:R-:W-:Y:S02]  /*3b10*/  IMAD.MOV.U32 R41, RZ, RZ, R151.reuse ;  /* 0x000000ffff297224 */ /* 0x100fe400078e0097 */
[--C-:B------:R-:W-:Y:S02]  /*3b20*/  IMAD.MOV.U32 R36, RZ, RZ, R151.reuse ;  /* 0x000000ffff247224 */ /* 0x100fe400078e0097 */
[----:B0-----:R-:W-:Y:S01]  /*3b30*/  IMAD.MOV.U32 R44, RZ, RZ, R151 ;  /* 0x000000ffff2c7224 */ /* 0x001fe200078e0097 */
[----:B--2---:R-:W-:Y:S01]  /*3b40*/  F2FP.SATFINITE.E4M3.F32.PACK_AB_MERGE_C R6, R3, R86, RZ ;  /* 0x000000560306723e */ /* 0x004fe200048070ff */
[----:B------:R-:W-:-:S03]  /*3b50*/  FADD.FTZ R86, R86, R7 ;  /* 0x0000000756567221 */ /* 0x000fc60000010000 */
[----:B------:R-:W-:Y:S01]  /*3b60*/  F2FP.SATFINITE.E4M3.F32.PACK_AB_MERGE_C R231, R83, R82, R6 ;  /* 0x0000005253e7723e */ /* 0x000fe20004807006 */
[----:B------:R-:W-:-:S01]  /*3b70*/  FADD.FTZ R3, R3, R86 ;  /* 0x0000005603037221 */ /* 0x000fc20000010000 */
[--C-:B------:R-:W-:Y:S02]  /*3b80*/  IMAD.MOV.U32 R86, RZ, RZ, R151.reuse ;  /* 0x000000ffff567224 */ /* 0x100fe400078e0097 */
[--C-:B------:R-:W-:Y:S02]  /*3b90*/  IMAD.MOV.U32 R83, RZ, RZ, R151.reuse ;  /* 0x000000ffff537224 */ /* 0x100fe400078e0097 */
[----:B------:R-:W-:Y:S01]  /*3ba0*/  IMAD.MOV.U32 R82, RZ, RZ, R151 ;  /* 0x000000ffff527224 */ /* 0x000fe200078e0097 */
[----:B------:R-:W-:Y:S06]  /*3bb0*/  @!P1 BRA `(.L_x_15) ;  /* 0x0000002400d89947 */ /* 0x000fec0003800000 */
[----:B------:R-:W-:Y:S01]  /*3bc0*/  IMAD.MOV.U32 R6, RZ, RZ, R5 ;  /* 0x000000ffff067224 */ /* 0x000fe200078e0005 */
[----:B------:R-:W-:Y:S01]  /*3bd0*/  CS2R R150, SRZ ;  /* 0x0000000000967805 */ /* 0x000fe2000001ff00 */
[----:B------:R-:W-:Y:S01]  /*3be0*/  IMAD.MOV.U32 R7, RZ, RZ, R0 ;  /* 0x000000ffff077224 */ /* 0x000fe200078e0000 */
[----:B------:R-:W-:Y:S02]  /*3bf0*/  CS2R R148, SRZ ;  /* 0x0000000000947805 */ /* 0x000fe4000001ff00 */
[----:B------:R-:W-:Y:S02]  /*3c00*/  CS2R R146, SRZ ;  /* 0x0000000000927805 */ /* 0x000fe4000001ff00 */
[----:B------:R-:W-:Y:S02]  /*3c10*/  CS2R R144, SRZ ;  /* 0x0000000000907805 */ /* 0x000fe4000001ff00 */
[----:B------:R-:W-:Y:S02]  /*3c20*/  CS2R R142, SRZ ;  /* 0x00000000008e7805 */ /* 0x000fe4000001ff00 */
[----:B------:R-:W-:-:S02]  /*3c30*/  CS2R R140, SRZ ;  /* 0x00000000008c7805 */ /* 0x000fc4000001ff00 */
[----:B------:R-:W-:Y:S02]  /*3c40*/  CS2R R138, SRZ ;  /* 0x00000000008a7805 */ /* 0x000fe4000001ff00 */
        /* <DEDUP_REMOVED lines=56> */
[----:B------:R-:W-:Y:S01]  /*3fd0*/  CS2R R24, SRZ ;  /* 0x0000000000187805 */ /* 0x000fe2000001ff00 */
[----:B------:R-:W-:Y:S01]  /*3fe0*/  UIADD3 UR50, UR50, -0x2, URZ ;  /* 0xfffffffe32327890 */ /* 0x000fe2000fffe03f */
[----:B------:R-:W-:Y:S01]  /*3ff0*/  UMOV UR53, UR44 ;  /* 0x0000002c00357c82 */ /* 0x000fe20008000000 */
[----:B------:R-:W-:-:S10]  /*4000*/  UMOV UR51, UR52 ;  /* 0x0000003400337c82 */ /* 0x000fd40008000000 */
.L_x_25:
[----:B------:R-:W-:Y:S01]  /*4010*/  ISETP.NE.AND P2, PT, RZ, UR37, PT ;  /* 0x00000025ff007c0c */ /* 0x000fe2000bf45270 */
[----:B------:R-:W-:-:S04]  /*4020*/  UISETP.NE.AND UP0, UPT, UR51, 0x1, UPT ;  /* 0x000000013300788c */ /* 0x000fc8000bf05270 */
[----:B------:R-:W-:-:S04]  /*4030*/  USEL UR44, URZ, 0x1, UP0 ;  /* 0x000000013f2c7887 */ /* 0x000fc80008000000 */
[----:B------:R-:W-:-:S04]  /*4040*/  ULOP3.LUT UR44, UR53, UR44, URZ, 0x3c, !UPT ;  /* 0x0000002c352c7292 */ /* 0x000fc8000f8e3c3f */
[----:B------:R-:W-:Y:S08]  /*4050*/  @P2 BRA `(.L_x_16) ;  /* 0x0000000000382947 */ /* 0x000ff00003800000 */
[----:B------:R-:W-:Y:S05]  /*4060*/  @!P0 BRA `(.L_x_17) ;  /* 0x0000000000048947 */ /* 0x000fea0003800000 */
[----:B------:R-:W-:Y:S01]  /*4070*/  BPT.TRAP 0x1 ;  /* 0x000000040000795c */ /* 0x000fe20000300000 */
.L_x_17:
[----:B------:R-:W-:Y:S01]  /*4080*/  UIADD3 UR6, UR51, 0x1, URZ ;  /* 0x0000000133067890 */ /* 0x000fe2000fffe03f */
[----:B------:R-:W-:-:S03]  /*4090*/  IMAD.U32 R0, RZ, RZ, UR44 ;  /* 0x0000002cff007e24 */ /* 0x000fc6000f8e00ff */
[----:B------:R-:W-:Y:S02]  /*40a0*/  UISETP.NE.AND UP0, UPT, UR6, 0x2, UPT ;  /* 0x000000020600788c */ /* 0x000fe4000bf05270 */
[----:B------:R-:W-:Y:S02]  /*40b0*/  SHF.L.U32 R0, R0, 0x1f, RZ ;  /* 0x0000001f00007819 */ /* 0x000fe400000006ff */
[----:B------:R-:W-:-:S04]  /*40c0*/  USEL UR6, UR6, URZ, UP0 ;  /* 0x0000003f06067287 */ /* 0x000fc80008000000 */
[----:B------:R-:W-:-:S09]  /*40d0*/  ULEA UR6, UR6, UR39, 0x3 ;  /* 0x0000002706067291 */ /* 0x000fd2000f8e183f */
[----:B------:R0:W1:Y:S01]  /*40e0*/  SYNCS.PHASECHK.TRANS64.TRYWAIT P1, [UR6+0x38830], R0 ;  /* 0x03883000ff0075a7 */ /* 0x0000620008020146 */
[----:B------:R-:W-:Y:S05]  /*40f0*/  @!P0 BRA `(.L_x_18) ;  /* 0x0000000000048947 */ /* 0x000fea0003800000 */
[----:B------:R-:W-:Y:S01]  /*4100*/  BPT.TRAP 0x1 ;  /* 0x000000040000795c */ /* 0x000fe20000300000 */
.L_x_18:
[----:B-1----:R-:W-:Y:S05]  /*4110*/  @P1 BRA `(.L_x_16) ;  /* 0x0000000000081947 */ /* 0x002fea0003800000 */
[----:B------:R-:W1:Y:S02]  /*4120*/  SYNCS.PHASECHK.TRANS64.TRYWAIT P1, [UR6+0x38830], R0 ;  /* 0x03883000ff0075a7 */ /* 0x000e640008020146 */
[----:B-1----:R-:W-:Y:S05]  /*4130*/  @!P1 BRA `(.L_x_19) ;  /* 0x0000009c00489947 */ /* 0x002fea0003800000 */
.L_x_16:
[----:B-1----:R-:W1:Y:S01]  /*4140*/  S2R R5, SR_TID.X ;  /* 0x0000000000057919 */ /* 0x002e620000002100 */
[----:B------:R-:W-:Y:S01]  /*4150*/  UIADD3 UR52, UR51, 0x1, URZ ;  /* 0x0000000133347890 */ /* 0x000fe2000fffe03f */
[----:B------:R-:W-:Y:S01]  /*4160*/  UMOV UR35, 0x40000040 ;  /* 0x4000004000237882 */ /* 0x000fe20000000000 */
[----:B------:R-:W-:Y:S02]  /*4170*/  UMOV UR7, 0x40000040 ;  /* 0x4000004000077882 */ /* 0x000fe40000000000 */
[----:B------:R-:W-:Y:S01]  /*4180*/  UISETP.NE.AND UP0, UPT, UR52, 0x2, UPT ;  /* 0x000000023400788c */ /* 0x000fe2000bf05270 */
[----:B------:R-:W-:Y:S01]  /*4190*/  UMOV UR11, 0x40000040 ;  /* 0x40000040000b7882 */ /* 0x000fe20000000000 */
[----:B------:R-:W-:Y:S02]  /*41a0*/  UMOV UR15, 0x40000040 ;  /* 0x40000040000f7882 */ /* 0x000fe40000000000 */
[----:B------:R-:W-:Y:S01]  /*41b0*/  USEL UR52, UR52, URZ, UP0 ;  /* 0x0000003f34347287 */ /* 0x000fe20008000000 */
[----:B------:R-:W-:Y:S01]  /*41c0*/  UMOV UR19, 0x40000040 ;  /* 0x4000004000137882 */ /* 0x000fe20000000000 */
[----:B------:R-:W-:-:S02]  /*41d0*/  UMOV UR23, 0x40000040 ;  /* 0x4000004000177882 */ /* 0x000fc40000000000 */
[----:B------:R-:W-:Y:S01]  /*41e0*/  ULEA UR34, UR52, UR47, 0xb ;  /* 0x0000002f34227291 */ /* 0x000fe2000f8e583f */
[----:B------:R-:W-:Y:S01]  /*41f0*/  UMOV UR27, 0x40000040 ;  /* 0x40000040001b7882 */ /* 0x000fe20000000000 */
[----:B------:R-:W-:Y:S02]  /*4200*/  UMOV UR31, 0x40000040 ;  /* 0x40000040001f7882 */ /* 0x000fe40000000000 */
[----:B------:R-:W-:Y:S02]  /*4210*/  UIADD3 UR6, UR34, 0x2, URZ ;  /* 0x0000000222067890 */ /* 0x000fe4000fffe03f */
[----:B------:R-:W-:Y:S02]  /*4220*/  UIADD3 UR10, UR34, 0x4, URZ ;  /* 0x00000004220a7890 */ /* 0x000fe4000fffe03f */
[----:B------:R-:W-:Y:S02]  /*4230*/  UIADD3 UR14, UR34, 0x6, URZ ;  /* 0x00000006220e7890 */ /* 0x000fe4000fffe03f */
[----:B------:R-:W-:-:S02]  /*4240*/  UIADD3 UR18, UR34, 0x400, URZ ;  /* 0x0000040022127890 */ /* 0x000fc4000fffe03f */
[----:B------:R-:W-:Y:S02]  /*4250*/  UIADD3 UR22, UR34, 0x402, URZ ;  /* 0x0000040222167890 */ /* 0x000fe4000fffe03f */
[----:B------:R-:W-:Y:S02]  /*4260*/  UIADD3 UR26, UR34, 0x404, URZ ;  /* 0x00000404221a7890 */ /* 0x000fe4000fffe03f */
[----:B------:R-:W-:Y:S01]  /*4270*/  UIADD3 UR30, UR34, 0x406, URZ ;  /* 0x00000406221e7890 */ /* 0x000fe2000fffe03f */
[----:B-1----:R-:W-:-:S05]  /*4280*/  SHF.R.U32.HI R5, RZ, 0x7, R5 ;  /* 0x00000007ff057819 */ /* 0x002fca0000011605 */
[----:B0-----:R-:W-:-:S05]  /*4290*/  VIADD R0, R5, 0x8 ;  /* 0x0000000805007836 */ /* 0x001fca0000000000 */
[----:B------:R0:W-:Y:S06]  /*42a0*/  BAR.SYNC.DEFER_BLOCKING R0, 0x100 ;  /* 0x000400000000751d */ /* 0x0001ec0000010000 */
[----:B------:R-:W-:-:S06]  /*42b0*/  WARPGROUP.ARRIVE ;  /* 0x00000000000079c5 */ /* 0x000fcc0000000000 */
[----:B------:R-:W-:Y:S03]  /*42c0*/  QGMMA.64x128x32.F32.E4M3.E4M3 R152, gdesc[UR32], RZ, !UPT, gsb0 ;  /* 0x01e00000209879f3 */ /* 0x000fe6000c0008ff */
        /* <DEDUP_REMOVED lines=22> */
[----:B0-----:R-:W-:Y:S05]  /*4430*/  @P2 BRA `(.L_x_20) ;  /* 0x00000000002c2947 */ /* 0x001fea0003800000 */
[----:B------:R-:W-:Y:S05]  /*4440*/  @!P0 BRA `(.L_x_21) ;  /* 0x0000000000048947 */ /* 0x000fea0003800000 */
[----:B------:R-:W-:Y:S01]  /*4450*/  BPT.TRAP 0x1 ;  /* 0x000000040000795c */ /* 0x000fe20000300000 */
.L_x_21:
[----:B------:R-:W-:Y:S01]  /*4460*/  ULEA UR6, UR51, UR39, 0x3 ;  /* 0x0000002733067291 */ /* 0x000fe2000f8e183f */
[----:B------:R-:W-:-:S05]  /*4470*/  IMAD.U32 R0, RZ, RZ, UR53 ;  /* 0x00000035ff007e24 */ /* 0x000fca000f8e00ff */
[----:B------:R-:W-:-:S04]  /*4480*/  SHF.L.U32 R0, R0, 0x1f, RZ ;  /* 0x0000001f00007819 */ /* 0x000fc800000006ff */
[----:B------:R0:W1:Y:S01]  /*4490*/  SYNCS.PHASECHK.TRANS64.TRYWAIT P1, [UR6+0x38850], R0 ;  /* 0x03885000ff0075a7 */ /* 0x0000620008020146 */
[----:B------:R-:W-:Y:S05]  /*44a0*/  @!P0 BRA `(.L_x_22) ;  /* 0x0000000000048947 */ /* 0x000fea0003800000 */
[----:B------:R-:W-:Y:S01]  /*44b0*/  BPT.TRAP 0x1 ;  /* 0x000000040000795c */ /* 0x000fe20000300000 */
.L_x_22:
[----:B-1----:R-:W-:Y:S05]  /*44c0*/  @P1 BRA `(.L_x_20) ;  /* 0x0000000000081947 */ /* 0x002fea0003800000 */
[----:B------:R-:W1:Y:S02]  /*44d0*/  SYNCS.PHASECHK.TRANS64.TRYWAIT P1, [UR6+0x38850], R0 ;  /* 0x03885000ff0075a7 */ /* 0x000e640008020146 */
[----:B-1----:R-:W-:Y:S05]  /*44e0*/  @!P1 BRA `(.L_x_23) ;  /* 0x0000009800749947 */ /* 0x002fea0003800000 */
.L_x_20:
[----:B------:R-:W-:Y:S01]  /*44f0*/  UIADD3 UR6, UR39, 0x400, URZ ;  /* 0x0000040027067890 */ /* 0x000fe2000fffe03f */
[----:B------:R-:W-:Y:S01]  /*4500*/  WARPGROUP.ARRIVE ;  /* 0x00000000000079c5 */ /* 0x000fe20000000000 */
[----:B------:R-:W-:Y:S01]  /*4510*/  UMOV UR7, 0x40000040 ;  /* 0x4000004000077882 */ /* 0x000fe20000000000 */
[----:B01----:R-:W-:Y:S01]  /*4520*/  FMNMX.FTZ R0, R152, R7, !PT ;  /* 0x0000000798007209 */ /* 0x003fe20007810000 */
[----:B------:R-:W-:-:S03]  /*4530*/  USHF.R.U32.HI UR6, URZ, 0x4, UR6 ;  /* 0x000000043f067899 */ /* 0x000fc60008011606 */
[----:B------:R-:W-:Y:S01]  /*4540*/  FMNMX.FTZ R5, R153, R0, !PT ;  /* 0x0000000099057209 */ /* 0x000fe20007810000 */
[----:B------:R-:W-:Y:S01]  /*4550*/  ULOP3.LUT UR6, UR6, 0x3fff, URZ, 0xc0, !UPT ;  /* 0x00003fff06067892 */ /* 0x000fe2000f8ec03f */
[----:B------:R-:W-:-:S03]  /*4560*/  FMNMX.FTZ R0, R154, R6, !PT ;  /* 0x000000069a007209 */ /* 0x000fc60007810000 */
[----:B------:R-:W-:Y:S01]  /*4570*/  ULOP3.LUT UR6, UR6, 0x10000, URZ, 0xfc, !UPT ;  /* 0x0001000006067892 */ /* 0x000fe2000f8efc3f */
[----:B------:R-:W-:Y:S02]  /*4580*/  FMNMX.FTZ R9, R155, R0, !PT ;  /* 0x000000009b097209 */ /* 0x000fe40007810000 */
[----:B------:R-:W-:Y:S01]  /*4590*/  FMNMX.FTZ R0, R156, R5, !PT ;  /* 0x000000059c007209 */ /* 0x000fe20007810000 */
[----:B------:R-:W-:Y:S01]  /*45a0*/  ULEA UR10, UR51, UR6, 0xb ;  /* 0x00000006330a7291 */ /* 0x000fe2000f8e583f */
[----:B------:R-:W-:Y:S02]  /*45b0*/  FMNMX.FTZ R8, R158, R9, !PT ;  /* 0x000000099e087209 */ /* 0x000fe40007810000 */
[----:B------:R-:W-:Y:S02]  /*45c0*/  FMNMX.FTZ R5, R157, R0, !PT ;  /* 0x000000009d057209 */ /* 0x000fe40007810000 */
[----:B------:R-:W-:Y:S02]  /*45d0*/  FMNMX.FTZ R9, R159, R8, !PT ;  /* 0x000000089f097209 */ /* 0x000fe40007810000 */
[----:B------:R-:W-:Y:S01]  /*45e0*/  UMOV UR6, UR10 ;  /* 0x0000000a00067c82 */ /* 0x000fe20008000000 */
[----:B------:R-:W-:Y:S01]  /*45f0*/  FMNMX.FTZ R0, R160, R5, !PT ;  /* 0x00000005a0007209 */ /* 0x000fe20007810000 */
[----:B------:R-:W-:Y:S01]  /*4600*/  QGMMA.64x256x32.F32.E4M3.E4M3 R24, R216, gdesc[UR4], R24, gsb0 ;  /* 0x03e00004d8187df3 */ /* 0x000fe20008000818 */
[----:B------:R-:W-:Y:S01]  /*4610*/  UIADD3 UR6, UR10, 0x2, URZ ;  /* 0x000000020a067890 */ /* 0x000fe2000fffe03f */
[----:B------:R-:W-:Y:S01]  /*4620*/  FMNMX.FTZ R8, R162, R9, !PT ;  /* 0x00000009a2087209 */ /* 0x000fe20007810000 */
[----:B------:R-:W-:Y:S01]  /*4630*/  UMOV UR7, 0x40000040 ;  /* 0x4000004000077882 */ /* 0x000fe20000000000 */
[----:B------:R-:W-:-:S02]  /*4640*/  FMNMX.FTZ R5, R161, R0, !PT ;  /* 0x00000000a1057209 */ /* 0x000fc40007810000 */
[----:B------:R-:W-:Y:S02]  /*4650*/  FMNMX.FTZ R9, R163, R8, !PT ;  /* 0x00000008a3097209 */ /* 0x000fe40007810000 */
[----:B------:R-:W-:Y:S02]  /*4660*/  FMNMX.FTZ R0, R164, R5, !PT ;  /* 0x00000005a4007209 */ /* 0x000fe40007810000 */
[----:B------:R-:W-:Y:S02]  /*4670*/  FMNMX.FTZ R8, R166, R9, !PT ;  /* 0x00000009a6087209 */ /* 0x000fe40007810000 */
[----:B------:R-:W-:Y:S02]  /*4680*/  FMNMX.FTZ R5, R165, R0, !PT ;  /* 0x00000000a5057209 */ /* 0x000fe40007810000 */
[----:B------:R-:W-:Y:S02]  /*4690*/  FMNMX.FTZ R9, R167, R8, !PT ;  /* 0x00000008a7097209 */ /* 0x000fe40007810000 */
        /* <DEDUP_REMOVED lines=47> */
[----:B------:R-:W-:-:S03]  /*4990*/  FMNMX.FTZ R8, R215, R8, !PT ;  /* 0x00000008d7087209 */ /* 0x000fc60007810000 */
[----:B------:R-:W0:Y:S04]  /*49a0*/  SHFL.BFLY PT, R0, R5, 0x2, 0x1f ;  /* 0x0c401f0005007f89 */ /* 0x000e2800000e0000 */
[----:B------:R-:W1:Y:S01]  /*49b0*/  SHFL.BFLY PT, R11, R8, 0x2, 0x1f ;  /* 0x0c401f00080b7f89 */ /* 0x000e6200000e0000 */
[----:B0-----:R-:W-:Y:S02]  /*49c0*/  FMNMX.FTZ R9, R5, R0, !PT ;  /* 0x0000000005097209 */ /* 0x001fe40007810000 */
[----:B-1----:R-:W-:-:S03]  /*49d0*/  FMNMX.FTZ R11, R8, R11, !PT ;  /* 0x0000000b080b7209 */ /* 0x002fc60007810000 */
[----:B------:R-:W0:Y:S04]  /*49e0*/  SHFL.BFLY PT, R0, R9, 0x1, 0x1f ;  /* 0x0c201f0009007f89 */ /* 0x000e2800000e0000 */
[----:B------:R-:W1:Y:S01]  /*49f0*/  SHFL.BFLY PT, R10, R11, 0x1, 0x1f ;  /* 0x0c201f000b0a7f89 */ /* 0x000e6200000e0000 */
[----:B0-----:R-:W-:Y:S01]  /*4a00*/  FMNMX.FTZ R0, R9, R0, !PT ;  /* 0x0000000009007209 */ /* 0x001fe20007810000 */
[----:B------:R-:W-:Y:S01]  /*4a10*/  IMAD.U32 R9, RZ, RZ, UR40 ;  /* 0x00000028ff097e24 */ /* 0x000fe2000f8e00ff */
[----:B-1----:R-:W-:-:S03]  /*4a20*/  FMNMX.FTZ R5, R11, R10, !PT ;  /* 0x0000000a0b057209 */ /* 0x002fc60007810000 */
[C---:B------:R-:W-:Y:S01]  /*4a30*/  FFMA.FTZ R8, R0.reuse, R9, -8 ;  /* 0xc100000000087423 */ /* 0x040fe20000010009 */
[----:B------:R-:W-:-:S03]  /*4a40*/  FADD.FTZ R7, -R0, R7 ;  /* 0x0000000700077221 */ /* 0x000fc60000010100 */
[--C-:B------:R-:W-:Y:S01]  /*4a50*/  FFMA.FTZ R13, R160, UR40, -R8.reuse ;  /* 0x00000028a00d7c23 */ /* 0x100fe20008010808 */
[----:B------:R-:W-:-:S01]  /*4a60*/  FFMA.FTZ R160, R177, UR40, -R8 ;  /* 0x00000028b1a07c23 */ /* 0x000fc20008010808 */
[----:B------:R-:W-:Y:S01]  /*4a70*/  FFMA.FTZ R177, R196, UR40, -R8 ;  /* 0x00000028c4b17c23 */ /* 0x000fe20008010808 */
[----:B------:R-:W-:Y:S02]  /*4a80*/  IMAD.U32 R196, RZ, RZ, UR40 ;  /* 0x00000028ffc47e24 */ /* 0x000fe4000f8e00ff */
[----:B------:R-:W-:Y:S01]  /*4a90*/  FADD.FTZ R6, -R5, R6 ;  /* 0x0000000605067221 */ /* 0x000fe20000010100 */
[----:B------:R-:W-:-:S01]  /*4aa0*/  FFMA.FTZ R14, R161, UR40, -R8 ;  /* 0x00000028a10e7c23 */ /* 0x000fc20008010808 */
[----:B------:R-:W-:Y:S01]  /*4ab0*/  FFMA.FTZ R161, R180, UR40, -R8 ;  /* 0x00000028b4a17c23 */ /* 0x000fe20008010808 */
[----:B------:R-:W-:-:S01]  /*4ac0*/  FFMA.FTZ R196, R5, R196, -8 ;  /* 0xc100000005c47423 */ /* 0x000fc200000100c4 */
[----:B------:R-:W-:Y:S01]  /*4ad0*/  FMUL.FTZ R7, R7, UR40 ;  /* 0x0000002807077c20 */ /* 0x000fe20008410000 */
[----:B------:R-:W-:-:S01]  /*4ae0*/  FFMA.FTZ R10, R152, UR40, -R8 ;  /* 0x00000028980a7c23 */ /* 0x000fc20008010808 */
[----:B------:R-:W-:Y:S01]  /*4af0*/  FFMA.FTZ R180, R197, UR40, -R8 ;  /* 0x00000028c5b47c23 */ /* 0x000fe20008010808 */
[----:B------:R-:W-:Y:S01]  /*4b00*/  FMUL.FTZ R6, R6, UR40 ;  /* 0x0000002806067c20 */ /* 0x000fe20008410000 */
[----:B------:R-:W-:Y:S01]  /*4b10*/  FFMA.FTZ R197, R154, UR40, -R196 ;  /* 0x000000289ac57c23 */ /* 0x000fe200080108c4 */
[----:B------:R-:W-:-:S01]  /*4b20*/  FFMA.FTZ R9, R153, UR40, -R8 ;  /* 0x0000002899097c23 */ /* 0x000fc20008010808 */
[----:B------:R-:W-:Y:S01]  /*4b30*/  FFMA.FTZ R154, R155, UR40, -R196 ;  /* 0x000000289b9a7c23 */ /* 0x000fe200080108c4 */
[----:B------:R-:W-:Y:S01]  /*4b40*/  MUFU.EX2 R7, R7 ;  /* 0x0000000700077308 */ /* 0x000fe20000000800 */
[----:B------:R-:W-:-:S01]  /*4b50*/  FFMA.FTZ R11, R156, UR40, -R8 ;  /* 0x000000289c0b7c23 */ /* 0x000fc20008010808 */
[----:B------:R-:W-:Y:S01]  /*4b60*/  FFMA.FTZ R155, R158, UR40, -R196 ;  /* 0x000000289e9b7c23 */ /* 0x000fe200080108c4 */
        /* <DEDUP_REMOVED lines=11> */
[----:B------:R-:W-:Y:S01]  /*4c20*/  FFMA.FTZ R15, R164, UR40, -R8 ;  /* 0x00000028a40f7c23 */ /* 0x000fe20008010808 */
[----:B------:R-:W-:-:S01]  /*4c30*/  FFMA.FTZ R175, R178, UR40, -R196 ;  /* 0x00000028b2af7c23 */ /* 0x000fc200080108c4 */
[----:B------:R-:W-:Y:S01]  /*4c40*/  MUFU.EX2 R6, R6 ;  /* 0x0000000600067308 */ /* 0x000fe20000000800 */
[----:B------:R-:W-:-:S01]  /*4c50*/  FFMA.FTZ R178, R179, UR40, -R196 ;  /* 0x00000028b3b27c23 */ /* 0x000fc200080108c4 */
[----:B------:R-:W-:Y:S01]  /*4c60*/  FFMA.FTZ R164, R181, UR40, -R8 ;  /* 0x00000028b5a47c23 */ /* 0x000fe20008010808 */
[----:B------:R-:W-:-:S01]  /*4c70*/  FFMA.FTZ R179, R182, UR40, -R196 ;  /* 0x00000028b6b37c23 */ /* 0x000fc200080108c4 */
[----:B------:R-:W-:Y:S01]  /*4c80*/  FFMA.FTZ R181, R200, UR40, -R8 ;  /* 0x00000028c8b57c23 */ /* 0x000fe20008010808 */
[----:B------:R-:W-:-:S01]  /*4c90*/  FFMA.FTZ R182, R183, UR40, -R196 ;  /* 0x00000028b7b67c23 */ /* 0x000fc200080108c4 */
[----:B------:R-:W-:Y:S01]  /*4ca0*/  FFMA.FTZ R20, R165, UR40, -R8 ;  /* 0x00000028a5147c23 */ /* 0x000fe20008010808 */
[----:B------:R-:W-:-:S01]  /*4cb0*/  FFMA.FTZ R183, R186, UR40, -R196 ;  /* 0x00000028bab77c23 */ /* 0x000fc200080108c4 */
[----:B------:R-:W1:Y:S01]  /*4cc0*/  MUFU.EX2 R197, R197 ;  /* 0x000000c500c57308 */ /* 0x000e620000000800 */
[----:B0-----:R-:W-:-:S01]  /*4cd0*/  FFMA.FTZ R4, R7, R4, R10 ;  /* 0x0000000407047223 */ /* 0x001fc2000001000a */
[--C-:B------:R-:W-:Y:S01]  /*4ce0*/  FFMA.FTZ R186, R187, UR40, -R196.reuse ;  /* 0x00000028bbba7c23 */ /* 0x100fe200080108c4 */
[----:B------:R-:W-:-:S01]  /*4cf0*/  FFMA.FTZ R187, R190, UR40, -R196 ;  /* 0x00000028bebb7c23 */ /* 0x000fc200080108c4 */
[----:B------:R-:W-:Y:S01]  /*4d00*/  FFMA.FTZ R190, R191, UR40, -R196 ;  /* 0x00000028bfbe7c23 */ /* 0x000fe200080108c4 */
        /* <DEDUP_REMOVED lines=11> */
[----:B------:R-:W2:Y:S01]  /*4dc0*/  MUFU.EX2 R154, R154 ;  /* 0x0000009a009a7308 */ /* 0x000ea20000000800 */
[----:B-1----:R-:W-:-:S01]  /*4dd0*/  FFMA.FTZ R3, R6, R3, R197 ;  /* 0x0000000306037223 */ /* 0x002fc200000100c5 */
[--C-:B------:R-:W-:Y:S01]  /*4de0*/  FFMA.FTZ R173, R192, UR40, -R8.reuse ;  /* 0x00000028c0ad7c23 */ /* 0x100fe20008010808 */
[----:B------:R-:W-:-:S01]  /*4df0*/  FFMA.FTZ R176, R193, UR40, -R8 ;  /* 0x00000028c1b07c23 */ /* 0x000fc20008010808 */
[--C-:B------:R-:W-:Y:S01]  /*4e00*/  FFMA.FTZ R185, R204, UR40, -R8.reuse ;  /* 0x00000028ccb97c23 */ /* 0x100fe20008010808 */
[----:B------:R-:W-:-:S01]  /*4e10*/  FFMA.FTZ R188, R205, UR40, -R8 ;  /* 0x00000028cdbc7c23 */ /* 0x000fc20008010808 */
[----:B------:R-:W-:Y:S01]  /*4e20*/  FFMA.FTZ R189, R208, UR40, -R8 ;  /* 0x00000028d0bd7c23 */ /* 0x000fe20008010808 */
[----:B------:R-:W-:Y:S01]  /*4e30*/  IMAD.U32 R208, RZ, RZ, UR52 ;  /* 0x00000034ffd07e24 */ /* 0x000fe2000f8e00ff */
[----:B------:R-:W1:Y:S01]  /*4e40*/  MUFU.EX2 R11, R11 ;  /* 0x0000000b000b7308 */ /* 0x000e620000000800 */
[----:B0-----:R-:W-:-:S01]  /*4e50*/  FADD.FTZ R4, R9, R4 ;  /* 0x0000000409047221 */ /* 0x001fc20000010000 */
[--C-:B------:R-:W-:Y:S01]  /*4e60*/  FFMA.FTZ R192, R209, UR40, -R8.reuse ;  /* 0x00000028d1c07c23 */ /* 0x100fe20008010808 */
[----:B------:R-:W-:-:S01]  /*4e70*/  FFMA.FTZ R193, R212, UR40, -R8 ;  /* 0x00000028d4c17c23 */ /* 0x000fc20008010808 */
[----:B------:R-:W-:-:S04]  /*4e80*/  FFMA.FTZ R8, R213, UR40, -R8 ;  /* 0x00000028d5087c23 */ /* 0x000fc80008010808 */
[----:B------:R-:W0:Y:S01]  /*4e90*/  MUFU.EX2 R155, R155 ;  /* 0x0000009b009b7308 */ /* 0x000e220000000800 */
[----:B--2---:R-:W-:-:S07]  /*4ea0*/  FADD.FTZ R200, R154, R3 ;  /* 0x000000039ac87221 */ /* 0x004fce0000010000 */
[----:B------:R-:W2:Y:S01]  /*4eb0*/  MUFU.EX2 R12, R12 ;  /* 0x0000000c000c7308 */ /* 0x000ea20000000800 */
[----:B-1----:R-:W-:-:S07]  /*4ec0*/  FADD.FTZ R3, R11, R4 ;  /* 0x000000040b037221 */ /* 0x002fce0000010000 */
[----:B------:R-:W1:Y:S01]  /*4ed0*/  MUFU.EX2 R158, R158 ;  /* 0x0000009e009e7308 */ /* 0x000e620000000800 */
[----:B0-----:R-:W-:-:S01]  /*4ee0*/  FADD.FTZ R191, R155, R200 ;  /* 0x000000c89bbf7221 */ /* 0x001fc20000010000 */
[----:B------:R-:W-:Y:S02]  /*4ef0*/  WARPGROUP.DEPBAR.LE gsb0, 0x0 ;  /* 0x00008000000079c5 */ /* 0x000fe40000010000 */
[----:B------:R-:W-:-:S04]  /*4f00*/  WARPGROUP.ARRIVE ;  /* 0x00000000000079c5 */ /* 0x000fc80000000000 */
[----:B------:R-:W0:Y:S01]  /*4f10*/  MUFU.EX2 R13, R13 ;  /* 0x0000000d000d7308 */ /* 0x000e220000000800 */
[----:B--2---:R-:W-:-:S01]  /*4f20*/  FADD.FTZ R4, R12, R3 ;  /* 0x000000030c047221 */ /* 0x004fc20000010000 */
[----:B------:R-:W2:Y:S01]  /*4f30*/  S2R R219, SR_TID.X ;  /* 0x0000000000db7919 */ /* 0x000ea20000002100 */
[----:B------:R-:W-:Y:S01]  /*4f40*/  QGMMA.64x256x32.F32.E4M3.E4M3 R24, R220, gdesc[UR4], R24, gsb0 ;  /* 0x03e00004dc187df3 */ /* 0x000fe20008000818 */
[----:B------:R-:W-:Y:S01]  /*4f50*/  UIADD3 UR6, UR10, 0x4, URZ ;  /* 0x000000040a067890 */ /* 0x000fe2000fffe03f */
[----:B-1----:R-:W-:Y:S01]  /*4f60*/  FADD.FTZ R200, R158, R191 ;  /* 0x000000bf9ec87221 */ /* 0x002fe20000010000 */
[----:B------:R-:W-:Y:S02]  /*4f70*/  UMOV UR7, 0x40000040 ;  /* 0x4000004000077882 */ /* 0x000fe40000000000 */
[----:B------:R-:W1:Y:S01]  /*4f80*/  MUFU.EX2 R159, R159 ;  /* 0x0000009f009f7308 */ /* 0x000e620000000800 */
[----:B------:R-:W-:-:S01]  /*4f90*/  FFMA.FTZ R191, R194, UR40, -R196 ;  /* 0x00000028c2bf7c23 */ /* 0x000fc200080108c4 */
[----:B------:R-:W-:-:S06]  /*4fa0*/  FFMA.FTZ R194, R195, UR40, -R196 ;  /* 0x00000028c3c27c23 */ /* 0x000fcc00080108c4 */
[----:B------:R-:W3:Y:S01]  /*4fb0*/  MUFU.EX2 R14, R14 ;  /* 0x0000000e000e7308 */ /* 0x000ee20000000800 */
[----:B0-----:R-:W-:-:S07]  /*4fc0*/  FADD.FTZ R3, R13, R4 ;  /* 0x000000040d037221 */ /* 0x001fce0000010000 */
[----:B------:R-:W0:Y:S01]  /*4fd0*/  MUFU.EX2 R162, R162 ;  /* 0x000000a200a27308 */ /* 0x000e220000000800 */
[----:B-1----:R-:W-:-:S07]  /*4fe0*/  FADD.FTZ R201, R159, R200 ;  /* 0x000000c89fc97221 */ /* 0x002fce0000010000 */
[----:B------:R-:W1:Y:S01]  /*4ff0*/  MUFU.EX2 R15, R15 ;  /* 0x0000000f000f7308 */ /* 0x000e620000000800 */
[----:B---3--:R-:W-:-:S01]  /*5000*/  FADD.FTZ R4, R14, R3 ;  /* 0x000000030e047221 */ /* 0x008fc20000010000 */
[----:B--2---:R-:W-:Y:S02]  /*5010*/  LOP3.LUT P1, RZ, R219, 0x7f, RZ, 0xc0, !PT ;  /* 0x0000007fdbff7812 */ /* 0x004fe4000782c0ff */
[----:B------:R-:W-:-:S04]  /*5020*/  SHF.R.U32.HI R219, RZ, 0x7, R219 ;  /* 0x00000007ffdb7819 */ /* 0x000fc800000116db */
[----:B------:R-:W2:Y:S01]  /*5030*/  MUFU.EX2 R163, R163 ;  /* 0x000000a300a37308 */ /* 0x000ea20000000800 */
[----:B0-----:R-:W-:-:S06]  /*5040*/  FADD.FTZ R200, R162, R201 ;  /* 0x000000c9a2c87221 */ /* 0x001fcc0000010000 */
[----:B------:R-:W-:Y:S01]  /*5050*/  @!P1 LEA R208, R208, UR39, 0x3 ;  /* 0x00000027d0d09c11 */ /* 0x000fe2000f8e18ff */
[----:B------:R-:W0:Y:S01]  /*5060*/  MUFU.EX2 R20, R20 ;  /* 0x0000001400147308 */ /* 0x000e220000000800 */
[----:B-1----:R-:W-:-:S07]  /*5070*/  FADD.FTZ R3, R15, R4 ;  /* 0x000000040f037221 */ /* 0x002fce0000010000 */
[----:B------:R-:W1:Y:S01]  /*5080*/  MUFU.EX2 R166, R166 ;  /* 0x000000a600a67308 */ /* 0x000e620000000800 */
[----:B--2---:R-:W-:-:S07]  /*5090*/  FADD.FTZ R195, R163, R200 ;  /* 0x000000c8a3c37221 */ /* 0x004fce0000010000 */
[----:B------:R-:W2:Y:S01]  /*50a0*/  MUFU.EX2 R21, R21 ;  /* 0x0000001500157308 */ /* 0x000ea20000000800 */
[----:B0-----:R-:W-:-:S07]  /*50b0*/  FADD.FTZ R4, R20, R3 ;  /* 0x0000000314047221 */ /* 0x001fce0000010000 */
[----:B------:R-:W0:Y:S01]  /*50c0*/  MUFU.EX2 R167, R167 ;  /* 0x000000a700a77308 */ /* 0x000e220000000800 */
[----:B-1----:R-:W-:-:S01]  /*50d0*/  FADD.FTZ R200, R166, R195 ;  /* 0x000000c3a6c87221 */ /* 0x002fc20000010000 */
[--C-:B------:R-:W-:Y:S01]  /*50e0*/  FFMA.FTZ R195, R198, UR40, -R196.reuse ;  /* 0x00000028c6c37c23 */ /* 0x100fe200080108c4 */
[----:B------:R-:W-:-:S05]  /*50f0*/  FFMA.FTZ R198, R199, UR40, -R196 ;  /* 0x00000028c7c67c23 */ /* 0x000fca00080108c4 */
[----:B------:R-:W1:Y:S01]  /*5100*/  MUFU.EX2 R152, R152 ;  /* 0x0000009800987308 */ /* 0x000e620000000800 */
[----:B--2---:R-:W-:-:S07]  /*5110*/  FADD.FTZ R3, R21, R4 ;  /* 0x0000000415037221 */ /* 0x004fce0000010000 */
[----:B------:R-:W2:Y:S01]  /*5120*/  MUFU.EX2 R170, R170 ;  /* 0x000000aa00aa7308 */ /* 0x000ea20000000800 */
[----:B0-----:R-:W-:-:S07]  /*5130*/  FADD.FTZ R201, R167, R200 ;  /* 0x000000c8a7c97221 */ /* 0x001fce0000010000 */
[----:B------:R-:W0:Y:S01]  /*5140*/  MUFU.EX2 R153, R153 ;  /* 0x0000009900997308 */ /* 0x000e220000000800 */
[----:B-1----:R-:W-:-:S07]  /*5150*/  FADD.FTZ R4, R152, R3 ;  /* 0x0000000398047221 */ /* 0x002fce0000010000 */
        /* <DEDUP_REMOVED lines=9> */
[----:B0-----:R-:W-:-:S01]  /*51f0*/  FADD.FTZ R200, R174, R199 ;  /* 0x000000c7aec87221 */ /* 0x001fc20000010000 */
[----:B------:R-:W-:-:S06]  /*5200*/  FFMA.FTZ R199, R202, UR40, -R196 ;  /* 0x00000028cac77c23 */ /* 0x000fcc00080108c4 */
[----:B------:R-:W0:Y:S01]  /*5210*/  MUFU.EX2 R160, R160 ;  /* 0x000000a000a07308 */ /* 0x000e220000000800 */
[----:B-1----:R-:W-:-:S07]  /*5220*/  FADD.FTZ R3, R157, R4 ;  /* 0x000000049d037221 */ /* 0x002fce0000010000 */
[----:B------:R-:W1:Y:S01]  /*5230*/  MUFU.EX2 R178, R178 ;  /* 0x000000b200b27308 */ /* 0x000e620000000800 */
[----:B--2---:R-:W-:-:S01]  /*5240*/  FADD.FTZ R201, R175, R200 ;  /* 0x000000c8afc97221 */ /* 0x004fc20000010000 */
[----:B------:R-:W-:-:S06]  /*5250*/  FFMA.FTZ R200, R203, UR40, -R196 ;  /* 0x00000028cbc87c23 */ /* 0x000fcc00080108c4 */
        /* <DEDUP_REMOVED lines=16> */
[----:B-1----:R-:W-:-:S01]  /*5360*/  FADD.FTZ R203, R183, R202 ;  /* 0x000000cab7cb7221 */ /* 0x002fc20000010000 */
[----:B------:R-:W-:-:S06]  /*5370*/  FFMA.FTZ R202, R207, UR40, -R196 ;  /* 0x00000028cfca7c23 */ /* 0x000fcc00080108c4 */
        /* <DEDUP_REMOVED lines=10> */
[----:B------:R-:W-:-:S06]  /*5420*/  IADD3 R3, -R219, 0xb, RZ ;  /* 0x0000000bdb037810 */ /* 0x000fcc0007ffe1ff */
[----:B------:R-:W0:Y:S01]  /*5430*/  MUFU.EX2 R191, R191 ;  /* 0x000000bf00bf7308 */ /* 0x000e220000000800 */
[----:B-1----:R-:W-:-:S01]  /*5440*/  FADD.FTZ R204, R190, R203 ;  /* 0x000000cbbecc7221 */ /* 0x002fc20000010000 */
[----:B------:R-:W-:-:S06]  /*5450*/  FFMA.FTZ R203, R210, UR40, -R196 ;  /* 0x00000028d2cb7c23 */ /* 0x000fcc00080108c4 */
[----:B------:R-:W1:Y:S01]  /*5460*/  MUFU.EX2 R176, R176 ;  /* 0x000000b000b07308 */ /* 0x000e620000000800 */
[----:B--2---:R-:W-:-:S01]  /*5470*/  FADD.FTZ R205, R173, R4 ;  /* 0x00000004adcd7221 */ /* 0x004fc20000010000 */
[----:B------:R-:W-:Y:S02]  /*5480*/  WARPGROUP.DEPBAR.LE gsb0, 0x0 ;  /* 0x00008000000079c5 */ /* 0x000fe40000010000 */
[----:B------:R-:W-:-:S04]  /*5490*/  WARPGROUP.ARRIVE ;  /* 0x00000000000079c5 */ /* 0x000fc80000000000 */
[----:B------:R-:W2:Y:S01]  /*54a0*/  MUFU.EX2 R194, R194 ;  /* 0x000000c200c27308 */ /* 0x000ea20000000800 */
[----:B0-----:R-:W-:-:S01]  /*54b0*/  FADD.FTZ R207, R191, R204 ;  /* 0x000000ccbfcf7221 */ /* 0x001fc20000010000 */
[----:B------:R-:W-:Y:S01]  /*54c0*/  QGMMA.64x256x32.F32.E4M3.E4M3 R24, R224, gdesc[UR4], R24, gsb0 ;  /* 0x03e00004e0187df3 */ /* 0x000fe20008000818 */
[----:B------:R-:W-:Y:S01]  /*54d0*/  UIADD3 UR6, UR10, 0x6, URZ ;  /* 0x000000060a067890 */ /* 0x000fe2000fffe03f */
[----:B------:R-:W-:Y:S01]  /*54e0*/  FFMA.FTZ R204, R211, UR40, -R196 ;  /* 0x00000028d3cc7c23 */ /* 0x000fe200080108c4 */
[----:B------:R-:W-:-:S03]  /*54f0*/  UMOV UR7, 0x40000040 ;  /* 0x4000004000077882 */ /* 0x000fc60000000000 */
        /* <DEDUP_REMOVED lines=10> */
[--C-:B------:R-:W-:Y:S01]  /*55a0*/  FFMA.FTZ R205, R214, UR40, -R196.reuse ;  /* 0x00000028d6cd7c23 */ /* 0x100fe200080108c4 */
[----:B------:R-:W-:-:S05]  /*55b0*/  FFMA.FTZ R196, R215, UR40, -R196 ;  /* 0x00000028d7c47c23 */ /* 0x000fca00080108c4 */
        /* <DEDUP_REMOVED lines=14> */
[----:B------:R-:W-:Y:S01]  /*56a0*/  MUFU.EX2 R189, R189 ;  /* 0x000000bd00bd7308 */ /* 0x000fe20000000800 */
[----:B-1----:R-:W-:-:S07]  /*56b0*/  FADD.FTZ R4, R188, R207 ;  /* 0x000000cfbc047221 */ /* 0x002fce0000010000 */
[----:B------:R-:W0:Y:S01]  /*56c0*/  MUFU.EX2 R203, R203 ;  /* 0x000000cb00cb7308 */ /* 0x000e220000000800 */
[----:B--2---:R-:W-:-:S07]  /*56d0*/  FADD.FTZ R206, R202, R209 ;  /* 0x000000d1cace7221 */ /* 0x004fce0000010000 */
[----:B------:R-:W-:Y:S08]  /*56e0*/  MUFU.EX2 R192, R192 ;  /* 0x000000c000c07308 */ /* 0x000ff00000000800 */
[----:B------:R-:W1:Y:S01]  /*56f0*/  MUFU.EX2 R204, R204 ;  /* 0x000000cc00cc7308 */ /* 0x000e620000000800 */
[----:B0-----:R-:W-:-:S07]  /*5700*/  FADD.FTZ R207, R203, R206 ;  /* 0x000000cecbcf7221 */ /* 0x001fce0000010000 */
[----:B------:R-:W-:Y:S08]  /*5710*/  MUFU.EX2 R193, R193 ;  /* 0x000000c100c17308 */ /* 0x000ff00000000800 */
[----:B------:R-:W0:Y:S01]  /*5720*/  MUFU.EX2 R205, R205 ;  /* 0x000000cd00cd7308 */ /* 0x000e220000000800 */
[----:B-1----:R-:W-:-:S07]  /*5730*/  FADD.FTZ R206, R204, R207 ;  /* 0x000000cfccce7221 */ /* 0x002fce0000010000 */
[----:B------:R-:W1:Y:S08]  /*5740*/  MUFU.EX2 R8, R8 ;  /* 0x0000000800087308 */ /* 0x000e700000000800 */
[----:B------:R-:W2:Y:S01]  /*5750*/  MUFU.EX2 R196, R196 ;  /* 0x000000c400c47308 */ /* 0x000ea20000000800 */
[----:B0-----:R-:W-:-:S01]  /*5760*/  FADD.FTZ R207, R205, R206 ;  /* 0x000000cecdcf7221 */ /* 0x001fc20000010000 */
[----:B------:R-:W-:-:S02]  /*5770*/  WARPGROUP.DEPBAR.LE gsb0, 0x0 ;  /* 0x00008000000079c5 */ /* 0x000fc40000010000 */
[----:B------:R-:W-:-:S06]  /*5780*/  WARPGROUP.ARRIVE ;  /* 0x00000000000079c5 */ /* 0x000fcc0000000000 */
[----:B------:R-:W-:Y:S03]  /*5790*/  QGMMA.64x256x32.F32.E4M3.E4M3 R24, R228, gdesc[UR4], R24, gsb0 ;  /* 0x03e00004e4187df3 */ /* 0x000fe60008000818 */
[----:B------:R-:W-:Y:S02]  /*57a0*/  WARPGROUP.DEPBAR.LE gsb0, 0x0 ;  /* 0x00008000000079c5 */ /* 0x000fe40000010000 */
[----:B------:R0:W-:Y:S06]  /*57b0*/  BAR.ARV R3, 0x100 ;  /* 0x000400030000751d */ /* 0x0001ec0000002000 */
[----:B0-----:R-:W-:-:S05]  /*57c0*/  @!P1 VIADD R3, R208, 0x38840 ;  /* 0x00038840d0039836 */ /* 0x001fca0000000000 */
[----:B------:R-:W-:-:S04]  /*57d0*/  @!P1 PRMT R3, RZ, 0x654, R3 ;  /* 0x00000654ff039816 */ /* 0x000fc80000000003 */
[----:B------:R0:W-:Y:S02]  /*57e0*/  @!P1 SYNCS.ARRIVE.TRANS64.RED.A1T0 RZ, [R3+URZ], RZ ;  /* 0x000000ff03ff99a7 */ /* 0x0001e4000810043f */
[----:B0-----:R-:W-:-:S04]  /*57f0*/  FADD.FTZ R3, R189, R4 ;  /* 0x00000004bd037221 */ /* 0x001fc80000010000 */
[----:B------:R-:W-:-:S04]  /*5800*/  FADD.FTZ R4, R192, R3 ;  /* 0x00000003c0047221 */ /* 0x000fc80000010000 */
[----:B------:R-:W-:-:S04]  /*5810*/  FADD.FTZ R3, R193, R4 ;  /* 0x00000004c1037221 */ /* 0x000fc80000010000 */
[----:B-1----:R-:W-:Y:S01]  /*5820*/  FADD.FTZ R4, R8, R3 ;  /* 0x0000000308047221 */ /* 0x002fe20000010000 */
[----:B--2---:R-:W-:-:S01]  /*5830*/  FADD.FTZ R3, R196, R207 ;  /* 0x000000cfc4037221 */ /* 0x004fc20000010000 */
[----:B------:R-:W-:Y:S06]  /*5840*/  @!P0 BRA `(.L_x_24) ;  /* 0x0000000000048947 */ /* 0x000fec0003800000 */
[----:B------:R-:W-:Y:S01]  /*5850*/  BPT.TRAP 0x1 ;  /* 0x000000040000795c */ /* 0x000fe20000300000 */
.L_x_24:
[----:B------:R-:W-:Y:S01]  /*5860*/  ULEA UR6, UR51, UR39, 0x3 ;  /* 0x0000002733067291 */ /* 0x000fe2000f8e183f */
[----:B------:R-:W-:Y:S01]  /*5870*/  ISETP.LT.AND P1, PT, RZ, UR50, PT ;  /* 0x00000032ff007c0c */ /* 0x000fe2000bf21270 */
[----:B------:R-:W-:Y:S01]  /*5880*/  UIADD3 UR7, UR50, -0x1, URZ ;  /* 0xffffffff32077890 */ /* 0x000fe2000fffe03f */
[----:B------:R-:W-:Y:S01]  /*5890*/  F2FP.SATFINITE.E4M3.F32.PACK_AB_MERGE_C R11, R12, R11, RZ ;  /* 0x0000000b0c0b723e */ /* 0x000fe200048070ff */
[----:B------:R-:W-:Y:S01]  /*58a0*/  UIADD3 UR6, UR6, 0x38860, URZ ;  /* 0x0003886006067890 */ /* 0x000fe2000fffe03f */
[----:B------:R-:W-:Y:S01]  /*58b0*/  F2FP.SATFINITE.E4M3.F32.PACK_AB_MERGE_C R155, R158, R155, RZ ;  /* 0x0000009b9e9b723e */ /* 0x000fe200048070ff */
[----:B------:R-:W-:Y:S01]  /*58c0*/  UMOV UR53, UR44 ;  /* 0x0000002c00357c82 */ /* 0x000fe20008000000 */
[----:B------:R-:W-:Y:S01]  /*58d0*/  F2FP.SATFINITE.E4M3.F32.PACK_AB_MERGE_C R15, R20, R15, RZ ;  /* 0x0000000f140f723e */ /* 0x000fe200048070ff */
[----:B------:R-:W-:Y:S01]  /*58e0*/  UPRMT UR6, UR36, 0x654, UR6 ;  /* 0x0000065424067896 */ /* 0x000fe20008000006 */
[----:B------:R-:W-:Y:S01]  /*58f0*/  F2FP.SATFINITE.E4M3.F32.PACK_AB_MERGE_C R163, R166, R163, RZ ;  /* 0x000000a3a6a3723e */ /* 0x000fe200048070ff */
[----:B------:R-:W-:Y:S01]  /*5900*/  UMOV UR50, UR7 ;  /* 0x0000000700327c82 */ /* 0x000fe20008000000 */
[----:B------:R-:W-:Y:S01]  /*5910*/  F2FP.SATFINITE.E4M3.F32.PACK_AB_MERGE_C R153, R156, R153, RZ ;  /* 0x000000999c99723e */ /* 0x000fe200048070ff */
[----:B------:R-:W-:Y:S01]  /*5920*/  UMOV UR51, UR52 ;  /* 0x0000003400337c82 */ /* 0x000fe20008000000 */
[----:B------:R-:W-:Y:S01]  /*5930*/  F2FP.SATFINITE.E4M3.F32.PACK_AB_MERGE_C R171, R174, R171, RZ ;  /* 0x000000abaeab723e */ /* 0x000fe200048070ff */
[----:B------:R-:W-:Y:S01]  /*5940*/  FMUL.FTZ R24, R24, R7 ;  /* 0x0000000718187220 */ /* 0x000fe20000410000 */
[----:B------:R-:W-:Y:S01]  /*5950*/  F2FP.SATFINITE.E4M3.F32.PACK_AB_MERGE_C R161, R164, R161, RZ ;  /* 0x000000a1a4a1723e */ /* 0x000fe200048070ff */
[----:B------:R-:W-:Y:S01]  /*5960*/  FMUL.FTZ R25, R25, R7 ;  /* 0x0000000719197220 */ /* 0x000fe20000410000 */
[----:B------:R-:W-:Y:S01]  /*5970*/  F2FP.SATFINITE.E4M3.F32.PACK_AB_MERGE_C R179, R182, R179, RZ ;  /* 0x000000b3b6b3723e */ /* 0x000fe200048070ff */
[----:B------:R-:W-:Y:S01]  /*5980*/  SYNCS.ARRIVE.TRANS64.RED.A1T0 RZ, [UR6], RZ ;  /* 0x000000ffffff79a7 */ /* 0x000fe20008100406 */
[----:B------:R-:W-:Y:S01]  /*5990*/  F2FP.SATFINITE.E4M3.F32.PACK_AB_MERGE_C R169, R172, R169, RZ ;  /* 0x000000a9aca9723e */ /* 0x000fe200048070ff */
[----:B------:R-:W-:Y:S01]  /*59a0*/  FMUL.FTZ R28, R28, R7 ;  /* 0x000000071c1c7220 */ /* 0x000fe20000410000 */
        /* <DEDUP_REMOVED lines=13> */
[-C--:B------:R-:W-:Y:S01]  /*5a80*/  FMUL.FTZ R41, R41, R7.reuse ;  /* 0x0000000729297220 */ /* 0x080fe20000410000 */
        /* <DEDUP_REMOVED lines=53> */
[----:B------:R-:W-:Y:S01]  /*5de0*/  FMUL.FTZ R149, R149, R7 ;  /* 0x0000000795957220 */ /* 0x000fe20000410000 */
        /* <DEDUP_REMOVED lines=64> */
[----:B------:R-:W-:Y:S01]  /*61f0*/  F2FP.SATFINITE.E4M3.F32.PACK_AB_MERGE_C R216, R9, R10, R11 ;  /* 0x0000000a09d8723e */ /* 0x000fe2000480700b */
[----:B------:R-:W-:Y:S01]  /*6200*/  IMAD.MOV.U32 R6, RZ, RZ, R5 ;  /* 0x000000ffff067224 */ /* 0x000fe200078e0005 */
[----:B------:R-:W-:Y:S01]  /*6210*/  F2FP.SATFINITE.E4M3.F32.PACK_AB_MERGE_C R217, R154, R197, R155 ;  /* 0x000000c59ad9723e */ /* 0x000fe2000480709b */
[----:B------:R-:W-:Y:S01]  /*6220*/  IMAD.MOV.U32 R7, RZ, RZ, R0 ;  /* 0x000000ffff077224 */ /* 0x000fe200078e0000 */
[----:B------:R-:W-:-:S02]  /*6230*/  F2FP.SATFINITE.E4M3.F32.PACK_AB_MERGE_C R218, R14, R13, R15 ;  /* 0x0000000d0eda723e */ /* 0x000fc4000480700f */
[----:B------:R-:W-:Y:S02]  /*6240*/  F2FP.SATFINITE.E4M3.F32.PACK_AB_MERGE_C R219, R162, R159, R163 ;  /* 0x0000009fa2db723e */ /* 0x000fe400048070a3 */
[----:B------:R-:W-:Y:S02]  /*6250*/  F2FP.SATFINITE.E4M3.F32.PACK_AB_MERGE_C R220, R152, R21, R153 ;  /* 0x0000001598dc723e */ /* 0x000fe40004807099 */
[----:B------:R-:W-:Y:S02]  /*6260*/  F2FP.SATFINITE.E4M3.F32.PACK_AB_MERGE_C R221, R170, R167, R171 ;  /* 0x000000a7aadd723e */ /* 0x000fe400048070ab */
[----:B------:R-:W-:Y:S02]  /*6270*/  F2FP.SATFINITE.E4M3.F32.PACK_AB_MERGE_C R222, R160, R157, R161 ;  /* 0x0000009da0de723e */ /* 0x000fe400048070a1 */
[----:B------:R-:W-:Y:S02]  /*6280*/  F2FP.SATFINITE.E4M3.F32.PACK_AB_MERGE_C R223, R178, R175, R179 ;  /* 0x000000afb2df723e */ /* 0x000fe400048070b3 */
[----:B------:R-:W-:-:S02]  /*6290*/  F2FP.SATFINITE.E4M3.F32.PACK_AB_MERGE_C R224, R168, R165, R169 ;  /* 0x000000a5a8e0723e */ /* 0x000fc400048070a9 */
[----:B------:R-:W-:Y:S02]  /*62a0*/  F2FP.SATFINITE.E4M3.F32.PACK_AB_MERGE_C R225, R186, R183, R187 ;  /* 0x000000b7bae1723e */ /* 0x000fe400048070bb */
[----:B------:R-:W-:Y:S02]  /*62b0*/  F2FP.SATFINITE.E4M3.F32.PACK_AB_MERGE_C R226, R176, R173, R177 ;  /* 0x000000adb0e2723e */ /* 0x000fe400048070b1 */
[----:B------:R-:W-:Y:S02]  /*62c0*/  F2FP.SATFINITE.E4M3.F32.PACK_AB_MERGE_C R227, R194, R191, R195 ;  /* 0x000000bfc2e3723e */ /* 0x000fe400048070c3 */
[----:B------:R-:W-:Y:S02]  /*62d0*/  F2FP.SATFINITE.E4M3.F32.PACK_AB_MERGE_C R228, R184, R181, R185 ;  /* 0x000000b5b8e4723e */ /* 0x000fe400048070b9 */
[----:B------:R-:W-:Y:S02]  /*62e0*/  F2FP.SATFINITE.E4M3.F32.PACK_AB_MERGE_C R229, R200, R199, R201 ;  /* 0x000000c7c8e5723e */ /* 0x000fe400048070c9 */
[----:B------:R-:W-:-:S02]  /*62f0*/  F2FP.SATFINITE.E4M3.F32.PACK_AB_MERGE_C R230, R192, R189, R8 ;  /* 0x000000bdc0e6723e */ /* 0x000fc40004807008 */
[----:B------:R-:W-:Y:S01]  /*6300*/  F2FP.SATFINITE.E4M3.F32.PACK_AB_MERGE_C R231, R204, R203, R196 ;  /* 0x000000cbcce7723e */ /* 0x000fe200048070c4 */
[----:B------:R-:W-:Y:S06]  /*6310*/  @P1 BRA `(.L_x_25) ;  /* 0xffffffdc003c1947 */ /* 0x000fec000383ffff */
.L_x_15:
[----:B------:R-:W-:Y:S06]  /*6320*/  BAR.ARV 0x8, 0x180 ;  /* 0x0206000000007b1d */ /* 0x000fec0000002000 */
[----:B------:R-:W-:Y:S05]  /*6330*/  @!P0 BRA `(.L_x_26) ;  /* 0x0000000000048947 */ /* 0x000fea0003800000 */
[----:B------:R-:W-:Y:S01]  /*6340*/  BPT.TRAP 0x1 ;  /* 0x000000040000795c */ /* 0x000fe20000300000 */
.L_x_26:
[----:B------:R-:W-:Y:S01]  /*6350*/  ULEA UR8, UR52, UR39, 0x3 ;  /* 0x0000002734087291 */ /* 0x000fe2000f8e183f */
[----:B------:R-:W-:-:S05]  /*6360*/  IMAD.U32 R6, RZ, RZ, UR44 ;  /* 0x0000002cff067e24 */ /* 0x000fca000f8e00ff */
[----:B------:R-:W-:-:S04]  /*6370*/  SHF.L.U32 R6, R6, 0x1f, RZ ;  /* 0x0000001f06067819 */ /* 0x000fc800000006ff */
[----:B------:R0:W1:Y:S01]  /*6380*/  SYNCS.PHASECHK.TRANS64.TRYWAIT P1, [UR8+0x38850], R6 ;  /* 0x03885006ff0075a7 */ /* 0x0000620008020148 */
[----:B------:R-:W-:Y:S05]  /*6390*/  @!P0 BRA `(.L_x_27) ;  /* 0x0000000000048947 */ /* 0x000fea0003800000 */
[----:B------:R-:W-:Y:S01]  /*63a0*/  BPT.TRAP 0x1 ;  /* 0x000000040000795c */ /* 0x000fe20000300000 */
.L_x_27:
[----:B-1----:R-:W-:Y:S05]  /*63b0*/  @P1 BRA `(.L_x_28) ;  /* 0x0000000000081947 */ /* 0x002fea0003800000 */
[----:B------:R-:W1:Y:S02]  /*63c0*/  SYNCS.PHASECHK.TRANS64.TRYWAIT P1, [UR8+0x38850], R6 ;  /* 0x03885006ff0075a7 */ /* 0x000e640008020148 */
[----:B-1----:R-:W-:Y:S05]  /*63d0*/  @!P1 BRA `(.L_x_29) ;  /* 0x0000007800d09947 */ /* 0x002fea0003800000 */
.L_x_28:
[----:B------:R-:W-:Y:S01]  /*63e0*/  UIADD3 UR4, UR39, 0x400, URZ ;  /* 0x0000040027047890 */ /* 0x000fe2000fffe03f */
[----:B------:R-:W-:Y:S01]  /*63f0*/  WARPGROUP.ARRIVE ;  /* 0x00000000000079c5 */ /* 0x000fe20000000000 */
[----:B------:R-:W-:Y:S01]  /*6400*/  UMOV UR7, 0x40000040 ;  /* 0x4000004000077882 */ /* 0x000fe20000000000 */
[----:B------:R-:W-:Y:S01]  /*6410*/  IMAD.MOV.U32 R8, RZ, RZ, 0x3f800000 ;  /* 0x3f800000ff087424 */ /* 0x000fe200078e00ff */
[----:B------:R-:W-:-:S04]  /*6420*/  USHF.R.U32.HI UR4, URZ, 0x4, UR4 ;  /* 0x000000043f047899 */ /* 0x000fc80008011604 */
[----:B------:R-:W-:-:S04]  /*6430*/  ULOP3.LUT UR4, UR4, 0x3fff, URZ, 0xc0, !UPT ;  /* 0x00003fff04047892 */ /* 0x000fc8000f8ec03f */
[----:B------:R-:W-:-:S04]  /*6440*/  ULOP3.LUT UR4, UR4, 0x10000, URZ, 0xfc, !UPT ;  /* 0x0001000004047892 */ /* 0x000fc8000f8efc3f */
[----:B------:R-:W-:-:S03]  /*6450*/  ULEA UR9, UR52, UR4, 0xb ;  /* 0x0000000434097291 */ /* 0x000fc6000f8e583f */
[----:B------:R-:W-:Y:S02]  /*6460*/  ULDC.64 UR4, c[0x0][0x9a0] ;  /* 0x0002680000047ab9 */ /* 0x000fe40000000a00 */
[----:B------:R-:W-:Y:S02]  /*6470*/  UISETP.NE.U32.AND UP0, UPT, UR4, URZ, UPT ;  /* 0x0000003f0400728c */ /* 0x000fe4000bf05070 */
[----:B------:R-:W-:Y:S02]  /*6480*/  UMOV UR6, UR9 ;  /* 0x0000000900067c82 */ /* 0x000fe40008000000 */
[----:B------:R-:W-:Y:S01]  /*6490*/  QGMMA.64x256x32.F32.E4M3.E4M3 R24, R216, gdesc[UR4], R24, gsb0 ;  /* 0x03e00004d8187df3 */ /* 0x000fe20008000818 */
[----:B------:R-:W-:Y:S01]  /*64a0*/  UIADD3 UR6, UR9, 0x2, URZ ;  /* 0x0000000209067890 */ /* 0x000fe2000fffe03f */
[----:B------:R-:W-:Y:S01]  /*64b0*/  UMOV UR7, 0x40000040 ;  /* 0x4000004000077882 */ /* 0x000fe20000000000 */
[----:B------:R-:W-:-:S06]  /*64c0*/  UISETP.NE.AND.EX UP0, UPT, UR5, URZ, UPT, UP0 ;  /* 0x0000003f0500728c */ /* 0x000fcc000bf05300 */
[----:B------:R-:W-:-:S05]  /*64d0*/  PLOP3.LUT P1, PT, PT, PT, UP0, 0x80, 0x0 ;  /* 0x000000000000781c */ /* 0x000fca0003f2f008 */
[----:B------:R-:W-:Y:S01]  /*64e0*/  @UP0 USHF.R.S32.HI UR10, URZ, 0x1f, UR42 ;  /* 0x0000001f3f0a0899 */ /* 0x000fe2000801142a */
[----:B------:R-:W-:Y:S01]  /*64f0*/  @UP0 ULDC.64 UR12, c[0x0][0x9c8] ;  /* 0x00027200000c0ab9 */ /* 0x000fe20000000a00 */
[----:B------:R-:W-:Y:S02]  /*6500*/  @UP0 ULDC.64 UR14, c[0x0][0x9d0] ;  /* 0x00027400000e0ab9 */ /* 0x000fe40000000a00 */
[----:B------:R-:W-:-:S04]  /*6510*/  @UP0 UIMAD UR10, UR10, UR12, URZ ;  /* 0x0000000c0a0a02a4 */ /* 0x000fc8000f8e023f */
[----:B------:R-:W-:Y:S01]  /*6520*/  @UP0 UIMAD UR10, UR42, UR13, UR10 ;  /* 0x0000000d2a0a02a4 */ /* 0x000fe2000f8e020a */
[----:B------:R-:W-:Y:S02]  /*6530*/  WARPGROUP.DEPBAR.LE gsb0, 0x0 ;  /* 0x00008000000079c5 */ /* 0x000fe40000010000 */
[----:B------:R-:W-:-:S06]  /*6540*/  WARPGROUP.ARRIVE ;  /* 0x00000000000079c5 */ /* 0x000fcc0000000000 */
[----:B------:R-:W-:Y:S01]  /*6550*/  QGMMA.64x256x32.F32.E4M3.E4M3 R24, R220, gdesc[UR4], R24, gsb0 ;  /* 0x03e00004dc187df3 */ /* 0x000fe20008000818 */
[----:B------:R-:W-:Y:S01]  /*6560*/  @UP0 UIADD3 UR6, -UR42, URZ, URZ ;  /* 0x0000003f2a060290 */ /* 0x000fe2000fffe13f */
[----:B------:R-:W-:-:S03]  /*6570*/  @UP0 ULDC UR7, c[0x0][0xc44] ;  /* 0x0003110000070ab9 */ /* 0x000fc60000000800 */
[----:B------:R-:W-:Y:S02]  /*6580*/  @UP0 UIMAD UR11, UR7, UR6, UR43 ;  /* 0x00000006070b02a4 */ /* 0x000fe4000f8e022b */
[----:B------:R-:W-:Y:S02]  /*6590*/  @UP0 UIMAD.WIDE.U32 UR6, UR42, UR12, URZ ;  /* 0x0000000c2a0602a5 */ /* 0x000fe4000f8e003f */
[----:B------:R-:W-:Y:S02]  /*65a0*/  @UP0 USHF.R.S32.HI UR12, URZ, 0x1f, UR11 ;  /* 0x0000001f3f0c0899 */ /* 0x000fe4000801140b */
[----:B------:R-:W-:Y:S02]  /*65b0*/  @UP0 UIADD3 UR7, UR7, UR10, URZ ;  /* 0x0000000a07070290 */ /* 0x000fe4000fffe03f */
[----:B------:R-:W-:Y:S02]  /*65c0*/  @UP0 UIMAD UR10, UR12, UR14, URZ ;  /* 0x0000000e0c0a02a4 */ /* 0x000fe4000f8e023f */
[----:B------:R-:W-:-:S02]  /*65d0*/  UIADD3 UR12, UR9, 0x4, URZ ;  /* 0x00000004090c7890 */ /* 0x000fc4000fffe03f */
[----:B------:R-:W-:Y:S02]  /*65e0*/  @UP0 UIMAD UR13, UR11, UR15, UR10 ;  /* 0x0000000f0b0d02a4 */ /* 0x000fe4000f8e020a */
[----:B------:R-:W-:-:S03]  /*65f0*/  @UP0 UIMAD.WIDE.U32 UR10, UR11, UR14, UR6 ;  /* 0x0000000e0b0a02a5 */ /* 0x000fc6000f8e0006 */
[----:B------:R-:W-:Y:S01]  /*6600*/  UMOV UR6, UR12 ;  /* 0x0000000c00067c82 */ /* 0x000fe20008000000 */
[----:B------:R-:W-:Y:S01]  /*6610*/  UMOV UR7, 0x40000040 ;  /* 0x4000004000077882 */ /* 0x000fe20000000000 */
[----:B------:R-:W-:Y:S02]  /*6620*/  @UP0 UIADD3 UR11, UR11, UR13, URZ ;  /* 0x0000000d0b0b0290 */ /* 0x000fe4000fffe03f */
[----:B------:R-:W-:-:S04]  /*6630*/  @UP0 ULEA UR4, UP1, UR10, UR4, 0x2 ;  /* 0x000000040a040291 */ /* 0x000fc8000f82103f */
[----:B------:R-:W-:Y:S02]  /*6640*/  @UP0 ULEA.HI.X UR5, UR10, UR5, UR11, 0x2, UP1 ;  /* 0x000000050a050291 */ /* 0x000fe400088f140b */
[----:B01----:R-:W-:-:S04]  /*6650*/  IMAD.U32 R6, RZ, RZ, UR4 ;  /* 0x00000004ff067e24 */ /* 0x003fc8000f8e00ff */
[----:B------:R-:W-:-:S05]  /*6660*/  IMAD.U32 R7, RZ, RZ, UR5 ;  /* 0x00000005ff077e24 */ /* 0x000fca000f8e00ff */
[----:B------:R0:W2:Y:S01]  /*6670*/  @P1 LDG.E R8, desc[UR48][R6.64] ;  /* 0x0000003006081981 */ /* 0x0000a2000c1e1900 */
[----:B------:R-:W-:Y:S02]  /*6680*/  WARPGROUP.DEPBAR.LE gsb0, 0x0 ;  /* 0x00008000000079c5 */ /* 0x000fe40000010000 */
[----:B------:R-:W-:-:S06]  /*6690*/  WARPGROUP.ARRIVE ;  /* 0x00000000000079c5 */ /* 0x000fcc0000000000 */
[----:B------:R-:W-:Y:S01]  /*66a0*/  QGMMA.64x256x32.F32.E4M3.E4M3 R24, R224, gdesc[UR4], R24, gsb0 ;  /* 0x03e00004e0187df3 */ /* 0x000fe20008000818 */
[----:B------:R-:W-:Y:S01]  /*66b0*/  UIADD3 UR6, UR9, 0x6, URZ ;  /* 0x0000000609067890 */ /* 0x000fe2000fffe03f */
[----:B------:R-:W-:Y:S01]  /*66c0*/  UMOV UR7, 0x40000040 ;  /* 0x4000004000077882 */ /* 0x000fe20000000000 */
[----:B------:R-:W1:Y:S04]  /*66d0*/  SHFL.BFLY PT, R9, R4, 0x2, 0x1f ;  /* 0x0c401f0004097f89 */ /* 0x000e6800000e0000 */
[----:B------:R-:W3:Y:S01]  /*66e0*/  SHFL.BFLY PT, R12, R3, 0x2, 0x1f ;  /* 0x0c401f00030c7f89 */ /* 0x000ee200000e0000 */
[----:B-1----:R-:W-:-:S01]  /*66f0*/  FADD.FTZ R9, R9, R4 ;  /* 0x0000000409097221 */ /* 0x002fc20000010000 */
[----:B---3--:R-:W-:-:S04]  /*6700*/  FADD.FTZ R12, R12, R3 ;  /* 0x000000030c0c7221 */ /* 0x008fc80000010000 */
[----:B------:R-:W1:Y:S04]  /*6710*/  SHFL.BFLY PT, R10, R9, 0x1, 0x1f ;  /* 0x0c201f00090a7f89 */ /* 0x000e6800000e0000 */
[----:B------:R-:W3:Y:S01]  /*6720*/  SHFL.BFLY PT, R11, R12, 0x1, 0x1f ;  /* 0x0c201f000c0b7f89 */ /* 0x000ee200000e0000 */
[----:B0-----:R-:W-:Y:S02]  /*6730*/  IMAD.MOV.U32 R7, RZ, RZ, RZ ;  /* 0x000000ffff077224 */ /* 0x001fe400078e00ff */
[----:B-1----:R-:W-:Y:S01]  /*6740*/  FADD.FTZ R13, R9, R10 ;  /* 0x0000000a090d7221 */ /* 0x002fe20000010000 */
[----:B---3--:R-:W-:-:S04]  /*6750*/  FADD.FTZ R14, R12, R11 ;  /* 0x0000000b0c0e7221 */ /* 0x008fc80000010000 */
[C---:B------:R-:W-:Y:S01]  /*6760*/  FSETP.NE.FTZ.AND P1, PT, R13.reuse, RZ, PT ;  /* 0x000000ff0d00720b */ /* 0x040fe20003f35000 */
[----:B------:R-:W-:Y:S01]  /*6770*/  FMUL.FTZ R6, R13, 0.00390625 ;  /* 0x3b8000000d067820 */ /* 0x000fe20000410000 */
[----:B------:R-:W-:-:S04]  /*6780*/  FMUL.FTZ R15, R14, 0.00390625 ;  /* 0x3b8000000e0f7820 */ /* 0x000fc80000410000 */
[----:B------:R-:W-:Y:S02]  /*6790*/  FSETP.NE.FTZ.AND P2, PT, R6, RZ, PT ;  /* 0x000000ff0600720b */ /* 0x000fe40003f55000 */
[----:B------:R-:W-:-:S05]  /*67a0*/  FSETP.NE.FTZ.AND P3, PT, R15, RZ, PT ;  /* 0x000000ff0f00720b */ /* 0x000fca0003f75000 */
[----:B------:R0:W-:Y:S01]  /*67b0*/  @P1 MUFU.RCP R7, R13 ;  /* 0x0000000d00071308 */ /* 0x0001e20000001000 */
[----:B------:R-:W-:Y:S01]  /*67c0*/  FSETP.NE.FTZ.AND P1, PT, R14, RZ, PT ;  /* 0x000000ff0e00720b */ /* 0x000fe20003f35000 */
[----:B------:R-:W-:-:S06]  /*67d0*/  IMAD.MOV.U32 R11, RZ, RZ, RZ ;  /* 0x000000ffff0b7224 */ /* 0x000fcc00078e00ff */
[----:B------:R-:W1:Y:S08]  /*67e0*/  @P2 MUFU.LG2 R6, R6 ;  /* 0x0000000600062308 */ /* 0x000e700000000c00 */
[----:B------:R-:W3:Y:S08]  /*67f0*/  @P3 MUFU.LG2 R10, R15 ;  /* 0x0000000f000a3308 */ /* 0x000ef00000000c00 */
[----:B------:R-:W4:Y:S01]  /*6800*/  @P1 MUFU.RCP R11, R14 ;  /* 0x0000000e000b1308 */ /* 0x000f220000001000 */
[----:B------:R-:W-:-:S02]  /*6810*/  IMAD.U32 R9, RZ, RZ, UR40 ;  /* 0x00000028ff097e24 */ /* 0x000fc4000f8e00ff */
[----:B------:R-:W-:Y:S01]  /*6820*/  IMAD.U32 R12, RZ, RZ, UR40 ;  /* 0x00000028ff0c7e24 */ /* 0x000fe2000f8e00ff */
[----:B------:R-:W-:Y:S02]  /*6830*/  WARPGROUP.DEPBAR.LE gsb0, 0x0 ;  /* 0x00008000000079c5 */ /* 0x000fe40000010000 */
[----:B------:R-:W-:-:S06]  /*6840*/  WARPGROUP.ARRIVE ;  /* 0x00000000000079c5 */ /* 0x000fcc0000000000 */
[----:B------:R-:W-:Y:S01]  /*6850*/  QGMMA.64x256x32.F32.E4M3.E4M3 R24, R228, gdesc[UR4], R24, gsb0 ;  /* 0x03e00004e4187df3 */ /* 0x000fe20008000818 */
[----:B------:R-:W-:Y:S01]  /*6860*/  @P2 FMUL.FTZ R9, R9, 0.69314718246459960938 ;  /* 0x3f31721809092820 */ /* 0x000fe20000410000 */
[----:B0-----:R-:W-:Y:S01]  /*6870*/  @P3 FMUL.FTZ R13, R12, 0.69314718246459960938 ;  /* 0x3f3172180c0d3820 */ /* 0x001fe20000410000 */
[----:B-1----:R-:W-:Y:S01]  /*6880*/  @P2 FMUL.FTZ R6, R6, 0.69314718246459960938 ;  /* 0x3f31721806062820 */ /* 0x002fe20000410000 */
[----:B---3--:R-:W-:Y:S01]  /*6890*/  @P3 FMUL.FTZ R10, R10, 0.69314718246459960938 ;  /* 0x3f3172180a0a3820 */ /* 0x008fe20000410000 */
[----:B------:R-:W-:Y:S02]  /*68a0*/  IMAD.MOV.U32 R4, RZ, RZ, -0x800000 ;  /* 0xff800000ff047424 */ /* 0x000fe400078e00ff */
[----:B--2---:R-:W-:Y:S01]  /*68b0*/  FMUL.FTZ R158, R7, R8 ;  /* 0x00000008079e7220 */ /* 0x004fe20000410000 */
[----:B------:R-:W-:Y:S02]  /*68c0*/  IMAD.MOV.U32 R3, RZ, RZ, -0x800000 ;  /* 0xff800000ff037424 */ /* 0x000fe400078e00ff */
[----:B------:R-:W-:Y:S01]  /*68d0*/  @P2 FFMA.FTZ R4, R9, R0, R6 ;  /* 0x0000000009042223 */ /* 0x000fe20000010006 */
[----:B------:R-:W-:-:S01]  /*68e0*/  @P3 FFMA.FTZ R3, R13, R5, R10 ;  /* 0x000000050d033223 */ /* 0x000fc2000001000a */
[----:B----4-:R-:W-:Y:S01]  /*68f0*/  FMUL.FTZ R8, R11, R8 ;  /* 0x000000080b087220 */ /* 0x010fe20000410000 */
[----:B------:R-:W-:-:S02]  /*6900*/  WARPGROUP.DEPBAR.LE gsb0, 0x0 ;  /* 0x00008000000079c5 */ /* 0x000fc40000010000 */
[----:B------:R-:W-:Y:S05]  /*6910*/  @!P0 BRA `(.L_x_30) ;  /* 0x0000000000048947 */ /* 0x000fea0003800000 */
[----:B------:R-:W-:Y:S01]  /*6920*/  BPT.TRAP 0x1 ;  /* 0x000000040000795c */ /* 0x000fe20000300000 */
.L_x_30:
[----:B------:R-:W0:Y:S01]  /*6930*/  S2R R159, SR_TID.X ;  /* 0x00000000009f7919 */ /* 0x000e220000002100 */
[-C--:B------:R-:W-:Y:S01]  /*6940*/  FMUL.FTZ R157, R24, R158.reuse ;  /* 0x0000009e189d7220 */ /* 0x080fe20000410000 */
[-C--:B------:R-:W-:Y:S01]  /*6950*/  FMUL.FTZ R24, R45, R158.reuse ;  /* 0x0000009e2d187220 */ /* 0x080fe20000410000 */
[-C--:B------:R-:W-:Y:S01]  /*6960*/  FMUL.FTZ R45, R41, R158.reuse ;  /* 0x0000009e292d7220 */ /* 0x080fe20000410000 */
[-C--:B------:R-:W-:Y:S01]  /*6970*/  FMUL.FTZ R20, R53, R158.reuse ;  /* 0x0000009e35147220 */ /* 0x080fe20000410000 */
[-C--:B------:R-:W-:Y:S01]  /*6980*/  FMUL.FTZ R41, R49, R158.reuse ;  /* 0x0000009e31297220 */ /* 0x080fe20000410000 */
[----:B------:R-:W-:Y:S01]  /*6990*/  ULDC.64 UR4, c[0x4][0x110] ;  /* 0x0100440000047ab9 */ /* 0x000fe20000000a00 */
[-C--:B------:R-:W-:Y:S01]  /*69a0*/  FMUL.FTZ R21, R37, R158.reuse ;  /* 0x0000009e25157220 */ /* 0x080fe20000410000 */
[----:B------:R-:W-:Y:S01]  /*69b0*/  F2FP.BF16.F32.PACK_AB R45, R24, R45 ;  /* 0x0000002d182d723e */ /* 0x000fe200000010ff */
[-C--:B------:R-:W-:Y:S01]  /*69c0*/  FMUL.FTZ R154, R33, R158.reuse ;  /* 0x0000009e219a7220 */ /* 0x080fe20000410000 */
[----:B------:R-:W-:Y:S01]  /*69d0*/  F2FP.BF16.F32.PACK_AB R24, R20, R41 ;  /* 0x000000291418723e */ /* 0x000fe200000010ff */
[-C--:B------:R-:W-:Y:S01]  /*69e0*/  FMUL.FTZ R5, R68, R158.reuse ;  /* 0x0000009e44057220 */ /* 0x080fe20000410000 */
[-C--:B------:R-:W-:Y:S01]  /*69f0*/  FMUL.FTZ R10, R64, R158.reuse ;  /* 0x0000009e400a7220 */ /* 0x080fe20000410000 */
[----:B------:R-:W-:Y:S01]  /*6a00*/  FMUL.FTZ R13, R80, R158 ;  /* 0x0000009e500d7220 */ /* 0x000fe20000410000 */
[----:B------:R-:W-:Y:S01]  /*6a10*/  F2FP.BF16.F32.PACK_AB R154, R21, R154 ;  /* 0x0000009a159a723e */ /* 0x000fe200000010ff */
[----:B------:R-:W-:Y:S01]  /*6a20*/  FMUL.FTZ R80, R113, R158 ;  /* 0x0000009e71507220 */ /* 0x000fe20000410000 */
[----:B------:R-:W-:Y:S01]  /*6a30*/  FMUL.FTZ R113, R26, R8 ;  /* 0x000000081a717220 */ /* 0x000fe20000410000 */
[----:B------:R-:W-:Y:S01]  /*6a40*/  F2FP.BF16.F32.PACK_AB R10, R5, R10 ;  /* 0x0000000a050a723e */ /* 0x000fe200000010ff */
[----:B------:R-:W1:Y:S01]  /*6a50*/  S2UR UR6, SR_SWINHI ;  /* 0x00000000000679c3 */ /* 0x000e620000002f00 */
        /* <DEDUP_REMOVED lines=13> */
[----:B0-----:R-:W-:-:S02]  /*6b30*/  IMAD.SHL.U32 R20, R159, 0x4, RZ ;  /* 0x000000049f147824 */ /* 0x001fc400078e00ff */
[-C--:B------:R-:W-:Y:S01]  /*6b40*/  FMUL.FTZ R78, R79, R8.reuse ;  /* 0x000000084f4e7220 */ /* 0x080fe20000410000 */
[-C--:B------:R-:W-:Y:S01]  /*6b50*/  FMUL.FTZ R34, R34, R8.reuse ;  /* 0x0000000822227220 */ /* 0x080fe20000410000 */
[-C--:B------:R-:W-:Y:S01]  /*6b60*/  FMUL.FTZ R79, R86, R8.reuse ;  /* 0x00000008564f7220 */ /* 0x080fe20000410000 */
[----:B------:R-:W-:Y:S01]  /*6b70*/  FMUL.FTZ R86, R87, R8 ;  /* 0x0000000857567220 */ /* 0x000fe20000410000 */
[----:B------:R-:W-:Y:S01]  /*6b80*/  LOP3.LUT R20, R20, 0xc, RZ, 0xc0, !PT ;  /* 0x0000000c14147812 */ /* 0x000fe200078ec0ff */
[----:B------:R-:W-:Y:S01]  /*6b90*/  FMUL.FTZ R156, R32, R158 ;  /* 0x0000009e209c7220 */ /* 0x000fe20000410000 */
[----:B------:R-:W-:Y:S01]  /*6ba0*/  FMUL.FTZ R87, R94, R8 ;  /* 0x000000085e577220 */ /* 0x000fe20000410000 */
[-C--:B------:R-:W-:Y:S01]  /*6bb0*/  FMUL.FTZ R32, R61, R158.reuse ;  /* 0x0000009e3d207220 */ /* 0x080fe20000410000 */
[----:B------:R-:W-:Y:S01]  /*6bc0*/  IADD3 R20, P0, R20, UR4, RZ ;  /* 0x0000000414147c10 */ /* 0x000fe2000ff1e0ff */
[----:B------:R-:W-:Y:S01]  /*6bd0*/  FMUL.FTZ R37, R57, R158 ;  /* 0x0000009e39257220 */ /* 0x000fe20000410000 */
[----:B------:R-:W-:Y:S01]  /*6be0*/  FMUL.FTZ R94, R95, R8 ;  /* 0x000000085f5e7220 */ /* 0x000fe20000410000 */
[-C--:B------:R-:W-:Y:S01]  /*6bf0*/  FMUL.FTZ R57, R100, R158.reuse ;  /* 0x0000009e64397220 */ /* 0x080fe20000410000 */
[----:B------:R-:W-:Y:S01]  /*6c00*/  FMUL.FTZ R61, R101, R158 ;  /* 0x0000009e653d7220 */ /* 0x000fe20000410000 */
[----:B------:R-:W-:-:S02]  /*6c10*/  IMAD.X R21, RZ, RZ, UR5, P0 ;  /* 0x00000005ff157e24 */ /* 0x000fc400080e06ff */
[-C--:B------:R-:W-:Y:S01]  /*6c20*/  FMUL.FTZ R64, R97, R158.reuse ;  /* 0x0000009e61407220 */ /* 0x080fe20000410000 */
[----:B------:R-:W-:Y:S01]  /*6c30*/  FMUL.FTZ R68, R104, R158 ;  /* 0x0000009e68447220 */ /* 0x000fe20000410000 */
[----:B------:R-:W-:Y:S01]  /*6c40*/  FMUL.FTZ R95, R102, R8 ;  /* 0x00000008665f7220 */ /* 0x000fe20000410000 */
[----:B------:R-:W-:Y:S01]  /*6c50*/  F2FP.BF16.F32.PACK_AB R27, R26, R27 ;  /* 0x0000001b1a1b723e */ /* 0x000fe200000010ff */
[----:B------:R0:W2:Y:S01]  /*6c60*/  LDG.E.CONSTANT R5, desc[UR48][R20.64] ;  /* 0x0000003014057981 */ /* 0x0000a2000c1e9900 */
[-C--:B------:R-:W-:Y:S01]  /*6c70*/  FMUL.FTZ R155, R25, R158.reuse ;  /* 0x0000009e199b7220 */ /* 0x080fe20000410000 */
[-C--:B------:R-:W-:Y:S01]  /*6c80*/  FMUL.FTZ R12, R84, R158.reuse ;  /* 0x0000009e540c7220 */ /* 0x080fe20000410000 */
[-C--:B------:R-:W-:Y:S01]  /*6c90*/  FMUL.FTZ R97, R140, R158.reuse ;  /* 0x0000009e8c617220 */ /* 0x080fe20000410000 */
[-C--:B------:R-:W-:Y:S01]  /*6ca0*/  FMUL.FTZ R100, R136, R158.reuse ;  /* 0x0000009e88647220 */ /* 0x080fe20000410000 */
[-C--:B------:R-:W-:Y:S01]  /*6cb0*/  FMUL.FTZ R101, R141, R158.reuse ;  /* 0x0000009e8d657220 */ /* 0x080fe20000410000 */
[----:B------:R-:W-:Y:S01]  /*6cc0*/  FMUL.FTZ R104, R137, R158 ;  /* 0x0000009e89687220 */ /* 0x000fe20000410000 */
[----:B------:R-:W-:Y:S01]  /*6cd0*/  FMUL.FTZ R102, R103, R8 ;  /* 0x0000000867667220 */ /* 0x000fe20000410000 */
[----:B------:R-:W-:Y:S01]  /*6ce0*/  F2FP.BF16.F32.PACK_AB R26, R31, R34 ;  /* 0x000000221f1a723e */ /* 0x000fe200000010ff */
[----:B------:R-:W-:Y:S01]  /*6cf0*/  FMUL.FTZ R25, R52, R158 ;  /* 0x0000009e34197220 */ /* 0x000fe20000410000 */
[-C--:B------:R-:W-:Y:S01]  /*6d00*/  FMUL.FTZ R42, R42, R8.reuse ;  /* 0x000000082a2a7220 */ /* 0x080fe20000410000 */
[-C--:B------:R-:W-:Y:S01]  /*6d10*/  FMUL.FTZ R43, R43, R8.reuse ;  /* 0x000000082b2b7220 */ /* 0x080fe20000410000 */
[-C--:B------:R-:W-:Y:S01]  /*6d20*/  FMUL.FTZ R98, R98, R8.reuse ;  /* 0x0000000862627220 */ /* 0x080fe20000410000 */
[----:B------:R-:W-:Y:S01]  /*6d30*/  FMUL.FTZ R103, R99, R8 ;  /* 0x0000000863677220 */ /* 0x000fe20000410000 */
[----:B------:R-:W-:Y:S01]  /*6d40*/  LOP3.LUT P0, R31, R159, 0x3, RZ, 0xc0, !PT ;  /* 0x000000039f1f7812 */ /* 0x000fe2000780c0ff */
[-C--:B------:R-:W-:Y:S01]  /*6d50*/  FMUL.FTZ R15, R85, R158.reuse ;  /* 0x0000009e550f7220 */ /* 0x080fe20000410000 */
[-C--:B------:R-:W-:Y:S01]  /*6d60*/  FMUL.FTZ R52, R88, R158.reuse ;  /* 0x0000009e58347220 */ /* 0x080fe20000410000 */
[-C--:B------:R-:W-:Y:S01]  /*6d70*/  FMUL.FTZ R85, R125, R158.reuse ;  /* 0x0000009e7d557220 */ /* 0x080fe20000410000 */
[-C--:B------:R-:W-:Y:S01]  /*6d80*/  FMUL.FTZ R88, R121, R158.reuse ;  /* 0x0000009e79587220 */ /* 0x080fe20000410000 */
[-C--:B------:R-:W-:Y:S01]  /*6d90*/  FMUL.FTZ R7, R77, R158.reuse ;  /* 0x0000009e4d077220 */ /* 0x080fe20000410000 */
[----:B------:R-:W-:Y:S01]  /*6da0*/  FMUL.FTZ R14, R73, R158 ;  /* 0x0000009e490e7220 */ /* 0x000fe20000410000 */
[-C--:B------:R-:W-:Y:S01]  /*6db0*/  FMUL.FTZ R82, R82, R8.reuse ;  /* 0x0000000852527220 */ /* 0x080fe20000410000 */
[----:B------:R-:W-:Y:S01]  /*6dc0*/  FMUL.FTZ R83, R83, R8 ;  /* 0x0000000853537220 */ /* 0x000fe20000410000 */
[----:B------:R-:W-:Y:S01]  /*6dd0*/  F2FP.BF16.F32.PACK_AB R12, R12, R13 ;  /* 0x0000000d0c0c723e */ /* 0x000fe200000010ff */
[----:B------:R-:W-:Y:S01]  /*6de0*/  UMOV UR4, UR39 ;  /* 0x0000002700047c82 */ /* 0x000fe20008000000 */
[----:B-1----:R-:W-:Y:S01]  /*6df0*/  UMOV UR5, UR6 ;  /* 0x0000000600057c82 */ /* 0x002fe20008000000 */
[----:B------:R-:W-:Y:S01]  /*6e00*/  F2FP.BF16.F32.PACK_AB R97, R97, R100 ;  /* 0x000000646161723e */ /* 0x000fe200000010ff */
[----:B------:R-:W-:Y:S01]  /*6e10*/  FMUL.FTZ R152, R28, R158 ;  /* 0x0000009e1c987220 */ /* 0x000fe20000410000 */
[----:B------:R-:W-:Y:S01]  /*6e20*/  F2FP.BF16.F32.PACK_AB R104, R101, R104 ;  /* 0x000000686568723e */ /* 0x000fe200000010ff */
[-C--:B------:R-:W-:Y:S01]  /*6e30*/  FMUL.FTZ R84, R120, R158.reuse ;  /* 0x0000009e78547220 */ /* 0x080fe20000410000 */
[----:B------:R-:W-:Y:S01]  /*6e40*/  ISETP.EQ.OR P0, PT, R31, 0x3, !P0 ;  /* 0x000000031f00780c */ /* 0x000fe20004702670 */
[----:B------:R-:W-:Y:S01]  /*6e50*/  FMUL.FTZ R28, R29, R158 ;  /* 0x0000009e1d1c7220 */ /* 0x000fe20000410000 */
[----:B------:R-:W-:Y:S01]  /*6e60*/  F2FP.BF16.F32.PACK_AB R39, R39, R42 ;  /* 0x0000002a2727723e */ /* 0x000fe200000010ff */
[----:B------:R-:W-:Y:S01]  /*6e70*/  FMUL.FTZ R120, R127, R8 ;  /* 0x000000087f787220 */ /* 0x000fe20000410000 */
[----:B------:R-:W-:Y:S01]  /*6e80*/  F2FP.BF16.F32.PACK_AB R46, R46, R43 ;  /* 0x0000002b2e2e723e */ /* 0x000fe200000010ff */
[----:B------:R-:W-:Y:S01]  /*6e90*/  IMAD.U32 R42, RZ, RZ, UR4 ;  /* 0x00000004ff2a7e24 */ /* 0x000fe2000f8e00ff */
[----:B------:R-:W-:Y:S01]  /*6ea0*/  F2FP.BF16.F32.PACK_AB R13, R95, R98 ;  /* 0x000000625f0d723e */ /* 0x000fe200000010ff */
[----:B------:R-:W-:Y:S01]  /*6eb0*/  IMAD.U32 R43, RZ, RZ, UR5 ;  /* 0x00000005ff2b7e24 */ /* 0x000fe2000f8e00ff */
[----:B------:R-:W-:Y:S01]  /*6ec0*/  F2FP.BF16.F32.PACK_AB R102, R102, R103 ;  /* 0x000000676666723e */ /* 0x000fe200000010ff */
[----:B------:R-:W-:Y:S01]  /*6ed0*/  FMUL.FTZ R29, R36, R158 ;  /* 0x0000009e241d7220 */ /* 0x000fe20000410000 */
[----:B------:R-:W-:Y:S01]  /*6ee0*/  FMUL.FTZ R127, R138, R8 ;  /* 0x000000088a7f7220 */ /* 0x000fe20000410000 */
[----:B0-----:R-:W-:Y:S01]  /*6ef0*/  F2FP.BF16.F32.PACK_AB R21, R85, R88 ;  /* 0x000000585515723e */ /* 0x001fe200000010ff */
[----:B------:R-:W-:Y:S01]  /*6f00*/  FMUL.FTZ R48, R48, R158 ;  /* 0x0000009e30307220 */ /* 0x000fe20000410000 */
[----:B------:R-:W-:Y:S01]  /*6f10*/  F2FP.BF16.F32.PACK_AB R7, R7, R14 ;  /* 0x0000000e0707723e */ /* 0x000fe200000010ff */
[----:B------:R-:W-:Y:S01]  /*6f20*/  FMUL.FTZ R77, R117, R158 ;  /* 0x0000009e754d7220 */ /* 0x000fe20000410000 */
[----:B------:R-:W-:Y:S01]  /*6f30*/  SEL R138, R97, R104, P0 ;  /* 0x00000068618a7207 */ /* 0x000fe20000000000 */
[----:B------:R-:W-:Y:S01]  /*6f40*/  FMUL.FTZ R117, R106, R8 ;  /* 0x000000086a757220 */ /* 0x000fe20000410000 */
[----:B------:R-:W-:Y:S01]  /*6f50*/  SEL R88, R104, R97, P0 ;  /* 0x0000006168587207 */ /* 0x000fe20000000000 */
[----:B------:R-:W-:Y:S01]  /*6f60*/  FMUL.FTZ R0, R69, R158 ;  /* 0x0000009e45007220 */ /* 0x000fe20000410000 */
[----:B------:R-:W-:Y:S01]  /*6f70*/  F2FP.BF16.F32.PACK_AB R99, R79, R82 ;  /* 0x000000524f63723e */ /* 0x000fe200000010ff */
[-C--:B------:R-:W-:Y:S01]  /*6f80*/  FMUL.FTZ R9, R72, R158.reuse ;  /* 0x0000009e48097220 */ /* 0x080fe20000410000 */
[----:B------:R-:W-:Y:S01]  /*6f90*/  F2FP.BF16.F32.PACK_AB R14, R86, R83 ;  /* 0x00000053560e723e */ /* 0x000fe200000010ff */
[----:B------:R-:W-:Y:S01]  /*6fa0*/  FMUL.FTZ R73, R116, R158 ;  /* 0x0000009e74497220 */ /* 0x000fe20000410000 */
[----:B------:R-:W-:Y:S01]  /*6fb0*/  SEL R160, R13, R102, P0 ;  /* 0x000000660da07207 */ /* 0x000fe20000000000 */
[----:B------:R-:W-:Y:S01]  /*6fc0*/  FMUL.FTZ R106, R111, R8 ;  /* 0x000000086f6a7220 */ /* 0x000fe20000410000 */
[----:B------:R-:W-:Y:S01]  /*6fd0*/  SEL R104, R102, R13, P0 ;  /* 0x0000000d66687207 */ /* 0x000fe20000000000 */
[----:B------:R-:W-:Y:S01]  /*6fe0*/  IMAD.WIDE R102, R235, 0x2, R42 ;  /* 0x00000002eb667825 */ /* 0x000fe200078e022a */
[----:B------:R-:W-:-:S03]  /*6ff0*/  F2FP.BF16.F32.PACK_AB R29, R29, R156 ;  /* 0x0000009c1d1d723e */ /* 0x000fc600000010ff */
[----:B------:R-:W-:Y:S01]  /*7000*/  FMUL.FTZ R107, R107, R8 ;  /* 0x000000086b6b7220 */ /* 0x000fe20000410000 */
[----:B------:R-:W-:Y:S01]  /*7010*/  SEL R156, R99, R14, P0 ;  /* 0x0000000e639c7207 */ /* 0x000fe20000000000 */
[-C--:B------:R-:W-:Y:S01]  /*7020*/  FMUL.FTZ R6, R76, R158.reuse ;  /* 0x0000009e4c067220 */ /* 0x080fe20000410000 */
[-C--:B------:R-:W-:Y:S01]  /*7030*/  FMUL.FTZ R69, R109, R158.reuse ;  /* 0x0000009e6d457220 */ /* 0x080fe20000410000 */
[----:B------:R-:W-:Y:S01]  /*7040*/  FMUL.FTZ R72, R105, R158 ;  /* 0x0000009e69487220 */ /* 0x000fe20000410000 */
[-C--:B------:R-:W-:Y:S01]  /*7050*/  FMUL.FTZ R116, R119, R8.reuse ;  /* 0x0000000877747220 */ /* 0x080fe20000410000 */
[----:B------:R-:W-:Y:S01]  /*7060*/  FMUL.FTZ R115, R115, R8 ;  /* 0x0000000873737220 */ /* 0x000fe20000410000 */
[----:B------:R-:W-:Y:S01]  /*7070*/  SEL R99, R14, R99, P0 ;  /* 0x000000630e637207 */ /* 0x000fe20000000000 */
[-C--:B------:R-:W-:Y:S01]  /*7080*/  FMUL.FTZ R33, R60, R158.reuse ;  /* 0x0000009e3c217220 */ /* 0x080fe20000410000 */
[----:B------:R-:W-:Y:S01]  /*7090*/  IADD3 R14, P2, R102, 0xc020, RZ ;  /* 0x0000c020660e7810 */ /* 0x000fe20007f5e0ff */
[----:B------:R-:W-:Y:S01]  /*70a0*/  FMUL.FTZ R60, R96, R158 ;  /* 0x0000009e603c7220 */ /* 0x000fe20000410000 */
[-C--:B------:R-:W-:Y:S01]  /*70b0*/  FMUL.FTZ R119, R122, R8.reuse ;  /* 0x000000087a777220 */ /* 0x080fe20000410000 */
[----:B------:R-:W-:Y:S01]  /*70c0*/  FMUL.FTZ R121, R123, R8 ;  /* 0x000000087b797220 */ /* 0x000fe20000410000 */
[----:B------:R-:W-:Y:S01]  /*70d0*/  F2FP.BF16.F32.PACK_AB R25, R25, R48 ;  /* 0x000000301919723e */ /* 0x000fe200000010ff */
[-C--:B------:R-:W-:Y:S01]  /*70e0*/  FMUL.FTZ R11, R65, R158.reuse ;  /* 0x0000009e410b7220 */ /* 0x080fe20000410000 */
[----:B------:R-:W-:Y:S01]  /*70f0*/  FMUL.FTZ R49, R92, R158 ;  /* 0x0000009e5c317220 */ /* 0x000fe20000410000 */
[-C--:B------:R-:W-:Y:S01]  /*7100*/  FMUL.FTZ R122, R134, R8.reuse ;  /* 0x00000008867a7220 */ /* 0x080fe20000410000 */
[----:B------:R-:W-:Y:S01]  /*7110*/  FMUL.FTZ R123, R130, R8 ;  /* 0x00000008827b7220 */ /* 0x000fe20000410000 */
[-C--:B------:R-:W-:Y:S01]  /*7120*/  FMUL.FTZ R92, R128, R158.reuse ;  /* 0x0000009e805c7220 */ /* 0x080fe20000410000 */
[----:B------:R-:W-:Y:S01]  /*7130*/  FMUL.FTZ R96, R129, R158 ;  /* 0x0000009e81607220 */ /* 0x000fe20000410000 */
[-C--:B------:R-:W-:Y:S01]  /*7140*/  FMUL.FTZ R35, R35, R8.reuse ;  /* 0x0000000823237220 */ /* 0x080fe20000410000 */
[-C--:B------:R-:W-:Y:S01]  /*7150*/  FMUL.FTZ R75, R75, R8.reuse ;  /* 0x000000084b4b7220 */ /* 0x080fe20000410000 */
[----:B------:R-:W-:Y:S01]  /*7160*/  F2FP.BF16.F32.PACK_AB R107, R106, R107 ;  /* 0x0000006b6a6b723e */ /* 0x000fe200000010ff */
[-C--:B------:R-:W-:Y:S01]  /*7170*/  FMUL.FTZ R74, R74, R8.reuse ;  /* 0x000000084a4a7220 */ /* 0x080fe20000410000 */
[-C--:B------:R-:W-:Y:S01]  /*7180*/  FMUL.FTZ R128, R143, R8.reuse ;  /* 0x000000088f807220 */ /* 0x080fe20000410000 */
[----:B------:R-:W-:Y:S01]  /*7190*/  FMUL.FTZ R129, R139, R8 ;  /* 0x000000088b817220 */ /* 0x000fe20000410000 */
[----:B------:R-:W-:Y:S01]  /*71a0*/  F2FP.BF16.F32.PACK_AB R6, R6, R9 ;  /* 0x000000090606723e */ /* 0x000fe200000010ff */
[----:B------:R-:W-:Y:S01]  /*71b0*/  FMUL.FTZ R36, R44, R158 ;  /* 0x0000009e2c247220 */ /* 0x000fe20000410000 */
[----:B------:R-:W-:Y:S01]  /*71c0*/  F2FP.BF16.F32.PACK_AB R72, R69, R72 ;  /* 0x000000484548723e */ /* 0x000fe200000010ff */
[--C-:B------:R-:W-:Y:S01]  /*71d0*/  IMAD.X R69, RZ, RZ, R103.reuse, P2 ;  /* 0x000000ffff457224 */ /* 0x100fe200010e0667 */
[----:B------:R-:W-:Y:S01]  /*71e0*/  F2FP.BF16.F32.PACK_AB R20, R77, R80 ;  /* 0x000000504d14723e */ /* 0x000fe200000010ff */
[-C--:B------:R-:W-:Y:S01]  /*71f0*/  FMUL.FTZ R44, R56, R158.reuse ;  /* 0x0000009e382c7220 */ /* 0x080fe20000410000 */
[----:B------:R-:W-:Y:S01]  /*7200*/  F2FP.BF16.F32.PACK_AB R106, R116, R115 ;  /* 0x00000073746a723e */ /* 0x000fe200000010ff */
[----:B------:R-:W-:Y:S01]  /*7210*/  FMUL.FTZ R76, R112, R158 ;  /* 0x0000009e704c7220 */ /* 0x000fe20000410000 */
[----:B------:R-:W-:Y:S01]  /*7220*/  SEL R116, R25, R24, P0 ;  /* 0x0000001819747207 */ /* 0x000fe20000000000 */
[-C--:B------:R-:W-:Y:S01]  /*7230*/  FMUL.FTZ R90, R90, R8.reuse ;  /* 0x000000085a5a7220 */ /* 0x080fe20000410000 */
[----:B------:R-:W-:Y:S01]  /*7240*/  SEL R77, R24, R25, P0 ;  /* 0x00000019184d7207 */ /* 0x000fe20000000000 */
[----:B------:R-:W-:Y:S01]  /*7250*/  FMUL.FTZ R91, R91, R8 ;  /* 0x000000085b5b7220 */ /* 0x000fe20000410000 */
[----:B------:R-:W-:Y:S01]  /*7260*/  F2FP.BF16.F32.PACK_AB R57, R57, R60 ;  /* 0x0000003c3939723e */ /* 0x000fe200000010ff */
[----:B------:R-:W-:Y:S01]  /*7270*/  FMUL.FTZ R153, R40, R158 ;  /* 0x0000009e28997220 */ /* 0x000fe20000410000 */
[----:B------:R-:W-:Y:S01]  /*7280*/  F2FP.BF16.F32.PACK_AB R64, R61, R64 ;  /* 0x000000403d40723e */ /* 0x000fe200000010ff */
[-C--:B------:R-:W-:Y:S01]  /*7290*/  FMUL.FTZ R56, R89, R158.reuse ;  /* 0x0000009e59387220 */ /* 0x080fe20000410000 */
[----:B------:R-:W-:Y:S01]  /*72a0*/  IADD3 R25, P2, R102, 0x8000, RZ ;  /* 0x0000800066197810 */ /* 0x000fe20007f5e0ff */
[-C--:B------:R-:W-:Y:S01]  /*72b0*/  FMUL.FTZ R40, R81, R158.reuse ;  /* 0x0000009e51287220 */ /* 0x080fe20000410000 */
[----:B------:R-:W-:Y:S01]  /*72c0*/  F2FP.BF16.F32.PACK_AB R11, R0, R11 ;  /* 0x0000000b000b723e */ /* 0x000fe200000010ff */
[-C--:B------:R-:W-:Y:S01]  /*72d0*/  FMUL.FTZ R53, R93, R158.reuse ;  /* 0x0000009e5d357220 */ /* 0x080fe20000410000 */
[----:B------:R-:W-:Y:S01]  /*72e0*/  F2FP.BF16.F32.PACK_AB R123, R122, R123 ;  /* 0x0000007b7a7b723e */ /* 0x000fe200000010ff */
        /* <DEDUP_REMOVED lines=8> */
[----:B------:R-:W-:Y:S01]  /*7370*/  IMAD R7, R22, 0x40, R2 ;  /* 0x0000004016077824 */ /* 0x000fe200078e0202 */
        /* <DEDUP_REMOVED lines=8> */
[----:B------:R-:W-:Y:S01]  /*7400*/  SEL R128, R57, R64, P0 ;  /* 0x0000004039807207 */ /* 0x000fe20000000000 */
[----:B------:R-:W-:Y:S01]  /*7410*/  FMUL.FTZ R130, R150, R8 ;  /* 0x0000000896827220 */ /* 0x000fe20000410000 */
[----:B------:R-:W-:Y:S01]  /*7420*/  SEL R83, R64, R57, P0 ;  /* 0x0000003940537207 */ /* 0x000fe20000000000 */
[----:B------:R-:W-:Y:S01]  /*7430*/  IMAD.X R57, RZ, RZ, R103, P2 ;  /* 0x000000ffff397224 */ /* 0x000fe200010e0667 */
[C---:B------:R-:W-:Y:S01]  /*7440*/  IADD3 R31, P1, R102.reuse, 0xc000, RZ ;  /* 0x0000c000661f7810 */ /* 0x040fe20007f3e0ff */
[----:B------:R-:W-:Y:S01]  /*7450*/  IMAD.WIDE R42, R7, 0x2, R42 ;  /* 0x00000002072a7825 */ /* 0x000fe200078e022a */
[----:B------:R-:W-:-:S03]  /*7460*/  IADD3 R29, P6, R102, 0x8060, RZ ;  /* 0x00008060661d7810 */ /* 0x000fc60007fde0ff */
[----:B------:R-:W-:Y:S01]  /*7470*/  FMUL.FTZ R81, R124, R158 ;  /* 0x0000009e7c517220 */ /* 0x000fe20000410000 */
[----:B------:R-:W-:Y:S01]  /*7480*/  IADD3 R13, P2, R102, 0x60, RZ ;  /* 0x00000060660d7810 */ /* 0x000fe20007f5e0ff */
[----:B------:R-:W-:Y:S01]  /*7490*/  FMUL.FTZ R131, R146, R8 ;  /* 0x0000000892837220 */ /* 0x000fe20000410000 */
[----:B------:R-:W-:Y:S01]  /*74a0*/  F2FP.BF16.F32.PACK_AB R155, R28, R155 ;  /* 0x0000009b1c9b723e */ /* 0x000fe200000010ff */
[----:B------:R-:W-:Y:S01]  /*74b0*/  FMUL.FTZ R93, R133, R158 ;  /* 0x0000009e855d7220 */ /* 0x000fe20000410000 */
[----:B------:R-:W-:Y:S01]  /*74c0*/  SEL R154, R71, R0, P0 ;  /* 0x00000000479a7207 */ /* 0x000fe20000000000 */
[-C--:B------:R-:W-:Y:S01]  /*74d0*/  FMUL.FTZ R105, R148, R158.reuse ;  /* 0x0000009e94697220 */ /* 0x080fe20000410000 */
[----:B------:R-:W-:Y:S01]  /*74e0*/  SEL R97, R0, R71, P0 ;  /* 0x0000004700617207 */ /* 0x000fe20000000000 */
[----:B------:R-:W-:Y:S01]  /*74f0*/  FMUL.FTZ R108, R144, R158 ;  /* 0x0000009e906c7220 */ /* 0x000fe20000410000 */
[----:B------:R-:W-:Y:S01]  /*7500*/  F2FP.BF16.F32.PACK_AB R9, R87, R90 ;  /* 0x0000005a5709723e */ /* 0x000fe200000010ff */
[-C--:B------:R-:W-:Y:S01]  /*7510*/  FMUL.FTZ R109, R149, R158.reuse ;  /* 0x0000009e956d7220 */ /* 0x080fe20000410000 */
[----:B------:R-:W-:Y:S01]  /*7520*/  F2FP.BF16.F32.PACK_AB R28, R94, R91 ;  /* 0x0000005b5e1c723e */ /* 0x000fe200000010ff */
[----:B------:R-:W-:Y:S01]  /*7530*/  FMUL.FTZ R112, R145, R158 ;  /* 0x0000009e91707220 */ /* 0x000fe20000410000 */
[----:B------:R-:W-:Y:S01]  /*7540*/  F2FP.BF16.F32.PACK_AB R73, R73, R76 ;  /* 0x0000004c4949723e */ /* 0x000fe200000010ff */
[-C--:B------:R-:W-:Y:S01]  /*7550*/  FMUL.FTZ R118, R126, R8.reuse ;  /* 0x000000087e767220 */ /* 0x080fe20000410000 */
[----:B------:R-:W-:Y:S01]  /*7560*/  LOP3.LUT R6, R31, 0x380, RZ, 0xc0, !PT ;  /* 0x000003801f067812 */ /* 0x000fe200078ec0ff */
[-C--:B------:R-:W-:Y:S01]  /*7570*/  FMUL.FTZ R30, R30, R8.reuse ;  /* 0x000000081e1e7220 */ /* 0x080fe20000410000 */
[----:B------:R-:W-:Y:S01]  /*7580*/  LOP3.LUT R0, R29, 0x380, RZ, 0xc0, !PT ;  /* 0x000003801d007812 */ /* 0x000fe200078ec0ff */
[----:B------:R-:W-:Y:S01]  /*7590*/  FMUL.FTZ R124, R135, R8 ;  /* 0x00000008877c7220 */ /* 0x000fe20000410000 */
[----:B------:R-:W-:Y:S01]  /*75a0*/  F2FP.BF16.F32.PACK_AB R15, R15, R40 ;  /* 0x000000280f0f723e */ /* 0x000fe200000010ff */
[----:B------:R-:W-:Y:S01]  /*75b0*/  FMUL.FTZ R50, R50, R8 ;  /* 0x0000000832327220 */ /* 0x000fe20000410000 */
[----:B------:R-:W-:Y:S01]  /*75c0*/  F2FP.BF16.F32.PACK_AB R56, R53, R56 ;  /* 0x000000383538723e */ /* 0x000fe200000010ff */
[----:B------:R-:W-:Y:S01]  /*75d0*/  IMAD.X R53, RZ, RZ, R103, P2 ;  /* 0x000000ffff357224 */ /* 0x000fe200010e0667 */
[----:B------:R-:W-:Y:S01]  /*75e0*/  F2FP.BF16.F32.PACK_AB R36, R36, R153 ;  /* 0x000000992424723e */ /* 0x000fe200000010ff */
[-C--:B------:R-:W-:Y:S01]  /*75f0*/  FMUL.FTZ R51, R51, R8.reuse ;  /* 0x0000000833337220 */ /* 0x080fe20000410000 */
[----:B------:R-:W-:Y:S01]  /*7600*/  F2FP.BF16.F32.PACK_AB R32, R32, R37 ;  /* 0x000000252020723e */ /* 0x000fe200000010ff */
[-C--:B------:R-:W-:Y:S01]  /*7610*/  FMUL.FTZ R58, R58, R8.reuse ;  /* 0x000000083a3a7220 */ /* 0x080fe20000410000 */
[----:B------:R-:W-:Y:S01]  /*7620*/  F2FP.BF16.F32.PACK_AB R40, R132, R147 ;  /* 0x000000938428723e */ /* 0x000fe200000010ff */
[----:B------:R-:W-:Y:S01]  /*7630*/  FMUL.FTZ R59, R59, R8 ;  /* 0x000000083b3b7220 */ /* 0x000fe20000410000 */
[----:B------:R-:W-:Y:S01]  /*7640*/  F2FP.BF16.F32.PACK_AB R65, R65, R68 ;  /* 0x000000444141723e */ /* 0x000fe200000010ff */
[----:B------:R-:W-:Y:S01]  /*7650*/  FMUL.FTZ R67, R67, R8 ;  /* 0x0000000843437220 */ /* 0x000fe20000410000 */
[----:B------:R-:W-:Y:S01]  /*7660*/  SEL R132, R73, R20, P0 ;  /* 0x0000001449847207 */ /* 0x000fe20000000000 */
[-C--:B------:R-:W-:Y:S01]  /*7670*/  FMUL.FTZ R110, R110, R8.reuse ;  /* 0x000000086e6e7220 */ /* 0x080fe20000410000 */
[----:B------:R-:W-:Y:S01]  /*7680*/  SEL R85, R20, R73, P0 ;  /* 0x0000004914557207 */ /* 0x000fe20000000000 */
[----:B------:R-:W-:Y:S01]  /*7690*/  FMUL.FTZ R126, R142, R8 ;  /* 0x000000088e7e7220 */ /* 0x000fe20000410000 */
[----:B------:R-:W-:-:S02]  /*76a0*/  SEL R158, R9, R28, P0 ;  /* 0x0000001c099e7207 */ /* 0x000fc40000000000 */
[----:B------:R-:W-:Y:S01]  /*76b0*/  F2FP.BF16.F32.PACK_AB R152, R152, R157 ;  /* 0x0000009d9898723e */ /* 0x000fe200000010ff */
[----:B------:R-:W-:Y:S01]  /*76c0*/  UIADD3 UR8, UR8, 0x38860, URZ ;  /* 0x0003886008087890 */ /* 0x000fe2000fffe03f */
[----:B------:R-:W-:Y:S01]  /*76d0*/  SEL R101, R28, R9, P0 ;  /* 0x000000091c657207 */ /* 0x000fe20000000000 */
[----:B------:R-:W-:Y:S01]  /*76e0*/  UIADD3 UR4, -UR42, URZ, URZ ;  /* 0x0000003f2a047290 */ /* 0x000fe2000fffe13f */
[----:B------:R-:W-:Y:S01]  /*76f0*/  SHF.R.U64 R6, R6, 0x3, RZ ;  /* 0x0000000306067819 */ /* 0x000fe200000012ff */
[----:B------:R-:W-:Y:S01]  /*7700*/  ULDC UR5, c[0x0][0xc44] ;  /* 0x0003110000057ab9 */ /* 0x000fe20000000800 */
[----:B------:R-:W-:Y:S02]  /*7710*/  SHF.R.U64 R0, R0, 0x3, RZ ;  /* 0x0000000300007819 */ /* 0x000fe400000012ff */
[----:B------:R-:W-:Y:S02]  /*7720*/  IADD3 R37, P2, R42, 0x3000, RZ ;  /* 0x000030002a257810 */ /* 0x000fe40007f5e0ff */
[----:B------:R-:W-:-:S02]  /*7730*/  F2FP.BF16.F32.PACK_AB R33, R33, R44 ;  /* 0x0000002c2121723e */ /* 0x000fc400000010ff */
[C---:B------:R-:W-:Y:S02]  /*7740*/  IADD3 R73, P4, R102.reuse, 0xc060, RZ ;  /* 0x0000c06066497810 */ /* 0x040fe40007f9e0ff */
[----:B------:R-:W-:Y:S02]  /*7750*/  IADD3 R9, P5, R102, 0x20, RZ ;  /* 0x0000002066097810 */ /* 0x000fe40007fbe0ff */
[----:B------:R-:W-:Y:S02]  /*7760*/  F2FP.BF16.F32.PACK_AB R111, R111, R114 ;  /* 0x000000726f6f723e */ /* 0x000fe400000010ff */
[----:B------:R-:W-:Y:S02]  /*7770*/  F2FP.BF16.F32.PACK_AB R63, R63, R66 ;  /* 0x000000423f3f723e */ /* 0x000fe400000010ff */
[----:B------:R-:W-:Y:S02]  /*7780*/  F2FP.BF16.F32.PACK_AB R86, R81, R84 ;  /* 0x000000545156723e */ /* 0x000fe400000010ff */
[----:B------:R-:W-:-:S02]  /*7790*/  F2FP.BF16.F32.PACK_AB R131, R130, R131 ;  /* 0x000000838283723e */ /* 0x000fc400000010ff */
[----:B------:R-:W-:Y:S02]  /*77a0*/  SEL R114, R36, R45, P0 ;  /* 0x0000002d24727207 */ /* 0x000fe40000000000 */
[----:B------:R-:W-:Y:S02]  /*77b0*/  SEL R76, R45, R36, P0 ;  /* 0x000000242d4c7207 */ /* 0x000fe40000000000 */
[----:B------:R-:W-:Y:S02]  /*77c0*/  F2FP.BF16.F32.PACK_AB R119, R118, R119 ;  /* 0x000000777677723e */ /* 0x000fe400000010ff */
[----:B------:R-:W-:Y:S02]  /*77d0*/  SEL R130, R65, R72, P0 ;  /* 0x0000004841827207 */ /* 0x000fe40000000000 */
[----:B------:R-:W-:Y:S02]  /*77e0*/  SEL R84, R72, R65, P0 ;  /* 0x0000004148547207 */ /* 0x000fe40000000000 */
[----:B------:R-:W-:-:S02]  /*77f0*/  LOP3.LUT R66, R6, R31, RZ, 0x3c, !PT ;  /* 0x0000001f06427212 */ /* 0x000fc400078e3cff */
[----:B------:R-:W-:Y:S02]  /*7800*/  LOP3.LUT R64, R0, R29, RZ, 0x3c, !PT ;  /* 0x0000001d00407212 */ /* 0x000fe400078e3cff */
[----:B------:R-:W-:Y:S02]  /*7810*/  LOP3.LUT R36, R37, 0x380, RZ, 0xc0, !PT ;  /* 0x0000038025247812 */ /* 0x000fe400078ec0ff */
[----:B------:R-:W-:Y:S02]  /*7820*/  SEL R118, R33, R32, P0 ;  /* 0x0000002021767207 */ /* 0x000fe40000000000 */
[----:B------:R-:W-:Y:S02]  /*7830*/  SEL R78, R32, R33, P0 ;  /* 0x00000021204e7207 */ /* 0x000fe40000000000 */
[----:B------:R-:W-:Y:S02]  /*7840*/  LOP3.LUT R72, R73, 0x380, RZ, 0xc0, !PT ;  /* 0x0000038049487812 */ /* 0x000fe400078ec0ff */
[----:B------:R-:W-:-:S02]  /*7850*/  LOP3.LUT R0, R9, 0x380, RZ, 0xc0, !PT ;  /* 0x0000038009007812 */ /* 0x000fc400078ec0ff */
[----:B------:R-:W-:Y:S02]  /*7860*/  LOP3.LUT R6, R25, 0x380, RZ, 0xc0, !PT ;  /* 0x0000038019067812 */ /* 0x000fe400078ec0ff */
[----:B------:R-:W-:Y:S02]  /*7870*/  IADD3 R33, P3, R102, 0xc040, RZ ;  /* 0x0000c04066217810 */ /* 0x000fe40007f7e0ff */
[----:B------:R-:W-:Y:S01]  /*7880*/  F2FP.BF16.F32.PACK_AB R8, R30, R113 ;  /* 0x000000711e08723e */ /* 0x000fe200000010ff */
[----:B------:R-:W-:Y:S01]  /*7890*/  IMAD.X R65, RZ, RZ, R103, P6 ;  /* 0x000000ffff417224 */ /* 0x000fe200030e0667 */
[----:B------:R-:W-:Y:S02]  /*78a0*/  F2FP.BF16.F32.PACK_AB R49, R49, R52 ;  /* 0x000000343131723e */ /* 0x000fe400000010ff */
[----:B------:R-:W-:Y:S02]  /*78b0*/  F2FP.BF16.F32.PACK_AB R30, R120, R121 ;  /* 0x00000079781e723e */ /* 0x000fe400000010ff */
[----:B------:R-:W-:-:S02]  /*78c0*/  SHF.R.U64 R36, R36, 0x3, RZ ;  /* 0x0000000324247819 */ /* 0x000fc400000012ff */
[----:B------:R-:W-:Y:S02]  /*78d0*/  SEL R120, R10, R11, P0 ;  /* 0x0000000b0a787207 */ /* 0x000fe40000000000 */
[----:B------:R-:W-:Y:S02]  /*78e0*/  SEL R79, R11, R10, P0 ;  /* 0x0000000a0b4f7207 */ /* 0x000fe40000000000 */
[----:B------:R-:W-:Y:S02]  /*78f0*/  SHF.R.U64 R72, R72, 0x3, RZ ;  /* 0x0000000348487819 */ /* 0x000fe400000012ff */
[----:B------:R-:W-:Y:S02]  /*7900*/  SHF.R.U64 R0, R0, 0x3, RZ ;  /* 0x0000000300007819 */ /* 0x000fe400000012ff */
[----:B------:R-:W-:Y:S01]  /*7910*/  SHF.R.U64 R6, R6, 0x3, RZ ;  /* 0x0000000306067819 */ /* 0x000fe200000012ff */
[----:B------:R-:W-:Y:S01]  /*7920*/  IMAD.X R71, RZ, RZ, R103, P3 ;  /* 0x000000ffff477224 */ /* 0x000fe200018e0667 */
[----:B------:R-:W-:-:S02]  /*7930*/  F2FP.BF16.F32.PACK_AB R34, R124, R125 ;  /* 0x0000007d7c22723e */ /* 0x000fc400000010ff */
[----:B------:R-:W-:Y:S02]  /*7940*/  IADD3 R11, P6, R102, 0x40, RZ ;  /* 0x00000040660b7810 */ /* 0x000fe40007fde0ff */
[----:B------:R-:W-:Y:S02]  /*7950*/  F2FP.BF16.F32.PACK_AB R127, R126, R127 ;  /* 0x0000007f7e7f723e */ /* 0x000fe400000010ff */
[----:B------:R-:W-:Y:S02]  /*7960*/  SEL R124, R12, R15, P0 ;  /* 0x0000000f0c7c7207 */ /* 0x000fe40000000000 */
[----:B------:R-:W-:Y:S02]  /*7970*/  SEL R81, R15, R12, P0 ;  /* 0x0000000c0f517207 */ /* 0x000fe40000000000 */
[----:B------:R-:W-:Y:S02]  /*7980*/  SEL R126, R49, R56, P0 ;  /* 0x00000038317e7207 */ /* 0x000fe40000000000 */
[----:B------:R-:W-:-:S02]  /*7990*/  SEL R82, R56, R49, P0 ;  /* 0x0000003138527207 */ /* 0x000fc40000000000 */
[----:B------:R-:W-:Y:S02]  /*79a0*/  IADD3 R12, P3, R102, 0x8020, RZ ;  /* 0x00008020660c7810 */ /* 0x000fe40007f7e0ff */
[----:B------:R-:W-:Y:S01]  /*79b0*/  LOP3.LUT R36, R36, R37, RZ, 0x3c, !PT ;  /* 0x0000002524247212 */ /* 0x000fe200078e3cff */
[----:B------:R-:W-:Y:S01]  /*79c0*/  IMAD.X R37, RZ, RZ, R43, P2 ;  /* 0x000000ffff257224 */ /* 0x000fe200010e062b */
[----:B------:R-:W-:Y:S01]  /*79d0*/  LOP3.LUT R72, R72, R73, RZ, 0x3c, !PT ;  /* 0x0000004948487212 */ /* 0x000fe200078e3cff */
[----:B------:R-:W-:Y:S01]  /*79e0*/  IMAD.X R73, RZ, RZ, R103, P4 ;  /* 0x000000ffff497224 */ /* 0x000fe200020e0667 */
[----:B------:R-:W-:Y:S02]  /*79f0*/  LOP3.LUT R60, R0, R9, RZ, 0x3c, !PT ;  /* 0x00000009003c7212 */ /* 0x000fe400078e3cff */
[----:B------:R-:W-:Y:S02]  /*7a00*/  LOP3.LUT R56, R6, R25, RZ, 0x3c, !PT ;  /* 0x0000001906387212 */ /* 0x000fe400078e3cff */
[----:B------:R-:W-:-:S02]  /*7a10*/  SEL R142, R8, R27, P0 ;  /* 0x0000001b088e7207 */ /* 0x000fc40000000000 */
[----:B------:R-:W-:Y:S02]  /*7a20*/  SEL R94, R27, R8, P0 ;  /* 0x000000081b5e7207 */ /* 0x000fe40000000000 */
[----:B------:R-:W-:Y:S02]  /*7a30*/  LOP3.LUT R7, R102, 0x380, RZ, 0xc0, !PT ;  /* 0x0000038066077812 */ /* 0x000fe400078ec0ff */
[----:B------:R-:W-:Y:S02]  /*7a40*/  LOP3.LUT R0, R11, 0x380, RZ, 0xc0, !PT ;  /* 0x000003800b007812 */ /* 0x000fe400078ec0ff */
[----:B------:R-:W-:Y:S02]  /*7a50*/  IADD3 R25, P2, R42, 0x9000, RZ ;  /* 0x000090002a197810 */ /* 0x000fe40007f5e0ff */
[----:B------:R-:W-:Y:S02]  /*7a60*/  F2FP.BF16.F32.PACK_AB R70, R70, R67 ;  /* 0x000000434646723e */ /* 0x000fe400000010ff */
[----:B------:R-:W-:-:S02]  /*7a70*/  IADD3 R27, P4, R102, 0x8040, RZ ;  /* 0x00008040661b7810 */ /* 0x000fc40007f9e0ff */
[----:B------:R-:W-:Y:S01]  /*7a80*/  F2FP.BF16.F32.PACK_AB R62, R62, R59 ;  /* 0x0000003b3e3e723e */ /* 0x000fe200000010ff */
[----:B------:R-:W-:Y:S01]  /*7a90*/  IMAD.X R59, RZ, RZ, R103, P3 ;  /* 0x000000ffff3b7224 */ /* 0x000fe200018e0667 */
[----:B------:R-:W-:Y:S02]  /*7aa0*/  SEL R98, R152, R155, P0 ;  /* 0x0000009b98627207 */ /* 0x000fe40000000000 */
[----:B------:R-:W-:Y:S02]  /*7ab0*/  SEL R74, R155, R152, P0 ;  /* 0x000000989b4a7207 */ /* 0x000fe40000000000 */
[----:B------:R-:W-:Y:S02]  /*7ac0*/  IADD3 R15, P3, R102, 0x4000, RZ ;  /* 0x00004000660f7810 */ /* 0x000fe40007f7e0ff */
[----:B------:R-:W-:Y:S02]  /*7ad0*/  SHF.R.U64 R7, R7, 0x3, RZ ;  /* 0x0000000307077819 */ /* 0x000fe400000012ff */
[----:B------:R-:W-:-:S02]  /*7ae0*/  SHF.R.U64 R0, R0, 0x3, RZ ;  /* 0x0000000300007819 */ /* 0x000fc400000012ff */
[----:B------:R-:W-:Y:S01]  /*7af0*/  LOP3.LUT R24, R25, 0x380, RZ, 0xc0, !PT ;  /* 0x0000038019187812 */ /* 0x000fe200078ec0ff */
[--C-:B------:R-:W-:Y:S01]  /*7b00*/  IMAD.X R67, RZ, RZ, R103.reuse, P1 ;  /* 0x000000ffff437224 */ /* 0x100fe200008e0667 */
[----:B------:R-:W-:Y:S01]  /*7b10*/  SEL R134, R86, R21, P0 ;  /* 0x0000001556867207 */ /* 0x000fe20000000000 */
[--C-:B------:R-:W-:Y:S01]  /*7b20*/  IMAD.X R61, RZ, RZ, R103.reuse, P5 ;  /* 0x000000ffff3d7224 */ /* 0x100fe200028e0667 */
[----:B------:R-:W-:Y:S02]  /*7b30*/  SEL R152, R63, R70, P0 ;  /* 0x000000463f987207 */ /* 0x000fe40000000000 */
[----:B------:R-:W-:Y:S01]  /*7b40*/  SEL R95, R70, R63, P0 ;  /* 0x0000003f465f7207 */ /* 0x000fe20000000000 */
[----:B------:R-:W-:Y:S01]  /*7b50*/  IMAD.X R63, RZ, RZ, R103, P4 ;  /* 0x000000ffff3f7224 */ /* 0x000fe200020e0667 */
[----:B------:R-:W-:Y:S02]  /*7b60*/  SEL R86, R21, R86, P0 ;  /* 0x0000005615567207 */ /* 0x000fe40000000000 */
[----:B------:R-:W-:-:S02]  /*7b70*/  F2FP.BF16.F32.PACK_AB R89, R89, R92 ;  /* 0x0000005c5959723e */ /* 0x000fc400000010ff */
[----:B------:R-:W-:Y:S02]  /*7b80*/  F2FP.BF16.F32.PACK_AB R96, R93, R96 ;  /* 0x000000605d60723e */ /* 0x000fe400000010ff */
[C---:B------:R-:W-:Y:S02]  /*7b90*/  IADD3 R10, P1, R102.reuse, 0x4060, RZ ;  /* 0x00004060660a7810 */ /* 0x040fe40007f3e0ff */
[C---:B------:R-:W-:Y:S02]  /*7ba0*/  IADD3 R8, P5, R102.reuse, 0x4040, RZ ;  /* 0x0000404066087810 */ /* 0x040fe40007fbe0ff */
[----:B------:R-:W-:Y:S02]  /*7bb0*/  IADD3 R21, P4, R102, 0x4020, RZ ;  /* 0x0000402066157810 */ /* 0x000fe40007f9e0ff */
[----:B------:R-:W-:Y:S01]  /*7bc0*/  F2FP.BF16.F32.PACK_AB R54, R54, R51 ;  /* 0x000000333636723e */ /* 0x000fe200000010ff */
[----:B------:R-:W-:Y:S01]  /*7bd0*/  IMAD.X R51, RZ, RZ, R103, P3 ;  /* 0x000000ffff337224 */ /* 0x000fe200018e0667 */
[----:B------:R-:W-:-:S02]  /*7be0*/  F2FP.BF16.F32.PACK_AB R105, R105, R108 ;  /* 0x0000006c6969723e */ /* 0x000fc400000010ff */
[----:B------:R-:W-:Y:S02]  /*7bf0*/  F2FP.BF16.F32.PACK_AB R112, R109, R112 ;  /* 0x000000706d70723e */ /* 0x000fe400000010ff */
[----:B------:R-:W-:Y:S02]  /*7c00*/  LOP3.LUT R102, R7, R102, RZ, 0x3c, !PT ;  /* 0x0000006607667212 */ /* 0x000fe400078e3cff */
[----:B------:R-:W-:Y:S02]  /*7c10*/  LOP3.LUT R44, R0, R11, RZ, 0x3c, !PT ;  /* 0x0000000b002c7212 */ /* 0x000fe400078e3cff */
[----:B------:R-:W-:Y:S02]  /*7c20*/  SHF.R.U64 R24, R24, 0x3, RZ ;  /* 0x0000000318187819 */ /* 0x000fe400000012ff */
[----:B------:R-:W-:Y:S02]  /*7c30*/  F2FP.BF16.F32.PACK_AB R110, R110, R117 ;  /* 0x000000756e6e723e */ /* 0x000fe400000010ff */
[----:B------:R-:W-:-:S02]  /*7c40*/  SEL R146, R39, R46, P0 ;  /* 0x0000002e27927207 */ /* 0x000fc40000000000 */
[----:B------:R-:W-:Y:S02]  /*7c50*/  SEL R91, R46, R39, P0 ;  /* 0x000000272e5b7207 */ /* 0x000fe40000000000 */
[----:B------:R-:W-:Y:S02]  /*7c60*/  LOP3.LUT R7, R14, 0x380, RZ, 0xc0, !PT ;  /* 0x000003800e077812 */ /* 0x000fe400078ec0ff */
[----:B------:R-:W-:Y:S02]  /*7c70*/  LOP3.LUT R0, R13, 0x380, RZ, 0xc0, !PT ;  /* 0x000003800d007812 */ /* 0x000fe400078ec0ff */
[----:B------:R-:W-:Y:S02]  /*7c80*/  IADD3 R39, P3, R42, 0x2000, RZ ;  /* 0x000020002a277810 */ /* 0x000fe40007f7e0ff */
[----:B------:R-:W-:Y:S02]  /*7c90*/  SEL R136, R89, R96, P0 ;  /* 0x0000006059887207 */ /* 0x000fe40000000000 */
[----:B------:R-:W-:-:S02]  /*7ca0*/  SEL R87, R96, R89, P0 ;  /* 0x0000005960577207 */ /* 0x000fc40000000000 */
[----:B------:R-:W-:Y:S02]  /*7cb0*/  SEL R140, R105, R112, P0 ;  /* 0x00000070698c7207 */ /* 0x000fe40000000000 */
[----:B------:R-:W-:Y:S02]  /*7cc0*/  SEL R89, R112, R105, P0 ;  /* 0x0000006970597207 */ /* 0x000fe40000000000 */
[----:B------:R-:W-:Y:S01]  /*7cd0*/  LOP3.LUT R24, R24, R25, RZ, 0x3c, !PT ;  /* 0x0000001918187212 */ /* 0x000fe200078e3cff */
[----:B------:R-:W-:Y:S01]  /*7ce0*/  IMAD.X R25, RZ, RZ, R43, P2 ;  /* 0x000000ffff197224 */ /* 0x000fe200010e062b */
[----:B------:R-:W-:Y:S02]  /*7cf0*/  SEL R162, R110, R107, P0 ;  /* 0x0000006b6ea27207 */ /* 0x000fe40000000000 */
[----:B------:R-:W-:Y:S02]  /*7d00*/  SEL R105, R107, R110, P0 ;  /* 0x0000006e6b697207 */ /* 0x000fe40000000000 */
[----:B------:R-:W-:-:S02]  /*7d10*/  SEL R168, R127, R38, P0 ;  /* 0x000000267fa87207 */ /* 0x000fc40000000000 */
[----:B------:R-:W-:Y:S02]  /*7d20*/  SEL R112, R38, R127, P0 ;  /* 0x0000007f26707207 */ /* 0x000fe40000000000 */
[----:B------:R-:W-:Y:S02]  /*7d30*/  SHF.R.U64 R7, R7, 0x3, RZ ;  /* 0x0000000307077819 */ /* 0x000fe400000012ff */
[----:B------:R-:W-:Y:S02]  /*7d40*/  SHF.R.U64 R0, R0, 0x3, RZ ;  /* 0x0000000300007819 */ /* 0x000fe400000012ff */
[----:B------:R-:W-:Y:S02]  /*7d50*/  LOP3.LUT R38, R39, 0x380, RZ, 0xc0, !PT ;  /* 0x0000038027267812 */ /* 0x000fe400078ec0ff */
[----:B------:R-:W-:Y:S02]  /*7d60*/  IADD3 R107, P2, R42, 0xf000, RZ ;  /* 0x0000f0002a6b7810 */ /* 0x000fe40007f5e0ff */
[----:B------:R-:W-:-:S02]  /*7d70*/  LOP3.LUT R6, R21, 0x380, RZ, 0xc0, !PT ;  /* 0x0000038015067812 */ /* 0x000fc400078ec0ff */
[----:B------:R-:W-:Y:S02]  /*7d80*/  LOP3.LUT R68, R7, R14, RZ, 0x3c, !PT ;  /* 0x0000000e07447212 */ /* 0x000fe400078e3cff */
[----:B------:R-:W-:Y:S02]  /*7d90*/  LOP3.LUT R52, R0, R13, RZ, 0x3c, !PT ;  /* 0x0000000d00347212 */ /* 0x000fe400078e3cff */
[----:B------:R-:W-:Y:S02]  /*7da0*/  LOP3.LUT R7, R12, 0x380, RZ, 0xc0, !PT ;  /* 0x000003800c077812 */ /* 0x000fe400078ec0ff */
[----:B------:R-:W-:Y:S02]  /*7db0*/  SHF.R.U64 R38, R38, 0x3, RZ ;  /* 0x0000000326267819 */ /* 0x000fe400000012ff */
[----:B------:R-:W-:Y:S02]  /*7dc0*/  LOP3.LUT R0, R107, 0x380, RZ, 0xc0, !PT ;  /* 0x000003806b007812 */ /* 0x000fe400078ec0ff */
[----:B------:R-:W-:-:S02]  /*7dd0*/  LOP3.LUT R20, R33, 0x380, RZ, 0xc0, !PT ;  /* 0x0000038021147812 */ /* 0x000fc400078ec0ff */
[----:B------:R-:W-:Y:S02]  /*7de0*/  SHF.R.U64 R6, R6, 0x3, RZ ;  /* 0x0000000306067819 */ /* 0x000fe400000012ff */
[----:B------:R-:W-:Y:S02]  /*7df0*/  SHF.R.U64 R7, R7, 0x3, RZ ;  /* 0x0000000307077819 */ /* 0x000fe400000012ff */
[----:B------:R-:W-:Y:S01]  /*7e00*/  LOP3.LUT R38, R38, R39, RZ, 0x3c, !PT ;  /* 0x0000002726267212 */ /* 0x000fe200078e3cff */
[----:B------:R-:W-:Y:S01]  /*7e10*/  IMAD.X R39, RZ, RZ, R43, P3 ;  /* 0x000000ffff277224 */ /* 0x000fe200018e062b */
[----:B------:R-:W-:Y:S02]  /*7e20*/  SHF.R.U64 R0, R0, 0x3, RZ ;  /* 0x0000000300007819 */ /* 0x000fe400000012ff */
[----:B------:R-:W-:Y:S02]  /*7e30*/  SHF.R.U64 R20, R20, 0x3, RZ ;  /* 0x0000000314147819 */ /* 0x000fe400000012ff */
[----:B------:R-:W-:-:S02]  /*7e40*/  LOP3.LUT R48, R6, R21, RZ, 0x3c, !PT ;  /* 0x0000001506307212 */ /* 0x000fc400078e3cff */
[----:B------:R-:W-:Y:S02]  /*7e50*/  IADD3 R21, P3, R42, 0x8000, RZ ;  /* 0x000080002a157810 */ /* 0x000fe40007f7e0ff */
[----:B------:R-:W-:Y:S02]  /*7e60*/  F2FP.BF16.F32.PACK_AB R55, R55, R58 ;  /* 0x0000003a3737723e */ /* 0x000fe400000010ff */
[----:B------:R-:W-:Y:S02]  /*7e70*/  LOP3.LUT R58, R7, R12, RZ, 0x3c, !PT ;  /* 0x0000000c073a7212 */ /* 0x000fe400078e3cff */
[----:B------:R-:W-:Y:S02]  /*7e80*/  LOP3.LUT R6, R15, 0x380, RZ, 0xc0, !PT ;  /* 0x000003800f067812 */ /* 0x000fe400078ec0ff */
[----:B------:R-:W-:Y:S02]  /*7e90*/  LOP3.LUT R70, R20, R33, RZ, 0x3c, !PT ;  /* 0x0000002114467212 */ /* 0x000fe400078e3cff */
[----:B------:R-:W-:-:S02]  /*7ea0*/  LOP3.LUT R12, R0, R107, RZ, 0x3c, !PT ;  /* 0x0000006b000c7212 */ /* 0x000fc400078e3cff */
[----:B------:R-:W-:Y:S01]  /*7eb0*/  LOP3.LUT R20, R21, 0x380, RZ, 0xc0, !PT ;  /* 0x0000038015147812 */ /* 0x000fe200078ec0ff */
[----:B------:R-:W0:Y:S01]  /*7ec0*/  LDC R0, c[0x0][0xbe8] ;  /* 0x0002fa00ff007b82 */ /* 0x000e220000000800 */
[----:B------:R-:W-:Y:S02]  /*7ed0*/  SHF.R.U64 R6, R6, 0x3, RZ ;  /* 0x0000000306067819 */ /* 0x000fe400000012ff */
[----:B------:R-:W-:Y:S02]  /*7ee0*/  SHF.R.U64 R20, R20, 0x3, RZ ;  /* 0x0000000314147819 */ /* 0x000fe400000012ff */
[----:B------:R-:W-:Y:S02]  /*7ef0*/  F2FP.BF16.F32.PACK_AB R47, R47, R50 ;  /* 0x000000322f2f723e */ /* 0x000fe400000010ff */
[----:B------:R-:W-:Y:S02]  /*7f00*/  LOP3.LUT R9, R10, 0x380, RZ, 0xc0, !PT ;  /* 0x000003800a097812 */ /* 0x000fe400078ec0ff */
[----:B------:R-:W-:-:S02]  /*7f10*/  LOP3.LUT R50, R6, R15, RZ, 0x3c, !PT ;  /* 0x0000000f06327212 */ /* 0x000fc400078e3cff */
[----:B------:R-:W-:Y:S02]  /*7f20*/  LOP3.LUT R7, R8, 0x380, RZ, 0xc0, !PT ;  /* 0x0000038008077812 */ /* 0x000fe400078ec0ff */
[----:B------:R-:W-:Y:S01]  /*7f30*/  LOP3.LUT R20, R20, R21, RZ, 0x3c, !PT ;  /* 0x0000001514147212 */ /* 0x000fe200078e3cff */
[----:B------:R-:W-:Y:S01]  /*7f40*/  IMAD.X R21, RZ, RZ, R43, P3 ;  /* 0x000000ffff157224 */ /* 0x000fe200018e062b */
[----:B------:R-:W-:Y:S02]  /*7f50*/  LOP3.LUT R14, R27, 0x380, RZ, 0xc0, !PT ;  /* 0x000003801b0e7812 */ /* 0x000fe400078ec0ff */
[----:B------:R-:W-:Y:S02]  /*7f60*/  SHF.R.U64 R9, R9, 0x3, RZ ;  /* 0x0000000309097819 */ /* 0x000fe400000012ff */
[----:B------:R-:W-:Y:S02]  /*7f70*/  IADD3 R11, P3, R42, 0xe000, RZ ;  /* 0x0000e0002a0b7810 */ /* 0x000fe40007f7e0ff */
[----:B------:R-:W-:-:S02]  /*7f80*/  MOV R127, R50 ;  /* 0x00000032007f7202 */ /* 0x000fc40000000f00 */
[----:B--2---:R-:W-:Y:S02]  /*7f90*/  LOP3.LUT R51, R5, 0x2, RZ, 0x3c, !PT ;  /* 0x0000000205337812 */ /* 0x004fe400078e3cff */
[----:B------:R-:W-:Y:S02]  /*7fa0*/  SEL R148, R47, R54, P0 ;  /* 0x000000362f947207 */ /* 0x000fe40000000000 */
[----:B------:R-:W-:Y:S02]  /*7fb0*/  SEL R92, R54, R47, P0 ;  /* 0x0000002f365c7207 */ /* 0x000fe40000000000 */
[----:B------:R-:W-:Y:S02]  /*7fc0*/  SHF.R.U64 R7, R7, 0x3, RZ ;  /* 0x0000000307077819 */ /* 0x000fe400000012ff */
[----:B------:R-:W-:Y:S02]  /*7fd0*/  SHF.R.U64 R14, R14, 0x3, RZ ;  /* 0x000000030e0e7819 */ /* 0x000fe400000012ff */
[----:B------:R-:W-:-:S02]  /*7fe0*/  LOP3.LUT R54, R9, R10, RZ, 0x3c, !PT ;  /* 0x0000000a09367212 */ /* 0x000fc400078e3cff */
[----:B------:R-:W-:Y:S01]  /*7ff0*/  LOP3.LUT R10, R11, 0x380, RZ, 0xc0, !PT ;  /* 0x000003800b0a7812 */ /* 0x000fe200078ec0ff */
[----:B------:R-:W-:Y:S01]  /*8000*/  IMAD.X R47, RZ, RZ, R103, P5 ;  /* 0x000000ffff2f7224 */ /* 0x000fe200028e0667 */
[----:B------:R-:W-:Y:S01]  /*8010*/  SEL R150, R55, R62, P0 ;  /* 0x0000003e37967207 */ /* 0x000fe20000000000 */
[----:B------:R-:W-:Y:S01]  /*8020*/  SHFL.IDX PT, R50, R100, R5, 0x1c1f ;  /* 0x001c1f0564327589 */ /* 0x000fe200000e0000 */
[----:B------:R-:W-:Y:S02]  /*8030*/  SEL R93, R62, R55, P0 ;  /* 0x000000373e5d7207 */ /* 0x000fe40000000000 */
[----:B------:R-:W-:Y:S01]  /*8040*/  LOP3.LUT R46, R7, R8, RZ, 0x3c, !PT ;  /* 0x00000008072e7212 */ /* 0x000fe200078e3cff */
[----:B------:R-:W1:Y:S01]  /*8050*/  SHFL.IDX PT, R75, R75, R51, 0x1c1f ;  /* 0x001c1f334b4b7589 */ /* 0x000e6200000e0000 */
[----:B------:R-:W-:Y:S02]  /*8060*/  SEL R144, R26, R35, P0 ;  /* 0x000000231a907207 */ /* 0x000fe40000000000 */
[----:B------:R-:W-:-:S02]  /*8070*/  SEL R164, R111, R106, P0 ;  /* 0x0000006a6fa47207 */ /* 0x000fc40000000000 */
[----:B------:R-:W-:Y:S02]  /*8080*/  SEL R172, R131, R40, P0 ;  /* 0x0000002883ac7207 */ /* 0x000fe40000000000 */
[----:B------:R-:W-:Y:S02]  /*8090*/  LOP3.LUT R62, R14, R27, RZ, 0x3c, !PT ;  /* 0x0000001b0e3e7212 */ /* 0x000fe400078e3cff */
[----:B------:R-:W-:Y:S02]  /*80a0*/  SEL R166, R119, R30, P0 ;  /* 0x0000001e77a67207 */ /* 0x000fe40000000000 */
[----:B------:R-:W-:Y:S02]  /*80b0*/  SEL R170, R123, R34, P0 ;  /* 0x000000227baa7207 */ /* 0x000fe40000000000 */
[----:B------:R-:W-:Y:S02]  /*80c0*/  SHF.R.U64 R10, R10, 0x3, RZ ;  /* 0x000000030a0a7819 */ /* 0x000fe400000012ff */
[----:B------:R-:W-:-:S02]  /*80d0*/  SEL R90, R35, R26, P0 ;  /* 0x0000001a235a7207 */ /* 0x000fc40000000000 */
[----:B------:R-:W-:Y:S02]  /*80e0*/  MOV R72, R72 ;  /* 0x0000004800487202 */ /* 0x000fe40000000f00 */
[----:B------:R-:W-:Y:S02]  /*80f0*/  MOV R73, R70 ;  /* 0x0000004600497202 */ /* 0x000fe40000000f00 */
[----:B------:R-:W-:Y:S01]  /*8100*/  MOV R133, R60 ;  /* 0x0000003c00857202 */ /* 0x000fe20000000f00 */
[--C-:B------:R-:W-:Y:S01]  /*8110*/  IMAD.X R55, RZ, RZ, R103.reuse, P1 ;  /* 0x000000ffff377224 */ /* 0x100fe200008e0667 */
[----:B------:R-:W-:Y:S01]  /*8120*/  MOV R68, R68 ;  /* 0x0000004400447202 */ /* 0x000fe20000000f00 */
[--C-:B------:R-:W-:Y:S01]  /*8130*/  IMAD.X R45, RZ, RZ, R103.reuse, P6 ;  /* 0x000000ffff2d7224 */ /* 0x100fe200030e0667 */
[----:B------:R-:W-:Y:S01]  /*8140*/  MOV R70, R64 ;  /* 0x0000004000467202 */ /* 0x000fe20000000f00 */
[----:B------:R-:W-:Y:S01]  /*8150*/  IMAD.X R49, RZ, RZ, R103, P4 ;  /* 0x000000ffff317224 */ /* 0x000fe200020e0667 */
[----:B------:R-:W-:Y:S01]  /*8160*/  MOV R60, R46 ;  /* 0x0000002e003c7202 */ /* 0x000fe20000000f00 */
[----:B------:R-:W-:Y:S01]  /*8170*/  SHFL.IDX PT, R114, R114, R5, 0x1c1f ;  /* 0x001c1f0572727589 */ /* 0x000fe200000e0000 */
[----:B------:R-:W-:-:S02]  /*8180*/  SEL R106, R106, R111, P0 ;  /* 0x0000006f6a6a7207 */ /* 0x000fc40000000000 */
[----:B------:R-:W-:Y:S01]  /*8190*/  LOP3.LUT R10, R10, R11, RZ, 0x3c, !PT ;  /* 0x0000000b0a0a7212 */ /* 0x000fe200078e3cff */
[----:B------:R-:W-:Y:S01]  /*81a0*/  SHFL.IDX PT, R46, R98, R5, 0x1c1f ;  /* 0x001c1f05622e7589 */ /* 0x000fe200000e0000 */
[----:B------:R-:W-:Y:S01]  /*81b0*/  MOV R107, R102 ;  /* 0x00000066006b7202 */ /* 0x000fe20000000f00 */
[----:B------:R-:W-:Y:S01]  /*81c0*/  IMAD.X R11, RZ, RZ, R43, P3 ;  /* 0x000000ffff0b7224 */ /* 0x000fe200018e062b */
[----:B------:R-:W-:Y:S01]  /*81d0*/  MOV R69, R66 ;  /* 0x0000004200457202 */ /* 0x000fe20000000f00 */
[----:B------:R-:W-:Y:S01]  /*81e0*/  SHFL.IDX PT, R116, R116, R5, 0x1c1f ;  /* 0x001c1f0574747589 */ /* 0x000fe200000e0000 */
[----:B------:R-:W-:Y:S02]  /*81f0*/  MOV R64, R62 ;  /* 0x0000003e00407202 */ /* 0x000fe40000000f00 */
[----:B0-----:R-:W-:Y:S01]  /*8200*/  ISETP.NE.AND P3, PT, R0, 0x1, PT ;  /* 0x000000010000780c */ /* 0x001fe20003f65270 */
[----:B------:R-:W-:Y:S01]  /*8210*/  SHFL.IDX PT, R118, R118, R5, 0x1c1f ;  /* 0x001c1f0576767589 */ /* 0x000fe200000e0000 */
[----:B------:R-:W-:-:S03]  /*8220*/  SEL R113, R40, R131, P0 ;  /* 0x0000008328717207 */ /* 0x000fc60000000000 */
[----:B------:R-:W-:Y:S01]  /*8230*/  SHFL.IDX PT, R120, R120, R5, 0x1c1f ;  /* 0x001c1f0578787589 */ /* 0x000fe200000e0000 */
[----:B------:R-:W-:-:S03]  /*8240*/  UPRMT UR8, UR36, 0x654, UR8 ;  /* 0x0000065424087896 */ /* 0x000fc60008000008 */
[----:B------:R-:W-:Y:S04]  /*8250*/  SHFL.IDX PT, R122, R122, R5, 0x1c1f ;  /* 0x001c1f057a7a7589 */ /* 0x000fe800000e0000 */
        /* <DEDUP_REMOVED lines=24> */
[----:B------:R-:W-:Y:S01]  /*83e0*/  SHFL.IDX PT, R172, R172, R5, 0x1c1f ;  /* 0x001c1f05acac7589 */ /* 0x000fe200000e0000 */
[----:B------:R-:W-:Y:S01]  /*83f0*/  MOV R131, R44 ;  /* 0x0000002c00837202 */ /* 0x000fe20000000f00 */
[----:B------:R-:W-:Y:S01]  /*8400*/  SYNCS.ARRIVE.TRANS64.RED.A1T0 RZ, [UR8], RZ ;  /* 0x000000ffffff79a7 */ /* 0x000fe20008100408 */
[----:B------:R-:W-:Y:S01]  /*8410*/  MOV R67, R56 ;  /* 0x0000003800437202 */ /* 0x000fe20000000f00 */
[----:B------:R-:W0:Y:S04]  /*8420*/  SHFL.IDX PT, R5, R90, R51, 0x1c1f ;  /* 0x001c1f335a057589 */ /* 0x000e2800000e0000 */
[----:B------:R-:W-:Y:S01]  /*8430*/  SHFL.IDX PT, R77, R77, R51, 0x1c1f ;  /* 0x001c1f334d4d7589 */ /* 0x000fe200000e0000 */
[----:B------:R-:W-:Y:S01]  /*8440*/  MOV R61, R48 ;  /* 0x00000030003d7202 */ /* 0x000fe20000000f00 */
[----:B------:R-:W2:Y:S02]  /*8450*/  LDC R56, c[0x0][0xc38] ;  /* 0x00030e00ff387b82 */ /* 0x000ea40000000800 */
[----:B------:R3:W4:Y:S04]  /*8460*/  SHFL.IDX PT, R45, R74, R51, 0x1c1f ;  /* 0x001c1f334a2d7589 */ /* 0x00072800000e0000 */
[----:B------:R-:W4:Y:S01]  /*8470*/  SHFL.IDX PT, R47, R94, R51, 0x1c1f ;  /* 0x001c1f335e2f7589 */ /* 0x000f2200000e0000 */
[----:B-1----:R-:W-:Y:S01]  /*8480*/  SEL R48, R50, R75, P0 ;  /* 0x0000004b32307207 */ /* 0x002fe20000000000 */
[----:B------:R-:W-:Y:S01]  /*8490*/  UIMAD UR10, UR5, UR4, UR43 ;  /* 0x00000004050a72a4 */ /* 0x000fe2000f8e022b */
[----:B------:R-:W-:-:S02]  /*84a0*/  SEL R108, R30, R119, P0 ;  /* 0x000000771e6c7207 */ /* 0x000fc40000000000 */
[----:B------:R-:W-:Y:S01]  /*84b0*/  SEL R110, R34, R123, P0 ;  /* 0x0000007b226e7207 */ /* 0x000fe20000000000 */
[----:B---3--:R-:W1:Y:S01]  /*84c0*/  @P3 LDC R74, c[0x0][0xbec] ;  /* 0x0002fb00ff4a3b82 */ /* 0x008e620000000800 */
[----:B------:R-:W-:Y:S01]  /*84d0*/  MOV R129, R52 ;  /* 0x0000003400817202 */ /* 0x000fe20000000f00 */
[----:B------:R-:W-:Y:S01]  /*84e0*/  SHFL.IDX PT, R91, R91, R51, 0x1c1f ;  /* 0x001c1f335b5b7589 */ /* 0x000fe200000e0000 */
[----:B------:R-:W-:Y:S01]  /*84f0*/  SEL R50, R75, R50, P0 ;  /* 0x000000324b327207 */ /* 0x000fe20000000000 */
[----:B------:R-:W-:Y:S01]  /*8500*/  ULDC.64 UR8, c[0x0][0xb90] ;  /* 0x0002e40000087ab9 */ /* 0x000fe20000000a00 */
[----:B------:R-:W-:Y:S01]  /*8510*/  IADD3 R41, P4, R42, 0x1000, RZ ;  /* 0x000010002a297810 */ /* 0x000fe20007f9e0ff */
[----:B------:R-:W3:Y:S02]  /*8520*/  SHFL.IDX PT, R53, R76, R51, 0x1c1f ;  /* 0x001c1f334c357589 */ /* 0x000ee400000e0000 */
[----:B------:R-:W1:Y:S01]  /*8530*/  @P3 LDC R75, c[0x0][0xbf0] ;  /* 0x0002fc00ff4b3b82 */ /* 0x000e620000000800 */
[----:B------:R-:W-:Y:S01]  /*8540*/  MOV R65, R58 ;  /* 0x0000003a00417202 */ /* 0x000fe20000000f00 */
[----:B------:R-:W-:Y:S01]  /*8550*/  SHFL.IDX PT, R63, R78, R51, 0x1c1f ;  /* 0x001c1f334e3f7589 */ /* 0x000fe200000e0000 */
[----:B------:R-:W-:-:S03]  /*8560*/  LOP3.LUT R40, R41, 0x380, RZ, 0xc0, !PT ;  /* 0x0000038029287812 */ /* 0x000fc600078ec0ff */
[----:B------:R-:W1:Y:S01]  /*8570*/  SHFL.IDX PT, R59, R92, R51, 0x1c1f ;  /* 0x001c1f335c3b7589 */ /* 0x000e6200000e0000 */
[----:B0-----:R-:W-:-:S03]  /*8580*/  SEL R49, R144, R5, P0 ;  /* 0x0000000590317207 */ /* 0x001fc60000000000 */
        /* <DEDUP_REMOVED lines=11> */
[----:B------:R-:W0:Y:S04]  /*8640*/  SHFL.IDX PT, R93, R93, R51, 0x1c1f ;  /* 0x001c1f335d5d7589 */ /* 0x000e2800000e0000 */
[----:B------:R-:W0:Y:S04]  /*8650*/  SHFL.IDX PT, R95, R95, R51, 0x1c1f ;  /* 0x001c1f335f5f7589 */ /* 0x000e2800000e0000 */
[----:B------:R-:W0:Y:S04]  /*8660*/  SHFL.IDX PT, R97, R97, R51, 0x1c1f ;  /* 0x001c1f3361617589 */ /* 0x000e2800000e0000 */
[----:B------:R-:W0:Y:S04]  /*8670*/  SHFL.IDX PT, R99, R99, R51, 0x1c1f ;  /* 0x001c1f3363637589 */ /* 0x000e2800000e0000 */
[----:B------:R-:W0:Y:S04]  /*8680*/  SHFL.IDX PT, R101, R101, R51, 0x1c1f ;  /* 0x001c1f3365657589 */ /* 0x000e2800000e0000 */
[----:B------:R-:W0:Y:S04]  /*8690*/  SHFL.IDX PT, R123, R104, R51, 0x1c1f ;  /* 0x001c1f33687b7589 */ /* 0x000e2800000e0000 */
[----:B------:R-:W0:Y:S04]  /*86a0*/  SHFL.IDX PT, R105, R105, R51, 0x1c1f ;  /* 0x001c1f3369697589 */ /* 0x000e2800000e0000 */
[----:B------:R-:W0:Y:S04]  /*86b0*/  SHFL.IDX PT, R125, R106, R51, 0x1c1f ;  /* 0x001c1f336a7d7589 */ /* 0x000e2800000e0000 */
[----:B------:R-:W-:Y:S04]  /*86c0*/  SHFL.IDX PT, R108, R108, R51, 0x1c1f ;  /* 0x001c1f336c6c7589 */ /* 0x000fe800000e0000 */
[----:B------:R-:W0:Y:S04]  /*86d0*/  SHFL.IDX PT, R110, R110, R51, 0x1c1f ;  /* 0x001c1f336e6e7589 */ /* 0x000e2800000e0000 */
[----:B------:R-:W0:Y:S04]  /*86e0*/  SHFL.IDX PT, R112, R112, R51, 0x1c1f ;  /* 0x001c1f3370707589 */ /* 0x000e2800000e0000 */
[----:B------:R3:W0:Y:S01]  /*86f0*/  SHFL.IDX PT, R113, R113, R51, 0x1c1f ;  /* 0x001c1f3371717589 */ /* 0x00062200000e0000 */
[----:B------:R-:W-:-:S02]  /*8700*/  SHF.R.U64 R40, R40, 0x3, RZ ;  /* 0x0000000328287819 */ /* 0x000fc400000012ff */
[----:B------:R-:W-:Y:S02]  /*8710*/  IADD3 R33, P1, R42, 0x4000, RZ ;  /* 0x000040002a217810 */ /* 0x000fe40007f3e0ff */
[----:B----4-:R-:W-:Y:S02]  /*8720*/  SEL R44, R46, R45, P0 ;  /* 0x0000002d2e2c7207 */ /* 0x010fe40000000000 */
[----:B---3--:R-:W-:Y:S01]  /*8730*/  SEL R51, R5, R144, P0 ;  /* 0x0000009005337207 */ /* 0x008fe20000000000 */
[----:B------:R-:W-:Y:S01]  /*8740*/  IMAD R5, RZ, RZ, -UR43 ;  /* 0x8000002bff057e24 */ /* 0x000fe2000f8e02ff */
[----:B------:R-:W-:Y:S02]  /*8750*/  SEL R46, R45, R46, P0 ;  /* 0x0000002e2d2e7207 */ /* 0x000fe40000000000 */
[----:B------:R-:W-:Y:S01]  /*8760*/  SEL R45, R142, R47, P0 ;  /* 0x0000002f8e2d7207 */ /* 0x000fe20000000000 */
[----:B--2---:R-:W-:Y:S01]  /*8770*/  IMAD R5, R56, R5, UR41 ;  /* 0x0000002938057e24 */ /* 0x004fe2000f8e0205 */
[----:B------:R-:W-:Y:S01]  /*8780*/  LOP3.LUT R40, R40, R41, RZ, 0x3c, !PT ;  /* 0x0000002928287212 */ /* 0x000fe200078e3cff */
[----:B------:R-:W-:Y:S01]  /*8790*/  IMAD.X R41, RZ, RZ, R43, P4 ;  /* 0x000000ffff297224 */ /* 0x000fe200020e062b */
[----:B------:R-:W-:Y:S01]  /*87a0*/  SEL R47, R47, R142, P0 ;  /* 0x0000008e2f2f7207 */ /* 0x000fe20000000000 */
[----:B------:R-:W-:Y:S01]  /*87b0*/  BAR.SYNC.DEFER_BLOCKING 0x1, 0x100 ;  /* 0x0044000000007b1d */ /* 0x000fe20000010000 */
[----:B------:R-:W-:Y:S01]  /*87c0*/  LOP3.LUT R32, R33, 0x380, RZ, 0xc0, !PT ;  /* 0x0000038021207812 */ /* 0x000fe200078ec0ff */
[----:B------:R-:W-:Y:S01]  /*87d0*/  USHF.R.S32.HI UR7, URZ, 0x1f, UR10 ;  /* 0x0000001f3f077899 */ /* 0x000fe2000801140a */
[----:B------:R-:W-:-:S02]  /*87e0*/  SEL R56, R116, R77, P0 ;  /* 0x0000004d74387207 */ /* 0x000fc40000000000 */
[----:B------:R-:W-:Y:S01]  /*87f0*/  SEL R58, R77, R116, P0 ;  /* 0x000000744d3a7207 */ /* 0x000fe20000000000 */
[----:B------:R-:W-:Y:S01]  /*8800*/  IMAD R77, R5, 0x80, R234 ;  /* 0x00000080054d7824 */ /* 0x000fe200078e02ea */
[----:B------:R-:W-:Y:S01]  /*8810*/  IADD3 R29, P4, R42, 0x7000, RZ ;  /* 0x000070002a1d7810 */ /* 0x000fe20007f9e0ff */
[----:B------:R-:W-:Y:S01]  /*8820*/  UIMAD UR6, UR7, UR8, URZ ;  /* 0x00000008070672a4 */ /* 0x000fe2000f8e023f */
[----:B------:R-:W-:Y:S02]  /*8830*/  SHF.R.U64 R32, R32, 0x3, RZ ;  /* 0x0000000320207819 */ /* 0x000fe400000012ff */
[----:B------:R-:W-:Y:S01]  /*8840*/  LOP3.LUT R28, R29, 0x380, RZ, 0xc0, !PT ;  /* 0x000003801d1c7812 */ /* 0x000fe200078ec0ff */
[----:B------:R-:W-:Y:S01]  /*8850*/  UIMAD.WIDE.U32 UR4, UR10, UR8, URZ ;  /* 0x000000080a0472a5 */ /* 0x000fe2000f8e003f */
[----:B------:R-:W-:Y:S01]  /*8860*/  LOP3.LUT R32, R32, R33, RZ, 0x3c, !PT ;  /* 0x0000002120207212 */ /* 0x000fe200078e3cff */
[----:B------:R-:W-:Y:S01]  /*8870*/  UIMAD UR6, UR10, UR9, UR6 ;  /* 0x000000090a0672a4 */ /* 0x000fe2000f8e0206 */
[----:B------:R-:W-:Y:S01]  /*8880*/  IMAD.X R33, RZ, RZ, R43, P1 ;  /* 0x000000ffff217224 */ /* 0x000fe200008e062b */
[----:B------:R-:W-:Y:S01]  /*8890*/  SHF.R.U64 R28, R28, 0x3, RZ ;  /* 0x000000031c1c7819 */ /* 0x000fe200000012ff */
[----:B------:R-:W-:Y:S01]  /*88a0*/  USHF.R.S32.HI UR11, URZ, 0x1f, UR42 ;  /* 0x0000001f3f0b7899 */ /* 0x000fe2000801142a */
[----:B------:R-:W-:Y:S01]  /*88b0*/  MOV R96, R54 ;  /* 0x0000003600607202 */ /* 0x000fe20000000f00 */
[----:B------:R-:W-:Y:S01]  /*88c0*/  ULDC.64 UR8, c[0x0][0xb98] ;  /* 0x0002e60000087ab9 */ /* 0x000fe20000000a00 */
[----:B------:R1:W-:Y:S01]  /*88d0*/  STSM.16.M88.4 [R107], R44 ;  /* 0x0000002c6b007844 */ /* 0x0003e20000000200 */
[----:B------:R-:W-:-:S02]  /*88e0*/  IADD3 R27, P1, R42, 0xa000, RZ ;  /* 0x0000a0002a1b7810 */ /* 0x000fc40007f3e0ff */
[----:B------:R-:W-:Y:S02]  /*88f0*/  SEL R52, R114, R53, P0 ;  /* 0x0000003572347207 */ /* 0x000fe40000000000 */
[----:B------:R-:W-:Y:S01]  /*8900*/  SEL R54, R53, R114, P0 ;  /* 0x0000007235367207 */ /* 0x000fe20000000000 */
[----:B------:R-:W-:Y:S01]  /*8910*/  UIADD3 UR5, UR5, UR6, URZ ;  /* 0x0000000605057290 */ /* 0x000fe2000fffe03f */
[----:B------:R-:W-:Y:S02]  /*8920*/  SEL R53, R146, R91, P0 ;  /* 0x0000005b92357207 */ /* 0x000fe40000000000 */
[----:B------:R-:W-:Y:S01]  /*8930*/  SEL R55, R91, R146, P0 ;  /* 0x000000925b377207 */ /* 0x000fe20000000000 */
[----:B-1----:R-:W-:-:S04]  /*8940*/  @P3 IMAD.HI.U32 R44, R77, R74, RZ ;  /* 0x0000004a4d2c3227 */ /* 0x002fc800078e00ff */
[----:B------:R-:W-:Y:S01]  /*8950*/  IMAD.MOV.U32 R74, RZ, RZ, R77 ;  /* 0x000000ffff4a7224 */ /* 0x000fe200078e004d */
[----:B------:R-:W-:Y:S01]  /*8960*/  @P3 SHF.R.U32.HI R74, RZ, R75, R44 ;  /* 0x0000004bff4a3219 */ /* 0x000fe2000001162c */
[----:B------:R-:W-:Y:S01]  /*8970*/  UIMAD UR6, UR11, UR8, URZ ;  /* 0x000000080b0672a4 */ /* 0x000fe2000f8e023f */
[----:B------:R-:W-:Y:S01]  /*8980*/  LOP3.LUT R28, R28, R29, RZ, 0x3c, !PT ;  /* 0x0000001d1c1c7212 */ /* 0x000fe200078e3cff */
[----:B------:R-:W-:Y:S01]  /*8990*/  IMAD.X R29, RZ, RZ, R43, P4 ;  /* 0x000000ffff1d7224 */ /* 0x000fe200020e062b */
[----:B------:R-:W-:Y:S01]  /*89a0*/  SEL R57, R148, R59, P0 ;  /* 0x0000003b94397207 */ /* 0x000fe20000000000 */
[----:B------:R1:W-:Y:S01]  /*89b0*/  STSM.16.M88.4 [R133], R48 ;  /* 0x0000003085007844 */ /* 0x0003e20000000200 */
[----:B------:R-:W-:Y:S02]  /*89c0*/  LOP3.LUT R26, R27, 0x380, RZ, 0xc0, !PT ;  /* 0x000003801b1a7812 */ /* 0x000fe400078ec0ff */
[----:B------:R-:W-:Y:S02]  /*89d0*/  SEL R59, R59, R148, P0 ;  /* 0x000000943b3b7207 */ /* 0x000fe40000000000 */
[----:B------:R-:W-:-:S02]  /*89e0*/  SEL R44, R118, R63, P0 ;  /* 0x0000003f762c7207 */ /* 0x000fc40000000000 */
[----:B------:R-:W-:Y:S01]  /*89f0*/  SEL R46, R63, R118, P0 ;  /* 0x000000763f2e7207 */ /* 0x000fe20000000000 */
[----:B------:R-:W-:Y:S01]  /*8a00*/  IMAD.MOV R63, RZ, RZ, -R74 ;  /* 0x000000ffff3f7224 */ /* 0x000fe200078e0a4a */
[----:B------:R-:W-:Y:S01]  /*8a10*/  IADD3 R9, P4, R42, 0xd000, RZ ;  /* 0x0000d0002a097810 */ /* 0x000fe20007f9e0ff */
[----:B------:R2:W-:Y:S01]  /*8a20*/  STSM.16.M88.4 [R131], R52 ;  /* 0x0000003483007844 */ /* 0x0005e20000000200 */
[----:B0-----:R-:W-:Y:S02]  /*8a30*/  SEL R45, R150, R93, P0 ;  /* 0x0000005d962d7207 */ /* 0x001fe40000000000 */
[----:B------:R-:W-:Y:S01]  /*8a40*/  SEL R47, R93, R150, P0 ;  /* 0x000000965d2f7207 */ /* 0x000fe20000000000 */
[----:B------:R-:W-:Y:S01]  /*8a50*/  UIMAD UR6, UR42, UR9, UR6 ;  /* 0x000000092a0672a4 */ /* 0x000fe2000f8e0206 */
[----:B-1----:R-:W-:Y:S02]  /*8a60*/  SEL R48, R120, R79, P0 ;  /* 0x0000004f78307207 */ /* 0x002fe40000000000 */
[----:B------:R-:W-:-:S02]  /*8a70*/  SEL R50, R79, R120, P0 ;  /* 0x000000784f327207 */ /* 0x000fc40000000000 */
[----:B------:R-:W-:Y:S02]  /*8a80*/  SEL R49, R152, R95, P0 ;  /* 0x0000005f98317207 */ /* 0x000fe40000000000 */
[----:B------:R-:W-:Y:S01]  /*8a90*/  SEL R51, R95, R152, P0 ;  /* 0x000000985f337207 */ /* 0x000fe20000000000 */
[----:B------:R-:W-:Y:S01]  /*8aa0*/  UIMAD.WIDE.U32 UR4, UR42, UR8, UR4 ;  /* 0x000000082a0472a5 */ /* 0x000fe2000f8e0004 */
[----:B------:R-:W-:Y:S02]  /*8ab0*/  SHF.R.U64 R26, R26, 0x3, RZ ;  /* 0x000000031a1a7819 */ /* 0x000fe400000012ff */
[----:B--2---:R-:W-:Y:S02]  /*8ac0*/  SEL R52, R122, R115, P0 ;  /* 0x000000737a347207 */ /* 0x004fe40000000000 */
[----:B------:R-:W-:Y:S02]  /*8ad0*/  SEL R54, R115, R122, P0 ;  /* 0x0000007a73367207 */ /* 0x000fe40000000000 */
[----:B------:R-:W-:-:S02]  /*8ae0*/  SEL R53, R154, R97, P0 ;  /* 0x000000619a357207 */ /* 0x000fc40000000000 */
[----:B------:R-:W-:Y:S01]  /*8af0*/  SEL R55, R97, R154, P0 ;  /* 0x0000009a61377207 */ /* 0x000fe20000000000 */
[----:B------:R-:W-:Y:S01]  /*8b00*/  STSM.16.M88.4 [R129], R56 ;  /* 0x0000003881007844 */ /* 0x000fe20000000200 */
[----:B------:R-:W-:Y:S01]  /*8b10*/  LOP3.LUT R8, R9, 0x380, RZ, 0xc0, !PT ;  /* 0x0000038009087812 */ /* 0x000fe200078ec0ff */
[----:B------:R-:W-:Y:S01]  /*8b20*/  IMAD R63, R0, R63, R77 ;  /* 0x0000003f003f7224 */ /* 0x000fe200078e024d */
[C---:B------:R-:W-:Y:S01]  /*8b30*/  IADD3 R35, P6, R42.reuse, 0x5000, RZ ;  /* 0x000050002a237810 */ /* 0x040fe20007fde0ff */
[----:B------:R-:W-:Y:S01]  /*8b40*/  STSM.16.M88.4 [R127], R44 ;  /* 0x0000002c7f007844 */ /* 0x000fe20000000200 */
[----:B------:R-:W-:Y:S01]  /*8b50*/  IADD3 R31, P5, R42, 0x6000, RZ ;  /* 0x000060002a1f7810 */ /* 0x000fe20007fbe0ff */
[----:B------:R-:W-:Y:S01]  /*8b60*/  ULDC.64 UR8, c[0x0][0xb88] ;  /* 0x0002e20000087ab9 */ /* 0x000fe20000000a00 */
[----:B------:R-:W-:Y:S01]  /*8b70*/  LOP3.LUT R26, R26, R27, RZ, 0x3c, !PT ;  /* 0x0000001b1a1a7212 */ /* 0x000fe200078e3cff */
[----:B------:R-:W-:Y:S01]  /*8b80*/  STSM.16.M88.4 [R61], R48 ;  /* 0x000000303d007844 */ /* 0x000fe20000000200 */
[----:B------:R-:W-:Y:S01]  /*8b90*/  SHF.R.U64 R8, R8, 0x3, RZ ;  /* 0x0000000308087819 */ /* 0x000fe200000012ff */
[----:B------:R-:W-:-:S02]  /*8ba0*/  IMAD.X R27, RZ, RZ, R43, P1 ;  /* 0x000000ffff1b7224 */ /* 0x000fc400008e062b */
[----:B------:R0:W-:Y:S01]  /*8bb0*/  STSM.16.M88.4 [R60], R52 ;  /* 0x000000343c007844 */ /* 0x0001e20000000200 */
[----:B------:R-:W-:Y:S02]  /*8bc0*/  LOP3.LUT R34, R35, 0x380, RZ, 0xc0, !PT ;  /* 0x0000038023227812 */ /* 0x000fe400078ec0ff */
[----:B------:R-:W-:Y:S02]  /*8bd0*/  LOP3.LUT R30, R31, 0x380, RZ, 0xc0, !PT ;  /* 0x000003801f1e7812 */ /* 0x000fe400078ec0ff */
[----:B------:R-:W-:Y:S02]  /*8be0*/  LOP3.LUT R8, R8, R9, RZ, 0x3c, !PT ;  /* 0x0000000908087212 */ /* 0x000fe400078e3cff */
[----:B------:R-:W-:Y:S02]  /*8bf0*/  LOP3.LUT R9, R42, 0x380, RZ, 0xc0, !PT ;  /* 0x000003802a097812 */ /* 0x000fe400078ec0ff */
[----:B------:R-:W-:Y:S01]  /*8c00*/  SHF.R.U64 R34, R34, 0x3, RZ ;  /* 0x0000000322227819 */ /* 0x000fe200000012ff */
[----:B0-----:R-:W-:Y:S01]  /*8c10*/  IMAD.U32 R60, RZ, RZ, UR6 ;  /* 0x00000006ff3c7e24 */ /* 0x001fe2000f8e00ff */
[----:B------:R-:W-:Y:S01]  /*8c20*/  SHF.R.S32.HI R53, RZ, 0x1f, R74 ;  /* 0x0000001fff357819 */ /* 0x000fe2000001144a */
[----:B------:R-:W-:Y:S01]  /*8c30*/  ULDC UR6, c[0x0][0xa88] ;  /* 0x0002a20000067ab9 */ /* 0x000fe20000000800 */
[----:B------:R-:W-:-:S02]  /*8c40*/  SHF.R.S32.HI R54, RZ, 0x1f, R63 ;  /* 0x0000001fff367819 */ /* 0x000fc4000001143f */
[----:B------:R-:W-:Y:S02]  /*8c50*/  IADD3 R52, P1, R74, UR4, RZ ;  /* 0x000000044a347c10 */ /* 0x000fe4000ff3e0ff */
[----:B------:R-:W-:Y:S01]  /*8c60*/  SHF.R.U64 R30, R30, 0x3, RZ ;  /* 0x000000031e1e7819 */ /* 0x000fe200000012ff */
[----:B------:R-:W-:Y:S01]  /*8c70*/  IMAD R54, R54, UR8, RZ ;  /* 0x0000000836367c24 */ /* 0x000fe2000f8e02ff */
[----:B------:R-:W-:Y:S01]  /*8c80*/  IADD3.X R53, R53, UR5, R60, P1, !PT ;  /* 0x0000000535357c10 */ /* 0x000fe20008ffe43c */
[----:B------:R-:W-:Y:S01]  /*8c90*/  ULDC.64 UR4, c[0x0][0xb50] ;  /* 0x0002d40000047ab9 */ /* 0x000fe20000000a00 */
[----:B------:R-:W-:Y:S02]  /*8ca0*/  SEL R56, R124, R81, P0 ;  /* 0x000000517c387207 */ /* 0x000fe40000000000 */
[----:B------:R-:W-:Y:S02]  /*8cb0*/  SEL R58, R81, R124, P0 ;  /* 0x0000007c513a7207 */ /* 0x000fe40000000000 */
[----:B------:R-:W-:-:S02]  /*8cc0*/  SEL R57, R156, R99, P0 ;  /* 0x000000639c397207 */ /* 0x000fc40000000000 */
[----:B------:R-:W-:Y:S02]  /*8cd0*/  SEL R59, R99, R156, P0 ;  /* 0x0000009c633b7207 */ /* 0x000fe40000000000 */
[----:B------:R-:W-:Y:S02]  /*8ce0*/  SEL R44, R126, R117, P0 ;  /* 0x000000757e2c7207 */ /* 0x000fe40000000000 */
[----:B------:R-:W-:Y:S02]  /*8cf0*/  SEL R46, R117, R126, P0 ;  /* 0x0000007e752e7207 */ /* 0x000fe40000000000 */
[----:B------:R-:W-:Y:S02]  /*8d00*/  SEL R45, R158, R101, P0 ;  /* 0x000000659e2d7207 */ /* 0x000fe40000000000 */
[----:B------:R-:W-:Y:S01]  /*8d10*/  SEL R47, R101, R158, P0 ;  /* 0x0000009e652f7207 */ /* 0x000fe20000000000 */
[----:B------:R-:W-:Y:S01]  /*8d20*/  IMAD R55, R63, UR9, R54 ;  /* 0x000000093f377c24 */ /* 0x000fe2000f8e0236 */
[----:B------:R-:W-:Y:S01]  /*8d30*/  SHF.R.U64 R9, R9, 0x3, RZ ;  /* 0x0000000309097819 */ /* 0x000fe200000012ff */
[----:B------:R-:W-:Y:S01]  /*8d40*/  IMAD.WIDE.U32 R52, R63, UR8, R52 ;  /* 0x000000083f347c25 */ /* 0x000fe2000f8e0034 */
[----:B------:R-:W-:-:S02]  /*8d50*/  LOP3.LUT R34, R34, R35, RZ, 0x3c, !PT ;  /* 0x0000002322227212 */ /* 0x000fc400078e3cff */
[----:B------:R-:W-:Y:S01]  /*8d60*/  LOP3.LUT R30, R30, R31, RZ, 0x3c, !PT ;  /* 0x0000001f1e1e7212 */ /* 0x000fe200078e3cff */
[--C-:B------:R-:W-:Y:S01]  /*8d70*/  IMAD.X R35, RZ, RZ, R43.reuse, P6 ;  /* 0x000000ffff237224 */ /* 0x100fe200030e062b */
[C---:B------:R-:W-:Y:S01]  /*8d80*/  IADD3 R15, P6, R42.reuse, 0xb000, RZ ;  /* 0x0000b0002a0f7810 */ /* 0x040fe20007fde0ff */
[--C-:B------:R-:W-:Y:S01]  /*8d90*/  IMAD.X R31, RZ, RZ, R43.reuse, P5 ;  /* 0x000000ffff1f7224 */ /* 0x100fe200028e062b */
[----:B------:R-:W-:Y:S01]  /*8da0*/  IADD3 R7, P5, R42, 0xc000, RZ ;  /* 0x0000c0002a077810 */ /* 0x000fe20007fbe0ff */
[----:B------:R-:W-:Y:S01]  /*8db0*/  STSM.16.M88.4 [R96], R56 ;  /* 0x0000003860007844 */ /* 0x000fe20000000200 */
[----:B------:R-:W-:Y:S01]  /*8dc0*/  LOP3.LUT R42, R9, R42, RZ, 0x3c, !PT ;  /* 0x0000002a092a7212 */ /* 0x000fe200078e3cff */
[----:B------:R-:W-:Y:S01]  /*8dd0*/  IMAD.X R9, RZ, RZ, R43, P4 ;  /* 0x000000ffff097224 */ /* 0x000fe200020e062b */
[----:B------:R-:W-:Y:S01]  /*8de0*/  SEL R48, R128, R83, P0 ;  /* 0x0000005380307207 */ /* 0x000fe20000000000 */
[----:B------:R0:W-:Y:S01]  /*8df0*/  STSM.16.M88.4 [R67], R44 ;  /* 0x0000002c43007844 */ /* 0x0001e20000000200 */
[----:B------:R-:W-:Y:S01]  /*8e00*/  SEL R50, R83, R128, P0 ;  /* 0x0000008053327207 */ /* 0x000fe20000000000 */
[----:B------:R-:W-:Y:S01]  /*8e10*/  IMAD R54, R5, 0x80, R233 ;  /* 0x0000008005367824 */ /* 0x000fe200078e02e9 */
[----:B------:R-:W-:Y:S01]  /*8e20*/  SEL R49, R160, R123, P0 ;  /* 0x0000007ba0317207 */ /* 0x000fe20000000000 */
[----:B------:R-:W-:Y:S01]  /*8e30*/  IMAD R101, R0, UR6, RZ ;  /* 0x0000000600657c24 */ /* 0x000fe2000f8e02ff */
[----:B------:R-:W-:Y:S01]  /*8e40*/  SEL R51, R123, R160, P0 ;  /* 0x000000a07b337207 */ /* 0x000fe20000000000 */
[----:B------:R-:W-:Y:S01]  /*8e50*/  IMAD.X R13, RZ, RZ, R43, P2 ;  /* 0x000000ffff0d7224 */ /* 0x000fe200010e062b */
[----:B------:R-:W-:Y:S01]  /*8e60*/  SEL R60, R62, R119, P0 ;  /* 0x000000773e3c7207 */ /* 0x000fe20000000000 */
[----:B------:R-:W-:Y:S01]  /*8e70*/  ULDC.64 UR8, c[0x0][0xae8] ;  /* 0x0002ba0000087ab9 */ /* 0x000fe20000000a00 */
[----:B------:R-:W-:-:S02]  /*8e80*/  SEL R62, R119, R62, P0 ;  /* 0x0000003e773e7207 */ /* 0x000fc40000000000 */
[----:B------:R-:W-:Y:S02]  /*8e90*/  SEL R61, R162, R105, P0 ;  /* 0x00000069a23d7207 */ /* 0x000fe40000000000 */
[----:B------:R-:W-:Y:S02]  /*8ea0*/  SEL R63, R105, R162, P0 ;  /* 0x000000a2693f7207 */ /* 0x000fe40000000000 */
[----:B------:R-:W-:Y:S01]  /*8eb0*/  LOP3.LUT P1, RZ, R23, 0x3, RZ, 0xc0, !PT ;  /* 0x0000000317ff7812 */ /* 0x000fe2000782c0ff */
[----:B0-----:R-:W-:Y:S01]  /*8ec0*/  IMAD.IADD R45, R53, 0x1, R55 ;  /* 0x00000001352d7824 */ /* 0x001fe200078e0237 */
[----:B------:R-:W-:Y:S01]  /*8ed0*/  LEA R46, P4, R52, UR4, 0x2 ;  /* 0x00000004342e7c11 */ /* 0x000fe2000f8810ff */
[----:B------:R-:W-:Y:S01]  /*8ee0*/  STSM.16.M88.4 [R65], R48 ;  /* 0x0000003041007844 */ /* 0x000fe20000000200 */
[C---:B------:R-:W-:Y:S01]  /*8ef0*/  VIADD R44, R54.reuse, 0x8 ;  /* 0x00000008362c7836 */ /* 0x040fe20000000000 */
[----:B------:R-:W-:Y:S02]  /*8f00*/  ISETP.GE.OR P2, PT, R54, R101, P1 ;  /* 0x000000653600720c */ /* 0x000fe40000f46670 */
[----:B------:R-:W-:Y:S01]  /*8f10*/  LEA.HI.X R45, R52, UR5, R45, 0x2, P4 ;  /* 0x00000005342d7c11 */ /* 0x000fe2000a0f142d */
[----:B------:R0:W-:Y:S01]  /*8f20*/  STSM.16.M88.4 [R64], R60 ;  /* 0x0000003c40007844 */ /* 0x0001e20000000200 */
[----:B------:R-:W-:-:S02]  /*8f30*/  SEL R52, R102, R85, P0 ;  /* 0x0000005566347207 */ /* 0x000fc40000000000 */
[----:B------:R-:W-:Y:S02]  /*8f40*/  SEL R54, R85, R102, P0 ;  /* 0x0000006655367207 */ /* 0x000fe40000000000 */
[----:B------:R-:W-:Y:S02]  /*8f50*/  SEL R53, R164, R125, P0 ;  /* 0x0000007da4357207 */ /* 0x000fe40000000000 */
[----:B------:R-:W-:Y:S02]  /*8f60*/  SEL R55, R125, R164, P0 ;  /* 0x000000a47d377207 */ /* 0x000fe40000000000 */
[----:B------:R-:W-:Y:S02]  /*8f70*/  SEL R96, R98, R87, P0 ;  /* 0x0000005762607207 */ /* 0x000fe40000000000 */
[----:B------:R-:W-:Y:S02]  /*8f80*/  SEL R98, R87, R98, P0 ;  /* 0x0000006257627207 */ /* 0x000fe40000000000 */
[----:B------:R-:W-:-:S02]  /*8f90*/  SEL R97, R109, R110, P0 ;  /* 0x0000006e6d617207 */ /* 0x000fc40000000000 */
[----:B------:R-:W-:Y:S02]  /*8fa0*/  SEL R99, R110, R109, P0 ;  /* 0x0000006d6e637207 */ /* 0x000fe40000000000 */
[----:B0-----:R-:W-:Y:S02]  /*8fb0*/  SEL R60, R100, R121, P0 ;  /* 0x00000079643c7207 */ /* 0x001fe40000000000 */
[----:B------:R-:W-:Y:S02]  /*8fc0*/  SEL R62, R121, R100, P0 ;  /* 0x00000064793e7207 */ /* 0x000fe40000000000 */
[----:B------:R-:W-:Y:S02]  /*8fd0*/  SEL R61, R111, R108, P0 ;  /* 0x0000006c6f3d7207 */ /* 0x000fe40000000000 */
[----:B------:R-:W-:Y:S02]  /*8fe0*/  SEL R63, R108, R111, P0 ;  /* 0x0000006f6c3f7207 */ /* 0x000fe40000000000 */
[----:B------:R-:W-:-:S02]  /*8ff0*/  SEL R84, R71, R88, P0 ;  /* 0x0000005847547207 */ /* 0x000fc40000000000 */
[----:B------:R-:W-:Y:S02]  /*9000*/  SEL R86, R88, R71, P0 ;  /* 0x0000004758567207 */ /* 0x000fe40000000000 */
[----:B------:R-:W-:Y:S02]  /*9010*/  SEL R85, R103, R112, P0 ;  /* 0x0000007067557207 */ /* 0x000fe40000000000 */
[----:B------:R-:W-:Y:S02]  /*9020*/  SEL R87, R112, R103, P0 ;  /* 0x0000006770577207 */ /* 0x000fe40000000000 */
[----:B------:R-:W-:Y:S01]  /*9030*/  SEL R64, R66, R89, P0 ;  /* 0x0000005942407207 */ /* 0x000fe20000000000 */
[----:B------:R-:W-:Y:S01]  /*9040*/  STSM.16.M88.4 [R70], R52 ;  /* 0x0000003446007844 */ /* 0x000fe20000000200 */
[----:B------:R-:W-:Y:S02]  /*9050*/  SEL R65, R172, R113, P0 ;  /* 0x00000071ac417207 */ /* 0x000fe40000000000 */
[----:B------:R-:W-:-:S02]  /*9060*/  SEL R67, R113, R172, P0 ;  /* 0x000000ac71437207 */ /* 0x000fc40000000000 */
[----:B------:R-:W-:Y:S01]  /*9070*/  SEL R66, R89, R66, P0 ;  /* 0x0000004259427207 */ /* 0x000fe20000000000 */
[----:B------:R-:W-:Y:S04]  /*9080*/  STSM.16.M88.4 [R69], R60 ;  /* 0x0000003c45007844 */ /* 0x000fe80000000200 */
[----:B------:R-:W-:Y:S04]  /*9090*/  STSM.16.M88.4 [R68], R96 ;  /* 0x0000006044007844 */ /* 0x000fe80000000200 */
[----:B------:R-:W-:Y:S04]  /*90a0*/  STSM.16.M88.4 [R73], R84 ;  /* 0x0000005449007844 */ /* 0x000fe80000000200 */
[----:B------:R-:W-:Y:S04]  /*90b0*/  STSM.16.M88.4 [R72], R64 ;  /* 0x0000004048007844 */ /* 0x000fe80000000200 */
[----:B------:R-:W-:Y:S04]  /*90c0*/  SHFL.IDX PT, R74, R46, RZ, 0x1c1f ;  /* 0x001c1fff2e4a7589 */ /* 0x000fe800000e0000 */
[----:B------:R-:W0:Y:S01]  /*90d0*/  SHFL.IDX PT, R75, R45, RZ, 0x1c1f ;  /* 0x001c1fff2d4b7589 */ /* 0x000e2200000e0000 */
[----:B------:R-:W-:Y:S06]  /*90e0*/  BAR.SYNC.DEFER_BLOCKING 0x1, 0x100 ;  /* 0x0044000000007b1d */ /* 0x000fec0000010000 */
[----:B------:R-:W-:Y:S04]  /*90f0*/  SHFL.IDX PT, R76, R46, 0x1, 0x1c1f ;  /* 0x003c1f002e4c7f89 */ /* 0x000fe800000e0000 */
[----:B------:R-:W1:Y:S01]  /*9100*/  SHFL.IDX PT, R77, R45, 0x1, 0x1c1f ;  /* 0x003c1f002d4d7f89 */ /* 0x000e6200000e0000 */
[----:B------:R-:W-:-:S03]  /*9110*/  ISETP.GE.OR P1, PT, R44, R101, P1 ;  /* 0x000000652c00720c */ /* 0x000fc60000f26670 */
[----:B0-----:R0:W-:Y:S10]  /*9120*/  @!P2 ST.E desc[UR48][R74.64], R4 ;  /* 0x000000044a00a985 */ /* 0x0011f4000c101930 */
[----:B-1----:R1:W-:Y:S04]  /*9130*/  @!P1 ST.E desc[UR48][R76.64], R3 ;  /* 0x000000034c009985 */ /* 0x0023e8000c101930 */
[----:B------:R2:W5:Y:S04]  /*9140*/  LD.E.128 R80, desc[UR48][R32.64] ;  /* 0x0000003020507980 */ /* 0x000568000c101d00 */
[----:B------:R3:W5:Y:S01]  /*9150*/  LD.E.128 R60, desc[UR48][R30.64] ;  /* 0x000000301e3c7980 */ /* 0x000762000c101d00 */
[----:B0-----:R-:W-:Y:S01]  /*9160*/  IMAD R4, R19, 0x20, R22 ;  /* 0x0000002013047824 */ /* 0x001fe200078e0216 */
[----:B------:R-:W-:-:S02]  /*9170*/  UIMAD UR6, UR7, UR8, URZ ;  /* 0x00000008070672a4 */ /* 0x000fc4000f8e023f */
[----:B------:R0:W5:Y:S01]  /*9180*/  LD.E.128 R92, desc[UR48][R8.64] ;  /* 0x00000030085c7980 */ /* 0x000162000c101d00 */
[----:B--2---:R-:W2:Y:S01]  /*9190*/  @P3 LDC R33, c[0x0][0xbec] ;  /* 0x0002fb00ff213b82 */ /* 0x004ea20000000800 */
[----:B------:R-:W-:Y:S01]  /*91a0*/  UIMAD.WIDE.U32 UR4, UR10, UR8, URZ ;  /* 0x000000080a0472a5 */ /* 0x000fe2000f8e003f */
[----:B------:R-:W-:Y:S01]  /*91b0*/  LOP3.LUT R6, R7, 0x380, RZ, 0xc0, !PT ;  /* 0x0000038007067812 */ /* 0x000fe200078ec0ff */
[----:B------:R-:W5:Y:S01]  /*91c0*/  LD.E.128 R56, desc[UR48][R42.64] ;  /* 0x000000302a387980 */ /* 0x000f62000c101d00 */
[----:B------:R-:W-:-:S03]  /*91d0*/  LOP3.LUT R14, R15, 0x380, RZ, 0xc0, !PT ;  /* 0x000003800f0e7812 */ /* 0x000fc600078ec0ff */
[----:B------:R-:W5:Y:S01]  /*91e0*/  LD.E.128 R44, desc[UR48][R40.64] ;  /* 0x00000030282c7980 */ /* 0x000f62000c101d00 */
[----:B---3--:R-:W3:Y:S01]  /*91f0*/  @P3 LDC R31, c[0x0][0xbf0] ;  /* 0x0002fc00ff1f3b82 */ /* 0x008ee20000000800 */
[----:B0-----:R-:W-:Y:S01]  /*9200*/  IMAD R8, R5, 0x80, R4 ;  /* 0x0000008005087824 */ /* 0x001fe200078e0204 */
[----:B------:R-:W-:Y:S01]  /*9210*/  UIMAD UR6, UR10, UR9, UR6 ;  /* 0x000000090a0672a4 */ /* 0x000fe2000f8e0206 */
[----:B------:R-:W5:Y:S02]  /*9220*/  LD.E.128 R48, desc[UR48][R38.64] ;  /* 0x0000003026307980 */ /* 0x000f64000c101d00 */
[----:B------:R-:W-:Y:S01]  /*9230*/  ULDC.64 UR8, c[0x0][0xaf0] ;  /* 0x0002bc0000087ab9 */ /* 0x000fe20000000a00 */
[----:B------:R-:W-:Y:S01]  /*9240*/  UIADD3 UR5, UR5, UR6, URZ ;  /* 0x0000000605057290 */ /* 0x000fe2000fffe03f */
[----:B------:R-:W5:Y:S01]  /*9250*/  LD.E.128 R52, desc[UR48][R36.64] ;  /* 0x0000003024347980 */ /* 0x000f62000c101d00 */
[----:B------:R-:W-:Y:S01]  /*9260*/  UIMAD UR7, UR11, UR8, URZ ;  /* 0x000000080b0772a4 */ /* 0x000fe2000f8e023f */
[----:B-1----:R-:W-:Y:S01]  /*9270*/  IMAD.MOV.U32 R3, RZ, RZ, R8 ;  /* 0x000000ffff037224 */ /* 0x002fe200078e0008 */
[----:B------:R-:W-:Y:S01]  /*9280*/  SHF.R.U64 R6, R6, 0x3, RZ ;  /* 0x0000000306067819 */ /* 0x000fe200000012ff */
[----:B------:R-:W5:Y:S04]  /*9290*/  LD.E.128 R68, desc[UR48][R34.64] ;  /* 0x0000003022447980 */ /* 0x000f68000c101d00 */
[----:B------:R-:W5:Y:S01]  /*92a0*/  LD.E.128 R64, desc[UR48][R28.64] ;  /* 0x000000301c407980 */ /* 0x000f62000c101d00 */
[----:B--2---:R-:W-:Y:S01]  /*92b0*/  @P3 IMAD.HI.U32 R4, R8, R33, RZ ;  /* 0x0000002108043227 */ /* 0x004fe200078e00ff */
[----:B------:R-:W-:Y:S01]  /*92c0*/  UIMAD UR7, UR42, UR9, UR7 ;  /* 0x000000092a0772a4 */ /* 0x000fe2000f8e0207 */
[----:B------:R-:W-:Y:S01]  /*92d0*/  SHF.R.U64 R14, R14, 0x3, RZ ;  /* 0x000000030e0e7819 */ /* 0x000fe200000012ff */
[----:B------:R-:W-:Y:S01]  /*92e0*/  UIMAD.WIDE.U32 UR42, UR42, UR8, UR4 ;  /* 0x000000082a2a72a5 */ /* 0x000fe2000f8e0004 */
[----:B------:R-:W-:Y:S01]  /*92f0*/  LOP3.LUT R6, R6, R7, RZ, 0x3c, !PT ;  /* 0x0000000706067212 */ /* 0x000fe200078e3cff */
[----:B------:R-:W5:Y:S01]  /*9300*/  LD.E.128 R88, desc[UR48][R20.64] ;  /* 0x0000003014587980 */ /* 0x000f62000c101d00 */
[----:B---3--:R-:W-:Y:S01]  /*9310*/  @P3 SHF.R.U32.HI R3, RZ, R31, R4 ;  /* 0x0000001fff033219 */ /* 0x008fe20000011604 */
[----:B------:R-:W-:Y:S01]  /*9320*/  IMAD.X R7, RZ, RZ, R43, P5 ;  /* 0x000000ffff077224 */ /* 0x000fe200028e062b */
[----:B------:R-:W-:Y:S01]  /*9330*/  UIADD3 UR4, UR43, UR7, URZ ;  /* 0x000000072b047290 */ /* 0x000fe2000fffe03f */
[----:B------:R-:W-:Y:S01]  /*9340*/  LOP3.LUT R14, R14, R15, RZ, 0x3c, !PT ;  /* 0x0000000f0e0e7212 */ /* 0x000fe200078e3cff */
[----:B------:R-:W5:Y:S01]  /*9350*/  LD.E.128 R84, desc[UR48][R24.64] ;  /* 0x0000003018547980 */ /* 0x000f62000c101d00 */
[--C-:B------:R-:W-:Y:S01]  /*9360*/  IMAD.MOV R9, RZ, RZ, -R3.reuse ;  /* 0x000000ffff097224 */ /* 0x100fe200078e0a03 */
[----:B------:R-:W-:Y:S01]  /*9370*/  SHF.R.S32.HI R4, RZ, 0x1f, R3 ;  /* 0x0000001fff047819 */ /* 0x000fe20000011403 */
[----:B------:R-:W-:Y:S01]  /*9380*/  IMAD.X R15, RZ, RZ, R43, P6 ;  /* 0x000000ffff0f7224 */ /* 0x000fe200030e062b */
[----:B------:R0:W5:Y:S01]  /*9390*/  LD.E.128 R96, desc[UR48][R6.64] ;  /* 0x0000003006607980 */ /* 0x000162000c101d00 */
[----:B------:R-:W-:Y:S01]  /*93a0*/  IMAD R9, R0, R9, R8 ;  /* 0x0000000900097224 */ /* 0x000fe200078e0208 */
[----:B------:R-:W-:-:S02]  /*93b0*/  ULDC.64 UR6, c[0x0][0xae0] ;  /* 0x0002b80000067ab9 */ /* 0x000fc40000000a00 */
[----:B------:R-:W-:Y:S01]  /*93c0*/  IMAD R4, R4, UR6, RZ ;  /* 0x0000000604047c24 */ /* 0x000fe2000f8e02ff */
[----:B------:R-:W5:Y:S01]  /*93d0*/  LD.E.128 R76, desc[UR48][R26.64] ;  /* 0x000000301a4c7980 */ /* 0x000f62000c101d00 */
[----:B------:R-:W-:-:S03]  /*93e0*/  SHF.R.S32.HI R0, RZ, 0x1f, R9 ;  /* 0x0000001fff007819 */ /* 0x000fc60000011409 */
[----:B------:R-:W5:Y:S01]  /*93f0*/  LD.E.128 R72, desc[UR48][R14.64] ;  /* 0x000000300e487980 */ /* 0x000f62000c101d00 */
[----:B0-----:R-:W-:Y:S02]  /*9400*/  IMAD.U32 R7, RZ, RZ, UR43 ;  /* 0x0000002bff077e24 */ /* 0x001fe4000f8e00ff */
[----:B------:R-:W-:Y:S01]  /*9410*/  IMAD.U32 R6, RZ, RZ, UR42 ;  /* 0x0000002aff067e24 */ /* 0x000fe2000f8e00ff */
[----:B------:R0:W5:Y:S01]  /*9420*/  LD.E.128 R40, desc[UR48][R10.64] ;  /* 0x000000300a287980 */ /* 0x000162000c101d00 */
[----:B------:R-:W-:-:S03]  /*9430*/  IMAD.U32 R7, RZ, RZ, UR4 ;  /* 0x00000004ff077e24 */ /* 0x000fc6000f8e00ff */
[----:B------:R1:W5:Y:S01]  /*9440*/  LD.E.128 R36, desc[UR48][R12.64] ;  /* 0x000000300c247980 */ /* 0x000362000c101d00 */
[C---:B------:R-:W-:Y:S01]  /*9450*/  IMAD.WIDE.U32 R6, R3.reuse, UR6, R6 ;  /* 0x0000000603067c25 */ /* 0x040fe2000f8e0006 */
[----:B------:R-:W-:Y:S01]  /*9460*/  @!PT LDS RZ, [RZ] ;  /* 0x00000000fffff984 */ /* 0x000fe20000000800 */
[----:B------:R-:W-:Y:S01]  /*9470*/  @!PT LDS RZ, [RZ] ;  /* 0x00000000fffff984 */ /* 0x000fe20000000800 */
[----:B------:R-:W-:Y:S01]  /*9480*/  @!PT LDS RZ, [RZ] ;  /* 0x00000000fffff984 */ /* 0x000fe20000000800 */
[----:B------:R-:W-:Y:S01]  /*9490*/  @!PT LDS RZ, [RZ] ;  /* 0x00000000fffff984 */ /* 0x000fe20000000800 */
[----:B------:R2:W-:Y:S06]  /*94a0*/  MEMBAR.ALL.CTA ;  /* 0x0000000000007992 */ /* 0x0005ec0000008000 */
[----:B--2---:R-:W2:Y:S01]  /*94b0*/  FENCE.VIEW.ASYNC.S ;  /* 0x00000000000073c6 */ /* 0x004ea20000000000 */
[----:B0-----:R-:W-:Y:S01]  /*94c0*/  IMAD R11, R3, UR7, R4 ;  /* 0x00000007030b7c24 */ /* 0x001fe2000f8e0204 */
[----:B------:R-:W-:-:S02]  /*94d0*/  ULDC.64 UR6, c[0x0][0xad8] ;  /* 0x0002b60000067ab9 */ /* 0x000fc40000000a00 */
[----:B------:R-:W-:Y:S02]  /*94e0*/  IMAD R4, R0, UR6, RZ ;  /* 0x0000000600047c24 */ /* 0x000fe4000f8e02ff */
[----:B------:R-:W-:Y:S02]  /*94f0*/  IMAD.IADD R7, R7, 0x1, R11 ;  /* 0x0000000107077824 */ /* 0x000fe400078e020b */
[----:B------:R-:W-:Y:S02]  /*9500*/  IMAD R20, R5, 0x80, R22 ;  /* 0x0000008005147824 */ /* 0x000fe400078e0216 */
[C---:B------:R-:W-:Y:S01]  /*9510*/  IMAD R3, R9.reuse, UR7, R4 ;  /* 0x0000000709037c24 */ /* 0x040fe2000f8e0204 */
[----:B------:R-:W-:Y:S01]  /*9520*/  UIADD3 UR39, UR39, 0x38820, URZ ;  /* 0x0003882027277890 */ /* 0x000fe2000fffe03f */
[----:B------:R-:W-:Y:S01]  /*9530*/  IMAD.WIDE.U32 R4, R9, UR6, R6 ;  /* 0x0000000609047c25 */ /* 0x000fe2000f8e0006 */
[----:B------:R-:W-:Y:S01]  /*9540*/  UIADD3 UR52, UR52, 0x1, URZ ;  /* 0x0000000134347890 */ /* 0x000fe2000fffe03f */
[----:B------:R-:W-:Y:S01]  /*9550*/  ISETP.GE.AND P2, PT, R20, R101, PT ;  /* 0x000000651400720c */ /* 0x000fe20003f46270 */
[----:B------:R-:W-:Y:S01]  /*9560*/  ULDC.64 UR6, c[0x0][0xa80] ;  /* 0x0002a00000067ab9 */ /* 0x000fe20000000a00 */
[----:B------:R-:W-:Y:S01]  /*9570*/  IMAD.IADD R3, R5, 0x1, R3 ;  /* 0x0000000105037824 */ /* 0x000fe200078e0203 */
[----:B------:R-:W-:Y:S01]  /*9580*/  UPRMT UR39, URZ, 0x654, UR39 ;  /* 0x000006543f277896 */ /* 0x000fe20008000027 */
[----:B------:R-:W-:Y:S01]  /*9590*/  LEA R14, P3, R4, UR6, 0x1 ;  /* 0x00000006040e7c11 */ /* 0x000fe2000f8608ff */
[----:B------:R-:W-:Y:S01]  /*95a0*/  VIADD R0, R20, 0x20 ;  /* 0x0000002014007836 */ /* 0x000fe20000000000 */
[----:B------:R-:W-:-:S02]  /*95b0*/  UISETP.NE.AND UP0, UPT, UR52, 0x2, UPT ;  /* 0x000000023400788c */ /* 0x000fc4000bf05270 */
[----:B------:R-:W-:Y:S02]  /*95c0*/  LEA.HI.X R3, R4, UR7, R3, 0x1, P3 ;  /* 0x0000000704037c11 */ /* 0x000fe400098f0c03 */
[----:B------:R-:W-:Y:S01]  /*95d0*/  USEL UR5, URZ, 0x1, UP0 ;  /* 0x000000013f057887 */ /* 0x000fe20008000000 */
[-C--:B------:R-:W-:Y:S01]  /*95e0*/  ISETP.GE.AND P1, PT, R0, R101.reuse, PT ;  /* 0x000000650000720c */ /* 0x080fe20003f26270 */
[----:B------:R-:W-:Y:S01]  /*95f0*/  ULDC UR4, c[0x0][0xc] ;  /* 0x0000030000047ab9 */ /* 0x000fe20000000800 */
[----:B------:R-:W-:Y:S01]  /*9600*/  VIADD R0, R20, 0x40 ;  /* 0x0000004014007836 */ /* 0x000fe20000000000 */
[----:B------:R-:W-:Y:S01]  /*9610*/  UIADD3 UR41, UR4, UR41, URZ ;  /* 0x0000002904297290 */ /* 0x000fe2000fffe03f */
[----:B--2---:R1:W0:Y:S01]  /*9620*/  SHFL.IDX PT, R6, R14, RZ, 0x181f ;  /* 0x00181fff0e067589 */ /* 0x00422200000e0000 */
[----:B------:R-:W-:Y:S01]  /*9630*/  USEL UR52, UR52, URZ, UP0 ;  /* 0x0000003f34347287 */ /* 0x000fe20008000000 */
[----:B------:R-:W-:Y:S01]  /*9640*/  SYNCS.ARRIVE.TRANS64.RED.A1T0 RZ, [UR39], RZ ;  /* 0x000000ffffff79a7 */ /* 0x000fe20008100427 */
[----:B------:R-:W-:Y:S01]  /*9650*/  ULOP3.LUT UR44, UR44, UR5, URZ, 0x3c, !UPT ;  /* 0x000000052c2c7292 */ /* 0x000fe2000f8e3c3f */
[----:B------:R1:W2:Y:S01]  /*9660*/  SHFL.IDX PT, R7, R3, RZ, 0x181f ;  /* 0x00181fff03077589 */ /* 0x0002a200000e0000 */
[----:B------:R-:W-:Y:S01]  /*9670*/  BSSY B0, `(.L_x_31) ;  /* 0x0000015000007945 */ /* 0x000fe20003800000 */
[----:B------:R-:W-:-:S02]  /*9680*/  ISETP.GE.AND P0, PT, R0, R101, PT ;  /* 0x000000650000720c */ /* 0x000fc40003f06270 */
[----:B------:R-:W-:Y:S02]  /*9690*/  SHF.R.S32.HI R135, RZ, 0x1f, R17 ;  /* 0x0000001fff877819 */ /* 0x000fe40000011411 */
[----:B------:R-:W-:Y:S01]  /*96a0*/  SHF.R.S32.HI R137, RZ, 0x1f, R18 ;  /* 0x0000001fff897819 */ /* 0x000fe20000011412 */
[----:B------:R-:W-:Y:S08]  /*96b0*/  @P2 BRA `(.L_x_32) ;  /* 0x0000000000402947 */ /* 0x000ff00003800000 */
[----:B------:R-:W-:Y:S02]  /*96c0*/  ULDC UR4, c[0x0][0xac8] ;  /* 0x0002b20000047ab9 */ /* 0x000fe40000000800 */
[----:B------:R-:W-:Y:S02]  /*96d0*/  ISETP.GE.AND P4, PT, R18, UR4, PT ;  /* 0x0000000412007c0c */ /* 0x000fe4000bf86270 */
[----:B------:R-:W-:Y:S02]  /*96e0*/  ISETP.GE.AND P3, PT, R17, UR4, PT ;  /* 0x0000000411007c0c */ /* 0x000fe4000bf66270 */
[----:B------:R-:W-:Y:S02]  /*96f0*/  ISETP.GE.AND P2, PT, R16, UR4, PT ;  /* 0x0000000410007c0c */ /* 0x000fe4000bf46270 */
[----:B------:R-:W-:-:S07]  /*9700*/  ISETP.GE.AND P5, PT, R2, UR4, PT ;  /* 0x0000000402007c0c */ /* 0x000fce000bfa6270 */
[----:B0-----:R-:W-:-:S04]  /*9710*/  @!P4 LEA R8, P6, R18, R6, 0x1 ;  /* 0x000000061208c211 */ /* 0x001fc800078c08ff */
[----:B--2---:R-:W-:Y:S02]  /*9720*/  @!P4 LEA.HI.X R9, R18, R7, R137, 0x1, P6 ;  /* 0x000000071209c211 */ /* 0x004fe400030f0c89 */
[----:B------:R-:W-:Y:S01]  /*9730*/  @!P3 LEA R10, P6, R17, R6, 0x1 ;  /* 0x00000006110ab211 */ /* 0x000fe200078c08ff */
[----:B------:R-:W-:-:S03]  /*9740*/  @!P5 IMAD.WIDE R4, R2, 0x2, R6 ;  /* 0x000000020204d825 */ /* 0x000fc600078e0206 */
[-C--:B------:R-:W-:Y:S02]  /*9750*/  @!P3 LEA.HI.X R11, R17, R7.reuse, R135, 0x1, P6 ;  /* 0x00000007110bb211 */ /* 0x080fe400030f0c87 */
[C---:B-1----:R-:W-:Y:S01]  /*9760*/  @!P2 LEA R12, P6, R16.reuse, R6, 0x1 ;  /* 0x00000006100ca211 */ /* 0x042fe200078c08ff */
[----:B-----5:R3:W-:Y:S03]  /*9770*/  @!P5 ST.E.128 desc[UR48][R4.64], R56 ;  /* 0x000000380400d985 */ /* 0x0207e6000c101d30 */
[----:B------:R-:W-:Y:S01]  /*9780*/  @!P2 LEA.HI.X R13, R16, R7, R237, 0x1, P6 ;  /* 0x00000007100da211 */ /* 0x000fe200030f0ced */
[----:B------:R3:W-:Y:S04]  /*9790*/  @!P4 ST.E.128 desc[UR48][R8.64], R80 ;  /* 0x000000500800c985 */ /* 0x0007e8000c101d30 */
[----:B------:R3:W-:Y:S04]  /*97a0*/  @!P3 ST.E.128 desc[UR48][R10.64], R88 ;  /* 0x000000580a00b985 */ /* 0x0007e8000c101d30 */
[----:B------:R3:W-:Y:S02]  /*97b0*/  @!P2 ST.E.128 desc[UR48][R12.64], R96 ;  /* 0x000000600c00a985 */ /* 0x0007e4000c101d30 */
.L_x_32:
[----:B------:R-:W-:Y:S05]  /*97c0*/  BSYNC B0 ;  /* 0x0000000000007941 */ /* 0x000fea0003800000 */
.L_x_31:
[----:B--2---:R2:W4:Y:S01]  /*97d0*/  SHFL.IDX PT, R7, R3, 0x1, 0x181f ;  /* 0x00381f0003077f89 */ /* 0x00452200000e0000 */
[----:B------:R-:W-:Y:S03]  /*97e0*/  BSSY B0, `(.L_x_33) ;  /* 0x0000013000007945 */ /* 0x000fe60003800000 */
[----:B0-----:R2:W0:Y:S01]  /*97f0*/  SHFL.IDX PT, R6, R14, 0x1, 0x181f ;  /* 0x00381f000e067f89 */ /* 0x00142200000e0000 */
[----:B------:R-:W-:Y:S05]  /*9800*/  @P1 BRA `(.L_x_34) ;  /* 0x0000000000401947 */ /* 0x000fea0003800000 */
[----:B------:R-:W-:Y:S02]  /*9810*/  ULDC UR4, c[0x0][0xac8] ;  /* 0x0002b20000047ab9 */ /* 0x000fe40000000800 */
[----:B------:R-:W-:Y:S02]  /*9820*/  ISETP.GE.AND P3, PT, R18, UR4, PT ;  /* 0x0000000412007c0c */ /* 0x000fe4000bf66270 */
[----:B------:R-:W-:Y:S02]  /*9830*/  ISETP.GE.AND P2, PT, R17, UR4, PT ;  /* 0x0000000411007c0c */ /* 0x000fe4000bf46270 */
[----:B------:R-:W-:Y:S02]  /*9840*/  ISETP.GE.AND P1, PT, R16, UR4, PT ;  /* 0x0000000410007c0c */ /* 0x000fe4000bf26270 */
[----:B------:R-:W-:-:S07]  /*9850*/  ISETP.GE.AND P4, PT, R2, UR4, PT ;  /* 0x0000000402007c0c */ /* 0x000fce000bf86270 */
[CC--:B0--3--:R-:W-:Y:S02]  /*9860*/  @!P3 LEA R8, P6, R18.reuse, R6.reuse, 0x1 ;  /* 0x000000061208b211 */ /* 0x0c9fe400078c08ff */
[CC--:B------:R-:W-:Y:S02]  /*9870*/  @!P2 LEA R10, P5, R17.reuse, R6.reuse, 0x1 ;  /* 0x00000006110aa211 */ /* 0x0c0fe400078a08ff */
[-C--:B----4-:R-:W-:Y:S02]  /*9880*/  @!P3 LEA.HI.X R9, R18, R7.reuse, R137, 0x1, P6 ;  /* 0x000000071209b211 */ /* 0x090fe400030f0c89 */
[----:B-1----:R-:W-:Y:S01]  /*9890*/  @!P1 LEA R12, P6, R16, R6, 0x1 ;  /* 0x00000006100c9211 */ /* 0x002fe200078c08ff */
[----:B------:R-:W-:Y:S01]  /*98a0*/  @!P4 IMAD.WIDE R4, R2, 0x2, R6 ;  /* 0x000000020204c825 */ /* 0x000fe200078e0206 */
[-C--:B------:R-:W-:Y:S02]  /*98b0*/  @!P2 LEA.HI.X R11, R17, R7.reuse, R135, 0x1, P5 ;  /* 0x00000007110ba211 */ /* 0x080fe400028f0c87 */
[----:B------:R-:W-:-:S02]  /*98c0*/  @!P1 LEA.HI.X R13, R16, R7, R237, 0x1, P6 ;  /* 0x00000007100d9211 */ /* 0x000fc400030f0ced */
[----:B-----5:R0:W-:Y:S04]  /*98d0*/  @!P4 ST.E.128 desc[UR48][R4.64], R44 ;  /* 0x0000002c0400c985 */ /* 0x0201e8000c101d30 */
[----:B------:R0:W-:Y:S04]  /*98e0*/  @!P3 ST.E.128 desc[UR48][R8.64], R68 ;  /* 0x000000440800b985 */ /* 0x0001e8000c101d30 */
[----:B------:R0:W-:Y:S04]  /*98f0*/  @!P2 ST.E.128 desc[UR48][R10.64], R84 ;  /* 0x000000540a00a985 */ /* 0x0001e8000c101d30 */
[----:B------:R0:W-:Y:S02]  /*9900*/  @!P1 ST.E.128 desc[UR48][R12.64], R92 ;  /* 0x0000005c0c009985 */ /* 0x0001e4000c101d30 */
.L_x_34:
[----:B------:R-:W-:Y:S05]  /*9910*/  BSYNC B0 ;  /* 0x0000000000007941 */ /* 0x000fea0003800000 */
.L_x_33:
[----:B----4-:R4:W1:Y:S01]  /*9920*/  SHFL.IDX PT, R7, R3, 0x2, 0x181f ;  /* 0x00581f0003077f89 */ /* 0x01086200000e0000 */
        /* <DEDUP_REMOVED lines=8> */
[-C--:B0--3--:R-:W-:Y:S02]  /*99b0*/  @!P4 LEA R8, P0, R18, R6.reuse, 0x1 ;  /* 0x000000061208c211 */ /* 0x089fe400078008ff */
[CC--:B------:R-:W-:Y:S02]  /*99c0*/  @!P5 LEA R10, P1, R17.reuse, R6.reuse, 0x1 ;  /* 0x00000006110ad211 */ /* 0x0c0fe400078208ff */
[----:B-1----:R-:W-:Y:S02]  /*99d0*/  @!P6 LEA R12, P2, R16, R6, 0x1 ;  /* 0x00000006100ce211 */ /* 0x002fe400078408ff */
[----:B------:R-:W-:Y:S01]  /*99e0*/  @!P3 IMAD.WIDE R4, R2, 0x2, R6 ;  /* 0x000000020204b825 */ /* 0x000fe200078e0206 */
[-C--:B------:R-:W-:Y:S02]  /*99f0*/  @!P4 LEA.HI.X R9, R18, R7.reuse, R137, 0x1, P0 ;  /* 0x000000071209c211 */ /* 0x080fe400000f0c89 */
[-C--:B------:R-:W-:Y:S02]  /*9a00*/  @!P5 LEA.HI.X R11, R17, R7.reuse, R135, 0x1, P1 ;  /* 0x00000007110bd211 */ /* 0x080fe400008f0c87 */
[----:B------:R-:W-:Y:S01]  /*9a10*/  @!P6 LEA.HI.X R13, R16, R7, R237, 0x1, P2 ;  /* 0x00000007100de211 */ /* 0x000fe200010f0ced */
[----:B-----5:R0:W-:Y:S04]  /*9a20*/  @!P3 ST.E.128 desc[UR48][R4.64], R48 ;  /* 0x000000300400b985 */ /* 0x0201e8000c101d30 */
[----:B------:R0:W-:Y:S04]  /*9a30*/  @!P4 ST.E.128 desc[UR48][R8.64], R60 ;  /* 0x0000003c0800c985 */ /* 0x0001e8000c101d30 */
[----:B------:R0:W-:Y:S04]  /*9a40*/  @!P5 ST.E.128 desc[UR48][R10.64], R76 ;  /* 0x0000004c0a00d985 */ /* 0x0001e8000c101d30 */
[----:B------:R0:W-:Y:S02]  /*9a50*/  @!P6 ST.E.128 desc[UR48][R12.64], R40 ;  /* 0x000000280c00e985 */ /* 0x0001e4000c101d30 */
.L_x_36:
[----:B------:R-:W-:Y:S05]  /*9a60*/  BSYNC B0 ;  /* 0x0000000000007941 */ /* 0x000fea0003800000 */
.L_x_35:
[----:B------:R-:W-:Y:S01]  /*9a70*/  VIADD R0, R20, 0x60 ;  /* 0x0000006014007836 */ /* 0x000fe20000000000 */
[----:B-1----:R1:W1:Y:S01]  /*9a80*/  SHFL.IDX PT, R7, R3, 0x3, 0x181f ;  /* 0x00781f0003077f89 */ /* 0x00226200000e0000 */
[----:B------:R-:W-:Y:S01]  /*9a90*/  UIADD3 UR45, UR45, 0x1, URZ ;  /* 0x000000012d2d7890 */ /* 0x000fe2000fffe03f */
[----:B------:R-:W-:Y:S02]  /*9aa0*/  BSSY B0, `(.L_x_37) ;  /* 0x0000014000007945 */ /* 0x000fe40003800000 */
[----:B------:R-:W-:Y:S01]  /*9ab0*/  ISETP.GE.AND P0, PT, R0, R101, PT ;  /* 0x000000650000720c */ /* 0x000fe20003f06270 */
[----:B0-----:R0:W0:-:S12]  /*9ac0*/  SHFL.IDX PT, R6, R14, 0x3, 0x181f ;  /* 0x00781f000e067f89 */ /* 0x00101800000e0000 */
        /* <DEDUP_REMOVED lines=8> */
[----:B------:R-:W-:Y:S02]  /*9b50*/  @!P6 LEA R12, P2, R16, R6, 0x1 ;  /* 0x00000006100ce211 */ /* 0x000fe400078408ff */
[----:B-1----:R-:W-:Y:S01]  /*9b60*/  @!P3 IMAD.WIDE R4, R2, 0x2, R6 ;  /* 0x000000020204b825 */ /* 0x002fe200078e0206 */
[-C--:B------:R-:W-:Y:S02]  /*9b70*/  @!P4 LEA.HI.X R9, R18, R7.reuse, R137, 0x1, P0 ;  /* 0x000000071209c211 */ /* 0x080fe400000f0c89 */
[-C--:B------:R-:W-:Y:S02]  /*9b80*/  @!P5 LEA.HI.X R11, R17, R7.reuse, R135, 0x1, P1 ;  /* 0x00000007110bd211 */ /* 0x080fe400008f0c87 */
[----:B------:R-:W-:Y:S01]  /*9b90*/  @!P6 LEA.HI.X R13, R16, R7, R237, 0x1, P2 ;  /* 0x00000007100de211 */ /* 0x000fe200010f0ced */
[----:B-----5:R0:W-:Y:S04]  /*9ba0*/  @!P3 ST.E.128 desc[UR48][R4.64], R52 ;  /* 0x000000340400b985 */ /* 0x0201e8000c101d30 */
[----:B------:R0:W-:Y:S04]  /*9bb0*/  @!P4 ST.E.128 desc[UR48][R8.64], R64 ;  /* 0x000000400800c985 */ /* 0x0001e8000c101d30 */
[----:B------:R0:W-:Y:S04]  /*9bc0*/  @!P5 ST.E.128 desc[UR48][R10.64], R72 ;  /* 0x000000480a00d985 */ /* 0x0001e8000c101d30 */
[----:B------:R0:W-:Y:S02]  /*9bd0*/  @!P6 ST.E.128 desc[UR48][R12.64], R36 ;  /* 0x000000240c00e985 */ /* 0x0001e4000c101d30 */
.L_x_38:
[----:B------:R-:W-:Y:S05]  /*9be0*/  BSYNC B0 ;  /* 0x0000000000007941 */ /* 0x000fea0003800000 */
.L_x_37:
[----:B------:R-:W1:Y:S02]  /*9bf0*/  LDC R0, c[0x0][0xc34] ;  /* 0x00030d00ff007b82 */ /* 0x000e640000000800 */
[----:B-1----:R-:W-:-:S13]  /*9c00*/  ISETP.LE.AND P0, PT, R0, UR41, PT ;  /* 0x0000002900007c0c */ /* 0x002fda000bf03270 */
[----:B------:R-:W-:Y:S05]  /*9c10*/  @!P0 BRA `(.L_x_39) ;  /* 0xffffff7000708947 */ /* 0x000fea000383ffff */
[----:B------:R-:W-:Y:S05]  /*9c20*/  EXIT ;  /* 0x000000000000794d */ /* 0x000fea0003800000 */
.L_x_7:
[----:B------:R-:W-:-:S08]  /*9c30*/  NOP ;  /* 0x0000000000007918 */ /* 0x000fd00000000000 */
[----:B------:R-:W0:-:S00]  /*9c40*/  USETMAXREG.DEALLOC.CTAPOOL 0x18 ;  /* 0x00000018000079c8 */ /* 0x000e0000080e0500 */
[----:B------:R-:W1:Y:S01]  /*9c50*/  S2UR UR50, SR_CTAID.X ;  /* 0x00000000003279c3 */ /* 0x000e620000002500 */
[----:B0-----:R-:W-:Y:S01]  /*9c60*/  IMAD.MOV.U32 R0, RZ, RZ, 0x1 ;  /* 0x00000001ff007424 */ /* 0x001fe200078e00ff */
[----:B------:R0:W-:Y:S01]  /*9c70*/  STL [R1], RZ ;  /* 0x000000ff01007387 */ /* 0x0001e20000100800 */
[----:B------:R-:W-:-:S03]  /*9c80*/  UMOV UR46, 0x1 ;  /* 0x00000001002e7882 */ /* 0x000fc60000000000 */
[----:B------:R0:W-:Y:S02]  /*9c90*/  STL [R1+0x8], R0 ;  /* 0x0000080001007387 */ /* 0x0001e40000100800 */
[----:B------:R-:W1:Y:S02]  /*9ca0*/  LDC R2, c[0x0][0xc34] ;  /* 0x00030d00ff027b82 */ /* 0x000e640000000800 */
[----:B-1----:R-:W-:-:S13]  /*9cb0*/  ISETP.LE.AND P0, PT, R2, UR50, PT ;  /* 0x0000003202007c0c */ /* 0x002fda000bf03270 */
[----:B0-----:R-:W-:Y:S05]  /*9cc0*/  @P0 BRA `(.L_x_40) ;  /* 0x0000003c00500947 */ /* 0x001fea0003800000 */
[----:B------:R-:W0:Y:S01]  /*9cd0*/  S2R R7, SR_TID.X ;  /* 0x0000000000077919 */ /* 0x000e220000002100 */
[----:B------:R-:W1:Y:S01]  /*9ce0*/  S2UR UR4, SR_CgaCtaId ;  /* 0x00000000000479c3 */ /* 0x000e620000008800 */
[----:B------:R-:W-:Y:S01]  /*9cf0*/  UMOV UR41, 0x400 ;  /* 0x0000040000297882 */ /* 0x000fe20000000000 */
[----:B------:R-:W-:Y:S01]  /*9d00*/  ULDC.64 UR52, c[0x0][0x198] ;  /* 0x0000660000347ab9 */ /* 0x000fe20000000a00 */
[----:B------:R-:W-:Y:S02]  /*9d10*/  ULOP3.LUT UR42, UR38, 0x1, URZ, 0xfc, !UPT ;  /* 0x00000001262a7892 */ /* 0x000fe4000f8efc3f */
[----:B------:R-:W-:Y:S01]  /*9d20*/  ULOP3.LUT UR47, UR38, 0x2, URZ, 0xfc, !UPT ;  /* 0x00000002262f7892 */ /* 0x000fe2000f8efc3f */
[----:B------:R-:W-:Y:S01]  /*9d30*/  ULDC UR43, c[0x0][0xc] ;  /* 0x00000300002b7ab9 */ /* 0x000fe20000000800 */
[----:B------:R-:W-:Y:S01]  /*9d40*/  UMOV UR46, URZ ;  /* 0x0000003f002e7c82 */ /* 0x000fe20008000000 */
[----:B-1----:R-:W-:Y:S01]  /*9d50*/  ULEA UR41, UR4, UR41, 0x18 ;  /* 0x0000002904297291 */ /* 0x002fe2000f8ec03f */
[C---:B0-----:R-:W-:Y:S01]  /*9d60*/  IMAD.SHL.U32 R17, R7.reuse, 0x80, RZ ;  /* 0x0000008007117824 */ /* 0x041fe200078e00ff */
[----:B------:R-:W-:-:S02]  /*9d70*/  LOP3.LUT R6, R7, 0x7f, RZ, 0xc0, !PT ;  /* 0x0000007f07067812 */ /* 0x000fc400078ec0ff */
[----:B------:R-:W-:Y:S02]  /*9d80*/  R2P PR, R7, 0x6 ;  /* 0x0000000607007804 */ /* 0x000fe40000000000 */
[----:B------:R-:W-:Y:S02]  /*9d90*/  SHF.R.U32.HI R0, RZ, 0x5, R6 ;  /* 0x00000005ff007819 */ /* 0x000fe40000011606 */
[C---:B------:R-:W-:Y:S02]  /*9da0*/  LOP3.LUT R5, R17.reuse, 0x400, RZ, 0xc0, !PT ;  /* 0x0000040011057812 */ /* 0x040fe400078ec0ff */
[----:B------:R-:W-:-:S03]  /*9db0*/  LOP3.LUT R3, R17, 0x380, RZ, 0xc0, !PT ;  /* 0x0000038011037812 */ /* 0x000fc600078ec0ff */
[C---:B------:R-:W-:Y:S02]  /*9dc0*/  IMAD R4, R0.reuse, 0x800, R5 ;  /* 0x0000080000047824 */ /* 0x040fe400078e0205 */
[----:B------:R-:W-:Y:S01]  /*9dd0*/  IMAD R5, R0, 0x10, R3 ;  /* 0x0000001000057824 */ /* 0x000fe200078e0203 */
[----:B------:R-:W-:Y:S01]  /*9de0*/  LOP3.LUT R3, R3, 0x10, R7, 0xf8, !PT ;  /* 0x0000001003037812 */ /* 0x000fe200078ef807 */
[----:B------:R-:W-:-:S05]  /*9df0*/  IMAD.SHL.U32 R0, R7, 0x10, RZ ;  /* 0x0000001007007824 */ /* 0x000fca00078e00ff */
[--C-:B------:R-:W-:Y:S02]  /*9e00*/  LOP3.LUT R2, R5, 0x70, R0.reuse, 0x78, !PT ;  /* 0x0000007005027812 */ /* 0x100fe400078e7800 */
[----:B------:R-:W-:Y:S02]  /*9e10*/  LOP3.LUT R3, R3, 0x70, R0, 0x78, !PT ;  /* 0x0000007003037812 */ /* 0x000fe400078e7800 */
[----:B------:R-:W-:Y:S02]  /*9e20*/  LOP3.LUT R17, R2, 0xc00, R17, 0xf8, !PT ;  /* 0x00000c0002117812 */ /* 0x000fe400078ef811 */
[----:B------:R-:W-:Y:S01]  /*9e30*/  LOP3.LUT R5, R0, 0x70, RZ, 0xc0, !PT ;  /* 0x0000007000057812 */ /* 0x000fe200078ec0ff */
[----:B------:R-:W-:Y:S02]  /*9e40*/  IMAD.IADD R2, R4, 0x1, R3 ;  /* 0x0000000104027824 */ /* 0x000fe400078e0203 */
[----:B------:R-:W-:-:S03]  /*9e50*/  IMAD.SHL.U32 R3, R7, 0x2, RZ ;  /* 0x0000000207037824 */ /* 0x000fc600078e00ff */
[----:B------:R0:W-:Y:S02]  /*9e60*/  STL [R1+0x4], R2 ;  /* 0x0000040201007387 */ /* 0x0001e40000100800 */
[----:B0-----:R-:W-:-:S04]  /*9e70*/  LOP3.LUT R2, R0, 0x3f0, RZ, 0xc0, !PT ;  /* 0x000003f000027812 */ /* 0x001fc800078ec0ff */
[----:B------:R-:W-:Y:S01]  /*9e80*/  LOP3.LUT R3, R2, 0x70, R3, 0x78, !PT ;  /* 0x0000007002037812 */ /* 0x000fe200078e7803 */
[----:B------:R-:W-:Y:S01]  /*9e90*/  IMAD.SHL.U32 R2, R6, 0x10, RZ ;  /* 0x0000001006027824 */ /* 0x000fe200078e00ff */
[----:B------:R-:W-:-:S04]  /*9ea0*/  SHF.R.U32.HI R6, RZ, 0x3, R6 ;  /* 0x00000003ff067819 */ /* 0x000fc80000011606 */
[----:B------:R-:W-:Y:S01]  /*9eb0*/  LOP3.LUT R2, R3, 0x400, R2, 0xf8, !PT ;  /* 0x0000040003027812 */ /* 0x000fe200078ef802 */
[----:B------:R-:W-:Y:S01]  /*9ec0*/  IMAD.MOV.U32 R3, RZ, RZ, 0x40 ;  /* 0x00000040ff037424 */ /* 0x000fe200078e00ff */
[----:B------:R-:W-:-:S03]  /*9ed0*/  LOP3.LUT R6, R6, 0x70, R0, 0xf8, !PT ;  /* 0x0000007006067812 */ /* 0x000fc600078ef800 */
[----:B------:R-:W-:Y:S01]  /*9ee0*/  VIADD R0, R2, UR41 ;  /* 0x0000002902007c36 */ /* 0x000fe20008000000 */
[----:B------:R-:W-:Y:S01]  /*9ef0*/  SEL R4, R3, 0xffffffc0, !P2 ;  /* 0xffffffc003047807 */ /* 0x000fe20005000000 */
[----:B------:R-:W-:Y:S01]  /*9f00*/  IMAD.MOV.U32 R3, RZ, RZ, 0x20 ;  /* 0x00000020ff037424 */ /* 0x000fe200078e00ff */
[----:B------:R-:W-:-:S03]  /*9f10*/  LOP3.LUT R2, R5, 0x80, RZ, 0xfc, !PT ;  /* 0x0000008005027812 */ /* 0x000fc600078efcff */
[----:B------:R-:W-:Y:S01]  /*9f20*/  STL [R1+0x18], R4 ;  /* 0x0000180401007387 */ /* 0x000fe20000100800 */
[----:B------:R-:W-:-:S05]  /*9f30*/  SEL R3, R3, 0xffffffe0, !P1 ;  /* 0xffffffe003037807 */ /* 0x000fca0004800000 */
[----:B------:R0:W-:Y:S04]  /*9f40*/  STL [R1+0x1c], R3 ;  /* 0x00001c0301007387 */ /* 0x0001e80000100800 */
[----:B------:R-:W-:Y:S04]  /*9f50*/  STL [R1], RZ ;  /* 0x000000ff01007387 */ /* 0x000fe80000100800 */
[----:B------:R1:W-:Y:S01]  /*9f60*/  STL [R1+0x28], R0 ;  /* 0x0000280001007387 */ /* 0x0003e20000100800 */
[----:B0-----:R-:W-:Y:S02]  /*9f70*/  IMAD.IADD R3, R4, 0x1, R3 ;  /* 0x0000000104037824 */ /* 0x001fe400078e0203 */
[----:B-1----:R-:W-:-:S05]  /*9f80*/  IMAD.MOV.U32 R0, RZ, RZ, 0x1 ;  /* 0x00000001ff007424 */ /* 0x002fca00078e00ff */
[----:B------:R0:W-:Y:S04]  /*9f90*/  STL [R1+0x8], R0 ;  /* 0x0000080001007387 */ /* 0x0001e80000100800 */
[----:B------:R1:W-:Y:S01]  /*9fa0*/  STL [R1+0x20], R3 ;  /* 0x0000200301007387 */ /* 0x0003e20000100800 */
[----:B0-----:R-:W-:-:S05]  /*9fb0*/  IMAD.IADD R0, R4, 0x1, R17 ;  /* 0x0000000104007824 */ /* 0x001fca00078e0211 */
[----:B------:R1:W-:Y:S02]  /*9fc0*/  STL [R1+0x24], R0 ;  /* 0x0000240001007387 */ /* 0x0003e40000100800 */
.L_x_87:
[----:B------:R-:W-:Y:S01]  /*9fd0*/  ULDC UR4, c[0x0][0xc38] ;  /* 0x00030e0000047ab9 */ /* 0x000fe20000000800 */
[----:B------:R-:W-:Y:S01]  /*9fe0*/  ULDC UR6, c[0x0][0xc44] ;  /* 0x0003110000067ab9 */ /* 0x000fe20000000800 */
[----:B------:R-:W-:Y:S02]  /*9ff0*/  UISETP.NE.AND UP2, UPT, UR4, 0x1, UPT ;  /* 0x000000010400788c */ /* 0x000fe4000bf45270 */
[----:B------:R-:W-:Y:S01]  /*a000*/  UISETP.NE.AND UP1, UPT, UR6, 0x1, UPT ;  /* 0x000000010600788c */ /* 0x000fe2000bf25270 */
[----:B------:R-:W-:Y:S01]  /*a010*/  ULDC.64 UR4, c[0x0][0x418] ;  /* 0x0001060000047ab9 */ /* 0x000fe20000000a00 */
[----:B------:R-:W-:Y:S02]  /*a020*/  UIADD3 UR10, UR41, 0x28400, URZ ;  /* 0x00028400290a7890 */ /* 0x000fe4000fffe03f */
[----:B------:R-:W-:Y:S01]  /*a030*/  UISETP.NE.U32.AND UP0, UPT, UR4, URZ, UPT ;  /* 0x0000003f0400728c */ /* 0x000fe2000bf05070 */
[----:B------:R-:W-:Y:S01]  /*a040*/  ULDC UR7, c[0x0][0x424] ;  /* 0x0001090000077ab9 */ /* 0x000fe20000000800 */
[----:B------:R-:W-:-:S02]  /*a050*/  UMOV UR45, UR50 ;  /* 0x00000032002d7c82 */ /* 0x000fc40008000000 */
[----:B------:R-:W-:Y:S01]  /*a060*/  UISETP.NE.AND.EX UP0, UPT, UR5, URZ, UPT, UP0 ;  /* 0x0000003f0500728c */ /* 0x000fe2000bf05300 */
[----:B------:R-:W-:Y:S01]  /*a070*/  @UP2 ULDC UR4, c[0x0][0xc3c] ;  /* 0x00030f0000042ab9 */ /* 0x000fe20000000800 */
[----:B------:R-:W-:Y:S01]  /*a080*/  @UP2 ULDC UR8, c[0x0][0xc40] ;  /* 0x0003100000082ab9 */ /* 0x000fe20000000800 */
[----:B------:R-:W-:Y:S02]  /*a090*/  UIMAD.WIDE.U32 UR4, UR50, UR4, URZ ;  /* 0x00000004320472a5 */ /* 0x000fe4000f8e003f */
[----:B------:R-:W-:Y:S02]  /*a0a0*/  USEL UR7, UR7, 0x1, UP0 ;  /* 0x0000000107077887 */ /* 0x000fe40008000000 */
[----:B------:R-:W-:Y:S02]  /*a0b0*/  ULOP3.LUT UP0, URZ, UR10, 0x3ff, URZ, 0xc0, !UPT ;  /* 0x000003ff0a3f7892 */ /* 0x000fe4000f80c03f */
[----:B------:R-:W-:Y:S01]  /*a0c0*/  @UP2 USHF.R.U32.HI UR45, URZ, UR8, UR5 ;  /* 0x000000083f2d2299 */ /* 0x000fe20008011605 */
[----:B------:R-:W-:-:S02]  /*a0d0*/  ULDC UR40, c[0x0][0x2f0] ;  /* 0x0000bc0000287ab9 */ /* 0x000fc40000000800 */
[----:B------:R-:W-:Y:S01]  /*a0e0*/  @UP1 ULDC.64 UR8, c[0x0][0xc48] ;  /* 0x0003120000081ab9 */ /* 0x000fe20000000a00 */
[----:B------:R-:W-:Y:S01]  /*a0f0*/  UIMAD UR40, UR7, UR40, URZ ;  /* 0x00000028072872a4 */ /* 0x000fe2000f8e023f */
[----:B------:R-:W-:Y:S01]  /*a100*/  PLOP3.LUT P0, PT, PT, PT, UP0, 0x80, 0x0 ;  /* 0x000000000000781c */ /* 0x000fe20003f0f008 */
[----:B------:R-:W-:Y:S02]  /*a110*/  UIMAD.WIDE.U32 UR4, UR45, UR8, URZ ;  /* 0x000000082d0472a5 */ /* 0x000fe4000f8e003f */
[----:B------:R-:W-:Y:S01]  /*a120*/  UMOV UR44, UR45 ;  /* 0x0000002d002c7c82 */ /* 0x000fe20008000000 */
[----:B------:R-:W-:Y:S02]  /*a130*/  UIADD3 UR39, UR40, 0x7f, URZ ;  /* 0x0000007f28277890 */ /* 0x000fe4000fffe03f */
[----:B------:R-:W-:Y:S02]  /*a140*/  @UP1 USHF.R.U32.HI UR44, URZ, UR9, UR5 ;  /* 0x000000093f2c1299 */ /* 0x000fe40008011605 */
[----:B------:R-:W-:-:S02]  /*a150*/  USHF.R.S32.HI UR4, URZ, 0x1f, UR39 ;  /* 0x0000001f3f047899 */ /* 0x000fc40008011427 */
[----:B------:R-:W-:Y:S02]  /*a160*/  UIADD3 UR36, -UR44, URZ, URZ ;  /* 0x0000003f2c247290 */ /* 0x000fe4000fffe13f */
[----:B------:R-:W-:Y:S02]  /*a170*/  ULEA.HI UR39, UR4, UR39, URZ, 0x7 ;  /* 0x0000002704277291 */ /* 0x000fe4000f8f383f */
[----:B------:R-:W-:Y:S01]  /*a180*/  UIMAD UR36, UR6, UR36, UR45 ;  /* 0x00000024062472a4 */ /* 0x000fe2000f8e022d */
[----:B0-----:R-:W-:Y:S11]  /*a190*/  @!P0 BRA `(.L_x_41) ;  /* 0x0000000000408947 */ /* 0x001ff60003800000 */
[----:B------:R-:W-:Y:S01]  /*a1a0*/  MOV R2, 0x0 ;  /* 0x0000000000027802 */ /* 0x000fe20000000f00 */
[----:B------:R-:W-:Y:S01]  /*a1b0*/  ULDC.64 UR6, c[0x4][0x198] ;  /* 0x0100660000067ab9 */ /* 0x000fe20000000a00 */
[----:B------:R-:W-:Y:S01]  /*a1c0*/  ULDC.64 UR8, c[0x4][0x1a0] ;  /* 0x0100680000087ab9 */ /* 0x000fe20000000a00 */
[----:B------:R-:W-:Y:S01]  /*a1d0*/  ULDC.64 UR4, c[0x4][0xe8] ;  /* 0x01003a0000047ab9 */ /* 0x000fe20000000a00 */
[----:B------:R-:W-:Y:S02]  /*a1e0*/  IMAD.U32 R4, RZ, RZ, UR6 ;  /* 0x00000006ff047e24 */ /* 0x000fe4000f8e00ff */
[----:B-1----:R-:W0:Y:S01]  /*a1f0*/  LDC.64 R2, c[0x4][R2] ;  /* 0x0100000002027b82 */ /* 0x002e220000000a00 */
[----:B------:R-:W-:Y:S02]  /*a200*/  IMAD.U32 R5, RZ, RZ, UR7 ;  /* 0x00000007ff057e24 */ /* 0x000fe4000f8e00ff */
[----:B------:R-:W-:Y:S02]  /*a210*/  IMAD.U32 R6, RZ, RZ, UR8 ;  /* 0x00000008ff067e24 */ /* 0x000fe4000f8e00ff */
[----:B------:R-:W-:-:S02]  /*a220*/  IMAD.U32 R7, RZ, RZ, UR9 ;  /* 0x00000009ff077e24 */ /* 0x000fc4000f8e00ff */
[----:B------:R-:W-:Y:S02]  /*a230*/  IMAD.U32 R10, RZ, RZ, UR4 ;  /* 0x00000004ff0a7e24 */ /* 0x000fe4000f8e00ff */
[----:B------:R-:W-:Y:S02]  /*a240*/  IMAD.U32 R11, RZ, RZ, UR5 ;  /* 0x00000005ff0b7e24 */ /* 0x000fe4000f8e00ff */
[----:B------:R-:W-:Y:S02]  /*a250*/  IMAD.MOV.U32 R8, RZ, RZ, 0x70 ;  /* 0x00000070ff087424 */ /* 0x000fe400078e00ff */
[----:B------:R-:W-:Y:S02]  /*a260*/  IMAD.MOV.U32 R12, RZ, RZ, 0x1 ;  /* 0x00000001ff0c7424 */ /* 0x000fe400078e00ff */
[----:B------:R-:W-:-:S07]  /*a270*/  IMAD.MOV.U32 R13, RZ, RZ, RZ ;  /* 0x000000ffff0d7224 */ /* 0x000fce00078e00ff */
[----:B------:R-:W-:-:S07]  /*a280*/  LEPC R20, `(.L_x_41) ;  /* 0x000000001014794e */ /* 0x000fce0000000000 */
[----:B0-----:R-:W-:Y:S05]  /*a290*/  CALL.ABS.NOINC R2 ;  /* 0x0000000002007343 */ /* 0x001fea0003c00000 */
.L_x_41:
[----:B------:R-:W-:-:S06]  /*a2a0*/  UIADD3 UR4, UR41, 0x10400, URZ ;  /* 0x0001040029047890 */ /* 0x000fcc000fffe03f */
[----:B------:R-:W-:-:S05]  /*a2b0*/  IMAD.U32 R16, RZ, RZ, UR4 ;  /* 0x00000004ff107e24 */ /* 0x000fca000f8e00ff */
[----:B------:R-:W-:-:S13]  /*a2c0*/  LOP3.LUT P0, RZ, R16, 0x3ff, RZ, 0xc0, !PT ;  /* 0x000003ff10ff7812 */ /* 0x000fda000780c0ff */
[----:B------:R-:W-:Y:S05]  /*a2d0*/  @!P0 BRA `(.L_x_42) ;  /* 0x0000000000408947 */ /* 0x000fea0003800000 */
        /* <DEDUP_REMOVED lines=16> */
.L_x_42:
[----:B------:R-:W-:-:S04]  /*a3e0*/  IMAD.U32 R18, RZ, RZ, UR41 ;  /* 0x00000029ff127e24 */ /* 0x000fc8000f8e00ff */
[----:B-1----:R-:W-:-:S05]  /*a3f0*/  VIADD R0, R18, 0x400 ;  /* 0x0000040012007836 */ /* 0x002fca0000000000 */
[----:B------:R-:W-:-:S13]  /*a400*/  LOP3.LUT P0, RZ, R0, 0x3ff, RZ, 0xc0, !PT ;  /* 0x000003ff00ff7812 */ /* 0x000fda000780c0ff */
[----:B------:R-:W-:Y:S05]  /*a410*/  @!P0 BRA `(.L_x_43) ;  /* 0x0000000000408947 */ /* 0x000fea0003800000 */
[----:B------:R-:W-:Y:S01]  /*a420*/  MOV R2, 0x0 ;  /* 0x0000000000027802 */ /* 0x000fe20000000f00 */
[----:B------:R-:W-:Y:S01]  /*a430*/  ULDC.64 UR6, c[0x4][0x198] ;  /* 0x0100660000067ab9 */ /* 0x000fe20000000a00 */
[----:B------:R-:W-:Y:S01]  /*a440*/  ULDC.64 UR8, c[0x4][0x1a0] ;  /* 0x0100680000087ab9 */ /* 0x000fe20000000a00 */
[----:B------:R-:W-:Y:S01]  /*a450*/  ULDC.64 UR4, c[0x4][0xf8] ;  /* 0x01003e0000047ab9 */ /* 0x000fe20000000a00 */
[----:B------:R-:W-:Y:S02]  /*a460*/  IMAD.U32 R4, RZ, RZ, UR6 ;  /* 0x00000006ff047e24 */ /* 0x000fe4000f8e00ff */
[----:B------:R-:W0:Y:S01]  /*a470*/  LDC.64 R2, c[0x4][R2] ;  /* 0x0100000002027b82 */ /* 0x000e220000000a00 */
        /* <DEDUP_REMOVED lines=10> */
.L_x_43:
        /* <DEDUP_REMOVED lines=18> */
.L_x_44:
[----:B------:R-:W-:Y:S01]  /*a640*/  ULDC.64 UR4, c[0x0][0x9f8] ;  /* 0x00027e0000047ab9 */ /* 0x000fe20000000a00 */
[----:B------:R-:W2:Y:S01]  /*a650*/  LDL.LU R19, [R1+0x10] ;  /* 0x0000100001137983 */ /* 0x000ea20000300800 */
[----:B------:R-:W-:Y:S01]  /*a660*/  UISETP.NE.U32.AND UP0, UPT, UR4, URZ, UPT ;  /* 0x0000003f0400728c */ /* 0x000fe2000bf05070 */
[----:B------:R-:W-:-:S03]  /*a670*/  IMAD.U32 R8, RZ, RZ, UR44 ;  /* 0x0000002cff087e24 */ /* 0x000fc6000f8e00ff */
[----:B------:R-:W-:-:S06]  /*a680*/  UISETP.NE.AND.EX UP0, UPT, UR5, URZ, UPT, UP0 ;  /* 0x0000003f0500728c */ /* 0x000fcc000bf05300 */
[----:B------:R-:W-:-:S05]  /*a690*/  PLOP3.LUT P0, PT, PT, PT, UP0, 0x80, 0x0 ;  /* 0x000000000000781c */ /* 0x000fca0003f0f008 */
[----:B------:R-:W-:Y:S02]  /*a6a0*/  @UP0 ULDC.64 UR4, c[0x0][0x9f8] ;  /* 0x00027e0000040ab9 */ /* 0x000fe40000000a00 */
[----:B------:R-:W-:-:S06]  /*a6b0*/  @UP0 UIMAD.WIDE UR4, UR44, 0x4, UR4 ;  /* 0x000000042c0408a5 */ /* 0x000fcc000f8e0204 */
[----:B------:R-:W-:Y:S02]  /*a6c0*/  IMAD.U32 R2, RZ, RZ, UR4 ;  /* 0x00000004ff027e24 */ /* 0x000fe4000f8e00ff */
[----:B------:R-:W-:-:S05]  /*a6d0*/  IMAD.U32 R3, RZ, RZ, UR5 ;  /* 0x00000005ff037e24 */ /* 0x000fca000f8e00ff */
[----:B------:R0:W3:Y:S01]  /*a6e0*/  @P0 LDG.E R8, desc[UR48][R2.64] ;  /* 0x0000003002080981 */ /* 0x0000e2000c1e1900 */
[----:B------:R-:W-:Y:S01]  /*a6f0*/  UMOV UR4, 0xffffffff ;  /* 0xffffffff00047882 */ /* 0x000fe20000000000 */
[----:B------:R-:W1:Y:S01]  /*a700*/  S2R R0, SR_TID.X ;  /* 0x0000000000007919 */ /* 0x000e620000002100 */
[----:B0-----:R-:W0:Y:S02]  /*a710*/  LDC.64 R2, c[0x0][0x418] ;  /* 0x00010600ff027b82 */ /* 0x001e240000000a00 */
[----:B0-----:R-:W-:Y:S02]  /*a720*/  ISETP.NE.U32.AND P0, PT, R2, RZ, PT ;  /* 0x000000ff0200720c */ /* 0x001fe40003f05070 */
[----:B-1----:R-:W-:Y:S02]  /*a730*/  SHF.R.U32.HI R0, RZ, 0x5, R0 ;  /* 0x00000005ff007819 */ /* 0x002fe40000011600 */
[----:B------:R-:W-:Y:S02]  /*a740*/  ISETP.NE.AND.EX P1, PT, R3, RZ, PT, P0 ;  /* 0x000000ff0300720c */ /* 0x000fe40003f25300 */
[----:B------:R-:W-:-:S02]  /*a750*/  LOP3.LUT R0, R0, 0x3, RZ, 0xc0, !PT ;  /* 0x0000000300007812 */ /* 0x000fc400078ec0ff */
[----:B--2---:R-:W-:-:S09]  /*a760*/  LOP3.LUT R19, R19, 0xfffffffe, RZ, 0xc0, !PT ;  /* 0xfffffffe13137812 */ /* 0x004fd200078ec0ff */
[----:B------:R-:W-:Y:S02]  /*a770*/  @P1 LOP3.LUT R19, R19, 0x1, RZ, 0xfc, !PT ;  /* 0x0000000113131812 */ /* 0x000fe400078efcff */
[----:B---3--:R-:W-:Y:S01]  /*a780*/  SHF.R.S32.HI R9, RZ, 0x1f, R8 ;  /* 0x0000001fff097819 */ /* 0x008fe20000011408 */
[----:B------:R0:W-:Y:S01]  /*a790*/  STL [R1+0xc], R8 ;  /* 0x00000c0801007387 */ /* 0x0001e20000100800 */
[----:B------:R-:W-:-:S03]  /*a7a0*/  SEL R16, R8, RZ, !P1 ;  /* 0x000000ff08107207 */ /* 0x000fc60004800000 */
[----:B------:R0:W-:Y:S04]  /*a7b0*/  STL [R1+0x14], R9 ;  /* 0x0000140901007387 */ /* 0x0001e80000100800 */
[----:B------:R0:W-:Y:S01]  /*a7c0*/  STL [R1+0x10], R19 ;  /* 0x0000101301007387 */ /* 0x0001e20000100800 */
[----:B------:R-:W-:Y:S05]  /*a7d0*/  BRA.DIV UR4, `(.L_x_45) ;  /* 0x0000003604e87947 */ /* 0x000fea000b800000 */
[----:B------:R1:W2:Y:S02]  /*a7e0*/  SHFL.IDX PT, R14, R0, RZ, 0x1f ;  /* 0x00001fff000e7589 */ /* 0x0002a400000e0000 */
.L_x_103:
[----:B------:R-:W-:Y:S01]  /*a7f0*/  PLOP3.LUT P2, PT, PT, PT, PT, 0x8, 0x0 ;  /* 0x000000000000781c */ /* 0x000fe20003f4e170 */
[----:B-1----:R-:W-:Y:S01]  /*a800*/  IMAD.MOV.U32 R0, RZ, RZ, R19 ;  /* 0x000000ffff007224 */ /* 0x002fe200078e0013 */
[----:B--2---:R-:W-:-:S04]  /*a810*/  ISETP.NE.AND P0, PT, R14, RZ, PT ;  /* 0x000000ff0e00720c */ /* 0x004fc80003f05270 */
[----:B------:R-:W-:-:S07]  /*a820*/  LOP3.LUT R0, R0, 0xfffffffd, RZ, 0xc0, !PT ;  /* 0xfffffffd00007812 */ /* 0x000fce00078ec0ff */
[----:B------:R-:W-:-:S05]  /*a830*/  @P2 LOP3.LUT R0, R0, 0x2, RZ, 0xfc, !PT ;  /* 0x0000000200002812 */ /* 0x000fca00078efcff */
[----:B------:R1:W-:Y:S01]  /*a840*/  STL [R1+0x10], R0 ;  /* 0x0000100001007387 */ /* 0x0003e20000100800 */
[----:B------:R-:W-:Y:S05]  /*a850*/  @P0 BRA `(.L_x_46) ;  /* 0x0000000400900947 */ /* 0x000fea0003800000 */
[----:B------:R-:W-:-:S06]  /*a860*/  ULEA.HI.SX32 UR4, UR39, 0xffffffff, 0x19 ;  /* 0xffffffff27047891 */ /* 0x000fcc000f8fca3f */
[----:B-1----:R-:W-:Y:S01]  /*a870*/  IMAD.U32 R0, RZ, RZ, UR4 ;  /* 0x00000004ff007e24 */ /* 0x002fe2000f8e00ff */
[----:B------:R-:W-:-:S03]  /*a880*/  UMOV UR4, 0xffffffff ;  /* 0xffffffff00047882 */ /* 0x000fc60000000000 */
[----:B------:R-:W-:Y:S05]  /*a890*/  BRA.DIV UR4, `(.L_x_47) ;  /* 0x0000003604d87947 */ /* 0x000fea000b800000 */
[----:B------:R-:W-:-:S13]  /*a8a0*/  ELECT P6, URZ, PT ;  /* 0x00000000003f782f */ /* 0x000fda00038c0000 */
.L_x_106:
[----:B------:R-:W-:Y:S05]  /*a8b0*/  @!P6 BRA `(.L_x_46) ;  /* 0x000000040078e947 */ /* 0x000fea0003800000 */
[----:B------:R-:W-:Y:S01]  /*a8c0*/  IMAD.MOV.U32 R16, RZ, RZ, R8 ;  /* 0x000000ffff107224 */ /* 0x000fe200078e0008 */
[----:B------:R-:W-:Y:S06]  /*a8d0*/  @!P1 BRA `(.L_x_48) ;  /* 0x0000000000449947 */ /* 0x000fec0003800000 */
[----:B------:R-:W1:Y:S01]  /*a8e0*/  LDC R7, c[0x0][0x43c] ;  /* 0x00010f00ff077b82 */ /* 0x000e620000000800 */
[----:B------:R-:W-:Y:S01]  /*a8f0*/  ULDC.64 UR4, c[0x0][0x428] ;  /* 0x00010a0000047ab9 */ /* 0x000fe20000000a00 */
[----:B-1----:R-:W-:-:S13]  /*a900*/  ISETP.NE.AND P0, PT, R7, 0x1, PT ;  /* 0x000000010700780c */ /* 0x002fda0003f05270 */
[----:B------:R-:W1:Y:S02]  /*a910*/  @P0 LDC.64 R4, c[0x0][0x440] ;  /* 0x00011000ff040b82 */ /* 0x000e640000000a00 */
[----:B-1----:R-:W-:-:S04]  /*a920*/  @P0 IMAD.HI.U32 R6, R0, R4, RZ ;  /* 0x0000000400060227 */ /* 0x002fc800078e00ff */
[----:B------:R-:W-:Y:S01]  /*a930*/  IMAD.MOV.U32 R4, RZ, RZ, R0 ;  /* 0x000000ffff047224 */ /* 0x000fe200078e0000 */
[----:B------:R-:W-:Y:S01]  /*a940*/  @P0 SHF.R.U32.HI R4, RZ, R5, R6 ;  /* 0x00000005ff040219 */ /* 0x000fe20000011606 */
[----:B------:R-:W-:-:S04]  /*a950*/  IMAD R6, R9, UR4, RZ ;  /* 0x0000000409067c24 */ /* 0x000fc8000f8e02ff */
[----:B------:R-:W-:Y:S02]  /*a960*/  IMAD.MOV R5, RZ, RZ, -R4 ;  /* 0x000000ffff057224 */ /* 0x000fe400078e0a04 */
[----:B------:R-:W-:Y:S02]  /*a970*/  IMAD R6, R8, UR5, R6 ;  /* 0x0000000508067c24 */ /* 0x000fe4000f8e0206 */
[----:B------:R-:W-:Y:S01]  /*a980*/  IMAD R0, R7, R5, R0 ;  /* 0x0000000507007224 */ /* 0x000fe200078e0200 */
[----:B------:R-:W-:-:S03]  /*a990*/  SHF.R.S32.HI R5, RZ, 0x1f, R4 ;  /* 0x0000001fff057819 */ /* 0x000fc60000011404 */
[----:B------:R-:W-:-:S04]  /*a9a0*/  IMAD.WIDE.U32 R4, R8, UR4, R4 ;  /* 0x0000000408047c25 */ /* 0x000fc8000f8e0004 */
[----:B------:R-:W-:Y:S01]  /*a9b0*/  IMAD.IADD R6, R5, 0x1, R6 ;  /* 0x0000000105067824 */ /* 0x000fe200078e0206 */
[----:B------:R-:W-:-:S04]  /*a9c0*/  LEA R2, P0, R4, R2, 0x2 ;  /* 0x0000000204027211 */ /* 0x000fc800078010ff */
[----:B------:R-:W-:-:S05]  /*a9d0*/  LEA.HI.X R3, R4, R3, R6, 0x2, P0 ;  /* 0x0000000304037211 */ /* 0x000fca00000f1406 */
[----:B------:R1:W5:Y:S04]  /*a9e0*/  LDG.E R16, desc[UR48][R2.64] ;  /* 0x0000003002107981 */ /* 0x000368000c1e1900 */
.L_x_48:
[----:B------:R-:W2:Y:S04]  /*a9f0*/  LDL R4, [R1] ;  /* 0x0000000001047983 */ /* 0x000ea80000100800 */
[----:B-1----:R-:W3:Y:S01]  /*aa00*/  LDL R3, [R1+0x8] ;  /* 0x0000080001037983 */ /* 0x002ee20000100800 */
[----:B------:R-:W1:Y:S02]  /*aa10*/  S2R R2, SR_TID.X ;  /* 0x0000000000027919 */ /* 0x000e640000002100 */
[----:B-1----:R-:W-:-:S04]  /*aa20*/  LOP3.LUT R2, R2, 0x7f, RZ, 0xc0, !PT ;  /* 0x0000007f02027812 */ /* 0x002fc800078ec0ff */
[----:B------:R-:W-:Y:S02]  /*aa30*/  ISETP.NE.AND P1, PT, R2, RZ, PT ;  /* 0x000000ff0200720c */ /* 0x000fe40003f25270 */
[----:B--2---:R-:W-:Y:S02]  /*aa40*/  LEA R4, R4, UR41, 0x3 ;  /* 0x0000002904047c11 */ /* 0x004fe4000f8e18ff */
[----:B---3--:R-:W-:-:S04]  /*aa50*/  SHF.L.U32 R3, R3, 0x1f, RZ ;  /* 0x0000001f03037819 */ /* 0x008fc800000006ff */
[----:B------:R-:W1:Y:S02]  /*aa60*/  SYNCS.PHASECHK.TRANS64.TRYWAIT P0, [R4+URZ+0x38880], R3 ;  /* 0x03888003040075a7 */ /* 0x000e64000800017f */
[----:B-1----:R-:W-:Y:S05]  /*aa70*/  @!P0 BRA `(.L_x_49) ;  /* 0x0000003400808947 */ /* 0x002fea0003800000 */
.L_x_107:
[----:B------:R-:W-:Y:S05]  /*aa80*/  @P1 BRA `(.L_x_50) ;  /* 0x00000000001c1947 */ /* 0x000fea0003800000 */
[----:B------:R-:W2:Y:S02]  /*aa90*/  S2R R2, SR_TID.X ;  /* 0x0000000000027919 */ /* 0x000ea40000002100 */
[----:B--2---:R-:W-:Y:S01]  /*aaa0*/  LOP3.LUT R5, R2, 0x1f, RZ, 0xc0, !PT ;  /* 0x0000001f02057812 */ /* 0x004fe200078ec0ff */
[----:B------:R-:W-:-:S03]  /*aab0*/  IMAD.MOV.U32 R2, RZ, RZ, 0x8000 ;  /* 0x00008000ff027424 */ /* 0x000fc600078e00ff */
[----:B------:R-:W-:Y:S01]  /*aac0*/  ISETP.NE.AND P0, PT, R5, RZ, PT ;  /* 0x000000ff0500720c */ /* 0x000fe20003f05270 */
[----:B------:R2:W-:-:S12]  /*aad0*/  SYNCS.ARRIVE.TRANS64 RZ, [R4+URZ+0x38870], R2 ;  /* 0x0388700204ff79a7 */ /* 0x0005d8000800003f */
[----:B--2---:R-:W-:Y:S05]  /*aae0*/  @!P0 BRA `(.L_x_50) ;  /* 0x0000000000048947 */ /* 0x004fea0003800000 */
[----:B------:R-:W-:Y:S01]  /*aaf0*/  BPT.TRAP 0x1 ;  /* 0x000000040000795c */ /* 0x000fe20000300000 */
.L_x_50:
[----:B------:R-:W2:Y:S01]  /*ab00*/  LDL R2, [R1] ;  /* 0x0000000001027983 */ /* 0x000ea20000100800 */
[----:B------:R-:W-:Y:S01]  /*ab10*/  R2UR UR33, R4 ;  /* 0x00000000042172ca */ /* 0x000fe200000e0000 */
[----:B------:R-:W-:Y:S01]  /*ab20*/  IMAD.SHL.U32 R0, R0, 0x80, RZ ;  /* 0x0000008000007824 */ /* 0x000fe200078e00ff */
[----:B-----5:R-:W-:Y:S01]  /*ab30*/  R2UR UR37, R16 ;  /* 0x00000000102572ca */ /* 0x020fe200000e0000 */
[----:B------:R-:W-:Y:S01]  /*ab40*/  UIADD3 UR4, UP0, UR52, 0x470, URZ ;  /* 0x0000047034047890 */ /* 0x000fe2000ff1e03f */
[----:B------:R-:W-:Y:S02]  /*ab50*/  UMOV UR6, 0x0 ;  /* 0x0000000000067882 */ /* 0x000fe40000000000 */
[----:B------:R-:W-:Y:S01]  /*ab60*/  R2UR UR35, R0 ;  /* 0x00000000002372ca */ /* 0x000fe200000e0000 */
[----:B------:R-:W-:Y:S01]  /*ab70*/  UIADD3.X UR5, URZ, UR53, URZ, UP0, !UPT ;  /* 0x000000353f057290 */ /* 0x000fe200087fe43f */
[----:B------:R-:W-:Y:S01]  /*ab80*/  UMOV UR7, 0x14f00000 ;  /* 0x14f0000000077882 */ /* 0x000fe20000000000 */
[----:B------:R-:W-:Y:S01]  /*ab90*/  UMOV UR34, URZ ;  /* 0x0000003f00227c82 */ /* 0x000fe20008000000 */
[----:B------:R-:W-:Y:S01]  /*aba0*/  UMOV UR10, 0x80 ;  /* 0x00000080000a7882 */ /* 0x000fe20000000000 */
[----:B------:R-:W-:-:S02]  /*abb0*/  UMOV UR12, UR36 ;  /* 0x00000024000c7c82 */ /* 0x000fc40008000000 */
[----:B------:R-:W-:Y:S02]  /*abc0*/  UIADD3 UR33, UR33, 0x38870, URZ ;  /* 0x0003887021217890 */ /* 0x000fe4000fffe03f */
[----:B------:R-:W-:-:S04]  /*abd0*/  UMOV UR13, UR37 ;  /* 0x00000025000d7c82 */ /* 0x000fc80008000000 */
[----:B------:R-:W-:Y:S01]  /*abe0*/  UMOV UR11, UR35 ;  /* 0x00000023000b7c82 */ /* 0x000fe20008000000 */
[----:B------:R-:W-:Y:S01]  /*abf0*/  UMOV UR9, UR33 ;  /* 0x0000002100097c82 */ /* 0x000fe20008000000 */
[----:B--2---:R-:W-:-:S04]  /*ac00*/  LEA R2, R2, UR41, 0xf ;  /* 0x0000002902027c11 */ /* 0x004fc8000f8e78ff */
[----:B------:R-:W-:-:S13]  /*ac10*/  R2UR UR8, R2 ;  /* 0x00000000020872ca */ /* 0x000fda00000e0000 */
[----:B------:R-:W-:Y:S02]  /*ac20*/  UIADD3 UR32, UR8, 0x10400, URZ ;  /* 0x0001040008207890 */ /* 0x000fe4000fffe03f */
[----:B------:R-:W-:-:S07]  /*ac30*/  UIADD3 UR8, UR8, 0x14400, URZ ;  /* 0x0001440008087890 */ /* 0x000fce000fffe03f */
[----:B------:R2:W-:Y:S02]  /*ac40*/  UTMALDG.4D [UR32], [UR4], desc[UR6] ;  /* 0x00000620040075b4 */ /* 0x0005e40008019000 */
[----:B------:R2:W-:Y:S01]  /*ac50*/  UTMALDG.4D [UR8], [UR4], desc[UR6] ;  /* 0x00000608040075b4 */ /* 0x0005e20008019000 */
[----:B------:R-:W3:Y:S02]  /*ac60*/  SYNCS.PHASECHK.TRANS64.TRYWAIT P0, [R4+URZ+0x38840], R3 ;  /* 0x03884003040075a7 */ /* 0x000ee4000800017f */
[----:B--23--:R-:W-:Y:S05]  /*ac70*/  @!P0 BRA `(.L_x_51) ;  /* 0x0000003400148947 */ /* 0x00cfea0003800000 */
.L_x_108:
[----:B------:R-:W-:Y:S05]  /*ac80*/  @P1 BRA `(.L_x_52) ;  /* 0x00000000001c1947 */ /* 0x000fea0003800000 */
[----:B------:R-:W3:Y:S01]  /*ac90*/  S2R R5, SR_TID.X ;  /* 0x0000000000057919 */ /* 0x000ee20000002100 */
[----:B-12---:R-:W-:-:S04]  /*aca0*/  IMAD.MOV.U32 R3, RZ, RZ, 0x8000 ;  /* 0x00008000ff037424 */ /* 0x006fc800078e00ff */
[----:B------:R4:W-:Y:S01]  /*acb0*/  SYNCS.ARRIVE.TRANS64 RZ, [R4+URZ+0x38830], R3 ;  /* 0x0388300304ff79a7 */ /* 0x0009e2000800003f */
[----:B---3--:R-:W-:-:S04]  /*acc0*/  LOP3.LUT R5, R5, 0x1f, RZ, 0xc0, !PT ;  /* 0x0000001f05057812 */ /* 0x008fc800078ec0ff */
[----:B------:R-:W-:-:S13]  /*acd0*/  ISETP.NE.AND P0, PT, R5, RZ, PT ;  /* 0x000000ff0500720c */ /* 0x000fda0003f05270 */
[----:B----4-:R-:W-:Y:S05]  /*ace0*/  @!P0 BRA `(.L_x_52) ;  /* 0x0000000000048947 */ /* 0x010fea0003800000 */
[----:B------:R-:W-:Y:S01]  /*acf0*/  BPT.TRAP 0x1 ;  /* 0x000000040000795c */ /* 0x000fe20000300000 */
.L_x_52:
[----:B-12---:R-:W2:Y:S01]  /*ad00*/  LDL.LU R3, [R1+0x10] ;  /* 0x0000100001037983 */ /* 0x006ea20000300800 */
[----:B------:R-:W-:Y:S01]  /*ad10*/  R2UR UR8, R2 ;  /* 0x00000000020872ca */ /* 0x000fe200000e0000 */
[----:B------:R-:W-:Y:S01]  /*ad20*/  UIADD3 UR4, UP0, UR52, 0x370, URZ ;  /* 0x0000037034047890 */ /* 0x000fe2000ff1e03f */
[----:B------:R-:W-:Y:S01]  /*ad30*/  R2UR UR17, R4 ;  /* 0x00000000041172ca */ /* 0x000fe200000e0000 */
[----:B------:R-:W-:Y:S01]  /*ad40*/  UMOV UR6, 0x0 ;  /* 0x0000000000067882 */ /* 0x000fe20000000000 */
[----:B------:R-:W-:Y:S01]  /*ad50*/  PLOP3.LUT P0, PT, PT, PT, PT, 0x80, 0x0 ;  /* 0x000000000000781c */ /* 0x000fe20003f0f070 */
[----:B------:R-:W-:Y:S01]  /*ad60*/  UIADD3.X UR5, URZ, UR53, URZ, UP0, !UPT ;  /* 0x000000353f057290 */ /* 0x000fe200087fe43f */
[----:B------:R-:W-:Y:S01]  /*ad70*/  R2UR UR19, R0 ;  /* 0x00000000001372ca */ /* 0x000fe200000e0000 */
[----:B------:R-:W-:Y:S01]  /*ad80*/  UMOV UR7, 0x14f00000 ;  /* 0x14f0000000077882 */ /* 0x000fe20000000000 */
[----:B------:R-:W-:Y:S01]  /*ad90*/  R2UR UR21, R16 ;  /* 0x00000000101572ca */ /* 0x000fe200000e0000 */
[----:B------:R-:W-:Y:S01]  /*ada0*/  UMOV UR18, URZ ;  /* 0x0000003f00127c82 */ /* 0x000fe20008000000 */
[----:B------:R-:W-:Y:S01]  /*adb0*/  UMOV UR20, UR36 ;  /* 0x0000002400147c82 */ /* 0x000fe20008000000 */
[----:B------:R-:W-:Y:S01]  /*adc0*/  UMOV UR10, 0x80 ;  /* 0x00000080000a7882 */ /* 0x000fe20000000000 */
[----:B------:R-:W-:Y:S01]  /*add0*/  UMOV UR12, UR36 ;  /* 0x00000024000c7c82 */ /* 0x000fe20008000000 */
[----:B------:R-:W-:-:S02]  /*ade0*/  UIADD3 UR16, UR8, 0x28400, URZ ;  /* 0x0002840008107890 */ /* 0x000fc4000fffe03f */
[----:B------:R-:W-:Y:S02]  /*adf0*/  UIADD3 UR17, UR17, 0x38830, URZ ;  /* 0x0003883011117890 */ /* 0x000fe4000fffe03f */
[----:B------:R-:W-:Y:S02]  /*ae00*/  UIADD3 UR8, UR8, 0x2c400, URZ ;  /* 0x0002c40008087890 */ /* 0x000fe4000fffe03f */
[----:B------:R-:W-:Y:S02]  /*ae10*/  UMOV UR11, UR19 ;  /* 0x00000013000b7c82 */ /* 0x000fe40008000000 */
[----:B------:R-:W-:Y:S01]  /*ae20*/  UMOV UR13, UR21 ;  /* 0x00000015000d7c82 */ /* 0x000fe20008000000 */
[----:B------:R-:W-:Y:S02]  /*ae30*/  UMOV UR9, UR17 ;  /* 0x0000001100097c82 */ /* 0x000fe40008000000 */
[----:B------:R3:W-:Y:S02]  /*ae40*/  UTMALDG.4D [UR16], [UR4], desc[UR6] ;  /* 0x00000610040075b4 */ /* 0x0007e40008019000 */
[----:B------:R3:W-:Y:S01]  /*ae50*/  UTMALDG.4D [UR8], [UR4], desc[UR6] ;  /* 0x00000608040075b4 */ /* 0x0007e20008019000 */
[----:B--2---:R-:W-:-:S04]  /*ae60*/  LOP3.LUT R3, R3, 0xfffffffd, RZ, 0xc0, !PT ;  /* 0xfffffffd03037812 */ /* 0x004fc800078ec0ff */
[----:B------:R-:W-:-:S05]  /*ae70*/  @P0 LOP3.LUT R3, R3, 0x2, RZ, 0xfc, !PT ;  /* 0x0000000203030812 */ /* 0x000fca00078efcff */
[----:B------:R3:W-:Y:S01]  /*ae80*/  STL [R1+0x10], R3 ;  /* 0x0000100301007387 */ /* 0x0007e20000100800 */
[----:B------:R-:W-:Y:S01]  /*ae90*/  NOP ;  /* 0x0000000000007918 */ /* 0x000fe20000000000 */
.L_x_46:
[----:B------:R-:W-:Y:S05]  /*aea0*/  WARPSYNC.ALL ;  /* 0x0000000000007948 */ /* 0x000fea0003800000 */
[----:B---3--:R-:W-:Y:S01]  /*aeb0*/  UIADD3 UR4, UR41, 0x20400, URZ ;  /* 0x0002040029047890 */ /* 0x008fe2000fffe03f */
[----:B------:R-:W-:Y:S03]  /*aec0*/  BAR.SYNC.DEFER_BLOCKING 0x8, 0x180 ;  /* 0x0206000000007b1d */ /* 0x000fe60000010000 */
[----:B------:R-:W-:-:S06]  /*aed0*/  ULOP3.LUT UP0, URZ, UR4, 0x3ff, URZ, 0xc0, !UPT ;  /* 0x000003ff043f7892 */ /* 0x000fcc000f80c03f */
[----:B------:R-:W-:-:S13]  /*aee0*/  PLOP3.LUT P0, PT, PT, PT, UP0, 0x80, 0x0 ;  /* 0x000000000000781c */ /* 0x000fda0003f0f008 */
[----:B------:R-:W-:Y:S05]  /*aef0*/  @!P0 BRA `(.L_x_53) ;  /* 0x0000000000408947 */ /* 0x000fea0003800000 */
[----:B------:R-:W-:Y:S01]  /*af00*/  MOV R2, 0x0 ;  /* 0x0000000000027802 */ /* 0x000fe20000000f00 */
[----:B------:R-:W-:Y:S01]  /*af10*/  ULDC.64 UR6, c[0x4][0x198] ;  /* 0x0100660000067ab9 */ /* 0x000fe20000000a00 */
[----:B------:R-:W-:Y:S01]  /*af20*/  ULDC.64 UR8, c[0x4][0x1a0] ;  /* 0x0100680000087ab9 */ /* 0x000fe20000000a00 */
[----:B------:R-:W-:Y:S01]  /*af30*/  ULDC.64 UR4, c[0x4][0x108] ;  /* 0x0100420000047ab9 */ /* 0x000fe20000000a00 */
[----:B------:R-:W-:Y:S02]  /*af40*/  IMAD.U32 R4, RZ, RZ, UR6 ;  /* 0x00000006ff047e24 */ /* 0x000fe4000f8e00ff */
[----:B------:R-:W2:Y:S01]  /*af50*/  LDC.64 R2, c[0x4][R2] ;  /* 0x0100000002027b82 */ /* 0x000ea20000000a00 */
[----:B------:R-:W-:Y:S02]  /*af60*/  IMAD.U32 R5, RZ, RZ, UR7 ;  /* 0x00000007ff057e24 */ /* 0x000fe4000f8e00ff */
[----:B------:R-:W-:Y:S02]  /*af70*/  IMAD.U32 R6, RZ, RZ, UR8 ;  /* 0x00000008ff067e24 */ /* 0x000fe4000f8e00ff */
[----:B------:R-:W-:-:S02]  /*af80*/  IMAD.U32 R7, RZ, RZ, UR9 ;  /* 0x00000009ff077e24 */ /* 0x000fc4000f8e00ff */
[----:B------:R-:W-:Y:S02]  /*af90*/  IMAD.U32 R10, RZ, RZ, UR4 ;  /* 0x00000004ff0a7e24 */ /* 0x000fe4000f8e00ff */
[----:B------:R-:W-:Y:S02]  /*afa0*/  IMAD.U32 R11, RZ, RZ, UR5 ;  /* 0x00000005ff0b7e24 */ /* 0x000fe4000f8e00ff */
[----:B0-----:R-:W-:Y:S02]  /*afb0*/  IMAD.MOV.U32 R8, RZ, RZ, 0x70 ;  /* 0x00000070ff087424 */ /* 0x001fe400078e00ff */
[----:B------:R-:W-:Y:S02]  /*afc0*/  IMAD.MOV.U32 R12, RZ, RZ, 0x1 ;  /* 0x00000001ff0c7424 */ /* 0x000fe400078e00ff */
[----:B------:R-:W-:-:S07]  /*afd0*/  IMAD.MOV.U32 R13, RZ, RZ, RZ ;  /* 0x000000ffff0d7224 */ /* 0x000fce00078e00ff */
[----:B------:R-:W-:-:S07]  /*afe0*/  LEPC R20, `(.L_x_53) ;  /* 0x000000001014794e */ /* 0x000fce0000000000 */
[----:B-12---:R-:W-:Y:S05]  /*aff0*/  CALL.ABS.NOINC R2 ;  /* 0x0000000002007343 */ /* 0x006fea0003c00000 */
.L_x_53:
[----:B0-----:R0:W5:Y:S01]  /*b000*/  LDL R9, [R1+0x28] ;  /* 0x0000280001097983 */ /* 0x0011620000100800 */
[----:B------:R-:W2:Y:S01]  /*b010*/  LDC R8, c[0x0][0x448] ;  /* 0x00011200ff087b82 */ /* 0x000ea20000000800 */
[----:B------:R-:W-:Y:S01]  /*b020*/  USHF.R.S32.HI UR4, URZ, 0x1f, UR36 ;  /* 0x0000001f3f047899 */ /* 0x000fe20008011424 */
[----:B------:R-:W3:Y:S01]  /*b030*/  S2R R2, SR_TID.X ;  /* 0x0000000000027919 */ /* 0x000ee20000002100 */
[----:B------:R-:W-:Y:S01]  /*b040*/  ULDC.64 UR8, c[0x0][0x2d8] ;  /* 0x0000b60000087ab9 */ /* 0x000fe20000000a00 */
[----:B------:R-:W-:Y:S01]  /*b050*/  USHF.R.S32.HI UR7, URZ, 0x1f, UR44 ;  /* 0x0000001f3f077899 */ /* 0x000fe2000801142c */
[----:B------:R-:W4:Y:S03]  /*b060*/  S2R R19, SR_TID.X ;  /* 0x0000000000137919 */ /* 0x000f260000002100 */
[----:B------:R-:W0:Y:S01]  /*b070*/  LDC R4, c[0x0][0xc38] ;  /* 0x00030e00ff047b82 */ /* 0x000e220000000800 */
[----:B------:R-:W-:Y:S01]  /*b080*/  UIMAD UR6, UR4, UR8, URZ ;  /* 0x00000008040672a4 */ /* 0x000fe2000f8e023f */
[----:B------:R-:W4:Y:S01]  /*b090*/  S2R R7, SR_TID.X ;  /* 0x0000000000077919 */ /* 0x000f220000002100 */
[----:B------:R-:W-:-:S02]  /*b0a0*/  UIMAD.WIDE.U32 UR4, UR36, UR8, URZ ;  /* 0x00000008240472a5 */ /* 0x000fc4000f8e003f */
[----:B------:R-:W-:-:S03]  /*b0b0*/  UIMAD UR6, UR36, UR9, UR6 ;  /* 0x00000009240672a4 */ /* 0x000fc6000f8e0206 */
[----:B------:R-:W-:Y:S01]  /*b0c0*/  ULDC.64 UR8, c[0x0][0x2e0] ;  /* 0x0000b80000087ab9 */ /* 0x000fe20000000a00 */
[----:B------:R-:W-:Y:S02]  /*b0d0*/  UIADD3 UR5, UR5, UR6, URZ ;  /* 0x0000000605057290 */ /* 0x000fe4000fffe03f */
[----:B------:R-:W-:Y:S02]  /*b0e0*/  UIMAD UR6, UR7, UR8, URZ ;  /* 0x00000008070672a4 */ /* 0x000fe4000f8e023f */
[----:B------:R-:W-:Y:S01]  /*b0f0*/  UIMAD.WIDE.U32 UR4, UR44, UR8, UR4 ;  /* 0x000000082c0472a5 */ /* 0x000fe2000f8e0004 */
[----:B--2---:R-:W-:Y:S01]  /*b100*/  ISETP.NE.AND P0, PT, R8, 0x1, PT ;  /* 0x000000010800780c */ /* 0x004fe20003f05270 */
[----:B------:R-:W-:-:S04]  /*b110*/  UIMAD UR6, UR44, UR9, UR6 ;  /* 0x000000092c0672a4 */ /* 0x000fc8000f8e0206 */
[----:B------:R-:W-:-:S03]  /*b120*/  UIADD3 UR5, UR5, UR6, URZ ;  /* 0x0000000605057290 */ /* 0x000fc6000fffe03f */
[----:B------:R-:W-:Y:S01]  /*b130*/  ULDC.64 UR6, c[0x0][0x280] ;  /* 0x0000a00000067ab9 */ /* 0x000fe20000000a00 */
[----:B---3--:R-:W-:-:S04]  /*b140*/  LOP3.LUT R2, R2, 0x7f, RZ, 0xc0, !PT ;  /* 0x0000007f02027812 */ /* 0x008fc800078ec0ff */
[----:B------:R-:W2:Y:S01]  /*b150*/  @P0 LDC R3, c[0x0][0x44c] ;  /* 0x00011300ff030b82 */ /* 0x000ea20000000800 */
[----:B-1----:R-:W-:Y:S01]  /*b160*/  SHF.R.U32.HI R0, RZ, 0x3, R2 ;  /* 0x00000003ff007819 */ /* 0x002fe20000011602 */
[----:B----4-:R-:W-:Y:S02]  /*b170*/  IMAD.SHL.U32 R19, R19, 0x10, RZ ;  /* 0x0000001013137824 */ /* 0x010fe400078e00ff */
[----:B------:R-:W-:Y:S02]  /*b180*/  IMAD R2, RZ, RZ, -UR45 ;  /* 0x8000002dff027e24 */ /* 0x000fe4000f8e02ff */
[----:B------:R-:W-:Y:S01]  /*b190*/  IMAD.SHL.U32 R7, R7, 0x10, RZ ;  /* 0x0000001007077824 */ /* 0x000fe200078e00ff */
[----:B------:R-:W-:Y:S01]  /*b1a0*/  LOP3.LUT R19, R0, 0x70, R19, 0xf8, !PT ;  /* 0x0000007000137812 */ /* 0x000fe200078ef813 */
[----:B0-----:R-:W-:Y:S01]  /*b1b0*/  IMAD R2, R4, R2, UR50 ;  /* 0x0000003204027e24 */ /* 0x001fe2000f8e0202 */
[----:B------:R-:W0:Y:S02]  /*b1c0*/  @P0 LDC R0, c[0x0][0x450] ;  /* 0x00011400ff000b82 */ /* 0x000e240000000800 */
[----:B------:R-:W-:Y:S01]  /*b1d0*/  LOP3.LUT R7, R7, 0x70, RZ, 0xc0, !PT ;  /* 0x0000007007077812 */ /* 0x000fe200078ec0ff */
[----:B------:R-:W-:-:S03]  /*b1e0*/  IMAD.SHL.U32 R4, R2, 0x80, RZ ;  /* 0x0000008002047824 */ /* 0x000fc600078e00ff */
[----:B------:R-:W-:Y:S02]  /*b1f0*/  LOP3.LUT R7, R7, 0x80, RZ, 0xfc, !PT ;  /* 0x0000008007077812 */ /* 0x000fe400078efcff */
[----:B------:R-:W-:Y:S02]  /*b200*/  LOP3.LUT R2, R19, R4, RZ, 0xfc, !PT ;  /* 0x0000000413027212 */ /* 0x000fe400078efcff */
[----:B------:R-:W1:Y:S03]  /*b210*/  S2R R19, SR_TID.X ;  /* 0x0000000000137919 */ /* 0x000e660000002100 */
[----:B------:R-:W-:Y:S02]  /*b220*/  IMAD.MOV.U32 R6, RZ, RZ, R2 ;  /* 0x000000ffff067224 */ /* 0x000fe400078e0002 */
[----:B--2---:R-:W-:-:S05]  /*b230*/  @P0 IMAD.HI.U32 R3, R2, R3, RZ ;  /* 0x0000000302030227 */ /* 0x004fca00078e00ff */
[----:B0-----:R-:W-:-:S04]  /*b240*/  @P0 SHF.R.U32.HI R6, RZ, R0, R3 ;  /* 0x00000000ff060219 */ /* 0x001fc80000011603 */
[--C-:B------:R-:W-:Y:S01]  /*b250*/  SHF.R.S32.HI R5, RZ, 0x1f, R6.reuse ;  /* 0x0000001fff057819 */ /* 0x100fe20000011406 */
[----:B------:R-:W-:-:S04]  /*b260*/  IMAD.MOV R0, RZ, RZ, -R6 ;  /* 0x000000ffff007224 */ /* 0x000fc800078e0a06 */
[----:B------:R-:W-:Y:S02]  /*b270*/  IMAD R0, R8, R0, R2 ;  /* 0x0000000008007224 */ /* 0x000fe400078e0202 */
[----:B------:R-:W0:Y:S01]  /*b280*/  LDC.64 R2, c[0x0][0x2d0] ;  /* 0x0000b400ff027b82 */ /* 0x000e220000000a00 */
[----:B-1----:R-:W-:-:S05]  /*b290*/  IMAD.SHL.U32 R10, R19, 0x10, RZ ;  /* 0x00000010130a7824 */ /* 0x002fca00078e00ff */
[----:B------:R-:W-:Y:S01]  /*b2a0*/  LOP3.LUT R10, R10, 0x70, RZ, 0xc0, !PT ;  /* 0x000000700a0a7812 */ /* 0x000fe200078ec0ff */
[----:B0-----:R-:W-:-:S04]  /*b2b0*/  IMAD R5, R5, R2, RZ ;  /* 0x0000000205057224 */ /* 0x001fc800078e02ff */
[C---:B------:R-:W-:Y:S02]  /*b2c0*/  IMAD R5, R6.reuse, R3, R5 ;  /* 0x0000000306057224 */ /* 0x040fe400078e0205 */
[----:B------:R-:W-:Y:S01]  /*b2d0*/  IMAD.WIDE.U32 R2, R6, R2, UR4 ;  /* 0x0000000406027e25 */ /* 0x000fe2000f8e0002 */
[----:B------:R-:W-:-:S03]  /*b2e0*/  ULDC.64 UR4, c[0x0][0x2c8] ;  /* 0x0000b20000047ab9 */ /* 0x000fc60000000a00 */
[----:B------:R-:W-:Y:S01]  /*b2f0*/  IMAD.IADD R3, R3, 0x1, R5 ;  /* 0x0000000103037824 */ /* 0x000fe200078e0205 */
[----:B------:R-:W-:Y:S01]  /*b300*/  SHF.R.S32.HI R5, RZ, 0x1f, R0 ;  /* 0x0000001fff057819 */ /* 0x000fe20000011400 */
[----:B------:R-:W-:-:S04]  /*b310*/  IMAD.WIDE.U32 R2, R0, UR4, R2 ;  /* 0x0000000400027c25 */ /* 0x000fc8000f8e0002 */
[----:B------:R-:W-:Y:S01]  /*b320*/  IMAD R5, R5, UR4, RZ ;  /* 0x0000000405057c24 */ /* 0x000fe2000f8e02ff */
[----:B------:R-:W-:Y:S02]  /*b330*/  ULDC UR4, c[0x0][0x2b8] ;  /* 0x0000ae0000047ab9 */ /* 0x000fe40000000800 */
[----:B------:R-:W-:Y:S01]  /*b340*/  ISETP.GE.AND P0, PT, R10, UR4, PT ;  /* 0x000000040a007c0c */ /* 0x000fe2000bf06270 */
[----:B------:R-:W-:Y:S01]  /*b350*/  IMAD R5, R0, UR5, R5 ;  /* 0x0000000500057c24 */ /* 0x000fe2000f8e0205 */
[----:B------:R-:W-:Y:S02]  /*b360*/  IADD3 R0, P2, R2, UR6, RZ ;  /* 0x0000000602007c10 */ /* 0x000fe4000ff5e0ff */
[----:B------:R-:W-:Y:S01]  /*b370*/  ISETP.GE.AND P1, PT, R7, UR4, PT ;  /* 0x0000000407007c0c */ /* 0x000fe2000bf26270 */
[----:B------:R-:W-:Y:S01]  /*b380*/  UMOV UR4, 0xffffffff ;  /* 0xffffffff00047882 */ /* 0x000fe20000000000 */
[----:B------:R-:W-:Y:S02]  /*b390*/  LOP3.LUT R19, R19, 0x7f, RZ, 0xc0, !PT ;  /* 0x0000007f13137812 */ /* 0x000fe400078ec0ff */
[----:B------:R-:W-:-:S02]  /*b3a0*/  IADD3.X R2, R3, UR7, R5, P2, !PT ;  /* 0x0000000703027c10 */ /* 0x000fc400097fe405 */
[----:B------:R-:W-:Y:S01]  /*b3b0*/  SHF.R.U32.HI R19, RZ, 0x3, R19 ;  /* 0x00000003ff137819 */ /* 0x000fe20000011613 */
[----:B------:R-:W-:Y:S06]  /*b3c0*/  BRA.DIV UR4, `(.L_x_54) ;  /* 0x0000002e04547947 */ /* 0x000fec000b800000 */
[----:B------:R-:W-:Y:S01]  /*b3d0*/  IMAD.IADD R4, R19, 0x1, R4 ;  /* 0x0000000113047824 */ /* 0x000fe200078e0204 */
[----:B------:R-:W-:Y:S01]  /*b3e0*/  ULDC UR4, c[0x0][0x288] ;  /* 0x0000a20000047ab9 */ /* 0x000fe20000000800 */
[----:B------:R-:W0:Y:S01]  /*b3f0*/  SHFL.IDX PT, R6, R0, RZ, 0x181f ;  /* 0x00181fff00067589 */ /* 0x000e2200000e0000 */
[----:B------:R-:W-:Y:S02]  /*b400*/  IMAD R3, R8, UR4, RZ ;  /* 0x0000000408037c24 */ /* 0x000fe4000f8e02ff */
[C---:B------:R-:W-:Y:S01]  /*b410*/  VIADD R5, R4.reuse, 0x10 ;  /* 0x0000001004057836 */ /* 0x040fe20000000000 */
[----:B------:R-:W1:Y:S02]  /*b420*/  SHFL.IDX PT, R7, R2, RZ, 0x181f ;  /* 0x00181fff02077589 */ /* 0x000e6400000e0000 */
[-C--:B------:R-:W-:Y:S02]  /*b430*/  ISETP.GE.AND P4, PT, R4, R3.reuse, PT ;  /* 0x000000030400720c */ /* 0x080fe40003f86270 */
[----:B------:R-:W-:Y:S01]  /*b440*/  ISETP.GE.AND P2, PT, R5, R3, PT ;  /* 0x000000030500720c */ /* 0x000fe20003f46270 */
[----:B------:R-:W-:Y:S04]  /*b450*/  SHFL.IDX PT, R8, R2, 0x1, 0x181f ;  /* 0x00381f0002087f89 */ /* 0x000fe800000e0000 */
[----:B------:R-:W2:Y:S06]  /*b460*/  SHFL.IDX PT, R5, R0, 0x1, 0x181f ;  /* 0x00381f0000057f89 */ /* 0x000eac00000e0000 */
[----:B0-----:R-:W-:-:S05]  /*b470*/  @!P4 IADD3 R6, P3, R10, R6, RZ ;  /* 0x000000060a06c210 */ /* 0x001fca0007f7e0ff */
[----:B-1----:R-:W-:-:S05]  /*b480*/  @!P4 IMAD.X R7, RZ, RZ, R7, P3 ;  /* 0x000000ffff07c224 */ /* 0x002fca00018e0607 */
[----:B-----5:R-:W-:Y:S01]  /*b490*/  @!P4 LDGSTS.E.BYPASS.LTC128B.128 [R9+0x20400], desc[UR48][R6.64], !P0 ;  /* 0x204000000609cfae */ /* 0x020fe2000c101d70 */
[----:B--2---:R-:W-:-:S03]  /*b4a0*/  @!P2 IADD3 R5, P3, R10, R5, RZ ;  /* 0x000000050a05a210 */ /* 0x004fc60007f7e0ff */
[----:B------:R0:W-:Y:S02]  /*b4b0*/  @!P4 LDGSTS.E.BYPASS.LTC128B.128 [R9+0x24400], desc[UR48][R6.64+0x80], !P1 ;  /* 0x244000800609cfae */ /* 0x0001e4000c901d70 */
[----:B0-----:R-:W-:-:S04]  /*b4c0*/  @!P2 IMAD.X R6, RZ, RZ, R8, P3 ;  /* 0x000000ffff06a224 */ /* 0x001fc800018e0608 */
[----:B------:R-:W-:Y:S02]  /*b4d0*/  @!P2 IMAD.MOV.U32 R7, RZ, RZ, R6 ;  /* 0x000000ffff07a224 */ /* 0x000fe400078e0006 */
[----:B------:R-:W-:Y:S02]  /*b4e0*/  @!P2 IMAD.MOV.U32 R6, RZ, RZ, R5 ;  /* 0x000000ffff06a224 */ /* 0x000fe400078e0005 */
[----:B------:R-:W-:-:S03]  /*b4f0*/  VIADD R5, R4, 0x20 ;  /* 0x0000002004057836 */ /* 0x000fc60000000000 */
[----:B------:R-:W-:Y:S04]  /*b500*/  @!P2 LDGSTS.E.BYPASS.LTC128B.128 [R9+0x20c00], desc[UR48][R6.64], !P0 ;  /* 0x20c000000609afae */ /* 0x000fe8000c101d70 */
[----:B------:R0:W-:Y:S01]  /*b510*/  @!P2 LDGSTS.E.BYPASS.LTC128B.128 [R9+0x24c00], desc[UR48][R6.64+0x80], !P1 ;  /* 0x24c000800609afae */ /* 0x0001e2000c901d70 */
[----:B------:R-:W-:-:S03]  /*b520*/  ISETP.GE.AND P2, PT, R5, R3, PT ;  /* 0x000000030500720c */ /* 0x000fc60003f46270 */
[----:B------:R-:W-:Y:S04]  /*b530*/  SHFL.IDX PT, R5, R2, 0x2, 0x181f ;  /* 0x00581f0002057f89 */ /* 0x000fe800000e0000 */
[----:B0-----:R-:W0:Y:S06]  /*b540*/  SHFL.IDX PT, R6, R0, 0x2, 0x181f ;  /* 0x00581f0000067f89 */ /* 0x001e2c00000e0000 */
[----:B0-----:R-:W-:-:S05]  /*b550*/  @!P2 IADD3 R6, P3, R10, R6, RZ ;  /* 0x000000060a06a210 */ /* 0x001fca0007f7e0ff */
[----:B------:R-:W-:-:S04]  /*b560*/  @!P2 IMAD.X R5, RZ, RZ, R5, P3 ;  /* 0x000000ffff05a224 */ /* 0x000fc800018e0605 */
        /* <DEDUP_REMOVED lines=33> */
[----:B0-----:R-:W0:Y:S04]  /*b780*/  SHFL.IDX PT, R6, R0, 0x6, 0x181f ;  /* 0x00d81f0000067f89 */ /* 0x001e2800000e0000 */
[----:B------:R-:W1:Y:S02]  /*b790*/  SHFL.IDX PT, R0, R0, 0x7, 0x181f ;  /* 0x00f81f0000007f89 */ /* 0x000e6400000e0000 */
[----:B0-----:R-:W-:-:S05]  /*b7a0*/  @!P2 IADD3 R6, P3, R10, R6, RZ ;  /* 0x000000060a06a210 */ /* 0x001fca0007f7e0ff */
[----:B------:R-:W-:-:S04]  /*b7b0*/  @!P2 IMAD.X R5, RZ, RZ, R5, P3 ;  /* 0x000000ffff05a224 */ /* 0x000fc800018e0605 */
[----:B------:R-:W-:Y:S02]  /*b7c0*/  @!P2 IMAD.MOV.U32 R7, RZ, RZ, R5 ;  /* 0x000000ffff07a224 */ /* 0x000fe400078e0005 */
[----:B------:R0:W2:Y:S04]  /*b7d0*/  SHFL.IDX PT, R5, R2, 0x7, 0x181f ;  /* 0x00f81f0002057f89 */ /* 0x0000a800000e0000 */
[----:B------:R0:W-:Y:S04]  /*b7e0*/  @!P2 LDGSTS.E.BYPASS.LTC128B.128 [R9+0x23400], desc[UR48][R6.64], !P0 ;  /* 0x234000000609afae */ /* 0x0001e8000c101d70 */
[----:B-1----:R0:W-:Y:S02]  /*b7f0*/  @!P2 LDGSTS.E.BYPASS.LTC128B.128 [R9+0x27400], desc[UR48][R6.64+0x80], !P1 ;  /* 0x274000800609afae */ /* 0x0021e4000c901d70 */
.L_x_125:
[----:B------:R-:W-:Y:S01]  /*b800*/  VIADD R4, R4, 0x70 ;  /* 0x0000007004047836 */ /* 0x000fe20000000000 */
[----:B------:R-:W-:Y:S04]  /*b810*/  BSSY B0, `(.L_x_55) ;  /* 0x000000a000007945 */ /* 0x000fe80003800000 */
[----:B------:R-:W-:-:S13]  /*b820*/  ISETP.GE.AND P2, PT, R4, R3, PT ;  /* 0x000000030400720c */ /* 0x000fda0003f46270 */
[----:B------:R-:W-:Y:S05]  /*b830*/  @P2 BRA `(.L_x_56) ;  /* 0x00000000001c2947 */ /* 0x000fea0003800000 */
[----:B0-----:R-:W-:-:S05]  /*b840*/  IADD3 R2, P2, R10, R0, RZ ;  /* 0x000000000a027210 */ /* 0x001fca0007f5e0ff */
[----:B--2---:R-:W-:-:S05]  /*b850*/  IMAD.X R3, RZ, RZ, R5, P2 ;  /* 0x000000ffff037224 */ /* 0x004fca00010e0605 */
[----:B------:R-:W-:Y:S01]  /*b860*/  @!PT LDS RZ, [RZ] ;  /* 0x00000000fffff984 */ /* 0x000fe20000000800 */
[----:B------:R-:W-:Y:S01]  /*b870*/  @!PT LDS RZ, [RZ] ;  /* 0x00000000fffff984 */ /* 0x000fe20000000800 */
[----:B------:R-:W-:Y:S01]  /*b880*/  @!PT LDS RZ, [RZ] ;  /* 0x00000000fffff984 */ /* 0x000fe20000000800 */
[----:B------:R1:W-:Y:S04]  /*b890*/  LDGSTS.E.BYPASS.LTC128B.128 [R9+0x23c00], desc[UR48][R2.64], !P0 ;  /* 0x23c0000002097fae */ /* 0x0003e8000c101d70 */
[----:B------:R1:W-:Y:S02]  /*b8a0*/  LDGSTS.E.BYPASS.LTC128B.128 [R9+0x27c00], desc[UR48][R2.64+0x80], !P1 ;  /* 0x27c0008002097fae */ /* 0x0003e4000c901d70 */
.L_x_56:
[----:B------:R-:W-:Y:S05]  /*b8b0*/  BSYNC B0 ;  /* 0x0000000000007941 */ /* 0x000fea0003800000 */
.L_x_55:
[----:B------:R-:W-:Y:S01]  /*b8c0*/  NOP ;  /* 0x0000000000007918 */ /* 0x000fe20000000000 */
[----:B------:R-:W-:Y:S01]  /*b8d0*/  SYNCS.ARRIVE.TRANS64.RED.A0T1 RZ, [UR41+0x38800], RZ ;  /* 0x038800ffffff79a7 */ /* 0x000fe20008200429 */
[----:B------:R-:W-:Y:S01]  /*b8e0*/  ARRIVES.LDGSTSBAR.64.TRANSCNT [UR41+0x38800] ;  /* 0x03880000ff0079b0 */ /* 0x000fe20008000aa9 */
[----:B------:R-:W-:Y:S01]  /*b8f0*/  NOP ;  /* 0x0000000000007918 */ /* 0x000fe20000000000 */
[----:B------:R-:W-:Y:S01]  /*b900*/  ULOP3.LUT UR4, UR46, 0x1, URZ, 0xc, !UPT ;  /* 0x000000012e047892 */ /* 0x000fe2000f8e0c3f */
[----:B------:R-:W-:Y:S05]  /*b910*/  SYNCS.ARRIVE.TRANS64.A1T0 RZ, [UR41+0x38800], RZ ;  /* 0x038800ffffff79a7 */ /* 0x000fea0008100029 */
[----:B------:R-:W-:-:S05]  /*b920*/  IMAD.U32 R0, RZ, RZ, UR4 ;  /* 0x00000004ff007e24 */ /* 0x000fca000f8e00ff */
[----:B------:R-:W-:-:S04]  /*b930*/  SHF.L.U32 R0, R0, 0x1f, RZ ;  /* 0x0000001f00007819 */ /* 0x000fc800000006ff */
[----:B------:R-:W3:Y:S02]  /*b940*/  SYNCS.PHASECHK.TRANS64.TRYWAIT P0, [UR41+0x38820], R0 ;  /* 0x03882000ff0075a7 */ /* 0x000ee40008000169 */
[----:B---3--:R-:W-:Y:S05]  /*b950*/  @!P0 BRA `(.L_x_57) ;  /* 0x00000030007c8947 */ /* 0x008fea0003800000 */
.L_x_126:
[----:B------:R-:W-:-:S06]  /*b960*/  UISETP.GE.AND UP0, UPT, UR40, 0x81, UPT ;  /* 0x000000812800788c */ /* 0x000fcc000bf06270 */
[----:B------:R-:W-:-:S13]  /*b970*/  PLOP3.LUT P0, PT, PT, PT, UP0, 0x80, 0x0 ;  /* 0x000000000000781c */ /* 0x000fda0003f0f008 */
[----:B------:R-:W-:Y:S05]  /*b980*/  @!P0 BRA `(.L_x_58) ;  /* 0x0000001400248947 */ /* 0x000fea0003800000 */
[----:B---3--:R3:W5:Y:S01]  /*b990*/  LDL.LU R0, [R1+0x8] ;  /* 0x0000080001007983 */ /* 0x0087620000300800 */
[----:B------:R-:W-:-:S03]  /*b9a0*/  ULEA.HI.SX32 UR4, UR39, 0xfffffffe, 0x19 ;  /* 0xfffffffe27047891 */ /* 0x000fc6000f8fca3f */
[----:B01----:R3:W5:Y:S03]  /*b9b0*/  LDL.LU R2, [R1] ;  /* 0x0000000001027983 */ /* 0x0037660000300800 */
[----:B------:R-:W-:-:S07]  /*b9c0*/  IMAD.U32 R3, RZ, RZ, UR4 ;  /* 0x00000004ff037e24 */ /* 0x000fce000f8e00ff */
.L_x_80:
[----:B------:R-:W4:Y:S01]  /*b9d0*/  LDL R6, [R1+0x10] ;  /* 0x0000100001067983 */ /* 0x000f220000100800 */
[----:B--2--5:R-:W-:Y:S01]  /*b9e0*/  VIADD R5, R2, 0x1 ;  /* 0x0000000102057836 */ /* 0x024fe20000000000 */
[----:B------:R-:W-:Y:S04]  /*b9f0*/  BSSY B0, `(.L_x_59) ;  /* 0x000008a000007945 */ /* 0x000fe80003800000 */
[----:B------:R-:W-:-:S04]  /*ba00*/  ISETP.NE.AND P0, PT, R5, 0x2, PT ;  /* 0x000000020500780c */ /* 0x000fc80003f05270 */
[----:B------:R-:W-:Y:S02]  /*ba10*/  SEL R4, RZ, 0x1, P0 ;  /* 0x00000001ff047807 */ /* 0x000fe40000000000 */
[----:B------:R-:W-:Y:S02]  /*ba20*/  SEL R10, R5, RZ, P0 ;  /* 0x000000ff050a7207 */ /* 0x000fe40000000000 */
[----:B------:R-:W-:-:S05]  /*ba30*/  LOP3.LUT R9, R0, R4, RZ, 0x3c, !PT ;  /* 0x0000000400097212 */ /* 0x000fca00078e3cff */
[----:B------:R0:W-:Y:S04]  /*ba40*/  STL [R1+0x8], R9 ;  /* 0x0000080901007387 */ /* 0x0001e80000100800 */
[----:B------:R0:W-:Y:S01]  /*ba50*/  STL [R1], R10 ;  /* 0x0000000a01007387 */ /* 0x0001e20000100800 */
[----:B----4-:R-:W-:-:S13]  /*ba60*/  LOP3.LUT P1, RZ, R6, 0x2, RZ, 0xc0, !PT ;  /* 0x0000000206ff7812 */ /* 0x010fda000782c0ff */
[----:B0-----:R-:W-:Y:S05]  /*ba70*/  @!P1 BRA `(.L_x_60) ;  /* 0x0000000800049947 */ /* 0x001fea0003800000 */
[----:B------:R-:W-:Y:S01]  /*ba80*/  LOP3.LUT P1, RZ, R6, 0x1, RZ, 0xc0, !PT ;  /* 0x0000000106ff7812 */ /* 0x000fe2000782c0ff */
[----:B------:R-:W-:-:S12]  /*ba90*/  IMAD.MOV.U32 R8, RZ, RZ, R3 ;  /* 0x000000ffff087224 */ /* 0x000fd800078e0003 */
[----:B------:R-:W-:Y:S05]  /*baa0*/  @!P1 BRA `(.L_x_61) ;  /* 0x0000000000509947 */ /* 0x000fea0003800000 */
[----:B------:R-:W2:Y:S01]  /*bab0*/  LDL R11, [R1+0x14] ;  /* 0x00001400010b7983 */ /* 0x000ea20000100800 */
[----:B------:R-:W0:Y:S01]  /*bac0*/  LDC R8, c[0x0][0x43c] ;  /* 0x00010f00ff087b82 */ /* 0x000e220000000800 */
[----:B------:R-:W-:Y:S02]  /*bad0*/  ULDC.64 UR4, c[0x0][0x428] ;  /* 0x00010a0000047ab9 */ /* 0x000fe40000000a00 */
[----:B------:R-:W4:Y:S01]  /*bae0*/  LDL R7, [R1+0xc] ;  /* 0x00000c0001077983 */ /* 0x000f220000100800 */
[----:B0-----:R-:W-:-:S13]  /*baf0*/  ISETP.NE.AND P0, PT, R8, 0x1, PT ;  /* 0x000000010800780c */ /* 0x001fda0003f05270 */
[----:B------:R-:W0:Y:S02]  /*bb00*/  @P0 LDC.64 R4, c[0x0][0x440] ;  /* 0x00011000ff040b82 */ /* 0x000e240000000a00 */
[----:B0-----:R-:W-:-:S04]  /*bb10*/  @P0 IMAD.HI.U32 R6, R3, R4, RZ ;  /* 0x0000000403060227 */ /* 0x001fc800078e00ff */
[----:B------:R-:W-:Y:S01]  /*bb20*/  IMAD.MOV.U32 R4, RZ, RZ, R3 ;  /* 0x000000ffff047224 */ /* 0x000fe200078e0003 */
[----:B------:R-:W-:-:S05]  /*bb30*/  @P0 SHF.R.U32.HI R4, RZ, R5, R6 ;  /* 0x00000005ff040219 */ /* 0x000fca0000011606 */
[----:B------:R-:W-:-:S04]  /*bb40*/  IMAD.MOV R5, RZ, RZ, -R4 ;  /* 0x000000ffff057224 */ /* 0x000fc800078e0a04 */
[----:B------:R-:W-:Y:S01]  /*bb50*/  IMAD R8, R8, R5, R3 ;  /* 0x0000000508087224 */ /* 0x000fe200078e0203 */
[----:B------:R-:W-:Y:S01]  /*bb60*/  SHF.R.S32.HI R5, RZ, 0x1f, R4 ;  /* 0x0000001fff057819 */ /* 0x000fe20000011404 */
[----:B--2---:R-:W-:-:S04]  /*bb70*/  IMAD R6, R11, UR4, RZ ;  /* 0x000000040b067c24 */ /* 0x004fc8000f8e02ff */
[C---:B----4-:R-:W-:Y:S02]  /*bb80*/  IMAD R6, R7.reuse, UR5, R6 ;  /* 0x0000000507067c24 */ /* 0x050fe4000f8e0206 */
[----:B------:R-:W-:Y:S01]  /*bb90*/  IMAD.WIDE.U32 R4, R7, UR4, R4 ;  /* 0x0000000407047c25 */ /* 0x000fe2000f8e0004 */
[----:B------:R-:W-:-:S03]  /*bba0*/  ULDC.64 UR4, c[0x0][0x418] ;  /* 0x0001060000047ab9 */ /* 0x000fc60000000a00 */
[----:B------:R-:W-:Y:S01]  /*bbb0*/  IMAD.IADD R5, R6, 0x1, R5 ;  /* 0x0000000106057824 */ /* 0x000fe200078e0205 */
[----:B------:R-:W-:-:S04]  /*bbc0*/  LEA R6, P0, R4, UR4, 0x2 ;  /* 0x0000000404067c11 */ /* 0x000fc8000f8010ff */
[----:B------:R-:W-:-:S05]  /*bbd0*/  LEA.HI.X R7, R4, UR5, R5, 0x2, P0 ;  /* 0x0000000504077c11 */ /* 0x000fca00080f1405 */
[----:B------:R0:W5:Y:S04]  /*bbe0*/  LDG.E R16, desc[UR48][R6.64] ;  /* 0x0000003006107981 */ /* 0x000168000c1e1900 */
.L_x_61:
[----:B0-----:R-:W-:Y:S01]  /*bbf0*/  LEA R6, R10, UR41, 0x3 ;  /* 0x000000290a067c11 */ /* 0x001fe2000f8e18ff */
[----:B------:R-:W0:Y:S01]  /*bc00*/  S2R R4, SR_TID.X ;  /* 0x0000000000047919 */ /* 0x000e220000002100 */
[----:B------:R-:W-:Y:S01]  /*bc10*/  SHF.L.U32 R5, R9, 0x1f, RZ ;  /* 0x0000001f09057819 */ /* 0x000fe200000006ff */
[----:B------:R-:W-:Y:S03]  /*bc20*/  BSSY B1, `(.L_x_62) ;  /* 0x0000005000017945 */ /* 0x000fe60003800000 */
[----:B------:R-:W1:Y:S01]  /*bc30*/  SYNCS.PHASECHK.TRANS64.TRYWAIT P0, [R6+URZ+0x38880], R5 ;  /* 0x03888005060075a7 */ /* 0x000e62000800017f */
[----:B0-----:R-:W-:-:S04]  /*bc40*/  LOP3.LUT R4, R4, 0x7f, RZ, 0xc0, !PT ;  /* 0x0000007f04047812 */ /* 0x001fc800078ec0ff */
[----:B------:R-:W-:Y:S01]  /*bc50*/  ISETP.NE.AND P1, PT, R4, RZ, PT ;  /* 0x000000ff0400720c */ /* 0x000fe20003f25270 */
[----:B-1----:R-:W-:-:S12]  /*bc60*/  @!P0 BRA `(.L_x_63) ;  /* 0x0000002c00cc8947 */ /* 0x002fd80003800000 */
.L_x_127:
[----:B------:R-:W-:Y:S05]  /*bc70*/  BSYNC B1 ;  /* 0x0000000000017941 */ /* 0x000fea0003800000 */
.L_x_62:
[----:B------:R-:W-:Y:S04]  /*bc80*/  BSSY B1, `(.L_x_64) ;  /* 0x0000009000017945 */ /* 0x000fe80003800000 */
[----:B------:R-:W-:Y:S05]  /*bc90*/  @P1 BRA `(.L_x_65) ;  /* 0x00000000001c1947 */ /* 0x000fea0003800000 */
[----:B------:R-:W1:Y:S02]  /*bca0*/  S2R R4, SR_TID.X ;  /* 0x0000000000047919 */ /* 0x000e640000002100 */
[----:B-1----:R-:W-:Y:S01]  /*bcb0*/  LOP3.LUT R7, R4, 0x1f, RZ, 0xc0, !PT ;  /* 0x0000001f04077812 */ /* 0x002fe200078ec0ff */
[----:B------:R-:W-:-:S03]  /*bcc0*/  IMAD.MOV.U32 R4, RZ, RZ, 0x8000 ;  /* 0x00008000ff047424 */ /* 0x000fc600078e00ff */
[----:B------:R-:W-:Y:S01]  /*bcd0*/  ISETP.NE.AND P0, PT, R7, RZ, PT ;  /* 0x000000ff0700720c */ /* 0x000fe20003f05270 */
[----:B------:R1:W-:-:S12]  /*bce0*/  SYNCS.ARRIVE.TRANS64 RZ, [R6+URZ+0x38870], R4 ;  /* 0x0388700406ff79a7 */ /* 0x0003d8000800003f */
[----:B-1----:R-:W-:Y:S05]  /*bcf0*/  @!P0 BRA `(.L_x_65) ;  /* 0x0000000000048947 */ /* 0x002fea0003800000 */
[----:B------:R-:W-:Y:S01]  /*bd00*/  BPT.TRAP 0x1 ;  /* 0x000000040000795c */ /* 0x000fe20000300000 */
.L_x_65:
[----:B------:R-:W-:Y:S05]  /*bd10*/  BSYNC B1 ;  /* 0x0000000000017941 */ /* 0x000fea0003800000 */
.L_x_64:
[----:B------:R-:W2:Y:S01]  /*bd20*/  LDL R4, [R1] ;  /* 0x0000000001047983 */ /* 0x000ea20000100800 */
[----:B------:R-:W-:Y:S01]  /*bd30*/  IMAD.MOV.U32 R13, RZ, RZ, RZ ;  /* 0x000000ffff0d7224 */ /* 0x000fe200078e00ff */
[----:B------:R-:W-:Y:S01]  /*bd40*/  UIADD3 UR4, UP0, UR52, 0x470, URZ ;  /* 0x0000047034047890 */ /* 0x000fe2000ff1e03f */
[----:B------:R-:W-:Y:S01]  /*bd50*/  PLOP3.LUT P0, PT, PT, PT, PT, 0x80, 0x0 ;  /* 0x000000000000781c */ /* 0x000fe20003f0f070 */
[----:B------:R-:W-:Y:S01]  /*bd60*/  IMAD.SHL.U32 R8, R8, 0x80, RZ ;  /* 0x0000008008087824 */ /* 0x000fe200078e00ff */
[----:B------:R-:W-:Y:S01]  /*bd70*/  UMOV UR6, 0x0 ;  /* 0x0000000000067882 */ /* 0x000fe20000000000 */
[----:B------:R-:W-:Y:S01]  /*bd80*/  R2UR UR10, R13 ;  /* 0x000000000d0a72ca */ /* 0x000fe200000e0000 */
[----:B------:R-:W-:Y:S01]  /*bd90*/  VIADD R7, R6, 0x38870 ;  /* 0x0003887006077836 */ /* 0x000fe20000000000 */
[----:B------:R-:W-:Y:S01]  /*bda0*/  UIADD3.X UR5, URZ, UR53, URZ, UP0, !UPT ;  /* 0x000000353f057290 */ /* 0x000fe200087fe43f */
[----:B------:R-:W-:Y:S01]  /*bdb0*/  UMOV UR7, 0x14f00000 ;  /* 0x14f0000000077882 */ /* 0x000fe20000000000 */
[----:B--2---:R-:W-:-:S05]  /*bdc0*/  LEA R4, R4, UR41, 0xf ;  /* 0x0000002904047c11 */ /* 0x004fca000f8e78ff */
[----:B------:R-:W-:-:S07]  /*bdd0*/  VIADD R9, R4, 0x10400 ;  /* 0x0001040004097836 */ /* 0x000fce0000000000 */
.L_x_66:
[----:B------:R-:W-:-:S13]  /*bde0*/  @P0 ELECT P2, URZ, PT ;  /* 0x00000000003f082f */ /* 0x000fda0003840000 */
[----:B-----5:R-:W-:Y:S01]  /*bdf0*/  @P2 R2UR UR13, R16 ;  /* 0x00000000100d22ca */ /* 0x020fe200000e0000 */
[----:B------:R-:W-:Y:S01]  /*be00*/  UMOV UR12, UR36 ;  /* 0x00000024000c7c82 */ /* 0x000fe20008000000 */
[----:B------:R-:W-:Y:S02]  /*be10*/  @P2 R2UR UR11, R8 ;  /* 0x00000000080b22ca */ /* 0x000fe400000e0000 */
[----:B------:R-:W-:Y:S02]  /*be20*/  @P2 R2UR UR9, R7 ;  /* 0x00000000070922ca */ /* 0x000fe400000e0000 */
[----:B------:R-:W-:Y:S02]  /*be30*/  @P2 R2UR UR8, R9 ;  /* 0x00000000090822ca */ /* 0x000fe400000e0000 */
[----:B------:R-:W-:Y:S02]  /*be40*/  @P2 PLOP3.LUT P0, PT, P2, PT, PT, 0x8, 0x0 ;  /* 0x000000000000281c */ /* 0x000fe4000170e170 */
[----:B------:R-:W-:-:S09]  /*be50*/  PLOP3.LUT P2, PT, PT, PT, PT, 0x8, 0x0 ;  /* 0x000000000000781c */ /* 0x000fd20003f4e170 */
[----:B------:R1:W-:Y:S02]  /*be60*/  UTMALDG.4D [UR8], [UR4], desc[UR6] ;  /* 0x00000608040075b4 */ /* 0x0003e40008019000 */
[----:B-1----:R-:W-:Y:S05]  /*be70*/  @P0 BRA.U.ANY `(.L_x_66) ;  /* 0xfffffffd00d80947 */ /* 0x002fea000393ffff */
[----:B------:R-:W-:Y:S01]  /*be80*/  IMAD.MOV.U32 R12, RZ, RZ, 0x80 ;  /* 0x00000080ff0c7424 */ /* 0x000fe200078e00ff */
[----:B------:R-:W-:Y:S01]  /*be90*/  PLOP3.LUT P0, PT, PT, PT, PT, 0x80, 0x0 ;  /* 0x000000000000781c */ /* 0x000fe20003f0f070 */
[----:B------:R-:W-:Y:S01]  /*bea0*/  VIADD R9, R4, 0x14400 ;  /* 0x0001440004097836 */ /* 0x000fe20000000000 */
[----:B------:R-:W-:Y:S01]  /*beb0*/  UMOV UR6, 0x0 ;  /* 0x0000000000067882 */ /* 0x000fe20000000000 */
[----:B------:R-:W-:Y:S01]  /*bec0*/  UMOV UR7, 0x14f00000 ;  /* 0x14f0000000077882 */ /* 0x000fe20000000000 */
[----:B------:R-:W-:-:S15]  /*bed0*/  R2UR UR10, R12 ;  /* 0x000000000c0a72ca */ /* 0x000fde00000e0000 */
.L_x_67:
[----:B------:R-:W-:-:S13]  /*bee0*/  @P0 ELECT P2, URZ, PT ;  /* 0x00000000003f082f */ /* 0x000fda0003840000 */
[----:B------:R-:W-:Y:S01]  /*bef0*/  @P2 R2UR UR13, R16 ;  /* 0x00000000100d22ca */ /* 0x000fe200000e0000 */
        /* <DEDUP_REMOVED lines=8> */
[----:B------:R-:W1:Y:S01]  /*bf80*/  SYNCS.PHASECHK.TRANS64.TRYWAIT P0, [R6+URZ+0x38840], R5 ;  /* 0x03884005060075a7 */ /* 0x000e62000800017f */
[----:B------:R-:W-:Y:S04]  /*bf90*/  BSSY B1, `(.L_x_68) ;  /* 0x0000002000017945 */ /* 0x000fe80003800000 */
[----:B-1----:R-:W-:Y:S05]  /*bfa0*/  @!P0 BRA `(.L_x_69) ;  /* 0x0000002c00108947 */ /* 0x002fea0003800000 */
.L_x_128:
[----:B------:R-:W-:Y:S05]  /*bfb0*/  BSYNC B1 ;  /* 0x0000000000017941 */ /* 0x000fea0003800000 */
.L_x_68:
[----:B------:R-:W-:Y:S01]  /*bfc0*/  BSSY B1, `(.L_x_70) ;  /* 0x000000b000017945 */ /* 0x000fe20003800000 */
[----:B------:R-:W-:Y:S02]  /*bfd0*/  IMAD.MOV.U32 R10, RZ, RZ, 0x0 ;  /* 0x00000000ff0a7424 */ /* 0x000fe400078e00ff */
[----:B------:R-:W-:Y:S01]  /*bfe0*/  IMAD.MOV.U32 R11, RZ, RZ, 0x14f00000 ;  /* 0x14f00000ff0b7424 */ /* 0x000fe200078e00ff */
[----:B------:R-:W-:Y:S06]  /*bff0*/  @P1 BRA `(.L_x_71) ;  /* 0x00000000001c1947 */ /* 0x000fec0003800000 */
[----:B------:R-:W2:Y:S01]  /*c000*/  S2R R7, SR_TID.X ;  /* 0x0000000000077919 */ /* 0x000ea20000002100 */
[----:B01----:R-:W-:-:S04]  /*c010*/  IMAD.MOV.U32 R5, RZ, RZ, 0x8000 ;  /* 0x00008000ff057424 */ /* 0x003fc800078e00ff */
[----:B------:R4:W-:Y:S01]  /*c020*/  SYNCS.ARRIVE.TRANS64 RZ, [R6+URZ+0x38830], R5 ;  /* 0x0388300506ff79a7 */ /* 0x0009e2000800003f */
[----:B--2---:R-:W-:-:S04]  /*c030*/  LOP3.LUT R7, R7, 0x1f, RZ, 0xc0, !PT ;  /* 0x0000001f07077812 */ /* 0x004fc800078ec0ff */
[----:B------:R-:W-:-:S13]  /*c040*/  ISETP.NE.AND P0, PT, R7, RZ, PT ;  /* 0x000000ff0700720c */ /* 0x000fda0003f05270 */
[----:B----4-:R-:W-:Y:S05]  /*c050*/  @!P0 BRA `(.L_x_71) ;  /* 0x0000000000048947 */ /* 0x010fea0003800000 */
[----:B------:R-:W-:Y:S01]  /*c060*/  BPT.TRAP 0x1 ;  /* 0x000000040000795c */ /* 0x000fe20000300000 */
.L_x_71:
[----:B------:R-:W-:Y:S05]  /*c070*/  BSYNC B1 ;  /* 0x0000000000017941 */ /* 0x000fea0003800000 */
.L_x_70:
[----:B------:R-:W-:Y:S01]  /*c080*/  R2UR UR10, R13 ;  /* 0x000000000d0a72ca */ /* 0x000fe200000e0000 */
[----:B------:R-:W-:Y:S01]  /*c090*/  UIADD3 UR4, UP0, UR52, 0x370, URZ ;  /* 0x0000037034047890 */ /* 0x000fe2000ff1e03f */
[----:B------:R-:W-:Y:S01]  /*c0a0*/  R2UR UR6, R10 ;  /* 0x000000000a0672ca */ /* 0x000fe200000e0000 */
[----:B01----:R-:W-:Y:S01]  /*c0b0*/  VIADD R6, R6, 0x38830 ;  /* 0x0003883006067836 */ /* 0x003fe20000000000 */
[----:B------:R-:W-:Y:S01]  /*c0c0*/  R2UR UR7, R11 ;  /* 0x000000000b0772ca */ /* 0x000fe200000e0000 */
[----:B------:R-:W-:Y:S01]  /*c0d0*/  VIADD R5, R4, 0x28400 ;  /* 0x0002840004057836 */ /* 0x000fe20000000000 */
[----:B------:R-:W-:Y:S01]  /*c0e0*/  PLOP3.LUT P0, PT, PT, PT, PT, 0x80, 0x0 ;  /* 0x000000000000781c */ /* 0x000fe20003f0f070 */
[----:B------:R-:W-:-:S12]  /*c0f0*/  UIADD3.X UR5, URZ, UR53, URZ, UP0, !UPT ;  /* 0x000000353f057290 */ /* 0x000fd800087fe43f */
.L_x_72:
        /* <DEDUP_REMOVED lines=9> */
[----:B0-----:R-:W-:Y:S05]  /*c190*/  @P0 BRA.U.ANY `(.L_x_72) ;  /* 0xfffffffd00d80947 */ /* 0x001fea000393ffff */
[----:B------:R-:W-:Y:S01]  /*c1a0*/  R2UR UR10, R12 ;  /* 0x000000000c0a72ca */ /* 0x000fe200000e0000 */
[----:B------:R-:W-:Y:S01]  /*c1b0*/  VIADD R4, R4, 0x2c400 ;  /* 0x0002c40004047836 */ /* 0x000fe20000000000 */
[----:B------:R-:W-:Y:S02]  /*c1c0*/  R2UR UR6, R10 ;  /* 0x000000000a0672ca */ /* 0x000fe400000e0000 */
[----:B------:R-:W-:Y:S02]  /*c1d0*/  R2UR UR7, R11 ;  /* 0x000000000b0772ca */ /* 0x000fe400000e0000 */
[----:B------:R-:W-:-:S13]  /*c1e0*/  PLOP3.LUT P0, PT, PT, PT, PT, 0x80, 0x0 ;  /* 0x000000000000781c */ /* 0x000fda0003f0f070 */
.L_x_73:
        /* <DEDUP_REMOVED lines=10> */
.L_x_60:
[----:B------:R-:W-:Y:S05]  /*c290*/  BSYNC B0 ;  /* 0x0000000000007941 */ /* 0x000fea0003800000 */
.L_x_59:
[----:B------:R-:W-:-:S06]  /*c2a0*/  UISETP.NE.AND UP0, UPT, UR42, 0x3, UPT ;  /* 0x000000032a00788c */ /* 0x000fcc000bf05270 */
[----:B------:R-:W-:-:S13]  /*c2b0*/  PLOP3.LUT P0, PT, PT, PT, UP0, 0x80, 0x0 ;  /* 0x000000000000781c */ /* 0x000fda0003f0f008 */
[----:B------:R-:W-:Y:S05]  /*c2c0*/  @!P0 BRA `(.L_x_74) ;  /* 0x0000000000048947 */ /* 0x000fea0003800000 */
[----:B------:R-:W-:Y:S01]  /*c2d0*/  BPT.TRAP 0x1 ;  /* 0x000000040000795c */ /* 0x000fe20000300000 */
.L_x_74:
[----:B------:R-:W-:Y:S01]  /*c2e0*/  IMAD.U32 R4, RZ, RZ, UR47 ;  /* 0x0000002fff047e24 */ /* 0x000fe2000f8e00ff */
[----:B------:R-:W-:Y:S01]  /*c2f0*/  LEA R19, R2, UR41, 0x3 ;  /* 0x0000002902137c11 */ /* 0x000fe2000f8e18ff */
[----:B------:R-:W-:Y:S03]  /*c300*/  BSSY B0, `(.L_x_75) ;  /* 0x0000006000007945 */ /* 0x000fe60003800000 */
[----:B------:R-:W-:Y:S02]  /*c310*/  ISETP.NE.AND P1, PT, R4, 0x3, PT ;  /* 0x000000030400780c */ /* 0x000fe40003f25270 */
[----:B------:R-:W-:-:S04]  /*c320*/  LOP3.LUT R4, R0, 0x1, RZ, 0x3c, !PT ;  /* 0x0000000100047812 */ /* 0x000fc800078e3cff */
[----:B------:R-:W-:-:S04]  /*c330*/  SHF.L.U32 R4, R4, 0x1f, RZ ;  /* 0x0000001f04047819 */ /* 0x000fc800000006ff */
[----:B------:R-:W0:Y:S02]  /*c340*/  SYNCS.PHASECHK.TRANS64.TRYWAIT P0, [R19+URZ+0x38870], R4 ;  /* 0x03887004130075a7 */ /* 0x000e24000800017f */
[----:B0-----:R-:W-:Y:S05]  /*c350*/  @!P0 BRA `(.L_x_76) ;  /* 0x0000002800388947 */ /* 0x001fea0003800000 */
.L_x_129:
[----:B------:R-:W-:Y:S05]  /*c360*/  BSYNC B0 ;  /* 0x0000000000007941 */ /* 0x000fea0003800000 */
.L_x_75:
[----:B------:R-:W-:Y:S05]  /*c370*/  @!P1 BRA `(.L_x_77) ;  /* 0x0000000000049947 */ /* 0x000fea0003800000 */
[----:B------:R-:W-:Y:S01]  /*c380*/  BPT.TRAP 0x1 ;  /* 0x000000040000795c */ /* 0x000fe20000300000 */
.L_x_77:
[----:B0-----:R-:W-:Y:S01]  /*c390*/  SHF.L.U32 R4, R0, 0x1f, RZ ;  /* 0x0000001f00047819 */ /* 0x001fe200000006ff */
[----:B------:R-:W-:-:S03]  /*c3a0*/  IMAD.SHL.U32 R0, R2, 0x8000, RZ ;  /* 0x0000800002007824 */ /* 0x000fc600078e00ff */
[----:B------:R-:W0:Y:S02]  /*c3b0*/  SYNCS.PHASECHK.TRANS64.TRYWAIT P0, [R19+URZ+0x38860], R4 ;  /* 0x03886004130075a7 */ /* 0x000e24000800017f */
[----:B0-----:R-:W-:Y:S05]  /*c3c0*/  @!P0 BRA `(.L_x_78) ;  /* 0x0000002800308947 */ /* 0x001fea0003800000 */
.L_x_130:
[----:B------:R-:W2:Y:S04]  /*c3d0*/  LDL R13, [R1+0x24] ;  /* 0x00002400010d7983 */ /* 0x000ea80000100800 */
[----:B------:R-:W4:Y:S01]  /*c3e0*/  LDL R12, [R1+0x4] ;  /* 0x00000400010c7983 */ /* 0x000f220000100800 */
[----:B0-----:R-:W-:Y:S01]  /*c3f0*/  LOP3.LUT R4, R0, R17, RZ, 0xfc, !PT ;  /* 0x0000001100047212 */ /* 0x001fe200078efcff */
[----:B------:R-:W-:Y:S05]  /*c400*/  WARPSYNC.ALL ;  /* 0x0000000000007948 */ /* 0x000fea0003800000 */
[----:B------:R-:W0:Y:S01]  /*c410*/  LDSM.16.MT88.4 R4, [R4+UR41+0x10400] ;  /* 0x010400290404783b */ /* 0x000e220008004200 */
[----:B------:R-:W-:-:S04]  /*c420*/  IMAD.U32 R2, RZ, RZ, UR41 ;  /* 0x00000029ff027e24 */ /* 0x000fc8000f8e00ff */
[----:B------:R-:W-:Y:S01]  /*c430*/  VIADD R2, R2, 0x400 ;  /* 0x0000040002027836 */ /* 0x000fe20000000000 */
[C-C-:B0-----:R-:W-:Y:S02]  /*c440*/  PRMT R8, R4.reuse, 0x6420, R5.reuse ;  /* 0x0000642004087816 */ /* 0x141fe40000000005 */
[----:B------:R-:W-:Y:S02]  /*c450*/  PRMT R9, R4, 0x7531, R5 ;  /* 0x0000753104097816 */ /* 0x000fe40000000005 */
[C-C-:B------:R-:W-:Y:S02]  /*c460*/  PRMT R10, R6.reuse, 0x6420, R7.reuse ;  /* 0x00006420060a7816 */ /* 0x140fe40000000007 */
[----:B------:R-:W-:Y:S02]  /*c470*/  PRMT R11, R6, 0x7531, R7 ;  /* 0x00007531060b7816 */ /* 0x000fe40000000007 */
[----:B--2---:R-:W-:Y:S02]  /*c480*/  IADD3 R18, R13, UR41, R0 ;  /* 0x000000290d127c10 */ /* 0x004fe4000fffe000 */
[----:B----4-:R-:W-:-:S03]  /*c490*/  IADD3 R2, R2, R0, R12 ;  /* 0x0000000002027210 */ /* 0x010fc60007ffe00c */
[----:B------:R-:W0:Y:S04]  /*c4a0*/  LDSM.16.MT88.4 R4, [R18+0x10400] ;  /* 0x010400001204783b */ /* 0x000e280000004200 */
[----:B------:R0:W-:Y:S02]  /*c4b0*/  STSM.16.M88.4 [R2], R8 ;  /* 0x0000000802007844 */ /* 0x0001e40000000200 */
[C-C-:B0-----:R-:W-:Y:S02]  /*c4c0*/  PRMT R8, R4.reuse, 0x6420, R5.reuse ;  /* 0x0000642004087816 */ /* 0x141fe40000000005 */
[----:B------:R-:W-:Y:S01]  /*c4d0*/  PRMT R9, R4, 0x7531, R5 ;  /* 0x0000753104097816 */ /* 0x000fe20000000005 */
[----:B------:R-:W-:Y:S01]  /*c4e0*/  VIADD R4, R0, 0x4000 ;  /* 0x0000400000047836 */ /* 0x000fe20000000000 */
[----:B------:R-:W-:-:S02]  /*c4f0*/  PRMT R10, R6, 0x6420, R7 ;  /* 0x00006420060a7816 */ /* 0x000fc40000000007 */
[----:B------:R-:W-:Y:S02]  /*c500*/  PRMT R11, R6, 0x7531, R7 ;  /* 0x00007531060b7816 */ /* 0x000fe40000000007 */
[----:B------:R-:W-:-:S03]  /*c510*/  LOP3.LUT R4, R4, R17, RZ, 0xfc, !PT ;  /* 0x0000001104047212 */ /* 0x000fc600078efcff */
[----:B------:R0:W-:Y:S04]  /*c520*/  STSM.16.M88.4 [R2+0x2000], R8 ;  /* 0x0020000802007844 */ /* 0x0001e80000000200 */
[----:B------:R-:W1:Y:S01]  /*c530*/  LDSM.16.MT88.4 R4, [R4+UR41+0x10400] ;  /* 0x010400290404783b */ /* 0x000e620008004200 */
[----:B0-----:R-:W-:Y:S01]  /*c540*/  IMAD.MOV.U32 R11, RZ, RZ, R12 ;  /* 0x000000ffff0b7224 */ /* 0x001fe200078e000c */
[C-C-:B-1----:R-:W-:Y:S02]  /*c550*/  PRMT R12, R4.reuse, 0x6420, R5.reuse ;  /* 0x00006420040c7816 */ /* 0x142fe40000000005 */
[----:B------:R-:W-:Y:S02]  /*c560*/  PRMT R13, R4, 0x7531, R5 ;  /* 0x00007531040d7816 */ /* 0x000fe40000000005 */
[----:B------:R-:W-:-:S02]  /*c570*/  PRMT R14, R6, 0x6420, R7 ;  /* 0x00006420060e7816 */ /* 0x000fc40000000007 */
[----:B------:R-:W-:Y:S02]  /*c580*/  PRMT R15, R6, 0x7531, R7 ;  /* 0x00007531060f7816 */ /* 0x000fe40000000007 */
[----:B------:R-:W0:Y:S04]  /*c590*/  LDSM.16.MT88.4 R4, [R18+0x14400] ;  /* 0x014400001204783b */ /* 0x000e280000004200 */
[----:B------:R1:W-:Y:S02]  /*c5a0*/  STSM.16.M88.4 [R2+0x4000], R12 ;  /* 0x0040000c02007844 */ /* 0x0003e40000000200 */
[----:B-1----:R-:W-:Y:S01]  /*c5b0*/  IMAD.MOV.U32 R15, RZ, RZ, R11 ;  /* 0x000000ffff0f7224 */ /* 0x002fe200078e000b */
[C-C-:B0-----:R-:W-:Y:S02]  /*c5c0*/  PRMT R8, R4.reuse, 0x6420, R5.reuse ;  /* 0x0000642004087816 */ /* 0x141fe40000000005 */
[----:B------:R-:W-:-:S02]  /*c5d0*/  PRMT R9, R4, 0x7531, R5 ;  /* 0x0000753104097816 */ /* 0x000fc40000000005 */
[C-C-:B------:R-:W-:Y:S02]  /*c5e0*/  PRMT R10, R6.reuse, 0x6420, R7.reuse ;  /* 0x00006420060a7816 */ /* 0x140fe40000000007 */
[----:B------:R-:W-:-:S05]  /*c5f0*/  PRMT R11, R6, 0x7531, R7 ;  /* 0x00007531060b7816 */ /* 0x000fca0000000007 */
[----:B------:R0:W-:Y:S04]  /*c600*/  STSM.16.M88.4 [R2+0x6000], R8 ;  /* 0x0060000802007844 */ /* 0x0001e80000000200 */
[----:B0-----:R-:W2:Y:S01]  /*c610*/  LDL R9, [R1+0x1c] ;  /* 0x00001c0001097983 */ /* 0x001ea20000100800 */
[----:B------:R-:W-:Y:S02]  /*c620*/  VIADD R2, R0, 0x1000 ;  /* 0x0000100000027836 */ /* 0x000fe40000000000 */
[----:B------:R-:W-:Y:S02]  /*c630*/  IMAD.MOV.U32 R11, RZ, RZ, R15 ;  /* 0x000000ffff0b7224 */ /* 0x000fe400078e000f */
[----:B------:R-:W-:Y:S01]  /*c640*/  IMAD.U32 R10, RZ, RZ, UR41 ;  /* 0x00000029ff0a7e24 */ /* 0x000fe2000f8e00ff */
[----:B------:R-:W-:-:S03]  /*c650*/  LOP3.LUT R2, R2, R17, RZ, 0xfc, !PT ;  /* 0x0000001102027212 */ /* 0x000fc600078efcff */
[----:B------:R-:W-:Y:S02]  /*c660*/  VIADD R10, R10, 0x400 ;  /* 0x000004000a0a7836 */ /* 0x000fe40000000000 */
[----:B------:R-:W0:Y:S02]  /*c670*/  LDSM.16.MT88.4 R4, [R2+UR41+0x10400] ;  /* 0x010400290204783b */ /* 0x000e240008004200 */
[C-C-:B0-----:R-:W-:Y:S02]  /*c680*/  PRMT R12, R4.reuse, 0x6420, R5.reuse ;  /* 0x00006420040c7816 */ /* 0x141fe40000000005 */
[----:B------:R-:W-:Y:S02]  /*c690*/  PRMT R13, R4, 0x7531, R5 ;  /* 0x00007531040d7816 */ /* 0x000fe40000000005 */
[C-C-:B------:R-:W-:Y:S02]  /*c6a0*/  PRMT R14, R6.reuse, 0x6420, R7.reuse ;  /* 0x00006420060e7816 */ /* 0x140fe40000000007 */
[----:B------:R-:W-:-:S02]  /*c6b0*/  PRMT R15, R6, 0x7531, R7 ;  /* 0x00007531060f7816 */ /* 0x000fc40000000007 */
[----:B------:R-:W0:Y:S02]  /*c6c0*/  LDSM.16.MT88.4 R4, [R18+0x11400] ;  /* 0x011400001204783b */ /* 0x000e240000004200 */
[C---:B0-----:R-:W-:Y:S02]  /*c6d0*/  PRMT R8, R4.reuse, 0x6420, R5 ;  /* 0x0000642004087816 */ /* 0x041fe40000000005 */
[----:B--2---:R-:W-:Y:S02]  /*c6e0*/  IADD3 R2, R11, R0, R9 ;  /* 0x000000000b027210 */ /* 0x004fe40007ffe009 */
[----:B------:R-:W-:Y:S01]  /*c6f0*/  PRMT R9, R4, 0x7531, R5 ;  /* 0x0000753104097816 */ /* 0x000fe20000000005 */
[----:B------:R-:W-:Y:S02]  /*c700*/  VIADD R4, R0, 0x5000 ;  /* 0x0000500000047836 */ /* 0x000fe40000000000 */
[----:B------:R-:W-:Y:S01]  /*c710*/  IMAD.IADD R2, R10, 0x1, R2 ;  /* 0x000000010a027824 */ /* 0x000fe200078e0202 */
[----:B------:R-:W-:-:S02]  /*c720*/  PRMT R10, R6, 0x6420, R7 ;  /* 0x00006420060a7816 */ /* 0x000fc40000000007 */
[----:B------:R-:W-:Y:S02]  /*c730*/  LOP3.LUT R4, R4, R17, RZ, 0xfc, !PT ;  /* 0x0000001104047212 */ /* 0x000fe400078efcff */
[----:B------:R0:W-:Y:S02]  /*c740*/  STSM.16.M88.4 [R2], R12 ;  /* 0x0000000c02007844 */ /* 0x0001e40000000200 */
[----:B0-----:R-:W-:Y:S01]  /*c750*/  IMAD.MOV.U32 R15, RZ, RZ, R11 ;  /* 0x000000ffff0f7224 */ /* 0x001fe200078e000b */
[----:B------:R-:W-:-:S05]  /*c760*/  PRMT R11, R6, 0x7531, R7 ;  /* 0x00007531060b7816 */ /* 0x000fca0000000007 */
        /* <DEDUP_REMOVED lines=64> */
[--C-:B0-----:R-:W-:Y:S02]  /*cb70*/  PRMT R8, R4, 0x6420, R5.reuse ;  /* 0x0000642004087816 */ /* 0x101fe40000000005 */
[----:B--2---:R-:W-:Y:S01]  /*cb80*/  IADD3 R2, R10, R9, R0 ;  /* 0x000000090a027210 */ /* 0x004fe20007ffe000 */
[----:B------:R-:W-:Y:S01]  /*cb90*/  VIADD R0, R0, 0x7000 ;  /* 0x0000700000007836 */ /* 0x000fe20000000000 */
[----:B------:R-:W-:Y:S02]  /*cba0*/  PRMT R9, R4, 0x7531, R5 ;  /* 0x0000753104097816 */ /* 0x000fe40000000005 */
[C-C-:B------:R-:W-:Y:S01]  /*cbb0*/  PRMT R10, R6.reuse, 0x6420, R7.reuse ;  /* 0x00006420060a7816 */ /* 0x140fe20000000007 */
[----:B------:R-:W-:Y:S01]  /*cbc0*/  IMAD.IADD R2, R11, 0x1, R2 ;  /* 0x000000010b027824 */ /* 0x000fe200078e0202 */
[----:B------:R-:W-:-:S02]  /*cbd0*/  PRMT R11, R6, 0x7531, R7 ;  /* 0x00007531060b7816 */ /* 0x000fc40000000007 */
[----:B------:R-:W-:Y:S02]  /*cbe0*/  LOP3.LUT R0, R0, R17, RZ, 0xfc, !PT ;  /* 0x0000001100007212 */ /* 0x000fe400078efcff */
[----:B------:R-:W-:Y:S04]  /*cbf0*/  STSM.16.M88.4 [R2], R12 ;  /* 0x0000000c02007844 */ /* 0x000fe80000000200 */
[----:B------:R-:W-:Y:S04]  /*cc00*/  STSM.16.M88.4 [R2+0x2000], R8 ;  /* 0x0020000802007844 */ /* 0x000fe80000000200 */
[----:B------:R-:W0:Y:S02]  /*cc10*/  LDSM.16.MT88.4 R8, [R0+UR41+0x10400] ;  /* 0x010400290008783b */ /* 0x000e240008004200 */
[----:B0-----:R-:W-:-:S02]  /*cc20*/  PRMT R4, R8, 0x6420, R9 ;  /* 0x0000642008047816 */ /* 0x001fc40000000009 */
[----:B------:R-:W-:Y:S02]  /*cc30*/  PRMT R5, R8, 0x7531, R9 ;  /* 0x0000753108057816 */ /* 0x000fe40000000009 */
[C-C-:B------:R-:W-:Y:S02]  /*cc40*/  PRMT R6, R10.reuse, 0x6420, R11.reuse ;  /* 0x000064200a067816 */ /* 0x140fe4000000000b */
[----:B------:R-:W-:Y:S02]  /*cc50*/  PRMT R7, R10, 0x7531, R11 ;  /* 0x000075310a077816 */ /* 0x000fe4000000000b */
[----:B------:R-:W0:Y:S04]  /*cc60*/  LDSM.16.MT88.4 R8, [R18+0x17400] ;  /* 0x017400001208783b */ /* 0x000e280000004200 */
[----:B------:R0:W-:Y:S02]  /*cc70*/  STSM.16.M88.4 [R2+0x4000], R4 ;  /* 0x0040000402007844 */ /* 0x0001e40000000200 */
[----:B0-----:R-:W-:-:S02]  /*cc80*/  PRMT R4, R8, 0x6420, R9 ;  /* 0x0000642008047816 */ /* 0x001fc40000000009 */
[----:B------:R-:W-:Y:S02]  /*cc90*/  PRMT R5, R8, 0x7531, R9 ;  /* 0x0000753108057816 */ /* 0x000fe40000000009 */
[C-C-:B------:R-:W-:Y:S02]  /*cca0*/  PRMT R6, R10.reuse, 0x6420, R11.reuse ;  /* 0x000064200a067816 */ /* 0x140fe4000000000b */
[----:B------:R-:W-:-:S05]  /*ccb0*/  PRMT R7, R10, 0x7531, R11 ;  /* 0x000075310a077816 */ /* 0x000fca000000000b */
[----:B------:R0:W-:Y:S01]  /*ccc0*/  STSM.16.M88.4 [R2+0x6000], R4 ;  /* 0x0060000402007844 */ /* 0x0001e20000000200 */
[----:B------:R-:W-:Y:S01]  /*ccd0*/  @!PT LDS RZ, [RZ] ;  /* 0x00000000fffff984 */ /* 0x000fe20000000800 */
[----:B------:R-:W-:Y:S01]  /*cce0*/  @!PT LDS RZ, [RZ] ;  /* 0x00000000fffff984 */ /* 0x000fe20000000800 */
[----:B------:R-:W-:Y:S01]  /*ccf0*/  @!PT LDS RZ, [RZ] ;  /* 0x00000000fffff984 */ /* 0x000fe20000000800 */
[----:B------:R-:W-:Y:S01]  /*cd00*/  @!PT LDS RZ, [RZ] ;  /* 0x00000000fffff984 */ /* 0x000fe20000000800 */
[----:B------:R1:W-:Y:S06]  /*cd10*/  MEMBAR.ALL.CTA ;  /* 0x0000000000007992 */ /* 0x0003ec0000008000 */
[----:B-1----:R-:W1:Y:S01]  /*cd20*/  FENCE.VIEW.ASYNC.S ;  /* 0x00000000000073c6 */ /* 0x002e620000000000 */
[----:B------:R-:W-:Y:S05]  /*cd30*/  @!P1 BRA `(.L_x_79) ;  /* 0x0000000000049947 */ /* 0x000fea0003800000 */
[----:B------:R-:W-:Y:S01]  /*cd40*/  BPT.TRAP 0x1 ;  /* 0x000000040000795c */ /* 0x000fe20000300000 */
.L_x_79:
[----:B------:R-:W2:Y:S01]  /*cd50*/  S2R R0, SR_TID.X ;  /* 0x0000000000007919 */ /* 0x000ea20000002100 */
[----:B-1----:R1:W-:Y:S01]  /*cd60*/  SYNCS.ARRIVE.TRANS64.A1T0 RZ, [R19+URZ+0x38850], RZ ;  /* 0x038850ff13ff79a7 */ /* 0x0023e2000810003f */
[----:B0-----:R4:W5:Y:S01]  /*cd70*/  LDL R2, [R1] ;  /* 0x0000000001027983 */ /* 0x0019620000100800 */
[----:B--2---:R-:W-:Y:S01]  /*cd80*/  LOP3.LUT R0, R0, 0x7f, RZ, 0xc0, !PT ;  /* 0x0000007f00007812 */ /* 0x004fe200078ec0ff */
[----:B------:R-:W-:Y:S03]  /*cd90*/  BAR.SYNC.DEFER_BLOCKING 0x2, 0x80 ;  /* 0x0082000000007b1d */ /* 0x000fe60000010000 */
[----:B------:R-:W-:-:S03]  /*cda0*/  ISETP.NE.AND P0, PT, R0, RZ, PT ;  /* 0x000000ff0000720c */ /* 0x000fc60003f05270 */
[----:B------:R4:W5:Y:S10]  /*cdb0*/  LDL R0, [R1+0x8] ;  /* 0x0000080001007983 */ /* 0x0009740000100800 */
[----:B-1----:R-:W-:-:S05]  /*cdc0*/  @!P0 VIADD R19, R19, 0x38880 ;  /* 0x0003888013138836 */ /* 0x002fca0000000000 */
[----:B------:R-:W-:-:S04]  /*cdd0*/  @!P0 PRMT R19, RZ, 0x654, R19 ;  /* 0x00000654ff138816 */ /* 0x000fc80000000013 */
[----:B------:R4:W-:Y:S01]  /*cde0*/  @!P0 SYNCS.ARRIVE.TRANS64.RED.A1T0 RZ, [R19+URZ], RZ ;  /* 0x000000ff13ff89a7 */ /* 0x0009e2000810043f */
[C---:B------:R-:W-:Y:S01]  /*cdf0*/  ISETP.GT.AND P0, PT, R3.reuse, RZ, PT ;  /* 0x000000ff0300720c */ /* 0x040fe20003f04270 */
[----:B------:R-:W-:-:S12]  /*ce00*/  VIADD R3, R3, 0xffffffff ;  /* 0xffffffff03037836 */ /* 0x000fd80000000000 */
[----:B----4-:R-:W-:Y:S05]  /*ce10*/  @P0 BRA `(.L_x_80) ;  /* 0xffffffe800ec0947 */ /* 0x010fea000383ffff */
.L_x_58:
[----:B------:R-:W-:-:S06]  /*ce20*/  UISETP.NE.AND UP0, UPT, UR42, 0x3, UPT ;  /* 0x000000032a00788c */ /* 0x000fcc000bf05270 */
[----:B------:R-:W-:-:S13]  /*ce30*/  PLOP3.LUT P0, PT, PT, PT, UP0, 0x80, 0x0 ;  /* 0x000000000000781c */ /* 0x000fda0003f0f008 */
[----:B------:R-:W-:Y:S05]  /*ce40*/  @!P0 BRA `(.L_x_81) ;  /* 0x0000000000048947 */ /* 0x000fea0003800000 */
[----:B------:R-:W-:Y:S01]  /*ce50*/  BPT.TRAP 0x1 ;  /* 0x000000040000795c */ /* 0x000fe20000300000 */
.L_x_81:
[----:B-1----:R-:W4:Y:S04]  /*ce60*/  LDL R3, [R1+0x8] ;  /* 0x0000080001037983 */ /* 0x002f280000100800 */
[----:B0----5:R-:W2:Y:S01]  /*ce70*/  LDL R2, [R1] ;  /* 0x0000000001027983 */ /* 0x021ea20000100800 */
[----:B---3--:R-:W-:Y:S01]  /*ce80*/  IMAD.U32 R0, RZ, RZ, UR47 ;  /* 0x0000002fff007e24 */ /* 0x008fe2000f8e00ff */
[----:B------:R-:W-:Y:S04]  /*ce90*/  BSSY B0, `(.L_x_82) ;  /* 0x0000007000007945 */ /* 0x000fe80003800000 */
[----:B------:R-:W-:-:S02]  /*cea0*/  ISETP.NE.AND P1, PT, R0, 0x3, PT ;  /* 0x000000030000780c */ /* 0x000fc40003f25270 */
[----:B----4-:R-:W-:-:S04]  /*ceb0*/  LOP3.LUT R0, R3, 0x1, RZ, 0x3c, !PT ;  /* 0x0000000103007812 */ /* 0x010fc800078e3cff */
[----:B------:R-:W-:Y:S02]  /*cec0*/  SHF.L.U32 R0, R0, 0x1f, RZ ;  /* 0x0000001f00007819 */ /* 0x000fe400000006ff */
[----:B--2---:R-:W-:-:S04]  /*ced0*/  LEA R3, R2, UR41, 0x3 ;  /* 0x0000002902037c11 */ /* 0x004fc8000f8e18ff */
[----:B------:R-:W0:Y:S02]  /*cee0*/  SYNCS.PHASECHK.TRANS64.TRYWAIT P0, [R3+URZ+0x38870], R0 ;  /* 0x03887000030075a7 */ /* 0x000e24000800017f */
[----:B0-----:R-:W-:Y:S05]  /*cef0*/  @!P0 BRA `(.L_x_83) ;  /* 0x0000001c00788947 */ /* 0x001fea0003800000 */
.L_x_131:
[----:B------:R-:W-:Y:S05]  /*cf00*/  BSYNC B0 ;  /* 0x0000000000007941 */ /* 0x000fea0003800000 */
.L_x_82:
[----:B------:R-:W-:Y:S05]  /*cf10*/  @!P1 BRA `(.L_x_84) ;  /* 0x0000000000049947 */ /* 0x000fea0003800000 */
[----:B------:R-:W-:Y:S01]  /*cf20*/  BPT.TRAP 0x1 ;  /* 0x000000040000795c */ /* 0x000fe20000300000 */
.L_x_84:
[----:B0-----:R-:W2:Y:S02]  /*cf30*/  LDL R0, [R1+0x8] ;  /* 0x0000080001007983 */ /* 0x001ea40000100800 */
[----:B--2---:R-:W-:-:S04]  /*cf40*/  SHF.L.U32 R0, R0, 0x1f, RZ ;  /* 0x0000001f00007819 */ /* 0x004fc800000006ff */
[----:B------:R-:W0:Y:S02]  /*cf50*/  SYNCS.PHASECHK.TRANS64.TRYWAIT P0, [R3+URZ+0x38860], R0 ;  /* 0x03886000030075a7 */ /* 0x000e24000800017f */
[----:B0-----:R-:W-:Y:S05]  /*cf60*/  @!P0 BRA `(.L_x_85) ;  /* 0x0000001c00708947 */ /* 0x001fea0003800000 */
.L_x_132:
[----:B------:R-:W2:Y:S04]  /*cf70*/  LDL R18, [R1] ;  /* 0x0000000001127983 */ /* 0x000ea80000100800 */
[----:B------:R-:W3:Y:S04]  /*cf80*/  LDL R2, [R1+0x24] ;  /* 0x0000240001027983 */ /* 0x000ee80000100800 */
[----:B------:R-:W0:Y:S01]  /*cf90*/  LDL R13, [R1+0x4] ;  /* 0x00000400010d7983 */ /* 0x000e220000100800 */
[----:B------:R-:W-:Y:S05]  /*cfa0*/  WARPSYNC.ALL ;  /* 0x0000000000007948 */ /* 0x000fea0003800000 */
[----:B------:R-:W-:-:S04]  /*cfb0*/  IMAD.U32 R19, RZ, RZ, UR41 ;  /* 0x00000029ff137e24 */ /* 0x000fc8000f8e00ff */
[----:B------:R-:W-:Y:S02]  /*cfc0*/  VIADD R19, R19, 0x400 ;  /* 0x0000040013137836 */ /* 0x000fe40000000000 */
[----:B--2---:R-:W-:-:S05]  /*cfd0*/  IMAD.SHL.U32 R16, R18, 0x8000, RZ ;  /* 0x0000800012107824 */ /* 0x004fca00078e00ff */
[----:B------:R-:W-:-:S05]  /*cfe0*/  LOP3.LUT R12, R16, R17, RZ, 0xfc, !PT ;  /* 0x00000011100c7212 */ /* 0x000fca00078efcff */
[----:B------:R-:W1:Y:S01]  /*cff0*/  LDSM.16.MT88.4 R4, [R12+UR41+0x10400] ;  /* 0x010400290c04783b */ /* 0x000e620008004200 */
[----:B---3--:R-:W-:Y:S02]  /*d000*/  IADD3 R2, R2, UR41, R16 ;  /* 0x0000002902027c10 */ /* 0x008fe4000fffe010 */
[----:B0-----:R-:W-:Y:S02]  /*d010*/  IADD3 R0, R19, R16, R13 ;  /* 0x0000001013007210 */ /* 0x001fe40007ffe00d */
[C-C-:B-1----:R-:W-:Y:S02]  /*d020*/  PRMT R8, R4.reuse, 0x6420, R5.reuse ;  /* 0x0000642004087816 */ /* 0x142fe40000000005 */
[----:B------:R-:W-:Y:S02]  /*d030*/  PRMT R9, R4, 0x7531, R5 ;  /* 0x0000753104097816 */ /* 0x000fe40000000005 */
[C-C-:B------:R-:W-:Y:S02]  /*d040*/  PRMT R10, R6.reuse, 0x6420, R7.reuse ;  /* 0x00006420060a7816 */ /* 0x140fe40000000007 */
[----:B------:R-:W-:-:S02]  /*d050*/  PRMT R11, R6, 0x7531, R7 ;  /* 0x00007531060b7816 */ /* 0x000fc40000000007 */
        /* <DEDUP_REMOVED lines=24> */
[----:B------:R-:W-:-:S05]  /*d1e0*/  VIADD R0, R16, 0x1000 ;  /* 0x0000100010007836 */ /* 0x000fca0000000000 */
[----:B------:R-:W-:-:S05]  /*d1f0*/  LOP3.LUT R0, R0, R17, RZ, 0xfc, !PT ;  /* 0x0000001100007212 */ /* 0x000fca00078efcff */
[----:B------:R-:W0:Y:S01]  /*d200*/  LDSM.16.MT88.4 R4, [R0+UR41+0x10400] ;  /* 0x010400290004783b */ /* 0x000e220008004200 */
[----:B------:R-:W-:Y:S01]  /*d210*/  IMAD.MOV.U32 R11, RZ, RZ, R15 ;  /* 0x000000ffff0b7224 */ /* 0x000fe200078e000f */
[C-C-:B0-----:R-:W-:Y:S02]  /*d220*/  PRMT R12, R4.reuse, 0x6420, R5.reuse ;  /* 0x00006420040c7816 */ /* 0x141fe40000000005 */
[----:B------:R-:W-:Y:S02]  /*d230*/  PRMT R13, R4, 0x7531, R5 ;  /* 0x00007531040d7816 */ /* 0x000fe40000000005 */
[C-C-:B------:R-:W-:Y:S02]  /*d240*/  PRMT R14, R6.reuse, 0x6420, R7.reuse ;  /* 0x00006420060e7816 */ /* 0x140fe40000000007 */
[----:B------:R-:W-:Y:S02]  /*d250*/  PRMT R15, R6, 0x7531, R7 ;  /* 0x00007531060f7816 */ /* 0x000fe40000000007 */
[----:B------:R-:W0:Y:S02]  /*d260*/  LDSM.16.MT88.4 R4, [R2+0x11400] ;  /* 0x011400000204783b */ /* 0x000e240000004200 */
[----:B0-----:R-:W-:-:S02]  /*d270*/  PRMT R8, R4, 0x6420, R5 ;  /* 0x0000642004087816 */ /* 0x001fc40000000005 */
[----:B------:R-:W-:Y:S01]  /*d280*/  PRMT R9, R4, 0x7531, R5 ;  /* 0x0000753104097816 */ /* 0x000fe20000000005 */
[----:B------:R-:W-:-:S05]  /*d290*/  VIADD R4, R16, 0x5000 ;  /* 0x0000500010047836 */ /* 0x000fca0000000000 */
[----:B------:R-:W-:Y:S02]  /*d2a0*/  LOP3.LUT R4, R4, R17, RZ, 0xfc, !PT ;  /* 0x0000001104047212 */ /* 0x000fe400078efcff */
[----:B--2---:R-:W-:-:S05]  /*d2b0*/  IADD3 R0, R11, R16, R10 ;  /* 0x000000100b007210 */ /* 0x004fca0007ffe00a */
[----:B------:R-:W-:Y:S01]  /*d2c0*/  IMAD.IADD R0, R19, 0x1, R0 ;  /* 0x0000000113007824 */ /* 0x000fe200078e0200 */
[----:B------:R-:W-:-:S04]  /*d2d0*/  PRMT R10, R6, 0x6420, R7 ;  /* 0x00006420060a7816 */ /* 0x000fc80000000007 */
        /* <DEDUP_REMOVED lines=64> */
[----:B------:R-:W-:Y:S02]  /*d6e0*/  PRMT R9, R4, 0x7531, R5 ;  /* 0x0000753104097816 */ /* 0x000fe40000000005 */
[----:B--2---:R-:W-:Y:S01]  /*d6f0*/  IADD3 R0, R11, R10, R16 ;  /* 0x0000000a0b007210 */ /* 0x004fe20007ffe010 */
[----:B------:R-:W-:Y:S01]  /*d700*/  VIADD R16, R16, 0x7000 ;  /* 0x0000700010107836 */ /* 0x000fe20000000000 */
[C-C-:B------:R-:W-:Y:S02]  /*d710*/  PRMT R10, R6.reuse, 0x6420, R7.reuse ;  /* 0x00006420060a7816 */ /* 0x140fe40000000007 */
[----:B------:R-:W-:Y:S01]  /*d720*/  PRMT R11, R6, 0x7531, R7 ;  /* 0x00007531060b7816 */ /* 0x000fe20000000007 */
[----:B------:R-:W-:Y:S01]  /*d730*/  IMAD.IADD R0, R19, 0x1, R0 ;  /* 0x0000000113007824 */ /* 0x000fe200078e0200 */
[----:B------:R-:W-:-:S04]  /*d740*/  LOP3.LUT R16, R16, R17, RZ, 0xfc, !PT ;  /* 0x0000001110107212 */ /* 0x000fc800078efcff */
        /* <DEDUP_REMOVED lines=8> */
[----:B------:R1:W-:Y:S01]  /*d7d0*/  STSM.16.M88.4 [R0+0x4000], R12 ;  /* 0x0040000c00007844 */ /* 0x0003e20000000200 */
        /* <DEDUP_REMOVED lines=10> */
[----:B0-----:R-:W0:Y:S01]  /*d880*/  FENCE.VIEW.ASYNC.S ;  /* 0x00000000000073c6 */ /* 0x001e220000000000 */
[----:B------:R-:W-:Y:S05]  /*d890*/  @!P1 BRA `(.L_x_86) ;  /* 0x0000000000049947 */ /* 0x000fea0003800000 */
[----:B------:R-:W-:Y:S01]  /*d8a0*/  BPT.TRAP 0x1 ;  /* 0x000000040000795c */ /* 0x000fe20000300000 */
.L_x_86:
[----:B------:R-:W2:Y:S01]  /*d8b0*/  LDL.LU R4, [R1+0x8] ;  /* 0x0000080001047983 */ /* 0x000ea20000300800 */
[----:B0-----:R0:W-:Y:S01]  /*d8c0*/  SYNCS.ARRIVE.TRANS64.A1T0 RZ, [R3+URZ+0x38850], RZ ;  /* 0x038850ff03ff79a7 */ /* 0x0011e2000810003f */
[----:B-1----:R-:W1:Y:S01]  /*d8d0*/  S2R R0, SR_TID.X ;  /* 0x0000000000007919 */ /* 0x002e620000002100 */
[----:B------:R-:W-:Y:S01]  /*d8e0*/  VIADD R2, R18, 0x1 ;  /* 0x0000000112027836 */ /* 0x000fe20000000000 */
[----:B------:R-:W-:Y:S01]  /*d8f0*/  UIADD3 UR50, UR43, UR50, URZ ;  /* 0x000000322b327290 */ /* 0x000fe2000fffe03f */
[----:B-1----:R-:W-:Y:S01]  /*d900*/  LOP3.LUT R0, R0, 0x7f, RZ, 0xc0, !PT ;  /* 0x0000007f00007812 */ /* 0x002fe200078ec0ff */
[----:B------:R-:W-:Y:S03]  /*d910*/  BAR.SYNC.DEFER_BLOCKING 0x2, 0x80 ;  /* 0x0082000000007b1d */ /* 0x000fe60000010000 */
[----:B------:R-:W-:-:S05]  /*d920*/  ISETP.NE.AND P0, PT, R0, RZ, PT ;  /* 0x000000ff0000720c */ /* 0x000fca0003f05270 */
[----:B------:R-:W1:Y:S08]  /*d930*/  LDC R0, c[0x0][0xc34] ;  /* 0x00030d00ff007b82 */ /* 0x000e700000000800 */
[----:B0-----:R-:W-:-:S05]  /*d940*/  @!P0 VIADD R3, R3, 0x38880 ;  /* 0x0003888003038836 */ /* 0x001fca0000000000 */
[----:B------:R-:W-:-:S04]  /*d950*/  @!P0 PRMT R3, RZ, 0x654, R3 ;  /* 0x00000654ff038816 */ /* 0x000fc80000000003 */
[----:B------:R0:W-:Y:S01]  /*d960*/  @!P0 SYNCS.ARRIVE.TRANS64.RED.A1T0 RZ, [R3+URZ], RZ ;  /* 0x000000ff03ff89a7 */ /* 0x0001e2000810043f */
[----:B------:R-:W-:Y:S02]  /*d970*/  ISETP.NE.AND P0, PT, R2, 0x2, PT ;  /* 0x000000020200780c */ /* 0x000fe40003f05270 */
[----:B-1----:R-:W-:Y:S02]  /*d980*/  ISETP.LE.AND P1, PT, R0, UR50, PT ;  /* 0x0000003200007c0c */ /* 0x002fe4000bf23270 */
[----:B------:R-:W-:Y:S01]  /*d990*/  SEL R0, RZ, 0x1, P0 ;  /* 0x00000001ff007807 */ /* 0x000fe20000000000 */
[----:B------:R-:W-:-:S03]  /*d9a0*/  UIADD3 UR46, UR46, 0x1, URZ ;  /* 0x000000012e2e7890 */ /* 0x000fc6000fffe03f */
[----:B--2---:R-:W-:Y:S02]  /*d9b0*/  LOP3.LUT R4, R4, R0, RZ, 0x3c, !PT ;  /* 0x0000000004047212 */ /* 0x004fe400078e3cff */
[----:B------:R-:W-:-:S05]  /*d9c0*/  SEL R0, R2, RZ, P0 ;  /* 0x000000ff02007207 */ /* 0x000fca0000000000 */
[----:B------:R0:W-:Y:S04]  /*d9d0*/  STL [R1], R0 ;  /* 0x0000000001007387 */ /* 0x0001e80000100800 */
[----:B------:R0:W-:Y:S01]  /*d9e0*/  STL [R1+0x8], R4 ;  /* 0x0000080401007387 */ /* 0x0001e20000100800 */
[----:B------:R-:W-:Y:S05]  /*d9f0*/  @!P1 BRA `(.L_x_87) ;  /* 0xffffffc400749947 */ /* 0x000fea000383ffff */
[----:B------:R-:W-:-:S12]  /*da00*/  ULOP3.LUT UR46, UR46, 0x1, URZ, 0xc, !UPT ;  /* 0x000000012e2e7892 */ /* 0x000fd8000f8e0c3f */
.L_x_40:
[----:B0-----:R-:W0:Y:S01]  /*da10*/  S2R R3, SR_CgaCtaId ;  /* 0x0000000000037919 */ /* 0x001e220000008800 */
[----:B------:R-:W-:-:S04]  /*da20*/  MOV R0, 0x400 ;  /* 0x0000040000007802 */ /* 0x000fc80000000f00 */
[----:B0-----:R-:W-:Y:S01]  /*da30*/  LEA R9, R3, R0, 0x18 ;  /* 0x0000000003097211 */ /* 0x001fe200078ec0ff */
[----:B------:R-:W-:-:S05]  /*da40*/  IMAD.U32 R0, RZ, RZ, UR46 ;  /* 0x0000002eff007e24 */ /* 0x000fca000f8e00ff */
[----:B------:R-:W-:-:S04]  /*da50*/  SHF.L.U32 R0, R0, 0x1f, RZ ;  /* 0x0000001f00007819 */ /* 0x000fc800000006ff */
[----:B------:R-:W0:Y:S02]  /*da60*/  SYNCS.PHASECHK.TRANS64.TRYWAIT P0, [R9+URZ+0x38820], R0 ;  /* 0x03882000090075a7 */ /* 0x000e24000800017f */
[----:B0-----:R-:W-:Y:S05]  /*da70*/  @!P0 BRA `(.L_x_88) ;  /* 0x0000001000c08947 */ /* 0x001fea0003800000 */
.L_x_133:
[----:B------:R-:W1:Y:S02]  /*da80*/  S2R R2, SR_TID.X ;  /* 0x0000000000027919 */ /* 0x000e640000002100 */
[----:B-1----:R-:W-:-:S04]  /*da90*/  SHF.R.U32.HI R2, RZ, 0x5, R2 ;  /* 0x00000005ff027819 */ /* 0x002fc80000011602 */
[----:B------:R-:W-:-:S05]  /*daa0*/  LOP3.LUT R2, R2, 0x3, RZ, 0xc0, !PT ;  /* 0x0000000302027812 */ /* 0x000fca00078ec0ff */
[----:B0-----:R-:W0:Y:S02]  /*dab0*/  SHFL.IDX PT, R0, R2, RZ, 0x1f ;  /* 0x00001fff02007589 */ /* 0x001e2400000e0000 */
[----:B0-----:R-:W-:-:S13]  /*dac0*/  ISETP.NE.AND P0, PT, R0, RZ, PT ;  /* 0x000000ff0000720c */ /* 0x001fda0003f05270 */
[----:B------:R-:W-:Y:S05]  /*dad0*/  @P0 EXIT ;  /* 0x000000000000094d */ /* 0x000fea0003800000 */
[----:B------:R-:W-:Y:S01]  /*dae0*/  ELECT P0, URZ, PT ;  /* 0x00000000003f782f */ /* 0x000fe20003800000 */
[----:B------:R-:W-:-:S12]  /*daf0*/  BSSY B0, `(.L_x_89) ;  /* 0x000002a000007945 */ /* 0x000fd80003800000 */
[----:B------:R-:W-:Y:S05]  /*db00*/  @!P0 BRA `(.L_x_90) ;  /* 0x0000000000a08947 */ /* 0x000fea0003800000 */
[----:B------:R-:W-:-:S06]  /*db10*/  ULOP3.LUT UR4, UR38, 0x2, URZ, 0xfc, !UPT ;  /* 0x0000000226047892 */ /* 0x000fcc000f8efc3f */
[----:B------:R-:W-:-:S05]  /*db20*/  IMAD.U32 R0, RZ, RZ, UR4 ;  /* 0x00000004ff007e24 */ /* 0x000fca000f8e00ff */
[----:B------:R-:W-:-:S13]  /*db30*/  ISETP.NE.AND P0, PT, R0, 0x3, PT ;  /* 0x000000030000780c */ /* 0x000fda0003f05270 */
[----:B------:R-:W-:Y:S05]  /*db40*/  @!P0 BRA `(.L_x_91) ;  /* 0x0000000000048947 */ /* 0x000fea0003800000 */
[----:B------:R-:W-:Y:S01]  /*db50*/  BPT.TRAP 0x1 ;  /* 0x000000040000795c */ /* 0x000fe20000300000 */
.L_x_91:
[----:B------:R-:W2:Y:S04]  /*db60*/  LDL R2, [R1] ;  /* 0x0000000001027983 */ /* 0x000ea80000100800 */
[----:B------:R-:W3:Y:S01]  /*db70*/  LDL.LU R6, [R1+0x8] ;  /* 0x0000080001067983 */ /* 0x000ee20000300800 */
[----:B------:R-:W-:-:S04]  /*db80*/  VIADD R0, R9, 0x38840 ;  /* 0x0003884009007836 */ /* 0x000fc80000000000 */
[C---:B--2---:R-:W-:Y:S02]  /*db90*/  IMAD R5, R2.reuse, 0x8, R0 ;  /* 0x0000000802057824 */ /* 0x044fe400078e0200 */
[----:B------:R-:W-:Y:S01]  /*dba0*/  VIADD R2, R2, 0x1 ;  /* 0x0000000102027836 */ /* 0x000fe20000000000 */
[----:B---3--:R-:W-:-:S04]  /*dbb0*/  SHF.L.U32 R4, R6, 0x1f, RZ ;  /* 0x0000001f06047819 */ /* 0x008fc800000006ff */
[----:B------:R-:W-:Y:S01]  /*dbc0*/  ISETP.NE.AND P2, PT, R2, 0x2, PT ;  /* 0x000000020200780c */ /* 0x000fe20003f45270 */
[----:B------:R-:W0:Y:S03]  /*dbd0*/  SYNCS.PHASECHK.TRANS64.TRYWAIT P1, [R5+URZ], R4 ;  /* 0x00000004050075a7 */ /* 0x000e26000802017f */
[----:B------:R-:W-:-:S04]  /*dbe0*/  SEL R3, RZ, 0x1, P2 ;  /* 0x00000001ff037807 */ /* 0x000fc80001000000 */
[----:B------:R-:W-:Y:S02]  /*dbf0*/  LOP3.LUT R6, R6, R3, RZ, 0x3c, !PT ;  /* 0x0000000306067212 */ /* 0x000fe400078e3cff */
[----:B------:R-:W-:-:S05]  /*dc00*/  SEL R3, R2, RZ, P2 ;  /* 0x000000ff02037207 */ /* 0x000fca0001000000 */
[----:B------:R-:W-:Y:S01]  /*dc10*/  IMAD R7, R3, 0x8, R0 ;  /* 0x0000000803077824 */ /* 0x000fe200078e0200 */
[----:B------:R-:W-:Y:S01]  /*dc20*/  SHF.L.U32 R0, R6, 0x1f, RZ ;  /* 0x0000001f06007819 */ /* 0x000fe200000006ff */
[----:B0-----:R-:W-:Y:S06]  /*dc30*/  @!P1 BRA `(.L_x_92) ;  /* 0x0000001000649947 */ /* 0x001fec0003800000 */
.L_x_134:
[----:B------:R-:W1:Y:S02]  /*dc40*/  SYNCS.PHASECHK.TRANS64.TRYWAIT P1, [R7+URZ], R0 ;  /* 0x00000000070075a7 */ /* 0x000e64000802017f */
[----:B-1----:R-:W-:Y:S05]  /*dc50*/  @!P1 BRA `(.L_x_93) ;  /* 0x0000001000709947 */ /* 0x002fea0003800000 */
.L_x_135:
[----:B------:R-:W-:Y:S05]  /*dc60*/  @!P0 BRA `(.L_x_94) ;  /* 0x0000000000048947 */ /* 0x000fea0003800000 */
[----:B------:R-:W-:Y:S01]  /*dc70*/  BPT.TRAP 0x1 ;  /* 0x000000040000795c */ /* 0x000fe20000300000 */
.L_x_94:
[----:B------:R-:W0:Y:S02]  /*dc80*/  LDL.LU R2, [R1] ;  /* 0x0000000001027983 */ /* 0x000e240000300800 */
[----:B0-----:R-:W-:-:S04]  /*dc90*/  IMAD R5, R2, 0x8, R9 ;  /* 0x0000000802057824 */ /* 0x001fc800078e0209 */
[----:B------:R-:W0:Y:S02]  /*dca0*/  SYNCS.PHASECHK.TRANS64.TRYWAIT P1, [R5+URZ+0x38860], R4 ;  /* 0x03886004050075a7 */ /* 0x000e24000802017f */
[----:B0-----:R-:W-:Y:S05]  /*dcb0*/  @!P1 BRA `(.L_x_95) ;  /* 0x00000010006c9947 */ /* 0x001fea0003800000 */
.L_x_136:
[----:B------:R-:W-:Y:S05]  /*dcc0*/  @!P0 BRA `(.L_x_96) ;  /* 0x0000000000048947 */ /* 0x000fea0003800000 */
[----:B------:R-:W-:Y:S01]  /*dcd0*/  BPT.TRAP 0x1 ;  /* 0x000000040000795c */ /* 0x000fe20000300000 */
.L_x_96:
[----:B------:R-:W-:-:S04]  /*dce0*/  IMAD R3, R3, 0x8, R9 ;  /* 0x0000000803037824 */ /* 0x000fc800078e0209 */
[----:B------:R-:W2:Y:S02]  /*dcf0*/  SYNCS.PHASECHK.TRANS64.TRYWAIT P1, [R3+URZ+0x38860], R0 ;  /* 0x03886000030075a7 */ /* 0x000ea4000802017f */
[----:B--2---:R-:W-:Y:S05]  /*dd00*/  @!P1 BRA `(.L_x_97) ;  /* 0x00000010006c9947 */ /* 0x004fea0003800000 */
.L_x_137:
[----:B------:R-:W-:Y:S05]  /*dd10*/  @!P0 BRA `(.L_x_98) ;  /* 0x0000000000048947 */ /* 0x000fea0003800000 */
[----:B------:R-:W-:Y:S01]  /*dd20*/  BPT.TRAP 0x1 ;  /* 0x000000040000795c */ /* 0x000fe20000300000 */
.L_x_98:
[----:B------:R-:W3:Y:S02]  /*dd30*/  SYNCS.PHASECHK.TRANS64.TRYWAIT P0, [R5+URZ+0x38880], R4 ;  /* 0x03888004050075a7 */ /* 0x000ee4000800017f */
[----:B---3--:R-:W-:Y:S05]  /*dd40*/  @!P0 BRA `(.L_x_99) ;  /* 0x0000001000708947 */ /* 0x008fea0003800000 */
.L_x_100:
[----:B----4-:R4:W0:Y:S02]  /*dd50*/  SYNCS.PHASECHK.TRANS64.TRYWAIT P0, [R3+URZ+0x38880], R0 ;  /* 0x03888000030075a7 */ /* 0x010824000800017f */
[----:B0-----:R-:W-:Y:S05]  /*dd60*/  @!P0 NANOSLEEP.SYNCS 0x989680 ;  /* 0x009896800000895d */ /* 0x001fea0003900000 */
[----:B------:R-:W0:Y:S02]  /*dd70*/  @!P0 SYNCS.PHASECHK.TRANS64 P0, [R3+URZ+0x38880], R0 ;  /* 0x03888000030085a7 */ /* 0x000e24000800007f */
[----:B0-----:R-:W-:Y:S05]  /*dd80*/  @!P0 BRA `(.L_x_100) ;  /* 0xfffffffc00f08947 */ /* 0x001fea000383ffff */
.L_x_90:
[----:B------:R-:W-:Y:S05]  /*dd90*/  BSYNC B0 ;  /* 0x0000000000007941 */ /* 0x000fea0003800000 */
.L_x_89:
[----:B------:R-:W-:Y:S05]  /*dda0*/  EXIT ;  /* 0x000000000000794d */ /* 0x000fea0003800000 */
.L_x_10:
[----:B0-----:R-:W-:-:S04]  /*ddb0*/  IMAD.U32 R3, RZ, RZ, UR39 ;  /* 0x00000027ff037e24 */ /* 0x001fc8000f8e00ff */
[----:B------:R0:W1:Y:S03]  /*ddc0*/  SYNCS.PHASECHK.TRANS64.TRYWAIT P1, [R3+URZ+0x38800], R0 ;  /* 0x03880000030075a7 */ /* 0x000066000802017f */
[----:B-1----:R-:W-:Y:S05]  /*ddd0*/  @!P1 NANOSLEEP.SYNCS 0x989680 ;  /* 0x009896800000995d */ /* 0x002fea0003900000 */
[----:B------:R-:W1:Y:S02]  /*dde0*/  @!P1 SYNCS.PHASECHK.TRANS64 P1, [R3+URZ+0x38800], R0 ;  /* 0x03880000030095a7 */ /* 0x000e64000802007f */
[----:B-1----:R-:W-:Y:S05]  /*ddf0*/  @!P1 BRA `(.L_x_10) ;  /* 0xfffffffc00ec9947 */ /* 0x002fea000383ffff */
[----:B------:R-:W-:Y:S05]  /*de00*/  BRA `(.L_x_101) ;  /* 0xffffff3400bc7947 */ /* 0x000fea000383ffff */
.L_x_14:
[----:B-1----:R1:W2:Y:S02]  /*de10*/  SYNCS.PHASECHK.TRANS64.TRYWAIT P1, [R3+URZ+0x38830], R0 ;  /* 0x03883000030075a7 */ /* 0x0022a4000802017f */
[----:B--2---:R-:W-:Y:S05]  /*de20*/  @!P1 NANOSLEEP.SYNCS 0x989680 ;  /* 0x009896800000995d */ /* 0x004fea0003900000 */
[----:B------:R-:W2:Y:S02]  /*de30*/  @!P1 SYNCS.PHASECHK.TRANS64 P1, [R3+URZ+0x38830], R0 ;  /* 0x03883000030095a7 */ /* 0x000ea4000802007f */
[----:B--2---:R-:W-:Y:S05]  /*de40*/  @!P1 BRA `(.L_x_14) ;  /* 0xfffffffc00f09947 */ /* 0x004fea000383ffff */
[----:B------:R-:W-:Y:S05]  /*de50*/  BRA `(.L_x_13) ;  /* 0xffffff3400e47947 */ /* 0x000fea000383ffff */
.L_x_19:
[----:B-1----:R-:W-:-:S04]  /*de60*/  IMAD.U32 R5, RZ, RZ, UR6 ;  /* 0x00000006ff057e24 */ /* 0x002fc8000f8e00ff */
[----:B------:R1:W2:Y:S03]  /*de70*/  SYNCS.PHASECHK.TRANS64.TRYWAIT P1, [R5+URZ+0x38830], R0 ;  /* 0x03883000050075a7 */ /* 0x0002a6000802017f */
[----:B--2---:R-:W-:Y:S05]  /*de80*/  @!P1 NANOSLEEP.SYNCS 0x989680 ;  /* 0x009896800000995d */ /* 0x004fea0003900000 */
[----:B------:R-:W2:Y:S02]  /*de90*/  @!P1 SYNCS.PHASECHK.TRANS64 P1, [R5+URZ+0x38830], R0 ;  /* 0x03883000050095a7 */ /* 0x000ea4000802007f */
[----:B--2---:R-:W-:Y:S05]  /*dea0*/  @!P1 BRA `(.L_x_19) ;  /* 0xfffffffc00ec9947 */ /* 0x004fea000383ffff */
[----:B------:R-:W-:Y:S05]  /*deb0*/  BRA `(.L_x_16) ;  /* 0xffffff6000a07947 */ /* 0x000fea000383ffff */
.L_x_23:
[----:B-1----:R-:W-:-:S04]  /*dec0*/  IMAD.U32 R5, RZ, RZ, UR6 ;  /* 0x00000006ff057e24 */ /* 0x002fc8000f8e00ff */
[----:B------:R1:W2:Y:S03]  /*ded0*/  SYNCS.PHASECHK.TRANS64.TRYWAIT P1, [R5+URZ+0x38850], R0 ;  /* 0x03885000050075a7 */ /* 0x0002a6000802017f */
[----:B--2---:R-:W-:Y:S05]  /*dee0*/  @!P1 NANOSLEEP.SYNCS 0x989680 ;  /* 0x009896800000995d */ /* 0x004fea0003900000 */
[----:B------:R-:W2:Y:S02]  /*def0*/  @!P1 SYNCS.PHASECHK.TRANS64 P1, [R5+URZ+0x38850], R0 ;  /* 0x03885000050095a7 */ /* 0x000ea4000802007f */
[----:B--2---:R-:W-:Y:S05]  /*df00*/  @!P1 BRA `(.L_x_23) ;  /* 0xfffffffc00ec9947 */ /* 0x004fea000383ffff */
[----:B------:R-:W-:Y:S05]  /*df10*/  BRA `(.L_x_20) ;  /* 0xffffff6400747947 */ /* 0x000fea000383ffff */
.L_x_29:
[----:B-1----:R-:W-:-:S04]  /*df20*/  IMAD.U32 R7, RZ, RZ, UR8 ;  /* 0x00000008ff077e24 */ /* 0x002fc8000f8e00ff */
[----:B------:R1:W2:Y:S03]  /*df30*/  SYNCS.PHASECHK.TRANS64.TRYWAIT P1, [R7+URZ+0x38850], R6 ;  /* 0x03885006070075a7 */ /* 0x0002a6000802017f */
[----:B--2---:R-:W-:Y:S05]  /*df40*/  @!P1 NANOSLEEP.SYNCS 0x989680 ;  /* 0x009896800000995d */ /* 0x004fea0003900000 */
[----:B------:R-:W2:Y:S02]  /*df50*/  @!P1 SYNCS.PHASECHK.TRANS64 P1, [R7+URZ+0x38850], R6 ;  /* 0x03885006070095a7 */ /* 0x000ea4000802007f */
[----:B--2---:R-:W-:Y:S05]  /*df60*/  @!P1 BRA `(.L_x_29) ;  /* 0xfffffffc00ec9947 */ /* 0x004fea000383ffff */
[----:B------:R-:W-:Y:S05]  /*df70*/  BRA `(.L_x_28) ;  /* 0xffffff8400187947 */ /* 0x000fea000383ffff */
.L_x_45:
[----:B------:R-:W-:Y:S02]  /*df80*/  IMAD.MOV.U32 R13, RZ, RZ, R0 ;  /* 0x000000ffff0d7224 */ /* 0x000fe400078e0000 */
[----:B------:R-:W-:Y:S02]  /*df90*/  IMAD.MOV.U32 R12, RZ, RZ, RZ ;  /* 0x000000ffff0c7224 */ /* 0x000fe400078e00ff */
[----:B------:R-:W-:Y:S02]  /*dfa0*/  IMAD.MOV.U32 R11, RZ, RZ, 0x1f ;  /* 0x0000001fff0b7424 */ /* 0x000fe400078e00ff */
[----:B------:R-:W-:-:S07]  /*dfb0*/  IMAD.MOV.U32 R15, RZ, RZ, -0x1 ;  /* 0xffffffffff0f7424 */ /* 0x000fce00078e00ff */
[----:B0-----:R-:W-:Y:S05]  /*dfc0*/  WARPSYNC.COLLECTIVE R15, `(.L_x_102) ;  /* 0x000000000f087348 */ /* 0x001fea0003c00000 */
[----:B------:R1:W2:Y:S02]  /*dfd0*/  SHFL.IDX P6, R14, R13, R12, R11 ;  /* 0x0000000c0d0e7389 */ /* 0x0002a400000c000b */
[----:B012---:R-:W-:Y:S01]  /*dfe0*/  ENDCOLLECTIVE ;  /* 0x000000000000791b */ /* 0x007fe20003800000 */
.L_x_102:
[----:B------:R-:W-:Y:S05]  /*dff0*/  BRA `(.L_x_103) ;  /* 0xffffffc400fc7947 */ /* 0x000fea000383ffff */
.L_x_47:
[----:B------:R-:W-:Y:S01]  /*e000*/  BSSY B0, `(.L_x_104) ;  /* 0x0000006000007945 */ /* 0x000fe20003800000 */
[----:B------:R-:W-:-:S07]  /*e010*/  IMAD.MOV.U32 R15, RZ, RZ, -0x1 ;  /* 0xffffffffff0f7424 */ /* 0x000fce00078e00ff */
[----:B0-----:R-:W-:Y:S05]  /*e020*/  WARPSYNC.COLLECTIVE R15, `(.L_x_105) ;  /* 0x000000000f0c7348 */ /* 0x001fea0003c00000 */
[----:B------:R-:W-:Y:S02]  /*e030*/  ELECT P6, UR62, PT ;  /* 0x00000000003e782f */ /* 0x000fe400038c0000 */
[----:B------:R-:W-:Y:S01]  /*e040*/  MOV R14, UR62 ;  /* 0x0000003e000e7c02 */ /* 0x000fe20008000f00 */
[----:B0-----:R-:W-:Y:S10]  /*e050*/  ENDCOLLECTIVE ;  /* 0x000000000000791b */ /* 0x001ff40003800000 */
.L_x_105:
[----:B------:R-:W-:Y:S05]  /*e060*/  BSYNC B0 ;  /* 0x0000000000007941 */ /* 0x000fea0003800000 */
.L_x_104:
[----:B------:R-:W-:Y:S05]  /*e070*/  BRA `(.L_x_106) ;  /* 0xffffffc8000c7947 */ /* 0x000fea000383ffff */
.L_x_49:
[----:B-1----:R1:W2:Y:S02]  /*e080*/  SYNCS.PHASECHK.TRANS64.TRYWAIT P0, [R4+URZ+0x38880], R3 ;  /* 0x03888003040075a7 */ /* 0x0022a4000800017f */
[----:B--2---:R-:W-:Y:S05]  /*e090*/  @!P0 NANOSLEEP.SYNCS 0x989680 ;  /* 0x009896800000895d */ /* 0x004fea0003900000 */
[----:B------:R-:W2:Y:S02]  /*e0a0*/  @!P0 SYNCS.PHASECHK.TRANS64 P0, [R4+URZ+0x38880], R3 ;  /* 0x03888003040085a7 */ /* 0x000ea4000800007f */
[----:B--2---:R-:W-:Y:S05]  /*e0b0*/  @!P0 BRA `(.L_x_49) ;  /* 0xfffffffc00f08947 */ /* 0x004fea000383ffff */
[----:B------:R-:W-:Y:S05]  /*e0c0*/  BRA `(.L_x_107) ;  /* 0xffffffc8006c7947 */ /* 0x000fea000383ffff */
.L_x_51:
[----:B--2---:R2:W3:Y:S02]  /*e0d0*/  SYNCS.PHASECHK.TRANS64.TRYWAIT P0, [R4+URZ+0x38840], R3 ;  /* 0x03884003040075a7 */ /* 0x0044e4000800017f */
[----:B---3--:R-:W-:Y:S05]  /*e0e0*/  @!P0 NANOSLEEP.SYNCS 0x989680 ;  /* 0x009896800000895d */ /* 0x008fea0003900000 */
[----:B------:R-:W3:Y:S02]  /*e0f0*/  @!P0 SYNCS.PHASECHK.TRANS64 P0, [R4+URZ+0x38840], R3 ;  /* 0x03884003040085a7 */ /* 0x000ee4000800007f */
[----:B---3--:R-:W-:Y:S05]  /*e100*/  @!P0 BRA `(.L_x_51) ;  /* 0xfffffffc00f08947 */ /* 0x008fea000383ffff */
[----:B------:R-:W-:Y:S05]  /*e110*/  BRA `(.L_x_108) ;  /* 0xffffffc800d87947 */ /* 0x000fea000383ffff */
.L_x_54:
[----:B------:R-:W-:Y:S02]  /*e120*/  IMAD.MOV.U32 R13, RZ, RZ, R2 ;  /* 0x000000ffff0d7224 */ /* 0x000fe400078e0002 */
[----:B------:R-:W-:Y:S02]  /*e130*/  IMAD.MOV.U32 R12, RZ, RZ, RZ ;  /* 0x000000ffff0c7224 */ /* 0x000fe400078e00ff */
[----:B------:R-:W-:Y:S02]  /*e140*/  IMAD.MOV.U32 R11, RZ, RZ, 0x181f ;  /* 0x0000181fff0b7424 */ /* 0x000fe400078e00ff */
[----:B------:R-:W-:Y:S02]  /*e150*/  IMAD.MOV.U32 R15, RZ, RZ, -0x1 ;  /* 0xffffffffff0f7424 */ /* 0x000fe400078e00ff */
[----:B------:R-:W-:-:S07]  /*e160*/  IMAD.IADD R4, R19, 0x1, R4 ;  /* 0x0000000113047824 */ /* 0x000fce00078e0204 */
[----:B-----5:R-:W-:Y:S05]  /*e170*/  WARPSYNC.COLLECTIVE R15, `(.L_x_109) ;  /* 0x000000000f087348 */ /* 0x020fea0003c00000 */
[----:B------:R0:W1:Y:S02]  /*e180*/  SHFL.IDX P6, R14, R13, R12, R11 ;  /* 0x0000000c0d0e7389 */ /* 0x00006400000c000b */
[----:B01---5:R-:W-:Y:S01]  /*e190*/  ENDCOLLECTIVE ;  /* 0x000000000000791b */ /* 0x023fe20003800000 */
.L_x_109:
[----:B------:R-:W-:Y:S02]  /*e1a0*/  VIADD R5, R4, 0x10 ;  /* 0x0000001004057836 */ /* 0x000fe40000000000 */
[----:B------:R-:W-:Y:S02]  /*e1b0*/  IMAD.MOV.U32 R13, RZ, RZ, R0 ;  /* 0x000000ffff0d7224 */ /* 0x000fe400078e0000 */
[----:B------:R-:W-:-:S07]  /*e1c0*/  IMAD.MOV.U32 R7, RZ, RZ, R14 ;  /* 0x000000ffff077224 */ /* 0x000fce00078e000e */
[----:B------:R-:W-:Y:S05]  /*e1d0*/  WARPSYNC.COLLECTIVE R15, `(.L_x_110) ;  /* 0x000000000f087348 */ /* 0x000fea0003c00000 */
[----:B------:R0:W1:Y:S02]  /*e1e0*/  SHFL.IDX P6, R14, R13, R12, R11 ;  /* 0x0000000c0d0e7389 */ /* 0x00006400000c000b */
[----:B01----:R-:W-:Y:S01]  /*e1f0*/  ENDCOLLECTIVE ;  /* 0x000000000000791b */ /* 0x003fe20003800000 */
.L_x_110:
[----:B------:R-:W-:Y:S02]  /*e200*/  ULDC UR4, c[0x0][0x288] ;  /* 0x0000a20000047ab9 */ /* 0x000fe40000000800 */
[----:B------:R-:W-:-:S05]  /*e210*/  IMAD R3, R8, UR4, RZ ;  /* 0x0000000408037c24 */ /* 0x000fca000f8e02ff */
[----:B------:R-:W-:Y:S01]  /*e220*/  ISETP.GE.AND P2, PT, R4, R3, PT ;  /* 0x000000030400720c */ /* 0x000fe20003f46270 */
[----:B------:R-:W-:Y:S02]  /*e230*/  IMAD.MOV.U32 R13, RZ, RZ, R2 ;  /* 0x000000ffff0d7224 */ /* 0x000fe400078e0002 */
[----:B------:R-:W-:Y:S02]  /*e240*/  IMAD.MOV.U32 R12, RZ, RZ, 0x1 ;  /* 0x00000001ff0c7424 */ /* 0x000fe400078e00ff */
[----:B------:R-:W-:-:S08]  /*e250*/  IMAD.MOV.U32 R6, RZ, RZ, R14 ;  /* 0x000000ffff067224 */ /* 0x000fd000078e000e */
[----:B------:R-:W-:Y:S05]  /*e260*/  WARPSYNC.COLLECTIVE R15, `(.L_x_111) ;  /* 0x000000000f087348 */ /* 0x000fea0003c00000 */
[----:B------:R0:W1:Y:S02]  /*e270*/  SHFL.IDX P6, R14, R13, R12, R11 ;  /* 0x0000000c0d0e7389 */ /* 0x00006400000c000b */
[----:B01----:R-:W-:Y:S01]  /*e280*/  ENDCOLLECTIVE ;  /* 0x000000000000791b */ /* 0x003fe20003800000 */
.L_x_111:
[----:B------:R-:W-:-:S05]  /*e290*/  @!P2 IADD3 R6, P3, R10, R6, RZ ;  /* 0x000000060a06a210 */ /* 0x000fca0007f7e0ff */
[----:B------:R-:W-:-:S05]  /*e2a0*/  @!P2 IMAD.X R7, RZ, RZ, R7, P3 ;  /* 0x000000ffff07a224 */ /* 0x000fca00018e0607 */
[----:B------:R-:W-:Y:S01]  /*e2b0*/  @!PT LDS RZ, [RZ] ;  /* 0x00000000fffff984 */ /* 0x000fe20000000800 */
[----:B------:R-:W-:Y:S01]  /*e2c0*/  @!PT LDS RZ, [RZ] ;  /* 0x00000000fffff984 */ /* 0x000fe20000000800 */
[----:B------:R-:W-:Y:S01]  /*e2d0*/  @!PT LDS RZ, [RZ] ;  /* 0x00000000fffff984 */ /* 0x000fe20000000800 */
[----:B------:R0:W-:Y:S01]  /*e2e0*/  @!P2 LDGSTS.E.BYPASS.LTC128B.128 [R9+0x20400], desc[UR48][R6.64], !P0 ;  /* 0x204000000609afae */ /* 0x0001e2000c101d70 */
[----:B------:R-:W-:-:S03]  /*e2f0*/  IMAD.MOV.U32 R13, RZ, RZ, R0 ;  /* 0x000000ffff0d7224 */ /* 0x000fc600078e0000 */
[----:B------:R0:W-:Y:S01]  /*e300*/  @!P2 LDGSTS.E.BYPASS.LTC128B.128 [R9+0x24400], desc[UR48][R6.64+0x80], !P1 ;  /* 0x244000800609afae */ /* 0x0001e2000c901d70 */
[----:B------:R-:W-:Y:S01]  /*e310*/  ISETP.GE.AND P2, PT, R5, R3, PT ;  /* 0x000000030500720c */ /* 0x000fe20003f46270 */
[----:B------:R-:W-:-:S12]  /*e320*/  IMAD.MOV.U32 R8, RZ, RZ, R14 ;  /* 0x000000ffff087224 */ /* 0x000fd800078e000e */
[----:B0-----:R-:W-:Y:S05]  /*e330*/  WARPSYNC.COLLECTIVE R15, `(.L_x_112) ;  /* 0x000000000f087348 */ /* 0x001fea0003c00000 */
[----:B------:R1:W2:Y:S02]  /*e340*/  SHFL.IDX P6, R14, R13, R12, R11 ;  /* 0x0000000c0d0e7389 */ /* 0x0002a400000c000b */
[----:B012---:R-:W-:Y:S01]  /*e350*/  ENDCOLLECTIVE ;  /* 0x000000000000791b */ /* 0x007fe20003800000 */
.L_x_112:
[----:B------:R-:W-:Y:S02]  /*e360*/  IMAD.MOV.U32 R13, RZ, RZ, R2 ;  /* 0x000000ffff0d7224 */ /* 0x000fe400078e0002 */
[----:B------:R-:W-:Y:S02]  /*e370*/  IMAD.MOV.U32 R12, RZ, RZ, 0x2 ;  /* 0x00000002ff0c7424 */ /* 0x000fe400078e00ff */
[----:B------:R-:W-:-:S07]  /*e380*/  IMAD.MOV.U32 R5, RZ, RZ, R14 ;  /* 0x000000ffff057224 */ /* 0x000fce00078e000e */
[----:B------:R-:W-:Y:S05]  /*e390*/  WARPSYNC.COLLECTIVE R15, `(.L_x_113) ;  /* 0x000000000f087348 */ /* 0x000fea0003c00000 */
[----:B------:R0:W1:Y:S02]  /*e3a0*/  SHFL.IDX P6, R14, R13, R12, R11 ;  /* 0x0000000c0d0e7389 */ /* 0x00006400000c000b */
[----:B01----:R-:W-:Y:S01]  /*e3b0*/  ENDCOLLECTIVE ;  /* 0x000000000000791b */ /* 0x003fe20003800000 */
.L_x_113:
[----:B------:R-:W-:-:S05]  /*e3c0*/  @!P2 IADD3 R5, P3, R10, R5, RZ ;  /* 0x000000050a05a210 */ /* 0x000fca0007f7e0ff */
[----:B------:R-:W-:Y:S02]  /*e3d0*/  @!P2 IMAD.X R6, RZ, RZ, R8, P3 ;  /* 0x000000ffff06a224 */ /* 0x000fe400018e0608 */
[C---:B------:R-:W-:Y:S02]  /*e3e0*/  VIADD R8, R4.reuse, 0x60 ;  /* 0x0000006004087836 */ /* 0x040fe40000000000 */
[----:B------:R-:W-:Y:S02]  /*e3f0*/  @!P2 IMAD.MOV.U32 R7, RZ, RZ, R6 ;  /* 0x000000ffff07a224 */ /* 0x000fe400078e0006 */
[----:B------:R-:W-:Y:S02]  /*e400*/  @!P2 IMAD.MOV.U32 R6, RZ, RZ, R5 ;  /* 0x000000ffff06a224 */ /* 0x000fe400078e0005 */
[----:B------:R-:W-:Y:S02]  /*e410*/  VIADD R5, R4, 0x20 ;  /* 0x0000002004057836 */ /* 0x000fe40000000000 */
[----:B------:R-:W-:Y:S01]  /*e420*/  IMAD.MOV.U32 R13, RZ, RZ, R0 ;  /* 0x000000ffff0d7224 */ /* 0x000fe200078e0000 */
[----:B------:R-:W-:Y:S01]  /*e430*/  @!PT LDS RZ, [RZ] ;  /* 0x00000000fffff984 */ /* 0x000fe20000000800 */
[----:B------:R-:W-:Y:S01]  /*e440*/  @!PT LDS RZ, [RZ] ;  /* 0x00000000fffff984 */ /* 0x000fe20000000800 */
[----:B------:R-:W-:Y:S01]  /*e450*/  @!PT LDS RZ, [RZ] ;  /* 0x00000000fffff984 */ /* 0x000fe20000000800 */
[----:B------:R0:W-:Y:S04]  /*e460*/  @!P2 LDGSTS.E.BYPASS.LTC128B.128 [R9+0x20c00], desc[UR48][R6.64], !P0 ;  /* 0x20c000000609afae */ /* 0x0001e8000c101d70 */
[----:B------:R0:W-:Y:S01]  /*e470*/  @!P2 LDGSTS.E.BYPASS.LTC128B.128 [R9+0x24c00], desc[UR48][R6.64+0x80], !P1 ;  /* 0x24c000800609afae */ /* 0x0001e2000c901d70 */
[----:B------:R-:W-:Y:S01]  /*e480*/  ISETP.GE.AND P2, PT, R5, R3, PT ;  /* 0x000000030500720c */ /* 0x000fe20003f46270 */
[----:B------:R-:W-:-:S12]  /*e490*/  IMAD.MOV.U32 R5, RZ, RZ, R14 ;  /* 0x000000ffff057224 */ /* 0x000fd800078e000e */
[----:B0-----:R-:W-:Y:S05]  /*e4a0*/  WARPSYNC.COLLECTIVE R15, `(.L_x_114) ;  /* 0x000000000f087348 */ /* 0x001fea0003c00000 */
[----:B------:R1:W2:Y:S02]  /*e4b0*/  SHFL.IDX P6, R14, R13, R12, R11 ;  /* 0x0000000c0d0e7389 */ /* 0x0002a400000c000b */
[----:B012---:R-:W-:Y:S01]  /*e4c0*/  ENDCOLLECTIVE ;  /* 0x000000000000791b */ /* 0x007fe20003800000 */
.L_x_114:
[----:B------:R-:W-:Y:S02]  /*e4d0*/  IMAD.MOV.U32 R13, RZ, RZ, R2 ;  /* 0x000000ffff0d7224 */ /* 0x000fe400078e0002 */
[----:B------:R-:W-:Y:S02]  /*e4e0*/  IMAD.MOV.U32 R12, RZ, RZ, 0x3 ;  /* 0x00000003ff0c7424 */ /* 0x000fe400078e00ff */
[----:B------:R-:W-:-:S07]  /*e4f0*/  IMAD.MOV.U32 R6, RZ, RZ, R14 ;  /* 0x000000ffff067224 */ /* 0x000fce00078e000e */
[----:B------:R-:W-:Y:S05]  /*e500*/  WARPSYNC.COLLECTIVE R15, `(.L_x_115) ;  /* 0x000000000f087348 */ /* 0x000fea0003c00000 */
[----:B------:R0:W1:Y:S02]  /*e510*/  SHFL.IDX P6, R14, R13, R12, R11 ;  /* 0x0000000c0d0e7389 */ /* 0x00006400000c000b */
[----:B01----:R-:W-:Y:S01]  /*e520*/  ENDCOLLECTIVE ;  /* 0x000000000000791b */ /* 0x003fe20003800000 */
.L_x_115:
[----:B------:R-:W-:-:S05]  /*e530*/  @!P2 IADD3 R6, P3, R10, R6, RZ ;  /* 0x000000060a06a210 */ /* 0x000fca0007f7e0ff */
[----:B------:R-:W-:-:S04]  /*e540*/  @!P2 IMAD.X R5, RZ, RZ, R5, P3 ;  /* 0x000000ffff05a224 */ /* 0x000fc800018e0605 */
        /* <DEDUP_REMOVED lines=13> */
.L_x_116:
[----:B------:R-:W-:Y:S02]  /*e620*/  IMAD.MOV.U32 R13, RZ, RZ, R2 ;  /* 0x000000ffff0d7224 */ /* 0x000fe400078e0002 */
[----:B------:R-:W-:Y:S02]  /*e630*/  IMAD.MOV.U32 R12, RZ, RZ, 0x4 ;  /* 0x00000004ff0c7424 */ /* 0x000fe400078e00ff */
[----:B------:R-:W-:-:S07]  /*e640*/  IMAD.MOV.U32 R6, RZ, RZ, R14 ;  /* 0x000000ffff067224 */ /* 0x000fce00078e000e */
[----:B------:R-:W-:Y:S05]  /*e650*/  WARPSYNC.COLLECTIVE R15, `(.L_x_117) ;  /* 0x000000000f087348 */ /* 0x000fea0003c00000 */
[----:B------:R0:W1:Y:S02]  /*e660*/  SHFL.IDX P6, R14, R13, R12, R11 ;  /* 0x0000000c0d0e7389 */ /* 0x00006400000c000b */
[----:B01----:R-:W-:Y:S01]  /*e670*/  ENDCOLLECTIVE ;  /* 0x000000000000791b */ /* 0x003fe20003800000 */
.L_x_117:
        /* <DEDUP_REMOVED lines=15> */
.L_x_118:
[----:B------:R-:W-:Y:S02]  /*e770*/  IMAD.MOV.U32 R13, RZ, RZ, R2 ;  /* 0x000000ffff0d7224 */ /* 0x000fe400078e0002 */
[----:B------:R-:W-:Y:S02]  /*e780*/  IMAD.MOV.U32 R12, RZ, RZ, 0x5 ;  /* 0x00000005ff0c7424 */ /* 0x000fe400078e00ff */
[----:B------:R-:W-:-:S07]  /*e790*/  IMAD.MOV.U32 R6, RZ, RZ, R14 ;  /* 0x000000ffff067224 */ /* 0x000fce00078e000e */
[----:B------:R-:W-:Y:S05]  /*e7a0*/  WARPSYNC.COLLECTIVE R15, `(.L_x_119) ;  /* 0x000000000f087348 */ /* 0x000fea0003c00000 */
[----:B------:R0:W1:Y:S02]  /*e7b0*/  SHFL.IDX P6, R14, R13, R12, R11 ;  /* 0x0000000c0d0e7389 */ /* 0x00006400000c000b */
[----:B01----:R-:W-:Y:S01]  /*e7c0*/  ENDCOLLECTIVE ;  /* 0x000000000000791b */ /* 0x003fe20003800000 */
.L_x_119:
        /* <DEDUP_REMOVED lines=15> */
.L_x_120:
[----:B------:R-:W-:Y:S02]  /*e8c0*/  IMAD.MOV.U32 R13, RZ, RZ, R2 ;  /* 0x000000ffff0d7224 */ /* 0x000fe400078e0002 */
[----:B------:R-:W-:Y:S02]  /*e8d0*/  IMAD.MOV.U32 R12, RZ, RZ, 0x6 ;  /* 0x00000006ff0c7424 */ /* 0x000fe400078e00ff */
[----:B------:R-:W-:-:S07]  /*e8e0*/  IMAD.MOV.U32 R6, RZ, RZ, R14 ;  /* 0x000000ffff067224 */ /* 0x000fce00078e000e */
[----:B------:R-:W-:Y:S05]  /*e8f0*/  WARPSYNC.COLLECTIVE R15, `(.L_x_121) ;  /* 0x000000000f087348 */ /* 0x000fea0003c00000 */
[----:B------:R0:W1:Y:S02]  /*e900*/  SHFL.IDX P6, R14, R13, R12, R11 ;  /* 0x0000000c0d0e7389 */ /* 0x00006400000c000b */
[----:B01----:R-:W-:Y:S01]  /*e910*/  ENDCOLLECTIVE ;  /* 0x000000000000791b */ /* 0x003fe20003800000 */
.L_x_121:
[----:B------:R-:W-:-:S05]  /*e920*/  @!P2 IADD3 R6, P3, R10, R6, RZ ;  /* 0x000000060a06a210 */ /* 0x000fca0007f7e0ff */
[----:B------:R-:W-:-:S04]  /*e930*/  @!P2 IMAD.X R5, RZ, RZ, R5, P3 ;  /* 0x000000ffff05a224 */ /* 0x000fc800018e0605 */
[----:B------:R-:W-:Y:S02]  /*e940*/  @!P2 IMAD.MOV.U32 R7, RZ, RZ, R5 ;  /* 0x000000ffff07a224 */ /* 0x000fe400078e0005 */
[----:B------:R-:W-:-:S03]  /*e950*/  IMAD.MOV.U32 R13, RZ, RZ, R0 ;  /* 0x000000ffff0d7224 */ /* 0x000fc600078e0000 */
        /* <DEDUP_REMOVED lines=10> */
.L_x_122:
[----:B------:R-:W-:Y:S02]  /*ea00*/  IMAD.MOV.U32 R13, RZ, RZ, R2 ;  /* 0x000000ffff0d7224 */ /* 0x000fe400078e0002 */
[----:B------:R-:W-:Y:S02]  /*ea10*/  IMAD.MOV.U32 R12, RZ, RZ, 0x7 ;  /* 0x00000007ff0c7424 */ /* 0x000fe400078e00ff */
[----:B------:R-:W-:-:S07]  /*ea20*/  IMAD.MOV.U32 R6, RZ, RZ, R14 ;  /* 0x000000ffff067224 */ /* 0x000fce00078e000e */
[----:B------:R-:W-:Y:S05]  /*ea30*/  WARPSYNC.COLLECTIVE R15, `(.L_x_123) ;  /* 0x000000000f087348 */ /* 0x000fea0003c00000 */
[----:B------:R0:W1:Y:S02]  /*ea40*/  SHFL.IDX P6, R14, R13, R12, R11 ;  /* 0x0000000c0d0e7389 */ /* 0x00006400000c000b */
[----:B01----:R-:W-:Y:S01]  /*ea50*/  ENDCOLLECTIVE ;  /* 0x000000000000791b */ /* 0x003fe20003800000 */
.L_x_123:
        /* <DEDUP_REMOVED lines=9> */
[----:B------:R-:W-:-:S07]  /*eaf0*/  IMAD.MOV.U32 R5, RZ, RZ, R14 ;  /* 0x000000ffff057224 */ /* 0x000fce00078e000e */
[----:B0-----:R-:W-:Y:S05]  /*eb00*/  WARPSYNC.COLLECTIVE R15, `(.L_x_124) ;  /* 0x000000000f087348 */ /* 0x001fea0003c00000 */
[----:B------:R1:W2:Y:S02]  /*eb10*/  SHFL.IDX P6, R14, R13, R12, R11 ;  /* 0x0000000c0d0e7389 */ /* 0x0002a400000c000b */
[----:B012---:R-:W-:Y:S01]  /*eb20*/  ENDCOLLECTIVE ;  /* 0x000000000000791b */ /* 0x007fe20003800000 */
.L_x_124:
[----:B------:R-:W-:Y:S01]  /*eb30*/  IMAD.MOV.U32 R0, RZ, RZ, R14 ;  /* 0x000000ffff007224 */ /* 0x000fe200078e000e */
[----:B------:R-:W-:Y:S06]  /*eb40*/  BRA `(.L_x_125) ;  /* 0xffffffcc002c7947 */ /* 0x000fec000383ffff */
.L_x_57:
[----:B---3--:R3:W4:Y:S02]  /*eb50*/  SYNCS.PHASECHK.TRANS64.TRYWAIT P0, [R18+URZ+0x38820], R0 ;  /* 0x03882000120075a7 */ /* 0x008724000800017f */
[----:B----4-:R-:W-:Y:S05]  /*eb60*/  @!P0 NANOSLEEP.SYNCS 0x989680 ;  /* 0x009896800000895d */ /* 0x010fea0003900000 */
[----:B------:R-:W4:Y:S02]  /*eb70*/  @!P0 SYNCS.PHASECHK.TRANS64 P0, [R18+URZ+0x38820], R0 ;  /* 0x03882000120085a7 */ /* 0x000f24000800007f */
[----:B----4-:R-:W-:Y:S05]  /*eb80*/  @!P0 BRA `(.L_x_57) ;  /* 0xfffffffc00f08947 */ /* 0x010fea000383ffff */
[----:B------:R-:W-:Y:S05]  /*eb90*/  BRA `(.L_x_126) ;  /* 0xffffffcc00707947 */ /* 0x000fea000383ffff */
.L_x_63:
[----:B0-----:R0:W1:Y:S02]  /*eba0*/  SYNCS.PHASECHK.TRANS64.TRYWAIT P0, [R6+URZ+0x38880], R5 ;  /* 0x03888005060075a7 */ /* 0x001064000800017f */
[----:B-1----:R-:W-:Y:S05]  /*ebb0*/  @!P0 NANOSLEEP.SYNCS 0x989680 ;  /* 0x009896800000895d */ /* 0x002fea0003900000 */
[----:B------:R-:W1:Y:S02]  /*ebc0*/  @!P0 SYNCS.PHASECHK.TRANS64 P0, [R6+URZ+0x38880], R5 ;  /* 0x03888005060085a7 */ /* 0x000e64000800007f */
[----:B-1----:R-:W-:Y:S05]  /*ebd0*/  @!P0 BRA `(.L_x_63) ;  /* 0xfffffffc00f08947 */ /* 0x002fea000383ffff */
[----:B------:R-:W-:Y:S05]  /*ebe0*/  BRA `(.L_x_127) ;  /* 0xffffffd000207947 */ /* 0x000fea000383ffff */
.L_x_69:
[----:B-1----:R1:W2:Y:S02]  /*ebf0*/  SYNCS.PHASECHK.TRANS64.TRYWAIT P0, [R6+URZ+0x38840], R5 ;  /* 0x03884005060075a7 */ /* 0x0022a4000800017f */
[----:B--2---:R-:W-:Y:S05]  /*ec00*/  @!P0 NANOSLEEP.SYNCS 0x989680 ;  /* 0x009896800000895d */ /* 0x004fea0003900000 */
[----:B------:R-:W2:Y:S02]  /*ec10*/  @!P0 SYNCS.PHASECHK.TRANS64 P0, [R6+URZ+0x38840], R5 ;  /* 0x03884005060085a7 */ /* 0x000ea4000800007f */
[----:B--2---:R-:W-:Y:S05]  /*ec20*/  @!P0 BRA `(.L_x_69) ;  /* 0xfffffffc00f08947 */ /* 0x004fea000383ffff */
[----:B------:R-:W-:Y:S05]  /*ec30*/  BRA `(.L_x_128) ;  /* 0xffffffd000dc7947 */ /* 0x000fea000383ffff */
.L_x_76:
[----:B0-----:R0:W1:Y:S02]  /*ec40*/  SYNCS.PHASECHK.TRANS64.TRYWAIT P0, [R19+URZ+0x38870], R4 ;  /* 0x03887004130075a7 */ /* 0x001064000800017f */
[----:B-1----:R-:W-:Y:S05]  /*ec50*/  @!P0 NANOSLEEP.SYNCS 0x989680 ;  /* 0x009896800000895d */ /* 0x002fea0003900000 */
[----:B------:R-:W1:Y:S02]  /*ec60*/  @!P0 SYNCS.PHASECHK.TRANS64 P0, [R19+URZ+0x38870], R4 ;  /* 0x03887004130085a7 */ /* 0x000e64000800007f */
[----:B-1----:R-:W-:Y:S05]  /*ec70*/  @!P0 BRA `(.L_x_76) ;  /* 0xfffffffc00f08947 */ /* 0x002fea000383ffff */
[----:B------:R-:W-:Y:S05]  /*ec80*/  BRA `(.L_x_129) ;  /* 0xffffffd400b47947 */ /* 0x000fea000383ffff */
.L_x_78:
[----:B0-----:R0:W1:Y:S02]  /*ec90*/  SYNCS.PHASECHK.TRANS64.TRYWAIT P0, [R19+URZ+0x38860], R4 ;  /* 0x03886004130075a7 */ /* 0x001064000800017f */
[----:B-1----:R-:W-:Y:S05]  /*eca0*/  @!P0 NANOSLEEP.SYNCS 0x989680 ;  /* 0x009896800000895d */ /* 0x002fea0003900000 */
[----:B------:R-:W1:Y:S02]  /*ecb0*/  @!P0 SYNCS.PHASECHK.TRANS64 P0, [R19+URZ+0x38860], R4 ;  /* 0x03886004130085a7 */ /* 0x000e64000800007f */
[----:B-1----:R-:W-:Y:S05]  /*ecc0*/  @!P0 BRA `(.L_x_78) ;  /* 0xfffffffc00f08947 */ /* 0x002fea000383ffff */
[----:B------:R-:W-:Y:S05]  /*ecd0*/  BRA `(.L_x_130) ;  /* 0xffffffd400bc7947 */ /* 0x000fea000383ffff */
.L_x_83:
[----:B0-----:R0:W1:Y:S02]  /*ece0*/  SYNCS.PHASECHK.TRANS64.TRYWAIT P0, [R3+URZ+0x38870], R0 ;  /* 0x03887000030075a7 */ /* 0x001064000800017f */
[----:B-1----:R-:W-:Y:S05]  /*ecf0*/  @!P0 NANOSLEEP.SYNCS 0x989680 ;  /* 0x009896800000895d */ /* 0x002fea0003900000 */
[----:B------:R-:W1:Y:S02]  /*ed00*/  @!P0 SYNCS.PHASECHK.TRANS64 P0, [R3+URZ+0x38870], R0 ;  /* 0x03887000030085a7 */ /* 0x000e64000800007f */
[----:B-1----:R-:W-:Y:S05]  /*ed10*/  @!P0 BRA `(.L_x_83) ;  /* 0xfffffffc00f08947 */ /* 0x002fea000383ffff */
[----:B------:R-:W-:Y:S05]  /*ed20*/  BRA `(.L_x_131) ;  /* 0xffffffe000747947 */ /* 0x000fea000383ffff */
.L_x_85:
[----:B0-----:R0:W1:Y:S02]  /*ed30*/  SYNCS.PHASECHK.TRANS64.TRYWAIT P0, [R3+URZ+0x38860], R0 ;  /* 0x03886000030075a7 */ /* 0x001064000800017f */
[----:B-1----:R-:W-:Y:S05]  /*ed40*/  @!P0 NANOSLEEP.SYNCS 0x989680 ;  /* 0x009896800000895d */ /* 0x002fea0003900000 */
[----:B------:R-:W1:Y:S02]  /*ed50*/  @!P0 SYNCS.PHASECHK.TRANS64 P0, [R3+URZ+0x38860], R0 ;  /* 0x03886000030085a7 */ /* 0x000e64000800007f */
[----:B-1----:R-:W-:Y:S05]  /*ed60*/  @!P0 BRA `(.L_x_85) ;  /* 0xfffffffc00f08947 */ /* 0x002fea000383ffff */
[----:B------:R-:W-:Y:S05]  /*ed70*/  BRA `(.L_x_132) ;  /* 0xffffffe0007c7947 */ /* 0x000fea000383ffff */
.L_x_88:
[----:B0-----:R0:W1:Y:S02]  /*ed80*/  SYNCS.PHASECHK.TRANS64.TRYWAIT P0, [R9+URZ+0x38820], R0 ;  /* 0x03882000090075a7 */ /* 0x001064000800017f */
[----:B-1----:R-:W-:Y:S05]  /*ed90*/  @!P0 NANOSLEEP.SYNCS 0x989680 ;  /* 0x009896800000895d */ /* 0x002fea0003900000 */
[----:B------:R-:W1:Y:S02]  /*eda0*/  @!P0 SYNCS.PHASECHK.TRANS64 P0, [R9+URZ+0x38820], R0 ;  /* 0x03882000090085a7 */ /* 0x000e64000800007f */
[----:B-1----:R-:W-:Y:S05]  /*edb0*/  @!P0 BRA `(.L_x_88) ;  /* 0xfffffffc00f08947 */ /* 0x002fea000383ffff */
[----:B------:R-:W-:Y:S05]  /*edc0*/  BRA `(.L_x_133) ;  /* 0xffffffec002c7947 */ /* 0x000fea000383ffff */
.L_x_92:
[----:B0-----:R0:W1:Y:S02]  /*edd0*/  SYNCS.PHASECHK.TRANS64.TRYWAIT P1, [R5+URZ], R4 ;  /* 0x00000004050075a7 */ /* 0x001064000802017f */
[----:B-1----:R-:W-:Y:S05]  /*ede0*/  @!P1 NANOSLEEP.SYNCS 0x989680 ;  /* 0x009896800000995d */ /* 0x002fea0003900000 */
[----:B------:R-:W1:Y:S02]  /*edf0*/  @!P1 SYNCS.PHASECHK.TRANS64 P1, [R5+URZ], R4 ;  /* 0x00000004050095a7 */ /* 0x000e64000802007f */
[----:B-1----:R-:W-:Y:S05]  /*ee00*/  @!P1 BRA `(.L_x_92) ;  /* 0xfffffffc00f09947 */ /* 0x002fea000383ffff */
[----:B------:R-:W-:Y:S05]  /*ee10*/  BRA `(.L_x_134) ;  /* 0xffffffec00887947 */ /* 0x000fea000383ffff */
.L_x_93:
[----:B-1----:R1:W2:Y:S02]  /*ee20*/  SYNCS.PHASECHK.TRANS64.TRYWAIT P1, [R7+URZ], R0 ;  /* 0x00000000070075a7 */ /* 0x0022a4000802017f */
[----:B--2---:R-:W-:Y:S05]  /*ee30*/  @!P1 NANOSLEEP.SYNCS 0x989680 ;  /* 0x009896800000995d */ /* 0x004fea0003900000 */
[----:B------:R-:W2:Y:S02]  /*ee40*/  @!P1 SYNCS.PHASECHK.TRANS64 P1, [R7+URZ], R0 ;  /* 0x00000000070095a7 */ /* 0x000ea4000802007f */
[----:B--2---:R-:W-:Y:S05]  /*ee50*/  @!P1 BRA `(.L_x_93) ;  /* 0xfffffffc00f09947 */ /* 0x004fea000383ffff */
[----:B------:R-:W-:Y:S05]  /*ee60*/  BRA `(.L_x_135) ;  /* 0xffffffec007c7947 */ /* 0x000fea000383ffff */
.L_x_95:
[----:B0-----:R0:W2:Y:S02]  /*ee70*/  SYNCS.PHASECHK.TRANS64.TRYWAIT P1, [R5+URZ+0x38860], R4 ;  /* 0x03886004050075a7 */ /* 0x0010a4000802017f */
[----:B--2---:R-:W-:Y:S05]  /*ee80*/  @!P1 NANOSLEEP.SYNCS 0x989680 ;  /* 0x009896800000995d */ /* 0x004fea0003900000 */
[----:B------:R-:W2:Y:S02]  /*ee90*/  @!P1 SYNCS.PHASECHK.TRANS64 P1, [R5+URZ+0x38860], R4 ;  /* 0x03886004050095a7 */ /* 0x000ea4000802007f */
[----:B--2---:R-:W-:Y:S05]  /*eea0*/  @!P1 BRA `(.L_x_95) ;  /* 0xfffffffc00f09947 */ /* 0x004fea000383ffff */
[----:B------:R-:W-:Y:S05]  /*eeb0*/  BRA `(.L_x_136) ;  /* 0xffffffec00807947 */ /* 0x000fea000383ffff */
.L_x_97:
[----:B--2---:R2:W3:Y:S02]  /*eec0*/  SYNCS.PHASECHK.TRANS64.TRYWAIT P1, [R3+URZ+0x38860], R0 ;  /* 0x03886000030075a7 */ /* 0x0044e4000802017f */
[----:B---3--:R-:W-:Y:S05]  /*eed0*/  @!P1 NANOSLEEP.SYNCS 0x989680 ;  /* 0x009896800000995d */ /* 0x008fea0003900000 */
[----:B------:R-:W3:Y:S02]  /*eee0*/  @!P1 SYNCS.PHASECHK.TRANS64 P1, [R3+URZ+0x38860], R0 ;  /* 0x03886000030095a7 */ /* 0x000ee4000802007f */
[----:B---3--:R-:W-:Y:S05]  /*eef0*/  @!P1 BRA `(.L_x_97) ;  /* 0xfffffffc00f09947 */ /* 0x008fea000383ffff */
[----:B------:R-:W-:Y:S05]  /*ef00*/  BRA `(.L_x_137) ;  /* 0xffffffec00807947 */ /* 0x000fea000383ffff */
.L_x_99:
[----:B---3--:R3:W4:Y:S02]  /*ef10*/  SYNCS.PHASECHK.TRANS64.TRYWAIT P0, [R5+URZ+0x38880], R4 ;  /* 0x03888004050075a7 */ /* 0x008724000800017f */
[----:B----4-:R-:W-:Y:S05]  /*ef20*/  @!P0 NANOSLEEP.SYNCS 0x989680 ;  /* 0x009896800000895d */ /* 0x010fea0003900000 */
[----:B------:R-:W4:Y:S02]  /*ef30*/  @!P0 SYNCS.PHASECHK.TRANS64 P0, [R5+URZ+0x38880], R4 ;  /* 0x03888004050085a7 */ /* 0x000f24000800007f */
[----:B----4-:R-:W-:Y:S05]  /*ef40*/  @!P0 BRA `(.L_x_99) ;  /* 0xfffffffc00f08947 */ /* 0x010fea000383ffff */
[----:B------:R-:W-:Y:S05]  /*ef50*/  BRA `(.L_x_100) ;  /* 0xffffffec007c7947 */ /* 0x000fea000383ffff */
.L_x_138:
[----:B------:R-:W-:-:S00]  /*ef60*/  BRA `(.L_x_138) ;  /* 0xfffffffc00fc7947 */ /* 0x000fc0000383ffff */
[----:B------:R-:W-:-:S00]  /*ef70*/  NOP ;  /* 0x0000000000007918 */ /* 0x000fc00000000000 */
        /* <DEDUP_REMOVED lines=8> */
.L_x_12950:


//--------------------- .text._ZN7cutlass13device_kernelIN5flash11enable_sm90INS1_16FlashAttnFwdSm90INS1_25CollectiveMainloopFwdSm90ILi2EN4cute5tupleIJNS5_1CILi1EEES8_S8_EEENS6_IJNS7_ILi128EEESA_NS7_ILi256EEEEEELi256ENS_12float_e4m3_tEfNS_4arch4Sm90ELb0ELb0ELb0ELb1ELb0ELb0ELb0ELb1ELb1ELb1ELb0ELb0EEENS1_21CollectiveEpilogueFwdINS6_IJSA_SB_SA_EEES9_NS_10bfloat16_tESF_Li256ELb1ELb1ELb0ELb1EEENS1_36VarlenDynamicPersistentTileSchedulerILi128ELi128ELi256ELi128ELb0ELb1ELb1ELb0ELb1ELb1EEEEEEEEEvNT_6ParamsE --------------------------
	.section	.text._ZN7cutlass13device_kernelIN5flash11enable_sm90INS1_16FlashAttnFwdSm90INS1_25CollectiveMainloopFwdSm90ILi2EN4cute5tupleIJNS5_1CILi1EEES8_S8_EEENS6_IJNS7_ILi128EEESA_NS7_ILi256EEEEEELi256ENS_12float_e4m3_tEfNS_4arch4Sm90ELb0ELb0ELb0ELb1ELb0ELb0ELb0ELb1ELb1ELb1ELb0ELb0EEENS1_21CollectiveEpilogueFwdINS6_IJSA_SB_SA_EEES9_NS_10bfloat16_tESF_Li256ELb1ELb1ELb0ELb1EEENS1_36VarlenDynamicPersistentTileSchedulerILi128ELi128ELi256ELi128ELb0ELb1ELb1ELb0ELb1ELb1EEEEEEEEEvNT_6ParamsE,"ax",@progbits
	.align	128
.text._ZN7cutlass13device_kernelIN5flash11enable_sm90INS1_16FlashAttnFwdSm90INS1_25CollectiveMainloopFwdSm90ILi2EN4cute5tupleIJNS5_1CILi1EEES8_S8_EEENS6_IJNS7_ILi128EEESA_NS7_ILi256EEEEEELi256ENS_12float_e4m3_tEfNS_4arch4Sm90ELb0ELb0ELb0ELb1ELb0ELb0ELb0ELb1ELb1ELb1ELb0ELb0EEENS1_21CollectiveEpilogueFwdINS6_IJSA_SB_SA_EEES9_NS_10bfloat16_tESF_Li256ELb1ELb1ELb0ELb1EEENS1_36VarlenDynamicPersistentTileSchedulerILi128ELi128ELi256ELi128ELb0ELb1ELb1ELb0ELb1ELb1EEEEEEEEEvNT_6ParamsE:
        .type           _ZN7cutlass13device_kernelIN5flash11enable_sm90INS1_16FlashAttnFwdSm90INS1_25CollectiveMainloopFwdSm90ILi2EN4cute5tupleIJNS5_1CILi1EEES8_S8_EEENS6_IJNS7_ILi128EEESA_NS7_ILi256EEEEEELi256ENS_12float_e4m3_tEfNS_4arch4Sm90ELb0ELb0ELb0ELb1ELb0ELb0ELb0ELb1ELb1ELb1ELb0ELb0EEENS1_21CollectiveEpilogueFwdINS6_IJSA_SB_SA_EEES9_NS_10bfloat16_tESF_Li256ELb1ELb1ELb0ELb1EEENS1_36VarlenDynamicPersistentTileSchedulerILi128ELi128ELi256ELi128ELb0ELb1ELb1ELb0ELb1ELb1EEEEEEEEEvNT_6ParamsE,@function
        .size           _ZN7cutlass13device_kernelIN5flash11enable_sm90INS1_16FlashAttnFwdSm90INS1_25CollectiveMainloopFwdSm90ILi2EN4cute5tupleIJNS5_1CILi1EEES8_S8_EEENS6_IJNS7_ILi128EEESA_NS7_ILi256EEEEEELi256ENS_12float_e4m3_tEfNS_4arch4Sm90ELb0ELb0ELb0ELb1ELb0ELb0ELb0ELb1ELb1ELb1ELb0ELb0EEENS1_21CollectiveEpilogueFwdINS6_IJSA_SB_SA_EEES9_NS_10bfloat16_tESF_Li256ELb1ELb1ELb0ELb1EEENS1_36VarlenDynamicPersistentTileSchedulerILi128ELi128ELi256ELi128ELb0ELb1ELb1ELb0ELb1ELb1EEEEEEEEEvNT_6ParamsE,(.L_x_12951 - _ZN7cutlass13device_kernelIN5flash11enable_sm90INS1_16FlashAttnFwdSm90INS1_25CollectiveMainloopFwdSm90ILi2EN4cute5tupleIJNS5_1CILi1EEES8_S8_EEENS6_IJNS7_ILi128EEESA_NS7_ILi256EEEEEELi256ENS_12float_e4m3_tEfNS_4arch4Sm90ELb0ELb0ELb0ELb1ELb0ELb0ELb0ELb1ELb1ELb1ELb0ELb0EEENS1_21CollectiveEpilogueFwdINS6_IJSA_SB_SA_EEES9_NS_10bfloat16_tESF_Li256ELb1ELb1ELb0ELb1EEENS1_36VarlenDynamicPersistentTileSchedulerILi128ELi128ELi256ELi128ELb0ELb1ELb1ELb0ELb1ELb1EEEEEEEEEvNT_6ParamsE)
        .other          _ZN7cutlass13device_kernelIN5flash11enable_sm90INS1_16FlashAttnFwdSm90INS1_25CollectiveMainloopFwdSm90ILi2EN4cute5tupleIJNS5_1CILi1EEES8_S8_EEENS6_IJNS7_ILi128EEESA_NS7_ILi256EEEEEELi256ENS_12float_e4m3_tEfNS_4arch4Sm90ELb0ELb0ELb0ELb1ELb0ELb0ELb0ELb1ELb1ELb1ELb0ELb0EEENS1_21CollectiveEpilogueFwdINS6_IJSA_SB_SA_EEES9_NS_10bfloat16_tESF_Li256ELb1ELb1ELb0ELb1EEENS1_36VarlenDynamicPersistentTileSchedulerILi128ELi128ELi256ELi128ELb0ELb1ELb1ELb0ELb1ELb1EEEEEEEEEvNT_6ParamsE,@"STO_CUDA_ENTRY STV_DEFAULT"
_ZN7cutlass13device_kernelIN5flash11enable_sm90INS1_16FlashAttnFwdSm90INS1_25CollectiveMainloopFwdSm90ILi2EN4cute5tupleIJNS5_1CILi1EEES8_S8_EEENS6_IJNS7_ILi128EEESA_NS7_ILi256EEEEEELi256ENS_12float_e4m3_tEfNS_4arch4Sm90ELb0ELb0ELb0ELb1ELb0ELb0ELb0ELb1ELb1ELb1ELb0ELb0EEENS1_21CollectiveEpilogueFwdINS6_IJSA_SB_SA_EEES9_NS_10bfloat16_tESF_Li256ELb1ELb1ELb0ELb1EEENS1_36VarlenDynamicPersistentTileSchedulerILi128ELi128ELi256ELi128ELb0ELb1ELb1ELb0ELb1ELb1EEEEEEEEEvNT_6ParamsE:
        /* <DEDUP_REMOVED lines=18> */
.L_x_140:
[----:B------:R-:W-:Y:S05]  /*0120*/  BSYNC B0 ;  /* 0x0000000000007941 */ /* 0x000fea0003800000 */
.L_x_139:
        /* <DEDUP_REMOVED lines=41> */
.L_x_141:
        /* <DEDUP_REMOVED lines=22> */
.L_x_142:
        /* <DEDUP_REMOVED lines=18> */
.L_x_143:
        /* <DEDUP_REMOVED lines=22> */
.L_x_144:
        /* <DEDUP_REMOVED lines=22> */
.L_x_145:
[----:B------:R-:W-:Y:S01]  /*0900*/  PLOP3.LUT P0, PT, PT, PT, UP0, 0x80, 0x0 ;  /* 0x000000000000781c */ /* 0x000fe20003f0f008 */
[----:B------:R-:W-:Y:S01]  /*0910*/  UMOV UR38, 0x1 ;  /* 0x0000000100267882 */ /* 0x000fe20000000000 */
[----:B------:R-:W-:Y:S01]  /*0920*/  NOP ;  /* 0x0000000000007918 */ /* 0x000fe20000000000 */
[----:B------:R-:W-:Y:S01]  /*0930*/  USEL UR38, UR38, 0x2, !UP0 ;  /* 0x0000000226267887 */ /* 0x000fe2000c000000 */
[----:B------:R-:W-:Y:S01]  /*0940*/  ULDC.64 UR48, c[0x0][0x208] ;  /* 0x0000820000307ab9 */ /* 0x000fe20000000a00 */
[----:B012-4-:R-:W-:Y:S08]  /*0950*/  BAR.SYNC.DEFER_BLOCKING 0x0 ;  /* 0x0000000000007b1d */ /* 0x017ff00000010000 */
[----:B------:R-:W-:Y:S05]  /*0960*/  @!P0 BRA `(.L_x_146) ;  /* 0x000000ac000c8947 */ /* 0x000fea0003800000 */
.L_x_147:
[----:B------:R-:W-:-:S08]  /*0970*/  NOP ;  /* 0x0000000000007918 */ /* 0x000fd00000000000 */
[----:B------:R-:W0:Y:S02]  /*0980*/  USETMAXREG.TRY_ALLOC.CTAPOOL UP0, 0xf0 ;  /* 0x000000f0000079c8 */ /* 0x000e240008000600 */
[----:B0-----:R-:W-:-:S13]  /*0990*/  PLOP3.LUT P0, PT, PT, PT, UP0, 0x80, 0x0 ;  /* 0x000000000000781c */ /* 0x001fda0003f0f008 */
[----:B------:R-:W-:Y:S05]  /*09a0*/  @!P0 BRA `(.L_x_147) ;  /* 0xfffffffc00f08947 */ /* 0x000fea000383ffff */
[----:B------:R-:W0:Y:S01]  /*09b0*/  S2R R2, SR_TID.X ;  /* 0x0000000000027919 */ /* 0x000e220000002100 */
[----:B------:R-:W1:Y:S01]  /*09c0*/  S2UR UR5, SR_CgaCtaId ;  /* 0x00000000000579c3 */ /* 0x000e620000008800 */
[----:B------:R-:W-:-:S07]  /*09d0*/  UMOV UR4, 0x400 ;  /* 0x0000040000047882 */ /* 0x000fce0000000000 */
[----:B------:R-:W-:Y:S06]  /*09e0*/  BAR.ARV 0x8, 0x180 ;  /* 0x0206000000007b1d */ /* 0x000fec0000002000 */
[----:B-1----:R-:W-:Y:S01]  /*09f0*/  ULEA UR4, UR5, UR4, 0x18 ;  /* 0x0000000405047291 */ /* 0x002fe2000f8ec03f */
[----:B0-----:R-:W-:-:S04]  /*0a00*/  LOP3.LUT R0, R2, 0xffffff80, RZ, 0xc0, !PT ;  /* 0xffffff8002007812 */ /* 0x001fc800078ec0ff */
[----:B------:R-:W-:-:S13]  /*0a10*/  ISETP.NE.AND P0, PT, R0, 0x80, PT ;  /* 0x000000800000780c */ /* 0x000fda0003f05270 */
[----:B------:R-:W-:Y:S08]  /*0a20*/  @!P0 BAR.ARV 0x9, 0x100 ;  /* 0x0244000000008b1d */ /* 0x000ff00000002000 */
[----:B------:R-:W-:Y:S06]  /*0a30*/  BAR.SYNC.DEFER_BLOCKING 0x5, 0x180 ;  /* 0x0146000000007b1d */ /* 0x000fec0000010000 */
[----:B------:R-:W0:Y:S01]  /*0a40*/  LDS.128 R48, [UR4+0x388d0] ;  /* 0x0388d004ff307984 */ /* 0x000e220008000c00 */
[----:B------:R-:W-:Y:S01]  /*0a50*/  ULDC UR4, c[0x0][0xc3c] ;  /* 0x00030f0000047ab9 */ /* 0x000fe20000000800 */
[----:B------:R-:W-:Y:S06]  /*0a60*/  BAR.ARV 0x4, 0x180 ;  /* 0x0106000000007b1d */ /* 0x000fec0000002000 */
[----:B0-----:R-:W-:-:S13]  /*0a70*/  ISETP.GE.AND P0, PT, R51, UR4, PT ;  /* 0x0000000433007c0c */ /* 0x001fda000bf06270 */
[----:B------:R-:W-:Y:S05]  /*0a80*/  @P0 EXIT ;  /* 0x000000000000094d */ /* 0x000fea0003800000 */
[----:B------:R-:W-:Y:S01]  /*0a90*/  VIADD R11, R2, 0xffffff80 ;  /* 0xffffff80020b7836 */ /* 0x000fe20000000000 */
[----:B------:R-:W-:Y:S01]  /*0aa0*/  R2UR UR5, R49 ;  /* 0x00000000310572ca */ /* 0x000fe200000e0000 */
[----:B------:R-:W-:Y:S01]  /*0ab0*/  ULOP3.LUT UR45, UR38, 0x1, URZ, 0xfc, !UPT ;  /* 0x00000001262d7892 */ /* 0x000fe2000f8efc3f */
[----:B------:R-:W-:Y:S01]  /*0ac0*/  R2UR UR46, R50 ;  /* 0x00000000322e72ca */ /* 0x000fe200000e0000 */
[----:B------:R-:W-:Y:S01]  /*0ad0*/  UMOV UR44, URZ ;  /* 0x0000003f002c7c82 */ /* 0x000fe20008000000 */
[----:B------:R-:W-:Y:S01]  /*0ae0*/  SHF.R.S32.HI R0, RZ, 0x1f, R11 ;  /* 0x0000001fff007819 */ /* 0x000fe2000001140b */
[----:B------:R-:W-:Y:S01]  /*0af0*/  UMOV UR43, URZ ;  /* 0x0000003f002b7c82 */ /* 0x000fe20008000000 */
[----:B------:R-:W-:Y:S02]  /*0b00*/  UMOV UR52, URZ ;  /* 0x0000003f00347c82 */ /* 0x000fe40008000000 */
[CC--:B------:R-:W-:Y:S02]  /*0b10*/  LEA.HI R2, R0.reuse, R11.reuse, RZ, 0x7 ;  /* 0x0000000b00027211 */ /* 0x0c0fe400078f38ff */
[----:B------:R-:W-:-:S02]  /*0b20*/  LEA.HI R4, R0, R11, RZ, 0x5 ;  /* 0x0000000b00047211 */ /* 0x000fc400078f28ff */
[----:B------:R-:W-:Y:S02]  /*0b30*/  LOP3.LUT R232, R2, 0xffffff80, RZ, 0xc0, !PT ;  /* 0xffffff8002e87812 */ /* 0x000fe400078ec0ff */
[----:B------:R-:W-:Y:S01]  /*0b40*/  LEA.HI R3, R0, R11, RZ, 0x4 ;  /* 0x0000000b00037211 */ /* 0x000fe200078f20ff */
[----:B------:R-:W-:Y:S01]  /*0b50*/  IMAD.SHL.U32 R5, R4, 0x20, RZ ;  /* 0x0000002004057824 */ /* 0x000fe200078e00ff */
[----:B------:R-:W-:Y:S01]  /*0b60*/  SHF.R.S32.HI R233, RZ, 0x7, R2 ;  /* 0x00000007ffe97819 */ /* 0x000fe20000011402 */
[----:B------:R-:W-:Y:S01]  /*0b70*/  IMAD.IADD R232, R11, 0x1, -R232 ;  /* 0x000000010be87824 */ /* 0x000fe200078e0ae8 */
[----:B------:R-:W-:Y:S02]  /*0b80*/  LOP3.LUT R4, R3, 0x3fffff0, RZ, 0xc0, !PT ;  /* 0x03fffff003047812 */ /* 0x000fe400078ec0ff */
[----:B------:R-:W-:Y:S02]  /*0b90*/  LOP3.LUT R5, R5, 0xfffffc00, RZ, 0xc0, !PT ;  /* 0xfffffc0005057812 */ /* 0x000fe400078ec0ff */
[----:B------:R-:W-:Y:S01]  /*0ba0*/  SHF.R.S32.HI R7, RZ, 0x1f, R232 ;  /* 0x0000001fff077819 */ /* 0x000fe200000114e8 */
[----:B------:R-:W-:Y:S01]  /*0bb0*/  IMAD.IADD R4, R11, 0x1, -R4 ;  /* 0x000000010b047824 */ /* 0x000fe200078e0a04 */
[----:B------:R-:W-:-:S02]  /*0bc0*/  SHF.R.S32.HI R6, RZ, 0x4, R3 ;  /* 0x00000004ff067819 */ /* 0x000fc40000011403 */
[----:B------:R-:W-:Y:S01]  /*0bd0*/  LEA.HI R8, R7, R232, RZ, 0x2 ;  /* 0x000000e807087211 */ /* 0x000fe200078f10ff */
[----:B------:R-:W-:Y:S01]  /*0be0*/  IMAD R4, R4, 0x40, R5 ;  /* 0x0000004004047824 */ /* 0x000fe200078e0205 */
[----:B------:R-:W-:Y:S02]  /*0bf0*/  LEA.HI R3, R3, R6, RZ, 0x1 ;  /* 0x0000000603037211 */ /* 0x000fe400078f08ff */
[----:B------:R-:W-:Y:S02]  /*0c00*/  LEA.HI R5, R0, R11, RZ, 0x2 ;  /* 0x0000000b00057211 */ /* 0x000fe400078f10ff */
[--C-:B------:R-:W-:Y:S02]  /*0c10*/  SHF.R.S32.HI R9, RZ, 0x2, R8.reuse ;  /* 0x00000002ff097819 */ /* 0x100fe40000011408 */
[----:B------:R-:W-:Y:S02]  /*0c20*/  SHF.R.S32.HI R10, RZ, 0x1f, R8 ;  /* 0x0000001fff0a7819 */ /* 0x000fe40000011408 */
[----:B------:R-:W-:-:S02]  /*0c30*/  LOP3.LUT R3, R3, 0x1ffffffe, RZ, 0xc0, !PT ;  /* 0x1ffffffe03037812 */ /* 0x000fc400078ec0ff */
[----:B------:R-:W-:Y:S02]  /*0c40*/  LOP3.LUT R5, R5, 0xfffffffc, RZ, 0xc0, !PT ;  /* 0xfffffffc05057812 */ /* 0x000fe400078ec0ff */
[----:B------:R-:W-:Y:S01]  /*0c50*/  LEA.HI R0, R0, R11, RZ, 0x3 ;  /* 0x0000000b00007211 */ /* 0x000fe200078f18ff */
[----:B------:R-:W-:Y:S01]  /*0c60*/  IMAD.IADD R3, R6, 0x1, -R3 ;  /* 0x0000000106037824 */ /* 0x000fe200078e0a03 */
[----:B------:R-:W-:Y:S01]  /*0c70*/  LEA.HI R10, R10, R9, RZ, 0x3 ;  /* 0x000000090a0a7211 */ /* 0x000fe200078f18ff */
[----:B------:R-:W-:Y:S01]  /*0c80*/  IMAD.IADD R5, R11, 0x1, -R5 ;  /* 0x000000010b057824 */ /* 0x000fe200078e0a05 */
[----:B------:R-:W-:Y:S01]  /*0c90*/  LOP3.LUT R22, R0, 0xfffffff8, RZ, 0xc0, !PT ;  /* 0xfffffff800167812 */ /* 0x000fe200078ec0ff */
[----:B------:R-:W-:Y:S01]  /*0ca0*/  IMAD R237, R3, 0x8, R4 ;  /* 0x0000000803ed7824 */ /* 0x000fe200078e0204 */
[----:B------:R-:W-:Y:S01]  /*0cb0*/  LOP3.LUT R10, R10, 0xfffffff8, RZ, 0xc0, !PT ;  /* 0xfffffff80a0a7812 */ /* 0x000fe200078ec0ff */
[----:B------:R-:W-:Y:S01]  /*0cc0*/  IMAD.MOV.U32 R6, RZ, RZ, 0x80 ;  /* 0x00000080ff067424 */ /* 0x000fe200078e00ff */
[----:B------:R-:W-:Y:S01]  /*0cd0*/  LEA.HI R7, R7, R232, RZ, 0x5 ;  /* 0x000000e807077211 */ /* 0x000fe200078f28ff */
[----:B------:R-:W-:Y:S01]  /*0ce0*/  IMAD.IADD R22, R11, 0x1, -R22 ;  /* 0x000000010b167824 */ /* 0x000fe200078e0a16 */
[----:B------:R-:W-:Y:S01]  /*0cf0*/  LEA.HI R2, R2, R233, RZ, 0x1 ;  /* 0x000000e902027211 */ /* 0x000fe200078f08ff */
[----:B------:R-:W-:Y:S01]  /*0d00*/  IMAD.IADD R10, R9, 0x1, -R10 ;  /* 0x00000001090a7824 */ /* 0x000fe200078e0a0a */
[----:B------:R-:W-:Y:S01]  /*0d10*/  LEA.HI R3, R5, R5, RZ, 0x1 ;  /* 0x0000000505037211 */ /* 0x000fe200078f08ff */
[----:B------:R-:W-:Y:S01]  /*0d20*/  IMAD.SHL.U32 R16, R22, 0x8, RZ ;  /* 0x0000000816107824 */ /* 0x000fe200078e00ff */
[----:B------:R-:W-:-:S02]  /*0d30*/  SHF.R.S32.HI R7, RZ, 0x5, R7 ;  /* 0x00000005ff077819 */ /* 0x000fc40000011407 */
[----:B------:R-:W-:Y:S01]  /*0d40*/  LOP3.LUT R2, R2, 0x3fffffe, RZ, 0xc0, !PT ;  /* 0x03fffffe02027812 */ /* 0x000fe200078ec0ff */
[----:B------:R-:W-:Y:S01]  /*0d50*/  VIADD R18, R16, 0x40 ;  /* 0x0000004010127836 */ /* 0x000fe20000000000 */
[----:B------:R-:W-:Y:S01]  /*0d60*/  LOP3.LUT R9, R8, 0x7ffffffc, RZ, 0xc0, !PT ;  /* 0x7ffffffc08097812 */ /* 0x000fe200078ec0ff */
[----:B------:R-:W-:Y:S01]  /*0d70*/  IMAD R7, R7, 0x10, R10 ;  /* 0x0000001007077824 */ /* 0x000fe200078e020a */
[----:B------:R-:W-:Y:S01]  /*0d80*/  LOP3.LUT R4, R3, 0x1ffffffe, RZ, 0xc0, !PT ;  /* 0x1ffffffe03047812 */ /* 0x000fe200078ec0ff */
[----:B------:R-:W-:Y:S01]  /*0d90*/  IMAD.IADD R2, R233, 0x1, -R2 ;  /* 0x00000001e9027824 */ /* 0x000fe200078e0a02 */
[----:B------:R-:W-:Y:S01]  /*0da0*/  SHF.R.S32.HI R23, RZ, 0x3, R0 ;  /* 0x00000003ff177819 */ /* 0x000fe20000011400 */
[C---:B------:R-:W-:Y:S01]  /*0db0*/  VIADD R17, R16.reuse, 0x80 ;  /* 0x0000008010117836 */ /* 0x040fe20000000000 */
[----:B------:R-:W-:Y:S01]  /*0dc0*/  SHF.R.S32.HI R0, RZ, 0x1f, R16 ;  /* 0x0000001fff007819 */ /* 0x000fe20000011410 */
[----:B------:R-:W-:Y:S01]  /*0dd0*/  VIADD R19, R16, 0xc0 ;  /* 0x000000c010137836 */ /* 0x000fe20000000000 */
[----:B------:R-:W-:Y:S01]  /*0de0*/  SHF.R.S32.HI R3, RZ, 0x1f, R18 ;  /* 0x0000001fff037819 */ /* 0x000fe20000011412 */
[----:B------:R-:W-:-:S02]  /*0df0*/  IMAD.IADD R9, R232, 0x1, -R9 ;  /* 0x00000001e8097824 */ /* 0x000fc400078e0a09 */
[----:B------:R-:W-:Y:S01]  /*0e00*/  IMAD.IADD R5, R5, 0x1, -R4 ;  /* 0x0000000105057824 */ /* 0x000fe200078e0a04 */
[----:B------:R-:W-:Y:S01]  /*0e10*/  SHF.R.S32.HI R0, RZ, 0x1f, R19 ;  /* 0x0000001fff007819 */ /* 0x000fe20000011413 */
[----:B------:R-:W-:Y:S01]  /*0e20*/  IMAD R234, R2, 0x40, R7 ;  /* 0x0000004002ea7824 */ /* 0x000fe200078e0207 */
[----:B------:R-:W-:Y:S01]  /*0e30*/  SHF.R.S32.HI R2, RZ, 0x1f, R17 ;  /* 0x0000001fff027819 */ /* 0x000fe20000011411 */
[----:B------:R-:W-:Y:S02]  /*0e40*/  IMAD R235, R9, -0x2, R6 ;  /* 0xfffffffe09eb7824 */ /* 0x000fe400078e0206 */
[----:B------:R-:W-:-:S07]  /*0e50*/  IMAD R236, R5, 0x8, R234 ;  /* 0x0000000805ec7824 */ /* 0x000fce00078e02ea */
.L_x_191:
[----:B012---:R-:W0:Y:S01]  /*0e60*/  LDC.64 R2, c[0x0][0xc88] ;  /* 0x00032200ff027b82 */ /* 0x007e220000000a00 */
[----:B------:R-:W-:Y:S01]  /*0e70*/  ULDC.64 UR6, c[0x0][0x990] ;  /* 0x0002640000067ab9 */ /* 0x000fe20000000a00 */
[----:B------:R-:W-:Y:S01]  /*0e80*/  ULDC.64 UR8, c[0x0][0x998] ;  /* 0x0002660000087ab9 */ /* 0x000fe20000000a00 */
[----:B0-----:R-:W-:-:S06]  /*0e90*/  IMAD.WIDE R2, R51, 0x4, R2 ;  /* 0x0000000433027825 */ /* 0x001fcc00078e0202 */
[----:B------:R-:W2:Y:S01]  /*0ea0*/  LDG.E R2, desc[UR48][R2.64] ;  /* 0x0000003002027981 */ /* 0x000ea2000c1e1900 */
[----:B------:R-:W-:Y:S01]  /*0eb0*/  UISETP.NE.U32.AND UP0, UPT, UR6, URZ, UPT ;  /* 0x0000003f0600728c */ /* 0x000fe2000bf05070 */
[----:B------:R-:W-:Y:S01]  /*0ec0*/  IMAD.MOV.U32 R11, RZ, RZ, 0x3f800000 ;  /* 0x3f800000ff0b7424 */ /* 0x000fe200078e00ff */
[----:B------:R-:W-:Y:S01]  /*0ed0*/  UISETP.NE.U32.AND UP3, UPT, UR8, URZ, UPT ;  /* 0x0000003f0800728c */ /* 0x000fe2000bf65070 */
[----:B------:R-:W-:Y:S01]  /*0ee0*/  IMAD.MOV.U32 R0, RZ, RZ, 0x3f800000 ;  /* 0x3f800000ff007424 */ /* 0x000fe200078e00ff */
[----:B------:R-:W-:Y:S02]  /*0ef0*/  UISETP.NE.AND.EX UP0, UPT, UR7, URZ, UPT, UP0 ;  /* 0x0000003f0700728c */ /* 0x000fe4000bf05300 */
[----:B------:R-:W-:-:S04]  /*0f00*/  UISETP.NE.AND.EX UP3, UPT, UR9, URZ, UPT, UP3 ;  /* 0x0000003f0900728c */ /* 0x000fc8000bf65330 */
[----:B------:R-:W-:Y:S02]  /*0f10*/  PLOP3.LUT P2, PT, PT, PT, UP0, 0x80, 0x0 ;  /* 0x000000000000781c */ /* 0x000fe40003f4f008 */
[----:B------:R-:W-:-:S03]  /*0f20*/  PLOP3.LUT P3, PT, PT, PT, UP3, 0x80, 0x0 ;  /* 0x000000000000781c */ /* 0x000fc60003f6f038 */
[----:B------:R-:W-:Y:S01]  /*0f30*/  @UP0 ULDC.64 UR12, c[0x0][0x9a8] ;  /* 0x00026a00000c0ab9 */ /* 0x000fe20000000a00 */
[----:B------:R-:W-:Y:S01]  /*0f40*/  @UP0 ULDC.64 UR14, c[0x0][0x9b0] ;  /* 0x00026c00000e0ab9 */ /* 0x000fe20000000a00 */
[----:B------:R-:W-:Y:S01]  /*0f50*/  @UP3 ULDC.64 UR18, c[0x0][0x9b8] ;  /* 0x00026e0000123ab9 */ /* 0x000fe20000000a00 */
[----:B------:R-:W-:Y:S01]  /*0f60*/  @UP3 ULDC.64 UR20, c[0x0][0x9c0] ;  /* 0x0002700000143ab9 */ /* 0x000fe20000000a00 */
[----:B--2---:R-:W-:-:S13]  /*0f70*/  R2UR UR36, R2 ;  /* 0x00000000022472ca */ /* 0x004fda00000e0000 */
[----:B------:R-:W-:Y:S02]  /*0f80*/  USHF.R.S32.HI UR37, URZ, 0x1f, UR36 ;  /* 0x0000001f3f257899 */ /* 0x000fe40008011424 */
[----:B------:R-:W-:Y:S02]  /*0f90*/  @UP0 UIMAD.WIDE.U32 UR10, UR36, UR12, URZ ;  /* 0x0000000c240a02a5 */ /* 0x000fe4000f8e003f */
[----:B------:R-:W-:Y:S02]  /*0fa0*/  @UP0 UIMAD UR4, UR37, UR12, URZ ;  /* 0x0000000c250402a4 */ /* 0x000fe4000f8e023f */
[----:B------:R-:W-:Y:S02]  /*0fb0*/  @UP3 UIMAD.WIDE.U32 UR16, UR36, UR18, URZ ;  /* 0x00000012241032a5 */ /* 0x000fe4000f8e003f */
[----:B------:R-:W-:Y:S02]  /*0fc0*/  @UP0 UIMAD UR12, UR36, UR13, UR4 ;  /* 0x0000000d240c02a4 */ /* 0x000fe4000f8e0204 */
[----:B------:R-:W-:-:S02]  /*0fd0*/  @UP0 USHF.R.S32.HI UR4, URZ, 0x1f, UR46 ;  /* 0x0000001f3f040899 */ /* 0x000fc4000801142e */
[----:B------:R-:W-:Y:S02]  /*0fe0*/  @UP3 UIMAD UR13, UR37, UR18, URZ ;  /* 0x00000012250d32a4 */ /* 0x000fe4000f8e023f */
[----:B------:R-:W-:Y:S02]  /*0ff0*/  @UP0 UIADD3 UR11, UR11, UR12, URZ ;  /* 0x0000000c0b0b0290 */ /* 0x000fe4000fffe03f */
[----:B------:R-:W-:Y:S02]  /*1000*/  @UP0 UIMAD UR4, UR4, UR14, URZ ;  /* 0x0000000e040402a4 */ /* 0x000fe4000f8e023f */
[----:B------:R-:W-:Y:S02]  /*1010*/  @UP3 UIMAD UR18, UR36, UR19, UR13 ;  /* 0x00000013241232a4 */ /* 0x000fe4000f8e020d */
[----:B------:R-:W-:Y:S02]  /*1020*/  @UP3 USHF.R.S32.HI UR19, URZ, 0x1f, UR46 ;  /* 0x0000001f3f133899 */ /* 0x000fe4000801142e */
[----:B------:R-:W-:-:S02]  /*1030*/  @UP0 UIMAD UR4, UR46, UR15, UR4 ;  /* 0x0000000f2e0402a4 */ /* 0x000fc4000f8e0204 */
[----:B------:R-:W-:Y:S02]  /*1040*/  @UP0 UIMAD.WIDE.U32 UR14, UR46, UR14, UR10 ;  /* 0x0000000e2e0e02a5 */ /* 0x000fe4000f8e000a */
[----:B------:R-:W-:Y:S01]  /*1050*/  @UP3 UIADD3 UR17, UR17, UR18, URZ ;  /* 0x0000001211113290 */ /* 0x000fe2000fffe03f */
[----:B------:R-:W-:Y:S01]  /*1060*/  ULDC.64 UR10, c[0x0][0xa28] ;  /* 0x00028a00000a7ab9 */ /* 0x000fe20000000a00 */
[----:B------:R-:W-:Y:S01]  /*1070*/  ULDC.64 UR12, c[0x0][0xa20] ;  /* 0x00028800000c7ab9 */ /* 0x000fe20000000a00 */
[----:B------:R-:W-:Y:S02]  /*1080*/  @UP3 UIMAD UR18, UR19, UR20, URZ ;  /* 0x00000014131232a4 */ /* 0x000fe4000f8e023f */
[----:B------:R-:W-:Y:S02]  /*1090*/  UISETP.NE.U32.AND UP1, UPT, UR10, URZ, UPT ;  /* 0x0000003f0a00728c */ /* 0x000fe4000bf25070 */
[----:B------:R-:W-:Y:S02]  /*10a0*/  UISETP.NE.U32.AND UP2, UPT, UR12, URZ, UPT ;  /* 0x0000003f0c00728c */ /* 0x000fe4000bf45070 */
[----:B------:R-:W-:-:S02]  /*10b0*/  @UP3 UIMAD UR18, UR46, UR21, UR18 ;  /* 0x000000152e1232a4 */ /* 0x000fc4000f8e0212 */
[----:B------:R-:W-:Y:S02]  /*10c0*/  @UP3 UIMAD.WIDE.U32 UR16, UR46, UR20, UR16 ;  /* 0x000000142e1032a5 */ /* 0x000fe4000f8e0010 */
[----:B------:R-:W-:Y:S02]  /*10d0*/  UISETP.NE.AND.EX UP1, UPT, UR11, URZ, UPT, UP1 ;  /* 0x0000003f0b00728c */ /* 0x000fe4000bf25310 */
[----:B------:R-:W-:Y:S02]  /*10e0*/  UISETP.NE.AND.EX UP2, UPT, UR13, URZ, UPT, UP2 ;  /* 0x0000003f0d00728c */ /* 0x000fe4000bf45320 */
[----:B------:R-:W-:Y:S02]  /*10f0*/  @UP0 UIADD3 UR15, UR15, UR4, URZ ;  /* 0x000000040f0f0290 */ /* 0x000fe4000fffe03f */
[----:B------:R-:W-:Y:S01]  /*1100*/  @UP0 ULEA UR6, UP4, UR14, UR6, 0x2 ;  /* 0x000000060e060291 */ /* 0x000fe2000f88103f */
[----:B------:R-:W-:Y:S01]  /*1110*/  PLOP3.LUT P0, PT, PT, PT, UP1, 0x80, 0x0 ;  /* 0x000000000000781c */ /* 0x000fe20003f0f018 */
[----:B------:R-:W-:Y:S01]  /*1120*/  @UP3 UIADD3 UR4, UR17, UR18, URZ ;  /* 0x0000001211043290 */ /* 0x000fe2000fffe03f */
[----:B------:R-:W-:Y:S01]  /*1130*/  PLOP3.LUT P1, PT, PT, PT, UP2, 0x80, 0x0 ;  /* 0x000000000000781c */ /* 0x000fe20003f2f028 */
[----:B------:R-:W-:-:S02]  /*1140*/  @UP3 ULEA UR8, UP5, UR16, UR8, 0x2 ;  /* 0x0000000810083291 */ /* 0x000fc4000f8a103f */
[----:B------:R-:W-:Y:S01]  /*1150*/  @UP0 ULEA.HI.X UR7, UR14, UR7, UR15, 0x2, UP4 ;  /* 0x000000070e070291 */ /* 0x000fe2000a0f140f */
[----:B------:R-:W-:Y:S01]  /*1160*/  IMAD.U32 R6, RZ, RZ, UR6 ;  /* 0x00000006ff067e24 */ /* 0x000fe2000f8e00ff */
[----:B------:R-:W-:Y:S02]  /*1170*/  @UP3 ULEA.HI.X UR9, UR16, UR9, UR4, 0x2, UP5 ;  /* 0x0000000910093291 */ /* 0x000fe4000a8f1404 */
[----:B------:R-:W-:Y:S01]  /*1180*/  @UP1 ULEA UR10, UP0, UR36, UR10, 0x2 ;  /* 0x0000000a240a1291 */ /* 0x000fe2000f80103f */
[----:B------:R-:W-:Y:S01]  /*1190*/  IMAD.U32 R8, RZ, RZ, UR8 ;  /* 0x00000008ff087e24 */ /* 0x000fe2000f8e00ff */
[----:B------:R-:W-:Y:S01]  /*11a0*/  @UP2 ULEA UR12, UP3, UR36, UR12, 0x2 ;  /* 0x0000000c240c2291 */ /* 0x000fe2000f86103f */
[----:B------:R-:W-:Y:S01]  /*11b0*/  IMAD.U32 R7, RZ, RZ, UR7 ;  /* 0x00000007ff077e24 */ /* 0x000fe2000f8e00ff */
[----:B------:R-:W-:Y:S01]  /*11c0*/  @UP1 ULEA.HI.X UR11, UR36, UR11, UR37, 0x2, UP0 ;  /* 0x0000000b240b1291 */ /* 0x000fe200080f1425 */
[----:B------:R-:W-:Y:S01]  /*11d0*/  IMAD.U32 R9, RZ, RZ, UR9 ;  /* 0x00000009ff097e24 */ /* 0x000fe2000f8e00ff */
[----:B------:R-:W-:-:S02]  /*11e0*/  @UP2 ULEA.HI.X UR13, UR36, UR13, UR37, 0x2, UP3 ;  /* 0x0000000d240d2291 */ /* 0x000fc400098f1425 */
[----:B------:R-:W2:Y:S01]  /*11f0*/  @P2 LDG.E R11, desc[UR48][R6.64] ;  /* 0x00000030060b2981 */ /* 0x000ea2000c1e1900 */
[----:B------:R-:W-:Y:S01]  /*1200*/  IMAD.U32 R2, RZ, RZ, UR10 ;  /* 0x0000000aff027e24 */ /* 0x000fe2000f8e00ff */
[----:B------:R-:W-:Y:S01]  /*1210*/  ULDC.64 UR6, c[0x0][0x418] ;  /* 0x0001060000067ab9 */ /* 0x000fe20000000a00 */
[----:B------:R-:W-:Y:S01]  /*1220*/  ULDC UR4, c[0x0][0x424] ;  /* 0x0001090000047ab9 */ /* 0x000fe20000000800 */
[----:B------:R0:W2:Y:S01]  /*1230*/  @P3 LDG.E R0, desc[UR48][R8.64] ;  /* 0x0000003008003981 */ /* 0x0000a2000c1e1900 */
[----:B------:R-:W-:Y:S02]  /*1240*/  IMAD.U32 R4, RZ, RZ, UR12 ;  /* 0x0000000cff047e24 */ /* 0x000fe4000f8e00ff */
[----:B------:R-:W-:Y:S02]  /*1250*/  IMAD.U32 R3, RZ, RZ, UR11 ;  /* 0x0000000bff037e24 */ /* 0x000fe4000f8e00ff */
[----:B------:R-:W-:-:S03]  /*1260*/  IMAD.U32 R5, RZ, RZ, UR13 ;  /* 0x0000000dff057e24 */ /* 0x000fc6000f8e00ff */
[----:B---3--:R-:W3:Y:S04]  /*1270*/  @P0 LDG.E R2, desc[UR48][R2.64] ;  /* 0x0000003002020981 */ /* 0x008ee8000c1e1900 */
[----:B----4-:R-:W4:Y:S01]  /*1280*/  @P1 LDG.E R4, desc[UR48][R4.64] ;  /* 0x0000003004041981 */ /* 0x010f22000c1e1900 */
[----:B------:R-:W-:Y:S01]  /*1290*/  UISETP.NE.U32.AND UP0, UPT, UR6, URZ, UPT ;  /* 0x0000003f0600728c */ /* 0x000fe2000bf05070 */
[----:B------:R-:W-:Y:S01]  /*12a0*/  CS2R R20, SRZ ;  /* 0x0000000000147805 */ /* 0x000fe2000001ff00 */
[----:B------:R-:W-:Y:S01]  /*12b0*/  UMOV UR50, URZ ;  /* 0x0000003f00327c82 */ /* 0x000fe20008000000 */
[----:B------:R-:W-:Y:S01]  /*12c0*/  ULDC UR6, c[0x0][0x2f0] ;  /* 0x0000bc0000067ab9 */ /* 0x000fe20000000800 */
[----:B------:R-:W-:Y:S01]  /*12d0*/  UISETP.NE.AND.EX UP0, UPT, UR7, URZ, UPT, UP0 ;  /* 0x0000003f0700728c */ /* 0x000fe2000bf05300 */
[----:B------:R-:W-:Y:S01]  /*12e0*/  CS2R R30, SRZ ;  /* 0x00000000001e7805 */ /* 0x000fe2000001ff00 */
[----:B------:R-:W-:Y:S01]  /*12f0*/  UMOV UR40, UR5 ;  /* 0x0000000500287c82 */ /* 0x000fe20008000000 */
[----:B------:R-:W-:Y:S01]  /*1300*/  ULDC UR7, c[0x0][0x988] ;  /* 0x0002620000077ab9 */ /* 0x000fe20000000800 */
[----:B------:R-:W-:Y:S01]  /*1310*/  USEL UR4, UR4, 0x1, UP0 ;  /* 0x0000000104047887 */ /* 0x000fe20008000000 */
[----:B------:R-:W-:-:S02]  /*1320*/  CS2R R124, SRZ ;  /* 0x00000000007c7805 */ /* 0x000fc4000001ff00 */
[----:B------:R-:W-:Y:S02]  /*1330*/  CS2R R34, SRZ ;  /* 0x0000000000227805 */ /* 0x000fe4000001ff00 */
[----:B------:R-:W-:Y:S01]  /*1340*/  CS2R R128, SRZ ;  /* 0x0000000000807805 */ /* 0x000fe2000001ff00 */
[----:B------:R-:W-:Y:S01]  /*1350*/  UIMAD UR4, UR4, UR6, URZ ;  /* 0x00000006040472a4 */ /* 0x000fe2000f8e023f */
        /* <DEDUP_REMOVED lines=50> */
[----:B------:R-:W-:Y:S02]  /*1680*/  IMAD.MOV.U32 R166, RZ, RZ, RZ ;  /* 0x000000ffffa67224 */ /* 0x000fe400078e00ff */
[----:B0-----:R-:W-:Y:S02]  /*1690*/  IMAD.MOV.U32 R9, RZ, RZ, RZ ;  /* 0x000000ffff097224 */ /* 0x001fe400078e00ff */
[----:B------:R-:W-:-:S02]  /*16a0*/  IMAD.MOV.U32 R168, RZ, RZ, RZ ;  /* 0x000000ffffa87224 */ /* 0x000fc400078e00ff */
[----:B------:R-:W-:Y:S02]  /*16b0*/  IMAD.MOV.U32 R6, RZ, RZ, RZ ;  /* 0x000000ffff067224 */ /* 0x000fe400078e00ff */
[----:B--2---:R-:W-:Y:S01]  /*16c0*/  FMUL.FTZ R0, R11, R0 ;  /* 0x000000000b007220 */ /* 0x004fe20000410000 */
[----:B------:R-:W-:-:S03]  /*16d0*/  IMAD.MOV.U32 R11, RZ, RZ, RZ ;  /* 0x000000ffff0b7224 */ /* 0x000fc600078e00ff */
[----:B------:R-:W-:Y:S01]  /*16e0*/  FMUL.FTZ R0, R0, UR7 ;  /* 0x0000000700007c20 */ /* 0x000fe20008410000 */
[----:B---3--:R-:W-:-:S04]  /*16f0*/  @P0 R2UR UR50, R2 ;  /* 0x00000000023202ca */ /* 0x008fc800000e0000 */
[----:B------:R-:W-:Y:S01]  /*1700*/  R2UR UR39, R0 ;  /* 0x00000000002772ca */ /* 0x000fe200000e0000 */
[----:B------:R-:W-:Y:S01]  /*1710*/  IMAD.MOV.U32 R0, RZ, RZ, RZ ;  /* 0x000000ffff007224 */ /* 0x000fe200078e00ff */
[----:B----4-:R-:W-:Y:S01]  /*1720*/  @P1 R2UR UR4, R4 ;  /* 0x00000000040412ca */ /* 0x010fe200000e0000 */
[----:B------:R-:W-:Y:S01]  /*1730*/  IMAD.MOV.U32 R4, RZ, RZ, RZ ;  /* 0x000000ffff047224 */ /* 0x000fe200078e00ff */
[----:B------:R-:W-:Y:S01]  /*1740*/  PLOP3.LUT P0, PT, PT, PT, PT, 0x80, 0x0 ;  /* 0x000000000000781c */ /* 0x000fe20003f0f070 */
[----:B------:R-:W-:-:S12]  /*1750*/  @P1 BRA `(.L_x_148) ;  /* 0x0000000000341947 */ /* 0x000fd80003800000 */
[----:B------:R-:W-:Y:S02]  /*1760*/  ULDC.64 UR6, c[0x0][0xa08] ;  /* 0x0002820000067ab9 */ /* 0x000fe40000000a00 */
[----:B------:R-:W-:-:S04]  /*1770*/  ISETP.NE.U32.AND P1, PT, RZ, UR6, PT ;  /* 0x00000006ff007c0c */ /* 0x000fc8000bf25070 */
[----:B------:R-:W-:-:S13]  /*1780*/  ISETP.NE.AND.EX P1, PT, RZ, UR7, PT, P1 ;  /* 0x00000007ff007c0c */ /* 0x000fda000bf25310 */
[----:B------:R-:W-:Y:S05]  /*1790*/  @!P1 BRA `(.L_x_148) ;  /* 0x0000000000249947 */ /* 0x000fea0003800000 */
[----:B------:R-:W-:Y:S02]  /*17a0*/  ULDC.64 UR4, c[0x0][0xa08] ;  /* 0x0002820000047ab9 */ /* 0x000fe40000000a00 */
[----:B------:R-:W-:-:S06]  /*17b0*/  UIMAD.WIDE UR4, UR36, 0x4, UR4 ;  /* 0x00000004240478a5 */ /* 0x000fcc000f8e0204 */
[----:B------:R-:W-:Y:S02]  /*17c0*/  IMAD.U32 R2, RZ, RZ, UR4 ;  /* 0x00000004ff027e24 */ /* 0x000fe4000f8e00ff */
[----:B------:R-:W-:-:S05]  /*17d0*/  IMAD.U32 R3, RZ, RZ, UR5 ;  /* 0x00000005ff037e24 */ /* 0x000fca000f8e00ff */
[----:B------:R-:W2:Y:S04]  /*17e0*/  LDG.E R7, desc[UR48][R2.64] ;  /* 0x0000003002077981 */ /* 0x000ea8000c1e1900 */
[----:B------:R-:W3:Y:S01]  /*17f0*/  LDG.E R5, desc[UR48][R2.64+0x4] ;  /* 0x0000043002057981 */ /* 0x000ee2000c1e1900 */
[----:B--2---:R-:W-:Y:S02]  /*1800*/  R2UR UR4, R7 ;  /* 0x00000000070472ca */ /* 0x004fe400000e0000 */
[----:B---3--:R-:W-:-:S13]  /*1810*/  R2UR UR5, R5 ;  /* 0x00000000050572ca */ /* 0x008fda00000e0000 */
[----:B------:R-:W-:-:S12]  /*1820*/  UIADD3 UR4, -UR4, UR5, URZ ;  /* 0x0000000504047290 */ /* 0x000fd8000fffe13f */
.L_x_148:
[----:B------:R-:W-:Y:S01]  /*1830*/  UIADD3 UR50, -UR50, UR4, URZ ;  /* 0x0000000432327290 */ /* 0x000fe2000fffe13f */
[----:B------:R-:W-:Y:S01]  /*1840*/  IMAD.MOV.U32 R7, RZ, RZ, RZ ;  /* 0x000000ffff077224 */ /* 0x000fe200078e00ff */
[----:B------:R-:W-:Y:S01]  /*1850*/  UMOV UR41, UR46 ;  /* 0x0000002e00297c82 */ /* 0x000fe20008000000 */
[----:B------:R-:W-:Y:S01]  /*1860*/  IMAD.MOV.U32 R167, RZ, RZ, RZ ;  /* 0x000000ffffa77224 */ /* 0x000fe200078e00ff */
[----:B------:R-:W-:Y:S01]  /*1870*/  UISETP.GE.AND UP0, UPT, UR50, 0x1, UPT ;  /* 0x000000013200788c */ /* 0x000fe2000bf06270 */
[----:B------:R-:W-:Y:S01]  /*1880*/  CS2R R170, SRZ ;  /* 0x0000000000aa7805 */ /* 0x000fe2000001ff00 */
[----:B------:R-:W-:Y:S01]  /*1890*/  UIADD3 UR4, UR50, 0x7f, URZ ;  /* 0x0000007f32047890 */ /* 0x000fe2000fffe03f */
[----:B------:R-:W-:Y:S01]  /*18a0*/  CS2R R12, SRZ ;  /* 0x00000000000c7805 */ /* 0x000fe2000001ff00 */
[----:B------:R-:W-:Y:S02]  /*18b0*/  IMAD.MOV.U32 R8, RZ, RZ, RZ ;  /* 0x000000ffff087224 */ /* 0x000fe400078e00ff */
[----:B------:R-:W-:Y:S01]  /*18c0*/  PLOP3.LUT P1, PT, PT, PT, UP0, 0x80, 0x0 ;  /* 0x000000000000781c */ /* 0x000fe20003f2f008 */
[----:B------:R-:W-:Y:S01]  /*18d0*/  USHF.R.S32.HI UR5, URZ, 0x1f, UR4 ;  /* 0x0000001f3f057899 */ /* 0x000fe20008011404 */
[----:B------:R-:W-:-:S02]  /*18e0*/  IMAD.MOV.U32 R169, RZ, RZ, RZ ;  /* 0x000000ffffa97224 */ /* 0x000fc400078e00ff */
[----:B------:R-:W-:Y:S01]  /*18f0*/  IMAD.MOV.U32 R172, RZ, RZ, RZ ;  /* 0x000000ffffac7224 */ /* 0x000fe200078e00ff */
[----:B------:R-:W-:Y:S01]  /*1900*/  ULEA.HI UR5, UR5, UR4, URZ, 0x7 ;  /* 0x0000000405057291 */ /* 0x000fe2000f8f383f */
[----:B------:R-:W-:Y:S02]  /*1910*/  IMAD.MOV.U32 R10, RZ, RZ, RZ ;  /* 0x000000ffff0a7224 */ /* 0x000fe400078e00ff */
[----:B------:R-:W-:Y:S02]  /*1920*/  IMAD.MOV.U32 R3, RZ, RZ, RZ ;  /* 0x000000ffff037224 */ /* 0x000fe400078e00ff */
[----:B------:R-:W-:Y:S02]  /*1930*/  IMAD.MOV.U32 R174, RZ, RZ, RZ ;  /* 0x000000ffffae7224 */ /* 0x000fe400078e00ff */
[----:B------:R-:W-:Y:S01]  /*1940*/  IMAD.MOV.U32 R5, RZ, RZ, RZ ;  /* 0x000000ffff057224 */ /* 0x000fe200078e00ff */
[----:B------:R-:W-:Y:S06]  /*1950*/  @!P1 BRA `(.L_x_149) ;  /* 0x0000006000389947 */ /* 0x000fec0003800000 */
[----:B------:R-:W0:Y:S01]  /*1960*/  SHFL.IDX PT, R0, R233, RZ, 0x1f ;  /* 0x00001fffe9007589 */ /* 0x000e2200000e0000 */
[----:B------:R-:W1:Y:S01]  /*1970*/  S2UR UR7, SR_CgaCtaId ;  /* 0x00000000000779c3 */ /* 0x000e620000008800 */
[----:B------:R-:W-:Y:S01]  /*1980*/  UMOV UR6, 0x400 ;  /* 0x0000040000067882 */ /* 0x000fe20000000000 */
[----:B------:R-:W-:Y:S01]  /*1990*/  USHF.R.S32.HI UR47, URZ, 0x7, UR5 ;  /* 0x000000073f2f7899 */ /* 0x000fe20008011405 */
[----:B0-----:R-:W-:Y:S01]  /*19a0*/  R2UR UR42, R0 ;  /* 0x00000000002a72ca */ /* 0x001fe200000e0000 */
[----:B-1----:R-:W-:-:S04]  /*19b0*/  ULEA UR6, UR7, UR6, 0x18 ;  /* 0x0000000607067291 */ /* 0x002fc8000f8ec03f */
[----:B------:R-:W-:-:S04]  /*19c0*/  UIADD3 UR6, UR6, 0x20400, URZ ;  /* 0x0002040006067890 */ /* 0x000fc8000fffe03f */
[----:B------:R-:W-:-:S04]  /*19d0*/  ULOP3.LUT UP0, URZ, UR6, 0x3ff, URZ, 0xc0, !UPT ;  /* 0x000003ff063f7892 */ /* 0x000fc8000f80c03f */
[----:B------:R-:W-:Y:S02]  /*19e0*/  ULEA.HI UR4, UR42, UR42, URZ, 0x1 ;  /* 0x0000002a2a047291 */ /* 0x000fe4000f8f083f */
[----:B------:R-:W-:Y:S02]  /*19f0*/  PLOP3.LUT P0, PT, PT, PT, UP0, 0x80, 0x0 ;  /* 0x000000000000781c */ /* 0x000fe40003f0f008 */
[----:B------:R-:W-:-:S04]  /*1a00*/  ULOP3.LUT UR4, UR4, 0x1e, URZ, 0xc0, !UPT ;  /* 0x0000001e04047892 */ /* 0x000fc8000f8ec03f */
[----:B------:R-:W-:-:S04]  /*1a10*/  UIADD3 UR4, UR42, -UR4, URZ ;  /* 0x800000042a047290 */ /* 0x000fc8000fffe03f */
[----:B------:R-:W-:-:S04]  /*1a20*/  ULEA UR4, UR4, UR6, 0xd ;  /* 0x0000000604047291 */ /* 0x000fc8000f8e683f */
[----:B------:R-:W-:-:S04]  /*1a30*/  USHF.R.U32.HI UR4, URZ, 0x4, UR4 ;  /* 0x000000043f047899 */ /* 0x000fc80008011604 */
[----:B------:R-:W-:Y:S01]  /*1a40*/  ULOP3.LUT UR53, UR4, 0x3fff, URZ, 0xc0, !UPT ;  /* 0x00003fff04357892 */ /* 0x000fe2000f8ec03f */
[----:B------:R-:W-:Y:S11]  /*1a50*/  @!P0 BRA `(.L_x_150) ;  /* 0x0000000000408947 */ /* 0x000ff60003800000 */
        /* <DEDUP_REMOVED lines=16> */
.L_x_150:
[----:B------:R-:W0:Y:S01]  /*1b60*/  S2UR UR5, SR_CgaCtaId ;  /* 0x00000000000579c3 */ /* 0x000e220000008800 */
[----:B------:R-:W-:Y:S01]  /*1b70*/  ULEA.HI UR4, UR44, UR44, URZ, 0x1 ;  /* 0x0000002c2c047291 */ /* 0x000fe2000f8f083f */
[----:B------:R-:W-:-:S03]  /*1b80*/  MOV R3, 0x400 ;  /* 0x0000040000037802 */ /* 0x000fc60000000f00 */
[----:B------:R-:W-:-:S04]  /*1b90*/  ULOP3.LUT UR4, UR4, 0xfffffffe, URZ, 0xc0, !UPT ;  /* 0xfffffffe04047892 */ /* 0x000fc8000f8ec03f */
[----:B------:R-:W-:-:S06]  /*1ba0*/  UIADD3 UR4, UR44, -UR4, URZ ;  /* 0x800000042c047290 */ /* 0x000fcc000fffe03f */
[----:B------:R-:W-:Y:S02]  /*1bb0*/  IMAD.U32 R4, RZ, RZ, UR4 ;  /* 0x00000004ff047e24 */ /* 0x000fe4000f8e00ff */
[----:B0-----:R-:W-:-:S05]  /*1bc0*/  IMAD.U32 R2, RZ, RZ, UR5 ;  /* 0x00000005ff027e24 */ /* 0x001fca000f8e00ff */
[----:B------:R-:W-:Y:S02]  /*1bd0*/  LEA R0, R2, R3, 0x18 ;  /* 0x0000000302007211 */ /* 0x000fe400078ec0ff */
[----:B------:R-:W-:Y:S01]  /*1be0*/  SHF.L.U32 R3, R4, 0x1f, RZ ;  /* 0x0000001f04037819 */ /* 0x000fe200000006ff */
[----:B------:R-:W-:-:S03]  /*1bf0*/  IMAD.U32 R4, RZ, RZ, UR45 ;  /* 0x0000002dff047e24 */ /* 0x000fc6000f8e00ff */
[----:B------:R-:W0:Y:S02]  /*1c00*/  SYNCS.PHASECHK.TRANS64.TRYWAIT P1, [R0+URZ+0x38800], R3 ;  /* 0x03880003000075a7 */ /* 0x000e24000802017f */
[----:B------:R-:W-:Y:S01]  /*1c10*/  ISETP.NE.AND P0, PT, R4, 0x3, PT ;  /* 0x000000030400780c */ /* 0x000fe20003f05270 */
[----:B0-----:R-:W-:-:S12]  /*1c20*/  @!P1 BRA `(.L_x_151) ;  /* 0x000000f800949947 */ /* 0x001fd80003800000 */
.L_x_289:
[----:B------:R-:W-:Y:S05]  /*1c30*/  @!P0 BRA `(.L_x_152) ;  /* 0x0000000000048947 */ /* 0x000fea0003800000 */
[----:B------:R-:W-:Y:S01]  /*1c40*/  BPT.TRAP 0x1 ;  /* 0x000000040000795c */ /* 0x000fe20000300000 */
.L_x_152:
[----:B0-----:R-:W-:Y:S02]  /*1c50*/  IMAD.U32 R3, RZ, RZ, UR52 ;  /* 0x00000034ff037e24 */ /* 0x001fe4000f8e00ff */
[----:B------:R-:W-:Y:S02]  /*1c60*/  IMAD.U32 R5, RZ, RZ, UR43 ;  /* 0x0000002bff057e24 */ /* 0x000fe4000f8e00ff */
[----:B------:R-:W-:-:S03]  /*1c70*/  IMAD R4, R3, 0x8, R0 ;  /* 0x0000000803047824 */ /* 0x000fc600078e0200 */
[----:B------:R-:W-:-:S04]  /*1c80*/  SHF.L.U32 R3, R5, 0x1f, RZ ;  /* 0x0000001f05037819 */ /* 0x000fc800000006ff */
[----:B------:R0:W1:Y:S01]  /*1c90*/  SYNCS.PHASECHK.TRANS64.TRYWAIT P1, [R4+URZ+0x38830], R3 ;  /* 0x03883003040075a7 */ /* 0x000062000802017f */
[----:B------:R-:W-:Y:S05]  /*1ca0*/  @!P0 BRA `(.L_x_153) ;  /* 0x0000000000048947 */ /* 0x000fea0003800000 */
[----:B------:R-:W-:Y:S01]  /*1cb0*/  BPT.TRAP 0x1 ;  /* 0x000000040000795c */ /* 0x000fe20000300000 */
.L_x_153:
[----:B------:R-:W2:Y:S01]  /*1cc0*/  S2R R5, SR_TID.X ;  /* 0x0000000000057919 */ /* 0x000ea20000002100 */
[----:B------:R-:W-:Y:S01]  /*1cd0*/  IMAD.MOV.U32 R151, RZ, RZ, RZ ;  /* 0x000000ffff977224 */ /* 0x000fe200078e00ff */
[----:B--2---:R-:W-:Y:S01]  /*1ce0*/  LOP3.LUT P2, RZ, R5, 0x7f, RZ, 0xc0, !PT ;  /* 0x0000007f05ff7812 */ /* 0x004fe2000784c0ff */
[----:B-1----:R-:W-:-:S12]  /*1cf0*/  @P1 BRA `(.L_x_154) ;  /* 0x0000000000081947 */ /* 0x002fd80003800000 */
[----:B------:R-:W1:Y:S02]  /*1d00*/  SYNCS.PHASECHK.TRANS64.TRYWAIT P1, [R4+URZ+0x38830], R3 ;  /* 0x03883003040075a7 */ /* 0x000e64000802017f */
[----:B-1----:R-:W-:Y:S05]  /*1d10*/  @!P1 BRA `(.L_x_155) ;  /* 0x000000f8006c9947 */ /* 0x002fea0003800000 */
.L_x_154:
[----:B------:R-:W-:Y:S05]  /*1d20*/  WARPSYNC.ALL ;  /* 0x0000000000007948 */ /* 0x000fea0003800000 */
[----:B------:R-:W-:Y:S01]  /*1d30*/  R2UR UR4, R0 ;  /* 0x00000000000472ca */ /* 0x000fe200000e0000 */
[----:B------:R-:W-:Y:S01]  /*1d40*/  ULOP3.LUT UR32, UR53, 0x10000, URZ, 0xfc, !UPT ;  /* 0x0001000035207892 */ /* 0x000fe2000f8efc3f */
[----:B------:R-:W-:Y:S01]  /*1d50*/  WARPGROUP.ARRIVE ;  /* 0x00000000000079c5 */ /* 0x000fe20000000000 */
[----:B------:R-:W-:Y:S01]  /*1d60*/  UMOV UR33, 0x40000040 ;  /* 0x4000004000217882 */ /* 0x000fe20000000000 */
[----:B------:R-:W-:Y:S01]  /*1d70*/  UMOV UR35, 0x40000040 ;  /* 0x4000004000237882 */ /* 0x000fe20000000000 */
[----:B------:R-:W-:Y:S01]  /*1d80*/  UMOV UR5, 0x40000040 ;  /* 0x4000004000057882 */ /* 0x000fe20000000000 */
[----:B------:R-:W-:Y:S01]  /*1d90*/  UMOV UR7, 0x40000040 ;  /* 0x4000004000077882 */ /* 0x000fe20000000000 */
[----:B------:R-:W-:Y:S01]  /*1da0*/  UIADD3 UR8, UR32, 0x4, URZ ;  /* 0x0000000420087890 */ /* 0x000fe2000fffe03f */
[----:B01----:R-:W-:Y:S01]  /*1db0*/  VIADD R3, R235, UR50 ;  /* 0x00000032eb037c36 */ /* 0x003fe20008000000 */
[----:B------:R-:W-:Y:S01]  /*1dc0*/  UMOV UR9, 0x40000040 ;  /* 0x4000004000097882 */ /* 0x000fe20000000000 */
[----:B------:R-:W-:Y:S01]  /*1dd0*/  UMOV UR11, 0x40000040 ;  /* 0x40000040000b7882 */ /* 0x000fe20000000000 */
[----:B------:R-:W-:Y:S01]  /*1de0*/  UIADD3 UR12, UR32, 0x6, URZ ;  /* 0x00000006200c7890 */ /* 0x000fe2000fffe03f */
[----:B------:R-:W-:Y:S01]  /*1df0*/  IMAD.U32 R6, RZ, RZ, UR47 ;  /* 0x0000002fff067e24 */ /* 0x000fe2000f8e00ff */
[----:B------:R-:W-:Y:S01]  /*1e00*/  UIADD3 UR4, UR4, 0x28400, URZ ;  /* 0x0002840004047890 */ /* 0x000fe2000fffe03f */
[----:B------:R-:W-:Y:S01]  /*1e10*/  P2R R12, PR, RZ, 0x1 ;  /* 0x00000001ff0c7803 */ /* 0x000fe20000000000 */
[----:B------:R-:W-:Y:S01]  /*1e20*/  UMOV UR13, 0x40000040 ;  /* 0x40000040000d7882 */ /* 0x000fe20000000000 */
[----:B------:R-:W-:Y:S01]  /*1e30*/  UMOV UR15, 0x40000040 ;  /* 0x40000040000f7882 */ /* 0x000fe20000000000 */
[----:B------:R-:W-:Y:S01]  /*1e40*/  USHF.R.U32.HI UR4, URZ, 0x4, UR4 ;  /* 0x000000043f047899 */ /* 0x000fe20008011604 */
[----:B------:R-:W-:Y:S01]  /*1e50*/  IMAD R5, R6, -0x80, R3 ;  /* 0xffffff8006057824 */ /* 0x000fe200078e0203 */
[----:B------:R-:W-:Y:S01]  /*1e60*/  UIADD3 UR16, UR32, 0x400, URZ ;  /* 0x0000040020107890 */ /* 0x000fe2000fffe03f */
[----:B------:R-:W0:Y:S01]  /*1e70*/  S2R R91, SR_TID.X ;  /* 0x00000000005b7919 */ /* 0x000e220000002100 */
[----:B------:R-:W-:Y:S01]  /*1e80*/  ULOP3.LUT UR4, UR4, 0x3fff, URZ, 0xc0, !UPT ;  /* 0x00003fff04047892 */ /* 0x000fe2000f8ec03f */
[----:B------:R-:W-:Y:S01]  /*1e90*/  IMAD.MOV.U32 R150, RZ, RZ, R151 ;  /* 0x000000ffff967224 */ /* 0x000fe200078e0097 */
[----:B------:R-:W-:Y:S01]  /*1ea0*/  UMOV UR17, 0x40000040 ;  /* 0x4000004000117882 */ /* 0x000fe20000000000 */
[----:B------:R-:W-:Y:S01]  /*1eb0*/  UMOV UR19, 0x40000040 ;  /* 0x4000004000137882 */ /* 0x000fe20000000000 */
[----:B------:R-:W-:Y:S01]  /*1ec0*/  ULOP3.LUT UR51, UR4, 0x10000, URZ, 0xfc, !UPT ;  /* 0x0001000004337892 */ /* 0x000fe2000f8efc3f */
[C---:B------:R-:W-:Y:S01]  /*1ed0*/  ISETP.GT.AND P3, PT, R5.reuse, RZ, PT ;  /* 0x000000ff0500720c */ /* 0x040fe20003f64270 */
[----:B------:R-:W-:Y:S01]  /*1ee0*/  UIADD3 UR4, UR32, 0x2, URZ ;  /* 0x0000000220047890 */ /* 0x000fe2000fffe03f */
[C---:B------:R-:W-:Y:S01]  /*1ef0*/  ISETP.GT.AND P1, PT, R5.reuse, 0x1, PT ;  /* 0x000000010500780c */ /* 0x040fe20003f24270 */
[----:B------:R-:W-:Y:S01]  /*1f00*/  ULEA UR34, UR52, UR51, 0xb ;  /* 0x0000003334227291 */ /* 0x000fe2000f8e583f */
[C---:B------:R-:W-:Y:S01]  /*1f10*/  ISETP.GT.AND P2, PT, R5.reuse, 0x8, PT ;  /* 0x000000080500780c */ /* 0x040fe20003f44270 */
[----:B------:R-:W-:Y:S01]  /*1f20*/  UIADD3 UR20, UR32, 0x402, URZ ;  /* 0x0000040220147890 */ /* 0x000fe2000fffe03f */
[C---:B------:R-:W-:Y:S01]  /*1f30*/  ISETP.GT.AND P5, PT, R5.reuse, 0x9, PT ;  /* 0x000000090500780c */ /* 0x040fe20003fa4270 */
[----:B------:R-:W-:Y:S01]  /*1f40*/  UIADD3 UR6, UR34, 0x2, URZ ;  /* 0x0000000222067890 */ /* 0x000fe2000fffe03f */
[C---:B------:R-:W-:Y:S01]  /*1f50*/  ISETP.GT.AND P4, PT, R5.reuse, 0x10, PT ;  /* 0x000000100500780c */ /* 0x040fe20003f84270 */
[----:B------:R-:W-:Y:S01]  /*1f60*/  UIADD3 UR10, UR34, 0x4, URZ ;  /* 0x00000004220a7890 */ /* 0x000fe2000fffe03f */
[----:B------:R-:W-:Y:S01]  /*1f70*/  ISETP.GT.AND P0, PT, R5, 0x59, PT ;  /* 0x000000590500780c */ /* 0x000fe20003f04270 */
[----:B------:R-:W-:-:S02]  /*1f80*/  UIADD3 UR14, UR34, 0x6, URZ ;  /* 0x00000006220e7890 */ /* 0x000fc4000fffe03f */
[----:B------:R-:W-:Y:S01]  /*1f90*/  QGMMA.64x128x32.F32.E4M3.E4M3 R24, gdesc[UR32], RZ, !UPT, gsb0 ;  /* 0x01e00000201879f3 */ /* 0x000fe2000c0008ff */
[----:B------:R-:W-:Y:S01]  /*1fa0*/  UIADD3 UR18, UR34, 0x400, URZ ;  /* 0x0000040022127890 */ /* 0x000fe2000fffe03f */
[----:B------:R-:W-:Y:S01]  /*1fb0*/  ISETP.GT.AND P6, PT, R5, 0x60, PT ;  /* 0x000000600500780c */ /* 0x000fe20003fc4270 */
        /* <DEDUP_REMOVED lines=69> */
[----:B------:R-:W-:Y:S01]  /*2410*/  IMAD.MOV.U32 R92, RZ, RZ, R151 ;  /* 0x000000ffff5c7224 */ /* 0x000fe200078e0097 */
[----:B------:R-:W-:Y:S02]  /*2420*/  WARPGROUP.DEPBAR.LE gsb0, 0x0 ;  /* 0x00008000000079c5 */ /* 0x000fe40000010000 */
[----:B------:R-:W-:-:S06]  /*2430*/  WARPGROUP.ARRIVE ;  /* 0x00000000000079c5 */ /* 0x000fcc0000000000 */
        /* <DEDUP_REMOVED lines=148> */
[----:B------:R-:W-:-:S03]  /*2d80*/  ISETP.NE.AND P0, PT, R12, RZ, PT ;  /* 0x000000ff0c00720c */ /* 0x000fc60003f05270 */
        /* <DEDUP_REMOVED lines=14> */
[----:B------:R-:W-:-:S01]  /*2e70*/  FFMA.FTZ R20, R41, UR39, -R88 ;  /* 0x0000002729147c23 */ /* 0x000fc20008010858 */
[----:B------:R-:W-:Y:S01]  /*2e80*/  FMNMX.FTZ R9, R31, R6, !PT ;  /* 0x000000061f097209 */ /* 0x000fe20007810000 */
[----:B------:R-:W-:-:S01]  /*2e90*/  FFMA.FTZ R53, R53, UR39, -R88 ;  /* 0x0000002735357c23 */ /* 0x000fc20008010858 */
[--C-:B------:R-:W-:Y:S01]  /*2ea0*/  FFMA.FTZ R5, R24, UR39, -R88.reuse ;  /* 0x0000002718057c23 */ /* 0x100fe20008010858 */
[----:B------:R-:W-:-:S01]  /*2eb0*/  FFMA.FTZ R7, R28, UR39, -R88 ;  /* 0x000000271c077c23 */ /* 0x000fc20008010858 */
[----:B------:R-:W-:Y:S01]  /*2ec0*/  FMNMX.FTZ R6, R34, R9, !PT ;  /* 0x0000000922067209 */ /* 0x000fe20007810000 */
[----:B------:R1:W-:Y:S01]  /*2ed0*/  MUFU.EX2 R90, R53 ;  /* 0x00000035005a7308 */ /* 0x0003e20000000800 */
[----:B------:R-:W-:-:S01]  /*2ee0*/  FFMA.FTZ R32, R32, UR39, -R88 ;  /* 0x0000002720207c23 */ /* 0x000fc20008010858 */
[--C-:B------:R-:W-:Y:S01]  /*2ef0*/  FFMA.FTZ R36, R36, UR39, -R88.reuse ;  /* 0x0000002724247c23 */ /* 0x100fe20008010858 */
[----:B------:R-:W-:Y:S01]  /*2f00*/  FMNMX.FTZ R11, R35, R6, !PT ;  /* 0x00000006230b7209 */ /* 0x000fe20007810000 */
[--C-:B------:R-:W-:Y:S01]  /*2f10*/  FFMA.FTZ R14, R37, UR39, -R88.reuse ;  /* 0x00000027250e7c23 */ /* 0x100fe20008010858 */
[----:B0-----:R-:W-:Y:S01]  /*2f20*/  LOP3.LUT P2, RZ, R91, 0x7f, RZ, 0xc0, !PT ;  /* 0x0000007f5bff7812 */ /* 0x001fe2000784c0ff */
[----:B------:R-:W-:Y:S01]  /*2f30*/  FFMA.FTZ R28, R49, UR39, -R88 ;  /* 0x00000027311c7c23 */ /* 0x000fe20008010858 */
[----:B------:R-:W-:Y:S01]  /*2f40*/  FMNMX.FTZ R6, R38, R11, !PT ;  /* 0x0000000b26067209 */ /* 0x000fe20007810000 */
[----:B------:R-:W-:Y:S01]  /*2f50*/  MUFU.EX2 R5, R5 ;  /* 0x0000000500057308 */ /* 0x000fe20000000800 */
[----:B-1----:R-:W-:-:S02]  /*2f60*/  IMAD.U32 R53, RZ, RZ, UR39 ;  /* 0x00000027ff357e24 */ /* 0x002fc4000f8e00ff */
[--C-:B------:R-:W-:Y:S01]  /*2f70*/  FFMA.FTZ R49, R68, UR39, -R88.reuse ;  /* 0x0000002744317c23 */ /* 0x100fe20008010858 */
[----:B------:R-:W-:Y:S01]  /*2f80*/  FMNMX.FTZ R11, R39, R6, !PT ;  /* 0x00000006270b7209 */ /* 0x000fe20007810000 */
[--C-:B------:R-:W-:Y:S01]  /*2f90*/  FFMA.FTZ R44, R44, UR39, -R88.reuse ;  /* 0x000000272c2c7c23 */ /* 0x100fe20008010858 */
[----:B------:R-:W-:-:S01]  /*2fa0*/  FFMA.FTZ R24, R45, UR39, -R88 ;  /* 0x000000272d187c23 */ /* 0x000fc20008010858 */
[--C-:B------:R-:W-:Y:S01]  /*2fb0*/  FFMA.FTZ R48, R48, UR39, -R88.reuse ;  /* 0x0000002730307c23 */ /* 0x100fe20008010858 */
[----:B------:R-:W-:Y:S01]  /*2fc0*/  FMNMX.FTZ R6, R42, R11, !PT ;  /* 0x0000000b2a067209 */ /* 0x000fe20007810000 */
[----:B------:R-:W-:Y:S01]  /*2fd0*/  MUFU.EX2 R8, R8 ;  /* 0x0000000800087308 */ /* 0x000fe20000000800 */
[----:B------:R-:W-:-:S01]  /*2fe0*/  FFMA.FTZ R52, R52, UR39, -R88 ;  /* 0x0000002734347c23 */ /* 0x000fc20008010858 */
[----:B------:R-:W-:Y:S01]  /*2ff0*/  @!P2 VIADD R4, R4, 0x38840 ;  /* 0x000388400404a836 */ /* 0x000fe20000000000 */
[----:B------:R-:W-:Y:S01]  /*3000*/  FMNMX.FTZ R13, R43, R6, !PT ;  /* 0x000000062b0d7209 */ /* 0x000fe20007810000 */
[--C-:B------:R-:W-:Y:S01]  /*3010*/  FFMA.FTZ R56, R56, UR39, -R88.reuse ;  /* 0x0000002738387c23 */ /* 0x100fe20008010858 */
[----:B------:R-:W-:-:S01]  /*3020*/  FFMA.FTZ R60, R60, UR39, -R88 ;  /* 0x000000273c3c7c23 */ /* 0x000fc20008010858 */
[----:B------:R-:W-:Y:S01]  /*3030*/  FFMA.FTZ R61, R61, UR39, -R88 ;  /* 0x000000273d3d7c23 */ /* 0x000fe20008010858 */
[----:B------:R-:W-:Y:S01]  /*3040*/  FMNMX.FTZ R6, R46, R13, !PT ;  /* 0x0000000d2e067209 */ /* 0x000fe20007810000 */
[----:B------:R-:W-:Y:S01]  /*3050*/  MUFU.EX2 R7, R7 ;  /* 0x0000000700077308 */ /* 0x000fe20000000800 */
[----:B------:R-:W-:Y:S01]  /*3060*/  @!P2 PRMT R4, RZ, 0x654, R4 ;  /* 0x00000654ff04a816 */ /* 0x000fe20000000004 */
[--C-:B------:R-:W-:Y:S01]  /*3070*/  FFMA.FTZ R69, R69, UR39, -R88.reuse ;  /* 0x0000002745457c23 */ /* 0x100fe20008010858 */
[----:B------:R-:W-:Y:S01]  /*3080*/  FMNMX.FTZ R13, R47, R6, !PT ;  /* 0x000000062f0d7209 */ /* 0x000fe20007810000 */
[--C-:B------:R-:W-:Y:S01]  /*3090*/  FFMA.FTZ R37, R77, UR39, -R88.reuse ;  /* 0x000000274d257c23 */ /* 0x100fe20008010858 */
[----:B------:R0:W-:Y:S01]  /*30a0*/  @!P2 SYNCS.ARRIVE.TRANS64.RED.A1T0 RZ, [R4+URZ], RZ ;  /* 0x000000ff04ffa9a7 */ /* 0x0001e2000810043f */
[----:B------:R-:W-:-:S01]  /*30b0*/  FFMA.FTZ R45, R72, UR39, -R88 ;  /* 0x00000027482d7c23 */ /* 0x000fc20008010858 */
[----:B------:R-:W-:Y:S01]  /*30c0*/  FMNMX.FTZ R6, R50, R13, !PT ;  /* 0x0000000d32067209 */ /* 0x000fe20007810000 */
[----:B------:R-:W1:Y:S01]  /*30d0*/  MUFU.EX2 R10, R10 ;  /* 0x0000000a000a7308 */ /* 0x000e620000000800 */
[----:B------:R-:W-:-:S02]  /*30e0*/  IMAD.MOV.U32 R91, RZ, RZ, R151 ;  /* 0x000000ffff5b7224 */ /* 0x000fc400078e0097 */
[----:B------:R-:W-:Y:S01]  /*30f0*/  FMNMX.FTZ R15, R51, R6, !PT ;  /* 0x00000006330f7209 */ /* 0x000fe20007810000 */
[--C-:B------:R-:W-:Y:S02]  /*3100*/  IMAD.MOV.U32 R77, RZ, RZ, R151.reuse ;  /* 0x000000ffff4d7224 */ /* 0x100fe400078e0097 */
[----:B------:R-:W-:Y:S01]  /*3110*/  IMAD.MOV.U32 R72, RZ, RZ, R151 ;  /* 0x000000ffff487224 */ /* 0x000fe200078e0097 */
[----:B------:R-:W-:Y:S01]  /*3120*/  FMNMX.FTZ R6, R54, R15, !PT ;  /* 0x0000000f36067209 */ /* 0x000fe20007810000 */
[----:B------:R-:W-:Y:S03]  /*3130*/  MUFU.EX2 R13, R40 ;  /* 0x00000028000d7308 */ /* 0x000fe60000000800 */
[----:B------:R-:W-:-:S04]  /*3140*/  FMNMX.FTZ R15, R55, R6, !PT ;  /* 0x00000006370f7209 */ /* 0x000fc80007810000 */
[----:B------:R-:W-:Y:S01]  /*3150*/  FMNMX.FTZ R6, R58, R15, !PT ;  /* 0x0000000f3a067209 */ /* 0x000fe20007810000 */
[----:B------:R2:W-:Y:S01]  /*3160*/  MUFU.EX2 R9, R32 ;  /* 0x0000002000097308 */ /* 0x0005e20000000800 */
[----:B-1----:R-:W-:Y:S02]  /*3170*/  F2FP.SATFINITE.E4M3.F32.PACK_AB_MERGE_C R216, R10, R7, RZ ;  /* 0x000000070ad8723e */ /* 0x002fe400048070ff */
[----:B------:R-:W-:Y:S02]  /*3180*/  FMNMX.FTZ R21, R59, R6, !PT ;  /* 0x000000063b157209 */ /* 0x000fe40007810000 */
[----:B------:R-:W-:Y:S02]  /*3190*/  F2FP.SATFINITE.E4M3.F32.PACK_AB_MERGE_C R216, R8, R5, R216 ;  /* 0x0000000508d8723e */ /* 0x000fe400048070d8 */
[----:B------:R-:W-:Y:S01]  /*31a0*/  FMNMX.FTZ R6, R62, R21, !PT ;  /* 0x000000153e067209 */ /* 0x000fe20007810000 */
[----:B------:R-:W-:Y:S01]  /*31b0*/  MUFU.EX2 R12, R12 ;  /* 0x0000000c000c7308 */ /* 0x000fe20000000800 */
[----:B--2---:R-:W-:-:S02]  /*31c0*/  FFMA.FTZ R32, R57, UR39, -R88 ;  /* 0x0000002739207c23 */ /* 0x004fc40008010858 */
[----:B------:R-:W-:-:S04]  /*31d0*/  FMNMX.FTZ R21, R63, R6, !PT ;  /* 0x000000063f157209 */ /* 0x000fc80007810000 */
[----:B------:R-:W-:Y:S01]  /*31e0*/  FMNMX.FTZ R6, R66, R21, !PT ;  /* 0x0000001542067209 */ /* 0x000fe20007810000 */
[----:B------:R1:W-:Y:S03]  /*31f0*/  MUFU.EX2 R11, R36 ;  /* 0x00000024000b7308 */ /* 0x0003e60000000800 */
[----:B------:R-:W-:-:S04]  /*3200*/  FMNMX.FTZ R25, R67, R6, !PT ;  /* 0x0000000643197209 */ /* 0x000fc80007810000 */
[----:B------:R-:W-:Y:S01]  /*3210*/  FMNMX.FTZ R6, R70, R25, !PT ;  /* 0x0000001946067209 */ /* 0x000fe20007810000 */
[----:B------:R-:W2:Y:S01]  /*3220*/  MUFU.EX2 R14, R14 ;  /* 0x0000000e000e7308 */ /* 0x000ea20000000800 */
[----:B-1----:R-:W-:-:S02]  /*3230*/  FFMA.FTZ R36, R65, UR39, -R88 ;  /* 0x0000002741247c23 */ /* 0x002fc40008010858 */
[----:B------:R-:W-:-:S04]  /*3240*/  FMNMX.FTZ R25, R71, R6, !PT ;  /* 0x0000000647197209 */ /* 0x000fc80007810000 */
[----:B------:R-:W-:Y:S01]  /*3250*/  FMNMX.FTZ R6, R74, R25, !PT ;  /* 0x000000194a067209 */ /* 0x000fe20007810000 */
[----:B------:R-:W-:Y:S03]  /*3260*/  MUFU.EX2 R20, R20 ;  /* 0x0000001400147308 */ /* 0x000fe60000000800 */
[----:B------:R-:W-:-:S04]  /*3270*/  FMNMX.FTZ R25, R75, R6, !PT ;  /* 0x000000064b197209 */ /* 0x000fc80007810000 */
[----:B------:R-:W-:Y:S01]  /*3280*/  FMNMX.FTZ R6, R78, R25, !PT ;  /* 0x000000194e067209 */ /* 0x000fe20007810000 */
[----:B------:R1:W-:Y:S01]  /*3290*/  MUFU.EX2 R15, R44 ;  /* 0x0000002c000f7308 */ /* 0x0003e20000000800 */
[----:B--2---:R-:W-:Y:S02]  /*32a0*/  F2FP.SATFINITE.E4M3.F32.PACK_AB_MERGE_C R218, R14, R11, RZ ;  /* 0x0000000b0eda723e */ /* 0x004fe400048070ff */
[----:B------:R-:W-:Y:S02]  /*32b0*/  FMNMX.FTZ R25, R79, R6, !PT ;  /* 0x000000064f197209 */ /* 0x000fe40007810000 */
[----:B------:R-:W-:Y:S02]  /*32c0*/  F2FP.SATFINITE.E4M3.F32.PACK_AB_MERGE_C R218, R12, R9, R218 ;  /* 0x000000090cda723e */ /* 0x000fe400048070da */
[----:B------:R-:W-:Y:S01]  /*32d0*/  FMNMX.FTZ R6, R82, R25, !PT ;  /* 0x0000001952067209 */ /* 0x000fe20007810000 */
[----:B------:R-:W2:Y:S01]  /*32e0*/  MUFU.EX2 R24, R24 ;  /* 0x0000001800187308 */ /* 0x000ea20000000800 */
[----:B-1----:R-:W-:-:S01]  /*32f0*/  FFMA.FTZ R44, R81, UR39, -R88 ;  /* 0x00000027512c7c23 */ /* 0x002fc20008010858 */
[----:B------:R-:W-:Y:S01]  /*3300*/  IMAD.MOV.U32 R81, RZ, RZ, R151 ;  /* 0x000000ffff517224 */ /* 0x000fe200078e0097 */
[----:B------:R-:W-:-:S04]  /*3310*/  FMNMX.FTZ R29, R83, R6, !PT ;  /* 0x00000006531d7209 */ /* 0x000fc80007810000 */
[----:B------:R-:W-:Y:S01]  /*3320*/  FMNMX.FTZ R6, R86, R29, !PT ;  /* 0x0000001d56067209 */ /* 0x000fe20007810000 */
[----:B------:R-:W-:-:S01]  /*3330*/  FFMA.FTZ R29, R64, UR39, -R88 ;  /* 0x00000027401d7c23 */ /* 0x000fc20008010858 */
[----:B------:R-:W-:Y:S01]  /*3340*/  FADD.FTZ R64, R5, R8 ;  /* 0x0000000805407221 */ /* 0x000fe20000010000 */
[----:B------:R1:W-:Y:S01]  /*3350*/  MUFU.EX2 R21, R48 ;  /* 0x0000003000157308 */ /* 0x0003e20000000800 */
[----:B------:R-:W-:Y:S02]  /*3360*/  FMNMX.FTZ R6, R87, R6, !PT ;  /* 0x0000000657067209 */ /* 0x000fe40007810000 */
[----:B------:R-:W-:-:S03]  /*3370*/  FADD.FTZ R65, R7, R64 ;  /* 0x0000004007417221 */ /* 0x000fc60000010000 */
[----:B------:R-:W3:Y:S01]  /*3380*/  SHFL.BFLY PT, R33, R6, 0x2, 0x1f ;  /* 0x0c401f0006217f89 */ /* 0x000ee200000e0000 */
[----:B------:R-:W-:-:S01]  /*3390*/  FADD.FTZ R68, R10, R65 ;  /* 0x000000410a447221 */ /* 0x000fc20000010000 */
[----:B------:R-:W-:Y:S01]  /*33a0*/  MUFU.EX2 R28, R28 ;  /* 0x0000001c001c7308 */ /* 0x000fe20000000800 */
[----:B-1----:R-:W-:-:S01]  /*33b0*/  FFMA.FTZ R48, R76, UR39, -R88 ;  /* 0x000000274c307c23 */ /* 0x002fc20008010858 */
[----:B--2---:R-:W-:Y:S01]  /*33c0*/  F2FP.SATFINITE.E4M3.F32.PACK_AB_MERGE_C R220, R24, R15, RZ ;  /* 0x0000000f18dc723e */ /* 0x004fe200048070ff */
[----:B------:R-:W-:-:S01]  /*33d0*/  FADD.FTZ R65, R9, R68 ;  /* 0x0000004409417221 */ /* 0x000fc20000010000 */
[----:B------:R-:W-:Y:S02]  /*33e0*/  IMAD.MOV.U32 R76, RZ, RZ, R151 ;  /* 0x000000ffff4c7224 */ /* 0x000fe400078e0097 */
[----:B------:R-:W-:Y:S01]  /*33f0*/  F2FP.SATFINITE.E4M3.F32.PACK_AB_MERGE_C R220, R20, R13, R220 ;  /* 0x0000000d14dc723e */ /* 0x000fe200048070dc */
[----:B------:R-:W-:Y:S01]  /*3400*/  FADD.FTZ R68, R12, R65 ;  /* 0x000000410c447221 */ /* 0x000fe20000010000 */
[----:B------:R1:W2:Y:S03]  /*3410*/  MUFU.EX2 R89, R52 ;  /* 0x0000003400597308 */ /* 0x0002a60000000800 */
[----:B------:R-:W-:-:S01]  /*3420*/  FADD.FTZ R65, R11, R68 ;  /* 0x000000440b417221 */ /* 0x000fc20000010000 */
[----:B------:R-:W-:-:S04]  /*3430*/  IMAD.MOV.U32 R68, RZ, RZ, R151 ;  /* 0x000000ffff447224 */ /* 0x000fc800078e0097 */
[----:B------:R-:W-:Y:S01]  /*3440*/  MUFU.EX2 R25, R56 ;  /* 0x0000003800197308 */ /* 0x000fe20000000800 */
[----:B-1----:R-:W-:-:S01]  /*3450*/  FFMA.FTZ R52, R73, UR39, -R88 ;  /* 0x0000002749347c23 */ /* 0x002fc20008010858 */
[----:B------:R-:W-:Y:S01]  /*3460*/  IMAD.MOV.U32 R73, RZ, RZ, R151 ;  /* 0x000000ffff497224 */ /* 0x000fe200078e0097 */
[----:B---3--:R-:W-:Y:S01]  /*3470*/  FMNMX.FTZ R40, R6, R33, !PT ;  /* 0x0000002106287209 */ /* 0x008fe20007810000 */
[----:B------:R-:W-:-:S04]  /*3480*/  FFMA.FTZ R33, R80, UR39, -R88 ;  /* 0x0000002750217c23 */ /* 0x000fc80008010858 */
[----:B------:R-:W-:Y:S01]  /*3490*/  MUFU.EX2 R32, R32 ;  /* 0x0000002000207308 */ /* 0x000fe20000000800 */
[----:B--2---:R-:W-:Y:S01]  /*34a0*/  F2FP.SATFINITE.E4M3.F32.PACK_AB_MERGE_C R222, R90, R89, RZ ;  /* 0x000000595ade723e */ /* 0x004fe200048070ff */
[----:B------:R-:W-:Y:S01]  /*34b0*/  IMAD.MOV.U32 R80, RZ, RZ, R151 ;  /* 0x000000ffff507224 */ /* 0x000fe200078e0097 */
[----:B------:R-:W1:Y:S02]  /*34c0*/  SHFL.BFLY PT, R41, R40, 0x1, 0x1f ;  /* 0x0c201f0028297f89 */ /* 0x000e6400000e0000 */
[----:B------:R-:W-:-:S03]  /*34d0*/  F2FP.SATFINITE.E4M3.F32.PACK_AB_MERGE_C R222, R28, R21, R222 ;  /* 0x000000151cde723e */ /* 0x000fc600048070de */
[----:B------:R-:W-:Y:S08]  /*34e0*/  MUFU.EX2 R60, R60 ;  /* 0x0000003c003c7308 */ /* 0x000ff00000000800 */
[----:B------:R-:W2:Y:S08]  /*34f0*/  MUFU.EX2 R61, R61 ;  /* 0x0000003d003d7308 */ /* 0x000eb00000000800 */
[----:B------:R-:W-:Y:S01]  /*3500*/  MUFU.EX2 R29, R29 ;  /* 0x0000001d001d7308 */ /* 0x000fe20000000800 */
[----:B-1----:R-:W-:Y:S01]  /*3510*/  FMNMX.FTZ R6, R40, R41, !PT ;  /* 0x0000002928067209 */ /* 0x002fe20007810000 */
[--C-:B------:R-:W-:Y:S01]  /*3520*/  FFMA.FTZ R40, R84, UR39, -R88.reuse ;  /* 0x0000002754287c23 */ /* 0x100fe20008010858 */
[----:B------:R-:W-:-:S01]  /*3530*/  FFMA.FTZ R41, R85, UR39, -R88 ;  /* 0x0000002755297c23 */ /* 0x000fc20008010858 */
[----:B------:R-:W-:Y:S01]  /*3540*/  IMAD.MOV.U32 R88, RZ, RZ, R151 ;  /* 0x000000ffff587224 */ /* 0x000fe200078e0097 */
[C---:B------:R-:W-:Y:S01]  /*3550*/  FSETP.NEU.FTZ.AND P1, PT, R6.reuse, -INF , PT ;  /* 0xff8000000600780b */ /* 0x040fe20003f3d000 */
[----:B------:R-:W-:-:S02]  /*3560*/  FFMA.FTZ R53, R6, R53, -8 ;  /* 0xc100000006357423 */ /* 0x000fc40000010035 */
[----:B------:R-:W-:Y:S01]  /*3570*/  MUFU.EX2 R36, R36 ;  /* 0x0000002400247308 */ /* 0x000fe20000000800 */
[----:B--2---:R-:W-:Y:S01]  /*3580*/  F2FP.SATFINITE.E4M3.F32.PACK_AB_MERGE_C R224, R61, R60, RZ ;  /* 0x0000003c3de0723e */ /* 0x004fe200048070ff */
[--C-:B------:R-:W-:Y:S01]  /*3590*/  IMAD.MOV.U32 R85, RZ, RZ, R151.reuse ;  /* 0x000000ffff557224 */ /* 0x100fe200078e0097 */
[----:B------:R-:W-:Y:S01]  /*35a0*/  FSEL R53, R53, RZ, P1 ;  /* 0x000000ff35357208 */ /* 0x000fe20000800000 */
[----:B------:R-:W-:Y:S01]  /*35b0*/  IMAD.MOV.U32 R84, RZ, RZ, R151 ;  /* 0x000000ffff547224 */ /* 0x000fe200078e0097 */
[----:B------:R-:W-:-:S03]  /*35c0*/  PLOP3.LUT P1, PT, PT, PT, UP0, 0x80, 0x0 ;  /* 0x000000000000781c */ /* 0x000fc60003f2f008 */
        /* <DEDUP_REMOVED lines=33> */
[----:B-1----:R-:W-:-:S01]  /*37e0*/  FADD.FTZ R57, R26, R27 ;  /* 0x0000001b1a397221 */ /* 0x002fc20000010000 */
[--C-:B------:R-:W-:Y:S01]  /*37f0*/  FFMA.FTZ R82, R82, UR39, -R53.reuse ;  /* 0x0000002752527c23 */ /* 0x100fe20008010835 */
[----:B------:R-:W-:-:S01]  /*3800*/  FFMA.FTZ R83, R83, UR39, -R53 ;  /* 0x0000002753537c23 */ /* 0x000fc20008010835 */
[--C-:B------:R-:W-:Y:S01]  /*3810*/  FFMA.FTZ R86, R86, UR39, -R53.reuse ;  /* 0x0000002756567c23 */ /* 0x100fe20008010835 */
[----:B------:R-:W-:-:S01]  /*3820*/  FFMA.FTZ R53, R87, UR39, -R53 ;  /* 0x0000002757357c23 */ /* 0x000fc20008010835 */
[----:B------:R-:W-:Y:S01]  /*3830*/  F2FP.SATFINITE.E4M3.F32.PACK_AB_MERGE_C R224, R32, R25, R224 ;  /* 0x0000001920e0723e */ /* 0x000fe200048070e0 */
[----:B------:R-:W-:Y:S01]  /*3840*/  IMAD.MOV.U32 R87, RZ, RZ, R151 ;  /* 0x000000ffff577224 */ /* 0x000fe200078e0097 */
[----:B------:R-:W1:Y:S01]  /*3850*/  MUFU.EX2 R34, R34 ;  /* 0x0000002200227308 */ /* 0x000e620000000800 */
[----:B--2---:R-:W-:-:S07]  /*3860*/  FADD.FTZ R64, R30, R57 ;  /* 0x000000391e407221 */ /* 0x004fce0000010000 */
[----:B------:R-:W2:Y:S01]  /*3870*/  MUFU.EX2 R35, R35 ;  /* 0x0000002300237308 */ /* 0x000ea20000000800 */
[----:B---3--:R-:W-:-:S01]  /*3880*/  FADD.FTZ R57, R31, R64 ;  /* 0x000000401f397221 */ /* 0x008fc20000010000 */
[----:B------:R-:W-:Y:S01]  /*3890*/  F2FP.SATFINITE.E4M3.F32.PACK_AB_MERGE_C R30, R31, R30, RZ ;  /* 0x0000001e1f1e723e */ /* 0x000fe200048070ff */
[----:B------:R-:W-:-:S03]  /*38a0*/  IMAD.MOV.U32 R31, RZ, RZ, R151 ;  /* 0x000000ffff1f7224 */ /* 0x000fc600078e0097 */
[----:B------:R-:W-:Y:S01]  /*38b0*/  F2FP.SATFINITE.E4M3.F32.PACK_AB_MERGE_C R217, R27, R26, R30 ;  /* 0x0000001a1bd9723e */ /* 0x000fe2000480701e */
[----:B------:R-:W-:Y:S01]  /*38c0*/  IMAD.MOV.U32 R30, RZ, RZ, R151 ;  /* 0x000000ffff1e7224 */ /* 0x000fe200078e0097 */
[----:B------:R-:W0:Y:S01]  /*38d0*/  MUFU.EX2 R38, R38 ;  /* 0x0000002600267308 */ /* 0x000e220000000800 */
[----:B-1----:R-:W-:-:S01]  /*38e0*/  FADD.FTZ R64, R34, R57 ;  /* 0x0000003922407221 */ /* 0x002fc20000010000 */
[--C-:B------:R-:W-:Y:S02]  /*38f0*/  IMAD.MOV.U32 R27, RZ, RZ, R151.reuse ;  /* 0x000000ffff1b7224 */ /* 0x100fe400078e0097 */
[----:B------:R-:W-:-:S04]  /*3900*/  IMAD.MOV.U32 R26, RZ, RZ, R151 ;  /* 0x000000ffff1a7224 */ /* 0x000fc800078e0097 */
[----:B------:R-:W1:Y:S01]  /*3910*/  MUFU.EX2 R39, R39 ;  /* 0x0000002700277308 */ /* 0x000e620000000800 */
[----:B--2---:R-:W-:-:S01]  /*3920*/  FADD.FTZ R57, R35, R64 ;  /* 0x0000004023397221 */ /* 0x004fc20000010000 */
[----:B------:R-:W-:-:S04]  /*3930*/  FADD.FTZ R64, R14, R65 ;  /* 0x000000410e407221 */ /* 0x000fc80000010000 */
[----:B------:R-:W-:Y:S02]  /*3940*/  FADD.FTZ R65, R13, R64 ;  /* 0x000000400d417221 */ /* 0x000fe40000010000 */
[----:B------:R-:W2:Y:S01]  /*3950*/  MUFU.EX2 R42, R42 ;  /* 0x0000002a002a7308 */ /* 0x000ea20000000800 */
[----:B0-----:R-:W-:-:S01]  /*3960*/  FADD.FTZ R4, R38, R57 ;  /* 0x0000003926047221 */ /* 0x001fc20000010000 */
[----:B------:R-:W-:-:S04]  /*3970*/  FADD.FTZ R64, R20, R65 ;  /* 0x0000004114407221 */ /* 0x000fc80000010000 */
[----:B------:R-:W-:Y:S02]  /*3980*/  FADD.FTZ R65, R15, R64 ;  /* 0x000000400f417221 */ /* 0x000fe40000010000 */
[----:B------:R-:W0:Y:S01]  /*3990*/  MUFU.EX2 R43, R43 ;  /* 0x0000002b002b7308 */ /* 0x000e220000000800 */
[----:B-1----:R-:W-:-:S01]  /*39a0*/  FADD.FTZ R57, R39, R4 ;  /* 0x0000000427397221 */ /* 0x002fc20000010000 */
[----:B------:R-:W-:Y:S01]  /*39b0*/  FADD.FTZ R64, R24, R65 ;  /* 0x0000004118407221 */ /* 0x000fe20000010000 */
[----:B------:R-:W-:Y:S01]  /*39c0*/  F2FP.SATFINITE.E4M3.F32.PACK_AB_MERGE_C R38, R39, R38, RZ ;  /* 0x000000262726723e */ /* 0x000fe200048070ff */
[----:B------:R-:W-:Y:S02]  /*39d0*/  IMAD.MOV.U32 R39, RZ, RZ, R151 ;  /* 0x000000ffff277224 */ /* 0x000fe400078e0097 */
[----:B------:R-:W-:-:S01]  /*39e0*/  FADD.FTZ R65, R21, R64 ;  /* 0x0000004015417221 */ /* 0x000fc20000010000 */
[----:B------:R-:W-:Y:S01]  /*39f0*/  F2FP.SATFINITE.E4M3.F32.PACK_AB_MERGE_C R219, R35, R34, R38 ;  /* 0x0000002223db723e */ /* 0x000fe20004807026 */
[----:B------:R-:W1:Y:S01]  /*3a00*/  MUFU.EX2 R46, R46 ;  /* 0x0000002e002e7308 */ /* 0x000e620000000800 */
[----:B--2---:R-:W-:-:S01]  /*3a10*/  FADD.FTZ R4, R42, R57 ;  /* 0x000000392a047221 */ /* 0x004fc20000010000 */
[----:B------:R-:W-:Y:S01]  /*3a20*/  FADD.FTZ R10, R28, R65 ;  /* 0x000000411c0a7221 */ /* 0x000fe20000010000 */
[----:B------:R-:W-:-:S02]  /*3a30*/  IMAD.MOV.U32 R65, RZ, RZ, R151 ;  /* 0x000000ffff417224 */ /* 0x000fc400078e0097 */
[----:B------:R-:W-:Y:S02]  /*3a40*/  IMAD.MOV.U32 R64, RZ, RZ, R151 ;  /* 0x000000ffff407224 */ /* 0x000fe400078e0097 */
[----:B------:R-:W-:-:S01]  /*3a50*/  FADD.FTZ R11, R89, R10 ;  /* 0x0000000a590b7221 */ /* 0x000fc20000010000 */
[----:B------:R-:W-:Y:S01]  /*3a60*/  IMAD.MOV.U32 R89, RZ, RZ, R151 ;  /* 0x000000ffff597224 */ /* 0x000fe200078e0097 */
[----:B------:R-:W2:Y:S01]  /*3a70*/  MUFU.EX2 R47, R47 ;  /* 0x0000002f002f7308 */ /* 0x000ea20000000800 */
[----:B0-----:R-:W-:-:S01]  /*3a80*/  FADD.FTZ R57, R43, R4 ;  /* 0x000000042b397221 */ /* 0x001fc20000010000 */
[----:B------:R-:W-:Y:S01]  /*3a90*/  FADD.FTZ R90, R90, R11 ;  /* 0x0000000b5a5a7221 */ /* 0x000fe20000010000 */
[--C-:B------:R-:W-:Y:S02]  /*3aa0*/  IMAD.MOV.U32 R38, RZ, RZ, R151.reuse ;  /* 0x000000ffff267224 */ /* 0x100fe400078e0097 */
[----:B------:R-:W-:Y:S02]  /*3ab0*/  IMAD.MOV.U32 R35, RZ, RZ, R151 ;  /* 0x000000ffff237224 */ /* 0x000fe400078e0097 */
[----:B------:R-:W-:-:S01]  /*3ac0*/  FADD.FTZ R11, R25, R90 ;  /* 0x0000005a190b7221 */ /* 0x000fc20000010000 */
[----:B------:R-:W-:Y:S01]  /*3ad0*/  IMAD.MOV.U32 R90, RZ, RZ, R151 ;  /* 0x000000ffff5a7224 */ /* 0x000fe200078e0097 */
[----:B------:R-:W0:Y:S01]  /*3ae0*/  MUFU.EX2 R50, R50 ;  /* 0x0000003200327308 */ /* 0x000e220000000800 */
[----:B-1----:R-:W-:-:S01]  /*3af0*/  FADD.FTZ R4, R46, R57 ;  /* 0x000000392e047221 */ /* 0x002fc20000010000 */
[----:B------:R-:W-:Y:S01]  /*3b00*/  FADD.FTZ R11, R32, R11 ;  /* 0x0000000b200b7221 */ /* 0x000fe20000010000 */
[----:B------:R-:W-:-:S02]  /*3b10*/  IMAD.MOV.U32 R34, RZ, RZ, R151 ;  /* 0x000000ffff227224 */ /* 0x000fc400078e0097 */
[--C-:B------:R-:W-:Y:S02]  /*3b20*/  IMAD.MOV.U32 R32, RZ, RZ, R151.reuse ;  /* 0x000000ffff207224 */ /* 0x100fe400078e0097 */
[----:B------:R-:W-:Y:S01]  /*3b30*/  IMAD.MOV.U32 R28, RZ, RZ, R151 ;  /* 0x000000ffff1c7224 */ /* 0x000fe200078e0097 */
[----:B------:R-:W1:Y:S01]  /*3b40*/  MUFU.EX2 R51, R51 ;  /* 0x0000003300337308 */ /* 0x000e620000000800 */
[----:B--2---:R-:W-:-:S01]  /*3b50*/  FADD.FTZ R57, R47, R4 ;  /* 0x000000042f397221 */ /* 0x004fc20000010000 */
[----:B------:R-:W-:Y:S01]  /*3b60*/  F2FP.SATFINITE.E4M3.F32.PACK_AB_MERGE_C R46, R47, R46, RZ ;  /* 0x0000002e2f2e723e */ /* 0x000fe200048070ff */
[--C-:B------:R-:W-:Y:S02]  /*3b70*/  IMAD.MOV.U32 R47, RZ, RZ, R151.reuse ;  /* 0x000000ffff2f7224 */ /* 0x100fe400078e0097 */
[--C-:B------:R-:W-:Y:S01]  /*3b80*/  IMAD.MOV.U32 R25, RZ, RZ, R151.reuse ;  /* 0x000000ffff197224 */ /* 0x100fe200078e0097 */
[----:B------:R-:W-:Y:S01]  /*3b90*/  F2FP.SATFINITE.E4M3.F32.PACK_AB_MERGE_C R221, R43, R42, R46 ;  /* 0x0000002a2bdd723e */ /* 0x000fe2000480702e */
[----:B------:R-:W-:Y:S01]  /*3ba0*/  IMAD.MOV.U32 R46, RZ, RZ, R151 ;  /* 0x000000ffff2e7224 */ /* 0x000fe200078e0097 */
[----:B------:R-:W2:Y:S01]  /*3bb0*/  MUFU.EX2 R54, R54 ;  /* 0x0000003600367308 */ /* 0x000ea20000000800 */
[----:B0-----:R-:W-:-:S01]  /*3bc0*/  FADD.FTZ R4, R50, R57 ;  /* 0x0000003932047221 */ /* 0x001fc20000010000 */
[----:B------:R-:W-:-:S02]  /*3bd0*/  IMAD.MOV.U32 R57, RZ, RZ, R151 ;  /* 0x000000ffff397224 */ /* 0x000fc400078e0097 */
[--C-:B------:R-:W-:Y:S02]  /*3be0*/  IMAD.MOV.U32 R43, RZ, RZ, R151.reuse ;  /* 0x000000ffff2b7224 */ /* 0x100fe400078e0097 */
[----:B------:R-:W-:Y:S02]  /*3bf0*/  IMAD.MOV.U32 R42, RZ, RZ, R151 ;  /* 0x000000ffff2a7224 */ /* 0x000fe400078e0097 */
[----:B------:R-:W0:Y:S01]  /*3c00*/  MUFU.EX2 R55, R55 ;  /* 0x0000003700377308 */ /* 0x000e220000000800 */
[----:B-1----:R-:W-:-:S01]  /*3c10*/  FADD.FTZ R7, R51, R4 ;  /* 0x0000000433077221 */ /* 0x002fc20000010000 */
[----:B------:R-:W-:-:S06]  /*3c20*/  IMAD.MOV.U32 R24, RZ, RZ, R151 ;  /* 0x000000ffff187224 */ /* 0x000fcc00078e0097 */
[----:B------:R-:W1:Y:S01]  /*3c30*/  MUFU.EX2 R58, R58 ;  /* 0x0000003a003a7308 */ /* 0x000e620000000800 */
[----:B--2---:R-:W-:-:S07]  /*3c40*/  FADD.FTZ R4, R54, R7 ;  /* 0x0000000736047221 */ /* 0x004fce0000010000 */
[----:B------:R-:W2:Y:S01]  /*3c50*/  MUFU.EX2 R59, R59 ;  /* 0x0000003b003b7308 */ /* 0x000ea20000000800 */
[----:B0-----:R-:W-:-:S01]  /*3c60*/  FADD.FTZ R7, R55, R4 ;  /* 0x0000000437077221 */ /* 0x001fc20000010000 */
        /* <DEDUP_REMOVED lines=10> */
[----:B------:R-:W-:Y:S01]  /*3d10*/  FADD.FTZ R4, R60, R11 ;  /* 0x0000000b3c047221 */ /* 0x000fe20000010000 */
[----:B------:R-:W-:-:S03]  /*3d20*/  IMAD.MOV.U32 R60, RZ, RZ, R151 ;  /* 0x000000ffff3c7224 */ /* 0x000fc600078e0097 */
[----:B------:R-:W-:Y:S01]  /*3d30*/  FADD.FTZ R4, R61, R4 ;  /* 0x000000043d047221 */ /* 0x000fe20000010000 */
[----:B------:R-:W-:Y:S01]  /*3d40*/  IMAD.MOV.U32 R61, RZ, RZ, R151 ;  /* 0x000000ffff3d7224 */ /* 0x000fe200078e0097 */
[----:B------:R-:W2:Y:S01]  /*3d50*/  MUFU.EX2 R66, R66 ;  /* 0x0000004200427308 */ /* 0x000ea20000000800 */
[----:B0-----:R-:W-:-:S01]  /*3d60*/  FADD.FTZ R8, R62, R7 ;  /* 0x000000073e087221 */ /* 0x001fc20000010000 */
[----:B------:R-:W-:-:S06]  /*3d70*/  FADD.FTZ R5, R29, R4 ;  /* 0x000000041d057221 */ /* 0x000fcc0000010000 */
[----:B------:R-:W0:Y:S01]  /*3d80*/  MUFU.EX2 R67, R67 ;  /* 0x0000004300437308 */ /* 0x000e220000000800 */
[C---:B-1----:R-:W-:Y:S01]  /*3d90*/  F2FP.SATFINITE.E4M3.F32.PACK_AB_MERGE_C R62, R63.reuse, R62, RZ ;  /* 0x0000003e3f3e723e */ /* 0x042fe200048070ff */
[----:B------:R-:W-:Y:S01]  /*3da0*/  FADD.FTZ R63, R63, R8 ;  /* 0x000000083f3f7221 */ /* 0x000fe20000010000 */
[----:B------:R-:W-:-:S02]  /*3db0*/  FADD.FTZ R8, R36, R5 ;  /* 0x0000000524087221 */ /* 0x000fc40000010000 */
[----:B------:R-:W-:Y:S01]  /*3dc0*/  F2FP.SATFINITE.E4M3.F32.PACK_AB_MERGE_C R225, R59, R58, R62 ;  /* 0x0000003a3be1723e */ /* 0x000fe2000480703e */
[----:B------:R-:W-:Y:S02]  /*3dd0*/  IMAD.MOV.U32 R62, RZ, RZ, R151 ;  /* 0x000000ffff3e7224 */ /* 0x000fe400078e0097 */
[----:B------:R-:W-:Y:S01]  /*3de0*/  FADD.FTZ R7, R49, R8 ;  /* 0x0000000831077221 */ /* 0x000fe20000010000 */
[----:B------:R-:W1:Y:S01]  /*3df0*/  MUFU.EX2 R70, R70 ;  /* 0x0000004600467308 */ /* 0x000e620000000800 */
[----:B--2---:R-:W-:-:S01]  /*3e00*/  FADD.FTZ R4, R66, R63 ;  /* 0x0000003f42047221 */ /* 0x004fc20000010000 */
[----:B------:R-:W-:-:S02]  /*3e10*/  IMAD.MOV.U32 R63, RZ, RZ, R151 ;  /* 0x000000ffff3f7224 */ /* 0x000fc400078e0097 */
[--C-:B------:R-:W-:Y:S02]  /*3e20*/  IMAD.MOV.U32 R59, RZ, RZ, R151.reuse ;  /* 0x000000ffff3b7224 */ /* 0x100fe400078e0097 */
[----:B------:R-:W-:Y:S02]  /*3e30*/  IMAD.MOV.U32 R58, RZ, RZ, R151 ;  /* 0x000000ffff3a7224 */ /* 0x000fe400078e0097 */
[----:B------:R2:W3:Y:S01]  /*3e40*/  MUFU.EX2 R56, R69 ;  /* 0x0000004500387308 */ /* 0x0004e20000000800 */
[----:B0-----:R-:W-:-:S07]  /*3e50*/  FADD.FTZ R5, R67, R4 ;  /* 0x0000000443057221 */ /* 0x001fce0000010000 */
[----:B------:R-:W0:Y:S01]  /*3e60*/  MUFU.EX2 R71, R71 ;  /* 0x0000004700477308 */ /* 0x000e220000000800 */
[----:B-1----:R-:W-:-:S01]  /*3e70*/  FADD.FTZ R4, R70, R5 ;  /* 0x0000000546047221 */ /* 0x002fc20000010000 */
[----:B--2---:R-:W-:-:S06]  /*3e80*/  IMAD.MOV.U32 R69, RZ, RZ, R151 ;  /* 0x000000ffff457224 */ /* 0x004fcc00078e0097 */
[----:B------:R-:W-:Y:S01]  /*3e90*/  MUFU.EX2 R48, R48 ;  /* 0x0000003000307308 */ /* 0x000fe20000000800 */
[C---:B---3--:R-:W-:Y:S01]  /*3ea0*/  F2FP.SATFINITE.E4M3.F32.PACK_AB_MERGE_C R49, R56.reuse, R49, RZ ;  /* 0x000000313831723e */ /* 0x048fe200048070ff */
[----:B------:R-:W-:-:S03]  /*3eb0*/  FADD.FTZ R56, R56, R7 ;  /* 0x0000000738387221 */ /* 0x000fc60000010000 */
[----:B------:R-:W-:Y:S01]  /*3ec0*/  F2FP.SATFINITE.E4M3.F32.PACK_AB_MERGE_C R226, R36, R29, R49 ;  /* 0x0000001d24e2723e */ /* 0x000fe20004807031 */
[--C-:B------:R-:W-:Y:S02]  /*3ed0*/  IMAD.MOV.U32 R49, RZ, RZ, R151.reuse ;  /* 0x000000ffff317224 */ /* 0x100fe400078e0097 */
[----:B------:R-:W1:Y:S01]  /*3ee0*/  MUFU.EX2 R37, R37 ;  /* 0x0000002500257308 */ /* 0x000e620000000800 */
[C---:B0-----:R-:W-:Y:S01]  /*3ef0*/  F2FP.SATFINITE.E4M3.F32.PACK_AB_MERGE_C R70, R71.reuse, R70, RZ ;  /* 0x000000464746723e */ /* 0x041fe200048070ff */
[----:B------:R-:W-:Y:S01]  /*3f00*/  FADD.FTZ R71, R71, R4 ;  /* 0x0000000447477221 */ /* 0x000fe20000010000 */
[--C-:B------:R-:W-:Y:S02]  /*3f10*/  IMAD.MOV.U32 R36, RZ, RZ, R151.reuse ;  /* 0x000000ffff247224 */ /* 0x100fe400078e0097 */
[----:B------:R-:W-:Y:S01]  /*3f20*/  F2FP.SATFINITE.E4M3.F32.PACK_AB_MERGE_C R227, R67, R66, R70 ;  /* 0x0000004243e3723e */ /* 0x000fe20004807046 */
[--C-:B------:R-:W-:Y:S02]  /*3f30*/  IMAD.MOV.U32 R70, RZ, RZ, R151.reuse ;  /* 0x000000ffff467224 */ /* 0x100fe400078e0097 */
[----:B------:R-:W0:Y:S01]  /*3f40*/  MUFU.EX2 R45, R45 ;  /* 0x0000002d002d7308 */ /* 0x000e220000000800 */
[----:B------:R-:W-:-:S02]  /*3f50*/  IMAD.MOV.U32 R67, RZ, RZ, R151 ;  /* 0x000000ffff437224 */ /* 0x000fc400078e0097 */
[--C-:B------:R-:W-:Y:S02]  /*3f60*/  IMAD.MOV.U32 R66, RZ, RZ, R151.reuse ;  /* 0x000000ffff427224 */ /* 0x100fe400078e0097 */
[----:B------:R-:W-:-:S03]  /*3f70*/  IMAD.MOV.U32 R29, RZ, RZ, R151 ;  /* 0x000000ffff1d7224 */ /* 0x000fc600078e0097 */
[----:B------:R-:W2:Y:S01]  /*3f80*/  MUFU.EX2 R74, R74 ;  /* 0x0000004a004a7308 */ /* 0x000ea20000000800 */
[----:B-1----:R-:W-:-:S07]  /*3f90*/  F2FP.SATFINITE.E4M3.F32.PACK_AB_MERGE_C R7, R37, R48, RZ ;  /* 0x000000302507723e */ /* 0x002fce00048070ff */
[----:B------:R-:W1:Y:S01]  /*3fa0*/  MUFU.EX2 R52, R52 ;  /* 0x0000003400347308 */ /* 0x000e620000000800 */
[----:B0-----:R-:W-:-:S01]  /*3fb0*/  FADD.FTZ R5, R45, R56 ;  /* 0x000000382d057221 */ /* 0x001fc20000010000 */
[----:B------:R-:W-:-:S06]  /*3fc0*/  IMAD.MOV.U32 R56, RZ, RZ, R151 ;  /* 0x000000ffff387224 */ /* 0x000fcc00078e0097 */
[----:B------:R-:W0:Y:S01]  /*3fd0*/  MUFU.EX2 R75, R75 ;  /* 0x0000004b004b7308 */ /* 0x000e220000000800 */
[----:B--2---:R-:W-:-:S01]  /*3fe0*/  FADD.FTZ R4, R74, R71 ;  /* 0x000000474a047221 */ /* 0x004fc20000010000 */
[----:B------:R-:W-:-:S06]  /*3ff0*/  IMAD.MOV.U32 R71, RZ, RZ, R151 ;  /* 0x000000ffff477224 */ /* 0x000fcc00078e0097 */
[----:B------:R-:W2:Y:S01]  /*4000*/  MUFU.EX2 R78, R78 ;  /* 0x0000004e004e7308 */ /* 0x000ea20000000800 */
[C---:B-1----:R-:W-:Y:S01]  /*4010*/  F2FP.SATFINITE.E4M3.F32.PACK_AB_MERGE_C R228, R52.reuse, R45, R7 ;  /* 0x0000002d34e4723e */ /* 0x042fe20004807007 */
[----:B------:R-:W-:Y:S01]  /*4020*/  FADD.FTZ R5, R52, R5 ;  /* 0x0000000534057221 */ /* 0x000fe20000010000 */
[--C-:B------:R-:W-:Y:S02]  /*4030*/  IMAD.MOV.U32 R52, RZ, RZ, R151.reuse ;  /* 0x000000ffff347224 */ /* 0x100fe400078e0097 */
[----:B------:R-:W-:Y:S02]  /*4040*/  IMAD.MOV.U32 R45, RZ, RZ, R151 ;  /* 0x000000ffff2d7224 */ /* 0x000fe400078e0097 */
[----:B------:R-:W-:-:S01]  /*4050*/  FADD.FTZ R48, R48, R5 ;  /* 0x0000000530307221 */ /* 0x000fc20000010000 */
[----:B------:R-:W1:Y:S01]  /*4060*/  MUFU.EX2 R79, R79 ;  /* 0x0000004f004f7308 */ /* 0x000e620000000800 */
[----:B0-----:R-:W-:-:S02]  /*4070*/  FADD.FTZ R7, R75, R4 ;  /* 0x000000044b077221 */ /* 0x001fc40000010000 */
[----:B------:R-:W-:Y:S01]  /*4080*/  FADD.FTZ R48, R37, R48 ;  /* 0x0000003025307221 */ /* 0x000fe20000010000 */
[----:B------:R-:W-:-:S04]  /*4090*/  IMAD.MOV.U32 R37, RZ, RZ, R151 ;  /* 0x000000ffff257224 */ /* 0x000fc800078e0097 */
[----:B------:R-:W-:Y:S01]  /*40a0*/  MUFU.EX2 R40, R40 ;  /* 0x0000002800287308 */ /* 0x000fe20000000800 */
[----:B--2---:R-:W-:-:S07]  /*40b0*/  FADD.FTZ R4, R78, R7 ;  /* 0x000000074e047221 */ /* 0x004fce0000010000 */
[----:B------:R-:W0:Y:S01]  /*40c0*/  MUFU.EX2 R41, R41 ;  /* 0x0000002900297308 */ /* 0x000e220000000800 */
[C---:B-1----:R-:W-:Y:S01]  /*40d0*/  F2FP.SATFINITE.E4M3.F32.PACK_AB_MERGE_C R78, R79.reuse, R78, RZ ;  /* 0x0000004e4f4e723e */ /* 0x042fe200048070ff */
        /* <DEDUP_REMOVED lines=14> */
[----:B------:R-:W2:Y:S01]  /*41c0*/  MUFU.EX2 R86, R86 ;  /* 0x0000005600567308 */ /* 0x000ea20000000800 */
[C---:B0-----:R-:W-:Y:S01]  /*41d0*/  F2FP.SATFINITE.E4M3.F32.PACK_AB_MERGE_C R230, R44.reuse, R33, R7 ;  /* 0x000000212ce6723e */ /* 0x041fe20004807007 */
[----:B------:R-:W-:Y:S01]  /*41e0*/  FADD.FTZ R5, R44, R5 ;  /* 0x000000052c057221 */ /* 0x000fe20000010000 */
[--C-:B------:R-:W-:Y:S02]  /*41f0*/  IMAD.MOV.U32 R44, RZ, RZ, R151.reuse ;  /* 0x000000ffff2c7224 */ /* 0x100fe400078e0097 */
[----:B------:R-:W-:Y:S02]  /*4200*/  IMAD.MOV.U32 R33, RZ, RZ, R151 ;  /* 0x000000ffff217224 */ /* 0x000fe400078e0097 */
[----:B------:R-:W-:-:S01]  /*4210*/  FADD.FTZ R40, R40, R5 ;  /* 0x0000000528287221 */ /* 0x000fc20000010000 */
[----:B------:R-:W0:Y:S01]  /*4220*/  MUFU.EX2 R53, R53 ;  /* 0x0000003500357308 */ /* 0x000e220000000800 */
[----:B-1----:R-:W-:-:S02]  /*4230*/  FADD.FTZ R7, R83, R4 ;  /* 0x0000000453077221 */ /* 0x002fc40000010000 */
[----:B------:R-:W-:Y:S01]  /*4240*/  FADD.FTZ R5, R41, R40 ;  /* 0x0000002829057221 */ /* 0x000fe20000010000 */
[----:B------:R-:W-:-:S02]  /*4250*/  IMAD.MOV.U32 R41, RZ, RZ, R151 ;  /* 0x000000ffff297224 */ /* 0x000fc400078e0097 */
[----:B------:R-:W-:Y:S02]  /*4260*/  IMAD.MOV.U32 R40, RZ, RZ, R151 ;  /* 0x000000ffff287224 */ /* 0x000fe400078e0097 */
[----:B--2---:R-:W-:-:S01]  /*4270*/  FADD.FTZ R4, R86, R7 ;  /* 0x0000000756047221 */ /* 0x004fc20000010000 */
[----:B0-----:R-:W-:-:S03]  /*4280*/  F2FP.SATFINITE.E4M3.F32.PACK_AB_MERGE_C R8, R53, R86, RZ ;  /* 0x000000563508723e */ /* 0x001fc600048070ff */
[----:B------:R-:W-:Y:S01]  /*4290*/  FADD.FTZ R4, R53, R4 ;  /* 0x0000000435047221 */ /* 0x000fe20000010000 */
[--C-:B------:R-:W-:Y:S01]  /*42a0*/  IMAD.MOV.U32 R86, RZ, RZ, R151.reuse ;  /* 0x000000ffff567224 */ /* 0x100fe200078e0097 */
[----:B------:R-:W-:Y:S01]  /*42b0*/  F2FP.SATFINITE.E4M3.F32.PACK_AB_MERGE_C R231, R83, R82, R8 ;  /* 0x0000005253e7723e */ /* 0x000fe20004807008 */
        /* <DEDUP_REMOVED lines=73> */
.L_x_166:
[----:B------:R-:W-:Y:S01]  /*4750*/  ISETP.NE.AND P2, PT, RZ, UR42, PT ;  /* 0x0000002aff007c0c */ /* 0x000fe2000bf45270 */
[----:B------:R-:W-:-:S04]  /*4760*/  UISETP.NE.AND UP0, UPT, UR50, 0x1, UPT ;  /* 0x000000013200788c */ /* 0x000fc8000bf05270 */
[----:B------:R-:W-:-:S04]  /*4770*/  USEL UR43, URZ, 0x1, UP0 ;  /* 0x000000013f2b7887 */ /* 0x000fc80008000000 */
[----:B------:R-:W-:-:S04]  /*4780*/  ULOP3.LUT UR43, UR53, UR43, URZ, 0x3c, !UPT ;  /* 0x0000002b352b7292 */ /* 0x000fc8000f8e3c3f */
[----:B------:R-:W-:Y:S08]  /*4790*/  @P2 BRA `(.L_x_157) ;  /* 0x0000000000442947 */ /* 0x000ff00003800000 */
[----:B------:R-:W-:Y:S05]  /*47a0*/  @!P0 BRA `(.L_x_158) ;  /* 0x0000000000048947 */ /* 0x000fea0003800000 */
[----:B------:R-:W-:Y:S01]  /*47b0*/  BPT.TRAP 0x1 ;  /* 0x000000040000795c */ /* 0x000fe20000300000 */
.L_x_158:
[----:B------:R-:W0:Y:S01]  /*47c0*/  S2UR UR10, SR_CgaCtaId ;  /* 0x00000000000a79c3 */ /* 0x000e220000008800 */
[----:B------:R-:W-:Y:S01]  /*47d0*/  UIADD3 UR6, UR50, 0x1, URZ ;  /* 0x0000000132067890 */ /* 0x000fe2000fffe03f */
[----:B------:R-:W-:Y:S01]  /*47e0*/  IMAD.U32 R0, RZ, RZ, UR43 ;  /* 0x0000002bff007e24 */ /* 0x000fe2000f8e00ff */
[----:B------:R-:W-:Y:S02]  /*47f0*/  UMOV UR7, 0x400 ;  /* 0x0000040000077882 */ /* 0x000fe40000000000 */
[----:B------:R-:W-:Y:S02]  /*4800*/  UISETP.NE.AND UP0, UPT, UR6, 0x2, UPT ;  /* 0x000000020600788c */ /* 0x000fe4000bf05270 */
[----:B------:R-:W-:Y:S02]  /*4810*/  SHF.L.U32 R0, R0, 0x1f, RZ ;  /* 0x0000001f00007819 */ /* 0x000fe400000006ff */
[----:B------:R-:W-:Y:S02]  /*4820*/  USEL UR6, UR6, URZ, UP0 ;  /* 0x0000003f06067287 */ /* 0x000fe40008000000 */
[----:B0-----:R-:W-:-:S04]  /*4830*/  ULEA UR7, UR10, UR7, 0x18 ;  /* 0x000000070a077291 */ /* 0x001fc8000f8ec03f */
[----:B------:R-:W-:-:S09]  /*4840*/  ULEA UR6, UR6, UR7, 0x3 ;  /* 0x0000000706067291 */ /* 0x000fd2000f8e183f */
[----:B------:R0:W1:Y:S01]  /*4850*/  SYNCS.PHASECHK.TRANS64.TRYWAIT P1, [UR6+0x38830], R0 ;  /* 0x03883000ff0075a7 */ /* 0x0000620008020146 */
[----:B------:R-:W-:Y:S05]  /*4860*/  @!P0 BRA `(.L_x_159) ;  /* 0x0000000000048947 */ /* 0x000fea0003800000 */
[----:B------:R-:W-:Y:S01]  /*4870*/  BPT.TRAP 0x1 ;  /* 0x000000040000795c */ /* 0x000fe20000300000 */
.L_x_159:
[----:B-1----:R-:W-:Y:S05]  /*4880*/  @P1 BRA `(.L_x_157) ;  /* 0x0000000000081947 */ /* 0x002fea0003800000 */
[----:B------:R-:W1:Y:S02]  /*4890*/  SYNCS.PHASECHK.TRANS64.TRYWAIT P1, [UR6+0x38830], R0 ;  /* 0x03883000ff0075a7 */ /* 0x000e640008020146 */
[----:B-1----:R-:W-:Y:S05]  /*48a0*/  @!P1 BRA `(.L_x_160) ;  /* 0x000000cc009c9947 */ /* 0x002fea0003800000 */
.L_x_157:
[----:B------:R-:W2:Y:S01]  /*48b0*/  S2R R2, SR_TID.X ;  /* 0x0000000000027919 */ /* 0x000ea20000002100 */
        /* <DEDUP_REMOVED lines=19> */
[----:B--2---:R-:W-:-:S05]  /*49f0*/  SHF.R.U32.HI R2, RZ, 0x7, R2 ;  /* 0x00000007ff027819 */ /* 0x004fca0000011602 */
[----:B01----:R-:W-:-:S05]  /*4a00*/  VIADD R0, R2, 0x8 ;  /* 0x0000000802007836 */ /* 0x003fca0000000000 */
        /* <DEDUP_REMOVED lines=28> */
.L_x_162:
[----:B------:R-:W0:Y:S01]  /*4bd0*/  S2UR UR7, SR_CgaCtaId ;  /* 0x00000000000779c3 */ /* 0x000e220000008800 */
[----:B------:R-:W-:Y:S01]  /*4be0*/  UMOV UR6, 0x400 ;  /* 0x0000040000067882 */ /* 0x000fe20000000000 */
[----:B------:R-:W-:-:S05]  /*4bf0*/  IMAD.U32 R0, RZ, RZ, UR53 ;  /* 0x00000035ff007e24 */ /* 0x000fca000f8e00ff */
[----:B------:R-:W-:Y:S01]  /*4c00*/  SHF.L.U32 R0, R0, 0x1f, RZ ;  /* 0x0000001f00007819 */ /* 0x000fe200000006ff */
[----:B0-----:R-:W-:-:S04]  /*4c10*/  ULEA UR6, UR7, UR6, 0x18 ;  /* 0x0000000607067291 */ /* 0x001fc8000f8ec03f */
[----:B------:R-:W-:-:S09]  /*4c20*/  ULEA UR6, UR50, UR6, 0x3 ;  /* 0x0000000632067291 */ /* 0x000fd2000f8e183f */
[----:B------:R0:W1:Y:S01]  /*4c30*/  SYNCS.PHASECHK.TRANS64.TRYWAIT P1, [UR6+0x38850], R0 ;  /* 0x03885000ff0075a7 */ /* 0x0000620008020146 */
[----:B------:R-:W-:Y:S05]  /*4c40*/  @!P0 BRA `(.L_x_163) ;  /* 0x0000000000048947 */ /* 0x000fea0003800000 */
[----:B------:R-:W-:Y:S01]  /*4c50*/  BPT.TRAP 0x1 ;  /* 0x000000040000795c */ /* 0x000fe20000300000 */
.L_x_163:
[----:B-1----:R-:W-:Y:S05]  /*4c60*/  @P1 BRA `(.L_x_161) ;  /* 0x0000000000081947 */ /* 0x002fea0003800000 */
[----:B------:R-:W1:Y:S02]  /*4c70*/  SYNCS.PHASECHK.TRANS64.TRYWAIT P1, [UR6+0x38850], R0 ;  /* 0x03885000ff0075a7 */ /* 0x000e640008020146 */
[----:B-1----:R-:W-:Y:S05]  /*4c80*/  @!P1 BRA `(.L_x_164) ;  /* 0x000000c800bc9947 */ /* 0x002fea0003800000 */
.L_x_161:
[----:B------:R-:W2:Y:S01]  /*4c90*/  S2UR UR6, SR_CgaCtaId ;  /* 0x00000000000679c3 */ /* 0x000ea20000008800 */
[----:B-1----:R-:W-:Y:S01]  /*4ca0*/  MOV R3, 0x400 ;  /* 0x0000040000037802 */ /* 0x002fe20000000f00 */
[----:B------:R-:W-:Y:S01]  /*4cb0*/  WARPGROUP.ARRIVE ;  /* 0x00000000000079c5 */ /* 0x000fe20000000000 */
[----:B------:R-:W-:Y:S01]  /*4cc0*/  UMOV UR7, 0x40000040 ;  /* 0x4000004000077882 */ /* 0x000fe20000000000 */
[----:B------:R-:W-:Y:S01]  /*4cd0*/  FMNMX.FTZ R6, R152, R7, !PT ;  /* 0x0000000798067209 */ /* 0x000fe20007810000 */
[----:B--2---:R-:W-:-:S05]  /*4ce0*/  IMAD.U32 R2, RZ, RZ, UR6 ;  /* 0x00000006ff027e24 */ /* 0x004fca000f8e00ff */
[----:B0-----:R-:W-:Y:S02]  /*4cf0*/  LEA R0, R2, R3, 0x18 ;  /* 0x0000000302007211 */ /* 0x001fe400078ec0ff */
[----:B------:R-:W-:Y:S02]  /*4d00*/  FMNMX.FTZ R3, R153, R6, !PT ;  /* 0x0000000699037209 */ /* 0x000fe40007810000 */
[----:B------:R-:W-:Y:S02]  /*4d10*/  R2UR UR6, R0 ;  /* 0x00000000000672ca */ /* 0x000fe400000e0000 */
[----:B------:R-:W-:-:S04]  /*4d20*/  FMNMX.FTZ R6, R154, R9, !PT ;  /* 0x000000099a067209 */ /* 0x000fc80007810000 */
[----:B------:R-:W-:Y:S02]  /*4d30*/  FMNMX.FTZ R11, R155, R6, !PT ;  /* 0x000000069b0b7209 */ /* 0x000fe40007810000 */
[----:B------:R-:W-:Y:S02]  /*4d40*/  FMNMX.FTZ R6, R156, R3, !PT ;  /* 0x000000039c067209 */ /* 0x000fe40007810000 */
[----:B------:R-:W-:Y:S02]  /*4d50*/  FMNMX.FTZ R8, R158, R11, !PT ;  /* 0x0000000b9e087209 */ /* 0x000fe40007810000 */
[----:B------:R-:W-:Y:S01]  /*4d60*/  FMNMX.FTZ R3, R157, R6, !PT ;  /* 0x000000069d037209 */ /* 0x000fe20007810000 */
[----:B------:R-:W-:Y:S01]  /*4d70*/  UIADD3 UR6, UR6, 0x400, URZ ;  /* 0x0000040006067890 */ /* 0x000fe2000fffe03f */
[----:B------:R-:W-:Y:S02]  /*4d80*/  FMNMX.FTZ R11, R159, R8, !PT ;  /* 0x000000089f0b7209 */ /* 0x000fe40007810000 */
[----:B------:R-:W-:Y:S01]  /*4d90*/  FMNMX.FTZ R6, R160, R3, !PT ;  /* 0x00000003a0067209 */ /* 0x000fe20007810000 */
[----:B------:R-:W-:Y:S01]  /*4da0*/  USHF.R.U32.HI UR6, URZ, 0x4, UR6 ;  /* 0x000000043f067899 */ /* 0x000fe20008011606 */
[----:B------:R-:W-:-:S02]  /*4db0*/  FMNMX.FTZ R8, R162, R11, !PT ;  /* 0x0000000ba2087209 */ /* 0x000fc40007810000 */
[----:B------:R-:W-:Y:S01]  /*4dc0*/  FMNMX.FTZ R3, R161, R6, !PT ;  /* 0x00000006a1037209 */ /* 0x000fe20007810000 */
[----:B------:R-:W-:Y:S01]  /*4dd0*/  ULOP3.LUT UR6, UR6, 0x3fff, URZ, 0xc0, !UPT ;  /* 0x00003fff06067892 */ /* 0x000fe2000f8ec03f */
[----:B------:R-:W-:Y:S02]  /*4de0*/  FMNMX.FTZ R11, R163, R8, !PT ;  /* 0x00000008a30b7209 */ /* 0x000fe40007810000 */
[----:B------:R-:W-:Y:S01]  /*4df0*/  FMNMX.FTZ R6, R164, R3, !PT ;  /* 0x00000003a4067209 */ /* 0x000fe20007810000 */
[----:B------:R-:W-:Y:S01]  /*4e00*/  ULOP3.LUT UR6, UR6, 0x10000, URZ, 0xfc, !UPT ;  /* 0x0001000006067892 */ /* 0x000fe2000f8efc3f */
[----:B------:R-:W-:Y:S02]  /*4e10*/  FMNMX.FTZ R8, R166, R11, !PT ;  /* 0x0000000ba6087209 */ /* 0x000fe40007810000 */
[----:B------:R-:W-:Y:S01]  /*4e20*/  FMNMX.FTZ R3, R165, R6, !PT ;  /* 0x00000006a5037209 */ /* 0x000fe20007810000 */
[----:B------:R-:W-:Y:S01]  /*4e30*/  ULEA UR10, UR50, UR6, 0xb ;  /* 0x00000006320a7291 */ /* 0x000fe2000f8e583f */
[----:B------:R-:W-:-:S02]  /*4e40*/  FMNMX.FTZ R11, R167, R8, !PT ;  /* 0x00000008a70b7209 */ /* 0x000fc40007810000 */
        /* <DEDUP_REMOVED lines=61> */
[----:B------:R-:W-:-:S04]  /*5220*/  FADD.FTZ R7, -R3, R7 ;  /* 0x0000000703077221 */ /* 0x000fc80000010100 */
[----:B------:R-:W-:Y:S01]  /*5230*/  FMUL.FTZ R8, R7, UR39 ;  /* 0x0000002707087c20 */ /* 0x000fe20008410000 */
[----:B------:R-:W-:-:S01]  /*5240*/  FADD.FTZ R7, -R6, R9 ;  /* 0x0000000906077221 */ /* 0x000fc20000010100 */
[----:B------:R-:W-:-:S03]  /*5250*/  FFMA.FTZ R9, R3, R10, -8 ;  /* 0xc100000003097423 */ /* 0x000fc6000001000a */
[----:B------:R-:W-:Y:S01]  /*5260*/  FMUL.FTZ R7, R7, UR39 ;  /* 0x0000002707077c20 */ /* 0x000fe20008410000 */
[----:B------:R-:W-:-:S01]  /*5270*/  FFMA.FTZ R21, R165, UR39, -R9 ;  /* 0x00000027a5157c23 */ /* 0x000fc20008010809 */
[--C-:B------:R-:W-:Y:S01]  /*5280*/  FFMA.FTZ R165, R181, UR39, -R9.reuse ;  /* 0x00000027b5a57c23 */ /* 0x100fe20008010809 */
[----:B------:R-:W-:-:S01]  /*5290*/  FFMA.FTZ R181, R197, UR39, -R9 ;  /* 0x00000027c5b57c23 */ /* 0x000fc20008010809 */
[----:B------:R-:W-:Y:S02]  /*52a0*/  IMAD.U32 R197, RZ, RZ, UR39 ;  /* 0x00000027ffc57e24 */ /* 0x000fe4000f8e00ff */
[----:B------:R-:W-:-:S01]  /*52b0*/  FFMA.FTZ R11, R152, UR39, -R9 ;  /* 0x00000027980b7c23 */ /* 0x000fc20008010809 */
[--C-:B------:R-:W-:Y:S01]  /*52c0*/  FFMA.FTZ R10, R153, UR39, -R9.reuse ;  /* 0x00000027990a7c23 */ /* 0x100fe20008010809 */
[----:B------:R-:W-:-:S01]  /*52d0*/  FFMA.FTZ R153, R169, UR39, -R9 ;  /* 0x00000027a9997c23 */ /* 0x000fc20008010809 */
[----:B------:R-:W-:Y:S01]  /*52e0*/  FFMA.FTZ R197, R6, R197, -8 ;  /* 0xc100000006c57423 */ /* 0x000fe200000100c5 */
[----:B------:R-:W-:-:S01]  /*52f0*/  FFMA.FTZ R169, R185, UR39, -R9 ;  /* 0x00000027b9a97c23 */ /* 0x000fc20008010809 */
[----:B------:R-:W-:Y:S01]  /*5300*/  MUFU.EX2 R8, R8 ;  /* 0x0000000800087308 */ /* 0x000fe20000000800 */
[----:B------:R-:W-:-:S01]  /*5310*/  FFMA.FTZ R185, R201, UR39, -R9 ;  /* 0x00000027c9b97c23 */ /* 0x000fc20008010809 */
[--C-:B------:R-:W-:Y:S01]  /*5320*/  FFMA.FTZ R154, R154, UR39, -R197.reuse ;  /* 0x000000279a9a7c23 */ /* 0x100fe200080108c5 */
[----:B------:R-:W-:-:S01]  /*5330*/  FFMA.FTZ R155, R155, UR39, -R197 ;  /* 0x000000279b9b7c23 */ /* 0x000fc200080108c5 */
[----:B------:R-:W-:-:S02]  /*5340*/  IMAD.U32 R201, RZ, RZ, UR52 ;  /* 0x00000034ffc97e24 */ /* 0x000fc4000f8e00ff */
[----:B------:R-:W-:-:S01]  /*5350*/  FFMA.FTZ R12, R156, UR39, -R9 ;  /* 0x000000279c0c7c23 */ /* 0x000fc20008010809 */
[--C-:B------:R-:W-:Y:S01]  /*5360*/  FFMA.FTZ R152, R168, UR39, -R9.reuse ;  /* 0x00000027a8987c23 */ /* 0x100fe20008010809 */
[----:B------:R-:W-:-:S01]  /*5370*/  FFMA.FTZ R168, R184, UR39, -R9 ;  /* 0x00000027b8a87c23 */ /* 0x000fc20008010809 */
[----:B------:R-:W0:Y:S01]  /*5380*/  MUFU.EX2 R11, R11 ;  /* 0x0000000b000b7308 */ /* 0x000e220000000800 */
[----:B------:R-:W-:-:S01]  /*5390*/  FFMA.FTZ R158, R158, UR39, -R197 ;  /* 0x000000279e9e7c23 */ /* 0x000fc200080108c5 */
[--C-:B------:R-:W-:Y:S01]  /*53a0*/  FFMA.FTZ R184, R200, UR39, -R9.reuse ;  /* 0x00000027c8b87c23 */ /* 0x100fe20008010809 */
[----:B------:R-:W-:-:S01]  /*53b0*/  FFMA.FTZ R13, R157, UR39, -R9 ;  /* 0x000000279d0d7c23 */ /* 0x000fc20008010809 */
[----:B------:R-:W-:Y:S01]  /*53c0*/  FFMA.FTZ R159, R159, UR39, -R197 ;  /* 0x000000279f9f7c23 */ /* 0x000fe200080108c5 */
        /* <DEDUP_REMOVED lines=9> */
[--C-:B------:R-:W-:Y:S01]  /*5460*/  FFMA.FTZ R172, R188, UR39, -R9.reuse ;  /* 0x00000027bcac7c23 */ /* 0x100fe20008010809 */
[----:B------:R-:W-:-:S01]  /*5470*/  FFMA.FTZ R188, R204, UR39, -R9 ;  /* 0x00000027ccbc7c23 */ /* 0x000fc20008010809 */
[----:B------:R-:W1:Y:S01]  /*5480*/  MUFU.EX2 R154, R154 ;  /* 0x0000009a009a7308 */ /* 0x000e620000000800 */
[----:B0-----:R-:W-:-:S01]  /*5490*/  FFMA.FTZ R5, R8, R5, R11 ;  /* 0x0000000508057223 */ /* 0x001fc2000001000b */
[--C-:B------:R-:W-:Y:S01]  /*54a0*/  FFMA.FTZ R170, R170, UR39, -R197.reuse ;  /* 0x00000027aaaa7c23 */ /* 0x100fe200080108c5 */
[----:B------:R-:W-:-:S01]  /*54b0*/  FFMA.FTZ R171, R171, UR39, -R197 ;  /* 0x00000027abab7c23 */ /* 0x000fc200080108c5 */
[----:B------:R-:W-:Y:S01]  /*54c0*/  FFMA.FTZ R174, R174, UR39, -R197 ;  /* 0x00000027aeae7c23 */ /* 0x000fe200080108c5 */
[----:B------:R-:W-:-:S01]  /*54d0*/  FFMA.FTZ R157, R173, UR39, -R9 ;  /* 0x00000027ad9d7c23 */ /* 0x000fc20008010809 */
[----:B------:R-:W-:Y:S01]  /*54e0*/  FFMA.FTZ R175, R175, UR39, -R197 ;  /* 0x00000027afaf7c23 */ /* 0x000fe200080108c5 */
[----:B------:R-:W-:-:S01]  /*54f0*/  FFMA.FTZ R160, R176, UR39, -R9 ;  /* 0x00000027b0a07c23 */ /* 0x000fc20008010809 */
[----:B------:R-:W0:Y:S01]  /*5500*/  MUFU.EX2 R10, R10 ;  /* 0x0000000a000a7308 */ /* 0x000e220000000800 */
[----:B------:R-:W-:-:S01]  /*5510*/  FFMA.FTZ R178, R178, UR39, -R197 ;  /* 0x00000027b2b27c23 */ /* 0x000fc200080108c5 */
[----:B------:R-:W-:Y:S01]  /*5520*/  FFMA.FTZ R161, R177, UR39, -R9 ;  /* 0x00000027b1a17c23 */ /* 0x000fe20008010809 */
[----:B------:R-:W-:-:S01]  /*5530*/  FFMA.FTZ R179, R179, UR39, -R197 ;  /* 0x00000027b3b37c23 */ /* 0x000fc200080108c5 */
[----:B------:R-:W-:Y:S01]  /*5540*/  FFMA.FTZ R164, R180, UR39, -R9 ;  /* 0x00000027b4a47c23 */ /* 0x000fe20008010809 */
        /* <DEDUP_REMOVED lines=10> */
[----:B------:R-:W-:-:S01]  /*55f0*/  FFMA.FTZ R176, R192, UR39, -R9 ;  /* 0x00000027c0b07c23 */ /* 0x000fc20008010809 */
[----:B------:R-:W1:Y:S01]  /*5600*/  MUFU.EX2 R12, R12 ;  /* 0x0000000c000c7308 */ /* 0x000e620000000800 */
[----:B0-----:R-:W-:-:S01]  /*5610*/  FADD.FTZ R5, R10, R5 ;  /* 0x000000050a057221 */ /* 0x001fc20000010000 */
[----:B------:R-:W-:Y:S01]  /*5620*/  FFMA.FTZ R194, R194, UR39, -R197 ;  /* 0x00000027c2c27c23 */ /* 0x000fe200080108c5 */
        /* <DEDUP_REMOVED lines=9> */
[----:B------:R-:W-:-:S04]  /*56c0*/  FFMA.FTZ R9, R213, UR39, -R9 ;  /* 0x00000027d5097c23 */ /* 0x000fc80008010809 */
[----:B------:R-:W3:Y:S08]  /*56d0*/  MUFU.EX2 R13, R13 ;  /* 0x0000000d000d7308 */ /* 0x000ef00000000800 */
[----:B------:R-:W4:Y:S08]  /*56e0*/  MUFU.EX2 R159, R159 ;  /* 0x0000009f009f7308 */ /* 0x000f300000000800 */
[----:B------:R-:W5:Y:S08]  /*56f0*/  MUFU.EX2 R14, R14 ;  /* 0x0000000e000e7308 */ /* 0x000f700000000800 */
[----:B------:R-:W5:Y:S08]  /*5700*/  MUFU.EX2 R162, R162 ;  /* 0x000000a200a27308 */ /* 0x000f700000000800 */
[----:B------:R-:W5:Y:S01]  /*5710*/  MUFU.EX2 R15, R15 ;  /* 0x0000000f000f7308 */ /* 0x000f620000000800 */
[----:B------:R-:W-:-:S02]  /*5720*/  WARPGROUP.DEPBAR.LE gsb0, 0x0 ;  /* 0x00008000000079c5 */ /* 0x000fc40000010000 */
[----:B------:R-:W-:-:S06]  /*5730*/  WARPGROUP.ARRIVE ;  /* 0x00000000000079c5 */ /* 0x000fcc0000000000 */
[----:B------:R-:W2:Y:S01]  /*5740*/  S2R R219, SR_TID.X ;  /* 0x0000000000db7919 */ /* 0x000ea20000002100 */
[----:B------:R-:W5:Y:S01]  /*5750*/  MUFU.EX2 R163, R163 ;  /* 0x000000a300a37308 */ /* 0x000f620000000800 */
[----:B------:R-:W-:Y:S01]  /*5760*/  QGMMA.64x256x32.F32.E4M3.E4M3 R24, R220, gdesc[UR4], R24, gsb0 ;  /* 0x03e00004dc187df3 */ /* 0x000fe20008000818 */
[----:B------:R-:W-:Y:S01]  /*5770*/  UIADD3 UR6, UR10, 0x4, URZ ;  /* 0x000000040a067890 */ /* 0x000fe2000fffe03f */
[----:B------:R-:W-:-:S05]  /*5780*/  UMOV UR7, 0x40000040 ;  /* 0x4000004000077882 */ /* 0x000fca0000000000 */
[----:B------:R-:W5:Y:S08]  /*5790*/  MUFU.EX2 R20, R20 ;  /* 0x0000001400147308 */ /* 0x000f700000000800 */
[----:B------:R-:W5:Y:S08]  /*57a0*/  MUFU.EX2 R166, R166 ;  /* 0x000000a600a67308 */ /* 0x000f700000000800 */
[----:B------:R-:W5:Y:S01]  /*57b0*/  MUFU.EX2 R21, R21 ;  /* 0x0000001500157308 */ /* 0x000f620000000800 */
[----:B--2---:R-:W-:-:S07]  /*57c0*/  LOP3.LUT P1, RZ, R219, 0x7f, RZ, 0xc0, !PT ;  /* 0x0000007fdbff7812 */ /* 0x004fce000782c0ff */
[----:B------:R-:W2:Y:S01]  /*57d0*/  MUFU.EX2 R167, R167 ;  /* 0x000000a700a77308 */ /* 0x000ea20000000800 */
[----:B------:R-:W-:-:S07]  /*57e0*/  SHF.R.U32.HI R219, RZ, 0x7, R219 ;  /* 0x00000007ffdb7819 */ /* 0x000fce00000116db */
[----:B------:R-:W2:Y:S01]  /*57f0*/  MUFU.EX2 R152, R152 ;  /* 0x0000009800987308 */ /* 0x000ea20000000800 */
[----:B------:R-:W-:-:S04]  /*5800*/  @!P1 IMAD R200, R201, 0x8, R0 ;  /* 0x00000008c9c89824 */ /* 0x000fc800078e0200 */
[----:B------:R-:W-:-:S03]  /*5810*/  @!P1 VIADD R200, R200, 0x38840 ;  /* 0x00038840c8c89836 */ /* 0x000fc60000000000 */
[----:B------:R-:W2:Y:S02]  /*5820*/  MUFU.EX2 R170, R170 ;  /* 0x000000aa00aa7308 */ /* 0x000ea40000000800 */
[----:B------:R-:W-:Y:S02]  /*5830*/  @!P1 PRMT R201, RZ, 0x654, R200 ;  /* 0x00000654ffc99816 */ /* 0x000fe400000000c8 */
[----:B------:R-:W-:-:S04]  /*5840*/  IADD3 R200, -R219, 0xb, RZ ;  /* 0x0000000bdbc87810 */ /* 0x000fc80007ffe1ff */
[----:B------:R-:W2:Y:S08]  /*5850*/  MUFU.EX2 R153, R153 ;  /* 0x0000009900997308 */ /* 0x000eb00000000800 */
        /* <DEDUP_REMOVED lines=26> */
[----:B------:R-:W2:Y:S01]  /*5a00*/  MUFU.EX2 R198, R198 ;  /* 0x000000c600c67308 */ /* 0x000ea20000000800 */
[----:B------:R-:W-:-:S02]  /*5a10*/  WARPGROUP.DEPBAR.LE gsb0, 0x0 ;  /* 0x00008000000079c5 */ /* 0x000fc40000010000 */
[----:B------:R-:W-:-:S05]  /*5a20*/  WARPGROUP.ARRIVE ;  /* 0x00000000000079c5 */ /* 0x000fca0000000000 */
[----:B------:R-:W2:Y:S01]  /*5a30*/  MUFU.EX2 R181, R181 ;  /* 0x000000b500b57308 */ /* 0x000ea20000000800 */
[----:B------:R-:W-:Y:S01]  /*5a40*/  QGMMA.64x256x32.F32.E4M3.E4M3 R24, R224, gdesc[UR4], R24, gsb0 ;  /* 0x03e00004e0187df3 */ /* 0x000fe20008000818 */
[----:B------:R-:W-:Y:S01]  /*5a50*/  UIADD3 UR6, UR10, 0x6, URZ ;  /* 0x000000060a067890 */ /* 0x000fe2000fffe03f */
[----:B------:R-:W-:-:S05]  /*5a60*/  UMOV UR7, 0x40000040 ;  /* 0x4000004000077882 */ /* 0x000fca0000000000 */
[----:B------:R-:W2:Y:S08]  /*5a70*/  MUFU.EX2 R199, R199 ;  /* 0x000000c700c77308 */ /* 0x000eb00000000800 */
[----:B------:R-:W2:Y:S08]  /*5a80*/  MUFU.EX2 R184, R184 ;  /* 0x000000b800b87308 */ /* 0x000eb00000000800 */
[----:B------:R-:W-:Y:S08]  /*5a90*/  MUFU.EX2 R185, R185 ;  /* 0x000000b900b97308 */ /* 0x000ff00000000800 */
[----:B------:R-:W-:Y:S08]  /*5aa0*/  MUFU.EX2 R188, R188 ;  /* 0x000000bc00bc7308 */ /* 0x000ff00000000800 */
[----:B------:R-:W-:Y:S08]  /*5ab0*/  MUFU.EX2 R189, R189 ;  /* 0x000000bd00bd7308 */ /* 0x000ff00000000800 */
[----:B------:R-:W-:Y:S08]  /*5ac0*/  MUFU.EX2 R192, R192 ;  /* 0x000000c000c07308 */ /* 0x000ff00000000800 */
[----:B------:R-:W-:Y:S08]  /*5ad0*/  MUFU.EX2 R193, R193 ;  /* 0x000000c100c17308 */ /* 0x000ff00000000800 */
[----:B------:R-:W-:Y:S08]  /*5ae0*/  MUFU.EX2 R196, R196 ;  /* 0x000000c400c47308 */ /* 0x000ff00000000800 */
[----:B------:R-:W-:Y:S01]  /*5af0*/  MUFU.EX2 R9, R9 ;  /* 0x0000000900097308 */ /* 0x000fe20000000800 */
[----:B------:R-:W-:-:S02]  /*5b00*/  WARPGROUP.DEPBAR.LE gsb0, 0x0 ;  /* 0x00008000000079c5 */ /* 0x000fc40000010000 */
[----:B------:R-:W-:-:S06]  /*5b10*/  WARPGROUP.ARRIVE ;  /* 0x00000000000079c5 */ /* 0x000fcc0000000000 */
[----:B------:R-:W-:Y:S03]  /*5b20*/  QGMMA.64x256x32.F32.E4M3.E4M3 R24, R228, gdesc[UR4], R24, gsb0 ;  /* 0x03e00004e4187df3 */ /* 0x000fe60008000818 */
[----:B------:R-:W-:Y:S02]  /*5b30*/  WARPGROUP.DEPBAR.LE gsb0, 0x0 ;  /* 0x00008000000079c5 */ /* 0x000fe40000010000 */
[----:B------:R2:W-:Y:S06]  /*5b40*/  BAR.ARV R200, 0x100 ;  /* 0x000400c80000751d */ /* 0x0005ec0000002000 */
[----:B------:R1:W-:Y:S02]  /*5b50*/  @!P1 SYNCS.ARRIVE.TRANS64.RED.A1T0 RZ, [R201+URZ], RZ ;  /* 0x000000ffc9ff99a7 */ /* 0x0003e4000810043f */
[----:B-1----:R-:W-:-:S01]  /*5b60*/  FADD.FTZ R201, R155, R4 ;  /* 0x000000049bc97221 */ /* 0x002fc20000010000 */
[----:B------:R-:W-:-:S03]  /*5b70*/  FADD.FTZ R4, R12, R5 ;  /* 0x000000050c047221 */ /* 0x000fc60000010000 */
[----:B0-----:R-:W-:Y:S01]  /*5b80*/  FADD.FTZ R204, R158, R201 ;  /* 0x000000c99ecc7221 */ /* 0x001fe20000010000 */
[----:B---3--:R-:W-:-:S03]  /*5b90*/  FADD.FTZ R5, R13, R4 ;  /* 0x000000040d057221 */ /* 0x008fc60000010000 */
[----:B----4-:R-:W-:Y:S01]  /*5ba0*/  FADD.FTZ R201, R159, R204 ;  /* 0x000000cc9fc97221 */ /* 0x010fe20000010000 */
[----:B-----5:R-:W-:-:S03]  /*5bb0*/  FADD.FTZ R4, R14, R5 ;  /* 0x000000050e047221 */ /* 0x020fc60000010000 */
[----:B--2---:R-:W-:Y:S01]  /*5bc0*/  FADD.FTZ R200, R162, R201 ;  /* 0x000000c9a2c87221 */ /* 0x004fe20000010000 */
[----:B------:R-:W-:-:S03]  /*5bd0*/  FADD.FTZ R5, R15, R4 ;  /* 0x000000040f057221 */ /* 0x000fc60000010000 */
[----:B------:R-:W-:Y:S01]  /*5be0*/  FADD.FTZ R201, R163, R200 ;  /* 0x000000c8a3c97221 */ /* 0x000fe20000010000 */
        /* <DEDUP_REMOVED lines=12> */
[----:B------:R-:W-:-:S01]  /*5cb0*/  FFMA.FTZ R200, R202, UR39, -R197 ;  /* 0x00000027cac87c23 */ /* 0x000fc200080108c5 */
[----:B------:R-:W-:Y:S02]  /*5cc0*/  FADD.FTZ R4, R160, R5 ;  /* 0x00000005a0047221 */ /* 0x000fe40000010000 */
[----:B------:R-:W-:-:S01]  /*5cd0*/  FADD.FTZ R202, R178, R201 ;  /* 0x000000c9b2ca7221 */ /* 0x000fc20000010000 */
[----:B------:R-:W-:Y:S01]  /*5ce0*/  FFMA.FTZ R201, R203, UR39, -R197 ;  /* 0x00000027cbc97c23 */ /* 0x000fe200080108c5 */
[----:B------:R-:W-:-:S01]  /*5cf0*/  FADD.FTZ R5, R161, R4 ;  /* 0x00000004a1057221 */ /* 0x000fc20000010000 */
[----:B------:R-:W0:Y:S01]  /*5d00*/  MUFU.EX2 R200, R200 ;  /* 0x000000c800c87308 */ /* 0x000e220000000800 */
[----:B------:R-:W-:-:S02]  /*5d10*/  FADD.FTZ R205, R179, R202 ;  /* 0x000000cab3cd7221 */ /* 0x000fc40000010000 */
[----:B------:R-:W-:-:S02]  /*5d20*/  FADD.FTZ R4, R164, R5 ;  /* 0x00000005a4047221 */ /* 0x000fc40000010000 */
[----:B------:R-:W-:-:S02]  /*5d30*/  FADD.FTZ R202, R182, R205 ;  /* 0x000000cdb6ca7221 */ /* 0x000fc40000010000 */
[----:B------:R-:W-:Y:S01]  /*5d40*/  FADD.FTZ R5, R165, R4 ;  /* 0x00000004a5057221 */ /* 0x000fe20000010000 */
[----:B------:R-:W1:Y:S01]  /*5d50*/  MUFU.EX2 R201, R201 ;  /* 0x000000c900c97308 */ /* 0x000e620000000800 */
[----:B------:R-:W-:-:S01]  /*5d60*/  FADD.FTZ R203, R183, R202 ;  /* 0x000000cab7cb7221 */ /* 0x000fc20000010000 */
[----:B------:R-:W-:Y:S01]  /*5d70*/  FFMA.FTZ R202, R206, UR39, -R197 ;  /* 0x00000027ceca7c23 */ /* 0x000fe200080108c5 */
[----:B------:R-:W-:-:S02]  /*5d80*/  FADD.FTZ R4, R168, R5 ;  /* 0x00000005a8047221 */ /* 0x000fc40000010000 */
[----:B------:R-:W-:Y:S01]  /*5d90*/  FADD.FTZ R204, R186, R203 ;  /* 0x000000cbbacc7221 */ /* 0x000fe20000010000 */
[----:B------:R-:W-:-:S01]  /*5da0*/  FFMA.FTZ R203, R207, UR39, -R197 ;  /* 0x00000027cfcb7c23 */ /* 0x000fc200080108c5 */
[----:B------:R-:W-:Y:S01]  /*5db0*/  FADD.FTZ R5, R169, R4 ;  /* 0x00000004a9057221 */ /* 0x000fe20000010000 */
[----:B------:R-:W2:Y:S01]  /*5dc0*/  MUFU.EX2 R202, R202 ;  /* 0x000000ca00ca7308 */ /* 0x000ea20000000800 */
[----:B------:R-:W-:-:S02]  /*5dd0*/  FADD.FTZ R205, R187, R204 ;  /* 0x000000ccbbcd7221 */ /* 0x000fc40000010000 */
[----:B------:R-:W-:Y:S02]  /*5de0*/  FADD.FTZ R4, R172, R5 ;  /* 0x00000005ac047221 */ /* 0x000fe40000010000 */
[----:B------:R-:W-:-:S02]  /*5df0*/  FADD.FTZ R204, R190, R205 ;  /* 0x000000cdbecc7221 */ /* 0x000fc40000010000 */
[----:B------:R-:W-:Y:S01]  /*5e00*/  FADD.FTZ R5, R173, R4 ;  /* 0x00000004ad057221 */ /* 0x000fe20000010000 */
[----:B------:R-:W3:Y:S01]  /*5e10*/  MUFU.EX2 R203, R203 ;  /* 0x000000cb00cb7308 */ /* 0x000ee20000000800 */
[----:B------:R-:W-:-:S01]  /*5e20*/  FADD.FTZ R205, R191, R204 ;  /* 0x000000ccbfcd7221 */ /* 0x000fc20000010000 */
[----:B------:R-:W-:Y:S01]  /*5e30*/  FFMA.FTZ R204, R210, UR39, -R197 ;  /* 0x00000027d2cc7c23 */ /* 0x000fe200080108c5 */
[----:B------:R-:W-:-:S02]  /*5e40*/  FADD.FTZ R4, R176, R5 ;  /* 0x00000005b0047221 */ /* 0x000fc40000010000 */
[----:B------:R-:W-:Y:S01]  /*5e50*/  FADD.FTZ R206, R194, R205 ;  /* 0x000000cdc2ce7221 */ /* 0x000fe20000010000 */
[----:B------:R-:W-:-:S01]  /*5e60*/  FFMA.FTZ R205, R211, UR39, -R197 ;  /* 0x00000027d3cd7c23 */ /* 0x000fc200080108c5 */
[----:B------:R-:W-:Y:S01]  /*5e70*/  FADD.FTZ R5, R177, R4 ;  /* 0x00000004b1057221 */ /* 0x000fe20000010000 */
[----:B------:R-:W4:Y:S01]  /*5e80*/  MUFU.EX2 R204, R204 ;  /* 0x000000cc00cc7308 */ /* 0x000f220000000800 */
[----:B------:R-:W-:-:S02]  /*5e90*/  FADD.FTZ R207, R195, R206 ;  /* 0x000000cec3cf7221 */ /* 0x000fc40000010000 */
[----:B------:R-:W-:Y:S02]  /*5ea0*/  FADD.FTZ R4, R180, R5 ;  /* 0x00000005b4047221 */ /* 0x000fe40000010000 */
[----:B------:R-:W-:-:S02]  /*5eb0*/  FADD.FTZ R206, R198, R207 ;  /* 0x000000cfc6ce7221 */ /* 0x000fc40000010000 */
[----:B------:R-:W-:Y:S01]  /*5ec0*/  FADD.FTZ R5, R181, R4 ;  /* 0x00000004b5057221 */ /* 0x000fe20000010000 */
[----:B------:R-:W5:Y:S01]  /*5ed0*/  MUFU.EX2 R205, R205 ;  /* 0x000000cd00cd7308 */ /* 0x000f620000000800 */
[----:B------:R-:W-:-:S01]  /*5ee0*/  FADD.FTZ R207, R199, R206 ;  /* 0x000000cec7cf7221 */ /* 0x000fc20000010000 */
[----:B------:R-:W-:Y:S01]  /*5ef0*/  FFMA.FTZ R206, R214, UR39, -R197 ;  /* 0x00000027d6ce7c23 */ /* 0x000fe200080108c5 */
[----:B------:R-:W-:-:S01]  /*5f00*/  FADD.FTZ R4, R184, R5 ;  /* 0x00000005b8047221 */ /* 0x000fc20000010000 */
[----:B------:R-:W-:Y:S01]  /*5f10*/  FFMA.FTZ R197, R215, UR39, -R197 ;  /* 0x00000027d7c57c23 */ /* 0x000fe200080108c5 */
[----:B0-----:R-:W-:-:S02]  /*5f20*/  FADD.FTZ R208, R200, R207 ;  /* 0x000000cfc8d07221 */ /* 0x001fc40000010000 */
[----:B------:R-:W-:Y:S01]  /*5f30*/  FADD.FTZ R5, R185, R4 ;  /* 0x00000004b9057221 */ /* 0x000fe20000010000 */
[----:B------:R-:W0:Y:S01]  /*5f40*/  MUFU.EX2 R206, R206 ;  /* 0x000000ce00ce7308 */ /* 0x000e220000000800 */
[----:B-1----:R-:W-:-:S02]  /*5f50*/  FADD.FTZ R207, R201, R208 ;  /* 0x000000d0c9cf7221 */ /* 0x002fc40000010000 */
[----:B------:R-:W-:Y:S02]  /*5f60*/  FADD.FTZ R4, R188, R5 ;  /* 0x00000005bc047221 */ /* 0x000fe40000010000 */
[----:B--2---:R-:W-:-:S02]  /*5f70*/  FADD.FTZ R208, R202, R207 ;  /* 0x000000cfcad07221 */ /* 0x004fc40000010000 */
[----:B------:R-:W-:Y:S01]  /*5f80*/  FADD.FTZ R5, R189, R4 ;  /* 0x00000004bd057221 */ /* 0x000fe20000010000 */
[----:B------:R-:W1:Y:S01]  /*5f90*/  MUFU.EX2 R197, R197 ;  /* 0x000000c500c57308 */ /* 0x000e620000000800 */
[----:B---3--:R-:W-:-:S02]  /*5fa0*/  FADD.FTZ R207, R203, R208 ;  /* 0x000000d0cbcf7221 */ /* 0x008fc40000010000 */
[----:B------:R-:W-:Y:S02]  /*5fb0*/  FADD.FTZ R4, R192, R5 ;  /* 0x00000005c0047221 */ /* 0x000fe40000010000 */
[----:B----4-:R-:W-:-:S02]  /*5fc0*/  FADD.FTZ R208, R204, R207 ;  /* 0x000000cfccd07221 */ /* 0x010fc40000010000 */
[----:B------:R-:W-:Y:S02]  /*5fd0*/  FADD.FTZ R5, R193, R4 ;  /* 0x00000004c1057221 */ /* 0x000fe40000010000 */
[----:B-----5:R-:W-:-:S02]  /*5fe0*/  FADD.FTZ R207, R205, R208 ;  /* 0x000000d0cdcf7221 */ /* 0x020fc40000010000 */
[----:B------:R-:W-:Y:S02]  /*5ff0*/  FADD.FTZ R4, R196, R5 ;  /* 0x00000005c4047221 */ /* 0x000fe40000010000 */
[----:B0-----:R-:W-:-:S02]  /*6000*/  FADD.FTZ R208, R206, R207 ;  /* 0x000000cfced07221 */ /* 0x001fc40000010000 */
[----:B------:R-:W-:Y:S02]  /*6010*/  FADD.FTZ R5, R9, R4 ;  /* 0x0000000409057221 */ /* 0x000fe40000010000 */
[----:B-1----:R-:W-:-:S01]  /*6020*/  FADD.FTZ R4, R197, R208 ;  /* 0x000000d0c5047221 */ /* 0x002fc20000010000 */
[----:B------:R-:W-:Y:S06]  /*6030*/  @!P0 BRA `(.L_x_165) ;  /* 0x0000000000048947 */ /* 0x000fec0003800000 */
[----:B------:R-:W-:Y:S01]  /*6040*/  BPT.TRAP 0x1 ;  /* 0x000000040000795c */ /* 0x000fe20000300000 */
.L_x_165:
[----:B------:R-:W-:Y:S01]  /*6050*/  F2FP.SATFINITE.E4M3.F32.PACK_AB_MERGE_C R196, R9, R196, RZ ;  /* 0x000000c409c4723e */ /* 0x000fe200048070ff */
[----:B------:R-:W-:Y:S01]  /*6060*/  IMAD.U32 R9, RZ, RZ, UR50 ;  /* 0x00000032ff097e24 */ /* 0x000fe2000f8e00ff */
[----:B------:R-:W-:Y:S01]  /*6070*/  ISETP.LT.AND P1, PT, RZ, UR47, PT ;  /* 0x0000002fff007c0c */ /* 0x000fe2000bf21270 */
[----:B------:R-:W-:Y:S01]  /*6080*/  UIADD3 UR6, UR47, -0x1, URZ ;  /* 0xffffffff2f067890 */ /* 0x000fe2000fffe03f */
[----:B------:R-:W-:Y:S01]  /*6090*/  F2FP.SATFINITE.E4M3.F32.PACK_AB_MERGE_C R12, R13, R12, RZ ;  /* 0x0000000c0d0c723e */ /* 0x000fe200048070ff */
[----:B------:R-:W-:Y:S01]  /*60a0*/  IMAD R9, R9, 0x8, R0 ;  /* 0x0000000809097824 */ /* 0x000fe200078e0200 */
[----:B------:R-:W-:Y:S01]  /*60b0*/  F2FP.SATFINITE.E4M3.F32.PACK_AB_MERGE_C R158, R159, R158, RZ ;  /* 0x0000009e9f9e723e */ /* 0x000fe200048070ff */
[----:B------:R-:W-:Y:S01]  /*60c0*/  UMOV UR53, UR43 ;  /* 0x0000002b00357c82 */ /* 0x000fe20008000000 */
[----:B------:R-:W-:Y:S01]  /*60d0*/  F2FP.SATFINITE.E4M3.F32.PACK_AB_MERGE_C R20, R21, R20, RZ ;  /* 0x000000141514723e */ /* 0x000fe200048070ff */
[----:B------:R-:W-:Y:S01]  /*60e0*/  VIADD R9, R9, 0x38860 ;  /* 0x0003886009097836 */ /* 0x000fe20000000000 */
[----:B------:R-:W-:Y:S01]  /*60f0*/  F2FP.SATFINITE.E4M3.F32.PACK_AB_MERGE_C R166, R167, R166, RZ ;  /* 0x000000a6a7a6723e */ /* 0x000fe200048070ff */
[----:B------:R-:W-:Y:S01]  /*6100*/  UMOV UR47, UR6 ;  /* 0x00000006002f7c82 */ /* 0x000fe20008000000 */
[----:B------:R-:W-:Y:S01]  /*6110*/  F2FP.SATFINITE.E4M3.F32.PACK_AB_MERGE_C R156, R157, R156, RZ ;  /* 0x0000009c9d9c723e */ /* 0x000fe200048070ff */
[----:B------:R-:W-:Y:S01]  /*6120*/  UMOV UR50, UR52 ;  /* 0x0000003400327c82 */ /* 0x000fe20008000000 */
[----:B------:R-:W-:Y:S01]  /*6130*/  PRMT R9, R2, 0x654, R9 ;  /* 0x0000065402097816 */ /* 0x000fe20000000009 */
[-C--:B------:R-:W-:Y:S01]  /*6140*/  FMUL.FTZ R26, R26, R7.reuse ;  /* 0x000000071a1a7220 */ /* 0x080fe20000410000 */
[----:B------:R-:W-:Y:S01]  /*6150*/  F2FP.SATFINITE.E4M3.F32.PACK_AB_MERGE_C R174, R175, R174, RZ ;  /* 0x000000aeafae723e */ /* 0x000fe200048070ff */
[-C--:B------:R-:W-:Y:S01]  /*6160*/  FMUL.FTZ R27, R27, R7.reuse ;  /* 0x000000071b1b7220 */ /* 0x080fe20000410000 */
[----:B------:R-:W-:Y:S01]  /*6170*/  F2FP.SATFINITE.E4M3.F32.PACK_AB_MERGE_C R164, R165, R164, RZ ;  /* 0x000000a4a5a4723e */ /* 0x000fe200048070ff */
[----:B------:R0:W-:Y:S01]  /*6180*/  SYNCS.ARRIVE.TRANS64.RED.A1T0 RZ, [R9+URZ], RZ ;  /* 0x000000ff09ff79a7 */ /* 0x0001e2000810043f */
[----:B------:R-:W-:Y:S01]  /*6190*/  F2FP.SATFINITE.E4M3.F32.PACK_AB_MERGE_C R182, R183, R182, RZ ;  /* 0x000000b6b7b6723e */ /* 0x000fe200048070ff */
[-C--:B------:R-:W-:Y:S01]  /*61a0*/  FMUL.FTZ R30, R30, R7.reuse ;  /* 0x000000071e1e7220 */ /* 0x080fe20000410000 */
        /* <DEDUP_REMOVED lines=148> */
[----:B0-----:R-:W-:-:S02]  /*6af0*/  IMAD.MOV.U32 R9, RZ, RZ, R6 ;  /* 0x000000ffff097224 */ /* 0x001fc400078e0006 */
[----:B------:R-:W-:Y:S01]  /*6b00*/  IMAD.MOV.U32 R7, RZ, RZ, R3 ;  /* 0x000000ffff077224 */ /* 0x000fe200078e0003 */
[----:B------:R-:W-:Y:S06]  /*6b10*/  @P1 BRA `(.L_x_166) ;  /* 0xffffffdc000c1947 */ /* 0x000fec000383ffff */
.L_x_156:
[----:B------:R-:W-:Y:S06]  /*6b20*/  BAR.ARV 0x8, 0x180 ;  /* 0x0206000000007b1d */ /* 0x000fec0000002000 */
[----:B------:R-:W-:Y:S05]  /*6b30*/  @!P0 BRA `(.L_x_167) ;  /* 0x0000000000048947 */ /* 0x000fea0003800000 */
[----:B------:R-:W-:Y:S01]  /*6b40*/  BPT.TRAP 0x1 ;  /* 0x000000040000795c */ /* 0x000fe20000300000 */
.L_x_167:
[----:B------:R-:W-:Y:S02]  /*6b50*/  IMAD.U32 R7, RZ, RZ, UR52 ;  /* 0x00000034ff077e24 */ /* 0x000fe4000f8e00ff */
[----:B------:R-:W-:Y:S02]  /*6b60*/  IMAD.U32 R8, RZ, RZ, UR43 ;  /* 0x0000002bff087e24 */ /* 0x000fe4000f8e00ff */
[----:B------:R-:W-:-:S03]  /*6b70*/  IMAD R14, R7, 0x8, R0 ;  /* 0x00000008070e7824 */ /* 0x000fc600078e0200 */
[----:B------:R-:W-:-:S04]  /*6b80*/  SHF.L.U32 R7, R8, 0x1f, RZ ;  /* 0x0000001f08077819 */ /* 0x000fc800000006ff */
[----:B------:R0:W1:Y:S01]  /*6b90*/  SYNCS.PHASECHK.TRANS64.TRYWAIT P1, [R14+URZ+0x38850], R7 ;  /* 0x038850070e0075a7 */ /* 0x000062000802017f */
[----:B------:R-:W-:Y:S05]  /*6ba0*/  @!P0 BRA `(.L_x_168) ;  /* 0x0000000000048947 */ /* 0x000fea0003800000 */
[----:B------:R-:W-:Y:S01]  /*6bb0*/  BPT.TRAP 0x1 ;  /* 0x000000040000795c */ /* 0x000fe20000300000 */
.L_x_168:
[----:B------:R-:W-:Y:S02]  /*6bc0*/  VIADD R0, R0, 0x400 ;  /* 0x0000040000007836 */ /* 0x000fe40000000000 */
[----:B------:R-:W-:-:S03]  /*6bd0*/  IMAD.U32 R9, RZ, RZ, UR52 ;  /* 0x00000034ff097e24 */ /* 0x000fc6000f8e00ff */
[----:B------:R-:W-:-:S04]  /*6be0*/  SHF.R.U32.HI R0, RZ, 0x4, R0 ;  /* 0x00000004ff007819 */ /* 0x000fc80000011600 */
[----:B------:R-:W-:-:S04]  /*6bf0*/  LOP3.LUT R0, R0, 0x3fff, RZ, 0xc0, !PT ;  /* 0x00003fff00007812 */ /* 0x000fc800078ec0ff */
[----:B------:R-:W-:Y:S01]  /*6c00*/  LOP3.LUT R0, R0, 0x10000, RZ, 0xfc, !PT ;  /* 0x0001000000007812 */ /* 0x000fe200078efcff */
[----:B-1----:R-:W-:Y:S06]  /*6c10*/  @P1 BRA `(.L_x_169) ;  /* 0x0000000000081947 */ /* 0x002fec0003800000 */
[----:B------:R-:W1:Y:S02]  /*6c20*/  SYNCS.PHASECHK.TRANS64.TRYWAIT P1, [R14+URZ+0x38850], R7 ;  /* 0x038850070e0075a7 */ /* 0x000e64000802017f */
[----:B-1----:R-:W-:Y:S05]  /*6c30*/  @!P1 BRA `(.L_x_170) ;  /* 0x000000a800e89947 */ /* 0x002fea0003800000 */
.L_x_169:
[----:B------:R-:W-:Y:S01]  /*6c40*/  IMAD R8, R9, 0x800, R0 ;  /* 0x0000080009087824 */ /* 0x000fe200078e0200 */
[----:B------:R-:W-:Y:S05]  /*6c50*/  WARPSYNC.ALL ;  /* 0x0000000000007948 */ /* 0x000fea0003800000 */
[----:B------:R-:W-:Y:S01]  /*6c60*/  IMAD.MOV.U32 R9, RZ, RZ, 0x40000040 ;  /* 0x40000040ff097424 */ /* 0x000fe200078e00ff */
[C---:B------:R-:W-:Y:S01]  /*6c70*/  R2UR UR6, R8.reuse ;  /* 0x00000000080672ca */ /* 0x040fe200000e0000 */
[----:B------:R-:W-:Y:S01]  /*6c80*/  WARPGROUP.ARRIVE ;  /* 0x00000000000079c5 */ /* 0x000fe20000000000 */
[----:B------:R-:W-:Y:S01]  /*6c90*/  VIADD R10, R8, 0x2 ;  /* 0x00000002080a7836 */ /* 0x000fe20000000000 */
[----:B------:R-:W-:Y:S01]  /*6ca0*/  ULDC.64 UR10, c[0x0][0x9a0] ;  /* 0x00026800000a7ab9 */ /* 0x000fe20000000a00 */
[----:B------:R-:W-:Y:S01]  /*6cb0*/  R2UR UR7, R9 ;  /* 0x00000000090772ca */ /* 0x000fe200000e0000 */
[----:B------:R-:W-:Y:S01]  /*6cc0*/  IMAD.MOV.U32 R11, RZ, RZ, 0x40000040 ;  /* 0x40000040ff0b7424 */ /* 0x000fe200078e00ff */
[----:B------:R-:W-:Y:S01]  /*6cd0*/  UISETP.NE.U32.AND UP0, UPT, UR10, URZ, UPT ;  /* 0x0000003f0a00728c */ /* 0x000fe2000bf05070 */
[----:B------:R-:W-:-:S03]  /*6ce0*/  IMAD.MOV.U32 R21, RZ, RZ, 0x3f800000 ;  /* 0x3f800000ff157424 */ /* 0x000fc600078e00ff */
[----:B------:R-:W-:-:S06]  /*6cf0*/  UISETP.NE.AND.EX UP0, UPT, UR11, URZ, UPT, UP0 ;  /* 0x0000003f0b00728c */ /* 0x000fcc000bf05300 */
[----:B------:R-:W-:Y:S01]  /*6d00*/  PLOP3.LUT P1, PT, PT, PT, UP0, 0x80, 0x0 ;  /* 0x000000000000781c */ /* 0x000fe20003f2f008 */
[----:B------:R-:W-:Y:S01]  /*6d10*/  QGMMA.64x256x32.F32.E4M3.E4M3 R24, R216, gdesc[UR4], R24, gsb0 ;  /* 0x03e00004d8187df3 */ /* 0x000fe20008000818 */
[----:B------:R-:W-:Y:S01]  /*6d20*/  R2UR UR6, R10 ;  /* 0x000000000a0672ca */ /* 0x000fe200000e0000 */
[----:B------:R-:W-:Y:S01]  /*6d30*/  VIADD R10, R8, 0x4 ;  /* 0x00000004080a7836 */ /* 0x000fe20000000000 */
[----:B------:R-:W-:Y:S01]  /*6d40*/  R2UR UR7, R11 ;  /* 0x000000000b0772ca */ /* 0x000fe200000e0000 */
[----:B------:R-:W-:Y:S01]  /*6d50*/  @UP0 ULDC.64 UR8, c[0x0][0x9c8] ;  /* 0x0002720000080ab9 */ /* 0x000fe20000000a00 */
[----:B------:R-:W-:Y:S01]  /*6d60*/  IMAD.MOV.U32 R11, RZ, RZ, 0x40000040 ;  /* 0x40000040ff0b7424 */ /* 0x000fe200078e00ff */
[----:B------:R-:W-:Y:S01]  /*6d70*/  @UP0 UIMAD.WIDE.U32 UR4, UR36, UR8, URZ ;  /* 0x00000008240402a5 */ /* 0x000fe2000f8e003f */
[----:B------:R-:W-:Y:S01]  /*6d80*/  @UP0 ULDC.64 UR12, c[0x0][0x9d0] ;  /* 0x00027400000c0ab9 */ /* 0x000fe20000000a00 */
[----:B------:R-:W-:Y:S02]  /*6d90*/  WARPGROUP.DEPBAR.LE gsb0, 0x0 ;  /* 0x00008000000079c5 */ /* 0x000fe40000010000 */
[----:B------:R-:W-:-:S15]  /*6da0*/  WARPGROUP.ARRIVE ;  /* 0x00000000000079c5 */ /* 0x000fde0000000000 */
[----:B------:R-:W-:-:S03]  /*6db0*/  NOP ;  /* 0x0000000000007918 */ /* 0x000fc60000000000 */
[----:B------:R-:W-:Y:S01]  /*6dc0*/  QGMMA.64x256x32.F32.E4M3.E4M3 R24, R220, gdesc[UR4], R24, gsb0 ;  /* 0x03e00004dc187df3 */ /* 0x000fe20008000818 */
[----:B------:R-:W-:Y:S01]  /*6dd0*/  @UP0 UIMAD UR6, UR37, UR8, URZ ;  /* 0x00000008250602a4 */ /* 0x000fe2000f8e023f */
[----:B------:R-:W-:Y:S01]  /*6de0*/  R2UR UR7, R11 ;  /* 0x000000000b0772ca */ /* 0x000fe200000e0000 */
[----:B------:R-:W-:Y:S02]  /*6df0*/  @UP0 USHF.R.S32.HI UR8, URZ, 0x1f, UR46 ;  /* 0x0000001f3f080899 */ /* 0x000fe4000801142e */
[----:B------:R-:W-:Y:S02]  /*6e00*/  @UP0 UIMAD UR6, UR36, UR9, UR6 ;  /* 0x00000009240602a4 */ /* 0x000fe4000f8e0206 */
[----:B------:R-:W-:Y:S02]  /*6e10*/  @UP0 UIMAD UR8, UR8, UR12, URZ ;  /* 0x0000000c080802a4 */ /* 0x000fe4000f8e023f */
[----:B------:R-:W-:Y:S02]  /*6e20*/  @UP0 UIADD3 UR5, UR5, UR6, URZ ;  /* 0x0000000605050290 */ /* 0x000fe4000fffe03f */
[----:B------:R-:W-:Y:S01]  /*6e30*/  @UP0 UIMAD UR8, UR46, UR13, UR8 ;  /* 0x0000000d2e0802a4 */ /* 0x000fe2000f8e0208 */
[----:B------:R-:W-:Y:S01]  /*6e40*/  R2UR UR6, R10 ;  /* 0x000000000a0672ca */ /* 0x000fe200000e0000 */
[----:B------:R-:W-:-:S04]  /*6e50*/  @UP0 UIMAD.WIDE.U32 UR4, UR46, UR12, UR4 ;  /* 0x0000000c2e0402a5 */ /* 0x000fc8000f8e0004 */
[----:B------:R-:W-:Y:S02]  /*6e60*/  @UP0 UIADD3 UR5, UR5, UR8, URZ ;  /* 0x0000000805050290 */ /* 0x000fe4000fffe03f */
[----:B------:R-:W-:-:S04]  /*6e70*/  @UP0 ULEA UR8, UP1, UR4, UR10, 0x2 ;  /* 0x0000000a04080291 */ /* 0x000fc8000f82103f */
[----:B------:R-:W-:-:S03]  /*6e80*/  @UP0 ULEA.HI.X UR5, UR4, UR11, UR5, 0x2, UP1 ;  /* 0x0000000b04050291 */ /* 0x000fc600088f1405 */
[----:B------:R-:W-:Y:S02]  /*6e90*/  @UP0 UMOV UR4, UR8 ;  /* 0x0000000800040c82 */ /* 0x000fe40008000000 */
[----:B------:R-:W-:Y:S02]  /*6ea0*/  IMAD.U32 R10, RZ, RZ, UR4 ;  /* 0x00000004ff0a7e24 */ /* 0x000fe4000f8e00ff */
[----:B------:R-:W-:-:S05]  /*6eb0*/  IMAD.U32 R11, RZ, RZ, UR5 ;  /* 0x00000005ff0b7e24 */ /* 0x000fca000f8e00ff */
[----:B------:R2:W3:Y:S01]  /*6ec0*/  @P1 LDG.E R21, desc[UR48][R10.64] ;  /* 0x000000300a151981 */ /* 0x0004e2000c1e1900 */
[----:B------:R-:W-:Y:S02]  /*6ed0*/  VIADD R8, R8, 0x6 ;  /* 0x0000000608087836 */ /* 0x000fe40000000000 */
[----:B------:R-:W-:Y:S01]  /*6ee0*/  IMAD.MOV.U32 R9, RZ, RZ, 0x40000040 ;  /* 0x40000040ff097424 */ /* 0x000fe200078e00ff */
[----:B------:R-:W-:Y:S02]  /*6ef0*/  WARPGROUP.DEPBAR.LE gsb0, 0x0 ;  /* 0x00008000000079c5 */ /* 0x000fe40000010000 */
[----:B------:R-:W-:-:S06]  /*6f00*/  WARPGROUP.ARRIVE ;  /* 0x00000000000079c5 */ /* 0x000fcc0000000000 */
[----:B------:R-:W-:Y:S01]  /*6f10*/  QGMMA.64x256x32.F32.E4M3.E4M3 R24, R224, gdesc[UR4], R24, gsb0 ;  /* 0x03e00004e0187df3 */ /* 0x000fe20008000818 */
[----:B------:R-:W-:Y:S02]  /*6f20*/  R2UR UR6, R8 ;  /* 0x00000000080672ca */ /* 0x000fe400000e0000 */
[----:B------:R-:W-:Y:S01]  /*6f30*/  R2UR UR7, R9 ;  /* 0x00000000090772ca */ /* 0x000fe200000e0000 */
[----:B------:R-:W4:Y:S04]  /*6f40*/  SHFL.BFLY PT, R0, R5, 0x2, 0x1f ;  /* 0x0c401f0005007f89 */ /* 0x000f2800000e0000 */
[----:B------:R-:W5:Y:S01]  /*6f50*/  SHFL.BFLY PT, R9, R4, 0x2, 0x1f ;  /* 0x0c401f0004097f89 */ /* 0x000f6200000e0000 */
[----:B----4-:R-:W-:-:S01]  /*6f60*/  FADD.FTZ R0, R0, R5 ;  /* 0x0000000500007221 */ /* 0x010fc20000010000 */
[----:B-----5:R-:W-:-:S04]  /*6f70*/  FADD.FTZ R9, R9, R4 ;  /* 0x0000000409097221 */ /* 0x020fc80000010000 */
[----:B01----:R-:W2:Y:S04]  /*6f80*/  SHFL.BFLY PT, R7, R0, 0x1, 0x1f ;  /* 0x0c201f0000077f89 */ /* 0x003ea800000e0000 */
[----:B------:R-:W0:Y:S01]  /*6f90*/  SHFL.BFLY PT, R8, R9, 0x1, 0x1f ;  /* 0x0c201f0009087f89 */ /* 0x000e2200000e0000 */
[----:B--2---:R-:W-:-:S01]  /*6fa0*/  FADD.FTZ R10, R0, R7 ;  /* 0x00000007000a7221 */ /* 0x004fc20000010000 */
[----:B0-----:R-:W-:-:S04]  /*6fb0*/  FADD.FTZ R11, R9, R8 ;  /* 0x00000008090b7221 */ /* 0x001fc80000010000 */
[C---:B------:R-:W-:Y:S01]  /*6fc0*/  FSETP.NE.FTZ.AND P1, PT, R10.reuse, RZ, PT ;  /* 0x000000ff0a00720b */ /* 0x040fe20003f35000 */
[----:B------:R-:W-:Y:S01]  /*6fd0*/  FMUL.FTZ R13, R10, 0.00390625 ;  /* 0x3b8000000a0d7820 */ /* 0x000fe20000410000 */
[----:B------:R-:W-:Y:S01]  /*6fe0*/  FMUL.FTZ R15, R11, 0.00390625 ;  /* 0x3b8000000b0f7820 */ /* 0x000fe20000410000 */
[----:B------:R-:W-:-:S03]  /*6ff0*/  IMAD.MOV.U32 R8, RZ, RZ, RZ ;  /* 0x000000ffff087224 */ /* 0x000fc600078e00ff */
[----:B------:R-:W-:Y:S02]  /*7000*/  FSETP.NE.FTZ.AND P2, PT, R13, RZ, PT ;  /* 0x000000ff0d00720b */ /* 0x000fe40003f55000 */
[----:B------:R-:W-:-:S05]  /*7010*/  FSETP.NE.FTZ.AND P3, PT, R15, RZ, PT ;  /* 0x000000ff0f00720b */ /* 0x000fca0003f75000 */
[----:B------:R0:W-:Y:S01]  /*7020*/  @P1 MUFU.RCP R8, R10 ;  /* 0x0000000a00081308 */ /* 0x0001e20000001000 */
[----:B------:R-:W-:Y:S01]  /*7030*/  FSETP.NE.FTZ.AND P1, PT, R11, RZ, PT ;  /* 0x000000ff0b00720b */ /* 0x000fe20003f35000 */
[----:B------:R-:W-:-:S06]  /*7040*/  IMAD.MOV.U32 R12, RZ, RZ, RZ ;  /* 0x000000ffff0c7224 */ /* 0x000fcc00078e00ff */
[----:B------:R-:W1:Y:S08]  /*7050*/  @P2 MUFU.LG2 R5, R13 ;  /* 0x0000000d00052308 */ /* 0x000e700000000c00 */
[----:B------:R-:W2:Y:S08]  /*7060*/  @P3 MUFU.LG2 R7, R15 ;  /* 0x0000000f00073308 */ /* 0x000eb00000000c00 */
[----:B------:R-:W4:Y:S01]  /*7070*/  @P1 MUFU.RCP R12, R11 ;  /* 0x0000000b000c1308 */ /* 0x000f220000001000 */
[----:B------:R-:W-:-:S02]  /*7080*/  IMAD.U32 R9, RZ, RZ, UR39 ;  /* 0x00000027ff097e24 */ /* 0x000fc4000f8e00ff */
[----:B------:R-:W-:Y:S01]  /*7090*/  IMAD.U32 R20, RZ, RZ, UR39 ;  /* 0x00000027ff147e24 */ /* 0x000fe2000f8e00ff */
[----:B------:R-:W-:Y:S02]  /*70a0*/  WARPGROUP.DEPBAR.LE gsb0, 0x0 ;  /* 0x00008000000079c5 */ /* 0x000fe40000010000 */
[----:B------:R-:W-:-:S06]  /*70b0*/  WARPGROUP.ARRIVE ;  /* 0x00000000000079c5 */ /* 0x000fcc0000000000 */
[----:B------:R-:W-:Y:S01]  /*70c0*/  QGMMA.64x256x32.F32.E4M3.E4M3 R24, R228, gdesc[UR4], R24, gsb0 ;  /* 0x03e00004e4187df3 */ /* 0x000fe20008000818 */
[----:B0-----:R-:W-:Y:S01]  /*70d0*/  @P2 FMUL.FTZ R10, R9, 0.69314718246459960938 ;  /* 0x3f317218090a2820 */ /* 0x001fe20000410000 */
[----:B------:R-:W-:Y:S01]  /*70e0*/  @P3 FMUL.FTZ R20, R20, 0.69314718246459960938 ;  /* 0x3f31721814143820 */ /* 0x000fe20000410000 */
[----:B-1----:R-:W-:Y:S01]  /*70f0*/  @P2 FMUL.FTZ R5, R5, 0.69314718246459960938 ;  /* 0x3f31721805052820 */ /* 0x002fe20000410000 */
[----:B--2---:R-:W-:Y:S01]  /*7100*/  @P3 FMUL.FTZ R7, R7, 0.69314718246459960938 ;  /* 0x3f31721807073820 */ /* 0x004fe20000410000 */
[----:B------:R-:W-:Y:S02]  /*7110*/  IMAD.MOV.U32 R4, RZ, RZ, -0x800000 ;  /* 0xff800000ff047424 */ /* 0x000fe400078e00ff */
[----:B---3--:R-:W-:Y:S01]  /*7120*/  FMUL.FTZ R152, R8, R21 ;  /* 0x0000001508987220 */ /* 0x008fe20000410000 */
[----:B------:R-:W-:Y:S02]  /*7130*/  IMAD.MOV.U32 R0, RZ, RZ, -0x800000 ;  /* 0xff800000ff007424 */ /* 0x000fe400078e00ff */
[----:B------:R-:W-:Y:S01]  /*7140*/  @P2 FFMA.FTZ R4, R10, R3, R5 ;  /* 0x000000030a042223 */ /* 0x000fe20000010005 */
[----:B------:R-:W-:-:S01]  /*7150*/  @P3 FFMA.FTZ R0, R20, R6, R7 ;  /* 0x0000000614003223 */ /* 0x000fc20000010007 */
[----:B----4-:R-:W-:Y:S01]  /*7160*/  FMUL.FTZ R21, R12, R21 ;  /* 0x000000150c157220 */ /* 0x010fe20000410000 */
[----:B------:R-:W-:-:S02]  /*7170*/  WARPGROUP.DEPBAR.LE gsb0, 0x0 ;  /* 0x00008000000079c5 */ /* 0x000fc40000010000 */
[----:B------:R-:W-:Y:S05]  /*7180*/  @!P0 BRA `(.L_x_171) ;  /* 0x0000000000048947 */ /* 0x000fea0003800000 */
[----:B------:R-:W-:Y:S01]  /*7190*/  BPT.TRAP 0x1 ;  /* 0x000000040000795c */ /* 0x000fe20000300000 */
.L_x_171:
[----:B------:R-:W-:Y:S01]  /*71a0*/  VIADD R7, R14, 0x38860 ;  /* 0x000388600e077836 */ /* 0x000fe20000000000 */
[----:B------:R-:W-:Y:S01]  /*71b0*/  UIADD3 UR52, UR52, 0x1, URZ ;  /* 0x0000000134347890 */ /* 0x000fe2000fffe03f */
[-C--:B------:R-:W-:Y:S01]  /*71c0*/  FMUL.FTZ R3, R25, R152.reuse ;  /* 0x0000009819037220 */ /* 0x080fe20000410000 */
[-C--:B------:R-:W-:Y:S01]  /*71d0*/  FMUL.FTZ R12, R28, R152.reuse ;  /* 0x000000981c0c7220 */ /* 0x080fe20000410000 */
[-C--:B------:R-:W-:Y:S01]  /*71e0*/  FMUL.FTZ R10, R29, R152.reuse ;  /* 0x000000981d0a7220 */ /* 0x080fe20000410000 */
[----:B------:R-:W-:Y:S01]  /*71f0*/  PRMT R2, R2, 0x654, R7 ;  /* 0x0000065402027816 */ /* 0x000fe20000000007 */
[-C--:B------:R-:W-:Y:S01]  /*7200*/  FMUL.FTZ R8, R32, R152.reuse ;  /* 0x0000009820087220 */ /* 0x080fe20000410000 */
[-C--:B------:R-:W-:Y:S01]  /*7210*/  FMUL.FTZ R13, R36, R152.reuse ;  /* 0x00000098240d7220 */ /* 0x080fe20000410000 */
[-C--:B------:R-:W-:Y:S01]  /*7220*/  FMUL.FTZ R6, R37, R152.reuse ;  /* 0x0000009825067220 */ /* 0x080fe20000410000 */
[----:B------:R0:W-:Y:S01]  /*7230*/  SYNCS.ARRIVE.TRANS64.RED.A1T0 RZ, [R2+URZ], RZ ;  /* 0x000000ff02ff79a7 */ /* 0x0001e2000810043f */
        /* <DEDUP_REMOVED lines=34> */
[----:B------:R-:W-:Y:S01]  /*7460*/  UISETP.NE.AND UP0, UPT, UR52, 0x2, UPT ;  /* 0x000000023400788c */ /* 0x000fe2000bf05270 */
        /* <DEDUP_REMOVED lines=82> */
[----:B------:R-:W-:Y:S01]  /*7990*/  USEL UR4, URZ, 0x1, UP0 ;  /* 0x000000013f047887 */ /* 0x000fe20008000000 */
[-C--:B------:R-:W-:Y:S01]  /*79a0*/  FMUL.FTZ R39, R142, R21.reuse ;  /* 0x000000158e277220 */ /* 0x080fe20000410000 */
[-C--:B------:R-:W-:Y:S01]  /*79b0*/  FMUL.FTZ R35, R143, R21.reuse ;  /* 0x000000158f237220 */ /* 0x080fe20000410000 */
[-C--:B------:R-:W-:Y:S01]  /*79c0*/  FMUL.FTZ R34, R146, R21.reuse ;  /* 0x0000001592227220 */ /* 0x080fe20000410000 */
[-C--:B------:R-:W-:Y:S01]  /*79d0*/  FMUL.FTZ R30, R147, R21.reuse ;  /* 0x00000015931e7220 */ /* 0x080fe20000410000 */
[-C--:B------:R-:W-:Y:S01]  /*79e0*/  FMUL.FTZ R31, R150, R21.reuse ;  /* 0x00000015961f7220 */ /* 0x080fe20000410000 */
[----:B------:R-:W-:Y:S01]  /*79f0*/  PLOP3.LUT P0, PT, PT, PT, PT, 0x8, 0x0 ;  /* 0x000000000000781c */ /* 0x000fe20003f0e170 */
[----:B------:R-:W-:Y:S01]  /*7a00*/  FMUL.FTZ R21, R151, R21 ;  /* 0x0000001597157220 */ /* 0x000fe20000410000 */
[----:B------:R-:W-:-:S02]  /*7a10*/  UIADD3 UR44, UR44, 0x1, URZ ;  /* 0x000000012c2c7890 */ /* 0x000fc4000fffe03f */
[----:B------:R-:W-:Y:S02]  /*7a20*/  USEL UR52, UR52, URZ, UP0 ;  /* 0x0000003f34347287 */ /* 0x000fe40008000000 */
[----:B0-----:R-:W-:-:S12]  /*7a30*/  ULOP3.LUT UR43, UR43, UR4, URZ, 0x3c, !UPT ;  /* 0x000000042b2b7292 */ /* 0x001fd8000f8e3c3f */
.L_x_149:
[----:B------:R-:W0:Y:S01]  /*7a40*/  S2R R27, SR_CgaCtaId ;  /* 0x00000000001b7919 */ /* 0x000e220000008800 */
[----:B------:R-:W-:Y:S01]  /*7a50*/  MOV R2, 0x400 ;  /* 0x0000040000027802 */ /* 0x000fe20000000f00 */
[----:B------:R-:W-:Y:S01]  /*7a60*/  BSSY B0, `(.L_x_172) ;  /* 0x00003af000007945 */ /* 0x000fe20003800000 */
[----:B------:R-:W-:Y:S02]  /*7a70*/  BAR.SYNC.DEFER_BLOCKING 0x5, 0x180 ;  /* 0x0146000000007b1d */ /* 0x000fe40000010000 */
[----:B0-----:R-:W-:-:S05]  /*7a80*/  LEA R2, R27, R2, 0x18 ;  /* 0x000000021b027211 */ /* 0x001fca00078ec0ff */
[----:B------:R-:W0:Y:S02]  /*7a90*/  LDS.128 R48, [R2+0x388d0] ;  /* 0x0388d00002307984 */ /* 0x000e240000000c00 */
[----:B0-----:R-:W-:Y:S02]  /*7aa0*/  R2UR UR5, R49 ;  /* 0x00000000310572ca */ /* 0x001fe400000e0000 */
[----:B------:R-:W-:Y:S01]  /*7ab0*/  R2UR UR46, R50 ;  /* 0x00000000322e72ca */ /* 0x000fe200000e0000 */
[----:B------:R-:W-:Y:S06]  /*7ac0*/  BAR.ARV 0x4, 0x180 ;  /* 0x0106000000007b1d */ /* 0x000fec0000002000 */
[----:B------:R-:W-:Y:S08]  /*7ad0*/  @P0 BRA `(.L_x_173) ;  /* 0x0000002c00140947 */ /* 0x000ff00003800000 */
[----:B------:R-:W0:Y:S01]  /*7ae0*/  S2R R94, SR_TID.X ;  /* 0x00000000005e7919 */ /* 0x000e220000002100 */
[----:B------:R-:W-:Y:S01]  /*7af0*/  ULDC.64 UR6, c[0x4][0x110] ;  /* 0x0100440000067ab9 */ /* 0x000fe20000000a00 */
[----:B0-----:R-:W-:-:S05]  /*7b00*/  IMAD.SHL.U32 R26, R94, 0x4, RZ ;  /* 0x000000045e1a7824 */ /* 0x001fca00078e00ff */
[----:B------:R-:W-:-:S04]  /*7b10*/  LOP3.LUT R26, R26, 0xc, RZ, 0xc0, !PT ;  /* 0x0000000c1a1a7812 */ /* 0x000fc800078ec0ff */
[----:B------:R-:W-:-:S05]  /*7b20*/  IADD3 R26, P0, R26, UR6, RZ ;  /* 0x000000061a1a7c10 */ /* 0x000fca000ff1e0ff */
[----:B------:R-:W-:Y:S01]  /*7b30*/  IMAD.X R27, RZ, RZ, UR7, P0 ;  /* 0x00000007ff1b7e24 */ /* 0x000fe200080e06ff */
[----:B------:R-:W-:Y:S01]  /*7b40*/  F2FP.BF16.F32.PACK_AB R9, R14, R9 ;  /* 0x000000090e09723e */ /* 0x000fe200000010ff */
[----:B------:R-:W-:-:S03]  /*7b50*/  ULDC.64 UR6, c[0x0][0xc00] ;  /* 0x0003000000067ab9 */ /* 0x000fc60000000a00 */
[----:B------:R0:W2:Y:S01]  /*7b60*/  LDG.E.CONSTANT R26, desc[UR48][R26.64] ;  /* 0x000000301a1a7981 */ /* 0x0000a2000c1e9900 */
[----:B------:R-:W-:Y:S01]  /*7b70*/  LOP3.LUT P0, R14, R94, 0x3, RZ, 0xc0, !PT ;  /* 0x000000035e0e7812 */ /* 0x000fe2000780c0ff */
[----:B------:R-:W-:Y:S01]  /*7b80*/  UISETP.NE.U32.AND UP0, UPT, UR6, URZ, UPT ;  /* 0x0000003f0600728c */ /* 0x000fe2000bf05070 */
[----:B------:R-:W-:Y:S02]  /*7b90*/  F2FP.BF16.F32.PACK_AB R20, R20, R11 ;  /* 0x0000000b1414723e */ /* 0x000fe400000010ff */
[----:B------:R-:W-:Y:S01]  /*7ba0*/  ISETP.EQ.OR P0, PT, R14, 0x3, !P0 ;  /* 0x000000030e00780c */ /* 0x000fe20004702670 */
[----:B------:R-:W-:Y:S01]  /*7bb0*/  UISETP.NE.AND.EX UP0, UPT, UR7, URZ, UPT, UP0 ;  /* 0x0000003f0700728c */ /* 0x000fe2000bf05300 */
[----:B------:R-:W-:Y:S02]  /*7bc0*/  F2FP.BF16.F32.PACK_AB R7, R6, R7 ;  /* 0x000000070607723e */ /* 0x000fe400000010ff */
[----:B------:R-:W-:Y:S01]  /*7bd0*/  F2FP.BF16.F32.PACK_AB R6, R69, R68 ;  /* 0x000000444506723e */ /* 0x000fe200000010ff */
[----:B------:R-:W-:Y:S01]  /*7be0*/  ULDC.64 UR6, c[0x0][0xc00] ;  /* 0x0003000000067ab9 */ /* 0x000fe20000000a00 */
[----:B------:R-:W-:Y:S01]  /*7bf0*/  F2FP.BF16.F32.PACK_AB R88, R88, R81 ;  /* 0x000000515858723e */ /* 0x000fe200000010ff */
[----:B------:R-:W-:Y:S01]  /*7c00*/  UIMAD.WIDE UR6, UR36, 0x4, UR6 ;  /* 0x00000004240678a5 */ /* 0x000fe2000f8e0206 */
[----:B------:R-:W-:-:S02]  /*7c10*/  SEL R81, R9, R20, P0 ;  /* 0x0000001409517207 */ /* 0x000fc40000000000 */
[----:B------:R-:W-:Y:S02]  /*7c20*/  SEL R68, R20, R9, P0 ;  /* 0x0000000914447207 */ /* 0x000fe40000000000 */
[----:B------:R-:W1:Y:S01]  /*7c30*/  S2R R9, SR_SWINHI ;  /* 0x0000000000097919 */ /* 0x000e620000002f00 */
[----:B------:R-:W-:Y:S02]  /*7c40*/  F2FP.BF16.F32.PACK_AB R29, R36, R29 ;  /* 0x0000001d241d723e */ /* 0x000fe400000010ff */
[----:B------:R-:W-:Y:S02]  /*7c50*/  F2FP.BF16.F32.PACK_AB R32, R33, R32 ;  /* 0x000000202120723e */ /* 0x000fe400000010ff */
[----:B------:R-:W-:Y:S02]  /*7c60*/  F2FP.BF16.F32.PACK_AB R8, R13, R8 ;  /* 0x000000080d08723e */ /* 0x000fe400000010ff */
[----:B------:R-:W-:Y:S02]  /*7c70*/  F2FP.BF16.F32.PACK_AB R65, R72, R65 ;  /* 0x000000414841723e */ /* 0x000fe400000010ff */
[----:B------:R-:W-:-:S02]  /*7c80*/  F2FP.BF16.F32.PACK_AB R40, R41, R40 ;  /* 0x000000282928723e */ /* 0x000fc400000010ff */
[----:B------:R-:W-:Y:S02]  /*7c90*/  F2FP.BF16.F32.PACK_AB R52, R53, R52 ;  /* 0x000000343534723e */ /* 0x000fe400000010ff */
[----:B------:R-:W-:Y:S02]  /*7ca0*/  F2FP.BF16.F32.PACK_AB R41, R85, R84 ;  /* 0x000000545529723e */ /* 0x000fe400000010ff */
[----:B------:R-:W-:Y:S02]  /*7cb0*/  F2FP.BF16.F32.PACK_AB R30, R21, R30 ;  /* 0x0000001e151e723e */ /* 0x000fe400000010ff */
[----:B------:R-:W-:Y:S02]  /*7cc0*/  F2FP.BF16.F32.PACK_AB R13, R79, R82 ;  /* 0x000000524f0d723e */ /* 0x000fe400000010ff */
[----:B------:R-:W-:Y:S02]  /*7cd0*/  F2FP.BF16.F32.PACK_AB R74, R71, R74 ;  /* 0x0000004a474a723e */ /* 0x000fe400000010ff */
[----:B------:R-:W-:-:S02]  /*7ce0*/  F2FP.BF16.F32.PACK_AB R53, R93, R92 ;  /* 0x0000005c5d35723e */ /* 0x000fc400000010ff */
[----:B------:R-:W-:Y:S02]  /*7cf0*/  SEL R85, R29, R32, P0 ;  /* 0x000000201d557207 */ /* 0x000fe40000000000 */
[----:B------:R-:W-:Y:S02]  /*7d00*/  SEL R21, R32, R29, P0 ;  /* 0x0000001d20157207 */ /* 0x000fe40000000000 */
[----:B------:R-:W-:Y:S02]  /*7d10*/  SEL R79, R8, R7, P0 ;  /* 0x00000007084f7207 */ /* 0x000fe40000000000 */
[----:B------:R-:W-:Y:S02]  /*7d20*/  SEL R71, R7, R8, P0 ;  /* 0x0000000807477207 */ /* 0x000fe40000000000 */
[----:B------:R-:W-:Y:S02]  /*7d30*/  SEL R93, R65, R6, P0 ;  /* 0x00000006415d7207 */ /* 0x000fe40000000000 */
[----:B------:R-:W-:-:S02]  /*7d40*/  SEL R32, R6, R65, P0 ;  /* 0x0000004106207207 */ /* 0x000fc40000000000 */
[----:B------:R-:W-:Y:S02]  /*7d50*/  F2FP.BF16.F32.PACK_AB R57, R64, R57 ;  /* 0x000000394039723e */ /* 0x000fe400000010ff */
[----:B------:R-:W-:Y:S02]  /*7d60*/  F2FP.BF16.F32.PACK_AB R60, R61, R60 ;  /* 0x0000003c3d3c723e */ /* 0x000fe400000010ff */
[----:B------:R-:W-:Y:S02]  /*7d70*/  MOV R6, R2 ;  /* 0x0000000200067202 */ /* 0x000fe40000000f00 */
[----:B-1----:R-:W-:Y:S02]  /*7d80*/  MOV R7, R9 ;  /* 0x0000000900077202 */ /* 0x002fe40000000f00 */
[----:B------:R-:W-:Y:S02]  /*7d90*/  F2FP.BF16.F32.PACK_AB R132, R91, R132 ;  /* 0x000000845b84723e */ /* 0x000fe400000010ff */
[----:B------:R-:W-:-:S02]  /*7da0*/  F2FP.BF16.F32.PACK_AB R45, R56, R45 ;  /* 0x0000002d382d723e */ /* 0x000fc400000010ff */
[----:B------:R-:W-:Y:S02]  /*7db0*/  F2FP.BF16.F32.PACK_AB R104, R104, R97 ;  /* 0x000000616868723e */ /* 0x000fe400000010ff */
[----:B------:R-:W-:Y:S02]  /*7dc0*/  F2FP.BF16.F32.PACK_AB R61, R101, R100 ;  /* 0x00000064653d723e */ /* 0x000fe400000010ff */
[----:B------:R-:W-:Y:S02]  /*7dd0*/  F2FP.BF16.F32.PACK_AB R121, R128, R121 ;  /* 0x000000798079723e */ /* 0x000fe400000010ff */
[----:B------:R-:W-:Y:S02]  /*7de0*/  F2FP.BF16.F32.PACK_AB R124, R125, R124 ;  /* 0x0000007c7d7c723e */ /* 0x000fe400000010ff */
[----:B------:R-:W-:Y:S02]  /*7df0*/  SEL R91, R57, R60, P0 ;  /* 0x0000003c395b7207 */ /* 0x000fe40000000000 */
[----:B0-----:R-:W-:Y:S01]  /*7e00*/  SEL R27, R60, R57, P0 ;  /* 0x000000393c1b7207 */ /* 0x001fe20000000000 */
[----:B------:R-:W-:Y:S01]  /*7e10*/  IMAD.WIDE R56, R237, 0x2, R6 ;  /* 0x00000002ed387825 */ /* 0x000fe200078e0206 */
[----:B------:R-:W-:-:S02]  /*7e20*/  F2FP.BF16.F32.PACK_AB R12, R12, R5 ;  /* 0x000000050c0c723e */ /* 0x000fc400000010ff */
[----:B------:R-:W-:Y:S02]  /*7e30*/  F2FP.BF16.F32.PACK_AB R49, R10, R3 ;  /* 0x000000030a31723e */ /* 0x000fe400000010ff */
[----:B------:R-:W-:Y:S02]  /*7e40*/  F2FP.BF16.F32.PACK_AB R141, R141, R148 ;  /* 0x000000948d8d723e */ /* 0x000fe400000010ff */
[----:B------:R-:W-:Y:S02]  /*7e50*/  F2FP.BF16.F32.PACK_AB R144, R137, R144 ;  /* 0x000000908990723e */ /* 0x000fe400000010ff */
[----:B------:R-:W-:Y:S02]  /*7e60*/  F2FP.BF16.F32.PACK_AB R112, R112, R105 ;  /* 0x000000697070723e */ /* 0x000fe400000010ff */
[----:B------:R-:W-:Y:S02]  /*7e70*/  F2FP.BF16.F32.PACK_AB R42, R39, R42 ;  /* 0x0000002a272a723e */ /* 0x000fe400000010ff */
[----:B------:R-:W-:-:S02]  /*7e80*/  F2FP.BF16.F32.PACK_AB R80, R80, R73 ;  /* 0x000000495050723e */ /* 0x000fc400000010ff */
[----:B------:R-:W-:Y:S02]  /*7e90*/  F2FP.BF16.F32.PACK_AB R33, R77, R76 ;  /* 0x0000004c4d21723e */ /* 0x000fe400000010ff */
[----:B------:R-:W-:Y:S02]  /*7ea0*/  SEL R105, R104, R61, P0 ;  /* 0x0000003d68697207 */ /* 0x000fe40000000000 */
[----:B------:R-:W-:Y:S02]  /*7eb0*/  SEL R36, R61, R104, P0 ;  /* 0x000000683d247207 */ /* 0x000fe40000000000 */
[----:B------:R-:W-:Y:S02]  /*7ec0*/  SEL R95, R121, R124, P0 ;  /* 0x0000007c795f7207 */ /* 0x000fe40000000000 */
[----:B------:R-:W-:Y:S02]  /*7ed0*/  SEL R39, R124, R121, P0 ;  /* 0x000000797c277207 */ /* 0x000fe40000000000 */
[----:B------:R-:W-:-:S02]  /*7ee0*/  F2FP.BF16.F32.PACK_AB R3, R167, R170 ;  /* 0x000000aaa703723e */ /* 0x000fc400000010ff */
[----:B------:R-:W-:Y:S02]  /*7ef0*/  F2FP.BF16.F32.PACK_AB R168, R165, R168 ;  /* 0x000000a8a5a8723e */ /* 0x000fe400000010ff */
[----:B------:R-:W-:Y:S02]  /*7f00*/  F2FP.BF16.F32.PACK_AB R133, R133, R140 ;  /* 0x0000008c8585723e */ /* 0x000fe400000010ff */
[----:B------:R-:W-:Y:S02]  /*7f10*/  F2FP.BF16.F32.PACK_AB R136, R129, R136 ;  /* 0x000000888188723e */ /* 0x000fe400000010ff */
[----:B------:R-:W-:Y:S02]  /*7f20*/  F2FP.BF16.F32.PACK_AB R70, R67, R70 ;  /* 0x000000464346723e */ /* 0x000fe400000010ff */
[----:B------:R-:W-:Y:S02]  /*7f30*/  F2FP.BF16.F32.PACK_AB R63, R63, R66 ;  /* 0x000000423f3f723e */ /* 0x000fe400000010ff */
[----:B------:R-:W-:-:S02]  /*7f40*/  SEL R77, R12, R49, P0 ;  /* 0x000000310c4d7207 */ /* 0x000fc40000000000 */
[----:B------:R-:W-:Y:S02]  /*7f50*/  SEL R73, R49, R12, P0 ;  /* 0x0000000c31497207 */ /* 0x000fe40000000000 */
[----:B------:R-:W-:Y:S02]  /*7f60*/  SEL R121, R141, R144, P0 ;  /* 0x000000908d797207 */ /* 0x000fe40000000000 */
[----:B------:R-:W-:Y:S02]  /*7f70*/  SEL R61, R144, R141, P0 ;  /* 0x0000008d903d7207 */ /* 0x000fe40000000000 */
[----:B------:R-:W-:Y:S02]  /*7f80*/  F2FP.BF16.F32.PACK_AB R15, R28, R15 ;  /* 0x0000000f1c0f723e */ /* 0x000fe400000010ff */
[----:B------:R-:W-:Y:S02]  /*7f90*/  F2FP.BF16.F32.PACK_AB R24, R25, R24 ;  /* 0x000000181918723e */ /* 0x000fe400000010ff */
[----:B------:R-:W-:-:S02]  /*7fa0*/  F2FP.BF16.F32.PACK_AB R59, R59, R62 ;  /* 0x0000003e3b3b723e */ /* 0x000fc400000010ff */
[----:B------:R-:W-:Y:S02]  /*7fb0*/  F2FP.BF16.F32.PACK_AB R58, R55, R58 ;  /* 0x0000003a373a723e */ /* 0x000fe400000010ff */
[C---:B------:R-:W-:Y:S02]  /*7fc0*/  IADD3 R8, P2, R56.reuse, 0x20, RZ ;  /* 0x0000002038087810 */ /* 0x040fe40007f5e0ff */
[C---:B------:R-:W-:Y:S02]  /*7fd0*/  IADD3 R12, P3, R56.reuse, 0x40, RZ ;  /* 0x00000040380c7810 */ /* 0x040fe40007f7e0ff */
[----:B------:R-:W-:Y:S02]  /*7fe0*/  IADD3 R141, P4, R56, 0x60, RZ ;  /* 0x00000060388d7810 */ /* 0x000fe40007f9e0ff */
[----:B------:R-:W-:Y:S02]  /*7ff0*/  F2FP.BF16.F32.PACK_AB R37, R44, R37 ;  /* 0x000000252c25723e */ /* 0x000fe400000010ff */
[----:B------:R-:W-:Y:S01]  /*8000*/  F2FP.BF16.F32.PACK_AB R31, R31, R34 ;  /* 0x000000221f1f723e */ /* 0x000fe200000010ff */
[----:B------:R-:W-:Y:S01]  /*8010*/  IMAD.X R55, RZ, RZ, R57, P4 ;  /* 0x000000ffff377224 */ /* 0x000fe200020e0639 */
[----:B------:R-:W-:-:S02]  /*8020*/  F2FP.BF16.F32.PACK_AB R116, R117, R116 ;  /* 0x000000747574723e */ /* 0x000fc400000010ff */
[----:B------:R-:W-:Y:S02]  /*8030*/  F2FP.BF16.F32.PACK_AB R86, R83, R86 ;  /* 0x000000565356723e */ /* 0x000fe400000010ff */
[----:B------:R-:W-:Y:S02]  /*8040*/  SEL R117, R3, R168, P0 ;  /* 0x000000a803757207 */ /* 0x000fe40000000000 */
[----:B------:R-:W-:Y:S02]  /*8050*/  SEL R123, R133, R136, P0 ;  /* 0x00000088857b7207 */ /* 0x000fe40000000000 */
[----:B------:R-:W-:Y:S02]  /*8060*/  SEL R64, R136, R133, P0 ;  /* 0x0000008588407207 */ /* 0x000fe40000000000 */
[----:B------:R-:W-:Y:S02]  /*8070*/  SEL R131, R70, R63, P0 ;  /* 0x0000003f46837207 */ /* 0x000fe40000000000 */
[----:B------:R-:W-:-:S02]  /*8080*/  F2FP.BF16.F32.PACK_AB R11, R87, R90 ;  /* 0x0000005a570b723e */ /* 0x000fc400000010ff */
[----:B------:R-:W-:Y:S02]  /*8090*/  SEL R83, R15, R24, P0 ;  /* 0x000000180f537207 */ /* 0x000fe40000000000 */
[----:B------:R-:W-:Y:S02]  /*80a0*/  SEL R20, R24, R15, P0 ;  /* 0x0000000f18147207 */ /* 0x000fe40000000000 */
[----:B------:R-:W-:Y:S02]  /*80b0*/  SEL R168, R168, R3, P0 ;  /* 0x00000003a8a87207 */ /* 0x000fe40000000000 */
[----:B------:R-:W-:Y:S01]  /*80c0*/  SEL R70, R63, R70, P0 ;  /* 0x000000463f467207 */ /* 0x000fe20000000000 */
[--C-:B------:R-:W-:Y:S01]  /*80d0*/  IMAD.X R63, RZ, RZ, R57.reuse, P2 ;  /* 0x000000ffff3f7224 */ /* 0x100fe200010e0639 */
[----:B------:R-:W-:Y:S02]  /*80e0*/  SEL R133, R59, R58, P0 ;  /* 0x0000003a3b857207 */ /* 0x000fe40000000000 */
[----:B------:R-:W-:Y:S01]  /*80f0*/  SEL R72, R58, R59, P0 ;  /* 0x0000003b3a487207 */ /* 0x000fe20000000000 */
[----:B------:R-:W-:Y:S01]  /*8100*/  IMAD.X R59, RZ, RZ, R57, P3 ;  /* 0x000000ffff3b7224 */ /* 0x000fe200018e0639 */
[----:B------:R-:W-:-:S02]  /*8110*/  F2FP.BF16.F32.PACK_AB R5, R171, R174 ;  /* 0x000000aeab05723e */ /* 0x000fc400000010ff */
[----:B------:R-:W-:Y:S02]  /*8120*/  F2FP.BF16.F32.PACK_AB R10, R169, R172 ;  /* 0x000000aca90a723e */ /* 0x000fe400000010ff */
[----:B------:R-:W-:Y:S02]  /*8130*/  F2FP.BF16.F32.PACK_AB R152, R145, R152 ;  /* 0x000000989198723e */ /* 0x000fe400000010ff */
[----:B------:R-:W-:Y:S02]  /*8140*/  F2FP.BF16.F32.PACK_AB R75, R75, R78 ;  /* 0x0000004e4b4b723e */ /* 0x000fe400000010ff */
[----:B------:R-:W-:Y:S02]  /*8150*/  F2FP.BF16.F32.PACK_AB R46, R43, R46 ;  /* 0x0000002e2b2e723e */ /* 0x000fe400000010ff */
[----:B------:R-:W-:Y:S02]  /*8160*/  SEL R87, R37, R40, P0 ;  /* 0x0000002825577207 */ /* 0x000fe40000000000 */
[----:B------:R-:W-:-:S02]  /*8170*/  SEL R24, R40, R37, P0 ;  /* 0x0000002528187207 */ /* 0x000fc40000000000 */
[----:B------:R-:W-:Y:S02]  /*8180*/  SEL R139, R31, R30, P0 ;  /* 0x0000001e1f8b7207 */ /* 0x000fe40000000000 */
[----:B------:R-:W-:Y:S02]  /*8190*/  SEL R76, R30, R31, P0 ;  /* 0x0000001f1e4c7207 */ /* 0x000fe40000000000 */
[----:B------:R-:W-:Y:S02]  /*81a0*/  LOP3.LUT R3, R56, 0x380, RZ, 0xc0, !PT ;  /* 0x0000038038037812 */ /* 0x000fe400078ec0ff */
[----:B------:R-:W-:Y:S02]  /*81b0*/  F2FP.BF16.F32.PACK_AB R96, R96, R89 ;  /* 0x000000596060723e */ /* 0x000fe400000010ff */
[----:B------:R-:W-:Y:S02]  /*81c0*/  F2FP.BF16.F32.PACK_AB R47, R47, R54 ;  /* 0x000000362f2f723e */ /* 0x000fe400000010ff */
[----:B------:R-:W-:-:S02]  /*81d0*/  F2FP.BF16.F32.PACK_AB R43, R35, R38 ;  /* 0x00000026232b723e */ /* 0x000fc400000010ff */
[C---:B------:R-:W-:Y:S02]  /*81e0*/  IADD3 R28, P5, R56.reuse, 0x4000, RZ ;  /* 0x00004000381c7810 */ /* 0x040fe40007fbe0ff */
[C---:B------:R-:W-:Y:S02]  /*81f0*/  IADD3 R30, P6, R56.reuse, 0x4020, RZ ;  /* 0x00004020381e7810 */ /* 0x040fe40007fde0ff */
[C---:B------:R-:W-:Y:S02]  /*8200*/  IADD3 R143, P1, R56.reuse, 0x4040, RZ ;  /* 0x00004040388f7810 */ /* 0x040fe40007f3e0ff */
[C---:B------:R-:W-:Y:S01]  /*8210*/  IADD3 R145, P2, R56.reuse, 0x4060, RZ ;  /* 0x0000406038917810 */ /* 0x040fe20007f5e0ff */
[----:B------:R-:W-:Y:S01]  /*8220*/  IMAD.X R49, RZ, RZ, R57, P6 ;  /* 0x000000ffff317224 */ /* 0x000fe200030e0639 */
[C---:B------:R-:W-:Y:S02]  /*8230*/  IADD3 R40, P3, R56.reuse, 0x8000, RZ ;  /* 0x0000800038287810 */ /* 0x040fe40007f7e0ff */
[----:B------:R-:W-:-:S02]  /*8240*/  IADD3 R82, P4, R56, 0x8020, RZ ;  /* 0x0000802038527810 */ /* 0x000fc40007f9e0ff */
[----:B------:R-:W-:Y:S02]  /*8250*/  F2FP.BF16.F32.PACK_AB R149, R149, R154 ;  /* 0x0000009a9595723e */ /* 0x000fe400000010ff */
[----:B------:R-:W-:Y:S01]  /*8260*/  SEL R99, R80, R33, P0 ;  /* 0x0000002150637207 */ /* 0x000fe20000000000 */
[----:B------:R-:W-:Y:S01]  /*8270*/  IMAD.X R31, RZ, RZ, R57, P4 ;  /* 0x000000ffff1f7224 */ /* 0x000fe200020e0639 */
[----:B------:R-:W-:Y:S02]  /*8280*/  SEL R33, R33, R80, P0 ;  /* 0x0000005021217207 */ /* 0x000fe40000000000 */
[----:B------:R-:W-:Y:S02]  /*8290*/  SEL R119, R5, R10, P0 ;  /* 0x0000000a05777207 */ /* 0x000fe40000000000 */
[----:B------:R-:W-:Y:S02]  /*82a0*/  SEL R80, R10, R5, P0 ;  /* 0x000000050a507207 */ /* 0x000fe40000000000 */
[----:B------:R-:W-:-:S02]  /*82b0*/  SEL R129, R75, R74, P0 ;  /* 0x0000004a4b817207 */ /* 0x000fc40000000000 */
[----:B------:R-:W-:Y:S02]  /*82c0*/  SEL R69, R74, R75, P0 ;  /* 0x0000004b4a457207 */ /* 0x000fe40000000000 */
[----:B------:R-:W-:Y:S02]  /*82d0*/  SHF.R.U64 R3, R3, 0x3, RZ ;  /* 0x0000000303037819 */ /* 0x000fe400000012ff */
[----:B------:R-:W-:Y:S02]  /*82e0*/  SEL R89, R45, R52, P0 ;  /* 0x000000342d597207 */ /* 0x000fe40000000000 */
[----:B------:R-:W-:Y:S01]  /*82f0*/  SEL R25, R52, R45, P0 ;  /* 0x0000002d34197207 */ /* 0x000fe20000000000 */
[--C-:B------:R-:W-:Y:S01]  /*8300*/  IMAD.X R45, RZ, RZ, R57.reuse, P2 ;  /* 0x000000ffff2d7224 */ /* 0x100fe200010e0639 */
[----:B------:R-:W-:Y:S02]  /*8310*/  SEL R101, R96, R53, P0 ;  /* 0x0000003560657207 */ /* 0x000fe40000000000 */
[----:B------:R-:W-:Y:S01]  /*8320*/  SEL R35, R53, R96, P0 ;  /* 0x0000006035237207 */ /* 0x000fe20000000000 */
[----:B------:R-:W-:Y:S01]  /*8330*/  IMAD.X R53, RZ, RZ, R57, P5 ;  /* 0x000000ffff357224 */ /* 0x000fe200028e0639 */
[----:B------:R-:W-:-:S02]  /*8340*/  SEL R135, R47, R46, P0 ;  /* 0x0000002e2f877207 */ /* 0x000fc40000000000 */
[----:B------:R-:W-:Y:S01]  /*8350*/  SEL R74, R46, R47, P0 ;  /* 0x0000002f2e4a7207 */ /* 0x000fe20000000000 */
[--C-:B------:R-:W-:Y:S01]  /*8360*/  IMAD.X R47, RZ, RZ, R57.reuse, P1 ;  /* 0x000000ffff2f7224 */ /* 0x100fe200008e0639 */
[----:B------:R-:W-:Y:S02]  /*8370*/  SEL R137, R42, R43, P0 ;  /* 0x0000002b2a897207 */ /* 0x000fe40000000000 */
[----:B------:R-:W-:Y:S01]  /*8380*/  SEL R75, R43, R42, P0 ;  /* 0x0000002a2b4b7207 */ /* 0x000fe20000000000 */
[----:B------:R-:W-:Y:S01]  /*8390*/  IMAD.X R43, RZ, RZ, R57, P3 ;  /* 0x000000ffff2b7224 */ /* 0x000fe200018e0639 */
[----:B------:R-:W-:Y:S02]  /*83a0*/  LOP3.LUT R5, R8, 0x380, RZ, 0xc0, !PT ;  /* 0x0000038008057812 */ /* 0x000fe400078ec0ff */
[----:B------:R-:W-:Y:S02]  /*83b0*/  F2FP.BF16.F32.PACK_AB R156, R153, R156 ;  /* 0x0000009c999c723e */ /* 0x000fe400000010ff */
[----:B------:R-:W-:-:S02]  /*83c0*/  SEL R115, R149, R152, P0 ;  /* 0x0000009895737207 */ /* 0x000fc40000000000 */
[----:B------:R-:W-:Y:S02]  /*83d0*/  SEL R50, R152, R149, P0 ;  /* 0x0000009598327207 */ /* 0x000fe40000000000 */
[----:B------:R-:W-:Y:S02]  /*83e0*/  SEL R127, R86, R13, P0 ;  /* 0x0000000d567f7207 */ /* 0x000fe40000000000 */
[----:B------:R-:W-:Y:S02]  /*83f0*/  SEL R67, R13, R86, P0 ;  /* 0x000000560d437207 */ /* 0x000fe40000000000 */
[C---:B------:R-:W-:Y:S02]  /*8400*/  IADD3 R147, P5, R56.reuse, 0x8040, RZ ;  /* 0x0000804038937810 */ /* 0x040fe40007fbe0ff */
[C---:B------:R-:W-:Y:S02]  /*8410*/  IADD3 R149, P6, R56.reuse, 0x8060, RZ ;  /* 0x0000806038957810 */ /* 0x040fe40007fde0ff */
[----:B------:R-:W-:-:S02]  /*8420*/  IADD3 R84, P1, R56, 0xc000, RZ ;  /* 0x0000c00038547810 */ /* 0x000fc40007f3e0ff */
[C---:B------:R-:W-:Y:S01]  /*8430*/  IADD3 R86, P2, R56.reuse, 0xc020, RZ ;  /* 0x0000c02038567810 */ /* 0x040fe20007f5e0ff */
[--C-:B------:R-:W-:Y:S01]  /*8440*/  IMAD.X R29, RZ, RZ, R57.reuse, P6 ;  /* 0x000000ffff1d7224 */ /* 0x100fe200030e0639 */
[C---:B------:R-:W-:Y:S01]  /*8450*/  IADD3 R151, P3, R56.reuse, 0xc040, RZ ;  /* 0x0000c04038977810 */ /* 0x040fe20007f7e0ff */
[--C-:B------:R-:W-:Y:S01]  /*8460*/  IMAD.X R15, RZ, RZ, R57.reuse, P1 ;  /* 0x000000ffff0f7224 */ /* 0x100fe200008e0639 */
[----:B------:R-:W-:Y:S01]  /*8470*/  IADD3 R153, P4, R56, 0xc060, RZ ;  /* 0x0000c06038997810 */ /* 0x000fe20007f9e0ff */
[--C-:B------:R-:W-:Y:S01]  /*8480*/  IMAD.X R13, RZ, RZ, R57.reuse, P2 ;  /* 0x000000ffff0d7224 */ /* 0x100fe200010e0639 */
[----:B------:R-:W-:Y:S02]  /*8490*/  LOP3.LUT R56, R3, R56, RZ, 0x3c, !PT ;  /* 0x0000003803387212 */ /* 0x000fe400078e3cff */
[----:B------:R-:W-:Y:S01]  /*84a0*/  SHF.R.U64 R3, R5, 0x3, RZ ;  /* 0x0000000305037819 */ /* 0x000fe200000012ff */
[----:B------:R-:W-:Y:S01]  /*84b0*/  IMAD.X R9, RZ, RZ, R57, P4 ;  /* 0x000000ffff097224 */ /* 0x000fe200020e0639 */
[----:B------:R-:W-:-:S02]  /*84c0*/  LOP3.LUT R10, R12, 0x380, RZ, 0xc0, !PT ;  /* 0x000003800c0a7812 */ /* 0x000fc400078ec0ff */
[----:B------:R-:W-:Y:S02]  /*84d0*/  LOP3.LUT R62, R3, R8, RZ, 0x3c, !PT ;  /* 0x00000008033e7212 */ /* 0x000fe400078e3cff */
[----:B------:R-:W-:Y:S02]  /*84e0*/  LOP3.LUT R3, R28, 0x380, RZ, 0xc0, !PT ;  /* 0x000003801c037812 */ /* 0x000fe400078ec0ff */
[----:B------:R-:W-:Y:S02]  /*84f0*/  LOP3.LUT R8, R143, 0x380, RZ, 0xc0, !PT ;  /* 0x000003808f087812 */ /* 0x000fe400078ec0ff */
[----:B------:R-:W-:Y:S02]  /*8500*/  LOP3.LUT R14, R141, 0x380, RZ, 0xc0, !PT ;  /* 0x000003808d0e7812 */ /* 0x000fe400078ec0ff */
[----:B------:R-:W-:Y:S02]  /*8510*/  SHF.R.U64 R5, R10, 0x3, RZ ;  /* 0x000000030a057819 */ /* 0x000fe400000012ff */
[----:B------:R-:W-:-:S02]  /*8520*/  SHF.R.U64 R3, R3, 0x3, RZ ;  /* 0x0000000303037819 */ /* 0x000fc400000012ff */
[----:B------:R-:W-:Y:S02]  /*8530*/  SHF.R.U64 R8, R8, 0x3, RZ ;  /* 0x0000000308087819 */ /* 0x000fe400000012ff */
[----:B------:R-:W-:Y:S02]  /*8540*/  SHF.R.U64 R10, R14, 0x3, RZ ;  /* 0x000000030e0a7819 */ /* 0x000fe400000012ff */
[----:B------:R-:W-:Y:S02]  /*8550*/  LOP3.LUT R58, R5, R12, RZ, 0x3c, !PT ;  /* 0x0000000c053a7212 */ /* 0x000fe400078e3cff */
[----:B------:R-:W-:Y:S02]  /*8560*/  LOP3.LUT R52, R3, R28, RZ, 0x3c, !PT ;  /* 0x0000001c03347212 */ /* 0x000fe400078e3cff */
[----:B------:R-:W-:Y:S02]  /*8570*/  LOP3.LUT R5, R30, 0x380, RZ, 0xc0, !PT ;  /* 0x000003801e057812 */ /* 0x000fe400078ec0ff */
[----:B------:R-:W-:-:S02]  /*8580*/  LOP3.LUT R46, R8, R143, RZ, 0x3c, !PT ;  /* 0x0000008f082e7212 */ /* 0x000fc400078e3cff */
[----:B------:R-:W-:Y:S02]  /*8590*/  LOP3.LUT R3, R40, 0x380, RZ, 0xc0, !PT ;  /* 0x0000038028037812 */ /* 0x000fe400078ec0ff */
[----:B------:R-:W-:Y:S02]  /*85a0*/  LOP3.LUT R8, R147, 0x380, RZ, 0xc0, !PT ;  /* 0x0000038093087812 */ /* 0x000fe400078ec0ff */
[----:B------:R-:W-:Y:S02]  /*85b0*/  LOP3.LUT R54, R10, R141, RZ, 0x3c, !PT ;  /* 0x0000008d0a367212 */ /* 0x000fe400078e3cff */
[----:B------:R-:W-:Y:S02]  /*85c0*/  LOP3.LUT R10, R145, 0x380, RZ, 0xc0, !PT ;  /* 0x00000380910a7812 */ /* 0x000fe400078ec0ff */
[----:B------:R-:W-:Y:S02]  /*85d0*/  SHF.R.U64 R5, R5, 0x3, RZ ;  /* 0x0000000305057819 */ /* 0x000fe400000012ff */
[----:B------:R-:W-:-:S02]  /*85e0*/  SHF.R.U64 R3, R3, 0x3, RZ ;  /* 0x0000000303037819 */ /* 0x000fc400000012ff */
[----:B------:R-:W-:Y:S02]  /*85f0*/  SHF.R.U64 R8, R8, 0x3, RZ ;  /* 0x0000000308087819 */ /* 0x000fe400000012ff */
[----:B------:R-:W-:Y:S01]  /*8600*/  SEL R97, R88, R41, P0 ;  /* 0x0000002958617207 */ /* 0x000fe20000000000 */
[----:B--2---:R-:W-:Y:S01]  /*8610*/  SHFL.IDX PT, R81, R81, R26, 0x1c1f ;  /* 0x001c1f1a51517589 */ /* 0x004fe200000e0000 */
[----:B------:R-:W-:Y:S01]  /*8620*/  SEL R34, R41, R88, P0 ;  /* 0x0000005829227207 */ /* 0x000fe20000000000 */
[----:B------:R-:W-:Y:S01]  /*8630*/  IMAD.X R41, RZ, RZ, R57, P5 ;  /* 0x000000ffff297224 */ /* 0x000fe200028e0639 */
[----:B------:R-:W-:Y:S01]  /*8640*/  SHF.R.U64 R10, R10, 0x3, RZ ;  /* 0x000000030a0a7819 */ /* 0x000fe200000012ff */
[----:B------:R-:W-:Y:S01]  /*8650*/  SHFL.IDX PT, R119, R119, R26, 0x1c1f ;  /* 0x001c1f1a77777589 */ /* 0x000fe200000e0000 */
[----:B------:R-:W-:Y:S02]  /*8660*/  LOP3.LUT R48, R5, R30, RZ, 0x3c, !PT ;  /* 0x0000001e05307212 */ /* 0x000fe400078e3cff */
[----:B------:R-:W-:Y:S01]  /*8670*/  LOP3.LUT R42, R3, R40, RZ, 0x3c, !PT ;  /* 0x00000028032a7212 */ /* 0x000fe200078e3cff */
[----:B------:R-:W-:Y:S01]  /*8680*/  SHFL.IDX PT, R77, R77, R26, 0x1c1f ;  /* 0x001c1f1a4d4d7589 */ /* 0x000fe200000e0000 */
[----:B------:R-:W-:-:S02]  /*8690*/  F2FP.BF16.F32.PACK_AB R163, R163, R166 ;  /* 0x000000a6a3a3723e */ /* 0x000fc400000010ff */
[----:B------:R-:W-:Y:S01]  /*86a0*/  F2FP.BF16.F32.PACK_AB R164, R161, R164 ;  /* 0x000000a4a1a4723e */ /* 0x000fe200000010ff */
[----:B------:R-:W-:Y:S01]  /*86b0*/  SHFL.IDX PT, R79, R79, R26, 0x1c1f ;  /* 0x001c1f1a4f4f7589 */ /* 0x000fe200000e0000 */
[----:B------:R-:W-:Y:S02]  /*86c0*/  LOP3.LUT R40, R8, R147, RZ, 0x3c, !PT ;  /* 0x0000009308287212 */ /* 0x000fe400078e3cff */
[----:B------:R-:W-:Y:S01]  /*86d0*/  LOP3.LUT R44, R10, R145, RZ, 0x3c, !PT ;  /* 0x000000910a2c7212 */ /* 0x000fe200078e3cff */
[----:B------:R-:W-:Y:S01]  /*86e0*/  SHFL.IDX PT, R117, R117, R26, 0x1c1f ;  /* 0x001c1f1a75757589 */ /* 0x000fe200000e0000 */
[----:B------:R-:W-:Y:S02]  /*86f0*/  MOV R98, R62 ;  /* 0x0000003e00627202 */ /* 0x000fe40000000f00 */
[----:B------:R-:W-:Y:S01]  /*8700*/  LOP3.LUT R10, R149, 0x380, RZ, 0xc0, !PT ;  /* 0x00000380950a7812 */ /* 0x000fe200078ec0ff */
[----:B------:R-:W-:Y:S01]  /*8710*/  SHFL.IDX PT, R83, R83, R26, 0x1c1f ;  /* 0x001c1f1a53537589 */ /* 0x000fe200000e0000 */
[----:B------:R-:W-:-:S02]  /*8720*/  MOV R63, R48 ;  /* 0x00000030003f7202 */ /* 0x000fc40000000f00 */
[----:B------:R-:W-:Y:S01]  /*8730*/  SEL R111, R163, R164, P0 ;  /* 0x000000a4a36f7207 */ /* 0x000fe20000000000 */
[----:B------:R-:W-:Y:S01]  /*8740*/  SHFL.IDX PT, R85, R85, R26, 0x1c1f ;  /* 0x001c1f1a55557589 */ /* 0x000fe200000e0000 */
[----:B------:R-:W-:Y:S02]  /*8750*/  SEL R78, R164, R163, P0 ;  /* 0x000000a3a44e7207 */ /* 0x000fe40000000000 */
[----:B------:R-:W-:Y:S01]  /*8760*/  LOP3.LUT R5, R82, 0x380, RZ, 0xc0, !PT ;  /* 0x0000038052057812 */ /* 0x000fe200078ec0ff */
[----:B------:R-:W-:Y:S01]  /*8770*/  SHFL.IDX PT, R87, R87, R26, 0x1c1f ;  /* 0x001c1f1a57577589 */ /* 0x000fe200000e0000 */
[----:B------:R-:W-:Y:S02]  /*8780*/  LOP3.LUT R8, R151, 0x380, RZ, 0xc0, !PT ;  /* 0x0000038097087812 */ /* 0x000fe400078ec0ff */
[----:B------:R-:W-:Y:S01]  /*8790*/  MOV R49, R40 ;  /* 0x0000002800317202 */ /* 0x000fe20000000f00 */
[----:B------:R-:W-:Y:S01]  /*87a0*/  SHFL.IDX PT, R111, R111, R26, 0x1c1f ;  /* 0x001c1f1a6f6f7589 */ /* 0x000fe200000e0000 */
[----:B------:R-:W-:-:S02]  /*87b0*/  LOP3.LUT R3, R84, 0x380, RZ, 0xc0, !PT ;  /* 0x0000038054037812 */ /* 0x000fc400078ec0ff */
[----:B------:R-:W-:Y:S01]  /*87c0*/  LOP3.LUT R41, R26, 0x2, RZ, 0x3c, !PT ;  /* 0x000000021a297812 */ /* 0x000fe200078e3cff */
[----:B------:R-:W-:Y:S01]  /*87d0*/  SHFL.IDX PT, R115, R115, R26, 0x1c1f ;  /* 0x001c1f1a73737589 */ /* 0x000fe200000e0000 */
[----:B------:R-:W-:Y:S02]  /*87e0*/  SHF.R.U64 R10, R10, 0x3, RZ ;  /* 0x000000030a0a7819 */ /* 0x000fe400000012ff */
[----:B------:R-:W-:Y:S01]  /*87f0*/  SHF.R.U64 R5, R5, 0x3, RZ ;  /* 0x0000000305057819 */ /* 0x000fe200000012ff */
[----:B------:R-:W0:Y:S01]  /*8800*/  SHFL.IDX PT, R68, R68, R41, 0x1c1f ;  /* 0x001c1f2944447589 */ /* 0x000e2200000e0000 */
[----:B------:R-:W-:Y:S02]  /*8810*/  SHF.R.U64 R8, R8, 0x3, RZ ;  /* 0x0000000308087819 */ /* 0x000fe400000012ff */
[----:B------:R-:W-:Y:S01]  /*8820*/  SHF.R.U64 R3, R3, 0x3, RZ ;  /* 0x0000000303037819 */ /* 0x000fe200000012ff */
[----:B------:R-:W1:Y:S01]  /*8830*/  SHFL.IDX PT, R78, R78, R41, 0x1c1f ;  /* 0x001c1f294e4e7589 */ /* 0x000e6200000e0000 */
[----:B------:R-:W-:-:S02]  /*8840*/  SEL R125, R132, R11, P0 ;  /* 0x0000000b847d7207 */ /* 0x000fc40000000000 */
[----:B------:R-:W-:Y:S01]  /*8850*/  SEL R66, R11, R132, P0 ;  /* 0x000000840b427207 */ /* 0x000fe20000000000 */
[----:B------:R-:W-:Y:S01]  /*8860*/  IMAD.X R11, RZ, RZ, R57, P3 ;  /* 0x000000ffff0b7224 */ /* 0x000fe200018e0639 */
[----:B------:R-:W-:Y:S01]  /*8870*/  LOP3.LUT R28, R10, R149, RZ, 0x3c, !PT ;  /* 0x000000950a1c7212 */ /* 0x000fe200078e3cff */
[----:B------:R-:W2:Y:S01]  /*8880*/  SHFL.IDX PT, R80, R80, R41, 0x1c1f ;  /* 0x001c1f2950507589 */ /* 0x000ea200000e0000 */
[----:B------:R-:W-:Y:S02]  /*8890*/  F2FP.BF16.F32.PACK_AB R109, R109, R108 ;  /* 0x0000006c6d6d723e */ /* 0x000fe400000010ff */
[----:B------:R-:W-:Y:S01]  /*88a0*/  LOP3.LUT R30, R5, R82, RZ, 0x3c, !PT ;  /* 0x00000052051e7212 */ /* 0x000fe200078e3cff */
[----:B------:R-:W-:Y:S01]  /*88b0*/  SHFL.IDX PT, R168, R168, R41, 0x1c1f ;  /* 0x001c1f29a8a87589 */ /* 0x000fe200000e0000 */
[----:B------:R-:W-:Y:S02]  /*88c0*/  LOP3.LUT R10, R8, R151, RZ, 0x3c, !PT ;  /* 0x00000097080a7212 */ /* 0x000fe400078e3cff */
[----:B------:R-:W-:Y:S01]  /*88d0*/  F2FP.BF16.F32.PACK_AB R159, R159, R162 ;  /* 0x000000a29f9f723e */ /* 0x000fe200000010ff */
[----:B------:R-:W-:Y:S01]  /*88e0*/  SHFL.IDX PT, R20, R20, R41, 0x1c1f ;  /* 0x001c1f2914147589 */ /* 0x000fe200000e0000 */
[----:B------:R-:W-:-:S02]  /*88f0*/  F2FP.BF16.F32.PACK_AB R160, R157, R160 ;  /* 0x000000a09da0723e */ /* 0x000fc400000010ff */
[----:B------:R-:W-:Y:S01]  /*8900*/  F2FP.BF16.F32.PACK_AB R113, R120, R113 ;  /* 0x000000717871723e */ /* 0x000fe200000010ff */
[----:B------:R-:W-:Y:S01]  /*8910*/  SHFL.IDX PT, R40, R21, R41, 0x1c1f ;  /* 0x001c1f2915287589 */ /* 0x000fe200000e0000 */
[----:B------:R-:W-:Y:S02]  /*8920*/  LOP3.LUT R82, R153, 0x380, RZ, 0xc0, !PT ;  /* 0x0000038099527812 */ /* 0x000fe400078ec0ff */
[----:B------:R-:W-:Y:S01]  /*8930*/  LOP3.LUT R14, R3, R84, RZ, 0x3c, !PT ;  /* 0x00000054030e7212 */ /* 0x000fe200078e3cff */
[----:B------:R-:W-:Y:S01]  /*8940*/  SHFL.IDX PT, R50, R50, R41, 0x1c1f ;  /* 0x001c1f2932327589 */ /* 0x000fe200000e0000 */
[----:B------:R-:W-:Y:S02]  /*8950*/  F2FP.BF16.F32.PACK_AB R155, R155, R158 ;  /* 0x0000009e9b9b723e */ /* 0x000fe400000010ff */
[----:B------:R-:W-:Y:S01]  /*8960*/  MOV R100, R56 ;  /* 0x0000003800647202 */ /* 0x000fe20000000f00 */
[----:B------:R-:W-:Y:S01]  /*8970*/  SHFL.IDX PT, R89, R89, R26, 0x1c1f ;  /* 0x001c1f1a59597589 */ /* 0x000fe200000e0000 */
[----:B------:R-:W-:-:S02]  /*8980*/  SEL R107, R112, R109, P0 ;  /* 0x0000006d706b7207 */ /* 0x000fc40000000000 */
[----:B------:R-:W-:Y:S01]  /*8990*/  SEL R37, R109, R112, P0 ;  /* 0x000000706d257207 */ /* 0x000fe20000000000 */
[----:B------:R-:W-:Y:S01]  /*89a0*/  SHFL.IDX PT, R121, R121, R26, 0x1c1f ;  /* 0x001c1f1a79797589 */ /* 0x000fe200000e0000 */
[----:B------:R-:W-:Y:S02]  /*89b0*/  MOV R57, R44 ;  /* 0x0000002c00397202 */ /* 0x000fe40000000f00 */
[----:B------:R-:W-:Y:S01]  /*89c0*/  SEL R103, R113, R116, P0 ;  /* 0x0000007471677207 */ /* 0x000fe20000000000 */
[----:B------:R-:W-:Y:S01]  /*89d0*/  SHFL.IDX PT, R84, R61, R41, 0x1c1f ;  /* 0x001c1f293d547589 */ /* 0x000fe200000e0000 */
[----:B------:R-:W-:Y:S02]  /*89e0*/  SEL R38, R116, R113, P0 ;  /* 0x0000007174267207 */ /* 0x000fe40000000000 */
[----:B------:R-:W-:Y:S01]  /*89f0*/  SEL R109, R159, R160, P0 ;  /* 0x000000a09f6d7207 */ /* 0x000fe20000000000 */
[----:B------:R-:W-:Y:S01]  /*8a00*/  SHFL.IDX PT, R91, R91, R26, 0x1c1f ;  /* 0x001c1f1a5b5b7589 */ /* 0x000fe200000e0000 */
[----:B------:R-:W-:-:S02]  /*8a10*/  SHF.R.U64 R82, R82, 0x3, RZ ;  /* 0x0000000352527819 */ /* 0x000fc400000012ff */
[----:B------:R-:W-:Y:S01]  /*8a20*/  MOV R44, R10 ;  /* 0x0000000a002c7202 */ /* 0x000fe20000000f00 */
[----:B------:R-:W-:Y:S01]  /*8a30*/  SHFL.IDX PT, R123, R123, R26, 0x1c1f ;  /* 0x001c1f1a7b7b7589 */ /* 0x000fe200000e0000 */
[----:B------:R-:W-:Y:S02]  /*8a40*/  SEL R65, R160, R159, P0 ;  /* 0x0000009fa0417207 */ /* 0x000fe40000000000 */
[----:B------:R-:W-:Y:S01]  /*8a50*/  SEL R113, R155, R156, P0 ;  /* 0x0000009c9b717207 */ /* 0x000fe20000000000 */
[----:B------:R-:W3:Y:S01]  /*8a60*/  SHFL.IDX PT, R10, R73, R41, 0x1c1f ;  /* 0x001c1f29490a7589 */ /* 0x000ee200000e0000 */
[----:B------:R-:W-:Y:S02]  /*8a70*/  SEL R60, R156, R155, P0 ;  /* 0x0000009b9c3c7207 */ /* 0x000fe40000000000 */
[----:B------:R-:W-:Y:S01]  /*8a80*/  MOV R3, R14 ;  /* 0x0000000e00037202 */ /* 0x000fe20000000f00 */
[----:B------:R-:W-:Y:S01]  /*8a90*/  SHFL.IDX PT, R109, R109, R26, 0x1c1f ;  /* 0x001c1f1a6d6d7589 */ /* 0x000fe200000e0000 */
[----:B------:R-:W-:-:S02]  /*8aa0*/  LOP3.LUT R5, R86, 0x380, RZ, 0xc0, !PT ;  /* 0x0000038056057812 */ /* 0x000fc400078ec0ff */
[----:B------:R-:W-:Y:S01]  /*8ab0*/  LOP3.LUT R8, R82, R153, RZ, 0x3c, !PT ;  /* 0x0000009952087212 */ /* 0x000fe200078e3cff */
[----:B------:R-:W4:Y:S01]  /*8ac0*/  SHFL.IDX PT, R14, R71, R41, 0x1c1f ;  /* 0x001c1f29470e7589 */ /* 0x000f2200000e0000 */
[----:B------:R-:W-:Y:S02]  /*8ad0*/  MOV R94, R54 ;  /* 0x00000036005e7202 */ /* 0x000fe40000000f00 */
[----:B------:R-:W-:Y:S01]  /*8ae0*/  MOV R96, R58 ;  /* 0x0000003a00607202 */ /* 0x000fe20000000f00 */
[----:B------:R-:W4:Y:S01]  /*8af0*/  SHFL.IDX PT, R82, R65, R41, 0x1c1f ;  /* 0x001c1f2941527589 */ /* 0x000f2200000e0000 */
[----:B------:R-:W-:Y:S02]  /*8b00*/  MOV R55, R42 ;  /* 0x0000002a00377202 */ /* 0x000fe40000000f00 */
[----:B------:R-:W-:Y:S01]  /*8b10*/  MOV R59, R46 ;  /* 0x0000002e003b7202 */ /* 0x000fe20000000f00 */
[----:B------:R-:W-:Y:S01]  /*8b20*/  SHFL.IDX PT, R113, R113, R26, 0x1c1f ;  /* 0x001c1f1a71717589 */ /* 0x000fe200000e0000 */
[----:B------:R-:W-:-:S02]  /*8b30*/  SHF.R.U64 R5, R5, 0x3, RZ ;  /* 0x0000000305057819 */ /* 0x000fc400000012ff */
[----:B------:R-:W-:Y:S01]  /*8b40*/  MOV R92, R52 ;  /* 0x00000034005c7202 */ /* 0x000fe20000000f00 */
[----:B------:R-:W4:Y:S01]  /*8b50*/  SHFL.IDX PT, R60, R60, R41, 0x1c1f ;  /* 0x001c1f293c3c7589 */ /* 0x000f2200000e0000 */
[----:B------:R-:W-:Y:S02]  /*8b60*/  LOP3.LUT R12, R5, R86, RZ, 0x3c, !PT ;  /* 0x00000056050c7212 */ /* 0x000fe400078e3cff */
[----:B------:R-:W-:Y:S01]  /*8b70*/  MOV R53, R30 ;  /* 0x0000001e00357202 */ /* 0x000fe20000000f00 */
[----:B------:R4:W-:Y:S01]  /*8b80*/  SHFL.IDX PT, R42, R24, R41, 0x1c1f ;  /* 0x001c1f29182a7589 */ /* 0x0009e200000e0000 */
[----:B------:R-:W-:Y:S02]  /*8b90*/  MOV R47, R28 ;  /* 0x0000001c002f7202 */ /* 0x000fe40000000f00 */
[----:B0-----:R-:W-:Y:S01]  /*8ba0*/  SEL R28, R81, R68, P0 ;  /* 0x00000044511c7207 */ /* 0x001fe20000000000 */
[----:B------:R0:W-:Y:S01]  /*8bb0*/  SHFL.IDX PT, R46, R25, R41, 0x1c1f ;  /* 0x001c1f29192e7589 */ /* 0x0001e200000e0000 */
[----:B------:R-:W-:-:S02]  /*8bc0*/  SEL R30, R68, R81, P0 ;  /* 0x00000051441e7207 */ /* 0x000fc40000000000 */
[----:B-1----:R-:W-:Y:S01]  /*8bd0*/  SEL R29, R111, R78, P0 ;  /* 0x0000004e6f1d7207 */ /* 0x002fe20000000000 */
[----:B------:R1:W-:Y:S01]  /*8be0*/  SHFL.IDX PT, R48, R27, R41, 0x1c1f ;  /* 0x001c1f291b307589 */ /* 0x0003e200000e0000 */
[----:B------:R-:W-:Y:S02]  /*8bf0*/  SEL R31, R78, R111, P0 ;  /* 0x0000006f4e1f7207 */ /* 0x000fe40000000000 */
[----:B------:R-:W-:Y:S01]  /*8c00*/  MOV R45, R8 ;  /* 0x00000008002d7202 */ /* 0x000fe20000000f00 */
[----:B------:R-:W-:Y:S01]  /*8c10*/  SHFL.IDX PT, R64, R64, R41, 0x1c1f ;  /* 0x001c1f2940407589 */ /* 0x000fe200000e0000 */
[----:B--2---:R-:W-:Y:S02]  /*8c20*/  SEL R9, R119, R80, P0 ;  /* 0x0000005077097207 */ /* 0x004fe40000000000 */
[----:B------:R-:W-:Y:S01]  /*8c30*/  SEL R11, R80, R119, P0 ;  /* 0x00000077500b7207 */ /* 0x000fe20000000000 */
[----:B------:R-:W-:Y:S01]  /*8c40*/  SHFL.IDX PT, R93, R93, R26, 0x1c1f ;  /* 0x001c1f1a5d5d7589 */ /* 0x000fe200000e0000 */
[----:B------:R-:W-:-:S02]  /*8c50*/  MOV R5, R12 ;  /* 0x0000000c00057202 */ /* 0x000fc40000000f00 */
[----:B---3--:R-:W-:Y:S01]  /*8c60*/  SEL R8, R77, R10, P0 ;  /* 0x0000000a4d087207 */ /* 0x008fe20000000000 */
[----:B------:R-:W-:Y:S01]  /*8c70*/  SHFL.IDX PT, R125, R125, R26, 0x1c1f ;  /* 0x001c1f1a7d7d7589 */ /* 0x000fe200000e0000 */
[----:B------:R-:W-:Y:S02]  /*8c80*/  SEL R10, R10, R77, P0 ;  /* 0x0000004d0a0a7207 */ /* 0x000fe40000000000 */
[----:B----4-:R-:W-:Y:S01]  /*8c90*/  SEL R12, R79, R14, P0 ;  /* 0x0000000e4f0c7207 */ /* 0x010fe20000000000 */
[----:B------:R-:W-:Y:S01]  /*8ca0*/  BAR.SYNC.DEFER_BLOCKING 0x1, 0x100 ;  /* 0x0044000000007b1d */ /* 0x000fe20000010000 */
[----:B------:R-:W-:Y:S02]  /*8cb0*/  SEL R14, R14, R79, P0 ;  /* 0x0000004f0e0e7207 */ /* 0x000fe40000000000 */
[----:B------:R-:W-:Y:S02]  /*8cc0*/  SEL R13, R117, R168, P0 ;  /* 0x000000a8750d7207 */ /* 0x000fe40000000000 */
[----:B------:R-:W-:-:S02]  /*8cd0*/  SEL R15, R168, R117, P0 ;  /* 0x00000075a80f7207 */ /* 0x000fc40000000000 */
[----:B------:R-:W-:Y:S01]  /*8ce0*/  SEL R24, R83, R20, P0 ;  /* 0x0000001453187207 */ /* 0x000fe20000000000 */
[----:B------:R2:W-:Y:S01]  /*8cf0*/  SHFL.IDX PT, R52, R32, R41, 0x1c1f ;  /* 0x001c1f2920347589 */ /* 0x0005e200000e0000 */
[----:B0-----:R-:W-:Y:S02]  /*8d00*/  SEL R25, R109, R82, P0 ;  /* 0x000000526d197207 */ /* 0x001fe40000000000 */
[----:B-1----:R-:W-:Y:S01]  /*8d10*/  SEL R27, R82, R109, P0 ;  /* 0x0000006d521b7207 */ /* 0x002fe20000000000 */
[----:B------:R-:W-:Y:S01]  /*8d20*/  SHFL.IDX PT, R66, R66, R41, 0x1c1f ;  /* 0x001c1f2942427589 */ /* 0x000fe200000e0000 */
[----:B------:R-:W-:-:S03]  /*8d30*/  PLOP3.LUT P2, PT, PT, PT, UP0, 0x80, 0x0 ;  /* 0x000000000000781c */ /* 0x000fc60003f4f008 */
[----:B------:R-:W-:Y:S01]  /*8d40*/  SHFL.IDX PT, R99, R99, R26, 0x1c1f ;  /* 0x001c1f1a63637589 */ /* 0x000fe200000e0000 */
[----:B--2---:R-:W-:-:S03]  /*8d50*/  SEL R32, R85, R40, P0 ;  /* 0x0000002855207207 */ /* 0x004fc60000000000 */
[----:B------:R-:W-:Y:S04]  /*8d60*/  SHFL.IDX PT, R97, R97, R26, 0x1c1f ;  /* 0x001c1f1a61617589 */ /* 0x000fe800000e0000 */
[----:B------:R-:W-:Y:S04]  /*8d70*/  SHFL.IDX PT, R127, R127, R26, 0x1c1f ;  /* 0x001c1f1a7f7f7589 */ /* 0x000fe800000e0000 */
[----:B------:R0:W1:Y:S04]  /*8d80*/  SHFL.IDX PT, R54, R33, R41, 0x1c1f ;  /* 0x001c1f2921367589 */ /* 0x00006800000e0000 */
[----:B------:R2:W-:Y:S04]  /*8d90*/  SHFL.IDX PT, R56, R34, R41, 0x1c1f ;  /* 0x001c1f2922387589 */ /* 0x0005e800000e0000 */
[----:B------:R-:W3:Y:S01]  /*8da0*/  SHFL.IDX PT, R86, R67, R41, 0x1c1f ;  /* 0x001c1f2943567589 */ /* 0x000ee200000e0000 */
[----:B0-----:R-:W-:-:S03]  /*8db0*/  SEL R33, R113, R60, P0 ;  /* 0x0000003c71217207 */ /* 0x001fc60000000000 */
[----:B------:R-:W-:Y:S01]  /*8dc0*/  SHFL.IDX PT, R101, R101, R26, 0x1c1f ;  /* 0x001c1f1a65657589 */ /* 0x000fe200000e0000 */
[----:B--2---:R-:W-:-:S03]  /*8dd0*/  SEL R34, R40, R85, P0 ;  /* 0x0000005528227207 */ /* 0x004fc60000000000 */
[----:B------:R-:W-:Y:S04]  /*8de0*/  SHFL.IDX PT, R129, R129, R26, 0x1c1f ;  /* 0x001c1f1a81817589 */ /* 0x000fe800000e0000 */
[----:B------:R0:W-:Y:S04]  /*8df0*/  SHFL.IDX PT, R58, R35, R41, 0x1c1f ;  /* 0x001c1f29233a7589 */ /* 0x0001e800000e0000 */
[----:B------:R-:W-:Y:S01]  /*8e00*/  SHFL.IDX PT, R88, R69, R41, 0x1c1f ;  /* 0x001c1f2945587589 */ /* 0x000fe200000e0000 */
[----:B-1----:R-:W-:-:S03]  /*8e10*/  SEL R40, R99, R54, P0 ;  /* 0x0000003663287207 */ /* 0x002fc60000000000 */
[----:B------:R-:W-:Y:S01]  /*8e20*/  SHFL.IDX PT, R105, R105, R26, 0x1c1f ;  /* 0x001c1f1a69697589 */ /* 0x000fe200000e0000 */
[----:B0-----:R-:W-:-:S03]  /*8e30*/  SEL R35, R60, R113, P0 ;  /* 0x000000713c237207 */ /* 0x001fc60000000000 */
[----:B------:R-:W-:Y:S01]  /*8e40*/  SHFL.IDX PT, R131, R131, R26, 0x1c1f ;  /* 0x001c1f1a83837589 */ /* 0x000fe200000e0000 */
[----:B---3--:R-:W-:-:S03]  /*8e50*/  SEL R43, R86, R127, P0 ;  /* 0x0000007f562b7207 */ /* 0x008fc60000000000 */
[----:B------:R0:W1:Y:S04]  /*8e60*/  SHFL.IDX PT, R62, R36, R41, 0x1c1f ;  /* 0x001c1f29243e7589 */ /* 0x00006800000e0000 */
[----:B------:R-:W-:Y:S04]  /*8e70*/  SHFL.IDX PT, R70, R70, R41, 0x1c1f ;  /* 0x001c1f2946467589 */ /* 0x000fe800000e0000 */
[----:B------:R-:W-:Y:S01]  /*8e80*/  SHFL.IDX PT, R133, R133, R26, 0x1c1f ;  /* 0x001c1f1a85857589 */ /* 0x000fe200000e0000 */
[----:B0-----:R-:W-:-:S03]  /*8e90*/  SEL R36, R93, R52, P0 ;  /* 0x000000345d247207 */ /* 0x001fc60000000000 */
[----:B------:R-:W-:Y:S04]  /*8ea0*/  SHFL.IDX PT, R139, R139, R26, 0x1c1f ;  /* 0x001c1f1a8b8b7589 */ /* 0x000fe800000e0000 */
[----:B------:R-:W0:Y:S04]  /*8eb0*/  SHFL.IDX PT, R72, R72, R41, 0x1c1f ;  /* 0x001c1f2948487589 */ /* 0x000e2800000e0000 */
[----:B------:R-:W-:Y:S04]  /*8ec0*/  SHFL.IDX PT, R76, R76, R41, 0x1c1f ;  /* 0x001c1f294c4c7589 */ /* 0x000fe800000e0000 */
[----:B------:R-:W-:Y:S01]  /*8ed0*/  SHFL.IDX PT, R107, R107, R26, 0x1c1f ;  /* 0x001c1f1a6b6b7589 */ /* 0x000fe200000e0000 */
[----:B-1----:R-:W-:-:S02]  /*8ee0*/  SEL R60, R105, R62, P0 ;  /* 0x0000003e693c7207 */ /* 0x002fc40000000000 */
[----:B------:R-:W-:Y:S01]  /*8ef0*/  SEL R62, R62, R105, P0 ;  /* 0x000000693e3e7207 */ /* 0x000fe20000000000 */
[----:B------:R-:W-:Y:S04]  /*8f00*/  SHFL.IDX PT, R103, R103, R26, 0x1c1f ;  /* 0x001c1f1a67677589 */ /* 0x000fe800000e0000 */
[----:B------:R-:W-:Y:S04]  /*8f10*/  SHFL.IDX PT, R135, R135, R26, 0x1c1f ;  /* 0x001c1f1a87877589 */ /* 0x000fe800000e0000 */
[----:B------:R1:W-:Y:S04]  /*8f20*/  SHFL.IDX PT, R68, R37, R41, 0x1c1f ;  /* 0x001c1f2925447589 */ /* 0x0003e800000e0000 */
[----:B------:R2:W-:Y:S01]  /*8f30*/  SHFL.IDX PT, R78, R38, R41, 0x1c1f ;  /* 0x001c1f29264e7589 */ /* 0x0005e200000e0000 */
[----:B0-----:R-:W-:-:S03]  /*8f40*/  SEL R61, R133, R72, P0 ;  /* 0x00000048853d7207 */ /* 0x001fc60000000000 */
[----:B------:R-:W-:Y:S01]  /*8f50*/  SHFL.IDX PT, R74, R74, R41, 0x1c1f ;  /* 0x001c1f294a4a7589 */ /* 0x000fe200000e0000 */
[----:B-1----:R-:W-:-:S03]  /*8f60*/  SEL R37, R125, R66, P0 ;  /* 0x000000427d257207 */ /* 0x002fc60000000000 */
[----:B------:R-:W-:Y:S01]  /*8f70*/  SHFL.IDX PT, R137, R137, R26, 0x1c1f ;  /* 0x001c1f1a89897589 */ /* 0x000fe200000e0000 */
[----:B--2---:R-:W-:-:S03]  /*8f80*/  SEL R38, R52, R93, P0 ;  /* 0x0000005d34267207 */ /* 0x004fc60000000000 */
[----:B------:R-:W0:Y:S04]  /*8f90*/  SHFL.IDX PT, R90, R75, R41, 0x1c1f ;  /* 0x001c1f294b5a7589 */ /* 0x000e2800000e0000 */
[----:B------:R1:W-:Y:S04]  /*8fa0*/  SHFL.IDX PT, R95, R95, R26, 0x1c1f ;  /* 0x001c1f1a5f5f7589 */ /* 0x0003e800000e0000 */
[----:B------:R2:W3:Y:S04]  /*8fb0*/  SHFL.IDX PT, R80, R39, R41, 0x1c1f ;  /* 0x001c1f2927507589 */ /* 0x0004e800000e0000 */
[----:B------:R4:W-:Y:S01]  /*8fc0*/  STSM.16.M88.4 [R100], R8 ;  /* 0x0000000864007844 */ /* 0x0009e20000000200 */
[----:B-1----:R-:W-:-:S03]  /*8fd0*/  SEL R26, R20, R83, P0 ;  /* 0x00000053141a7207 */ /* 0x002fc60000000000 */
[----:B------:R1:W-:Y:S01]  /*8fe0*/  STSM.16.M88.4 [R98], R12 ;  /* 0x0000000c62007844 */ /* 0x0003e20000000200 */
[----:B--2---:R-:W-:-:S03]  /*8ff0*/  SEL R39, R66, R125, P0 ;  /* 0x0000007d42277207 */ /* 0x004fc60000000000 */
[----:B------:R2:W-:Y:S01]  /*9000*/  STSM.16.M88.4 [R96], R28 ;  /* 0x0000001c60007844 */ /* 0x0005e20000000200 */
[----:B------:R-:W-:-:S03]  /*9010*/  SEL R41, R127, R86, P0 ;  /* 0x000000567f297207 */ /* 0x000fc60000000000 */
[----:B------:R3:W-:Y:S01]  /*9020*/  STSM.16.M88.4 [R94], R24 ;  /* 0x000000185e007844 */ /* 0x0007e20000000200 */
[----:B0-----:R-:W-:Y:S02]  /*9030*/  SEL R77, R137, R90, P0 ;  /* 0x0000005a894d7207 */ /* 0x001fe40000000000 */
[----:B------:R-:W-:Y:S01]  /*9040*/  SEL R79, R90, R137, P0 ;  /* 0x000000895a4f7207 */ /* 0x000fe20000000000 */
[----:B------:R-:W-:Y:S01]  /*9050*/  STSM.16.M88.4 [R92], R32 ;  /* 0x000000205c007844 */ /* 0x000fe20000000200 */
[----:B----4-:R-:W-:Y:S02]  /*9060*/  SEL R8, R87, R42, P0 ;  /* 0x0000002a57087207 */ /* 0x010fe40000000000 */
[----:B------:R-:W-:Y:S02]  /*9070*/  SEL R10, R42, R87, P0 ;  /* 0x000000572a0a7207 */ /* 0x000fe40000000000 */
[----:B------:R-:W-:Y:S02]  /*9080*/  SEL R9, R115, R50, P0 ;  /* 0x0000003273097207 */ /* 0x000fe40000000000 */
[----:B------:R-:W-:-:S02]  /*9090*/  SEL R11, R50, R115, P0 ;  /* 0x00000073320b7207 */ /* 0x000fc40000000000 */
[----:B-1----:R-:W-:Y:S01]  /*90a0*/  SEL R12, R89, R46, P0 ;  /* 0x0000002e590c7207 */ /* 0x002fe20000000000 */
[----:B------:R-:W-:Y:S01]  /*90b0*/  ULDC UR8, c[0x0][0xa88] ;  /* 0x0002a20000087ab9 */ /* 0x000fe20000000800 */
[----:B------:R-:W-:Y:S01]  /*90c0*/  SEL R14, R46, R89, P0 ;  /* 0x000000592e0e7207 */ /* 0x000fe20000000000 */
[----:B------:R0:W-:Y:S01]  /*90d0*/  STSM.16.M88.4 [R63], R8 ;  /* 0x000000083f007844 */ /* 0x0001e20000000200 */
[----:B------:R-:W-:Y:S01]  /*90e0*/  SEL R13, R121, R84, P0 ;  /* 0x00000054790d7207 */ /* 0x000fe20000000000 */
[----:B------:R-:W1:Y:S01]  /*90f0*/  LDC R50, c[0x0][0xbe8] ;  /* 0x0002fa00ff327b82 */ /* 0x000e620000000800 */
[----:B------:R-:W-:Y:S02]  /*9100*/  SEL R15, R84, R121, P0 ;  /* 0x00000079540f7207 */ /* 0x000fe40000000000 */
[----:B--2---:R-:W-:Y:S02]  /*9110*/  SEL R28, R91, R48, P0 ;  /* 0x000000305b1c7207 */ /* 0x004fe40000000000 */
[----:B------:R-:W-:Y:S01]  /*9120*/  SEL R30, R48, R91, P0 ;  /* 0x0000005b301e7207 */ /* 0x000fe20000000000 */
[----:B------:R2:W-:Y:S01]  /*9130*/  STSM.16.M88.4 [R59], R12 ;  /* 0x0000000c3b007844 */ /* 0x0005e20000000200 */
[----:B------:R-:W-:-:S02]  /*9140*/  SEL R29, R123, R64, P0 ;  /* 0x000000407b1d7207 */ /* 0x000fc40000000000 */
[----:B------:R-:W-:Y:S02]  /*9150*/  SEL R31, R64, R123, P0 ;  /* 0x0000007b401f7207 */ /* 0x000fe40000000000 */
[----:B------:R-:W-:Y:S02]  /*9160*/  SEL R42, R54, R99, P0 ;  /* 0x00000063362a7207 */ /* 0x000fe40000000000 */
[----:B---3--:R-:W-:Y:S01]  /*9170*/  SEL R25, R139, R76, P0 ;  /* 0x0000004c8b197207 */ /* 0x008fe20000000000 */
[----:B------:R3:W-:Y:S01]  /*9180*/  STSM.16.M88.4 [R57], R28 ;  /* 0x0000001c39007844 */ /* 0x0007e20000000200 */
[----:B0-----:R-:W-:Y:S02]  /*9190*/  SEL R8, R97, R56, P0 ;  /* 0x0000003861087207 */ /* 0x001fe40000000000 */
[----:B------:R-:W-:Y:S01]  /*91a0*/  SEL R10, R56, R97, P0 ;  /* 0x00000061380a7207 */ /* 0x000fe20000000000 */
[----:B------:R-:W-:Y:S01]  /*91b0*/  STSM.16.M88.4 [R55], R36 ;  /* 0x0000002437007844 */ /* 0x000fe20000000200 */
[----:B------:R-:W-:-:S02]  /*91c0*/  SEL R9, R129, R88, P0 ;  /* 0x0000005881097207 */ /* 0x000fc40000000000 */
[----:B------:R-:W-:Y:S01]  /*91d0*/  SEL R11, R88, R129, P0 ;  /* 0x00000081580b7207 */ /* 0x000fe20000000000 */
[----:B------:R-:W-:Y:S01]  /*91e0*/  STSM.16.M88.4 [R53], R40 ;  /* 0x0000002835007844 */ /* 0x000fe20000000200 */
[----:B------:R-:W-:Y:S02]  /*91f0*/  SEL R56, R101, R58, P0 ;  /* 0x0000003a65387207 */ /* 0x000fe40000000000 */
[----:B------:R-:W-:Y:S01]  /*9200*/  SEL R58, R58, R101, P0 ;  /* 0x000000653a3a7207 */ /* 0x000fe20000000000 */
[----:B------:R0:W-:Y:S01]  /*9210*/  STSM.16.M88.4 [R49], R8 ;  /* 0x0000000831007844 */ /* 0x0001e20000000200 */
[----:B--2---:R-:W-:Y:S02]  /*9220*/  SEL R59, R70, R131, P0 ;  /* 0x00000083463b7207 */ /* 0x004fe40000000000 */
[----:B------:R-:W-:Y:S02]  /*9230*/  SEL R27, R76, R139, P0 ;  /* 0x0000008b4c1b7207 */ /* 0x000fe40000000000 */
[----:B---3--:R-:W-:-:S02]  /*9240*/  SEL R57, R131, R70, P0 ;  /* 0x0000004683397207 */ /* 0x008fc40000000000 */
[----:B------:R-:W-:Y:S02]  /*9250*/  SEL R63, R72, R133, P0 ;  /* 0x00000085483f7207 */ /* 0x000fe40000000000 */
[----:B------:R-:W-:Y:S01]  /*9260*/  SEL R12, R107, R68, P0 ;  /* 0x000000446b0c7207 */ /* 0x000fe20000000000 */
[----:B------:R-:W-:Y:S01]  /*9270*/  STSM.16.M88.4 [R47], R56 ;  /* 0x000000382f007844 */ /* 0x000fe20000000200 */
[----:B------:R-:W-:Y:S02]  /*9280*/  SEL R14, R68, R107, P0 ;  /* 0x0000006b440e7207 */ /* 0x000fe40000000000 */
[----:B------:R-:W-:Y:S01]  /*9290*/  SEL R13, R135, R74, P0 ;  /* 0x0000004a870d7207 */ /* 0x000fe20000000000 */
[----:B------:R2:W-:Y:S01]  /*92a0*/  STSM.16.M88.4 [R3], R60 ;  /* 0x0000003c03007844 */ /* 0x0005e20000000200 */
[----:B------:R-:W-:Y:S01]  /*92b0*/  SEL R15, R74, R135, P0 ;  /* 0x000000874a0f7207 */ /* 0x000fe20000000000 */
[----:B0-----:R-:W-:Y:S01]  /*92c0*/  IMAD.U32 R8, RZ, RZ, UR6 ;  /* 0x00000006ff087e24 */ /* 0x001fe2000f8e00ff */
[----:B------:R-:W-:Y:S01]  /*92d0*/  SEL R76, R103, R78, P0 ;  /* 0x0000004e674c7207 */ /* 0x000fe20000000000 */
[----:B------:R-:W-:Y:S01]  /*92e0*/  IMAD.U32 R9, RZ, RZ, UR7 ;  /* 0x00000007ff097e24 */ /* 0x000fe2000f8e00ff */
[----:B------:R-:W-:Y:S01]  /*92f0*/  SEL R78, R78, R103, P0 ;  /* 0x000000674e4e7207 */ /* 0x000fe20000000000 */
[----:B------:R0:W-:Y:S01]  /*9300*/  STSM.16.M88.4 [R5], R12 ;  /* 0x0000000c05007844 */ /* 0x0001e20000000200 */
[----:B------:R-:W-:Y:S01]  /*9310*/  SEL R24, R95, R80, P0 ;  /* 0x000000505f187207 */ /* 0x000fe20000000000 */
[----:B------:R-:W-:Y:S01]  /*9320*/  ULDC.64 UR6, c[0x0][0xc08] ;  /* 0x0003020000067ab9 */ /* 0x000fe20000000a00 */
[----:B------:R-:W-:Y:S01]  /*9330*/  SEL R26, R80, R95, P0 ;  /* 0x0000005f501a7207 */ /* 0x000fe20000000000 */
[----:B------:R3:W-:Y:S01]  /*9340*/  STSM.16.M88.4 [R44], R76 ;  /* 0x0000004c2c007844 */ /* 0x0007e20000000200 */
[----:B------:R-:W-:-:S03]  /*9350*/  UISETP.NE.U32.AND UP1, UPT, UR6, URZ, UPT ;  /* 0x0000003f0600728c */ /* 0x000fc6000bf25070 */
[----:B------:R3:W-:Y:S01]  /*9360*/  STSM.16.M88.4 [R45], R24 ;  /* 0x000000182d007844 */ /* 0x0007e20000000200 */
[----:B------:R-:W-:Y:S01]  /*9370*/  BAR.SYNC.DEFER_BLOCKING 0x1, 0x100 ;  /* 0x0044000000007b1d */ /* 0x000fe20000010000 */
[----:B------:R-:W-:-:S06]  /*9380*/  UISETP.NE.AND.EX UP1, UPT, UR7, URZ, UPT, UP1 ;  /* 0x0000003f0700728c */ /* 0x000fcc000bf25310 */
[----:B------:R-:W-:-:S05]  /*9390*/  PLOP3.LUT P0, PT, PT, PT, UP1, 0x80, 0x0 ;  /* 0x000000000000781c */ /* 0x000fca0003f0f018 */
[----:B------:R-:W-:-:S04]  /*93a0*/  @UP1 ULEA UR6, UP2, UR36, UR6, 0x2 ;  /* 0x0000000624061291 */ /* 0x000fc8000f84103f */
[----:B------:R-:W-:Y:S01]  /*93b0*/  @UP1 ULEA.HI.X UR7, UR36, UR7, UR37, 0x2, UP2 ;  /* 0x0000000724071291 */ /* 0x000fe200090f1425 */
[----:B--2---:R-:W-:Y:S02]  /*93c0*/  IMAD.U32 R3, RZ, RZ, UR8 ;  /* 0x00000008ff037e24 */ /* 0x004fe4000f8e00ff */
[----:B0-----:R-:W-:-:S03]  /*93d0*/  IMAD.U32 R14, RZ, RZ, UR6 ;  /* 0x00000006ff0e7e24 */ /* 0x001fc6000f8e00ff */
[----:B------:R-:W-:Y:S01]  /*93e0*/  IMAD.U32 R15, RZ, RZ, UR7 ;  /* 0x00000007ff0f7e24 */ /* 0x000fe2000f8e00ff */
[----:B------:R-:W2:Y:S01]  /*93f0*/  @P2 LDG.E R10, desc[UR48][R8.64] ;  /* 0x00000030080a2981 */ /* 0x000ea2000c1e1900 */
[----:B-1----:R-:W-:Y:S01]  /*9400*/  ISETP.NE.AND P1, PT, R50, 0x1, PT ;  /* 0x000000013200780c */ /* 0x002fe20003f25270 */
[----:B------:R-:W-:Y:S01]  /*9410*/  UMOV UR4, URZ ;  /* 0x0000003f00047c82 */ /* 0x000fe20008000000 */
[----:B------:R-:W-:Y:S01]  /*9420*/  IMAD.U32 R5, RZ, RZ, UR40 ;  /* 0x00000028ff057e24 */ /* 0x000fe2000f8e00ff */
[----:B------:R3:W5:Y:S10]  /*9430*/  @P0 LDG.E R3, desc[UR48][R14.64] ;  /* 0x000000300e030981 */ /* 0x000774000c1e1900 */
[----:B------:R-:W0:Y:S08]  /*9440*/  @P1 LDC R11, c[0x0][0xbec] ;  /* 0x0002fb00ff0b1b82 */ /* 0x000e300000000800 */
[----:B------:R-:W1:Y:S01]  /*9450*/  @P1 LDC R12, c[0x0][0xbf0] ;  /* 0x0002fc00ff0c1b82 */ /* 0x000e620000000800 */
[----:B--2---:R-:W-:Y:S01]  /*9460*/  @P2 R2UR UR4, R10 ;  /* 0x000000000a0422ca */ /* 0x004fe200000e0000 */
[----:B01-3--:R-:W-:-:S14]  /*9470*/  @P0 BRA `(.L_x_174) ;  /* 0x0000000000100947 */ /* 0x00bfdc0003800000 */
[----:B------:R-:W-:Y:S05]  /*9480*/  @!P2 BRA `(.L_x_174) ;  /* 0x00000000000ca947 */ /* 0x000fea0003800000 */
[----:B------:R-:W2:Y:S04]  /*9490*/  LDG.E R10, desc[UR48][R8.64] ;  /* 0x00000030080a7981 */ /* 0x000ea8000c1e1900 */
[----:B-----5:R-:W2:Y:S02]  /*94a0*/  LDG.E R3, desc[UR48][R8.64+0x4] ;  /* 0x0000043008037981 */ /* 0x020ea4000c1e1900 */
[----:B--2---:R-:W-:-:S07]  /*94b0*/  IMAD.IADD R3, R3, 0x1, -R10 ;  /* 0x0000000103037824 */ /* 0x004fce00078e0a0a */
.L_x_174:
[----:B------:R-:W-:Y:S01]  /*94c0*/  USHF.R.S32.HI UR14, URZ, 0x1f, UR41 ;  /* 0x0000001f3f0e7899 */ /* 0x000fe20008011429 */
[----:B------:R-:W-:Y:S01]  /*94d0*/  IMAD R10, R5, 0x80, R236 ;  /* 0x00000080050a7824 */ /* 0x000fe200078e02ec */
[----:B------:R-:W-:Y:S01]  /*94e0*/  ULDC.64 UR12, c[0x0][0xb90] ;  /* 0x0002e400000c7ab9 */ /* 0x000fe20000000a00 */
[----:B------:R-:W-:Y:S01]  /*94f0*/  USHF.R.S32.HI UR9, URZ, 0x1f, UR4 ;  /* 0x0000001f3f097899 */ /* 0x000fe20008011404 */
[----:B-----5:R-:W-:Y:S01]  /*9500*/  IMAD R83, R3, R50, RZ ;  /* 0x0000003203537224 */ /* 0x020fe200078e02ff */
[----:B------:R-:W-:Y:S01]  /*9510*/  UIMAD UR10, UR14, UR12, URZ ;  /* 0x0000000c0e0a72a4 */ /* 0x000fe2000f8e023f */
[----:B------:R-:W-:Y:S01]  /*9520*/  @P1 IMAD.HI.U32 R5, R10, R11, RZ ;  /* 0x0000000b0a051227 */ /* 0x000fe200078e00ff */
[----:B------:R-:W-:Y:S01]  /*9530*/  UMOV UR8, UR4 ;  /* 0x0000000400087c82 */ /* 0x000fe20008000000 */
[----:B------:R-:W-:Y:S01]  /*9540*/  USEL UR37, UR37, URZ, !UP0 ;  /* 0x0000003f25257287 */ /* 0x000fe2000c000000 */
[----:B------:R-:W0:Y:S01]  /*9550*/  @P1 LDC R81, c[0x0][0xbf0] ;  /* 0x0002fc00ff511b82 */ /* 0x000e220000000800 */
[----:B------:R-:W-:Y:S01]  /*9560*/  UIMAD.WIDE.U32 UR6, UR41, UR12, UR8 ;  /* 0x0000000c290672a5 */ /* 0x000fe2000f8e0008 */
[----:B------:R-:W-:Y:S01]  /*9570*/  IMAD.MOV.U32 R8, RZ, RZ, R10 ;  /* 0x000000ffff087224 */ /* 0x000fe200078e000a */
[----:B------:R-:W-:Y:S01]  /*9580*/  UIMAD UR10, UR41, UR13, UR10 ;  /* 0x0000000d290a72a4 */ /* 0x000fe2000f8e020a */
[----:B------:R-:W-:Y:S01]  /*9590*/  @P1 SHF.R.U32.HI R8, RZ, R12, R5 ;  /* 0x0000000cff081219 */ /* 0x000fe20000011605 */
[----:B------:R-:W-:Y:S01]  /*95a0*/  USEL UR36, UR36, URZ, !UP0 ;  /* 0x0000003f24247287 */ /* 0x000fe2000c000000 */
[----:B------:R-:W-:Y:S01]  /*95b0*/  IMAD R5, R23, 0x40, R16 ;  /* 0x0000004017057824 */ /* 0x000fe200078e0210 */
[----:B------:R-:W-:Y:S01]  /*95c0*/  ULDC.64 UR12, c[0x0][0xb98] ;  /* 0x0002e600000c7ab9 */ /* 0x000fe20000000a00 */
[----:B------:R-:W-:Y:S01]  /*95d0*/  UIADD3 UR7, UR7, UR10, URZ ;  /* 0x0000000a07077290 */ /* 0x000fe2000fffe03f */
[----:B------:R-:W-:Y:S01]  /*95e0*/  IMAD.MOV R9, RZ, RZ, -R8 ;  /* 0x000000ffff097224 */ /* 0x000fe200078e0a08 */
[----:B------:R-:W-:Y:S01]  /*95f0*/  UIMAD UR8, UR37, UR12, URZ ;  /* 0x0000000c250872a4 */ /* 0x000fe2000f8e023f */
[----:B------:R-:W-:Y:S01]  /*9600*/  IMAD.WIDE R6, R5, 0x2, R6 ;  /* 0x0000000205067825 */ /* 0x000fe200078e0206 */
[----:B------:R-:W-:-:S02]  /*9610*/  UIMAD.WIDE.U32 UR6, UR36, UR12, UR6 ;  /* 0x0000000c240672a5 */ /* 0x000fc4000f8e0006 */
[----:B------:R-:W-:Y:S01]  /*9620*/  UIMAD UR8, UR36, UR13, UR8 ;  /* 0x0000000d240872a4 */ /* 0x000fe2000f8e0208 */
[----:B------:R-:W-:Y:S01]  /*9630*/  IMAD R5, R50, R9, R10 ;  /* 0x0000000932057224 */ /* 0x000fe200078e020a */
[----:B------:R-:W-:Y:S01]  /*9640*/  SHF.R.S32.HI R9, RZ, 0x1f, R8 ;  /* 0x0000001fff097819 */ /* 0x000fe20000011408 */
[----:B------:R-:W-:Y:S01]  /*9650*/  ULDC.64 UR10, c[0x0][0xaa0] ;  /* 0x0002a800000a7ab9 */ /* 0x000fe20000000a00 */
[----:B------:R-:W-:Y:S02]  /*9660*/  IADD3 R8, P0, R8, UR6, RZ ;  /* 0x0000000608087c10 */ /* 0x000fe4000ff1e0ff */
[----:B------:R-:W-:Y:S01]  /*9670*/  IMAD.U32 R10, RZ, RZ, UR8 ;  /* 0x00000008ff0a7e24 */ /* 0x000fe2000f8e00ff */
[C---:B------:R-:W-:Y:S02]  /*9680*/  IADD3 R33, P2, R6.reuse, 0x5000, RZ ;  /* 0x0000500006217810 */ /* 0x040fe40007f5e0ff */
[----:B------:R-:W-:Y:S02]  /*9690*/  IADD3 R57, P3, R6, 0x4000, RZ ;  /* 0x0000400006397810 */ /* 0x000fe40007f7e0ff */
[----:B------:R-:W-:Y:S01]  /*96a0*/  IADD3.X R9, R9, UR7, R10, P0, !PT ;  /* 0x0000000709097c10 */ /* 0x000fe200087fe40a */
[----:B------:R-:W-:Y:S01]  /*96b0*/  ULDC.64 UR6, c[0x0][0xb88] ;  /* 0x0002e20000067ab9 */ /* 0x000fe20000000a00 */
[----:B------:R-:W-:-:S02]  /*96c0*/  SHF.R.S32.HI R10, RZ, 0x1f, R5 ;  /* 0x0000001fff0a7819 */ /* 0x000fc40000011405 */
[----:B------:R-:W-:Y:S01]  /*96d0*/  IADD3 R29, P0, R6, 0x3000, RZ ;  /* 0x00003000061d7810 */ /* 0x000fe20007f1e0ff */
[----:B------:R-:W-:Y:S01]  /*96e0*/  IMAD.WIDE.U32 R8, R5, UR6, R8 ;  /* 0x0000000605087c25 */ /* 0x000fe2000f8e0008 */
[----:B------:R-:W-:Y:S02]  /*96f0*/  LOP3.LUT R32, R33, 0x380, RZ, 0xc0, !PT ;  /* 0x0000038021207812 */ /* 0x000fe400078ec0ff */
[----:B------:R-:W-:Y:S01]  /*9700*/  LOP3.LUT R28, R29, 0x380, RZ, 0xc0, !PT ;  /* 0x000003801d1c7812 */ /* 0x000fe200078ec0ff */
[----:B------:R-:W-:Y:S01]  /*9710*/  IMAD R10, R10, UR6, RZ ;  /* 0x000000060a0a7c24 */ /* 0x000fe2000f8e02ff */
[----:B------:R-:W-:Y:S02]  /*9720*/  SHF.R.U64 R32, R32, 0x3, RZ ;  /* 0x0000000320207819 */ /* 0x000fe400000012ff */
[----:B------:R-:W-:Y:S01]  /*9730*/  SHF.R.U64 R28, R28, 0x3, RZ ;  /* 0x000000031c1c7819 */ /* 0x000fe200000012ff */
[----:B------:R-:W-:Y:S01]  /*9740*/  IMAD R11, R5, UR7, R10 ;  /* 0x00000007050b7c24 */ /* 0x000fe2000f8e020a */
[----:B------:R-:W-:Y:S01]  /*9750*/  ULDC.64 UR6, c[0x0][0xb50] ;  /* 0x0002d40000067ab9 */ /* 0x000fe20000000a00 */
[----:B------:R-:W-:Y:S01]  /*9760*/  LOP3.LUT R32, R32, R33, RZ, 0x3c, !PT ;  /* 0x0000002120207212 */ /* 0x000fe200078e3cff */
[----:B------:R-:W-:Y:S01]  /*9770*/  IMAD.X R33, RZ, RZ, R7, P2 ;  /* 0x000000ffff217224 */ /* 0x000fe200010e0607 */
[----:B------:R-:W-:Y:S01]  /*9780*/  LEA R10, P6, R8, UR6, 0x2 ;  /* 0x00000006080a7c11 */ /* 0x000fe2000f8c10ff */
[----:B------:R-:W-:Y:S01]  /*9790*/  IMAD.IADD R5, R9, 0x1, R11 ;  /* 0x0000000109057824 */ /* 0x000fe200078e020b */
[----:B------:R-:W-:Y:S01]  /*97a0*/  LOP3.LUT R28, R28, R29, RZ, 0x3c, !PT ;  /* 0x0000001d1c1c7212 */ /* 0x000fe200078e3cff */
[----:B------:R-:W-:Y:S01]  /*97b0*/  IMAD.X R29, RZ, RZ, R7, P0 ;  /* 0x000000ffff1d7224 */ /* 0x000fe200000e0607 */
[----:B------:R-:W-:Y:S01]  /*97c0*/  IADD3 R61, P0, R6, 0x9000, RZ ;  /* 0x00009000063d7810 */ /* 0x000fe20007f1e0ff */
[----:B------:R-:W-:Y:S01]  /*97d0*/  SHFL.IDX PT, R46, R10, RZ, 0x1c1f ;  /* 0x001c1fff0a2e7589 */ /* 0x000fe200000e0000 */
[----:B------:R-:W-:Y:S01]  /*97e0*/  LEA.HI.X R11, R8, UR7, R5, 0x2, P6 ;  /* 0x00000007080b7c11 */ /* 0x000fe2000b0f1405 */
[----:B------:R-:W-:Y:S01]  /*97f0*/  IMAD.U32 R5, RZ, RZ, UR40 ;  /* 0x00000028ff057e24 */ /* 0x000fe2000f8e00ff */
[----:B------:R-:W-:Y:S01]  /*9800*/  LOP3.LUT R60, R61, 0x380, RZ, 0xc0, !PT ;  /* 0x000003803d3c7812 */ /* 0x000fe200078ec0ff */
[----:B------:R-:W-:Y:S01]  /*9810*/  SHFL.IDX PT, R48, R10, 0x1, 0x1c1f ;  /* 0x003c1f000a307f89 */ /* 0x000fe200000e0000 */
[----:B------:R-:W-:Y:S01]  /*9820*/  IADD3 R21, P2, R6, 0xb000, RZ ;  /* 0x0000b00006157810 */ /* 0x000fe20007f5e0ff */
[----:B------:R-:W-:Y:S01]  /*9830*/  IMAD R14, R5, 0x80, R234 ;  /* 0x00000080050e7824 */ /* 0x000fe200078e02ea */
[----:B------:R-:W-:Y:S01]  /*9840*/  SHF.R.U64 R60, R60, 0x3, RZ ;  /* 0x000000033c3c7819 */ /* 0x000fe200000012ff */
[----:B------:R-:W1:Y:S01]  /*9850*/  SHFL.IDX PT, R47, R11, RZ, 0x1c1f ;  /* 0x001c1fff0b2f7589 */ /* 0x000e6200000e0000 */
[----:B------:R-:W-:Y:S01]  /*9860*/  LOP3.LUT R20, R21, 0x380, RZ, 0xc0, !PT ;  /* 0x0000038015147812 */ /* 0x000fe200078ec0ff */
[----:B------:R-:W-:Y:S01]  /*9870*/  VIADD R5, R14, 0x8 ;  /* 0x000000080e057836 */ /* 0x000fe20000000000 */
[----:B------:R-:W-:Y:S01]  /*9880*/  LOP3.LUT R56, R57, 0x380, RZ, 0xc0, !PT ;  /* 0x0000038039387812 */ /* 0x000fe200078ec0ff */
[----:B------:R-:W2:Y:S01]  /*9890*/  SHFL.IDX PT, R49, R11, 0x1, 0x1c1f ;  /* 0x003c1f000b317f89 */ /* 0x000ea200000e0000 */
[----:B------:R-:W-:Y:S01]  /*98a0*/  LOP3.LUT R60, R60, R61, RZ, 0x3c, !PT ;  /* 0x0000003d3c3c7212 */ /* 0x000fe200078e3cff */
[----:B------:R-:W-:Y:S01]  /*98b0*/  IMAD.X R61, RZ, RZ, R7, P0 ;  /* 0x000000ffff3d7224 */ /* 0x000fe200000e0607 */
[----:B------:R-:W-:-:S02]  /*98c0*/  SHF.R.U64 R20, R20, 0x3, RZ ;  /* 0x0000000314147819 */ /* 0x000fc400000012ff */
[----:B------:R-:W-:Y:S02]  /*98d0*/  LOP3.LUT P0, RZ, R232, 0x3, RZ, 0xc0, !PT ;  /* 0x00000003e8ff7812 */ /* 0x000fe4000780c0ff */
[----:B------:R-:W-:Y:S02]  /*98e0*/  SHF.R.U64 R56, R56, 0x3, RZ ;  /* 0x0000000338387819 */ /* 0x000fe400000012ff */
[----:B------:R-:W-:Y:S01]  /*98f0*/  LOP3.LUT R20, R20, R21, RZ, 0x3c, !PT ;  /* 0x0000001514147212 */ /* 0x000fe200078e3cff */
[--C-:B------:R-:W-:Y:S01]  /*9900*/  IMAD.X R21, RZ, RZ, R7.reuse, P2 ;  /* 0x000000ffff157224 */ /* 0x100fe200010e0607 */
[-C--:B------:R-:W-:Y:S02]  /*9910*/  ISETP.GE.OR P2, PT, R14, R83.reuse, P0 ;  /* 0x000000530e00720c */ /* 0x080fe40000746670 */
[----:B------:R-:W-:Y:S02]  /*9920*/  ISETP.GE.OR P0, PT, R5, R83, P0 ;  /* 0x000000530500720c */ /* 0x000fe40000706670 */
[----:B------:R-:W-:Y:S01]  /*9930*/  LOP3.LUT R56, R56, R57, RZ, 0x3c, !PT ;  /* 0x0000003938387212 */ /* 0x000fe200078e3cff */
[----:B------:R-:W-:Y:S01]  /*9940*/  IMAD.X R57, RZ, RZ, R7, P3 ;  /* 0x000000ffff397224 */ /* 0x000fe200018e0607 */
[----:B------:R-:W-:-:S02]  /*9950*/  IADD3 R45, P3, R6, 0xa000, RZ ;  /* 0x0000a000062d7810 */ /* 0x000fc40007f7e0ff */
[C---:B------:R-:W-:Y:S02]  /*9960*/  IADD3 R13, P5, R6.reuse, 0x1000, RZ ;  /* 0x00001000060d7810 */ /* 0x040fe40007fbe0ff */
[----:B------:R-:W-:Y:S02]  /*9970*/  IADD3 R25, P4, R6, 0x2000, RZ ;  /* 0x0000200006197810 */ /* 0x000fe40007f9e0ff */
[----:B------:R-:W-:Y:S01]  /*9980*/  LOP3.LUT R44, R45, 0x380, RZ, 0xc0, !PT ;  /* 0x000003802d2c7812 */ /* 0x000fe200078ec0ff */
[----:B-1----:R-:W-:Y:S01]  /*9990*/  @!P2 ST.E desc[UR48][R46.64], R4 ;  /* 0x000000042e00a985 */ /* 0x002fe2000c101930 */
[----:B------:R-:W-:Y:S02]  /*99a0*/  LOP3.LUT R12, R13, 0x380, RZ, 0xc0, !PT ;  /* 0x000003800d0c7812 */ /* 0x000fe400078ec0ff */
[----:B------:R-:W-:Y:S01]  /*99b0*/  LOP3.LUT R24, R25, 0x380, RZ, 0xc0, !PT ;  /* 0x0000038019187812 */ /* 0x000fe200078ec0ff */
[----:B--2---:R1:W-:Y:S01]  /*99c0*/  @!P0 ST.E desc[UR48][R48.64], R0 ;  /* 0x0000000030008985 */ /* 0x0043e2000c101930 */
[----:B------:R-:W-:-:S02]  /*99d0*/  SHF.R.U64 R44, R44, 0x3, RZ ;  /* 0x000000032c2c7819 */ /* 0x000fc400000012ff */
[----:B------:R-:W-:Y:S01]  /*99e0*/  SHF.R.U64 R12, R12, 0x3, RZ ;  /* 0x000000030c0c7819 */ /* 0x000fe200000012ff */
[----:B------:R-:W-:Y:S01]  /*99f0*/  UIMAD UR8, UR9, UR10, URZ ;  /* 0x0000000a090872a4 */ /* 0x000fe2000f8e023f */
[----:B------:R-:W-:Y:S01]  /*9a00*/  SHF.R.U64 R24, R24, 0x3, RZ ;  /* 0x0000000318187819 */ /* 0x000fe200000012ff */
[----:B------:R-:W-:Y:S01]  /*9a10*/  UIMAD.WIDE.U32 UR6, UR4, UR10, URZ ;  /* 0x0000000a040672a5 */ /* 0x000fe2000f8e003f */
[----:B------:R-:W-:Y:S01]  /*9a20*/  LOP3.LUT R44, R44, R45, RZ, 0x3c, !PT ;  /* 0x0000002d2c2c7212 */ /* 0x000fe200078e3cff */
[--C-:B------:R-:W-:Y:S01]  /*9a30*/  IMAD.X R45, RZ, RZ, R7.reuse, P3 ;  /* 0x000000ffff2d7224 */ /* 0x100fe200018e0607 */
[----:B------:R-:W-:Y:S01]  /*9a40*/  IADD3 R8, P3, R6, 0xf000, RZ ;  /* 0x0000f00006087810 */ /* 0x000fe20007f7e0ff */
[----:B------:R-:W5:Y:S01]  /*9a50*/  LD.E.128 R28, desc[UR48][R28.64] ;  /* 0x000000301c1c7980 */ /* 0x000f62000c101d00 */
[----:B------:R-:W-:Y:S01]  /*9a60*/  LOP3.LUT R12, R12, R13, RZ, 0x3c, !PT ;  /* 0x0000000d0c0c7212 */ /* 0x000fe200078e3cff */
[----:B-1----:R-:W1:Y:S01]  /*9a70*/  @P1 LDC R49, c[0x0][0xbec] ;  /* 0x0002fb00ff311b82 */ /* 0x002e620000000800 */
[----:B------:R-:W-:Y:S01]  /*9a80*/  LOP3.LUT R24, R24, R25, RZ, 0x3c, !PT ;  /* 0x0000001918187212 */ /* 0x000fe200078e3cff */
[--C-:B------:R-:W-:Y:S01]  /*9a90*/  IMAD.X R13, RZ, RZ, R7.reuse, P5 ;  /* 0x000000ffff0d7224 */ /* 0x100fe200028e0607 */
[C---:B------:R-:W-:Y:S01]  /*9aa0*/  IADD3 R37, P6, R6.reuse, 0x6000, RZ ;  /* 0x0000600006257810 */ /* 0x040fe20007fde0ff */
[----:B------:R-:W-:Y:S01]  /*9ab0*/  IMAD.X R25, RZ, RZ, R7, P4 ;  /* 0x000000ffff197224 */ /* 0x000fe200020e0607 */
[C---:B------:R-:W-:Y:S01]  /*9ac0*/  IADD3 R41, P5, R6.reuse, 0x7000, RZ ;  /* 0x0000700006297810 */ /* 0x040fe20007fbe0ff */
[----:B------:R-:W-:Y:S01]  /*9ad0*/  UIMAD UR8, UR4, UR11, UR8 ;  /* 0x0000000b040872a4 */ /* 0x000fe2000f8e0208 */
[----:B------:R-:W-:Y:S01]  /*9ae0*/  IADD3 R69, P4, R6, 0x8000, RZ ;  /* 0x0000800006457810 */ /* 0x000fe20007f9e0ff */
[----:B------:R-:W-:Y:S01]  /*9af0*/  IMAD R0, R22, 0x20, R23 ;  /* 0x0000002016007824 */ /* 0x000fe200078e0217 */
[----:B------:R-:W-:Y:S01]  /*9b00*/  LOP3.LUT R3, R8, 0x380, RZ, 0xc0, !PT ;  /* 0x0000038008037812 */ /* 0x000fe200078ec0ff */
[----:B------:R-:W-:Y:S01]  /*9b10*/  ULDC.64 UR10, c[0x0][0xae8] ;  /* 0x0002ba00000a7ab9 */ /* 0x000fe20000000a00 */
[----:B------:R-:W-:Y:S01]  /*9b20*/  LOP3.LUT R36, R37, 0x380, RZ, 0xc0, !PT ;  /* 0x0000038025247812 */ /* 0x000fe200078ec0ff */
[----:B------:R-:W-:Y:S01]  /*9b30*/  IMAD.X R53, RZ, RZ, R7, P3 ;  /* 0x000000ffff357224 */ /* 0x000fe200018e0607 */
[----:B------:R-:W-:Y:S01]  /*9b40*/  LOP3.LUT R40, R41, 0x380, RZ, 0xc0, !PT ;  /* 0x0000038029287812 */ /* 0x000fe200078ec0ff */
[----:B------:R-:W5:Y:S01]  /*9b50*/  LD.E.128 R12, desc[UR48][R12.64] ;  /* 0x000000300c0c7980 */ /* 0x000f62000c101d00 */
[----:B------:R-:W-:-:S02]  /*9b60*/  LOP3.LUT R68, R69, 0x380, RZ, 0xc0, !PT ;  /* 0x0000038045447812 */ /* 0x000fc400078ec0ff */
[----:B------:R-:W-:Y:S01]  /*9b70*/  SHF.R.U64 R3, R3, 0x3, RZ ;  /* 0x0000000303037819 */ /* 0x000fe200000012ff */
[----:B------:R-:W5:Y:S01]  /*9b80*/  LD.E.128 R24, desc[UR48][R24.64] ;  /* 0x0000003018187980 */ /* 0x000f62000c101d00 */
[----:B------:R-:W-:Y:S02]  /*9b90*/  SHF.R.U64 R36, R36, 0x3, RZ ;  /* 0x0000000324247819 */ /* 0x000fe400000012ff */
[----:B------:R-:W-:Y:S01]  /*9ba0*/  SHF.R.U64 R40, R40, 0x3, RZ ;  /* 0x0000000328287819 */ /* 0x000fe200000012ff */
[----:B------:R-:W5:Y:S01]  /*9bb0*/  LD.E.128 R56, desc[UR48][R56.64] ;  /* 0x0000003038387980 */ /* 0x000f62000c101d00 */
[----:B------:R-:W-:Y:S02]  /*9bc0*/  SHF.R.U64 R68, R68, 0x3, RZ ;  /* 0x0000000344447819 */ /* 0x000fe400000012ff */
[----:B------:R-:W-:Y:S01]  /*9bd0*/  LOP3.LUT R52, R3, R8, RZ, 0x3c, !PT ;  /* 0x0000000803347212 */ /* 0x000fe200078e3cff */
[----:B------:R-:W-:Y:S01]  /*9be0*/  IMAD.U32 R3, RZ, RZ, UR40 ;  /* 0x00000028ff037e24 */ /* 0x000fe2000f8e00ff */
[----:B------:R-:W-:Y:S01]  /*9bf0*/  UIADD3 UR7, UR7, UR8, URZ ;  /* 0x0000000807077290 */ /* 0x000fe2000fffe03f */
[----:B------:R-:W-:Y:S01]  /*9c00*/  LOP3.LUT R36, R36, R37, RZ, 0x3c, !PT ;  /* 0x0000002524247212 */ /* 0x000fe200078e3cff */
[----:B------:R-:W-:Y:S01]  /*9c10*/  UIMAD UR4, UR14, UR10, URZ ;  /* 0x0000000a0e0472a4 */ /* 0x000fe2000f8e023f */
[----:B------:R-:W-:Y:S01]  /*9c20*/  LOP3.LUT R40, R40, R41, RZ, 0x3c, !PT ;  /* 0x0000002928287212 */ /* 0x000fe200078e3cff */
[--C-:B------:R-:W-:Y:S01]  /*9c30*/  IMAD.X R37, RZ, RZ, R7.reuse, P6 ;  /* 0x000000ffff257224 */ /* 0x100fe200030e0607 */
[----:B------:R-:W-:Y:S01]  /*9c40*/  LOP3.LUT R68, R68, R69, RZ, 0x3c, !PT ;  /* 0x0000004544447212 */ /* 0x000fe200078e3cff */
[--C-:B------:R-:W-:Y:S01]  /*9c50*/  IMAD.X R41, RZ, RZ, R7.reuse, P5 ;  /* 0x000000ffff297224 */ /* 0x100fe200028e0607 */
[C---:B------:R-:W-:Y:S01]  /*9c60*/  IADD3 R77, P6, R6.reuse, 0xc000, RZ ;  /* 0x0000c000064d7810 */ /* 0x040fe20007fde0ff */
[--C-:B------:R-:W-:Y:S01]  /*9c70*/  IMAD.X R69, RZ, RZ, R7.reuse, P4 ;  /* 0x000000ffff457224 */ /* 0x100fe200020e0607 */
[C---:B------:R-:W-:Y:S01]  /*9c80*/  IADD3 R73, P5, R6.reuse, 0xd000, RZ ;  /* 0x0000d00006497810 */ /* 0x040fe20007fbe0ff */
[----:B------:R-:W-:Y:S01]  /*9c90*/  IMAD R48, R3, 0x80, R0 ;  /* 0x0000008003307824 */ /* 0x000fe200078e0200 */
[C---:B------:R-:W-:Y:S01]  /*9ca0*/  IADD3 R65, P4, R6.reuse, 0xe000, RZ ;  /* 0x0000e00006417810 */ /* 0x040fe20007f9e0ff */
[----:B------:R-:W-:Y:S01]  /*9cb0*/  UIMAD UR4, UR41, UR11, UR4 ;  /* 0x0000000b290472a4 */ /* 0x000fe2000f8e0204 */
[----:B------:R-:W-:Y:S01]  /*9cc0*/  LOP3.LUT R9, R6, 0x380, RZ, 0xc0, !PT ;  /* 0x0000038006097812 */ /* 0x000fe200078ec0ff */
[----:B------:R-:W-:Y:S01]  /*9cd0*/  UIMAD.WIDE.U32 UR6, UR41, UR10, UR6 ;  /* 0x0000000a290672a5 */ /* 0x000fe2000f8e0006 */
[----:B------:R-:W-:Y:S01]  /*9ce0*/  LOP3.LUT R76, R77, 0x380, RZ, 0xc0, !PT ;  /* 0x000003804d4c7812 */ /* 0x000fe200078ec0ff */
[----:B------:R-:W-:Y:S01]  /*9cf0*/  ULDC.64 UR8, c[0x0][0xaf0] ;  /* 0x0002bc0000087ab9 */ /* 0x000fe20000000a00 */
[----:B------:R-:W-:Y:S01]  /*9d00*/  LOP3.LUT R72, R73, 0x380, RZ, 0xc0, !PT ;  /* 0x0000038049487812 */ /* 0x000fe200078ec0ff */
[----:B-1----:R-:W-:Y:S01]  /*9d10*/  @P1 IMAD.HI.U32 R0, R48, R49, RZ ;  /* 0x0000003130001227 */ /* 0x002fe200078e00ff */
[----:B------:R-:W-:Y:S01]  /*9d20*/  LOP3.LUT R64, R65, 0x380, RZ, 0xc0, !PT ;  /* 0x0000038041407812 */ /* 0x000fe200078ec0ff */
[----:B------:R-:W-:Y:S01]  /*9d30*/  UIADD3 UR7, UR7, UR4, URZ ;  /* 0x0000000407077290 */ /* 0x000fe2000fffe03f */
[----:B------:R-:W-:Y:S01]  /*9d40*/  SHF.R.U64 R9, R9, 0x3, RZ ;  /* 0x0000000309097819 */ /* 0x000fe200000012ff */
[----:B------:R-:W-:Y:S01]  /*9d50*/  UIMAD UR4, UR37, UR8, URZ ;  /* 0x00000008250472a4 */ /* 0x000fe2000f8e023f */
[----:B------:R-:W-:Y:S01]  /*9d60*/  SHF.R.U64 R76, R76, 0x3, RZ ;  /* 0x000000034c4c7819 */ /* 0x000fe200000012ff */
[----:B------:R-:W-:Y:S01]  /*9d70*/  IMAD.MOV.U32 R3, RZ, RZ, R48 ;  /* 0x000000ffff037224 */ /* 0x000fe200078e0030 */
[----:B------:R-:W-:Y:S01]  /*9d80*/  SHF.R.U64 R72, R72, 0x3, RZ ;  /* 0x0000000348487819 */ /* 0x000fe200000012ff */
[----:B------:R-:W-:Y:S01]  /*9d90*/  UIMAD.WIDE.U32 UR6, UR36, UR8, UR6 ;  /* 0x00000008240672a5 */ /* 0x000fe2000f8e0006 */
[----:B------:R-:W-:Y:S01]  /*9da0*/  SHF.R.U64 R64, R64, 0x3, RZ ;  /* 0x0000000340407819 */ /* 0x000fe200000012ff */
[----:B------:R-:W5:Y:S01]  /*9db0*/  LD.E.128 R32, desc[UR48][R32.64] ;  /* 0x0000003020207980 */ /* 0x000f62000c101d00 */
[----:B------:R-:W-:Y:S01]  /*9dc0*/  LOP3.LUT R6, R9, R6, RZ, 0x3c, !PT ;  /* 0x0000000609067212 */ /* 0x000fe200078e3cff */
[----:B------:R-:W-:Y:S01]  /*9dd0*/  UIMAD UR4, UR36, UR9, UR4 ;  /* 0x00000009240472a4 */ /* 0x000fe2000f8e0204 */
[----:B0-----:R-:W-:Y:S01]  /*9de0*/  @P1 SHF.R.U32.HI R3, RZ, R81, R0 ;  /* 0x00000051ff031219 */ /* 0x001fe20000011600 */
[----:B------:R-:W5:Y:S01]  /*9df0*/  LD.E.128 R36, desc[UR48][R36.64] ;  /* 0x0000003024247980 */ /* 0x000f62000c101d00 */
[----:B------:R-:W-:Y:S01]  /*9e00*/  LOP3.LUT R76, R76, R77, RZ, 0x3c, !PT ;  /* 0x0000004d4c4c7212 */ /* 0x000fe200078e3cff */
[--C-:B------:R-:W-:Y:S01]  /*9e10*/  IMAD.X R77, RZ, RZ, R7.reuse, P6 ;  /* 0x000000ffff4d7224 */ /* 0x100fe200030e0607 */
[----:B------:R-:W-:Y:S01]  /*9e20*/  LOP3.LUT R72, R72, R73, RZ, 0x3c, !PT ;  /* 0x0000004948487212 */ /* 0x000fe200078e3cff */
[--C-:B------:R-:W-:Y:S01]  /*9e30*/  IMAD.X R73, RZ, RZ, R7.reuse, P5 ;  /* 0x000000ffff497224 */ /* 0x100fe200028e0607 */
[----:B------:R-:W-:Y:S01]  /*9e40*/  LOP3.LUT R64, R64, R65, RZ, 0x3c, !PT ;  /* 0x0000004140407212 */ /* 0x000fe200078e3cff */
[----:B------:R-:W-:Y:S01]  /*9e50*/  IMAD.X R65, RZ, RZ, R7, P4 ;  /* 0x000000ffff417224 */ /* 0x000fe200020e0607 */
[----:B------:R-:W5:Y:S01]  /*9e60*/  LD.E.128 R8, desc[UR48][R6.64] ;  /* 0x0000003006087980 */ /* 0x000f62000c101d00 */
[--C-:B------:R-:W-:Y:S01]  /*9e70*/  SHF.R.S32.HI R0, RZ, 0x1f, R3.reuse ;  /* 0x0000001fff007819 */ /* 0x100fe20000011403 */
[----:B------:R-:W-:Y:S01]  /*9e80*/  UIADD3 UR4, UR7, UR4, URZ ;  /* 0x0000000407047290 */ /* 0x000fe2000fffe03f */
[----:B------:R-:W-:Y:S01]  /*9e90*/  IMAD.MOV R49, RZ, RZ, -R3 ;  /* 0x000000ffff317224 */ /* 0x000fe200078e0a03 */
[----:B------:R-:W5:Y:S04]  /*9ea0*/  LD.E.128 R40, desc[UR48][R40.64] ;  /* 0x0000003028287980 */ /* 0x000f68000c101d00 */
[----:B------:R-:W5:Y:S04]  /*9eb0*/  LD.E.128 R68, desc[UR48][R68.64] ;  /* 0x0000003044447980 */ /* 0x000f68000c101d00 */
[----:B------:R0:W5:Y:S01]  /*9ec0*/  LD.E.128 R4, desc[UR48][R20.64] ;  /* 0x0000003014047980 */ /* 0x000162000c101d00 */
[----:B------:R-:W-:-:S03]  /*9ed0*/  IMAD R49, R50, R49, R48 ;  /* 0x0000003132317224 */ /* 0x000fc600078e0230 */
[----:B------:R-:W5:Y:S04]  /*9ee0*/  LD.E.128 R60, desc[UR48][R60.64] ;  /* 0x000000303c3c7980 */ /* 0x000f68000c101d00 */
[----:B------:R-:W5:Y:S01]  /*9ef0*/  LD.E.128 R44, desc[UR48][R44.64] ;  /* 0x000000302c2c7980 */ /* 0x000f62000c101d00 */
[----:B0-----:R-:W-:Y:S02]  /*9f00*/  IMAD.U32 R20, RZ, RZ, UR6 ;  /* 0x00000006ff147e24 */ /* 0x001fe4000f8e00ff */
[----:B------:R-:W-:Y:S01]  /*9f10*/  IMAD.U32 R21, RZ, RZ, UR7 ;  /* 0x00000007ff157e24 */ /* 0x000fe2000f8e00ff */
[----:B------:R-:W-:Y:S01]  /*9f20*/  ULDC.64 UR6, c[0x0][0xae0] ;  /* 0x0002b80000067ab9 */ /* 0x000fe20000000a00 */
[----:B------:R-:W5:Y:S01]  /*9f30*/  LD.E.128 R76, desc[UR48][R76.64] ;  /* 0x000000304c4c7980 */ /* 0x000f62000c101d00 */
[----:B------:R-:W-:-:S02]  /*9f40*/  IMAD R0, R0, UR6, RZ ;  /* 0x0000000600007c24 */ /* 0x000fc4000f8e02ff */
[----:B------:R-:W-:Y:S01]  /*9f50*/  IMAD.U32 R21, RZ, RZ, UR4 ;  /* 0x00000004ff157e24 */ /* 0x000fe2000f8e00ff */
[----:B------:R-:W5:Y:S01]  /*9f60*/  LD.E.128 R72, desc[UR48][R72.64] ;  /* 0x0000003048487980 */ /* 0x000f62000c101d00 */
[C---:B------:R-:W-:Y:S01]  /*9f70*/  IMAD R81, R3.reuse, UR7, R0 ;  /* 0x0000000703517c24 */ /* 0x040fe2000f8e0200 */
[----:B------:R-:W-:Y:S02]  /*9f80*/  SHF.R.S32.HI R0, RZ, 0x1f, R49 ;  /* 0x0000001fff007819 */ /* 0x000fe40000011431 */
[----:B------:R-:W5:Y:S01]  /*9f90*/  LD.E.128 R64, desc[UR48][R64.64] ;  /* 0x0000003040407980 */ /* 0x000f62000c101d00 */
[----:B------:R-:W-:Y:S01]  /*9fa0*/  IMAD.WIDE.U32 R20, R3, UR6, R20 ;  /* 0x0000000603147c25 */ /* 0x000fe2000f8e0014 */
[----:B------:R-:W-:Y:S02]  /*9fb0*/  ULDC.64 UR6, c[0x0][0xad8] ;  /* 0x0002b60000067ab9 */ /* 0x000fe40000000a00 */
[----:B------:R-:W5:Y:S01]  /*9fc0*/  LD.E.128 R52, desc[UR48][R52.64] ;  /* 0x0000003034347980 */ /* 0x000f62000c101d00 */
[----:B------:R-:W-:Y:S01]  /*9fd0*/  IMAD.U32 R84, RZ, RZ, UR40 ;  /* 0x00000028ff547e24 */ /* 0x000fe2000f8e00ff */
[----:B------:R-:W-:Y:S01]  /*9fe0*/  @!PT LDS RZ, [RZ] ;  /* 0x00000000fffff984 */ /* 0x000fe20000000800 */
[----:B------:R-:W-:Y:S01]  /*9ff0*/  @!PT LDS RZ, [RZ] ;  /* 0x00000000fffff984 */ /* 0x000fe20000000800 */
[----:B------:R-:W-:Y:S01]  /*a000*/  @!PT LDS RZ, [RZ] ;  /* 0x00000000fffff984 */ /* 0x000fe20000000800 */
[----:B------:R-:W-:Y:S01]  /*a010*/  @!PT LDS RZ, [RZ] ;  /* 0x00000000fffff984 */ /* 0x000fe20000000800 */
[----:B------:R0:W-:Y:S06]  /*a020*/  MEMBAR.ALL.CTA ;  /* 0x0000000000007992 */ /* 0x0001ec0000008000 */
[----:B0-----:R-:W0:Y:S01]  /*a030*/  FENCE.VIEW.ASYNC.S ;  /* 0x00000000000073c6 */ /* 0x001e220000000000 */
[----:B------:R-:W-:-:S02]  /*a040*/  IMAD.IADD R21, R21, 0x1, R81 ;  /* 0x0000000115157824 */ /* 0x000fc400078e0251 */
[----:B------:R-:W-:Y:S02]  /*a050*/  IMAD R48, R0, UR6, RZ ;  /* 0x0000000600307c24 */ /* 0x000fe4000f8e02ff */
[----:B------:R-:W-:Y:S02]  /*a060*/  IMAD R84, R84, 0x80, R23 ;  /* 0x0000008054547824 */ /* 0x000fe400078e0217 */
[C---:B------:R-:W-:Y:S02]  /*a070*/  IMAD R3, R49.reuse, UR7, R48 ;  /* 0x0000000731037c24 */ /* 0x040fe4000f8e0230 */
[----:B------:R-:W-:Y:S01]  /*a080*/  IMAD.WIDE.U32 R20, R49, UR6, R20 ;  /* 0x0000000631147c25 */ /* 0x000fe2000f8e0014 */
[C---:B------:R-:W-:Y:S01]  /*a090*/  ISETP.GE.AND P2, PT, R84.reuse, R83, PT ;  /* 0x000000535400720c */ /* 0x040fe20003f46270 */
[----:B------:R-:W-:Y:S02]  /*a0a0*/  ULDC.64 UR6, c[0x0][0xa80] ;  /* 0x0002a00000067ab9 */ /* 0x000fe40000000a00 */
[----:B------:R-:W-:Y:S01]  /*a0b0*/  VIADD R0, R84, 0x20 ;  /* 0x0000002054007836 */ /* 0x000fe20000000000 */
[----:B------:R-:W-:Y:S01]  /*a0c0*/  LEA R50, P3, R20, UR6, 0x1 ;  /* 0x0000000614327c11 */ /* 0x000fe2000f8608ff */
[----:B------:R-:W-:-:S02]  /*a0d0*/  IMAD.IADD R3, R21, 0x1, R3 ;  /* 0x0000000115037824 */ /* 0x000fc400078e0203 */
[----:B------:R-:W-:Y:S01]  /*a0e0*/  VIADD R2, R2, 0x38820 ;  /* 0x0003882002027836 */ /* 0x000fe20000000000 */
[-C--:B------:R-:W-:Y:S01]  /*a0f0*/  ISETP.GE.AND P1, PT, R0, R83.reuse, PT ;  /* 0x000000530000720c */ /* 0x080fe20003f26270 */
[----:B------:R-:W-:Y:S01]  /*a100*/  VIADD R0, R84, 0x40 ;  /* 0x0000004054007836 */ /* 0x000fe20000000000 */
[----:B------:R-:W-:Y:S02]  /*a110*/  LEA.HI.X R82, R20, UR7, R3, 0x1, P3 ;  /* 0x0000000714527c11 */ /* 0x000fe400098f0c03 */
[----:B------:R-:W-:Y:S01]  /*a120*/  PRMT R2, RZ, 0x654, R2 ;  /* 0x00000654ff027816 */ /* 0x000fe20000000002 */
[----:B0-----:R0:W1:Y:S01]  /*a130*/  SHFL.IDX PT, R80, R50, RZ, 0x181f ;  /* 0x00181fff32507589 */ /* 0x00106200000e0000 */
[----:B------:R-:W-:Y:S01]  /*a140*/  ISETP.GE.AND P0, PT, R0, R83, PT ;  /* 0x000000530000720c */ /* 0x000fe20003f06270 */
[----:B------:R-:W-:Y:S01]  /*a150*/  BSSY B1, `(.L_x_175) ;  /* 0x0000019000017945 */ /* 0x000fe20003800000 */
[----:B------:R0:W-:Y:S01]  /*a160*/  SYNCS.ARRIVE.TRANS64.RED.A1T0 RZ, [R2+URZ], RZ ;  /* 0x000000ff02ff79a7 */ /* 0x0001e2000810043f */
[----:B------:R0:W2:Y:S01]  /*a170*/  SHFL.IDX PT, R0, R82, RZ, 0x181f ;  /* 0x00181fff52007589 */ /* 0x0000a200000e0000 */
[----:B------:R-:W-:-:S02]  /*a180*/  SHF.R.S32.HI R85, RZ, 0x1f, R19 ;  /* 0x0000001fff557819 */ /* 0x000fc40000011413 */
[----:B------:R-:W-:Y:S02]  /*a190*/  SHF.R.S32.HI R86, RZ, 0x1f, R17 ;  /* 0x0000001fff567819 */ /* 0x000fe40000011411 */
[----:B------:R-:W-:Y:S02]  /*a1a0*/  SHF.R.S32.HI R87, RZ, 0x1f, R18 ;  /* 0x0000001fff577819 */ /* 0x000fe40000011412 */
[----:B------:R-:W-:Y:S01]  /*a1b0*/  SHF.R.S32.HI R88, RZ, 0x1f, R16 ;  /* 0x0000001fff587819 */ /* 0x000fe20000011410 */
[----:B0-----:R-:W-:Y:S06]  /*a1c0*/  @P2 BRA `(.L_x_176) ;  /* 0x0000000000442947 */ /* 0x001fec0003800000 */
[----:B------:R-:W-:Y:S02]  /*a1d0*/  ULDC UR4, c[0x0][0xac8] ;  /* 0x0002b20000047ab9 */ /* 0x000fe40000000800 */
[----:B------:R-:W-:Y:S02]  /*a1e0*/  ISETP.GE.AND P5, PT, R16, UR4, PT ;  /* 0x0000000410007c0c */ /* 0x000fe4000bfa6270 */
[----:B------:R-:W-:Y:S02]  /*a1f0*/  ISETP.GE.AND P4, PT, R18, UR4, PT ;  /* 0x0000000412007c0c */ /* 0x000fe4000bf86270 */
[----:B------:R-:W-:Y:S02]  /*a200*/  ISETP.GE.AND P3, PT, R17, UR4, PT ;  /* 0x0000000411007c0c */ /* 0x000fe4000bf66270 */
[----:B------:R-:W-:-:S07]  /*a210*/  ISETP.GE.AND P2, PT, R19, UR4, PT ;  /* 0x0000000413007c0c */ /* 0x000fce000bf46270 */
[----:B-1----:R-:W-:-:S04]  /*a220*/  @!P5 LEA R2, P6, R16, R80, 0x1 ;  /* 0x000000501002d211 */ /* 0x002fc800078c08ff */
[----:B--2---:R-:W-:Y:S02]  /*a230*/  @!P5 LEA.HI.X R3, R16, R0, R88, 0x1, P6 ;  /* 0x000000001003d211 */ /* 0x004fe400030f0c58 */
[----:B------:R-:W-:-:S03]  /*a240*/  @!P4 LEA R20, P6, R18, R80, 0x1 ;  /* 0x000000501214c211 */ /* 0x000fc600078c08ff */
[----:B-----5:R0:W-:Y:S01]  /*a250*/  @!P5 ST.E.128 desc[UR48][R2.64], R8 ;  /* 0x000000080200d985 */ /* 0x0201e2000c101d30 */
[----:B------:R-:W-:Y:S02]  /*a260*/  @!P4 LEA.HI.X R21, R18, R0, R87, 0x1, P6 ;  /* 0x000000001215c211 */ /* 0x000fe400030f0c57 */
[----:B------:R-:W-:-:S03]  /*a270*/  @!P3 LEA R48, P6, R17, R80, 0x1 ;  /* 0x000000501130b211 */ /* 0x000fc600078c08ff */
[----:B------:R0:W-:Y:S01]  /*a280*/  @!P4 ST.E.128 desc[UR48][R20.64], R56 ;  /* 0x000000381400c985 */ /* 0x0001e2000c101d30 */
[----:B------:R-:W-:Y:S02]  /*a290*/  @!P3 LEA.HI.X R49, R17, R0, R86, 0x1, P6 ;  /* 0x000000001131b211 */ /* 0x000fe400030f0c56 */
[----:B------:R-:W-:-:S03]  /*a2a0*/  @!P2 LEA R80, P6, R19, R80, 0x1 ;  /* 0x000000501350a211 */ /* 0x000fc600078c08ff */
[----:B------:R0:W-:Y:S01]  /*a2b0*/  @!P3 ST.E.128 desc[UR48][R48.64], R68 ;  /* 0x000000443000b985 */ /* 0x0001e2000c101d30 */
[----:B------:R-:W-:-:S05]  /*a2c0*/  @!P2 LEA.HI.X R81, R19, R0, R85, 0x1, P6 ;  /* 0x000000001351a211 */ /* 0x000fca00030f0c55 */
[----:B------:R0:W-:Y:S04]  /*a2d0*/  @!P2 ST.E.128 desc[UR48][R80.64], R76 ;  /* 0x0000004c5000a985 */ /* 0x0001e8000c101d30 */
.L_x_176:
[----:B------:R-:W-:Y:S05]  /*a2e0*/  BSYNC B1 ;  /* 0x0000000000017941 */ /* 0x000fea0003800000 */
.L_x_175:
[----:B--2---:R2:W3:Y:S01]  /*a2f0*/  SHFL.IDX PT, R0, R82, 0x1, 0x181f ;  /* 0x00381f0052007f89 */ /* 0x0044e200000e0000 */
        /* <DEDUP_REMOVED lines=8> */
[-C--:B0-----:R-:W-:Y:S02]  /*a380*/  @!P4 LEA R2, P6, R16, R20.reuse, 0x1 ;  /* 0x000000141002c211 */ /* 0x081fe400078c08ff */
[----:B-----5:R-:W-:Y:S02]  /*a390*/  @!P3 LEA R8, P5, R18, R20, 0x1 ;  /* 0x000000141208b211 */ /* 0x020fe400078a08ff */
[----:B---3--:R-:W-:Y:S02]  /*a3a0*/  @!P4 LEA.HI.X R3, R16, R0, R88, 0x1, P6 ;  /* 0x000000001003c211 */ /* 0x008fe400030f0c58 */
[----:B------:R-:W-:Y:S02]  /*a3b0*/  @!P2 LEA R10, P6, R17, R20, 0x1 ;  /* 0x00000014110aa211 */ /* 0x000fe400078c08ff */
[----:B------:R-:W-:Y:S01]  /*a3c0*/  @!P3 LEA.HI.X R9, R18, R0, R87, 0x1, P5 ;  /* 0x000000001209b211 */ /* 0x000fe200028f0c57 */
[----:B------:R4:W-:Y:S01]  /*a3d0*/  @!P4 ST.E.128 desc[UR48][R2.64], R12 ;  /* 0x0000000c0200c985 */ /* 0x0009e2000c101d30 */
[----:B------:R-:W-:-:S02]  /*a3e0*/  @!P1 LEA R20, P5, R19, R20, 0x1 ;  /* 0x0000001413149211 */ /* 0x000fc400078a08ff */
[-C--:B------:R-:W-:Y:S01]  /*a3f0*/  @!P2 LEA.HI.X R11, R17, R0.reuse, R86, 0x1, P6 ;  /* 0x00000000110ba211 */ /* 0x080fe200030f0c56 */
[----:B------:R4:W-:Y:S01]  /*a400*/  @!P3 ST.E.128 desc[UR48][R8.64], R32 ;  /* 0x000000200800b985 */ /* 0x0009e2000c101d30 */
[----:B------:R-:W-:-:S03]  /*a410*/  @!P1 LEA.HI.X R21, R19, R0, R85, 0x1, P5 ;  /* 0x0000000013159211 */ /* 0x000fc600028f0c55 */
[----:B------:R4:W-:Y:S04]  /*a420*/  @!P2 ST.E.128 desc[UR48][R10.64], R60 ;  /* 0x0000003c0a00a985 */ /* 0x0009e8000c101d30 */
[----:B------:R4:W-:Y:S02]  /*a430*/  @!P1 ST.E.128 desc[UR48][R20.64], R72 ;  /* 0x0000004814009985 */ /* 0x0009e4000c101d30 */
.L_x_178:
[----:B------:R-:W-:Y:S05]  /*a440*/  BSYNC B1 ;  /* 0x0000000000017941 */ /* 0x000fea0003800000 */
.L_x_177:
[----:B---3--:R3:W0:Y:S01]  /*a450*/  SHFL.IDX PT, R0, R82, 0x2, 0x181f ;  /* 0x00581f0052007f89 */ /* 0x00862200000e0000 */
[----:B------:R-:W-:Y:S03]  /*a460*/  BSSY B1, `(.L_x_179) ;  /* 0x0000014000017945 */ /* 0x000fe60003800000 */
[----:B----45:R3:W4:Y:S01]  /*a470*/  SHFL.IDX PT, R12, R50, 0x2, 0x181f ;  /* 0x00581f00320c7f89 */ /* 0x03072200000e0000 */
[----:B------:R-:W-:Y:S05]  /*a480*/  @P0 BRA `(.L_x_180) ;  /* 0x0000000000440947 */ /* 0x000fea0003800000 */
[----:B------:R-:W-:Y:S02]  /*a490*/  ULDC UR4, c[0x0][0xac8] ;  /* 0x0002b20000047ab9 */ /* 0x000fe40000000800 */
[----:B------:R-:W-:Y:S02]  /*a4a0*/  ISETP.GE.AND P3, PT, R16, UR4, PT ;  /* 0x0000000410007c0c */ /* 0x000fe4000bf66270 */
[----:B------:R-:W-:Y:S02]  /*a4b0*/  ISETP.GE.AND P2, PT, R18, UR4, PT ;  /* 0x0000000412007c0c */ /* 0x000fe4000bf46270 */
[----:B------:R-:W-:Y:S02]  /*a4c0*/  ISETP.GE.AND P1, PT, R17, UR4, PT ;  /* 0x0000000411007c0c */ /* 0x000fe4000bf26270 */
[----:B------:R-:W-:-:S07]  /*a4d0*/  ISETP.GE.AND P0, PT, R19, UR4, PT ;  /* 0x0000000413007c0c */ /* 0x000fce000bf06270 */
[-C--:B----4-:R-:W-:Y:S02]  /*a4e0*/  @!P3 LEA R2, P6, R16, R12.reuse, 0x1 ;  /* 0x0000000c1002b211 */ /* 0x090fe400078c08ff */
[-C--:B------:R-:W-:Y:S02]  /*a4f0*/  @!P2 LEA R8, P5, R18, R12.reuse, 0x1 ;  /* 0x0000000c1208a211 */ /* 0x080fe400078a08ff */
[----:B------:R-:W-:Y:S02]  /*a500*/  @!P1 LEA R10, P4, R17, R12, 0x1 ;  /* 0x0000000c110a9211 */ /* 0x000fe400078808ff */
[----:B0-----:R-:W-:Y:S02]  /*a510*/  @!P3 LEA.HI.X R3, R16, R0, R88, 0x1, P6 ;  /* 0x000000001003b211 */ /* 0x001fe400030f0c58 */
[----:B------:R-:W-:Y:S02]  /*a520*/  @!P0 LEA R12, P6, R19, R12, 0x1 ;  /* 0x0000000c130c8211 */ /* 0x000fe400078c08ff */
[-C--:B------:R-:W-:Y:S01]  /*a530*/  @!P2 LEA.HI.X R9, R18, R0.reuse, R87, 0x1, P5 ;  /* 0x000000001209a211 */ /* 0x080fe200028f0c57 */
[----:B------:R0:W-:Y:S01]  /*a540*/  @!P3 ST.E.128 desc[UR48][R2.64], R24 ;  /* 0x000000180200b985 */ /* 0x0001e2000c101d30 */
[----:B------:R-:W-:-:S02]  /*a550*/  @!P1 LEA.HI.X R11, R17, R0, R86, 0x1, P4 ;  /* 0x00000000110b9211 */ /* 0x000fc400020f0c56 */
[----:B------:R-:W-:Y:S01]  /*a560*/  @!P0 LEA.HI.X R13, R19, R0, R85, 0x1, P6 ;  /* 0x00000000130d8211 */ /* 0x000fe200030f0c55 */
[----:B------:R0:W-:Y:S04]  /*a570*/  @!P2 ST.E.128 desc[UR48][R8.64], R36 ;  /* 0x000000240800a985 */ /* 0x0001e8000c101d30 */
[----:B------:R0:W-:Y:S04]  /*a580*/  @!P1 ST.E.128 desc[UR48][R10.64], R44 ;  /* 0x0000002c0a009985 */ /* 0x0001e8000c101d30 */
[----:B------:R0:W-:Y:S02]  /*a590*/  @!P0 ST.E.128 desc[UR48][R12.64], R64 ;  /* 0x000000400c008985 */ /* 0x0001e4000c101d30 */
.L_x_180:
[----:B------:R-:W-:Y:S05]  /*a5a0*/  BSYNC B1 ;  /* 0x0000000000017941 */ /* 0x000fea0003800000 */
.L_x_179:
[----:B0-----:R-:W-:Y:S01]  /*a5b0*/  VIADD R0, R84, 0x60 ;  /* 0x0000006054007836 */ /* 0x001fe20000000000 */
[----:B--23--:R-:W3:Y:S04]  /*a5c0*/  SHFL.IDX PT, R82, R82, 0x3, 0x181f ;  /* 0x00781f0052527f89 */ /* 0x00cee800000e0000 */
[----:B------:R-:W-:Y:S01]  /*a5d0*/  ISETP.GE.AND P0, PT, R0, R83, PT ;  /* 0x000000530000720c */ /* 0x000fe20003f06270 */
[----:B------:R-:W0:-:S12]  /*a5e0*/  SHFL.IDX PT, R50, R50, 0x3, 0x181f ;  /* 0x00781f0032327f89 */ /* 0x000e1800000e0000 */
[----:B------:R-:W-:Y:S05]  /*a5f0*/  @P0 BRA `(.L_x_181) ;  /* 0x0000000c00d40947 */ /* 0x000fea0003800000 */
[----:B------:R-:W-:Y:S02]  /*a600*/  ULDC UR4, c[0x0][0xac8] ;  /* 0x0002b20000047ab9 */ /* 0x000fe40000000800 */
[----:B------:R-:W-:Y:S02]  /*a610*/  ISETP.GE.AND P3, PT, R16, UR4, PT ;  /* 0x0000000410007c0c */ /* 0x000fe4000bf66270 */
[----:B------:R-:W-:Y:S02]  /*a620*/  ISETP.GE.AND P4, PT, R18, UR4, PT ;  /* 0x0000000412007c0c */ /* 0x000fe4000bf86270 */
[----:B------:R-:W-:-:S09]  /*a630*/  ISETP.GE.AND P5, PT, R17, UR4, PT ;  /* 0x0000000411007c0c */ /* 0x000fd2000bfa6270 */
[-C--:B0-----:R-:W-:Y:S02]  /*a640*/  @!P3 LEA R2, P0, R16, R50.reuse, 0x1 ;  /* 0x000000321002b211 */ /* 0x081fe400078008ff */
[-C--:B------:R-:W-:Y:S02]  /*a650*/  @!P4 LEA R8, P1, R18, R50.reuse, 0x1 ;  /* 0x000000321208c211 */ /* 0x080fe400078208ff */
[C---:B------:R-:W-:Y:S02]  /*a660*/  @!P5 LEA R10, P2, R17.reuse, R50, 0x1 ;  /* 0x00000032110ad211 */ /* 0x040fe400078408ff */
[-C--:B---3--:R-:W-:Y:S02]  /*a670*/  @!P3 LEA.HI.X R3, R16, R82.reuse, R88, 0x1, P0 ;  /* 0x000000521003b211 */ /* 0x088fe400000f0c58 */
[-C--:B------:R-:W-:Y:S02]  /*a680*/  @!P4 LEA.HI.X R9, R18, R82.reuse, R87, 0x1, P1 ;  /* 0x000000521209c211 */ /* 0x080fe400008f0c57 */
[----:B------:R-:W-:Y:S01]  /*a690*/  @!P5 LEA.HI.X R11, R17, R82, R86, 0x1, P2 ;  /* 0x00000052110bd211 */ /* 0x000fe200010f0c56 */
[----:B------:R0:W-:Y:S01]  /*a6a0*/  @!P3 ST.E.128 desc[UR48][R2.64], R28 ;  /* 0x0000001c0200b985 */ /* 0x0001e2000c101d30 */
[----:B------:R-:W-:-:S03]  /*a6b0*/  ISETP.GE.AND P0, PT, R19, UR4, PT ;  /* 0x0000000413007c0c */ /* 0x000fc6000bf06270 */
[----:B------:R0:W-:Y:S04]  /*a6c0*/  @!P4 ST.E.128 desc[UR48][R8.64], R40 ;  /* 0x000000280800c985 */ /* 0x0001e8000c101d30 */
[----:B------:R0:W-:Y:S06]  /*a6d0*/  @!P5 ST.E.128 desc[UR48][R10.64], R4 ;  /* 0x000000040a00d985 */ /* 0x0001ec000c101d30 */
[----:B------:R-:W-:Y:S05]  /*a6e0*/  @P0 BRA `(.L_x_181) ;  /* 0x0000000c00980947 */ /* 0x000fea0003800000 */
[----:B0-----:R-:W-:-:S04]  /*a6f0*/  LEA R2, P0, R19, R50, 0x1 ;  /* 0x0000003213027211 */ /* 0x001fc800078008ff */
[----:B------:R-:W-:-:S05]  /*a700*/  LEA.HI.X R3, R19, R82, R85, 0x1, P0 ;  /* 0x0000005213037211 */ /* 0x000fca00000f0c55 */
[----:B------:R0:W-:Y:S01]  /*a710*/  ST.E.128 desc[UR48][R2.64], R52 ;  /* 0x0000003402007985 */ /* 0x0001e2000c101d30 */
[----:B------:R-:W-:Y:S05]  /*a720*/  BRA `(.L_x_181) ;  /* 0x0000000c00887947 */ /* 0x000fea0003800000 */
.L_x_173:
[----:B------:R-:W-:Y:S01]  /*a730*/  ULDC.64 UR8, c[0x0][0xc00] ;  /* 0x0003000000087ab9 */ /* 0x000fe20000000a00 */
[----:B------:R-:W-:Y:S01]  /*a740*/  USHF.L.U32 UR7, UR36, 0x2, URZ ;  /* 0x0000000224077899 */ /* 0x000fe2000800063f */
[----:B------:R-:W0:Y:S01]  /*a750*/  LDC R11, c[0x0][0xbe8] ;  /* 0x0002fa00ff0b7b82 */ /* 0x000e220000000800 */
[----:B------:R-:W-:Y:S02]  /*a760*/  UISETP.NE.U32.AND UP0, UPT, UR8, URZ, UPT ;  /* 0x0000003f0800728c */ /* 0x000fe4000bf05070 */
[----:B------:R-:W-:Y:S02]  /*a770*/  USHF.L.U64.HI UR10, UR36, 0x2, UR37 ;  /* 0x00000002240a7899 */ /* 0x000fe40008010225 */
[----:B------:R-:W-:Y:S02]  /*a780*/  UISETP.NE.AND.EX UP0, UPT, UR9, URZ, UPT, UP0 ;  /* 0x0000003f0900728c */ /* 0x000fe4000bf05300 */
[----:B------:R-:W-:-:S04]  /*a790*/  UIADD3 UR4, UP1, UR7, UR8, URZ ;  /* 0x0000000807047290 */ /* 0x000fc8000ff3e03f */
[----:B------:R-:W-:Y:S01]  /*a7a0*/  PLOP3.LUT P2, PT, PT, PT, UP0, 0x80, 0x0 ;  /* 0x000000000000781c */ /* 0x000fe20003f4f008 */
[----:B------:R-:W-:Y:S01]  /*a7b0*/  UIADD3.X UR6, UR10, UR9, URZ, UP1, !UPT ;  /* 0x000000090a067290 */ /* 0x000fe20008ffe43f */
[----:B------:R-:W-:Y:S02]  /*a7c0*/  IMAD.U32 R2, RZ, RZ, UR4 ;  /* 0x00000004ff027e24 */ /* 0x000fe4000f8e00ff */
[----:B------:R-:W-:Y:S02]  /*a7d0*/  ULDC.64 UR8, c[0x0][0xc08] ;  /* 0x0003020000087ab9 */ /* 0x000fe40000000a00 */
[----:B------:R-:W-:Y:S01]  /*a7e0*/  UISETP.NE.U32.AND UP1, UPT, UR8, URZ, UPT ;  /* 0x0000003f0800728c */ /* 0x000fe2000bf25070 */
[----:B------:R-:W-:-:S03]  /*a7f0*/  IMAD.U32 R3, RZ, RZ, UR6 ;  /* 0x00000006ff037e24 */ /* 0x000fc6000f8e00ff */
[----:B------:R-:W-:-:S03]  /*a800*/  UISETP.NE.AND.EX UP1, UPT, UR9, URZ, UPT, UP1 ;  /* 0x0000003f0900728c */ /* 0x000fc6000bf25310 */
[----:B------:R-:W2:Y:S01]  /*a810*/  @P2 LDG.E R6, desc[UR48][R2.64] ;  /* 0x0000003002062981 */ /* 0x000ea2000c1e1900 */
[----:B------:R-:W-:Y:S02]  /*a820*/  ULDC UR4, c[0x0][0xa88] ;  /* 0x0002a20000047ab9 */ /* 0x000fe40000000800 */
[----:B------:R-:W-:Y:S01]  /*a830*/  PLOP3.LUT P3, PT, PT, PT, UP1, 0x80, 0x0 ;  /* 0x000000000000781c */ /* 0x000fe20003f6f018 */
[----:B------:R-:W-:-:S04]  /*a840*/  IMAD.U32 R0, RZ, RZ, UR4 ;  /* 0x00000004ff007e24 */ /* 0x000fc8000f8e00ff */
[----:B------:R-:W-:-:S04]  /*a850*/  @UP1 UIADD3 UR6, UP2, UR7, UR8, URZ ;  /* 0x0000000807061290 */ /* 0x000fc8000ff5e03f */
[----:B------:R-:W-:Y:S02]  /*a860*/  @UP1 UIADD3.X UR7, UR10, UR9, URZ, UP2, !UPT ;  /* 0x000000090a071290 */ /* 0x000fe400097fe43f */
[----:B------:R-:W-:-:S04]  /*a870*/  IMAD.U32 R4, RZ, RZ, UR6 ;  /* 0x00000006ff047e24 */ /* 0x000fc8000f8e00ff */
[----:B------:R-:W-:-:S05]  /*a880*/  IMAD.U32 R5, RZ, RZ, UR7 ;  /* 0x00000007ff057e24 */ /* 0x000fca000f8e00ff */
[----:B------:R1:W5:Y:S01]  /*a890*/  @P3 LDG.E R0, desc[UR48][R4.64] ;  /* 0x0000003004003981 */ /* 0x000362000c1e1900 */
[----:B0-----:R-:W-:Y:S01]  /*a8a0*/  ISETP.NE.AND P0, PT, R11, 0x1, PT ;  /* 0x000000010b00780c */ /* 0x001fe20003f05270 */
[----:B------:R-:W-:Y:S01]  /*a8b0*/  UMOV UR4, URZ ;  /* 0x0000003f00047c82 */ /* 0x000fe20008000000 */
[----:B------:R-:W-:Y:S01]  /*a8c0*/  USHF.R.S32.HI UR10, URZ, 0x1f, UR41 ;  /* 0x0000001f3f0a7899 */ /* 0x000fe20008011429 */
[----:B------:R-:W0:Y:S10]  /*a8d0*/  S2R R7, SR_TID.X ;  /* 0x0000000000077919 */ /* 0x000e340000002100 */
[----:B------:R-:W3:Y:S01]  /*a8e0*/  @P0 LDC R9, c[0x0][0xbec] ;  /* 0x0002fb00ff090b82 */ /* 0x000ee20000000800 */
[----:B0-----:R-:W-:-:S05]  /*a8f0*/  VIADD R7, R7, 0xffffff80 ;  /* 0xffffff8007077836 */ /* 0x001fca0000000000 */
[----:B------:R-:W-:Y:S02]  /*a900*/  ISETP.GE.AND P1, PT, R7, 0x80, PT ;  /* 0x000000800700780c */ /* 0x000fe40003f26270 */
[----:B--2---:R-:W-:-:S13]  /*a910*/  @P2 R2UR UR4, R6 ;  /* 0x00000000060422ca */ /* 0x004fda00000e0000 */
[----:B------:R-:W-:Y:S01]  /*a920*/  USHF.R.S32.HI UR9, URZ, 0x1f, UR4 ;  /* 0x0000001f3f097899 */ /* 0x000fe20008011404 */
[----:B-1-3--:R-:W-:Y:S11]  /*a930*/  @P3 BRA `(.L_x_182) ;  /* 0x0000000000103947 */ /* 0x00aff60003800000 */
[----:B------:R-:W-:Y:S05]  /*a940*/  @!P2 BRA `(.L_x_182) ;  /* 0x00000000000ca947 */ /* 0x000fea0003800000 */
[----:B------:R-:W2:Y:S04]  /*a950*/  LDG.E R5, desc[UR48][R2.64] ;  /* 0x0000003002057981 */ /* 0x000ea8000c1e1900 */
[----:B-----5:R-:W2:Y:S02]  /*a960*/  LDG.E R0, desc[UR48][R2.64+0x4] ;  /* 0x0000043002007981 */ /* 0x020ea4000c1e1900 */
[----:B--2---:R-:W-:-:S07]  /*a970*/  IMAD.IADD R0, R0, 0x1, -R5 ;  /* 0x0000000100007824 */ /* 0x004fce00078e0a05 */
.L_x_182:
[----:B------:R-:W-:Y:S01]  /*a980*/  USEL UR36, UR36, URZ, !UP0 ;  /* 0x0000003f24247287 */ /* 0x000fe2000c000000 */
[----:B------:R-:W-:Y:S01]  /*a990*/  BSSY B1, `(.L_x_183) ;  /* 0x000002d000017945 */ /* 0x000fe20003800000 */
[----:B------:R-:W-:-:S03]  /*a9a0*/  USEL UR37, UR37, URZ, !UP0 ;  /* 0x0000003f25257287 */ /* 0x000fc6000c000000 */
[----:B------:R-:W-:Y:S09]  /*a9b0*/  @P1 BRA `(.L_x_184) ;  /* 0x0000000000a81947 */ /* 0x000ff20003800000 */
[----:B------:R-:W0:Y:S01]  /*a9c0*/  S2R R3, SR_TID.X ;  /* 0x0000000000037919 */ /* 0x000e220000002100 */
[----:B------:R-:W1:Y:S01]  /*a9d0*/  LDC R7, c[0x0][0xbe8] ;  /* 0x0002fa00ff077b82 */ /* 0x000e620000000800 */
[----:B------:R-:W-:-:S04]  /*a9e0*/  IMAD.U32 R2, RZ, RZ, UR40 ;  /* 0x00000028ff027e24 */ /* 0x000fc8000f8e00ff */
[----:B0-----:R-:W-:Y:S02]  /*a9f0*/  IMAD R2, R2, 0x80, R3 ;  /* 0x0000008002027824 */ /* 0x001fe400078e0203 */
[----:B-1---5:R-:W-:Y:S02]  /*aa00*/  IMAD R3, R0, R7, RZ ;  /* 0x0000000700037224 */ /* 0x022fe400078e02ff */
[----:B------:R-:W-:-:S05]  /*aa10*/  VIADD R4, R2, 0xffffff80 ;  /* 0xffffff8002047836 */ /* 0x000fca0000000000 */
[----:B------:R-:W-:-:S13]  /*aa20*/  ISETP.GE.AND P1, PT, R4, R3, PT ;  /* 0x000000030400720c */ /* 0x000fda0003f26270 */
[----:B------:R-:W-:Y:S05]  /*aa30*/  @P1 BRA `(.L_x_184) ;  /* 0x0000000000881947 */ /* 0x000fea0003800000 */
[----:B------:R-:W-:Y:S01]  /*aa40*/  ISETP.NE.AND P1, PT, R7, 0x1, PT ;  /* 0x000000010700780c */ /* 0x000fe20003f25270 */
[----:B------:R-:W-:Y:S01]  /*aa50*/  ULDC.64 UR12, c[0x0][0xb90] ;  /* 0x0002e400000c7ab9 */ /* 0x000fe20000000a00 */
[----:B------:R-:W-:Y:S01]  /*aa60*/  UMOV UR6, UR4 ;  /* 0x0000000400067c82 */ /* 0x000fe20008000000 */
[----:B------:R-:W-:Y:S01]  /*aa70*/  UIMAD UR8, UR10, UR12, URZ ;  /* 0x0000000c0a0872a4 */ /* 0x000fe2000f8e023f */
[----:B------:R-:W-:Y:S01]  /*aa80*/  IMAD.MOV.U32 R2, RZ, RZ, R4 ;  /* 0x000000ffff027224 */ /* 0x000fe200078e0004 */
[----:B------:R-:W-:Y:S02]  /*aa90*/  UMOV UR7, UR9 ;  /* 0x0000000900077c82 */ /* 0x000fe40008000000 */
[----:B------:R-:W-:Y:S02]  /*aaa0*/  UIMAD.WIDE.U32 UR6, UR41, UR12, UR6 ;  /* 0x0000000c290672a5 */ /* 0x000fe4000f8e0006 */
[----:B------:R-:W-:-:S03]  /*aab0*/  UIMAD UR8, UR41, UR13, UR8 ;  /* 0x0000000d290872a4 */ /* 0x000fc6000f8e0208 */
[----:B------:R-:W-:Y:S01]  /*aac0*/  ULDC.64 UR12, c[0x0][0xb98] ;  /* 0x0002e600000c7ab9 */ /* 0x000fe20000000a00 */
[----:B------:R-:W0:Y:S01]  /*aad0*/  @P1 LDC R3, c[0x0][0xbec] ;  /* 0x0002fb00ff031b82 */ /* 0x000e220000000800 */
[----:B------:R-:W-:Y:S02]  /*aae0*/  UIADD3 UR7, UR7, UR8, URZ ;  /* 0x0000000807077290 */ /* 0x000fe4000fffe03f */
[----:B------:R-:W-:Y:S02]  /*aaf0*/  UIMAD UR8, UR37, UR12, URZ ;  /* 0x0000000c250872a4 */ /* 0x000fe4000f8e023f */
[----:B------:R-:W-:Y:S02]  /*ab00*/  UIMAD.WIDE.U32 UR6, UR36, UR12, UR6 ;  /* 0x0000000c240672a5 */ /* 0x000fe4000f8e0006 */
[----:B------:R-:W-:Y:S01]  /*ab10*/  UIMAD UR8, UR36, UR13, UR8 ;  /* 0x0000000d240872a4 */ /* 0x000fe2000f8e0208 */
[----:B------:R-:W1:Y:S02]  /*ab20*/  @P1 LDC R6, c[0x0][0xbf0] ;  /* 0x0002fc00ff061b82 */ /* 0x000e640000000800 */
[----:B------:R-:W-:Y:S01]  /*ab30*/  ULDC.64 UR12, c[0x0][0xb88] ;  /* 0x0002e200000c7ab9 */ /* 0x000fe20000000a00 */
[----:B0-----:R-:W-:-:S05]  /*ab40*/  @P1 IMAD.HI.U32 R3, R4, R3, RZ ;  /* 0x0000000304031227 */ /* 0x001fca00078e00ff */
[----:B-1----:R-:W-:Y:S01]  /*ab50*/  @P1 SHF.R.U32.HI R2, RZ, R6, R3 ;  /* 0x00000006ff021219 */ /* 0x002fe20000011603 */
[----:B------:R-:W-:-:S03]  /*ab60*/  IMAD.U32 R6, RZ, RZ, UR8 ;  /* 0x00000008ff067e24 */ /* 0x000fc6000f8e00ff */
[--C-:B------:R-:W-:Y:S01]  /*ab70*/  SHF.R.S32.HI R3, RZ, 0x1f, R2.reuse ;  /* 0x0000001fff037819 */ /* 0x100fe20000011402 */
[----:B------:R-:W-:Y:S01]  /*ab80*/  IMAD.MOV R5, RZ, RZ, -R2 ;  /* 0x000000ffff057224 */ /* 0x000fe200078e0a02 */
[----:B------:R-:W-:-:S03]  /*ab90*/  IADD3 R2, P1, R2, UR6, RZ ;  /* 0x0000000602027c10 */ /* 0x000fc6000ff3e0ff */
[----:B------:R-:W-:Y:S01]  /*aba0*/  IMAD R5, R7, R5, R4 ;  /* 0x0000000507057224 */ /* 0x000fe200078e0204 */
[----:B------:R-:W-:Y:S01]  /*abb0*/  IADD3.X R3, R3, UR7, R6, P1, !PT ;  /* 0x0000000703037c10 */ /* 0x000fe20008ffe406 */
[----:B------:R-:W-:-:S03]  /*abc0*/  ULDC.64 UR6, c[0x0][0xb50] ;  /* 0x0002d40000067ab9 */ /* 0x000fc60000000a00 */
[----:B------:R-:W-:Y:S01]  /*abd0*/  SHF.R.S32.HI R4, RZ, 0x1f, R5 ;  /* 0x0000001fff047819 */ /* 0x000fe20000011405 */
[----:B------:R-:W-:-:S04]  /*abe0*/  IMAD.WIDE.U32 R2, R5, UR12, R2 ;  /* 0x0000000c05027c25 */ /* 0x000fc8000f8e0002 */
[----:B------:R-:W-:-:S04]  /*abf0*/  IMAD R4, R4, UR12, RZ ;  /* 0x0000000c04047c24 */ /* 0x000fc8000f8e02ff */
[----:B------:R-:W-:Y:S01]  /*ac00*/  IMAD R7, R5, UR13, R4 ;  /* 0x0000000d05077c24 */ /* 0x000fe2000f8e0204 */
[----:B------:R-:W-:-:S03]  /*ac10*/  LEA R4, P1, R2, UR6, 0x2 ;  /* 0x0000000602047c11 */ /* 0x000fc6000f8210ff */
[----:B------:R-:W-:-:S05]  /*ac20*/  IMAD.IADD R3, R3, 0x1, R7 ;  /* 0x0000000103037824 */ /* 0x000fca00078e0207 */
[----:B------:R-:W-:Y:S01]  /*ac30*/  LEA.HI.X R5, R2, UR7, R3, 0x2, P1 ;  /* 0x0000000702057c11 */ /* 0x000fe200088f1403 */
[----:B------:R-:W-:-:S05]  /*ac40*/  IMAD.MOV.U32 R3, RZ, RZ, -0x800000 ;  /* 0xff800000ff037424 */ /* 0x000fca00078e00ff */
[----:B------:R0:W-:Y:S02]  /*ac50*/  STG.E desc[UR48][R4.64], R3 ;  /* 0x0000000304007986 */ /* 0x0001e4000c101930 */
.L_x_184:
[----:B------:R-:W-:Y:S05]  /*ac60*/  BSYNC B1 ;  /* 0x0000000000017941 */ /* 0x000fea0003800000 */
.L_x_183:
[----:B0-----:R-:W0:Y:S01]  /*ac70*/  @P0 LDC R3, c[0x0][0xbf0] ;  /* 0x0002fc00ff030b82 */ /* 0x001e220000000800 */
[----:B------:R-:W-:Y:S01]  /*ac80*/  ULDC.64 UR12, c[0x0][0xaa0] ;  /* 0x0002a800000c7ab9 */ /* 0x000fe20000000a00 */
[----:B------:R-:W-:Y:S01]  /*ac90*/  IMAD R2, R22, 0x20, R23 ;  /* 0x0000002016027824 */ /* 0x000fe200078e0217 */
[----:B------:R-:W-:Y:S01]  /*aca0*/  UIMAD UR8, UR9, UR12, URZ ;  /* 0x0000000c090872a4 */ /* 0x000fe2000f8e023f */
[----:B------:R-:W-:Y:S01]  /*acb0*/  IMAD.U32 R5, RZ, RZ, UR40 ;  /* 0x00000028ff057e24 */ /* 0x000fe2000f8e00ff */
[----:B------:R-:W-:Y:S01]  /*acc0*/  UIMAD.WIDE.U32 UR6, UR4, UR12, URZ ;  /* 0x0000000c040672a5 */ /* 0x000fe2000f8e003f */
[----:B------:R-:W-:Y:S01]  /*acd0*/  BSSY B1, `(.L_x_185) ;  /* 0x0000045000017945 */ /* 0x000fe20003800000 */
[----:B------:R-:W-:Y:S01]  /*ace0*/  UIMAD UR8, UR4, UR13, UR8 ;  /* 0x0000000d040872a4 */ /* 0x000fe2000f8e0208 */
[----:B------:R-:W-:Y:S01]  /*acf0*/  IMAD R6, R5, 0x80, R2 ;  /* 0x0000008005067824 */ /* 0x000fe200078e0202 */
[----:B------:R-:W-:Y:S01]  /*ad00*/  SHF.R.S32.HI R20, RZ, 0x1f, R19 ;  /* 0x0000001fff147819 */ /* 0x000fe20000011413 */
[----:B------:R-:W-:Y:S01]  /*ad10*/  ULDC.64 UR12, c[0x0][0xae8] ;  /* 0x0002ba00000c7ab9 */ /* 0x000fe20000000a00 */
[----:B------:R-:W-:Y:S01]  /*ad20*/  UIADD3 UR7, UR7, UR8, URZ ;  /* 0x0000000807077290 */ /* 0x000fe2000fffe03f */
[----:B------:R-:W-:Y:S01]  /*ad30*/  @P0 IMAD.HI.U32 R2, R6, R9, RZ ;  /* 0x0000000906020227 */ /* 0x000fe200078e00ff */
[----:B------:R-:W-:Y:S01]  /*ad40*/  UIMAD UR4, UR10, UR12, URZ ;  /* 0x0000000c0a0472a4 */ /* 0x000fe2000f8e023f */
[----:B------:R-:W-:Y:S01]  /*ad50*/  SHF.R.S32.HI R21, RZ, 0x1f, R17 ;  /* 0x0000001fff157819 */ /* 0x000fe20000011411 */
[----:B------:R-:W-:Y:S01]  /*ad60*/  UIMAD.WIDE.U32 UR6, UR41, UR12, UR6 ;  /* 0x0000000c290672a5 */ /* 0x000fe2000f8e0006 */
[----:B------:R-:W-:Y:S01]  /*ad70*/  IMAD.MOV.U32 R5, RZ, RZ, R6 ;  /* 0x000000ffff057224 */ /* 0x000fe200078e0006 */
[----:B------:R-:W-:Y:S01]  /*ad80*/  UIMAD UR4, UR41, UR13, UR4 ;  /* 0x0000000d290472a4 */ /* 0x000fe2000f8e0204 */
[----:B------:R-:W-:Y:S01]  /*ad90*/  SHF.R.S32.HI R24, RZ, 0x1f, R18 ;  /* 0x0000001fff187819 */ /* 0x000fe20000011412 */
[----:B------:R-:W-:Y:S01]  /*ada0*/  ULDC.64 UR8, c[0x0][0xaf0] ;  /* 0x0002bc0000087ab9 */ /* 0x000fe20000000a00 */
[----:B------:R-:W-:Y:S01]  /*adb0*/  SHF.R.S32.HI R25, RZ, 0x1f, R16 ;  /* 0x0000001fff197819 */ /* 0x000fe20000011410 */
[----:B------:R-:W-:-:S02]  /*adc0*/  UIADD3 UR7, UR7, UR4, URZ ;  /* 0x0000000407077290 */ /* 0x000fc4000fffe03f */
[----:B------:R-:W-:Y:S01]  /*add0*/  UIMAD UR4, UR37, UR8, URZ ;  /* 0x00000008250472a4 */ /* 0x000fe2000f8e023f */
[----:B0-----:R-:W-:Y:S01]  /*ade0*/  @P0 SHF.R.U32.HI R5, RZ, R3, R2 ;  /* 0x00000003ff050219 */ /* 0x001fe20000011602 */
[----:B------:R-:W-:Y:S02]  /*adf0*/  UIMAD.WIDE.U32 UR6, UR36, UR8, UR6 ;  /* 0x00000008240672a5 */ /* 0x000fe4000f8e0006 */
[----:B------:R-:W-:Y:S01]  /*ae00*/  UIMAD UR4, UR36, UR9, UR4 ;  /* 0x00000009240472a4 */ /* 0x000fe2000f8e0204 */
[--C-:B------:R-:W-:Y:S01]  /*ae10*/  SHF.R.S32.HI R2, RZ, 0x1f, R5.reuse ;  /* 0x0000001fff027819 */ /* 0x100fe20000011405 */
[----:B------:R-:W-:Y:S01]  /*ae20*/  IMAD.MOV R7, RZ, RZ, -R5 ;  /* 0x000000ffff077224 */ /* 0x000fe200078e0a05 */
[----:B------:R-:W-:Y:S01]  /*ae30*/  ULDC.64 UR8, c[0x0][0xae0] ;  /* 0x0002b80000087ab9 */ /* 0x000fe20000000a00 */
[----:B------:R-:W-:Y:S02]  /*ae40*/  UIADD3 UR4, UR7, UR4, URZ ;  /* 0x0000000407047290 */ /* 0x000fe4000fffe03f */
[----:B------:R-:W-:-:S02]  /*ae50*/  IMAD.U32 R3, RZ, RZ, UR7 ;  /* 0x00000007ff037e24 */ /* 0x000fc4000f8e00ff */
[----:B------:R-:W-:Y:S02]  /*ae60*/  IMAD R4, R2, UR8, RZ ;  /* 0x0000000802047c24 */ /* 0x000fe4000f8e02ff */
[----:B------:R-:W-:Y:S02]  /*ae70*/  IMAD R7, R11, R7, R6 ;  /* 0x000000070b077224 */ /* 0x000fe400078e0206 */
[----:B------:R-:W-:Y:S01]  /*ae80*/  IMAD.U32 R2, RZ, RZ, UR6 ;  /* 0x00000006ff027e24 */ /* 0x000fe2000f8e00ff */
[----:B------:R-:W-:Y:S01]  /*ae90*/  ULDC.64 UR6, c[0x0][0xad8] ;  /* 0x0002b60000067ab9 */ /* 0x000fe20000000a00 */
[----:B------:R-:W-:Y:S02]  /*aea0*/  IMAD.U32 R3, RZ, RZ, UR4 ;  /* 0x00000004ff037e24 */ /* 0x000fe4000f8e00ff */
[C---:B------:R-:W-:Y:S01]  /*aeb0*/  IMAD R9, R5.reuse, UR9, R4 ;  /* 0x0000000905097c24 */ /* 0x040fe2000f8e0204 */
[----:B------:R-:W-:Y:S01]  /*aec0*/  SHF.R.S32.HI R4, RZ, 0x1f, R7 ;  /* 0x0000001fff047819 */ /* 0x000fe20000011407 */
[----:B------:R-:W-:-:S04]  /*aed0*/  IMAD.WIDE.U32 R2, R5, UR8, R2 ;  /* 0x0000000805027c25 */ /* 0x000fc8000f8e0002 */
[----:B------:R-:W-:Y:S02]  /*aee0*/  IMAD.U32 R6, RZ, RZ, UR40 ;  /* 0x00000028ff067e24 */ /* 0x000fe4000f8e00ff */
[----:B------:R-:W-:Y:S02]  /*aef0*/  IMAD.IADD R3, R3, 0x1, R9 ;  /* 0x0000000103037824 */ /* 0x000fe400078e0209 */
[----:B------:R-:W-:Y:S02]  /*af00*/  IMAD R4, R4, UR6, RZ ;  /* 0x0000000604047c24 */ /* 0x000fe4000f8e02ff */
[----:B------:R-:W-:Y:S02]  /*af10*/  IMAD R6, R6, 0x80, R23 ;  /* 0x0000008006067824 */ /* 0x000fe400078e0217 */
[----:B-----5:R-:W-:Y:S02]  /*af20*/  IMAD R11, R0, R11, RZ ;  /* 0x0000000b000b7224 */ /* 0x020fe400078e02ff */
[----:B------:R-:W-:-:S02]  /*af30*/  IMAD R5, R7, UR7, R4 ;  /* 0x0000000707057c24 */ /* 0x000fc4000f8e0204 */
[----:B------:R-:W-:Y:S01]  /*af40*/  IMAD.WIDE.U32 R2, R7, UR6, R2 ;  /* 0x0000000607027c25 */ /* 0x000fe2000f8e0002 */
[C---:B------:R-:W-:Y:S01]  /*af50*/  ISETP.GE.AND P2, PT, R6.reuse, R11, PT ;  /* 0x0000000b0600720c */ /* 0x040fe20003f46270 */
[----:B------:R-:W-:Y:S02]  /*af60*/  ULDC.64 UR6, c[0x0][0xa80] ;  /* 0x0002a00000067ab9 */ /* 0x000fe40000000a00 */
[----:B------:R-:W-:Y:S01]  /*af70*/  VIADD R0, R6, 0x20 ;  /* 0x0000002006007836 */ /* 0x000fe20000000000 */
[----:B------:R-:W-:Y:S01]  /*af80*/  LEA R4, P3, R2, UR6, 0x1 ;  /* 0x0000000602047c11 */ /* 0x000fe2000f8608ff */
[----:B------:R-:W-:-:S03]  /*af90*/  IMAD.IADD R3, R3, 0x1, R5 ;  /* 0x0000000103037824 */ /* 0x000fc600078e0205 */
[-C--:B------:R-:W-:Y:S01]  /*afa0*/  ISETP.GE.AND P1, PT, R0, R11.reuse, PT ;  /* 0x0000000b0000720c */ /* 0x080fe20003f26270 */
[----:B------:R-:W-:Y:S01]  /*afb0*/  VIADD R0, R6, 0x40 ;  /* 0x0000004006007836 */ /* 0x000fe20000000000 */
[----:B------:R-:W-:Y:S02]  /*afc0*/  LEA.HI.X R5, R2, UR7, R3, 0x1, P3 ;  /* 0x0000000702057c11 */ /* 0x000fe400098f0c03 */
[----:B------:R0:W1:Y:S02]  /*afd0*/  SHFL.IDX PT, R2, R4, RZ, 0x181f ;  /* 0x00181fff04027589 */ /* 0x00006400000e0000 */
[----:B------:R-:W-:Y:S02]  /*afe0*/  ISETP.GE.AND P0, PT, R0, R11, PT ;  /* 0x0000000b0000720c */ /* 0x000fe40003f06270 */
[----:B------:R0:W2:Y:S01]  /*aff0*/  SHFL.IDX PT, R0, R5, RZ, 0x181f ;  /* 0x00181fff05007589 */ /* 0x0000a200000e0000 */
[----:B------:R-:W-:Y:S10]  /*b000*/  @P2 BRA `(.L_x_186) ;  /* 0x0000000000442947 */ /* 0x000ff40003800000 */
        /* <DEDUP_REMOVED lines=8> */
[----:B------:R3:W-:Y:S01]  /*b090*/  @!P5 ST.E.128 desc[UR48][R8.64], RZ ;  /* 0x000000ff0800d985 */ /* 0x0007e2000c101d30 */
[----:B------:R-:W-:Y:S02]  /*b0a0*/  @!P4 LEA.HI.X R13, R18, R0, R24, 0x1, P6 ;  /* 0x00000000120dc211 */ /* 0x000fe400030f0c18 */
[----:B------:R-:W-:-:S03]  /*b0b0*/  @!P3 LEA R14, P6, R17, R2, 0x1 ;  /* 0x00000002110eb211 */ /* 0x000fc600078c08ff */
[----:B------:R3:W-:Y:S01]  /*b0c0*/  @!P4 ST.E.128 desc[UR48][R12.64], RZ ;  /* 0x000000ff0c00c985 */ /* 0x0007e2000c101d30 */
[----:B------:R-:W-:Y:S02]  /*b0d0*/  @!P3 LEA.HI.X R15, R17, R0, R21, 0x1, P6 ;  /* 0x00000000110fb211 */ /* 0x000fe400030f0c15 */
[----:B------:R-:W-:-:S03]  /*b0e0*/  @!P2 LEA R2, P6, R19, R2, 0x1 ;  /* 0x000000021302a211 */ /* 0x000fc600078c08ff */
[----:B------:R3:W-:Y:S01]  /*b0f0*/  @!P3 ST.E.128 desc[UR48][R14.64], RZ ;  /* 0x000000ff0e00b985 */ /* 0x0007e2000c101d30 */
[----:B------:R-:W-:-:S05]  /*b100*/  @!P2 LEA.HI.X R3, R19, R0, R20, 0x1, P6 ;  /* 0x000000001303a211 */ /* 0x000fca00030f0c14 */
[----:B------:R3:W-:Y:S04]  /*b110*/  @!P2 ST.E.128 desc[UR48][R2.64], RZ ;  /* 0x000000ff0200a985 */ /* 0x0007e8000c101d30 */
.L_x_186:
[----:B------:R-:W-:Y:S05]  /*b120*/  BSYNC B1 ;  /* 0x0000000000017941 */ /* 0x000fea0003800000 */
.L_x_185:
[----:B--2---:R2:W4:Y:S01]  /*b130*/  SHFL.IDX PT, R0, R5, 0x1, 0x181f ;  /* 0x00381f0005007f89 */ /* 0x00452200000e0000 */
[----:B------:R-:W-:Y:S03]  /*b140*/  BSSY B1, `(.L_x_187) ;  /* 0x0000014000017945 */ /* 0x000fe60003800000 */
[----:B-1-3--:R2:W1:Y:S01]  /*b150*/  SHFL.IDX PT, R2, R4, 0x1, 0x181f ;  /* 0x00381f0004027f89 */ /* 0x00a46200000e0000 */
[----:B------:R-:W-:Y:S05]  /*b160*/  @P1 BRA `(.L_x_188) ;  /* 0x0000000000441947 */ /* 0x000fea0003800000 */
[----:B------:R-:W-:Y:S02]  /*b170*/  ULDC UR4, c[0x0][0xac8] ;  /* 0x0002b20000047ab9 */ /* 0x000fe40000000800 */
[----:B------:R-:W-:Y:S02]  /*b180*/  ISETP.GE.AND P4, PT, R16, UR4, PT ;  /* 0x0000000410007c0c */ /* 0x000fe4000bf86270 */
[----:B------:R-:W-:Y:S02]  /*b190*/  ISETP.GE.AND P3, PT, R18, UR4, PT ;  /* 0x0000000412007c0c */ /* 0x000fe4000bf66270 */
[----:B------:R-:W-:Y:S02]  /*b1a0*/  ISETP.GE.AND P2, PT, R17, UR4, PT ;  /* 0x0000000411007c0c */ /* 0x000fe4000bf46270 */
[----:B------:R-:W-:-:S07]  /*b1b0*/  ISETP.GE.AND P1, PT, R19, UR4, PT ;  /* 0x0000000413007c0c */ /* 0x000fce000bf26270 */
[-C--:B-1----:R-:W-:Y:S02]  /*b1c0*/  @!P4 LEA R8, P6, R16, R2.reuse, 0x1 ;  /* 0x000000021008c211 */ /* 0x082fe400078c08ff */
[----:B------:R-:W-:Y:S02]  /*b1d0*/  @!P3 LEA R12, P5, R18, R2, 0x1 ;  /* 0x00000002120cb211 */ /* 0x000fe400078a08ff */
[----:B----4-:R-:W-:Y:S02]  /*b1e0*/  @!P4 LEA.HI.X R9, R16, R0, R25, 0x1, P6 ;  /* 0x000000001009c211 */ /* 0x010fe400030f0c19 */
[----:B------:R-:W-:Y:S02]  /*b1f0*/  @!P2 LEA R14, P6, R17, R2, 0x1 ;  /* 0x00000002110ea211 */ /* 0x000fe400078c08ff */
[----:B------:R-:W-:Y:S01]  /*b200*/  @!P3 LEA.HI.X R13, R18, R0, R24, 0x1, P5 ;  /* 0x00000000120db211 */ /* 0x000fe200028f0c18 */
[----:B------:R3:W-:Y:S01]  /*b210*/  @!P4 ST.E.128 desc[UR48][R8.64], RZ ;  /* 0x000000ff0800c985 */ /* 0x0007e2000c101d30 */
[----:B------:R-:W-:-:S02]  /*b220*/  @!P1 LEA R2, P5, R19, R2, 0x1 ;  /* 0x0000000213029211 */ /* 0x000fc400078a08ff */
[-C--:B------:R-:W-:Y:S01]  /*b230*/  @!P2 LEA.HI.X R15, R17, R0.reuse, R21, 0x1, P6 ;  /* 0x00000000110fa211 */ /* 0x080fe200030f0c15 */
[----:B------:R3:W-:Y:S01]  /*b240*/  @!P3 ST.E.128 desc[UR48][R12.64], RZ ;  /* 0x000000ff0c00b985 */ /* 0x0007e2000c101d30 */
[----:B------:R-:W-:-:S03]  /*b250*/  @!P1 LEA.HI.X R3, R19, R0, R20, 0x1, P5 ;  /* 0x0000000013039211 */ /* 0x000fc600028f0c14 */
[----:B------:R3:W-:Y:S04]  /*b260*/  @!P2 ST.E.128 desc[UR48][R14.64], RZ ;  /* 0x000000ff0e00a985 */ /* 0x0007e8000c101d30 */
[----:B------:R3:W-:Y:S02]  /*b270*/  @!P1 ST.E.128 desc[UR48][R2.64], RZ ;  /* 0x000000ff02009985 */ /* 0x0007e4000c101d30 */
.L_x_188:
[----:B------:R-:W-:Y:S05]  /*b280*/  BSYNC B1 ;  /* 0x0000000000017941 */ /* 0x000fea0003800000 */
.L_x_187:
[----:B----4-:R4:W0:Y:S01]  /*b290*/  SHFL.IDX PT, R0, R5, 0x2, 0x181f ;  /* 0x00581f0005007f89 */ /* 0x01082200000e0000 */
        /* <DEDUP_REMOVED lines=9> */
[-C--:B------:R-:W-:Y:S02]  /*b330*/  @!P2 LEA R12, P5, R18, R2.reuse, 0x1 ;  /* 0x00000002120ca211 */ /* 0x080fe400078a08ff */
[----:B------:R-:W-:Y:S02]  /*b340*/  @!P1 LEA R14, P4, R17, R2, 0x1 ;  /* 0x00000002110e9211 */ /* 0x000fe400078808ff */
[----:B0-----:R-:W-:Y:S02]  /*b350*/  @!P3 LEA.HI.X R9, R16, R0, R25, 0x1, P6 ;  /* 0x000000001009b211 */ /* 0x001fe400030f0c19 */
[----:B------:R-:W-:Y:S02]  /*b360*/  @!P0 LEA R2, P6, R19, R2, 0x1 ;  /* 0x0000000213028211 */ /* 0x000fe400078c08ff */
[-C--:B------:R-:W-:Y:S01]  /*b370*/  @!P2 LEA.HI.X R13, R18, R0.reuse, R24, 0x1, P5 ;  /* 0x00000000120da211 */ /* 0x080fe200028f0c18 */
[----:B------:R3:W-:Y:S01]  /*b380*/  @!P3 ST.E.128 desc[UR48][R8.64], RZ ;  /* 0x000000ff0800b985 */ /* 0x0007e2000c101d30 */
[----:B------:R-:W-:-:S02]  /*b390*/  @!P1 LEA.HI.X R15, R17, R0, R21, 0x1, P4 ;  /* 0x00000000110f9211 */ /* 0x000fc400020f0c15 */
[----:B------:R-:W-:Y:S01]  /*b3a0*/  @!P0 LEA.HI.X R3, R19, R0, R20, 0x1, P6 ;  /* 0x0000000013038211 */ /* 0x000fe200030f0c14 */
[----:B------:R3:W-:Y:S04]  /*b3b0*/  @!P2 ST.E.128 desc[UR48][R12.64], RZ ;  /* 0x000000ff0c00a985 */ /* 0x0007e8000c101d30 */
[----:B------:R3:W-:Y:S04]  /*b3c0*/  @!P1 ST.E.128 desc[UR48][R14.64], RZ ;  /* 0x000000ff0e009985 */ /* 0x0007e8000c101d30 */
[----:B------:R3:W-:Y:S02]  /*b3d0*/  @!P0 ST.E.128 desc[UR48][R2.64], RZ ;  /* 0x000000ff02008985 */ /* 0x0007e4000c101d30 */
.L_x_190:
[----:B------:R-:W-:Y:S05]  /*b3e0*/  BSYNC B1 ;  /* 0x0000000000017941 */ /* 0x000fea0003800000 */
.L_x_189:
[----:B0-----:R-:W-:Y:S01]  /*b3f0*/  VIADD R0, R6, 0x60 ;  /* 0x0000006006007836 */ /* 0x001fe20000000000 */
[----:B--2-4-:R-:W0:Y:S04]  /*b400*/  SHFL.IDX PT, R5, R5, 0x3, 0x181f ;  /* 0x00781f0005057f89 */ /* 0x014e2800000e0000 */
[----:B------:R-:W-:Y:S01]  /*b410*/  ISETP.GE.AND P0, PT, R0, R11, PT ;  /* 0x0000000b0000720c */ /* 0x000fe20003f06270 */
[----:B-1-3--:R1:W2:-:S12]  /*b420*/  SHFL.IDX PT, R2, R4, 0x3, 0x181f ;  /* 0x00781f0004027f89 */ /* 0x00a29800000e0000 */
[----:B-1----:R-:W-:Y:S05]  /*b430*/  @P0 BRA `(.L_x_181) ;  /* 0x0000000000440947 */ /* 0x002fea0003800000 */
[----:B------:R-:W-:Y:S02]  /*b440*/  ULDC UR4, c[0x0][0xac8] ;  /* 0x0002b20000047ab9 */ /* 0x000fe40000000800 */
[----:B------:R-:W-:Y:S02]  /*b450*/  ISETP.GE.AND P3, PT, R16, UR4, PT ;  /* 0x0000000410007c0c */ /* 0x000fe4000bf66270 */
[----:B------:R-:W-:Y:S02]  /*b460*/  ISETP.GE.AND P2, PT, R18, UR4, PT ;  /* 0x0000000412007c0c */ /* 0x000fe4000bf46270 */
[----:B------:R-:W-:Y:S02]  /*b470*/  ISETP.GE.AND P1, PT, R17, UR4, PT ;  /* 0x0000000411007c0c */ /* 0x000fe4000bf26270 */
[----:B------:R-:W-:-:S07]  /*b480*/  ISETP.GE.AND P0, PT, R19, UR4, PT ;  /* 0x0000000413007c0c */ /* 0x000fce000bf06270 */
[-C--:B--2---:R-:W-:Y:S02]  /*b490*/  @!P3 LEA R6, P6, R16, R2.reuse, 0x1 ;  /* 0x000000021006b211 */ /* 0x084fe400078c08ff */
[-C--:B------:R-:W-:Y:S02]  /*b4a0*/  @!P2 LEA R8, P5, R18, R2.reuse, 0x1 ;  /* 0x000000021208a211 */ /* 0x080fe400078a08ff */
[-C--:B------:R-:W-:Y:S02]  /*b4b0*/  @!P1 LEA R10, P4, R17, R2.reuse, 0x1 ;  /* 0x00000002110a9211 */ /* 0x080fe400078808ff */
[-C--:B0-----:R-:W-:Y:S02]  /*b4c0*/  @!P3 LEA.HI.X R7, R16, R5.reuse, R25, 0x1, P6 ;  /* 0x000000051007b211 */ /* 0x081fe400030f0c19 */
        /* <DEDUP_REMOVED lines=8> */
.L_x_181:
[----:B------:R-:W-:Y:S05]  /*b550*/  BSYNC B0 ;  /* 0x0000000000007941 */ /* 0x000fea0003800000 */
.L_x_172:
[----:B------:R-:W-:Y:S02]  /*b560*/  ULDC UR4, c[0x0][0xc3c] ;  /* 0x00030f0000047ab9 */ /* 0x000fe40000000800 */
[----:B------:R-:W-:-:S13]  /*b570*/  ISETP.GE.AND P0, PT, R51, UR4, PT ;  /* 0x0000000433007c0c */ /* 0x000fda000bf06270 */
[----:B------:R-:W-:Y:S05]  /*b580*/  @!P0 BRA `(.L_x_191) ;  /* 0xffffff5800348947 */ /* 0x000fea000383ffff */
[----:B------:R-:W-:Y:S05]  /*b590*/  EXIT ;  /* 0x000000000000794d */ /* 0x000fea0003800000 */
.L_x_146:
[----:B------:R-:W-:-:S08]  /*b5a0*/  NOP ;  /* 0x0000000000007918 */ /* 0x000fd00000000000 */
[----:B------:R-:W0:-:S00]  /*b5b0*/  USETMAXREG.DEALLOC.CTAPOOL 0x18 ;  /* 0x00000018000079c8 */ /* 0x000e0000080e0500 */
[----:B0-----:R-:W2:Y:S01]  /*b5c0*/  LDL.LU R2, [R1+0x14] ;  /* 0x0000140001027983 */ /* 0x001ea20000300800 */
[----:B------:R-:W-:-:S06]  /*b5d0*/  LOP3.LUT R0, R0, 0x3, RZ, 0xc0, !PT ;  /* 0x0000000300007812 */ /* 0x000fcc00078ec0ff */
[----:B------:R-:W0:Y:S02]  /*b5e0*/  SHFL.IDX PT, R0, R0, RZ, 0x1f ;  /* 0x00001fff00007589 */ /* 0x000e2400000e0000 */
[----:B0-----:R-:W-:Y:S01]  /*b5f0*/  ISETP.NE.AND P0, PT, R0, RZ, PT ;  /* 0x000000ff0000720c */ /* 0x001fe20003f05270 */
[----:B------:R-:W-:Y:S01]  /*b600*/  IMAD.MOV.U32 R0, RZ, RZ, RZ ;  /* 0x000000ffff007224 */ /* 0x000fe200078e00ff */
[----:B--2---:R-:W-:-:S11]  /*b610*/  LOP3.LUT R2, R2, 0xfffffffd, RZ, 0xc0, !PT ;  /* 0xfffffffd02027812 */ /* 0x004fd600078ec0ff */
[----:B------:R-:W-:-:S05]  /*b620*/  @P0 LOP3.LUT R2, R2, 0x2, RZ, 0xfc, !PT ;  /* 0x0000000202020812 */ /* 0x000fca00078efcff */
[----:B------:R0:W-:Y:S01]  /*b630*/  STL [R1+0x14], R2 ;  /* 0x0000140201007387 */ /* 0x0001e20000100800 */
[----:B------:R-:W-:Y:S05]  /*b640*/  @!P0 BRA `(.L_x_192) ;  /* 0x00000000002c8947 */ /* 0x000fea0003800000 */
[----:B------:R-:W1:Y:S08]  /*b650*/  S2UR UR5, SR_CgaCtaId ;  /* 0x00000000000579c3 */ /* 0x000e700000008800 */
[----:B------:R-:W-:Y:S06]  /*b660*/  BAR.SYNC.DEFER_BLOCKING 0x5, 0x180 ;  /* 0x0146000000007b1d */ /* 0x000fec0000010000 */
[----:B------:R-:W-:-:S02]  /*b670*/  UMOV UR4, 0x400 ;  /* 0x0000040000047882 */ /* 0x000fc40000000000 */
[----:B-1----:R-:W-:-:S09]  /*b680*/  ULEA UR4, UR5, UR4, 0x18 ;  /* 0x0000000405047291 */ /* 0x002fd2000f8ec03f */
[----:B------:R-:W1:Y:S04]  /*b690*/  LDS.128 R4, [UR4+0x388d0] ;  /* 0x0388d004ff047984 */ /* 0x000e680008000c00 */
[----:B-1----:R1:W-:Y:S01]  /*b6a0*/  STL [R1+0x24], R5 ;  /* 0x0000240501007387 */ /* 0x0023e20000100800 */
[----:B------:R-:W-:Y:S02]  /*b6b0*/  R2UR UR45, R7 ;  /* 0x00000000072d72ca */ /* 0x000fe400000e0000 */
[----:B------:R-:W-:Y:S01]  /*b6c0*/  R2UR UR36, R6 ;  /* 0x00000000062472ca */ /* 0x000fe200000e0000 */
[----:B------:R1:W-:Y:S01]  /*b6d0*/  STL [R1+0x20], R4 ;  /* 0x0000200401007387 */ /* 0x0003e20000100800 */
[----:B------:R-:W-:Y:S06]  /*b6e0*/  BAR.ARV 0x4, 0x180 ;  /* 0x0106000000007b1d */ /* 0x000fec0000002000 */
[----:B------:R-:W-:Y:S07]  /*b6f0*/  BRA `(.L_x_193) ;  /* 0x0000000800247947 */ /* 0x000fee0003800000 */
.L_x_192:
[----:B0-----:R-:W0:Y:S01]  /*b700*/  S2R R2, SR_TID.X ;  /* 0x0000000000027919 */ /* 0x001e220000002100 */
[----:B------:R-:W-:Y:S01]  /*b710*/  ULDC UR4, c[0x0][0xc3c] ;  /* 0x00030f0000047ab9 */ /* 0x000fe20000000800 */
[----:B------:R-:W1:Y:S01]  /*b720*/  LDC R9, c[0x0][0xc38] ;  /* 0x00030e00ff097b82 */ /* 0x000e620000000800 */
[----:B0-----:R-:W-:-:S04]  /*b730*/  LOP3.LUT R5, R2, 0x1f, RZ, 0xc0, !PT ;  /* 0x0000001f02057812 */ /* 0x001fc800078ec0ff */
[----:B------:R-:W-:-:S04]  /*b740*/  ISETP.NE.AND P0, PT, R5, 0x1f, PT ;  /* 0x0000001f0500780c */ /* 0x000fc80003f05270 */
[----:B------:R-:W-:-:S13]  /*b750*/  ISETP.GE.OR P1, PT, R5, UR4, !P0 ;  /* 0x0000000405007c0c */ /* 0x000fda000c726670 */
[----:B------:R-:W0:Y:S02]  /*b760*/  @!P1 LDC.64 R2, c[0x0][0xc80] ;  /* 0x00032000ff029b82 */ /* 0x000e240000000a00 */
[----:B0-----:R-:W-:-:S05]  /*b770*/  @!P1 IMAD.WIDE.U32 R2, R5, 0x4, R2 ;  /* 0x0000000405029825 */ /* 0x001fca00078e0002 */
[----:B------:R-:W2:Y:S01]  /*b780*/  @!P1 LDG.E R0, desc[UR48][R2.64] ;  /* 0x0000003002009981 */ /* 0x000ea2000c1e1900 */
[C---:B------:R-:W-:Y:S01]  /*b790*/  ISETP.NE.AND P1, PT, R5.reuse, RZ, PT ;  /* 0x000000ff0500720c */ /* 0x040fe20003f25270 */
[----:B------:R-:W-:Y:S01]  /*b7a0*/  UMOV UR45, URZ ;  /* 0x0000003f002d7c82 */ /* 0x000fe20008000000 */
[C---:B------:R-:W-:Y:S02]  /*b7b0*/  ISETP.GE.U32.AND P2, PT, R5.reuse, 0x2, PT ;  /* 0x000000020500780c */ /* 0x040fe40003f46070 */
[C---:B------:R-:W-:Y:S02]  /*b7c0*/  ISETP.GE.U32.AND P3, PT, R5.reuse, 0x4, PT ;  /* 0x000000040500780c */ /* 0x040fe40003f66070 */
[C---:B------:R-:W-:Y:S02]  /*b7d0*/  ISETP.GE.U32.AND P4, PT, R5.reuse, 0x8, PT ;  /* 0x000000080500780c */ /* 0x040fe40003f86070 */
[----:B------:R-:W-:Y:S01]  /*b7e0*/  ISETP.GE.U32.AND P5, PT, R5, 0x10, PT ;  /* 0x000000100500780c */ /* 0x000fe20003fa6070 */
[----:B--2---:R-:W0:Y:S02]  /*b7f0*/  SHFL.UP PT, R4, R0, 0x1, RZ ;  /* 0x0420000000047989 */ /* 0x004e2400000e00ff */
[----:B0-----:R-:W-:-:S05]  /*b800*/  SEL R7, R4, RZ, P1 ;  /* 0x000000ff04077207 */ /* 0x001fca0000800000 */
[----:B------:R-:W-:-:S05]  /*b810*/  IMAD.IADD R7, R0, 0x1, R7 ;  /* 0x0000000100077824 */ /* 0x000fca00078e0207 */
[----:B------:R-:W0:Y:S02]  /*b820*/  SHFL.UP PT, R4, R7, 0x2, RZ ;  /* 0x0440000007047989 */ /* 0x000e2400000e00ff */
[----:B0-----:R-:W-:-:S05]  /*b830*/  SEL R4, R4, RZ, P2 ;  /* 0x000000ff04047207 */ /* 0x001fca0001000000 */
[----:B------:R-:W-:-:S05]  /*b840*/  IMAD.IADD R4, R7, 0x1, R4 ;  /* 0x0000000107047824 */ /* 0x000fca00078e0204 */
[----:B------:R-:W0:Y:S02]  /*b850*/  SHFL.UP PT, R6, R4, 0x4, RZ ;  /* 0x0480000004067989 */ /* 0x000e2400000e00ff */
[----:B0-----:R-:W-:-:S05]  /*b860*/  SEL R3, R6, RZ, P3 ;  /* 0x000000ff06037207 */ /* 0x001fca0001800000 */
[----:B------:R-:W-:Y:S02]  /*b870*/  IMAD.IADD R3, R4, 0x1, R3 ;  /* 0x0000000104037824 */ /* 0x000fe400078e0203 */
[----:B------:R-:W0:Y:S03]  /*b880*/  S2R R4, SR_CTAID.X ;  /* 0x0000000000047919 */ /* 0x000e260000002500 */
[----:B------:R-:W2:Y:S02]  /*b890*/  SHFL.UP PT, R2, R3, 0x8, RZ ;  /* 0x0500000003027989 */ /* 0x000ea400000e00ff */
[----:B--2---:R-:W-:-:S05]  /*b8a0*/  SEL R2, R2, RZ, P4 ;  /* 0x000000ff02027207 */ /* 0x004fca0002000000 */
[----:B------:R-:W-:-:S05]  /*b8b0*/  IMAD.IADD R8, R3, 0x1, R2 ;  /* 0x0000000103087824 */ /* 0x000fca00078e0202 */
[----:B------:R-:W2:Y:S02]  /*b8c0*/  SHFL.UP PT, R2, R8, 0x10, RZ ;  /* 0x0600000008027989 */ /* 0x000ea400000e00ff */
[----:B--2---:R-:W-:-:S05]  /*b8d0*/  SEL R7, R2, RZ, P5 ;  /* 0x000000ff02077207 */ /* 0x004fca0002800000 */
[----:B------:R-:W-:-:S05]  /*b8e0*/  IMAD.IADD R2, R8, 0x1, R7 ;  /* 0x0000000108027824 */ /* 0x000fca00078e0207 */
[----:B------:R-:W1:Y:S02]  /*b8f0*/  SHFL.IDX PT, R6, R2, 0x1f, 0x1f ;  /* 0x03e01f0002067f89 */ /* 0x000e6400000e0000 */
[----:B-1----:R-:W-:Y:S02]  /*b900*/  IMAD R7, R6, R9, RZ ;  /* 0x0000000906077224 */ /* 0x002fe400078e02ff */
[----:B------:R-:W-:Y:S02]  /*b910*/  IMAD.MOV.U32 R6, RZ, RZ, RZ ;  /* 0x000000ffff067224 */ /* 0x000fe400078e00ff */
[----:B------:R-:W-:Y:S01]  /*b920*/  IMAD.MOV.U32 R10, RZ, RZ, R7 ;  /* 0x000000ffff0a7224 */ /* 0x000fe200078e0007 */
[----:B0-----:R-:W-:-:S13]  /*b930*/  ISETP.GT.AND P6, PT, R7, R4, PT ;  /* 0x000000040700720c */ /* 0x001fda0003fc4270 */
[----:B------:R-:W-:Y:S05]  /*b940*/  @P6 BRA `(.L_x_194) ;  /* 0x0000000000a46947 */ /* 0x000fea0003800000 */
[----:B------:R-:W-:Y:S01]  /*b950*/  IMAD.MOV.U32 R7, RZ, RZ, R10 ;  /* 0x000000ffff077224 */ /* 0x000fe200078e000a */
[----:B------:R-:W-:Y:S01]  /*b960*/  UMOV UR45, URZ ;  /* 0x0000003f002d7c82 */ /* 0x000fe20008000000 */
[----:B------:R-:W-:Y:S01]  /*b970*/  ULDC UR6, c[0x0][0xc3c] ;  /* 0x00030f0000067ab9 */ /* 0x000fe20000000800 */
[----:B------:R-:W-:-:S05]  /*b980*/  ULDC UR5, c[0x0][0xc3c] ;  /* 0x00030f0000057ab9 */ /* 0x000fca0000000800 */
.L_x_198:
[----:B------:R-:W-:-:S03]  /*b990*/  UIADD3 UR4, UR45, 0x1f, URZ ;  /* 0x0000001f2d047890 */ /* 0x000fc6000fffe03f */
[----:B------:R-:W-:Y:S01]  /*b9a0*/  UMOV UR45, UR5 ;  /* 0x00000005002d7c82 */ /* 0x000fe20008000000 */
[----:B------:R-:W-:-:S06]  /*b9b0*/  UISETP.GE.AND UP0, UPT, UR4, UR6, UPT ;  /* 0x000000060400728c */ /* 0x000fcc000bf06270 */
[----:B------:R-:W-:-:S13]  /*b9c0*/  PLOP3.LUT P6, PT, PT, PT, UP0, 0x40, 0x0 ;  /* 0x000000000000781c */ /* 0x000fda0003fce808 */
[----:B------:R-:W-:Y:S05]  /*b9d0*/  @!P6 BRA `(.L_x_195) ;  /* 0x000000040034e947 */ /* 0x000fea0003800000 */
[----:B------:R-:W-:Y:S01]  /*b9e0*/  UMOV UR45, UR4 ;  /* 0x00000004002d7c82 */ /* 0x000fe20008000000 */
[----:B------:R-:W-:Y:S01]  /*b9f0*/  BSSY B0, `(.L_x_196) ;  /* 0x0000008000007945 */ /* 0x000fe20003800000 */
[----:B------:R-:W-:Y:S02]  /*ba00*/  VIADD R9, R5, UR45 ;  /* 0x0000002d05097c36 */ /* 0x000fe40008000000 */
[----:B------:R-:W-:-:S03]  /*ba10*/  IMAD.MOV.U32 R0, RZ, RZ, RZ ;  /* 0x000000ffff007224 */ /* 0x000fc600078e00ff */
[----:B------:R-:W-:-:S13]  /*ba20*/  ISETP.GE.OR P6, PT, R9, UR6, !P0 ;  /* 0x0000000609007c0c */ /* 0x000fda000c7c6670 */
[----:B------:R-:W-:Y:S05]  /*ba30*/  @P6 BRA `(.L_x_197) ;  /* 0x00000000000c6947 */ /* 0x000fea0003800000 */
[----:B------:R-:W0:Y:S02]  /*ba40*/  LDC.64 R2, c[0x0][0xc80] ;  /* 0x00032000ff027b82 */ /* 0x000e240000000a00 */
[----:B0-----:R-:W-:-:S05]  /*ba50*/  IMAD.WIDE R2, R9, 0x4, R2 ;  /* 0x0000000409027825 */ /* 0x001fca00078e0202 */
[----:B------:R0:W5:Y:S02]  /*ba60*/  LDG.E R0, desc[UR48][R2.64] ;  /* 0x0000003002007981 */ /* 0x000164000c1e1900 */
.L_x_197:
[----:B------:R-:W-:Y:S05]  /*ba70*/  BSYNC B0 ;  /* 0x0000000000007941 */ /* 0x000fea0003800000 */
.L_x_196:
[----:B0----5:R-:W0:Y:S02]  /*ba80*/  SHFL.UP PT, R2, R0, 0x1, RZ ;  /* 0x0420000000027989 */ /* 0x021e2400000e00ff */
[----:B0-----:R-:W-:-:S05]  /*ba90*/  SEL R3, R2, RZ, P1 ;  /* 0x000000ff02037207 */ /* 0x001fca0000800000 */
[----:B------:R-:W-:-:S05]  /*baa0*/  IMAD.IADD R3, R0, 0x1, R3 ;  /* 0x0000000100037824 */ /* 0x000fca00078e0203 */
[----:B------:R-:W0:Y:S02]  /*bab0*/  SHFL.UP PT, R2, R3, 0x2, RZ ;  /* 0x0440000003027989 */ /* 0x000e2400000e00ff */
        /* <DEDUP_REMOVED lines=11> */
[----:B------:R-:W0:Y:S03]  /*bb70*/  LDC R9, c[0x0][0xc38] ;  /* 0x00030e00ff097b82 */ /* 0x000e260000000800 */
[----:B------:R-:W0:Y:S02]  /*bb80*/  SHFL.IDX PT, R12, R2, 0x1f, 0x1f ;  /* 0x03e01f00020c7f89 */ /* 0x000e2400000e0000 */
[----:B0-----:R-:W-:-:S04]  /*bb90*/  IMAD R12, R12, R9, RZ ;  /* 0x000000090c0c7224 */ /* 0x001fc800078e02ff */
[----:B------:R-:W-:-:S05]  /*bba0*/  IMAD.IADD R7, R12, 0x1, R7 ;  /* 0x000000010c077824 */ /* 0x000fca00078e0207 */
[----:B------:R-:W-:-:S13]  /*bbb0*/  ISETP.GT.AND P6, PT, R7, R4, PT ;  /* 0x000000040700720c */ /* 0x000fda0003fc4270 */
[----:B------:R-:W-:Y:S05]  /*bbc0*/  @!P6 BRA `(.L_x_198) ;  /* 0xfffffffc0070e947 */ /* 0x000fea000383ffff */
[----:B------:R-:W-:-:S07]  /*bbd0*/  IMAD.MOV.U32 R10, RZ, RZ, R12 ;  /* 0x000000ffff0a7224 */ /* 0x000fce00078e000c */
.L_x_194:
[----:B------:R-:W-:-:S04]  /*bbe0*/  IMAD.IADD R8, R7, 0x1, -R10 ;  /* 0x0000000107087824 */ /* 0x000fc800078e0a0a */
[----:B------:R-:W-:-:S05]  /*bbf0*/  IMAD R3, R2, R9, R8 ;  /* 0x0000000902037224 */ /* 0x000fca00078e0208 */
[----:B------:R-:W-:-:S13]  /*bc00*/  ISETP.GT.AND P0, PT, R3, R4, PT ;  /* 0x000000040300720c */ /* 0x000fda0003f04270 */
[----:B------:R-:W-:Y:S02]  /*bc10*/  VOTEU.ANY UR5, UPT, !P0 ;  /* 0x0000000000057886 */ /* 0x000fe400040e0100 */
[----:B------:R-:W-:Y:S02]  /*bc20*/  UPOPC UR4, UR5 ;  /* 0x00000005000472bf */ /* 0x000fe40008000000 */
[----:B------:R-:W-:-:S04]  /*bc30*/  ISETP.NE.AND P0, PT, RZ, UR5, PT ;  /* 0x00000005ff007c0c */ /* 0x000fc8000bf05270 */
[----:B------:R-:W-:-:S05]  /*bc40*/  IMAD.U32 R11, RZ, RZ, UR4 ;  /* 0x00000004ff0b7e24 */ /* 0x000fca000f8e00ff */
[----:B------:R-:W0:Y:S02]  /*bc50*/  SHFL.IDX PT, R0, R0, R11, 0x1f ;  /* 0x00001f0b00007589 */ /* 0x000e2400000e0000 */
[----:B0-----:R-:W-:-:S04]  /*bc60*/  IABS R7, R0 ;  /* 0x0000000000077213 */ /* 0x001fc80000000000 */
[----:B------:R-:W0:Y:S08]  /*bc70*/  I2F.RP R10, R7 ;  /* 0x00000007000a7306 */ /* 0x000e300000209400 */
[----:B0-----:R-:W0:Y:S02]  /*bc80*/  MUFU.RCP R10, R10 ;  /* 0x0000000a000a7308 */ /* 0x001e240000001000 */
[----:B0-----:R-:W-:-:S06]  /*bc90*/  VIADD R3, R10, 0xffffffe ;  /* 0x0ffffffe0a037836 */ /* 0x001fcc0000000000 */
[----:B------:R-:W0:Y:S01]  /*bca0*/  F2I.FTZ.U32.TRUNC.NTZ R3, R3 ;  /* 0x0000000300037305 */ /* 0x000e22000021f000 */
[----:B------:R-:W-:Y:S05]  /*bcb0*/  @!P0 BRA `(.L_x_199) ;  /* 0x00000000000c8947 */ /* 0x000fea0003800000 */
[----:B------:R-:W-:-:S06]  /*bcc0*/  UIADD3 UR5, UR4, -0x1, URZ ;  /* 0xffffffff04057890 */ /* 0x000fcc000fffe03f */
[----:B------:R-:W-:-:S05]  /*bcd0*/  IMAD.U32 R11, RZ, RZ, UR5 ;  /* 0x00000005ff0b7e24 */ /* 0x000fca000f8e00ff */
[----:B------:R1:W2:Y:S02]  /*bce0*/  SHFL.IDX PT, R6, R2, R11, 0x1f ;  /* 0x00001f0b02067589 */ /* 0x0002a400000e0000 */
.L_x_199:
[--C-:B01----:R-:W-:Y:S01]  /*bcf0*/  IMAD.MOV R2, RZ, RZ, -R3.reuse ;  /* 0x000000ffff027224 */ /* 0x103fe200078e0a03 */
[----:B------:R-:W-:Y:S01]  /*bd00*/  UIADD3 UR45, UR4, UR45, URZ ;  /* 0x0000002d042d7290 */ /* 0x000fe2000fffe03f */
[----:B--2---:R-:W-:Y:S02]  /*bd10*/  IMAD R6, R6, R9, R8 ;  /* 0x0000000906067224 */ /* 0x004fe400078e0208 */
[----:B------:R-:W-:Y:S02]  /*bd20*/  IMAD R9, R2, R7, RZ ;  /* 0x0000000702097224 */ /* 0x000fe400078e02ff */
[----:B------:R-:W-:Y:S01]  /*bd30*/  IMAD.MOV.U32 R2, RZ, RZ, RZ ;  /* 0x000000ffff027224 */ /* 0x000fe200078e00ff */
[----:B------:R1:W-:Y:S03]  /*bd40*/  STL [R1+0x20], R6 ;  /* 0x0000200601007387 */ /* 0x0003e60000100800 */
[----:B------:R-:W-:-:S04]  /*bd50*/  IMAD.HI.U32 R2, R3, R9, R2 ;  /* 0x0000000903027227 */ /* 0x000fc800078e0002 */
[----:B------:R-:W-:Y:S01]  /*bd60*/  IMAD.IADD R9, R4, 0x1, -R6 ;  /* 0x0000000104097824 */ /* 0x000fe200078e0a06 */
[----:B------:R-:W-:-:S04]  /*bd70*/  IABS R4, R0 ;  /* 0x0000000000047213 */ /* 0x000fc80000000000 */
[----:B------:R-:W-:Y:S01]  /*bd80*/  IABS R3, R9 ;  /* 0x0000000900037213 */ /* 0x000fe20000000000 */
[----:B------:R-:W-:-:S04]  /*bd90*/  IMAD.MOV R4, RZ, RZ, -R4 ;  /* 0x000000ffff047224 */ /* 0x000fc800078e0a04 */
[----:B------:R-:W-:-:S04]  /*bda0*/  IMAD.HI.U32 R2, R2, R3, RZ ;  /* 0x0000000302027227 */ /* 0x000fc800078e00ff */
[----:B------:R-:W-:Y:S01]  /*bdb0*/  IMAD R4, R2, R4, R3 ;  /* 0x0000000402047224 */ /* 0x000fe200078e0203 */
[----:B------:R-:W-:-:S04]  /*bdc0*/  LOP3.LUT R3, R9, R0, RZ, 0x3c, !PT ;  /* 0x0000000009037212 */ /* 0x000fc800078e3cff */
[----:B------:R-:W-:Y:S02]  /*bdd0*/  ISETP.GT.U32.AND P1, PT, R7, R4, PT ;  /* 0x000000040700720c */ /* 0x000fe40003f24070 */
[----:B------:R-:W-:-:S11]  /*bde0*/  ISETP.GE.AND P2, PT, R3, RZ, PT ;  /* 0x000000ff0300720c */ /* 0x000fd60003f46270 */
[----:B------:R-:W-:Y:S02]  /*bdf0*/  @!P1 IMAD.IADD R4, R4, 0x1, -R7 ;  /* 0x0000000104049824 */ /* 0x000fe400078e0a07 */
[----:B------:R-:W-:Y:S01]  /*be00*/  @!P1 VIADD R2, R2, 0x1 ;  /* 0x0000000102029836 */ /* 0x000fe20000000000 */
[----:B------:R-:W-:Y:S02]  /*be10*/  ISETP.NE.AND P1, PT, R0, RZ, PT ;  /* 0x000000ff0000720c */ /* 0x000fe40003f25270 */
[----:B------:R-:W-:-:S13]  /*be20*/  ISETP.GE.U32.AND P0, PT, R4, R7, PT ;  /* 0x000000070400720c */ /* 0x000fda0003f06070 */
[----:B------:R-:W-:-:S04]  /*be30*/  @P0 VIADD R2, R2, 0x1 ;  /* 0x0000000102020836 */ /* 0x000fc80000000000 */
[----:B------:R-:W-:Y:S01]  /*be40*/  @!P2 IMAD.MOV R2, RZ, RZ, -R2 ;  /* 0x000000ffff02a224 */ /* 0x000fe200078e0a02 */
[----:B------:R-:W-:-:S04]  /*be50*/  @!P1 LOP3.LUT R2, RZ, R0, RZ, 0x33, !PT ;  /* 0x00000000ff029212 */ /* 0x000fc800078e33ff */
[----:B------:R-:W-:Y:S01]  /*be60*/  R2UR UR36, R2 ;  /* 0x00000000022472ca */ /* 0x000fe200000e0000 */
[----:B------:R-:W-:-:S04]  /*be70*/  IMAD.MOV R3, RZ, RZ, -R2 ;  /* 0x000000ffff037224 */ /* 0x000fc800078e0a02 */
[----:B------:R-:W-:-:S05]  /*be80*/  IMAD R0, R0, R3, R9 ;  /* 0x0000000300007224 */ /* 0x000fca00078e0209 */
[----:B------:R1:W-:Y:S01]  /*be90*/  STL [R1+0x24], R0 ;  /* 0x0000240001007387 */ /* 0x0003e20000100800 */
[----:B------:R-:W-:Y:S05]  /*bea0*/  BRA `(.L_x_200) ;  /* 0x00000000000c7947 */ /* 0x000fea0003800000 */
.L_x_195:
[----:B------:R0:W-:Y:S01]  /*beb0*/  STL [R1+0x20], R4 ;  /* 0x0000200401007387 */ /* 0x0001e20000100800 */
[----:B------:R-:W-:-:S03]  /*bec0*/  UMOV UR36, URZ ;  /* 0x0000003f00247c82 */ /* 0x000fc60008000000 */
[----:B------:R0:W-:Y:S02]  /*bed0*/  STL [R1+0x24], RZ ;  /* 0x000024ff01007387 */ /* 0x0001e40000100800 */
.L_x_200:
[----:B------:R-:W2:Y:S04]  /*bee0*/  LDL R2, [R1+0x24] ;  /* 0x0000240001027983 */ /* 0x000ea80000100800 */
[----:B0-----:R-:W3:Y:S01]  /*bef0*/  LDL R4, [R1+0x20] ;  /* 0x0000200001047983 */ /* 0x001ee20000100800 */
[----:B------:R-:W-:-:S13]  /*bf00*/  ISETP.NE.AND P0, PT, R5, RZ, PT ;  /* 0x000000ff0500720c */ /* 0x000fda0003f05270 */
[----:B------:R-:W0:Y:S01]  /*bf10*/  @!P0 S2R R3, SR_CgaCtaId ;  /* 0x0000000000038919 */ /* 0x000e220000008800 */
[----:B-1----:R-:W-:Y:S01]  /*bf20*/  @!P0 MOV R0, 0x400 ;  /* 0x0000040000008802 */ /* 0x002fe20000000f00 */
[----:B------:R-:W-:Y:S02]  /*bf30*/  IMAD.U32 R6, RZ, RZ, UR36 ;  /* 0x00000024ff067e24 */ /* 0x000fe4000f8e00ff */
[----:B------:R-:W-:Y:S01]  /*bf40*/  IMAD.U32 R7, RZ, RZ, UR45 ;  /* 0x0000002dff077e24 */ /* 0x000fe2000f8e00ff */
[----:B0-----:R-:W-:Y:S01]  /*bf50*/  @!P0 LEA R0, R3, R0, 0x18 ;  /* 0x0000000003008211 */ /* 0x001fe200078ec0ff */
[----:B--2---:R-:W-:-:S05]  /*bf60*/  IMAD.MOV.U32 R5, RZ, RZ, R2 ;  /* 0x000000ffff057224 */ /* 0x004fca00078e0002 */
[----:B---3--:R2:W-:Y:S01]  /*bf70*/  @!P0 STS.128 [R0+0x388d0], R4 ;  /* 0x0388d00400008388 */ /* 0x0085e20000000c00 */
[----:B------:R-:W-:Y:S06]  /*bf80*/  BAR.ARV 0x5, 0x180 ;  /* 0x0146000000007b1d */ /* 0x000fec0000002000 */
.L_x_193:
[----:B--2---:R-:W-:Y:S01]  /*bf90*/  IMAD.MOV.U32 R0, RZ, RZ, 0x1 ;  /* 0x00000001ff007424 */ /* 0x004fe200078e00ff */
[----:B------:R-:W-:Y:S01]  /*bfa0*/  ULDC UR4, c[0x0][0xc3c] ;  /* 0x00030f0000047ab9 */ /* 0x000fe20000000800 */
[----:B------:R2:W-:Y:S01]  /*bfb0*/  STL [R1+0x38], RZ ;  /* 0x000038ff01007387 */ /* 0x0005e20000100800 */
[----:B------:R-:W-:-:S03]  /*bfc0*/  UISETP.GE.AND UP0, UPT, UR45, UR4, UPT ;  /* 0x000000042d00728c */ /* 0x000fc6000bf06270 */
[----:B------:R2:W-:Y:S03]  /*bfd0*/  STL [R1+0xc], R0 ;  /* 0x00000c0001007387 */ /* 0x0005e60000100800 */
[----:B------:R-:W-:Y:S01]  /*bfe0*/  PLOP3.LUT P0, PT, PT, PT, UP0, 0x80, 0x0 ;  /* 0x000000000000781c */ /* 0x000fe20003f0f008 */
[----:B------:R2:W-:-:S12]  /*bff0*/  STL [R1+0x4], RZ ;  /* 0x000004ff01007387 */ /* 0x0005d80000100800 */
[----:B--2---:R-:W-:Y:S05]  /*c000*/  @P0 BRA `(.L_x_201) ;  /* 0x00000050008c0947 */ /* 0x004fea0003800000 */
[----:B-1----:R-:W1:Y:S01]  /*c010*/  S2R R4, SR_TID.X ;  /* 0x0000000000047919 */ /* 0x002e620000002100 */
[----:B------:R-:W2:Y:S01]  /*c020*/  S2UR UR5, SR_CgaCtaId ;  /* 0x00000000000579c3 */ /* 0x000ea20000008800 */
[----:B------:R-:W-:Y:S01]  /*c030*/  UMOV UR4, 0x400 ;  /* 0x0000040000047882 */ /* 0x000fe20000000000 */
[----:B------:R-:W-:Y:S01]  /*c040*/  ULDC UR43, c[0x0][0xc] ;  /* 0x00000300002b7ab9 */ /* 0x000fe20000000800 */
[----:B------:R-:W-:Y:S02]  /*c050*/  ULOP3.LUT UR39, UR38, 0x1, URZ, 0xfc, !UPT ;  /* 0x0000000126277892 */ /* 0x000fe4000f8efc3f */
[----:B------:R-:W-:Y:S01]  /*c060*/  ULOP3.LUT UR44, UR38, 0x2, URZ, 0xfc, !UPT ;  /* 0x00000002262c7892 */ /* 0x000fe2000f8efc3f */
[----:B------:R-:W-:Y:S01]  /*c070*/  ULDC.64 UR52, c[0x0][0x198] ;  /* 0x0000660000347ab9 */ /* 0x000fe20000000a00 */
[----:B--2---:R-:W-:-:S06]  /*c080*/  ULEA UR4, UR5, UR4, 0x18 ;  /* 0x0000000405047291 */ /* 0x004fcc000f8ec03f */
[----:B------:R-:W-:Y:S01]  /*c090*/  IMAD.U32 R17, RZ, RZ, UR4 ;  /* 0x00000004ff117e24 */ /* 0x000fe2000f8e00ff */
[C---:B-1----:R-:W-:Y:S01]  /*c0a0*/  LOP3.LUT R6, R4.reuse, 0x7f, RZ, 0xc0, !PT ;  /* 0x0000007f04067812 */ /* 0x042fe200078ec0ff */
[C---:B------:R-:W-:Y:S01]  /*c0b0*/  IMAD.SHL.U32 R18, R4.reuse, 0x80, RZ ;  /* 0x0000008004127824 */ /* 0x040fe200078e00ff */
[----:B------:R-:W-:Y:S02]  /*c0c0*/  R2P PR, R4, 0x6 ;  /* 0x0000000604007804 */ /* 0x000fe40000000000 */
[----:B------:R-:W-:Y:S02]  /*c0d0*/  SHF.R.U32.HI R3, RZ, 0x5, R6 ;  /* 0x00000005ff037819 */ /* 0x000fe40000011606 */
[C---:B0-----:R-:W-:Y:S02]  /*c0e0*/  LOP3.LUT R2, R18.reuse, 0x400, RZ, 0xc0, !PT ;  /* 0x0000040012027812 */ /* 0x041fe400078ec0ff */
[----:B------:R-:W-:-:S03]  /*c0f0*/  LOP3.LUT R0, R18, 0x380, RZ, 0xc0, !PT ;  /* 0x0000038012007812 */ /* 0x000fc600078ec0ff */
[C---:B------:R-:W-:Y:S01]  /*c100*/  IMAD R2, R3.reuse, 0x800, R2 ;  /* 0x0000080003027824 */ /* 0x040fe200078e0202 */
[----:B------:R-:W-:Y:S01]  /*c110*/  LOP3.LUT R5, R0, 0x10, R4, 0xf8, !PT ;  /* 0x0000001000057812 */ /* 0x000fe200078ef804 */
[----:B------:R-:W-:Y:S02]  /*c120*/  IMAD R3, R3, 0x10, R0 ;  /* 0x0000001003037824 */ /* 0x000fe400078e0200 */
[----:B------:R-:W-:-:S05]  /*c130*/  IMAD.SHL.U32 R0, R4, 0x10, RZ ;  /* 0x0000001004007824 */ /* 0x000fca00078e00ff */
[--C-:B------:R-:W-:Y:S02]  /*c140*/  LOP3.LUT R3, R3, 0x70, R0.reuse, 0x78, !PT ;  /* 0x0000007003037812 */ /* 0x100fe400078e7800 */
[----:B------:R-:W-:Y:S02]  /*c150*/  LOP3.LUT R5, R5, 0x70, R0, 0x78, !PT ;  /* 0x0000007005057812 */ /* 0x000fe400078e7800 */
[----:B------:R-:W-:Y:S01]  /*c160*/  LOP3.LUT R18, R3, 0xc00, R18, 0xf8, !PT ;  /* 0x00000c0003127812 */ /* 0x000fe200078ef812 */
[----:B------:R-:W-:Y:S02]  /*c170*/  IMAD.SHL.U32 R3, R4, 0x2, RZ ;  /* 0x0000000204037824 */ /* 0x000fe400078e00ff */
[----:B------:R-:W-:Y:S01]  /*c180*/  IMAD.IADD R5, R2, 0x1, R5 ;  /* 0x0000000102057824 */ /* 0x000fe200078e0205 */
[----:B------:R-:W-:Y:S01]  /*c190*/  LOP3.LUT R2, R0, 0x3f0, RZ, 0xc0, !PT ;  /* 0x000003f000027812 */ /* 0x000fe200078ec0ff */
[----:B------:R-:W-:-:S03]  /*c1a0*/  IMAD.MOV.U32 R4, RZ, RZ, 0x20 ;  /* 0x00000020ff047424 */ /* 0x000fc600078e00ff */
[----:B------:R-:W-:Y:S01]  /*c1b0*/  LOP3.LUT R3, R2, 0x70, R3, 0x78, !PT ;  /* 0x0000007002037812 */ /* 0x000fe200078e7803 */
[----:B------:R-:W-:Y:S01]  /*c1c0*/  IMAD.SHL.U32 R2, R6, 0x10, RZ ;  /* 0x0000001006027824 */ /* 0x000fe200078e00ff */
[----:B------:R-:W-:Y:S01]  /*c1d0*/  SHF.R.U32.HI R6, RZ, 0x3, R6 ;  /* 0x00000003ff067819 */ /* 0x000fe20000011606 */
[----:B------:R0:W-:Y:S03]  /*c1e0*/  STL [R1+0x8], R5 ;  /* 0x0000080501007387 */ /* 0x0001e60000100800 */
[----:B------:R-:W-:Y:S01]  /*c1f0*/  LOP3.LUT R2, R3, 0x400, R2, 0xf8, !PT ;  /* 0x0000040003027812 */ /* 0x000fe200078ef802 */
[----:B------:R-:W-:Y:S01]  /*c200*/  IMAD.MOV.U32 R3, RZ, RZ, 0x40 ;  /* 0x00000040ff037424 */ /* 0x000fe200078e00ff */
[----:B------:R-:W-:-:S03]  /*c210*/  LOP3.LUT R6, R6, 0x70, R0, 0xf8, !PT ;  /* 0x0000007006067812 */ /* 0x000fc600078ef800 */
[----:B------:R-:W-:Y:S01]  /*c220*/  IMAD.IADD R2, R17, 0x1, R2 ;  /* 0x0000000111027824 */ /* 0x000fe200078e0202 */
[----:B------:R-:W-:Y:S02]  /*c230*/  SEL R3, R3, 0xffffffc0, !P2 ;  /* 0xffffffc003037807 */ /* 0x000fe40005000000 */
[----:B0-----:R-:W-:Y:S02]  /*c240*/  SEL R5, R4, 0xffffffe0, !P1 ;  /* 0xffffffe004057807 */ /* 0x001fe40004800000 */
[----:B------:R-:W-:Y:S01]  /*c250*/  LOP3.LUT R4, R0, 0x70, RZ, 0xc0, !PT ;  /* 0x0000007000047812 */ /* 0x000fe200078ec0ff */
[----:B------:R-:W-:Y:S01]  /*c260*/  IMAD.MOV.U32 R0, RZ, RZ, 0x1 ;  /* 0x00000001ff007424 */ /* 0x000fe200078e00ff */
[----:B------:R-:W-:Y:S04]  /*c270*/  STL [R1+0x1c], R3 ;  /* 0x00001c0301007387 */ /* 0x000fe80000100800 */
[----:B------:R0:W-:Y:S04]  /*c280*/  STL [R1+0x28], R5 ;  /* 0x0000280501007387 */ /* 0x0001e80000100800 */
[----:B------:R1:W-:Y:S04]  /*c290*/  STL [R1+0x34], R2 ;  /* 0x0000340201007387 */ /* 0x0003e80000100800 */
[----:B------:R-:W-:Y:S01]  /*c2a0*/  STL [R1+0x4], RZ ;  /* 0x000004ff01007387 */ /* 0x000fe20000100800 */
[----:B0-----:R-:W-:-:S03]  /*c2b0*/  IMAD.IADD R5, R3, 0x1, R5 ;  /* 0x0000000103057824 */ /* 0x001fc600078e0205 */
[----:B------:R0:W-:Y:S01]  /*c2c0*/  STL [R1+0xc], R0 ;  /* 0x00000c0001007387 */ /* 0x0001e20000100800 */
[----:B-1----:R-:W-:-:S03]  /*c2d0*/  LOP3.LUT R2, R4, 0x80, RZ, 0xfc, !PT ;  /* 0x0000008004027812 */ /* 0x002fc600078efcff */
[----:B------:R1:W-:Y:S04]  /*c2e0*/  STL [R1+0x38], RZ ;  /* 0x000038ff01007387 */ /* 0x0003e80000100800 */
[----:B------:R1:W-:Y:S01]  /*c2f0*/  STL [R1+0x2c], R5 ;  /* 0x00002c0501007387 */ /* 0x0003e20000100800 */
[----:B0-----:R-:W-:-:S05]  /*c300*/  IMAD.IADD R0, R3, 0x1, R18 ;  /* 0x0000000103007824 */ /* 0x001fca00078e0212 */
[----:B------:R1:W-:Y:S02]  /*c310*/  STL [R1+0x30], R0 ;  /* 0x0000300001007387 */ /* 0x0003e40000100800 */
.L_x_272:
[----:B------:R-:W-:Y:S01]  /*c320*/  ULDC.64 UR4, c[0x0][0xc88] ;  /* 0x0003220000047ab9 */ /* 0x000fe20000000a00 */
[----:B------:R-:W-:Y:S01]  /*c330*/  ULDC.64 UR6, c[0x0][0xa18] ;  /* 0x0002860000067ab9 */ /* 0x000fe20000000a00 */
[----:B------:R-:W-:-:S06]  /*c340*/  UIMAD.WIDE UR4, UR45, 0x4, UR4 ;  /* 0x000000042d0478a5 */ /* 0x000fcc000f8e0204 */
[----:B------:R-:W-:Y:S02]  /*c350*/  IMAD.U32 R2, RZ, RZ, UR4 ;  /* 0x00000004ff027e24 */ /* 0x000fe4000f8e00ff */
[----:B------:R-:W-:Y:S01]  /*c360*/  IMAD.U32 R3, RZ, RZ, UR5 ;  /* 0x00000005ff037e24 */ /* 0x000fe2000f8e00ff */
[----:B------:R-:W-:Y:S01]  /*c370*/  UISETP.NE.U32.AND UP0, UPT, UR6, URZ, UPT ;  /* 0x0000003f0600728c */ /* 0x000fe2000bf05070 */
[----:B------:R-:W-:-:S03]  /*c380*/  ULDC.64 UR4, c[0x0][0xa28] ;  /* 0x00028a0000047ab9 */ /* 0x000fc60000000a00 */
[----:B------:R-:W2:Y:S01]  /*c390*/  LDG.E R2, desc[UR48][R2.64] ;  /* 0x0000003002027981 */ /* 0x000ea2000c1e1900 */
[----:B------:R-:W-:Y:S02]  /*c3a0*/  UISETP.NE.AND.EX UP0, UPT, UR7, URZ, UPT, UP0 ;  /* 0x0000003f0700728c */ /* 0x000fe4000bf05300 */
[----:B------:R-:W-:Y:S01]  /*c3b0*/  UISETP.NE.U32.AND UP1, UPT, UR4, URZ, UPT ;  /* 0x0000003f0400728c */ /* 0x000fe2000bf25070 */
[----:B------:R-:W-:-:S03]  /*c3c0*/  ULDC UR8, c[0x0][0x288] ;  /* 0x0000a20000087ab9 */ /* 0x000fc60000000800 */
[----:B------:R-:W-:Y:S01]  /*c3d0*/  UISETP.NE.AND.EX UP1, UPT, UR5, URZ, UPT, UP1 ;  /* 0x0000003f0500728c */ /* 0x000fe2000bf25310 */
[----:B------:R-:W-:Y:S01]  /*c3e0*/  PLOP3.LUT P3, PT, PT, PT, UP0, 0x80, 0x0 ;  /* 0x000000000000781c */ /* 0x000fe20003f6f008 */
[----:B------:R-:W-:-:S04]  /*c3f0*/  IMAD.U32 R19, RZ, RZ, UR8 ;  /* 0x00000008ff137e24 */ /* 0x000fc8000f8e00ff */
[----:B------:R-:W-:Y:S02]  /*c400*/  PLOP3.LUT P2, PT, PT, PT, UP1, 0x80, 0x0 ;  /* 0x000000000000781c */ /* 0x000fe40003f4f018 */
[----:B--2---:R-:W-:-:S13]  /*c410*/  R2UR UR46, R2 ;  /* 0x00000000022e72ca */ /* 0x004fda00000e0000 */
[----:B------:R-:W-:Y:S02]  /*c420*/  USHF.R.S32.HI UR50, URZ, 0x1f, UR46 ;  /* 0x0000001f3f327899 */ /* 0x000fe4000801142e */
[----:B------:R-:W-:Y:S02]  /*c430*/  USHF.L.U32 UR47, UR46, 0x2, URZ ;  /* 0x000000022e2f7899 */ /* 0x000fe4000800063f */
[----:B------:R-:W-:Y:S02]  /*c440*/  USHF.L.U64.HI UR51, UR46, 0x2, UR50 ;  /* 0x000000022e337899 */ /* 0x000fe40008010232 */
[----:B------:R-:W-:Y:S02]  /*c450*/  @UP0 UIADD3 UR6, UP3, UR47, UR6, URZ ;  /* 0x000000062f060290 */ /* 0x000fe4000ff7e03f */
[----:B------:R-:W-:Y:S02]  /*c460*/  @UP1 ULEA UR4, UP2, UR46, UR4, 0x2 ;  /* 0x000000042e041291 */ /* 0x000fe4000f84103f */
[----:B------:R-:W-:-:S02]  /*c470*/  @UP0 UIADD3.X UR7, UR51, UR7, URZ, UP3, !UPT ;  /* 0x0000000733070290 */ /* 0x000fc40009ffe43f */
[----:B------:R-:W-:Y:S01]  /*c480*/  @UP1 ULEA.HI.X UR5, UR46, UR5, UR50, 0x2, UP2 ;  /* 0x000000052e051291 */ /* 0x000fe200090f1432 */
[----:B------:R-:W-:-:S03]  /*c490*/  IMAD.U32 R2, RZ, RZ, UR6 ;  /* 0x00000006ff027e24 */ /* 0x000fc6000f8e00ff */
[----:B------:R-:W-:Y:S01]  /*c4a0*/  IMAD.U32 R3, RZ, RZ, UR7 ;  /* 0x00000007ff037e24 */ /* 0x000fe2000f8e00ff */
[----:B------:R-:W-:-:S04]  /*c4b0*/  ULDC.64 UR6, c[0x0][0xa08] ;  /* 0x0002820000067ab9 */ /* 0x000fc80000000a00 */
[----:B0-----:R0:W5:Y:S01]  /*c4c0*/  @P3 LDG.E R19, desc[UR48][R2.64] ;  /* 0x0000003002133981 */ /* 0x001162000c1e1900 */
[----:B------:R-:W-:Y:S01]  /*c4d0*/  ISETP.NE.U32.AND P1, PT, RZ, UR6, PT ;  /* 0x00000006ff007c0c */ /* 0x000fe2000bf25070 */
[----:B------:R-:W-:Y:S01]  /*c4e0*/  UIADD3 UR6, UP1, UR47, UR6, URZ ;  /* 0x000000062f067290 */ /* 0x000fe2000ff3e03f */
[----:B0-----:R-:W-:Y:S02]  /*c4f0*/  IMAD.U32 R2, RZ, RZ, UR4 ;  /* 0x00000004ff027e24 */ /* 0x001fe4000f8e00ff */
[----:B------:R-:W-:Y:S01]  /*c500*/  IMAD.U32 R3, RZ, RZ, UR5 ;  /* 0x00000005ff037e24 */ /* 0x000fe2000f8e00ff */
[----:B------:R-:W-:Y:S02]  /*c510*/  ULDC.64 UR4, c[0x0][0xa00] ;  /* 0x0002800000047ab9 */ /* 0x000fe40000000a00 */
[----:B------:R-:W-:Y:S01]  /*c520*/  ISETP.NE.U32.AND P0, PT, RZ, UR4, PT ;  /* 0x00000004ff007c0c */ /* 0x000fe2000bf05070 */
[----:B------:R-:W-:Y:S01]  /*c530*/  UIADD3 UR4, UP0, UR47, UR4, URZ ;  /* 0x000000042f047290 */ /* 0x000fe2000ff1e03f */
[----:B------:R-:W-:Y:S01]  /*c540*/  ISETP.NE.AND.EX P1, PT, RZ, UR7, PT, P1 ;  /* 0x00000007ff007c0c */ /* 0x000fe2000bf25310 */
[----:B-1----:R0:W2:Y:S01]  /*c550*/  @P2 LDG.E R7, desc[UR48][R2.64] ;  /* 0x0000003002072981 */ /* 0x0020a2000c1e1900 */
[----:B------:R-:W-:Y:S01]  /*c560*/  ISETP.NE.AND.EX P0, PT, RZ, UR5, PT, P0 ;  /* 0x00000005ff007c0c */ /* 0x000fe2000bf05300 */
[----:B------:R-:W-:Y:S01]  /*c570*/  UIADD3.X UR5, UR51, UR5, URZ, UP0, !UPT ;  /* 0x0000000533057290 */ /* 0x000fe200087fe43f */
[----:B------:R-:W-:Y:S01]  /*c580*/  IMAD.U32 R4, RZ, RZ, UR6 ;  /* 0x00000006ff047e24 */ /* 0x000fe2000f8e00ff */
[----:B------:R-:W-:Y:S01]  /*c590*/  UIADD3.X UR7, UR51, UR7, URZ, UP1, !UPT ;  /* 0x0000000733077290 */ /* 0x000fe20008ffe43f */
[----:B0-----:R-:W-:-:S03]  /*c5a0*/  IMAD.U32 R2, RZ, RZ, UR4 ;  /* 0x00000004ff027e24 */ /* 0x001fc6000f8e00ff */
[----:B------:R-:W-:Y:S02]  /*c5b0*/  IMAD.U32 R3, RZ, RZ, UR5 ;  /* 0x00000005ff037e24 */ /* 0x000fe4000f8e00ff */
[----:B-1----:R-:W-:-:S04]  /*c5c0*/  IMAD.U32 R5, RZ, RZ, UR7 ;  /* 0x00000007ff057e24 */ /* 0x002fc8000f8e00ff */
[----:B------:R0:W5:Y:S04]  /*c5d0*/  @P0 LDG.E R0, desc[UR48][R2.64] ;  /* 0x0000003002000981 */ /* 0x000168000c1e1900 */
[----:B------:R0:W5:Y:S01]  /*c5e0*/  @P1 LDG.E R6, desc[UR48][R4.64] ;  /* 0x0000003004061981 */ /* 0x000162000c1e1900 */
[----:B------:R-:W-:Y:S01]  /*c5f0*/  UMOV UR41, URZ ;  /* 0x0000003f00297c82 */ /* 0x000fe20008000000 */
[----:B--2---:R-:W-:Y:S01]  /*c600*/  @P2 R2UR UR41, R7 ;  /* 0x00000000072922ca */ /* 0x004fe200000e0000 */
[----:B0-----:R-:W-:-:S14]  /*c610*/  @P3 BRA `(.L_x_202) ;  /* 0x0000000000103947 */ /* 0x001fdc0003800000 */
[----:B------:R-:W-:Y:S05]  /*c620*/  @!P0 BRA `(.L_x_202) ;  /* 0x00000000000c8947 */ /* 0x000fea0003800000 */
[----:B-----5:R-:W2:Y:S04]  /*c630*/  LDG.E R19, desc[UR48][R2.64] ;  /* 0x0000003002137981 */ /* 0x020ea8000c1e1900 */
[----:B------:R-:W2:Y:S02]  /*c640*/  LDG.E R2, desc[UR48][R2.64+0x4] ;  /* 0x0000043002027981 */ /* 0x000ea4000c1e1900 */
[----:B--2---:R-:W-:-:S07]  /*c650*/  IMAD.IADD R19, R2, 0x1, -R19 ;  /* 0x0000000102137824 */ /* 0x004fce00078e0a13 */
.L_x_202:
[----:B------:R-:W-:Y:S01]  /*c660*/  UMOV UR54, URZ ;  /* 0x0000003f00367c82 */ /* 0x000fe20008000000 */
[----:B-----5:R-:W-:Y:S01]  /*c670*/  @P0 R2UR UR54, R0 ;  /* 0x00000000003602ca */ /* 0x020fe200000e0000 */
[----:B------:R-:W-:Y:S01]  /*c680*/  IMAD.U32 R0, RZ, RZ, UR46 ;  /* 0x0000002eff007e24 */ /* 0x000fe2000f8e00ff */
[----:B------:R-:W-:Y:S01]  /*c690*/  ULDC.64 UR6, c[0x0][0xa20] ;  /* 0x0002880000067ab9 */ /* 0x000fe20000000a00 */
[----:B------:R-:W-:Y:S01]  /*c6a0*/  UMOV UR42, URZ ;  /* 0x0000003f002a7c82 */ /* 0x000fe20008000000 */
[----:B------:R-:W-:Y:S01]  /*c6b0*/  ISETP.NE.U32.AND P0, PT, RZ, UR6, PT ;  /* 0x00000006ff007c0c */ /* 0x000fe2000bf05070 */
[----:B------:R-:W-:Y:S01]  /*c6c0*/  ULDC.64 UR4, c[0x0][0x418] ;  /* 0x0001060000047ab9 */ /* 0x000fe20000000a00 */
[----:B------:R0:W-:Y:S01]  /*c6d0*/  STL [R1+0x10], R0 ;  /* 0x0000100001007387 */ /* 0x0001e20000100800 */
[----:B------:R-:W-:Y:S01]  /*c6e0*/  @P1 R2UR UR42, R6 ;  /* 0x00000000062a12ca */ /* 0x000fe200000e0000 */
[----:B------:R-:W-:Y:S01]  /*c6f0*/  UISETP.NE.U32.AND UP0, UPT, UR4, URZ, UPT ;  /* 0x0000003f0400728c */ /* 0x000fe2000bf05070 */
[----:B------:R-:W-:-:S02]  /*c700*/  ISETP.NE.AND.EX P0, PT, RZ, UR7, PT, P0 ;  /* 0x00000007ff007c0c */ /* 0x000fc4000bf05300 */
[----:B------:R-:W-:Y:S01]  /*c710*/  ULDC UR4, c[0x0][0x424] ;  /* 0x0001090000047ab9 */ /* 0x000fe20000000800 */
[----:B------:R-:W-:-:S03]  /*c720*/  UISETP.NE.AND.EX UP0, UPT, UR5, URZ, UPT, UP0 ;  /* 0x0000003f0500728c */ /* 0x000fc6000bf05300 */
[----:B------:R-:W-:Y:S01]  /*c730*/  ULDC UR5, c[0x0][0x2f0] ;  /* 0x0000bc0000057ab9 */ /* 0x000fe20000000800 */
[----:B------:R-:W-:-:S04]  /*c740*/  USEL UR4, UR4, 0x1, UP0 ;  /* 0x0000000104047887 */ /* 0x000fc80008000000 */
[----:B------:R-:W-:Y:S02]  /*c750*/  UIMAD UR4, UR4, UR5, URZ ;  /* 0x00000005040472a4 */ /* 0x000fe4000f8e023f */
[----:B------:R-:W-:Y:S01]  /*c760*/  UIADD3 UR42, UR42, UR41, URZ ;  /* 0x000000292a2a7290 */ /* 0x000fe2000fffe03f */
[----:B0-----:R-:W-:Y:S11]  /*c770*/  @!P0 BRA `(.L_x_203) ;  /* 0x00000000001c8947 */ /* 0x001ff60003800000 */
[----:B------:R-:W-:-:S04]  /*c780*/  UIADD3 UR4, UP0, UR47, UR6, URZ ;  /* 0x000000062f047290 */ /* 0x000fc8000ff1e03f */
[----:B------:R-:W-:Y:S02]  /*c790*/  UIADD3.X UR5, UR51, UR7, URZ, UP0, !UPT ;  /* 0x0000000733057290 */ /* 0x000fe400087fe43f */
[----:B------:R-:W-:-:S04]  /*c7a0*/  IMAD.U32 R2, RZ, RZ, UR4 ;  /* 0x00000004ff027e24 */ /* 0x000fc8000f8e00ff */
[----:B------:R-:W-:-:S05]  /*c7b0*/  IMAD.U32 R3, RZ, RZ, UR5 ;  /* 0x00000005ff037e24 */ /* 0x000fca000f8e00ff */
[----:B------:R-:W2:Y:S02]  /*c7c0*/  LDG.E R2, desc[UR48][R2.64] ;  /* 0x0000003002027981 */ /* 0x000ea4000c1e1900 */
[----:B--2---:R-:W-:Y:S01]  /*c7d0*/  R2UR UR4, R2 ;  /* 0x00000000020472ca */ /* 0x004fe200000e0000 */
[----:B------:R-:W-:-:S14]  /*c7e0*/  BRA `(.L_x_204) ;  /* 0x0000000000187947 */ /* 0x000fdc0003800000 */
.L_x_203:
[----:B------:R-:W-:Y:S05]  /*c7f0*/  @!P1 BRA `(.L_x_204) ;  /* 0x0000000000149947 */ /* 0x000fea0003800000 */
[----:B------:R-:W2:Y:S04]  /*c800*/  LDG.E R0, desc[UR48][R4.64] ;  /* 0x0000003004007981 */ /* 0x000ea8000c1e1900 */
[----:B------:R-:W3:Y:S01]  /*c810*/  LDG.E R4, desc[UR48][R4.64+0x4] ;  /* 0x0000043004047981 */ /* 0x000ee2000c1e1900 */
[----:B--2---:R-:W-:Y:S02]  /*c820*/  R2UR UR5, R0 ;  /* 0x00000000000572ca */ /* 0x004fe400000e0000 */
[----:B---3--:R-:W-:-:S13]  /*c830*/  R2UR UR4, R4 ;  /* 0x00000000040472ca */ /* 0x008fda00000e0000 */
[----:B------:R-:W-:-:S12]  /*c840*/  UIADD3 UR4, -UR5, UR4, URZ ;  /* 0x0000000405047290 */ /* 0x000fd8000fffe13f */
.L_x_204:
[----:B------:R-:W-:Y:S01]  /*c850*/  UIADD3 UR41, -UR41, UR4, URZ ;  /* 0x0000000429297290 */ /* 0x000fe2000fffe13f */
[----:B------:R-:W-:Y:S03]  /*c860*/  BSSY B7, `(.L_x_205) ;  /* 0x00003fa000077945 */ /* 0x000fe60003800000 */
[----:B------:R-:W-:Y:S02]  /*c870*/  UIADD3 UR40, UR41, 0x7f, URZ ;  /* 0x0000007f29287890 */ /* 0x000fe4000fffe03f */
[----:B------:R-:W-:Y:S02]  /*c880*/  ISETP.LT.AND P0, PT, RZ, UR41, PT ;  /* 0x00000029ff007c0c */ /* 0x000fe4000bf01270 */
[----:B------:R-:W-:-:S04]  /*c890*/  USHF.R.S32.HI UR4, URZ, 0x1f, UR40 ;  /* 0x0000001f3f047899 */ /* 0x000fc80008011428 */
[----:B------:R-:W-:-:S07]  /*c8a0*/  ULEA.HI UR40, UR4, UR40, URZ, 0x7 ;  /* 0x0000002804287291 */ /* 0x000fce000f8f383f */
[----:B------:R-:W-:Y:S05]  /*c8b0*/  @P0 BRA `(.L_x_206) ;  /* 0x0000000000480947 */ /* 0x000fea0003800000 */
[----:B------:R-:W0:Y:S02]  /*c8c0*/  S2R R0, SR_TID.X ;  /* 0x0000000000007919 */ /* 0x000e240000002100 */
[----:B0-----:R-:W-:-:S04]  /*c8d0*/  LOP3.LUT R0, R0, 0x7f, RZ, 0xc0, !PT ;  /* 0x0000007f00007812 */ /* 0x001fc800078ec0ff */
[----:B------:R-:W-:-:S13]  /*c8e0*/  ISETP.NE.AND P0, PT, R0, RZ, PT ;  /* 0x000000ff0000720c */ /* 0x000fda0003f05270 */
[----:B------:R-:W-:Y:S05]  /*c8f0*/  @P0 BRA `(.L_x_207) ;  /* 0x0000003c00c00947 */ /* 0x000fea0003800000 */
[----:B------:R-:W0:Y:S01]  /*c900*/  S2R R3, SR_LANEID ;  /* 0x0000000000037919 */ /* 0x000e220000000000 */
[----:B------:R-:W-:Y:S01]  /*c910*/  VOTEU.ANY UR4, UPT, PT ;  /* 0x0000000000047886 */ /* 0x000fe200038e0100 */
[----:B------:R-:W1:Y:S01]  /*c920*/  LDC.64 R4, c[0x0][0xc60] ;  /* 0x00031800ff047b82 */ /* 0x000e620000000a00 */
[----:B------:R-:W0:Y:S08]  /*c930*/  FLO.U32 R0, UR4 ;  /* 0x0000000400007d00 */ /* 0x000e3000080e0000 */
[----:B------:R-:W1:Y:S01]  /*c940*/  POPC R2, UR4 ;  /* 0x0000000400027d09 */ /* 0x000e620008000000 */
[----:B0-----:R-:W-:-:S13]  /*c950*/  ISETP.EQ.U32.AND P0, PT, R0, R3, PT ;  /* 0x000000030000720c */ /* 0x001fda0003f02070 */
[----:B-1----:R-:W2:Y:S01]  /*c960*/  @P0 ATOMG.E.ADD.STRONG.GPU PT, R5, desc[UR48][R4.64], R2 ;  /* 0x00000002040509a8 */ /* 0x002ea200081ee1f0 */
[----:B------:R-:W0:Y:S02]  /*c970*/  S2R R3, SR_LTMASK ;  /* 0x0000000000037919 */ /* 0x000e240000003900 */
[----:B0-----:R-:W-:-:S06]  /*c980*/  LOP3.LUT R3, R3, UR4, RZ, 0xc0, !PT ;  /* 0x0000000403037c12 */ /* 0x001fcc000f8ec0ff */
[----:B------:R-:W0:Y:S01]  /*c990*/  POPC R3, R3 ;  /* 0x0000000300037309 */ /* 0x000e220000000000 */
[----:B--2---:R-:W0:Y:S02]  /*c9a0*/  SHFL.IDX PT, R0, R5, R0, 0x1f ;  /* 0x00001f0005007589 */ /* 0x004e2400000e0000 */
[----:B0-----:R-:W-:-:S05]  /*c9b0*/  IADD3 R0, R0, UR43, R3 ;  /* 0x0000002b00007c10 */ /* 0x001fca000fffe003 */
[----:B------:R0:W-:Y:S01]  /*c9c0*/  STL [R1+0x20], R0 ;  /* 0x0000200001007387 */ /* 0x0001e20000100800 */
[----:B------:R-:W-:Y:S05]  /*c9d0*/  BRA `(.L_x_207) ;  /* 0x0000003c00887947 */ /* 0x000fea0003800000 */
.L_x_206:
[----:B------:R-:W-:Y:S01]  /*c9e0*/  VIADD R0, R17, 0x28400 ;  /* 0x0002840011007836 */ /* 0x000fe20000000000 */
[----:B------:R-:W-:Y:S04]  /*c9f0*/  BSSY B6, `(.L_x_208) ;  /* 0x0000013000067945 */ /* 0x000fe80003800000 */
        /* <DEDUP_REMOVED lines=18> */
.L_x_209:
[----:B------:R-:W-:Y:S05]  /*cb20*/  BSYNC B6 ;  /* 0x0000000000067941 */ /* 0x000fea0003800000 */
.L_x_208:
[----:B------:R-:W2:Y:S01]  /*cb30*/  LDL.LU R16, [R1+0x14] ;  /* 0x0000140001107983 */ /* 0x000ea20000300800 */
[----:B------:R-:W-:Y:S01]  /*cb40*/  VIADD R0, R17, 0x10400 ;  /* 0x0001040011007836 */ /* 0x000fe20000000000 */
[----:B------:R-:W-:Y:S04]  /*cb50*/  BSSY B6, `(.L_x_210) ;  /* 0x0000016000067945 */ /* 0x000fe80003800000 */
[----:B------:R-:W-:Y:S02]  /*cb60*/  LOP3.LUT P0, RZ, R0, 0x3ff, RZ, 0xc0, !PT ;  /* 0x000003ff00ff7812 */ /* 0x000fe4000780c0ff */
[----:B--2---:R-:W-:-:S11]  /*cb70*/  LOP3.LUT R16, R16, 0xfffffffe, RZ, 0xc0, !PT ;  /* 0xfffffffe10107812 */ /* 0x004fd600078ec0ff */
[----:B------:R-:W-:-:S05]  /*cb80*/  @P0 LOP3.LUT R16, R16, 0x1, RZ, 0xfc, !PT ;  /* 0x0000000110100812 */ /* 0x000fca00078efcff */
[----:B------:R0:W-:Y:S01]  /*cb90*/  STL [R1+0x14], R16 ;  /* 0x0000141001007387 */ /* 0x0001e20000100800 */
[----:B------:R-:W-:Y:S05]  /*cba0*/  @!P0 BRA `(.L_x_211) ;  /* 0x0000000000408947 */ /* 0x000fea0003800000 */
[----:B------:R-:W-:Y:S01]  /*cbb0*/  MOV R2, 0x0 ;  /* 0x0000000000027802 */ /* 0x000fe20000000f00 */
[----:B------:R-:W-:Y:S01]  /*cbc0*/  ULDC.64 UR6, c[0x4][0x198] ;  /* 0x0100660000067ab9 */ /* 0x000fe20000000a00 */
[----:B------:R-:W-:Y:S01]  /*cbd0*/  ULDC.64 UR8, c[0x4][0x1a0] ;  /* 0x0100680000087ab9 */ /* 0x000fe20000000a00 */
[----:B------:R-:W-:Y:S01]  /*cbe0*/  ULDC.64 UR4, c[0x4][0xf0] ;  /* 0x01003c0000047ab9 */ /* 0x000fe20000000a00 */
[----:B------:R-:W-:Y:S02]  /*cbf0*/  IMAD.U32 R4, RZ, RZ, UR6 ;  /* 0x00000006ff047e24 */ /* 0x000fe4000f8e00ff */
[----:B------:R-:W1:Y:S01]  /*cc00*/  LDC.64 R2, c[0x4][R2] ;  /* 0x0100000002027b82 */ /* 0x000e620000000a00 */
        /* <DEDUP_REMOVED lines=9> */
[----:B01----:R-:W-:Y:S05]  /*cca0*/  CALL.ABS.NOINC R2 ;  /* 0x0000000002007343 */ /* 0x003fea0003c00000 */
.L_x_211:
[----:B------:R-:W-:Y:S05]  /*ccb0*/  BSYNC B6 ;  /* 0x0000000000067941 */ /* 0x000fea0003800000 */
.L_x_210:
[----:B------:R-:W-:Y:S01]  /*ccc0*/  VIADD R0, R17, 0x400 ;  /* 0x0000040011007836 */ /* 0x000fe20000000000 */
[----:B------:R-:W-:Y:S04]  /*ccd0*/  BSSY B6, `(.L_x_212) ;  /* 0x0000014000067945 */ /* 0x000fe80003800000 */
[----:B------:R1:W-:Y:S01]  /*cce0*/  STL [R1], R0 ;  /* 0x0000000001007387 */ /* 0x0003e20000100800 */
[----:B------:R-:W-:-:S13]  /*ccf0*/  LOP3.LUT P0, RZ, R0, 0x3ff, RZ, 0xc0, !PT ;  /* 0x000003ff00ff7812 */ /* 0x000fda000780c0ff */
[----:B-1----:R-:W-:Y:S05]  /*cd00*/  @!P0 BRA `(.L_x_213) ;  /* 0x0000000000408947 */ /* 0x002fea0003800000 */
        /* <DEDUP_REMOVED lines=16> */
.L_x_213:
[----:B------:R-:W-:Y:S05]  /*ce10*/  BSYNC B6 ;  /* 0x0000000000067941 */ /* 0x000fea0003800000 */
.L_x_212:
[----:B------:R-:W-:Y:S01]  /*ce20*/  LOP3.LUT P6, RZ, R16, 0x1, RZ, 0xc0, !PT ;  /* 0x0000000110ff7812 */ /* 0x000fe200078cc0ff */
[----:B------:R-:W-:-:S12]  /*ce30*/  BSSY B6, `(.L_x_214) ;  /* 0x0000012000067945 */ /* 0x000fd80003800000 */
        /* <DEDUP_REMOVED lines=17> */
.L_x_215:
[----:B------:R-:W-:Y:S05]  /*cf50*/  BSYNC B6 ;  /* 0x0000000000067941 */ /* 0x000fea0003800000 */
.L_x_214:
[----:B------:R-:W2:Y:S01]  /*cf60*/  LDL R8, [R1+0x10] ;  /* 0x0000100001087983 */ /* 0x000ea20000100800 */
[----:B------:R-:W-:Y:S02]  /*cf70*/  ULDC.64 UR4, c[0x0][0x9f8] ;  /* 0x00027e0000047ab9 */ /* 0x000fe40000000a00 */
[----:B------:R-:W-:-:S04]  /*cf80*/  UISETP.NE.U32.AND UP0, UPT, UR4, URZ, UPT ;  /* 0x0000003f0400728c */ /* 0x000fc8000bf05070 */
[----:B------:R-:W-:-:S06]  /*cf90*/  UISETP.NE.AND.EX UP0, UPT, UR5, URZ, UPT, UP0 ;  /* 0x0000003f0500728c */ /* 0x000fcc000bf05300 */
[----:B------:R-:W-:-:S05]  /*cfa0*/  PLOP3.LUT P0, PT, PT, PT, UP0, 0x80, 0x0 ;  /* 0x000000000000781c */ /* 0x000fca0003f0f008 */
[----:B------:R-:W-:-:S04]  /*cfb0*/  @UP0 UIADD3 UR4, UP1, UR47, UR4, URZ ;  /* 0x000000042f040290 */ /* 0x000fc8000ff3e03f */
[----:B------:R-:W-:Y:S02]  /*cfc0*/  @UP0 UIADD3.X UR5, UR51, UR5, URZ, UP1, !UPT ;  /* 0x0000000533050290 */ /* 0x000fe40008ffe43f */
[----:B------:R-:W-:-:S04]  /*cfd0*/  IMAD.U32 R2, RZ, RZ, UR4 ;  /* 0x00000004ff027e24 */ /* 0x000fc8000f8e00ff */
[----:B------:R-:W-:Y:S01]  /*cfe0*/  IMAD.U32 R3, RZ, RZ, UR5 ;  /* 0x00000005ff037e24 */ /* 0x000fe2000f8e00ff */
[----:B------:R-:W1:Y:S01]  /*cff0*/  S2R R0, SR_TID.X ;  /* 0x0000000000007919 */ /* 0x000e620000002100 */
[----:B------:R-:W-:-:S03]  /*d000*/  ULDC.64 UR4, c[0x0][0xa08] ;  /* 0x0002820000047ab9 */ /* 0x000fc60000000a00 */
[----:B--2---:R2:W3:Y:S01]  /*d010*/  @P0 LDG.E R8, desc[UR48][R2.64] ;  /* 0x0000003002080981 */ /* 0x0044e2000c1e1900 */
[----:B-1----:R-:W-:-:S04]  /*d020*/  SHF.R.U32.HI R0, RZ, 0x5, R0 ;  /* 0x00000005ff007819 */ /* 0x002fc80000011600 */
[----:B------:R-:W-:Y:S01]  /*d030*/  LOP3.LUT R0, R0, 0x3, RZ, 0xc0, !PT ;  /* 0x0000000300007812 */ /* 0x000fe200078ec0ff */
[----:B--2---:R-:W1:Y:S01]  /*d040*/  LDC.64 R2, c[0x0][0x418] ;  /* 0x00010600ff027b82 */ /* 0x004e620000000a00 */
[----:B---3--:R-:W-:Y:S01]  /*d050*/  SHF.R.S32.HI R9, RZ, 0x1f, R8 ;  /* 0x0000001fff097819 */ /* 0x008fe20000011408 */
[----:B------:R2:W-:Y:S01]  /*d060*/  @P0 STL [R1+0x10], R8 ;  /* 0x0000100801000387 */ /* 0x0005e20000100800 */
[----:B-1----:R-:W-:Y:S01]  /*d070*/  LOP3.LUT P0, RZ, R2, UR4, RZ, 0xfc, !PT ;  /* 0x0000000402ff7c12 */ /* 0x002fe2000f80fcff */
[----:B------:R-:W-:Y:S02]  /*d080*/  UMOV UR4, 0xffffffff ;  /* 0xffffffff00047882 */ /* 0x000fe40000000000 */
[----:B------:R2:W-:Y:S01]  /*d090*/  STL [R1+0x18], R9 ;  /* 0x0000180901007387 */ /* 0x0005e20000100800 */
[----:B------:R-:W-:-:S04]  /*d0a0*/  LOP3.LUT P0, RZ, R3, UR5, RZ, 0xfc, P0 ;  /* 0x0000000503ff7c12 */ /* 0x000fc8000800fcff */
[----:B0-----:R-:W-:Y:S01]  /*d0b0*/  SEL R16, R8, RZ, !P0 ;  /* 0x000000ff08107207 */ /* 0x001fe20004000000 */
[----:B------:R-:W-:Y:S08]  /*d0c0*/  BRA.DIV UR4, `(.L_x_216) ;  /* 0x0000004604d87947 */ /* 0x000ff0000b800000 */
[----:B------:R0:W1:Y:S02]  /*d0d0*/  SHFL.IDX PT, R14, R0, RZ, 0x1f ;  /* 0x00001fff000e7589 */ /* 0x00006400000e0000 */
.L_x_291:
[----:B0-----:R-:W3:Y:S01]  /*d0e0*/  LDL.LU R0, [R1+0x14] ;  /* 0x0000140001007983 */ /* 0x001ee20000300800 */
[----:B------:R-:W-:Y:S02]  /*d0f0*/  PLOP3.LUT P1, PT, PT, PT, PT, 0x8, 0x0 ;  /* 0x000000000000781c */ /* 0x000fe40003f2e170 */
[----:B-1----:R-:W-:Y:S02]  /*d100*/  ISETP.NE.AND P0, PT, R14, RZ, PT ;  /* 0x000000ff0e00720c */ /* 0x002fe40003f05270 */
[----:B---3--:R-:W-:-:S09]  /*d110*/  LOP3.LUT R0, R0, 0xfffffffe, RZ, 0xc0, !PT ;  /* 0xfffffffe00007812 */ /* 0x008fd200078ec0ff */
[----:B------:R-:W-:-:S05]  /*d120*/  @P1 LOP3.LUT R0, R0, 0x1, RZ, 0xfc, !PT ;  /* 0x0000000100001812 */ /* 0x000fca00078efcff */
[----:B------:R0:W-:Y:S01]  /*d130*/  STL [R1+0x14], R0 ;  /* 0x0000140001007387 */ /* 0x0001e20000100800 */
[----:B------:R-:W-:Y:S05]  /*d140*/  @P0 BRA `(.L_x_217) ;  /* 0x0000000400940947 */ /* 0x000fea0003800000 */
[----:B------:R-:W-:-:S06]  /*d150*/  ULEA.HI.SX32 UR4, UR40, 0xffffffff, 0x19 ;  /* 0xffffffff28047891 */ /* 0x000fcc000f8fca3f */
[----:B0-----:R-:W-:Y:S01]  /*d160*/  IMAD.U32 R0, RZ, RZ, UR4 ;  /* 0x00000004ff007e24 */ /* 0x001fe2000f8e00ff */
[----:B------:R-:W-:-:S03]  /*d170*/  UMOV UR4, 0xffffffff ;  /* 0xffffffff00047882 */ /* 0x000fc60000000000 */
[----:B------:R-:W-:Y:S05]  /*d180*/  BRA.DIV UR4, `(.L_x_218) ;  /* 0x0000004604c87947 */ /* 0x000fea000b800000 */
[----:B------:R-:W-:-:S13]  /*d190*/  ELECT P6, URZ, PT ;  /* 0x00000000003f782f */ /* 0x000fda00038c0000 */
.L_x_294:
[----:B------:R-:W-:Y:S05]  /*d1a0*/  @!P6 BRA `(.L_x_217) ;  /* 0x00000004007ce947 */ /* 0x000fea0003800000 */
[----:B------:R-:W-:-:S04]  /*d1b0*/  ISETP.NE.U32.AND P0, PT, R2, RZ, PT ;  /* 0x000000ff0200720c */ /* 0x000fc80003f05070 */
[----:B------:R-:W-:-:S13]  /*d1c0*/  ISETP.NE.AND.EX P0, PT, R3, RZ, PT, P0 ;  /* 0x000000ff0300720c */ /* 0x000fda0003f05300 */
[----:B------:R-:W-:Y:S05]  /*d1d0*/  @!P0 BRA `(.L_x_219) ;  /* 0x0000000000448947 */ /* 0x000fea0003800000 */
[----:B------:R-:W0:Y:S01]  /*d1e0*/  LDC R7, c[0x0][0x43c] ;  /* 0x00010f00ff077b82 */ /* 0x000e220000000800 */
[----:B------:R-:W-:Y:S01]  /*d1f0*/  ULDC.64 UR4, c[0x0][0x428] ;  /* 0x00010a0000047ab9 */ /* 0x000fe20000000a00 */
[----:B0-----:R-:W-:-:S13]  /*d200*/  ISETP.NE.AND P0, PT, R7, 0x1, PT ;  /* 0x000000010700780c */ /* 0x001fda0003f05270 */
[----:B------:R-:W0:Y:S02]  /*d210*/  @P0 LDC.64 R4, c[0x0][0x440] ;  /* 0x00011000ff040b82 */ /* 0x000e240000000a00 */
[----:B0-----:R-:W-:-:S04]  /*d220*/  @P0 IMAD.HI.U32 R6, R0, R4, RZ ;  /* 0x0000000400060227 */ /* 0x001fc800078e00ff */
        /* <DEDUP_REMOVED lines=12> */
.L_x_219:
[----:B0-----:R-:W3:Y:S04]  /*d2f0*/  LDL R3, [R1+0x4] ;  /* 0x0000040001037983 */ /* 0x001ee80000100800 */
[----:B------:R-:W4:Y:S01]  /*d300*/  LDL R2, [R1+0xc] ;  /* 0x00000c0001027983 */ /* 0x000f220000100800 */
[----:B--2---:R-:W0:Y:S02]  /*d310*/  S2R R8, SR_TID.X ;  /* 0x0000000000087919 */ /* 0x004e240000002100 */
[----:B0-----:R-:W-:-:S04]  /*d320*/  LOP3.LUT R8, R8, 0x7f, RZ, 0xc0, !PT ;  /* 0x0000007f08087812 */ /* 0x001fc800078ec0ff */
[----:B------:R-:W-:Y:S01]  /*d330*/  ISETP.NE.AND P1, PT, R8, RZ, PT ;  /* 0x000000ff0800720c */ /* 0x000fe20003f25270 */
[----:B---3--:R-:W-:Y:S01]  /*d340*/  IMAD R3, R3, 0x8, R17 ;  /* 0x0000000803037824 */ /* 0x008fe200078e0211 */
[----:B----4-:R-:W-:-:S04]  /*d350*/  SHF.L.U32 R4, R2, 0x1f, RZ ;  /* 0x0000001f02047819 */ /* 0x010fc800000006ff */
[----:B------:R-:W0:Y:S02]  /*d360*/  SYNCS.PHASECHK.TRANS64.TRYWAIT P0, [R3+URZ+0x38880], R4 ;  /* 0x03888004030075a7 */ /* 0x000e24000800017f */
[----:B0-----:R-:W-:Y:S05]  /*d370*/  @!P0 BRA `(.L_x_220) ;  /* 0x00000044006c8947 */ /* 0x001fea0003800000 */
.L_x_295:
        /* <DEDUP_REMOVED lines=8> */
.L_x_221:
[----:B------:R-:W2:Y:S01]  /*d400*/  LDL R2, [R1+0x4] ;  /* 0x0000040001027983 */ /* 0x000ea20000100800 */
[----:B------:R-:W-:Y:S01]  /*d410*/  R2UR UR33, R3 ;  /* 0x00000000032172ca */ /* 0x000fe200000e0000 */
[----:B------:R-:W-:Y:S01]  /*d420*/  UIADD3 UR4, UP0, UR52, 0x470, URZ ;  /* 0x0000047034047890 */ /* 0x000fe2000ff1e03f */
[----:B------:R-:W-:Y:S01]  /*d430*/  LEA R0, R0, UR42, 0x7 ;  /* 0x0000002a00007c11 */ /* 0x000fe2000f8e38ff */
[----:B------:R-:W-:Y:S01]  /*d440*/  UMOV UR6, 0x0 ;  /* 0x0000000000067882 */ /* 0x000fe20000000000 */
[----:B-----5:R-:W-:Y:S01]  /*d450*/  R2UR UR37, R16 ;  /* 0x00000000102572ca */ /* 0x020fe200000e0000 */
[----:B------:R-:W-:Y:S01]  /*d460*/  UIADD3.X UR5, URZ, UR53, URZ, UP0, !UPT ;  /* 0x000000353f057290 */ /* 0x000fe200087fe43f */
[----:B------:R-:W-:Y:S01]  /*d470*/  R2UR UR35, R0 ;  /* 0x00000000002372ca */ /* 0x000fe200000e0000 */
[----:B------:R-:W-:Y:S01]  /*d480*/  UMOV UR7, 0x14f00000 ;  /* 0x14f0000000077882 */ /* 0x000fe20000000000 */
[----:B------:R-:W-:Y:S01]  /*d490*/  UMOV UR34, URZ ;  /* 0x0000003f00227c82 */ /* 0x000fe20008000000 */
[----:B------:R-:W-:Y:S01]  /*d4a0*/  UMOV UR10, 0x80 ;  /* 0x00000080000a7882 */ /* 0x000fe20000000000 */
[----:B------:R-:W-:-:S03]  /*d4b0*/  UMOV UR12, UR36 ;  /* 0x00000024000c7c82 */ /* 0x000fc60008000000 */
[----:B------:R-:W-:-:S04]  /*d4c0*/  UIADD3 UR33, UR33, 0x38870, URZ ;  /* 0x0003887021217890 */ /* 0x000fc8000fffe03f */
[----:B------:R-:W-:Y:S02]  /*d4d0*/  UMOV UR13, UR37 ;  /* 0x00000025000d7c82 */ /* 0x000fe40008000000 */
[----:B------:R-:W-:Y:S01]  /*d4e0*/  UMOV UR11, UR35 ;  /* 0x00000023000b7c82 */ /* 0x000fe20008000000 */
[----:B------:R-:W-:Y:S01]  /*d4f0*/  UMOV UR9, UR33 ;  /* 0x0000002100097c82 */ /* 0x000fe20008000000 */
[----:B--2---:R-:W-:-:S05]  /*d500*/  IMAD R2, R2, 0x8000, R17 ;  /* 0x0000800002027824 */ /* 0x004fca00078e0211 */
[----:B------:R-:W-:-:S13]  /*d510*/  R2UR UR8, R2 ;  /* 0x00000000020872ca */ /* 0x000fda00000e0000 */
[----:B------:R-:W-:Y:S02]  /*d520*/  UIADD3 UR32, UR8, 0x10400, URZ ;  /* 0x0001040008207890 */ /* 0x000fe4000fffe03f */
[----:B------:R-:W-:-:S07]  /*d530*/  UIADD3 UR8, UR8, 0x14400, URZ ;  /* 0x0001440008087890 */ /* 0x000fce000fffe03f */
[----:B------:R1:W-:Y:S02]  /*d540*/  UTMALDG.4D [UR32], [UR4], desc[UR6] ;  /* 0x00000620040075b4 */ /* 0x0003e40008019000 */
[----:B------:R1:W-:Y:S01]  /*d550*/  UTMALDG.4D [UR8], [UR4], desc[UR6] ;  /* 0x00000608040075b4 */ /* 0x0003e20008019000 */
[----:B------:R-:W2:Y:S02]  /*d560*/  SYNCS.PHASECHK.TRANS64.TRYWAIT P0, [R3+URZ+0x38840], R4 ;  /* 0x03884004030075a7 */ /* 0x000ea4000800017f */
[----:B-12---:R-:W-:Y:S05]  /*d570*/  @!P0 BRA `(.L_x_222) ;  /* 0x0000004400008947 */ /* 0x006fea0003800000 */
.L_x_296:
[----:B------:R-:W-:Y:S05]  /*d580*/  @P1 BRA `(.L_x_223) ;  /* 0x00000000001c1947 */ /* 0x000fea0003800000 */
[----:B------:R-:W2:Y:S01]  /*d590*/  S2R R5, SR_TID.X ;  /* 0x0000000000057919 */ /* 0x000ea20000002100 */
[----:B01----:R-:W-:-:S04]  /*d5a0*/  IMAD.MOV.U32 R4, RZ, RZ, 0x8000 ;  /* 0x00008000ff047424 */ /* 0x003fc800078e00ff */
[----:B------:R3:W-:Y:S01]  /*d5b0*/  SYNCS.ARRIVE.TRANS64 RZ, [R3+URZ+0x38830], R4 ;  /* 0x0388300403ff79a7 */ /* 0x0007e2000800003f */
[----:B--2---:R-:W-:-:S04]  /*d5c0*/  LOP3.LUT R5, R5, 0x1f, RZ, 0xc0, !PT ;  /* 0x0000001f05057812 */ /* 0x004fc800078ec0ff */
[----:B------:R-:W-:-:S13]  /*d5d0*/  ISETP.NE.AND P0, PT, R5, RZ, PT ;  /* 0x000000ff0500720c */ /* 0x000fda0003f05270 */
[----:B---3--:R-:W-:Y:S05]  /*d5e0*/  @!P0 BRA `(.L_x_223) ;  /* 0x0000000000048947 */ /* 0x008fea0003800000 */
[----:B------:R-:W-:Y:S01]  /*d5f0*/  BPT.TRAP 0x1 ;  /* 0x000000040000795c */ /* 0x000fe20000300000 */
.L_x_223:
[----:B01----:R-:W2:Y:S01]  /*d600*/  LDL.LU R4, [R1+0x14] ;  /* 0x0000140001047983 */ /* 0x003ea20000300800 */
        /* <DEDUP_REMOVED lines=25> */
.L_x_217:
[----:B------:R-:W-:Y:S05]  /*d7a0*/  WARPSYNC.ALL ;  /* 0x0000000000007948 */ /* 0x000fea0003800000 */
[----:B0-----:R-:W-:Y:S01]  /*d7b0*/  VIADD R0, R17, 0x20400 ;  /* 0x0002040011007836 */ /* 0x001fe20000000000 */
[----:B-1----:R-:W-:Y:S01]  /*d7c0*/  USHF.R.S32.HI UR4, URZ, 0x1f, UR54 ;  /* 0x0000001f3f047899 */ /* 0x002fe20008011436 */
[----:B------:R-:W-:Y:S01]  /*d7d0*/  BAR.SYNC.DEFER_BLOCKING 0x8, 0x180 ;  /* 0x0206000000007b1d */ /* 0x000fe20000010000 */
[----:B------:R-:W-:Y:S02]  /*d7e0*/  USHF.R.S32.HI UR47, URZ, 0x1f, UR36 ;  /* 0x0000001f3f2f7899 */ /* 0x000fe40008011424 */
[----:B------:R-:W-:-:S03]  /*d7f0*/  LOP3.LUT P0, RZ, R0, 0x3ff, RZ, 0xc0, !PT ;  /* 0x000003ff00ff7812 */ /* 0x000fc6000780c0ff */
[----:B------:R-:W-:Y:S01]  /*d800*/  ULDC.64 UR6, c[0x0][0x298] ;  /* 0x0000a60000067ab9 */ /* 0x000fe20000000a00 */
[----:B------:R-:W-:Y:S01]  /*d810*/  ULDC.64 UR8, c[0x0][0xa00] ;  /* 0x0002800000087ab9 */ /* 0x000fe20000000a00 */
[----:B------:R-:W-:Y:S01]  /*d820*/  UIMAD UR4, UR4, UR6, URZ ;  /* 0x00000006040472a4 */ /* 0x000fe2000f8e023f */
[----:B------:R-:W-:Y:S01]  /*d830*/  BSSY B6, `(.L_x_224) ;  /* 0x0000019000067945 */ /* 0x000fe20003800000 */
[----:B------:R-:W-:Y:S02]  /*d840*/  UISETP.NE.U32.AND UP0, UPT, UR8, URZ, UPT ;  /* 0x0000003f0800728c */ /* 0x000fe4000bf05070 */
[----:B------:R-:W-:Y:S02]  /*d850*/  UIMAD.WIDE.U32 UR56, UR54, UR6, URZ ;  /* 0x00000006363872a5 */ /* 0x000fe4000f8e003f */
[----:B------:R-:W-:Y:S02]  /*d860*/  UIMAD UR4, UR54, UR7, UR4 ;  /* 0x00000007360472a4 */ /* 0x000fe4000f8e0204 */
[----:B------:R-:W-:-:S02]  /*d870*/  UISETP.NE.AND.EX UP0, UPT, UR9, URZ, UPT, UP0 ;  /* 0x0000003f0900728c */ /* 0x000fc4000bf05300 */
[----:B------:R-:W-:Y:S02]  /*d880*/  UIADD3 UR51, UR57, UR4, URZ ;  /* 0x0000000439337290 */ /* 0x000fe4000fffe03f */
[----:B------:R-:W-:Y:S02]  /*d890*/  USEL UR46, UR46, URZ, !UP0 ;  /* 0x0000003f2e2e7287 */ /* 0x000fe4000c000000 */
[----:B------:R-:W-:Y:S01]  /*d8a0*/  USEL UR37, UR50, URZ, !UP0 ;  /* 0x0000003f32257287 */ /* 0x000fe2000c000000 */
[----:B------:R-:W-:Y:S11]  /*d8b0*/  @!P0 BRA `(.L_x_225) ;  /* 0x0000000000408947 */ /* 0x000ff60003800000 */
        /* <DEDUP_REMOVED lines=11> */
[----:B--2---:R-:W-:Y:S02]  /*d970*/  IMAD.MOV.U32 R8, RZ, RZ, 0x70 ;  /* 0x00000070ff087424 */ /* 0x004fe400078e00ff */
[----:B------:R-:W-:Y:S02]  /*d980*/  IMAD.MOV.U32 R12, RZ, RZ, 0x1 ;  /* 0x00000001ff0c7424 */ /* 0x000fe400078e00ff */
[----:B------:R-:W-:-:S07]  /*d990*/  IMAD.MOV.U32 R13, RZ, RZ, RZ ;  /* 0x000000ffff0d7224 */ /* 0x000fce00078e00ff */
[----:B------:R-:W-:-:S07]  /*d9a0*/  LEPC R20, `(.L_x_225) ;  /* 0x000000001014794e */ /* 0x000fce0000000000 */
[----:B0-----:R-:W-:Y:S05]  /*d9b0*/  CALL.ABS.NOINC R2 ;  /* 0x0000000002007343 */ /* 0x001fea0003c00000 */
.L_x_225:
[----:B------:R-:W-:Y:S05]  /*d9c0*/  BSYNC B6 ;  /* 0x0000000000067941 */ /* 0x000fea0003800000 */
.L_x_224:
[----:B------:R-:W3:Y:S01]  /*d9d0*/  LDL.LU R0, [R1+0x24] ;  /* 0x0000240001007983 */ /* 0x000ee20000300800 */
[----:B------:R-:W0:Y:S01]  /*d9e0*/  LDC R6, c[0x0][0x448] ;  /* 0x00011200ff067b82 */ /* 0x000e220000000800 */
[----:B------:R-:W-:Y:S02]  /*d9f0*/  ULDC.64 UR8, c[0x0][0x2d8] ;  /* 0x0000b60000087ab9 */ /* 0x000fe40000000a00 */
[----:B--2---:R1:W5:Y:S01]  /*da00*/  LDL R9, [R1+0x34] ;  /* 0x0000340001097983 */ /* 0x0043620000100800 */
[----:B------:R-:W2:Y:S01]  /*da10*/  S2R R2, SR_TID.X ;  /* 0x0000000000027919 */ /* 0x000ea20000002100 */
[----:B0-----:R-:W-:-:S13]  /*da20*/  ISETP.NE.AND P0, PT, R6, 0x1, PT ;  /* 0x000000010600780c */ /* 0x001fda0003f05270 */
[----:B------:R-:W0:Y:S01]  /*da30*/  @P0 LDC R4, c[0x0][0x450] ;  /* 0x00011400ff040b82 */ /* 0x000e220000000800 */
[C---:B--2---:R-:W-:Y:S01]  /*da40*/  LOP3.LUT R3, R2.reuse, 0x7f, RZ, 0xc0, !PT ;  /* 0x0000007f02037812 */ /* 0x044fe200078ec0ff */
[----:B------:R-:W-:-:S03]  /*da50*/  IMAD.SHL.U32 R2, R2, 0x10, RZ ;  /* 0x0000001002027824 */ /* 0x000fc600078e00ff */
[----:B------:R-:W-:-:S04]  /*da60*/  SHF.R.U32.HI R3, RZ, 0x3, R3 ;  /* 0x00000003ff037819 */ /* 0x000fc80000011603 */
[----:B------:R-:W-:Y:S02]  /*da70*/  LOP3.LUT R2, R3, 0x70, R2, 0xf8, !PT ;  /* 0x0000007003027812 */ /* 0x000fe400078ef802 */
[----:B------:R-:W2:Y:S01]  /*da80*/  @P0 LDC R3, c[0x0][0x44c] ;  /* 0x00011300ff030b82 */ /* 0x000ea20000000800 */
[----:B------:R-:W-:Y:S01]  /*da90*/  UIMAD UR6, UR47, UR8, URZ ;  /* 0x000000082f0672a4 */ /* 0x000fe2000f8e023f */
[----:B------:R-:W4:Y:S01]  /*daa0*/  S2R R8, SR_TID.X ;  /* 0x0000000000087919 */ /* 0x000f220000002100 */
[----:B------:R-:W-:Y:S02]  /*dab0*/  UMOV UR50, UR56 ;  /* 0x0000003800327c82 */ /* 0x000fe40008000000 */
[----:B------:R-:W-:Y:S01]  /*dac0*/  UIMAD.WIDE.U32 UR4, UR36, UR8, UR50 ;  /* 0x00000008240472a5 */ /* 0x000fe2000f8e0032 */
[----:B------:R-:W1:Y:S01]  /*dad0*/  S2R R7, SR_TID.X ;  /* 0x0000000000077919 */ /* 0x000e620000002100 */
[----:B------:R-:W-:-:S03]  /*dae0*/  UIMAD UR6, UR36, UR9, UR6 ;  /* 0x00000009240672a4 */ /* 0x000fc6000f8e0206 */
[----:B------:R-:W-:Y:S01]  /*daf0*/  ULDC.64 UR8, c[0x0][0x2e0] ;  /* 0x0000b80000087ab9 */ /* 0x000fe20000000a00 */
[----:B------:R-:W-:Y:S02]  /*db00*/  UIADD3 UR5, UR5, UR6, URZ ;  /* 0x0000000605057290 */ /* 0x000fe4000fffe03f */
[----:B------:R-:W-:Y:S02]  /*db10*/  UIMAD UR6, UR37, UR8, URZ ;  /* 0x00000008250672a4 */ /* 0x000fe4000f8e023f */
[----:B------:R-:W-:Y:S02]  /*db20*/  UIMAD.WIDE.U32 UR4, UR46, UR8, UR4 ;  /* 0x000000082e0472a5 */ /* 0x000fe4000f8e0004 */
[----:B------:R-:W-:-:S03]  /*db30*/  UIMAD UR6, UR46, UR9, UR6 ;  /* 0x000000092e0672a4 */ /* 0x000fc6000f8e0206 */
[----:B------:R-:W-:Y:S01]  /*db40*/  ULDC.64 UR8, c[0x0][0x2d0] ;  /* 0x0000b40000087ab9 */ /* 0x000fe20000000a00 */
[----:B------:R-:W-:Y:S01]  /*db50*/  UIADD3 UR5, UR5, UR6, URZ ;  /* 0x0000000605057290 */ /* 0x000fe2000fffe03f */
[----:B----4-:R-:W-:Y:S02]  /*db60*/  IMAD.SHL.U32 R8, R8, 0x10, RZ ;  /* 0x0000001008087824 */ /* 0x010fe400078e00ff */
[----:B-1----:R-:W-:-:S03]  /*db70*/  IMAD.SHL.U32 R10, R7, 0x10, RZ ;  /* 0x00000010070a7824 */ /* 0x002fc600078e00ff */
[----:B------:R-:W-:Y:S02]  /*db80*/  LOP3.LUT R8, R8, 0x70, RZ, 0xc0, !PT ;  /* 0x0000007008087812 */ /* 0x000fe400078ec0ff */
[----:B------:R-:W-:Y:S02]  /*db90*/  LOP3.LUT R10, R10, 0x70, RZ, 0xc0, !PT ;  /* 0x000000700a0a7812 */ /* 0x000fe400078ec0ff */
[----:B------:R-:W-:Y:S01]  /*dba0*/  LOP3.LUT R8, R8, 0x80, RZ, 0xfc, !PT ;  /* 0x0000008008087812 */ /* 0x000fe200078efcff */
[----:B---3--:R-:W-:-:S05]  /*dbb0*/  IMAD.SHL.U32 R5, R0, 0x80, RZ ;  /* 0x0000008000057824 */ /* 0x008fca00078e00ff */
[----:B------:R-:W-:-:S05]  /*dbc0*/  LOP3.LUT R0, R2, R5, RZ, 0xfc, !PT ;  /* 0x0000000502007212 */ /* 0x000fca00078efcff */
[----:B--2---:R-:W-:-:S04]  /*dbd0*/  @P0 IMAD.HI.U32 R3, R0, R3, RZ ;  /* 0x0000000300030227 */ /* 0x004fc800078e00ff */
[----:B------:R-:W-:Y:S01]  /*dbe0*/  IMAD.MOV.U32 R2, RZ, RZ, R0 ;  /* 0x000000ffff027224 */ /* 0x000fe200078e0000 */
[----:B0-----:R-:W-:-:S04]  /*dbf0*/  @P0 SHF.R.U32.HI R2, RZ, R4, R3 ;  /* 0x00000004ff020219 */ /* 0x001fc80000011603 */
[--C-:B------:R-:W-:Y:S01]  /*dc00*/  SHF.R.S32.HI R4, RZ, 0x1f, R2.reuse ;  /* 0x0000001fff047819 */ /* 0x100fe20000011402 */
[----:B------:R-:W-:-:S04]  /*dc10*/  IMAD.MOV R3, RZ, RZ, -R2 ;  /* 0x000000ffff037224 */ /* 0x000fc800078e0a02 */
[----:B------:R-:W-:Y:S02]  /*dc20*/  IMAD R0, R6, R3, R0 ;  /* 0x0000000306007224 */ /* 0x000fe400078e0200 */
[----:B------:R-:W-:Y:S02]  /*dc30*/  IMAD R4, R4, UR8, RZ ;  /* 0x0000000804047c24 */ /* 0x000fe4000f8e02ff */
[----:B------:R-:W-:Y:S02]  /*dc40*/  IMAD.U32 R3, RZ, RZ, UR8 ;  /* 0x00000008ff037e24 */ /* 0x000fe4000f8e00ff */
[C---:B------:R-:W-:Y:S02]  /*dc50*/  IMAD R4, R2.reuse, UR9, R4 ;  /* 0x0000000902047c24 */ /* 0x040fe4000f8e0204 */
[----:B------:R-:W-:Y:S01]  /*dc60*/  IMAD.WIDE.U32 R2, R2, R3, UR4 ;  /* 0x0000000402027e25 */ /* 0x000fe2000f8e0003 */
[----:B------:R-:W-:-:S03]  /*dc70*/  ULDC.64 UR4, c[0x0][0x2c8] ;  /* 0x0000b20000047ab9 */ /* 0x000fc60000000a00 */
[----:B------:R-:W-:Y:S01]  /*dc80*/  IMAD.IADD R3, R3, 0x1, R4 ;  /* 0x0000000103037824 */ /* 0x000fe200078e0204 */
[----:B------:R-:W-:Y:S01]  /*dc90*/  SHF.R.S32.HI R4, RZ, 0x1f, R0 ;  /* 0x0000001fff047819 */ /* 0x000fe20000011400 */
[----:B------:R-:W-:-:S04]  /*dca0*/  IMAD.WIDE.U32 R2, R0, UR4, R2 ;  /* 0x0000000400027c25 */ /* 0x000fc8000f8e0002 */
[----:B------:R-:W-:-:S04]  /*dcb0*/  IMAD R4, R4, UR4, RZ ;  /* 0x0000000404047c24 */ /* 0x000fc8000f8e02ff */
[----:B------:R-:W-:Y:S01]  /*dcc0*/  IMAD R4, R0, UR5, R4 ;  /* 0x0000000500047c24 */ /* 0x000fe2000f8e0204 */
[----:B------:R-:W-:Y:S02]  /*dcd0*/  ULDC.64 UR4, c[0x0][0x280] ;  /* 0x0000a00000047ab9 */ /* 0x000fe40000000a00 */
[----:B------:R-:W-:Y:S01]  /*dce0*/  IADD3 R0, P0, R2, UR4, RZ ;  /* 0x0000000402007c10 */ /* 0x000fe2000ff1e0ff */
[----:B------:R-:W-:Y:S02]  /*dcf0*/  ULDC UR4, c[0x0][0x2b8] ;  /* 0x0000ae0000047ab9 */ /* 0x000fe40000000800 */
[----:B------:R-:W-:Y:S02]  /*dd00*/  ISETP.GE.AND P1, PT, R8, UR4, PT ;  /* 0x0000000408007c0c */ /* 0x000fe4000bf26270 */
[----:B------:R-:W-:Y:S02]  /*dd10*/  IADD3.X R2, R3, UR5, R4, P0, !PT ;  /* 0x0000000503027c10 */ /* 0x000fe400087fe404 */
[----:B------:R-:W-:Y:S01]  /*dd20*/  ISETP.GE.AND P0, PT, R10, UR4, PT ;  /* 0x000000040a007c0c */ /* 0x000fe2000bf06270 */
[----:B------:R-:W-:-:S03]  /*dd30*/  UMOV UR4, 0xffffffff ;  /* 0xffffffff00047882 */ /* 0x000fc60000000000 */
[----:B------:R-:W-:Y:S09]  /*dd40*/  BRA.DIV UR4, `(.L_x_226) ;  /* 0x0000003e04207947 */ /* 0x000ff2000b800000 */
[----:B------:R-:W0:Y:S01]  /*dd50*/  S2R R7, SR_TID.X ;  /* 0x0000000000077919 */ /* 0x000e220000002100 */
[----:B------:R-:W-:Y:S02]  /*dd60*/  IMAD R4, R19, R6, RZ ;  /* 0x0000000613047224 */ /* 0x000fe400078e02ff */
[----:B------:R-:W-:Y:S04]  /*dd70*/  SHFL.IDX PT, R6, R2, RZ, 0x181f ;  /* 0x00181fff02067589 */ /* 0x000fe800000e0000 */
[----:B------:R-:W-:Y:S01]  /*dd80*/  SHFL.IDX PT, R8, R2, 0x1, 0x181f ;  /* 0x00381f0002087f89 */ /* 0x000fe200000e0000 */
[----:B0-----:R-:W-:-:S04]  /*dd90*/  LOP3.LUT R7, R7, 0x7f, RZ, 0xc0, !PT ;  /* 0x0000007f07077812 */ /* 0x001fc800078ec0ff */
[----:B------:R-:W-:-:S05]  /*dda0*/  SHF.R.U32.HI R7, RZ, 0x3, R7 ;  /* 0x00000003ff077819 */ /* 0x000fca0000011607 */
[----:B------:R-:W-:Y:S02]  /*ddb0*/  IMAD.IADD R3, R7, 0x1, R5 ;  /* 0x0000000107037824 */ /* 0x000fe400078e0205 */
[----:B------:R-:W0:Y:S02]  /*ddc0*/  SHFL.IDX PT, R7, R0, RZ, 0x181f ;  /* 0x00181fff00077589 */ /* 0x000e2400000e0000 */
[C---:B------:R-:W-:Y:S01]  /*ddd0*/  VIADD R5, R3.reuse, 0x10 ;  /* 0x0000001003057836 */ /* 0x040fe20000000000 */
[----:B------:R-:W-:-:S04]  /*dde0*/  ISETP.GE.AND P4, PT, R3, R4, PT ;  /* 0x000000040300720c */ /* 0x000fc80003f86270 */
[----:B------:R-:W-:Y:S02]  /*ddf0*/  ISETP.GE.AND P2, PT, R5, R4, PT ;  /* 0x000000040500720c */ /* 0x000fe40003f46270 */
[----:B------:R-:W1:Y:S07]  /*de00*/  SHFL.IDX PT, R5, R0, 0x1, 0x181f ;  /* 0x00381f0000057f89 */ /* 0x000e6e00000e0000 */
[----:B0-----:R-:W-:-:S05]  /*de10*/  @!P4 IADD3 R7, P3, R10, R7, RZ ;  /* 0x000000070a07c210 */ /* 0x001fca0007f7e0ff */
[----:B------:R-:W-:-:S05]  /*de20*/  @!P4 IMAD.X R6, RZ, RZ, R6, P3 ;  /* 0x000000ffff06c224 */ /* 0x000fca00018e0606 */
[----:B------:R-:W-:-:S04]  /*de30*/  @!P4 LOP3.LUT R7, R7, R6, RZ, 0x3c, !PT ;  /* 0x000000060707c212 */ /* 0x000fc800078e3cff */
[----:B------:R-:W-:-:S04]  /*de40*/  @!P4 LOP3.LUT R6, R7, R6, RZ, 0x3c, !PT ;  /* 0x000000060706c212 */ /* 0x000fc800078e3cff */
[----:B------:R-:W-:-:S05]  /*de50*/  @!P4 LOP3.LUT R7, R7, R6, RZ, 0x3c, !PT ;  /* 0x000000060707c212 */ /* 0x000fca00078e3cff */
[----:B-----5:R-:W-:Y:S04]  /*de60*/  @!P4 LDGSTS.E.BYPASS.LTC128B.128 [R9+0x20400], desc[UR48][R6.64], !P0 ;  /* 0x204000000609cfae */ /* 0x020fe8000c101d70 */
[----:B------:R1:W-:Y:S02]  /*de70*/  @!P4 LDGSTS.E.BYPASS.LTC128B.128 [R9+0x24400], desc[UR48][R6.64+0x80], !P1 ;  /* 0x244000800609cfae */ /* 0x0003e4000c901d70 */
[----:B-1----:R-:W-:Y:S01]  /*de80*/  @!P2 IADD3 R7, P3, R10, R5, RZ ;  /* 0x000000050a07a210 */ /* 0x002fe20007f7e0ff */
[----:B------:R-:W-:-:S04]  /*de90*/  VIADD R5, R3, 0x20 ;  /* 0x0000002003057836 */ /* 0x000fc80000000000 */
[----:B------:R-:W-:-:S05]  /*dea0*/  @!P2 IMAD.X R6, RZ, RZ, R8, P3 ;  /* 0x000000ffff06a224 */ /* 0x000fca00018e0608 */
[----:B------:R-:W-:-:S04]  /*deb0*/  @!P2 LOP3.LUT R7, R7, R6, RZ, 0x3c, !PT ;  /* 0x000000060707a212 */ /* 0x000fc800078e3cff */
[----:B------:R-:W-:-:S04]  /*dec0*/  @!P2 LOP3.LUT R6, R7, R6, RZ, 0x3c, !PT ;  /* 0x000000060706a212 */ /* 0x000fc800078e3cff */
[----:B------:R-:W-:-:S05]  /*ded0*/  @!P2 LOP3.LUT R7, R7, R6, RZ, 0x3c, !PT ;  /* 0x000000060707a212 */ /* 0x000fca00078e3cff */
[----:B------:R-:W-:Y:S04]  /*dee0*/  @!P2 LDGSTS.E.BYPASS.LTC128B.128 [R9+0x20c00], desc[UR48][R6.64], !P0 ;  /* 0x20c000000609afae */ /* 0x000fe8000c101d70 */
[----:B------:R0:W-:Y:S01]  /*def0*/  @!P2 LDGSTS.E.BYPASS.LTC128B.128 [R9+0x24c00], desc[UR48][R6.64+0x80], !P1 ;  /* 0x24c000800609afae */ /* 0x0001e2000c901d70 */
[----:B------:R-:W-:Y:S01]  /*df00*/  ISETP.GE.AND P2, PT, R5, R4, PT ;  /* 0x000000040500720c */ /* 0x000fe20003f46270 */
[----:B------:R-:W-:Y:S02]  /*df10*/  VIADD R5, R3, 0x30 ;  /* 0x0000003003057836 */ /* 0x000fe40000000000 */
[----:B0-----:R-:W0:Y:S04]  /*df20*/  SHFL.IDX PT, R7, R0, 0x2, 0x181f ;  /* 0x00581f0000077f89 */ /* 0x001e2800000e0000 */
[----:B------:R-:W1:Y:S06]  /*df30*/  SHFL.IDX PT, R6, R2, 0x2, 0x181f ;  /* 0x00581f0002067f89 */ /* 0x000e6c00000e0000 */
[----:B0-----:R-:W-:-:S05]  /*df40*/  @!P2 IADD3 R7, P3, R10, R7, RZ ;  /* 0x000000070a07a210 */ /* 0x001fca0007f7e0ff */
[----:B-1----:R-:W-:-:S05]  /*df50*/  @!P2 IMAD.X R6, RZ, RZ, R6, P3 ;  /* 0x000000ffff06a224 */ /* 0x002fca00018e0606 */
        /* <DEDUP_REMOVED lines=38> */
[----:B------:R-:W-:-:S03]  /*e1c0*/  ISETP.GE.AND P2, PT, R5, R4, PT ;  /* 0x000000040500720c */ /* 0x000fc60003f46270 */
[----:B------:R-:W-:Y:S04]  /*e1d0*/  SHFL.IDX PT, R5, R2, 0x7, 0x181f ;  /* 0x00f81f0002057f89 */ /* 0x000fe800000e0000 */
[----:B0-----:R-:W0:Y:S04]  /*e1e0*/  SHFL.IDX PT, R7, R0, 0x6, 0x181f ;  /* 0x00d81f0000077f89 */ /* 0x001e2800000e0000 */
[----:B------:R-:W1:Y:S04]  /*e1f0*/  SHFL.IDX PT, R6, R2, 0x6, 0x181f ;  /* 0x00d81f0002067f89 */ /* 0x000e6800000e0000 */
[----:B------:R-:W2:Y:S01]  /*e200*/  SHFL.IDX PT, R0, R0, 0x7, 0x181f ;  /* 0x00f81f0000007f89 */ /* 0x000ea200000e0000 */
[----:B0-----:R-:W-:-:S05]  /*e210*/  @!P2 IADD3 R7, P3, R10, R7, RZ ;  /* 0x000000070a07a210 */ /* 0x001fca0007f7e0ff */
[----:B-1----:R-:W-:-:S05]  /*e220*/  @!P2 IMAD.X R6, RZ, RZ, R6, P3 ;  /* 0x000000ffff06a224 */ /* 0x002fca00018e0606 */
[----:B------:R-:W-:-:S04]  /*e230*/  @!P2 LOP3.LUT R7, R7, R6, RZ, 0x3c, !PT ;  /* 0x000000060707a212 */ /* 0x000fc800078e3cff */
[----:B------:R-:W-:-:S04]  /*e240*/  @!P2 LOP3.LUT R6, R7, R6, RZ, 0x3c, !PT ;  /* 0x000000060706a212 */ /* 0x000fc800078e3cff */
[----:B------:R-:W-:-:S05]  /*e250*/  @!P2 LOP3.LUT R7, R7, R6, RZ, 0x3c, !PT ;  /* 0x000000060707a212 */ /* 0x000fca00078e3cff */
[----:B------:R1:W-:Y:S04]  /*e260*/  @!P2 LDGSTS.E.BYPASS.LTC128B.128 [R9+0x23400], desc[UR48][R6.64], !P0 ;  /* 0x234000000609afae */ /* 0x0003e8000c101d70 */
[----:B--2---:R1:W-:Y:S02]  /*e270*/  @!P2 LDGSTS.E.BYPASS.LTC128B.128 [R9+0x27400], desc[UR48][R6.64+0x80], !P1 ;  /* 0x274000800609afae */ /* 0x0043e4000c901d70 */
.L_x_313:
[----:B------:R-:W-:Y:S01]  /*e280*/  VIADD R3, R3, 0x70 ;  /* 0x0000007003037836 */ /* 0x000fe20000000000 */
[----:B------:R-:W-:Y:S04]  /*e290*/  BSSY B0, `(.L_x_227) ;  /* 0x000000a000007945 */ /* 0x000fe80003800000 */
[----:B------:R-:W-:-:S13]  /*e2a0*/  ISETP.GE.AND P2, PT, R3, R4, PT ;  /* 0x000000040300720c */ /* 0x000fda0003f46270 */
[----:B------:R-:W-:Y:S05]  /*e2b0*/  @P2 BRA `(.L_x_228) ;  /* 0x00000000001c2947 */ /* 0x000fea0003800000 */
[----:B------:R-:W-:-:S05]  /*e2c0*/  IADD3 R2, P2, R10, R0, RZ ;  /* 0x000000000a027210 */ /* 0x000fca0007f5e0ff */
[----:B------:R-:W-:-:S05]  /*e2d0*/  IMAD.X R3, RZ, RZ, R5, P2 ;  /* 0x000000ffff037224 */ /* 0x000fca00010e0605 */
[----:B------:R-:W-:Y:S01]  /*e2e0*/  @!PT LDS RZ, [RZ] ;  /* 0x00000000fffff984 */ /* 0x000fe20000000800 */
[----:B------:R-:W-:Y:S01]  /*e2f0*/  @!PT LDS RZ, [RZ] ;  /* 0x00000000fffff984 */ /* 0x000fe20000000800 */
[----:B------:R-:W-:Y:S01]  /*e300*/  @!PT LDS RZ, [RZ] ;  /* 0x00000000fffff984 */ /* 0x000fe20000000800 */
[----:B------:R2:W-:Y:S04]  /*e310*/  LDGSTS.E.BYPASS.LTC128B.128 [R9+0x23c00], desc[UR48][R2.64], !P0 ;  /* 0x23c0000002097fae */ /* 0x0005e8000c101d70 */
[----:B------:R2:W-:Y:S02]  /*e320*/  LDGSTS.E.BYPASS.LTC128B.128 [R9+0x27c00], desc[UR48][R2.64+0x80], !P1 ;  /* 0x27c0008002097fae */ /* 0x0005e4000c901d70 */
.L_x_228:
[----:B------:R-:W-:Y:S05]  /*e330*/  BSYNC B0 ;  /* 0x0000000000007941 */ /* 0x000fea0003800000 */
.L_x_227:
[----:B------:R-:W-:Y:S01]  /*e340*/  NOP ;  /* 0x0000000000007918 */ /* 0x000fe20000000000 */
[----:B------:R-:W-:-:S13]  /*e350*/  PLOP3.LUT P0, PT, PT, PT, PT, 0x80, 0x0 ;  /* 0x000000000000781c */ /* 0x000fda0003f0f070 */
.L_x_229:
[----:B------:R-:W-:Y:S02]  /*e360*/  PLOP3.LUT P1, PT, P1, P0, PT, 0xa2, 0x0 ;  /* 0x000000000000781c */ /* 0x000fe40000f21472 */
[----:B------:R-:W-:-:S08]  /*e370*/  @P0 R2UR P1, UR4, R17 ;  /* 0x00000000110402ca */ /* 0x000fd00000020000 */
[----:B------:R-:W-:-:S05]  /*e380*/  @P0 PLOP3.LUT P0, PT, P1, PT, PT, 0x80, 0x0 ;  /* 0x000000000000081c */ /* 0x000fca0000f0f070 */
[----:B------:R-:W-:Y:S01]  /*e390*/  @!P1 SYNCS.ARRIVE.TRANS64.RED.A0T1 RZ, [UR4+0x38800], RZ ;  /* 0x038800ffffff99a7 */ /* 0x000fe20008200404 */
[----:B------:R-:W-:Y:S07]  /*e3a0*/  @!P1 ARRIVES.LDGSTSBAR.64.TRANSCNT [UR4+0x38800] ;  /* 0x03880000ff0099b0 */ /* 0x000fee0008000a84 */
[----:B------:R-:W-:Y:S05]  /*e3b0*/  @P0 BRA.U.ANY `(.L_x_229) ;  /* 0xfffffffd00e80947 */ /* 0x000fea000393ffff */
[----:B--2---:R-:W2:Y:S02]  /*e3c0*/  LDL.LU R2, [R1+0x38] ;  /* 0x0000380001027983 */ /* 0x004ea40000300800 */
[----:B--2---:R-:W-:-:S05]  /*e3d0*/  VIADD R2, R2, 0x1 ;  /* 0x0000000102027836 */ /* 0x004fca0000000000 */
[----:B------:R2:W-:Y:S01]  /*e3e0*/  STL [R1+0x38], R2 ;  /* 0x0000380201007387 */ /* 0x0005e20000100800 */
[----:B------:R-:W-:-:S04]  /*e3f0*/  LEA.HI R0, R2, R2, RZ, 0x1 ;  /* 0x0000000202007211 */ /* 0x000fc800078f08ff */
[----:B------:R-:W-:-:S05]  /*e400*/  LOP3.LUT R0, R0, 0xfffffffe, RZ, 0xc0, !PT ;  /* 0xfffffffe00007812 */ /* 0x000fca00078ec0ff */
[----:B------:R-:W-:-:S05]  /*e410*/  IMAD.IADD R0, R2, 0x1, -R0 ;  /* 0x0000000102007824 */ /* 0x000fca00078e0a00 */
[----:B------:R-:W-:Y:S01]  /*e420*/  SHF.L.U32 R0, R0, 0x1f, RZ ;  /* 0x0000001f00007819 */ /* 0x000fe200000006ff */
[----:B------:R-:W-:Y:S01]  /*e430*/  NOP ;  /* 0x0000000000007918 */ /* 0x000fe20000000000 */
[----:B------:R2:W-:Y:S01]  /*e440*/  SYNCS.ARRIVE.TRANS64.A1T0 RZ, [R17+URZ+0x38800], RZ ;  /* 0x038800ff11ff79a7 */ /* 0x0005e2000810003f */
[----:B------:R-:W-:Y:S01]  /*e450*/  BSSY B0, `(.L_x_230) ;  /* 0x0000003000007945 */ /* 0x000fe20003800000 */
[----:B------:R-:W3:Y:S03]  /*e460*/  SYNCS.PHASECHK.TRANS64.TRYWAIT P0, [R17+URZ+0x38820], R0 ;  /* 0x03882000110075a7 */ /* 0x000ee6000800017f */
[----:B--23--:R-:W-:Y:S05]  /*e470*/  @!P0 BRA `(.L_x_231) ;  /* 0x00000040001c8947 */ /* 0x00cfea0003800000 */
.L_x_314:
[----:B------:R-:W-:Y:S05]  /*e480*/  BSYNC B0 ;  /* 0x0000000000007941 */ /* 0x000fea0003800000 */
.L_x_230:
[----:B------:R-:W-:-:S06]  /*e490*/  UISETP.GE.AND UP0, UPT, UR41, 0x81, UPT ;  /* 0x000000812900788c */ /* 0x000fcc000bf06270 */
[----:B------:R-:W-:-:S13]  /*e4a0*/  PLOP3.LUT P0, PT, PT, PT, UP0, 0x80, 0x0 ;  /* 0x000000000000781c */ /* 0x000fda0003f0f008 */
[----:B------:R-:W-:Y:S05]  /*e4b0*/  @!P0 BRA `(.L_x_232) ;  /* 0x0000001400648947 */ /* 0x000fea0003800000 */
[----:B--2---:R2:W5:Y:S01]  /*e4c0*/  LDL.LU R0, [R1+0xc] ;  /* 0x00000c0001007983 */ /* 0x0045620000300800 */
[----:B------:R-:W-:-:S03]  /*e4d0*/  ULEA.HI.SX32 UR4, UR40, 0xfffffffe, 0x19 ;  /* 0xfffffffe28047891 */ /* 0x000fc6000f8fca3f */
[----:B------:R2:W5:Y:S03]  /*e4e0*/  LDL.LU R3, [R1+0x4] ;  /* 0x0000040001037983 */ /* 0x0005660000300800 */
[----:B------:R-:W-:-:S07]  /*e4f0*/  IMAD.U32 R2, RZ, RZ, UR4 ;  /* 0x00000004ff027e24 */ /* 0x000fce000f8e00ff */
.L_x_254:
[----:B------:R-:W3:Y:S01]  /*e500*/  LDL R4, [R1+0x14] ;  /* 0x0000140001047983 */ /* 0x000ee20000100800 */
[----:B-----5:R-:W-:Y:S01]  /*e510*/  VIADD R5, R3, 0x1 ;  /* 0x0000000103057836 */ /* 0x020fe20000000000 */
[----:B------:R-:W-:Y:S05]  /*e520*/  YIELD ;  /* 0x0000000000007946 */ /* 0x000fea0003800000 */
[C---:B------:R-:W-:Y:S01]  /*e530*/  ISETP.NE.AND P0, PT, R5.reuse, 0x2, PT ;  /* 0x000000020500780c */ /* 0x040fe20003f05270 */
[----:B------:R-:W-:Y:S03]  /*e540*/  BSSY B0, `(.L_x_233) ;  /* 0x000008a000007945 */ /* 0x000fe60003800000 */
[----:B------:R-:W-:-:S02]  /*e550*/  SEL R10, R5, RZ, P0 ;  /* 0x000000ff050a7207 */ /* 0x000fc40000000000 */
[----:B---3--:R-:W-:Y:S02]  /*e560*/  LOP3.LUT P1, RZ, R4, 0x1, RZ, 0xc0, !PT ;  /* 0x0000000104ff7812 */ /* 0x008fe4000782c0ff */
[----:B------:R-:W-:-:S04]  /*e570*/  SEL R4, RZ, 0x1, P0 ;  /* 0x00000001ff047807 */ /* 0x000fc80000000000 */
[----:B01----:R-:W-:-:S05]  /*e580*/  LOP3.LUT R9, R0, R4, RZ, 0x3c, !PT ;  /* 0x0000000400097212 */ /* 0x003fca00078e3cff */
[----:B------:R0:W-:Y:S04]  /*e590*/  STL [R1+0xc], R9 ;  /* 0x00000c0901007387 */ /* 0x0001e80000100800 */
[----:B------:R0:W-:Y:S01]  /*e5a0*/  STL [R1+0x4], R10 ;  /* 0x0000040a01007387 */ /* 0x0001e20000100800 */
[----:B------:R-:W-:Y:S05]  /*e5b0*/  @!P1 BRA `(.L_x_234) ;  /* 0x0000000800089947 */ /* 0x000fea0003800000 */
[----:B------:R-:W-:Y:S01]  /*e5c0*/  ULDC.64 UR4, c[0x0][0x418] ;  /* 0x0001060000047ab9 */ /* 0x000fe20000000a00 */
[----:B------:R-:W-:Y:S01]  /*e5d0*/  IMAD.MOV.U32 R8, RZ, RZ, R2 ;  /* 0x000000ffff087224 */ /* 0x000fe200078e0002 */
[----:B------:R-:W-:-:S04]  /*e5e0*/  ISETP.NE.U32.AND P0, PT, RZ, UR4, PT ;  /* 0x00000004ff007c0c */ /* 0x000fc8000bf05070 */
[----:B------:R-:W-:-:S13]  /*e5f0*/  ISETP.NE.AND.EX P0, PT, RZ, UR5, PT, P0 ;  /* 0x00000005ff007c0c */ /* 0x000fda000bf05300 */
[----:B------:R-:W-:Y:S05]  /*e600*/  @!P0 BRA `(.L_x_235) ;  /* 0x00000000004c8947 */ /* 0x000fea0003800000 */
[----:B------:R-:W3:Y:S01]  /*e610*/  LDL R12, [R1+0x18] ;  /* 0x00001800010c7983 */ /* 0x000ee20000100800 */
[----:B------:R-:W1:Y:S01]  /*e620*/  LDC R7, c[0x0][0x43c] ;  /* 0x00010f00ff077b82 */ /* 0x000e620000000800 */
[----:B------:R-:W-:Y:S02]  /*e630*/  ULDC.64 UR6, c[0x0][0x428] ;  /* 0x00010a0000067ab9 */ /* 0x000fe40000000a00 */
[----:B------:R-:W4:Y:S01]  /*e640*/  LDL R11, [R1+0x10] ;  /* 0x00001000010b7983 */ /* 0x000f220000100800 */
[----:B-1----:R-:W-:-:S13]  /*e650*/  ISETP.NE.AND P0, PT, R7, 0x1, PT ;  /* 0x000000010700780c */ /* 0x002fda0003f05270 */
[----:B------:R-:W1:Y:S02]  /*e660*/  @P0 LDC.64 R4, c[0x0][0x440] ;  /* 0x00011000ff040b82 */ /* 0x000e640000000a00 */
[----:B-1----:R-:W-:-:S04]  /*e670*/  @P0 IMAD.HI.U32 R6, R2, R4, RZ ;  /* 0x0000000402060227 */ /* 0x002fc800078e00ff */
[----:B------:R-:W-:Y:S01]  /*e680*/  IMAD.MOV.U32 R4, RZ, RZ, R2 ;  /* 0x000000ffff047224 */ /* 0x000fe200078e0002 */
[----:B------:R-:W-:-:S04]  /*e690*/  @P0 SHF.R.U32.HI R4, RZ, R5, R6 ;  /* 0x00000005ff040219 */ /* 0x000fc80000011606 */
[--C-:B------:R-:W-:Y:S01]  /*e6a0*/  SHF.R.S32.HI R5, RZ, 0x1f, R4.reuse ;  /* 0x0000001fff057819 */ /* 0x100fe20000011404 */
[----:B------:R-:W-:-:S04]  /*e6b0*/  IMAD.MOV R8, RZ, RZ, -R4 ;  /* 0x000000ffff087224 */ /* 0x000fc800078e0a04 */
[----:B------:R-:W-:Y:S02]  /*e6c0*/  IMAD R8, R7, R8, R2 ;  /* 0x0000000807087224 */ /* 0x000fe400078e0202 */
[----:B---3--:R-:W-:-:S04]  /*e6d0*/  IMAD R6, R12, UR6, RZ ;  /* 0x000000060c067c24 */ /* 0x008fc8000f8e02ff */
[C---:B----4-:R-:W-:Y:S02]  /*e6e0*/  IMAD R6, R11.reuse, UR7, R6 ;  /* 0x000000070b067c24 */ /* 0x050fe4000f8e0206 */
[----:B------:R-:W-:-:S04]  /*e6f0*/  IMAD.WIDE.U32 R4, R11, UR6, R4 ;  /* 0x000000060b047c25 */ /* 0x000fc8000f8e0004 */
[----:B------:R-:W-:Y:S01]  /*e700*/  IMAD.IADD R5, R6, 0x1, R5 ;  /* 0x0000000106057824 */ /* 0x000fe200078e0205 */
[----:B------:R-:W-:-:S04]  /*e710*/  LEA R6, P0, R4, UR4, 0x2 ;  /* 0x0000000404067c11 */ /* 0x000fc8000f8010ff */
[----:B------:R-:W-:-:S05]  /*e720*/  LEA.HI.X R7, R4, UR5, R5, 0x2, P0 ;  /* 0x0000000504077c11 */ /* 0x000fca00080f1405 */
[----:B------:R1:W5:Y:S04]  /*e730*/  LDG.E R16, desc[UR48][R6.64] ;  /* 0x0000003006107981 */ /* 0x000368000c1e1900 */
.L_x_235:
[----:B-1----:R-:W-:Y:S01]  /*e740*/  IMAD R6, R10, 0x8, R17 ;  /* 0x000000080a067824 */ /* 0x002fe200078e0211 */
[----:B------:R-:W-:Y:S01]  /*e750*/  SHF.L.U32 R5, R9, 0x1f, RZ ;  /* 0x0000001f09057819 */ /* 0x000fe200000006ff */
[----:B------:R-:W1:Y:S01]  /*e760*/  S2R R4, SR_TID.X ;  /* 0x0000000000047919 */ /* 0x000e620000002100 */
[----:B------:R-:W-:Y:S02]  /*e770*/  BSSY B1, `(.L_x_236) ;  /* 0x0000005000017945 */ /* 0x000fe40003800000 */
[----:B------:R-:W3:Y:S01]  /*e780*/  SYNCS.PHASECHK.TRANS64.TRYWAIT P0, [R6+URZ+0x38880], R5 ;  /* 0x03888005060075a7 */ /* 0x000ee2000800017f */
[----:B-1----:R-:W-:-:S04]  /*e790*/  LOP3.LUT R4, R4, 0x7f, RZ, 0xc0, !PT ;  /* 0x0000007f04047812 */ /* 0x002fc800078ec0ff */
[----:B------:R-:W-:Y:S01]  /*e7a0*/  ISETP.NE.AND P1, PT, R4, RZ, PT ;  /* 0x000000ff0400720c */ /* 0x000fe20003f25270 */
[----:B---3--:R-:W-:-:S12]  /*e7b0*/  @!P0 BRA `(.L_x_237) ;  /* 0x0000003c00608947 */ /* 0x008fd80003800000 */
.L_x_315:
[----:B------:R-:W-:Y:S05]  /*e7c0*/  BSYNC B1 ;  /* 0x0000000000017941 */ /* 0x000fea0003800000 */
.L_x_236:
[----:B------:R-:W-:Y:S04]  /*e7d0*/  BSSY B1, `(.L_x_238) ;  /* 0x0000009000017945 */ /* 0x000fe80003800000 */
[----:B------:R-:W-:Y:S05]  /*e7e0*/  @P1 BRA `(.L_x_239) ;  /* 0x00000000001c1947 */ /* 0x000fea0003800000 */
[----:B------:R-:W3:Y:S02]  /*e7f0*/  S2R R4, SR_TID.X ;  /* 0x0000000000047919 */ /* 0x000ee40000002100 */
[----:B---3--:R-:W-:Y:S01]  /*e800*/  LOP3.LUT R7, R4, 0x1f, RZ, 0xc0, !PT ;  /* 0x0000001f04077812 */ /* 0x008fe200078ec0ff */
[----:B------:R-:W-:-:S03]  /*e810*/  IMAD.MOV.U32 R4, RZ, RZ, 0x8000 ;  /* 0x00008000ff047424 */ /* 0x000fc600078e00ff */
[----:B------:R-:W-:Y:S01]  /*e820*/  ISETP.NE.AND P0, PT, R7, RZ, PT ;  /* 0x000000ff0700720c */ /* 0x000fe20003f05270 */
[----:B------:R3:W-:-:S12]  /*e830*/  SYNCS.ARRIVE.TRANS64 RZ, [R6+URZ+0x38870], R4 ;  /* 0x0388700406ff79a7 */ /* 0x0007d8000800003f */
[----:B---3--:R-:W-:Y:S05]  /*e840*/  @!P0 BRA `(.L_x_239) ;  /* 0x0000000000048947 */ /* 0x008fea0003800000 */
[----:B------:R-:W-:Y:S01]  /*e850*/  BPT.TRAP 0x1 ;  /* 0x000000040000795c */ /* 0x000fe20000300000 */
.L_x_239:
[----:B------:R-:W-:Y:S05]  /*e860*/  BSYNC B1 ;  /* 0x0000000000017941 */ /* 0x000fea0003800000 */
.L_x_238:
[----:B------:R-:W3:Y:S01]  /*e870*/  LDL R4, [R1+0x4] ;  /* 0x0000040001047983 */ /* 0x000ee20000100800 */
[----:B------:R-:W-:Y:S01]  /*e880*/  IMAD.MOV.U32 R13, RZ, RZ, RZ ;  /* 0x000000ffff0d7224 */ /* 0x000fe200078e00ff */
[----:B------:R-:W-:Y:S01]  /*e890*/  UIADD3 UR4, UP0, UR52, 0x470, URZ ;  /* 0x0000047034047890 */ /* 0x000fe2000ff1e03f */
[----:B------:R-:W-:Y:S01]  /*e8a0*/  PLOP3.LUT P0, PT, PT, PT, PT, 0x80, 0x0 ;  /* 0x000000000000781c */ /* 0x000fe20003f0f070 */
[----:B------:R-:W-:Y:S01]  /*e8b0*/  VIADD R7, R6, 0x38870 ;  /* 0x0003887006077836 */ /* 0x000fe20000000000 */
[----:B------:R-:W-:Y:S01]  /*e8c0*/  LEA R8, R8, UR42, 0x7 ;  /* 0x0000002a08087c11 */ /* 0x000fe2000f8e38ff */
[----:B------:R-:W-:Y:S01]  /*e8d0*/  UIADD3.X UR5, URZ, UR53, URZ, UP0, !UPT ;  /* 0x000000353f057290 */ /* 0x000fe200087fe43f */
[----:B------:R-:W-:Y:S01]  /*e8e0*/  R2UR UR10, R13 ;  /* 0x000000000d0a72ca */ /* 0x000fe200000e0000 */
[----:B------:R-:W-:Y:S01]  /*e8f0*/  UMOV UR6, 0x0 ;  /* 0x0000000000067882 */ /* 0x000fe20000000000 */
[----:B------:R-:W-:Y:S01]  /*e900*/  UMOV UR7, 0x14f00000 ;  /* 0x14f0000000077882 */ /* 0x000fe20000000000 */
[----:B---3--:R-:W-:-:S04]  /*e910*/  IMAD R4, R4, 0x8000, R17 ;  /* 0x0000800004047824 */ /* 0x008fc800078e0211 */
[----:B0-----:R-:W-:-:S08]  /*e920*/  VIADD R9, R4, 0x10400 ;  /* 0x0001040004097836 */ /* 0x001fd00000000000 */
.L_x_240:
        /* <DEDUP_REMOVED lines=10> */
[----:B------:R-:W-:Y:S01]  /*e9d0*/  IMAD.MOV.U32 R12, RZ, RZ, 0x80 ;  /* 0x00000080ff0c7424 */ /* 0x000fe200078e00ff */
[----:B------:R-:W-:Y:S01]  /*e9e0*/  PLOP3.LUT P0, PT, PT, PT, PT, 0x80, 0x0 ;  /* 0x000000000000781c */ /* 0x000fe20003f0f070 */
[----:B------:R-:W-:Y:S01]  /*e9f0*/  VIADD R9, R4, 0x14400 ;  /* 0x0001440004097836 */ /* 0x000fe20000000000 */
[----:B------:R-:W-:Y:S01]  /*ea00*/  UMOV UR6, 0x0 ;  /* 0x0000000000067882 */ /* 0x000fe20000000000 */
[----:B------:R-:W-:Y:S01]  /*ea10*/  UMOV UR7, 0x14f00000 ;  /* 0x14f0000000077882 */ /* 0x000fe20000000000 */
[----:B------:R-:W-:-:S15]  /*ea20*/  R2UR UR10, R12 ;  /* 0x000000000c0a72ca */ /* 0x000fde00000e0000 */
.L_x_241:
        /* <DEDUP_REMOVED lines=10> */
[----:B------:R-:W0:Y:S01]  /*ead0*/  SYNCS.PHASECHK.TRANS64.TRYWAIT P0, [R6+URZ+0x38840], R5 ;  /* 0x03884005060075a7 */ /* 0x000e22000800017f */
[----:B------:R-:W-:Y:S04]  /*eae0*/  BSSY B1, `(.L_x_242) ;  /* 0x0000002000017945 */ /* 0x000fe80003800000 */
[----:B0-----:R-:W-:Y:S05]  /*eaf0*/  @!P0 BRA `(.L_x_243) ;  /* 0x0000003800a48947 */ /* 0x001fea0003800000 */
.L_x_316:
[----:B------:R-:W-:Y:S05]  /*eb00*/  BSYNC B1 ;  /* 0x0000000000017941 */ /* 0x000fea0003800000 */
.L_x_242:
[----:B------:R-:W-:Y:S01]  /*eb10*/  BSSY B1, `(.L_x_244) ;  /* 0x000000b000017945 */ /* 0x000fe20003800000 */
[----:B------:R-:W-:Y:S02]  /*eb20*/  IMAD.MOV.U32 R10, RZ, RZ, 0x0 ;  /* 0x00000000ff0a7424 */ /* 0x000fe400078e00ff */
[----:B------:R-:W-:Y:S01]  /*eb30*/  IMAD.MOV.U32 R11, RZ, RZ, 0x14f00000 ;  /* 0x14f00000ff0b7424 */ /* 0x000fe200078e00ff */
[----:B------:R-:W-:Y:S06]  /*eb40*/  @P1 BRA `(.L_x_245) ;  /* 0x00000000001c1947 */ /* 0x000fec0003800000 */
[----:B------:R-:W3:Y:S01]  /*eb50*/  S2R R7, SR_TID.X ;  /* 0x0000000000077919 */ /* 0x000ee20000002100 */
[----:B01----:R-:W-:-:S04]  /*eb60*/  IMAD.MOV.U32 R5, RZ, RZ, 0x8000 ;  /* 0x00008000ff057424 */ /* 0x003fc800078e00ff */
[----:B------:R4:W-:Y:S01]  /*eb70*/  SYNCS.ARRIVE.TRANS64 RZ, [R6+URZ+0x38830], R5 ;  /* 0x0388300506ff79a7 */ /* 0x0009e2000800003f */
[----:B---3--:R-:W-:-:S04]  /*eb80*/  LOP3.LUT R7, R7, 0x1f, RZ, 0xc0, !PT ;  /* 0x0000001f07077812 */ /* 0x008fc800078ec0ff */
[----:B------:R-:W-:-:S13]  /*eb90*/  ISETP.NE.AND P0, PT, R7, RZ, PT ;  /* 0x000000ff0700720c */ /* 0x000fda0003f05270 */
[----:B----4-:R-:W-:Y:S05]  /*eba0*/  @!P0 BRA `(.L_x_245) ;  /* 0x0000000000048947 */ /* 0x010fea0003800000 */
[----:B------:R-:W-:Y:S01]  /*ebb0*/  BPT.TRAP 0x1 ;  /* 0x000000040000795c */ /* 0x000fe20000300000 */
.L_x_245:
[----:B------:R-:W-:Y:S05]  /*ebc0*/  BSYNC B1 ;  /* 0x0000000000017941 */ /* 0x000fea0003800000 */
.L_x_244:
        /* <DEDUP_REMOVED lines=8> */
.L_x_246:
        /* <DEDUP_REMOVED lines=15> */
.L_x_247:
        /* <DEDUP_REMOVED lines=10> */
.L_x_234:
[----:B------:R-:W-:Y:S05]  /*ede0*/  BSYNC B0 ;  /* 0x0000000000007941 */ /* 0x000fea0003800000 */
.L_x_233:
[----:B------:R-:W-:-:S06]  /*edf0*/  UISETP.NE.AND UP0, UPT, UR39, 0x3, UPT ;  /* 0x000000032700788c */ /* 0x000fcc000bf05270 */
[----:B------:R-:W-:-:S13]  /*ee00*/  PLOP3.LUT P0, PT, PT, PT, UP0, 0x80, 0x0 ;  /* 0x000000000000781c */ /* 0x000fda0003f0f008 */
[----:B------:R-:W-:Y:S05]  /*ee10*/  @!P0 BRA `(.L_x_248) ;  /* 0x0000000000048947 */ /* 0x000fea0003800000 */
[----:B------:R-:W-:Y:S01]  /*ee20*/  BPT.TRAP 0x1 ;  /* 0x000000040000795c */ /* 0x000fe20000300000 */
.L_x_248:
[----:B------:R-:W-:Y:S01]  /*ee30*/  IMAD.U32 R4, RZ, RZ, UR44 ;  /* 0x0000002cff047e24 */ /* 0x000fe2000f8e00ff */
[----:B------:R-:W-:Y:S01]  /*ee40*/  BSSY B0, `(.L_x_249) ;  /* 0x0000007000007945 */ /* 0x000fe20003800000 */
[----:B------:R-:W-:-:S03]  /*ee50*/  IMAD R19, R3, 0x8, R17 ;  /* 0x0000000803137824 */ /* 0x000fc600078e0211 */
[----:B------:R-:W-:Y:S02]  /*ee60*/  ISETP.NE.AND P1, PT, R4, 0x3, PT ;  /* 0x000000030400780c */ /* 0x000fe40003f25270 */
[----:B------:R-:W-:-:S04]  /*ee70*/  LOP3.LUT R4, R0, 0x1, RZ, 0x3c, !PT ;  /* 0x0000000100047812 */ /* 0x000fc800078e3cff */
[----:B------:R-:W-:-:S04]  /*ee80*/  SHF.L.U32 R4, R4, 0x1f, RZ ;  /* 0x0000001f04047819 */ /* 0x000fc800000006ff */
[----:B------:R-:W1:Y:S02]  /*ee90*/  SYNCS.PHASECHK.TRANS64.TRYWAIT P0, [R19+URZ+0x38870], R4 ;  /* 0x03887004130075a7 */ /* 0x000e64000800017f */
[----:B-1----:R-:W-:Y:S05]  /*eea0*/  @!P0 BRA `(.L_x_250) ;  /* 0x0000003400cc8947 */ /* 0x002fea0003800000 */
.L_x_317:
[----:B------:R-:W-:Y:S05]  /*eeb0*/  BSYNC B0 ;  /* 0x0000000000007941 */ /* 0x000fea0003800000 */
.L_x_249:
[----:B------:R-:W-:Y:S05]  /*eec0*/  @!P1 BRA `(.L_x_251) ;  /* 0x0000000000049947 */ /* 0x000fea0003800000 */
[----:B------:R-:W-:Y:S01]  /*eed0*/  BPT.TRAP 0x1 ;  /* 0x000000040000795c */ /* 0x000fe20000300000 */
.L_x_251:
[----:B-1----:R-:W-:Y:S01]  /*eee0*/  SHF.L.U32 R4, R0, 0x1f, RZ ;  /* 0x0000001f00047819 */ /* 0x002fe200000006ff */
[----:B------:R-:W-:-:S03]  /*eef0*/  IMAD.SHL.U32 R0, R3, 0x8000, RZ ;  /* 0x0000800003007824 */ /* 0x000fc600078e00ff */
[----:B------:R-:W1:Y:S02]  /*ef00*/  SYNCS.PHASECHK.TRANS64.TRYWAIT P0, [R19+URZ+0x38860], R4 ;  /* 0x03886004130075a7 */ /* 0x000e64000800017f */
[----:B-1----:R-:W-:Y:S05]  /*ef10*/  @!P0 BRA `(.L_x_252) ;  /* 0x0000003400c48947 */ /* 0x002fea0003800000 */
.L_x_318:
[----:B------:R-:W3:Y:S04]  /*ef20*/  LDL R14, [R1+0x30] ;  /* 0x00003000010e7983 */ /* 0x000ee80000100800 */
[----:B------:R-:W4:Y:S04]  /*ef30*/  LDL R13, [R1+0x8] ;  /* 0x00000800010d7983 */ /* 0x000f280000100800 */
[----:B------:R-:W4:Y:S01]  /*ef40*/  LDL R12, [R1] ;  /* 0x00000000010c7983 */ /* 0x000f220000100800 */
[----:B------:R-:W-:Y:S01]  /*ef50*/  LOP3.LUT R3, R0, R18, RZ, 0xfc, !PT ;  /* 0x0000001200037212 */ /* 0x000fe200078efcff */
[----:B------:R-:W-:Y:S05]  /*ef60*/  WARPSYNC.ALL ;  /* 0x0000000000007948 */ /* 0x000fea0003800000 */
[----:B------:R-:W-:-:S05]  /*ef70*/  IMAD.IADD R3, R17, 0x1, R3 ;  /* 0x0000000111037824 */ /* 0x000fca00078e0203 */
[----:B0-----:R-:W1:Y:S02]  /*ef80*/  LDSM.16.MT88.4 R8, [R3+0x10400] ;  /* 0x010400000308783b */ /* 0x001e640000004200 */
[C-C-:B-1----:R-:W-:Y:S02]  /*ef90*/  PRMT R4, R8.reuse, 0x6420, R9.reuse ;  /* 0x0000642008047816 */ /* 0x142fe40000000009 */
[----:B------:R-:W-:Y:S02]  /*efa0*/  PRMT R5, R8, 0x7531, R9 ;  /* 0x0000753108057816 */ /* 0x000fe40000000009 */
[C-C-:B------:R-:W-:Y:S02]  /*efb0*/  PRMT R6, R10.reuse, 0x6420, R11.reuse ;  /* 0x000064200a067816 */ /* 0x140fe4000000000b */
[----:B------:R-:W-:Y:S02]  /*efc0*/  PRMT R7, R10, 0x7531, R11 ;  /* 0x000075310a077816 */ /* 0x000fe4000000000b */
[----:B---3--:R-:W-:-:S05]  /*efd0*/  IADD3 R20, R17, R14, R0 ;  /* 0x0000000e11147210 */ /* 0x008fca0007ffe000 */
[----:B------:R-:W0:Y:S01]  /*efe0*/  LDSM.16.MT88.4 R8, [R20+0x10400] ;  /* 0x010400001408783b */ /* 0x000e220000004200 */
[----:B----4-:R-:W-:-:S05]  /*eff0*/  IADD3 R3, R12, R0, R13 ;  /* 0x000000000c037210 */ /* 0x010fca0007ffe00d */
[----:B------:R1:W-:Y:S02]  /*f000*/  STSM.16.M88.4 [R3], R4 ;  /* 0x0000000403007844 */ /* 0x0003e40000000200 */
[----:B-1----:R-:W-:Y:S02]  /*f010*/  VIADD R4, R0, 0x4000 ;  /* 0x0000400000047836 */ /* 0x002fe40000000000 */
[----:B------:R-:W-:Y:S02]  /*f020*/  IMAD.MOV.U32 R6, RZ, RZ, R13 ;  /* 0x000000ffff067224 */ /* 0x000fe400078e000d */
[----:B------:R-:W-:Y:S01]  /*f030*/  IMAD.MOV.U32 R7, RZ, RZ, R12 ;  /* 0x000000ffff077224 */ /* 0x000fe200078e000c */
[----:B------:R-:W-:-:S05]  /*f040*/  LOP3.LUT R4, R4, R18, RZ, 0xfc, !PT ;  /* 0x0000001204047212 */ /* 0x000fca00078efcff */
[----:B------:R-:W-:Y:S01]  /*f050*/  IMAD.IADD R4, R17, 0x1, R4 ;  /* 0x0000000111047824 */ /* 0x000fe200078e0204 */
[C-C-:B0-----:R-:W-:Y:S02]  /*f060*/  PRMT R12, R8.reuse, 0x6420, R9.reuse ;  /* 0x00006420080c7816 */ /* 0x141fe40000000009 */
[----:B------:R-:W-:Y:S02]  /*f070*/  PRMT R13, R8, 0x7531, R9 ;  /* 0x00007531080d7816 */ /* 0x000fe40000000009 */
[C-C-:B------:R-:W-:Y:S02]  /*f080*/  PRMT R14, R10.reuse, 0x6420, R11.reuse ;  /* 0x000064200a0e7816 */ /* 0x140fe4000000000b */
[----:B------:R-:W-:-:S05]  /*f090*/  PRMT R15, R10, 0x7531, R11 ;  /* 0x000075310a0f7816 */ /* 0x000fca000000000b */
[----:B------:R0:W-:Y:S04]  /*f0a0*/  STSM.16.M88.4 [R3+0x2000], R12 ;  /* 0x0020000c03007844 */ /* 0x0001e80000000200 */
[----:B------:R-:W1:Y:S01]  /*f0b0*/  LDSM.16.MT88.4 R8, [R4+0x10400] ;  /* 0x010400000408783b */ /* 0x000e620000004200 */
[----:B0-----:R-:W-:Y:S02]  /*f0c0*/  IMAD.MOV.U32 R14, RZ, RZ, R6 ;  /* 0x000000ffff0e7224 */ /* 0x001fe400078e0006 */
[----:B------:R-:W-:Y:S01]  /*f0d0*/  IMAD.MOV.U32 R15, RZ, RZ, R7 ;  /* 0x000000ffff0f7224 */ /* 0x000fe200078e0007 */
[C-C-:B-1----:R-:W-:Y:S02]  /*f0e0*/  PRMT R4, R8.reuse, 0x6420, R9.reuse ;  /* 0x0000642008047816 */ /* 0x142fe40000000009 */
[----:B------:R-:W-:-:S02]  /*f0f0*/  PRMT R5, R8, 0x7531, R9 ;  /* 0x0000753108057816 */ /* 0x000fc40000000009 */
[C-C-:B------:R-:W-:Y:S02]  /*f100*/  PRMT R6, R10.reuse, 0x6420, R11.reuse ;  /* 0x000064200a067816 */ /* 0x140fe4000000000b */
[----:B------:R-:W-:Y:S02]  /*f110*/  PRMT R7, R10, 0x7531, R11 ;  /* 0x000075310a077816 */ /* 0x000fe4000000000b */
[----:B------:R-:W0:Y:S04]  /*f120*/  LDSM.16.MT88.4 R8, [R20+0x14400] ;  /* 0x014400001408783b */ /* 0x000e280000004200 */
[----:B------:R1:W-:Y:S02]  /*f130*/  STSM.16.M88.4 [R3+0x4000], R4 ;  /* 0x0040000403007844 */ /* 0x0003e40000000200 */
[----:B-1----:R-:W-:-:S02]  /*f140*/  IMAD.MOV.U32 R6, RZ, RZ, R14 ;  /* 0x000000ffff067224 */ /* 0x002fc400078e000e */
[----:B------:R-:W-:Y:S01]  /*f150*/  IMAD.MOV.U32 R7, RZ, RZ, R15 ;  /* 0x000000ffff077224 */ /* 0x000fe200078e000f */
[C-C-:B0-----:R-:W-:Y:S02]  /*f160*/  PRMT R12, R8.reuse, 0x6420, R9.reuse ;  /* 0x00006420080c7816 */ /* 0x141fe40000000009 */
[----:B------:R-:W-:Y:S02]  /*f170*/  PRMT R13, R8, 0x7531, R9 ;  /* 0x00007531080d7816 */ /* 0x000fe40000000009 */
[C-C-:B------:R-:W-:Y:S02]  /*f180*/  PRMT R14, R10.reuse, 0x6420, R11.reuse ;  /* 0x000064200a0e7816 */ /* 0x140fe4000000000b */
[----:B------:R-:W-:-:S05]  /*f190*/  PRMT R15, R10, 0x7531, R11 ;  /* 0x000075310a0f7816 */ /* 0x000fca000000000b */
[----:B------:R0:W-:Y:S04]  /*f1a0*/  STSM.16.M88.4 [R3+0x6000], R12 ;  /* 0x0060000c03007844 */ /* 0x0001e80000000200 */
[----:B0-----:R-:W3:Y:S01]  /*f1b0*/  LDL R13, [R1+0x28] ;  /* 0x00002800010d7983 */ /* 0x001ee20000100800 */
[----:B------:R-:W-:Y:S02]  /*f1c0*/  VIADD R3, R0, 0x1000 ;  /* 0x0000100000037836 */ /* 0x000fe40000000000 */
[----:B------:R-:W-:Y:S02]  /*f1d0*/  IMAD.MOV.U32 R14, RZ, RZ, R6 ;  /* 0x000000ffff0e7224 */ /* 0x000fe400078e0006 */
[----:B------:R-:W-:Y:S01]  /*f1e0*/  IMAD.MOV.U32 R15, RZ, RZ, R7 ;  /* 0x000000ffff0f7224 */ /* 0x000fe200078e0007 */
[----:B------:R-:W-:-:S05]  /*f1f0*/  LOP3.LUT R3, R3, R18, RZ, 0xfc, !PT ;  /* 0x0000001203037212 */ /* 0x000fca00078efcff */
[----:B------:R-:W-:-:S05]  /*f200*/  IMAD.IADD R3, R17, 0x1, R3 ;  /* 0x0000000111037824 */ /* 0x000fca00078e0203 */
[----:B------:R-:W0:Y:S02]  /*f210*/  LDSM.16.MT88.4 R8, [R3+0x10400] ;  /* 0x010400000308783b */ /* 0x000e240000004200 */
[C-C-:B0-----:R-:W-:Y:S02]  /*f220*/  PRMT R4, R8.reuse, 0x6420, R9.reuse ;  /* 0x0000642008047816 */ /* 0x141fe40000000009 */
[----:B------:R-:W-:Y:S02]  /*f230*/  PRMT R5, R8, 0x7531, R9 ;  /* 0x0000753108057816 */ /* 0x000fe40000000009 */
[C-C-:B------:R-:W-:Y:S02]  /*f240*/  PRMT R6, R10.reuse, 0x6420, R11.reuse ;  /* 0x000064200a067816 */ /* 0x140fe4000000000b */
[----:B------:R-:W-:Y:S02]  /*f250*/  PRMT R7, R10, 0x7531, R11 ;  /* 0x000075310a077816 */ /* 0x000fe4000000000b */
[----:B------:R-:W0:Y:S02]  /*f260*/  LDSM.16.MT88.4 R8, [R20+0x11400] ;  /* 0x011400001408783b */ /* 0x000e240000004200 */
[----:B0-----:R-:W-:-:S02]  /*f270*/  PRMT R12, R8, 0x6420, R9 ;  /* 0x00006420080c7816 */ /* 0x001fc40000000009 */
[----:B---3--:R-:W-:Y:S02]  /*f280*/  IADD3 R3, R14, R0, R13 ;  /* 0x000000000e037210 */ /* 0x008fe40007ffe00d */
[----:B------:R-:W-:-:S03]  /*f290*/  PRMT R13, R8, 0x7531, R9 ;  /* 0x00007531080d7816 */ /* 0x000fc60000000009 */
[----:B------:R-:W-:-:S05]  /*f2a0*/  IMAD.IADD R3, R15, 0x1, R3 ;  /* 0x000000010f037824 */ /* 0x000fca00078e0203 */
[----:B------:R0:W-:Y:S02]  /*f2b0*/  STSM.16.M88.4 [R3], R4 ;  /* 0x0000000403007844 */ /* 0x0001e40000000200 */
[----:B0-----:R-:W-:Y:S02]  /*f2c0*/  VIADD R4, R0, 0x5000 ;  /* 0x0000500000047836 */ /* 0x001fe40000000000 */
[----:B------:R-:W-:Y:S01]  /*f2d0*/  IMAD.MOV.U32 R6, RZ, RZ, R14 ;  /* 0x000000ffff067224 */ /* 0x000fe200078e000e */
[----:B------:R-:W-:Y:S01]  /*f2e0*/  PRMT R14, R10, 0x6420, R11 ;  /* 0x000064200a0e7816 */ /* 0x000fe2000000000b */
[----:B------:R-:W-:Y:S01]  /*f2f0*/  IMAD.MOV.U32 R7, RZ, RZ, R15 ;  /* 0x000000ffff077224 */ /* 0x000fe200078e000f */
[----:B------:R-:W-:Y:S02]  /*f300*/  LOP3.LUT R4, R4, R18, RZ, 0xfc, !PT ;  /* 0x0000001204047212 */ /* 0x000fe400078efcff */
[----:B------:R-:W-:-:S03]  /*f310*/  PRMT R15, R10, 0x7531, R11 ;  /* 0x000075310a0f7816 */ /* 0x000fc6000000000b */
[----:B------:R-:W-:Y:S02]  /*f320*/  IMAD.IADD R4, R17, 0x1, R4 ;  /* 0x0000000111047824 */ /* 0x000fe400078e0204 */
[----:B------:R0:W-:Y:S04]  /*f330*/  STSM.16.M88.4 [R3+0x2000], R12 ;  /* 0x0020000c03007844 */ /* 0x0001e80000000200 */
[----:B------:R-:W1:Y:S01]  /*f340*/  LDSM.16.MT88.4 R8, [R4+0x10400] ;  /* 0x010400000408783b */ /* 0x000e620000004200 */
[----:B0-----:R-:W-:Y:S02]  /*f350*/  IMAD.MOV.U32 R14, RZ, RZ, R6 ;  /* 0x000000ffff0e7224 */ /* 0x001fe400078e0006 */
[----:B------:R-:W-:Y:S01]  /*f360*/  IMAD.MOV.U32 R15, RZ, RZ, R7 ;  /* 0x000000ffff0f7224 */ /* 0x000fe200078e0007 */
[----:B-1----:R-:W-:-:S02]  /*f370*/  PRMT R4, R8, 0x6420, R9 ;  /* 0x0000642008047816 */ /* 0x002fc40000000009 */
[----:B------:R-:W-:Y:S02]  /*f380*/  PRMT R5, R8, 0x7531, R9 ;  /* 0x0000753108057816 */ /* 0x000fe40000000009 */
        /* <DEDUP_REMOVED lines=63> */
[----:B------:R-:W0:Y:S01]  /*f780*/  LDSM.16.MT88.4 R8, [R20+0x13400] ;  /* 0x013400001408783b */ /* 0x000e220000004200 */
[----:B---3--:R-:W-:Y:S01]  /*f790*/  IADD3 R3, R14, R13, R0 ;  /* 0x0000000d0e037210 */ /* 0x008fe20007ffe000 */
[----:B------:R-:W-:-:S04]  /*f7a0*/  VIADD R0, R0, 0x7000 ;  /* 0x0000700000007836 */ /* 0x000fc80000000000 */
[----:B------:R-:W-:Y:S01]  /*f7b0*/  IMAD.IADD R3, R15, 0x1, R3 ;  /* 0x000000010f037824 */ /* 0x000fe200078e0203 */
[----:B------:R-:W-:-:S04]  /*f7c0*/  LOP3.LUT R0, R0, R18, RZ, 0xfc, !PT ;  /* 0x0000001200007212 */ /* 0x000fc800078efcff */
[----:B------:R0:W-:Y:S01]  /*f7d0*/  STSM.16.M88.4 [R3], R4 ;  /* 0x0000000403007844 */ /* 0x0001e20000000200 */
[----:B------:R-:W-:Y:S01]  /*f7e0*/  IMAD.IADD R0, R17, 0x1, R0 ;  /* 0x0000000111007824 */ /* 0x000fe200078e0200 */
[C-C-:B0-----:R-:W-:Y:S02]  /*f7f0*/  PRMT R4, R8.reuse, 0x6420, R9.reuse ;  /* 0x0000642008047816 */ /* 0x141fe40000000009 */
[----:B------:R-:W-:Y:S02]  /*f800*/  PRMT R5, R8, 0x7531, R9 ;  /* 0x0000753108057816 */ /* 0x000fe40000000009 */
[C-C-:B------:R-:W-:Y:S02]  /*f810*/  PRMT R6, R10.reuse, 0x6420, R11.reuse ;  /* 0x000064200a067816 */ /* 0x140fe4000000000b */
[----:B------:R-:W-:-:S05]  /*f820*/  PRMT R7, R10, 0x7531, R11 ;  /* 0x000075310a077816 */ /* 0x000fca000000000b */
[----:B------:R-:W-:Y:S04]  /*f830*/  STSM.16.M88.4 [R3+0x2000], R4 ;  /* 0x0020000403007844 */ /* 0x000fe80000000200 */
[----:B------:R-:W0:Y:S02]  /*f840*/  LDSM.16.MT88.4 R8, [R0+0x10400] ;  /* 0x010400000008783b */ /* 0x000e240000004200 */
[C-C-:B0-----:R-:W-:Y:S02]  /*f850*/  PRMT R4, R8.reuse, 0x6420, R9.reuse ;  /* 0x0000642008047816 */ /* 0x141fe40000000009 */
[----:B------:R-:W-:Y:S02]  /*f860*/  PRMT R5, R8, 0x7531, R9 ;  /* 0x0000753108057816 */ /* 0x000fe40000000009 */
[----:B------:R-:W-:-:S02]  /*f870*/  PRMT R6, R10, 0x6420, R11 ;  /* 0x000064200a067816 */ /* 0x000fc4000000000b */
[----:B------:R-:W-:Y:S02]  /*f880*/  PRMT R7, R10, 0x7531, R11 ;  /* 0x000075310a077816 */ /* 0x000fe4000000000b */
[----:B------:R-:W0:Y:S04]  /*f890*/  LDSM.16.MT88.4 R8, [R20+0x17400] ;  /* 0x017400001408783b */ /* 0x000e280000004200 */
[----:B------:R0:W-:Y:S02]  /*f8a0*/  STSM.16.M88.4 [R3+0x4000], R4 ;  /* 0x0040000403007844 */ /* 0x0001e40000000200 */
[C-C-:B0-----:R-:W-:Y:S02]  /*f8b0*/  PRMT R4, R8.reuse, 0x6420, R9.reuse ;  /* 0x0000642008047816 */ /* 0x141fe40000000009 */
[----:B------:R-:W-:-:S02]  /*f8c0*/  PRMT R5, R8, 0x7531, R9 ;  /* 0x0000753108057816 */ /* 0x000fc40000000009 */
        /* <DEDUP_REMOVED lines=11> */
.L_x_253:
[----:B------:R-:W3:Y:S01]  /*f980*/  S2R R0, SR_TID.X ;  /* 0x0000000000007919 */ /* 0x000ee20000002100 */
[----:B-1----:R1:W-:Y:S01]  /*f990*/  SYNCS.ARRIVE.TRANS64.A1T0 RZ, [R19+URZ+0x38850], RZ ;  /* 0x038850ff13ff79a7 */ /* 0x0023e2000810003f */
[----:B0-----:R4:W5:Y:S01]  /*f9a0*/  LDL R3, [R1+0x4] ;  /* 0x0000040001037983 */ /* 0x0019620000100800 */
[----:B---3--:R-:W-:Y:S01]  /*f9b0*/  LOP3.LUT R0, R0, 0x7f, RZ, 0xc0, !PT ;  /* 0x0000007f00007812 */ /* 0x008fe200078ec0ff */
        /* <DEDUP_REMOVED lines=9> */
.L_x_232:
[----:B------:R-:W3:Y:S01]  /*fa50*/  S2R R4, SR_TID.X ;  /* 0x0000000000047919 */ /* 0x000ee20000002100 */
[----:B------:R-:W-:Y:S01]  /*fa60*/  BSSY B0, `(.L_x_255) ;  /* 0x0000011000007945 */ /* 0x000fe20003800000 */
[----:B---3--:R-:W-:-:S04]  /*fa70*/  LOP3.LUT R4, R4, 0x7f, RZ, 0xc0, !PT ;  /* 0x0000007f04047812 */ /* 0x008fc800078ec0ff */
[----:B------:R-:W-:-:S13]  /*fa80*/  ISETP.NE.AND P0, PT, R4, RZ, PT ;  /* 0x000000ff0400720c */ /* 0x000fda0003f05270 */
[----:B------:R-:W-:Y:S05]  /*fa90*/  @P0 BRA `(.L_x_256) ;  /* 0x0000000000340947 */ /* 0x000fea0003800000 */
[----:B------:R-:W3:Y:S01]  /*faa0*/  S2R R2, SR_LANEID ;  /* 0x0000000000027919 */ /* 0x000ee20000000000 */
[----:B------:R-:W-:Y:S01]  /*fab0*/  VOTEU.ANY UR4, UPT, PT ;  /* 0x0000000000047886 */ /* 0x000fe200038e0100 */
[----:B------:R-:W4:Y:S01]  /*fac0*/  LDC.64 R4, c[0x0][0xc60] ;  /* 0x00031800ff047b82 */ /* 0x000f220000000a00 */
[----:B--2--5:R-:W3:Y:S02]  /*fad0*/  FLO.U32 R0, UR4 ;  /* 0x0000000400007d00 */ /* 0x024ee400080e0000 */
[----:B---3--:R-:W-:-:S06]  /*fae0*/  ISETP.EQ.U32.AND P1, PT, R0, R2, PT ;  /* 0x000000020000720c */ /* 0x008fcc0003f22070 */
[----:B------:R-:W4:Y:S07]  /*faf0*/  POPC R2, UR4 ;  /* 0x0000000400027d09 */ /* 0x000f2e0008000000 */
[----:B----4-:R-:W2:Y:S04]  /*fb00*/  @P1 ATOMG.E.ADD.STRONG.GPU PT, R2, desc[UR48][R4.64], R2 ;  /* 0x00000002040219a8 */ /* 0x010ea800081ee1f0 */
[----:B--2---:R2:W3:Y:S02]  /*fb10*/  SHFL.IDX PT, R2, R2, R0, 0x1f ;  /* 0x00001f0002027589 */ /* 0x0044e400000e0000 */
[----:B--2---:R-:W2:Y:S02]  /*fb20*/  S2R R0, SR_LTMASK ;  /* 0x0000000000007919 */ /* 0x004ea40000003900 */
[----:B--2---:R-:W-:-:S06]  /*fb30*/  LOP3.LUT R0, R0, UR4, RZ, 0xc0, !PT ;  /* 0x0000000400007c12 */ /* 0x004fcc000f8ec0ff */
[----:B------:R-:W3:Y:S02]  /*fb40*/  POPC R0, R0 ;  /* 0x0000000000007309 */ /* 0x000ee40000000000 */
[----:B---3--:R-:W-:-:S05]  /*fb50*/  IADD3 R0, R2, UR43, R0 ;  /* 0x0000002b02007c10 */ /* 0x008fca000fffe000 */
[----:B------:R3:W-:Y:S02]  /*fb60*/  STL [R1+0x20], R0 ;  /* 0x0000200001007387 */ /* 0x0007e40000100800 */
.L_x_256:
[----:B------:R-:W-:Y:S05]  /*fb70*/  BSYNC B0 ;  /* 0x0000000000007941 */ /* 0x000fea0003800000 */
.L_x_255:
[----:B------:R-:W-:-:S06]  /*fb80*/  UISETP.NE.AND UP0, UPT, UR39, 0x3, UPT ;  /* 0x000000032700788c */ /* 0x000fcc000bf05270 */
[----:B------:R-:W-:-:S13]  /*fb90*/  PLOP3.LUT P1, PT, PT, PT, UP0, 0x80, 0x0 ;  /* 0x000000000000781c */ /* 0x000fda0003f2f008 */
[----:B------:R-:W-:Y:S05]  /*fba0*/  @!P1 BRA `(.L_x_257) ;  /* 0x0000000000049947 */ /* 0x000fea0003800000 */
[----:B------:R-:W-:Y:S01]  /*fbb0*/  BPT.TRAP 0x1 ;  /* 0x000000040000795c */ /* 0x000fe20000300000 */
.L_x_257:
[----:B-----5:R-:W4:Y:S04]  /*fbc0*/  LDL R3, [R1+0xc] ;  /* 0x00000c0001037983 */ /* 0x020f280000100800 */
[----:B------:R-:W4:Y:S01]  /*fbd0*/  LDL R2, [R1+0x4] ;  /* 0x0000040001027983 */ /* 0x000f220000100800 */
[----:B--23--:R-:W-:Y:S01]  /*fbe0*/  IMAD.U32 R0, RZ, RZ, UR44 ;  /* 0x0000002cff007e24 */ /* 0x00cfe2000f8e00ff */
[----:B------:R-:W-:Y:S04]  /*fbf0*/  BSSY B0, `(.L_x_258) ;  /* 0x0000007000007945 */ /* 0x000fe80003800000 */
[----:B------:R-:W-:-:S02]  /*fc00*/  ISETP.NE.AND P2, PT, R0, 0x3, PT ;  /* 0x000000030000780c */ /* 0x000fc40003f45270 */
[----:B----4-:R-:W-:-:S04]  /*fc10*/  LOP3.LUT R0, R3, 0x1, RZ, 0x3c, !PT ;  /* 0x0000000103007812 */ /* 0x010fc800078e3cff */
[----:B------:R-:W-:Y:S01]  /*fc20*/  SHF.L.U32 R0, R0, 0x1f, RZ ;  /* 0x0000001f00007819 */ /* 0x000fe200000006ff */
[----:B------:R-:W-:-:S04]  /*fc30*/  IMAD R2, R2, 0x8, R17 ;  /* 0x0000000802027824 */ /* 0x000fc800078e0211 */
[----:B------:R-:W2:Y:S02]  /*fc40*/  SYNCS.PHASECHK.TRANS64.TRYWAIT P1, [R2+URZ+0x38870], R0 ;  /* 0x03887000020075a7 */ /* 0x000ea4000802017f */
[----:B--2---:R-:W-:Y:S05]  /*fc50*/  @!P1 BRA `(.L_x_259) ;  /* 0x0000002800889947 */ /* 0x004fea0003800000 */
.L_x_319:
[----:B------:R-:W-:Y:S05]  /*fc60*/  BSYNC B0 ;  /* 0x0000000000007941 */ /* 0x000fea0003800000 */
.L_x_258:
[----:B------:R-:W-:Y:S05]  /*fc70*/  @!P2 BRA `(.L_x_260) ;  /* 0x000000000004a947 */ /* 0x000fea0003800000 */
[----:B------:R-:W-:Y:S01]  /*fc80*/  BPT.TRAP 0x1 ;  /* 0x000000040000795c */ /* 0x000fe20000300000 */
.L_x_260:
[----:B--2---:R-:W2:Y:S02]  /*fc90*/  LDL R0, [R1+0xc] ;  /* 0x00000c0001007983 */ /* 0x004ea40000100800 */
[----:B--2---:R-:W-:-:S04]  /*fca0*/  SHF.L.U32 R0, R0, 0x1f, RZ ;  /* 0x0000001f00007819 */ /* 0x004fc800000006ff */
[----:B------:R-:W2:Y:S02]  /*fcb0*/  SYNCS.PHASECHK.TRANS64.TRYWAIT P1, [R2+URZ+0x38860], R0 ;  /* 0x03886000020075a7 */ /* 0x000ea4000802017f */
[----:B--2---:R-:W-:Y:S05]  /*fcc0*/  @!P1 BRA `(.L_x_261) ;  /* 0x0000002800809947 */ /* 0x004fea0003800000 */
.L_x_320:
[----:B------:R-:W3:Y:S04]  /*fcd0*/  LDL R3, [R1+0x30] ;  /* 0x0000300001037983 */ /* 0x000ee80000100800 */
[----:B------:R-:W4:Y:S04]  /*fce0*/  LDL R13, [R1+0x8] ;  /* 0x00000800010d7983 */ /* 0x000f280000100800 */
[----:B------:R-:W4:Y:S04]  /*fcf0*/  LDL.LU R12, [R1] ;  /* 0x00000000010c7983 */ /* 0x000f280000300800 */
[----:B------:R-:W5:Y:S01]  /*fd00*/  LDL R19, [R1+0x4] ;  /* 0x0000040001137983 */ /* 0x000f620000100800 */
[----:B------:R-:W-:Y:S05]  /*fd10*/  WARPSYNC.ALL ;  /* 0x0000000000007948 */ /* 0x000fea0003800000 */
[----:B-----5:R-:W-:-:S05]  /*fd20*/  IMAD.SHL.U32 R16, R19, 0x8000, RZ ;  /* 0x0000800013107824 */ /* 0x020fca00078e00ff */
[----:B--2---:R-:W-:Y:S02]  /*fd30*/  LOP3.LUT R0, R16, R18, RZ, 0xfc, !PT ;  /* 0x0000001210007212 */ /* 0x004fe400078efcff */
[----:B---3--:R-:W-:-:S03]  /*fd40*/  IADD3 R3, R17, R3, R16 ;  /* 0x0000000311037210 */ /* 0x008fc60007ffe010 */
[----:B------:R-:W-:-:S05]  /*fd50*/  IMAD.IADD R0, R17, 0x1, R0 ;  /* 0x0000000111007824 */ /* 0x000fca00078e0200 */
[----:B01----:R4:W0:Y:S02]  /*fd60*/  LDSM.16.MT88.4 R4, [R0+0x10400] ;  /* 0x010400000004783b */ /* 0x0038240000004200 */
[----:B----4-:R-:W-:Y:S02]  /*fd70*/  IADD3 R0, R12, R16, R13 ;  /* 0x000000100c007210 */ /* 0x010fe40007ffe00d */
[C-C-:B0-----:R-:W-:Y:S02]  /*fd80*/  PRMT R8, R4.reuse, 0x6420, R5.reuse ;  /* 0x0000642004087816 */ /* 0x141fe40000000005 */
        /* <DEDUP_REMOVED lines=11> */
[----:B------:R0:W-:Y:S02]  /*fe40*/  STSM.16.M88.4 [R0+0x2000], R8 ;  /* 0x0020000800007844 */ /* 0x0001e40000000200 */
[----:B------:R-:W-:-:S06]  /*fe50*/  IMAD.IADD R4, R17, 0x1, R4 ;  /* 0x0000000111047824 */ /* 0x000fcc00078e0204 */
[----:B------:R-:W1:Y:S01]  /*fe60*/  LDSM.16.MT88.4 R4, [R4+0x10400] ;  /* 0x010400000404783b */ /* 0x000e620000004200 */
[----:B0-----:R-:W-:Y:S02]  /*fe70*/  IMAD.MOV.U32 R10, RZ, RZ, R13 ;  /* 0x000000ffff0a7224 */ /* 0x001fe400078e000d */
[----:B------:R-:W-:Y:S01]  /*fe80*/  IMAD.MOV.U32 R11, RZ, RZ, R12 ;  /* 0x000000ffff0b7224 */ /* 0x000fe200078e000c */
[C-C-:B-1----:R-:W-:Y:S02]  /*fe90*/  PRMT R12, R4.reuse, 0x6420, R5.reuse ;  /* 0x00006420040c7816 */ /* 0x142fe40000000005 */
[----:B------:R-:W-:Y:S02]  /*fea0*/  PRMT R13, R4, 0x7531, R5 ;  /* 0x00007531040d7816 */ /* 0x000fe40000000005 */
[C-C-:B------:R-:W-:Y:S02]  /*feb0*/  PRMT R14, R6.reuse, 0x6420, R7.reuse ;  /* 0x00006420060e7816 */ /* 0x140fe40000000007 */
[----:B------:R-:W-:-:S02]  /*fec0*/  PRMT R15, R6, 0x7531, R7 ;  /* 0x00007531060f7816 */ /* 0x000fc40000000007 */
[----:B------:R-:W0:Y:S04]  /*fed0*/  LDSM.16.MT88.4 R4, [R3+0x14400] ;  /* 0x014400000304783b */ /* 0x000e280000004200 */
[----:B------:R1:W-:Y:S02]  /*fee0*/  STSM.16.M88.4 [R0+0x4000], R12 ;  /* 0x0040000c00007844 */ /* 0x0003e40000000200 */
[----:B-1----:R-:W-:Y:S02]  /*fef0*/  IMAD.MOV.U32 R14, RZ, RZ, R10 ;  /* 0x000000ffff0e7224 */ /* 0x002fe400078e000a */
[----:B------:R-:W-:Y:S01]  /*ff00*/  IMAD.MOV.U32 R15, RZ, RZ, R11 ;  /* 0x000000ffff0f7224 */ /* 0x000fe200078e000b */
        /* <DEDUP_REMOVED lines=18> */
[----:B--2---:R-:W-:Y:S02]  /*10030*/  IADD3 R0, R10, R16, R9 ;  /* 0x000000100a007210 */ /* 0x004fe40007ffe009 */
[----:B------:R-:W-:Y:S01]  /*10040*/  PRMT R9, R4, 0x7531, R5 ;  /* 0x0000753104097816 */ /* 0x000fe20000000005 */
[----:B------:R-:W-:Y:S02]  /*10050*/  VIADD R4, R16, 0x5000 ;  /* 0x0000500010047836 */ /* 0x000fe40000000000 */
[----:B------:R-:W-:-:S03]  /*10060*/  IMAD.IADD R0, R11, 0x1, R0 ;  /* 0x000000010b007824 */ /* 0x000fc600078e0200 */
[----:B------:R-:W-:Y:S02]  /*10070*/  LOP3.LUT R4, R4, R18, RZ, 0xfc, !PT ;  /* 0x0000001204047212 */ /* 0x000fe400078efcff */
[----:B------:R0:W-:Y:S03]  /*10080*/  STSM.16.M88.4 [R0], R12 ;  /* 0x0000000c00007844 */ /* 0x0001e60000000200 */
[----:B------:R-:W-:Y:S02]  /*10090*/  IMAD.IADD R4, R17, 0x1, R4 ;  /* 0x0000000111047824 */ /* 0x000fe400078e0204 */
[----:B0-----:R-:W-:Y:S01]  /*100a0*/  IMAD.MOV.U32 R14, RZ, RZ, R10 ;  /* 0x000000ffff0e7224 */ /* 0x001fe200078e000a */
[C---:B------:R-:W-:Y:S01]  /*100b0*/  PRMT R10, R6.reuse, 0x6420, R7 ;  /* 0x00006420060a7816 */ /* 0x040fe20000000007 */
[----:B------:R-:W-:Y:S01]  /*100c0*/  IMAD.MOV.U32 R15, RZ, RZ, R11 ;  /* 0x000000ffff0f7224 */ /* 0x000fe200078e000b */
        /* <DEDUP_REMOVED lines=72> */
[----:B--2---:R-:W-:Y:S01]  /*10550*/  IADD3 R0, R10, R9, R16 ;  /* 0x000000090a007210 */ /* 0x004fe20007ffe010 */
[----:B------:R-:W-:Y:S01]  /*10560*/  VIADD R16, R16, 0x7000 ;  /* 0x0000700010107836 */ /* 0x000fe20000000000 */
[----:B------:R-:W-:Y:S02]  /*10570*/  PRMT R9, R4, 0x7531, R5 ;  /* 0x0000753104097816 */ /* 0x000fe40000000005 */
[--C-:B------:R-:W-:Y:S01]  /*10580*/  PRMT R10, R6, 0x6420, R7.reuse ;  /* 0x00006420060a7816 */ /* 0x100fe20000000007 */
[----:B------:R-:W-:Y:S01]  /*10590*/  IMAD.IADD R0, R11, 0x1, R0 ;  /* 0x000000010b007824 */ /* 0x000fe200078e0200 */
[----:B------:R-:W-:Y:S02]  /*105a0*/  LOP3.LUT R16, R16, R18, RZ, 0xfc, !PT ;  /* 0x0000001210107212 */ /* 0x000fe400078efcff */
[----:B------:R-:W-:Y:S02]  /*105b0*/  PRMT R11, R6, 0x7531, R7 ;  /* 0x00007531060b7816 */ /* 0x000fe40000000007 */
[----:B------:R-:W-:Y:S01]  /*105c0*/  STSM.16.M88.4 [R0], R12 ;  /* 0x0000000c00007844 */ /* 0x000fe20000000200 */
[----:B------:R-:W-:-:S03]  /*105d0*/  IMAD.IADD R4, R17, 0x1, R16 ;  /* 0x0000000111047824 */ /* 0x000fc600078e0210 */
[----:B------:R-:W-:Y:S04]  /*105e0*/  STSM.16.M88.4 [R0+0x2000], R8 ;  /* 0x0020000800007844 */ /* 0x000fe80000000200 */
[----:B------:R-:W0:Y:S02]  /*105f0*/  LDSM.16.MT88.4 R4, [R4+0x10400] ;  /* 0x010400000404783b */ /* 0x000e240000004200 */
[C-C-:B0-----:R-:W-:Y:S02]  /*10600*/  PRMT R12, R4.reuse, 0x6420, R5.reuse ;  /* 0x00006420040c7816 */ /* 0x141fe40000000005 */
[----:B------:R-:W-:Y:S02]  /*10610*/  PRMT R13, R4, 0x7531, R5 ;  /* 0x00007531040d7816 */ /* 0x000fe40000000005 */
[----:B------:R-:W-:-:S02]  /*10620*/  PRMT R14, R6, 0x6420, R7 ;  /* 0x00006420060e7816 */ /* 0x000fc40000000007 */
[----:B------:R-:W-:Y:S02]  /*10630*/  PRMT R15, R6, 0x7531, R7 ;  /* 0x00007531060f7816 */ /* 0x000fe40000000007 */
[----:B------:R-:W0:Y:S04]  /*10640*/  LDSM.16.MT88.4 R4, [R3+0x17400] ;  /* 0x017400000304783b */ /* 0x000e280000004200 */
[----:B------:R1:W-:Y:S01]  /*10650*/  STSM.16.M88.4 [R0+0x4000], R12 ;  /* 0x0040000c00007844 */ /* 0x0003e20000000200 */
[C-C-:B0-----:R-:W-:Y:S02]  /*10660*/  PRMT R8, R4.reuse, 0x6420, R5.reuse ;  /* 0x0000642004087816 */ /* 0x141fe40000000005 */
[----:B------:R-:W-:Y:S02]  /*10670*/  PRMT R9, R4, 0x7531, R5 ;  /* 0x0000753104097816 */ /* 0x000fe40000000005 */
[----:B------:R-:W-:-:S02]  /*10680*/  PRMT R10, R6, 0x6420, R7 ;  /* 0x00006420060a7816 */ /* 0x000fc40000000007 */
        /* <DEDUP_REMOVED lines=10> */
.L_x_262:
[----:B------:R-:W2:Y:S01]  /*10730*/  LDL.LU R3, [R1+0xc] ;  /* 0x00000c0001037983 */ /* 0x000ea20000300800 */
[----:B0-----:R0:W-:Y:S01]  /*10740*/  SYNCS.ARRIVE.TRANS64.A1T0 RZ, [R2+URZ+0x38850], RZ ;  /* 0x038850ff02ff79a7 */ /* 0x0011e2000810003f */
[----:B-1----:R-:W-:Y:S02]  /*10750*/  VIADD R0, R19, 0x1 ;  /* 0x0000000113007836 */ /* 0x002fe40000000000 */
[----:B0-----:R-:W-:-:S05]  /*10760*/  @!P0 VIADD R2, R2, 0x38880 ;  /* 0x0003888002028836 */ /* 0x001fca0000000000 */
[----:B------:R-:W-:Y:S01]  /*10770*/  @!P0 PRMT R2, RZ, 0x654, R2 ;  /* 0x00000654ff028816 */ /* 0x000fe20000000002 */
[----:B------:R-:W-:Y:S06]  /*10780*/  BAR.SYNC.DEFER_BLOCKING 0x2, 0x80 ;  /* 0x0082000000007b1d */ /* 0x000fec0000010000 */
[----:B------:R0:W-:Y:S01]  /*10790*/  @!P0 SYNCS.ARRIVE.TRANS64.RED.A1T0 RZ, [R2+URZ], RZ ;  /* 0x000000ff02ff89a7 */ /* 0x0001e2000810043f */
[----:B------:R-:W-:-:S04]  /*107a0*/  ISETP.NE.AND P0, PT, R0, 0x2, PT ;  /* 0x000000020000780c */ /* 0x000fc80003f05270 */
[----:B------:R-:W-:Y:S02]  /*107b0*/  SEL R0, R0, RZ, P0 ;  /* 0x000000ff00007207 */ /* 0x000fe40000000000 */
[----:B0-----:R-:W-:-:S03]  /*107c0*/  SEL R2, RZ, 0x1, P0 ;  /* 0x00000001ff027807 */ /* 0x001fc60000000000 */
[----:B------:R1:W-:Y:S01]  /*107d0*/  STL [R1+0x4], R0 ;  /* 0x0000040001007387 */ /* 0x0003e20000100800 */
[----:B--2---:R-:W-:-:S05]  /*107e0*/  LOP3.LUT R3, R3, R2, RZ, 0x3c, !PT ;  /* 0x0000000203037212 */ /* 0x004fca00078e3cff */
[----:B------:R1:W-:Y:S02]  /*107f0*/  STL [R1+0xc], R3 ;  /* 0x00000c0301007387 */ /* 0x0003e40000100800 */
.L_x_207:
[----:B------:R-:W-:Y:S05]  /*10800*/  BSYNC B7 ;  /* 0x0000000000077941 */ /* 0x000fea0003800000 */
.L_x_205:
[----:B01----:R-:W2:Y:S02]  /*10810*/  LDL R0, [R1+0x14] ;  /* 0x0000140001007983 */ /* 0x003ea40000100800 */
[----:B--2---:R-:W-:-:S13]  /*10820*/  LOP3.LUT P0, RZ, R0, 0x2, RZ, 0xc0, !PT ;  /* 0x0000000200ff7812 */ /* 0x004fda000780c0ff */
[----:B------:R-:W-:Y:S05]  /*10830*/  @!P0 BRA `(.L_x_263) ;  /* 0x0000000000348947 */ /* 0x000fea0003800000 */
[----:B------:R-:W0:Y:S08]  /*10840*/  S2UR UR5, SR_CgaCtaId ;  /* 0x00000000000579c3 */ /* 0x000e300000008800 */
[----:B------:R-:W-:Y:S06]  /*10850*/  BAR.SYNC.DEFER_BLOCKING 0x5, 0x180 ;  /* 0x0146000000007b1d */ /* 0x000fec0000010000 */
[----:B------:R-:W-:-:S02]  /*10860*/  UMOV UR4, 0x400 ;  /* 0x0000040000047882 */ /* 0x000fc40000000000 */
[----:B0-----:R-:W-:-:S06]  /*10870*/  ULEA UR4, UR5, UR4, 0x18 ;  /* 0x0000000405047291 */ /* 0x001fcc000f8ec03f */
[----:B------:R-:W-:-:S05]  /*10880*/  IMAD.U32 R17, RZ, RZ, UR4 ;  /* 0x00000004ff117e24 */ /* 0x000fca000f8e00ff */
[----:B------:R-:W0:Y:S04]  /*10890*/  LDS.128 R4, [R17+0x388d0] ;  /* 0x0388d00011047984 */ /* 0x000e280000000c00 */
[----:B0-----:R0:W-:Y:S01]  /*108a0*/  STL.64 [R1+0x20], R4 ;  /* 0x0000200401007387 */ /* 0x0011e20000100a00 */
[----:B------:R-:W-:Y:S02]  /*108b0*/  IMAD.MOV.U32 R2, RZ, RZ, R6 ;  /* 0x000000ffff027224 */ /* 0x000fe400078e0006 */
[----:B------:R-:W-:-:S03]  /*108c0*/  IMAD.MOV.U32 R0, RZ, RZ, R7 ;  /* 0x000000ffff007224 */ /* 0x000fc600078e0007 */
[----:B------:R-:W-:Y:S02]  /*108d0*/  R2UR UR36, R2 ;  /* 0x00000000022472ca */ /* 0x000fe400000e0000 */
[----:B------:R-:W-:Y:S01]  /*108e0*/  R2UR UR45, R0 ;  /* 0x00000000002d72ca */ /* 0x000fe200000e0000 */
[----:B------:R-:W-:Y:S06]  /*108f0*/  BAR.ARV 0x4, 0x180 ;  /* 0x0106000000007b1d */ /* 0x000fec0000002000 */
[----:B------:R-:W-:Y:S08]  /*10900*/  BRA `(.L_x_264) ;  /* 0x00000008003c7947 */ /* 0x000ff00003800000 */
.L_x_263:
[----:B------:R-:W2:Y:S01]  /*10910*/  LDL.LU R0, [R1+0x20] ;  /* 0x0000200001007983 */ /* 0x000ea20000300800 */
[----:B------:R-:W-:Y:S01]  /*10920*/  ULDC UR4, c[0x0][0xc3c] ;  /* 0x00030f0000047ab9 */ /* 0x000fe20000000800 */
[----:B------:R-:W-:Y:S01]  /*10930*/  IMAD.MOV.U32 R4, RZ, RZ, RZ ;  /* 0x000000ffff047224 */ /* 0x000fe200078e00ff */
[----:B------:R-:W0:Y:S01]  /*10940*/  LDC R6, c[0x0][0xc38] ;  /* 0x00030e00ff067b82 */ /* 0x000e220000000800 */
[----:B------:R-:W1:Y:S02]  /*10950*/  S2R R2, SR_TID.X ;  /* 0x0000000000027919 */ /* 0x000e640000002100 */
[----:B-1----:R-:W-:-:S04]  /*10960*/  LOP3.LUT R5, R2, 0x1f, RZ, 0xc0, !PT ;  /* 0x0000001f02057812 */ /* 0x002fc800078ec0ff */
[C---:B------:R-:W-:Y:S01]  /*10970*/  ISETP.NE.AND P0, PT, R5.reuse, 0x1f, PT ;  /* 0x0000001f0500780c */ /* 0x040fe20003f05270 */
[----:B--2---:R-:W-:Y:S02]  /*10980*/  IMAD.MOV.U32 R7, RZ, RZ, R0 ;  /* 0x000000ffff077224 */ /* 0x004fe400078e0000 */
[----:B------:R-:W-:-:S05]  /*10990*/  VIADD R0, R5, UR45 ;  /* 0x0000002d05007c36 */ /* 0x000fca0008000000 */
[----:B------:R-:W-:Y:S01]  /*109a0*/  ISETP.GE.OR P1, PT, R0, UR4, !P0 ;  /* 0x0000000400007c0c */ /* 0x000fe2000c726670 */
[----:B------:R-:W-:-:S12]  /*109b0*/  ULDC UR4, c[0x0][0xc3c] ;  /* 0x00030f0000047ab9 */ /* 0x000fd80000000800 */
[----:B------:R-:W1:Y:S02]  /*109c0*/  @!P1 LDC.64 R2, c[0x0][0xc80] ;  /* 0x00032000ff029b82 */ /* 0x000e640000000a00 */
[----:B-1----:R-:W-:-:S05]  /*109d0*/  @!P1 IMAD.WIDE R2, R0, 0x4, R2 ;  /* 0x0000000400029825 */ /* 0x002fca00078e0202 */
[----:B------:R-:W2:Y:S01]  /*109e0*/  @!P1 LDG.E R4, desc[UR48][R2.64] ;  /* 0x0000003002049981 */ /* 0x000ea2000c1e1900 */
[C---:B------:R-:W-:Y:S02]  /*109f0*/  ISETP.NE.AND P1, PT, R5.reuse, RZ, PT ;  /* 0x000000ff0500720c */ /* 0x040fe40003f25270 */
[C---:B------:R-:W-:Y:S02]  /*10a00*/  ISETP.GE.U32.AND P2, PT, R5.reuse, 0x2, PT ;  /* 0x000000020500780c */ /* 0x040fe40003f46070 */
[C---:B------:R-:W-:Y:S02]  /*10a10*/  ISETP.GE.U32.AND P3, PT, R5.reuse, 0x4, PT ;  /* 0x000000040500780c */ /* 0x040fe40003f66070 */
[C---:B------:R-:W-:Y:S02]  /*10a20*/  ISETP.GE.U32.AND P4, PT, R5.reuse, 0x8, PT ;  /* 0x000000080500780c */ /* 0x040fe40003f86070 */
[----:B------:R-:W-:Y:S02]  /*10a30*/  ISETP.GE.U32.AND P5, PT, R5, 0x10, PT ;  /* 0x000000100500780c */ /* 0x000fe40003fa6070 */
[----:B------:R-:W-:Y:S04]  /*10a40*/  SHFL.IDX PT, R5, R7, 0x1, 0x1f ;  /* 0x00201f0007057f89 */ /* 0x000fe800000e0000 */
[----:B--2---:R-:W1:Y:S02]  /*10a50*/  SHFL.UP PT, R0, R4, 0x1, RZ ;  /* 0x0420000004007989 */ /* 0x004e6400000e00ff */
[----:B-1----:R-:W-:-:S05]  /*10a60*/  SEL R0, R0, RZ, P1 ;  /* 0x000000ff00007207 */ /* 0x002fca0000800000 */
[----:B------:R-:W-:-:S05]  /*10a70*/  IMAD.IADD R0, R4, 0x1, R0 ;  /* 0x0000000104007824 */ /* 0x000fca00078e0200 */
[----:B------:R-:W1:Y:S02]  /*10a80*/  SHFL.UP PT, R2, R0, 0x2, RZ ;  /* 0x0440000000027989 */ /* 0x000e6400000e00ff */
        /* <DEDUP_REMOVED lines=10> */
[----:B------:R-:W-:Y:S02]  /*10b30*/  IMAD.IADD R2, R2, 0x1, R0 ;  /* 0x0000000102027824 */ /* 0x000fe400078e0200 */
[----:B------:R-:W-:Y:S04]  /*10b40*/  SHFL.IDX PT, R0, R7, RZ, 0x1f ;  /* 0x00001fff07007589 */ /* 0x000fe800000e0000 */
[----:B------:R-:W0:Y:S02]  /*10b50*/  SHFL.IDX PT, R3, R2, 0x1f, 0x1f ;  /* 0x03e01f0002037f89 */ /* 0x000e2400000e0000 */
[----:B0-----:R-:W-:-:S04]  /*10b60*/  IMAD R3, R3, R6, RZ ;  /* 0x0000000603037224 */ /* 0x001fc800078e02ff */
[----:B------:R-:W-:-:S05]  /*10b70*/  IMAD.IADD R5, R5, 0x1, R3 ;  /* 0x0000000105057824 */ /* 0x000fca00078e0203 */
[----:B------:R-:W-:-:S13]  /*10b80*/  ISETP.GT.AND P6, PT, R5, R0, PT ;  /* 0x000000000500720c */ /* 0x000fda0003fc4270 */
[----:B------:R-:W-:Y:S05]  /*10b90*/  @P6 BRA `(.L_x_265) ;  /* 0x0000000000906947 */ /* 0x000fea0003800000 */
.L_x_269:
[----:B------:R-:W-:-:S04]  /*10ba0*/  UIADD3 UR45, UR45, 0x1f, URZ ;  /* 0x0000001f2d2d7890 */ /* 0x000fc8000fffe03f */
[----:B------:R-:W-:-:S06]  /*10bb0*/  UISETP.GE.AND UP0, UPT, UR45, UR4, UPT ;  /* 0x000000042d00728c */ /* 0x000fcc000bf06270 */
[----:B------:R-:W-:-:S13]  /*10bc0*/  PLOP3.LUT P6, PT, PT, PT, UP0, 0x40, 0x0 ;  /* 0x000000000000781c */ /* 0x000fda0003fce808 */
[----:B------:R-:W-:Y:S05]  /*10bd0*/  @!P6 BRA `(.L_x_266) ;  /* 0x000000040038e947 */ /* 0x000fea0003800000 */
[----:B------:R-:W0:Y:S01]  /*10be0*/  S2R R2, SR_TID.X ;  /* 0x0000000000027919 */ /* 0x000e220000002100 */
[----:B------:R-:W-:Y:S01]  /*10bf0*/  BSSY B0, `(.L_x_267) ;  /* 0x0000009000007945 */ /* 0x000fe20003800000 */
[----:B------:R-:W-:Y:S01]  /*10c00*/  IMAD.MOV.U32 R4, RZ, RZ, RZ ;  /* 0x000000ffff047224 */ /* 0x000fe200078e00ff */
[----:B0-----:R-:W-:-:S05]  /*10c10*/  LOP3.LUT R2, R2, 0x1f, RZ, 0xc0, !PT ;  /* 0x0000001f02027812 */ /* 0x001fca00078ec0ff */
[----:B------:R-:W-:-:S05]  /*10c20*/  VIADD R6, R2, UR45 ;  /* 0x0000002d02067c36 */ /* 0x000fca0008000000 */
[----:B------:R-:W-:-:S13]  /*10c30*/  ISETP.GE.OR P6, PT, R6, UR4, !P0 ;  /* 0x0000000406007c0c */ /* 0x000fda000c7c6670 */
[----:B------:R-:W-:Y:S05]  /*10c40*/  @P6 BRA `(.L_x_268) ;  /* 0x00000000000c6947 */ /* 0x000fea0003800000 */
[----:B------:R-:W0:Y:S02]  /*10c50*/  LDC.64 R2, c[0x0][0xc80] ;  /* 0x00032000ff027b82 */ /* 0x000e240000000a00 */
[----:B0-----:R-:W-:-:S05]  /*10c60*/  IMAD.WIDE R2, R6, 0x4, R2 ;  /* 0x0000000406027825 */ /* 0x001fca00078e0202 */
[----:B------:R0:W5:Y:S02]  /*10c70*/  LDG.E R4, desc[UR48][R2.64] ;  /* 0x0000003002047981 */ /* 0x000164000c1e1900 */
.L_x_268:
[----:B------:R-:W-:Y:S05]  /*10c80*/  BSYNC B0 ;  /* 0x0000000000007941 */ /* 0x000fea0003800000 */
.L_x_267:
[----:B0----5:R-:W0:Y:S01]  /*10c90*/  SHFL.UP PT, R2, R4, 0x1, RZ ;  /* 0x0420000004027989 */ /* 0x021e2200000e00ff */
[----:B------:R-:W1:Y:S01]  /*10ca0*/  LDC R6, c[0x0][0xc38] ;  /* 0x00030e00ff067b82 */ /* 0x000e620000000800 */
        /* <DEDUP_REMOVED lines=14> */
[----:B------:R-:W1:Y:S02]  /*10d90*/  SHFL.IDX PT, R3, R2, 0x1f, 0x1f ;  /* 0x03e01f0002037f89 */ /* 0x000e6400000e0000 */
[----:B-1----:R-:W-:-:S04]  /*10da0*/  IMAD R3, R3, R6, RZ ;  /* 0x0000000603037224 */ /* 0x002fc800078e02ff */
[----:B------:R-:W-:-:S05]  /*10db0*/  IMAD.IADD R5, R3, 0x1, R5 ;  /* 0x0000000103057824 */ /* 0x000fca00078e0205 */
[----:B------:R-:W-:-:S13]  /*10dc0*/  ISETP.GT.AND P6, PT, R5, R0, PT ;  /* 0x000000000500720c */ /* 0x000fda0003fc4270 */
[----:B------:R-:W-:Y:S05]  /*10dd0*/  @!P6 BRA `(.L_x_269) ;  /* 0xfffffffc0070e947 */ /* 0x000fea000383ffff */
.L_x_265:
[----:B------:R-:W-:-:S04]  /*10de0*/  IMAD.IADD R3, R5, 0x1, -R3 ;  /* 0x0000000105037824 */ /* 0x000fc800078e0a03 */
[----:B------:R-:W-:-:S05]  /*10df0*/  IMAD R5, R2, R6, R3 ;  /* 0x0000000602057224 */ /* 0x000fca00078e0203 */
[----:B------:R-:W-:-:S13]  /*10e00*/  ISETP.GT.AND P0, PT, R5, R0, PT ;  /* 0x000000000500720c */ /* 0x000fda0003f04270 */
[----:B------:R-:W-:Y:S02]  /*10e10*/  VOTEU.ANY UR5, UPT, !P0 ;  /* 0x0000000000057886 */ /* 0x000fe400040e0100 */
[----:B------:R-:W-:Y:S01]  /*10e20*/  ISETP.NE.AND P0, PT, RZ, UR5, PT ;  /* 0x00000005ff007c0c */ /* 0x000fe2000bf05270 */
[----:B------:R-:W-:-:S06]  /*10e30*/  UPOPC UR4, UR5 ;  /* 0x00000005000472bf */ /* 0x000fcc0008000000 */
[----:B------:R-:W-:-:S05]  /*10e40*/  IMAD.U32 R5, RZ, RZ, UR4 ;  /* 0x00000004ff057e24 */ /* 0x000fca000f8e00ff */
[----:B------:R0:W1:Y:S02]  /*10e50*/  SHFL.IDX PT, R4, R4, R5, 0x1f ;  /* 0x00001f0504047589 */ /* 0x00006400000e0000 */
[----:B0-----:R-:W-:Y:S01]  /*10e60*/  IMAD.MOV.U32 R5, RZ, RZ, RZ ;  /* 0x000000ffff057224 */ /* 0x001fe200078e00ff */
[----:B------:R-:W-:Y:S06]  /*10e70*/  @!P0 BRA `(.L_x_270) ;  /* 0x00000000000c8947 */ /* 0x000fec0003800000 */
[----:B------:R-:W-:-:S06]  /*10e80*/  UIADD3 UR5, UR4, -0x1, URZ ;  /* 0xffffffff04057890 */ /* 0x000fcc000fffe03f */
[----:B------:R-:W-:-:S06]  /*10e90*/  IMAD.U32 R5, RZ, RZ, UR5 ;  /* 0x00000005ff057e24 */ /* 0x000fcc000f8e00ff */
[----:B------:R0:W2:Y:S02]  /*10ea0*/  SHFL.IDX PT, R5, R2, R5, 0x1f ;  /* 0x00001f0502057589 */ /* 0x0000a400000e0000 */
.L_x_270:
[----:B--2---:R-:W-:Y:S01]  /*10eb0*/  IMAD R7, R5, R6, R3 ;  /* 0x0000000605077224 */ /* 0x004fe200078e0203 */
[----:B-1----:R-:W-:Y:S01]  /*10ec0*/  IABS R5, R4 ;  /* 0x0000000400057213 */ /* 0x002fe20000000000 */
[----:B------:R-:W-:Y:S02]  /*10ed0*/  UIADD3 UR45, UR4, UR45, URZ ;  /* 0x0000002d042d7290 */ /* 0x000fe4000fffe03f */
[----:B------:R-:W-:Y:S01]  /*10ee0*/  IMAD.IADD R0, R0, 0x1, -R7 ;  /* 0x0000000100007824 */ /* 0x000fe200078e0a07 */
[----:B0-----:R-:W0:Y:S01]  /*10ef0*/  I2F.RP R2, R5 ;  /* 0x0000000500027306 */ /* 0x001e220000209400 */
[----:B------:R1:W-:Y:S07]  /*10f00*/  STL [R1+0x20], R7 ;  /* 0x0000200701007387 */ /* 0x0003ee0000100800 */
[----:B0-----:R-:W0:Y:S02]  /*10f10*/  MUFU.RCP R2, R2 ;  /* 0x0000000200027308 */ /* 0x001e240000001000 */
[----:B0-----:R-:W-:-:S06]  /*10f20*/  VIADD R2, R2, 0xffffffe ;  /* 0x0ffffffe02027836 */ /* 0x001fcc0000000000 */
[----:B------:R-:W0:Y:S02]  /*10f30*/  F2I.FTZ.U32.TRUNC.NTZ R3, R2 ;  /* 0x0000000200037305 */ /* 0x000e24000021f000 */
[----:B0-----:R-:W-:-:S04]  /*10f40*/  IMAD.MOV R2, RZ, RZ, -R3 ;  /* 0x000000ffff027224 */ /* 0x001fc800078e0a03 */
[----:B------:R-:W-:Y:S02]  /*10f50*/  IMAD R6, R2, R5, RZ ;  /* 0x0000000502067224 */ /* 0x000fe400078e02ff */
[----:B------:R-:W-:-:S04]  /*10f60*/  IMAD.MOV.U32 R2, RZ, RZ, RZ ;  /* 0x000000ffff027224 */ /* 0x000fc800078e00ff */
[----:B------:R-:W-:Y:S01]  /*10f70*/  IMAD.HI.U32 R2, R3, R6, R2 ;  /* 0x0000000603027227 */ /* 0x000fe200078e0002 */
[----:B------:R-:W-:Y:S02]  /*10f80*/  IABS R6, R4 ;  /* 0x0000000400067213 */ /* 0x000fe40000000000 */
[----:B------:R-:W-:-:S03]  /*10f90*/  IABS R3, R0 ;  /* 0x0000000000037213 */ /* 0x000fc60000000000 */
[----:B------:R-:W-:Y:S02]  /*10fa0*/  IMAD.MOV R6, RZ, RZ, -R6 ;  /* 0x000000ffff067224 */ /* 0x000fe400078e0a06 */
[----:B------:R-:W-:-:S04]  /*10fb0*/  IMAD.HI.U32 R2, R2, R3, RZ ;  /* 0x0000000302027227 */ /* 0x000fc800078e00ff */
[----:B------:R-:W-:-:S05]  /*10fc0*/  IMAD R3, R2, R6, R3 ;  /* 0x0000000602037224 */ /* 0x000fca00078e0203 */
[----:B------:R-:W-:-:S13]  /*10fd0*/  ISETP.GT.U32.AND P1, PT, R5, R3, PT ;  /* 0x000000030500720c */ /* 0x000fda0003f24070 */
[----:B------:R-:W-:Y:S02]  /*10fe0*/  @!P1 IMAD.IADD R3, R3, 0x1, -R5 ;  /* 0x0000000103039824 */ /* 0x000fe400078e0a05 */
[----:B------:R-:W-:Y:S01]  /*10ff0*/  @!P1 VIADD R2, R2, 0x1 ;  /* 0x0000000102029836 */ /* 0x000fe20000000000 */
[----:B------:R-:W-:Y:S02]  /*11000*/  ISETP.NE.AND P1, PT, R4, RZ, PT ;  /* 0x000000ff0400720c */ /* 0x000fe40003f25270 */
[----:B------:R-:W-:Y:S02]  /*11010*/  ISETP.GE.U32.AND P0, PT, R3, R5, PT ;  /* 0x000000050300720c */ /* 0x000fe40003f06070 */
[----:B------:R-:W-:-:S04]  /*11020*/  LOP3.LUT R3, R0, R4, RZ, 0x3c, !PT ;  /* 0x0000000400037212 */ /* 0x000fc800078e3cff */
[----:B------:R-:W-:-:S07]  /*11030*/  ISETP.GE.AND P2, PT, R3, RZ, PT ;  /* 0x000000ff0300720c */ /* 0x000fce0003f46270 */
[----:B------:R-:W-:-:S06]  /*11040*/  @P0 VIADD R2, R2, 0x1 ;  /* 0x0000000102020836 */ /* 0x000fcc0000000000 */
[----:B------:R-:W-:Y:S01]  /*11050*/  @!P2 IMAD.MOV R2, RZ, RZ, -R2 ;  /* 0x000000ffff02a224 */ /* 0x000fe200078e0a02 */
[----:B------:R-:W-:-:S04]  /*11060*/  @!P1 LOP3.LUT R2, RZ, R4, RZ, 0x33, !PT ;  /* 0x00000004ff029212 */ /* 0x000fc800078e33ff */
[----:B------:R-:W-:Y:S01]  /*11070*/  R2UR UR36, R2 ;  /* 0x00000000022472ca */ /* 0x000fe200000e0000 */
[----:B------:R-:W-:-:S04]  /*11080*/  IMAD.MOV R2, RZ, RZ, -R2 ;  /* 0x000000ffff027224 */ /* 0x000fc800078e0a02 */
[----:B------:R-:W-:-:S05]  /*11090*/  IMAD R0, R4, R2, R0 ;  /* 0x0000000204007224 */ /* 0x000fca00078e0200 */
[----:B------:R1:W-:Y:S01]  /*110a0*/  STL [R1+0x24], R0 ;  /* 0x0000240001007387 */ /* 0x0003e20000100800 */
[----:B------:R-:W-:Y:S05]  /*110b0*/  BRA `(.L_x_271) ;  /* 0x0000000000107947 */ /* 0x000fea0003800000 */
.L_x_266:
[----:B------:R0:W-:Y:S01]  /*110c0*/  STL [R1+0x20], R0 ;  /* 0x0000200001007387 */ /* 0x0001e20000100800 */
[----:B------:R-:W-:Y:S01]  /*110d0*/  ULDC UR45, c[0x0][0xc3c] ;  /* 0x00030f00002d7ab9 */ /* 0x000fe20000000800 */
[----:B------:R-:W-:Y:S02]  /*110e0*/  UMOV UR36, URZ ;  /* 0x0000003f00247c82 */ /* 0x000fe40008000000 */
[----:B------:R0:W-:Y:S03]  /*110f0*/  STL [R1+0x24], RZ ;  /* 0x000024ff01007387 */ /* 0x0001e60000100800 */
.L_x_271:
[----:B------:R-:W2:Y:S04]  /*11100*/  LDL R3, [R1+0x20] ;  /* 0x0000200001037983 */ /* 0x000ea80000100800 */
[----:B------:R-:W3:Y:S01]  /*11110*/  LDL R2, [R1+0x24] ;  /* 0x0000240001027983 */ /* 0x000ee20000100800 */
[----:B------:R-:W-:Y:S02]  /*11120*/  IMAD.U32 R6, RZ, RZ, UR36 ;  /* 0x00000024ff067e24 */ /* 0x000fe4000f8e00ff */
[----:B-1----:R-:W-:Y:S01]  /*11130*/  IMAD.U32 R7, RZ, RZ, UR45 ;  /* 0x0000002dff077e24 */ /* 0x002fe2000f8e00ff */
[----:B0-----:R-:W0:Y:S02]  /*11140*/  S2R R0, SR_TID.X ;  /* 0x0000000000007919 */ /* 0x001e240000002100 */
[----:B0-----:R-:W-:Y:S01]  /*11150*/  LOP3.LUT R0, R0, 0x1f, RZ, 0xc0, !PT ;  /* 0x0000001f00007812 */ /* 0x001fe200078ec0ff */
[----:B------:R-:W-:Y:S03]  /*11160*/  BAR.SYNC.DEFER_BLOCKING 0x4, 0x180 ;  /* 0x0106000000007b1d */ /* 0x000fe60000010000 */
[----:B------:R-:W-:-:S13]  /*11170*/  ISETP.NE.AND P0, PT, R0, RZ, PT ;  /* 0x000000ff0000720c */ /* 0x000fda0003f05270 */
[----:B------:R-:W0:Y:S01]  /*11180*/  @!P0 S2R R0, SR_CgaCtaId ;  /* 0x0000000000008919 */ /* 0x000e220000008800 */
[----:B--2---:R-:W-:Y:S02]  /*11190*/  IMAD.MOV.U32 R4, RZ, RZ, R3 ;  /* 0x000000ffff047224 */ /* 0x004fe400078e0003 */
[----:B---3--:R-:W-:Y:S01]  /*111a0*/  IMAD.MOV.U32 R3, RZ, RZ, R2 ;  /* 0x000000ffff037224 */ /* 0x008fe200078e0002 */
[----:B------:R-:W-:-:S03]  /*111b0*/  @!P0 MOV R2, 0x400 ;  /* 0x0000040000028802 */ /* 0x000fc60000000f00 */
[----:B------:R-:W-:Y:S01]  /*111c0*/  IMAD.MOV.U32 R5, RZ, RZ, R3 ;  /* 0x000000ffff057224 */ /* 0x000fe200078e0003 */
[----:B0-----:R-:W-:-:S05]  /*111d0*/  @!P0 LEA R17, R0, R2, 0x18 ;  /* 0x0000000200118211 */ /* 0x001fca00078ec0ff */
[----:B------:R1:W-:Y:S01]  /*111e0*/  @!P0 STS.128 [R17+0x388d0], R4 ;  /* 0x0388d00411008388 */ /* 0x0003e20000000c00 */
[----:B------:R-:W-:Y:S06]  /*111f0*/  BAR.ARV 0x5, 0x180 ;  /* 0x0146000000007b1d */ /* 0x000fec0000002000 */
.L_x_264:
[----:B------:R-:W-:Y:S02]  /*11200*/  ULDC UR4, c[0x0][0xc3c] ;  /* 0x00030f0000047ab9 */ /* 0x000fe40000000800 */
[----:B------:R-:W-:-:S06]  /*11210*/  UISETP.GE.AND UP0, UPT, UR45, UR4, UPT ;  /* 0x000000042d00728c */ /* 0x000fcc000bf06270 */
[----:B------:R-:W-:-:S13]  /*11220*/  PLOP3.LUT P0, PT, PT, PT, UP0, 0x80, 0x0 ;  /* 0x000000000000781c */ /* 0x000fda0003f0f008 */
[----:B------:R-:W-:Y:S05]  /*11230*/  @!P0 BRA `(.L_x_272) ;  /* 0xffffffb000388947 */ /* 0x000fea000383ffff */
.L_x_201:
[----:B------:R-:W2:Y:S01]  /*11240*/  LDL.LU R0, [R1+0x38] ;  /* 0x0000380001007983 */ /* 0x000ea20000300800 */
[----:B------:R-:W-:Y:S01]  /*11250*/  BSSY B0, `(.L_x_273) ;  /* 0x000000b000007945 */ /* 0x000fe20003800000 */
[----:B01----:R-:W0:Y:S01]  /*11260*/  S2R R5, SR_CgaCtaId ;  /* 0x0000000000057919 */ /* 0x003e220000008800 */
[----:B--2---:R-:W-:-:S05]  /*11270*/  VIADD R0, R0, 0x1 ;  /* 0x0000000100007836 */ /* 0x004fca0000000000 */
[----:B------:R-:W-:-:S04]  /*11280*/  LEA.HI R2, R0, R0, RZ, 0x1 ;  /* 0x0000000000027211 */ /* 0x000fc800078f08ff */
[----:B------:R-:W-:-:S05]  /*11290*/  LOP3.LUT R3, R2, 0xfffffffe, RZ, 0xc0, !PT ;  /* 0xfffffffe02037812 */ /* 0x000fca00078ec0ff */
[----:B------:R-:W-:Y:S01]  /*112a0*/  IMAD.IADD R3, R0, 0x1, -R3 ;  /* 0x0000000100037824 */ /* 0x000fe200078e0a03 */
[----:B------:R-:W-:-:S04]  /*112b0*/  MOV R0, 0x400 ;  /* 0x0000040000007802 */ /* 0x000fc80000000f00 */
[----:B0-----:R-:W-:Y:S02]  /*112c0*/  LEA R0, R5, R0, 0x18 ;  /* 0x0000000005007211 */ /* 0x001fe400078ec0ff */
[----:B------:R-:W-:-:S04]  /*112d0*/  SHF.L.U32 R3, R3, 0x1f, RZ ;  /* 0x0000001f03037819 */ /* 0x000fc800000006ff */
[----:B------:R-:W0:Y:S02]  /*112e0*/  SYNCS.PHASECHK.TRANS64.TRYWAIT P0, [R0+URZ+0x38820], R3 ;  /* 0x03882003000075a7 */ /* 0x000e24000800017f */
[----:B0-----:R-:W-:Y:S05]  /*112f0*/  @!P0 BRA `(.L_x_274) ;  /* 0x0000001400088947 */ /* 0x001fea0003800000 */
.L_x_321:
[----:B------:R-:W-:Y:S05]  /*11300*/  BSYNC B0 ;  /* 0x0000000000007941 */ /* 0x000fea0003800000 */
.L_x_273:
[----:B------:R-:W-:-:S03]  /*11310*/  UMOV UR4, 0xffffffff ;  /* 0xffffffff00047882 */ /* 0x000fc60000000000 */
[----:B------:R-:W-:Y:S05]  /*11320*/  BRA.DIV UR4, `(.L_x_275) ;  /* 0x0000001604107947 */ /* 0x000fea000b800000 */
[----:B------:R-:W1:Y:S02]  /*11330*/  S2R R2, SR_TID.X ;  /* 0x0000000000027919 */ /* 0x000e640000002100 */
[----:B-1----:R-:W-:-:S04]  /*11340*/  SHF.R.U32.HI R2, RZ, 0x5, R2 ;  /* 0x00000005ff027819 */ /* 0x002fc80000011602 */
[----:B------:R-:W-:-:S05]  /*11350*/  LOP3.LUT R2, R2, 0x3, RZ, 0xc0, !PT ;  /* 0x0000000302027812 */ /* 0x000fca00078ec0ff */
[----:B------:R1:W2:Y:S02]  /*11360*/  SHFL.IDX PT, R14, R2, RZ, 0x1f ;  /* 0x00001fff020e7589 */ /* 0x0002a400000e0000 */
.L_x_324:
[----:B--2---:R-:W-:Y:S01]  /*11370*/  ISETP.NE.AND P0, PT, R14, RZ, PT ;  /* 0x000000ff0e00720c */ /* 0x004fe20003f05270 */
[----:B------:R-:W-:-:S12]  /*11380*/  BSSY B0, `(.L_x_276) ;  /* 0x000002e000007945 */ /* 0x000fd80003800000 */
[----:B------:R-:W-:Y:S05]  /*11390*/  @P0 BRA `(.L_x_277) ;  /* 0x0000000000b00947 */ /* 0x000fea0003800000 */
[----:B------:R-:W-:-:S03]  /*113a0*/  UMOV UR4, 0xffffffff ;  /* 0xffffffff00047882 */ /* 0x000fc60000000000 */
[----:B------:R-:W-:Y:S05]  /*113b0*/  BRA.DIV UR4, `(.L_x_278) ;  /* 0x0000001604207947 */ /* 0x000fea000b800000 */
[----:B------:R-:W-:-:S13]  /*113c0*/  ELECT P6, URZ, PT ;  /* 0x00000000003f782f */ /* 0x000fda00038c0000 */
.L_x_327:
[----:B------:R-:W-:Y:S05]  /*113d0*/  @!P6 BRA `(.L_x_277) ;  /* 0x0000000000a0e947 */ /* 0x000fea0003800000 */
[----:B------:R-:W-:-:S06]  /*113e0*/  ULOP3.LUT UR4, UR38, 0x2, URZ, 0xfc, !UPT ;  /* 0x0000000226047892 */ /* 0x000fcc000f8efc3f */
[----:B-1----:R-:W-:-:S05]  /*113f0*/  IMAD.U32 R2, RZ, RZ, UR4 ;  /* 0x00000004ff027e24 */ /* 0x002fca000f8e00ff */
[----:B------:R-:W-:-:S13]  /*11400*/  ISETP.NE.AND P0, PT, R2, 0x3, PT ;  /* 0x000000030200780c */ /* 0x000fda0003f05270 */
[----:B------:R-:W-:Y:S05]  /*11410*/  @!P0 BRA `(.L_x_279) ;  /* 0x0000000000048947 */ /* 0x000fea0003800000 */
[----:B------:R-:W-:Y:S01]  /*11420*/  BPT.TRAP 0x1 ;  /* 0x000000040000795c */ /* 0x000fe20000300000 */
.L_x_279:
[----:B0-----:R-:W2:Y:S04]  /*11430*/  LDL R3, [R1+0x4] ;  /* 0x0000040001037983 */ /* 0x001ea80000100800 */
[----:B------:R-:W3:Y:S01]  /*11440*/  LDL.LU R7, [R1+0xc] ;  /* 0x00000c0001077983 */ /* 0x000ee20000300800 */
[----:B------:R-:W-:-:S04]  /*11450*/  VIADD R2, R0, 0x38840 ;  /* 0x0003884000027836 */ /* 0x000fc80000000000 */
[C---:B--2---:R-:W-:Y:S02]  /*11460*/  IMAD R6, R3.reuse, 0x8, R2 ;  /* 0x0000000803067824 */ /* 0x044fe400078e0202 */
[----:B------:R-:W-:Y:S01]  /*11470*/  VIADD R3, R3, 0x1 ;  /* 0x0000000103037836 */ /* 0x000fe20000000000 */
[----:B---3--:R-:W-:-:S04]  /*11480*/  SHF.L.U32 R5, R7, 0x1f, RZ ;  /* 0x0000001f07057819 */ /* 0x008fc800000006ff */
[C---:B------:R-:W-:Y:S01]  /*11490*/  ISETP.NE.AND P2, PT, R3.reuse, 0x2, PT ;  /* 0x000000020300780c */ /* 0x040fe20003f45270 */
[----:B------:R-:W0:Y:S03]  /*114a0*/  SYNCS.PHASECHK.TRANS64.TRYWAIT P1, [R6+URZ], R5 ;  /* 0x00000005060075a7 */ /* 0x000e26000802017f */
[----:B------:R-:W-:Y:S02]  /*114b0*/  SEL R4, RZ, 0x1, P2 ;  /* 0x00000001ff047807 */ /* 0x000fe40001000000 */
[----:B------:R-:W-:Y:S02]  /*114c0*/  SEL R3, R3, RZ, P2 ;  /* 0x000000ff03037207 */ /* 0x000fe40001000000 */
[----:B------:R-:W-:-:S03]  /*114d0*/  LOP3.LUT R4, R7, R4, RZ, 0x3c, !PT ;  /* 0x0000000407047212 */ /* 0x000fc600078e3cff */
[----:B------:R-:W-:Y:S01]  /*114e0*/  IMAD R7, R3, 0x8, R2 ;  /* 0x0000000803077824 */ /* 0x000fe200078e0202 */
[----:B------:R-:W-:Y:S01]  /*114f0*/  SHF.L.U32 R2, R4, 0x1f, RZ ;  /* 0x0000001f04027819 */ /* 0x000fe200000006ff */
[----:B0-----:R-:W-:Y:S06]  /*11500*/  @!P1 BRA `(.L_x_280) ;  /* 0x0000001000ec9947 */ /* 0x001fec0003800000 */
.L_x_328:
[----:B------:R-:W1:Y:S02]  /*11510*/  SYNCS.PHASECHK.TRANS64.TRYWAIT P1, [R7+URZ], R2 ;  /* 0x00000002070075a7 */ /* 0x000e64000802017f */
[----:B-1----:R-:W-:Y:S05]  /*11520*/  @!P1 BRA `(.L_x_281) ;  /* 0x0000001000f89947 */ /* 0x002fea0003800000 */
.L_x_329:
[----:B------:R-:W-:Y:S05]  /*11530*/  @!P0 BRA `(.L_x_282) ;  /* 0x0000000000048947 */ /* 0x000fea0003800000 */
[----:B------:R-:W-:Y:S01]  /*11540*/  BPT.TRAP 0x1 ;  /* 0x000000040000795c */ /* 0x000fe20000300000 */
.L_x_282:
[----:B------:R-:W2:Y:S02]  /*11550*/  LDL.LU R4, [R1+0x4] ;  /* 0x0000040001047983 */ /* 0x000ea40000300800 */
[----:B--2---:R-:W-:-:S04]  /*11560*/  IMAD R4, R4, 0x8, R0 ;  /* 0x0000000804047824 */ /* 0x004fc800078e0200 */
[----:B------:R-:W2:Y:S02]  /*11570*/  SYNCS.PHASECHK.TRANS64.TRYWAIT P1, [R4+URZ+0x38860], R5 ;  /* 0x03886005040075a7 */ /* 0x000ea4000802017f */
[----:B--2---:R-:W-:Y:S05]  /*11580*/  @!P1 BRA `(.L_x_283) ;  /* 0x0000001000f49947 */ /* 0x004fea0003800000 */
.L_x_330:
[----:B------:R-:W-:Y:S05]  /*11590*/  @!P0 BRA `(.L_x_284) ;  /* 0x0000000000048947 */ /* 0x000fea0003800000 */
[----:B------:R-:W-:Y:S01]  /*115a0*/  BPT.TRAP 0x1 ;  /* 0x000000040000795c */ /* 0x000fe20000300000 */
.L_x_284:
[----:B------:R-:W-:-:S04]  /*115b0*/  IMAD R3, R3, 0x8, R0 ;  /* 0x0000000803037824 */ /* 0x000fc800078e0200 */
[----:B------:R-:W3:Y:S02]  /*115c0*/  SYNCS.PHASECHK.TRANS64.TRYWAIT P1, [R3+URZ+0x38860], R2 ;  /* 0x03886002030075a7 */ /* 0x000ee4000802017f */
[----:B---3--:R-:W-:Y:S05]  /*115d0*/  @!P1 BRA `(.L_x_285) ;  /* 0x0000001000f49947 */ /* 0x008fea0003800000 */
.L_x_331:
[----:B------:R-:W-:Y:S05]  /*115e0*/  @!P0 BRA `(.L_x_286) ;  /* 0x0000000000048947 */ /* 0x000fea0003800000 */
[----:B------:R-:W-:Y:S01]  /*115f0*/  BPT.TRAP 0x1 ;  /* 0x000000040000795c */ /* 0x000fe20000300000 */
.L_x_286:
[----:B------:R-:W4:Y:S02]  /*11600*/  SYNCS.PHASECHK.TRANS64.TRYWAIT P0, [R4+URZ+0x38880], R5 ;  /* 0x03888005040075a7 */ /* 0x000f24000800017f */
[----:B----4-:R-:W-:Y:S05]  /*11610*/  @!P0 BRA `(.L_x_287) ;  /* 0x0000001000f88947 */ /* 0x010fea0003800000 */
.L_x_288:
[----:B------:R0:W0:Y:S02]  /*11620*/  SYNCS.PHASECHK.TRANS64.TRYWAIT P0, [R3+URZ+0x38880], R2 ;  /* 0x03888002030075a7 */ /* 0x000024000800017f */
[----:B0-----:R-:W-:Y:S05]  /*11630*/  @!P0 NANOSLEEP.SYNCS 0x989680 ;  /* 0x009896800000895d */ /* 0x001fea0003900000 */
[----:B------:R-:W0:Y:S02]  /*11640*/  @!P0 SYNCS.PHASECHK.TRANS64 P0, [R3+URZ+0x38880], R2 ;  /* 0x03888002030085a7 */ /* 0x000e24000800007f */
[----:B0-----:R-:W-:Y:S05]  /*11650*/  @!P0 BRA `(.L_x_288) ;  /* 0xfffffffc00f08947 */ /* 0x001fea000383ffff */
.L_x_277:
[----:B------:R-:W-:Y:S05]  /*11660*/  BSYNC B0 ;  /* 0x0000000000007941 */ /* 0x000fea0003800000 */
.L_x_276:
[----:B------:R-:W-:Y:S05]  /*11670*/  EXIT ;  /* 0x000000000000794d */ /* 0x000fea0003800000 */
.L_x_151:
[----:B0-----:R0:W1:Y:S02]  /*11680*/  SYNCS.PHASECHK.TRANS64.TRYWAIT P1, [R0+URZ+0x38800], R3 ;  /* 0x03880003000075a7 */ /* 0x001064000802017f */
[----:B-1----:R-:W-:Y:S05]  /*11690*/  @!P1 NANOSLEEP.SYNCS 0x989680 ;  /* 0x009896800000995d */ /* 0x002fea0003900000 */
[----:B------:R-:W1:Y:S02]  /*116a0*/  @!P1 SYNCS.PHASECHK.TRANS64 P1, [R0+URZ+0x38800], R3 ;  /* 0x03880003000095a7 */ /* 0x000e64000802007f */
[----:B-1----:R-:W-:Y:S05]  /*116b0*/  @!P1 BRA `(.L_x_151) ;  /* 0xfffffffc00f09947 */ /* 0x002fea000383ffff */
[----:B------:R-:W-:Y:S05]  /*116c0*/  BRA `(.L_x_289) ;  /* 0xffffff0400587947 */ /* 0x000fea000383ffff */
.L_x_155:
[----:B-1----:R1:W2:Y:S02]  /*116d0*/  SYNCS.PHASECHK.TRANS64.TRYWAIT P1, [R4+URZ+0x38830], R3 ;  /* 0x03883003040075a7 */ /* 0x0022a4000802017f */
[----:B--2---:R-:W-:Y:S05]  /*116e0*/  @!P1 NANOSLEEP.SYNCS 0x989680 ;  /* 0x009896800000995d */ /* 0x004fea0003900000 */
[----:B------:R-:W2:Y:S02]  /*116f0*/  @!P1 SYNCS.PHASECHK.TRANS64 P1, [R4+URZ+0x38830], R3 ;  /* 0x03883003040095a7 */ /* 0x000ea4000802007f */
[----:B--2---:R-:W-:Y:S05]  /*11700*/  @!P1 BRA `(.L_x_155) ;  /* 0xfffffffc00f09947 */ /* 0x004fea000383ffff */
[----:B------:R-:W-:Y:S05]  /*11710*/  BRA `(.L_x_154) ;  /* 0xffffff0400807947 */ /* 0x000fea000383ffff */
.L_x_160:
[----:B-1----:R-:W-:-:S04]  /*11720*/  IMAD.U32 R3, RZ, RZ, UR6 ;  /* 0x00000006ff037e24 */ /* 0x002fc8000f8e00ff */
[----:B------:R1:W2:Y:S03]  /*11730*/  SYNCS.PHASECHK.TRANS64.TRYWAIT P1, [R3+URZ+0x38830], R0 ;  /* 0x03883000030075a7 */ /* 0x0002a6000802017f */
[----:B--2---:R-:W-:Y:S05]  /*11740*/  @!P1 NANOSLEEP.SYNCS 0x989680 ;  /* 0x009896800000995d */ /* 0x004fea0003900000 */
[----:B------:R-:W2:Y:S02]  /*11750*/  @!P1 SYNCS.PHASECHK.TRANS64 P1, [R3+URZ+0x38830], R0 ;  /* 0x03883000030095a7 */ /* 0x000ea4000802007f */
[----:B--2---:R-:W-:Y:S05]  /*11760*/  @!P1 BRA `(.L_x_160) ;  /* 0xfffffffc00ec9947 */ /* 0x004fea000383ffff */
[----:B------:R-:W-:Y:S05]  /*11770*/  BRA `(.L_x_157) ;  /* 0xffffff30004c7947 */ /* 0x000fea000383ffff */
.L_x_164:
[----:B-1----:R-:W-:-:S04]  /*11780*/  IMAD.U32 R3, RZ, RZ, UR6 ;  /* 0x00000006ff037e24 */ /* 0x002fc8000f8e00ff */
[----:B------:R1:W2:Y:S03]  /*11790*/  SYNCS.PHASECHK.TRANS64.TRYWAIT P1, [R3+URZ+0x38850], R0 ;  /* 0x03885000030075a7 */ /* 0x0002a6000802017f */
[----:B--2---:R-:W-:Y:S05]  /*117a0*/  @!P1 NANOSLEEP.SYNCS 0x989680 ;  /* 0x009896800000995d */ /* 0x004fea0003900000 */
[----:B------:R-:W2:Y:S02]  /*117b0*/  @!P1 SYNCS.PHASECHK.TRANS64 P1, [R3+URZ+0x38850], R0 ;  /* 0x03885000030095a7 */ /* 0x000ea4000802007f */
[----:B--2---:R-:W-:Y:S05]  /*117c0*/  @!P1 BRA `(.L_x_164) ;  /* 0xfffffffc00ec9947 */ /* 0x004fea000383ffff */
[----:B------:R-:W-:Y:S05]  /*117d0*/  BRA `(.L_x_161) ;  /* 0xffffff34002c7947 */ /* 0x000fea000383ffff */
.L_x_170:
[----:B-1----:R1:W2:Y:S02]  /*117e0*/  SYNCS.PHASECHK.TRANS64.TRYWAIT P1, [R14+URZ+0x38850], R7 ;  /* 0x038850070e0075a7 */ /* 0x0022a4000802017f */
[----:B--2---:R-:W-:Y:S05]  /*117f0*/  @!P1 NANOSLEEP.SYNCS 0x989680 ;  /* 0x009896800000995d */ /* 0x004fea0003900000 */
[----:B------:R-:W2:Y:S02]  /*11800*/  @!P1 SYNCS.PHASECHK.TRANS64 P1, [R14+URZ+0x38850], R7 ;  /* 0x038850070e0095a7 */ /* 0x000ea4000802007f */
[----:B--2---:R-:W-:Y:S05]  /*11810*/  @!P1 BRA `(.L_x_170) ;  /* 0xfffffffc00f09947 */ /* 0x004fea000383ffff */
[----:B------:R-:W-:Y:S05]  /*11820*/  BRA `(.L_x_169) ;  /* 0xffffff5400047947 */ /* 0x000fea000383ffff */
.L_x_216:
[----:B------:R-:W-:Y:S02]  /*11830*/  IMAD.MOV.U32 R13, RZ, RZ, R0 ;  /* 0x000000ffff0d7224 */ /* 0x000fe400078e0000 */
[----:B------:R-:W-:Y:S02]  /*11840*/  IMAD.MOV.U32 R12, RZ, RZ, RZ ;  /* 0x000000ffff0c7224 */ /* 0x000fe400078e00ff */
[----:B------:R-:W-:Y:S02]  /*11850*/  IMAD.MOV.U32 R11, RZ, RZ, 0x1f ;  /* 0x0000001fff0b7424 */ /* 0x000fe400078e00ff */
[----:B------:R-:W-:-:S07]  /*11860*/  IMAD.MOV.U32 R15, RZ, RZ, -0x1 ;  /* 0xffffffffff0f7424 */ /* 0x000fce00078e00ff */
[----:B--2---:R-:W-:Y:S05]  /*11870*/  WARPSYNC.COLLECTIVE R15, `(.L_x_290) ;  /* 0x000000000f087348 */ /* 0x004fea0003c00000 */
[----:B------:R0:W1:Y:S02]  /*11880*/  SHFL.IDX P6, R14, R13, R12, R11 ;  /* 0x0000000c0d0e7389 */ /* 0x00006400000c000b */
[----:B012---:R-:W-:Y:S01]  /*11890*/  ENDCOLLECTIVE ;  /* 0x000000000000791b */ /* 0x007fe20003800000 */
.L_x_290:
[----:B------:R-:W-:Y:S05]  /*118a0*/  BRA `(.L_x_291) ;  /* 0xffffffb8000c7947 */ /* 0x000fea000383ffff */
.L_x_218:
[----:B------:R-:W-:Y:S01]  /*118b0*/  BSSY B0, `(.L_x_292) ;  /* 0x0000006000007945 */ /* 0x000fe20003800000 */
[----:B------:R-:W-:-:S07]  /*118c0*/  IMAD.MOV.U32 R15, RZ, RZ, -0x1 ;  /* 0xffffffffff0f7424 */ /* 0x000fce00078e00ff */
[----:B--2---:R-:W-:Y:S05]  /*118d0*/  WARPSYNC.COLLECTIVE R15, `(.L_x_293) ;  /* 0x000000000f0c7348 */ /* 0x004fea0003c00000 */
[----:B------:R-:W-:Y:S02]  /*118e0*/  ELECT P6, UR62, PT ;  /* 0x00000000003e782f */ /* 0x000fe400038c0000 */
[----:B------:R-:W-:Y:S01]  /*118f0*/  MOV R14, UR62 ;  /* 0x0000003e000e7c02 */ /* 0x000fe20008000f00 */
[----:B--2---:R-:W-:Y:S10]  /*11900*/  ENDCOLLECTIVE ;  /* 0x000000000000791b */ /* 0x004ff40003800000 */
.L_x_293:
[----:B------:R-:W-:Y:S05]  /*11910*/  BSYNC B0 ;  /* 0x0000000000007941 */ /* 0x000fea0003800000 */
.L_x_292:
[----:B------:R-:W-:Y:S05]  /*11920*/  BRA `(.L_x_294) ;  /* 0xffffffb8001c7947 */ /* 0x000fea000383ffff */
.L_x_220:
[----:B0-----:R0:W1:Y:S02]  /*11930*/  SYNCS.PHASECHK.TRANS64.TRYWAIT P0, [R3+URZ+0x38880], R4 ;  /* 0x03888004030075a7 */ /* 0x001064000800017f */
[----:B-1----:R-:W-:Y:S05]  /*11940*/  @!P0 NANOSLEEP.SYNCS 0x989680 ;  /* 0x009896800000895d */ /* 0x002fea0003900000 */
[----:B------:R-:W1:Y:S02]  /*11950*/  @!P0 SYNCS.PHASECHK.TRANS64 P0, [R3+URZ+0x38880], R4 ;  /* 0x03888004030085a7 */ /* 0x000e64000800007f */
[----:B-1----:R-:W-:Y:S05]  /*11960*/  @!P0 BRA `(.L_x_220) ;  /* 0xfffffffc00f08947 */ /* 0x002fea000383ffff */
[----:B------:R-:W-:Y:S05]  /*11970*/  BRA `(.L_x_295) ;  /* 0xffffffb800807947 */ /* 0x000fea000383ffff */
.L_x_222:
[----:B-1----:R1:W2:Y:S02]  /*11980*/  SYNCS.PHASECHK.TRANS64.TRYWAIT P0, [R3+URZ+0x38840], R4 ;  /* 0x03884004030075a7 */ /* 0x0022a4000800017f */
[----:B--2---:R-:W-:Y:S05]  /*11990*/  @!P0 NANOSLEEP.SYNCS 0x989680 ;  /* 0x009896800000895d */ /* 0x004fea0003900000 */
[----:B------:R-:W2:Y:S02]  /*119a0*/  @!P0 SYNCS.PHASECHK.TRANS64 P0, [R3+URZ+0x38840], R4 ;  /* 0x03884004030085a7 */ /* 0x000ea4000800007f */
[----:B--2---:R-:W-:Y:S05]  /*119b0*/  @!P0 BRA `(.L_x_222) ;  /* 0xfffffffc00f08947 */ /* 0x004fea000383ffff */
[----:B------:R-:W-:Y:S05]  /*119c0*/  BRA `(.L_x_296) ;  /* 0xffffffb800ec7947 */ /* 0x000fea000383ffff */
.L_x_226:
[----:B------:R-:W-:Y:S01]  /*119d0*/  IMAD.MOV.U32 R13, RZ, RZ, R2 ;  /* 0x000000ffff0d7224 */ /* 0x000fe200078e0002 */
[----:B------:R-:W-:Y:S01]  /*119e0*/  LOP3.LUT R7, R7, 0x7f, RZ, 0xc0, !PT ;  /* 0x0000007f07077812 */ /* 0x000fe200078ec0ff */
[----:B------:R-:W-:Y:S02]  /*119f0*/  IMAD.MOV.U32 R12, RZ, RZ, RZ ;  /* 0x000000ffff0c7224 */ /* 0x000fe400078e00ff */
[----:B------:R-:W-:Y:S01]  /*11a00*/  IMAD.MOV.U32 R11, RZ, RZ, 0x181f ;  /* 0x0000181fff0b7424 */ /* 0x000fe200078e00ff */
[----:B------:R-:W-:Y:S01]  /*11a10*/  SHF.R.U32.HI R8, RZ, 0x3, R7 ;  /* 0x00000003ff087819 */ /* 0x000fe20000011607 */
[----:B------:R-:W-:Y:S02]  /*11a20*/  IMAD.MOV.U32 R15, RZ, RZ, -0x1 ;  /* 0xffffffffff0f7424 */ /* 0x000fe400078e00ff */
[----:B------:R-:W-:Y:S02]  /*11a30*/  IMAD R4, R19, R6, RZ ;  /* 0x0000000613047224 */ /* 0x000fe400078e02ff */
[----:B------:R-:W-:-:S07]  /*11a40*/  IMAD.IADD R3, R8, 0x1, R5 ;  /* 0x0000000108037824 */ /* 0x000fce00078e0205 */
[----:B-----5:R-:W-:Y:S05]  /*11a50*/  WARPSYNC.COLLECTIVE R15, `(.L_x_297) ;  /* 0x000000000f087348 */ /* 0x020fea0003c00000 */
[----:B------:R0:W1:Y:S02]  /*11a60*/  SHFL.IDX P6, R14, R13, R12, R11 ;  /* 0x0000000c0d0e7389 */ /* 0x00006400000c000b */
[----:B01---5:R-:W-:Y:S01]  /*11a70*/  ENDCOLLECTIVE ;  /* 0x000000000000791b */ /* 0x023fe20003800000 */
.L_x_297:
[C---:B------:R-:W-:Y:S01]  /*11a80*/  VIADD R5, R3.reuse, 0x10 ;  /* 0x0000001003057836 */ /* 0x040fe20000000000 */
[----:B------:R-:W-:Y:S01]  /*11a90*/  ISETP.GE.AND P2, PT, R3, R4, PT ;  /* 0x000000040300720c */ /* 0x000fe20003f46270 */
[----:B------:R-:W-:Y:S02]  /*11aa0*/  IMAD.MOV.U32 R13, RZ, RZ, R0 ;  /* 0x000000ffff0d7224 */ /* 0x000fe400078e0000 */
[----:B------:R-:W-:-:S10]  /*11ab0*/  IMAD.MOV.U32 R6, RZ, RZ, R14 ;  /* 0x000000ffff067224 */ /* 0x000fd400078e000e */
[----:B------:R-:W-:Y:S05]  /*11ac0*/  WARPSYNC.COLLECTIVE R15, `(.L_x_298) ;  /* 0x000000000f087348 */ /* 0x000fea0003c00000 */
[----:B------:R0:W1:Y:S02]  /*11ad0*/  SHFL.IDX P6, R14, R13, R12, R11 ;  /* 0x0000000c0d0e7389 */ /* 0x00006400000c000b */
[----:B01----:R-:W-:Y:S01]  /*11ae0*/  ENDCOLLECTIVE ;  /* 0x000000000000791b */ /* 0x003fe20003800000 */
.L_x_298:
[----:B------:R-:W-:Y:S02]  /*11af0*/  IMAD.MOV.U32 R13, RZ, RZ, R2 ;  /* 0x000000ffff0d7224 */ /* 0x000fe400078e0002 */
[----:B------:R-:W-:Y:S02]  /*11b00*/  IMAD.MOV.U32 R12, RZ, RZ, 0x1 ;  /* 0x00000001ff0c7424 */ /* 0x000fe400078e00ff */
[----:B------:R-:W-:-:S07]  /*11b10*/  IMAD.MOV.U32 R7, RZ, RZ, R14 ;  /* 0x000000ffff077224 */ /* 0x000fce00078e000e */
[----:B------:R-:W-:Y:S05]  /*11b20*/  WARPSYNC.COLLECTIVE R15, `(.L_x_299) ;  /* 0x000000000f087348 */ /* 0x000fea0003c00000 */
[----:B------:R0:W1:Y:S02]  /*11b30*/  SHFL.IDX P6, R14, R13, R12, R11 ;  /* 0x0000000c0d0e7389 */ /* 0x00006400000c000b */
[----:B01----:R-:W-:Y:S01]  /*11b40*/  ENDCOLLECTIVE ;  /* 0x000000000000791b */ /* 0x003fe20003800000 */
.L_x_299:
[----:B------:R-:W-:-:S05]  /*11b50*/  @!P2 IADD3 R7, P3, R10, R7, RZ ;  /* 0x000000070a07a210 */ /* 0x000fca0007f7e0ff */
[----:B------:R-:W-:-:S05]  /*11b60*/  @!P2 IMAD.X R6, RZ, RZ, R6, P3 ;  /* 0x000000ffff06a224 */ /* 0x000fca00018e0606 */
[----:B------:R-:W-:Y:S01]  /*11b70*/  @!P2 LOP3.LUT R7, R7, R6, RZ, 0x3c, !PT ;  /* 0x000000060707a212 */ /* 0x000fe200078e3cff */
[----:B------:R-:W-:-:S03]  /*11b80*/  IMAD.MOV.U32 R13, RZ, RZ, R0 ;  /* 0x000000ffff0d7224 */ /* 0x000fc600078e0000 */
[----:B------:R-:W-:-:S04]  /*11b90*/  @!P2 LOP3.LUT R6, R7, R6, RZ, 0x3c, !PT ;  /* 0x000000060706a212 */ /* 0x000fc800078e3cff */
[----:B------:R-:W-:Y:S01]  /*11ba0*/  @!P2 LOP3.LUT R7, R7, R6, RZ, 0x3c, !PT ;  /* 0x000000060707a212 */ /* 0x000fe200078e3cff */
[----:B------:R-:W-:-:S07]  /*11bb0*/  IMAD.MOV.U32 R8, RZ, RZ, R14 ;  /* 0x000000ffff087224 */ /* 0x000fce00078e000e */
[----:B------:R-:W-:Y:S05]  /*11bc0*/  WARPSYNC.COLLECTIVE R15, `(.L_x_300) ;  /* 0x000000000f087348 */ /* 0x000fea0003c00000 */
[----:B------:R0:W1:Y:S02]  /*11bd0*/  SHFL.IDX P6, R14, R13, R12, R11 ;  /* 0x0000000c0d0e7389 */ /* 0x00006400000c000b */
[----:B01----:R-:W-:Y:S01]  /*11be0*/  ENDCOLLECTIVE ;  /* 0x000000000000791b */ /* 0x003fe20003800000 */
.L_x_300:
[----:B------:R-:W-:Y:S01]  /*11bf0*/  @!PT LDS RZ, [RZ] ;  /* 0x00000000fffff984 */ /* 0x000fe20000000800 */
[----:B------:R-:W-:Y:S01]  /*11c00*/  @!PT LDS RZ, [RZ] ;  /* 0x00000000fffff984 */ /* 0x000fe20000000800 */
[----:B------:R-:W-:Y:S01]  /*11c10*/  @!PT LDS RZ, [RZ] ;  /* 0x00000000fffff984 */ /* 0x000fe20000000800 */
[----:B------:R0:W-:Y:S04]  /*11c20*/  @!P2 LDGSTS.E.BYPASS.LTC128B.128 [R9+0x20400], desc[UR48][R6.64], !P0 ;  /* 0x204000000609afae */ /* 0x0001e8000c101d70 */
[----:B------:R0:W-:Y:S01]  /*11c30*/  @!P2 LDGSTS.E.BYPASS.LTC128B.128 [R9+0x24400], desc[UR48][R6.64+0x80], !P1 ;  /* 0x244000800609afae */ /* 0x0001e2000c901d70 */
[----:B------:R-:W-:Y:S01]  /*11c40*/  ISETP.GE.AND P2, PT, R5, R4, PT ;  /* 0x000000040500720c */ /* 0x000fe20003f46270 */
[----:B------:R-:W-:Y:S02]  /*11c50*/  IMAD.MOV.U32 R13, RZ, RZ, R2 ;  /* 0x000000ffff0d7224 */ /* 0x000fe400078e0002 */
[----:B------:R-:W-:Y:S02]  /*11c60*/  IMAD.MOV.U32 R12, RZ, RZ, 0x2 ;  /* 0x00000002ff0c7424 */ /* 0x000fe400078e00ff */
[----:B------:R-:W-:-:S08]  /*11c70*/  IMAD.MOV.U32 R5, RZ, RZ, R14 ;  /* 0x000000ffff057224 */ /* 0x000fd000078e000e */
[----:B0-----:R-:W-:Y:S05]  /*11c80*/  WARPSYNC.COLLECTIVE R15, `(.L_x_301) ;  /* 0x000000000f087348 */ /* 0x001fea0003c00000 */
[----:B------:R1:W2:Y:S02]  /*11c90*/  SHFL.IDX P6, R14, R13, R12, R11 ;  /* 0x0000000c0d0e7389 */ /* 0x0002a400000c000b */
[----:B012---:R-:W-:Y:S01]  /*11ca0*/  ENDCOLLECTIVE ;  /* 0x000000000000791b */ /* 0x007fe20003800000 */
.L_x_301:
[----:B------:R-:W-:Y:S01]  /*11cb0*/  @!P2 IADD3 R7, P3, R10, R5, RZ ;  /* 0x000000050a07a210 */ /* 0x000fe20007f7e0ff */
[----:B------:R-:W-:-:S04]  /*11cc0*/  VIADD R5, R3, 0x20 ;  /* 0x0000002003057836 */ /* 0x000fc80000000000 */
[----:B------:R-:W-:-:S05]  /*11cd0*/  @!P2 IMAD.X R6, RZ, RZ, R8, P3 ;  /* 0x000000ffff06a224 */ /* 0x000fca00018e0608 */
[----:B------:R-:W-:Y:S01]  /*11ce0*/  @!P2 LOP3.LUT R7, R7, R6, RZ, 0x3c, !PT ;  /* 0x000000060707a212 */ /* 0x000fe200078e3cff */
[----:B------:R-:W-:-:S03]  /*11cf0*/  IMAD.MOV.U32 R13, RZ, RZ, R0 ;  /* 0x000000ffff0d7224 */ /* 0x000fc600078e0000 */
[----:B------:R-:W-:-:S04]  /*11d00*/  @!P2 LOP3.LUT R6, R7, R6, RZ, 0x3c, !PT ;  /* 0x000000060706a212 */ /* 0x000fc800078e3cff */
[----:B------:R-:W-:-:S05]  /*11d10*/  @!P2 LOP3.LUT R7, R7, R6, RZ, 0x3c, !PT ;  /* 0x000000060707a212 */ /* 0x000fca00078e3cff */
[----:B------:R-:W-:Y:S01]  /*11d20*/  @!PT LDS RZ, [RZ] ;  /* 0x00000000fffff984 */ /* 0x000fe20000000800 */
[----:B------:R-:W-:Y:S01]  /*11d30*/  @!PT LDS RZ, [RZ] ;  /* 0x00000000fffff984 */ /* 0x000fe20000000800 */
[----:B------:R-:W-:Y:S01]  /*11d40*/  @!PT LDS RZ, [RZ] ;  /* 0x00000000fffff984 */ /* 0x000fe20000000800 */
[----:B------:R-:W-:Y:S04]  /*11d50*/  @!P2 LDGSTS.E.BYPASS.LTC128B.128 [R9+0x20c00], desc[UR48][R6.64], !P0 ;  /* 0x20c000000609afae */ /* 0x000fe8000c101d70 */
[----:B------:R0:W-:Y:S01]  /*11d60*/  @!P2 LDGSTS.E.BYPASS.LTC128B.128 [R9+0x24c00], desc[UR48][R6.64+0x80], !P1 ;  /* 0x24c000800609afae */ /* 0x0001e2000c901d70 */
[----:B------:R-:W-:Y:S01]  /*11d70*/  ISETP.GE.AND P2, PT, R5, R4, PT ;  /* 0x000000040500720c */ /* 0x000fe20003f46270 */
[----:B------:R-:W-:Y:S02]  /*11d80*/  VIADD R5, R3, 0x30 ;  /* 0x0000003003057836 */ /* 0x000fe40000000000 */
[----:B0-----:R-:W-:-:S10]  /*11d90*/  IMAD.MOV.U32 R6, RZ, RZ, R14 ;  /* 0x000000ffff067224 */ /* 0x001fd400078e000e */
[----:B------:R-:W-:Y:S05]  /*11da0*/  WARPSYNC.COLLECTIVE R15, `(.L_x_302) ;  /* 0x000000000f087348 */ /* 0x000fea0003c00000 */
[----:B------:R0:W1:Y:S02]  /*11db0*/  SHFL.IDX P6, R14, R13, R12, R11 ;  /* 0x0000000c0d0e7389 */ /* 0x00006400000c000b */
[----:B01----:R-:W-:Y:S01]  /*11dc0*/  ENDCOLLECTIVE ;  /* 0x000000000000791b */ /* 0x003fe20003800000 */
.L_x_302:
[----:B------:R-:W-:Y:S02]  /*11dd0*/  IMAD.MOV.U32 R13, RZ, RZ, R2 ;  /* 0x000000ffff0d7224 */ /* 0x000fe400078e0002 */
[----:B------:R-:W-:Y:S02]  /*11de0*/  IMAD.MOV.U32 R12, RZ, RZ, 0x3 ;  /* 0x00000003ff0c7424 */ /* 0x000fe400078e00ff */
[----:B------:R-:W-:-:S07]  /*11df0*/  IMAD.MOV.U32 R7, RZ, RZ, R14 ;  /* 0x000000ffff077224 */ /* 0x000fce00078e000e */
[----:B------:R-:W-:Y:S05]  /*11e00*/  WARPSYNC.COLLECTIVE R15, `(.L_x_303) ;  /* 0x000000000f087348 */ /* 0x000fea0003c00000 */
[----:B------:R0:W1:Y:S02]  /*11e10*/  SHFL.IDX P6, R14, R13, R12, R11 ;  /* 0x0000000c0d0e7389 */ /* 0x00006400000c000b */
[----:B01----:R-:W-:Y:S01]  /*11e20*/  ENDCOLLECTIVE ;  /* 0x000000000000791b */ /* 0x003fe20003800000 */
.L_x_303:
[----:B------:R-:W-:-:S05]  /*11e30*/  @!P2 IADD3 R7, P3, R10, R7, RZ ;  /* 0x000000070a07a210 */ /* 0x000fca0007f7e0ff */
        /* <DEDUP_REMOVED lines=16> */
.L_x_304:
[----:B------:R-:W-:Y:S02]  /*11f40*/  IMAD.MOV.U32 R13, RZ, RZ, R2 ;  /* 0x000000ffff0d7224 */ /* 0x000fe400078e0002 */
[----:B------:R-:W-:Y:S02]  /*11f50*/  IMAD.MOV.U32 R12, RZ, RZ, 0x4 ;  /* 0x00000004ff0c7424 */ /* 0x000fe400078e00ff */
[----:B------:R-:W-:-:S07]  /*11f60*/  IMAD.MOV.U32 R7, RZ, RZ, R14 ;  /* 0x000000ffff077224 */ /* 0x000fce00078e000e */
[----:B------:R-:W-:Y:S05]  /*11f70*/  WARPSYNC.COLLECTIVE R15, `(.L_x_305) ;  /* 0x000000000f087348 */ /* 0x000fea0003c00000 */
[----:B------:R0:W1:Y:S02]  /*11f80*/  SHFL.IDX P6, R14, R13, R12, R11 ;  /* 0x0000000c0d0e7389 */ /* 0x00006400000c000b */
[----:B01----:R-:W-:Y:S01]  /*11f90*/  ENDCOLLECTIVE ;  /* 0x000000000000791b */ /* 0x003fe20003800000 */
.L_x_305:
        /* <DEDUP_REMOVED lines=17> */
.L_x_306:
[----:B------:R-:W-:Y:S02]  /*120b0*/  IMAD.MOV.U32 R13, RZ, RZ, R2 ;  /* 0x000000ffff0d7224 */ /* 0x000fe400078e0002 */
[----:B------:R-:W-:Y:S02]  /*120c0*/  IMAD.MOV.U32 R12, RZ, RZ, 0x5 ;  /* 0x00000005ff0c7424 */ /* 0x000fe400078e00ff */
[----:B------:R-:W-:-:S07]  /*120d0*/  IMAD.MOV.U32 R7, RZ, RZ, R14 ;  /* 0x000000ffff077224 */ /* 0x000fce00078e000e */
[----:B------:R-:W-:Y:S05]  /*120e0*/  WARPSYNC.COLLECTIVE R15, `(.L_x_307) ;  /* 0x000000000f087348 */ /* 0x000fea0003c00000 */
[----:B------:R0:W1:Y:S02]  /*120f0*/  SHFL.IDX P6, R14, R13, R12, R11 ;  /* 0x0000000c0d0e7389 */ /* 0x00006400000c000b */
[----:B01----:R-:W-:Y:S01]  /*12100*/  ENDCOLLECTIVE ;  /* 0x000000000000791b */ /* 0x003fe20003800000 */
.L_x_307:
        /* <DEDUP_REMOVED lines=17> */
.L_x_308:
[----:B------:R-:W-:Y:S02]  /*12220*/  IMAD.MOV.U32 R13, RZ, RZ, R2 ;  /* 0x000000ffff0d7224 */ /* 0x000fe400078e0002 */
[----:B------:R-:W-:Y:S02]  /*12230*/  IMAD.MOV.U32 R12, RZ, RZ, 0x6 ;  /* 0x00000006ff0c7424 */ /* 0x000fe400078e00ff */
[----:B------:R-:W-:-:S07]  /*12240*/  IMAD.MOV.U32 R7, RZ, RZ, R14 ;  /* 0x000000ffff077224 */ /* 0x000fce00078e000e */
[----:B------:R-:W-:Y:S05]  /*12250*/  WARPSYNC.COLLECTIVE R15, `(.L_x_309) ;  /* 0x000000000f087348 */ /* 0x000fea0003c00000 */
[----:B------:R0:W1:Y:S02]  /*12260*/  SHFL.IDX P6, R14, R13, R12, R11 ;  /* 0x0000000c0d0e7389 */ /* 0x00006400000c000b */
[----:B01----:R-:W-:Y:S01]  /*12270*/  ENDCOLLECTIVE ;  /* 0x000000000000791b */ /* 0x003fe20003800000 */
.L_x_309:
        /* <DEDUP_REMOVED lines=12> */
[----:B0-----:R-:W-:-:S12]  /*12340*/  IMAD.MOV.U32 R6, RZ, RZ, R14 ;  /* 0x000000ffff067224 */ /* 0x001fd800078e000e */
[----:B------:R-:W-:Y:S05]  /*12350*/  WARPSYNC.COLLECTIVE R15, `(.L_x_310) ;  /* 0x000000000f087348 */ /* 0x000fea0003c00000 */
[----:B------:R0:W1:Y:S02]  /*12360*/  SHFL.IDX P6, R14, R13, R12, R11 ;  /* 0x0000000c0d0e7389 */ /* 0x00006400000c000b */
[----:B01----:R-:W-:Y:S01]  /*12370*/  ENDCOLLECTIVE ;  /* 0x000000000000791b */ /* 0x003fe20003800000 */
.L_x_310:
[----:B------:R-:W-:Y:S02]  /*12380*/  IMAD.MOV.U32 R13, RZ, RZ, R2 ;  /* 0x000000ffff0d7224 */ /* 0x000fe400078e0002 */
[----:B------:R-:W-:Y:S02]  /*12390*/  IMAD.MOV.U32 R12, RZ, RZ, 0x7 ;  /* 0x00000007ff0c7424 */ /* 0x000fe400078e00ff */
[----:B------:R-:W-:-:S07]  /*123a0*/  IMAD.MOV.U32 R7, RZ, RZ, R14 ;  /* 0x000000ffff077224 */ /* 0x000fce00078e000e */
[----:B------:R-:W-:Y:S05]  /*123b0*/  WARPSYNC.COLLECTIVE R15, `(.L_x_311) ;  /* 0x000000000f087348 */ /* 0x000fea0003c00000 */
[----:B------:R0:W1:Y:S02]  /*123c0*/  SHFL.IDX P6, R14, R13, R12, R11 ;  /* 0x0000000c0d0e7389 */ /* 0x00006400000c000b */
[----:B01----:R-:W-:Y:S01]  /*123d0*/  ENDCOLLECTIVE ;  /* 0x000000000000791b */ /* 0x003fe20003800000 */
.L_x_311:
        /* <DEDUP_REMOVED lines=10> */
.L_x_312:
[----:B------:R-:W-:Y:S01]  /*12480*/  @!PT LDS RZ, [RZ] ;  /* 0x00000000fffff984 */ /* 0x000fe20000000800 */
[----:B------:R-:W-:Y:S01]  /*12490*/  @!PT LDS RZ, [RZ] ;  /* 0x00000000fffff984 */ /* 0x000fe20000000800 */
[----:B------:R-:W-:Y:S01]  /*124a0*/  @!PT LDS RZ, [RZ] ;  /* 0x00000000fffff984 */ /* 0x000fe20000000800 */
[----:B------:R0:W-:Y:S04]  /*124b0*/  @!P2 LDGSTS.E.BYPASS.LTC128B.128 [R9+0x23400], desc[UR48][R6.64], !P0 ;  /* 0x234000000609afae */ /* 0x0001e8000c101d70 */
[----:B------:R0:W-:Y:S01]  /*124c0*/  @!P2 LDGSTS.E.BYPASS.LTC128B.128 [R9+0x27400], desc[UR48][R6.64+0x80], !P1 ;  /* 0x274000800609afae */ /* 0x0001e2000c901d70 */
[----:B------:R-:W-:Y:S01]  /*124d0*/  IMAD.MOV.U32 R0, RZ, RZ, R14 ;  /* 0x000000ffff007224 */ /* 0x000fe200078e000e */
[----:B------:R-:W-:Y:S06]  /*124e0*/  BRA `(.L_x_313) ;  /* 0xffffffbc00647947 */ /* 0x000fec000383ffff */
.L_x_231:
[----:B--2---:R2:W3:Y:S02]  /*124f0*/  SYNCS.PHASECHK.TRANS64.TRYWAIT P0, [R17+URZ+0x38820], R0 ;  /* 0x03882000110075a7 */ /* 0x0044e4000800017f */
[----:B---3--:R-:W-:Y:S05]  /*12500*/  @!P0 NANOSLEEP.SYNCS 0x989680 ;  /* 0x009896800000895d */ /* 0x008fea0003900000 */
[----:B------:R-:W3:Y:S02]  /*12510*/  @!P0 SYNCS.PHASECHK.TRANS64 P0, [R17+URZ+0x38820], R0 ;  /* 0x03882000110085a7 */ /* 0x000ee4000800007f */
[----:B---3--:R-:W-:Y:S05]  /*12520*/  @!P0 BRA `(.L_x_231) ;  /* 0xfffffffc00f08947 */ /* 0x008fea000383ffff */
[----:B------:R-:W-:Y:S05]  /*12530*/  BRA `(.L_x_314) ;  /* 0xffffffbc00d07947 */ /* 0x000fea000383ffff */
.L_x_237:
[----:B-1----:R1:W3:Y:S02]  /*12540*/  SYNCS.PHASECHK.TRANS64.TRYWAIT P0, [R6+URZ+0x38880], R5 ;  /* 0x03888005060075a7 */ /* 0x0022e4000800017f */
[----:B---3--:R-:W-:Y:S05]  /*12550*/  @!P0 NANOSLEEP.SYNCS 0x989680 ;  /* 0x009896800000895d */ /* 0x008fea0003900000 */
[----:B------:R-:W3:Y:S02]  /*12560*/  @!P0 SYNCS.PHASECHK.TRANS64 P0, [R6+URZ+0x38880], R5 ;  /* 0x03888005060085a7 */ /* 0x000ee4000800007f */
[----:B---3--:R-:W-:Y:S05]  /*12570*/  @!P0 BRA `(.L_x_237) ;  /* 0xfffffffc00f08947 */ /* 0x008fea000383ffff */
[----:B------:R-:W-:Y:S05]  /*12580*/  BRA `(.L_x_315) ;  /* 0xffffffc0008c7947 */ /* 0x000fea000383ffff */
.L_x_243:
[----:B0-----:R0:W3:Y:S02]  /*12590*/  SYNCS.PHASECHK.TRANS64.TRYWAIT P0, [R6+URZ+0x38840], R5 ;  /* 0x03884005060075a7 */ /* 0x0010e4000800017f */
[----:B---3--:R-:W-:Y:S05]  /*125a0*/  @!P0 NANOSLEEP.SYNCS 0x989680 ;  /* 0x009896800000895d */ /* 0x008fea0003900000 */
[----:B------:R-:W3:Y:S02]  /*125b0*/  @!P0 SYNCS.PHASECHK.TRANS64 P0, [R6+URZ+0x38840], R5 ;  /* 0x03884005060085a7 */ /* 0x000ee4000800007f */
[----:B---3--:R-:W-:Y:S05]  /*125c0*/  @!P0 BRA `(.L_x_243) ;  /* 0xfffffffc00f08947 */ /* 0x008fea000383ffff */
[----:B------:R-:W-:Y:S05]  /*125d0*/  BRA `(.L_x_316) ;  /* 0xffffffc400487947 */ /* 0x000fea000383ffff */
.L_x_250:
[----:B-1----:R1:W3:Y:S02]  /*125e0*/  SYNCS.PHASECHK.TRANS64.TRYWAIT P0, [R19+URZ+0x38870], R4 ;  /* 0x03887004130075a7 */ /* 0x0022e4000800017f */
[----:B---3--:R-:W-:Y:S05]  /*125f0*/  @!P0 NANOSLEEP.SYNCS 0x989680 ;  /* 0x009896800000895d */ /* 0x008fea0003900000 */
[----:B------:R-:W3:Y:S02]  /*12600*/  @!P0 SYNCS.PHASECHK.TRANS64 P0, [R19+URZ+0x38870], R4 ;  /* 0x03887004130085a7 */ /* 0x000ee4000800007f */
[----:B---3--:R-:W-:Y:S05]  /*12610*/  @!P0 BRA `(.L_x_250) ;  /* 0xfffffffc00f08947 */ /* 0x008fea000383ffff */
[----:B------:R-:W-:Y:S05]  /*12620*/  BRA `(.L_x_317) ;  /* 0xffffffc800207947 */ /* 0x000fea000383ffff */
.L_x_252:
[----:B-1----:R1:W3:Y:S02]  /*12630*/  SYNCS.PHASECHK.TRANS64.TRYWAIT P0, [R19+URZ+0x38860], R4 ;  /* 0x03886004130075a7 */ /* 0x0022e4000800017f */
[----:B---3--:R-:W-:Y:S05]  /*12640*/  @!P0 NANOSLEEP.SYNCS 0x989680 ;  /* 0x009896800000895d */ /* 0x008fea0003900000 */
[----:B------:R-:W3:Y:S02]  /*12650*/  @!P0 SYNCS.PHASECHK.TRANS64 P0, [R19+URZ+0x38860], R4 ;  /* 0x03886004130085a7 */ /* 0x000ee4000800007f */
[----:B---3--:R-:W-:Y:S05]  /*12660*/  @!P0 BRA `(.L_x_252) ;  /* 0xfffffffc00f08947 */ /* 0x008fea000383ffff */
[----:B------:R-:W-:Y:S05]  /*12670*/  BRA `(.L_x_318) ;  /* 0xffffffc800287947 */ /* 0x000fea000383ffff */
.L_x_259:
[----:B--2---:R2:W3:Y:S02]  /*12680*/  SYNCS.PHASECHK.TRANS64.TRYWAIT P1, [R2+URZ+0x38870], R0 ;  /* 0x03887000020075a7 */ /* 0x0044e4000802017f */
[----:B---3--:R-:W-:Y:S05]  /*12690*/  @!P1 NANOSLEEP.SYNCS 0x989680 ;  /* 0x009896800000995d */ /* 0x008fea0003900000 */
[----:B------:R-:W3:Y:S02]  /*126a0*/  @!P1 SYNCS.PHASECHK.TRANS64 P1, [R2+URZ+0x38870], R0 ;  /* 0x03887000020095a7 */ /* 0x000ee4000802007f */
[----:B---3--:R-:W-:Y:S05]  /*126b0*/  @!P1 BRA `(.L_x_259) ;  /* 0xfffffffc00f09947 */ /* 0x008fea000383ffff */
[----:B------:R-:W-:Y:S05]  /*126c0*/  BRA `(.L_x_319) ;  /* 0xffffffd400647947 */ /* 0x000fea000383ffff */
.L_x_261:
[----:B--2---:R2:W3:Y:S02]  /*126d0*/  SYNCS.PHASECHK.TRANS64.TRYWAIT P1, [R2+URZ+0x38860], R0 ;  /* 0x03886000020075a7 */ /* 0x0044e4000802017f */
[----:B---3--:R-:W-:Y:S05]  /*126e0*/  @!P1 NANOSLEEP.SYNCS 0x989680 ;  /* 0x009896800000995d */ /* 0x008fea0003900000 */
[----:B------:R-:W3:Y:S02]  /*126f0*/  @!P1 SYNCS.PHASECHK.TRANS64 P1, [R2+URZ+0x38860], R0 ;  /* 0x03886000020095a7 */ /* 0x000ee4000802007f */
[----:B---3--:R-:W-:Y:S05]  /*12700*/  @!P1 BRA `(.L_x_261) ;  /* 0xfffffffc00f09947 */ /* 0x008fea000383ffff */
[----:B------:R-:W-:Y:S05]  /*12710*/  BRA `(.L_x_320) ;  /* 0xffffffd4006c7947 */ /* 0x000fea000383ffff */
.L_x_274:
[----:B0-----:R0:W1:Y:S02]  /*12720*/  SYNCS.PHASECHK.TRANS64.TRYWAIT P0, [R0+URZ+0x38820], R3 ;  /* 0x03882003000075a7 */ /* 0x001064000800017f */
[----:B-1----:R-:W-:Y:S05]  /*12730*/  @!P0 NANOSLEEP.SYNCS 0x989680 ;  /* 0x009896800000895d */ /* 0x002fea0003900000 */
[----:B------:R-:W1:Y:S02]  /*12740*/  @!P0 SYNCS.PHASECHK.TRANS64 P0, [R0+URZ+0x38820], R3 ;  /* 0x03882003000085a7 */ /* 0x000e64000800007f */
[----:B-1----:R-:W-:Y:S05]  /*12750*/  @!P0 BRA `(.L_x_274) ;  /* 0xfffffffc00f08947 */ /* 0x002fea000383ffff */
[----:B------:R-:W-:Y:S05]  /*12760*/  BRA `(.L_x_321) ;  /* 0xffffffe800e47947 */ /* 0x000fea000383ffff */
.L_x_275:
[----:B------:R-:W1:Y:S01]  /*12770*/  S2R R2, SR_TID.X ;  /* 0x0000000000027919 */ /* 0x000e620000002100 */
[----:B------:R-:W-:Y:S01]  /*12780*/  BSSY B0, `(.L_x_322) ;  /* 0x000000a000007945 */ /* 0x000fe20003800000 */
[----:B------:R-:W-:Y:S02]  /*12790*/  IMAD.MOV.U32 R12, RZ, RZ, RZ ;  /* 0x000000ffff0c7224 */ /* 0x000fe400078e00ff */
[----:B------:R-:W-:Y:S02]  /*127a0*/  IMAD.MOV.U32 R11, RZ, RZ, 0x1f ;  /* 0x0000001fff0b7424 */ /* 0x000fe400078e00ff */
[----:B------:R-:W-:Y:S01]  /*127b0*/  IMAD.MOV.U32 R15, RZ, RZ, -0x1 ;  /* 0xffffffffff0f7424 */ /* 0x000fe200078e00ff */
[----:B-1----:R-:W-:-:S04]  /*127c0*/  SHF.R.U32.HI R2, RZ, 0x5, R2 ;  /* 0x00000005ff027819 */ /* 0x002fc80000011602 */
[----:B------:R-:W-:-:S05]  /*127d0*/  LOP3.LUT R2, R2, 0x3, RZ, 0xc0, !PT ;  /* 0x0000000302027812 */ /* 0x000fca00078ec0ff */
[----:B------:R-:W-:-:S07]  /*127e0*/  IMAD.MOV.U32 R13, RZ, RZ, R2 ;  /* 0x000000ffff0d7224 */ /* 0x000fce00078e0002 */
[----:B0-----:R-:W-:Y:S05]  /*127f0*/  WARPSYNC.COLLECTIVE R15, `(.L_x_323) ;  /* 0x000000000f087348 */ /* 0x001fea0003c00000 */
[----:B------:R1:W2:Y:S02]  /*12800*/  SHFL.IDX P6, R14, R13, R12, R11 ;  /* 0x0000000c0d0e7389 */ /* 0x0002a400000c000b */
[----:B012---:R-:W-:Y:S01]  /*12810*/  ENDCOLLECTIVE ;  /* 0x000000000000791b */ /* 0x007fe20003800000 */
.L_x_323:
[----:B------:R-:W-:Y:S05]  /*12820*/  BSYNC B0 ;  /* 0x0000000000007941 */ /* 0x000fea0003800000 */
.L_x_322:
[----:B------:R-:W-:Y:S05]  /*12830*/  BRA `(.L_x_324) ;  /* 0xffffffe800cc7947 */ /* 0x000fea000383ffff */
.L_x_278:
[----:B------:R-:W-:Y:S01]  /*12840*/  BSSY B1, `(.L_x_325) ;  /* 0x0000006000017945 */ /* 0x000fe20003800000 */
[----:B------:R-:W-:-:S07]  /*12850*/  IMAD.MOV.U32 R15, RZ, RZ, -0x1 ;  /* 0xffffffffff0f7424 */ /* 0x000fce00078e00ff */
[----:B01----:R-:W-:Y:S05]  /*12860*/  WARPSYNC.COLLECTIVE R15, `(.L_x_326) ;  /* 0x000000000f0c7348 */ /* 0x003fea0003c00000 */
[----:B------:R-:W-:Y:S02]  /*12870*/  ELECT P6, UR62, PT ;  /* 0x00000000003e782f */ /* 0x000fe400038c0000 */
[----:B------:R-:W-:Y:S01]  /*12880*/  MOV R14, UR62 ;  /* 0x0000003e000e7c02 */ /* 0x000fe20008000f00 */
[----:B01----:R-:W-:Y:S10]  /*12890*/  ENDCOLLECTIVE ;  /* 0x000000000000791b */ /* 0x003ff40003800000 */
.L_x_326:
[----:B------:R-:W-:Y:S05]  /*128a0*/  BSYNC B1 ;  /* 0x0000000000017941 */ /* 0x000fea0003800000 */
.L_x_325:
[----:B------:R-:W-:Y:S05]  /*128b0*/  BRA `(.L_x_327) ;  /* 0xffffffe800c47947 */ /* 0x000fea000383ffff */
.L_x_280:
[----:B0-----:R0:W1:Y:S02]  /*128c0*/  SYNCS.PHASECHK.TRANS64.TRYWAIT P1, [R6+URZ], R5 ;  /* 0x00000005060075a7 */ /* 0x001064000802017f */
[----:B-1----:R-:W-:Y:S05]  /*128d0*/  @!P1 NANOSLEEP.SYNCS 0x989680 ;  /* 0x009896800000995d */ /* 0x002fea0003900000 */
[----:B------:R-:W1:Y:S02]  /*128e0*/  @!P1 SYNCS.PHASECHK.TRANS64 P1, [R6+URZ], R5 ;  /* 0x00000005060095a7 */ /* 0x000e64000802007f */
[----:B-1----:R-:W-:Y:S05]  /*128f0*/  @!P1 BRA `(.L_x_280) ;  /* 0xfffffffc00f09947 */ /* 0x002fea000383ffff */
[----:B------:R-:W-:Y:S05]  /*12900*/  BRA `(.L_x_328) ;  /* 0xffffffec00007947 */ /* 0x000fea000383ffff */
.L_x_281:
[----:B-1----:R1:W2:Y:S02]  /*12910*/  SYNCS.PHASECHK.TRANS64.TRYWAIT P1, [R7+URZ], R2 ;  /* 0x00000002070075a7 */ /* 0x0022a4000802017f */
[----:B--2---:R-:W-:Y:S05]  /*12920*/  @!P1 NANOSLEEP.SYNCS 0x989680 ;  /* 0x009896800000995d */ /* 0x004fea0003900000 */
[----:B------:R-:W2:Y:S02]  /*12930*/  @!P1 SYNCS.PHASECHK.TRANS64 P1, [R7+URZ], R2 ;  /* 0x00000002070095a7 */ /* 0x000ea4000802007f */
[----:B--2---:R-:W-:Y:S05]  /*12940*/  @!P1 BRA `(.L_x_281) ;  /* 0xfffffffc00f09947 */ /* 0x004fea000383ffff */
[----:B------:R-:W-:Y:S05]  /*12950*/  BRA `(.L_x_329) ;  /* 0xffffffe800f47947 */ /* 0x000fea000383ffff */
.L_x_283:
[----:B--2---:R2:W3:Y:S02]  /*12960*/  SYNCS.PHASECHK.TRANS64.TRYWAIT P1, [R4+URZ+0x38860], R5 ;  /* 0x03886005040075a7 */ /* 0x0044e4000802017f */
[----:B---3--:R-:W-:Y:S05]  /*12970*/  @!P1 NANOSLEEP.SYNCS 0x989680 ;  /* 0x009896800000995d */ /* 0x008fea0003900000 */
[----:B------:R-:W3:Y:S02]  /*12980*/  @!P1 SYNCS.PHASECHK.TRANS64 P1, [R4+URZ+0x38860], R5 ;  /* 0x03886005040095a7 */ /* 0x000ee4000802007f */
[----:B---3--:R-:W-:Y:S05]  /*12990*/  @!P1 BRA `(.L_x_283) ;  /* 0xfffffffc00f09947 */ /* 0x008fea000383ffff */
[----:B------:R-:W-:Y:S05]  /*129a0*/  BRA `(.L_x_330) ;  /* 0xffffffe800f87947 */ /* 0x000fea000383ffff */
.L_x_285:
[----:B---3--:R3:W4:Y:S02]  /*129b0*/  SYNCS.PHASECHK.TRANS64.TRYWAIT P1, [R3+URZ+0x38860], R2 ;  /* 0x03886002030075a7 */ /* 0x008724000802017f */
[----:B----4-:R-:W-:Y:S05]  /*129c0*/  @!P1 NANOSLEEP.SYNCS 0x989680 ;  /* 0x009896800000995d */ /* 0x010fea0003900000 */
[----:B------:R-:W4:Y:S02]  /*129d0*/  @!P1 SYNCS.PHASECHK.TRANS64 P1, [R3+URZ+0x38860], R2 ;  /* 0x03886002030095a7 */ /* 0x000f24000802007f */
[----:B----4-:R-:W-:Y:S05]  /*129e0*/  @!P1 BRA `(.L_x_285) ;  /* 0xfffffffc00f09947 */ /* 0x010fea000383ffff */
[----:B------:R-:W-:Y:S05]  /*129f0*/  BRA `(.L_x_331) ;  /* 0xffffffe800f87947 */ /* 0x000fea000383ffff */
.L_x_287:
[----:B----4-:R4:W0:Y:S02]  /*12a00*/  SYNCS.PHASECHK.TRANS64.TRYWAIT P0, [R4+URZ+0x38880], R5 ;  /* 0x03888005040075a7 */ /* 0x010824000800017f */
[----:B0-----:R-:W-:Y:S05]  /*12a10*/  @!P0 NANOSLEEP.SYNCS 0x989680 ;  /* 0x009896800000895d */ /* 0x001fea0003900000 */
[----:B------:R-:W0:Y:S02]  /*12a20*/  @!P0 SYNCS.PHASECHK.TRANS64 P0, [R4+URZ+0x38880], R5 ;  /* 0x03888005040085a7 */ /* 0x000e24000800007f */
[----:B0-----:R-:W-:Y:S05]  /*12a30*/  @!P0 BRA `(.L_x_287) ;  /* 0xfffffffc00f08947 */ /* 0x001fea000383ffff */
[----:B------:R-:W-:Y:S05]  /*12a40*/  BRA `(.L_x_288) ;  /* 0xffffffe800f47947 */ /* 0x000fea000383ffff */
.L_x_332:
        /* <DEDUP_REMOVED lines=11> */
.L_x_12951:


//--------------------- .text._ZN7cutlass13device_kernelIN5flash11enable_sm90INS1_16FlashAttnFwdSm90INS1_25CollectiveMainloopFwdSm90ILi2EN4cute5tupleIJNS5_1CILi1EEES8_S8_EEENS6_IJNS7_ILi128EEESA_NS7_ILi256EEEEEELi256ENS_12float_e4m3_tEfNS_4arch4Sm90ELb0ELb0ELb0ELb1ELb0ELb1ELb0ELb1ELb1ELb1ELb0ELb0EEENS1_21CollectiveEpilogueFwdINS6_IJSA_SB_SA_EEES9_NS_10bfloat16_tESF_Li256ELb1ELb1ELb0ELb1EEENS1_36VarlenDynamicPersistentTileSchedulerILi128ELi128ELi256ELi128ELb0ELb1ELb1ELb0ELb1ELb1EEEEEEEEEvNT_6ParamsE --------------------------
	.section	.text._ZN7cutlass13device_kernelIN5flash11enable_sm90INS1_16FlashAttnFwdSm90INS1_25CollectiveMainloopFwdSm90ILi2EN4cute5tupleIJNS5_1CILi1EEES8_S8_EEENS6_IJNS7_ILi128EEESA_NS7_ILi256EEEEEELi256ENS_12float_e4m3_tEfNS_4arch4Sm90ELb0ELb0ELb0ELb1ELb0ELb1ELb0ELb1ELb1ELb1ELb0ELb0EEENS1_21CollectiveEpilogueFwdINS6_IJSA_SB_SA_EEES9_NS_10bfloat16_tESF_Li256ELb1ELb1ELb0ELb1EEENS1_36VarlenDynamicPersistentTileSchedulerILi128ELi128ELi256ELi128ELb0ELb1ELb1ELb0ELb1ELb1EEEEEEEEEvNT_6ParamsE,"ax",@progbits
	.align	128
.text._ZN7cutlass13device_kernelIN5flash11enable_sm90INS1_16FlashAttnFwdSm90INS1_25CollectiveMainloopFwdSm90ILi2EN4cute5tupleIJNS5_1CILi1EEES8_S8_EEENS6_IJNS7_ILi128EEESA_NS7_ILi256EEEEEELi256ENS_12float_e4m3_tEfNS_4arch4Sm90ELb0ELb0ELb0ELb1ELb0ELb1ELb0ELb1ELb1ELb1ELb0ELb0EEENS1_21CollectiveEpilogueFwdINS6_IJSA_SB_SA_EEES9_NS_10bfloat16_tESF_Li256ELb1ELb1ELb0ELb1EEENS1_36VarlenDynamicPersistentTileSchedulerILi128ELi128ELi256ELi128ELb0ELb1ELb1ELb0ELb1ELb1EEEEEEEEEvNT_6ParamsE:
        .type           _ZN7cutlass13device_kernelIN5flash11enable_sm90INS1_16FlashAttnFwdSm90INS1_25CollectiveMainloopFwdSm90ILi2EN4cute5tupleIJNS5_1CILi1EEES8_S8_EEENS6_IJNS7_ILi128EEESA_NS7_ILi256EEEEEELi256ENS_12float_e4m3_tEfNS_4arch4Sm90ELb0ELb0ELb0ELb1ELb0ELb1ELb0ELb1ELb1ELb1ELb0ELb0EEENS1_21CollectiveEpilogueFwdINS6_IJSA_SB_SA_EEES9_NS_10bfloat16_tESF_Li256ELb1ELb1ELb0ELb1EEENS1_36VarlenDynamicPersistentTileSchedulerILi128ELi128ELi256ELi128ELb0ELb1ELb1ELb0ELb1ELb1EEEEEEEEEvNT_6ParamsE,@function
        .size           _ZN7cutlass13device_kernelIN5flash11enable_sm90INS1_16FlashAttnFwdSm90INS1_25CollectiveMainloopFwdSm90ILi2EN4cute5tupleIJNS5_1CILi1EEES8_S8_EEENS6_IJNS7_ILi128EEESA_NS7_ILi256EEEEEELi256ENS_12float_e4m3_tEfNS_4arch4Sm90ELb0ELb0ELb0ELb1ELb0ELb1ELb0ELb1ELb1ELb1ELb0ELb0EEENS1_21CollectiveEpilogueFwdINS6_IJSA_SB_SA_EEES9_NS_10bfloat16_tESF_Li256ELb1ELb1ELb0ELb1EEENS1_36VarlenDynamicPersistentTileSchedulerILi128ELi128ELi256ELi128ELb0ELb1ELb1ELb0ELb1ELb1EEEEEEEEEvNT_6ParamsE,(.L_x_12952 - _ZN7cutlass13device_kernelIN5flash11enable_sm90INS1_16FlashAttnFwdSm90INS1_25CollectiveMainloopFwdSm90ILi2EN4cute5tupleIJNS5_1CILi1EEES8_S8_EEENS6_IJNS7_ILi128EEESA_NS7_ILi256EEEEEELi256ENS_12float_e4m3_tEfNS_4arch4Sm90ELb0ELb0ELb0ELb1ELb0ELb1ELb0ELb1ELb1ELb1ELb0ELb0EEENS1_21CollectiveEpilogueFwdINS6_IJSA_SB_SA_EEES9_NS_10bfloat16_tESF_Li256ELb1ELb1ELb0ELb1EEENS1_36VarlenDynamicPersistentTileSchedulerILi128ELi128ELi256ELi128ELb0ELb1ELb1ELb0ELb1ELb1EEEEEEEEEvNT_6ParamsE)
        .other          _ZN7cutlass13device_kernelIN5flash11enable_sm90INS1_16FlashAttnFwdSm90INS1_25CollectiveMainloopFwdSm90ILi2EN4cute5tupleIJNS5_1CILi1EEES8_S8_EEENS6_IJNS7_ILi128EEESA_NS7_ILi256EEEEEELi256ENS_12float_e4m3_tEfNS_4arch4Sm90ELb0ELb0ELb0ELb1ELb0ELb1ELb0ELb1ELb1ELb1ELb0ELb0EEENS1_21CollectiveEpilogueFwdINS6_IJSA_SB_SA_EEES9_NS_10bfloat16_tESF_Li256ELb1ELb1ELb0ELb1EEENS1_36VarlenDynamicPersistentTileSchedulerILi128ELi128ELi256ELi128ELb0ELb1ELb1ELb0ELb1ELb1EEEEEEEEEvNT_6ParamsE,@"STO_CUDA_ENTRY STV_DEFAULT"
_ZN7cutlass13device_kernelIN5flash11enable_sm90INS1_16FlashAttnFwdSm90INS1_25CollectiveMainloopFwdSm90ILi2EN4cute5tupleIJNS5_1CILi1EEES8_S8_EEENS6_IJNS7_ILi128EEESA_NS7_ILi256EEEEEELi256ENS_12float_e4m3_tEfNS_4arch4Sm90ELb0ELb0ELb0ELb1ELb0ELb1ELb0ELb1ELb1ELb1ELb0ELb0EEENS1_21CollectiveEpilogueFwdINS6_IJSA_SB_SA_EEES9_NS_10bfloat16_tESF_Li256ELb1ELb1ELb0ELb1EEENS1_36VarlenDynamicPersistentTileSchedulerILi128ELi128ELi256ELi128ELb0ELb1ELb1ELb0ELb1ELb1EEEEEEEEEvNT_6ParamsE:
        /* <DEDUP_REMOVED lines=13> */
[----:B------:R-:W-:Y:S02]  /*00d0*/  UIADD3 UR10, UP2, UR4, 0x570, URZ ;  /* 0x00000570040a7890 */ /* 0x000fe4000ff5e03f */
[----:B------:R-:W-:Y:S02]  /*00e0*/  UIADD3 UR4, UP3, UR4, 0x670, URZ ;  /* 0x0000067004047890 */ /* 0x000fe4000ff7e03f */
[----:B------:R-:W-:-:S02]  /*00f0*/  UIADD3.X UR7, URZ, UR5, URZ, UP0, !UPT ;  /* 0x000000053f077290 */ /* 0x000fc400087fe43f */
[----:B------:R-:W-:Y:S02]  /*0100*/  UIADD3.X UR9, URZ, UR5, URZ, UP1, !UPT ;  /* 0x000000053f097290 */ /* 0x000fe40008ffe43f */
[----:B------:R-:W-:Y:S02]  /*0110*/  UIADD3.X UR11, URZ, UR5, URZ, UP2, !UPT ;  /* 0x000000053f0b7290 */ /* 0x000fe400097fe43f */
[----:B------:R-:W-:-:S03]  /*0120*/  UIADD3.X UR5, URZ, UR5, URZ, UP3, !UPT ;  /* 0x000000053f057290 */ /* 0x000fc60009ffe43f */
[----:B------:R0:W-:Y:S02]  /*0130*/  UTMACCTL.PF [UR6] ;  /* 0x00000000060079b9 */ /* 0x0001e40008040000 */
[----:B------:R0:W-:Y:S02]  /*0140*/  UTMACCTL.PF [UR8] ;  /* 0x00000000080079b9 */ /* 0x0001e40008040000 */
[----:B------:R0:W-:Y:S02]  /*0150*/  UTMACCTL.PF [UR10] ;  /* 0x000000000a0079b9 */ /* 0x0001e40008040000 */
[----:B------:R0:W-:Y:S02]  /*0160*/  UTMACCTL.PF [UR4] ;  /* 0x00000000040079b9 */ /* 0x0001e40008040000 */
[----:B0-----:R-:W-:Y:S01]  /*0170*/  NOP ;  /* 0x0000000000007918 */ /* 0x001fe20000000000 */
.L_x_334:
[----:B------:R-:W-:Y:S05]  /*0180*/  BSYNC B0 ;  /* 0x0000000000007941 */ /* 0x000fea0003800000 */
.L_x_333:
        /* <DEDUP_REMOVED lines=41> */
.L_x_335:
        /* <DEDUP_REMOVED lines=22> */
.L_x_336:
        /* <DEDUP_REMOVED lines=18> */
.L_x_337:
        /* <DEDUP_REMOVED lines=22> */
.L_x_338:
        /* <DEDUP_REMOVED lines=22> */
.L_x_339:
[----:B------:R-:W-:Y:S01]  /*0960*/  PLOP3.LUT P0, PT, PT, PT, UP0, 0x80, 0x0 ;  /* 0x000000000000781c */ /* 0x000fe20003f0f008 */
[----:B------:R-:W-:Y:S01]  /*0970*/  UMOV UR40, 0x1 ;  /* 0x0000000100287882 */ /* 0x000fe20000000000 */
[----:B------:R-:W-:Y:S01]  /*0980*/  NOP ;  /* 0x0000000000007918 */ /* 0x000fe20000000000 */
[----:B------:R-:W-:Y:S01]  /*0990*/  USEL UR40, UR40, 0x2, !UP0 ;  /* 0x0000000228287887 */ /* 0x000fe2000c000000 */
[----:B------:R-:W-:Y:S01]  /*09a0*/  BSSY B8, `(.L_x_340) ;  /* 0x00024da000087945 */ /* 0x000fe20003800000 */
[----:B------:R-:W-:Y:S01]  /*09b0*/  ULDC.64 UR42, c[0x0][0x208] ;  /* 0x00008200002a7ab9 */ /* 0x000fe20000000a00 */
[----:B012-4-:R-:W-:Y:S07]  /*09c0*/  BAR.SYNC.DEFER_BLOCKING 0x0 ;  /* 0x0000000000007b1d */ /* 0x017fee0000010000 */
[----:B------:R-:W-:Y:S05]  /*09d0*/  @!P0 BRA `(.L_x_341) ;  /* 0x000001d400588947 */ /* 0x000fea0003800000 */
.L_x_342:
        /* <DEDUP_REMOVED lines=8> */
[----:B-1----:R-:W-:-:S06]  /*0a60*/  ULEA UR4, UR44, UR4, 0x18 ;  /* 0x000000042c047291 */ /* 0x002fcc000f8ec03f */
[----:B------:R-:W-:Y:S01]  /*0a70*/  IMAD.U32 R22, RZ, RZ, UR4 ;  /* 0x00000004ff167e24 */ /* 0x000fe2000f8e00ff */
[----:B0-----:R-:W-:Y:S01]  /*0a80*/  SHF.R.U32.HI R0, RZ, 0x7, R0 ;  /* 0x00000007ff007819 */ /* 0x001fe20000011600 */
[----:B------:R-:W-:-:S03]  /*0a90*/  ULDC UR4, c[0x0][0xc3c] ;  /* 0x00030f0000047ab9 */ /* 0x000fc60000000800 */
[----:B------:R-:W-:-:S13]  /*0aa0*/  ISETP.NE.AND P0, PT, R0, 0x1, PT ;  /* 0x000000010000780c */ /* 0x000fda0003f05270 */
[----:B------:R-:W-:Y:S08]  /*0ab0*/  @!P0 BAR.ARV 0x9, 0x100 ;  /* 0x0244000000008b1d */ /* 0x000ff00000002000 */
[----:B------:R-:W-:Y:S06]  /*0ac0*/  BAR.SYNC.DEFER_BLOCKING 0x5, 0x180 ;  /* 0x0146000000007b1d */ /* 0x000fec0000010000 */
[----:B------:R-:W0:Y:S02]  /*0ad0*/  LDS.128 R12, [R22+0x388d0] ;  /* 0x0388d000160c7984 */ /* 0x000e240000000c00 */
[----:B------:R-:W-:Y:S06]  /*0ae0*/  BAR.ARV 0x4, 0x180 ;  /* 0x0106000000007b1d */ /* 0x000fec0000002000 */
[----:B0-----:R-:W-:-:S13]  /*0af0*/  ISETP.GE.AND P0, PT, R15, UR4, PT ;  /* 0x000000040f007c0c */ /* 0x001fda000bf06270 */
[----:B------:R-:W-:Y:S05]  /*0b00*/  @P0 BRA `(.L_x_343) ;  /* 0x0000024c000c0947 */ /* 0x000fea0003800000 */
[----:B------:R-:W0:Y:S01]  /*0b10*/  S2R R0, SR_TID.X ;  /* 0x0000000000007919 */ /* 0x000e220000002100 */
[----:B------:R-:W-:Y:S01]  /*0b20*/  R2UR UR46, R22 ;  /* 0x00000000162e72ca */ /* 0x000fe200000e0000 */
[----:B------:R-:W-:Y:S01]  /*0b30*/  IMAD.MOV.U32 R232, RZ, RZ, RZ ;  /* 0x000000ffffe87224 */ /* 0x000fe200078e00ff */
[----:B------:R-:W-:Y:S01]  /*0b40*/  CS2R R234, SRZ ;  /* 0x0000000000ea7805 */ /* 0x000fe2000001ff00 */
[----:B------:R-:W-:Y:S01]  /*0b50*/  IMAD.MOV.U32 R152, RZ, RZ, RZ ;  /* 0x000000ffff987224 */ /* 0x000fe200078e00ff */
[----:B------:R-:W-:Y:S01]  /*0b60*/  ULOP3.LUT UR47, UR40, 0x1, URZ, 0xfc, !UPT ;  /* 0x00000001282f7892 */ /* 0x000fe2000f8efc3f */
[----:B------:R-:W-:-:S08]  /*0b70*/  UMOV UR45, URZ ;  /* 0x0000003f002d7c82 */ /* 0x000fd00008000000 */
[----:B------:R-:W-:Y:S01]  /*0b80*/  UIADD3 UR46, UR46, 0x20400, URZ ;  /* 0x000204002e2e7890 */ /* 0x000fe2000fffe03f */
[----:B0-----:R-:W-:-:S05]  /*0b90*/  VIADD R12, R0, 0xffffff80 ;  /* 0xffffff80000c7836 */ /* 0x001fca0000000000 */
[----:B------:R-:W-:-:S04]  /*0ba0*/  SHF.R.S32.HI R0, RZ, 0x1f, R12 ;  /* 0x0000001fff007819 */ /* 0x000fc8000001140c */
[CC--:B------:R-:W-:Y:S02]  /*0bb0*/  LEA.HI R2, R0.reuse, R12.reuse, RZ, 0x7 ;  /* 0x0000000c00027211 */ /* 0x0c0fe400078f38ff */
[-C--:B------:R-:W-:Y:S02]  /*0bc0*/  LEA.HI R4, R0, R12.reuse, RZ, 0x5 ;  /* 0x0000000c00047211 */ /* 0x080fe400078f28ff */
[----:B------:R-:W-:Y:S02]  /*0bd0*/  LOP3.LUT R3, R2, 0xffffff80, RZ, 0xc0, !PT ;  /* 0xffffff8002037812 */ /* 0x000fe400078ec0ff */
[----:B------:R-:W-:Y:S02]  /*0be0*/  SHF.R.S32.HI R11, RZ, 0x7, R2 ;  /* 0x00000007ff0b7819 */ /* 0x000fe40000011402 */
[-C--:B------:R-:W-:Y:S01]  /*0bf0*/  LEA.HI R10, R0, R12.reuse, RZ, 0x2 ;  /* 0x0000000c000a7211 */ /* 0x080fe200078f10ff */
[----:B------:R-:W-:Y:S01]  /*0c00*/  IMAD.IADD R16, R12, 0x1, -R3 ;  /* 0x000000010c107824 */ /* 0x000fe200078e0a03 */
[----:B------:R-:W-:-:S02]  /*0c10*/  LEA.HI R3, R0, R12, RZ, 0x4 ;  /* 0x0000000c00037211 */ /* 0x000fc400078f20ff */
[----:B------:R-:W-:Y:S02]  /*0c20*/  LEA.HI R2, R2, R11, RZ, 0x1 ;  /* 0x0000000b02027211 */ /* 0x000fe400078f08ff */
[----:B------:R-:W-:Y:S02]  /*0c30*/  SHF.R.S32.HI R7, RZ, 0x1f, R16 ;  /* 0x0000001fff077819 */ /* 0x000fe40000011410 */
[----:B------:R-:W-:Y:S02]  /*0c40*/  LOP3.LUT R10, R10, 0xfffffffc, RZ, 0xc0, !PT ;  /* 0xfffffffc0a0a7812 */ /* 0x000fe400078ec0ff */
[CC--:B------:R-:W-:Y:S02]  /*0c50*/  LEA.HI R5, R7.reuse, R16.reuse, RZ, 0x2 ;  /* 0x0000001007057211 */ /* 0x0c0fe400078f10ff */
[----:B------:R-:W-:Y:S01]  /*0c60*/  LEA.HI R7, R7, R16, RZ, 0x5 ;  /* 0x0000001007077211 */ /* 0x000fe200078f28ff */
[----:B------:R-:W-:Y:S01]  /*0c70*/  IMAD.IADD R10, R12, 0x1, -R10 ;  /* 0x000000010c0a7824 */ /* 0x000fe200078e0a0a */
[----:B------:R-:W-:-:S02]  /*0c80*/  SHF.R.S32.HI R8, RZ, 0x2, R5 ;  /* 0x00000002ff087819 */ /* 0x000fc40000011405 */
[----:B------:R-:W-:Y:S02]  /*0c90*/  SHF.R.S32.HI R9, RZ, 0x1f, R5 ;  /* 0x0000001fff097819 */ /* 0x000fe40000011405 */
[----:B------:R-:W-:Y:S02]  /*0ca0*/  SHF.L.U32 R5, R4, 0x5, RZ ;  /* 0x0000000504057819 */ /* 0x000fe400000006ff */
[----:B------:R-:W-:Y:S02]  /*0cb0*/  LOP3.LUT R4, R3, 0x3fffff0, RZ, 0xc0, !PT ;  /* 0x03fffff003047812 */ /* 0x000fe400078ec0ff */
[----:B------:R-:W-:Y:S02]  /*0cc0*/  LEA.HI R9, R9, R8, RZ, 0x3 ;  /* 0x0000000809097211 */ /* 0x000fe400078f18ff */
[----:B------:R-:W-:Y:S01]  /*0cd0*/  LOP3.LUT R5, R5, 0xfffffc00, RZ, 0xc0, !PT ;  /* 0xfffffc0005057812 */ /* 0x000fe200078ec0ff */
[----:B------:R-:W-:Y:S01]  /*0ce0*/  IMAD.IADD R4, R12, 0x1, -R4 ;  /* 0x000000010c047824 */ /* 0x000fe200078e0a04 */
[----:B------:R-:W-:-:S02]  /*0cf0*/  LOP3.LUT R9, R9, 0xfffffff8, RZ, 0xc0, !PT ;  /* 0xfffffff809097812 */ /* 0x000fc400078ec0ff */
[----:B------:R-:W-:Y:S01]  /*0d00*/  SHF.R.S32.HI R7, RZ, 0x5, R7 ;  /* 0x00000005ff077819 */ /* 0x000fe20000011407 */
[----:B------:R-:W-:Y:S01]  /*0d10*/  IMAD R6, R4, 0x40, R5 ;  /* 0x0000004004067824 */ /* 0x000fe200078e0205 */
[----:B------:R-:W-:Y:S01]  /*0d20*/  SHF.R.S32.HI R4, RZ, 0x4, R3 ;  /* 0x00000004ff047819 */ /* 0x000fe20000011403 */
[----:B------:R-:W-:Y:S01]  /*0d30*/  IMAD.IADD R8, R8, 0x1, -R9 ;  /* 0x0000000108087824 */ /* 0x000fe200078e0a09 */
[----:B------:R-:W-:Y:S02]  /*0d40*/  LOP3.LUT R2, R2, 0x3fffffe, RZ, 0xc0, !PT ;  /* 0x03fffffe02027812 */ /* 0x000fe400078ec0ff */
[----:B------:R-:W-:Y:S01]  /*0d50*/  LEA.HI R3, R3, R4, RZ, 0x1 ;  /* 0x0000000403037211 */ /* 0x000fe200078f08ff */
[----:B------:R-:W-:Y:S01]  /*0d60*/  IMAD R7, R7, 0x10, R8 ;  /* 0x0000001007077824 */ /* 0x000fe200078e0208 */
[----:B------:R-:W-:Y:S01]  /*0d70*/  LEA.HI R23, R0, R12, RZ, 0x3 ;  /* 0x0000000c00177211 */ /* 0x000fe200078f18ff */
[----:B------:R-:W-:Y:S01]  /*0d80*/  IMAD.IADD R2, R11, 0x1, -R2 ;  /* 0x000000010b027824 */ /* 0x000fe200078e0a02 */
[----:B------:R-:W-:-:S02]  /*0d90*/  LOP3.LUT R3, R3, 0x1ffffffe, RZ, 0xc0, !PT ;  /* 0x1ffffffe03037812 */ /* 0x000fc400078ec0ff */
[----:B------:R-:W-:Y:S02]  /*0da0*/  LEA.HI R5, R10, R10, RZ, 0x1 ;  /* 0x0000000a0a057211 */ /* 0x000fe400078f08ff */
[----:B------:R-:W-:Y:S02]  /*0db0*/  IADD3 R3, R4, -R3, RZ ;  /* 0x8000000304037210 */ /* 0x000fe40007ffe0ff */
[----:B------:R-:W-:Y:S02]  /*0dc0*/  LEA R11, R2, R7, 0x6 ;  /* 0x00000007020b7211 */ /* 0x000fe400078e30ff */
[----:B------:R-:W-:Y:S01]  /*0dd0*/  LEA.HI R2, R0, R12, RZ, 0x6 ;  /* 0x0000000c00027211 */ /* 0x000fe200078f30ff */
[----:B------:R-:W-:Y:S01]  /*0de0*/  IMAD R3, R3, 0x8, R6 ;  /* 0x0000000803037824 */ /* 0x000fe200078e0206 */
[----:B------:R-:W-:Y:S02]  /*0df0*/  LOP3.LUT R0, R23, 0xfffffff8, RZ, 0xc0, !PT ;  /* 0xfffffff817007812 */ /* 0x000fe400078ec0ff */
[----:B------:R-:W-:Y:S01]  /*0e00*/  SHF.R.S32.HI R23, RZ, 0x3, R23 ;  /* 0x00000003ff177819 */ /* 0x000fe20000011417 */
[----:B------:R-:W-:Y:S01]  /*0e10*/  IMAD.SHL.U32 R2, R2, 0x10, RZ ;  /* 0x0000001002027824 */ /* 0x000fe200078e00ff */
[----:B------:R-:W-:Y:S01]  /*0e20*/  LOP3.LUT R5, R5, 0x1ffffffe, RZ, 0xc0, !PT ;  /* 0x1ffffffe05057812 */ /* 0x000fe200078ec0ff */
[----:B------:R0:W-:Y:S01]  /*0e30*/  STL [R1+0x78], R3 ;  /* 0x0000780301007387 */ /* 0x0001e20000100800 */
[----:B------:R-:W-:-:S02]  /*0e40*/  IMAD.IADD R12, R12, 0x1, -R0 ;  /* 0x000000010c0c7824 */ /* 0x000fc400078e0a00 */
[C---:B------:R-:W-:Y:S01]  /*0e50*/  VIADD R8, R23.reuse, 0x40 ;  /* 0x0000004017087836 */ /* 0x040fe20000000000 */
[----:B------:R1:W-:Y:S01]  /*0e60*/  STL [R1+0x4], R13 ;  /* 0x0000040d01007387 */ /* 0x0003e20000100800 */
[----:B------:R-:W-:Y:S01]  /*0e70*/  IMAD.IADD R5, R10, 0x1, -R5 ;  /* 0x000000010a057824 */ /* 0x000fe200078e0a05 */
[C---:B------:R-:W-:Y:S01]  /*0e80*/  IADD3 R10, R23.reuse, 0x20, RZ ;  /* 0x00000020170a7810 */ /* 0x040fe20007ffe0ff */
[C---:B------:R-:W-:Y:S01]  /*0e90*/  VIADD R7, R23.reuse, 0x60 ;  /* 0x0000006017077836 */ /* 0x040fe20000000000 */
[----:B------:R-:W-:Y:S01]  /*0ea0*/  SHF.R.S32.HI R4, RZ, 0x1f, R8 ;  /* 0x0000001fff047819 */ /* 0x000fe20000011408 */
[----:B------:R-:W-:Y:S01]  /*0eb0*/  IMAD.SHL.U32 R0, R23, 0x80, RZ ;  /* 0x0000008017007824 */ /* 0x000fe200078e00ff */
[----:B------:R-:W-:Y:S01]  /*0ec0*/  SHF.L.U32 R16, R12, 0x4, RZ ;  /* 0x000000040c107819 */ /* 0x000fe200000006ff */
[----:B0-----:R-:W-:Y:S01]  /*0ed0*/  IMAD.SHL.U32 R3, R8, 0x80, RZ ;  /* 0x0000008008037824 */ /* 0x001fe200078e00ff */
[----:B------:R-:W-:Y:S01]  /*0ee0*/  SHF.R.S32.HI R6, RZ, 0x1f, R7 ;  /* 0x0000001fff067819 */ /* 0x000fe20000011407 */
[----:B------:R-:W-:Y:S01]  /*0ef0*/  IMAD.SHL.U32 R237, R7, 0x80, RZ ;  /* 0x0000008007ed7824 */ /* 0x000fe200078e00ff */
[----:B-1----:R-:W-:Y:S01]  /*0f00*/  LOP3.LUT R13, R2, 0xfffffc00, RZ, 0xc0, !PT ;  /* 0xfffffc00020d7812 */ /* 0x002fe200078ec0ff */
[----:B------:R0:W-:Y:S01]  /*0f10*/  STL [R1+0x8], R14 ;  /* 0x0000080e01007387 */ /* 0x0001e20000100800 */
[----:B------:R-:W-:Y:S01]  /*0f20*/  SHF.R.S32.HI R2, RZ, 0x1f, R23 ;  /* 0x0000001fff027819 */ /* 0x000fe20000011417 */
[----:B------:R-:W-:Y:S01]  /*0f30*/  IMAD.SHL.U32 R18, R12, 0x8, RZ ;  /* 0x000000080c127824 */ /* 0x000fe200078e00ff */
[----:B------:R-:W-:Y:S01]  /*0f40*/  SHF.R.S32.HI R2, RZ, 0x1f, R10 ;  /* 0x0000001fff027819 */ /* 0x000fe2000001140a */
[----:B------:R-:W-:Y:S01]  /*0f50*/  STL [R1+0x70], R11 ;  /* 0x0000700b01007387 */ /* 0x000fe20000100800 */
[----:B------:R-:W-:Y:S01]  /*0f60*/  LOP3.LUT R9, R0, 0x380, RZ, 0xc0, !PT ;  /* 0x0000038000097812 */ /* 0x000fe200078ec0ff */
[----:B------:R-:W-:Y:S01]  /*0f70*/  IMAD.SHL.U32 R0, R10, 0x80, RZ ;  /* 0x000000800a007824 */ /* 0x000fe200078e00ff */
[----:B------:R-:W-:Y:S01]  /*0f80*/  LEA.HI R4, R4, R8, RZ, 0x3 ;  /* 0x0000000804047211 */ /* 0x000fe200078f18ff */
[----:B------:R-:W-:Y:S01]  /*0f90*/  STL [R1+0xc], R15 ;  /* 0x00000c0f01007387 */ /* 0x000fe20000100800 */
[----:B------:R-:W-:Y:S01]  /*0fa0*/  LEA.HI R2, R2, R10, RZ, 0x3 ;  /* 0x0000000a02027211 */ /* 0x000fe200078f18ff */
[----:B------:R-:W-:Y:S01]  /*0fb0*/  VIADD R233, R18, 0x40 ;  /* 0x0000004012e97836 */ /* 0x000fe20000000000 */
[----:B------:R-:W-:Y:S01]  /*0fc0*/  LEA.HI R6, R6, R7, RZ, 0x3 ;  /* 0x0000000706067211 */ /* 0x000fe200078f18ff */
[----:B------:R-:W-:Y:S01]  /*0fd0*/  IMAD.SHL.U32 R4, R4, 0x80, RZ ;  /* 0x0000008004047824 */ /* 0x000fe200078e00ff */
[----:B------:R-:W-:-:S02]  /*0fe0*/  LOP3.LUT R8, R0, 0x380, RZ, 0xc0, !PT ;  /* 0x0000038000087812 */ /* 0x000fc400078ec0ff */
[----:B------:R-:W-:Y:S01]  /*0ff0*/  SHF.L.U32 R2, R2, 0x7, RZ ;  /* 0x0000000702027819 */ /* 0x000fe200000006ff */
[----:B------:R-:W-:Y:S01]  /*1000*/  IMAD.SHL.U32 R6, R6, 0x80, RZ ;  /* 0x0000008006067824 */ /* 0x000fe200078e00ff */
[----:B------:R-:W-:Y:S02]  /*1010*/  LOP3.LUT R7, R3, 0x380, RZ, 0xc0, !PT ;  /* 0x0000038003077812 */ /* 0x000fe400078ec0ff */
[----:B------:R-:W-:Y:S02]  /*1020*/  LOP3.LUT R0, R9, 0x70, R16, 0xf8, !PT ;  /* 0x0000007009007812 */ /* 0x000fe400078ef810 */
[----:B0-----:R-:W-:Y:S02]  /*1030*/  SHF.R.U32.HI R14, RZ, 0x3, R9 ;  /* 0x00000003ff0e7819 */ /* 0x001fe40000011609 */
[----:B------:R-:W-:Y:S02]  /*1040*/  SHF.R.U32.HI R12, RZ, 0x3, R8 ;  /* 0x00000003ff0c7819 */ /* 0x000fe40000011608 */
[----:B------:R-:W-:-:S02]  /*1050*/  LOP3.LUT R3, R8, 0x70, R16, 0xf8, !PT ;  /* 0x0000007008037812 */ /* 0x000fc400078ef810 */
[----:B------:R-:W-:Y:S02]  /*1060*/  LOP3.LUT R2, R2, 0xfffffc00, RZ, 0xc0, !PT ;  /* 0xfffffc0002027812 */ /* 0x000fe400078ec0ff */
[----:B------:R-:W-:Y:S02]  /*1070*/  LOP3.LUT R237, R237, 0x380, RZ, 0xc0, !PT ;  /* 0x00000380eded7812 */ /* 0x000fe400078ec0ff */
[----:B------:R-:W-:Y:S01]  /*1080*/  LOP3.LUT R4, R4, 0xfffffc00, RZ, 0xc0, !PT ;  /* 0xfffffc0004047812 */ /* 0x000fe200078ec0ff */
[----:B------:R0:W-:Y:S01]  /*1090*/  STL [R1+0x28], R2 ;  /* 0x0000280201007387 */ /* 0x0001e20000100800 */
[----:B------:R-:W-:Y:S02]  /*10a0*/  LOP3.LUT R6, R6, 0xfffffc00, RZ, 0xc0, !PT ;  /* 0xfffffc0006067812 */ /* 0x000fe400078ec0ff */
[----:B------:R-:W-:Y:S01]  /*10b0*/  LOP3.LUT R0, R13, R0, R14, 0xf6, !PT ;  /* 0x000000000d007212 */ /* 0x000fe200078ef60e */
[----:B------:R-:W-:Y:S01]  /*10c0*/  STL [R1+0x24], R4 ;  /* 0x0000240401007387 */ /* 0x000fe20000100800 */
[----:B------:R-:W-:-:S02]  /*10d0*/  SHF.R.U32.HI R10, RZ, 0x3, R7 ;  /* 0x00000003ff0a7819 */ /* 0x000fc40000011607 */
[----:B------:R-:W-:Y:S01]  /*10e0*/  LOP3.LUT R3, R2, R3, R12, 0xf6, !PT ;  /* 0x0000000302037212 */ /* 0x000fe200078ef60c */
[----:B------:R-:W-:Y:S01]  /*10f0*/  STL [R1+0x20], R6 ;  /* 0x0000200601007387 */ /* 0x000fe20000100800 */
[----:B------:R-:W-:Y:S01]  /*1100*/  LOP3.LUT R7, R7, 0x70, R16, 0xf8, !PT ;  /* 0x0000007007077812 */ /* 0x000fe200078ef810 */
[----:B0-----:R-:W-:Y:S01]  /*1110*/  IMAD.IADD R2, R22, 0x1, R0 ;  /* 0x0000000116027824 */ /* 0x001fe200078e0200 */
[----:B------:R-:W-:Y:S01]  /*1120*/  SHF.R.U32.HI R9, RZ, 0x3, R237 ;  /* 0x00000003ff097819 */ /* 0x000fe200000116ed */
[----:B------:R0:W-:Y:S01]  /*1130*/  STL [R1+0x34], R0 ;  /* 0x0000340001007387 */ /* 0x0001e20000100800 */
[----:B------:R-:W-:Y:S02]  /*1140*/  LOP3.LUT R8, R237, 0x70, R16, 0xf8, !PT ;  /* 0x00000070ed087812 */ /* 0x000fe400078ef810 */
[----:B------:R-:W-:Y:S01]  /*1150*/  LOP3.LUT R7, R4, R7, R10, 0xf6, !PT ;  /* 0x0000000704077212 */ /* 0x000fe200078ef60a */
[----:B------:R1:W-:Y:S01]  /*1160*/  STL [R1+0x30], R2 ;  /* 0x0000300201007387 */ /* 0x0003e20000100800 */
[----:B------:R-:W-:-:S02]  /*1170*/  LOP3.LUT R9, R6, R8, R9, 0xf6, !PT ;  /* 0x0000000806097212 */ /* 0x000fc400078ef609 */
[----:B------:R-:W-:Y:S01]  /*1180*/  SHF.R.S32.HI R17, RZ, 0x1f, R16 ;  /* 0x0000001fff117819 */ /* 0x000fe20000011410 */
[C---:B0-----:R-:W-:Y:S01]  /*1190*/  IMAD.IADD R0, R22.reuse, 0x1, R3 ;  /* 0x0000000116007824 */ /* 0x041fe200078e0203 */
[C---:B------:R-:W-:Y:S01]  /*11a0*/  IADD3 R3, R22.reuse, R7, RZ ;  /* 0x0000000716037210 */ /* 0x040fe20007ffe0ff */
[----:B-1----:R-:W-:-:S03]  /*11b0*/  IMAD.IADD R2, R22, 0x1, R9 ;  /* 0x0000000116027824 */ /* 0x002fc600078e0209 */
[----:B------:R0:W-:Y:S04]  /*11c0*/  STL [R1+0x68], R0 ;  /* 0x0000680001007387 */ /* 0x0001e80000100800 */
[----:B------:R1:W-:Y:S04]  /*11d0*/  STL [R1+0x64], R3 ;  /* 0x0000640301007387 */ /* 0x0003e80000100800 */
[----:B------:R1:W-:Y:S01]  /*11e0*/  STL [R1+0x60], R2 ;  /* 0x0000600201007387 */ /* 0x0003e20000100800 */
[----:B0-----:R-:W-:-:S05]  /*11f0*/  IMAD R0, R5, 0x8, R11 ;  /* 0x0000000805007824 */ /* 0x001fca00078e020b */
[----:B------:R1:W-:Y:S02]  /*1200*/  STL [R1+0x74], R0 ;  /* 0x0000740001007387 */ /* 0x0003e40000100800 */
.L_x_524:
[----:B-12---:R-:W2:Y:S01]  /*1210*/  LDL.LU R0, [R1+0xc] ;  /* 0x00000c0001007983 */ /* 0x006ea20000300800 */
[----:B----4-:R-:W2:Y:S01]  /*1220*/  LDC.64 R2, c[0x0][0xc88] ;  /* 0x00032200ff027b82 */ /* 0x010ea20000000a00 */
[----:B------:R-:W-:Y:S05]  /*1230*/  YIELD ;  /* 0x0000000000007946 */ /* 0x000fea0003800000 */
[----:B------:R-:W-:Y:S01]  /*1240*/  ULDC.64 UR4, c[0x0][0xa28] ;  /* 0x00028a0000047ab9 */ /* 0x000fe20000000a00 */
[----:B------:R-:W-:Y:S01]  /*1250*/  ULDC.64 UR8, c[0x0][0xa18] ;  /* 0x0002860000087ab9 */ /* 0x000fe20000000a00 */
[----:B------:R-:W-:Y:S01]  /*1260*/  ISETP.NE.U32.AND P1, PT, RZ, UR4, PT ;  /* 0x00000004ff007c0c */ /* 0x000fe2000bf25070 */
[----:B------:R-:W-:Y:S01]  /*1270*/  ULDC.64 UR6, c[0x0][0xa08] ;  /* 0x0002820000067ab9 */ /* 0x000fe20000000a00 */
[----:B--2---:R-:W-:-:S05]  /*1280*/  IMAD.WIDE R2, R0, 0x4, R2 ;  /* 0x0000000400027825 */ /* 0x004fca00078e0202 */
[----:B------:R0:W2:Y:S01]  /*1290*/  LDG.E R0, desc[UR42][R2.64] ;  /* 0x0000002a02007981 */ /* 0x0000a2000c1e1900 */
[----:B------:R-:W-:Y:S02]  /*12a0*/  ISETP.NE.AND.EX P1, PT, RZ, UR5, PT, P1 ;  /* 0x00000005ff007c0c */ /* 0x000fe4000bf25310 */
[----:B------:R-:W-:Y:S02]  /*12b0*/  ISETP.NE.U32.AND P0, PT, RZ, UR6, PT ;  /* 0x00000006ff007c0c */ /* 0x000fe4000bf05070 */
[----:B------:R-:W-:Y:S02]  /*12c0*/  MOV R29, RZ ;  /* 0x000000ff001d7202 */ /* 0x000fe40000000f00 */
[----:B------:R-:W-:Y:S01]  /*12d0*/  ISETP.NE.AND.EX P0, PT, RZ, UR7, PT, P0 ;  /* 0x00000007ff007c0c */ /* 0x000fe2000bf05300 */
[----:B0-----:R-:W-:Y:S01]  /*12e0*/  IMAD.MOV.U32 R3, RZ, RZ, RZ ;  /* 0x000000ffff037224 */ /* 0x001fe200078e00ff */
[----:B--2---:R-:W-:Y:S01]  /*12f0*/  SHF.R.S32.HI R6, RZ, 0x1f, R0 ;  /* 0x0000001fff067819 */ /* 0x004fe20000011400 */
[----:B------:R-:W-:-:S04]  /*1300*/  IMAD.SHL.U32 R28, R0, 0x4, RZ ;  /* 0x00000004001c7824 */ /* 0x000fc800078e00ff */
[C---:B------:R-:W-:Y:S01]  /*1310*/  @P1 LEA R4, P2, R0.reuse, UR4, 0x2 ;  /* 0x0000000400041c11 */ /* 0x040fe2000f8410ff */
[----:B------:R-:W-:Y:S01]  /*1320*/  STL [R1+0x1c], R0 ;  /* 0x00001c0001007387 */ /* 0x000fe20000100800 */
[C-C-:B------:R-:W-:Y:S02]  /*1330*/  SHF.L.U64.HI R30, R0.reuse, 0x2, R6.reuse ;  /* 0x00000002001e7819 */ /* 0x140fe40000010206 */
[----:B------:R-:W-:Y:S01]  /*1340*/  @P1 LEA.HI.X R5, R0, UR5, R6, 0x2, P2 ;  /* 0x0000000500051c11 */ /* 0x000fe200090f1406 */
[----:B------:R0:W-:Y:S01]  /*1350*/  STL [R1+0x40], R6 ;  /* 0x0000400601007387 */ /* 0x0001e20000100800 */
[----:B------:R-:W-:Y:S01]  /*1360*/  ISETP.NE.U32.AND P2, PT, RZ, UR8, PT ;  /* 0x00000008ff007c0c */ /* 0x000fe2000bf45070 */
[----:B------:R-:W-:Y:S01]  /*1370*/  ULDC UR4, c[0x0][0x288] ;  /* 0x0000a20000047ab9 */ /* 0x000fe20000000800 */
[----:B---3--:R-:W-:Y:S01]  /*1380*/  IADD3 R8, P3, R28, UR6, RZ ;  /* 0x000000061c087c10 */ /* 0x008fe2000ff7e0ff */
[----:B------:R1:W5:Y:S01]  /*1390*/  @P1 LDG.E R3, desc[UR42][R4.64] ;  /* 0x0000002a04031981 */ /* 0x000362000c1e1900 */
[----:B------:R-:W-:Y:S01]  /*13a0*/  ISETP.NE.AND.EX P2, PT, RZ, UR9, PT, P2 ;  /* 0x00000009ff007c0c */ /* 0x000fe2000bf45320 */
[----:B------:R-:W-:Y:S01]  /*13b0*/  IMAD.U32 R119, RZ, RZ, UR4 ;  /* 0x00000004ff777e24 */ /* 0x000fe2000f8e00ff */
[----:B------:R-:W-:Y:S01]  /*13c0*/  IADD3.X R9, R30, UR7, RZ, P3, !PT ;  /* 0x000000071e097c10 */ /* 0x000fe20009ffe4ff */
[----:B------:R-:W-:-:S04]  /*13d0*/  ULDC.64 UR4, c[0x0][0x418] ;  /* 0x0001060000047ab9 */ /* 0x000fc80000000a00 */
[----:B------:R1:W5:Y:S06]  /*13e0*/  @P0 LDG.E R29, desc[UR42][R8.64] ;  /* 0x0000002a081d0981 */ /* 0x00036c000c1e1900 */
[----:B0-----:R-:W-:-:S04]  /*13f0*/  @P2 IADD3 R6, P1, R28, UR8, RZ ;  /* 0x000000081c062c10 */ /* 0x001fc8000ff3e0ff */
[----:B------:R-:W-:-:S05]  /*1400*/  @P2 IADD3.X R7, R30, UR9, RZ, P1, !PT ;  /* 0x000000091e072c10 */ /* 0x000fca0008ffe4ff */
[----:B------:R1:W5:Y:S01]  /*1410*/  @P2 LDG.E R119, desc[UR42][R6.64] ;  /* 0x0000002a06772981 */ /* 0x000362000c1e1900 */
[----:B------:R-:W-:-:S03]  /*1420*/  UISETP.NE.U32.AND UP0, UPT, UR4, URZ, UPT ;  /* 0x0000003f0400728c */ /* 0x000fc6000bf05070 */
[----:B------:R-:W-:Y:S01]  /*1430*/  ULDC UR4, c[0x0][0x424] ;  /* 0x0001090000047ab9 */ /* 0x000fe20000000800 */
[----:B------:R-:W-:-:S03]  /*1440*/  UISETP.NE.AND.EX UP0, UPT, UR5, URZ, UPT, UP0 ;  /* 0x0000003f0500728c */ /* 0x000fc6000bf05300 */
[----:B------:R-:W-:Y:S01]  /*1450*/  ULDC UR5, c[0x0][0x2f0] ;  /* 0x0000bc0000057ab9 */ /* 0x000fe20000000800 */
[----:B------:R-:W-:-:S04]  /*1460*/  USEL UR4, UR4, 0x1, UP0 ;  /* 0x0000000104047887 */ /* 0x000fc80008000000 */
[----:B------:R-:W-:-:S03]  /*1470*/  UIMAD UR4, UR4, UR5, URZ ;  /* 0x00000005040472a4 */ /* 0x000fc6000f8e023f */
[----:B------:R-:W-:Y:S02]  /*1480*/  ULDC UR5, c[0x0][0x348] ;  /* 0x0000d20000057ab9 */ /* 0x000fe40000000800 */
[----:B------:R-:W-:Y:S02]  /*1490*/  IMAD.U32 R2, RZ, RZ, UR5 ;  /* 0x00000005ff027e24 */ /* 0x000fe4000f8e00ff */
[----:B------:R-:W-:Y:S02]  /*14a0*/  IMAD.U32 R26, RZ, RZ, UR4 ;  /* 0x00000004ff1a7e24 */ /* 0x000fe4000f8e00ff */
[----:B------:R-:W-:Y:S01]  /*14b0*/  IMAD.MOV.U32 R27, RZ, RZ, R0 ;  /* 0x000000ffff1b7224 */ /* 0x000fe200078e0000 */
[----:B-1----:R-:W-:Y:S06]  /*14c0*/  @P2 BRA `(.L_x_344) ;  /* 0x0000000000242947 */ /* 0x002fec0003800000 */
[----:B------:R-:W-:Y:S02]  /*14d0*/  ULDC.64 UR4, c[0x0][0xa00] ;  /* 0x0002800000047ab9 */ /* 0x000fe40000000a00 */
[----:B------:R-:W-:-:S04]  /*14e0*/  ISETP.NE.U32.AND P1, PT, RZ, UR4, PT ;  /* 0x00000004ff007c0c */ /* 0x000fc8000bf25070 */
[----:B------:R-:W-:-:S13]  /*14f0*/  ISETP.NE.AND.EX P1, PT, RZ, UR5, PT, P1 ;  /* 0x00000005ff007c0c */ /* 0x000fda000bf25310 */
[----:B------:R-:W-:Y:S05]  /*1500*/  @!P1 BRA `(.L_x_344) ;  /* 0x0000000000149947 */ /* 0x000fea0003800000 */
[----:B------:R-:W0:Y:S02]  /*1510*/  LDC.64 R4, c[0x0][0xa00] ;  /* 0x00028000ff047b82 */ /* 0x000e240000000a00 */
[----:B0-----:R-:W-:-:S05]  /*1520*/  IMAD.WIDE R4, R27, 0x4, R4 ;  /* 0x000000041b047825 */ /* 0x001fca00078e0204 */
[----:B-----5:R-:W2:Y:S04]  /*1530*/  LDG.E R119, desc[UR42][R4.64] ;  /* 0x0000002a04777981 */ /* 0x020ea8000c1e1900 */
[----:B------:R-:W2:Y:S02]  /*1540*/  LDG.E R0, desc[UR42][R4.64+0x4] ;  /* 0x0000042a04007981 */ /* 0x000ea4000c1e1900 */
[----:B--2---:R-:W-:-:S07]  /*1550*/  IADD3 R119, -R119, R0, RZ ;  /* 0x0000000077777210 */ /* 0x004fce0007ffe1ff */
.L_x_344:
[----:B------:R-:W2:Y:S01]  /*1560*/  LDL R31, [R1+0x8] ;  /* 0x00000800011f7983 */ /* 0x000ea20000100800 */
[----:B------:R-:W-:Y:S02]  /*1570*/  ULDC.64 UR4, c[0x0][0xa20] ;  /* 0x0002880000047ab9 */ /* 0x000fe40000000a00 */
[----:B------:R-:W-:Y:S01]  /*1580*/  ISETP.NE.U32.AND P1, PT, RZ, UR4, PT ;  /* 0x00000004ff007c0c */ /* 0x000fe2000bf25070 */
[----:B------:R-:W3:Y:S03]  /*1590*/  LDL R0, [R1+0x4] ;  /* 0x0000040001007983 */ /* 0x000ee60000100800 */
[----:B------:R-:W-:Y:S01]  /*15a0*/  ISETP.NE.AND.EX P1, PT, RZ, UR5, PT, P1 ;  /* 0x00000005ff007c0c */ /* 0x000fe2000bf25310 */
[----:B--2---:R0:W-:Y:S04]  /*15b0*/  STL [R1+0x38], R31 ;  /* 0x0000381f01007387 */ /* 0x0041e80000100800 */
[----:B---3--:R0:W-:Y:S08]  /*15c0*/  STL [R1+0x50], R0 ;  /* 0x0000500001007387 */ /* 0x0081f00000100800 */
[----:B------:R-:W-:Y:S05]  /*15d0*/  @!P1 BRA `(.L_x_345) ;  /* 0x0000000000109947 */ /* 0x000fea0003800000 */
[----:B------:R-:W-:-:S04]  /*15e0*/  IADD3 R4, P0, R28, UR4, RZ ;  /* 0x000000041c047c10 */ /* 0x000fc8000ff1e0ff */
[----:B------:R-:W-:-:S05]  /*15f0*/  IADD3.X R5, R30, UR5, RZ, P0, !PT ;  /* 0x000000051e057c10 */ /* 0x000fca00087fe4ff */
[----:B------:R1:W5:Y:S01]  /*1600*/  LDG.E R26, desc[UR42][R4.64] ;  /* 0x0000002a041a7981 */ /* 0x000362000c1e1900 */
[----:B------:R-:W-:Y:S05]  /*1610*/  BRA `(.L_x_346) ;  /* 0x0000000000107947 */ /* 0x000fea0003800000 */
.L_x_345:
[----:B------:R-:W-:Y:S05]  /*1620*/  @!P0 BRA `(.L_x_346) ;  /* 0x00000000000c8947 */ /* 0x000fea0003800000 */
[----:B------:R-:W2:Y:S04]  /*1630*/  LDG.E R5, desc[UR42][R8.64] ;  /* 0x0000002a08057981 */ /* 0x000ea8000c1e1900 */
[----:B------:R-:W2:Y:S02]  /*1640*/  LDG.E R26, desc[UR42][R8.64+0x4] ;  /* 0x0000042a081a7981 */ /* 0x000ea4000c1e1900 */
[----:B--2---:R-:W-:-:S07]  /*1650*/  IMAD.IADD R26, R26, 0x1, -R5 ;  /* 0x000000011a1a7824 */ /* 0x004fce00078e0a05 */
.L_x_346:
[----:B------:R-:W-:Y:S02]  /*1660*/  ULDC.64 UR4, c[0x0][0xa10] ;  /* 0x0002840000047ab9 */ /* 0x000fe40000000a00 */
[----:B------:R-:W-:-:S04]  /*1670*/  ISETP.NE.U32.AND P0, PT, RZ, UR4, PT ;  /* 0x00000004ff007c0c */ /* 0x000fc8000bf05070 */
[----:B------:R-:W-:Y:S01]  /*1680*/  ISETP.NE.AND.EX P0, PT, RZ, UR5, PT, P0 ;  /* 0x00000005ff007c0c */ /* 0x000fe2000bf05300 */
[----:B-----5:R-:W-:Y:S01]  /*1690*/  IMAD.IADD R11, R26, 0x1, -R3 ;  /* 0x000000011a0b7824 */ /* 0x020fe200078e0a03 */
[----:B------:R-:W-:-:S11]  /*16a0*/  ULDC.64 UR4, c[0x0][0xa30] ;  /* 0x00028c0000047ab9 */ /* 0x000fd60000000a00 */
[----:B-1----:R-:W1:Y:S02]  /*16b0*/  @P0 LDC.64 R4, c[0x0][0xa10] ;  /* 0x00028400ff040b82 */ /* 0x002e640000000a00 */
[----:B-1----:R-:W-:-:S05]  /*16c0*/  @P0 IMAD.WIDE R4, R27, 0x4, R4 ;  /* 0x000000041b040825 */ /* 0x002fca00078e0204 */
[----:B0-----:R-:W2:Y:S04]  /*16d0*/  @P0 LDG.E R0, desc[UR42][R4.64] ;  /* 0x0000002a04000981 */ /* 0x001ea8000c1e1900 */
[----:B------:R-:W2:Y:S01]  /*16e0*/  @P0 LDG.E R9, desc[UR42][R4.64+0x4] ;  /* 0x0000042a04090981 */ /* 0x000ea2000c1e1900 */
[----:B------:R-:W-:Y:S01]  /*16f0*/  IMAD.MOV R24, RZ, RZ, -R11 ;  /* 0x000000ffff187224 */ /* 0x000fe200078e0a0b */
[----:B------:R-:W-:Y:S01]  /*1700*/  ISETP.NE.U32.AND P1, PT, RZ, UR4, PT ;  /* 0x00000004ff007c0c */ /* 0x000fe2000bf25070 */
[----:B------:R-:W-:-:S03]  /*1710*/  IMAD.MOV.U32 R113, RZ, RZ, R26 ;  /* 0x000000ffff717224 */ /* 0x000fc600078e001a */
[----:B------:R-:W-:Y:S02]  /*1720*/  VIMNMX R24, RZ, R24, !PT ;  /* 0x00000018ff187248 */ /* 0x000fe40007fe0100 */
[----:B------:R-:W-:-:S13]  /*1730*/  ISETP.NE.AND.EX P1, PT, RZ, UR5, PT, P1 ;  /* 0x00000005ff007c0c */ /* 0x000fda000bf25310 */
[----:B------:R-:W-:-:S04]  /*1740*/  @P1 IADD3 R6, P2, R28, UR4, RZ ;  /* 0x000000041c061c10 */ /* 0x000fc8000ff5e0ff */
[----:B------:R-:W-:-:S05]  /*1750*/  @P1 IADD3.X R7, R30, UR5, RZ, P2, !PT ;  /* 0x000000051e071c10 */ /* 0x000fca00097fe4ff */
[----:B------:R0:W5:Y:S01]  /*1760*/  @P1 LDG.E R113, desc[UR42][R6.64] ;  /* 0x0000002a06711981 */ /* 0x000162000c1e1900 */
[----:B--2---:R-:W-:-:S05]  /*1770*/  @P0 IMAD.IADD R2, R9, 0x1, -R0 ;  /* 0x0000000109020824 */ /* 0x004fca00078e0a00 */
[----:B------:R-:W-:-:S05]  /*1780*/  IADD3 R125, R11, R2, RZ ;  /* 0x000000020b7d7210 */ /* 0x000fca0007ffe0ff */
[----:B------:R-:W-:-:S05]  /*1790*/  VIADD R0, R125, 0x7f ;  /* 0x0000007f7d007836 */ /* 0x000fca0000000000 */
[----:B------:R-:W-:-:S04]  /*17a0*/  SHF.R.S32.HI R3, RZ, 0x1f, R0 ;  /* 0x0000001fff037819 */ /* 0x000fc80000011400 */
[----:B------:R-:W-:-:S04]  /*17b0*/  LEA.HI R3, R3, R0, RZ, 0x7 ;  /* 0x0000000003037211 */ /* 0x000fc800078f38ff */
[----:B------:R-:W-:Y:S02]  /*17c0*/  LOP3.LUT R5, R3, 0xffffff80, RZ, 0xc0, !PT ;  /* 0xffffff8003057812 */ /* 0x000fe400078ec0ff */
[----:B------:R-:W-:Y:S02]  /*17d0*/  SHF.R.S32.HI R153, RZ, 0x7, R3 ;  /* 0x00000007ff997819 */ /* 0x000fe40000011403 */
[----:B------:R-:W-:-:S04]  /*17e0*/  VIADDMNMX R5, R5, -R11, R2, PT ;  /* 0x8000000b05057246 */ /* 0x000fc80003800102 */
[----:B------:R-:W-:Y:S02]  /*17f0*/  ISETP.GT.AND P0, PT, R5, R24, PT ;  /* 0x000000180500720c */ /* 0x000fe40003f04270 */
[----:B------:R-:W-:-:S05]  /*1800*/  SHF.R.U32.HI R24, RZ, 0x7, R24 ;  /* 0x00000007ff187819 */ /* 0x000fca0000011618 */
[----:B------:R-:W-:-:S06]  /*1810*/  IMAD.MOV.U32 R25, RZ, RZ, R24 ;  /* 0x000000ffff197224 */ /* 0x000fcc00078e0018 */
[----:B------:R-:W-:-:S05]  /*1820*/  @P0 VIADD R0, R5, 0x7f ;  /* 0x0000007f05000836 */ /* 0x000fca0000000000 */
[----:B------:R-:W-:-:S04]  /*1830*/  @P0 SHF.R.S32.HI R5, RZ, 0x1f, R0 ;  /* 0x0000001fff050819 */ /* 0x000fc80000011400 */
[----:B------:R-:W-:-:S04]  /*1840*/  @P0 LEA.HI R5, R5, R0, RZ, 0x7 ;  /* 0x0000000005050211 */ /* 0x000fc800078f38ff */
[----:B------:R-:W-:Y:S02]  /*1850*/  @P0 SHF.R.S32.HI R25, RZ, 0x7, R5 ;  /* 0x00000007ff190819 */ /* 0x000fe40000011405 */
[----:B------:R-:W-:Y:S02]  /*1860*/  PLOP3.LUT P0, PT, PT, PT, PT, 0x80, 0x0 ;  /* 0x000000000000781c */ /* 0x000fe40003f0f070 */
[----:B------:R-:W-:-:S13]  /*1870*/  ISETP.GT.AND P1, PT, R25, R24, PT ;  /* 0x000000181900720c */ /* 0x000fda0003f24270 */
[----:B0-----:R-:W-:Y:S05]  /*1880*/  @!P1 BRA `(.L_x_347) ;  /* 0x000000ac00009947 */ /* 0x001fea0003800000 */
[----:B------:R-:W-:Y:S01]  /*1890*/  IADD3 R0, R22, 0x28400, RZ ;  /* 0x0002840016007810 */ /* 0x000fe20007ffe0ff */
[----:B------:R-:W-:Y:S03]  /*18a0*/  BSSY B6, `(.L_x_348) ;  /* 0x0000013000067945 */ /* 0x000fe60003800000 */
[----:B------:R-:W-:-:S13]  /*18b0*/  LOP3.LUT P0, RZ, R0, 0x3ff, RZ, 0xc0, !PT ;  /* 0x000003ff00ff7812 */ /* 0x000fda000780c0ff */
[----:B------:R-:W-:Y:S05]  /*18c0*/  @!P0 BRA `(.L_x_349) ;  /* 0x0000000000408947 */ /* 0x000fea0003800000 */
[----:B------:R-:W-:Y:S01]  /*18d0*/  MOV R0, 0x0 ;  /* 0x0000000000007802 */ /* 0x000fe20000000f00 */
[----:B------:R-:W-:Y:S01]  /*18e0*/  ULDC.64 UR4, c[0x4][0x198] ;  /* 0x0100660000047ab9 */ /* 0x000fe20000000a00 */
[----:B------:R-:W-:Y:S01]  /*18f0*/  ULDC.64 UR6, c[0x4][0x100] ;  /* 0x0100400000067ab9 */ /* 0x000fe20000000a00 */
[----:B------:R-:W-:Y:S01]  /*1900*/  IMAD.U32 R4, RZ, RZ, UR4 ;  /* 0x00000004ff047e24 */ /* 0x000fe2000f8e00ff */
[----:B------:R0:W1:Y:S01]  /*1910*/  LDC.64 R14, c[0x4][R0] ;  /* 0x01000000000e7b82 */ /* 0x0000620000000a00 */
[----:B------:R-:W-:Y:S01]  /*1920*/  IMAD.U32 R5, RZ, RZ, UR5 ;  /* 0x00000005ff057e24 */ /* 0x000fe2000f8e00ff */
[----:B------:R-:W-:Y:S01]  /*1930*/  ULDC.64 UR4, c[0x4][0x1a0] ;  /* 0x0100680000047ab9 */ /* 0x000fe20000000a00 */
[----:B------:R-:W-:Y:S01]  /*1940*/  MOV R10, UR6 ;  /* 0x00000006000a7c02 */ /* 0x000fe20008000f00 */
[----:B------:R-:W-:Y:S02]  /*1950*/  IMAD.U32 R6, RZ, RZ, UR4 ;  /* 0x00000004ff067e24 */ /* 0x000fe4000f8e00ff */
[----:B------:R-:W-:-:S02]  /*1960*/  IMAD.U32 R7, RZ, RZ, UR5 ;  /* 0x00000005ff077e24 */ /* 0x000fc4000f8e00ff */
[----:B------:R-:W-:Y:S02]  /*1970*/  IMAD.U32 R11, RZ, RZ, UR7 ;  /* 0x00000007ff0b7e24 */ /* 0x000fe4000f8e00ff */
[----:B------:R-:W-:Y:S02]  /*1980*/  IMAD.MOV.U32 R8, RZ, RZ, 0x70 ;  /* 0x00000070ff087424 */ /* 0x000fe400078e00ff */
[----:B------:R-:W-:Y:S02]  /*1990*/  IMAD.MOV.U32 R12, RZ, RZ, 0x1 ;  /* 0x00000001ff0c7424 */ /* 0x000fe400078e00ff */
[----:B0-----:R-:W-:-:S07]  /*19a0*/  IMAD.MOV.U32 R13, RZ, RZ, RZ ;  /* 0x000000ffff0d7224 */ /* 0x001fce00078e00ff */
[----:B------:R-:W-:-:S07]  /*19b0*/  LEPC R20, `(.L_x_349) ;  /* 0x000000001014794e */ /* 0x000fce0000000000 */
[----:B-1---5:R-:W-:Y:S05]  /*19c0*/  CALL.ABS.NOINC R14 ;  /* 0x000000000e007343 */ /* 0x022fea0003c00000 */
.L_x_349:
[----:B------:R-:W-:Y:S05]  /*19d0*/  BSYNC B6 ;  /* 0x0000000000067941 */ /* 0x000fea0003800000 */
.L_x_348:
        /* <DEDUP_REMOVED lines=20> */
.L_x_351:
[----:B------:R-:W-:Y:S05]  /*1b20*/  BSYNC B6 ;  /* 0x0000000000067941 */ /* 0x000fea0003800000 */
.L_x_350:
[----:B------:R-:W-:Y:S01]  /*1b30*/  ULDC.64 UR4, c[0x0][0x9f8] ;  /* 0x00027e0000047ab9 */ /* 0x000fe20000000a00 */
[----:B------:R-:W-:Y:S01]  /*1b40*/  IADD3 R88, R29, R26, RZ ;  /* 0x0000001a1d587210 */ /* 0x000fe20007ffe0ff */
[----:B------:R-:W2:Y:S01]  /*1b50*/  LDL R21, [R1+0x24] ;  /* 0x0000240001157983 */ /* 0x000ea20000100800 */
[----:B------:R-:W-:Y:S01]  /*1b60*/  ISETP.NE.U32.AND P0, PT, RZ, UR4, PT ;  /* 0x00000004ff007c0c */ /* 0x000fe2000bf05070 */
[----:B------:R-:W0:Y:S01]  /*1b70*/  LDC.64 R104, c[0x0][0x300] ;  /* 0x0000c000ff687b82 */ /* 0x000e220000000a00 */
[----:B------:R-:W-:Y:S01]  /*1b80*/  SHF.R.S32.HI R8, RZ, 0x1f, R31 ;  /* 0x0000001fff087819 */ /* 0x000fe2000001141f */
[----:B------:R-:W3:Y:S01]  /*1b90*/  LDL R26, [R1+0x28] ;  /* 0x00002800011a7983 */ /* 0x000ee20000100800 */
[----:B------:R-:W-:Y:S01]  /*1ba0*/  ISETP.NE.AND.EX P0, PT, RZ, UR5, PT, P0 ;  /* 0x00000005ff007c0c */ /* 0x000fe2000bf05300 */
[----:B------:R-:W-:Y:S02]  /*1bb0*/  ULDC.64 UR6, c[0x0][0xa08] ;  /* 0x0002820000067ab9 */ /* 0x000fe40000000a00 */
[----:B------:R-:W4:Y:S02]  /*1bc0*/  LDL R15, [R1+0x20] ;  /* 0x00002000010f7983 */ /* 0x000f240000100800 */
[----:B------:R-:W1:Y:S08]  /*1bd0*/  LDC R39, c[0x0][0x3f4] ;  /* 0x0000fd00ff277b82 */ /* 0x000e700000000800 */
[----:B------:R-:W-:Y:S01]  /*1be0*/  @P0 IADD3 R4, P1, R28, UR4, RZ ;  /* 0x000000041c040c10 */ /* 0x000fe2000ff3e0ff */
[----:B------:R-:W1:Y:S01]  /*1bf0*/  S2R R20, SR_TID.X ;  /* 0x0000000000147919 */ /* 0x000e620000002100 */
[----:B------:R-:W1:Y:S02]  /*1c00*/  LDC.64 R32, c[0x0][0x3f8] ;  /* 0x0000fe00ff207b82 */ /* 0x000e640000000a00 */
[----:B------:R-:W-:Y:S01]  /*1c10*/  @P0 IADD3.X R5, R30, UR5, RZ, P1, !PT ;  /* 0x000000051e050c10 */ /* 0x000fe20008ffe4ff */
[----:B------:R-:W-:-:S04]  /*1c20*/  ULDC.64 UR4, c[0x0][0x308] ;  /* 0x0000c20000047ab9 */ /* 0x000fc80000000a00 */
[----:B------:R0:W2:Y:S01]  /*1c30*/  @P0 LDG.E R27, desc[UR42][R4.64] ;  /* 0x0000002a041b0981 */ /* 0x0000a2000c1e1900 */
[----:B------:R-:W-:Y:S01]  /*1c40*/  SHF.R.S32.HI R43, RZ, 0x1f, R88 ;  /* 0x0000001fff2b7819 */ /* 0x000fe20000011458 */
[----:B0-----:R-:W-:Y:S01]  /*1c50*/  IMAD.WIDE.U32 R6, R88, R104, RZ ;  /* 0x0000006858067225 */ /* 0x001fe200078e00ff */
[----:B------:R-:W-:-:S03]  /*1c60*/  ISETP.NE.U32.AND P0, PT, RZ, UR6, PT ;  /* 0x00000006ff007c0c */ /* 0x000fc6000bf05070 */
[----:B------:R-:W-:Y:S01]  /*1c70*/  IMAD R0, R43, R104, RZ ;  /* 0x000000682b007224 */ /* 0x000fe200078e02ff */
[----:B------:R-:W-:-:S03]  /*1c80*/  ISETP.NE.AND.EX P0, PT, RZ, UR7, PT, P0 ;  /* 0x00000007ff007c0c */ /* 0x000fc6000bf05300 */
[----:B------:R-:W-:Y:S02]  /*1c90*/  IMAD R3, R88, R105, R0 ;  /* 0x0000006958037224 */ /* 0x000fe400078e0200 */
[----:B------:R-:W-:Y:S02]  /*1ca0*/  IMAD R0, R8, UR4, RZ ;  /* 0x0000000408007c24 */ /* 0x000fe4000f8e02ff */
[----:B------:R-:W-:Y:S02]  /*1cb0*/  IMAD.IADD R7, R7, 0x1, R3 ;  /* 0x0000000107077824 */ /* 0x000fe400078e0203 */
[C---:B------:R-:W-:Y:S02]  /*1cc0*/  IMAD R3, R31.reuse, UR5, R0 ;  /* 0x000000051f037c24 */ /* 0x040fe4000f8e0200 */
[----:B------:R-:W-:Y:S01]  /*1cd0*/  IMAD.WIDE.U32 R4, R31, UR4, R6 ;  /* 0x000000041f047c25 */ /* 0x000fe2000f8e0006 */
[----:B------:R-:W-:-:S03]  /*1ce0*/  ULDC.64 UR4, c[0x0][0x310] ;  /* 0x0000c40000047ab9 */ /* 0x000fc60000000a00 */
[----:B------:R-:W-:Y:S01]  /*1cf0*/  IMAD.IADD R5, R5, 0x1, R3 ;  /* 0x0000000105057824 */ /* 0x000fe200078e0203 */
[----:B-1----:R-:W-:-:S04]  /*1d00*/  SHF.R.U32.HI R36, RZ, 0x7, R20 ;  /* 0x00000007ff247819 */ /* 0x002fc80000011614 */
[----:B------:R-:W-:Y:S02]  /*1d10*/  ISETP.NE.AND P6, PT, R36, 0x1, PT ;  /* 0x000000012400780c */ /* 0x000fe40003fc5270 */
[----:B------:R-:W-:Y:S01]  /*1d20*/  ISETP.GE.AND P2, PT, R16, R39, PT ;  /* 0x000000271000720c */ /* 0x000fe20003f46270 */
[----:B------:R-:W-:Y:S01]  /*1d30*/  VIADD R28, R23, 0x20 ;  /* 0x00000020171c7836 */ /* 0x000fe20000000000 */
[----:B------:R-:W-:Y:S02]  /*1d40*/  SHF.R.S32.HI R34, RZ, 0x1f, R23 ;  /* 0x0000001fff227819 */ /* 0x000fe40000011417 */
[----:B------:R-:W-:Y:S01]  /*1d50*/  SHF.R.S32.HI R19, RZ, 0x1f, R18 ;  /* 0x0000001fff137819 */ /* 0x000fe20000011412 */
[----:B------:R-:W-:-:S05]  /*1d60*/  IMAD.SHL.U32 R28, R28, 0x80, RZ ;  /* 0x000000801c1c7824 */ /* 0x000fca00078e00ff */
[----:B------:R-:W-:Y:S01]  /*1d70*/  LOP3.LUT R28, R28, 0x380, RZ, 0xc0, !PT ;  /* 0x000003801c1c7812 */ /* 0x000fe200078ec0ff */
[C---:B------:R-:W-:Y:S01]  /*1d80*/  IMAD.WIDE.U32 R10, R23.reuse, R32, R16 ;  /* 0x00000020170a7225 */ /* 0x040fe200078e0010 */
[----:B------:R-:W-:-:S04]  /*1d90*/  SHF.L.U32 R29, R23, 0x7, RZ ;  /* 0x00000007171d7819 */ /* 0x000fc800000006ff */
[----:B------:R-:W-:Y:S01]  /*1da0*/  LOP3.LUT R29, R29, 0x380, RZ, 0xc0, !PT ;  /* 0x000003801d1d7812 */ /* 0x000fe200078ec0ff */
[----:B------:R-:W-:-:S04]  /*1db0*/  VIADD R30, R23, 0x20 ;  /* 0x00000020171e7836 */ /* 0x000fc80000000000 */
[----:B------:R-:W-:-:S05]  /*1dc0*/  IMAD.SHL.U32 R30, R30, 0x80, RZ ;  /* 0x000000801e1e7824 */ /* 0x000fca00078e00ff */
[----:B------:R-:W-:-:S04]  /*1dd0*/  LOP3.LUT R30, R30, 0x380, RZ, 0xc0, !PT ;  /* 0x000003801e1e7812 */ /* 0x000fc800078ec0ff */
[----:B------:R-:W-:Y:S01]  /*1de0*/  SHF.R.U32.HI R30, RZ, 0x3, R30 ;  /* 0x00000003ff1e7819 */ /* 0x000fe2000001161e */
[C---:B------:R-:W-:Y:S01]  /*1df0*/  IMAD.SHL.U32 R90, R104.reuse, 0x20, RZ ;  /* 0x00000020685a7824 */ /* 0x040fe200078e00ff */
[----:B------:R-:W-:Y:S01]  /*1e00*/  SHF.L.U64.HI R91, R104, 0x5, R105 ;  /* 0x00000005685b7819 */ /* 0x000fe20000010269 */
[----:B------:R-:W-:-:S04]  /*1e10*/  IMAD.WIDE.U32 R46, R23, R104, R16 ;  /* 0x00000068172e7225 */ /* 0x000fc800078e0010 */
[C---:B------:R-:W-:Y:S01]  /*1e20*/  IMAD.WIDE.U32 R130, R23.reuse, R104, R90 ;  /* 0x0000006817827225 */ /* 0x040fe200078e005a */
[----:B------:R-:W-:-:S03]  /*1e30*/  IADD3 R38, R23, 0x20, RZ ;  /* 0x0000002017267810 */ /* 0x000fc60007ffe0ff */
[----:B------:R-:W-:Y:S01]  /*1e40*/  IMAD.SHL.U32 R112, R39, 0x2, RZ ;  /* 0x0000000227707824 */ /* 0x000fe200078e00ff */
[----:B------:R-:W-:Y:S01]  /*1e50*/  SHF.R.S32.HI R118, RZ, 0x1f, R38 ;  /* 0x0000001fff767819 */ /* 0x000fe20000011426 */
[----:B------:R-:W-:Y:S01]  /*1e60*/  VIADD R38, R23, 0x60 ;  /* 0x0000006017267836 */ /* 0x000fe20000000000 */
[----:B------:R-:W-:Y:S01]  /*1e70*/  IADD3 R128, R36, 0x8, RZ ;  /* 0x0000000824807810 */ /* 0x000fe20007ffe0ff */
[----:B------:R-:W-:-:S03]  /*1e80*/  IMAD.SHL.U32 R129, R104, 0x80, RZ ;  /* 0x0000008068817824 */ /* 0x000fc600078e00ff */
[----:B------:R-:W-:Y:S02]  /*1e90*/  SHF.R.S32.HI R116, RZ, 0x1f, R38 ;  /* 0x0000001fff747819 */ /* 0x000fe40000011426 */
[----:B--2---:R-:W-:Y:S02]  /*1ea0*/  SHF.R.S32.HI R0, RZ, 0x1f, R27 ;  /* 0x0000001fff007819 */ /* 0x004fe4000001141b */
[----:B------:R-:W-:Y:S02]  /*1eb0*/  SEL R101, R27, RZ, !P0 ;  /* 0x000000ff1b657207 */ /* 0x000fe40004000000 */
[----:B------:R-:W-:-:S03]  /*1ec0*/  SEL R9, R0, RZ, !P0 ;  /* 0x000000ff00097207 */ /* 0x000fc60004000000 */
[----:B------:R-:W-:Y:S02]  /*1ed0*/  IMAD.WIDE.U32 R102, R101, UR4, R4 ;  /* 0x0000000465667c25 */ /* 0x000fe4000f8e0004 */
[----:B------:R-:W0:Y:S02]  /*1ee0*/  LDC.64 R4, c[0x0][0x408] ;  /* 0x00010200ff047b82 */ /* 0x000e240000000a00 */
[----:B------:R-:W-:-:S04]  /*1ef0*/  IMAD R0, R9, UR4, RZ ;  /* 0x0000000409007c24 */ /* 0x000fc8000f8e02ff */
[----:B------:R-:W-:Y:S01]  /*1f00*/  IMAD R41, R101, UR5, R0 ;  /* 0x0000000565297c24 */ /* 0x000fe2000f8e0200 */
[----:B------:R-:W-:Y:S05]  /*1f10*/  @!P6 WARPSYNC.ALL ;  /* 0x000000000000e948 */ /* 0x000fea0003800000 */
[----:B------:R-:W-:Y:S02]  /*1f20*/  ULDC.64 UR4, c[0x0][0x330] ;  /* 0x0000cc0000047ab9 */ /* 0x000fe40000000a00 */
[----:B------:R-:W-:Y:S02]  /*1f30*/  IMAD R0, R8, UR4, RZ ;  /* 0x0000000408007c24 */ /* 0x000fe4000f8e02ff */
[----:B------:R-:W-:-:S04]  /*1f40*/  IMAD.WIDE.U32 R6, R31, UR4, R16 ;  /* 0x000000041f067c25 */ /* 0x000fc8000f8e0010 */
[----:B------:R-:W-:Y:S01]  /*1f50*/  IMAD R3, R31, UR5, R0 ;  /* 0x000000051f037c24 */ /* 0x000fe2000f8e0200 */
[----:B------:R-:W-:-:S03]  /*1f60*/  ULDC.64 UR4, c[0x0][0x338] ;  /* 0x0000ce0000047ab9 */ /* 0x000fc60000000a00 */
[----:B------:R-:W-:Y:S02]  /*1f70*/  IMAD.IADD R7, R7, 0x1, R3 ;  /* 0x0000000107077824 */ /* 0x000fe400078e0203 */
[----:B------:R-:W-:-:S04]  /*1f80*/  IMAD R3, R9, UR4, RZ ;  /* 0x0000000409037c24 */ /* 0x000fc8000f8e02ff */
[----:B------:R-:W-:Y:S01]  /*1f90*/  IMAD R109, R101, UR5, R3 ;  /* 0x00000005656d7c24 */ /* 0x000fe2000f8e0203 */
[----:B------:R-:W-:Y:S01]  /*1fa0*/  SEL R3, R39, RZ, P2 ;  /* 0x000000ff27037207 */ /* 0x000fe20001000000 */
[----:B0-----:R-:W-:-:S04]  /*1fb0*/  IMAD R12, R34, R4, RZ ;  /* 0x00000004220c7224 */ /* 0x001fc800078e02ff */
[----:B------:R-:W-:Y:S02]  /*1fc0*/  IMAD.IADD R3, R16, 0x1, R3 ;  /* 0x0000000110037824 */ /* 0x000fe400078e0203 */
[----:B------:R-:W-:-:S03]  /*1fd0*/  IMAD.WIDE.U32 R8, R23, R4, R18 ;  /* 0x0000000417087225 */ /* 0x000fc600078e0012 */
[----:B------:R-:W-:Y:S01]  /*1fe0*/  SHF.R.S32.HI R14, RZ, 0x1f, R3 ;  /* 0x0000001fff0e7819 */ /* 0x000fe20000011403 */
[----:B------:R-:W-:-:S03]  /*1ff0*/  IMAD R93, R23, R5, R12 ;  /* 0x00000005175d7224 */ /* 0x000fc600078e020c */
[----:B------:R-:W-:Y:S01]  /*2000*/  LEA.HI R48, R14, R3, RZ, 0x4 ;  /* 0x000000030e307211 */ /* 0x000fe200078f20ff */
[----:B------:R-:W-:-:S03]  /*2010*/  IMAD.IADD R95, R9, 0x1, R93 ;  /* 0x00000001095f7824 */ /* 0x000fc600078e025d */
[----:B------:R-:W-:Y:S02]  /*2020*/  LOP3.LUT R9, R28, 0x70, R48, 0xf8, !PT ;  /* 0x000000701c097812 */ /* 0x000fe400078ef830 */
[----:B------:R-:W0:Y:S01]  /*2030*/  S2R R28, SR_TID.X ;  /* 0x00000000001c7919 */ /* 0x000e220000002100 */
[----:B------:R-:W-:Y:S02]  /*2040*/  IMAD R0, R34, R32, RZ ;  /* 0x0000002022007224 */ /* 0x000fe400078e02ff */
[----:B------:R-:W-:Y:S02]  /*2050*/  VIADD R27, R23, 0x40 ;  /* 0x00000040171b7836 */ /* 0x000fe40000000000 */
[----:B------:R-:W-:-:S04]  /*2060*/  IMAD.WIDE.U32 R100, R101, UR4, R6 ;  /* 0x0000000465647c25 */ /* 0x000fc8000f8e0006 */
[----:B------:R-:W-:Y:S01]  /*2070*/  IMAD.MOV.U32 R94, RZ, RZ, R8 ;  /* 0x000000ffff5e7224 */ /* 0x000fe200078e0008 */
[----:B-----5:R-:W-:Y:S01]  /*2080*/  SHF.R.S32.HI R31, RZ, 0x1f, R113 ;  /* 0x0000001fff1f7819 */ /* 0x020fe20000011471 */
[----:B------:R-:W-:Y:S01]  /*2090*/  IMAD R13, R23, R33, R0 ;  /* 0x00000021170d7224 */ /* 0x000fe200078e0200 */
[----:B------:R-:W-:Y:S01]  /*20a0*/  LOP3.LUT R9, R9, R30, RZ, 0x3c, !PT ;  /* 0x0000001e09097212 */ /* 0x000fe200078e3cff */
[C---:B------:R-:W-:Y:S01]  /*20b0*/  IMAD.WIDE.U32 R6, R23.reuse, R32, R18 ;  /* 0x0000002017067225 */ /* 0x040fe200078e0012 */
[----:B------:R-:W-:Y:S01]  /*20c0*/  IADD3 R88, P0, R23, R88, RZ ;  /* 0x0000005817587210 */ /* 0x000fe20007f1e0ff */
[----:B------:R-:W-:Y:S02]  /*20d0*/  ULDC UR4, c[0x0][0x2f4] ;  /* 0x0000bd0000047ab9 */ /* 0x000fe40000000800 */
[----:B------:R-:W-:Y:S01]  /*20e0*/  IMAD.SHL.U32 R27, R27, 0x80, RZ ;  /* 0x000000801b1b7824 */ /* 0x000fe200078e00ff */
[----:B------:R-:W-:Y:S01]  /*20f0*/  IADD3 R11, R13, R11, RZ ;  /* 0x0000000b0d0b7210 */ /* 0x000fe20007ffe0ff */
[----:B------:R-:W-:-:S02]  /*2100*/  IMAD.IADD R7, R7, 0x1, R13 ;  /* 0x0000000107077824 */ /* 0x000fc400078e020d */
[----:B------:R-:W-:Y:S01]  /*2110*/  IMAD.WIDE.U32 R12, R23, R4, R16 ;  /* 0x00000004170c7225 */ /* 0x000fe200078e0010 */
[----:B------:R-:W-:Y:S02]  /*2120*/  LOP3.LUT R27, R27, 0x380, RZ, 0xc0, !PT ;  /* 0x000003801b1b7812 */ /* 0x000fe400078ec0ff */
[----:B------:R-:W-:Y:S02]  /*2130*/  LEA.HI R8, R14, R3, RZ, 0x7 ;  /* 0x000000030e087211 */ /* 0x000fe400078f38ff */
[----:B------:R-:W-:Y:S02]  /*2140*/  MOV R92, R12 ;  /* 0x0000000c005c7202 */ /* 0x000fe40000000f00 */
[--C-:B------:R-:W-:Y:S02]  /*2150*/  LOP3.LUT R3, R29, 0x70, R48.reuse, 0xf8, !PT ;  /* 0x000000701d037812 */ /* 0x100fe400078ef830 */
[----:B------:R-:W-:Y:S01]  /*2160*/  LOP3.LUT R12, R27, 0x70, R48, 0xf8, !PT ;  /* 0x000000701b0c7812 */ /* 0x000fe200078ef830 */
[----:B0-----:R-:W-:Y:S01]  /*2170*/  VIADD R35, R28, 0xffffff80 ;  /* 0xffffff801c237836 */ /* 0x001fe20000000000 */
[C---:B------:R-:W-:Y:S01]  /*2180*/  IADD3 R29, R23.reuse, 0x40, RZ ;  /* 0x00000040171d7810 */ /* 0x040fe20007ffe0ff */
[----:B------:R-:W-:-:S03]  /*2190*/  IMAD.SHL.U32 R27, R23, 0x80, RZ ;  /* 0x00000080171b7824 */ /* 0x000fc600078e00ff */
[----:B------:R-:W-:Y:S01]  /*21a0*/  SHF.R.S32.HI R28, RZ, 0x1f, R35 ;  /* 0x0000001fff1c7819 */ /* 0x000fe20000011423 */
[----:B------:R-:W-:Y:S01]  /*21b0*/  IMAD.SHL.U32 R29, R29, 0x80, RZ ;  /* 0x000000801d1d7824 */ /* 0x000fe200078e00ff */
[----:B------:R-:W-:Y:S02]  /*21c0*/  LOP3.LUT R27, R27, 0x380, RZ, 0xc0, !PT ;  /* 0x000003801b1b7812 */ /* 0x000fe400078ec0ff */
[----:B------:R-:W-:Y:S02]  /*21d0*/  LEA.HI R28, R28, R35, RZ, 0x6 ;  /* 0x000000231c1c7211 */ /* 0x000fe400078f30ff */
[----:B------:R-:W-:Y:S02]  /*21e0*/  SHF.R.U32.HI R27, RZ, 0x3, R27 ;  /* 0x00000003ff1b7819 */ /* 0x000fe4000001161b */
[----:B------:R-:W-:Y:S01]  /*21f0*/  LOP3.LUT R29, R29, 0x380, RZ, 0xc0, !PT ;  /* 0x000003801d1d7812 */ /* 0x000fe200078ec0ff */
[----:B------:R-:W-:Y:S01]  /*2200*/  IMAD.SHL.U32 R8, R8, 0x80, RZ ;  /* 0x0000008008087824 */ /* 0x000fe200078e00ff */
[----:B------:R-:W-:Y:S01]  /*2210*/  LOP3.LUT R3, R3, R27, RZ, 0x3c, !PT ;  /* 0x0000001b03037212 */ /* 0x000fe200078e3cff */
[----:B------:R-:W-:Y:S01]  /*2220*/  IMAD.SHL.U32 R28, R28, 0x10, RZ ;  /* 0x000000101c1c7824 */ /* 0x000fe200078e00ff */
[----:B------:R-:W-:-:S02]  /*2230*/  LOP3.LUT R14, R237, 0x70, R48, 0xf8, !PT ;  /* 0x00000070ed0e7812 */ /* 0x000fc400078ef830 */
[----:B------:R-:W-:Y:S02]  /*2240*/  SHF.R.U32.HI R29, RZ, 0x3, R29 ;  /* 0x00000003ff1d7819 */ /* 0x000fe4000001161d */
[----:B------:R-:W-:Y:S01]  /*2250*/  SHF.R.U32.HI R27, RZ, 0x3, R237 ;  /* 0x00000003ff1b7819 */ /* 0x000fe200000116ed */
[----:B------:R-:W-:Y:S01]  /*2260*/  IMAD.IADD R93, R93, 0x1, R13 ;  /* 0x000000015d5d7824 */ /* 0x000fe200078e020d */
[----:B------:R-:W-:Y:S02]  /*2270*/  LOP3.LUT R8, R8, 0xffffc000, RZ, 0xc0, !PT ;  /* 0xffffc00008087812 */ /* 0x000fe400078ec0ff */
[----:B------:R-:W-:Y:S02]  /*2280*/  LOP3.LUT R28, R28, 0xfffffc00, RZ, 0xc0, !PT ;  /* 0xfffffc001c1c7812 */ /* 0x000fe400078ec0ff */
[----:B------:R-:W-:Y:S02]  /*2290*/  LOP3.LUT R13, R12, R29, RZ, 0x3c, !PT ;  /* 0x0000001d0c0d7212 */ /* 0x000fe400078e3cff */
[----:B------:R-:W-:-:S02]  /*22a0*/  LOP3.LUT R27, R14, R27, RZ, 0x3c, !PT ;  /* 0x0000001b0e1b7212 */ /* 0x000fc400078e3cff */
[-C--:B------:R-:W-:Y:S02]  /*22b0*/  IADD3 R30, R3, R8.reuse, R28 ;  /* 0x00000008031e7210 */ /* 0x080fe40007ffe01c */
[-C--:B---3--:R-:W-:Y:S02]  /*22c0*/  IADD3 R29, R9, R8.reuse, R26 ;  /* 0x00000008091d7210 */ /* 0x088fe40007ffe01a */
[-C--:B------:R-:W-:Y:S02]  /*22d0*/  IADD3 R28, R13, R8.reuse, R21 ;  /* 0x000000080d1c7210 */ /* 0x080fe40007ffe015 */
[----:B----4-:R-:W-:Y:S01]  /*22e0*/  IADD3 R27, R27, R8, R15 ;  /* 0x000000081b1b7210 */ /* 0x010fe20007ffe00f */
[----:B------:R-:W-:Y:S01]  /*22f0*/  IMAD R8, R31, R4, RZ ;  /* 0x000000041f087224 */ /* 0x000fe200078e02ff */
[----:B------:R-:W-:Y:S01]  /*2300*/  SHF.L.U64.HI R12, R4, 0x5, R5 ;  /* 0x00000005040c7819 */ /* 0x000fe20000010205 */
[----:B------:R-:W-:-:S04]  /*2310*/  IMAD.WIDE.U32 R98, R113, R32, R6 ;  /* 0x0000002071627225 */ /* 0x000fc800078e0006 */
[C---:B------:R-:W-:Y:S01]  /*2320*/  IMAD.WIDE.U32 R96, R113.reuse, R32, R10 ;  /* 0x0000002071607225 */ /* 0x040fe200078e000a */
[C-C-:B------:R-:W-:Y:S02]  /*2330*/  SHF.L.U64.HI R11, R4.reuse, 0x6, R5.reuse ;  /* 0x00000006040b7819 */ /* 0x140fe40000010205 */
[C---:B------:R-:W-:Y:S01]  /*2340*/  SHF.L.U64.HI R10, R4.reuse, 0x7, R5 ;  /* 0x00000007040a7819 */ /* 0x040fe20000010205 */
[----:B------:R-:W-:Y:S02]  /*2350*/  IMAD R45, R113, R5, R8 ;  /* 0x00000005712d7224 */ /* 0x000fe400078e0208 */
[----:B------:R-:W-:Y:S02]  /*2360*/  VIADD R35, R23, 0x40 ;  /* 0x0000004017237836 */ /* 0x000fe40000000000 */
[C---:B------:R-:W-:Y:S02]  /*2370*/  IMAD.SHL.U32 R9, R4.reuse, 0x20, RZ ;  /* 0x0000002004097824 */ /* 0x040fe400078e00ff */
[----:B------:R-:W-:-:S02]  /*2380*/  IMAD.SHL.U32 R8, R4, 0x40, RZ ;  /* 0x0000004004087824 */ /* 0x000fc400078e00ff */
[----:B------:R-:W-:-:S04]  /*2390*/  IMAD.WIDE.U32 R94, R113, R4, R94 ;  /* 0x00000004715e7225 */ /* 0x000fc800078e005e */
[----:B------:R-:W-:-:S04]  /*23a0*/  IMAD.WIDE.U32 R92, R113, R4, R92 ;  /* 0x00000004715c7225 */ /* 0x000fc800078e005c */
[----:B------:R-:W-:Y:S02]  /*23b0*/  IMAD.SHL.U32 R7, R4, 0x80, RZ ;  /* 0x0000008004077824 */ /* 0x000fe400078e00ff */
[----:B------:R-:W-:Y:S01]  /*23c0*/  IMAD R4, R34, R104, RZ ;  /* 0x0000006822047224 */ /* 0x000fe200078e02ff */
[----:B------:R-:W-:Y:S01]  /*23d0*/  SHF.R.S32.HI R117, RZ, 0x1f, R35 ;  /* 0x0000001fff757819 */ /* 0x000fe20000011423 */
[----:B------:R-:W-:Y:S02]  /*23e0*/  IMAD R20, R31, R32, RZ ;  /* 0x000000201f147224 */ /* 0x000fe400078e02ff */
[----:B------:R-:W-:Y:S01]  /*23f0*/  IMAD R35, R23, R105, R4 ;  /* 0x0000006917237224 */ /* 0x000fe200078e0204 */
[----:B------:R-:W-:Y:S02]  /*2400*/  IADD3 R4, P1, R90, R130, RZ ;  /* 0x000000825a047210 */ /* 0x000fe40007f3e0ff */
[----:B------:R-:W-:Y:S01]  /*2410*/  IADD3.X R89, R34, R43, RZ, P0, !PT ;  /* 0x0000002b22597210 */ /* 0x000fe200007fe4ff */
[----:B------:R-:W-:Y:S01]  /*2420*/  IMAD.IADD R5, R35, 0x1, R131 ;  /* 0x0000000123057824 */ /* 0x000fe200078e0283 */
[----:B------:R-:W-:Y:S01]  /*2430*/  IADD3 R39, P0, R102, R46, RZ ;  /* 0x0000002e66277210 */ /* 0x000fe20007f1e0ff */
[----:B------:R-:W-:Y:S01]  /*2440*/  IMAD R37, R113, R33, R20 ;  /* 0x0000002171257224 */ /* 0x000fe200078e0214 */
[C---:B------:R-:W-:Y:S01]  /*2450*/  SHF.L.U64.HI R26, R32.reuse, 0x5, R33 ;  /* 0x00000005201a7819 */ /* 0x040fe20000010221 */
[----:B------:R-:W-:Y:S01]  /*2460*/  IMAD.IADD R34, R47, 0x1, R35 ;  /* 0x000000012f227824 */ /* 0x000fe200078e0223 */
[C---:B------:R-:W-:Y:S01]  /*2470*/  SHF.L.U64.HI R21, R32.reuse, 0x6, R33 ;  /* 0x0000000620157819 */ /* 0x040fe20000010221 */
[----:B------:R-:W-:Y:S01]  /*2480*/  IMAD.IADD R41, R103, 0x1, R41 ;  /* 0x0000000167297824 */ /* 0x000fe200078e0229 */
[C---:B------:R-:W-:Y:S01]  /*2490*/  SHF.L.U64.HI R20, R32.reuse, 0x7, R33 ;  /* 0x0000000720147819 */ /* 0x040fe20000010221 */
[C---:B------:R-:W-:Y:S01]  /*24a0*/  IMAD.SHL.U32 R15, R32.reuse, 0x20, RZ ;  /* 0x00000020200f7824 */ /* 0x040fe200078e00ff */
[C---:B------:R-:W-:Y:S01]  /*24b0*/  SHF.L.U32 R14, R32.reuse, 0x6, RZ ;  /* 0x00000006200e7819 */ /* 0x040fe200000006ff */
[----:B------:R-:W-:-:S02]  /*24c0*/  IMAD.SHL.U32 R13, R32, 0x80, RZ ;  /* 0x00000080200d7824 */ /* 0x000fc400078e00ff */
[----:B------:R-:W-:Y:S01]  /*24d0*/  IMAD.X R32, R5, 0x1, R91, P1 ;  /* 0x0000000105207824 */ /* 0x000fe200008e065b */
[----:B------:R-:W-:Y:S01]  /*24e0*/  IADD3 R31, P1, R4, R90, RZ ;  /* 0x0000005a041f7210 */ /* 0x000fe20007f3e0ff */
[----:B------:R-:W-:Y:S01]  /*24f0*/  VIADD R6, R16, 0x80 ;  /* 0x0000008010067836 */ /* 0x000fe20000000000 */
[----:B------:R-:W-:Y:S01]  /*2500*/  P2R R0, PR, RZ, 0x4 ;  /* 0x00000004ff007803 */ /* 0x000fe20000000000 */
[----:B------:R-:W-:Y:S01]  /*2510*/  IMAD.X R44, R34, 0x1, R41, P0 ;  /* 0x00000001222c7824 */ /* 0x000fe200000e0629 */
[----:B------:R-:W-:Y:S02]  /*2520*/  IADD3 R42, P3, R102, 0x80, RZ ;  /* 0x00000080662a7810 */ /* 0x000fe40007f7e0ff */
[----:B------:R-:W-:Y:S02]  /*2530*/  LOP3.LUT R40, R48, 0xfffffff0, RZ, 0xc0, !PT ;  /* 0xfffffff030287812 */ /* 0x000fe400078ec0ff */
[----:B------:R-:W-:Y:S01]  /*2540*/  IADD3 R43, P2, R39, 0x80, RZ ;  /* 0x00000080272b7810 */ /* 0x000fe20007f5e0ff */
[----:B------:R-:W-:Y:S01]  /*2550*/  IMAD.X R35, R32, 0x1, R91, P1 ;  /* 0x0000000120237824 */ /* 0x000fe200008e065b */
[C---:B------:R-:W-:Y:S01]  /*2560*/  SHF.L.U64.HI R3, R104.reuse, 0x7, R105 ;  /* 0x0000000768037819 */ /* 0x040fe20000010269 */
[----:B------:R-:W-:Y:S01]  /*2570*/  IMAD.IADD R36, R99, 0x1, R37 ;  /* 0x0000000163247824 */ /* 0x000fe200078e0225 */
[----:B------:R-:W-:Y:S01]  /*2580*/  SHF.L.U64.HI R33, R104, 0x6, R105 ;  /* 0x0000000668217819 */ /* 0x000fe20000010269 */
[----:B------:R-:W-:Y:S01]  /*2590*/  IMAD.IADD R37, R37, 0x1, R97 ;  /* 0x0000000125257824 */ /* 0x000fe200078e0261 */
[----:B------:R-:W-:Y:S01]  /*25a0*/  IADD3 R38, R95, R45, RZ ;  /* 0x0000002d5f267210 */ /* 0x000fe20007ffe0ff */
[----:B------:R-:W-:Y:S01]  /*25b0*/  IMAD.IADD R45, R45, 0x1, R93 ;  /* 0x000000012d2d7824 */ /* 0x000fe200078e025d */
[----:B------:R-:W-:Y:S01]  /*25c0*/  @!P6 BAR.SYNC.DEFER_BLOCKING 0x9, 0x100 ;  /* 0x024400000000eb1d */ /* 0x000fe20000010000 */
[----:B------:R-:W-:Y:S01]  /*25d0*/  ISETP.GE.AND P0, PT, R16, UR4, PT ;  /* 0x0000000410007c0c */ /* 0x000fe2000bf06270 */
[----:B------:R-:W-:Y:S01]  /*25e0*/  IMAD.X R107, RZ, RZ, R41, P3 ;  /* 0x000000ffff6b7224 */ /* 0x000fe200018e0629 */
[----:B------:R-:W-:Y:S01]  /*25f0*/  ISETP.GE.AND P1, PT, R6, UR4, PT ;  /* 0x0000000406007c0c */ /* 0x000fe2000bf26270 */
[----:B------:R-:W-:Y:S01]  /*2600*/  IMAD.IADD R109, R101, 0x1, R109 ;  /* 0x00000001656d7824 */ /* 0x000fe200078e026d */
[----:B------:R-:W-:-:S02]  /*2610*/  SHF.R.S32.HI R105, RZ, 0x4, R48 ;  /* 0x00000004ff697819 */ /* 0x000fc40000011430 */
[----:B------:R-:W-:Y:S02]  /*2620*/  SHF.R.S32.HI R106, RZ, 0x1f, R40 ;  /* 0x0000001fff6a7819 */ /* 0x000fe40000011428 */
[----:B------:R-:W-:-:S07]  /*2630*/  IADD3.X R108, RZ, R44, RZ, P2, !PT ;  /* 0x0000002cff6c7210 */ /* 0x000fce00017fe4ff */
.L_x_435:
[----:B------:R-:W2:Y:S01]  /*2640*/  LDL R48, [R1+0x34] ;  /* 0x0000340001307983 */ /* 0x000ea20000100800 */
[----:B------:R-:W0:Y:S01]  /*2650*/  LDC R122, c[0x0][0x3f4] ;  /* 0x0000fd00ff7a7b82 */ /* 0x000e220000000800 */
[----:B------:R-:W-:Y:S01]  /*2660*/  VIADD R25, R25, 0xffffffff ;  /* 0xffffffff19197836 */ /* 0x000fe20000000000 */
[----:B------:R-:W-:Y:S05]  /*2670*/  YIELD ;  /* 0x0000000000007946 */ /* 0x000fea0003800000 */
[----:B------:R-:W-:Y:S01]  /*2680*/  ISETP.GT.AND P3, PT, R25, R24, PT ;  /* 0x000000181900720c */ /* 0x000fe20003f64270 */
[----:B------:R-:W-:Y:S03]  /*2690*/  BSSY B0, `(.L_x_352) ;  /* 0x0000962000007945 */ /* 0x000fe60003800000 */
[----:B------:R-:W-:-:S02]  /*26a0*/  P2R R111, PR, RZ, 0x8 ;  /* 0x00000008ff6f7803 */ /* 0x000fc40000000000 */
[----:B0-----:R-:W-:Y:S01]  /*26b0*/  ISETP.GE.AND P2, PT, R122, 0x1, PT ;  /* 0x000000017a00780c */ /* 0x001fe20003f46270 */
[----:B--2---:R-:W-:-:S04]  /*26c0*/  IMAD R49, R232, 0x8000, R48 ;  /* 0x00008000e8317824 */ /* 0x004fc800078e0230 */
[----:B------:R-:W-:-:S08]  /*26d0*/  IMAD.IADD R114, R22, 0x1, R49 ;  /* 0x0000000116727824 */ /* 0x000fd000078e0231 */
[----:B------:R-:W-:Y:S05]  /*26e0*/  @!P2 BRA `(.L_x_353) ;  /* 0x000000900020a947 */ /* 0x000fea0003800000 */
[----:B------:R-:W-:Y:S01]  /*26f0*/  ULDC.U8 UR4, c[0x0][0x410] ;  /* 0x0001040000047ab9 */ /* 0x000fe20000000000 */
[----:B------:R-:W-:Y:S01]  /*2700*/  SHF.R.S32.HI R48, RZ, 0x1f, R25 ;  /* 0x0000001fff307819 */ /* 0x000fe20000011419 */
[-C--:B------:R-:W-:Y:S01]  /*2710*/  IMAD R49, R3, R25.reuse, RZ ;  /* 0x0000001903317224 */ /* 0x080fe200078e02ff */
[----:B------:R-:W-:Y:S01]  /*2720*/  ISETP.NE.AND P2, PT, RZ, UR4, PT ;  /* 0x00000004ff007c0c */ /* 0x000fe2000bf45270 */
[-C--:B------:R-:W-:Y:S02]  /*2730*/  IMAD R50, R20, R25.reuse, RZ ;  /* 0x0000001914327224 */ /* 0x080fe400078e02ff */
[----:B------:R-:W-:Y:S02]  /*2740*/  IMAD R51, R10, R25, RZ ;  /* 0x000000190a337224 */ /* 0x000fe400078e02ff */
[C---:B------:R-:W-:Y:S02]  /*2750*/  IMAD R123, R48.reuse, R129, R49 ;  /* 0x00000081307b7224 */ /* 0x040fe400078e0231 */
[----:B------:R-:W-:-:S02]  /*2760*/  IMAD R53, R48, R13, R50 ;  /* 0x0000000d30357224 */ /* 0x000fc400078e0232 */
[----:B------:R-:W-:Y:S02]  /*2770*/  IMAD R127, R48, R7, R51 ;  /* 0x00000007307f7224 */ /* 0x000fe400078e0233 */
[----:B------:R-:W-:Y:S02]  /*2780*/  IMAD R115, R25, -0x80, R2 ;  /* 0xffffff8019737824 */ /* 0x000fe400078e0202 */
[----:B------:R-:W-:-:S03]  /*2790*/  IMAD.WIDE.U32 R120, R129, R25, RZ ;  /* 0x0000001981787225 */ /* 0x000fc600078e00ff */
[----:B------:R-:W-:Y:S01]  /*27a0*/  VIMNMX R115, R115, 0x80, PT ;  /* 0x0000008073737848 */ /* 0x000fe20003fe0100 */
[----:B------:R-:W-:Y:S01]  /*27b0*/  IMAD.WIDE.U32 R48, R13, R25, RZ ;  /* 0x000000190d307225 */ /* 0x000fe200078e00ff */
[----:B------:R-:W-:-:S03]  /*27c0*/  IADD3 R123, R121, R123, RZ ;  /* 0x0000007b797b7210 */ /* 0x000fc60007ffe0ff */
[----:B------:R-:W-:-:S04]  /*27d0*/  IMAD.WIDE.U32 R50, R7, R25, RZ ;  /* 0x0000001907327225 */ /* 0x000fc800078e00ff */
[----:B------:R-:W-:Y:S02]  /*27e0*/  IMAD.IADD R133, R49, 0x1, R53 ;  /* 0x0000000131857824 */ /* 0x000fe400078e0235 */
[----:B------:R-:W-:Y:S01]  /*27f0*/  IMAD.IADD R127, R51, 0x1, R127 ;  /* 0x00000001337f7824 */ /* 0x000fe200078e027f */
[----:B------:R-:W-:Y:S06]  /*2800*/  @!P2 BRA `(.L_x_354) ;  /* 0x000000440054a947 */ /* 0x000fec0003800000 */
[----:B------:R-:W-:Y:S01]  /*2810*/  ISETP.GE.AND P2, PT, R23, R115, PT ;  /* 0x000000731700720c */ /* 0x000fe20003f46270 */
[----:B------:R-:W-:Y:S01]  /*2820*/  BSSY B1, `(.L_x_355) ;  /* 0x0000017000017945 */ /* 0x000fe20003800000 */
[----:B------:R-:W-:Y:S02]  /*2830*/  CS2R R68, SRZ ;  /* 0x0000000000447805 */ /* 0x000fe4000001ff00 */
[----:B------:R-:W-:Y:S02]  /*2840*/  CS2R R76, SRZ ;  /* 0x00000000004c7805 */ /* 0x000fe4000001ff00 */
[----:B------:R-:W-:Y:S02]  /*2850*/  CS2R R80, SRZ ;  /* 0x0000000000507805 */ /* 0x000fe4000001ff00 */
[----:B------:R-:W-:Y:S02]  /*2860*/  CS2R R78, SRZ ;  /* 0x00000000004e7805 */ /* 0x000fe4000001ff00 */
[----:B------:R-:W-:-:S03]  /*2870*/  CS2R R82, SRZ ;  /* 0x0000000000527805 */ /* 0x000fc6000001ff00 */
[----:B------:R-:W-:Y:S05]  /*2880*/  @P2 BRA `(.L_x_356) ;  /* 0x0000000000402947 */ /* 0x000fea0003800000 */
[----:B------:R-:W-:Y:S01]  /*2890*/  ULDC.64 UR4, c[0x0][0x3e8] ;  /* 0x0000fa0000047ab9 */ /* 0x000fe20000000a00 */
[----:B------:R-:W-:Y:S02]  /*28a0*/  CS2R R80, SRZ ;  /* 0x0000000000507805 */ /* 0x000fe4000001ff00 */
[----:B------:R-:W-:Y:S02]  /*28b0*/  IADD3 R52, P3, P4, R98, UR4, R48 ;  /* 0x0000000462347c10 */ /* 0x000fe4000fc7e030 */
[----:B------:R-:W-:Y:S02]  /*28c0*/  CS2R R82, SRZ ;  /* 0x0000000000527805 */ /* 0x000fe4000001ff00 */
[----:B------:R-:W-:Y:S01]  /*28d0*/  IADD3.X R53, R36, UR5, R133, P3, P4 ;  /* 0x0000000524357c10 */ /* 0x000fe20009fe8485 */
[----:B------:R-:W-:Y:S02]  /*28e0*/  ULDC.64 UR4, c[0x0][0x400] ;  /* 0x0001000000047ab9 */ /* 0x000fe40000000a00 */
[----:B------:R-:W-:-:S04]  /*28f0*/  IADD3 R54, P3, P4, R94, UR4, R50 ;  /* 0x000000045e367c10 */ /* 0x000fc8000fc7e032 */
[----:B------:R-:W-:Y:S02]  /*2900*/  IADD3.X R55, R38, UR5, R127, P3, P4 ;  /* 0x0000000526377c10 */ /* 0x000fe40009fe847f */
[----:B------:R-:W-:Y:S02]  /*2910*/  ISETP.GE.AND P3, PT, R18, R122, PT ;  /* 0x0000007a1200720c */ /* 0x000fe40003f66270 */
[----:B------:R-:W-:Y:S02]  /*2920*/  CS2R R76, SRZ ;  /* 0x00000000004c7805 */ /* 0x000fe4000001ff00 */
[----:B------:R-:W-:-:S09]  /*2930*/  CS2R R78, SRZ ;  /* 0x00000000004e7805 */ /* 0x000fd2000001ff00 */
[----:B------:R0:W5:Y:S04]  /*2940*/  @!P3 LDG.E.64 R80, desc[UR42][R52.64] ;  /* 0x0000002a3450b981 */ /* 0x000168000c1e1b00 */
[----:B------:R0:W5:Y:S01]  /*2950*/  @!P3 LDG.E.64 R82, desc[UR42][R54.64] ;  /* 0x0000002a3652b981 */ /* 0x000162000c1e1b00 */
[----:B------:R-:W-:-:S13]  /*2960*/  ISETP.GE.AND P3, PT, R233, R122, PT ;  /* 0x0000007ae900720c */ /* 0x000fda0003f66270 */
[----:B------:R0:W5:Y:S04]  /*2970*/  @!P3 LDG.E.64 R76, desc[UR42][R52.64+0x40] ;  /* 0x0000402a344cb981 */ /* 0x000168000c1e1b00 */
[----:B------:R0:W5:Y:S02]  /*2980*/  @!P3 LDG.E.64 R78, desc[UR42][R54.64+0x40] ;  /* 0x0000402a364eb981 */ /* 0x000164000c1e1b00 */
.L_x_356:
[----:B------:R-:W-:Y:S05]  /*2990*/  BSYNC B1 ;  /* 0x0000000000017941 */ /* 0x000fea0003800000 */
.L_x_355:
[----:B0-----:R-:W-:Y:S01]  /*29a0*/  VIADD R52, R23, 0x20 ;  /* 0x0000002017347836 */ /* 0x001fe20000000000 */
[----:B------:R-:W-:Y:S01]  /*29b0*/  BSSY B1, `(.L_x_357) ;  /* 0x0000024000017945 */ /* 0x000fe20003800000 */
[----:B------:R-:W-:Y:S02]  /*29c0*/  CS2R R72, SRZ ;  /* 0x0000000000487805 */ /* 0x000fe4000001ff00 */
[----:B------:R-:W-:Y:S02]  /*29d0*/  CS2R R70, SRZ ;  /* 0x0000000000467805 */ /* 0x000fe4000001ff00 */
[----:B------:R-:W-:Y:S02]  /*29e0*/  CS2R R60, SRZ ;  /* 0x00000000003c7805 */ /* 0x000fe4000001ff00 */
[----:B------:R-:W-:Y:S02]  /*29f0*/  ISETP.GE.AND P3, PT, R52, R115, PT ;  /* 0x000000733400720c */ /* 0x000fe40003f66270 */
[----:B------:R-:W-:-:S02]  /*2a00*/  CS2R R52, SRZ ;  /* 0x0000000000347805 */ /* 0x000fc4000001ff00 */
[----:B------:R-:W-:Y:S02]  /*2a10*/  CS2R R64, SRZ ;  /* 0x0000000000407805 */ /* 0x000fe4000001ff00 */
[----:B------:R-:W-:Y:S02]  /*2a20*/  CS2R R62, SRZ ;  /* 0x00000000003e7805 */ /* 0x000fe4000001ff00 */
[----:B------:R-:W-:Y:S02]  /*2a30*/  CS2R R66, SRZ ;  /* 0x0000000000427805 */ /* 0x000fe4000001ff00 */
[----:B------:R-:W-:Y:S02]  /*2a40*/  CS2R R56, SRZ ;  /* 0x0000000000387805 */ /* 0x000fe4000001ff00 */
[----:B------:R-:W-:Y:S02]  /*2a50*/  CS2R R54, SRZ ;  /* 0x0000000000367805 */ /* 0x000fe4000001ff00 */
[----:B------:R-:W-:Y:S01]  /*2a60*/  CS2R R58, SRZ ;  /* 0x00000000003a7805 */ /* 0x000fe2000001ff00 */
[----:B-----5:R-:W-:Y:S01]  /*2a70*/  IMAD.MOV.U32 R134, RZ, RZ, R76 ;  /* 0x000000ffff867224 */ /* 0x020fe200078e004c */
[----:B------:R-:W-:-:S02]  /*2a80*/  MOV R141, R80 ;  /* 0x00000050008d7202 */ /* 0x000fc40000000f00 */
[----:B------:R-:W-:Y:S01]  /*2a90*/  CS2R R74, SRZ ;  /* 0x00000000004a7805 */ /* 0x000fe2000001ff00 */
[----:B------:R-:W-:Y:S06]  /*2aa0*/  @P3 BRA `(.L_x_358) ;  /* 0x0000000000503947 */ /* 0x000fec0003800000 */
[----:B------:R-:W-:Y:S01]  /*2ab0*/  IADD3 R84, P4, P5, R98, R48, R15 ;  /* 0x0000003062547210 */ /* 0x000fe20007d9e00f */
[----:B------:R-:W-:Y:S01]  /*2ac0*/  ULDC.64 UR4, c[0x0][0x3e8] ;  /* 0x0000fa0000047ab9 */ /* 0x000fe20000000a00 */
[----:B------:R-:W-:Y:S02]  /*2ad0*/  CS2R R72, SRZ ;  /* 0x0000000000487805 */ /* 0x000fe4000001ff00 */
[----:B------:R-:W-:Y:S02]  /*2ae0*/  CS2R R74, SRZ ;  /* 0x00000000004a7805 */ /* 0x000fe4000001ff00 */
[----:B------:R-:W-:Y:S02]  /*2af0*/  IADD3.X R69, R36, R133, R26, P4, P5 ;  /* 0x0000008524457210 */ /* 0x000fe400027ea41a */
[----:B------:R-:W-:-:S04]  /*2b00*/  IADD3 R86, P4, P5, R94, R50, R9 ;  /* 0x000000325e567210 */ /* 0x000fc80007d9e009 */
[----:B------:R-:W-:Y:S02]  /*2b10*/  IADD3.X R68, R38, R127, R12, P4, P5 ;  /* 0x0000007f26447210 */ /* 0x000fe400027ea40c */
[----:B------:R-:W-:-:S04]  /*2b20*/  IADD3 R84, P4, R84, UR4, RZ ;  /* 0x0000000454547c10 */ /* 0x000fc8000ff9e0ff */
[----:B------:R-:W-:Y:S01]  /*2b30*/  IADD3.X R85, R69, UR5, RZ, P4, !PT ;  /* 0x0000000545557c10 */ /* 0x000fe2000a7fe4ff */
[----:B------:R-:W-:Y:S02]  /*2b40*/  ULDC.64 UR4, c[0x0][0x400] ;  /* 0x0001000000047ab9 */ /* 0x000fe40000000a00 */
[----:B------:R-:W-:-:S04]  /*2b50*/  IADD3 R86, P4, R86, UR4, RZ ;  /* 0x0000000456567c10 */ /* 0x000fc8000ff9e0ff */
[----:B------:R-:W-:Y:S02]  /*2b60*/  IADD3.X R87, R68, UR5, RZ, P4, !PT ;  /* 0x0000000544577c10 */ /* 0x000fe4000a7fe4ff */
        /* <DEDUP_REMOVED lines=8> */
.L_x_358:
[----:B------:R-:W-:Y:S05]  /*2bf0*/  BSYNC B1 ;  /* 0x0000000000017941 */ /* 0x000fea0003800000 */
.L_x_357:
[----:B0-----:R-:W-:Y:S01]  /*2c00*/  VIADD R84, R23, 0x40 ;  /* 0x0000004017547836 */ /* 0x001fe20000000000 */
[----:B------:R-:W-:Y:S04]  /*2c10*/  BSSY B1, `(.L_x_359) ;  /* 0x0000018000017945 */ /* 0x000fe80003800000 */
[----:B------:R-:W-:-:S04]  /*2c20*/  ISETP.GE.AND P4, PT, R84, R115, PT ;  /* 0x000000735400720c */ /* 0x000fc80003f86270 */
[----:B------:R-:W-:-:S09]  /*2c30*/  P2R R143, PR, RZ, 0x10 ;  /* 0x00000010ff8f7803 */ /* 0x000fd20000000000 */
[----:B------:R-:W-:Y:S05]  /*2c40*/  @P4 BRA `(.L_x_360) ;  /* 0x0000000000504947 */ /* 0x000fea0003800000 */
        /* <DEDUP_REMOVED lines=20> */
.L_x_360:
[----:B------:R-:W-:Y:S05]  /*2d90*/  BSYNC B1 ;  /* 0x0000000000017941 */ /* 0x000fea0003800000 */
.L_x_359:
[----:B0-----:R-:W-:Y:S01]  /*2da0*/  VIADD R84, R23, 0x60 ;  /* 0x0000006017547836 */ /* 0x001fe20000000000 */
[----:B------:R-:W-:Y:S04]  /*2db0*/  BSSY B1, `(.L_x_361) ;  /* 0x000001d000017945 */ /* 0x000fe80003800000 */
[----:B------:R-:W-:-:S13]  /*2dc0*/  ISETP.GE.AND P4, PT, R84, R115, PT ;  /* 0x000000735400720c */ /* 0x000fda0003f86270 */
[----:B------:R-:W-:Y:S05]  /*2dd0*/  @P4 BRA `(.L_x_362) ;  /* 0x0000000000684947 */ /* 0x000fea0003800000 */
[----:B------:R-:W0:Y:S01]  /*2de0*/  LDC.64 R52, c[0x0][0x3f8] ;  /* 0x0000fe00ff347b82 */ /* 0x000e220000000a00 */
[----:B------:R-:W-:Y:S01]  /*2df0*/  IMAD.MOV.U32 R49, RZ, RZ, R133 ;  /* 0x000000ffff317224 */ /* 0x000fe200078e0085 */
[----:B------:R-:W-:Y:S01]  /*2e00*/  MOV R51, R127 ;  /* 0x0000007f00337202 */ /* 0x000fe20000000f00 */
[----:B------:R-:W-:Y:S01]  /*2e10*/  ULDC.64 UR4, c[0x0][0x3e8] ;  /* 0x0000fa0000047ab9 */ /* 0x000fe20000000a00 */
[----:B------:R-:W-:Y:S02]  /*2e20*/  CS2R R56, SRZ ;  /* 0x0000000000387805 */ /* 0x000fe4000001ff00 */
[----:B------:R-:W-:Y:S01]  /*2e30*/  CS2R R58, SRZ ;  /* 0x00000000003a7805 */ /* 0x000fe2000001ff00 */
[----:B0-----:R-:W-:Y:S02]  /*2e40*/  IMAD R53, R53, 0x60, RZ ;  /* 0x0000006035357824 */ /* 0x001fe400078e02ff */
[----:B------:R-:W-:-:S04]  /*2e50*/  IMAD.WIDE.U32 R48, R52, 0x60, R48 ;  /* 0x0000006034307825 */ /* 0x000fc800078e0030 */
[----:B------:R-:W-:Y:S01]  /*2e60*/  IMAD.IADD R49, R49, 0x1, R53 ;  /* 0x0000000131317824 */ /* 0x000fe200078e0235 */
[----:B------:R-:W-:Y:S01]  /*2e70*/  IADD3 R48, P5, P6, R98, UR4, R48 ;  /* 0x0000000462307c10 */ /* 0x000fe2000febe030 */
[----:B------:R-:W0:Y:S03]  /*2e80*/  LDC.64 R52, c[0x0][0x408] ;  /* 0x00010200ff347b82 */ /* 0x000e260000000a00 */
[----:B------:R-:W-:Y:S01]  /*2e90*/  IADD3.X R49, R36, UR5, R49, P5, P6 ;  /* 0x0000000524317c10 */ /* 0x000fe2000afec431 */
[----:B------:R-:W-:Y:S01]  /*2ea0*/  ULDC.64 UR4, c[0x0][0x400] ;  /* 0x0001000000047ab9 */ /* 0x000fe20000000a00 */
[----:B0-----:R-:W-:-:S04]  /*2eb0*/  IMAD.WIDE.U32 R50, R52, 0x60, R50 ;  /* 0x0000006034327825 */ /* 0x001fc800078e0032 */
[----:B------:R-:W-:Y:S01]  /*2ec0*/  IMAD R53, R53, 0x60, RZ ;  /* 0x0000006035357824 */ /* 0x000fe200078e02ff */
[----:B------:R-:W-:-:S03]  /*2ed0*/  IADD3 R50, P5, P6, R94, UR4, R50 ;  /* 0x000000045e327c10 */ /* 0x000fc6000febe032 */
[----:B------:R-:W-:-:S05]  /*2ee0*/  IMAD.IADD R51, R51, 0x1, R53 ;  /* 0x0000000133337824 */ /* 0x000fca00078e0235 */
        /* <DEDUP_REMOVED lines=9> */
.L_x_362:
[----:B------:R-:W-:Y:S05]  /*2f80*/  BSYNC B1 ;  /* 0x0000000000017941 */ /* 0x000fea0003800000 */
.L_x_361:
[----:B------:R-:W-:Y:S01]  /*2f90*/  UISETP.NE.AND UP0, UPT, UR47, 0x3, UPT ;  /* 0x000000032f00788c */ /* 0x000fe2000bf05270 */
[----:B------:R-:W-:Y:S01]  /*2fa0*/  IMAD.MOV.U32 R142, RZ, RZ, R78 ;  /* 0x000000ffff8e7224 */ /* 0x000fe200078e004e */
[----:B-----5:R-:W-:Y:S01]  /*2fb0*/  MOV R137, R72 ;  /* 0x0000004800897202 */ /* 0x020fe20000000f00 */
[----:B------:R-:W-:Y:S01]  /*2fc0*/  IMAD.MOV.U32 R154, RZ, RZ, R82 ;  /* 0x000000ffff9a7224 */ /* 0x000fe200078e0052 */
[----:B------:R-:W-:Y:S01]  /*2fd0*/  MOV R127, R62 ;  /* 0x0000003e007f7202 */ /* 0x000fe20000000f00 */
[----:B------:R-:W-:Y:S01]  /*2fe0*/  IMAD.MOV.U32 R135, RZ, RZ, R68 ;  /* 0x000000ffff877224 */ /* 0x000fe200078e0044 */
[----:B------:R-:W-:Y:S01]  /*2ff0*/  PLOP3.LUT P5, PT, PT, PT, UP0, 0x80, 0x0 ;  /* 0x000000000000781c */ /* 0x000fe20003faf008 */
[----:B------:R-:W-:Y:S01]  /*3000*/  IMAD.MOV.U32 R136, RZ, RZ, R70 ;  /* 0x000000ffff887224 */ /* 0x000fe200078e0046 */
[----:B------:R-:W-:Y:S01]  /*3010*/  MOV R87, R58 ;  /* 0x0000003a00577202 */ /* 0x000fe20000000f00 */
[----:B------:R-:W-:Y:S02]  /*3020*/  IMAD.MOV.U32 R138, RZ, RZ, R74 ;  /* 0x000000ffff8a7224 */ /* 0x000fe400078e004a */
[----:B------:R-:W-:-:S02]  /*3030*/  IMAD.MOV.U32 R126, RZ, RZ, R60 ;  /* 0x000000ffff7e7224 */ /* 0x000fc400078e003c */
[----:B------:R-:W-:Y:S02]  /*3040*/  IMAD.MOV.U32 R132, RZ, RZ, R64 ;  /* 0x000000ffff847224 */ /* 0x000fe400078e0040 */
[----:B------:R-:W-:Y:S02]  /*3050*/  IMAD.MOV.U32 R133, RZ, RZ, R66 ;  /* 0x000000ffff857224 */ /* 0x000fe400078e0042 */
[----:B------:R-:W-:Y:S02]  /*3060*/  IMAD.MOV.U32 R85, RZ, RZ, R52 ;  /* 0x000000ffff557224 */ /* 0x000fe400078e0034 */
[----:B------:R-:W-:Y:S02]  /*3070*/  IMAD.MOV.U32 R86, RZ, RZ, R56 ;  /* 0x000000ffff567224 */ /* 0x000fe400078e0038 */
[----:B------:R-:W-:Y:S01]  /*3080*/  IMAD.MOV.U32 R84, RZ, RZ, R54 ;  /* 0x000000ffff547224 */ /* 0x000fe200078e0036 */
[----:B------:R-:W-:Y:S06]  /*3090*/  @!P5 BRA `(.L_x_363) ;  /* 0x000000000004d947 */ /* 0x000fec0003800000 */
[----:B------:R-:W-:Y:S01]  /*30a0*/  BPT.TRAP 0x1 ;  /* 0x000000040000795c */ /* 0x000fe20000300000 */
.L_x_363:
[----:B------:R-:W-:Y:S01]  /*30b0*/  IMAD R110, R232, 0x8, R22 ;  /* 0x00000008e86e7824 */ /* 0x000fe200078e0216 */
[----:B------:R-:W-:Y:S01]  /*30c0*/  SHF.L.U32 R124, R234, 0x1f, RZ ;  /* 0x0000001fea7c7819 */ /* 0x000fe200000006ff */
[----:B------:R-:W-:Y:S03]  /*30d0*/  BSSY B1, `(.L_x_364) ;  /* 0x0000003000017945 */ /* 0x000fe60003800000 */
[----:B------:R-:W1:Y:S02]  /*30e0*/  SYNCS.PHASECHK.TRANS64.TRYWAIT P6, [R110+URZ+0x38890], R124 ;  /* 0x0388907c6e0075a7 */ /* 0x000e6400080c017f */
[----:B-1----:R-:W-:Y:S05]  /*30f0*/  @!P6 BRA `(.L_x_365) ;  /* 0x000002240098e947 */ /* 0x002fea0003800000 */
.L_x_659:
[----:B------:R-:W-:Y:S05]  /*3100*/  BSYNC B1 ;  /* 0x0000000000017941 */ /* 0x000fea0003800000 */
.L_x_364:
[----:B------:R-:W-:Y:S04]  /*3110*/  BSSY B1, `(.L_x_366) ;  /* 0x00000f0000017945 */ /* 0x000fe80003800000 */
[----:B------:R-:W-:Y:S05]  /*3120*/  @P2 BRA `(.L_x_367) ;  /* 0x0000000c00b82947 */ /* 0x000fea0003800000 */
[----:B------:R-:W-:Y:S01]  /*3130*/  IADD3 R139, P2, R46, R120, RZ ;  /* 0x000000782e8b7210 */ /* 0x000fe20007f5e0ff */
[----:B------:R-:W-:Y:S04]  /*3140*/  BSSY B2, `(.L_x_368) ;  /* 0x0000077000027945 */ /* 0x000fe80003800000 */
[----:B------:R-:W-:Y:S01]  /*3150*/  IMAD.X R140, R123, 0x1, R34, P2 ;  /* 0x000000017b8c7824 */ /* 0x000fe200010e0622 */
[----:B------:R-:W-:Y:S07]  /*3160*/  @P0 BRA `(.L_x_369) ;  /* 0x0000000400d00947 */ /* 0x000fee0003800000 */
[----:B0-----:R0:W2:Y:S01]  /*3170*/  LDS.128 R48, [R114+0x28400] ;  /* 0x0284000072307984 */ /* 0x0010a20000000c00 */
[----:B------:R-:W-:Y:S01]  /*3180*/  ISETP.GE.AND P2, PT, R18, R122, PT ;  /* 0x0000007a1200720c */ /* 0x000fe20003f46270 */
[----:B------:R-:W-:-:S12]  /*3190*/  BSSY B3, `(.L_x_370) ;  /* 0x000006d000037945 */ /* 0x000fd80003800000 */
[----:B0-----:R-:W-:Y:S05]  /*31a0*/  @P2 BRA `(.L_x_371) ;  /* 0x0000000400ac2947 */ /* 0x001fea0003800000 */
[--C-:B------:R-:W-:Y:S02]  /*31b0*/  SHF.R.U32.HI R148, RZ, 0x10, R81.reuse ;  /* 0x00000010ff947819 */ /* 0x100fe40000011651 */
[--C-:B------:R-:W-:Y:S02]  /*31c0*/  SHF.R.U32.HI R147, RZ, 0x8, R81.reuse ;  /* 0x00000008ff937819 */ /* 0x100fe40000011651 */
[----:B------:R-:W-:Y:S02]  /*31d0*/  LOP3.LUT R80, R81, 0xff, RZ, 0xc0, !PT ;  /* 0x000000ff51507812 */ /* 0x000fe400078ec0ff */
[----:B------:R-:W-:Y:S02]  /*31e0*/  SHF.R.U32.HI R145, RZ, 0x18, R81 ;  /* 0x00000018ff917819 */ /* 0x000fe40000011651 */
[----:B------:R-:W-:Y:S02]  /*31f0*/  SHF.R.U32.HI R144, RZ, 0x8, R83 ;  /* 0x00000008ff907819 */ /* 0x000fe40000011653 */
[----:B------:R-:W-:-:S02]  /*3200*/  LOP3.LUT R81, R83, 0xff, RZ, 0xc0, !PT ;  /* 0x000000ff53517812 */ /* 0x000fc400078ec0ff */
[--C-:B------:R-:W-:Y:S02]  /*3210*/  SHF.R.U32.HI R82, RZ, 0x18, R83.reuse ;  /* 0x00000018ff527819 */ /* 0x100fe40000011653 */
[----:B------:R-:W-:Y:S02]  /*3220*/  SHF.R.U32.HI R146, RZ, 0x10, R83 ;  /* 0x00000010ff927819 */ /* 0x000fe40000011653 */
[----:B------:R-:W-:Y:S01]  /*3230*/  PRMT R83, R145, 0x654, R80 ;  /* 0x0000065491537816 */ /* 0x000fe20000000050 */
[----:B------:R-:W-:Y:S01]  /*3240*/  IMAD.SHL.U32 R80, R147, 0x100, RZ ;  /* 0x0000010093507824 */ /* 0x000fe200078e00ff */
[----:B------:R-:W-:Y:S01]  /*3250*/  PRMT R145, R82, 0x654, R81 ;  /* 0x0000065452917816 */ /* 0x000fe20000000051 */
[----:B------:R-:W-:Y:S01]  /*3260*/  IMAD.SHL.U32 R82, R144, 0x100, RZ ;  /* 0x0000010090527824 */ /* 0x000fe200078e00ff */
[----:B--2---:R-:W-:Y:S02]  /*3270*/  MOV R81, R48 ;  /* 0x0000003000517202 */ /* 0x004fe40000000f00 */
[----:B------:R-:W-:-:S02]  /*3280*/  F2FP.F16.E4M3.UNPACK_B R48, R49 ;  /* 0x00000031ff30723e */ /* 0x000fc400020006ff */
[----:B------:R-:W-:Y:S01]  /*3290*/  LOP3.LUT R145, R145, 0xff00, R82, 0xf8, !PT ;  /* 0x0000ff0091917812 */ /* 0x000fe200078ef852 */
[----:B------:R-:W-:Y:S01]  /*32a0*/  IMAD.U32 R82, R146, 0x10000, RZ ;  /* 0x0001000092527824 */ /* 0x000fe200078e00ff */
[----:B------:R-:W-:Y:S02]  /*32b0*/  F2FP.F16.E4M3.UNPACK_B R144, R154.H1 ;  /* 0x0000009aff90723e */ /* 0x000fe400030006ff */
[----:B------:R-:W-:Y:S01]  /*32c0*/  LOP3.LUT R83, R83, 0xff00, R80, 0xf8, !PT ;  /* 0x0000ff0053537812 */ /* 0x000fe200078ef850 */
[----:B------:R-:W-:Y:S01]  /*32d0*/  IMAD.U32 R80, R148, 0x10000, RZ ;  /* 0x0001000094507824 */ /* 0x000fe200078e00ff */
[----:B------:R-:W-:Y:S01]  /*32e0*/  LOP3.LUT R150, R145, 0xff0000, R82, 0xf8, !PT ;  /* 0x00ff000091967812 */ /* 0x000fe200078ef852 */
[----:B------:R-:W-:Y:S01]  /*32f0*/  HADD2.F32 R82, -RZ, R48.H1_H1 ;  /* 0x30000030ff527230 */ /* 0x000fe20000004100 */
[----:B------:R-:W-:Y:S01]  /*3300*/  F2FP.F16.E4M3.UNPACK_B R145, R141.H1 ;  /* 0x0000008dff91723e */ /* 0x000fe200030006ff */
[----:B------:R-:W-:Y:S01]  /*3310*/  HADD2.F32 R149, -RZ, R144.H0_H0 ;  /* 0x20000090ff957230 */ /* 0x000fe20000004100 */
[----:B------:R-:W-:Y:S01]  /*3320*/  F2FP.F16.E4M3.UNPACK_B R49, R49.H1 ;  /* 0x00000031ff31723e */ /* 0x000fe200030006ff */
[----:B------:R-:W-:Y:S01]  /*3330*/  HADD2.F32 R48, -RZ, R48.H0_H0 ;  /* 0x20000030ff307230 */ /* 0x000fe20000004100 */
[----:B------:R-:W-:Y:S01]  /*3340*/  LOP3.LUT R80, R83, 0xff0000, R80, 0xf8, !PT ;  /* 0x00ff000053507812 */ /* 0x000fe200078ef850 */
[----:B------:R-:W-:-:S02]  /*3350*/  HADD2.F32 R146, -RZ, R144.H1_H1 ;  /* 0x30000090ff927230 */ /* 0x000fc40000004100 */
[-C--:B------:R-:W-:Y:S01]  /*3360*/  FMUL.FTZ R151, R82, R149.reuse ;  /* 0x0000009552977220 */ /* 0x080fe20000410000 */
[----:B------:R-:W-:Y:S02]  /*3370*/  HADD2.F32 R147, -RZ, R145.H0_H0 ;  /* 0x20000091ff937230 */ /* 0x000fe40000004100 */
[--C-:B------:R-:W-:Y:S02]  /*3380*/  HADD2.F32 R144, -RZ, R49.reuse.H1_H1 ;  /* 0x30000031ff907230 */ /* 0x100fe40000004100 */
[----:B------:R-:W-:Y:S02]  /*3390*/  HADD2.F32 R83, -RZ, R49.H0_H0 ;  /* 0x20000031ff537230 */ /* 0x000fe40000004100 */
[----:B------:R-:W-:Y:S01]  /*33a0*/  FMUL.FTZ R49, R48, R149 ;  /* 0x0000009530317220 */ /* 0x000fe20000410000 */
[----:B------:R-:W-:Y:S02]  /*33b0*/  HADD2.F32 R145, -RZ, R145.H1_H1 ;  /* 0x30000091ff917230 */ /* 0x000fe40000004100 */
[-C--:B------:R-:W-:Y:S01]  /*33c0*/  FMUL.FTZ R148, R144, R146.reuse ;  /* 0x0000009290947220 */ /* 0x080fe20000410000 */
[-C--:B------:R-:W-:Y:S01]  /*33d0*/  FFMA.FTZ R48, R48, R147.reuse, -R151 ;  /* 0x0000009330307223 */ /* 0x080fe20000010897 */
[C---:B------:R-:W-:Y:S01]  /*33e0*/  FMUL.FTZ R149, R83.reuse, R146 ;  /* 0x0000009253957220 */ /* 0x040fe20000410000 */
[----:B------:R-:W-:Y:S01]  /*33f0*/  FFMA.FTZ R49, R82, R147, R49 ;  /* 0x0000009352317223 */ /* 0x000fe20000010031 */
[----:B------:R-:W-:Y:S01]  /*3400*/  F2FP.F16.E4M3.UNPACK_B R82, R81.H1 ;  /* 0x00000051ff52723e */ /* 0x000fe200030006ff */
[----:B------:R-:W-:Y:S01]  /*3410*/  FFMA.FTZ R151, R83, R145, -R148 ;  /* 0x0000009153977223 */ /* 0x000fe20000010894 */
[----:B------:R-:W-:Y:S01]  /*3420*/  F2FP.F16.E4M3.UNPACK_B R81, R81 ;  /* 0x00000051ff51723e */ /* 0x000fe200020006ff */
[----:B------:R-:W-:Y:S01]  /*3430*/  FFMA.FTZ R158, R144, R145, R149 ;  /* 0x00000091909e7223 */ /* 0x000fe20000010095 */
[----:B------:R-:W-:Y:S01]  /*3440*/  F2FP.F16.E4M3.UNPACK_B R146, R154 ;  /* 0x0000009aff92723e */ /* 0x000fe200020006ff */
[--C-:B------:R-:W-:Y:S01]  /*3450*/  HADD2.F32 R83, -RZ, R82.reuse.H0_H0 ;  /* 0x20000052ff537230 */ /* 0x100fe20000004100 */
[----:B------:R-:W-:Y:S01]  /*3460*/  F2FP.F16.E4M3.UNPACK_B R144, R141 ;  /* 0x0000008dff90723e */ /* 0x000fe200020006ff */
[----:B------:R-:W-:Y:S01]  /*3470*/  HADD2.F32 R141, -RZ, R82.H1_H1 ;  /* 0x30000052ff8d7230 */ /* 0x000fe20000004100 */
[----:B------:R-:W-:Y:S01]  /*3480*/  F2FP.SATFINITE.E4M3.F32.PACK_AB_MERGE_C R159, R158, R151, RZ ;  /* 0x000000979e9f723e */ /* 0x000fe200048070ff */
[----:B------:R-:W-:-:S02]  /*3490*/  HADD2.F32 R82, -RZ, R81.H0_H0 ;  /* 0x20000051ff527230 */ /* 0x000fc40000004100 */
[--C-:B------:R-:W-:Y:S01]  /*34a0*/  HADD2.F32 R148, -RZ, R146.reuse.H1_H1 ;  /* 0x30000092ff947230 */ /* 0x100fe20000004100 */
[----:B------:R-:W-:Y:S01]  /*34b0*/  F2FP.SATFINITE.E4M3.F32.PACK_AB_MERGE_C R49, R49, R48, R159 ;  /* 0x000000303131723e */ /* 0x000fe2000480709f */
[----:B------:R-:W-:Y:S02]  /*34c0*/  HADD2.F32 R145, -RZ, R146.H0_H0 ;  /* 0x20000092ff917230 */ /* 0x000fe40000004100 */
[----:B------:R-:W-:Y:S02]  /*34d0*/  HADD2.F32 R81, -RZ, R81.H1_H1 ;  /* 0x30000051ff517230 */ /* 0x000fe40000004100 */
[-C--:B------:R-:W-:Y:S01]  /*34e0*/  FMUL.FTZ R154, R141, R148.reuse ;  /* 0x000000948d9a7220 */ /* 0x080fe20000410000 */
[--C-:B------:R-:W-:Y:S02]  /*34f0*/  HADD2.F32 R146, -RZ, R144.reuse.H1_H1 ;  /* 0x30000090ff927230 */ /* 0x100fe40000004100 */
[----:B------:R-:W-:Y:S01]  /*3500*/  FMUL.FTZ R156, R83, R148 ;  /* 0x00000094539c7220 */ /* 0x000fe20000410000 */
[----:B------:R-:W-:-:S02]  /*3510*/  HADD2.F32 R144, -RZ, R144.H0_H0 ;  /* 0x20000090ff907230 */ /* 0x000fc40000004100 */
[-C--:B------:R-:W-:Y:S01]  /*3520*/  FMUL.FTZ R147, R81, R145.reuse ;  /* 0x0000009151937220 */ /* 0x080fe20000410000 */
[C---:B------:R-:W-:Y:S01]  /*3530*/  FMUL.FTZ R148, R82.reuse, R145 ;  /* 0x0000009152947220 */ /* 0x040fe20000410000 */
[-C--:B------:R-:W-:Y:S01]  /*3540*/  FFMA.FTZ R154, R83, R146.reuse, -R154 ;  /* 0x00000092539a7223 */ /* 0x080fe2000001089a */
[----:B------:R-:W-:Y:S01]  /*3550*/  FFMA.FTZ R141, R141, R146, R156 ;  /* 0x000000928d8d7223 */ /* 0x000fe2000001009c */
[-C--:B------:R-:W-:Y:S01]  /*3560*/  FFMA.FTZ R149, R82, R144.reuse, -R147 ;  /* 0x0000009052957223 */ /* 0x080fe20000010893 */
[----:B------:R-:W-:Y:S01]  /*3570*/  F2FP.F16.E4M3.UNPACK_B R82, R51.H1 ;  /* 0x00000033ff52723e */ /* 0x000fe200030006ff */
[----:B------:R-:W-:Y:S01]  /*3580*/  FFMA.FTZ R156, R81, R144, R148 ;  /* 0x00000090519c7223 */ /* 0x000fe20000010094 */
[----:B------:R-:W-:Y:S02]  /*3590*/  F2FP.F16.E4M3.UNPACK_B R147, R150.H1 ;  /* 0x00000096ff93723e */ /* 0x000fe400030006ff */
[----:B------:R-:W-:Y:S01]  /*35a0*/  F2FP.SATFINITE.E4M3.F32.PACK_AB_MERGE_C R157, R141, R154, RZ ;  /* 0x0000009a8d9d723e */ /* 0x000fe200048070ff */
[--C-:B------:R-:W-:Y:S01]  /*35b0*/  HADD2.F32 R141, -RZ, R82.reuse.H1_H1 ;  /* 0x30000052ff8d7230 */ /* 0x100fe20000004100 */
[----:B------:R-:W-:Y:S01]  /*35c0*/  F2FP.F16.E4M3.UNPACK_B R145, R80.H1 ;  /* 0x00000050ff91723e */ /* 0x000fe200030006ff */
[----:B------:R-:W-:Y:S01]  /*35d0*/  HADD2.F32 R154, -RZ, R147.H1_H1 ;  /* 0x30000093ff9a7230 */ /* 0x000fe20000004100 */
[----:B------:R-:W-:Y:S01]  /*35e0*/  F2FP.F16.E4M3.UNPACK_B R81, R50.H1 ;  /* 0x00000032ff51723e */ /* 0x000fe200030006ff */
[----:B------:R-:W-:Y:S01]  /*35f0*/  HADD2.F32 R83, -RZ, R82.H0_H0 ;  /* 0x20000052ff537230 */ /* 0x000fe20000004100 */
[----:B------:R-:W-:Y:S01]  /*3600*/  F2FP.F16.E4M3.UNPACK_B R150, R150 ;  /* 0x00000096ff96723e */ /* 0x000fe200020006ff */
[----:B------:R-:W-:Y:S01]  /*3610*/  HADD2.F32 R146, -RZ, R145.H1_H1 ;  /* 0x30000091ff927230 */ /* 0x000fe20000004100 */
[----:B------:R-:W-:Y:S01]  /*3620*/  F2FP.F16.E4M3.UNPACK_B R144, R80 ;  /* 0x00000050ff90723e */ /* 0x000fe200020006ff */
[----:B------:R-:W-:-:S02]  /*3630*/  HADD2.F32 R82, -RZ, R81.H1_H1 ;  /* 0x30000051ff527230 */ /* 0x000fc40000004100 */
[-C--:B------:R-:W-:Y:S01]  /*3640*/  FMUL.FTZ R80, R141, R154.reuse ;  /* 0x0000009a8d507220 */ /* 0x080fe20000410000 */
[----:B------:R-:W-:Y:S02]  /*3650*/  HADD2.F32 R148, -RZ, R150.H1_H1 ;  /* 0x30000096ff947230 */ /* 0x000fe40000004100 */
[C---:B------:R-:W-:Y:S01]  /*3660*/  FMUL.FTZ R158, R83.reuse, R154 ;  /* 0x0000009a539e7220 */ /* 0x040fe20000410000 */
[----:B------:R-:W-:Y:S02]  /*3670*/  HADD2.F32 R81, -RZ, R81.H0_H0 ;  /* 0x20000051ff517230 */ /* 0x000fe40000004100 */
[----:B------:R-:W-:Y:S01]  /*3680*/  FFMA.FTZ R155, R83, R146, -R80 ;  /* 0x00000092539b7223 */ /* 0x000fe20000010850 */
[----:B------:R-:W-:Y:S02]  /*3690*/  HADD2.F32 R80, -RZ, R144.H1_H1 ;  /* 0x30000090ff507230 */ /* 0x000fe40000004100 */
[CC--:B------:R-:W-:Y:S01]  /*36a0*/  FMUL.FTZ R154, R82.reuse, R148.reuse ;  /* 0x00000094529a7220 */ /* 0x0c0fe20000410000 */
[----:B------:R-:W-:Y:S01]  /*36b0*/  F2FP.F16.E4M3.UNPACK_B R51, R51 ;  /* 0x00000033ff33723e */ /* 0x000fe200020006ff */
[----:B------:R-:W-:Y:S01]  /*36c0*/  FMUL.FTZ R83, R81, R148 ;  /* 0x0000009451537220 */ /* 0x000fe20000410000 */
[----:B------:R-:W-:Y:S01]  /*36d0*/  F2FP.F16.E4M3.UNPACK_B R50, R50 ;  /* 0x00000032ff32723e */ /* 0x000fe200020006ff */
[----:B------:R-:W-:Y:S01]  /*36e0*/  FFMA.FTZ R158, R141, R146, R158 ;  /* 0x000000928d9e7223 */ /* 0x000fe2000001009e */
[-C--:B------:R-:W-:Y:S01]  /*36f0*/  FFMA.FTZ R154, R81, R80.reuse, -R154 ;  /* 0x00000050519a7223 */ /* 0x080fe2000001089a */
[----:B------:R-:W-:Y:S01]  /*3700*/  FFMA.FTZ R141, R82, R80, R83 ;  /* 0x00000050528d7223 */ /* 0x000fe20000010053 */
[--C-:B------:R-:W-:Y:S01]  /*3710*/  HADD2.F32 R80, -RZ, R51.reuse.H0_H0 ;  /* 0x20000033ff507230 */ /* 0x100fe20000004100 */
[----:B------:R-:W-:Y:S01]  /*3720*/  F2FP.SATFINITE.E4M3.F32.PACK_AB_MERGE_C R48, R156, R149, R157 ;  /* 0x000000959c30723e */ /* 0x000fe2000480709d */
[----:B------:R-:W-:Y:S01]  /*3730*/  HADD2.F32 R81, -RZ, R51.H1_H1 ;  /* 0x30000033ff517230 */ /* 0x000fe20000004100 */
[----:B------:R-:W-:Y:S01]  /*3740*/  F2FP.SATFINITE.E4M3.F32.PACK_AB_MERGE_C R155, R158, R155, RZ ;  /* 0x0000009b9e9b723e */ /* 0x000fe200048070ff */
[----:B------:R-:W-:Y:S01]  /*3750*/  HADD2.F32 R51, -RZ, R50.H0_H0 ;  /* 0x20000032ff337230 */ /* 0x000fe20000004100 */
[----:B------:R-:W-:Y:S01]  /*3760*/  F2FP.SATFINITE.E4M3.F32.PACK_AB_MERGE_C R141, R141, R154, RZ ;  /* 0x0000009a8d8d723e */ /* 0x000fe200048070ff */
[----:B------:R-:W-:-:S02]  /*3770*/  HADD2.F32 R147, -RZ, R147.H0_H0 ;  /* 0x20000093ff937230 */ /* 0x000fc40000004100 */
[----:B------:R-:W-:Y:S02]  /*3780*/  HADD2.F32 R50, -RZ, R50.H1_H1 ;  /* 0x30000032ff327230 */ /* 0x000fe40000004100 */
[----:B------:R-:W-:Y:S02]  /*3790*/  HADD2.F32 R150, -RZ, R150.H0_H0 ;  /* 0x20000096ff967230 */ /* 0x000fe40000004100 */
[-C--:B------:R-:W-:Y:S01]  /*37a0*/  FMUL.FTZ R151, R81, R147.reuse ;  /* 0x0000009351977220 */ /* 0x080fe20000410000 */
[----:B------:R-:W-:Y:S02]  /*37b0*/  HADD2.F32 R145, -RZ, R145.H0_H0 ;  /* 0x20000091ff917230 */ /* 0x000fe40000004100 */
[----:B------:R-:W-:Y:S01]  /*37c0*/  FMUL.FTZ R146, R80, R147 ;  /* 0x0000009350927220 */ /* 0x000fe20000410000 */
[----:B------:R-:W-:Y:S02]  /*37d0*/  HADD2.F32 R144, -RZ, R144.H0_H0 ;  /* 0x20000090ff907230 */ /* 0x000fe40000004100 */
[-C--:B------:R-:W-:Y:S01]  /*37e0*/  FMUL.FTZ R82, R50, R150.reuse ;  /* 0x0000009632527220 */ /* 0x080fe20000410000 */
[----:B------:R-:W-:Y:S01]  /*37f0*/  FMUL.FTZ R83, R51, R150 ;  /* 0x0000009633537220 */ /* 0x000fe20000410000 */
[-C--:B------:R-:W-:Y:S01]  /*3800*/  FFMA.FTZ R151, R80, R145.reuse, -R151 ;  /* 0x0000009150977223 */ /* 0x080fe20000010897 */
[----:B------:R-:W-:Y:S01]  /*3810*/  FFMA.FTZ R146, R81, R145, R146 ;  /* 0x0000009151927223 */ /* 0x000fe20000010092 */
[-C--:B------:R-:W-:Y:S01]  /*3820*/  FFMA.FTZ R82, R51, R144.reuse, -R82 ;  /* 0x0000009033527223 */ /* 0x080fe20000010852 */
[----:B------:R-:W-:-:S03]  /*3830*/  FFMA.FTZ R83, R50, R144, R83 ;  /* 0x0000009032537223 */ /* 0x000fc60000010053 */
[----:B------:R-:W-:Y:S02]  /*3840*/  F2FP.SATFINITE.E4M3.F32.PACK_AB_MERGE_C R51, R146, R151, R155 ;  /* 0x000000979233723e */ /* 0x000fe4000480709b */
[----:B------:R-:W-:-:S07]  /*3850*/  F2FP.SATFINITE.E4M3.F32.PACK_AB_MERGE_C R50, R83, R82, R141 ;  /* 0x000000525332723e */ /* 0x000fce000480708d */
.L_x_371:
[----:B------:R-:W-:Y:S05]  /*3860*/  BSYNC B3 ;  /* 0x0000000000037941 */ /* 0x000fea0003800000 */
.L_x_370:
[----:B------:R-:W-:Y:S02]  /*3870*/  ULDC.64 UR4, c[0x0][0x2e8] ;  /* 0x0000ba0000047ab9 */ /* 0x000fe40000000a00 */
[----:B------:R-:W-:-:S04]  /*3880*/  IADD3 R80, P2, P6, R139, UR4, R102 ;  /* 0x000000048b507c10 */ /* 0x000fc8000fe5e066 */
[----:B------:R-:W-:-:S05]  /*3890*/  IADD3.X R81, R140, UR5, R41, P2, P6 ;  /* 0x000000058c517c10 */ /* 0x000fca00097ec429 */
[----:B--2---:R2:W-:Y:S04]  /*38a0*/  STG.E.128 desc[UR42][R80.64], R48 ;  /* 0x0000003050007986 */ /* 0x0045e8000c101d2a */
.L_x_369:
[----:B------:R-:W-:Y:S05]  /*38b0*/  BSYNC B2 ;  /* 0x0000000000027941 */ /* 0x000fea0003800000 */
.L_x_368:
[----:B------:R-:W-:Y:S05]  /*38c0*/  @P1 BRA `(.L_x_367) ;  /* 0x0000000400d01947 */ /* 0x000fea0003800000 */
[----:B0-2---:R0:W2:Y:S01]  /*38d0*/  LDS.128 R48, [R114+0x2c400] ;  /* 0x02c4000072307984 */ /* 0x0050a20000000c00 */
[----:B------:R-:W-:Y:S01]  /*38e0*/  ISETP.GE.AND P2, PT, R233, R122, PT ;  /* 0x0000007ae900720c */ /* 0x000fe20003f46270 */
[----:B------:R-:W-:-:S12]  /*38f0*/  BSSY B2, `(.L_x_372) ;  /* 0x000006d000027945 */ /* 0x000fd80003800000 */
[----:B0-----:R-:W-:Y:S05]  /*3900*/  @P2 BRA `(.L_x_373) ;  /* 0x0000000400ac2947 */ /* 0x001fea0003800000 */
[----:B------:R-:W-:Y:S02]  /*3910*/  SHF.R.U32.HI R141, RZ, 0x8, R77 ;  /* 0x00000008ff8d7819 */ /* 0x000fe4000001164d */
[----:B------:R-:W-:Y:S02]  /*3920*/  SHF.R.U32.HI R83, RZ, 0x18, R79 ;  /* 0x00000018ff537819 */ /* 0x000fe4000001164f */
[----:B------:R-:W-:Y:S02]  /*3930*/  LOP3.LUT R78, R79, 0xff, RZ, 0xc0, !PT ;  /* 0x000000ff4f4e7812 */ /* 0x000fe400078ec0ff */
[----:B------:R-:W-:Y:S02]  /*3940*/  SHF.R.U32.HI R145, RZ, 0x18, R77 ;  /* 0x00000018ff917819 */ /* 0x000fe4000001164d */
[----:B------:R-:W-:Y:S02]  /*3950*/  LOP3.LUT R76, R77, 0xff, RZ, 0xc0, !PT ;  /* 0x000000ff4d4c7812 */ /* 0x000fe400078ec0ff */
[----:B------:R-:W-:-:S02]  /*3960*/  SHF.R.U32.HI R80, RZ, 0x8, R79 ;  /* 0x00000008ff507819 */ /* 0x000fc4000001164f */
[----:B------:R-:W-:Y:S02]  /*3970*/  SHF.R.U32.HI R81, RZ, 0x10, R79 ;  /* 0x00000010ff517819 */ /* 0x000fe4000001164f */
[----:B------:R-:W-:Y:S01]  /*3980*/  PRMT R79, R83, 0x654, R78 ;  /* 0x00000654534f7816 */ /* 0x000fe2000000004e */
[----:B------:R-:W-:Y:S01]  /*3990*/  IMAD.SHL.U32 R78, R141, 0x100, RZ ;  /* 0x000001008d4e7824 */ /* 0x000fe200078e00ff */
[----:B------:R-:W-:Y:S01]  /*39a0*/  SHF.R.U32.HI R82, RZ, 0x10, R77 ;  /* 0x00000010ff527819 */ /* 0x000fe2000001164d */
[----:B------:R-:W-:Y:S01]  /*39b0*/  IMAD.SHL.U32 R80, R80, 0x100, RZ ;  /* 0x0000010050507824 */ /* 0x000fe200078e00ff */
[----:B------:R-:W-:Y:S01]  /*39c0*/  PRMT R77, R145, 0x654, R76 ;  /* 0x00000654914d7816 */ /* 0x000fe2000000004c */
[----:B------:R-:W-:Y:S01]  /*39d0*/  IMAD.U32 R81, R81, 0x10000, RZ ;  /* 0x0001000051517824 */ /* 0x000fe200078e00ff */
[----:B--2---:R-:W-:Y:S02]  /*39e0*/  MOV R76, R48 ;  /* 0x00000030004c7202 */ /* 0x004fe40000000f00 */
[----:B------:R-:W-:Y:S01]  /*39f0*/  LOP3.LUT R77, R77, 0xff00, R78, 0xf8, !PT ;  /* 0x0000ff004d4d7812 */ /* 0x000fe200078ef84e */
[----:B------:R-:W-:Y:S01]  /*3a00*/  IMAD.U32 R78, R82, 0x10000, RZ ;  /* 0x00010000524e7824 */ /* 0x000fe200078e00ff */
[----:B------:R-:W-:-:S02]  /*3a10*/  LOP3.LUT R80, R79, 0xff00, R80, 0xf8, !PT ;  /* 0x0000ff004f507812 */ /* 0x000fc400078ef850 */
[-C--:B------:R-:W-:Y:S02]  /*3a20*/  F2FP.F16.E4M3.UNPACK_B R48, R49.reuse ;  /* 0x00000031ff30723e */ /* 0x080fe400020006ff */
[----:B------:R-:W-:Y:S02]  /*3a30*/  F2FP.F16.E4M3.UNPACK_B R79, R142.H1 ;  /* 0x0000008eff4f723e */ /* 0x000fe400030006ff */
[----:B------:R-:W-:Y:S01]  /*3a40*/  LOP3.LUT R82, R77, 0xff0000, R78, 0xf8, !PT ;  /* 0x00ff00004d527812 */ /* 0x000fe200078ef84e */
[--C-:B------:R-:W-:Y:S01]  /*3a50*/  HADD2.F32 R77, -RZ, R48.reuse.H1_H1 ;  /* 0x30000030ff4d7230 */ /* 0x100fe20000004100 */
[----:B------:R-:W-:Y:S01]  /*3a60*/  LOP3.LUT R144, R80, 0xff0000, R81, 0xf8, !PT ;  /* 0x00ff000050907812 */ /* 0x000fe200078ef851 */
[--C-:B------:R-:W-:Y:S01]  /*3a70*/  HADD2.F32 R83, -RZ, R79.reuse.H0_H0 ;  /* 0x2000004fff537230 */ /* 0x100fe20000004100 */
[----:B------:R-:W-:Y:S01]  /*3a80*/  F2FP.F16.E4M3.UNPACK_B R80, R134.H1 ;  /* 0x00000086ff50723e */ /* 0x000fe200030006ff */
[----:B------:R-:W-:Y:S01]  /*3a90*/  HADD2.F32 R48, -RZ, R48.H0_H0 ;  /* 0x20000030ff307230 */ /* 0x000fe20000004100 */
[----:B------:R-:W-:Y:S01]  /*3aa0*/  F2FP.F16.E4M3.UNPACK_B R49, R49.H1 ;  /* 0x00000031ff31723e */ /* 0x000fe200030006ff */
[----:B------:R-:W-:-:S02]  /*3ab0*/  HADD2.F32 R141, -RZ, R79.H1_H1 ;  /* 0x3000004fff8d7230 */ /* 0x000fc40000004100 */
[CC--:B------:R-:W-:Y:S01]  /*3ac0*/  FMUL.FTZ R145, R77.reuse, R83.reuse ;  /* 0x000000534d917220 */ /* 0x0c0fe20000410000 */
[--C-:B------:R-:W-:Y:S02]  /*3ad0*/  HADD2.F32 R81, -RZ, R80.reuse.H0_H0 ;  /* 0x20000050ff517230 */ /* 0x100fe40000004100 */
[----:B------:R-:W-:Y:S01]  /*3ae0*/  FMUL.FTZ R146, R48, R83 ;  /* 0x0000005330927220 */ /* 0x000fe20000410000 */
[--C-:B------:R-:W-:Y:S01]  /*3af0*/  HADD2.F32 R79, -RZ, R49.reuse.H1_H1 ;  /* 0x30000031ff4f7230 */ /* 0x100fe20000004100 */
[----:B------:R-:W-:Y:S01]  /*3b00*/  F2FP.F16.E4M3.UNPACK_B R142, R142 ;  /* 0x0000008eff8e723e */ /* 0x000fe200020006ff */
[----:B------:R-:W-:Y:S02]  /*3b10*/  HADD2.F32 R78, -RZ, R49.H0_H0 ;  /* 0x20000031ff4e7230 */ /* 0x000fe40000004100 */
[----:B------:R-:W-:Y:S01]  /*3b20*/  FFMA.FTZ R49, R77, R81, R146 ;  /* 0x000000514d317223 */ /* 0x000fe20000010092 */
[----:B------:R-:W-:Y:S02]  /*3b30*/  HADD2.F32 R80, -RZ, R80.H1_H1 ;  /* 0x30000050ff507230 */ /* 0x000fe40000004100 */
[CC--:B------:R-:W-:Y:S01]  /*3b40*/  FMUL.FTZ R83, R79.reuse, R141.reuse ;  /* 0x0000008d4f537220 */ /* 0x0c0fe20000410000 */
[----:B------:R-:W-:Y:S01]  /*3b50*/  F2FP.F16.E4M3.UNPACK_B R77, R76.H1 ;  /* 0x0000004cff4d723e */ /* 0x000fe200030006ff */
[----:B------:R-:W-:Y:S01]  /*3b60*/  FMUL.FTZ R148, R78, R141 ;  /* 0x0000008d4e947220 */ /* 0x000fe20000410000 */
[----:B------:R-:W-:Y:S01]  /*3b70*/  FFMA.FTZ R48, R48, R81, -R145 ;  /* 0x0000005130307223 */ /* 0x000fe20000010891 */
[----:B------:R-:W-:Y:S01]  /*3b80*/  FFMA.FTZ R141, R78, R80, -R83 ;  /* 0x000000504e8d7223 */ /* 0x000fe20000010853 */
[----:B------:R-:W-:Y:S01]  /*3b90*/  F2FP.F16.E4M3.UNPACK_B R76, R76 ;  /* 0x0000004cff4c723e */ /* 0x000fe200020006ff */
[----:B------:R-:W-:Y:S01]  /*3ba0*/  FFMA.FTZ R150, R79, R80, R148 ;  /* 0x000000504f967223 */ /* 0x000fe20000010094 */
[----:B------:R-:W-:Y:S01]  /*3bb0*/  F2FP.F16.E4M3.UNPACK_B R134, R134 ;  /* 0x00000086ff86723e */ /* 0x000fe200020006ff */
[----:B------:R-:W-:-:S02]  /*3bc0*/  HADD2.F32 R81, -RZ, R142.H1_H1 ;  /* 0x3000008eff517230 */ /* 0x000fc40000004100 */
[--C-:B------:R-:W-:Y:S01]  /*3bd0*/  HADD2.F32 R78, -RZ, R77.reuse.H0_H0 ;  /* 0x2000004dff4e7230 */ /* 0x100fe20000004100 */
[----:B------:R-:W-:Y:S01]  /*3be0*/  F2FP.SATFINITE.E4M3.F32.PACK_AB_MERGE_C R150, R150, R141, RZ ;  /* 0x0000008d9696723e */ /* 0x000fe200048070ff */
[----:B------:R-:W-:Y:S02]  /*3bf0*/  HADD2.F32 R79, -RZ, R77.H1_H1 ;  /* 0x3000004dff4f7230 */ /* 0x000fe40000004100 */
[----:B------:R-:W-:Y:S02]  /*3c00*/  HADD2.F32 R77, -RZ, R76.H0_H0 ;  /* 0x2000004cff4d7230 */ /* 0x000fe40000004100 */
[-C--:B------:R-:W-:Y:S01]  /*3c10*/  FMUL.FTZ R148, R78, R81.reuse ;  /* 0x000000514e947220 */ /* 0x080fe20000410000 */
[----:B------:R-:W-:Y:S02]  /*3c20*/  HADD2.F32 R80, -RZ, R134.H1_H1 ;  /* 0x30000086ff507230 */ /* 0x000fe40000004100 */
[----:B------:R-:W-:Y:S01]  /*3c30*/  FMUL.FTZ R83, R79, R81 ;  /* 0x000000514f537220 */ /* 0x000fe20000410000 */
[----:B------:R-:W-:Y:S01]  /*3c40*/  HADD2.F32 R142, -RZ, R142.H0_H0 ;  /* 0x2000008eff8e7230 */ /* 0x000fe20000004100 */
[----:B------:R-:W-:Y:S01]  /*3c50*/  F2FP.SATFINITE.E4M3.F32.PACK_AB_MERGE_C R49, R49, R48, R150 ;  /* 0x000000303131723e */ /* 0x000fe20004807096 */
[----:B------:R-:W-:-:S02]  /*3c60*/  HADD2.F32 R76, -RZ, R76.H1_H1 ;  /* 0x3000004cff4c7230 */ /* 0x000fc40000004100 */
[-C--:B------:R-:W-:Y:S01]  /*3c70*/  FFMA.FTZ R83, R78, R80.reuse, -R83 ;  /* 0x000000504e537223 */ /* 0x080fe20000010853 */
[----:B------:R-:W-:Y:S02]  /*3c80*/  HADD2.F32 R134, -RZ, R134.H0_H0 ;  /* 0x20000086ff867230 */ /* 0x000fe40000004100 */
[----:B------:R-:W-:Y:S01]  /*3c90*/  FFMA.FTZ R148, R79, R80, R148 ;  /* 0x000000504f947223 */ /* 0x000fe20000010094 */
[CC--:B------:R-:W-:Y:S01]  /*3ca0*/  FMUL.FTZ R81, R77.reuse, R142.reuse ;  /* 0x0000008e4d517220 */ /* 0x0c0fe20000410000 */
[----:B------:R-:W-:Y:S01]  /*3cb0*/  FMUL.FTZ R146, R76, R142 ;  /* 0x0000008e4c927220 */ /* 0x000fe20000410000 */
[----:B------:R-:W-:Y:S02]  /*3cc0*/  F2FP.F16.E4M3.UNPACK_B R80, R82.H1 ;  /* 0x00000052ff50723e */ /* 0x000fe400030006ff */
[----:B------:R-:W-:Y:S01]  /*3cd0*/  F2FP.SATFINITE.E4M3.F32.PACK_AB_MERGE_C R149, R148, R83, RZ ;  /* 0x000000539495723e */ /* 0x000fe200048070ff */
[-C--:B------:R-:W-:Y:S01]  /*3ce0*/  FFMA.FTZ R146, R77, R134.reuse, -R146 ;  /* 0x000000864d927223 */ /* 0x080fe20000010892 */
[-C--:B------:R-:W-:Y:S01]  /*3cf0*/  F2FP.F16.E4M3.UNPACK_B R77, R51.reuse.H1 ;  /* 0x00000033ff4d723e */ /* 0x080fe200030006ff */
[----:B------:R-:W-:Y:S01]  /*3d00*/  FFMA.FTZ R145, R76, R134, R81 ;  /* 0x000000864c917223 */ /* 0x000fe20000010051 */
[----:B------:R-:W-:Y:S01]  /*3d10*/  F2FP.F16.E4M3.UNPACK_B R83, R144.H1 ;  /* 0x00000090ff53723e */ /* 0x000fe200030006ff */
[----:B------:R-:W-:Y:S01]  /*3d20*/  HADD2.F32 R81, -RZ, R80.H1_H1 ;  /* 0x30000050ff517230 */ /* 0x000fe20000004100 */
[----:B------:R-:W-:Y:S01]  /*3d30*/  F2FP.F16.E4M3.UNPACK_B R76, R50.H1 ;  /* 0x00000032ff4c723e */ /* 0x000fe200030006ff */
[----:B------:R-:W-:Y:S01]  /*3d40*/  HADD2.F32 R79, -RZ, R77.H1_H1 ;  /* 0x3000004dff4f7230 */ /* 0x000fe20000004100 */
[----:B------:R-:W-:Y:S01]  /*3d50*/  F2FP.F16.E4M3.UNPACK_B R144, R144 ;  /* 0x00000090ff90723e */ /* 0x000fe200020006ff */
[----:B------:R-:W-:Y:S01]  /*3d60*/  HADD2.F32 R141, -RZ, R83.H1_H1 ;  /* 0x30000053ff8d7230 */ /* 0x000fe20000004100 */
[----:B------:R-:W-:Y:S01]  /*3d70*/  F2FP.F16.E4M3.UNPACK_B R82, R82 ;  /* 0x00000052ff52723e */ /* 0x000fe200020006ff */
[----:B------:R-:W-:Y:S01]  /*3d80*/  HADD2.F32 R78, -RZ, R77.H0_H0 ;  /* 0x2000004dff4e7230 */ /* 0x000fe20000004100 */
        /* <DEDUP_REMOVED lines=8> */
[----:B------:R-:W-:Y:S01]  /*3e10*/  FMUL.FTZ R141, R77, R134 ;  /* 0x000000864d8d7220 */ /* 0x000fe20000410000 */
[----:B------:R-:W-:Y:S01]  /*3e20*/  F2FP.F16.E4M3.UNPACK_B R50, R50 ;  /* 0x00000032ff32723e */ /* 0x000fe200020006ff */
[----:B------:R-:W-:Y:S01]  /*3e30*/  FMUL.FTZ R134, R76, R134 ;  /* 0x000000864c867220 */ /* 0x000fe20000410000 */
[----:B------:R-:W-:-:S02]  /*3e40*/  HADD2.F32 R83, -RZ, R83.H0_H0 ;  /* 0x20000053ff537230 */ /* 0x000fc40000004100 */
[-C--:B------:R-:W-:Y:S01]  /*3e50*/  FFMA.FTZ R141, R76, R78.reuse, -R141 ;  /* 0x0000004e4c8d7223 */ /* 0x080fe2000001088d */
[--C-:B------:R-:W-:Y:S02]  /*3e60*/  HADD2.F32 R76, -RZ, R51.reuse.H0_H0 ;  /* 0x20000033ff4c7230 */ /* 0x100fe40000004100 */
[----:B------:R-:W-:Y:S01]  /*3e70*/  FFMA.FTZ R134, R77, R78, R134 ;  /* 0x0000004e4d867223 */ /* 0x000fe20000010086 */
[----:B------:R-:W-:Y:S02]  /*3e80*/  HADD2.F32 R77, -RZ, R51.H1_H1 ;  /* 0x30000033ff4d7230 */ /* 0x000fe40000004100 */
[----:B------:R-:W-:Y:S01]  /*3e90*/  FFMA.FTZ R148, R79, R81, R142 ;  /* 0x000000514f947223 */ /* 0x000fe2000001008e */
[--C-:B------:R-:W-:Y:S02]  /*3ea0*/  HADD2.F32 R51, -RZ, R50.reuse.H0_H0 ;  /* 0x20000032ff337230 */ /* 0x100fe40000004100 */
[----:B------:R-:W-:Y:S01]  /*3eb0*/  FMUL.FTZ R142, R76, R83 ;  /* 0x000000534c8e7220 */ /* 0x000fe20000410000 */
[----:B------:R-:W-:-:S02]  /*3ec0*/  HADD2.F32 R50, -RZ, R50.H1_H1 ;  /* 0x30000032ff327230 */ /* 0x000fc40000004100 */
[----:B------:R-:W-:Y:S01]  /*3ed0*/  FMUL.FTZ R81, R77, R83 ;  /* 0x000000534d517220 */ /* 0x000fe20000410000 */
[----:B------:R-:W-:Y:S01]  /*3ee0*/  HADD2.F32 R144, -RZ, R144.H0_H0 ;  /* 0x20000090ff907230 */ /* 0x000fe20000004100 */
[----:B------:R-:W-:Y:S01]  /*3ef0*/  F2FP.SATFINITE.E4M3.F32.PACK_AB_MERGE_C R134, R134, R141, RZ ;  /* 0x0000008d8686723e */ /* 0x000fe200048070ff */
[----:B------:R-:W-:Y:S01]  /*3f00*/  HADD2.F32 R80, -RZ, R80.H0_H0 ;  /* 0x20000050ff507230 */ /* 0x000fe20000004100 */
[----:B------:R-:W-:Y:S01]  /*3f10*/  F2FP.SATFINITE.E4M3.F32.PACK_AB_MERGE_C R147, R148, R147, RZ ;  /* 0x000000939493723e */ /* 0x000fe200048070ff */
[----:B------:R-:W-:Y:S02]  /*3f20*/  HADD2.F32 R82, -RZ, R82.H0_H0 ;  /* 0x20000052ff527230 */ /* 0x000fe40000004100 */
[-C--:B------:R-:W-:Y:S01]  /*3f30*/  FMUL.FTZ R78, R50, R144.reuse ;  /* 0x00000090324e7220 */ /* 0x080fe20000410000 */
[----:B------:R-:W-:Y:S01]  /*3f40*/  FMUL.FTZ R79, R51, R144 ;  /* 0x00000090334f7220 */ /* 0x000fe20000410000 */
[-C--:B------:R-:W-:Y:S01]  /*3f50*/  FFMA.FTZ R81, R76, R80.reuse, -R81 ;  /* 0x000000504c517223 */ /* 0x080fe20000010851 */
[----:B------:R-:W-:Y:S01]  /*3f60*/  FFMA.FTZ R142, R77, R80, R142 ;  /* 0x000000504d8e7223 */ /* 0x000fe2000001008e */
[-C--:B------:R-:W-:Y:S01]  /*3f70*/  FFMA.FTZ R78, R51, R82.reuse, -R78 ;  /* 0x00000052334e7223 */ /* 0x080fe2000001084e */
[----:B------:R-:W-:Y:S01]  /*3f80*/  FFMA.FTZ R79, R50, R82, R79 ;  /* 0x00000052324f7223 */ /* 0x000fe2000001004f */
[----:B------:R-:W-:-:S02]  /*3f90*/  F2FP.SATFINITE.E4M3.F32.PACK_AB_MERGE_C R48, R145, R146, R149 ;  /* 0x000000929130723e */ /* 0x000fc40004807095 */
[----:B------:R-:W-:Y:S02]  /*3fa0*/  F2FP.SATFINITE.E4M3.F32.PACK_AB_MERGE_C R51, R142, R81, R147 ;  /* 0x000000518e33723e */ /* 0x000fe40004807093 */
[----:B------:R-:W-:-:S07]  /*3fb0*/  F2FP.SATFINITE.E4M3.F32.PACK_AB_MERGE_C R50, R79, R78, R134 ;  /* 0x0000004e4f32723e */ /* 0x000fce0004807086 */
.L_x_373:
[----:B------:R-:W-:Y:S05]  /*3fc0*/  BSYNC B2 ;  /* 0x0000000000027941 */ /* 0x000fea0003800000 */
.L_x_372:
[----:B------:R-:W-:Y:S02]  /*3fd0*/  ULDC.64 UR4, c[0x0][0x2e8] ;  /* 0x0000ba0000047ab9 */ /* 0x000fe40000000a00 */
[----:B------:R-:W-:-:S04]  /*3fe0*/  IADD3 R76, P2, P6, R42, UR4, R139 ;  /* 0x000000042a4c7c10 */ /* 0x000fc8000fe5e08b */
[----:B------:R-:W-:-:S05]  /*3ff0*/  IADD3.X R77, R107, UR5, R140, P2, P6 ;  /* 0x000000056b4d7c10 */ /* 0x000fca00097ec48c */
[----:B--2---:R3:W-:Y:S04]  /*4000*/  STG.E.128 desc[UR42][R76.64], R48 ;  /* 0x000000304c007986 */ /* 0x0047e8000c101d2a */
.L_x_367:
[----:B------:R-:W-:Y:S05]  /*4010*/  BSYNC B1 ;  /* 0x0000000000017941 */ /* 0x000fea0003800000 */
.L_x_366:
[----:B------:R-:W-:Y:S04]  /*4020*/  BSSY B1, `(.L_x_374) ;  /* 0x00000f0000017945 */ /* 0x000fe80003800000 */
[----:B------:R-:W-:Y:S05]  /*4030*/  @P3 BRA `(.L_x_375) ;  /* 0x0000000c00b83947 */ /* 0x000fea0003800000 */
[----:B---3--:R-:W-:Y:S01]  /*4040*/  IADD3 R77, P2, P3, R130, R120, R16 ;  /* 0x00000078824d7210 */ /* 0x008fe20007b5e010 */
[----:B------:R-:W-:Y:S03]  /*4050*/  BSSY B2, `(.L_x_376) ;  /* 0x0000077000027945 */ /* 0x000fe60003800000 */
[----:B------:R-:W-:Y:S01]  /*4060*/  IADD3.X R76, R5, R123, R17, P2, P3 ;  /* 0x0000007b054c7210 */ /* 0x000fe200017e6411 */
[----:B------:R-:W-:Y:S08]  /*4070*/  @P0 BRA `(.L_x_377) ;  /* 0x0000000400d00947 */ /* 0x000ff00003800000 */
        /* <DEDUP_REMOVED lines=21> */
[----:B------:R-:W-:Y:S02]  /*41d0*/  F2FP.F16.E4M3.UNPACK_B R48, R49 ;  /* 0x00000031ff30723e */ /* 0x000fe400020006ff */
        /* <DEDUP_REMOVED lines=15> */
[-C--:B------:R-:W-:Y:S01]  /*42d0*/  FFMA.FTZ R49, R73, R79.reuse, R134 ;  /* 0x0000004f49317223 */ /* 0x080fe20000010086 */
[----:B------:R-:W-:Y:S02]  /*42e0*/  HADD2.F32 R78, -RZ, R78.H1_H1 ;  /* 0x3000004eff4e7230 */ /* 0x000fe40000004100 */
[C---:B------:R-:W-:Y:S01]  /*42f0*/  FMUL.FTZ R81, R75.reuse, R82 ;  /* 0x000000524b517220 */ /* 0x040fe20000410000 */
        /* <DEDUP_REMOVED lines=25> */
[----:B------:R-:W-:Y:S01]  /*4490*/  FFMA.FTZ R138, R73, R137, -R82 ;  /* 0x00000089498a7223 */ /* 0x000fe20000010852 */
[----:B------:R-:W-:Y:S01]  /*44a0*/  F2FP.F16.E4M3.UNPACK_B R73, R51.H1 ;  /* 0x00000033ff49723e */ /* 0x000fe200030006ff */
[----:B------:R-:W-:Y:S01]  /*44b0*/  FFMA.FTZ R137, R72, R137, R79 ;  /* 0x0000008948897223 */ /* 0x000fe2000001004f */
[-C--:B------:R-:W-:Y:S01]  /*44c0*/  F2FP.F16.E4M3.UNPACK_B R81, R83.reuse.H1 ;  /* 0x00000053ff51723e */ /* 0x080fe200030006ff */
        /* <DEDUP_REMOVED lines=10> */
[--C-:B------:R-:W-:Y:S02]  /*4570*/  HADD2.F32 R82, -RZ, R83.reuse.H1_H1 ;  /* 0x30000053ff527230 */ /* 0x100fe40000004100 */
        /* <DEDUP_REMOVED lines=20> */
[----:B------:R-:W-:Y:S01]  /*46c0*/  FMUL.FTZ R74, R50, R83 ;  /* 0x00000053324a7220 */ /* 0x000fe20000410000 */
[----:B------:R-:W-:Y:S02]  /*46d0*/  HADD2.F32 R80, -RZ, R80.H0_H0 ;  /* 0x20000050ff507230 */ /* 0x000fe40000004100 */
[-C--:B------:R-:W-:Y:S01]  /*46e0*/  FMUL.FTZ R75, R73, R81.reuse ;  /* 0x00000051494b7220 */ /* 0x080fe20000410000 */
[C---:B------:R-:W-:Y:S01]  /*46f0*/  FMUL.FTZ R134, R72.reuse, R81 ;  /* 0x0000005148867220 */ /* 0x040fe20000410000 */
[----:B------:R-:W-:Y:S02]  /*4700*/  FMUL.FTZ R83, R51, R83 ;  /* 0x0000005333537220 */ /* 0x000fe40000410000 */
[-C--:B------:R-:W-:Y:S01]  /*4710*/  FFMA.FTZ R75, R72, R78.reuse, -R75 ;  /* 0x0000004e484b7223 */ /* 0x080fe2000001084b */
[----:B------:R-:W-:Y:S01]  /*4720*/  FFMA.FTZ R134, R73, R78, R134 ;  /* 0x0000004e49867223 */ /* 0x000fe20000010086 */
[-C--:B------:R-:W-:Y:S01]  /*4730*/  FFMA.FTZ R74, R51, R80.reuse, -R74 ;  /* 0x00000050334a7223 */ /* 0x080fe2000001084a */
[----:B------:R-:W-:-:S03]  /*4740*/  FFMA.FTZ R83, R50, R80, R83 ;  /* 0x0000005032537223 */ /* 0x000fc60000010053 */
[----:B------:R-:W-:Y:S02]  /*4750*/  F2FP.SATFINITE.E4M3.F32.PACK_AB_MERGE_C R51, R134, R75, R79 ;  /* 0x0000004b8633723e */ /* 0x000fe4000480704f */
[----:B------:R-:W-:-:S07]  /*4760*/  F2FP.SATFINITE.E4M3.F32.PACK_AB_MERGE_C R50, R83, R74, R82 ;  /* 0x0000004a5332723e */ /* 0x000fce0004807052 */
.L_x_379:
[----:B------:R-:W-:Y:S05]  /*4770*/  BSYNC B3 ;  /* 0x0000000000037941 */ /* 0x000fea0003800000 */
.L_x_378:
[----:B------:R-:W-:Y:S02]  /*4780*/  ULDC.64 UR4, c[0x0][0x2e8] ;  /* 0x0000ba0000047ab9 */ /* 0x000fe40000000a00 */
[----:B------:R-:W-:-:S04]  /*4790*/  IADD3 R72, P2, P3, R77, UR4, R102 ;  /* 0x000000044d487c10 */ /* 0x000fc8000fb5e066 */
[----:B------:R-:W-:-:S05]  /*47a0*/  IADD3.X R73, R76, UR5, R41, P2, P3 ;  /* 0x000000054c497c10 */ /* 0x000fca00097e6429 */
[----:B--2---:R3:W-:Y:S04]  /*47b0*/  STG.E.128 desc[UR42][R72.64], R48 ;  /* 0x0000003048007986 */ /* 0x0047e8000c101d2a */
.L_x_377:
[----:B------:R-:W-:Y:S05]  /*47c0*/  BSYNC B2 ;  /* 0x0000000000027941 */ /* 0x000fea0003800000 */
.L_x_376:
[----:B------:R-:W-:Y:S05]  /*47d0*/  @P1 BRA `(.L_x_375) ;  /* 0x0000000400d01947 */ /* 0x000fea0003800000 */
[----:B0-23--:R0:W2:Y:S01]  /*47e0*/  LDS.128 R48, [R114+0x2d400] ;  /* 0x02d4000072307984 */ /* 0x00d0a20000000c00 */
        /* <DEDUP_REMOVED lines=10> */
[----:B------:R-:W-:Y:S01]  /*4890*/  SHF.R.U32.HI R74, RZ, 0x10, R71 ;  /* 0x00000010ff4a7819 */ /* 0x000fe20000011647 */
[----:B------:R-:W-:Y:S01]  /*48a0*/  IMAD.SHL.U32 R71, R73, 0x100, RZ ;  /* 0x0000010049477824 */ /* 0x000fe200078e00ff */
[----:B------:R-:W-:Y:S01]  /*48b0*/  PRMT R72, R72, 0x654, R69 ;  /* 0x0000065448487816 */ /* 0x000fe20000000045 */
[----:B------:R-:W-:Y:S01]  /*48c0*/  IMAD.SHL.U32 R69, R78, 0x100, RZ ;  /* 0x000001004e457824 */ /* 0x000fe200078e00ff */
[----:B------:R-:W-:Y:S02]  /*48d0*/  PRMT R70, R75, 0x654, R68 ;  /* 0x000006544b467816 */ /* 0x000fe40000000044 */
[----:B------:R-:W-:Y:S01]  /*48e0*/  LOP3.LUT R73, R72, 0xff00, R71, 0xf8, !PT ;  /* 0x0000ff0048497812 */ /* 0x000fe200078ef847 */
[----:B------:R-:W-:Y:S01]  /*48f0*/  IMAD.U32 R72, R74, 0x10000, RZ ;  /* 0x000100004a487824 */ /* 0x000fe200078e00ff */
[----:B------:R-:W-:Y:S01]  /*4900*/  LOP3.LUT R70, R70, 0xff00, R69, 0xf8, !PT ;  /* 0x0000ff0046467812 */ /* 0x000fe200078ef845 */
[----:B------:R-:W-:Y:S01]  /*4910*/  IMAD.U32 R69, R79, 0x10000, RZ ;  /* 0x000100004f457824 */ /* 0x000fe200078e00ff */
[----:B--2---:R-:W-:-:S02]  /*4920*/  MOV R68, R48 ;  /* 0x0000003000447202 */ /* 0x004fc40000000f00 */
        /* <DEDUP_REMOVED lines=21> */
[----:B------:R-:W-:Y:S01]  /*4a80*/  F2FP.F16.E4M3.UNPACK_B R68, R68 ;  /* 0x00000044ff44723e */ /* 0x000fe200020006ff */
[----:B------:R-:W-:Y:S01]  /*4a90*/  FFMA.FTZ R48, R48, R73, -R81 ;  /* 0x0000004930307223 */ /* 0x000fe20000010851 */
[-C--:B------:R-:W-:Y:S01]  /*4aa0*/  FFMA.FTZ R83, R70, R72.reuse, -R75 ;  /* 0x0000004846537223 */ /* 0x080fe2000001084b */
[----:B------:R-:W-:Y:S01]  /*4ab0*/  FFMA.FTZ R134, R71, R72, R78 ;  /* 0x0000004847867223 */ /* 0x000fe2000001004e */
[----:B------:R-:W-:Y:S01]  /*4ac0*/  F2FP.F16.E4M3.UNPACK_B R135, R135 ;  /* 0x00000087ff87723e */ /* 0x000fe200020006ff */
[----:B------:R-:W-:-:S02]  /*4ad0*/  HADD2.F32 R73, -RZ, R136.H1_H1 ;  /* 0x30000088ff497230 */ /* 0x000fc40000004100 */
[--C-:B------:R-:W-:Y:S02]  /*4ae0*/  HADD2.F32 R70, -RZ, R69.reuse.H0_H0 ;  /* 0x20000045ff467230 */ /* 0x100fe40000004100 */
[----:B------:R-:W-:Y:S02]  /*4af0*/  HADD2.F32 R71, -RZ, R69.H1_H1 ;  /* 0x30000045ff477230 */ /* 0x000fe40000004100 */
[----:B------:R-:W-:Y:S02]  /*4b00*/  HADD2.F32 R69, -RZ, R68.H0_H0 ;  /* 0x20000044ff457230 */ /* 0x000fe40000004100 */
[-C--:B------:R-:W-:Y:S01]  /*4b10*/  FMUL.FTZ R80, R70, R73.reuse ;  /* 0x0000004946507220 */ /* 0x080fe20000410000 */
[----:B------:R-:W-:Y:S02]  /*4b20*/  HADD2.F32 R136, -RZ, R136.H0_H0 ;  /* 0x20000088ff887230 */ /* 0x000fe40000004100 */
[----:B------:R-:W-:Y:S01]  /*4b30*/  FMUL.FTZ R75, R71, R73 ;  /* 0x00000049474b7220 */ /* 0x000fe20000410000 */
[----:B------:R-:W-:-:S02]  /*4b40*/  HADD2.F32 R68, -RZ, R68.H1_H1 ;  /* 0x30000044ff447230 */ /* 0x000fc40000004100 */
[--C-:B------:R-:W-:Y:S02]  /*4b50*/  HADD2.F32 R72, -RZ, R135.reuse.H1_H1 ;  /* 0x30000087ff487230 */ /* 0x100fe40000004100 */
[-C--:B------:R-:W-:Y:S01]  /*4b60*/  FMUL.FTZ R73, R69, R136.reuse ;  /* 0x0000008845497220 */ /* 0x080fe20000410000 */
[----:B------:R-:W-:Y:S02]  /*4b70*/  HADD2.F32 R135, -RZ, R135.H0_H0 ;  /* 0x20000087ff877230 */ /* 0x000fe40000004100 */
[----:B------:R-:W-:Y:S01]  /*4b80*/  FMUL.FTZ R78, R68, R136 ;  /* 0x00000088444e7220 */ /* 0x000fe20000410000 */
[----:B------:R-:W-:Y:S01]  /*4b90*/  F2FP.SATFINITE.E4M3.F32.PACK_AB_MERGE_C R136, R134, R83, RZ ;  /* 0x000000538688723e */ /* 0x000fe200048070ff */
[-C--:B------:R-:W-:Y:S01]  /*4ba0*/  FFMA.FTZ R75, R70, R72.reuse, -R75 ;  /* 0x00000048464b7223 */ /* 0x080fe2000001084b */
[----:B------:R-:W-:Y:S01]  /*4bb0*/  FFMA.FTZ R80, R71, R72, R80 ;  /* 0x0000004847507223 */ /* 0x000fe20000010050 */
[-C--:B------:R-:W-:Y:S01]  /*4bc0*/  FFMA.FTZ R81, R69, R135.reuse, -R78 ;  /* 0x0000008745517223 */ /* 0x080fe2000001084e */
[----:B------:R-:W-:Y:S01]  /*4bd0*/  FFMA.FTZ R82, R68, R135, R73 ;  /* 0x0000008744527223 */ /* 0x000fe20000010049 */
[----:B------:R-:W-:-:S02]  /*4be0*/  F2FP.F16.E4M3.UNPACK_B R69, R51.H1 ;  /* 0x00000033ff45723e */ /* 0x000fc400030006ff */
[----:B------:R-:W-:Y:S02]  /*4bf0*/  F2FP.SATFINITE.E4M3.F32.PACK_AB_MERGE_C R135, R80, R75, RZ ;  /* 0x0000004b5087723e */ /* 0x000fe400048070ff */
[-C--:B------:R-:W-:Y:S01]  /*4c00*/  F2FP.F16.E4M3.UNPACK_B R75, R79.reuse.H1 ;  /* 0x0000004fff4b723e */ /* 0x080fe200030006ff */
[--C-:B------:R-:W-:Y:S01]  /*4c10*/  HADD2.F32 R71, -RZ, R69.reuse.H1_H1 ;  /* 0x30000045ff477230 */ /* 0x100fe20000004100 */
[----:B------:R-:W-:Y:S01]  /*4c20*/  F2FP.F16.E4M3.UNPACK_B R72, R74.H1 ;  /* 0x0000004aff48723e */ /* 0x000fe200030006ff */
[----:B------:R-:W-:Y:S01]  /*4c30*/  HADD2.F32 R70, -RZ, R69.H0_H0 ;  /* 0x20000045ff467230 */ /* 0x000fe20000004100 */
[----:B------:R-:W-:Y:S01]  /*4c40*/  F2FP.F16.E4M3.UNPACK_B R68, R50.H1 ;  /* 0x00000032ff44723e */ /* 0x000fe200030006ff */
[----:B------:R-:W-:Y:S01]  /*4c50*/  HADD2.F32 R80, -RZ, R75.H1_H1 ;  /* 0x3000004bff507230 */ /* 0x000fe20000004100 */
[----:B------:R-:W-:Y:S01]  /*4c60*/  F2FP.F16.E4M3.UNPACK_B R79, R79 ;  /* 0x0000004fff4f723e */ /* 0x000fe200020006ff */
[----:B------:R-:W-:Y:S01]  /*4c70*/  HADD2.F32 R73, -RZ, R72.H1_H1 ;  /* 0x30000048ff497230 */ /* 0x000fe20000004100 */
        /* <DEDUP_REMOVED lines=8> */
[-C--:B------:R-:W-:Y:S01]  /*4d00*/  FMUL.FTZ R83, R69, R78.reuse ;  /* 0x0000004e45537220 */ /* 0x080fe20000410000 */
[----:B------:R-:W-:Y:S01]  /*4d10*/  F2FP.F16.E4M3.UNPACK_B R51, R51 ;  /* 0x00000033ff33723e */ /* 0x000fe200020006ff */
[C---:B------:R-:W-:Y:S01]  /*4d20*/  FMUL.FTZ R78, R68.reuse, R78 ;  /* 0x0000004e444e7220 */ /* 0x040fe20000410000 */
[----:B------:R-:W-:Y:S01]  /*4d30*/  F2FP.F16.E4M3.UNPACK_B R50, R50 ;  /* 0x00000032ff32723e */ /* 0x000fe200020006ff */
[----:B------:R-:W-:Y:S01]  /*4d40*/  FFMA.FTZ R83, R68, R70, -R83 ;  /* 0x0000004644537223 */ /* 0x000fe20000010853 */
[----:B------:R-:W-:-:S02]  /*4d50*/  HADD2.F32 R79, -RZ, R79.H0_H0 ;  /* 0x2000004fff4f7230 */ /* 0x000fc40000004100 */
[----:B------:R-:W-:Y:S01]  /*4d60*/  FFMA.FTZ R78, R69, R70, R78 ;  /* 0x00000046454e7223 */ /* 0x000fe2000001004e */
[--C-:B------:R-:W-:Y:S02]  /*4d70*/  HADD2.F32 R68, -RZ, R51.reuse.H0_H0 ;  /* 0x20000033ff447230 */ /* 0x100fe40000004100 */
[----:B------:R-:W-:Y:S01]  /*4d80*/  FFMA.FTZ R73, R71, R73, R80 ;  /* 0x0000004947497223 */ /* 0x000fe20000010050 */
[----:B------:R-:W-:Y:S01]  /*4d90*/  HADD2.F32 R69, -RZ, R51.H1_H1 ;  /* 0x30000033ff457230 */ /* 0x000fe20000004100 */
[----:B------:R-:W-:Y:S01]  /*4da0*/  F2FP.SATFINITE.E4M3.F32.PACK_AB_MERGE_C R49, R49, R48, R136 ;  /* 0x000000303131723e */ /* 0x000fe20004807088 */
[--C-:B------:R-:W-:Y:S01]  /*4db0*/  HADD2.F32 R51, -RZ, R50.reuse.H0_H0 ;  /* 0x20000032ff337230 */ /* 0x100fe20000004100 */
[----:B------:R-:W-:Y:S01]  /*4dc0*/  F2FP.SATFINITE.E4M3.F32.PACK_AB_MERGE_C R78, R78, R83, RZ ;  /* 0x000000534e4e723e */ /* 0x000fe200048070ff */
[----:B------:R-:W-:Y:S01]  /*4dd0*/  HADD2.F32 R50, -RZ, R50.H1_H1 ;  /* 0x30000032ff327230 */ /* 0x000fe20000004100 */
[----:B------:R-:W-:Y:S01]  /*4de0*/  F2FP.SATFINITE.E4M3.F32.PACK_AB_MERGE_C R73, R73, R134, RZ ;  /* 0x000000864949723e */ /* 0x000fe200048070ff */
[----:B------:R-:W-:Y:S01]  /*4df0*/  HADD2.F32 R75, -RZ, R75.H0_H0 ;  /* 0x2000004bff4b7230 */ /* 0x000fe20000004100 */
[----:B------:R-:W-:Y:S01]  /*4e00*/  F2FP.SATFINITE.E4M3.F32.PACK_AB_MERGE_C R48, R82, R81, R135 ;  /* 0x000000515230723e */ /* 0x000fe20004807087 */
        /* <DEDUP_REMOVED lines=12> */
.L_x_381:
[----:B------:R-:W-:Y:S05]  /*4ed0*/  BSYNC B2 ;  /* 0x0000000000027941 */ /* 0x000fea0003800000 */
.L_x_380:
[----:B------:R-:W-:Y:S02]  /*4ee0*/  ULDC.64 UR4, c[0x0][0x2e8] ;  /* 0x0000ba0000047ab9 */ /* 0x000fe40000000a00 */
[----:B------:R-:W-:-:S04]  /*4ef0*/  IADD3 R68, P2, P3, R42, UR4, R77 ;  /* 0x000000042a447c10 */ /* 0x000fc8000fb5e04d */
[----:B------:R-:W-:-:S05]  /*4f00*/  IADD3.X R69, R107, UR5, R76, P2, P3 ;  /* 0x000000056b457c10 */ /* 0x000fca00097e644c */
[----:B--2---:R4:W-:Y:S04]  /*4f10*/  STG.E.128 desc[UR42][R68.64], R48 ;  /* 0x0000003044007986 */ /* 0x0049e8000c101d2a */
.L_x_375:
[----:B------:R-:W-:Y:S05]  /*4f20*/  BSYNC B1 ;  /* 0x0000000000017941 */ /* 0x000fea0003800000 */
.L_x_374:
[----:B------:R-:W-:Y:S01]  /*4f30*/  ISETP.NE.AND P2, PT, R143, RZ, PT ;  /* 0x000000ff8f00720c */ /* 0x000fe20003f45270 */
[----:B------:R-:W-:-:S12]  /*4f40*/  BSSY B1, `(.L_x_382) ;  /* 0x00000f1000017945 */ /* 0x000fd80003800000 */
[----:B------:R-:W-:Y:S05]  /*4f50*/  @P2 BRA `(.L_x_383) ;  /* 0x0000000c00bc2947 */ /* 0x000fea0003800000 */
[----:B----4-:R-:W-:Y:S01]  /*4f60*/  IADD3 R69, P2, P3, R4, R120, R16 ;  /* 0x0000007804457210 */ /* 0x010fe20007b5e010 */
[----:B------:R-:W-:Y:S03]  /*4f70*/  BSSY B2, `(.L_x_384) ;  /* 0x0000076000027945 */ /* 0x000fe60003800000 */
[----:B------:R-:W-:Y:S01]  /*4f80*/  IADD3.X R68, R32, R123, R17, P2, P3 ;  /* 0x0000007b20447210 */ /* 0x000fe200017e6411 */
[----:B------:R-:W-:Y:S08]  /*4f90*/  @P0 BRA `(.L_x_385) ;  /* 0x0000000400cc0947 */ /* 0x000ff00003800000 */
[----:B0-23--:R0:W2:Y:S01]  /*4fa0*/  LDS.128 R48, [R114+0x2a400] ;  /* 0x02a4000072307984 */ /* 0x00d0a20000000c00 */
[----:B------:R-:W-:Y:S01]  /*4fb0*/  ISETP.GE.AND P2, PT, R18, R122, PT ;  /* 0x0000007a1200720c */ /* 0x000fe20003f46270 */
[----:B------:R-:W-:-:S12]  /*4fc0*/  BSSY B3, `(.L_x_386) ;  /* 0x000006c000037945 */ /* 0x000fd80003800000 */
[----:B0-----:R-:W-:Y:S05]  /*4fd0*/  @P2 BRA `(.L_x_387) ;  /* 0x0000000400a82947 */ /* 0x001fea0003800000 */
[--C-:B------:R-:W-:Y:S02]  /*4fe0*/  SHF.R.U32.HI R74, RZ, 0x10, R65.reuse ;  /* 0x00000010ff4a7819 */ /* 0x100fe40000011641 */
[----:B------:R-:W-:Y:S02]  /*4ff0*/  SHF.R.U32.HI R72, RZ, 0x8, R65 ;  /* 0x00000008ff487819 */ /* 0x000fe40000011641 */
[----:B------:R-:W-:Y:S02]  /*5000*/  LOP3.LUT R64, R65, 0xff, RZ, 0xc0, !PT ;  /* 0x000000ff41407812 */ /* 0x000fe400078ec0ff */
[--C-:B------:R-:W-:Y:S02]  /*5010*/  SHF.R.U32.HI R73, RZ, 0x10, R67.reuse ;  /* 0x00000010ff497819 */ /* 0x100fe40000011643 */
[----:B------:R-:W-:Y:S02]  /*5020*/  SHF.R.U32.HI R71, RZ, 0x8, R67 ;  /* 0x00000008ff477819 */ /* 0x000fe40000011643 */
[----:B------:R-:W-:-:S02]  /*5030*/  LOP3.LUT R66, R67, 0xff, RZ, 0xc0, !PT ;  /* 0x000000ff43427812 */ /* 0x000fc400078ec0ff */
[----:B------:R-:W-:Y:S02]  /*5040*/  SHF.R.U32.HI R65, RZ, 0x18, R65 ;  /* 0x00000018ff417819 */ /* 0x000fe40000011641 */
[----:B------:R-:W-:Y:S02]  /*5050*/  SHF.R.U32.HI R67, RZ, 0x18, R67 ;  /* 0x00000018ff437819 */ /* 0x000fe40000011643 */
[----:B------:R-:W-:Y:S01]  /*5060*/  PRMT R65, R65, 0x654, R64 ;  /* 0x0000065441417816 */ /* 0x000fe20000000040 */
[----:B------:R-:W-:Y:S01]  /*5070*/  IMAD.SHL.U32 R64, R72, 0x100, RZ ;  /* 0x0000010048407824 */ /* 0x000fe200078e00ff */
[----:B------:R-:W-:Y:S02]  /*5080*/  PRMT R70, R67, 0x654, R66 ;  /* 0x0000065443467816 */ /* 0x000fe40000000042 */
[----:B------:R-:W-:Y:S02]  /*5090*/  SHF.L.U32 R67, R71, 0x8, RZ ;  /* 0x0000000847437819 */ /* 0x000fe400000006ff */
[----:B------:R-:W-:Y:S01]  /*50a0*/  LOP3.LUT R66, R65, 0xff00, R64, 0xf8, !PT ;  /* 0x0000ff0041427812 */ /* 0x000fe200078ef840 */
[----:B------:R-:W-:Y:S01]  /*50b0*/  IMAD.U32 R65, R74, 0x10000, RZ ;  /* 0x000100004a417824 */ /* 0x000fe200078e00ff */
[----:B------:R-:W-:Y:S01]  /*50c0*/  LOP3.LUT R72, R70, 0xff00, R67, 0xf8, !PT ;  /* 0x0000ff0046487812 */ /* 0x000fe200078ef843 */
[----:B------:R-:W-:Y:S01]  /*50d0*/  IMAD.U32 R67, R73, 0x10000, RZ ;  /* 0x0001000049437824 */ /* 0x000fe200078e00ff */
[----:B------:R-:W-:-:S02]  /*50e0*/  F2FP.F16.E4M3.UNPACK_B R70, R133.H1 ;  /* 0x00000085ff46723e */ /* 0x000fc400030006ff */
[-C--:B--2---:R-:W-:Y:S02]  /*50f0*/  F2FP.F16.E4M3.UNPACK_B R64, R49.reuse ;  /* 0x00000031ff40723e */ /* 0x084fe400020006ff */
[----:B------:R-:W-:Y:S01]  /*5100*/  LOP3.LUT R74, R72, 0xff0000, R67, 0xf8, !PT ;  /* 0x00ff0000484a7812 */ /* 0x000fe200078ef843 */
[----:B------:R-:W-:Y:S01]  /*5110*/  HADD2.F32 R72, -RZ, R70.H0_H0 ;  /* 0x20000046ff487230 */ /* 0x000fe20000004100 */
[----:B------:R-:W-:Y:S01]  /*5120*/  LOP3.LUT R71, R66, 0xff0000, R65, 0xf8, !PT ;  /* 0x00ff000042477812 */ /* 0x000fe200078ef841 */
[----:B------:R-:W-:Y:S01]  /*5130*/  HADD2.F32 R65, -RZ, R64.H1_H1 ;  /* 0x30000040ff417230 */ /* 0x000fe20000004100 */
[----:B------:R-:W-:Y:S01]  /*5140*/  F2FP.F16.E4M3.UNPACK_B R67, R132.H1 ;  /* 0x00000084ff43723e */ /* 0x000fe200030006ff */
[----:B------:R-:W-:Y:S01]  /*5150*/  HADD2.F32 R73, -RZ, R70.H1_H1 ;  /* 0x30000046ff497230 */ /* 0x000fe20000004100 */
[----:B------:R-:W-:Y:S01]  /*5160*/  F2FP.F16.E4M3.UNPACK_B R49, R49.H1 ;  /* 0x00000031ff31723e */ /* 0x000fe200030006ff */
[----:B------:R-:W-:Y:S02]  /*5170*/  HADD2.F32 R64, -RZ, R64.H0_H0 ;  /* 0x20000040ff407230 */ /* 0x000fe40000004100 */
[----:B------:R-:W-:Y:S01]  /*5180*/  FMUL.FTZ R75, R65, R72 ;  /* 0x00000048414b7220 */ /* 0x000fe20000410000 */
[----:B------:R-:W-:Y:S01]  /*5190*/  HADD2.F32 R70, -RZ, R67.H0_H0 ;  /* 0x20000043ff467230 */ /* 0x000fe20000004100 */
[----:B------:R-:W-:Y:S01]  /*51a0*/  F2FP.F16.E4M3.UNPACK_B R133, R133 ;  /* 0x00000085ff85723e */ /* 0x000fe200020006ff */
[----:B------:R-:W-:-:S02]  /*51b0*/  HADD2.F32 R66, -RZ, R49.H1_H1 ;  /* 0x30000031ff427230 */ /* 0x000fc40000004100 */
[C---:B------:R-:W-:Y:S01]  /*51c0*/  FMUL.FTZ R72, R64.reuse, R72 ;  /* 0x0000004840487220 */ /* 0x040fe20000410000 */
[----:B------:R-:W-:Y:S02]  /*51d0*/  HADD2.F32 R49, -RZ, R49.H0_H0 ;  /* 0x20000031ff317230 */ /* 0x000fe40000004100 */
[-C--:B------:R-:W-:Y:S01]  /*51e0*/  FFMA.FTZ R76, R64, R70.reuse, -R75 ;  /* 0x00000046404c7223 */ /* 0x080fe2000001084b */
[----:B------:R-:W-:Y:S02]  /*51f0*/  HADD2.F32 R67, -RZ, R67.H1_H1 ;  /* 0x30000043ff437230 */ /* 0x000fe40000004100 */
[CC--:B------:R-:W-:Y:S01]  /*5200*/  FMUL.FTZ R64, R66.reuse, R73.reuse ;  /* 0x0000004942407220 */ /* 0x0c0fe20000410000 */
[----:B------:R-:W-:Y:S01]  /*5210*/  FFMA.FTZ R77, R65, R70, R72 ;  /* 0x00000046414d7223 */ /* 0x000fe20000010048 */
[C---:B------:R-:W-:Y:S01]  /*5220*/  FMUL.FTZ R73, R49.reuse, R73 ;  /* 0x0000004931497220 */ /* 0x040fe20000410000 */
[----:B------:R-:W-:Y:S01]  /*5230*/  F2FP.F16.E4M3.UNPACK_B R132, R132 ;  /* 0x00000084ff84723e */ /* 0x000fe200020006ff */
[-C--:B------:R-:W-:Y:S01]  /*5240*/  FFMA.FTZ R78, R49, R67.reuse, -R64 ;  /* 0x00000043314e7223 */ /* 0x080fe20000010840 */
[-C--:B------:R-:W-:Y:S01]  /*5250*/  F2FP.F16.E4M3.UNPACK_B R49, R48.reuse.H1 ;  /* 0x00000030ff31723e */ /* 0x080fe200030006ff */
[----:B------:R-:W-:Y:S01]  /*5260*/  FFMA.FTZ R79, R66, R67, R73 ;  /* 0x00000043424f7223 */ /* 0x000fe20000010049 */
[----:B------:R-:W-:Y:S01]  /*5270*/  F2FP.F16.E4M3.UNPACK_B R48, R48 ;  /* 0x00000030ff30723e */ /* 0x000fe200020006ff */
[----:B------:R-:W-:-:S02]  /*5280*/  HADD2.F32 R67, -RZ, R133.H1_H1 ;  /* 0x30000085ff437230 */ /* 0x000fc40000004100 */
[--C-:B------:R-:W-:Y:S01]  /*5290*/  HADD2.F32 R64, -RZ, R49.reuse.H0_H0 ;  /* 0x20000031ff407230 */ /* 0x100fe20000004100 */
[----:B------:R-:W-:Y:S01]  /*52a0*/  F2FP.SATFINITE.E4M3.F32.PACK_AB_MERGE_C R81, R79, R78, RZ ;  /* 0x0000004e4f51723e */ /* 0x000fe200048070ff */
[----:B------:R-:W-:Y:S02]  /*52b0*/  HADD2.F32 R65, -RZ, R49.H1_H1 ;  /* 0x30000031ff417230 */ /* 0x000fe40000004100 */
[--C-:B------:R-:W-:Y:S02]  /*52c0*/  HADD2.F32 R49, -RZ, R48.reuse.H0_H0 ;  /* 0x20000030ff317230 */ /* 0x100fe40000004100 */
[-C--:B------:R-:W-:Y:S01]  /*52d0*/  FMUL.FTZ R72, R64, R67.reuse ;  /* 0x0000004340487220 */ /* 0x080fe20000410000 */
[----:B------:R-:W-:Y:S02]  /*52e0*/  HADD2.F32 R133, -RZ, R133.H0_H0 ;  /* 0x20000085ff857230 */ /* 0x000fe40000004100 */
[----:B------:R-:W-:Y:S01]  /*52f0*/  FMUL.FTZ R73, R65, R67 ;  /* 0x0000004341497220 */ /* 0x000fe20000410000 */
[----:B------:R-:W-:-:S02]  /*5300*/  HADD2.F32 R48, -RZ, R48.H1_H1 ;  /* 0x30000030ff307230 */ /* 0x000fc40000004100 */
[--C-:B------:R-:W-:Y:S02]  /*5310*/  HADD2.F32 R66, -RZ, R132.reuse.H1_H1 ;  /* 0x30000084ff427230 */ /* 0x100fe40000004100 */
[----:B------:R-:W-:Y:S02]  /*5320*/  HADD2.F32 R132, -RZ, R132.H0_H0 ;  /* 0x20000084ff847230 */ /* 0x000fe40000004100 */
[-C--:B------:R-:W-:Y:S01]  /*5330*/  FMUL.FTZ R70, R48, R133.reuse ;  /* 0x0000008530467220 */ /* 0x080fe20000410000 */
[----:B------:R-:W-:Y:S01]  /*5340*/  FMUL.FTZ R133, R49, R133 ;  /* 0x0000008531857220 */ /* 0x000fe20000410000 */
[-C--:B------:R-:W-:Y:S01]  /*5350*/  FFMA.FTZ R73, R64, R66.reuse, -R73 ;  /* 0x0000004240497223 */ /* 0x080fe20000010849 */
[----:B------:R-:W-:Y:S01]  /*5360*/  FFMA.FTZ R72, R65, R66, R72 ;  /* 0x0000004241487223 */ /* 0x000fe20000010048 */
[-C--:B------:R-:W-:Y:S01]  /*5370*/  FFMA.FTZ R75, R49, R132.reuse, -R70 ;  /* 0x00000084314b7223 */ /* 0x080fe20000010846 */
[----:B------:R-:W-:Y:S01]  /*5380*/  F2FP.F16.E4M3.UNPACK_B R49, R51.H1 ;  /* 0x00000033ff31723e */ /* 0x000fe200030006ff */
[----:B------:R-:W-:Y:S01]  /*5390*/  FFMA.FTZ R132, R48, R132, R133 ;  /* 0x0000008430847223 */ /* 0x000fe20000010085 */
[----:B------:R-:W-:-:S02]  /*53a0*/  F2FP.F16.E4M3.UNPACK_B R70, R74.H1 ;  /* 0x0000004aff46723e */ /* 0x000fc400030006ff */
[----:B------:R-:W-:Y:S01]  /*53b0*/  F2FP.SATFINITE.E4M3.F32.PACK_AB_MERGE_C R80, R72, R73, RZ ;  /* 0x000000494850723e */ /* 0x000fe200048070ff */
[--C-:B------:R-:W-:Y:S01]  /*53c0*/  HADD2.F32 R65, -RZ, R49.reuse.H1_H1 ;  /* 0x30000031ff417230 */ /* 0x100fe20000004100 */
[-C--:B------:R-:W-:Y:S01]  /*53d0*/  F2FP.F16.E4M3.UNPACK_B R66, R71.reuse.H1 ;  /* 0x00000047ff42723e */ /* 0x080fe200030006ff */
[----:B------:R-:W-:Y:S01]  /*53e0*/  HADD2.F32 R73, -RZ, R70.H1_H1 ;  /* 0x30000046ff497230 */ /* 0x000fe20000004100 */
[----:B------:R-:W-:Y:S01]  /*53f0*/  F2FP.F16.E4M3.UNPACK_B R48, R50.H1 ;  /* 0x00000032ff30723e */ /* 0x000fe200030006ff */
[----:B------:R-:W-:Y:S01]  /*5400*/  HADD2.F32 R64, -RZ, R49.H0_H0 ;  /* 0x20000031ff407230 */ /* 0x000fe20000004100 */
[----:B------:R-:W-:Y:S01]  /*5410*/  F2FP.F16.E4M3.UNPACK_B R74, R74 ;  /* 0x0000004aff4a723e */ /* 0x000fe200020006ff */
[----:B------:R-:W-:Y:S01]  /*5420*/  HADD2.F32 R67, -RZ, R66.H1_H1 ;  /* 0x30000042ff437230 */ /* 0x000fe20000004100 */
[----:B------:R-:W-:Y:S01]  /*5430*/  F2FP.F16.E4M3.UNPACK_B R71, R71 ;  /* 0x00000047ff47723e */ /* 0x000fe200020006ff */
[----:B------:R-:W-:Y:S02]  /*5440*/  HADD2.F32 R49, -RZ, R48.H1_H1 ;  /* 0x30000030ff317230 */ /* 0x000fe40000004100 */
[----:B------:R-:W-:Y:S01]  /*5450*/  FMUL.FTZ R79, R65, R73 ;  /* 0x00000049414f7220 */ /* 0x000fe20000410000 */
[----:B------:R-:W-:-:S02]  /*5460*/  HADD2.F32 R72, -RZ, R74.H1_H1 ;  /* 0x3000004aff487230 */ /* 0x000fc40000004100 */
        /* <DEDUP_REMOVED lines=8> */
[-C--:B------:R-:W-:Y:S01]  /*54f0*/  FFMA.FTZ R73, R48, R64.reuse, -R73 ;  /* 0x0000004030497223 */ /* 0x080fe20000010849 */
[----:B------:R-:W-:Y:S01]  /*5500*/  FFMA.FTZ R78, R65, R67, R78 ;  /* 0x00000043414e7223 */ /* 0x000fe2000001004e */
[----:B------:R-:W-:Y:S01]  /*5510*/  FFMA.FTZ R72, R49, R64, R72 ;  /* 0x0000004031487223 */ /* 0x000fe20000010048 */
[----:B------:R-:W-:-:S02]  /*5520*/  HADD2.F32 R49, -RZ, R51.H0_H0 ;  /* 0x20000033ff317230 */ /* 0x000fc40000004100 */
[----:B------:R-:W-:Y:S01]  /*5530*/  HADD2.F32 R48, -RZ, R50.H0_H0 ;  /* 0x20000032ff307230 */ /* 0x000fe20000004100 */
[----:B------:R-:W-:Y:S01]  /*5540*/  F2FP.SATFINITE.E4M3.F32.PACK_AB_MERGE_C R78, R78, R79, RZ ;  /* 0x0000004f4e4e723e */ /* 0x000fe200048070ff */
[----:B------:R-:W-:Y:S01]  /*5550*/  HADD2.F32 R51, -RZ, R51.H1_H1 ;  /* 0x30000033ff337230 */ /* 0x000fe20000004100 */
[----:B------:R-:W-:Y:S01]  /*5560*/  F2FP.SATFINITE.E4M3.F32.PACK_AB_MERGE_C R72, R72, R73, RZ ;  /* 0x000000494848723e */ /* 0x000fe200048070ff */
[----:B------:R-:W-:Y:S02]  /*5570*/  HADD2.F32 R70, -RZ, R70.H0_H0 ;  /* 0x20000046ff467230 */ /* 0x000fe40000004100 */
[----:B------:R-:W-:Y:S02]  /*5580*/  HADD2.F32 R50, -RZ, R50.H1_H1 ;  /* 0x30000032ff327230 */ /* 0x000fe40000004100 */
[----:B------:R-:W-:Y:S02]  /*5590*/  HADD2.F32 R65, -RZ, R74.H0_H0 ;  /* 0x2000004aff417230 */ /* 0x000fe40000004100 */
[----:B------:R-:W-:Y:S01]  /*55a0*/  FMUL.FTZ R64, R51, R70 ;  /* 0x0000004633407220 */ /* 0x000fe20000410000 */
[----:B------:R-:W-:-:S02]  /*55b0*/  HADD2.F32 R66, -RZ, R66.H0_H0 ;  /* 0x20000042ff427230 */ /* 0x000fc40000004100 */
[C---:B------:R-:W-:Y:S01]  /*55c0*/  FMUL.FTZ R70, R49.reuse, R70 ;  /* 0x0000004631467220 */ /* 0x040fe20000410000 */
[----:B------:R-:W-:Y:S02]  /*55d0*/  HADD2.F32 R71, -RZ, R71.H0_H0 ;  /* 0x20000047ff477230 */ /* 0x000fe40000004100 */
[-C--:B------:R-:W-:Y:S01]  /*55e0*/  FMUL.FTZ R67, R50, R65.reuse ;  /* 0x0000004132437220 */ /* 0x080fe20000410000 */
[C---:B------:R-:W-:Y:S01]  /*55f0*/  FMUL.FTZ R65, R48.reuse, R65 ;  /* 0x0000004130417220 */ /* 0x040fe20000410000 */
[-C--:B------:R-:W-:Y:S01]  /*5600*/  FFMA.FTZ R64, R49, R66.reuse, -R64 ;  /* 0x0000004231407223 */ /* 0x080fe20000010840 */
[----:B------:R-:W-:Y:S01]  /*5610*/  FFMA.FTZ R51, R51, R66, R70 ;  /* 0x0000004233337223 */ /* 0x000fe20000010046 */
[-C--:B------:R-:W-:Y:S01]  /*5620*/  FFMA.FTZ R67, R48, R71.reuse, -R67 ;  /* 0x0000004730437223 */ /* 0x080fe20000010843 */
[----:B------:R-:W-:Y:S01]  /*5630*/  FFMA.FTZ R50, R50, R71, R65 ;  /* 0x0000004732327223 */ /* 0x000fe20000010041 */
[----:B------:R-:W-:Y:S02]  /*5640*/  F2FP.SATFINITE.E4M3.F32.PACK_AB_MERGE_C R49, R77, R76, R81 ;  /* 0x0000004c4d31723e */ /* 0x000fe40004807051 */
[----:B------:R-:W-:-:S02]  /*5650*/  F2FP.SATFINITE.E4M3.F32.PACK_AB_MERGE_C R48, R132, R75, R80 ;  /* 0x0000004b8430723e */ /* 0x000fc40004807050 */
[----:B------:R-:W-:Y:S02]  /*5660*/  F2FP.SATFINITE.E4M3.F32.PACK_AB_MERGE_C R50, R50, R67, R72 ;  /* 0x000000433232723e */ /* 0x000fe40004807048 */
[----:B------:R-:W-:-:S07]  /*5670*/  F2FP.SATFINITE.E4M3.F32.PACK_AB_MERGE_C R51, R51, R64, R78 ;  /* 0x000000403333723e */ /* 0x000fce000480704e */
.L_x_387:
[----:B------:R-:W-:Y:S05]  /*5680*/  BSYNC B3 ;  /* 0x0000000000037941 */ /* 0x000fea0003800000 */
.L_x_386:
[----:B------:R-:W-:Y:S02]  /*5690*/  ULDC.64 UR4, c[0x0][0x2e8] ;  /* 0x0000ba0000047ab9 */ /* 0x000fe40000000a00 */
[----:B------:R-:W-:-:S04]  /*56a0*/  IADD3 R64, P2, P3, R69, UR4, R102 ;  /* 0x0000000445407c10 */ /* 0x000fc8000fb5e066 */
[----:B------:R-:W-:-:S05]  /*56b0*/  IADD3.X R65, R68, UR5, R41, P2, P3 ;  /* 0x0000000544417c10 */ /* 0x000fca00097e6429 */
[----:B--2---:R4:W-:Y:S04]  /*56c0*/  STG.E.128 desc[UR42][R64.64], R48 ;  /* 0x0000003040007986 */ /* 0x0049e8000c101d2a */
.L_x_385:
[----:B------:R-:W-:Y:S05]  /*56d0*/  BSYNC B2 ;  /* 0x0000000000027941 */ /* 0x000fea0003800000 */
.L_x_384:
[----:B------:R-:W-:Y:S05]  /*56e0*/  @P1 BRA `(.L_x_383) ;  /* 0x0000000400d81947 */ /* 0x000fea0003800000 */
[----:B0-234-:R0:W2:Y:S01]  /*56f0*/  LDS.128 R48, [R114+0x2e400] ;  /* 0x02e4000072307984 */ /* 0x01d0a20000000c00 */
[----:B------:R-:W-:Y:S01]  /*5700*/  ISETP.GE.AND P2, PT, R233, R122, PT ;  /* 0x0000007ae900720c */ /* 0x000fe20003f46270 */
[----:B------:R-:W-:-:S12]  /*5710*/  BSSY B2, `(.L_x_388) ;  /* 0x000006f000027945 */ /* 0x000fd80003800000 */
[----:B0-----:R-:W-:Y:S05]  /*5720*/  @P2 BRA `(.L_x_389) ;  /* 0x0000000400b42947 */ /* 0x001fea0003800000 */
[----:B------:R-:W-:Y:S01]  /*5730*/  SHF.R.U32.HI R71, RZ, 0x8, R61 ;  /* 0x00000008ff477819 */ /* 0x000fe2000001163d */
[----:B--2---:R-:W-:Y:S01]  /*5740*/  IMAD.MOV.U32 R62, RZ, RZ, R51 ;  /* 0x000000ffff3e7224 */ /* 0x004fe200078e0033 */
[----:B------:R-:W-:Y:S02]  /*5750*/  SHF.R.U32.HI R65, RZ, 0x8, R63 ;  /* 0x00000008ff417819 */ /* 0x000fe4000001163f */
[----:B------:R-:W-:Y:S01]  /*5760*/  SHF.R.U32.HI R73, RZ, 0x18, R61 ;  /* 0x00000018ff497819 */ /* 0x000fe2000001163d */
[----:B------:R-:W-:Y:S01]  /*5770*/  IMAD.SHL.U32 R51, R71, 0x100, RZ ;  /* 0x0000010047337824 */ /* 0x000fe200078e00ff */
[----:B------:R-:W-:Y:S02]  /*5780*/  LOP3.LUT R60, R61, 0xff, RZ, 0xc0, !PT ;  /* 0x000000ff3d3c7812 */ /* 0x000fe400078ec0ff */
[----:B------:R-:W-:Y:S02]  /*5790*/  SHF.R.U32.HI R67, RZ, 0x18, R63 ;  /* 0x00000018ff437819 */ /* 0x000fe4000001163f */
[----:B------:R-:W-:-:S02]  /*57a0*/  LOP3.LUT R64, R63, 0xff, RZ, 0xc0, !PT ;  /* 0x000000ff3f407812 */ /* 0x000fc400078ec0ff */
[----:B------:R-:W-:Y:S01]  /*57b0*/  SHF.R.U32.HI R66, RZ, 0x10, R63 ;  /* 0x00000010ff427819 */ /* 0x000fe2000001163f */
[----:B------:R-:W-:Y:S01]  /*57c0*/  IMAD.SHL.U32 R63, R65, 0x100, RZ ;  /* 0x00000100413f7824 */ /* 0x000fe200078e00ff */
[----:B------:R-:W-:Y:S02]  /*57d0*/  SHF.R.U32.HI R70, RZ, 0x10, R61 ;  /* 0x00000010ff467819 */ /* 0x000fe4000001163d */
[----:B------:R-:W-:Y:S02]  /*57e0*/  PRMT R60, R73, 0x654, R60 ;  /* 0x00000654493c7816 */ /* 0x000fe4000000003c */
[----:B------:R-:W-:Y:S02]  /*57f0*/  PRMT R64, R67, 0x654, R64 ;  /* 0x0000065443407816 */ /* 0x000fe40000000040 */
[----:B------:R-:W-:Y:S01]  /*5800*/  LOP3.LUT R51, R60, 0xff00, R51, 0xf8, !PT ;  /* 0x0000ff003c337812 */ /* 0x000fe200078ef833 */
[----:B------:R-:W-:Y:S01]  /*5810*/  IMAD.U32 R60, R70, 0x10000, RZ ;  /* 0x00010000463c7824 */ /* 0x000fe200078e00ff */
[----:B------:R-:W-:-:S02]  /*5820*/  MOV R61, R50 ;  /* 0x00000032003d7202 */ /* 0x000fc40000000f00 */
[----:B------:R-:W-:Y:S02]  /*5830*/  LOP3.LUT R63, R64, 0xff00, R63, 0xf8, !PT ;  /* 0x0000ff00403f7812 */ /* 0x000fe400078ef83f */
[----:B------:R-:W-:Y:S02]  /*5840*/  SHF.L.U32 R66, R66, 0x10, RZ ;  /* 0x0000001042427819 */ /* 0x000fe400000006ff */
[----:B------:R-:W-:Y:S02]  /*5850*/  F2FP.F16.E4M3.UNPACK_B R64, R127.H1 ;  /* 0x0000007fff40723e */ /* 0x000fe400030006ff */
[-C--:B------:R-:W-:Y:S02]  /*5860*/  F2FP.F16.E4M3.UNPACK_B R50, R49.reuse ;  /* 0x00000031ff32723e */ /* 0x080fe400020006ff */
[----:B------:R-:W-:Y:S01]  /*5870*/  LOP3.LUT R70, R63, 0xff0000, R66, 0xf8, !PT ;  /* 0x00ff00003f467812 */ /* 0x000fe200078ef842 */
[----:B------:R-:W-:Y:S01]  /*5880*/  HADD2.F32 R66, -RZ, R64.H0_H0 ;  /* 0x20000040ff427230 */ /* 0x000fe20000004100 */
[----:B------:R-:W-:Y:S01]  /*5890*/  LOP3.LUT R65, R51, 0xff0000, R60, 0xf8, !PT ;  /* 0x00ff000033417812 */ /* 0x000fe200078ef83c */
[----:B------:R-:W-:Y:S01]  /*58a0*/  HADD2.F32 R51, -RZ, R50.H1_H1 ;  /* 0x30000032ff337230 */ /* 0x000fe20000004100 */
[----:B------:R-:W-:Y:S01]  /*58b0*/  F2FP.F16.E4M3.UNPACK_B R63, R126.H1 ;  /* 0x0000007eff3f723e */ /* 0x000fe200030006ff */
[----:B------:R-:W-:Y:S01]  /*58c0*/  HADD2.F32 R67, -RZ, R64.H1_H1 ;  /* 0x30000040ff437230 */ /* 0x000fe20000004100 */
[----:B------:R-:W-:Y:S01]  /*58d0*/  F2FP.F16.E4M3.UNPACK_B R49, R49.H1 ;  /* 0x00000031ff31723e */ /* 0x000fe200030006ff */
[----:B------:R-:W-:-:S02]  /*58e0*/  HADD2.F32 R50, -RZ, R50.H0_H0 ;  /* 0x20000032ff327230 */ /* 0x000fc40000004100 */
[CC--:B------:R-:W-:Y:S01]  /*58f0*/  FMUL.FTZ R71, R51.reuse, R66.reuse ;  /* 0x0000004233477220 */ /* 0x0c0fe20000410000 */
[----:B------:R-:W-:Y:S01]  /*5900*/  HADD2.F32 R64, -RZ, R63.H0_H0 ;  /* 0x2000003fff407230 */ /* 0x000fe20000004100 */
[----:B------:R-:W-:Y:S01]  /*5910*/  F2FP.F16.E4M3.UNPACK_B R127, R127 ;  /* 0x0000007fff7f723e */ /* 0x000fe200020006ff */
[--C-:B------:R-:W-:Y:S02]  /*5920*/  HADD2.F32 R60, -RZ, R49.reuse.H1_H1 ;  /* 0x30000031ff3c7230 */ /* 0x100fe40000004100 */
        /* <DEDUP_REMOVED lines=27> */
[----:B------:R-:W-:Y:S01]  /*5ae0*/  FFMA.FTZ R71, R49, R126, -R64 ;  /* 0x0000007e31477223 */ /* 0x000fe20000010840 */
[----:B------:R-:W-:Y:S01]  /*5af0*/  F2FP.F16.E4M3.UNPACK_B R49, R62.H1 ;  /* 0x0000003eff31723e */ /* 0x000fe200030006ff */
[----:B------:R-:W-:Y:S01]  /*5b00*/  FFMA.FTZ R126, R48, R126, R127 ;  /* 0x0000007e307e7223 */ /* 0x000fe2000001007f */
[----:B------:R-:W-:-:S02]  /*5b10*/  F2FP.F16.E4M3.UNPACK_B R64, R70.H1 ;  /* 0x00000046ff40723e */ /* 0x000fc400030006ff */
        /* <DEDUP_REMOVED lines=9> */
[----:B------:R-:W-:Y:S01]  /*5bb0*/  FMUL.FTZ R75, R51, R67 ;  /* 0x00000043334b7220 */ /* 0x000fe20000410000 */
[----:B------:R-:W-:-:S02]  /*5bc0*/  HADD2.F32 R49, -RZ, R48.H1_H1 ;  /* 0x30000030ff317230 */ /* 0x000fc40000004100 */
[C---:B------:R-:W-:Y:S01]  /*5bd0*/  FMUL.FTZ R74, R50.reuse, R67 ;  /* 0x00000043324a7220 */ /* 0x040fe20000410000 */
[----:B------:R-:W-:Y:S02]  /*5be0*/  HADD2.F32 R66, -RZ, R70.H1_H1 ;  /* 0x30000046ff427230 */ /* 0x000fe40000004100 */
[----:B------:R-:W-:Y:S01]  /*5bf0*/  FFMA.FTZ R75, R50, R63, -R75 ;  /* 0x0000003f324b7223 */ /* 0x000fe2000001084b */
[----:B------:R-:W-:Y:S01]  /*5c00*/  HADD2.F32 R48, -RZ, R48.H0_H0 ;  /* 0x20000030ff307230 */ /* 0x000fe20000004100 */
[----:B------:R-:W-:Y:S01]  /*5c10*/  F2FP.F16.E4M3.UNPACK_B R61, R61 ;  /* 0x0000003dff3d723e */ /* 0x000fe200020006ff */
        /* <DEDUP_REMOVED lines=11> */
[----:B------:R-:W-:Y:S02]  /*5cd0*/  HADD2.F32 R62, -RZ, R62.H1_H1 ;  /* 0x3000003eff3e7230 */ /* 0x000fe40000004100 */
[----:B------:R-:W-:Y:S01]  /*5ce0*/  FMUL.FTZ R51, R61, R70 ;  /* 0x000000463d337220 */ /* 0x000fe20000410000 */
[----:B------:R-:W-:-:S02]  /*5cf0*/  HADD2.F32 R64, -RZ, R64.H0_H0 ;  /* 0x20000040ff407230 */ /* 0x000fc40000004100 */
[----:B------:R-:W-:Y:S01]  /*5d00*/  FMUL.FTZ R70, R48, R70 ;  /* 0x0000004630467220 */ /* 0x000fe20000410000 */
        /* <DEDUP_REMOVED lines=9> */
[----:B------:R-:W-:-:S02]  /*5da0*/  F2FP.SATFINITE.E4M3.F32.PACK_AB_MERGE_C R74, R74, R75, RZ ;  /* 0x0000004b4a4a723e */ /* 0x000fc400048070ff */
[----:B------:R-:W-:Y:S02]  /*5db0*/  F2FP.SATFINITE.E4M3.F32.PACK_AB_MERGE_C R66, R70, R51, R66 ;  /* 0x000000334642723e */ /* 0x000fe40004807042 */
[----:B------:R-:W-:Y:S02]  /*5dc0*/  F2FP.SATFINITE.E4M3.F32.PACK_AB_MERGE_C R51, R63, R50, R74 ;  /* 0x000000323f33723e */ /* 0x000fe4000480704a */
[----:B------:R-:W-:Y:S01]  /*5dd0*/  F2FP.SATFINITE.E4M3.F32.PACK_AB_MERGE_C R49, R73, R72, R77 ;  /* 0x000000484931723e */ /* 0x000fe2000480704d */
[----:B------:R-:W-:Y:S01]  /*5de0*/  IMAD.MOV.U32 R50, RZ, RZ, R66 ;  /* 0x000000ffff327224 */ /* 0x000fe200078e0042 */
[----:B------:R-:W-:-:S07]  /*5df0*/  F2FP.SATFINITE.E4M3.F32.PACK_AB_MERGE_C R48, R126, R71, R76 ;  /* 0x000000477e30723e */ /* 0x000fce000480704c */
.L_x_389:
[----:B------:R-:W-:Y:S05]  /*5e00*/  BSYNC B2 ;  /* 0x0000000000027941 */ /* 0x000fea0003800000 */
.L_x_388:
[----:B------:R-:W-:Y:S02]  /*5e10*/  ULDC.64 UR4, c[0x0][0x2e8] ;  /* 0x0000ba0000047ab9 */ /* 0x000fe40000000a00 */
[----:B------:R-:W-:-:S04]  /*5e20*/  IADD3 R60, P2, P3, R42, UR4, R69 ;  /* 0x000000042a3c7c10 */ /* 0x000fc8000fb5e045 */
[----:B------:R-:W-:-:S05]  /*5e30*/  IADD3.X R61, R107, UR5, R68, P2, P3 ;  /* 0x000000056b3d7c10 */ /* 0x000fca00097e6444 */
[----:B--2---:R0:W-:Y:S04]  /*5e40*/  STG.E.128 desc[UR42][R60.64], R48 ;  /* 0x000000303c007986 */ /* 0x0041e8000c101d2a */
.L_x_383:
[----:B------:R-:W-:Y:S05]  /*5e50*/  BSYNC B1 ;  /* 0x0000000000017941 */ /* 0x000fea0003800000 */
.L_x_382:
[----:B------:R-:W-:Y:S05]  /*5e60*/  @P4 BRA `(.L_x_390) ;  /* 0x0000005c00904947 */ /* 0x000fea0003800000 */
[----:B------:R-:W-:Y:S01]  /*5e70*/  IADD3 R121, P2, P3, R31, R120, R16 ;  /* 0x000000781f797210 */ /* 0x000fe20007b5e010 */
[----:B------:R-:W-:Y:S03]  /*5e80*/  BSSY B1, `(.L_x_391) ;  /* 0x0000078000017945 */ /* 0x000fe60003800000 */
[----:B0-----:R-:W-:Y:S01]  /*5e90*/  IADD3.X R60, R35, R123, R17, P2, P3 ;  /* 0x0000007b233c7210 */ /* 0x001fe200017e6411 */
[----:B------:R-:W-:Y:S08]  /*5ea0*/  @P0 BRA `(.L_x_392) ;  /* 0x0000000400d40947 */ /* 0x000ff00003800000 */
[----:B--234-:R0:W2:Y:S01]  /*5eb0*/  LDS.128 R48, [R114+0x2b400] ;  /* 0x02b4000072307984 */ /* 0x01c0a20000000c00 */
[----:B------:R-:W-:Y:S01]  /*5ec0*/  ISETP.GE.AND P2, PT, R18, R122, PT ;  /* 0x0000007a1200720c */ /* 0x000fe20003f46270 */
[----:B------:R-:W-:-:S12]  /*5ed0*/  BSSY B2, `(.L_x_393) ;  /* 0x000006e000027945 */ /* 0x000fd80003800000 */
[----:B0-----:R-:W-:Y:S05]  /*5ee0*/  @P2 BRA `(.L_x_394) ;  /* 0x0000000400b02947 */ /* 0x001fea0003800000 */
[----:B------:R-:W-:Y:S01]  /*5ef0*/  SHF.R.U32.HI R62, RZ, 0x8, R59 ;  /* 0x00000008ff3e7819 */ /* 0x000fe2000001163b */
[----:B--2---:R-:W-:Y:S01]  /*5f00*/  IMAD.MOV.U32 R58, RZ, RZ, R51 ;  /* 0x000000ffff3a7224 */ /* 0x004fe200078e0033 */
[--C-:B------:R-:W-:Y:S02]  /*5f10*/  SHF.R.U32.HI R67, RZ, 0x18, R57.reuse ;  /* 0x00000018ff437819 */ /* 0x100fe40000011639 */
[----:B------:R-:W-:Y:S02]  /*5f20*/  LOP3.LUT R56, R57, 0xff, RZ, 0xc0, !PT ;  /* 0x000000ff39387812 */ /* 0x000fe400078ec0ff */
[----:B------:R-:W-:Y:S02]  /*5f30*/  SHF.R.U32.HI R65, RZ, 0x8, R57 ;  /* 0x00000008ff417819 */ /* 0x000fe40000011639 */
[----:B------:R-:W-:Y:S02]  /*5f40*/  SHF.R.U32.HI R66, RZ, 0x18, R59 ;  /* 0x00000018ff427819 */ /* 0x000fe4000001163b */
[----:B------:R-:W-:-:S02]  /*5f50*/  LOP3.LUT R61, R59, 0xff, RZ, 0xc0, !PT ;  /* 0x000000ff3b3d7812 */ /* 0x000fc400078ec0ff */
[----:B------:R-:W-:Y:S01]  /*5f60*/  SHF.R.U32.HI R63, RZ, 0x10, R57 ;  /* 0x00000010ff3f7819 */ /* 0x000fe20000011639 */
[----:B------:R-:W-:Y:S01]  /*5f70*/  IMAD.MOV.U32 R57, RZ, RZ, R50 ;  /* 0x000000ffff397224 */ /* 0x000fe200078e0032 */
[----:B------:R-:W-:Y:S01]  /*5f80*/  SHF.R.U32.HI R64, RZ, 0x10, R59 ;  /* 0x00000010ff407819 */ /* 0x000fe2000001163b */
[----:B------:R-:W-:Y:S01]  /*5f90*/  IMAD.SHL.U32 R50, R62, 0x100, RZ ;  /* 0x000001003e327824 */ /* 0x000fe200078e00ff */
[----:B------:R-:W-:Y:S02]  /*5fa0*/  PRMT R56, R67, 0x654, R56 ;  /* 0x0000065443387816 */ /* 0x000fe40000000038 */
[----:B------:R-:W-:Y:S01]  /*5fb0*/  SHF.L.U32 R51, R65, 0x8, RZ ;  /* 0x0000000841337819 */ /* 0x000fe200000006ff */
[----:B------:R-:W-:Y:S01]  /*5fc0*/  IMAD.U32 R64, R64, 0x10000, RZ ;  /* 0x0001000040407824 */ /* 0x000fe200078e00ff */
[----:B------:R-:W-:Y:S02]  /*5fd0*/  PRMT R61, R66, 0x654, R61 ;  /* 0x00000654423d7816 */ /* 0x000fe4000000003d */
[----:B------:R-:W-:Y:S01]  /*5fe0*/  LOP3.LUT R51, R56, 0xff00, R51, 0xf8, !PT ;  /* 0x0000ff0038337812 */ /* 0x000fe200078ef833 */
[----:B------:R-:W-:Y:S01]  /*5ff0*/  IMAD.U32 R56, R63, 0x10000, RZ ;  /* 0x000100003f387824 */ /* 0x000fe200078e00ff */
[----:B------:R-:W-:-:S02]  /*6000*/  LOP3.LUT R59, R61, 0xff00, R50, 0xf8, !PT ;  /* 0x0000ff003d3b7812 */ /* 0x000fc400078ef832 */
[----:B------:R-:W-:Y:S02]  /*6010*/  F2FP.F16.E4M3.UNPACK_B R61, R87.H1 ;  /* 0x00000057ff3d723e */ /* 0x000fe400030006ff */
[-C--:B------:R-:W-:Y:S02]  /*6020*/  F2FP.F16.E4M3.UNPACK_B R50, R49.reuse ;  /* 0x00000031ff32723e */ /* 0x080fe400020006ff */
[----:B------:R-:W-:Y:S01]  /*6030*/  LOP3.LUT R65, R59, 0xff0000, R64, 0xf8, !PT ;  /* 0x00ff00003b417812 */ /* 0x000fe200078ef840 */
[--C-:B------:R-:W-:Y:S01]  /*6040*/  HADD2.F32 R63, -RZ, R61.reuse.H0_H0 ;  /* 0x2000003dff3f7230 */ /* 0x100fe20000004100 */
[----:B------:R-:W-:Y:S01]  /*6050*/  LOP3.LUT R62, R51, 0xff0000, R56, 0xf8, !PT ;  /* 0x00ff0000333e7812 */ /* 0x000fe200078ef838 */
[--C-:B------:R-:W-:Y:S01]  /*6060*/  HADD2.F32 R51, -RZ, R50.reuse.H1_H1 ;  /* 0x30000032ff337230 */ /* 0x100fe20000004100 */
[----:B------:R-:W-:Y:S01]  /*6070*/  F2FP.F16.E4M3.UNPACK_B R59, R86.H1 ;  /* 0x00000056ff3b723e */ /* 0x000fe200030006ff */
[----:B------:R-:W-:Y:S01]  /*6080*/  HADD2.F32 R64, -RZ, R61.H1_H1 ;  /* 0x3000003dff407230 */ /* 0x000fe20000004100 */
[----:B------:R-:W-:Y:S01]  /*6090*/  F2FP.F16.E4M3.UNPACK_B R49, R49.H1 ;  /* 0x00000031ff31723e */ /* 0x000fe200030006ff */
[----:B------:R-:W-:-:S02]  /*60a0*/  HADD2.F32 R50, -RZ, R50.H0_H0 ;  /* 0x20000032ff327230 */ /* 0x000fc40000004100 */
[C---:B------:R-:W-:Y:S01]  /*60b0*/  FMUL.FTZ R67, R51.reuse, R63 ;  /* 0x0000003f33437220 */ /* 0x040fe20000410000 */
        /* <DEDUP_REMOVED lines=14> */
[----:B------:R-:W-:Y:S01]  /*61a0*/  HADD2.F32 R59, -RZ, R87.H1_H1 ;  /* 0x30000057ff3b7230 */ /* 0x000fe20000004100 */
[----:B------:R-:W-:Y:S01]  /*61b0*/  F2FP.F16.E4M3.UNPACK_B R48, R48 ;  /* 0x00000030ff30723e */ /* 0x000fe200020006ff */
[----:B------:R-:W-:-:S02]  /*61c0*/  HADD2.F32 R56, -RZ, R86.H1_H1 ;  /* 0x30000056ff387230 */ /* 0x000fc40000004100 */
[--C-:B------:R-:W-:Y:S01]  /*61d0*/  HADD2.F32 R51, -RZ, R49.reuse.H1_H1 ;  /* 0x30000031ff337230 */ /* 0x100fe20000004100 */
[----:B------:R-:W-:Y:S01]  /*61e0*/  F2FP.SATFINITE.E4M3.F32.PACK_AB_MERGE_C R74, R70, R63, RZ ;  /* 0x0000003f464a723e */ /* 0x000fe200048070ff */
[----:B------:R-:W-:Y:S02]  /*61f0*/  HADD2.F32 R50, -RZ, R49.H0_H0 ;  /* 0x20000031ff327230 */ /* 0x000fe40000004100 */
[--C-:B------:R-:W-:Y:S02]  /*6200*/  HADD2.F32 R49, -RZ, R48.reuse.H0_H0 ;  /* 0x20000030ff317230 */ /* 0x100fe40000004100 */
[-C--:B------:R-:W-:Y:S01]  /*6210*/  FMUL.FTZ R61, R51, R59.reuse ;  /* 0x0000003b333d7220 */ /* 0x080fe20000410000 */
[----:B------:R-:W-:Y:S02]  /*6220*/  HADD2.F32 R87, -RZ, R87.H0_H0 ;  /* 0x20000057ff577230 */ /* 0x000fe40000004100 */
[----:B------:R-:W-:Y:S01]  /*6230*/  FMUL.FTZ R66, R50, R59 ;  /* 0x0000003b32427220 */ /* 0x000fe20000410000 */
[----:B------:R-:W-:-:S02]  /*6240*/  HADD2.F32 R48, -RZ, R48.H1_H1 ;  /* 0x30000030ff307230 */ /* 0x000fc40000004100 */
[-C--:B------:R-:W-:Y:S01]  /*6250*/  FFMA.FTZ R61, R50, R56.reuse, -R61 ;  /* 0x00000038323d7223 */ /* 0x080fe2000001083d */
[----:B------:R-:W-:Y:S02]  /*6260*/  HADD2.F32 R86, -RZ, R86.H0_H0 ;  /* 0x20000056ff567230 */ /* 0x000fe40000004100 */
[----:B------:R-:W-:Y:S01]  /*6270*/  FFMA.FTZ R56, R51, R56, R66 ;  /* 0x0000003833387223 */ /* 0x000fe20000010042 */
[-C--:B------:R-:W-:Y:S01]  /*6280*/  FMUL.FTZ R64, R48, R87.reuse ;  /* 0x0000005730407220 */ /* 0x080fe20000410000 */
[----:B------:R-:W-:-:S03]  /*6290*/  FMUL.FTZ R87, R49, R87 ;  /* 0x0000005731577220 */ /* 0x000fc60000410000 */
[----:B------:R-:W-:Y:S01]  /*62a0*/  F2FP.SATFINITE.E4M3.F32.PACK_AB_MERGE_C R73, R56, R61, RZ ;  /* 0x0000003d3849723e */ /* 0x000fe200048070ff */
[----:B------:R-:W-:Y:S01]  /*62b0*/  FFMA.FTZ R66, R49, R86, -R64 ;  /* 0x0000005631427223 */ /* 0x000fe20000010840 */
[----:B------:R-:W-:Y:S01]  /*62c0*/  F2FP.F16.E4M3.UNPACK_B R49, R58.H1 ;  /* 0x0000003aff31723e */ /* 0x000fe200030006ff */
[----:B------:R-:W-:Y:S01]  /*62d0*/  FFMA.FTZ R87, R48, R86, R87 ;  /* 0x0000005630577223 */ /* 0x000fe20000010057 */
[----:B------:R-:W-:Y:S02]  /*62e0*/  F2FP.F16.E4M3.UNPACK_B R61, R65.H1 ;  /* 0x00000041ff3d723e */ /* 0x000fe400030006ff */
[-C--:B------:R-:W-:Y:S01]  /*62f0*/  F2FP.F16.E4M3.UNPACK_B R56, R62.reuse.H1 ;  /* 0x0000003eff38723e */ /* 0x080fe200030006ff */
[----:B------:R-:W-:Y:S01]  /*6300*/  HADD2.F32 R51, -RZ, R49.H1_H1 ;  /* 0x30000031ff337230 */ /* 0x000fe20000004100 */
[----:B------:R-:W-:Y:S01]  /*6310*/  F2FP.F16.E4M3.UNPACK_B R48, R57.H1 ;  /* 0x00000039ff30723e */ /* 0x000fe200030006ff */
        /* <DEDUP_REMOVED lines=18> */
[----:B------:R-:W-:Y:S02]  /*6440*/  HADD2.F32 R65, -RZ, R65.H0_H0 ;  /* 0x20000041ff417230 */ /* 0x000fe40000004100 */
[----:B------:R-:W-:Y:S01]  /*6450*/  FFMA.FTZ R64, R49, R50, R64 ;  /* 0x0000003231407223 */ /* 0x000fe20000010040 */
[--C-:B------:R-:W-:Y:S02]  /*6460*/  HADD2.F32 R49, -RZ, R58.reuse.H0_H0 ;  /* 0x2000003aff317230 */ /* 0x100fe40000004100 */
[----:B------:R-:W-:Y:S01]  /*6470*/  FFMA.FTZ R72, R51, R59, R70 ;  /* 0x0000003b33487223 */ /* 0x000fe20000010046 */
[--C-:B------:R-:W-:Y:S02]  /*6480*/  HADD2.F32 R48, -RZ, R57.reuse.H0_H0 ;  /* 0x20000039ff307230 */ /* 0x100fe40000004100 */
[----:B------:R-:W-:Y:S01]  /*6490*/  HADD2.F32 R58, -RZ, R58.H1_H1 ;  /* 0x3000003aff3a7230 */ /* 0x000fe20000004100 */
[----:B------:R-:W-:Y:S01]  /*64a0*/  F2FP.SATFINITE.E4M3.F32.PACK_AB_MERGE_C R64, R64, R69, RZ ;  /* 0x000000454040723e */ /* 0x000fe200048070ff */
[----:B------:R-:W-:-:S02]  /*64b0*/  HADD2.F32 R57, -RZ, R57.H1_H1 ;  /* 0x30000039ff397230 */ /* 0x000fc40000004100 */
[----:B------:R-:W-:Y:S01]  /*64c0*/  FMUL.FTZ R50, R48, R65 ;  /* 0x0000004130327220 */ /* 0x000fe20000410000 */
[----:B------:R-:W-:Y:S02]  /*64d0*/  HADD2.F32 R62, -RZ, R62.H0_H0 ;  /* 0x2000003eff3e7230 */ /* 0x000fe40000004100 */
[----:B------:R-:W-:Y:S01]  /*64e0*/  FMUL.FTZ R70, R58, R61 ;  /* 0x0000003d3a467220 */ /* 0x000fe20000410000 */
[----:B------:R-:W-:Y:S02]  /*64f0*/  HADD2.F32 R56, -RZ, R56.H0_H0 ;  /* 0x20000038ff387230 */ /* 0x000fe40000004100 */
[----:B------:R-:W-:Y:S01]  /*6500*/  FMUL.FTZ R51, R57, R65 ;  /* 0x0000004139337220 */ /* 0x000fe20000410000 */
[----:B------:R-:W-:Y:S01]  /*6510*/  FMUL.FTZ R61, R49, R61 ;  /* 0x0000003d313d7220 */ /* 0x000fe20000410000 */
[-C--:B------:R-:W-:Y:S01]  /*6520*/  FFMA.FTZ R50, R57, R62.reuse, R50 ;  /* 0x0000003e39327223 */ /* 0x080fe20000010032 */
[----:B------:R-:W-:Y:S01]  /*6530*/  F2FP.SATFINITE.E4M3.F32.PACK_AB_MERGE_C R71, R72, R71, RZ ;  /* 0x000000474847723e */ /* 0x000fe200048070ff */
[----:B------:R-:W-:Y:S01]  /*6540*/  FFMA.FTZ R51, R48, R62, -R51 ;  /* 0x0000003e30337223 */ /* 0x000fe20000010833 */
[-C--:B------:R-:W-:Y:S01]  /*6550*/  FFMA.FTZ R70, R49, R56.reuse, -R70 ;  /* 0x0000003831467223 */ /* 0x080fe20000010846 */
[----:B------:R-:W-:Y:S01]  /*6560*/  FFMA.FTZ R61, R58, R56, R61 ;  /* 0x000000383a3d7223 */ /* 0x000fe2000001003d */
[----:B------:R-:W-:-:S02]  /*6570*/  F2FP.SATFINITE.E4M3.F32.PACK_AB_MERGE_C R49, R68, R67, R74 ;  /* 0x000000434431723e */ /* 0x000fc4000480704a */
[----:B------:R-:W-:Y:S02]  /*6580*/  F2FP.SATFINITE.E4M3.F32.PACK_AB_MERGE_C R50, R50, R51, R64 ;  /* 0x000000333232723e */ /* 0x000fe40004807040 */
[----:B------:R-:W-:Y:S02]  /*6590*/  F2FP.SATFINITE.E4M3.F32.PACK_AB_MERGE_C R48, R87, R66, R73 ;  /* 0x000000425730723e */ /* 0x000fe40004807049 */
[----:B------:R-:W-:-:S07]  /*65a0*/  F2FP.SATFINITE.E4M3.F32.PACK_AB_MERGE_C R51, R61, R70, R71 ;  /* 0x000000463d33723e */ /* 0x000fce0004807047 */
.L_x_394:
[----:B------:R-:W-:Y:S05]  /*65b0*/  BSYNC B2 ;  /* 0x0000000000027941 */ /* 0x000fea0003800000 */
.L_x_393:
[----:B------:R-:W-:Y:S02]  /*65c0*/  ULDC.64 UR4, c[0x0][0x2e8] ;  /* 0x0000ba0000047ab9 */ /* 0x000fe40000000a00 */
[----:B------:R-:W-:-:S04]  /*65d0*/  IADD3 R56, P2, P3, R121, UR4, R102 ;  /* 0x0000000479387c10 */ /* 0x000fc8000fb5e066 */
[----:B------:R-:W-:-:S05]  /*65e0*/  IADD3.X R57, R60, UR5, R41, P2, P3 ;  /* 0x000000053c397c10 */ /* 0x000fca00097e6429 */
[----:B--2---:R0:W-:Y:S04]  /*65f0*/  STG.E.128 desc[UR42][R56.64], R48 ;  /* 0x0000003038007986 */ /* 0x0041e8000c101d2a */
.L_x_392:
[----:B------:R-:W-:Y:S05]  /*6600*/  BSYNC B1 ;  /* 0x0000000000017941 */ /* 0x000fea0003800000 */
.L_x_391:
[----:B------:R-:W-:Y:S05]  /*6610*/  @P1 BRA `(.L_x_390) ;  /* 0x0000005400a41947 */ /* 0x000fea0003800000 */
[----:B0-234-:R0:W2:Y:S01]  /*6620*/  LDS.128 R48, [R114+0x2f400] ;  /* 0x02f4000072307984 */ /* 0x01d0a20000000c00 */
[----:B------:R-:W-:Y:S01]  /*6630*/  ISETP.GE.AND P2, PT, R233, R122, PT ;  /* 0x0000007ae900720c */ /* 0x000fe20003f46270 */
[----:B------:R-:W-:-:S12]  /*6640*/  BSSY B1, `(.L_x_395) ;  /* 0x000006c000017945 */ /* 0x000fd80003800000 */
[----:B0-----:R-:W-:Y:S05]  /*6650*/  @P2 BRA `(.L_x_396) ;  /* 0x0000000400a82947 */ /* 0x001fea0003800000 */
[----:B------:R-:W-:Y:S02]  /*6660*/  SHF.R.U32.HI R57, RZ, 0x8, R55 ;  /* 0x00000008ff397819 */ /* 0x000fe40000011637 */
[--C-:B------:R-:W-:Y:S02]  /*6670*/  SHF.R.U32.HI R58, RZ, 0x8, R53.reuse ;  /* 0x00000008ff3a7819 */ /* 0x100fe40000011635 */
[----:B------:R-:W-:Y:S02]  /*6680*/  LOP3.LUT R52, R53, 0xff, RZ, 0xc0, !PT ;  /* 0x000000ff35347812 */ /* 0x000fe400078ec0ff */
[----:B------:R-:W-:Y:S02]  /*6690*/  SHF.R.U32.HI R61, RZ, 0x18, R53 ;  /* 0x00000018ff3d7819 */ /* 0x000fe40000011635 */
[----:B------:R-:W-:Y:S02]  /*66a0*/  SHF.R.U32.HI R59, RZ, 0x10, R55 ;  /* 0x00000010ff3b7819 */ /* 0x000fe40000011637 */
[----:B------:R-:W-:Y:S01]  /*66b0*/  LOP3.LUT R56, R55, 0xff0000ff, RZ, 0xc0, !PT ;  /* 0xff0000ff37387812 */ /* 0x000fe200078ec0ff */
[----:B------:R-:W-:Y:S01]  /*66c0*/  IMAD.SHL.U32 R55, R57, 0x100, RZ ;  /* 0x0000010039377824 */ /* 0x000fe200078e00ff */
[----:B------:R-:W-:Y:S01]  /*66d0*/  SHF.R.U32.HI R62, RZ, 0x10, R53 ;  /* 0x00000010ff3e7819 */ /* 0x000fe20000011635 */
[----:B--2---:R-:W-:Y:S01]  /*66e0*/  IMAD.MOV.U32 R53, RZ, RZ, R50 ;  /* 0x000000ffff357224 */ /* 0x004fe200078e0032 */
[----:B------:R-:W-:Y:S01]  /*66f0*/  MOV R54, R51 ;  /* 0x0000003300367202 */ /* 0x000fe20000000f00 */
[----:B------:R-:W-:Y:S01]  /*6700*/  IMAD.SHL.U32 R50, R58, 0x100, RZ ;  /* 0x000001003a327824 */ /* 0x000fe200078e00ff */
[----:B------:R-:W-:-:S02]  /*6710*/  PRMT R51, R61, 0x654, R52 ;  /* 0x000006543d337816 */ /* 0x000fc40000000034 */
[----:B------:R-:W-:Y:S01]  /*6720*/  LOP3.LUT R58, R56, 0xff00, R55, 0xf8, !PT ;  /* 0x0000ff00383a7812 */ /* 0x000fe200078ef837 */
[----:B------:R-:W-:Y:S01]  /*6730*/  IMAD.U32 R55, R59, 0x10000, RZ ;  /* 0x000100003b377824 */ /* 0x000fe200078e00ff */
[----:B------:R-:W-:Y:S02]  /*6740*/  LOP3.LUT R52, R51, 0xff00, R50, 0xf8, !PT ;  /* 0x0000ff0033347812 */ /* 0x000fe400078ef832 */
[----:B------:R-:W-:Y:S02]  /*6750*/  SHF.L.U32 R51, R62, 0x10, RZ ;  /* 0x000000103e337819 */ /* 0x000fe400000006ff */
[----:B------:R-:W-:Y:S02]  /*6760*/  F2FP.F16.E4M3.UNPACK_B R56, R84.H1 ;  /* 0x00000054ff38723e */ /* 0x000fe400030006ff */
[----:B------:R-:W-:Y:S02]  /*6770*/  F2FP.F16.E4M3.UNPACK_B R50, R49 ;  /* 0x00000031ff32723e */ /* 0x000fe400020006ff */
        /* <DEDUP_REMOVED lines=37> */
[-C--:B------:R-:W-:Y:S01]  /*69d0*/  FFMA.FTZ R59, R50, R52.reuse, -R59 ;  /* 0x00000034323b7223 */ /* 0x080fe2000001083b */
[----:B------:R-:W-:Y:S02]  /*69e0*/  FFMA.FTZ R58, R51, R52, R58 ;  /* 0x00000034333a7223 */ /* 0x000fe4000001003a */
[-C--:B------:R-:W-:Y:S01]  /*69f0*/  FFMA.FTZ R62, R49, R85.reuse, -R56 ;  /* 0x00000055313e7223 */ /* 0x080fe20000010838 */
        /* <DEDUP_REMOVED lines=27> */
[--C-:B------:R-:W-:Y:S02]  /*6bb0*/  HADD2.F32 R49, -RZ, R54.reuse.H0_H0 ;  /* 0x20000036ff317230 */ /* 0x100fe40000004100 */
[----:B------:R-:W-:Y:S01]  /*6bc0*/  FFMA.FTZ R68, R51, R55, R66 ;  /* 0x0000003733447223 */ /* 0x000fe20000010042 */
[----:B------:R-:W-:Y:S02]  /*6bd0*/  HADD2.F32 R53, -RZ, R53.H1_H1 ;  /* 0x30000035ff357230 */ /* 0x000fe40000004100 */
[----:B------:R-:W-:Y:S01]  /*6be0*/  FMUL.FTZ R50, R48, R61 ;  /* 0x0000003d30327220 */ /* 0x000fe20000410000 */
[----:B------:R-:W-:Y:S01]  /*6bf0*/  HADD2.F32 R54, -RZ, R54.H1_H1 ;  /* 0x30000036ff367230 */ /* 0x000fe20000004100 */
[----:B------:R-:W-:Y:S01]  /*6c00*/  F2FP.SATFINITE.E4M3.F32.PACK_AB_MERGE_C R58, R58, R59, RZ ;  /* 0x0000003b3a3a723e */ /* 0x000fe200048070ff */
        /* <DEDUP_REMOVED lines=13> */
[----:B------:R-:W-:Y:S02]  /*6ce0*/  F2FP.SATFINITE.E4M3.F32.PACK_AB_MERGE_C R48, R85, R62, R67 ;  /* 0x0000003e5530723e */ /* 0x000fe40004807043 */
[----:B------:R-:W-:-:S07]  /*6cf0*/  F2FP.SATFINITE.E4M3.F32.PACK_AB_MERGE_C R51, R55, R66, R65 ;  /* 0x000000423733723e */ /* 0x000fce0004807041 */
.L_x_396:
[----:B------:R-:W-:Y:S05]  /*6d00*/  BSYNC B1 ;  /* 0x0000000000017941 */ /* 0x000fea0003800000 */
.L_x_395:
[----:B------:R-:W-:Y:S02]  /*6d10*/  ULDC.64 UR4, c[0x0][0x2e8] ;  /* 0x0000ba0000047ab9 */ /* 0x000fe40000000a00 */
[----:B------:R-:W-:-:S04]  /*6d20*/  IADD3 R52, P2, P3, R42, UR4, R121 ;  /* 0x000000042a347c10 */ /* 0x000fc8000fb5e079 */
[----:B------:R-:W-:-:S05]  /*6d30*/  IADD3.X R53, R107, UR5, R60, P2, P3 ;  /* 0x000000056b357c10 */ /* 0x000fca00097e643c */
[----:B--2---:R0:W-:Y:S01]  /*6d40*/  STG.E.128 desc[UR42][R52.64], R48 ;  /* 0x0000003034007986 */ /* 0x0041e2000c101d2a */
[----:B------:R-:W-:Y:S05]  /*6d50*/  BRA `(.L_x_390) ;  /* 0x0000004c00d47947 */ /* 0x000fea0003800000 */
.L_x_354:
[C---:B------:R-:W-:Y:S01]  /*6d60*/  ISETP.GE.AND P5, PT, R23.reuse, R115, PT ;  /* 0x000000731700720c */ /* 0x040fe20003fa6270 */
[C---:B------:R-:W-:Y:S01]  /*6d70*/  VIADD R52, R23.reuse, 0x60 ;  /* 0x0000006017347836 */ /* 0x040fe20000000000 */
[C---:B------:R-:W-:Y:S01]  /*6d80*/  IADD3 R62, R23.reuse, 0x40, RZ ;  /* 0x00000040173e7810 */ /* 0x040fe20007ffe0ff */
[----:B------:R-:W-:Y:S01]  /*6d90*/  VIADD R60, R23, 0x20 ;  /* 0x00000020173c7836 */ /* 0x000fe20000000000 */
[----:B------:R-:W-:Y:S02]  /*6da0*/  ISETP.GE.OR P5, PT, R16, R122, P5 ;  /* 0x0000007a1000720c */ /* 0x000fe40002fa6670 */
[----:B------:R-:W-:-:S11]  /*6db0*/  P2R R61, PR, RZ, 0x1 ;  /* 0x00000001ff3d7803 */ /* 0x000fd60000000000 */
[----:B------:R-:W0:Y:S08]  /*6dc0*/  @!P5 LDC.64 R56, c[0x0][0x3e8] ;  /* 0x0000fa00ff38db82 */ /* 0x000e300000000a00 */
[----:B------:R-:W1:Y:S01]  /*6dd0*/  @!P5 LDC.64 R58, c[0x0][0x400] ;  /* 0x00010000ff3adb82 */ /* 0x000e620000000a00 */
[----:B0-----:R-:W-:-:S04]  /*6de0*/  @!P5 IADD3 R56, P2, P3, R96, R56, R48 ;  /* 0x000000386038d210 */ /* 0x001fc80007b5e030 */
[----:B------:R-:W-:Y:S02]  /*6df0*/  @!P5 IADD3.X R57, R37, R57, R133, P2, P3 ;  /* 0x000000392539d210 */ /* 0x000fe400017e6485 */
[----:B------:R-:W-:-:S04]  /*6e00*/  ISETP.GE.AND P2, PT, R52, R115, PT ;  /* 0x000000733400720c */ /* 0x000fc80003f46270 */
[----:B------:R-:W-:-:S13]  /*6e10*/  ISETP.GE.OR P2, PT, R16, R122, P2 ;  /* 0x0000007a1000720c */ /* 0x000fda0001746670 */
[----:B------:R-:W0:Y:S01]  /*6e20*/  @!P2 LDC.64 R52, c[0x0][0x3f8] ;  /* 0x0000fe00ff34ab82 */ /* 0x000e220000000a00 */
[----:B------:R-:W-:Y:S02]  /*6e30*/  @!P2 IMAD.MOV.U32 R49, RZ, RZ, R133 ;  /* 0x000000ffff31a224 */ /* 0x000fe400078e0085 */
[----:B------:R-:W-:-:S05]  /*6e40*/  @!P2 IMAD.MOV.U32 R51, RZ, RZ, R127 ;  /* 0x000000ffff33a224 */ /* 0x000fca00078e007f */
[----:B------:R-:W2:Y:S08]  /*6e50*/  @!P2 LDC.64 R80, c[0x0][0x3e8] ;  /* 0x0000fa00ff50ab82 */ /* 0x000eb00000000a00 */
[----:B------:R-:W3:Y:S01]  /*6e60*/  @!P2 LDC.64 R82, c[0x0][0x400] ;  /* 0x00010000ff52ab82 */ /* 0x000ee20000000a00 */
[----:B0-----:R-:W-:-:S04]  /*6e70*/  @!P2 IMAD.WIDE.U32 R54, R52, 0x60, R48 ;  /* 0x000000603436a825 */ /* 0x001fc800078e0030 */
[----:B------:R-:W-:Y:S01]  /*6e80*/  @!P2 IMAD R53, R53, 0x60, RZ ;  /* 0x000000603535a824 */ /* 0x000fe200078e02ff */
[----:B--2---:R-:W-:-:S04]  /*6e90*/  @!P2 IADD3 R80, P3, P4, R96, R80, R54 ;  /* 0x000000506050a210 */ /* 0x004fc80007c7e036 */
[----:B------:R-:W-:-:S04]  /*6ea0*/  @!P2 IADD3 R52, R55, R53, RZ ;  /* 0x000000353734a210 */ /* 0x000fc80007ffe0ff */
[----:B------:R-:W-:Y:S02]  /*6eb0*/  @!P2 IADD3.X R81, R37, R81, R52, P3, P4 ;  /* 0x000000512551a210 */ /* 0x000fe40001fe8434 */
[----:B------:R-:W0:Y:S02]  /*6ec0*/  @!P2 LDC.64 R52, c[0x0][0x408] ;  /* 0x00010200ff34ab82 */ /* 0x000e240000000a00 */
[----:B0-----:R-:W-:-:S04]  /*6ed0*/  @!P2 IMAD.WIDE.U32 R54, R52, 0x60, R50 ;  /* 0x000000603436a825 */ /* 0x001fc800078e0032 */
[----:B------:R-:W-:Y:S01]  /*6ee0*/  @!P2 IMAD R53, R53, 0x60, RZ ;  /* 0x000000603535a824 */ /* 0x000fe200078e02ff */
[----:B---3--:R-:W-:-:S03]  /*6ef0*/  @!P2 IADD3 R82, P3, P4, R92, R82, R54 ;  /* 0x000000525c52a210 */ /* 0x008fc60007c7e036 */
[----:B------:R-:W-:-:S05]  /*6f00*/  @!P2 IMAD.IADD R52, R55, 0x1, R53 ;  /* 0x000000013734a824 */ /* 0x000fca00078e0235 */
[----:B------:R-:W-:Y:S02]  /*6f10*/  @!P2 IADD3.X R83, R45, R83, R52, P3, P4 ;  /* 0x000000532d53a210 */ /* 0x000fe40001fe8434 */
[----:B-1----:R-:W-:-:S04]  /*6f20*/  @!P5 IADD3 R58, P3, P4, R92, R58, R50 ;  /* 0x0000003a5c3ad210 */ /* 0x002fc80007c7e032 */
[----:B------:R-:W-:Y:S02]  /*6f30*/  @!P5 IADD3.X R59, R45, R59, R127, P3, P4 ;  /* 0x0000003b2d3bd210 */ /* 0x000fe40001fe847f */
[----:B------:R-:W-:-:S04]  /*6f40*/  ISETP.GE.AND P4, PT, R60, R115, PT ;  /* 0x000000733c00720c */ /* 0x000fc80003f86270 */
[----:B------:R-:W-:-:S13]  /*6f50*/  ISETP.GE.OR P4, PT, R16, R122, P4 ;  /* 0x0000007a1000720c */ /* 0x000fda0002786670 */
[----:B------:R-:W-:Y:S01]  /*6f60*/  @!P4 IADD3 R55, P3, P6, R96, R48, R15 ;  /* 0x000000306037c210 */ /* 0x000fe20007e7e00f */
[----:B------:R-:W0:Y:S03]  /*6f70*/  @!P4 LDC.64 R64, c[0x0][0x3e8] ;  /* 0x0000fa00ff40cb82 */ /* 0x000e260000000a00 */
[----:B------:R-:W-:Y:S02]  /*6f80*/  @!P4 IADD3.X R60, R37, R133, R26, P3, P6 ;  /* 0x00000085253cc210 */ /* 0x000fe40001fec41a */
[----:B------:R-:W-:-:S03]  /*6f90*/  ISETP.GE.AND P3, PT, R62, R115, PT ;  /* 0x000000733e00720c */ /* 0x000fc60003f66270 */
[----:B------:R-:W1:Y:S01]  /*6fa0*/  @!P4 LDC.64 R66, c[0x0][0x400] ;  /* 0x00010000ff42cb82 */ /* 0x000e620000000a00 */
[----:B------:R-:W-:-:S13]  /*6fb0*/  ISETP.GE.OR P3, PT, R16, R122, P3 ;  /* 0x0000007a1000720c */ /* 0x000fda0001f66670 */
[----:B------:R-:W-:Y:S01]  /*6fc0*/  @!P3 IADD3 R49, P0, P6, R96, R14, R48 ;  /* 0x0000000e6031b210 */ /* 0x000fe20007e1e030 */
[----:B------:R-:W2:Y:S03]  /*6fd0*/  @!P3 LDC.64 R68, c[0x0][0x3e8] ;  /* 0x0000fa00ff44bb82 */ /* 0x000ea60000000a00 */
[----:B------:R-:W-:Y:S02]  /*6fe0*/  @!P3 IADD3.X R52, R37, R21, R133, P0, P6 ;  /* 0x000000152534b210 */ /* 0x000fe400007ec485 */
[----:B------:R-:W-:-:S03]  /*6ff0*/  @!P4 IADD3 R53, P0, P6, R92, R50, R9 ;  /* 0x000000325c35c210 */ /* 0x000fc60007e1e009 */
[----:B------:R-:W3:Y:S01]  /*7000*/  @!P3 LDC.64 R84, c[0x0][0x400] ;  /* 0x00010000ff54bb82 */ /* 0x000ee20000000a00 */
[----:B------:R-:W-:Y:S02]  /*7010*/  @!P4 IADD3.X R54, R45, R127, R12, P0, P6 ;  /* 0x0000007f2d36c210 */ /* 0x000fe400007ec40c */
[----:B------:R-:W-:-:S04]  /*7020*/  @!P3 IADD3 R51, P0, P6, R92, R8, R50 ;  /* 0x000000085c33b210 */ /* 0x000fc80007e1e032 */
[----:B------:R-:W-:Y:S02]  /*7030*/  @!P3 IADD3.X R48, R45, R11, R127, P0, P6 ;  /* 0x0000000b2d30b210 */ /* 0x000fe400007ec47f */
[----:B0-----:R-:W-:Y:S02]  /*7040*/  @!P4 IADD3 R64, P6, R55, R64, RZ ;  /* 0x000000403740c210 */ /* 0x001fe40007fde0ff */
[----:B------:R-:W-:Y:S02]  /*7050*/  CS2R R62, SRZ ;  /* 0x00000000003e7805 */ /* 0x000fe4000001ff00 */
[----:B------:R-:W-:Y:S01]  /*7060*/  ISETP.NE.AND P0, PT, R61, RZ, PT ;  /* 0x000000ff3d00720c */ /* 0x000fe20003f05270 */
[----:B------:R-:W-:Y:S01]  /*7070*/  @!P4 IMAD.X R65, R60, 0x1, R65, P6 ;  /* 0x000000013c41c824 */ /* 0x000fe200030e0641 */
[----:B-1----:R-:W-:-:S05]  /*7080*/  @!P4 IADD3 R66, P6, R53, R66, RZ ;  /* 0x000000423542c210 */ /* 0x002fca0007fde0ff */
[----:B------:R-:W-:Y:S01]  /*7090*/  @!P4 IMAD.X R67, R54, 0x1, R67, P6 ;  /* 0x000000013643c824 */ /* 0x000fe200030e0643 */
[----:B--2---:R-:W-:Y:S02]  /*70a0*/  @!P3 IADD3 R68, P6, R49, R68, RZ ;  /* 0x000000443144b210 */ /* 0x004fe40007fde0ff */
[----:B------:R-:W-:-:S03]  /*70b0*/  CS2R R54, SRZ ;  /* 0x0000000000367805 */ /* 0x000fc6000001ff00 */
[----:B------:R-:W-:Y:S01]  /*70c0*/  @!P3 IMAD.X R69, R52, 0x1, R69, P6 ;  /* 0x000000013445b824 */ /* 0x000fe200030e0645 */
[----:B---3--:R-:W-:Y:S02]  /*70d0*/  @!P3 IADD3 R84, P6, R51, R84, RZ ;  /* 0x000000543354b210 */ /* 0x008fe40007fde0ff */
[----:B------:R-:W-:Y:S02]  /*70e0*/  CS2R R50, SRZ ;  /* 0x0000000000327805 */ /* 0x000fe4000001ff00 */
[----:B------:R-:W-:Y:S02]  /*70f0*/  CS2R R52, SRZ ;  /* 0x0000000000347805 */ /* 0x000fe4000001ff00 */
[----:B------:R-:W-:Y:S02]  /*7100*/  @!P3 IADD3.X R85, R48, R85, RZ, P6, !PT ;  /* 0x000000553055b210 */ /* 0x000fe400037fe4ff */
[----:B------:R-:W-:Y:S02]  /*7110*/  CS2R R48, SRZ ;  /* 0x0000000000307805 */ /* 0x000fe4000001ff00 */
[----:B------:R-:W-:Y:S01]  /*7120*/  CS2R R60, SRZ ;  /* 0x00000000003c7805 */ /* 0x000fe2000001ff00 */
[----:B------:R0:W2:Y:S04]  /*7130*/  @!P5 LDG.E.128 R52, desc[UR42][R58.64] ;  /* 0x0000002a3a34d981 */ /* 0x0000a8000c1e1d00 */
[----:B------:R1:W3:Y:S04]  /*7140*/  @!P5 LDG.E.128 R48, desc[UR42][R56.64] ;  /* 0x0000002a3830d981 */ /* 0x0002e8000c1e1d00 */
[----:B------:R4:W5:Y:S01]  /*7150*/  @!P4 LDG.E.128 R60, desc[UR42][R66.64] ;  /* 0x0000002a423cc981 */ /* 0x000962000c1e1d00 */
[----:B0-----:R-:W-:-:S02]  /*7160*/  CS2R R58, SRZ ;  /* 0x00000000003a7805 */ /* 0x001fc4000001ff00 */
[----:B-1----:R-:W-:Y:S02]  /*7170*/  CS2R R56, SRZ ;  /* 0x0000000000387805 */ /* 0x002fe4000001ff00 */
[----:B----4-:R-:W-:-:S04]  /*7180*/  CS2R R66, SRZ ;  /* 0x0000000000427805 */ /* 0x010fc8000001ff00 */
[----:B------:R0:W4:Y:S01]  /*7190*/  @!P4 LDG.E.128 R56, desc[UR42][R64.64] ;  /* 0x0000002a4038c981 */ /* 0x000122000c1e1d00 */
[----:B------:R-:W-:Y:S02]  /*71a0*/  CS2R R70, SRZ ;  /* 0x0000000000467805 */ /* 0x000fe4000001ff00 */
[----:B------:R-:W-:Y:S02]  /*71b0*/  CS2R R74, SRZ ;  /* 0x00000000004a7805 */ /* 0x000fe4000001ff00 */
[----:B------:R-:W-:Y:S02]  /*71c0*/  CS2R R72, SRZ ;  /* 0x0000000000487805 */ /* 0x000fe4000001ff00 */
[----:B------:R-:W-:Y:S02]  /*71d0*/  CS2R R78, SRZ ;  /* 0x00000000004e7805 */ /* 0x000fe4000001ff00 */
[----:B------:R-:W-:Y:S02]  /*71e0*/  CS2R R76, SRZ ;  /* 0x00000000004c7805 */ /* 0x000fe4000001ff00 */
[----:B------:R-:W4:Y:S01]  /*71f0*/  @!P2 LDG.E.128 R72, desc[UR42][R80.64] ;  /* 0x0000002a5048a981 */ /* 0x000f22000c1e1d00 */
[----:B0-----:R-:W-:-:S03]  /*7200*/  CS2R R64, SRZ ;  /* 0x0000000000407805 */ /* 0x001fc6000001ff00 */
[----:B------:R-:W4:Y:S04]  /*7210*/  @!P2 LDG.E.128 R76, desc[UR42][R82.64] ;  /* 0x0000002a524ca981 */ /* 0x000f28000c1e1d00 */
[----:B------:R0:W4:Y:S02]  /*7220*/  @!P3 LDG.E.128 R64, desc[UR42][R68.64] ;  /* 0x0000002a4440b981 */ /* 0x000124000c1e1d00 */
[----:B0-----:R-:W-:-:S06]  /*7230*/  CS2R R68, SRZ ;  /* 0x0000000000447805 */ /* 0x001fcc000001ff00 */
[----:B------:R-:W4:Y:S01]  /*7240*/  @!P3 LDG.E.128 R68, desc[UR42][R84.64] ;  /* 0x0000002a5444b981 */ /* 0x000f22000c1e1d00 */
[----:B------:R-:W-:-:S06]  /*7250*/  UISETP.NE.AND UP0, UPT, UR47, 0x3, UPT ;  /* 0x000000032f00788c */ /* 0x000fcc000bf05270 */
[----:B------:R-:W-:Y:S02]  /*7260*/  PLOP3.LUT P5, PT, PT, PT, UP0, 0x80, 0x0 ;  /* 0x000000000000781c */ /* 0x000fe40003faf008 */
[----:B------:R-:W-:Y:S01]  /*7270*/  ISETP.GE.AND P2, PT, R16, R122, PT ;  /* 0x0000007a1000720c */ /* 0x000fe20003f46270 */
[----:B--2---:R-:W-:Y:S01]  /*7280*/  IMAD.MOV.U32 R148, RZ, RZ, R54 ;  /* 0x000000ffff947224 */ /* 0x004fe200078e0036 */
[----:B------:R-:W-:Y:S01]  /*7290*/  MOV R154, R52 ;  /* 0x00000034009a7202 */ /* 0x000fe20000000f00 */
[----:B---3--:R-:W-:Y:S02]  /*72a0*/  IMAD.MOV.U32 R150, RZ, RZ, R50 ;  /* 0x000000ffff967224 */ /* 0x008fe400078e0032 */
[----:B------:R-:W-:Y:S02]  /*72b0*/  IMAD.MOV.U32 R151, RZ, RZ, R48 ;  /* 0x000000ffff977224 */ /* 0x000fe400078e0030 */
[----:B-----5:R-:W-:Y:S01]  /*72c0*/  IMAD.MOV.U32 R144, RZ, RZ, R62 ;  /* 0x000000ffff907224 */ /* 0x020fe200078e003e */
[----:B------:R-:W-:Y:S01]  /*72d0*/  MOV R145, R60 ;  /* 0x0000003c00917202 */ /* 0x000fe20000000f00 */
[----:B----4-:R-:W-:-:S02]  /*72e0*/  IMAD.MOV.U32 R142, RZ, RZ, R58 ;  /* 0x000000ffff8e7224 */ /* 0x010fc400078e003a */
[----:B------:R-:W-:Y:S02]  /*72f0*/  IMAD.MOV.U32 R143, RZ, RZ, R56 ;  /* 0x000000ffff8f7224 */ /* 0x000fe400078e0038 */
[----:B------:R-:W-:Y:S02]  /*7300*/  IMAD.MOV.U32 R136, RZ, RZ, R74 ;  /* 0x000000ffff887224 */ /* 0x000fe400078e004a */
[----:B------:R-:W-:Y:S02]  /*7310*/  IMAD.MOV.U32 R135, RZ, RZ, R72 ;  /* 0x000000ffff877224 */ /* 0x000fe400078e0048 */
[----:B------:R-:W-:Y:S01]  /*7320*/  IMAD.MOV.U32 R134, RZ, RZ, R78 ;  /* 0x000000ffff867224 */ /* 0x000fe200078e004e */
[----:B------:R-:W-:Y:S01]  /*7330*/  MOV R132, R76 ;  /* 0x0000004c00847202 */ /* 0x000fe20000000f00 */
[----:B------:R-:W-:Y:S02]  /*7340*/  IMAD.MOV.U32 R138, RZ, RZ, R66 ;  /* 0x000000ffff8a7224 */ /* 0x000fe400078e0042 */
[----:B------:R-:W-:-:S02]  /*7350*/  IMAD.MOV.U32 R139, RZ, RZ, R64 ;  /* 0x000000ffff8b7224 */ /* 0x000fc400078e0040 */
[----:B------:R-:W-:Y:S01]  /*7360*/  IMAD.MOV.U32 R140, RZ, RZ, R70 ;  /* 0x000000ffff8c7224 */ /* 0x000fe200078e0046 */
[----:B------:R-:W-:Y:S01]  /*7370*/  MOV R141, R68 ;  /* 0x00000044008d7202 */ /* 0x000fe20000000f00 */
[----:B------:R-:W-:Y:S06]  /*7380*/  @!P5 BRA `(.L_x_397) ;  /* 0x000000000004d947 */ /* 0x000fec0003800000 */
[----:B------:R-:W-:Y:S01]  /*7390*/  BPT.TRAP 0x1 ;  /* 0x000000040000795c */ /* 0x000fe20000300000 */
.L_x_397:
[----:B------:R-:W-:Y:S01]  /*73a0*/  IMAD R110, R232, 0x8, R22 ;  /* 0x00000008e86e7824 */ /* 0x000fe200078e0216 */
[----:B------:R-:W-:Y:S01]  /*73b0*/  SHF.L.U32 R124, R234, 0x1f, RZ ;  /* 0x0000001fea7c7819 */ /* 0x000fe200000006ff */
[----:B------:R-:W0:Y:S01]  /*73c0*/  LDC R133, c[0x0][0x2f4] ;  /* 0x0000bd00ff857b82 */ /* 0x000e220000000800 */
[----:B------:R-:W-:Y:S01]  /*73d0*/  IMAD.MOV.U32 R121, RZ, RZ, R123 ;  /* 0x000000ffff797224 */ /* 0x000fe200078e007b */
[----:B------:R-:W-:Y:S01]  /*73e0*/  BSSY B1, `(.L_x_398) ;  /* 0x0000005000017945 */ /* 0x000fe20003800000 */
[----:B------:R-:W1:Y:S05]  /*73f0*/  SYNCS.PHASECHK.TRANS64.TRYWAIT P3, [R110+URZ+0x38890], R124 ;  /* 0x0388907c6e0075a7 */ /* 0x000e6a000806017f */
[----:B------:R-:W2:Y:S01]  /*7400*/  LDC.64 R122, c[0x0][0x300] ;  /* 0x0000c000ff7a7b82 */ /* 0x000ea20000000a00 */
[----:B0-----:R-:W-:Y:S01]  /*7410*/  IMAD.IADD R137, R133, 0x1, -R112 ;  /* 0x0000000185897824 */ /* 0x001fe200078e0a70 */
[----:B-1----:R-:W-:Y:S06]  /*7420*/  @!P3 BRA `(.L_x_399) ;  /* 0x000001e000e0b947 */ /* 0x002fec0003800000 */
.L_x_660:
[----:B------:R-:W-:Y:S05]  /*7430*/  BSYNC B1 ;  /* 0x0000000000017941 */ /* 0x000fea0003800000 */
.L_x_398:
[----:B------:R-:W-:Y:S01]  /*7440*/  ISETP.GE.OR P3, PT, R23, R115, P0 ;  /* 0x000000731700720c */ /* 0x000fe20000766670 */
[----:B------:R-:W-:-:S12]  /*7450*/  BSSY B1, `(.L_x_400) ;  /* 0x000010a000017945 */ /* 0x000fd80003800000 */
[----:B------:R-:W-:Y:S05]  /*7460*/  @P3 BRA `(.L_x_401) ;  /* 0x0000001000203947 */ /* 0x000fea0003800000 */
[----:B------:R-:W1:Y:S01]  /*7470*/  S2R R83, SR_TID.X ;  /* 0x0000000000537919 */ /* 0x000e620000002100 */
[----:B------:R-:W-:Y:S01]  /*7480*/  SHF.R.S32.HI R80, RZ, 0x1f, R23 ;  /* 0x0000001fff507819 */ /* 0x000fe20000011417 */
[CC--:B--2---:R-:W-:Y:S01]  /*7490*/  IMAD.WIDE.U32 R126, R23.reuse, R122.reuse, R120 ;  /* 0x0000007a177e7225 */ /* 0x0c4fe200078e0078 */
[----:B------:R-:W-:Y:S01]  /*74a0*/  ISETP.NE.AND P6, PT, R0, RZ, PT ;  /* 0x000000ff0000720c */ /* 0x000fe20003fc5270 */
[----:B------:R-:W-:Y:S02]  /*74b0*/  BSSY B2, `(.L_x_402) ;  /* 0x00000f8000027945 */ /* 0x000fe40003800000 */
[----:B------:R-:W-:Y:S01]  /*74c0*/  IMAD R80, R80, R122, RZ ;  /* 0x0000007a50507224 */ /* 0x000fe200078e02ff */
[----:B------:R-:W-:Y:S01]  /*74d0*/  IADD3 R147, P3, P4, R102, R126, R40 ;  /* 0x0000007e66937210 */ /* 0x000fe20007c7e028 */
[C---:B------:R-:W-:Y:S02]  /*74e0*/  IMAD.SHL.U32 R82, R23.reuse, 0x80, RZ ;  /* 0x0000008017527824 */ /* 0x040fe400078e00ff */
[----:B------:R-:W-:Y:S01]  /*74f0*/  IMAD R81, R23, R123, R80 ;  /* 0x0000007b17517224 */ /* 0x000fe200078e0250 */
[----:B------:R-:W-:-:S02]  /*7500*/  SEL R80, R112, R137, !P6 ;  /* 0x0000008970507207 */ /* 0x000fc40007000000 */
[----:B------:R-:W-:Y:S02]  /*7510*/  LOP3.LUT R82, R82, 0x380, RZ, 0xc0, !PT ;  /* 0x0000038052527812 */ /* 0x000fe400078ec0ff */
[----:B------:R-:W-:Y:S02]  /*7520*/  IADD3 R146, R81, R127, RZ ;  /* 0x0000007f51927210 */ /* 0x000fe40007ffe0ff */
[----:B------:R-:W-:Y:S02]  /*7530*/  SHF.R.S32.HI R81, RZ, 0x1f, R80 ;  /* 0x0000001fff517819 */ /* 0x000fe40000011450 */
[----:B------:R-:W-:Y:S02]  /*7540*/  IADD3.X R156, R41, R146, R106, P3, P4 ;  /* 0x00000092299c7210 */ /* 0x000fe40001fe846a */
[----:B------:R-:W-:-:S04]  /*7550*/  LEA.HI R80, R81, R80, RZ, 0x5 ;  /* 0x0000005051507211 */ /* 0x000fc800078f28ff */
[----:B------:R-:W-:-:S04]  /*7560*/  LEA.HI.SX32 R80, R80, R105, 0x1b ;  /* 0x0000006950507211 */ /* 0x000fc800078fdaff */
[----:B------:R-:W-:Y:S01]  /*7570*/  SHF.R.S32.HI R81, RZ, 0x1f, R80 ;  /* 0x0000001fff517819 */ /* 0x000fe20000011450 */
[----:B------:R-:W-:Y:S02]  /*7580*/  IMAD.SHL.U32 R149, R80, 0x10, RZ ;  /* 0x0000001050957824 */ /* 0x000fe400078e00ff */
[----:B-1----:R-:W-:Y:S01]  /*7590*/  VIADD R83, R83, 0xffffff80 ;  /* 0xffffff8053537836 */ /* 0x002fe20000000000 */
[----:B------:R-:W-:Y:S02]  /*75a0*/  LEA.HI R81, R81, R80, RZ, 0x3 ;  /* 0x0000005051517211 */ /* 0x000fe400078f18ff */
[----:B------:R-:W-:Y:S02]  /*75b0*/  LOP3.LUT R80, R82, 0x70, R149, 0xf8, !PT ;  /* 0x0000007052507812 */ /* 0x000fe400078ef895 */
[----:B------:R-:W-:Y:S01]  /*75c0*/  SHF.R.S32.HI R82, RZ, 0x1f, R83 ;  /* 0x0000001fff527819 */ /* 0x000fe20000011453 */
[----:B------:R-:W-:-:S03]  /*75d0*/  IMAD.SHL.U32 R81, R81, 0x800, RZ ;  /* 0x0000080051517824 */ /* 0x000fc600078e00ff */
[----:B------:R-:W-:Y:S02]  /*75e0*/  LEA.HI R82, R82, R83, RZ, 0x6 ;  /* 0x0000005352527211 */ /* 0x000fe400078f30ff */
[----:B------:R-:W-:Y:S02]  /*75f0*/  SHF.L.U32 R83, R23, 0x7, RZ ;  /* 0x0000000717537819 */ /* 0x000fe400000006ff */
[----:B------:R-:W-:Y:S01]  /*7600*/  LOP3.LUT R81, R81, 0xffffc000, RZ, 0xc0, !PT ;  /* 0xffffc00051517812 */ /* 0x000fe200078ec0ff */
[----:B------:R-:W-:Y:S01]  /*7610*/  IMAD.SHL.U32 R82, R82, 0x10, RZ ;  /* 0x0000001052527824 */ /* 0x000fe200078e00ff */
[----:B------:R-:W-:-:S04]  /*7620*/  LOP3.LUT R83, R83, 0x380, RZ, 0xc0, !PT ;  /* 0x0000038053537812 */ /* 0x000fc800078ec0ff */
[----:B------:R-:W-:Y:S02]  /*7630*/  SHF.R.U32.HI R83, RZ, 0x3, R83 ;  /* 0x00000003ff537819 */ /* 0x000fe40000011653 */
[----:B------:R-:W-:Y:S02]  /*7640*/  LOP3.LUT R82, R82, 0xfffffc00, RZ, 0xc0, !PT ;  /* 0xfffffc0052527812 */ /* 0x000fe400078ec0ff */
[----:B------:R-:W-:-:S04]  /*7650*/  LOP3.LUT R80, R80, R83, RZ, 0x3c, !PT ;  /* 0x0000005350507212 */ /* 0x000fc800078e3cff */
[----:B------:R-:W-:Y:S01]  /*7660*/  IADD3 R83, R80, R81, R82 ;  /* 0x0000005150537210 */ /* 0x000fe20007ffe052 */
[----:B------:R-:W-:-:S03]  /*7670*/  IMAD R81, R232, 0x8000, R30 ;  /* 0x00008000e8517824 */ /* 0x000fc600078e021e */
[----:B------:R-:W-:Y:S01]  /*7680*/  LEA R83, R232, R83, 0xf ;  /* 0x00000053e8537211 */ /* 0x000fe200078e78ff */
[----:B------:R-:W-:-:S04]  /*7690*/  IMAD.IADD R81, R22, 0x1, R81 ;  /* 0x0000000116517824 */ /* 0x000fc800078e0251 */
[----:B------:R-:W-:Y:S02]  /*76a0*/  IMAD.IADD R84, R22, 0x1, R83 ;  /* 0x0000000116547824 */ /* 0x000fe400078e0253 */
[----:B------:R-:W1:Y:S04]  /*76b0*/  LDS.128 R80, [R81+0x28400] ;  /* 0x0284000051507984 */ /* 0x000e680000000c00 */
[----:B------:R-:W2:Y:S01]  /*76c0*/  LDS.128 R84, [R84+0x28400] ;  /* 0x0284000054547984 */ /* 0x000ea20000000c00 */
[----:B------:R-:W-:Y:S05]  /*76d0*/  @P2 BRA `(.L_x_403) ;  /* 0x0000000c00542947 */ /* 0x000fea0003800000 */
[--C-:B------:R-:W-:Y:S02]  /*76e0*/  SHF.R.U32.HI R164, RZ, 0x8, R49.reuse ;  /* 0x00000008ffa47819 */ /* 0x100fe40000011631 */
[--C-:B------:R-:W-:Y:S02]  /*76f0*/  SHF.R.U32.HI R165, RZ, 0x18, R49.reuse ;  /* 0x00000018ffa57819 */ /* 0x100fe40000011631 */
[----:B------:R-:W-:Y:S02]  /*7700*/  LOP3.LUT R48, R49, 0xff, RZ, 0xc0, !PT ;  /* 0x000000ff31307812 */ /* 0x000fe400078ec0ff */
[----:B------:R-:W-:Y:S01]  /*7710*/  SHF.R.U32.HI R162, RZ, 0x10, R49 ;  /* 0x00000010ffa27819 */ /* 0x000fe20000011631 */
[----:B------:R-:W-:Y:S01]  /*7720*/  IMAD.SHL.U32 R49, R164, 0x100, RZ ;  /* 0x00000100a4317824 */ /* 0x000fe200078e00ff */
[----:B------:R-:W-:Y:S02]  /*7730*/  SHF.R.U32.HI R163, RZ, 0x18, R51 ;  /* 0x00000018ffa37819 */ /* 0x000fe40000011633 */
[----:B------:R-:W-:-:S02]  /*7740*/  LOP3.LUT R50, R51, 0xff, RZ, 0xc0, !PT ;  /* 0x000000ff33327812 */ /* 0x000fc400078ec0ff */
[--C-:B------:R-:W-:Y:S02]  /*7750*/  SHF.R.U32.HI R160, RZ, 0x8, R51.reuse ;  /* 0x00000008ffa07819 */ /* 0x100fe40000011633 */
[----:B------:R-:W-:Y:S02]  /*7760*/  SHF.R.U32.HI R159, RZ, 0x10, R51 ;  /* 0x00000010ff9f7819 */ /* 0x000fe40000011633 */
[----:B------:R-:W-:Y:S02]  /*7770*/  SHF.R.U32.HI R52, RZ, 0x18, R53 ;  /* 0x00000018ff347819 */ /* 0x000fe40000011635 */
[----:B------:R-:W-:Y:S02]  /*7780*/  LOP3.LUT R51, R53, 0xff, RZ, 0xc0, !PT ;  /* 0x000000ff35337812 */ /* 0x000fe400078ec0ff */
[----:B------:R-:W-:Y:S02]  /*7790*/  PRMT R48, R165, 0x654, R48 ;  /* 0x00000654a5307816 */ /* 0x000fe40000000030 */
[----:B------:R-:W-:-:S02]  /*77a0*/  SHF.R.U32.HI R155, RZ, 0x8, R55 ;  /* 0x00000008ff9b7819 */ /* 0x000fc40000011637 */
[--C-:B------:R-:W-:Y:S02]  /*77b0*/  SHF.R.U32.HI R158, RZ, 0x8, R53.reuse ;  /* 0x00000008ff9e7819 */ /* 0x100fe40000011635 */
[----:B------:R-:W-:Y:S02]  /*77c0*/  SHF.R.U32.HI R157, RZ, 0x10, R53 ;  /* 0x00000010ff9d7819 */ /* 0x000fe40000011635 */
[----:B------:R-:W-:Y:S02]  /*77d0*/  SHF.R.U32.HI R54, RZ, 0x18, R55 ;  /* 0x00000018ff367819 */ /* 0x000fe40000011637 */
[----:B------:R-:W-:Y:S02]  /*77e0*/  LOP3.LUT R53, R55, 0xff, RZ, 0xc0, !PT ;  /* 0x000000ff37357812 */ /* 0x000fe400078ec0ff */
[----:B------:R-:W-:Y:S02]  /*77f0*/  PRMT R52, R52, 0x654, R51 ;  /* 0x0000065434347816 */ /* 0x000fe40000000033 */
[----:B------:R-:W-:Y:S01]  /*7800*/  LOP3.LUT R48, R48, 0xff00, R49, 0xf8, !PT ;  /* 0x0000ff0030307812 */ /* 0x000fe200078ef831 */
[----:B------:R-:W-:Y:S01]  /*7810*/  IMAD.U32 R49, R162, 0x10000, RZ ;  /* 0x00010000a2317824 */ /* 0x000fe200078e00ff */
[----:B------:R-:W-:Y:S01]  /*7820*/  SHF.R.U32.HI R161, RZ, 0x10, R55 ;  /* 0x00000010ffa17819 */ /* 0x000fe20000011637 */
[----:B------:R-:W-:Y:S01]  /*7830*/  IMAD.SHL.U32 R55, R155, 0x100, RZ ;  /* 0x000001009b377824 */ /* 0x000fe200078e00ff */
[----:B------:R-:W-:-:S02]  /*7840*/  PRMT R50, R163, 0x654, R50 ;  /* 0x00000654a3327816 */ /* 0x000fc40000000032 */
[----:B------:R-:W-:Y:S01]  /*7850*/  SHF.L.U32 R51, R160, 0x8, RZ ;  /* 0x00000008a0337819 */ /* 0x000fe200000006ff */
[----:B------:R-:W-:Y:S01]  /*7860*/  IMAD.U32 R161, R161, 0x10000, RZ ;  /* 0x00010000a1a17824 */ /* 0x000fe200078e00ff */
[----:B------:R-:W-:Y:S01]  /*7870*/  PRMT R54, R54, 0x654, R53 ;  /* 0x0000065436367816 */ /* 0x000fe20000000035 */
[----:B------:R-:W-:Y:S01]  /*7880*/  IMAD.SHL.U32 R53, R158, 0x100, RZ ;  /* 0x000001009e357824 */ /* 0x000fe200078e00ff */
[----:B------:R-:W-:Y:S02]  /*7890*/  LOP3.LUT R51, R50, 0xff00, R51, 0xf8, !PT ;  /* 0x0000ff0032337812 */ /* 0x000fe400078ef833 */
[----:B------:R-:W-:Y:S02]  /*78a0*/  LOP3.LUT R50, R48, 0xff0000, R49, 0xf8, !PT ;  /* 0x00ff000030327812 */ /* 0x000fe400078ef831 */
[----:B------:R-:W-:Y:S02]  /*78b0*/  LOP3.LUT R160, R54, 0xff00, R55, 0xf8, !PT ;  /* 0x0000ff0036a07812 */ /* 0x000fe400078ef837 */
[----:B------:R-:W-:-:S02]  /*78c0*/  SHF.L.U32 R48, R159, 0x10, RZ ;  /* 0x000000109f307819 */ /* 0x000fc400000006ff */
[----:B------:R-:W-:Y:S02]  /*78d0*/  F2FP.F16.E4M3.UNPACK_B R159, R154.H1 ;  /* 0x0000009aff9f723e */ /* 0x000fe400030006ff */
[----:B--2---:R-:W-:Y:S02]  /*78e0*/  F2FP.F16.E4M3.UNPACK_B R55, R84.H1 ;  /* 0x00000054ff37723e */ /* 0x004fe400030006ff */
[----:B-1----:R-:W-:Y:S01]  /*78f0*/  F2FP.F16.E4M3.UNPACK_B R54, R80.H1 ;  /* 0x00000050ff36723e */ /* 0x002fe200030006ff */
[----:B------:R-:W-:Y:S01]  /*7900*/  HADD2.F32 R49, -RZ, R159.H0_H0 ;  /* 0x2000009fff317230 */ /* 0x000fe20000004100 */
[----:B------:R-:W-:Y:S01]  /*7910*/  LOP3.LUT R158, R52, 0xff00, R53, 0xf8, !PT ;  /* 0x0000ff00349e7812 */ /* 0x000fe200078ef835 */
[----:B------:R-:W-:Y:S01]  /*7920*/  HADD2.F32 R53, -RZ, R55.H0_H0 ;  /* 0x20000037ff357230 */ /* 0x000fe20000004100 */
[----:B------:R-:W-:Y:S01]  /*7930*/  F2FP.F16.E4M3.UNPACK_B R155, R151.H1 ;  /* 0x00000097ff9b723e */ /* 0x000fe200030006ff */
[----:B------:R-:W-:Y:S01]  /*7940*/  HADD2.F32 R52, -RZ, R54.H0_H0 ;  /* 0x20000036ff347230 */ /* 0x000fe20000004100 */
[----:B------:R-:W-:Y:S01]  /*7950*/  LOP3.LUT R48, R51, 0xff0000, R48, 0xf8, !PT ;  /* 0x00ff000033307812 */ /* 0x000fe200078ef830 */
[----:B------:R-:W-:-:S02]  /*7960*/  IMAD.U32 R51, R157, 0x10000, RZ ;  /* 0x000100009d337824 */ /* 0x000fc400078e00ff */
[CC--:B------:R-:W-:Y:S01]  /*7970*/  FMUL.FTZ R163, R53.reuse, R49.reuse ;  /* 0x0000003135a37220 */ /* 0x0c0fe20000410000 */
[----:B------:R-:W-:Y:S02]  /*7980*/  HADD2.F32 R157, -RZ, R155.H0_H0 ;  /* 0x2000009bff9d7230 */ /* 0x000fe40000004100 */
[----:B------:R-:W-:Y:S01]  /*7990*/  FMUL.FTZ R162, R52, R49 ;  /* 0x0000003134a27220 */ /* 0x000fe20000410000 */
[----:B------:R-:W-:Y:S01]  /*79a0*/  LOP3.LUT R49, R160, 0xff0000, R161, 0xf8, !PT ;  /* 0x00ff0000a0317812 */ /* 0x000fe200078ef8a1 */
[----:B------:R-:W-:Y:S01]  /*79b0*/  HADD2.F32 R159, -RZ, R159.H1_H1 ;  /* 0x3000009fff9f7230 */ /* 0x000fe20000004100 */
[----:B------:R-:W-:Y:S01]  /*79c0*/  LOP3.LUT R51, R158, 0xff0000, R51, 0xf8, !PT ;  /* 0x00ff00009e337812 */ /* 0x000fe200078ef833 */
[-C--:B------:R-:W-:Y:S01]  /*79d0*/  FFMA.FTZ R52, R52, R157.reuse, -R163 ;  /* 0x0000009d34347223 */ /* 0x080fe200000108a3 */
[----:B------:R-:W-:Y:S01]  /*79e0*/  FFMA.FTZ R53, R53, R157, R162 ;  /* 0x0000009d35357223 */ /* 0x000fe200000100a2 */
[----:B------:R-:W-:Y:S01]  /*79f0*/  HADD2.F32 R158, -RZ, R155.H1_H1 ;  /* 0x3000009bff9e7230 */ /* 0x000fe20000004100 */
[----:B------:R-:W-:Y:S01]  /*7a00*/  F2FP.F16.E4M3.UNPACK_B R160, R154 ;  /* 0x0000009affa0723e */ /* 0x000fe200020006ff */
[----:B------:R-:W-:Y:S01]  /*7a10*/  HADD2.F32 R155, -RZ, R55.H1_H1 ;  /* 0x30000037ff9b7230 */ /* 0x000fe20000004100 */
[----:B------:R-:W-:Y:S01]  /*7a20*/  F2FP.F16.E4M3.UNPACK_B R157, R151 ;  /* 0x00000097ff9d723e */ /* 0x000fe200020006ff */
[----:B------:R-:W-:Y:S01]  /*7a30*/  HADD2.F32 R54, -RZ, R54.H1_H1 ;  /* 0x30000036ff367230 */ /* 0x000fe20000004100 */
[----:B------:R-:W-:Y:S01]  /*7a40*/  F2FP.F16.E4M3.UNPACK_B R84, R84 ;  /* 0x00000054ff54723e */ /* 0x000fe200020006ff */
[----:B------:R-:W-:Y:S01]  /*7a50*/  HADD2.F32 R161, -RZ, R160.H0_H0 ;  /* 0x200000a0ffa17230 */ /* 0x000fe20000004100 */
[----:B------:R-:W-:Y:S01]  /*7a60*/  F2FP.F16.E4M3.UNPACK_B R151, R80 ;  /* 0x00000050ff97723e */ /* 0x000fe200020006ff */
[-C--:B------:R-:W-:Y:S01]  /*7a70*/  FMUL.FTZ R55, R155, R159.reuse ;  /* 0x0000009f9b377220 */ /* 0x080fe20000410000 */
[----:B------:R-:W-:Y:S01]  /*7a80*/  FMUL.FTZ R162, R54, R159 ;  /* 0x0000009f36a27220 */ /* 0x000fe20000410000 */
[----:B------:R-:W-:-:S02]  /*7a90*/  HADD2.F32 R154, -RZ, R84.H0_H0 ;  /* 0x20000054ff9a7230 */ /* 0x000fc40000004100 */
[----:B------:R-:W-:Y:S02]  /*7aa0*/  HADD2.F32 R80, -RZ, R151.H0_H0 ;  /* 0x20000097ff507230 */ /* 0x000fe40000004100 */
[-C--:B------:R-:W-:Y:S01]  /*7ab0*/  FFMA.FTZ R55, R54, R158.reuse, -R55 ;  /* 0x0000009e36377223 */ /* 0x080fe20000010837 */
[----:B------:R-:W-:Y:S01]  /*7ac0*/  FFMA.FTZ R54, R155, R158, R162 ;  /* 0x0000009e9b367223 */ /* 0x000fe200000100a2 */
[----:B------:R-:W-:Y:S02]  /*7ad0*/  HADD2.F32 R159, -RZ, R157.H0_H0 ;  /* 0x2000009dff9f7230 */ /* 0x000fe40000004100 */
[-C--:B------:R-:W-:Y:S01]  /*7ae0*/  FMUL.FTZ R163, R154, R161.reuse ;  /* 0x000000a19aa37220 */ /* 0x080fe20000410000 */
[----:B------:R-:W-:Y:S01]  /*7af0*/  FMUL.FTZ R161, R80, R161 ;  /* 0x000000a150a17220 */ /* 0x000fe20000410000 */
[----:B------:R-:W-:Y:S01]  /*7b00*/  HADD2.F32 R162, -RZ, R160.H1_H1 ;  /* 0x300000a0ffa27230 */ /* 0x000fe20000004100 */
[----:B------:R-:W-:Y:S01]  /*7b10*/  F2FP.F16.E4M3.UNPACK_B R158, R86.H1 ;  /* 0x00000056ff9e723e */ /* 0x000fe200030006ff */
[----:B------:R-:W-:-:S02]  /*7b20*/  HADD2.F32 R155, -RZ, R84.H1_H1 ;  /* 0x30000054ff9b7230 */ /* 0x000fc40000004100 */
[-C--:B------:R-:W-:Y:S01]  /*7b30*/  FFMA.FTZ R84, R154, R159.reuse, R161 ;  /* 0x0000009f9a547223 */ /* 0x080fe200000100a1 */
[----:B------:R-:W-:Y:S02]  /*7b40*/  HADD2.F32 R151, -RZ, R151.H1_H1 ;  /* 0x30000097ff977230 */ /* 0x000fe40000004100 */
[----:B------:R-:W-:Y:S01]  /*7b50*/  FFMA.FTZ R80, R80, R159, -R163 ;  /* 0x0000009f50507223 */ /* 0x000fe200000108a3 */
[----:B------:R-:W-:Y:S02]  /*7b60*/  HADD2.F32 R160, -RZ, R157.H1_H1 ;  /* 0x3000009dffa07230 */ /* 0x000fe40000004100 */
[----:B------:R-:W-:Y:S01]  /*7b70*/  FMUL.FTZ R154, R155, R162 ;  /* 0x000000a29b9a7220 */ /* 0x000fe20000410000 */
[----:B------:R-:W-:Y:S01]  /*7b80*/  F2FP.F16.E4M3.UNPACK_B R157, R148.H1 ;  /* 0x00000094ff9d723e */ /* 0x000fe200030006ff */
[C---:B------:R-:W-:Y:S01]  /*7b90*/  FMUL.FTZ R164, R151.reuse, R162 ;  /* 0x000000a297a47220 */ /* 0x040fe20000410000 */
[----:B------:R-:W-:Y:S01]  /*7ba0*/  F2FP.F16.E4M3.UNPACK_B R161, R150.H1 ;  /* 0x00000096ffa1723e */ /* 0x000fe200030006ff */
[----:B------:R-:W-:Y:S01]  /*7bb0*/  FFMA.FTZ R151, R151, R160, -R154 ;  /* 0x000000a097977223 */ /* 0x000fe2000001089a */
[----:B------:R-:W-:Y:S01]  /*7bc0*/  F2FP.F16.E4M3.UNPACK_B R154, R82.H1 ;  /* 0x00000052ff9a723e */ /* 0x000fe200030006ff */
[----:B------:R-:W-:-:S02]  /*7bd0*/  HADD2.F32 R162, -RZ, R157.H0_H0 ;  /* 0x2000009dffa27230 */ /* 0x000fc40000004100 */
[----:B------:R-:W-:Y:S01]  /*7be0*/  FFMA.FTZ R155, R155, R160, R164 ;  /* 0x000000a09b9b7223 */ /* 0x000fe200000100a4 */
[----:B------:R-:W-:Y:S01]  /*7bf0*/  HADD2.F32 R159, -RZ, R158.H0_H0 ;  /* 0x2000009eff9f7230 */ /* 0x000fe20000004100 */
[----:B------:R-:W-:Y:S01]  /*7c00*/  F2FP.F16.E4M3.UNPACK_B R82, R82 ;  /* 0x00000052ff52723e */ /* 0x000fe200020006ff */
[----:B------:R-:W-:Y:S01]  /*7c10*/  HADD2.F32 R163, -RZ, R157.H1_H1 ;  /* 0x3000009dffa37230 */ /* 0x000fe20000004100 */
[----:B------:R-:W-:Y:S01]  /*7c20*/  F2FP.SATFINITE.E4M3.F32.PACK_AB_MERGE_C R53, R54, R53, RZ ;  /* 0x000000353635723e */ /* 0x000fe200048070ff */
[----:B------:R-:W-:Y:S02]  /*7c30*/  HADD2.F32 R157, -RZ, R154.H0_H0 ;  /* 0x2000009aff9d7230 */ /* 0x000fe40000004100 */
[----:B------:R-:W-:Y:S01]  /*7c40*/  FMUL.FTZ R164, R159, R162 ;  /* 0x000000a29fa47220 */ /* 0x000fe20000410000 */
[----:B------:R-:W-:Y:S01]  /*7c50*/  HADD2.F32 R160, -RZ, R161.H0_H0 ;  /* 0x200000a1ffa07230 */ /* 0x000fe20000004100 */
[----:B------:R-:W-:Y:S01]  /*7c60*/  F2FP.SATFINITE.E4M3.F32.PACK_AB_MERGE_C R52, R55, R52, RZ ;  /* 0x000000343734723e */ /* 0x000fe200048070ff */
[----:B------:R-:W-:-:S02]  /*7c70*/  HADD2.F32 R158, -RZ, R158.H1_H1 ;  /* 0x3000009eff9e7230 */ /* 0x000fc40000004100 */
[C---:B------:R-:W-:Y:S01]  /*7c80*/  FMUL.FTZ R162, R157.reuse, R162 ;  /* 0x000000a29da27220 */ /* 0x040fe20000410000 */
[----:B------:R-:W-:Y:S02]  /*7c90*/  HADD2.F32 R154, -RZ, R154.H1_H1 ;  /* 0x3000009aff9a7230 */ /* 0x000fe40000004100 */
[----:B------:R-:W-:Y:S01]  /*7ca0*/  FFMA.FTZ R164, R157, R160, -R164 ;  /* 0x000000a09da47223 */ /* 0x000fe200000108a4 */
[----:B------:R-:W-:Y:S02]  /*7cb0*/  HADD2.F32 R161, -RZ, R161.H1_H1 ;  /* 0x300000a1ffa17230 */ /* 0x000fe40000004100 */
[-C--:B------:R-:W-:Y:S01]  /*7cc0*/  FMUL.FTZ R165, R158, R163.reuse ;  /* 0x000000a39ea57220 */ /* 0x080fe20000410000 */
[----:B------:R-:W-:Y:S01]  /*7cd0*/  F2FP.F16.E4M3.UNPACK_B R157, R148 ;  /* 0x00000094ff9d723e */ /* 0x000fe200020006ff */
[C---:B------:R-:W-:Y:S01]  /*7ce0*/  FMUL.FTZ R163, R154.reuse, R163 ;  /* 0x000000a39aa37220 */ /* 0x040fe20000410000 */
[----:B------:R-:W-:Y:S01]  /*7cf0*/  F2FP.F16.E4M3.UNPACK_B R148, R86 ;  /* 0x00000056ff94723e */ /* 0x000fe200020006ff */
[-C--:B------:R-:W-:Y:S01]  /*7d00*/  FFMA.FTZ R169, R154, R161.reuse, -R165 ;  /* 0x000000a19aa97223 */ /* 0x080fe200000108a5 */
[----:B------:R-:W-:Y:S01]  /*7d10*/  F2FP.F16.E4M3.UNPACK_B R154, R150 ;  /* 0x00000096ff9a723e */ /* 0x000fe200020006ff */
[----:B------:R-:W-:Y:S01]  /*7d20*/  FFMA.FTZ R171, R158, R161, R163 ;  /* 0x000000a19eab7223 */ /* 0x000fe200000100a3 */
[----:B------:R-:W-:-:S02]  /*7d30*/  HADD2.F32 R161, -RZ, R157.H0_H0 ;  /* 0x2000009dffa17230 */ /* 0x000fc40000004100 */
[----:B------:R-:W-:Y:S01]  /*7d40*/  FFMA.FTZ R162, R159, R160, R162 ;  /* 0x000000a09fa27223 */ /* 0x000fe200000100a2 */
[----:B------:R-:W-:Y:S01]  /*7d50*/  HADD2.F32 R150, -RZ, R148.H0_H0 ;  /* 0x20000094ff967230 */ /* 0x000fe20000004100 */
[----:B------:R-:W-:Y:S01]  /*7d60*/  F2FP.F16.E4M3.UNPACK_B R54, R85 ;  /* 0x00000055ff36723e */ /* 0x000fe200020006ff */
[----:B------:R-:W-:Y:S01]  /*7d70*/  HADD2.F32 R163, -RZ, R157.H1_H1 ;  /* 0x3000009dffa37230 */ /* 0x000fe20000004100 */
[----:B------:R-:W-:Y:S01]  /*7d80*/  F2FP.F16.E4M3.UNPACK_B R55, R51 ;  /* 0x00000033ff37723e */ /* 0x000fe200020006ff */
[----:B------:R-:W-:Y:S02]  /*7d90*/  HADD2.F32 R86, -RZ, R82.H0_H0 ;  /* 0x20000052ff567230 */ /* 0x000fe40000004100 */
[----:B------:R-:W-:Y:S01]  /*7da0*/  FMUL.FTZ R165, R150, R161 ;  /* 0x000000a196a57220 */ /* 0x000fe20000410000 */
[----:B------:R-:W-:Y:S01]  /*7db0*/  HADD2.F32 R148, -RZ, R148.H1_H1 ;  /* 0x30000094ff947230 */ /* 0x000fe20000004100 */
[----:B------:R-:W-:Y:S01]  /*7dc0*/  F2FP.SATFINITE.E4M3.F32.PACK_AB_MERGE_C R84, R155, R84, R53 ;  /* 0x000000549b54723e */ /* 0x000fe20004807035 */
[----:B------:R-:W-:-:S02]  /*7dd0*/  HADD2.F32 R82, -RZ, R82.H1_H1 ;  /* 0x30000052ff527230 */ /* 0x000fc40000004100 */
[----:B------:R-:W-:Y:S01]  /*7de0*/  FMUL.FTZ R161, R86, R161 ;  /* 0x000000a156a17220 */ /* 0x000fe20000410000 */
[--C-:B------:R-:W-:Y:S02]  /*7df0*/  HADD2.F32 R157, -RZ, R154.reuse.H0_H0 ;  /* 0x2000009aff9d7230 */ /* 0x100fe40000004100 */
[-C--:B------:R-:W-:Y:S01]  /*7e00*/  FMUL.FTZ R167, R148, R163.reuse ;  /* 0x000000a394a77220 */ /* 0x080fe20000410000 */
[----:B------:R-:W-:Y:S02]  /*7e10*/  HADD2.F32 R159, -RZ, R154.H1_H1 ;  /* 0x3000009aff9f7230 */ /* 0x000fe40000004100 */
[----:B------:R-:W-:Y:S01]  /*7e20*/  FMUL.FTZ R163, R82, R163 ;  /* 0x000000a352a37220 */ /* 0x000fe20000410000 */
[----:B------:R-:W-:Y:S01]  /*7e30*/  F2FP.F16.E4M3.UNPACK_B R53, R81 ;  /* 0x00000051ff35723e */ /* 0x000fe200020006ff */
[-C--:B------:R-:W-:Y:S01]  /*7e40*/  FFMA.FTZ R165, R86, R157.reuse, -R165 ;  /* 0x0000009d56a57223 */ /* 0x080fe200000108a5 */
[----:B------:R-:W-:Y:S01]  /*7e50*/  FFMA.FTZ R86, R150, R157, R161 ;  /* 0x0000009d96567223 */ /* 0x000fe200000100a1 */
[----:B------:R-:W-:Y:S01]  /*7e60*/  FFMA.FTZ R163, R148, R159, R163 ;  /* 0x0000009f94a37223 */ /* 0x000fe200000100a3 */
[----:B------:R-:W-:Y:S01]  /*7e70*/  F2FP.SATFINITE.E4M3.F32.PACK_AB_MERGE_C R80, R151, R80, R52 ;  /* 0x000000509750723e */ /* 0x000fe20004807034 */
[----:B------:R-:W-:Y:S01]  /*7e80*/  HADD2.F32 R148, -RZ, R54.H0_H0 ;  /* 0x20000036ff947230 */ /* 0x000fe20000004100 */
[----:B------:R-:W-:Y:S01]  /*7e90*/  F2FP.F16.E4M3.UNPACK_B R150, R50 ;  /* 0x00000032ff96723e */ /* 0x000fe200020006ff */
[----:B------:R-:W-:Y:S01]  /*7ea0*/  HADD2.F32 R155, -RZ, R55.H0_H0 ;  /* 0x20000037ff9b7230 */ /* 0x000fe20000004100 */
[----:B------:R-:W-:Y:S01]  /*7eb0*/  F2FP.F16.E4M3.UNPACK_B R81, R81.H1 ;  /* 0x00000051ff51723e */ /* 0x000fe200030006ff */
[----:B------:R-:W-:Y:S01]  /*7ec0*/  HADD2.F32 R52, -RZ, R53.H0_H0 ;  /* 0x20000035ff347230 */ /* 0x000fe20000004100 */
[----:B------:R-:W-:Y:S01]  /*7ed0*/  F2FP.F16.E4M3.UNPACK_B R85, R85.H1 ;  /* 0x00000055ff55723e */ /* 0x000fe200030006ff */
[----:B------:R-:W-:-:S02]  /*7ee0*/  HADD2.F32 R151, -RZ, R150.H0_H0 ;  /* 0x20000096ff977230 */ /* 0x000fc40000004100 */
[-C--:B------:R-:W-:Y:S01]  /*7ef0*/  FMUL.FTZ R157, R148, R155.reuse ;  /* 0x0000009b949d7220 */ /* 0x080fe20000410000 */
[----:B------:R-:W-:Y:S02]  /*7f00*/  HADD2.F32 R54, -RZ, R54.H1_H1 ;  /* 0x30000036ff367230 */ /* 0x000fe40000004100 */
[C---:B------:R-:W-:Y:S01]  /*7f10*/  FMUL.FTZ R155, R52.reuse, R155 ;  /* 0x0000009b349b7220 */ /* 0x040fe20000410000 */
[----:B------:R-:W-:Y:S02]  /*7f20*/  HADD2.F32 R154, -RZ, R55.H1_H1 ;  /* 0x30000037ff9a7230 */ /* 0x000fe40000004100 */
[-C--:B------:R-:W-:Y:S01]  /*7f30*/  FFMA.FTZ R52, R52, R151.reuse, -R157 ;  /* 0x0000009734347223 */ /* 0x080fe2000001089d */
[----:B------:R-:W-:Y:S02]  /*7f40*/  HADD2.F32 R55, -RZ, R53.H1_H1 ;  /* 0x30000035ff377230 */ /* 0x000fe40000004100 */
[----:B------:R-:W-:Y:S01]  /*7f50*/  FFMA.FTZ R53, R148, R151, R155 ;  /* 0x0000009794357223 */ /* 0x000fe2000001009b */
[----:B------:R-:W-:-:S02]  /*7f60*/  HADD2.F32 R150, -RZ, R150.H1_H1 ;  /* 0x30000096ff967230 */ /* 0x000fc40000004100 */
[CC--:B------:R-:W-:Y:S01]  /*7f70*/  FMUL.FTZ R148, R54.reuse, R154.reuse ;  /* 0x0000009a36947220 */ /* 0x0c0fe20000410000 */
[----:B------:R-:W-:Y:S01]  /*7f80*/  F2FP.F16.E4M3.UNPACK_B R151, R51.H1 ;  /* 0x00000033ff97723e */ /* 0x000fe200030006ff */
[C---:B------:R-:W-:Y:S01]  /*7f90*/  FMUL.FTZ R155, R55.reuse, R154 ;  /* 0x0000009a379b7220 */ /* 0x040fe20000410000 */
[----:B------:R-:W-:Y:S01]  /*7fa0*/  F2FP.F16.E4M3.UNPACK_B R50, R50.H1 ;  /* 0x00000032ff32723e */ /* 0x000fe200030006ff */
[----:B------:R-:W-:Y:S01]  /*7fb0*/  FFMA.FTZ R55, R55, R150, -R148 ;  /* 0x0000009637377223 */ /* 0x000fe20000010894 */
[----:B------:R-:W-:Y:S01]  /*7fc0*/  HADD2.F32 R51, -RZ, R81.H0_H0 ;  /* 0x20000051ff337230 */ /* 0x000fe20000004100 */
[----:B------:R-:W-:Y:S01]  /*7fd0*/  F2FP.SATFINITE.E4M3.F32.PACK_AB_MERGE_C R162, R171, R162, RZ ;  /* 0x000000a2aba2723e */ /* 0x000fe200048070ff */
[----:B------:R-:W-:Y:S02]  /*7fe0*/  HADD2.F32 R148, -RZ, R85.H0_H0 ;  /* 0x20000055ff947230 */ /* 0x000fe40000004100 */
[----:B------:R-:W-:Y:S01]  /*7ff0*/  FFMA.FTZ R54, R54, R150, R155 ;  /* 0x0000009636367223 */ /* 0x000fe2000001009b */
[----:B------:R-:W-:Y:S01]  /*8000*/  HADD2.F32 R154, -RZ, R151.H0_H0 ;  /* 0x20000097ff9a7230 */ /* 0x000fe20000004100 */
[----:B------:R-:W-:Y:S01]  /*8010*/  F2FP.SATFINITE.E4M3.F32.PACK_AB_MERGE_C R86, R163, R86, R162 ;  /* 0x00000056a356723e */ /* 0x000fe200048070a2 */
[----:B------:R-:W-:Y:S01]  /*8020*/  HADD2.F32 R85, -RZ, R85.H1_H1 ;  /* 0x30000055ff557230 */ /* 0x000fe20000004100 */
[----:B------:R-:W-:Y:S01]  /*8030*/  F2FP.F16.E4M3.UNPACK_B R157, R49 ;  /* 0x00000031ff9d723e */ /* 0x000fe200020006ff */
[----:B------:R-:W-:-:S02]  /*8040*/  HADD2.F32 R158, -RZ, R151.H1_H1 ;  /* 0x30000097ff9e7230 */ /* 0x000fc40000004100 */
[CC--:B------:R-:W-:Y:S01]  /*8050*/  FMUL.FTZ R160, R148.reuse, R154.reuse ;  /* 0x0000009a94a07220 */ /* 0x0c0fe20000410000 */
[--C-:B------:R-:W-:Y:S02]  /*8060*/  HADD2.F32 R150, -RZ, R50.reuse.H0_H0 ;  /* 0x20000032ff967230 */ /* 0x100fe40000004100 */
[----:B------:R-:W-:Y:S01]  /*8070*/  FMUL.FTZ R151, R51, R154 ;  /* 0x0000009a33977220 */ /* 0x000fe20000410000 */
[----:B------:R-:W-:Y:S02]  /*8080*/  HADD2.F32 R81, -RZ, R81.H1_H1 ;  /* 0x30000051ff517230 */ /* 0x000fe40000004100 */
[----:B------:R-:W-:Y:S01]  /*8090*/  FMUL.FTZ R162, R85, R158 ;  /* 0x0000009e55a27220 */ /* 0x000fe20000410000 */
[----:B------:R-:W-:Y:S02]  /*80a0*/  HADD2.F32 R154, -RZ, R50.H1_H1 ;  /* 0x30000032ff9a7230 */ /* 0x000fe40000004100 */
[-C--:B------:R-:W-:Y:S01]  /*80b0*/  FFMA.FTZ R50, R51, R150.reuse, -R160 ;  /* 0x0000009633327223 */ /* 0x080fe200000108a0 */
[----:B------:R-:W-:Y:S01]  /*80c0*/  FFMA.FTZ R51, R148, R150, R151 ;  /* 0x0000009694337223 */ /* 0x000fe20000010097 */
[C---:B------:R-:W-:Y:S01]  /*80d0*/  FMUL.FTZ R158, R81.reuse, R158 ;  /* 0x0000009e519e7220 */ /* 0x040fe20000410000 */
[----:B------:R-:W-:Y:S01]  /*80e0*/  F2FP.F16.E4M3.UNPACK_B R148, R87 ;  /* 0x00000057ff94723e */ /* 0x000fe200020006ff */
[-C--:B------:R-:W-:Y:S01]  /*80f0*/  FFMA.FTZ R163, R81, R154.reuse, -R162 ;  /* 0x0000009a51a37223 */ /* 0x080fe200000108a2 */
[----:B------:R-:W-:Y:S01]  /*8100*/  F2FP.F16.E4M3.UNPACK_B R81, R83 ;  /* 0x00000053ff51723e */ /* 0x000fe200020006ff */
[----:B------:R-:W-:Y:S01]  /*8110*/  FFMA.FTZ R82, R82, R159, -R167 ;  /* 0x0000009f52527223 */ /* 0x000fe200000108a7 */
[----:B------:R-:W-:Y:S01]  /*8120*/  F2FP.F16.E4M3.UNPACK_B R150, R87.H1 ;  /* 0x00000057ff96723e */ /* 0x000fe200030006ff */
[----:B------:R-:W-:Y:S01]  /*8130*/  FFMA.FTZ R162, R85, R154, R158 ;  /* 0x0000009a55a27223 */ /* 0x000fe2000001009e */
[----:B------:R-:W-:Y:S01]  /*8140*/  F2FP.F16.E4M3.UNPACK_B R159, R49.H1 ;  /* 0x00000031ff9f723e */ /* 0x000fe200030006ff */
[----:B------:R-:W-:Y:S01]  /*8150*/  HADD2.F32 R151, -RZ, R148.H0_H0 ;  /* 0x20000094ff977230 */ /* 0x000fe20000004100 */
[----:B------:R-:W-:Y:S01]  /*8160*/  F2FP.SATFINITE.E4M3.F32.PACK_AB_MERGE_C R164, R169, R164, RZ ;  /* 0x000000a4a9a4723e */ /* 0x000fe200048070ff */
[----:B------:R-:W-:Y:S01]  /*8170*/  HADD2.F32 R160, -RZ, R157.H0_H0 ;  /* 0x2000009dffa07230 */ /* 0x000fe20000004100 */
[----:B------:R-:W-:Y:S01]  /*8180*/  F2FP.F16.E4M3.UNPACK_B R83, R83.H1 ;  /* 0x00000053ff53723e */ /* 0x000fe200030006ff */
[----:B------:R-:W-:Y:S01]  /*8190*/  HADD2.F32 R85, -RZ, R81.H0_H0 ;  /* 0x20000051ff557230 */ /* 0x000fe20000004100 */
[-C--:B------:R-:W-:Y:S01]  /*81a0*/  F2FP.F16.E4M3.UNPACK_B R49, R48.reuse ;  /* 0x00000030ff31723e */ /* 0x080fe200020006ff */
[----:B------:R-:W-:Y:S01]  /*81b0*/  HADD2.F32 R161, -RZ, R159.H0_H0 ;  /* 0x2000009fffa17230 */ /* 0x000fe20000004100 */
[----:B------:R-:W-:Y:S01]  /*81c0*/  F2FP.F16.E4M3.UNPACK_B R154, R48.H1 ;  /* 0x00000030ff9a723e */ /* 0x000fe200030006ff */
[----:B------:R-:W-:Y:S01]  /*81d0*/  HADD2.F32 R48, -RZ, R150.H0_H0 ;  /* 0x20000096ff307230 */ /* 0x000fe20000004100 */
[----:B------:R-:W-:Y:S01]  /*81e0*/  F2FP.SATFINITE.E4M3.F32.PACK_AB_MERGE_C R82, R82, R165, R164 ;  /* 0x000000a55252723e */ /* 0x000fe200048070a4 */
[----:B------:R-:W-:-:S02]  /*81f0*/  HADD2.F32 R87, -RZ, R83.H0_H0 ;  /* 0x20000053ff577230 */ /* 0x000fc40000004100 */
[-C--:B------:R-:W-:Y:S01]  /*8200*/  FMUL.FTZ R164, R151, R160.reuse ;  /* 0x000000a097a47220 */ /* 0x080fe20000410000 */
[----:B------:R-:W-:Y:S02]  /*8210*/  HADD2.F32 R158, -RZ, R49.H0_H0 ;  /* 0x20000031ff9e7230 */ /* 0x000fe40000004100 */
[----:B------:R-:W-:Y:S01]  /*8220*/  FMUL.FTZ R160, R85, R160 ;  /* 0x000000a055a07220 */ /* 0x000fe20000410000 */
[----:B------:R-:W-:Y:S02]  /*8230*/  HADD2.F32 R150, -RZ, R150.H1_H1 ;  /* 0x30000096ff967230 */ /* 0x000fe40000004100 */
[-C--:B------:R-:W-:Y:S01]  /*8240*/  FMUL.FTZ R166, R48, R161.reuse ;  /* 0x000000a130a67220 */ /* 0x080fe20000410000 */
[----:B------:R-:W-:Y:S02]  /*8250*/  HADD2.F32 R159, -RZ, R159.H1_H1 ;  /* 0x3000009fff9f7230 */ /* 0x000fe40000004100 */
[----:B------:R-:W-:Y:S01]  /*8260*/  FMUL.FTZ R161, R87, R161 ;  /* 0x000000a157a17220 */ /* 0x000fe20000410000 */
[----:B------:R-:W-:-:S02]  /*8270*/  HADD2.F32 R83, -RZ, R83.H1_H1 ;  /* 0x30000053ff537230 */ /* 0x000fc40000004100 */
[-C--:B------:R-:W-:Y:S01]  /*8280*/  FFMA.FTZ R164, R85, R158.reuse, -R164 ;  /* 0x0000009e55a47223 */ /* 0x080fe200000108a4 */
[----:B------:R-:W-:Y:S02]  /*8290*/  HADD2.F32 R155, -RZ, R154.H0_H0 ;  /* 0x2000009aff9b7230 */ /* 0x000fe40000004100 */
[----:B------:R-:W-:Y:S01]  /*82a0*/  FFMA.FTZ R160, R151, R158, R160 ;  /* 0x0000009e97a07223 */ /* 0x000fe200000100a0 */
[----:B------:R-:W-:Y:S02]  /*82b0*/  HADD2.F32 R148, -RZ, R148.H1_H1 ;  /* 0x30000094ff947230 */ /* 0x000fe40000004100 */
[-C--:B------:R-:W-:Y:S01]  /*82c0*/  FMUL.FTZ R158, R150, R159.reuse ;  /* 0x0000009f969e7220 */ /* 0x080fe20000410000 */
[----:B------:R-:W-:Y:S02]  /*82d0*/  HADD2.F32 R157, -RZ, R157.H1_H1 ;  /* 0x3000009dff9d7230 */ /* 0x000fe40000004100 */
[----:B------:R-:W-:Y:S01]  /*82e0*/  FMUL.FTZ R159, R83, R159 ;  /* 0x0000009f539f7220 */ /* 0x000fe20000410000 */
[----:B------:R-:W-:-:S02]  /*82f0*/  HADD2.F32 R154, -RZ, R154.H1_H1 ;  /* 0x3000009aff9a7230 */ /* 0x000fc40000004100 */
[-C--:B------:R-:W-:Y:S01]  /*8300*/  FFMA.FTZ R161, R48, R155.reuse, R161 ;  /* 0x0000009b30a17223 */ /* 0x080fe200000100a1 */
[----:B------:R-:W-:Y:S02]  /*8310*/  HADD2.F32 R81, -RZ, R81.H1_H1 ;  /* 0x30000051ff517230 */ /* 0x000fe40000004100 */
[----:B------:R-:W-:Y:S01]  /*8320*/  FFMA.FTZ R166, R87, R155, -R166 ;  /* 0x0000009b57a67223 */ /* 0x000fe200000108a6 */
[----:B------:R-:W-:Y:S02]  /*8330*/  HADD2.F32 R49, -RZ, R49.H1_H1 ;  /* 0x30000031ff317230 */ /* 0x000fe40000004100 */
[-C--:B------:R-:W-:Y:S01]  /*8340*/  FMUL.FTZ R48, R148, R157.reuse ;  /* 0x0000009d94307220 */ /* 0x080fe20000410000 */
[-C--:B------:R-:W-:Y:S01]  /*8350*/  FFMA.FTZ R83, R83, R154.reuse, -R158 ;  /* 0x0000009a53537223 */ /* 0x080fe2000001089e */
[----:B------:R-:W-:Y:S01]  /*8360*/  FMUL.FTZ R157, R81, R157 ;  /* 0x0000009d519d7220 */ /* 0x000fe20000410000 */
[----:B------:R-:W-:Y:S01]  /*8370*/  FFMA.FTZ R150, R150, R154, R159 ;  /* 0x0000009a96967223 */ /* 0x000fe2000001009f */
[----:B------:R-:W-:Y:S01]  /*8380*/  F2FP.SATFINITE.E4M3.F32.PACK_AB_MERGE_C R50, R163, R50, RZ ;  /* 0x00000032a332723e */ /* 0x000fe200048070ff */
[-C--:B------:R-:W-:Y:S01]  /*8390*/  FFMA.FTZ R81, R81, R49.reuse, -R48 ;  /* 0x0000003151517223 */ /* 0x080fe20000010830 */
[----:B------:R-:W-:Y:S01]  /*83a0*/  FFMA.FTZ R157, R148, R49, R157 ;  /* 0x00000031949d7223 */ /* 0x000fe2000001009d */
[----:B------:R-:W-:-:S02]  /*83b0*/  F2FP.SATFINITE.E4M3.F32.PACK_AB_MERGE_C R83, R83, R166, RZ ;  /* 0x000000a65353723e */ /* 0x000fc400048070ff */
[----:B------:R-:W-:Y:S02]  /*83c0*/  F2FP.SATFINITE.E4M3.F32.PACK_AB_MERGE_C R55, R55, R52, R50 ;  /* 0x000000343737723e */ /* 0x000fe40004807032 */
[----:B------:R-:W-:Y:S02]  /*83d0*/  F2FP.SATFINITE.E4M3.F32.PACK_AB_MERGE_C R51, R162, R51, RZ ;  /* 0x00000033a233723e */ /* 0x000fe400048070ff */
[----:B------:R-:W-:Y:S02]  /*83e0*/  F2FP.SATFINITE.E4M3.F32.PACK_AB_MERGE_C R150, R150, R161, RZ ;  /* 0x000000a19696723e */ /* 0x000fe400048070ff */
[----:B------:R-:W-:Y:S01]  /*83f0*/  F2FP.SATFINITE.E4M3.F32.PACK_AB_MERGE_C R83, R81, R164, R83 ;  /* 0x000000a45153723e */ /* 0x000fe20004807053 */
[----:B------:R-:W-:Y:S01]  /*8400*/  IMAD.MOV.U32 R81, RZ, RZ, R55 ;  /* 0x000000ffff517224 */ /* 0x000fe200078e0037 */
[----:B------:R-:W-:Y:S02]  /*8410*/  F2FP.SATFINITE.E4M3.F32.PACK_AB_MERGE_C R85, R54, R53, R51 ;  /* 0x000000353655723e */ /* 0x000fe40004807033 */
[----:B------:R-:W-:-:S07]  /*8420*/  F2FP.SATFINITE.E4M3.F32.PACK_AB_MERGE_C R87, R157, R160, R150 ;  /* 0x000000a09d57723e */ /* 0x000fce0004807096 */
.L_x_403:
[----:B------:R-:W-:Y:S05]  /*8430*/  BSYNC B2 ;  /* 0x0000000000027941 */ /* 0x000fea0003800000 */
.L_x_402:
[----:B------:R-:W-:Y:S01]  /*8440*/  ISETP.GE.AND P3, PT, R149, R133, PT ;  /* 0x000000859500720c */ /* 0x000fe20003f66270 */
[----:B------:R-:W-:-:S12]  /*8450*/  ULDC.64 UR4, c[0x0][0x2e8] ;  /* 0x0000ba0000047ab9 */ /* 0x000fd80000000a00 */
[--C-:B------:R-:W-:Y:S02]  /*8460*/  @!P3 SHF.R.S32.HI R48, RZ, 0x1f, R149.reuse ;  /* 0x0000001fff30b819 */ /* 0x100fe40000011495 */
[----:B------:R-:W-:-:S04]  /*8470*/  @!P3 IADD3 R50, P4, P6, R102, R126, R149 ;  /* 0x0000007e6632b210 */ /* 0x000fc80007e9e095 */
[----:B------:R-:W-:Y:S02]  /*8480*/  @!P3 IADD3.X R146, R41, R146, R48, P4, P6 ;  /* 0x000000922992b210 */ /* 0x000fe400027ec430 */
[----:B------:R-:W-:-:S04]  /*8490*/  IADD3 R48, P4, R147, UR4, RZ ;  /* 0x0000000493307c10 */ /* 0x000fc8000ff9e0ff */
[----:B------:R-:W-:Y:S02]  /*84a0*/  IADD3.X R49, R156, UR5, RZ, P4, !PT ;  /* 0x000000059c317c10 */ /* 0x000fe4000a7fe4ff */
[----:B------:R-:W-:-:S03]  /*84b0*/  @!P3 IADD3 R50, P4, R50, UR4, RZ ;  /* 0x000000043232bc10 */ /* 0x000fc6000ff9e0ff */
[----:B-1----:R1:W-:Y:S01]  /*84c0*/  STG.E.128 desc[UR42][R48.64], R80 ;  /* 0x0000005030007986 */ /* 0x0023e2000c101d2a */
[----:B------:R-:W-:-:S05]  /*84d0*/  @!P3 IADD3.X R51, R146, UR5, RZ, P4, !PT ;  /* 0x000000059233bc10 */ /* 0x000fca000a7fe4ff */
[----:B--2---:R1:W-:Y:S04]  /*84e0*/  @!P3 STG.E.128 desc[UR42][R50.64], R84 ;  /* 0x000000543200b986 */ /* 0x0043e8000c101d2a */
.L_x_401:
[----:B------:R-:W-:Y:S05]  /*84f0*/  BSYNC B1 ;  /* 0x0000000000017941 */ /* 0x000fea0003800000 */
.L_x_400:
[----:B-1----:R-:W-:Y:S01]  /*8500*/  IADD3 R49, R23, 0x20, RZ ;  /* 0x0000002017317810 */ /* 0x002fe20007ffe0ff */
[----:B------:R-:W-:Y:S03]  /*8510*/  BSSY B1, `(.L_x_404) ;  /* 0x000010d000017945 */ /* 0x000fe60003800000 */
[----:B------:R-:W-:-:S13]  /*8520*/  ISETP.GE.OR P3, PT, R49, R115, P0 ;  /* 0x000000733100720c */ /* 0x000fda0000766670 */
[----:B------:R-:W-:Y:S05]  /*8530*/  @P3 BRA `(.L_x_405) ;  /* 0x0000001000283947 */ /* 0x000fea0003800000 */
[----:B------:R-:W3:Y:S01]  /*8540*/  LDL R50, [R1+0x28] ;  /* 0x0000280001327983 */ /* 0x000ee20000100800 */
[-C--:B--2---:R-:W-:Y:S01]  /*8550*/  IMAD R48, R118, R122.reuse, RZ ;  /* 0x0000007a76307224 */ /* 0x084fe200078e02ff */
[----:B------:R-:W-:Y:S01]  /*8560*/  ISETP.NE.AND P6, PT, R0, RZ, PT ;  /* 0x000000ff0000720c */ /* 0x000fe20003fc5270 */
[C---:B------:R-:W-:Y:S01]  /*8570*/  IMAD.WIDE.U32 R80, R49.reuse, R122, R120 ;  /* 0x0000007a31507225 */ /* 0x040fe200078e0078 */
[----:B------:R-:W-:Y:S03]  /*8580*/  BSSY B2, `(.L_x_406) ;  /* 0x00000fa000027945 */ /* 0x000fe60003800000 */
[----:B------:R-:W-:Y:S01]  /*8590*/  IMAD R49, R49, R123, R48 ;  /* 0x0000007b31317224 */ /* 0x000fe200078e0230 */
[----:B------:R-:W-:Y:S01]  /*85a0*/  SEL R48, R112, R137, !P6 ;  /* 0x0000008970307207 */ /* 0x000fe20007000000 */
[----:B------:R-:W-:Y:S01]  /*85b0*/  VIADD R51, R23, 0x20 ;  /* 0x0000002017337836 */ /* 0x000fe20000000000 */
[----:B------:R-:W-:Y:S01]  /*85c0*/  IADD3 R83, P3, P4, R102, R80, R40 ;  /* 0x0000005066537210 */ /* 0x000fe20007c7e028 */
[----:B------:R-:W-:Y:S01]  /*85d0*/  IMAD.IADD R82, R81, 0x1, R49 ;  /* 0x0000000151527824 */ /* 0x000fe200078e0231 */
[----:B------:R-:W-:Y:S01]  /*85e0*/  SHF.R.S32.HI R49, RZ, 0x1f, R48 ;  /* 0x0000001fff317819 */ /* 0x000fe20000011430 */
[----:B------:R-:W-:Y:S01]  /*85f0*/  VIADD R52, R23, 0x20 ;  /* 0x0000002017347836 */ /* 0x000fe20000000000 */
[----:B------:R-:W-:-:S02]  /*8600*/  SHF.L.U32 R51, R51, 0x7, RZ ;  /* 0x0000000733337819 */ /* 0x000fc400000006ff */
[----:B------:R-:W-:Y:S01]  /*8610*/  LEA.HI R48, R49, R48, RZ, 0x5 ;  /* 0x0000003031307211 */ /* 0x000fe200078f28ff */
[----:B------:R-:W-:Y:S01]  /*8620*/  IMAD.SHL.U32 R52, R52, 0x80, RZ ;  /* 0x0000008034347824 */ /* 0x000fe200078e00ff */
[----:B------:R-:W-:Y:S02]  /*8630*/  LOP3.LUT R51, R51, 0x380, RZ, 0xc0, !PT ;  /* 0x0000038033337812 */ /* 0x000fe400078ec0ff */
[----:B------:R-:W-:Y:S02]  /*8640*/  LEA.HI.SX32 R48, R48, R105, 0x1b ;  /* 0x0000006930307211 */ /* 0x000fe400078fdaff */
[----:B------:R-:W-:Y:S02]  /*8650*/  LOP3.LUT R52, R52, 0x380, RZ, 0xc0, !PT ;  /* 0x0000038034347812 */ /* 0x000fe400078ec0ff */
[----:B------:R-:W-:Y:S01]  /*8660*/  SHF.R.S32.HI R49, RZ, 0x1f, R48 ;  /* 0x0000001fff317819 */ /* 0x000fe20000011430 */
[----:B------:R-:W-:Y:S01]  /*8670*/  IMAD.SHL.U32 R85, R48, 0x10, RZ ;  /* 0x0000001030557824 */ /* 0x000fe200078e00ff */
[----:B------:R-:W-:-:S02]  /*8680*/  SHF.R.U32.HI R51, RZ, 0x3, R51 ;  /* 0x00000003ff337819 */ /* 0x000fc40000011633 */
[----:B------:R-:W-:Y:S02]  /*8690*/  LEA.HI R49, R49, R48, RZ, 0x3 ;  /* 0x0000003031317211 */ /* 0x000fe400078f18ff */
[----:B------:R-:W-:Y:S02]  /*86a0*/  LOP3.LUT R48, R52, 0x70, R85, 0xf8, !PT ;  /* 0x0000007034307812 */ /* 0x000fe400078ef855 */
[----:B------:R-:W-:Y:S01]  /*86b0*/  IADD3.X R87, R41, R82, R106, P3, P4 ;  /* 0x0000005229577210 */ /* 0x000fe20001fe846a */
[----:B------:R-:W-:Y:S01]  /*86c0*/  IMAD.SHL.U32 R49, R49, 0x800, RZ ;  /* 0x0000080031317824 */ /* 0x000fe200078e00ff */
[----:B------:R-:W-:-:S04]  /*86d0*/  LOP3.LUT R48, R48, R51, RZ, 0x3c, !PT ;  /* 0x0000003330307212 */ /* 0x000fc800078e3cff */
[----:B------:R-:W-:-:S04]  /*86e0*/  LOP3.LUT R49, R49, 0xffffc000, RZ, 0xc0, !PT ;  /* 0xffffc00031317812 */ /* 0x000fc800078ec0ff */
[----:B---3--:R-:W-:Y:S02]  /*86f0*/  IADD3 R51, R48, R49, R50 ;  /* 0x0000003130337210 */ /* 0x008fe40007ffe032 */
[----:B------:R-:W-:-:S03]  /*8700*/  LEA R49, R232, R29, 0xf ;  /* 0x0000001de8317211 */ /* 0x000fc600078e78ff */
[----:B------:R-:W-:Y:S02]  /*8710*/  IMAD R51, R232, 0x8000, R51 ;  /* 0x00008000e8337824 */ /* 0x000fe400078e0233 */
[C---:B------:R-:W-:Y:S02]  /*8720*/  IMAD.IADD R49, R22.reuse, 0x1, R49 ;  /* 0x0000000116317824 */ /* 0x040fe400078e0231 */
[----:B------:R-:W-:-:S04]  /*8730*/  IMAD.IADD R52, R22, 0x1, R51 ;  /* 0x0000000116347824 */ /* 0x000fc800078e0233 */
[----:B------:R-:W1:Y:S04]  /*8740*/  LDS.128 R48, [R49+0x28400] ;  /* 0x0284000031307984 */ /* 0x000e680000000c00 */
[----:B------:R-:W2:Y:S01]  /*8750*/  LDS.128 R52, [R52+0x28400] ;  /* 0x0284000034347984 */ /* 0x000ea20000000c00 */
[----:B------:R-:W-:Y:S05]  /*8760*/  @P2 BRA `(.L_x_407) ;  /* 0x0000000c006c2947 */ /* 0x000fea0003800000 */
[--C-:B------:R-:W-:Y:S01]  /*8770*/  SHF.R.U32.HI R154, RZ, 0x8, R57.reuse ;  /* 0x00000008ff9a7819 */ /* 0x100fe20000011639 */
[----:B-1----:R-:W-:Y:S01]  /*8780*/  IMAD.MOV.U32 R60, RZ, RZ, R48 ;  /* 0x000000ffff3c7224 */ /* 0x002fe200078e0030 */
[----:B------:R-:W-:Y:S01]  /*8790*/  LOP3.LUT R58, R57, 0xff, RZ, 0xc0, !PT ;  /* 0x000000ff393a7812 */ /* 0x000fe200078ec0ff */
[----:B--2---:R-:W-:Y:S01]  /*87a0*/  IMAD.MOV.U32 R62, RZ, RZ, R52 ;  /* 0x000000ffff3e7224 */ /* 0x004fe200078e0034 */
[----:B------:R-:W-:Y:S02]  /*87b0*/  SHF.R.U32.HI R151, RZ, 0x18, R57 ;  /* 0x00000018ff977819 */ /* 0x000fe40000011639 */
[----:B------:R-:W-:Y:S02]  /*87c0*/  MOV R56, R49 ;  /* 0x0000003100387202 */ /* 0x000fe40000000f00 */
[----:B------:R-:W-:Y:S02]  /*87d0*/  SHF.R.U32.HI R149, RZ, 0x8, R59 ;  /* 0x00000008ff957819 */ /* 0x000fe4000001163b */
[----:B------:R-:W-:-:S02]  /*87e0*/  PRMT R49, R151, 0x654, R58 ;  /* 0x0000065497317816 */ /* 0x000fc4000000003a */
[----:B------:R-:W-:Y:S02]  /*87f0*/  SHF.L.U32 R48, R154, 0x8, RZ ;  /* 0x000000089a307819 */ /* 0x000fe400000006ff */
[----:B------:R-:W-:Y:S02]  /*8800*/  SHF.R.U32.HI R150, RZ, 0x10, R59 ;  /* 0x00000010ff967819 */ /* 0x000fe4000001163b */
[----:B------:R-:W-:Y:S02]  /*8810*/  LOP3.LUT R84, R59, 0xff, RZ, 0xc0, !PT ;  /* 0x000000ff3b547812 */ /* 0x000fe400078ec0ff */
[----:B------:R-:W-:Y:S02]  /*8820*/  SHF.R.U32.HI R147, RZ, 0x8, R61 ;  /* 0x00000008ff937819 */ /* 0x000fe4000001163d */
[----:B------:R-:W-:Y:S02]  /*8830*/  SHF.R.U32.HI R127, RZ, 0x8, R63 ;  /* 0x00000008ff7f7819 */ /* 0x000fe4000001163f */
[----:B------:R-:W-:Y:S01]  /*8840*/  SHF.R.U32.HI R59, RZ, 0x18, R59 ;  /* 0x00000018ff3b7819 */ /* 0x000fe2000001163b */
[----:B------:R-:W-:Y:S01]  /*8850*/  IMAD.SHL.U32 R52, R147, 0x100, RZ ;  /* 0x0000010093347824 */ /* 0x000fe200078e00ff */
[----:B------:R-:W-:Y:S01]  /*8860*/  SHF.R.U32.HI R148, RZ, 0x10, R61 ;  /* 0x00000010ff947819 */ /* 0x000fe2000001163d */
[----:B------:R-:W-:Y:S01]  /*8870*/  IMAD.SHL.U32 R58, R127, 0x100, RZ ;  /* 0x000001007f3a7824 */ /* 0x000fe200078e00ff */
[----:B------:R-:W-:-:S02]  /*8880*/  LOP3.LUT R86, R61, 0xff, RZ, 0xc0, !PT ;  /* 0x000000ff3d567812 */ /* 0x000fc400078ec0ff */
[----:B------:R-:W-:Y:S02]  /*8890*/  SHF.R.U32.HI R146, RZ, 0x10, R63 ;  /* 0x00000010ff927819 */ /* 0x000fe4000001163f */
[----:B------:R-:W-:Y:S02]  /*88a0*/  LOP3.LUT R126, R63, 0xff, RZ, 0xc0, !PT ;  /* 0x000000ff3f7e7812 */ /* 0x000fe400078ec0ff */
[----:B------:R-:W-:Y:S01]  /*88b0*/  SHF.R.U32.HI R61, RZ, 0x18, R61 ;  /* 0x00000018ff3d7819 */ /* 0x000fe2000001163d */
[----:B------:R-:W-:Y:S01]  /*88c0*/  IMAD.U32 R146, R146, 0x10000, RZ ;  /* 0x0001000092927824 */ /* 0x000fe200078e00ff */
[----:B------:R-:W-:Y:S02]  /*88d0*/  SHF.R.U32.HI R63, RZ, 0x18, R63 ;  /* 0x00000018ff3f7819 */ /* 0x000fe4000001163f */
[----:B------:R-:W-:Y:S01]  /*88e0*/  LOP3.LUT R49, R49, 0xff00, R48, 0xf8, !PT ;  /* 0x0000ff0031317812 */ /* 0x000fe200078ef830 */
[----:B------:R-:W-:Y:S01]  /*88f0*/  IMAD.SHL.U32 R48, R149, 0x100, RZ ;  /* 0x0000010095307824 */ /* 0x000fe200078e00ff */
[----:B------:R-:W-:-:S02]  /*8900*/  PRMT R59, R59, 0x654, R84 ;  /* 0x000006543b3b7816 */ /* 0x000fc40000000054 */
[----:B------:R-:W-:Y:S02]  /*8910*/  PRMT R61, R61, 0x654, R86 ;  /* 0x000006543d3d7816 */ /* 0x000fe40000000056 */
[----:B------:R-:W-:Y:S02]  /*8920*/  PRMT R63, R63, 0x654, R126 ;  /* 0x000006543f3f7816 */ /* 0x000fe4000000007e */
[----:B------:R-:W-:Y:S01]  /*8930*/  SHF.R.U32.HI R155, RZ, 0x10, R57 ;  /* 0x00000010ff9b7819 */ /* 0x000fe20000011639 */
[----:B------:R-:W-:Y:S01]  /*8940*/  IMAD.MOV.U32 R57, RZ, RZ, R50 ;  /* 0x000000ffff397224 */ /* 0x000fe200078e0032 */
[----:B------:R-:W-:Y:S01]  /*8950*/  LOP3.LUT R59, R59, 0xff00, R48, 0xf8, !PT ;  /* 0x0000ff003b3b7812 */ /* 0x000fe200078ef830 */
[----:B------:R-:W-:Y:S01]  /*8960*/  IMAD.U32 R48, R150, 0x10000, RZ ;  /* 0x0001000096307824 */ /* 0x000fe200078e00ff */
[----:B------:R-:W-:Y:S01]  /*8970*/  LOP3.LUT R127, R61, 0xff00, R52, 0xf8, !PT ;  /* 0x0000ff003d7f7812 */ /* 0x000fe200078ef834 */
[----:B------:R-:W-:Y:S01]  /*8980*/  IMAD.U32 R52, R148, 0x10000, RZ ;  /* 0x0001000094347824 */ /* 0x000fe200078e00ff */
[----:B------:R-:W-:-:S02]  /*8990*/  LOP3.LUT R147, R63, 0xff00, R58, 0xf8, !PT ;  /* 0x0000ff003f937812 */ /* 0x000fc400078ef83a */
[----:B------:R-:W-:Y:S02]  /*89a0*/  SHF.L.U32 R50, R155, 0x10, RZ ;  /* 0x000000109b327819 */ /* 0x000fe400000006ff */
[----:B------:R-:W-:Y:S02]  /*89b0*/  F2FP.F16.E4M3.UNPACK_B R126, R145.H1 ;  /* 0x00000091ff7e723e */ /* 0x000fe400030006ff */
[----:B------:R-:W-:Y:S02]  /*89c0*/  F2FP.F16.E4M3.UNPACK_B R63, R62.H1 ;  /* 0x0000003eff3f723e */ /* 0x000fe400030006ff */
[----:B------:R-:W-:Y:S02]  /*89d0*/  F2FP.F16.E4M3.UNPACK_B R61, R60.H1 ;  /* 0x0000003cff3d723e */ /* 0x000fe400030006ff */
[----:B------:R-:W-:Y:S01]  /*89e0*/  LOP3.LUT R50, R49, 0xff0000, R50, 0xf8, !PT ;  /* 0x00ff000031327812 */ /* 0x000fe200078ef832 */
[----:B------:R-:W-:Y:S01]  /*89f0*/  HADD2.F32 R49, -RZ, R126.H0_H0 ;  /* 0x2000007eff317230 */ /* 0x000fe20000004100 */
[----:B------:R-:W-:Y:S01]  /*8a00*/  LOP3.LUT R48, R59, 0xff0000, R48, 0xf8, !PT ;  /* 0x00ff00003b307812 */ /* 0x000fe200078ef830 */
[----:B------:R-:W-:Y:S01]  /*8a10*/  HADD2.F32 R59, -RZ, R63.H0_H0 ;  /* 0x2000003fff3b7230 */ /* 0x000fe20000004100 */
[----:B------:R-:W-:Y:S01]  /*8a20*/  F2FP.F16.E4M3.UNPACK_B R84, R143.H1 ;  /* 0x0000008fff54723e */ /* 0x000fe200030006ff */
[--C-:B------:R-:W-:Y:S01]  /*8a30*/  HADD2.F32 R58, -RZ, R61.reuse.H0_H0 ;  /* 0x2000003dff3a7230 */ /* 0x100fe20000004100 */
[----:B------:R-:W-:Y:S01]  /*8a40*/  LOP3.LUT R52, R127, 0xff0000, R52, 0xf8, !PT ;  /* 0x00ff00007f347812 */ /* 0x000fe200078ef834 */
[----:B------:R-:W-:-:S02]  /*8a50*/  HADD2.F32 R61, -RZ, R61.H1_H1 ;  /* 0x3000003dff3d7230 */ /* 0x000fc40000004100 */
[CC--:B------:R-:W-:Y:S01]  /*8a60*/  FMUL.FTZ R149, R59.reuse, R49.reuse ;  /* 0x000000313b957220 */ /* 0x0c0fe20000410000 */
[--C-:B------:R-:W-:Y:S02]  /*8a70*/  HADD2.F32 R86, -RZ, R84.reuse.H0_H0 ;  /* 0x20000054ff567230 */ /* 0x100fe40000004100 */
[C---:B------:R-:W-:Y:S01]  /*8a80*/  FMUL.FTZ R148, R58.reuse, R49 ;  /* 0x000000313a947220 */ /* 0x040fe20000410000 */
[----:B------:R-:W-:Y:S01]  /*8a90*/  HADD2.F32 R127, -RZ, R84.H1_H1 ;  /* 0x30000054ff7f7230 */ /* 0x000fe20000004100 */
[----:B------:R-:W-:Y:S01]  /*8aa0*/  F2FP.F16.E4M3.UNPACK_B R145, R145 ;  /* 0x00000091ff91723e */ /* 0x000fe200020006ff */
[-C--:B------:R-:W-:Y:S01]  /*8ab0*/  FFMA.FTZ R58, R58, R86.reuse, -R149 ;  /* 0x000000563a3a7223 */ /* 0x080fe20000010895 */
[----:B------:R-:W-:Y:S01]  /*8ac0*/  FFMA.FTZ R59, R59, R86, R148 ;  /* 0x000000563b3b7223 */ /* 0x000fe20000010094 */
[----:B------:R-:W-:Y:S01]  /*8ad0*/  HADD2.F32 R86, -RZ, R126.H1_H1 ;  /* 0x3000007eff567230 */ /* 0x000fe20000004100 */
[----:B------:R-:W-:Y:S01]  /*8ae0*/  F2FP.F16.E4M3.UNPACK_B R84, R60 ;  /* 0x0000003cff54723e */ /* 0x000fe200020006ff */
[----:B------:R-:W-:Y:S01]  /*8af0*/  HADD2.F32 R126, -RZ, R63.H1_H1 ;  /* 0x3000003fff7e7230 */ /* 0x000fe20000004100 */
[----:B------:R-:W-:-:S02]  /*8b00*/  F2FP.F16.E4M3.UNPACK_B R63, R62 ;  /* 0x0000003eff3f723e */ /* 0x000fc400020006ff */
[----:B------:R-:W-:Y:S01]  /*8b10*/  LOP3.LUT R49, R147, 0xff0000, R146, 0xf8, !PT ;  /* 0x00ff000093317812 */ /* 0x000fe200078ef892 */
[CC--:B------:R-:W-:Y:S01]  /*8b20*/  FMUL.FTZ R149, R61.reuse, R86.reuse ;  /* 0x000000563d957220 */ /* 0x0c0fe20000410000 */
[C---:B------:R-:W-:Y:S01]  /*8b30*/  FMUL.FTZ R60, R126.reuse, R86 ;  /* 0x000000567e3c7220 */ /* 0x040fe20000410000 */
[----:B------:R-:W-:Y:S01]  /*8b40*/  HADD2.F32 R147, -RZ, R145.H0_H0 ;  /* 0x20000091ff937230 */ /* 0x000fe20000004100 */
[----:B------:R-:W-:Y:S01]  /*8b50*/  F2FP.F16.E4M3.UNPACK_B R143, R143 ;  /* 0x0000008fff8f723e */ /* 0x000fe200020006ff */
[--C-:B------:R-:W-:Y:S02]  /*8b60*/  HADD2.F32 R86, -RZ, R63.reuse.H0_H0 ;  /* 0x2000003fff567230 */ /* 0x100fe40000004100 */
[-C--:B------:R-:W-:Y:S01]  /*8b70*/  FFMA.FTZ R61, R61, R127.reuse, -R60 ;  /* 0x0000007f3d3d7223 */ /* 0x080fe2000001083c */
[----:B------:R-:W-:Y:S02]  /*8b80*/  HADD2.F32 R62, -RZ, R84.H0_H0 ;  /* 0x20000054ff3e7230 */ /* 0x000fe40000004100 */
[----:B------:R-:W-:Y:S01]  /*8b90*/  FFMA.FTZ R60, R126, R127, R149 ;  /* 0x0000007f7e3c7223 */ /* 0x000fe20000010095 */
[----:B------:R-:W-:-:S02]  /*8ba0*/  HADD2.F32 R126, -RZ, R63.H1_H1 ;  /* 0x3000003fff7e7230 */ /* 0x000fc40000004100 */
[-C--:B------:R-:W-:Y:S01]  /*8bb0*/  FMUL.FTZ R149, R86, R147.reuse ;  /* 0x0000009356957220 */ /* 0x080fe20000410000 */
[----:B------:R-:W-:Y:S02]  /*8bc0*/  HADD2.F32 R127, -RZ, R143.H0_H0 ;  /* 0x2000008fff7f7230 */ /* 0x000fe40000004100 */
[C---:B------:R-:W-:Y:S01]  /*8bd0*/  FMUL.FTZ R151, R62.reuse, R147 ;  /* 0x000000933e977220 */ /* 0x040fe20000410000 */
[----:B------:R-:W-:Y:S01]  /*8be0*/  HADD2.F32 R147, -RZ, R145.H1_H1 ;  /* 0x30000091ff937230 */ /* 0x000fe20000004100 */
[----:B------:R-:W-:Y:S01]  /*8bf0*/  F2FP.F16.E4M3.UNPACK_B R146, R142.H1 ;  /* 0x0000008eff92723e */ /* 0x000fe200030006ff */
[----:B------:R-:W-:Y:S02]  /*8c00*/  HADD2.F32 R84, -RZ, R84.H1_H1 ;  /* 0x30000054ff547230 */ /* 0x000fe40000004100 */
[----:B------:R-:W-:Y:S01]  /*8c10*/  FFMA.FTZ R62, R62, R127, -R149 ;  /* 0x0000007f3e3e7223 */ /* 0x000fe20000010895 */
[----:B------:R-:W-:Y:S02]  /*8c20*/  HADD2.F32 R145, -RZ, R143.H1_H1 ;  /* 0x3000008fff917230 */ /* 0x000fe40000004100 */
[----:B------:R-:W-:Y:S01]  /*8c30*/  FMUL.FTZ R143, R126, R147 ;  /* 0x000000937e8f7220 */ /* 0x000fe20000410000 */
[----:B------:R-:W-:Y:S01]  /*8c40*/  FFMA.FTZ R63, R86, R127, R151 ;  /* 0x0000007f563f7223 */ /* 0x000fe20000010097 */
[----:B------:R-:W-:Y:S01]  /*8c50*/  F2FP.F16.E4M3.UNPACK_B R86, R144.H1 ;  /* 0x00000090ff56723e */ /* 0x000fe200030006ff */
[C---:B------:R-:W-:Y:S01]  /*8c60*/  FMUL.FTZ R151, R84.reuse, R147 ;  /* 0x0000009354977220 */ /* 0x040fe20000410000 */
[----:B------:R-:W-:Y:S01]  /*8c70*/  FFMA.FTZ R149, R84, R145, -R143 ;  /* 0x0000009154957223 */ /* 0x000fe2000001088f */
[----:B------:R-:W-:-:S02]  /*8c80*/  F2FP.F16.E4M3.UNPACK_B R127, R54.H1 ;  /* 0x00000036ff7f723e */ /* 0x000fc400030006ff */
[----:B------:R-:W-:Y:S01]  /*8c90*/  F2FP.F16.E4M3.UNPACK_B R84, R57.H1 ;  /* 0x00000039ff54723e */ /* 0x000fe200030006ff */
[----:B------:R-:W-:Y:S01]  /*8ca0*/  FFMA.FTZ R148, R126, R145, R151 ;  /* 0x000000917e947223 */ /* 0x000fe20000010097 */
[--C-:B------:R-:W-:Y:S01]  /*8cb0*/  HADD2.F32 R147, -RZ, R86.reuse.H0_H0 ;  /* 0x20000056ff937230 */ /* 0x100fe20000004100 */
[----:B------:R-:W-:Y:S01]  /*8cc0*/  F2FP.F16.E4M3.UNPACK_B R144, R144 ;  /* 0x00000090ff90723e */ /* 0x000fe200020006ff */
[----:B------:R-:W-:Y:S01]  /*8cd0*/  HADD2.F32 R145, -RZ, R86.H1_H1 ;  /* 0x30000056ff917230 */ /* 0x000fe20000004100 */
[----:B------:R-:W-:Y:S01]  /*8ce0*/  F2FP.F16.E4M3.UNPACK_B R57, R57 ;  /* 0x00000039ff39723e */ /* 0x000fe200020006ff */
[--C-:B------:R-:W-:Y:S01]  /*8cf0*/  HADD2.F32 R143, -RZ, R127.reuse.H0_H0 ;  /* 0x2000007fff8f7230 */ /* 0x100fe20000004100 */
[----:B------:R-:W-:Y:S01]  /*8d00*/  F2FP.F16.E4M3.UNPACK_B R142, R142 ;  /* 0x0000008eff8e723e */ /* 0x000fe200020006ff */
[----:B------:R-:W-:Y:S01]  /*8d10*/  HADD2.F32 R86, -RZ, R84.H0_H0 ;  /* 0x20000054ff567230 */ /* 0x000fe20000004100 */
[----:B------:R-:W-:Y:S01]  /*8d20*/  F2FP.SATFINITE.E4M3.F32.PACK_AB_MERGE_C R58, R61, R58, RZ ;  /* 0x0000003a3d3a723e */ /* 0x000fe200048070ff */
[----:B------:R-:W-:-:S02]  /*8d30*/  HADD2.F32 R127, -RZ, R127.H1_H1 ;  /* 0x3000007fff7f7230 */ /* 0x000fc40000004100 */
[-C--:B------:R-:W-:Y:S01]  /*8d40*/  FMUL.FTZ R151, R143, R147.reuse ;  /* 0x000000938f977220 */ /* 0x080fe20000410000 */
[----:B------:R-:W-:Y:S02]  /*8d50*/  HADD2.F32 R126, -RZ, R146.H0_H0 ;  /* 0x20000092ff7e7230 */ /* 0x000fe40000004100 */
[C---:B------:R-:W-:Y:S01]  /*8d60*/  FMUL.FTZ R150, R86.reuse, R147 ;  /* 0x0000009356967220 */ /* 0x040fe20000410000 */
[----:B------:R-:W-:Y:S02]  /*8d70*/  HADD2.F32 R84, -RZ, R84.H1_H1 ;  /* 0x30000054ff547230 */ /* 0x000fe40000004100 */
[-C--:B------:R-:W-:Y:S01]  /*8d80*/  FMUL.FTZ R147, R127, R145.reuse ;  /* 0x000000917f937220 */ /* 0x080fe20000410000 */
[----:B------:R-:W-:Y:S02]  /*8d90*/  HADD2.F32 R146, -RZ, R146.H1_H1 ;  /* 0x30000092ff927230 */ /* 0x000fe40000004100 */
[-C--:B------:R-:W-:Y:S01]  /*8da0*/  FFMA.FTZ R151, R86, R126.reuse, -R151 ;  /* 0x0000007e56977223 */ /* 0x080fe20000010897 */
[----:B------:R-:W-:Y:S01]  /*8db0*/  FFMA.FTZ R150, R143, R126, R150 ;  /* 0x0000007e8f967223 */ /* 0x000fe20000010096 */
[----:B------:R-:W-:Y:S01]  /*8dc0*/  FMUL.FTZ R86, R84, R145 ;  /* 0x0000009154567220 */ /* 0x000fe20000410000 */
[----:B------:R-:W-:-:S02]  /*8dd0*/  HADD2.F32 R143, -RZ, R144.H0_H0 ;  /* 0x20000090ff8f7230 */ /* 0x000fc40000004100 */
[----:B------:R-:W-:Y:S01]  /*8de0*/  FFMA.FTZ R154, R84, R146, -R147 ;  /* 0x00000092549a7223 */ /* 0x000fe20000010893 */
[----:B------:R-:W-:Y:S01]  /*8df0*/  F2FP.F16.E4M3.UNPACK_B R84, R54 ;  /* 0x00000036ff54723e */ /* 0x000fe200020006ff */
[--C-:B------:R-:W-:Y:S02]  /*8e00*/  HADD2.F32 R54, -RZ, R57.reuse.H0_H0 ;  /* 0x20000039ff367230 */ /* 0x100fe40000004100 */
[----:B------:R-:W-:Y:S01]  /*8e10*/  FFMA.FTZ R155, R127, R146, R86 ;  /* 0x000000927f9b7223 */ /* 0x000fe20000010056 */
[----:B------:R-:W-:Y:S01]  /*8e20*/  HADD2.F32 R144, -RZ, R144.H1_H1 ;  /* 0x30000090ff907230 */ /* 0x000fe20000004100 */
[----:B------:R-:W-:Y:S01]  /*8e30*/  F2FP.SATFINITE.E4M3.F32.PACK_AB_MERGE_C R60, R60, R59, RZ ;  /* 0x0000003b3c3c723e */ /* 0x000fe200048070ff */
[----:B------:R-:W-:Y:S01]  /*8e40*/  HADD2.F32 R57, -RZ, R57.H1_H1 ;  /* 0x30000039ff397230 */ /* 0x000fe20000004100 */
[----:B------:R-:W-:Y:S01]  /*8e50*/  F2FP.SATFINITE.E4M3.F32.PACK_AB_MERGE_C R59, R149, R62, R58 ;  /* 0x0000003e953b723e */ /* 0x000fe2000480703a */
[----:B------:R-:W-:Y:S01]  /*8e60*/  HADD2.F32 R86, -RZ, R84.H0_H0 ;  /* 0x20000054ff567230 */ /* 0x000fe20000004100 */
[----:B------:R-:W-:Y:S01]  /*8e70*/  F2FP.F16.E4M3.UNPACK_B R62, R52 ;  /* 0x00000034ff3e723e */ /* 0x000fe200020006ff */
[----:B------:R-:W-:-:S02]  /*8e80*/  HADD2.F32 R127, -RZ, R142.H0_H0 ;  /* 0x2000008eff7f7230 */ /* 0x000fc40000004100 */
[C---:B------:R-:W-:Y:S01]  /*8e90*/  FMUL.FTZ R147, R57.reuse, R144 ;  /* 0x0000009039937220 */ /* 0x040fe20000410000 */
[----:B------:R-:W-:Y:S02]  /*8ea0*/  HADD2.F32 R84, -RZ, R84.H1_H1 ;  /* 0x30000054ff547230 */ /* 0x000fe40000004100 */
[-C--:B------:R-:W-:Y:S01]  /*8eb0*/  FMUL.FTZ R145, R86, R143.reuse ;  /* 0x0000008f56917220 */ /* 0x080fe20000410000 */
[----:B------:R-:W-:Y:S02]  /*8ec0*/  HADD2.F32 R142, -RZ, R142.H1_H1 ;  /* 0x3000008eff8e7230 */ /* 0x000fe40000004100 */
[----:B------:R-:W-:Y:S01]  /*8ed0*/  FMUL.FTZ R143, R54, R143 ;  /* 0x0000008f368f7220 */ /* 0x000fe20000410000 */
[----:B------:R-:W-:Y:S01]  /*8ee0*/  F2FP.F16.E4M3.UNPACK_B R61, R56 ;  /* 0x00000038ff3d723e */ /* 0x000fe200020006ff */
[----:B------:R-:W-:Y:S01]  /*8ef0*/  FMUL.FTZ R126, R84, R144 ;  /* 0x00000090547e7220 */ /* 0x000fe20000410000 */
[----:B------:R-:W-:Y:S01]  /*8f00*/  FFMA.FTZ R145, R54, R127, -R145 ;  /* 0x0000007f36917223 */ /* 0x000fe20000010891 */
[-C--:B------:R-:W-:Y:S01]  /*8f10*/  FFMA.FTZ R147, R84, R142.reuse, R147 ;  /* 0x0000008e54937223 */ /* 0x080fe20000010093 */
[----:B------:R-:W-:Y:S01]  /*8f20*/  F2FP.F16.E4M3.UNPACK_B R84, R53 ;  /* 0x00000035ff54723e */ /* 0x000fe200020006ff */
[----:B------:R-:W-:Y:S01]  /*8f30*/  FFMA.FTZ R54, R86, R127, R143 ;  /* 0x0000007f56367223 */ /* 0x000fe2000001008f */
[----:B------:R-:W-:Y:S01]  /*8f40*/  FFMA.FTZ R126, R57, R142, -R126 ;  /* 0x0000008e397e7223 */ /* 0x000fe2000001087e */
[----:B------:R-:W-:Y:S01]  /*8f50*/  F2FP.SATFINITE.E4M3.F32.PACK_AB_MERGE_C R57, R154, R151, RZ ;  /* 0x000000979a39723e */ /* 0x000fe200048070ff */
[----:B------:R-:W-:Y:S01]  /*8f60*/  HADD2.F32 R127, -RZ, R62.H0_H0 ;  /* 0x2000003eff7f7230 */ /* 0x000fe20000004100 */
[----:B------:R-:W-:Y:S01]  /*8f70*/  F2FP.SATFINITE.E4M3.F32.PACK_AB_MERGE_C R58, R148, R63, R60 ;  /* 0x0000003f943a723e */ /* 0x000fe2000480703c */
[--C-:B------:R-:W-:Y:S01]  /*8f80*/  HADD2.F32 R63, -RZ, R84.reuse.H0_H0 ;  /* 0x20000054ff3f7230 */ /* 0x100fe20000004100 */
[----:B------:R-:W-:Y:S01]  /*8f90*/  F2FP.F16.E4M3.UNPACK_B R86, R50 ;  /* 0x00000032ff56723e */ /* 0x000fe200020006ff */
[----:B------:R-:W-:Y:S01]  /*8fa0*/  HADD2.F32 R60, -RZ, R61.H0_H0 ;  /* 0x2000003dff3c7230 */ /* 0x000fe20000004100 */
[----:B------:R-:W-:Y:S01]  /*8fb0*/  F2FP.SATFINITE.E4M3.F32.PACK_AB_MERGE_C R57, R126, R145, R57 ;  /* 0x000000917e39723e */ /* 0x000fe20004807039 */
[----:B------:R-:W-:-:S02]  /*8fc0*/  HADD2.F32 R84, -RZ, R84.H1_H1 ;  /* 0x30000054ff547230 */ /* 0x000fc40000004100 */
[CC--:B------:R-:W-:Y:S01]  /*8fd0*/  FMUL.FTZ R145, R63.reuse, R127.reuse ;  /* 0x0000007f3f917220 */ /* 0x0c0fe20000410000 */
[----:B------:R-:W-:Y:S02]  /*8fe0*/  HADD2.F32 R126, -RZ, R86.H0_H0 ;  /* 0x20000056ff7e7230 */ /* 0x000fe40000004100 */
[C---:B------:R-:W-:Y:S01]  /*8ff0*/  FMUL.FTZ R142, R60.reuse, R127 ;  /* 0x0000007f3c8e7220 */ /* 0x040fe20000410000 */
[----:B------:R-:W-:Y:S01]  /*9000*/  HADD2.F32 R143, -RZ, R62.H1_H1 ;  /* 0x3000003eff8f7230 */ /* 0x000fe20000004100 */
[----:B------:R-:W-:Y:S01]  /*9010*/  F2FP.F16.E4M3.UNPACK_B R56, R56.H1 ;  /* 0x00000038ff38723e */ /* 0x000fe200030006ff */
[----:B------:R-:W-:Y:S02]  /*9020*/  HADD2.F32 R62, -RZ, R61.H1_H1 ;  /* 0x3000003dff3e7230 */ /* 0x000fe40000004100 */
[-C--:B------:R-:W-:Y:S01]  /*9030*/  FFMA.FTZ R60, R60, R126.reuse, -R145 ;  /* 0x0000007e3c3c7223 */ /* 0x080fe20000010891 */
[----:B------:R-:W-:Y:S01]  /*9040*/  FFMA.FTZ R61, R63, R126, R142 ;  /* 0x0000007e3f3d7223 */ /* 0x000fe2000001008e */
[----:B------:R-:W-:-:S02]  /*9050*/  HADD2.F32 R127, -RZ, R86.H1_H1 ;  /* 0x30000056ff7f7230 */ /* 0x000fc40000004100 */
[-C--:B------:R-:W-:Y:S01]  /*9060*/  FMUL.FTZ R145, R84, R143.reuse ;  /* 0x0000008f54917220 */ /* 0x080fe20000410000 */
[----:B------:R-:W-:Y:S01]  /*9070*/  FMUL.FTZ R143, R62, R143 ;  /* 0x0000008f3e8f7220 */ /* 0x000fe20000410000 */
[----:B------:R-:W-:Y:S02]  /*9080*/  F2FP.F16.E4M3.UNPACK_B R63, R53.H1 ;  /* 0x00000035ff3f723e */ /* 0x000fe400030006ff */
[----:B------:R-:W-:Y:S01]  /*9090*/  F2FP.F16.E4M3.UNPACK_B R86, R52.H1 ;  /* 0x00000034ff56723e */ /* 0x000fe200030006ff */
[-C--:B------:R-:W-:Y:S01]  /*90a0*/  FFMA.FTZ R52, R84, R127.reuse, R143 ;  /* 0x0000007f54347223 */ /* 0x080fe2000001008f */
[----:B------:R-:W-:Y:S01]  /*90b0*/  FFMA.FTZ R53, R62, R127, -R145 ;  /* 0x0000007f3e357223 */ /* 0x000fe20000010891 */
[--C-:B------:R-:W-:Y:S01]  /*90c0*/  HADD2.F32 R84, -RZ, R63.reuse.H0_H0 ;  /* 0x2000003fff547230 */ /* 0x100fe20000004100 */
[----:B------:R-:W-:Y:S01]  /*90d0*/  F2FP.F16.E4M3.UNPACK_B R50, R50.H1 ;  /* 0x00000032ff32723e */ /* 0x000fe200030006ff */
[----:B------:R-:W-:Y:S01]  /*90e0*/  HADD2.F32 R62, -RZ, R56.H0_H0 ;  /* 0x20000038ff3e7230 */ /* 0x000fe20000004100 */
[----:B------:R-:W-:Y:S01]  /*90f0*/  F2FP.SATFINITE.E4M3.F32.PACK_AB_MERGE_C R150, R155, R150, RZ ;  /* 0x000000969b96723e */ /* 0x000fe200048070ff */
[--C-:B------:R-:W-:Y:S01]  /*9100*/  HADD2.F32 R143, -RZ, R86.reuse.H0_H0 ;  /* 0x20000056ff8f7230 */ /* 0x100fe20000004100 */
[----:B------:R-:W-:Y:S01]  /*9110*/  F2FP.F16.E4M3.UNPACK_B R142, R49 ;  /* 0x00000031ff8e723e */ /* 0x000fe200020006ff */
[----:B------:R-:W-:Y:S01]  /*9120*/  HADD2.F32 R63, -RZ, R63.H1_H1 ;  /* 0x3000003fff3f7230 */ /* 0x000fe20000004100 */
[----:B------:R-:W-:Y:S01]  /*9130*/  F2FP.SATFINITE.E4M3.F32.PACK_AB_MERGE_C R54, R147, R54, R150 ;  /* 0x000000369336723e */ /* 0x000fe20004807096 */
[----:B------:R-:W-:-:S02]  /*9140*/  HADD2.F32 R126, -RZ, R86.H1_H1 ;  /* 0x30000056ff7e7230 */ /* 0x000fc40000004100 */
[-C--:B------:R-:W-:Y:S01]  /*9150*/  FMUL.FTZ R145, R84, R143.reuse ;  /* 0x0000008f54917220 */ /* 0x080fe20000410000 */
[----:B------:R-:W-:Y:S02]  /*9160*/  HADD2.F32 R56, -RZ, R56.H1_H1 ;  /* 0x30000038ff387230 */ /* 0x000fe40000004100 */
[----:B------:R-:W-:Y:S01]  /*9170*/  FMUL.FTZ R143, R62, R143 ;  /* 0x0000008f3e8f7220 */ /* 0x000fe20000410000 */
[--C-:B------:R-:W-:Y:S02]  /*9180*/  HADD2.F32 R127, -RZ, R50.reuse.H0_H0 ;  /* 0x20000032ff7f7230 */ /* 0x100fe40000004100 */
[CC--:B------:R-:W-:Y:S01]  /*9190*/  FMUL.FTZ R149, R63.reuse, R126.reuse ;  /* 0x0000007e3f957220 */ /* 0x0c0fe20000410000 */
[----:B------:R-:W-:Y:S02]  /*91a0*/  HADD2.F32 R86, -RZ, R50.H1_H1 ;  /* 0x30000032ff567230 */ /* 0x000fe40000004100 */
[----:B------:R-:W-:Y:S01]  /*91b0*/  FMUL.FTZ R126, R56, R126 ;  /* 0x0000007e387e7220 */ /* 0x000fe20000410000 */
[----:B------:R-:W-:Y:S01]  /*91c0*/  F2FP.F16.E4M3.UNPACK_B R50, R51 ;  /* 0x00000033ff32723e */ /* 0x000fe200020006ff */
[----:B------:R-:W-:Y:S01]  /*91d0*/  FFMA.FTZ R147, R84, R127, R143 ;  /* 0x0000007f54937223 */ /* 0x000fe2000001008f */
[----:B------:R-:W-:Y:S01]  /*91e0*/  F2FP.F16.E4M3.UNPACK_B R143, R49.H1 ;  /* 0x00000031ff8f723e */ /* 0x000fe200030006ff */
[-C--:B------:R-:W-:Y:S01]  /*91f0*/  FFMA.FTZ R148, R63, R86.reuse, R126 ;  /* 0x000000563f947223 */ /* 0x080fe2000001007e */
[----:B------:R-:W-:Y:S01]  /*9200*/  F2FP.F16.E4M3.UNPACK_B R63, R55.H1 ;  /* 0x00000037ff3f723e */ /* 0x000fe200030006ff */
[----:B------:R-:W-:Y:S01]  /*9210*/  FFMA.FTZ R149, R56, R86, -R149 ;  /* 0x0000005638957223 */ /* 0x000fe20000010895 */
[----:B------:R-:W-:Y:S01]  /*9220*/  F2FP.F16.E4M3.UNPACK_B R51, R51.H1 ;  /* 0x00000033ff33723e */ /* 0x000fe200030006ff */
[----:B------:R-:W-:Y:S01]  /*9230*/  FFMA.FTZ R146, R62, R127, -R145 ;  /* 0x0000007f3e927223 */ /* 0x000fe20000010891 */
[-C--:B------:R-:W-:Y:S01]  /*9240*/  F2FP.F16.E4M3.UNPACK_B R49, R48.reuse ;  /* 0x00000030ff31723e */ /* 0x080fe200020006ff */
[----:B------:R-:W-:Y:S01]  /*9250*/  HADD2.F32 R145, -RZ, R143.H0_H0 ;  /* 0x2000008fff917230 */ /* 0x000fe20000004100 */
[----:B------:R-:W-:Y:S01]  /*9260*/  F2FP.F16.E4M3.UNPACK_B R86, R48.H1 ;  /* 0x00000030ff56723e */ /* 0x000fe200030006ff */
[----:B------:R-:W-:Y:S01]  /*9270*/  HADD2.F32 R48, -RZ, R63.H0_H0 ;  /* 0x2000003fff307230 */ /* 0x000fe20000004100 */
[----:B------:R-:W-:Y:S01]  /*9280*/  F2FP.F16.E4M3.UNPACK_B R62, R55 ;  /* 0x00000037ff3e723e */ /* 0x000fe200020006ff */
[----:B------:R-:W-:Y:S01]  /*9290*/  HADD2.F32 R56, -RZ, R51.H0_H0 ;  /* 0x20000033ff387230 */ /* 0x000fe20000004100 */
[----:B------:R-:W-:Y:S01]  /*92a0*/  F2FP.SATFINITE.E4M3.F32.PACK_AB_MERGE_C R146, R149, R146, RZ ;  /* 0x000000929592723e */ /* 0x000fe200048070ff */
[----:B------:R-:W-:-:S02]  /*92b0*/  HADD2.F32 R144, -RZ, R142.H0_H0 ;  /* 0x2000008eff907230 */ /* 0x000fc40000004100 */
[-C--:B------:R-:W-:Y:S01]  /*92c0*/  FMUL.FTZ R155, R48, R145.reuse ;  /* 0x00000091309b7220 */ /* 0x080fe20000410000 */
[----:B------:R-:W-:Y:S02]  /*92d0*/  HADD2.F32 R84, -RZ, R62.H0_H0 ;  /* 0x2000003eff547230 */ /* 0x000fe40000004100 */
[----:B------:R-:W-:Y:S01]  /*92e0*/  FMUL.FTZ R145, R56, R145 ;  /* 0x0000009138917220 */ /* 0x000fe20000410000 */
[----:B------:R-:W-:Y:S01]  /*92f0*/  HADD2.F32 R127, -RZ, R86.H0_H0 ;  /* 0x20000056ff7f7230 */ /* 0x000fe20000004100 */
[----:B------:R-:W-:Y:S01]  /*9300*/  F2FP.SATFINITE.E4M3.F32.PACK_AB_MERGE_C R147, R148, R147, RZ ;  /* 0x000000939493723e */ /* 0x000fe200048070ff */
[----:B------:R-:W-:Y:S02]  /*9310*/  HADD2.F32 R55, -RZ, R50.H0_H0 ;  /* 0x20000032ff377230 */ /* 0x000fe40000004100 */
[----:B------:R-:W-:Y:S01]  /*9320*/  FMUL.FTZ R150, R84, R144 ;  /* 0x0000009054967220 */ /* 0x000fe20000410000 */
[----:B------:R-:W-:Y:S02]  /*9330*/  HADD2.F32 R126, -RZ, R49.H0_H0 ;  /* 0x20000031ff7e7230 */ /* 0x000fe40000004100 */
[----:B------:R-:W-:Y:S01]  /*9340*/  FFMA.FTZ R145, R48, R127, R145 ;  /* 0x0000007f30917223 */ /* 0x000fe20000010091 */
[----:B------:R-:W-:-:S02]  /*9350*/  HADD2.F32 R63, -RZ, R63.H1_H1 ;  /* 0x3000003fff3f7230 */ /* 0x000fc40000004100 */
[C---:B------:R-:W-:Y:S01]  /*9360*/  FMUL.FTZ R151, R55.reuse, R144 ;  /* 0x0000009037977220 */ /* 0x040fe20000410000 */
[----:B------:R-:W-:Y:S02]  /*9370*/  HADD2.F32 R48, -RZ, R143.H1_H1 ;  /* 0x3000008fff307230 */ /* 0x000fe40000004100 */
[----:B------:R-:W-:Y:S01]  /*9380*/  FFMA.FTZ R150, R55, R126, -R150 ;  /* 0x0000007e37967223 */ /* 0x000fe20000010896 */
[----:B------:R-:W-:Y:S02]  /*9390*/  HADD2.F32 R51, -RZ, R51.H1_H1 ;  /* 0x30000033ff337230 */ /* 0x000fe40000004100 */
[----:B------:R-:W-:Y:S01]  /*93a0*/  FFMA.FTZ R155, R56, R127, -R155 ;  /* 0x0000007f389b7223 */ /* 0x000fe2000001089b */
[----:B------:R-:W-:Y:S02]  /*93b0*/  HADD2.F32 R62, -RZ, R62.H1_H1 ;  /* 0x3000003eff3e7230 */ /* 0x000fe40000004100 */
[----:B------:R-:W-:Y:S01]  /*93c0*/  FMUL.FTZ R56, R63, R48 ;  /* 0x000000303f387220 */ /* 0x000fe20000410000 */
[----:B------:R-:W-:-:S02]  /*93d0*/  HADD2.F32 R55, -RZ, R142.H1_H1 ;  /* 0x3000008eff377230 */ /* 0x000fc40000004100 */
[----:B------:R-:W-:Y:S01]  /*93e0*/  FMUL.FTZ R48, R51, R48 ;  /* 0x0000003033307220 */ /* 0x000fe20000410000 */
[----:B------:R-:W-:Y:S02]  /*93f0*/  HADD2.F32 R50, -RZ, R50.H1_H1 ;  /* 0x30000032ff327230 */ /* 0x000fe40000004100 */
[----:B------:R-:W-:Y:S01]  /*9400*/  FFMA.FTZ R151, R84, R126, R151 ;  /* 0x0000007e54977223 */ /* 0x000fe20000010097 */
[----:B------:R-:W-:Y:S02]  /*9410*/  HADD2.F32 R86, -RZ, R86.H1_H1 ;  /* 0x30000056ff567230 */ /* 0x000fe40000004100 */
[-C--:B------:R-:W-:Y:S01]  /*9420*/  FMUL.FTZ R127, R62, R55.reuse ;  /* 0x000000373e7f7220 */ /* 0x080fe20000410000 */
[----:B------:R-:W-:Y:S02]  /*9430*/  HADD2.F32 R49, -RZ, R49.H1_H1 ;  /* 0x30000031ff317230 */ /* 0x000fe40000004100 */
[----:B------:R-:W-:Y:S01]  /*9440*/  FMUL.FTZ R55, R50, R55 ;  /* 0x0000003732377220 */ /* 0x000fe20000410000 */
[-C--:B------:R-:W-:Y:S01]  /*9450*/  FFMA.FTZ R48, R63, R86.reuse, R48 ;  /* 0x000000563f307223 */ /* 0x080fe20000010030 */
[----:B------:R-:W-:-:S02]  /*9460*/  FFMA.FTZ R56, R51, R86, -R56 ;  /* 0x0000005633387223 */ /* 0x000fc40000010838 */
[-C--:B------:R-:W-:Y:S01]  /*9470*/  FFMA.FTZ R62, R62, R49.reuse, R55 ;  /* 0x000000313e3e7223 */ /* 0x080fe20000010037 */
[----:B------:R-:W-:Y:S01]  /*9480*/  FFMA.FTZ R127, R50, R49, -R127 ;  /* 0x00000031327f7223 */ /* 0x000fe2000001087f */
[----:B------:R-:W-:Y:S01]  /*9490*/  F2FP.SATFINITE.E4M3.F32.PACK_AB_MERGE_C R49, R53, R60, R146 ;  /* 0x0000003c3531723e */ /* 0x000fe20004807092 */
[----:B------:R-:W-:Y:S01]  /*94a0*/  IMAD.MOV.U32 R50, RZ, RZ, R57 ;  /* 0x000000ffff327224 */ /* 0x000fe200078e0039 */
[----:B------:R-:W-:Y:S02]  /*94b0*/  F2FP.SATFINITE.E4M3.F32.PACK_AB_MERGE_C R48, R48, R145, RZ ;  /* 0x000000913030723e */ /* 0x000fe400048070ff */
[----:B------:R-:W-:Y:S02]  /*94c0*/  F2FP.SATFINITE.E4M3.F32.PACK_AB_MERGE_C R56, R56, R155, RZ ;  /* 0x0000009b3838723e */ /* 0x000fe400048070ff */
[----:B------:R-:W-:Y:S01]  /*94d0*/  F2FP.SATFINITE.E4M3.F32.PACK_AB_MERGE_C R53, R52, R61, R147 ;  /* 0x0000003d3435723e */ /* 0x000fe20004807093 */
[----:B------:R-:W-:Y:S01]  /*94e0*/  IMAD.MOV.U32 R52, RZ, RZ, R58 ;  /* 0x000000ffff347224 */ /* 0x000fe200078e003a */
[----:B------:R-:W-:-:S02]  /*94f0*/  F2FP.SATFINITE.E4M3.F32.PACK_AB_MERGE_C R55, R62, R151, R48 ;  /* 0x000000973e37723e */ /* 0x000fc40004807030 */
[----:B------:R-:W-:Y:S02]  /*9500*/  F2FP.SATFINITE.E4M3.F32.PACK_AB_MERGE_C R51, R127, R150, R56 ;  /* 0x000000967f33723e */ /* 0x000fe40004807038 */
[----:B------:R-:W-:-:S07]  /*9510*/  MOV R48, R59 ;  /* 0x0000003b00307202 */ /* 0x000fce0000000f00 */
.L_x_407:
[----:B------:R-:W-:Y:S05]  /*9520*/  BSYNC B2 ;  /* 0x0000000000027941 */ /* 0x000fea0003800000 */
.L_x_406:
        /* <DEDUP_REMOVED lines=11> */
.L_x_405:
[----:B------:R-:W-:Y:S05]  /*95e0*/  BSYNC B1 ;  /* 0x0000000000017941 */ /* 0x000fea0003800000 */
.L_x_404:
[----:B-1----:R-:W-:Y:S01]  /*95f0*/  VIADD R49, R23, 0x40 ;  /* 0x0000004017317836 */ /* 0x002fe20000000000 */
[----:B------:R-:W-:Y:S04]  /*9600*/  BSSY B1, `(.L_x_408) ;  /* 0x000010e000017945 */ /* 0x000fe80003800000 */
[----:B------:R-:W-:-:S13]  /*9610*/  ISETP.GE.OR P3, PT, R49, R115, P0 ;  /* 0x000000733100720c */ /* 0x000fda0000766670 */
[----:B------:R-:W-:Y:S05]  /*9620*/  @P3 BRA `(.L_x_409) ;  /* 0x00000010002c3947 */ /* 0x000fea0003800000 */
[----:B------:R-:W3:Y:S01]  /*9630*/  LDL R50, [R1+0x24] ;  /* 0x0000240001327983 */ /* 0x000ee20000100800 */
[-C--:B--2---:R-:W-:Y:S01]  /*9640*/  IMAD R48, R117, R122.reuse, RZ ;  /* 0x0000007a75307224 */ /* 0x084fe200078e02ff */
[----:B------:R-:W-:Y:S01]  /*9650*/  ISETP.NE.AND P6, PT, R0, RZ, PT ;  /* 0x000000ff0000720c */ /* 0x000fe20003fc5270 */
[----:B------:R-:W-:Y:S01]  /*9660*/  IMAD.WIDE.U32 R56, R49, R122, R120 ;  /* 0x0000007a31387225 */ /* 0x000fe200078e0078 */
[----:B------:R-:W-:Y:S01]  /*9670*/  IADD3 R52, R23, 0x40, RZ ;  /* 0x0000004017347810 */ /* 0x000fe20007ffe0ff */
[----:B------:R-:W-:Y:S02]  /*9680*/  BSSY B2, `(.L_x_410) ;  /* 0x00000fa000027945 */ /* 0x000fe40003800000 */
[----:B------:R-:W-:Y:S01]  /*9690*/  IMAD R49, R49, R123, R48 ;  /* 0x0000007b31317224 */ /* 0x000fe200078e0230 */
[----:B------:R-:W-:Y:S01]  /*96a0*/  SEL R48, R112, R137, !P6 ;  /* 0x0000008970307207 */ /* 0x000fe20007000000 */
[----:B------:R-:W-:Y:S01]  /*96b0*/  VIADD R51, R23, 0x40 ;  /* 0x0000004017337836 */ /* 0x000fe20000000000 */
[----:B------:R-:W-:Y:S01]  /*96c0*/  IADD3 R59, P3, P4, R102, R56, R40 ;  /* 0x00000038663b7210 */ /* 0x000fe20007c7e028 */
[----:B------:R-:W-:Y:S01]  /*96d0*/  IMAD.SHL.U32 R52, R52, 0x80, RZ ;  /* 0x0000008034347824 */ /* 0x000fe200078e00ff */
[----:B------:R-:W-:Y:S01]  /*96e0*/  IADD3 R58, R57, R49, RZ ;  /* 0x00000031393a7210 */ /* 0x000fe20007ffe0ff */
[----:B------:R-:W-:Y:S01]  /*96f0*/  IMAD.SHL.U32 R51, R51, 0x80, RZ ;  /* 0x0000008033337824 */ /* 0x000fe200078e00ff */
[----:B------:R-:W-:-:S02]  /*9700*/  SHF.R.S32.HI R49, RZ, 0x1f, R48 ;  /* 0x0000001fff317819 */ /* 0x000fc40000011430 */
[----:B------:R-:W-:Y:S02]  /*9710*/  LOP3.LUT R52, R52, 0x380, RZ, 0xc0, !PT ;  /* 0x0000038034347812 */ /* 0x000fe400078ec0ff */
[----:B------:R-:W-:Y:S02]  /*9720*/  LEA.HI R48, R49, R48, RZ, 0x5 ;  /* 0x0000003031307211 */ /* 0x000fe400078f28ff */
[----:B------:R-:W-:Y:S02]  /*9730*/  LOP3.LUT R51, R51, 0x380, RZ, 0xc0, !PT ;  /* 0x0000038033337812 */ /* 0x000fe400078ec0ff */
[----:B------:R-:W-:Y:S02]  /*9740*/  LEA.HI.SX32 R48, R48, R105, 0x1b ;  /* 0x0000006930307211 */ /* 0x000fe400078fdaff */
[----:B------:R-:W-:Y:S02]  /*9750*/  SHF.R.U32.HI R51, RZ, 0x3, R51 ;  /* 0x00000003ff337819 */ /* 0x000fe40000011633 */
[----:B------:R-:W-:Y:S01]  /*9760*/  SHF.R.S32.HI R49, RZ, 0x1f, R48 ;  /* 0x0000001fff317819 */ /* 0x000fe20000011430 */
[----:B------:R-:W-:Y:S01]  /*9770*/  IMAD.SHL.U32 R61, R48, 0x10, RZ ;  /* 0x00000010303d7824 */ /* 0x000fe200078e00ff */
[----:B------:R-:W-:-:S02]  /*9780*/  IADD3.X R80, R41, R58, R106, P3, P4 ;  /* 0x0000003a29507210 */ /* 0x000fc40001fe846a */
[----:B------:R-:W-:Y:S02]  /*9790*/  LEA.HI R49, R49, R48, RZ, 0x3 ;  /* 0x0000003031317211 */ /* 0x000fe400078f18ff */
[----:B------:R-:W-:-:S03]  /*97a0*/  LOP3.LUT R48, R52, 0x70, R61, 0xf8, !PT ;  /* 0x0000007034307812 */ /* 0x000fc600078ef83d */
[----:B------:R-:W-:Y:S01]  /*97b0*/  IMAD.SHL.U32 R49, R49, 0x800, RZ ;  /* 0x0000080031317824 */ /* 0x000fe200078e00ff */
[----:B------:R-:W-:-:S04]  /*97c0*/  LOP3.LUT R48, R48, R51, RZ, 0x3c, !PT ;  /* 0x0000003330307212 */ /* 0x000fc800078e3cff */
[----:B------:R-:W-:-:S04]  /*97d0*/  LOP3.LUT R49, R49, 0xffffc000, RZ, 0xc0, !PT ;  /* 0xffffc00031317812 */ /* 0x000fc800078ec0ff */
[----:B---3--:R-:W-:Y:S01]  /*97e0*/  IADD3 R51, R48, R49, R50 ;  /* 0x0000003130337210 */ /* 0x008fe20007ffe032 */
[----:B------:R-:W-:-:S03]  /*97f0*/  IMAD R49, R232, 0x8000, R28 ;  /* 0x00008000e8317824 */ /* 0x000fc600078e021c */
[----:B------:R-:W-:Y:S01]  /*9800*/  LEA R51, R232, R51, 0xf ;  /* 0x00000033e8337211 */ /* 0x000fe200078e78ff */
[----:B------:R-:W-:-:S04]  /*9810*/  IMAD.IADD R49, R22, 0x1, R49 ;  /* 0x0000000116317824 */ /* 0x000fc800078e0231 */
[----:B------:R-:W-:Y:S02]  /*9820*/  IMAD.IADD R52, R22, 0x1, R51 ;  /* 0x0000000116347824 */ /* 0x000fe400078e0233 */
[----:B------:R-:W1:Y:S04]  /*9830*/  LDS.128 R48, [R49+0x28400] ;  /* 0x0284000031307984 */ /* 0x000e680000000c00 */
[----:B------:R-:W2:Y:S01]  /*9840*/  LDS.128 R52, [R52+0x28400] ;  /* 0x0284000034347984 */ /* 0x000ea20000000c00 */
[----:B------:R-:W-:Y:S05]  /*9850*/  @P2 BRA `(.L_x_411) ;  /* 0x0000000c00702947 */ /* 0x000fea0003800000 */
[--C-:B------:R-:W-:Y:S01]  /*9860*/  SHF.R.U32.HI R142, RZ, 0x8, R65.reuse ;  /* 0x00000008ff8e7819 */ /* 0x100fe20000011641 */
[----:B-1----:R-:W-:Y:S01]  /*9870*/  IMAD.MOV.U32 R60, RZ, RZ, R50 ;  /* 0x000000ffff3c7224 */ /* 0x002fe200078e0032 */
[--C-:B------:R-:W-:Y:S01]  /*9880*/  SHF.R.U32.HI R144, RZ, 0x18, R65.reuse ;  /* 0x00000018ff907819 */ /* 0x100fe20000011641 */
[----:B--2---:R-:W-:Y:S01]  /*9890*/  IMAD.MOV.U32 R62, RZ, RZ, R54 ;  /* 0x000000ffff3e7224 */ /* 0x004fe200078e0036 */
[----:B------:R-:W-:Y:S02]  /*98a0*/  LOP3.LUT R63, R65, 0xff, RZ, 0xc0, !PT ;  /* 0x000000ff413f7812 */ /* 0x000fe400078ec0ff */
[----:B------:R-:W-:Y:S01]  /*98b0*/  SHF.R.U32.HI R126, RZ, 0x10, R65 ;  /* 0x00000010ff7e7819 */ /* 0x000fe20000011641 */
[----:B------:R-:W-:Y:S01]  /*98c0*/  IMAD.MOV.U32 R65, RZ, RZ, R48 ;  /* 0x000000ffff417224 */ /* 0x000fe200078e0030 */
[----:B------:R-:W-:Y:S01]  /*98d0*/  SHF.R.U32.HI R81, RZ, 0x8, R69 ;  /* 0x00000008ff517819 */ /* 0x000fe20000011645 */
[----:B------:R-:W-:Y:S01]  /*98e0*/  IMAD.SHL.U32 R48, R142, 0x100, RZ ;  /* 0x000001008e307824 */ /* 0x000fe200078e00ff */
[----:B------:R-:W-:-:S02]  /*98f0*/  PRMT R63, R144, 0x654, R63 ;  /* 0x00000654903f7816 */ /* 0x000fc4000000003f */
[--C-:B------:R-:W-:Y:S02]  /*9900*/  SHF.R.U32.HI R127, RZ, 0x18, R67.reuse ;  /* 0x00000018ff7f7819 */ /* 0x100fe40000011643 */
[----:B------:R-:W-:Y:S02]  /*9910*/  LOP3.LUT R64, R67, 0xff, RZ, 0xc0, !PT ;  /* 0x000000ff43407812 */ /* 0x000fe400078ec0ff */
[--C-:B------:R-:W-:Y:S02]  /*9920*/  SHF.R.U32.HI R87, RZ, 0x8, R67.reuse ;  /* 0x00000008ff577819 */ /* 0x100fe40000011643 */
[----:B------:R-:W-:Y:S02]  /*9930*/  SHF.R.U32.HI R86, RZ, 0x10, R67 ;  /* 0x00000010ff567819 */ /* 0x000fe40000011643 */
[----:B------:R-:W-:Y:S02]  /*9940*/  SHF.R.U32.HI R85, RZ, 0x18, R69 ;  /* 0x00000018ff557819 */ /* 0x000fe40000011645 */
[----:B------:R-:W-:-:S02]  /*9950*/  LOP3.LUT R66, R69, 0xff, RZ, 0xc0, !PT ;  /* 0x000000ff45427812 */ /* 0x000fc400078ec0ff */
[----:B------:R-:W-:Y:S02]  /*9960*/  SHF.R.U32.HI R82, RZ, 0x18, R71 ;  /* 0x00000018ff527819 */ /* 0x000fe40000011647 */
[----:B------:R-:W-:Y:S02]  /*9970*/  LOP3.LUT R67, R71, 0xff, RZ, 0xc0, !PT ;  /* 0x000000ff47437812 */ /* 0x000fe400078ec0ff */
[----:B------:R-:W-:Y:S01]  /*9980*/  SHF.R.U32.HI R84, RZ, 0x10, R69 ;  /* 0x00000010ff547819 */ /* 0x000fe20000011645 */
[----:B------:R-:W-:Y:S01]  /*9990*/  IMAD.SHL.U32 R69, R81, 0x100, RZ ;  /* 0x0000010051457824 */ /* 0x000fe200078e00ff */
[----:B------:R-:W-:Y:S01]  /*99a0*/  LOP3.LUT R48, R63, 0xff00, R48, 0xf8, !PT ;  /* 0x0000ff003f307812 */ /* 0x000fe200078ef830 */
[----:B------:R-:W-:Y:S01]  /*99b0*/  IMAD.U32 R63, R126, 0x10000, RZ ;  /* 0x000100007e3f7824 */ /* 0x000fe200078e00ff */
[----:B------:R-:W-:Y:S02]  /*99c0*/  SHF.R.U32.HI R70, RZ, 0x8, R71 ;  /* 0x00000008ff467819 */ /* 0x000fe40000011647 */
[----:B------:R-:W-:-:S02]  /*99d0*/  PRMT R66, R85, 0x654, R66 ;  /* 0x0000065455427816 */ /* 0x000fc40000000042 */
[----:B------:R-:W-:Y:S02]  /*99e0*/  PRMT R50, R82, 0x654, R67 ;  /* 0x0000065452327816 */ /* 0x000fe40000000043 */
[----:B------:R-:W-:Y:S02]  /*99f0*/  MOV R68, R52 ;  /* 0x0000003400447202 */ /* 0x000fe40000000f00 */
[----:B------:R-:W-:Y:S02]  /*9a00*/  PRMT R64, R127, 0x654, R64 ;  /* 0x000006547f407816 */ /* 0x000fe40000000040 */
[----:B------:R-:W-:Y:S02]  /*9a10*/  SHF.L.U32 R67, R87, 0x8, RZ ;  /* 0x0000000857437819 */ /* 0x000fe400000006ff */
[----:B------:R-:W-:Y:S01]  /*9a20*/  SHF.R.U32.HI R83, RZ, 0x10, R71 ;  /* 0x00000010ff537819 */ /* 0x000fe20000011647 */
[----:B------:R-:W-:Y:S01]  /*9a30*/  IMAD.SHL.U32 R71, R70, 0x100, RZ ;  /* 0x0000010046477824 */ /* 0x000fe200078e00ff */
[----:B------:R-:W-:-:S02]  /*9a40*/  LOP3.LUT R54, R66, 0xff00, R69, 0xf8, !PT ;  /* 0x0000ff0042367812 */ /* 0x000fc400078ef845 */
[----:B------:R-:W-:Y:S01]  /*9a50*/  LOP3.LUT R52, R48, 0xff0000, R63, 0xf8, !PT ;  /* 0x00ff000030347812 */ /* 0x000fe200078ef83f */
[----:B------:R-:W-:Y:S01]  /*9a60*/  IMAD.U32 R83, R83, 0x10000, RZ ;  /* 0x0001000053537824 */ /* 0x000fe200078e00ff */
[----:B------:R-:W-:Y:S02]  /*9a70*/  LOP3.LUT R64, R64, 0xff00, R67, 0xf8, !PT ;  /* 0x0000ff0040407812 */ /* 0x000fe400078ef843 */
[----:B------:R-:W-:Y:S02]  /*9a80*/  SHF.L.U32 R63, R86, 0x10, RZ ;  /* 0x00000010563f7819 */ /* 0x000fe400000006ff */
[----:B------:R-:W-:Y:S02]  /*9a90*/  F2FP.F16.E4M3.UNPACK_B R81, R141.H1 ;  /* 0x0000008dff51723e */ /* 0x000fe400030006ff */
[----:B------:R-:W-:Y:S02]  /*9aa0*/  F2FP.F16.E4M3.UNPACK_B R69, R68.H1 ;  /* 0x00000044ff45723e */ /* 0x000fe400030006ff */
[----:B------:R-:W-:-:S02]  /*9ab0*/  F2FP.F16.E4M3.UNPACK_B R66, R65.H1 ;  /* 0x00000041ff42723e */ /* 0x000fc400030006ff */
[----:B------:R-:W-:Y:S01]  /*9ac0*/  LOP3.LUT R82, R50, 0xff00, R71, 0xf8, !PT ;  /* 0x0000ff0032527812 */ /* 0x000fe200078ef847 */
[----:B------:R-:W-:Y:S01]  /*9ad0*/  HADD2.F32 R50, -RZ, R81.H0_H0 ;  /* 0x20000051ff327230 */ /* 0x000fe20000004100 */
[----:B------:R-:W-:Y:S01]  /*9ae0*/  LOP3.LUT R48, R64, 0xff0000, R63, 0xf8, !PT ;  /* 0x00ff000040307812 */ /* 0x000fe200078ef83f */
[----:B------:R-:W-:Y:S01]  /*9af0*/  HADD2.F32 R64, -RZ, R69.H0_H0 ;  /* 0x20000045ff407230 */ /* 0x000fe20000004100 */
[----:B------:R-:W-:Y:S01]  /*9b00*/  F2FP.F16.E4M3.UNPACK_B R67, R139.H1 ;  /* 0x0000008bff43723e */ /* 0x000fe200030006ff */
[----:B------:R-:W-:Y:S01]  /*9b10*/  HADD2.F32 R63, -RZ, R66.H0_H0 ;  /* 0x20000042ff3f7230 */ /* 0x000fe20000004100 */
[----:B------:R-:W-:Y:S01]  /*9b20*/  F2FP.F16.E4M3.UNPACK_B R141, R141 ;  /* 0x0000008dff8d723e */ /* 0x000fe200020006ff */
[----:B------:R-:W-:Y:S02]  /*9b30*/  IMAD.U32 R71, R84, 0x10000, RZ ;  /* 0x0001000054477824 */ /* 0x000fe400078e00ff */
[----:B------:R-:W-:Y:S01]  /*9b40*/  FMUL.FTZ R84, R64, R50 ;  /* 0x0000003240547220 */ /* 0x000fe20000410000 */
[----:B------:R-:W-:-:S02]  /*9b50*/  HADD2.F32 R70, -RZ, R67.H0_H0 ;  /* 0x20000043ff467230 */ /* 0x000fc40000004100 */
[C---:B------:R-:W-:Y:S01]  /*9b60*/  FMUL.FTZ R85, R63.reuse, R50 ;  /* 0x000000323f557220 */ /* 0x040fe20000410000 */
        /* <DEDUP_REMOVED lines=11> */
[----:B------:R-:W-:-:S02]  /*9c20*/  HADD2.F32 R81, -RZ, R141.H0_H0 ;  /* 0x2000008dff517230 */ /* 0x000fc40000004100 */
[CC--:B------:R-:W-:Y:S01]  /*9c30*/  FMUL.FTZ R84, R70.reuse, R82.reuse ;  /* 0x0000005246547220 */ /* 0x0c0fe20000410000 */
[----:B------:R-:W-:Y:S02]  /*9c40*/  HADD2.F32 R66, -RZ, R65.H0_H0 ;  /* 0x20000041ff427230 */ /* 0x000fe40000004100 */
[C---:B------:R-:W-:Y:S01]  /*9c50*/  FMUL.FTZ R83, R67.reuse, R82 ;  /* 0x0000005243537220 */ /* 0x040fe20000410000 */
[----:B------:R-:W-:Y:S02]  /*9c60*/  HADD2.F32 R69, -RZ, R68.H0_H0 ;  /* 0x20000044ff457230 */ /* 0x000fe40000004100 */
[-C--:B------:R-:W-:Y:S01]  /*9c70*/  FFMA.FTZ R126, R67, R71.reuse, -R84 ;  /* 0x00000047437e7223 */ /* 0x080fe20000010854 */
[----:B------:R-:W-:Y:S02]  /*9c80*/  HADD2.F32 R67, -RZ, R139.H0_H0 ;  /* 0x2000008bff437230 */ /* 0x000fe40000004100 */
[----:B------:R-:W-:Y:S01]  /*9c90*/  FFMA.FTZ R85, R70, R71, R83 ;  /* 0x0000004746557223 */ /* 0x000fe20000010053 */
[----:B------:R-:W-:Y:S01]  /*9ca0*/  FMUL.FTZ R70, R66, R81 ;  /* 0x0000005142467220 */ /* 0x000fe20000410000 */
[----:B------:R-:W-:-:S02]  /*9cb0*/  HADD2.F32 R141, -RZ, R141.H1_H1 ;  /* 0x3000008dff8d7230 */ /* 0x000fc40000004100 */
[C---:B------:R-:W-:Y:S01]  /*9cc0*/  FMUL.FTZ R71, R69.reuse, R81 ;  /* 0x0000005145477220 */ /* 0x040fe20000410000 */
[----:B------:R-:W-:Y:S02]  /*9cd0*/  HADD2.F32 R68, -RZ, R68.H1_H1 ;  /* 0x30000044ff447230 */ /* 0x000fe40000004100 */
[-C--:B------:R-:W-:Y:S01]  /*9ce0*/  FFMA.FTZ R83, R69, R67.reuse, R70 ;  /* 0x0000004345537223 */ /* 0x080fe20000010046 */
[----:B------:R-:W-:Y:S02]  /*9cf0*/  HADD2.F32 R65, -RZ, R65.H1_H1 ;  /* 0x30000041ff417230 */ /* 0x000fe40000004100 */
[----:B------:R-:W-:Y:S01]  /*9d00*/  FFMA.FTZ R81, R66, R67, -R71 ;  /* 0x0000004342517223 */ /* 0x000fe20000010847 */
[----:B------:R-:W-:Y:S02]  /*9d10*/  HADD2.F32 R139, -RZ, R139.H1_H1 ;  /* 0x3000008bff8b7230 */ /* 0x000fe40000004100 */
[-C--:B------:R-:W-:Y:S01]  /*9d20*/  FMUL.FTZ R70, R68, R141.reuse ;  /* 0x0000008d44467220 */ /* 0x080fe20000410000 */
[----:B------:R-:W-:Y:S01]  /*9d30*/  F2FP.F16.E4M3.UNPACK_B R66, R140.H1 ;  /* 0x0000008cff42723e */ /* 0x000fe200030006ff */
[C---:B------:R-:W-:Y:S01]  /*9d40*/  FMUL.FTZ R141, R65.reuse, R141 ;  /* 0x0000008d418d7220 */ /* 0x040fe20000410000 */
[----:B------:R-:W-:Y:S01]  /*9d50*/  F2FP.F16.E4M3.UNPACK_B R67, R62.H1 ;  /* 0x0000003eff43723e */ /* 0x000fe200030006ff */
[----:B------:R-:W-:Y:S01]  /*9d60*/  FFMA.FTZ R84, R65, R139, -R70 ;  /* 0x0000008b41547223 */ /* 0x000fe20000010846 */
[----:B------:R-:W-:Y:S01]  /*9d70*/  F2FP.F16.E4M3.UNPACK_B R70, R138.H1 ;  /* 0x0000008aff46723e */ /* 0x000fe200030006ff */
[----:B------:R-:W-:Y:S01]  /*9d80*/  HADD2.F32 R71, -RZ, R66.H0_H0 ;  /* 0x20000042ff477230 */ /* 0x000fe20000004100 */
[----:B------:R-:W-:Y:S01]  /*9d90*/  F2FP.F16.E4M3.UNPACK_B R65, R60.H1 ;  /* 0x0000003cff41723e */ /* 0x000fe200030006ff */
[----:B------:R-:W-:-:S02]  /*9da0*/  HADD2.F32 R69, -RZ, R67.H0_H0 ;  /* 0x20000043ff457230 */ /* 0x000fc40000004100 */
[----:B------:R-:W-:Y:S01]  /*9db0*/  FFMA.FTZ R86, R68, R139, R141 ;  /* 0x0000008b44567223 */ /* 0x000fe2000001008d */
[----:B------:R-:W-:Y:S01]  /*9dc0*/  HADD2.F32 R82, -RZ, R66.H1_H1 ;  /* 0x30000042ff527230 */ /* 0x000fe20000004100 */
[----:B------:R-:W-:Y:S01]  /*9dd0*/  F2FP.F16.E4M3.UNPACK_B R140, R140 ;  /* 0x0000008cff8c723e */ /* 0x000fe200020006ff */
[----:B------:R-:W-:Y:S02]  /*9de0*/  HADD2.F32 R66, -RZ, R65.H0_H0 ;  /* 0x20000041ff427230 */ /* 0x000fe40000004100 */
[-C--:B------:R-:W-:Y:S01]  /*9df0*/  FMUL.FTZ R87, R69, R71.reuse ;  /* 0x0000004745577220 */ /* 0x080fe20000410000 */
[----:B------:R-:W-:Y:S01]  /*9e00*/  HADD2.F32 R68, -RZ, R70.H0_H0 ;  /* 0x20000046ff447230 */ /* 0x000fe20000004100 */
[----:B------:R-:W-:Y:S01]  /*9e10*/  F2FP.F16.E4M3.UNPACK_B R60, R60 ;  /* 0x0000003cff3c723e */ /* 0x000fe200020006ff */
[----:B------:R-:W-:Y:S02]  /*9e20*/  HADD2.F32 R67, -RZ, R67.H1_H1 ;  /* 0x30000043ff437230 */ /* 0x000fe40000004100 */
[----:B------:R-:W-:Y:S01]  /*9e30*/  FMUL.FTZ R142, R66, R71 ;  /* 0x00000047428e7220 */ /* 0x000fe20000410000 */
[----:B------:R-:W-:-:S02]  /*9e40*/  HADD2.F32 R65, -RZ, R65.H1_H1 ;  /* 0x30000041ff417230 */ /* 0x000fc40000004100 */
[----:B------:R-:W-:Y:S01]  /*9e50*/  FFMA.FTZ R127, R66, R68, -R87 ;  /* 0x00000044427f7223 */ /* 0x000fe20000010857 */
[----:B------:R-:W-:Y:S02]  /*9e60*/  HADD2.F32 R70, -RZ, R70.H1_H1 ;  /* 0x30000046ff467230 */ /* 0x000fe40000004100 */
[----:B------:R-:W-:Y:S01]  /*9e70*/  FMUL.FTZ R66, R67, R82 ;  /* 0x0000005243427220 */ /* 0x000fe20000410000 */
[----:B------:R-:W-:Y:S01]  /*9e80*/  FFMA.FTZ R142, R69, R68, R142 ;  /* 0x00000044458e7223 */ /* 0x000fe2000001008e */
[C---:B------:R-:W-:Y:S01]  /*9e90*/  FMUL.FTZ R82, R65.reuse, R82 ;  /* 0x0000005241527220 */ /* 0x040fe20000410000 */
[----:B------:R-:W-:Y:S02]  /*9ea0*/  HADD2.F32 R69, -RZ, R140.H0_H0 ;  /* 0x2000008cff457230 */ /* 0x000fe40000004100 */
[----:B------:R-:W-:Y:S01]  /*9eb0*/  FFMA.FTZ R68, R65, R70, -R66 ;  /* 0x0000004641447223 */ /* 0x000fe20000010842 */
[----:B------:R-:W-:Y:S01]  /*9ec0*/  F2FP.F16.E4M3.UNPACK_B R65, R62 ;  /* 0x0000003eff41723e */ /* 0x000fe200020006ff */
[----:B------:R-:W-:Y:S01]  /*9ed0*/  HADD2.F32 R62, -RZ, R60.H0_H0 ;  /* 0x2000003cff3e7230 */ /* 0x000fe20000004100 */
[----:B------:R-:W-:Y:S01]  /*9ee0*/  F2FP.F16.E4M3.UNPACK_B R138, R138 ;  /* 0x0000008aff8a723e */ /* 0x000fe200020006ff */
[----:B------:R-:W-:Y:S01]  /*9ef0*/  FFMA.FTZ R139, R67, R70, R82 ;  /* 0x00000046438b7223 */ /* 0x000fe20000010052 */
[----:B------:R-:W-:Y:S01]  /*9f00*/  HADD2.F32 R140, -RZ, R140.H1_H1 ;  /* 0x3000008cff8c7230 */ /* 0x000fe20000004100 */
[----:B------:R-:W-:Y:S01]  /*9f10*/  F2FP.SATFINITE.E4M3.F32.PACK_AB_MERGE_C R63, R126, R63, RZ ;  /* 0x0000003f7e3f723e */ /* 0x000fe200048070ff */
[--C-:B------:R-:W-:Y:S01]  /*9f20*/  HADD2.F32 R66, -RZ, R65.reuse.H0_H0 ;  /* 0x20000041ff427230 */ /* 0x100fe20000004100 */
[----:B------:R-:W-:Y:S01]  /*9f30*/  F2FP.SATFINITE.E4M3.F32.PACK_AB_MERGE_C R85, R85, R64, RZ ;  /* 0x000000405555723e */ /* 0x000fe200048070ff */
[----:B------:R-:W-:Y:S01]  /*9f40*/  HADD2.F32 R65, -RZ, R65.H1_H1 ;  /* 0x30000041ff417230 */ /* 0x000fe20000004100 */
[----:B------:R-:W-:Y:S01]  /*9f50*/  F2FP.SATFINITE.E4M3.F32.PACK_AB_MERGE_C R64, R84, R81, R63 ;  /* 0x000000515440723e */ /* 0x000fe2000480703f */
[----:B------:R-:W-:-:S02]  /*9f60*/  HADD2.F32 R67, -RZ, R138.H0_H0 ;  /* 0x2000008aff437230 */ /* 0x000fc40000004100 */
[-C--:B------:R-:W-:Y:S01]  /*9f70*/  FMUL.FTZ R71, R66, R69.reuse ;  /* 0x0000004542477220 */ /* 0x080fe20000410000 */
[----:B------:R-:W-:Y:S02]  /*9f80*/  HADD2.F32 R60, -RZ, R60.H1_H1 ;  /* 0x3000003cff3c7230 */ /* 0x000fe40000004100 */
[C---:B------:R-:W-:Y:S01]  /*9f90*/  FMUL.FTZ R69, R62.reuse, R69 ;  /* 0x000000453e457220 */ /* 0x040fe20000410000 */
[----:B------:R-:W-:Y:S02]  /*9fa0*/  HADD2.F32 R138, -RZ, R138.H1_H1 ;  /* 0x3000008aff8a7230 */ /* 0x000fe40000004100 */
[CC--:B------:R-:W-:Y:S01]  /*9fb0*/  FMUL.FTZ R87, R65.reuse, R140.reuse ;  /* 0x0000008c41577220 */ /* 0x0c0fe20000410000 */
[-C--:B------:R-:W-:Y:S01]  /*9fc0*/  FFMA.FTZ R62, R62, R67.reuse, -R71 ;  /* 0x000000433e3e7223 */ /* 0x080fe20000010847 */
[----:B------:R-:W-:Y:S01]  /*9fd0*/  FFMA.FTZ R69, R66, R67, R69 ;  /* 0x0000004342457223 */ /* 0x000fe20000010045 */
[C---:B------:R-:W-:Y:S01]  /*9fe0*/  FMUL.FTZ R140, R60.reuse, R140 ;  /* 0x0000008c3c8c7220 */ /* 0x040fe20000410000 */
[----:B------:R-:W-:Y:S01]  /*9ff0*/  F2FP.F16.E4M3.UNPACK_B R67, R53 ;  /* 0x00000035ff43723e */ /* 0x000fe200020006ff */
[----:B------:R-:W-:Y:S01]  /*a000*/  FFMA.FTZ R87, R60, R138, -R87 ;  /* 0x0000008a3c577223 */ /* 0x000fe20000010857 */
[----:B------:R-:W-:Y:S01]  /*a010*/  F2FP.F16.E4M3.UNPACK_B R81, R54 ;  /* 0x00000036ff51723e */ /* 0x000fe200020006ff */
[----:B------:R-:W-:Y:S01]  /*a020*/  FFMA.FTZ R60, R65, R138, R140 ;  /* 0x0000008a413c7223 */ /* 0x000fe2000001008c */
[----:B------:R-:W-:-:S02]  /*a030*/  F2FP.F16.E4M3.UNPACK_B R66, R49 ;  /* 0x00000031ff42723e */ /* 0x000fc400020006ff */
[----:B------:R-:W-:Y:S01]  /*a040*/  F2FP.SATFINITE.E4M3.F32.PACK_AB_MERGE_C R127, R68, R127, RZ ;  /* 0x0000007f447f723e */ /* 0x000fe200048070ff */
[----:B------:R-:W-:Y:S01]  /*a050*/  HADD2.F32 R68, -RZ, R67.H0_H0 ;  /* 0x20000043ff447230 */ /* 0x000fe20000004100 */
[----:B------:R-:W-:Y:S01]  /*a060*/  F2FP.F16.E4M3.UNPACK_B R70, R52 ;  /* 0x00000034ff46723e */ /* 0x000fe200020006ff */
[----:B------:R-:W-:Y:S01]  /*a070*/  HADD2.F32 R82, -RZ, R81.H0_H0 ;  /* 0x20000051ff527230 */ /* 0x000fe20000004100 */
[----:B------:R-:W-:Y:S01]  /*a080*/  F2FP.SATFINITE.E4M3.F32.PACK_AB_MERGE_C R139, R139, R142, RZ ;  /* 0x0000008e8b8b723e */ /* 0x000fe200048070ff */
[----:B------:R-:W-:Y:S01]  /*a090*/  HADD2.F32 R65, -RZ, R66.H0_H0 ;  /* 0x20000042ff417230 */ /* 0x000fe20000004100 */
[----:B------:R-:W-:Y:S01]  /*a0a0*/  F2FP.SATFINITE.E4M3.F32.PACK_AB_MERGE_C R63, R86, R83, R85 ;  /* 0x00000053563f723e */ /* 0x000fe20004807055 */
[----:B------:R-:W-:Y:S01]  /*a0b0*/  HADD2.F32 R71, -RZ, R70.H0_H0 ;  /* 0x20000046ff477230 */ /* 0x000fe20000004100 */
[----:B------:R-:W-:Y:S01]  /*a0c0*/  F2FP.SATFINITE.E4M3.F32.PACK_AB_MERGE_C R60, R60, R69, R139 ;  /* 0x000000453c3c723e */ /* 0x000fe2000480708b */
[-C--:B------:R-:W-:Y:S01]  /*a0d0*/  FMUL.FTZ R84, R68, R82.reuse ;  /* 0x0000005244547220 */ /* 0x080fe20000410000 */
[----:B------:R-:W-:Y:S01]  /*a0e0*/  FMUL.FTZ R83, R65, R82 ;  /* 0x0000005241537220 */ /* 0x000fe20000410000 */
[----:B------:R-:W-:Y:S01]  /*a0f0*/  HADD2.F32 R69, -RZ, R67.H1_H1 ;  /* 0x30000043ff457230 */ /* 0x000fe20000004100 */
[----:B------:R-:W-:Y:S01]  /*a100*/  F2FP.F16.E4M3.UNPACK_B R49, R49.H1 ;  /* 0x00000031ff31723e */ /* 0x000fe200030006ff */
[----:B------:R-:W-:-:S02]  /*a110*/  HADD2.F32 R82, -RZ, R81.H1_H1 ;  /* 0x30000051ff527230 */ /* 0x000fc40000004100 */
[-C--:B------:R-:W-:Y:S01]  /*a120*/  FFMA.FTZ R65, R65, R71.reuse, -R84 ;  /* 0x0000004741417223 */ /* 0x080fe20000010854 */
[----:B------:R-:W-:Y:S02]  /*a130*/  HADD2.F32 R67, -RZ, R66.H1_H1 ;  /* 0x30000042ff437230 */ /* 0x000fe40000004100 */
[----:B------:R-:W-:Y:S01]  /*a140*/  FFMA.FTZ R66, R68, R71, R83 ;  /* 0x0000004744427223 */ /* 0x000fe20000010053 */
[----:B------:R-:W-:Y:S02]  /*a150*/  HADD2.F32 R70, -RZ, R70.H1_H1 ;  /* 0x30000046ff467230 */ /* 0x000fe40000004100 */
[-C--:B------:R-:W-:Y:S01]  /*a160*/  FMUL.FTZ R84, R69, R82.reuse ;  /* 0x0000005245547220 */ /* 0x080fe20000410000 */
[----:B------:R-:W-:Y:S01]  /*a170*/  F2FP.F16.E4M3.UNPACK_B R68, R53.H1 ;  /* 0x00000035ff44723e */ /* 0x000fe200030006ff */
[C---:B------:R-:W-:Y:S01]  /*a180*/  FMUL.FTZ R82, R67.reuse, R82 ;  /* 0x0000005243527220 */ /* 0x040fe20000410000 */
[----:B------:R-:W-:Y:S01]  /*a190*/  F2FP.F16.E4M3.UNPACK_B R52, R52.H1 ;  /* 0x00000034ff34723e */ /* 0x000fe200030006ff */
[----:B------:R-:W-:Y:S01]  /*a1a0*/  FFMA.FTZ R84, R67, R70, -R84 ;  /* 0x0000004643547223 */ /* 0x000fe20000010854 */
[----:B------:R-:W-:Y:S01]  /*a1b0*/  F2FP.F16.E4M3.UNPACK_B R67, R54.H1 ;  /* 0x00000036ff43723e */ /* 0x000fe200030006ff */
[----:B------:R-:W-:Y:S01]  /*a1c0*/  FFMA.FTZ R85, R69, R70, R82 ;  /* 0x0000004645557223 */ /* 0x000fe20000010052 */
[--C-:B------:R-:W-:Y:S01]  /*a1d0*/  HADD2.F32 R54, -RZ, R68.reuse.H0_H0 ;  /* 0x20000044ff367230 */ /* 0x100fe20000004100 */
[----:B------:R-:W-:Y:S01]  /*a1e0*/  F2FP.SATFINITE.E4M3.F32.PACK_AB_MERGE_C R62, R87, R62, R127 ;  /* 0x0000003e573e723e */ /* 0x000fe2000480707f */
[----:B------:R-:W-:Y:S01]  /*a1f0*/  HADD2.F32 R53, -RZ, R49.H0_H0 ;  /* 0x20000031ff357230 */ /* 0x000fe20000004100 */
[-C--:B------:R-:W-:Y:S01]  /*a200*/  F2FP.F16.E4M3.UNPACK_B R81, R50.reuse.H1 ;  /* 0x00000032ff51723e */ /* 0x080fe200030006ff */
[--C-:B------:R-:W-:Y:S01]  /*a210*/  HADD2.F32 R69, -RZ, R67.reuse.H0_H0 ;  /* 0x20000043ff457230 */ /* 0x100fe20000004100 */
[----:B------:R-:W-:Y:S01]  /*a220*/  F2FP.F16.E4M3.UNPACK_B R71, R50 ;  /* 0x00000032ff47723e */ /* 0x000fe200020006ff */
[----:B------:R-:W-:Y:S01]  /*a230*/  HADD2.F32 R68, -RZ, R68.H1_H1 ;  /* 0x30000044ff447230 */ /* 0x000fe20000004100 */
[----:B------:R-:W-:Y:S01]  /*a240*/  F2FP.F16.E4M3.UNPACK_B R50, R48 ;  /* 0x00000030ff32723e */ /* 0x000fe200020006ff */
[----:B------:R-:W-:-:S02]  /*a250*/  HADD2.F32 R70, -RZ, R67.H1_H1 ;  /* 0x30000043ff467230 */ /* 0x000fc40000004100 */
[-C--:B------:R-:W-:Y:S01]  /*a260*/  FMUL.FTZ R82, R54, R69.reuse ;  /* 0x0000004536527220 */ /* 0x080fe20000410000 */
[--C-:B------:R-:W-:Y:S02]  /*a270*/  HADD2.F32 R67, -RZ, R52.reuse.H0_H0 ;  /* 0x20000034ff437230 */ /* 0x100fe40000004100 */
[C---:B------:R-:W-:Y:S01]  /*a280*/  FMUL.FTZ R69, R53.reuse, R69 ;  /* 0x0000004535457220 */ /* 0x040fe20000410000 */
[----:B------:R-:W-:Y:S02]  /*a290*/  HADD2.F32 R49, -RZ, R49.H1_H1 ;  /* 0x30000031ff317230 */ /* 0x000fe40000004100 */
[-C--:B------:R-:W-:Y:S01]  /*a2a0*/  FMUL.FTZ R126, R68, R70.reuse ;  /* 0x00000046447e7220 */ /* 0x080fe20000410000 */
[----:B------:R-:W-:Y:S02]  /*a2b0*/  HADD2.F32 R52, -RZ, R52.H1_H1 ;  /* 0x30000034ff347230 */ /* 0x000fe40000004100 */
[-C--:B------:R-:W-:Y:S01]  /*a2c0*/  FFMA.FTZ R86, R53, R67.reuse, -R82 ;  /* 0x0000004335567223 */ /* 0x080fe20000010852 */
[----:B------:R-:W-:Y:S01]  /*a2d0*/  FFMA.FTZ R87, R54, R67, R69 ;  /* 0x0000004336577223 */ /* 0x000fe20000010045 */
[C---:B------:R-:W-:Y:S01]  /*a2e0*/  FMUL.FTZ R53, R49.reuse, R70 ;  /* 0x0000004631357220 */ /* 0x040fe20000410000 */
[----:B------:R-:W-:Y:S01]  /*a2f0*/  F2FP.F16.E4M3.UNPACK_B R54, R55 ;  /* 0x00000037ff36723e */ /* 0x000fe200020006ff */
[-C--:B------:R-:W-:Y:S01]  /*a300*/  FFMA.FTZ R127, R49, R52.reuse, -R126 ;  /* 0x00000034317f7223 */ /* 0x080fe2000001087e */
[----:B------:R-:W-:Y:S01]  /*a310*/  F2FP.F16.E4M3.UNPACK_B R49, R51 ;  /* 0x00000033ff31723e */ /* 0x000fe200020006ff */
[----:B------:R-:W-:Y:S01]  /*a320*/  FFMA.FTZ R126, R68, R52, R53 ;  /* 0x00000034447e7223 */ /* 0x000fe20000010035 */
[----:B------:R-:W-:Y:S01]  /*a330*/  F2FP.F16.E4M3.UNPACK_B R55, R55.H1 ;  /* 0x00000037ff37723e */ /* 0x000fe200030006ff */
[----:B------:R-:W-:Y:S01]  /*a340*/  HADD2.F32 R83, -RZ, R81.H0_H0 ;  /* 0x20000051ff537230 */ /* 0x000fe20000004100 */
[----:B------:R-:W-:Y:S01]  /*a350*/  F2FP.F16.E4M3.UNPACK_B R51, R51.H1 ;  /* 0x00000033ff33723e */ /* 0x000fe200030006ff */
[----:B------:R-:W-:Y:S01]  /*a360*/  HADD2.F32 R67, -RZ, R54.H0_H0 ;  /* 0x20000036ff437230 */ /* 0x000fe20000004100 */
[----:B------:R-:W-:Y:S01]  /*a370*/  F2FP.F16.E4M3.UNPACK_B R68, R48.H1 ;  /* 0x00000030ff44723e */ /* 0x000fe200030006ff */
[----:B------:R-:W-:Y:S01]  /*a380*/  HADD2.F32 R48, -RZ, R55.H0_H0 ;  /* 0x20000037ff307230 */ /* 0x000fe20000004100 */
[----:B------:R-:W-:Y:S01]  /*a390*/  F2FP.SATFINITE.E4M3.F32.PACK_AB_MERGE_C R86, R127, R86, RZ ;  /* 0x000000567f56723e */ /* 0x000fe200048070ff */
[----:B------:R-:W-:Y:S01]  /*a3a0*/  HADD2.F32 R53, -RZ, R51.H0_H0 ;  /* 0x20000033ff357230 */ /* 0x000fe20000004100 */
[----:B------:R-:W-:Y:S01]  /*a3b0*/  F2FP.SATFINITE.E4M3.F32.PACK_AB_MERGE_C R87, R126, R87, RZ ;  /* 0x000000577e57723e */ /* 0x000fe200048070ff */
        /* <DEDUP_REMOVED lines=12> */
[-C--:B------:R-:W-:Y:S01]  /*a480*/  FFMA.FTZ R139, R52, R69.reuse, -R139 ;  /* 0x00000045348b7223 */ /* 0x080fe2000001088b */
[----:B------:R-:W-:Y:S02]  /*a490*/  HADD2.F32 R51, -RZ, R51.H1_H1 ;  /* 0x30000033ff337230 */ /* 0x000fe40000004100 */
[----:B------:R-:W-:Y:S01]  /*a4a0*/  FFMA.FTZ R82, R67, R69, R82 ;  /* 0x0000004543527223 */ /* 0x000fe20000010052 */
[----:B------:R-:W-:Y:S02]  /*a4b0*/  HADD2.F32 R54, -RZ, R54.H1_H1 ;  /* 0x30000036ff367230 */ /* 0x000fe40000004100 */
[----:B------:R-:W-:Y:S01]  /*a4c0*/  FMUL.FTZ R52, R55, R48 ;  /* 0x0000003037347220 */ /* 0x000fe20000410000 */
[----:B------:R-:W-:-:S02]  /*a4d0*/  HADD2.F32 R71, -RZ, R71.H1_H1 ;  /* 0x30000047ff477230 */ /* 0x000fc40000004100 */
[----:B------:R-:W-:Y:S01]  /*a4e0*/  FMUL.FTZ R70, R51, R48 ;  /* 0x0000003033467220 */ /* 0x000fe20000410000 */
[----:B------:R-:W-:Y:S01]  /*a4f0*/  HADD2.F32 R68, -RZ, R68.H1_H1 ;  /* 0x30000044ff447230 */ /* 0x000fe20000004100 */
[----:B------:R-:W-:Y:S01]  /*a500*/  F2FP.SATFINITE.E4M3.F32.PACK_AB_MERGE_C R53, R85, R66, R87 ;  /* 0x000000425535723e */ /* 0x000fe20004807057 */
[----:B------:R-:W-:Y:S02]  /*a510*/  HADD2.F32 R49, -RZ, R49.H1_H1 ;  /* 0x30000031ff317230 */ /* 0x000fe40000004100 */
[CC--:B------:R-:W-:Y:S01]  /*a520*/  FMUL.FTZ R48, R54.reuse, R71.reuse ;  /* 0x0000004736307220 */ /* 0x0c0fe20000410000 */
[----:B------:R-:W-:Y:S02]  /*a530*/  HADD2.F32 R50, -RZ, R50.H1_H1 ;  /* 0x30000032ff327230 */ /* 0x000fe40000004100 */
[-C--:B------:R-:W-:Y:S01]  /*a540*/  FFMA.FTZ R51, R51, R68.reuse, -R52 ;  /* 0x0000004433337223 */ /* 0x080fe20000010834 */
[----:B------:R-:W-:Y:S01]  /*a550*/  FFMA.FTZ R70, R55, R68, R70 ;  /* 0x0000004437467223 */ /* 0x000fe20000010046 */
[C---:B------:R-:W-:Y:S01]  /*a560*/  FMUL.FTZ R71, R49.reuse, R71 ;  /* 0x0000004731477220 */ /* 0x040fe20000410000 */
[----:B------:R-:W-:Y:S01]  /*a570*/  MOV R52, R63 ;  /* 0x0000003f00347202 */ /* 0x000fe20000000f00 */
[----:B------:R-:W-:Y:S01]  /*a580*/  FFMA.FTZ R48, R49, R50, -R48 ;  /* 0x0000003231307223 */ /* 0x000fe20000010830 */
[----:B------:R-:W-:Y:S01]  /*a590*/  F2FP.SATFINITE.E4M3.F32.PACK_AB_MERGE_C R51, R51, R138, RZ ;  /* 0x0000008a3333723e */ /* 0x000fe200048070ff */
[----:B------:R-:W-:Y:S01]  /*a5a0*/  FFMA.FTZ R71, R54, R50, R71 ;  /* 0x0000003236477223 */ /* 0x000fe20000010047 */
[----:B------:R-:W-:Y:S01]  /*a5b0*/  F2FP.SATFINITE.E4M3.F32.PACK_AB_MERGE_C R70, R70, R83, RZ ;  /* 0x000000534646723e */ /* 0x000fe200048070ff */
[----:B------:R-:W-:Y:S01]  /*a5c0*/  IMAD.MOV.U32 R50, RZ, RZ, R62 ;  /* 0x000000ffff327224 */ /* 0x000fe200078e003e */
[----:B------:R-:W-:Y:S01]  /*a5d0*/  F2FP.SATFINITE.E4M3.F32.PACK_AB_MERGE_C R51, R48, R139, R51 ;  /* 0x0000008b3033723e */ /* 0x000fe20004807033 */
[----:B------:R-:W-:Y:S01]  /*a5e0*/  IMAD.MOV.U32 R48, RZ, RZ, R64 ;  /* 0x000000ffff307224 */ /* 0x000fe200078e0040 */
[----:B------:R-:W-:Y:S01]  /*a5f0*/  F2FP.SATFINITE.E4M3.F32.PACK_AB_MERGE_C R49, R84, R65, R86 ;  /* 0x000000415431723e */ /* 0x000fe20004807056 */
[----:B------:R-:W-:Y:S01]  /*a600*/  IMAD.MOV.U32 R54, RZ, RZ, R60 ;  /* 0x000000ffff367224 */ /* 0x000fe200078e003c */
[----:B------:R-:W-:-:S07]  /*a610*/  F2FP.SATFINITE.E4M3.F32.PACK_AB_MERGE_C R55, R71, R82, R70 ;  /* 0x000000524737723e */ /* 0x000fce0004807046 */
.L_x_411:
[----:B------:R-:W-:Y:S05]  /*a620*/  BSYNC B2 ;  /* 0x0000000000027941 */ /* 0x000fea0003800000 */
.L_x_410:
        /* <DEDUP_REMOVED lines=11> */
.L_x_409:
[----:B------:R-:W-:Y:S05]  /*a6e0*/  BSYNC B1 ;  /* 0x0000000000017941 */ /* 0x000fea0003800000 */
.L_x_408:
[----:B-1----:R-:W-:Y:S02]  /*a6f0*/  VIADD R49, R23, 0x60 ;  /* 0x0000006017317836 */ /* 0x002fe40000000000 */
[-C--:B--2---:R-:W-:Y:S02]  /*a700*/  IMAD R48, R116, R122.reuse, RZ ;  /* 0x0000007a74307224 */ /* 0x084fe400078e02ff */
[C---:B------:R-:W-:Y:S01]  /*a710*/  IMAD.WIDE.U32 R120, R49.reuse, R122, R120 ;  /* 0x0000007a31787225 */ /* 0x040fe200078e0078 */
[----:B------:R-:W-:-:S03]  /*a720*/  ISETP.GE.OR P3, PT, R49, R115, P0 ;  /* 0x000000733100720c */ /* 0x000fc60000766670 */
[----:B------:R-:W-:-:S10]  /*a730*/  IMAD R123, R49, R123, R48 ;  /* 0x0000007b317b7224 */ /* 0x000fd400078e0230 */
[----:B------:R-:W-:Y:S05]  /*a740*/  @P3 BRA `(.L_x_390) ;  /* 0x0000001400583947 */ /* 0x000fea0003800000 */
[----:B------:R-:W2:Y:S01]  /*a750*/  LDL R50, [R1+0x20] ;  /* 0x0000200001327983 */ /* 0x000ea20000100800 */
[----:B------:R-:W1:Y:S01]  /*a760*/  LDC.64 R56, c[0x0][0x2e8] ;  /* 0x0000ba00ff387b82 */ /* 0x000e620000000a00 */
[----:B------:R-:W-:Y:S01]  /*a770*/  IADD3 R60, R121, R123, RZ ;  /* 0x0000007b793c7210 */ /* 0x000fe20007ffe0ff */
[----:B------:R-:W-:Y:S01]  /*a780*/  BSSY B1, `(.L_x_412) ;  /* 0x00000f4000017945 */ /* 0x000fe20003800000 */
[----:B------:R-:W-:Y:S02]  /*a790*/  IADD3 R59, P3, P4, R102, R120, R40 ;  /* 0x00000078663b7210 */ /* 0x000fe40007c7e028 */
[----:B------:R-:W-:Y:S02]  /*a7a0*/  ISETP.NE.AND P6, PT, R0, RZ, PT ;  /* 0x000000ff0000720c */ /* 0x000fe40003fc5270 */
[----:B------:R-:W-:Y:S02]  /*a7b0*/  IADD3.X R48, R41, R60, R106, P3, P4 ;  /* 0x0000003c29307210 */ /* 0x000fe40001fe846a */
[----:B------:R-:W-:-:S02]  /*a7c0*/  SEL R137, R112, R137, !P6 ;  /* 0x0000008970897207 */ /* 0x000fc40007000000 */
[----:B------:R-:W-:Y:S02]  /*a7d0*/  SHF.R.U32.HI R51, RZ, 0x3, R237 ;  /* 0x00000003ff337819 */ /* 0x000fe400000116ed */
[----:B-1----:R-:W-:-:S05]  /*a7e0*/  IADD3 R58, P3, R59, R56, RZ ;  /* 0x000000383b3a7210 */ /* 0x002fca0007f7e0ff */
[----:B------:R-:W-:Y:S01]  /*a7f0*/  IMAD.X R59, R48, 0x1, R57, P3 ;  /* 0x00000001303b7824 */ /* 0x000fe200018e0639 */
[----:B------:R-:W-:-:S04]  /*a800*/  SHF.R.S32.HI R48, RZ, 0x1f, R137 ;  /* 0x0000001fff307819 */ /* 0x000fc80000011489 */
[----:B------:R-:W-:-:S04]  /*a810*/  LEA.HI R48, R48, R137, RZ, 0x5 ;  /* 0x0000008930307211 */ /* 0x000fc800078f28ff */
[----:B------:R-:W-:-:S04]  /*a820*/  LEA.HI.SX32 R48, R48, R105, 0x1b ;  /* 0x0000006930307211 */ /* 0x000fc800078fdaff */
[----:B------:R-:W-:Y:S01]  /*a830*/  SHF.R.S32.HI R49, RZ, 0x1f, R48 ;  /* 0x0000001fff317819 */ /* 0x000fe20000011430 */
[----:B------:R-:W-:-:S03]  /*a840*/  IMAD.SHL.U32 R61, R48, 0x10, RZ ;  /* 0x00000010303d7824 */ /* 0x000fc600078e00ff */
[----:B------:R-:W-:Y:S02]  /*a850*/  LEA.HI R49, R49, R48, RZ, 0x3 ;  /* 0x0000003031317211 */ /* 0x000fe400078f18ff */
[----:B------:R-:W-:-:S03]  /*a860*/  LOP3.LUT R48, R237, 0x70, R61, 0xf8, !PT ;  /* 0x00000070ed307812 */ /* 0x000fc600078ef83d */
[----:B------:R-:W-:Y:S01]  /*a870*/  IMAD.SHL.U32 R49, R49, 0x800, RZ ;  /* 0x0000080031317824 */ /* 0x000fe200078e00ff */
[----:B------:R-:W-:-:S04]  /*a880*/  LOP3.LUT R48, R48, R51, RZ, 0x3c, !PT ;  /* 0x0000003330307212 */ /* 0x000fc800078e3cff */
[----:B------:R-:W-:-:S04]  /*a890*/  LOP3.LUT R49, R49, 0xffffc000, RZ, 0xc0, !PT ;  /* 0xffffc00031317812 */ /* 0x000fc800078ec0ff */
[----:B--2---:R-:W-:Y:S02]  /*a8a0*/  IADD3 R51, R48, R49, R50 ;  /* 0x0000003130337210 */ /* 0x004fe40007ffe032 */
        /* <DEDUP_REMOVED lines=8> */
[----:B--2---:R-:W-:Y:S01]  /*a930*/  IMAD.MOV.U32 R67, RZ, RZ, R52 ;  /* 0x000000ffff437224 */ /* 0x004fe200078e0034 */
[----:B------:R-:W-:Y:S01]  /*a940*/  LOP3.LUT R63, R73, 0xff, RZ, 0xc0, !PT ;  /* 0x000000ff493f7812 */ /* 0x000fe200078ec0ff */
[----:B-1----:R-:W-:Y:S01]  /*a950*/  IMAD.MOV.U32 R62, RZ, RZ, R50 ;  /* 0x000000ffff3e7224 */ /* 0x002fe200078e0032 */
[--C-:B------:R-:W-:Y:S02]  /*a960*/  SHF.R.U32.HI R80, RZ, 0x18, R73.reuse ;  /* 0x00000018ff507819 */ /* 0x100fe40000011649 */
[----:B------:R-:W-:Y:S01]  /*a970*/  MOV R64, R48 ;  /* 0x0000003000407202 */ /* 0x000fe20000000f00 */
[----:B------:R-:W-:Y:S01]  /*a980*/  IMAD.SHL.U32 R48, R81, 0x100, RZ ;  /* 0x0000010051307824 */ /* 0x000fe200078e00ff */
[----:B------:R-:W-:Y:S02]  /*a990*/  SHF.R.U32.HI R82, RZ, 0x10, R73 ;  /* 0x00000010ff527819 */ /* 0x000fe40000011649 */
[----:B------:R-:W-:-:S02]  /*a9a0*/  SHF.R.U32.HI R73, RZ, 0x8, R75 ;  /* 0x00000008ff497819 */ /* 0x000fc4000001164b */
[----:B------:R-:W-:Y:S02]  /*a9b0*/  PRMT R65, R80, 0x654, R63 ;  /* 0x0000065450417816 */ /* 0x000fe4000000003f */
[----:B------:R-:W-:Y:S02]  /*a9c0*/  LOP3.LUT R66, R75, 0xff, RZ, 0xc0, !PT ;  /* 0x000000ff4b427812 */ /* 0x000fe400078ec0ff */
[----:B------:R-:W-:Y:S02]  /*a9d0*/  SHF.R.U32.HI R69, RZ, 0x18, R75 ;  /* 0x00000018ff457819 */ /* 0x000fe4000001164b */
[----:B------:R-:W-:Y:S01]  /*a9e0*/  LOP3.LUT R65, R65, 0xff00, R48, 0xf8, !PT ;  /* 0x0000ff0041417812 */ /* 0x000fe200078ef830 */
[----:B------:R-:W-:Y:S01]  /*a9f0*/  IMAD.SHL.U32 R48, R73, 0x100, RZ ;  /* 0x0000010049307824 */ /* 0x000fe200078e00ff */
[----:B------:R-:W-:Y:S02]  /*aa00*/  SHF.R.U32.HI R72, RZ, 0x8, R77 ;  /* 0x00000008ff487819 */ /* 0x000fe4000001164d */
[----:B------:R-:W-:-:S02]  /*aa10*/  SHF.R.U32.HI R78, RZ, 0x10, R75 ;  /* 0x00000010ff4e7819 */ /* 0x000fc4000001164b */
[----:B------:R-:W-:Y:S01]  /*aa20*/  PRMT R69, R69, 0x654, R66 ;  /* 0x0000065445457816 */ /* 0x000fe20000000042 */
[----:B------:R-:W-:Y:S01]  /*aa30*/  IMAD.SHL.U32 R50, R72, 0x100, RZ ;  /* 0x0000010048327824 */ /* 0x000fe200078e00ff */
[----:B------:R-:W-:Y:S02]  /*aa40*/  SHF.L.U32 R52, R82, 0x10, RZ ;  /* 0x0000001052347819 */ /* 0x000fe400000006ff */
[----:B------:R-:W-:Y:S02]  /*aa50*/  LOP3.LUT R68, R77, 0xff, RZ, 0xc0, !PT ;  /* 0x000000ff4d447812 */ /* 0x000fe400078ec0ff */
[----:B------:R-:W-:Y:S02]  /*aa60*/  SHF.R.U32.HI R71, RZ, 0x18, R77 ;  /* 0x00000018ff477819 */ /* 0x000fe4000001164d */
[----:B------:R-:W-:Y:S02]  /*aa70*/  SHF.R.U32.HI R70, RZ, 0x8, R79 ;  /* 0x00000008ff467819 */ /* 0x000fe4000001164f */
[----:B------:R-:W-:Y:S01]  /*aa80*/  LOP3.LUT R69, R69, 0xff00, R48, 0xf8, !PT ;  /* 0x0000ff0045457812 */ /* 0x000fe200078ef830 */
[----:B------:R-:W-:Y:S01]  /*aa90*/  IMAD.U32 R48, R78, 0x10000, RZ ;  /* 0x000100004e307824 */ /* 0x000fe200078e00ff */
[----:B------:R-:W-:-:S02]  /*aaa0*/  LOP3.LUT R52, R65, 0xff0000, R52, 0xf8, !PT ;  /* 0x00ff000041347812 */ /* 0x000fc400078ef834 */
[----:B------:R-:W-:Y:S02]  /*aab0*/  PRMT R71, R71, 0x654, R68 ;  /* 0x0000065447477816 */ /* 0x000fe40000000044 */
[----:B------:R-:W-:Y:S02]  /*aac0*/  F2FP.F16.E4M3.UNPACK_B R72, R132.H1 ;  /* 0x00000084ff48723e */ /* 0x000fe400030006ff */
[----:B------:R-:W-:Y:S02]  /*aad0*/  F2FP.F16.E4M3.UNPACK_B R65, R64.H1 ;  /* 0x00000040ff41723e */ /* 0x000fe400030006ff */
[----:B------:R-:W-:Y:S02]  /*aae0*/  F2FP.F16.E4M3.UNPACK_B R68, R67.H1 ;  /* 0x00000043ff44723e */ /* 0x000fe400030006ff */
[----:B------:R-:W-:Y:S01]  /*aaf0*/  MOV R63, R54 ;  /* 0x00000036003f7202 */ /* 0x000fe20000000f00 */
[----:B------:R-:W-:Y:S01]  /*ab00*/  IMAD.SHL.U32 R54, R70, 0x100, RZ ;  /* 0x0000010046367824 */ /* 0x000fe200078e00ff */
[----:B------:R-:W-:Y:S01]  /*ab10*/  SHF.R.U32.HI R76, RZ, 0x10, R77 ;  /* 0x00000010ff4c7819 */ /* 0x000fe2000001164d */
[----:B------:R-:W-:Y:S01]  /*ab20*/  HADD2.F32 R66, -RZ, R65.H0_H0 ;  /* 0x20000041ff427230 */ /* 0x000fe20000004100 */
[----:B------:R-:W-:-:S02]  /*ab30*/  LOP3.LUT R75, R79, 0xff0000ff, RZ, 0xc0, !PT ;  /* 0xff0000ff4f4b7812 */ /* 0x000fc400078ec0ff */
[----:B------:R-:W-:Y:S01]  /*ab40*/  LOP3.LUT R73, R71, 0xff00, R50, 0xf8, !PT ;  /* 0x0000ff0047497812 */ /* 0x000fe200078ef832 */
[--C-:B------:R-:W-:Y:S01]  /*ab50*/  HADD2.F32 R50, -RZ, R72.reuse.H0_H0 ;  /* 0x20000048ff327230 */ /* 0x100fe20000004100 */
[----:B------:R-:W-:Y:S01]  /*ab60*/  F2FP.F16.E4M3.UNPACK_B R70, R135.H1 ;  /* 0x00000087ff46723e */ /* 0x000fe200030006ff */
[----:B------:R-:W-:Y:S01]  /*ab70*/  HADD2.F32 R72, -RZ, R72.H1_H1 ;  /* 0x30000048ff487230 */ /* 0x000fe20000004100 */
[----:B------:R-:W-:Y:S01]  /*ab80*/  LOP3.LUT R48, R69, 0xff0000, R48, 0xf8, !PT ;  /* 0x00ff000045307812 */ /* 0x000fe200078ef830 */
[----:B------:R-:W-:Y:S01]  /*ab90*/  HADD2.F32 R69, -RZ, R68.H0_H0 ;  /* 0x20000044ff457230 */ /* 0x000fe20000004100 */
[----:B------:R-:W-:Y:S01]  /*aba0*/  LOP3.LUT R75, R75, 0xff00, R54, 0xf8, !PT ;  /* 0x0000ff004b4b7812 */ /* 0x000fe200078ef836 */
[----:B------:R-:W-:Y:S02]  /*abb0*/  IMAD.U32 R54, R76, 0x10000, RZ ;  /* 0x000100004c367824 */ /* 0x000fe400078e00ff */
[----:B------:R-:W-:Y:S01]  /*abc0*/  FMUL.FTZ R76, R66, R50 ;  /* 0x00000032424c7220 */ /* 0x000fe20000410000 */
[----:B------:R-:W-:-:S02]  /*abd0*/  HADD2.F32 R71, -RZ, R70.H0_H0 ;  /* 0x20000046ff477230 */ /* 0x000fc40000004100 */
[C---:B------:R-:W-:Y:S01]  /*abe0*/  FMUL.FTZ R77, R69.reuse, R50 ;  /* 0x00000032454d7220 */ /* 0x040fe20000410000 */
[----:B------:R-:W-:Y:S01]  /*abf0*/  SHF.R.U32.HI R74, RZ, 0x10, R79 ;  /* 0x00000010ff4a7819 */ /* 0x000fe2000001164f */
[----:B------:R-:W-:Y:S01]  /*ac00*/  HADD2.F32 R70, -RZ, R70.H1_H1 ;  /* 0x30000046ff467230 */ /* 0x000fe20000004100 */
[----:B------:R-:W-:Y:S01]  /*ac10*/  F2FP.F16.E4M3.UNPACK_B R132, R132 ;  /* 0x00000084ff84723e */ /* 0x000fe200020006ff */
[-C--:B------:R-:W-:Y:S01]  /*ac20*/  FFMA.FTZ R76, R69, R71.reuse, R76 ;  /* 0x00000047454c7223 */ /* 0x080fe2000001004c */
[----:B------:R-:W-:Y:S01]  /*ac30*/  FFMA.FTZ R77, R66, R71, -R77 ;  /* 0x00000047424d7223 */ /* 0x000fe2000001084d */
[----:B------:R-:W-:Y:S01]  /*ac40*/  HADD2.F32 R69, -RZ, R68.H1_H1 ;  /* 0x30000044ff457230 */ /* 0x000fe20000004100 */
[----:B------:R-:W-:Y:S01]  /*ac50*/  F2FP.F16.E4M3.UNPACK_B R67, R67 ;  /* 0x00000043ff43723e */ /* 0x000fe200020006ff */
[----:B------:R-:W-:Y:S01]  /*ac60*/  HADD2.F32 R66, -RZ, R65.H1_H1 ;  /* 0x30000041ff427230 */ /* 0x000fe20000004100 */
[----:B------:R-:W-:Y:S01]  /*ac70*/  F2FP.F16.E4M3.UNPACK_B R64, R64 ;  /* 0x00000040ff40723e */ /* 0x000fe200020006ff */
[----:B------:R-:W-:Y:S01]  /*ac80*/  IMAD.U32 R74, R74, 0x10000, RZ ;  /* 0x000100004a4a7824 */ /* 0x000fe200078e00ff */
[----:B------:R-:W-:Y:S01]  /*ac90*/  LOP3.LUT R54, R73, 0xff0000, R54, 0xf8, !PT ;  /* 0x00ff000049367812 */ /* 0x000fe200078ef836 */
[----:B------:R-:W-:Y:S01]  /*aca0*/  FMUL.FTZ R73, R69, R72 ;  /* 0x0000004845497220 */ /* 0x000fe20000410000 */
[----:B------:R-:W-:Y:S01]  /*acb0*/  F2FP.F16.E4M3.UNPACK_B R135, R135 ;  /* 0x00000087ff87723e */ /* 0x000fe200020006ff */
[----:B------:R-:W-:-:S02]  /*acc0*/  HADD2.F32 R71, -RZ, R132.H0_H0 ;  /* 0x20000084ff477230 */ /* 0x000fc40000004100 */
[C---:B------:R-:W-:Y:S01]  /*acd0*/  FMUL.FTZ R72, R66.reuse, R72 ;  /* 0x0000004842487220 */ /* 0x040fe20000410000 */
[----:B------:R-:W-:Y:S01]  /*ace0*/  HADD2.F32 R68, -RZ, R67.H0_H0 ;  /* 0x20000043ff447230 */ /* 0x000fe20000004100 */
[----:B------:R-:W-:Y:S01]  /*acf0*/  LOP3.LUT R50, R75, 0xff0000, R74, 0xf8, !PT ;  /* 0x00ff00004b327812 */ /* 0x000fe200078ef84a */
[----:B------:R-:W-:Y:S02]  /*ad00*/  HADD2.F32 R65, -RZ, R64.H0_H0 ;  /* 0x20000040ff417230 */ /* 0x000fe40000004100 */
[-C--:B------:R-:W-:Y:S01]  /*ad10*/  FFMA.FTZ R74, R66, R70.reuse, -R73 ;  /* 0x00000046424a7223 */ /* 0x080fe20000010849 */
[----:B------:R-:W-:Y:S01]  /*ad20*/  FFMA.FTZ R79, R69, R70, R72 ;  /* 0x00000046454f7223 */ /* 0x000fe20000010048 */
[----:B------:R-:W-:Y:S02]  /*ad30*/  HADD2.F32 R66, -RZ, R135.H0_H0 ;  /* 0x20000087ff427230 */ /* 0x000fe40000004100 */
        /* <DEDUP_REMOVED lines=21> */
[----:B------:R-:W-:Y:S01]  /*ae90*/  FMUL.FTZ R78, R68, R70 ;  /* 0x00000046444e7220 */ /* 0x000fe20000410000 */
        /* <DEDUP_REMOVED lines=13> */
[----:B------:R-:W-:Y:S01]  /*af70*/  FFMA.FTZ R84, R66, R69, R71 ;  /* 0x0000004542547223 */ /* 0x000fe20000010047 */
[----:B------:R-:W-:Y:S01]  /*af80*/  F2FP.F16.E4M3.UNPACK_B R136, R136 ;  /* 0x00000088ff88723e */ /* 0x000fe200020006ff */
[----:B------:R-:W-:Y:S01]  /*af90*/  HADD2.F32 R63, -RZ, R62.H0_H0 ;  /* 0x2000003eff3f7230 */ /* 0x000fe20000004100 */
[----:B------:R-:W-:Y:S01]  /*afa0*/  F2FP.SATFINITE.E4M3.F32.PACK_AB_MERGE_C R82, R85, R82, RZ ;  /* 0x000000525552723e */ /* 0x000fe200048070ff */
[----:B------:R-:W-:-:S02]  /*afb0*/  HADD2.F32 R65, -RZ, R64.H0_H0 ;  /* 0x20000040ff417230 */ /* 0x000fc40000004100 */
[----:B------:R-:W-:Y:S02]  /*afc0*/  HADD2.F32 R69, -RZ, R134.H1_H1 ;  /* 0x30000086ff457230 */ /* 0x000fe40000004100 */
[----:B------:R-:W-:Y:S02]  /*afd0*/  HADD2.F32 R64, -RZ, R64.H1_H1 ;  /* 0x30000040ff407230 */ /* 0x000fe40000004100 */
[-C--:B------:R-:W-:Y:S01]  /*afe0*/  FMUL.FTZ R70, R65, R68.reuse ;  /* 0x0000004441467220 */ /* 0x080fe20000410000 */
[----:B------:R-:W-:Y:S02]  /*aff0*/  HADD2.F32 R66, -RZ, R136.H0_H0 ;  /* 0x20000088ff427230 */ /* 0x000fe40000004100 */
[----:B------:R-:W-:Y:S01]  /*b000*/  FMUL.FTZ R68, R63, R68 ;  /* 0x000000443f447220 */ /* 0x000fe20000410000 */
[----:B------:R-:W-:Y:S02]  /*b010*/  HADD2.F32 R62, -RZ, R62.H1_H1 ;  /* 0x3000003eff3e7230 */ /* 0x000fe40000004100 */
[----:B------:R-:W-:Y:S01]  /*b020*/  FMUL.FTZ R71, R64, R69 ;  /* 0x0000004540477220 */ /* 0x000fe20000410000 */
[----:B------:R-:W-:-:S02]  /*b030*/  HADD2.F32 R67, -RZ, R136.H1_H1 ;  /* 0x30000088ff437230 */ /* 0x000fc40000004100 */
[-C--:B------:R-:W-:Y:S01]  /*b040*/  FFMA.FTZ R80, R65, R66.reuse, R68 ;  /* 0x0000004241507223 */ /* 0x080fe20000010044 */
[----:B------:R-:W-:Y:S01]  /*b050*/  FFMA.FTZ R78, R63, R66, -R70 ;  /* 0x000000423f4e7223 */ /* 0x000fe20000010846 */
[C---:B------:R-:W-:Y:S01]  /*b060*/  FMUL.FTZ R69, R62.reuse, R69 ;  /* 0x000000453e457220 */ /* 0x040fe20000410000 */
[----:B------:R-:W-:Y:S01]  /*b070*/  F2FP.F16.E4M3.UNPACK_B R68, R53 ;  /* 0x00000035ff44723e */ /* 0x000fe200020006ff */
[-C--:B------:R-:W-:Y:S01]  /*b080*/  FFMA.FTZ R65, R62, R67.reuse, -R71 ;  /* 0x000000433e417223 */ /* 0x080fe20000010847 */
[----:B------:R-:W-:Y:S01]  /*b090*/  F2FP.F16.E4M3.UNPACK_B R71, R54 ;  /* 0x00000036ff47723e */ /* 0x000fe200020006ff */
[----:B------:R-:W-:Y:S01]  /*b0a0*/  FFMA.FTZ R81, R64, R67, R69 ;  /* 0x0000004340517223 */ /* 0x000fe20000010045 */
[----:B------:R-:W-:Y:S01]  /*b0b0*/  F2FP.F16.E4M3.UNPACK_B R66, R49 ;  /* 0x00000031ff42723e */ /* 0x000fe200020006ff */
[----:B------:R-:W-:Y:S01]  /*b0c0*/  HADD2.F32 R69, -RZ, R68.H0_H0 ;  /* 0x20000044ff457230 */ /* 0x000fe20000004100 */
[----:B------:R-:W-:Y:S01]  /*b0d0*/  F2FP.SATFINITE.E4M3.F32.PACK_AB_MERGE_C R62, R74, R77, RZ ;  /* 0x0000004d4a3e723e */ /* 0x000fe200048070ff */
[----:B------:R-:W-:Y:S01]  /*b0e0*/  HADD2.F32 R74, -RZ, R71.H0_H0 ;  /* 0x20000047ff4a7230 */ /* 0x000fe20000004100 */
[----:B------:R-:W-:Y:S01]  /*b0f0*/  F2FP.F16.E4M3.UNPACK_B R70, R52 ;  /* 0x00000034ff46723e */ /* 0x000fe200020006ff */
[----:B------:R-:W-:Y:S01]  /*b100*/  HADD2.F32 R67, -RZ, R66.H0_H0 ;  /* 0x20000042ff437230 */ /* 0x000fe20000004100 */
[----:B------:R-:W-:Y:S01]  /*b110*/  F2FP.SATFINITE.E4M3.F32.PACK_AB_MERGE_C R63, R79, R76, RZ ;  /* 0x0000004c4f3f723e */ /* 0x000fe200048070ff */
[----:B------:R-:W-:Y:S01]  /*b120*/  HADD2.F32 R68, -RZ, R68.H1_H1 ;  /* 0x30000044ff447230 */ /* 0x000fe20000004100 */
[----:B------:R-:W-:Y:S01]  /*b130*/  F2FP.SATFINITE.E4M3.F32.PACK_AB_MERGE_C R62, R75, R72, R62 ;  /* 0x000000484b3e723e */ /* 0x000fe2000480703e */
[----:B------:R-:W-:-:S02]  /*b140*/  HADD2.F32 R72, -RZ, R70.H0_H0 ;  /* 0x20000046ff487230 */ /* 0x000fc40000004100 */
[-C--:B------:R-:W-:Y:S01]  /*b150*/  FMUL.FTZ R76, R69, R74.reuse ;  /* 0x0000004a454c7220 */ /* 0x080fe20000410000 */
[----:B------:R-:W-:Y:S01]  /*b160*/  FMUL.FTZ R74, R67, R74 ;  /* 0x0000004a434a7220 */ /* 0x000fe20000410000 */
[----:B------:R-:W-:Y:S01]  /*b170*/  HADD2.F32 R71, -RZ, R71.H1_H1 ;  /* 0x30000047ff477230 */ /* 0x000fe20000004100 */
[----:B------:R-:W-:Y:S01]  /*b180*/  F2FP.SATFINITE.E4M3.F32.PACK_AB_MERGE_C R63, R132, R73, R63 ;  /* 0x00000049843f723e */ /* 0x000fe2000480703f */
[----:B------:R-:W-:Y:S02]  /*b190*/  HADD2.F32 R66, -RZ, R66.H1_H1 ;  /* 0x30000042ff427230 */ /* 0x000fe40000004100 */
[-C--:B------:R-:W-:Y:S01]  /*b1a0*/  FFMA.FTZ R74, R69, R72.reuse, R74 ;  /* 0x00000048454a7223 */ /* 0x080fe2000001004a */
[----:B------:R-:W-:Y:S02]  /*b1b0*/  HADD2.F32 R69, -RZ, R70.H1_H1 ;  /* 0x30000046ff457230 */ /* 0x000fe40000004100 */
[-C--:B------:R-:W-:Y:S01]  /*b1c0*/  FMUL.FTZ R73, R68, R71.reuse ;  /* 0x0000004744497220 */ /* 0x080fe20000410000 */
[----:B------:R-:W-:Y:S01]  /*b1d0*/  FFMA.FTZ R76, R67, R72, -R76 ;  /* 0x00000048434c7223 */ /* 0x000fe2000001084c */
[C---:B------:R-:W-:Y:S01]  /*b1e0*/  FMUL.FTZ R71, R66.reuse, R71 ;  /* 0x0000004742477220 */ /* 0x040fe20000410000 */
[----:B------:R-:W-:Y:S01]  /*b1f0*/  F2FP.F16.E4M3.UNPACK_B R49, R49.H1 ;  /* 0x00000031ff31723e */ /* 0x000fe200030006ff */
[----:B------:R-:W-:Y:S01]  /*b200*/  FFMA.FTZ R75, R66, R69, -R73 ;  /* 0x00000045424b7223 */ /* 0x000fe20000010849 */
[----:B------:R-:W-:Y:S01]  /*b210*/  F2FP.F16.E4M3.UNPACK_B R67, R53.H1 ;  /* 0x00000035ff43723e */ /* 0x000fe200030006ff */
[----:B------:R-:W-:Y:S01]  /*b220*/  FFMA.FTZ R77, R68, R69, R71 ;  /* 0x00000045444d7223 */ /* 0x000fe20000010047 */
[----:B------:R-:W-:Y:S01]  /*b230*/  F2FP.F16.E4M3.UNPACK_B R66, R54.H1 ;  /* 0x00000036ff42723e */ /* 0x000fe200030006ff */
[----:B------:R-:W-:Y:S01]  /*b240*/  HADD2.F32 R53, -RZ, R49.H0_H0 ;  /* 0x20000031ff357230 */ /* 0x000fe20000004100 */
[----:B------:R-:W-:Y:S01]  /*b250*/  F2FP.F16.E4M3.UNPACK_B R52, R52.H1 ;  /* 0x00000034ff34723e */ /* 0x000fe200030006ff */
[--C-:B------:R-:W-:Y:S01]  /*b260*/  HADD2.F32 R54, -RZ, R67.reuse.H0_H0 ;  /* 0x20000043ff367230 */ /* 0x100fe20000004100 */
[----:B------:R-:W-:Y:S01]  /*b270*/  F2FP.SATFINITE.E4M3.F32.PACK_AB_MERGE_C R64, R84, R83, RZ ;  /* 0x000000535440723e */ /* 0x000fe200048070ff */
[--C-:B------:R-:W-:Y:S01]  /*b280*/  HADD2.F32 R68, -RZ, R66.reuse.H0_H0 ;  /* 0x20000042ff447230 */ /* 0x100fe20000004100 */
[----:B------:R-:W-:Y:S01]  /*b290*/  F2FP.SATFINITE.E4M3.F32.PACK_AB_MERGE_C R65, R65, R78, R82 ;  /* 0x0000004e4141723e */ /* 0x000fe20004807052 */
[----:B------:R-:W-:Y:S01]  /*b2a0*/  HADD2.F32 R67, -RZ, R67.H1_H1 ;  /* 0x30000043ff437230 */ /* 0x000fe20000004100 */
[----:B------:R-:W-:Y:S01]  /*b2b0*/  F2FP.SATFINITE.E4M3.F32.PACK_AB_MERGE_C R64, R81, R80, R64 ;  /* 0x000000505140723e */ /* 0x000fe20004807040 */
[----:B------:R-:W-:-:S02]  /*b2c0*/  HADD2.F32 R70, -RZ, R66.H1_H1 ;  /* 0x30000042ff467230 */ /* 0x000fc40000004100 */
[CC--:B------:R-:W-:Y:S01]  /*b2d0*/  FMUL.FTZ R72, R54.reuse, R68.reuse ;  /* 0x0000004436487220 */ /* 0x0c0fe20000410000 */
[----:B------:R-:W-:Y:S02]  /*b2e0*/  HADD2.F32 R49, -RZ, R49.H1_H1 ;  /* 0x30000031ff317230 */ /* 0x000fe40000004100 */
[----:B------:R-:W-:Y:S01]  /*b2f0*/  FMUL.FTZ R69, R53, R68 ;  /* 0x0000004435457220 */ /* 0x000fe20000410000 */
[--C-:B------:R-:W-:Y:S02]  /*b300*/  HADD2.F32 R66, -RZ, R52.reuse.H0_H0 ;  /* 0x20000034ff427230 */ /* 0x100fe40000004100 */
[-C--:B------:R-:W-:Y:S01]  /*b310*/  FMUL.FTZ R68, R67, R70.reuse ;  /* 0x0000004643447220 */ /* 0x080fe20000410000 */
[----:B------:R-:W-:Y:S02]  /*b320*/  HADD2.F32 R52, -RZ, R52.H1_H1 ;  /* 0x30000034ff347230 */ /* 0x000fe40000004100 */
[----:B------:R-:W-:Y:S01]  /*b330*/  FMUL.FTZ R70, R49, R70 ;  /* 0x0000004631467220 */ /* 0x000fe20000410000 */
[----:B------:R-:W-:Y:S01]  /*b340*/  F2FP.F16.E4M3.UNPACK_B R71, R50.H1 ;  /* 0x00000032ff47723e */ /* 0x000fe200030006ff */
[----:B------:R-:W-:Y:S01]  /*b350*/  FFMA.FTZ R79, R54, R66, R69 ;  /* 0x00000042364f7223 */ /* 0x000fe20000010045 */
[----:B------:R-:W-:Y:S01]  /*b360*/  F2FP.F16.E4M3.UNPACK_B R54, R55 ;  /* 0x00000037ff36723e */ /* 0x000fe200020006ff */
[----:B------:R-:W-:Y:S01]  /*b370*/  FFMA.FTZ R80, R67, R52, R70 ;  /* 0x0000003443507223 */ /* 0x000fe20000010046 */
[----:B------:R-:W-:Y:S01]  /*b380*/  F2FP.F16.E4M3.UNPACK_B R70, R50 ;  /* 0x00000032ff46723e */ /* 0x000fe200020006ff */
[----:B------:R-:W-:Y:S01]  /*b390*/  FFMA.FTZ R81, R49, R52, -R68 ;  /* 0x0000003431517223 */ /* 0x000fe20000010844 */
[-C--:B------:R-:W-:Y:S01]  /*b3a0*/  F2FP.F16.E4M3.UNPACK_B R49, R51.reuse ;  /* 0x00000033ff31723e */ /* 0x080fe200020006ff */
[----:B------:R-:W-:Y:S01]  /*b3b0*/  FFMA.FTZ R78, R53, R66, -R72 ;  /* 0x00000042354e7223 */ /* 0x000fe20000010848 */
[----:B------:R-:W-:Y:S01]  /*b3c0*/  F2FP.F16.E4M3.UNPACK_B R51, R51.H1 ;  /* 0x00000033ff33723e */ /* 0x000fe200030006ff */
[----:B------:R-:W-:Y:S01]  /*b3d0*/  HADD2.F32 R66, -RZ, R54.H0_H0 ;  /* 0x20000036ff427230 */ /* 0x000fe20000004100 */
[-C--:B------:R-:W-:Y:S01]  /*b3e0*/  F2FP.F16.E4M3.UNPACK_B R50, R48.reuse ;  /* 0x00000030ff32723e */ /* 0x080fe200020006ff */
[----:B------:R-:W-:Y:S01]  /*b3f0*/  HADD2.F32 R73, -RZ, R70.H0_H0 ;  /* 0x20000046ff497230 */ /* 0x000fe20000004100 */
[----:B------:R-:W-:Y:S01]  /*b400*/  F2FP.F16.E4M3.UNPACK_B R55, R55.H1 ;  /* 0x00000037ff37723e */ /* 0x000fe200030006ff */
[----:B------:R-:W-:Y:S01]  /*b410*/  HADD2.F32 R52, -RZ, R49.H0_H0 ;  /* 0x20000031ff347230 */ /* 0x000fe20000004100 */
[----:B------:R-:W-:Y:S01]  /*b420*/  F2FP.F16.E4M3.UNPACK_B R67, R48.H1 ;  /* 0x00000030ff43723e */ /* 0x000fe200030006ff */
[----:B------:R-:W-:-:S02]  /*b430*/  HADD2.F32 R53, -RZ, R51.H0_H0 ;  /* 0x20000033ff357230 */ /* 0x000fc40000004100 */
[-C--:B------:R-:W-:Y:S01]  /*b440*/  FMUL.FTZ R83, R66, R73.reuse ;  /* 0x0000004942537220 */ /* 0x080fe20000410000 */
[----:B------:R-:W-:Y:S02]  /*b450*/  HADD2.F32 R72, -RZ, R71.H0_H0 ;  /* 0x20000047ff487230 */ /* 0x000fe40000004100 */
[C---:B------:R-:W-:Y:S01]  /*b460*/  FMUL.FTZ R73, R52.reuse, R73 ;  /* 0x0000004934497220 */ /* 0x040fe20000410000 */
[----:B------:R-:W-:Y:S01]  /*b470*/  HADD2.F32 R69, -RZ, R50.H0_H0 ;  /* 0x20000032ff457230 */ /* 0x000fe20000004100 */
[----:B------:R-:W-:Y:S01]  /*b480*/  F2FP.SATFINITE.E4M3.F32.PACK_AB_MERGE_C R78, R81, R78, RZ ;  /* 0x0000004e514e723e */ /* 0x000fe200048070ff */
[----:B------:R-:W-:Y:S02]  /*b490*/  HADD2.F32 R48, -RZ, R55.H0_H0 ;  /* 0x20000037ff307230 */ /* 0x000fe40000004100 */
[----:B------:R-:W-:Y:S01]  /*b4a0*/  FMUL.FTZ R85, R53, R72 ;  /* 0x0000004835557220 */ /* 0x000fe20000410000 */
[----:B------:R-:W-:Y:S02]  /*b4b0*/  HADD2.F32 R68, -RZ, R67.H0_H0 ;  /* 0x20000043ff447230 */ /* 0x000fe40000004100 */
[----:B------:R-:W-:Y:S01]  /*b4c0*/  FFMA.FTZ R83, R52, R69, -R83 ;  /* 0x0000004534537223 */ /* 0x000fe20000010853 */
[----:B------:R-:W-:-:S02]  /*b4d0*/  HADD2.F32 R55, -RZ, R55.H1_H1 ;  /* 0x30000037ff377230 */ /* 0x000fc40000004100 */
[C---:B------:R-:W-:Y:S01]  /*b4e0*/  FMUL.FTZ R82, R48.reuse, R72 ;  /* 0x0000004830527220 */ /* 0x040fe20000410000 */
[----:B------:R-:W-:Y:S02]  /*b4f0*/  HADD2.F32 R52, -RZ, R71.H1_H1 ;  /* 0x30000047ff347230 */ /* 0x000fe40000004100 */
[-C--:B------:R-:W-:Y:S01]  /*b500*/  FFMA.FTZ R85, R48, R68.reuse, R85 ;  /* 0x0000004430557223 */ /* 0x080fe20000010055 */
[----:B------:R-:W-:Y:S02]  /*b510*/  HADD2.F32 R51, -RZ, R51.H1_H1 ;  /* 0x30000033ff337230 */ /* 0x000fe40000004100 */
[----:B------:R-:W-:Y:S01]  /*b520*/  FFMA.FTZ R73, R66, R69, R73 ;  /* 0x0000004542497223 */ /* 0x000fe20000010049 */
[----:B------:R-:W-:Y:S02]  /*b530*/  HADD2.F32 R54, -RZ, R54.H1_H1 ;  /* 0x30000036ff367230 */ /* 0x000fe40000004100 */
[----:B------:R-:W-:Y:S01]  /*b540*/  FFMA.FTZ R82, R53, R68, -R82 ;  /* 0x0000004435527223 */ /* 0x000fe20000010852 */
[----:B------:R-:W-:-:S02]  /*b550*/  HADD2.F32 R70, -RZ, R70.H1_H1 ;  /* 0x30000046ff467230 */ /* 0x000fc40000004100 */
[-C--:B------:R-:W-:Y:S01]  /*b560*/  FMUL.FTZ R66, R55, R52.reuse ;  /* 0x0000003437427220 */ /* 0x080fe20000410000 */
[----:B------:R-:W-:Y:S02]  /*b570*/  HADD2.F32 R49, -RZ, R49.H1_H1 ;  /* 0x30000031ff317230 */ /* 0x000fe40000004100 */
[----:B------:R-:W-:Y:S01]  /*b580*/  FMUL.FTZ R68, R51, R52 ;  /* 0x0000003433447220 */ /* 0x000fe20000410000 */
[----:B------:R-:W-:Y:S02]  /*b590*/  HADD2.F32 R48, -RZ, R67.H1_H1 ;  /* 0x30000043ff307230 */ /* 0x000fe40000004100 */
[-C--:B------:R-:W-:Y:S01]  /*b5a0*/  FMUL.FTZ R52, R54, R70.reuse ;  /* 0x0000004636347220 */ /* 0x080fe20000410000 */
[----:B------:R-:W-:Y:S02]  /*b5b0*/  HADD2.F32 R50, -RZ, R50.H1_H1 ;  /* 0x30000032ff327230 */ /* 0x000fe40000004100 */
[----:B------:R-:W-:Y:S01]  /*b5c0*/  FMUL.FTZ R53, R49, R70 ;  /* 0x0000004631357220 */ /* 0x000fe20000410000 */
[----:B------:R-:W-:Y:S01]  /*b5d0*/  F2FP.SATFINITE.E4M3.F32.PACK_AB_MERGE_C R79, R80, R79, RZ ;  /* 0x0000004f504f723e */ /* 0x000fe200048070ff */
[-C--:B------:R-:W-:Y:S01]  /*b5e0*/  FFMA.FTZ R51, R51, R48.reuse, -R66 ;  /* 0x0000003033337223 */ /* 0x080fe20000010842 */
[----:B------:R-:W-:Y:S01]  /*b5f0*/  FFMA.FTZ R68, R55, R48, R68 ;  /* 0x0000003037447223 */ /* 0x000fe20000010044 */
[-C--:B------:R-:W-:Y:S01]  /*b600*/  FFMA.FTZ R52, R49, R50.reuse, -R52 ;  /* 0x0000003231347223 */ /* 0x080fe20000010834 */
[----:B------:R-:W-:Y:S01]  /*b610*/  FFMA.FTZ R50, R54, R50, R53 ;  /* 0x0000003236327223 */ /* 0x000fe20000010035 */
[----:B------:R-:W-:Y:S01]  /*b620*/  F2FP.SATFINITE.E4M3.F32.PACK_AB_MERGE_C R49, R75, R76, R78 ;  /* 0x0000004c4b31723e */ /* 0x000fe2000480704e */
[----:B------:R-:W-:Y:S01]  /*b630*/  IMAD.MOV.U32 R54, RZ, RZ, R64 ;  /* 0x000000ffff367224 */ /* 0x000fe200078e0040 */
[----:B------:R-:W-:-:S02]  /*b640*/  F2FP.SATFINITE.E4M3.F32.PACK_AB_MERGE_C R51, R51, R82, RZ ;  /* 0x000000523333723e */ /* 0x000fc400048070ff */
[----:B------:R-:W-:Y:S02]  /*b650*/  F2FP.SATFINITE.E4M3.F32.PACK_AB_MERGE_C R68, R68, R85, RZ ;  /* 0x000000554444723e */ /* 0x000fe400048070ff */
[----:B------:R-:W-:Y:S01]  /*b660*/  F2FP.SATFINITE.E4M3.F32.PACK_AB_MERGE_C R51, R52, R83, R51 ;  /* 0x000000533433723e */ /* 0x000fe20004807033 */
[----:B------:R-:W-:Y:S01]  /*b670*/  IMAD.MOV.U32 R52, RZ, RZ, R63 ;  /* 0x000000ffff347224 */ /* 0x000fe200078e003f */
[----:B------:R-:W-:Y:S01]  /*b680*/  F2FP.SATFINITE.E4M3.F32.PACK_AB_MERGE_C R55, R50, R73, R68 ;  /* 0x000000493237723e */ /* 0x000fe20004807044 */
[----:B------:R-:W-:Y:S01]  /*b690*/  IMAD.MOV.U32 R50, RZ, RZ, R65 ;  /* 0x000000ffff327224 */ /* 0x000fe200078e0041 */
[----:B------:R-:W-:Y:S02]  /*b6a0*/  F2FP.SATFINITE.E4M3.F32.PACK_AB_MERGE_C R53, R77, R74, R79 ;  /* 0x0000004a4d35723e */ /* 0x000fe4000480704f */
[----:B------:R-:W-:-:S07]  /*b6b0*/  MOV R48, R62 ;  /* 0x0000003e00307202 */ /* 0x000fce0000000f00 */
.L_x_413:
[----:B------:R-:W-:Y:S05]  /*b6c0*/  BSYNC B1 ;  /* 0x0000000000017941 */ /* 0x000fea0003800000 */
.L_x_412:
[----:B-1----:R3:W-:Y:S01]  /*b6d0*/  STG.E.128 desc[UR42][R58.64], R48 ;  /* 0x000000303a007986 */ /* 0x0027e2000c101d2a */
[----:B------:R-:W-:-:S13]  /*b6e0*/  ISETP.GE.AND P2, PT, R61, R133, PT ;  /* 0x000000853d00720c */ /* 0x000fda0003f46270 */
[----:B------:R-:W-:Y:S05]  /*b6f0*/  @P2 BRA `(.L_x_390) ;  /* 0x00000004006c2947 */ /* 0x000fea0003800000 */
[--C-:B---3--:R-:W-:Y:S02]  /*b700*/  SHF.R.S32.HI R48, RZ, 0x1f, R61.reuse ;  /* 0x0000001fff307819 */ /* 0x108fe4000001143d */
[----:B------:R-:W-:-:S04]  /*b710*/  IADD3 R61, P2, P3, R102, R120, R61 ;  /* 0x00000078663d7210 */ /* 0x000fc80007b5e03d */
[----:B------:R-:W-:Y:S02]  /*b720*/  IADD3.X R60, R41, R60, R48, P2, P3 ;  /* 0x0000003c293c7210 */ /* 0x000fe400017e6430 */
[----:B------:R-:W-:-:S04]  /*b730*/  IADD3 R56, P2, R61, R56, RZ ;  /* 0x000000383d387210 */ /* 0x000fc80007f5e0ff */
[----:B------:R-:W-:-:S05]  /*b740*/  IADD3.X R57, R60, R57, RZ, P2, !PT ;  /* 0x000000393c397210 */ /* 0x000fca00017fe4ff */
[----:B--2---:R4:W-:Y:S01]  /*b750*/  STG.E.128 desc[UR42][R56.64], R52 ;  /* 0x0000003438007986 */ /* 0x0049e2000c101d2a */
[----:B------:R-:W-:Y:S05]  /*b760*/  BRA `(.L_x_390) ;  /* 0x0000000400507947 */ /* 0x000fea0003800000 */
.L_x_353:
[----:B------:R-:W-:-:S06]  /*b770*/  UISETP.NE.AND UP0, UPT, UR47, 0x3, UPT ;  /* 0x000000032f00788c */ /* 0x000fcc000bf05270 */
[----:B------:R-:W-:-:S13]  /*b780*/  PLOP3.LUT P5, PT, PT, PT, UP0, 0x80, 0x0 ;  /* 0x000000000000781c */ /* 0x000fda0003faf008 */
[----:B------:R-:W-:Y:S05]  /*b790*/  @!P5 BRA `(.L_x_414) ;  /* 0x000000000004d947 */ /* 0x000fea0003800000 */
[----:B------:R-:W-:Y:S01]  /*b7a0*/  BPT.TRAP 0x1 ;  /* 0x000000040000795c */ /* 0x000fe20000300000 */
.L_x_414:
[----:B------:R-:W-:Y:S01]  /*b7b0*/  IMAD R110, R232, 0x8, R22 ;  /* 0x00000008e86e7824 */ /* 0x000fe200078e0216 */
[----:B------:R-:W-:Y:S01]  /*b7c0*/  SHF.L.U32 R124, R234, 0x1f, RZ ;  /* 0x0000001fea7c7819 */ /* 0x000fe200000006ff */
[----:B------:R-:W-:Y:S01]  /*b7d0*/  IMAD R115, R25, -0x80, R2 ;  /* 0xffffff8019737824 */ /* 0x000fe200078e0202 */
[----:B------:R-:W-:Y:S01]  /*b7e0*/  BSSY B1, `(.L_x_415) ;  /* 0x0000006000017945 */ /* 0x000fe20003800000 */
[----:B------:R-:W-:Y:S01]  /*b7f0*/  SHF.R.S32.HI R48, RZ, 0x1f, R25 ;  /* 0x0000001fff307819 */ /* 0x000fe20000011419 */
[----:B------:R-:W0:Y:S01]  /*b800*/  SYNCS.PHASECHK.TRANS64.TRYWAIT P2, [R110+URZ+0x38890], R124 ;  /* 0x0388907c6e0075a7 */ /* 0x000e22000804017f */
[----:B------:R-:W-:Y:S01]  /*b810*/  IMAD R49, R3, R25, RZ ;  /* 0x0000001903317224 */ /* 0x000fe200078e02ff */
[----:B------:R-:W-:Y:S01]  /*b820*/  VIMNMX R115, R115, 0x80, PT ;  /* 0x0000008073737848 */ /* 0x000fe20003fe0100 */
[----:B0-----:R-:W-:Y:S06]  /*b830*/  @!P2 BRA `(.L_x_416) ;  /* 0x0000019c00f0a947 */ /* 0x001fec0003800000 */
.L_x_661:
[----:B------:R-:W-:Y:S05]  /*b840*/  BSYNC B1 ;  /* 0x0000000000017941 */ /* 0x000fea0003800000 */
.L_x_415:
[----:B------:R-:W-:Y:S01]  /*b850*/  ISETP.GE.AND P2, PT, R23, R115, PT ;  /* 0x000000731700720c */ /* 0x000fe20003f46270 */
[----:B------:R-:W-:Y:S01]  /*b860*/  IMAD R49, R48, R129, R49 ;  /* 0x0000008130317224 */ /* 0x000fe200078e0231 */
[----:B------:R-:W-:Y:S01]  /*b870*/  BSSY B1, `(.L_x_417) ;  /* 0x000000e000017945 */ /* 0x000fe20003800000 */
[----:B------:R-:W-:-:S04]  /*b880*/  IMAD.WIDE.U32 R56, R129, R25, RZ ;  /* 0x0000001981387225 */ /* 0x000fc800078e00ff */
[----:B------:R-:W-:-:S06]  /*b890*/  IMAD.IADD R63, R49, 0x1, R57 ;  /* 0x00000001313f7824 */ /* 0x000fcc00078e0239 */
[----:B------:R-:W-:Y:S05]  /*b8a0*/  @P2 BRA `(.L_x_418) ;  /* 0x0000000000282947 */ /* 0x000fea0003800000 */
[----:B------:R-:W1:Y:S01]  /*b8b0*/  @!P0 LDS.128 R48, [R114+0x28400] ;  /* 0x0284000072308984 */ /* 0x000e620000000c00 */
[----:B------:R-:W2:Y:S03]  /*b8c0*/  @!P0 LDC.64 R58, c[0x0][0x2e8] ;  /* 0x0000ba00ff3a8b82 */ /* 0x000ea60000000a00 */
[----:B------:R-:W3:Y:S05]  /*b8d0*/  @!P1 LDS.128 R52, [R114+0x2c400] ;  /* 0x02c4000072349984 */ /* 0x000eea0000000c00 */
[----:B------:R-:W4:Y:S01]  /*b8e0*/  @!P1 LDC.64 R60, c[0x0][0x2e8] ;  /* 0x0000ba00ff3c9b82 */ /* 0x000f220000000a00 */
[----:B--2---:R-:W-:-:S04]  /*b8f0*/  @!P0 IADD3 R58, P2, P3, R56, R58, R39 ;  /* 0x0000003a383a8210 */ /* 0x004fc80007b5e027 */
[----:B------:R-:W-:Y:S02]  /*b900*/  @!P0 IADD3.X R59, R63, R59, R44, P2, P3 ;  /* 0x0000003b3f3b8210 */ /* 0x000fe400017e642c */
[----:B----4-:R-:W-:-:S04]  /*b910*/  @!P1 IADD3 R60, P2, P3, R43, R60, R56 ;  /* 0x0000003c2b3c9210 */ /* 0x010fc80007b5e038 */
[----:B------:R-:W-:Y:S01]  /*b920*/  @!P1 IADD3.X R61, R108, R61, R63, P2, P3 ;  /* 0x0000003d6c3d9210 */ /* 0x000fe200017e643f */
[----:B-1----:R1:W-:Y:S04]  /*b930*/  @!P0 STG.E.128 desc[UR42][R58.64], R48 ;  /* 0x000000303a008986 */ /* 0x0023e8000c101d2a */
[----:B---3--:R1:W-:Y:S04]  /*b940*/  @!P1 STG.E.128 desc[UR42][R60.64], R52 ;  /* 0x000000343c009986 */ /* 0x0083e8000c101d2a */
.L_x_418:
[----:B------:R-:W-:Y:S05]  /*b950*/  BSYNC B1 ;  /* 0x0000000000017941 */ /* 0x000fea0003800000 */
.L_x_417:
[----:B-1----:R-:W-:Y:S01]  /*b960*/  VIADD R48, R23, 0x20 ;  /* 0x0000002017307836 */ /* 0x002fe20000000000 */
[----:B------:R-:W-:Y:S04]  /*b970*/  BSSY B1, `(.L_x_419) ;  /* 0x000000f000017945 */ /* 0x000fe80003800000 */
[----:B------:R-:W-:-:S13]  /*b980*/  ISETP.GE.AND P2, PT, R48, R115, PT ;  /* 0x000000733000720c */ /* 0x000fda0003f46270 */
[----:B------:R-:W-:Y:S05]  /*b990*/  @P2 BRA `(.L_x_420) ;  /* 0x0000000000302947 */ /* 0x000fea0003800000 */
[----:B------:R-:W1:Y:S01]  /*b9a0*/  @!P0 LDC.64 R58, c[0x0][0x2e8] ;  /* 0x0000ba00ff3a8b82 */ /* 0x000e620000000a00 */
[----:B------:R-:W-:Y:S01]  /*b9b0*/  IADD3 R48, P2, R90, R56, RZ ;  /* 0x000000385a307210 */ /* 0x000fe20007f5e0ff */
[----:B------:R-:W-:Y:S03]  /*b9c0*/  @!P1 LDS.128 R52, [R114+0x2d400] ;  /* 0x02d4000072349984 */ /* 0x000fe60000000c00 */
[----:B------:R-:W-:-:S03]  /*b9d0*/  IADD3.X R49, R63, R91, RZ, P2, !PT ;  /* 0x0000005b3f317210 */ /* 0x000fc600017fe4ff */
[----:B------:R-:W2:Y:S01]  /*b9e0*/  @!P1 LDC.64 R60, c[0x0][0x2e8] ;  /* 0x0000ba00ff3c9b82 */ /* 0x000ea20000000a00 */
[----:B-1----:R-:W-:-:S04]  /*b9f0*/  @!P0 IADD3 R58, P2, P3, R48, R58, R39 ;  /* 0x0000003a303a8210 */ /* 0x002fc80007b5e027 */
[----:B------:R-:W-:Y:S02]  /*ba00*/  @!P0 IADD3.X R59, R49, R59, R44, P2, P3 ;  /* 0x0000003b313b8210 */ /* 0x000fe400017e642c */
[----:B--2---:R-:W-:-:S04]  /*ba10*/  @!P1 IADD3 R60, P2, P3, R43, R60, R48 ;  /* 0x0000003c2b3c9210 */ /* 0x004fc80007b5e030 */
[----:B------:R-:W-:Y:S02]  /*ba20*/  @!P1 IADD3.X R61, R108, R61, R49, P2, P3 ;  /* 0x0000003d6c3d9210 */ /* 0x000fe400017e6431 */
[----:B------:R-:W1:Y:S04]  /*ba30*/  @!P0 LDS.128 R48, [R114+0x29400] ;  /* 0x0294000072308984 */ /* 0x000e680000000c00 */
[----:B-1----:R1:W-:Y:S04]  /*ba40*/  @!P0 STG.E.128 desc[UR42][R58.64], R48 ;  /* 0x000000303a008986 */ /* 0x0023e8000c101d2a */
[----:B------:R1:W-:Y:S02]  /*ba50*/  @!P1 STG.E.128 desc[UR42][R60.64], R52 ;  /* 0x000000343c009986 */ /* 0x0003e4000c101d2a */
.L_x_420:
[----:B------:R-:W-:Y:S05]  /*ba60*/  BSYNC B1 ;  /* 0x0000000000017941 */ /* 0x000fea0003800000 */
.L_x_419:
[----:B-1----:R-:W-:Y:S01]  /*ba70*/  VIADD R48, R23, 0x40 ;  /* 0x0000004017307836 */ /* 0x002fe20000000000 */
[----:B------:R-:W-:Y:S04]  /*ba80*/  BSSY B1, `(.L_x_421) ;  /* 0x000000f000017945 */ /* 0x000fe80003800000 */
[----:B------:R-:W-:-:S13]  /*ba90*/  ISETP.GE.AND P2, PT, R48, R115, PT ;  /* 0x000000733000720c */ /* 0x000fda0003f46270 */
[----:B------:R-:W-:Y:S05]  /*baa0*/  @P2 BRA `(.L_x_422) ;  /* 0x0000000000302947 */ /* 0x000fea0003800000 */
[----:B------:R-:W1:Y:S01]  /*bab0*/  @!P0 LDC.64 R58, c[0x0][0x2e8] ;  /* 0x0000ba00ff3a8b82 */ /* 0x000e620000000a00 */
[----:B------:R-:W-:Y:S01]  /*bac0*/  LEA R48, P2, R104, R56, 0x6 ;  /* 0x0000003868307211 */ /* 0x000fe200078430ff */
[----:B------:R-:W-:Y:S04]  /*bad0*/  @!P1 LDS.128 R52, [R114+0x2e400] ;  /* 0x02e4000072349984 */ /* 0x000fe80000000c00 */
[----:B------:R-:W-:Y:S02]  /*bae0*/  IMAD.X R49, R63, 0x1, R33, P2 ;  /* 0x000000013f317824 */ /* 0x000fe400010e0621 */
        /* <DEDUP_REMOVED lines=8> */
.L_x_422:
[----:B------:R-:W-:Y:S05]  /*bb70*/  BSYNC B1 ;  /* 0x0000000000017941 */ /* 0x000fea0003800000 */
.L_x_421:
[----:B-1----:R-:W-:-:S05]  /*bb80*/  VIADD R48, R23, 0x60 ;  /* 0x0000006017307836 */ /* 0x002fca0000000000 */
[----:B------:R-:W-:-:S13]  /*bb90*/  ISETP.GE.AND P2, PT, R48, R115, PT ;  /* 0x000000733000720c */ /* 0x000fda0003f46270 */
[----:B------:R-:W-:Y:S05]  /*bba0*/  @P2 BRA `(.L_x_390) ;  /* 0x0000000000402947 */ /* 0x000fea0003800000 */
[----:B------:R-:W1:Y:S01]  /*bbb0*/  LDC.64 R50, c[0x0][0x300] ;  /* 0x0000c000ff327b82 */ /* 0x000e620000000a00 */
[----:B------:R-:W-:Y:S01]  /*bbc0*/  MOV R58, R56 ;  /* 0x00000038003a7202 */ /* 0x000fe20000000f00 */
[----:B------:R-:W-:Y:S01]  /*bbd0*/  IMAD.MOV.U32 R59, RZ, RZ, R63 ;  /* 0x000000ffff3b7224 */ /* 0x000fe200078e003f */
[----:B------:R-:W-:Y:S05]  /*bbe0*/  @!P1 LDS.128 R52, [R114+0x2f400] ;  /* 0x02f4000072349984 */ /* 0x000fea0000000c00 */
[----:B------:R-:W2:Y:S01]  /*bbf0*/  @!P0 LDC.64 R48, c[0x0][0x2e8] ;  /* 0x0000ba00ff308b82 */ /* 0x000ea20000000a00 */
[----:B-1----:R-:W-:-:S04]  /*bc00*/  IMAD.WIDE.U32 R58, R50, 0x60, R58 ;  /* 0x00000060323a7825 */ /* 0x002fc800078e003a */
[----:B------:R-:W-:-:S04]  /*bc10*/  IMAD R51, R51, 0x60, RZ ;  /* 0x0000006033337824 */ /* 0x000fc800078e02ff */
[----:B------:R-:W-:Y:S01]  /*bc20*/  IMAD.IADD R51, R59, 0x1, R51 ;  /* 0x000000013b337824 */ /* 0x000fe200078e0233 */
[----:B--2---:R-:W-:-:S04]  /*bc30*/  @!P0 IADD3 R56, P2, P3, R58, R48, R39 ;  /* 0x000000303a388210 */ /* 0x004fc80007b5e027 */
[----:B------:R-:W-:Y:S02]  /*bc40*/  @!P0 IADD3.X R57, R51, R49, R44, P2, P3 ;  /* 0x0000003133398210 */ /* 0x000fe400017e642c */
[----:B------:R-:W1:Y:S02]  /*bc50*/  @!P1 LDC.64 R48, c[0x0][0x2e8] ;  /* 0x0000ba00ff309b82 */ /* 0x000e640000000a00 */
[----:B-1----:R-:W-:-:S04]  /*bc60*/  @!P1 IADD3 R58, P2, P3, R43, R48, R58 ;  /* 0x000000302b3a9210 */ /* 0x002fc80007b5e03a */
[----:B------:R-:W-:Y:S02]  /*bc70*/  @!P1 IADD3.X R59, R108, R49, R51, P2, P3 ;  /* 0x000000316c3b9210 */ /* 0x000fe400017e6433 */
[----:B------:R-:W1:Y:S04]  /*bc80*/  @!P0 LDS.128 R48, [R114+0x2b400] ;  /* 0x02b4000072308984 */ /* 0x000e680000000c00 */
[----:B-1----:R1:W-:Y:S04]  /*bc90*/  @!P0 STG.E.128 desc[UR42][R56.64], R48 ;  /* 0x0000003038008986 */ /* 0x0023e8000c101d2a */
[----:B------:R1:W-:Y:S02]  /*bca0*/  @!P1 STG.E.128 desc[UR42][R58.64], R52 ;  /* 0x000000343a009986 */ /* 0x0003e4000c101d2a */
.L_x_390:
[----:B------:R-:W-:Y:S05]  /*bcb0*/  BSYNC B0 ;  /* 0x0000000000007941 */ /* 0x000fea0003800000 */
.L_x_352:
[----:B01234-:R-:W0:Y:S01]  /*bcc0*/  S2R R48, SR_TID.X ;  /* 0x0000000000307919 */ /* 0x01fe220000002100 */
[----:B------:R-:W-:Y:S01]  /*bcd0*/  @!PT LDS RZ, [RZ] ;  /* 0x00000000fffff984 */ /* 0x000fe20000000800 */
[----:B------:R-:W-:Y:S01]  /*bce0*/  @!PT LDS RZ, [RZ] ;  /* 0x00000000fffff984 */ /* 0x000fe20000000800 */
[----:B------:R-:W-:Y:S01]  /*bcf0*/  @!PT LDS RZ, [RZ] ;  /* 0x00000000fffff984 */ /* 0x000fe20000000800 */
[----:B------:R-:W-:Y:S01]  /*bd00*/  @!PT LDS RZ, [RZ] ;  /* 0x00000000fffff984 */ /* 0x000fe20000000800 */
[----:B------:R1:W-:Y:S06]  /*bd10*/  MEMBAR.ALL.CTA ;  /* 0x0000000000007992 */ /* 0x0003ec0000008000 */
[----:B-1----:R-:W1:Y:S01]  /*bd20*/  FENCE.VIEW.ASYNC.S ;  /* 0x00000000000073c6 */ /* 0x002e620000000000 */
[----:B------:R-:W-:Y:S05]  /*bd30*/  WARPSYNC.ALL ;  /* 0x0000000000007948 */ /* 0x000fea0003800000 */
[----:B------:R-:W-:Y:S01]  /*bd40*/  BSSY B0, `(.L_x_423) ;  /* 0x0000009000007945 */ /* 0x000fe20003800000 */
[----:B0-----:R-:W-:Y:S01]  /*bd50*/  LOP3.LUT R48, R48, 0x7f, RZ, 0xc0, !PT ;  /* 0x0000007f30307812 */ /* 0x001fe200078ec0ff */
[----:B-1----:R0:W-:Y:S03]  /*bd60*/  BAR.SYNC.DEFER_BLOCKING R128, 0x80 ;  /* 0x000200800000751d */ /* 0x0021e60000010000 */
[----:B------:R-:W-:-:S13]  /*bd70*/  ISETP.NE.AND P2, PT, R48, RZ, PT ;  /* 0x000000ff3000720c */ /* 0x000fda0003f45270 */
[----:B------:R-:W-:-:S05]  /*bd80*/  @!P2 VIADD R48, R110, 0x388a0 ;  /* 0x000388a06e30a836 */ /* 0x000fca0000000000 */
[----:B------:R-:W-:-:S04]  /*bd90*/  @!P2 PRMT R48, RZ, 0x654, R48 ;  /* 0x00000654ff30a816 */ /* 0x000fc80000000030 */
[----:B------:R0:W-:Y:S01]  /*bda0*/  @!P2 SYNCS.ARRIVE.TRANS64.RED.A1T0 RZ, [R48+URZ], RZ ;  /* 0x000000ff30ffa9a7 */ /* 0x0001e2000810043f */
[----:B------:R-:W-:Y:S05]  /*bdb0*/  @!P5 BRA `(.L_x_424) ;  /* 0x000000000004d947 */ /* 0x000fea0003800000 */
[----:B------:R-:W-:Y:S01]  /*bdc0*/  BPT.TRAP 0x1 ;  /* 0x000000040000795c */ /* 0x000fe20000300000 */
.L_x_424:
[----:B------:R-:W-:Y:S05]  /*bdd0*/  BSYNC B0 ;  /* 0x0000000000007941 */ /* 0x000fea0003800000 */
.L_x_423:
[----:B------:R-:W1:Y:S01]  /*bde0*/  SYNCS.PHASECHK.TRANS64.TRYWAIT P3, [R110+URZ+0x388b0], R124 ;  /* 0x0388b07c6e0075a7 */ /* 0x000e62000806017f */
[----:B------:R-:W-:Y:S01]  /*bdf0*/  ULDC UR41, c[0x0][0x2f4] ;  /* 0x0000bd0000297ab9 */ /* 0x000fe20000000800 */
[----:B------:R-:W-:Y:S01]  /*be00*/  ULDC.64 UR36, c[0x0][0x328] ;  /* 0x0000ca0000247ab9 */ /* 0x000fe20000000a00 */
[----:B------:R-:W-:Y:S01]  /*be10*/  ULDC.64 UR38, c[0x0][0x318] ;  /* 0x0000c60000267ab9 */ /* 0x000fe20000000a00 */
[----:B------:R-:W-:Y:S04]  /*be20*/  BSSY B0, `(.L_x_425) ;  /* 0x0000002000007945 */ /* 0x000fe80003800000 */
[----:B-1----:R-:W-:Y:S05]  /*be30*/  @!P3 BRA `(.L_x_426) ;  /* 0x000001980084b947 */ /* 0x002fea0003800000 */
.L_x_662:
[----:B------:R-:W-:Y:S05]  /*be40*/  BSYNC B0 ;  /* 0x0000000000007941 */ /* 0x000fea0003800000 */
.L_x_425:
[----:B------:R-:W-:Y:S01]  /*be50*/  ISETP.GE.AND P3, PT, R23, R115, PT ;  /* 0x000000731700720c */ /* 0x000fe20003f66270 */
[----:B------:R-:W-:Y:S01]  /*be60*/  BSSY B0, `(.L_x_427) ;  /* 0x0000010000007945 */ /* 0x000fe20003800000 */
[----:B------:R-:W-:-:S11]  /*be70*/  IMAD.WIDE R52, R25, 0x80, R88 ;  /* 0x0000008019347825 */ /* 0x000fd600078e0258 */
[----:B------:R-:W-:Y:S05]  /*be80*/  @P3 BRA `(.L_x_428) ;  /* 0x0000000000343947 */ /* 0x000fea0003800000 */
[----:B0-----:R-:W-:Y:S01]  /*be90*/  MOV R48, R100 ;  /* 0x0000006400307202 */ /* 0x001fe20000000f00 */
[----:B------:R-:W-:Y:S02]  /*bea0*/  IMAD.MOV.U32 R49, RZ, RZ, R109 ;  /* 0x000000ffff317224 */ /* 0x000fe400078e006d */
[----:B------:R-:W-:Y:S02]  /*beb0*/  IMAD R51, R53, UR36, RZ ;  /* 0x0000002435337c24 */ /* 0x000fe4000f8e02ff */
[----:B------:R-:W-:-:S04]  /*bec0*/  IMAD.WIDE.U32 R48, R52, UR36, R48 ;  /* 0x0000002434307c25 */ /* 0x000fc8000f8e0030 */
[----:B------:R-:W-:Y:S01]  /*bed0*/  IMAD R51, R52, UR37, R51 ;  /* 0x0000002534337c24 */ /* 0x000fe2000f8e0233 */
[----:B------:R-:W-:-:S04]  /*bee0*/  IADD3 R54, P3, R48, UR38, RZ ;  /* 0x0000002630367c10 */ /* 0x000fc8000ff7e0ff */
[----:B------:R-:W-:Y:S02]  /*bef0*/  IADD3.X R55, R49, UR39, R51, P3, !PT ;  /* 0x0000002731377c10 */ /* 0x000fe40009ffe433 */
[----:B------:R-:W-:-:S13]  /*bf00*/  ISETP.GE.AND P3, PT, R16, UR41, PT ;  /* 0x0000002910007c0c */ /* 0x000fda000bf66270 */
[----:B------:R-:W0:Y:S04]  /*bf10*/  @!P3 LDS.128 R48, [R114+0x10400] ;  /* 0x010400007230b984 */ /* 0x000e280000000c00 */
[----:B0-----:R-:W-:Y:S01]  /*bf20*/  @!P3 STG.E.128 desc[UR42][R54.64], R48 ;  /* 0x000000303600b986 */ /* 0x001fe2000c101d2a */
[----:B------:R-:W-:-:S13]  /*bf30*/  ISETP.GE.AND P3, PT, R6, UR41, PT ;  /* 0x0000002906007c0c */ /* 0x000fda000bf66270 */
[----:B------:R-:W0:Y:S04]  /*bf40*/  @!P3 LDS.128 R48, [R114+0x14400] ;  /* 0x014400007230b984 */ /* 0x000e280000000c00 */
[----:B0-----:R2:W-:Y:S02]  /*bf50*/  @!P3 STG.E.128 desc[UR42][R54.64+0x80], R48 ;  /* 0x000080303600b986 */ /* 0x0015e4000c101d2a */
.L_x_428:
[----:B------:R-:W-:Y:S05]  /*bf60*/  BSYNC B0 ;  /* 0x0000000000007941 */ /* 0x000fea0003800000 */
.L_x_427:
[----:B0-2---:R-:W-:Y:S01]  /*bf70*/  VIADD R48, R23, 0x20 ;  /* 0x0000002017307836 */ /* 0x005fe20000000000 */
[----:B------:R-:W-:Y:S04]  /*bf80*/  BSSY B0, `(.L_x_429) ;  /* 0x0000012000007945 */ /* 0x000fe80003800000 */
[----:B------:R-:W-:-:S13]  /*bf90*/  ISETP.GE.AND P3, PT, R48, R115, PT ;  /* 0x000000733000720c */ /* 0x000fda0003f66270 */
[----:B------:R-:W-:Y:S05]  /*bfa0*/  @P3 BRA `(.L_x_430) ;  /* 0x00000000003c3947 */ /* 0x000fea0003800000 */
[----:B------:R-:W-:Y:S01]  /*bfb0*/  IADD3 R51, P3, R52, 0x20, RZ ;  /* 0x0000002034337810 */ /* 0x000fe20007f7e0ff */
[----:B------:R-:W-:Y:S01]  /*bfc0*/  IMAD.MOV.U32 R49, RZ, RZ, R109 ;  /* 0x000000ffff317224 */ /* 0x000fe200078e006d */
[----:B------:R-:W-:-:S03]  /*bfd0*/  MOV R48, R100 ;  /* 0x0000006400307202 */ /* 0x000fc60000000f00 */
[----:B------:R-:W-:Y:S02]  /*bfe0*/  IMAD.X R50, RZ, RZ, R53, P3 ;  /* 0x000000ffff327224 */ /* 0x000fe400018e0635 */
[----:B------:R-:W-:-:S04]  /*bff0*/  IMAD.WIDE.U32 R48, R51, UR36, R48 ;  /* 0x0000002433307c25 */ /* 0x000fc8000f8e0030 */
[----:B------:R-:W-:Y:S01]  /*c000*/  IMAD R50, R50, UR36, RZ ;  /* 0x0000002432327c24 */ /* 0x000fe2000f8e02ff */
[----:B------:R-:W-:-:S03]  /*c010*/  IADD3 R54, P3, R48, UR38, RZ ;  /* 0x0000002630367c10 */ /* 0x000fc6000ff7e0ff */
[----:B------:R-:W-:-:S05]  /*c020*/  IMAD R51, R51, UR37, R50 ;  /* 0x0000002533337c24 */ /* 0x000fca000f8e0232 */
[----:B------:R-:W-:Y:S02]  /*c030*/  IADD3.X R55, R49, UR39, R51, P3, !PT ;  /* 0x0000002731377c10 */ /* 0x000fe40009ffe433 */
[----:B------:R-:W-:-:S13]  /*c040*/  ISETP.GE.AND P3, PT, R16, UR41, PT ;  /* 0x0000002910007c0c */ /* 0x000fda000bf66270 */
[----:B------:R-:W0:Y:S04]  /*c050*/  @!P3 LDS.128 R48, [R114+0x11400] ;  /* 0x011400007230b984 */ /* 0x000e280000000c00 */
[----:B0-----:R-:W-:Y:S01]  /*c060*/  @!P3 STG.E.128 desc[UR42][R54.64], R48 ;  /* 0x000000303600b986 */ /* 0x001fe2000c101d2a */
[----:B------:R-:W-:-:S13]  /*c070*/  ISETP.GE.AND P3, PT, R6, UR41, PT ;  /* 0x0000002906007c0c */ /* 0x000fda000bf66270 */
[----:B------:R-:W0:Y:S04]  /*c080*/  @!P3 LDS.128 R48, [R114+0x15400] ;  /* 0x015400007230b984 */ /* 0x000e280000000c00 */
[----:B0-----:R0:W-:Y:S02]  /*c090*/  @!P3 STG.E.128 desc[UR42][R54.64+0x80], R48 ;  /* 0x000080303600b986 */ /* 0x0011e4000c101d2a */
.L_x_430:
[----:B------:R-:W-:Y:S05]  /*c0a0*/  BSYNC B0 ;  /* 0x0000000000007941 */ /* 0x000fea0003800000 */
.L_x_429:
[----:B0-----:R-:W-:Y:S01]  /*c0b0*/  VIADD R48, R23, 0x40 ;  /* 0x0000004017307836 */ /* 0x001fe20000000000 */
        /* <DEDUP_REMOVED lines=18> */
.L_x_432:
[----:B------:R-:W-:Y:S05]  /*c1e0*/  BSYNC B0 ;  /* 0x0000000000007941 */ /* 0x000fea0003800000 */
.L_x_431:
        /* <DEDUP_REMOVED lines=9> */
[----:B------:R-:W-:-:S04]  /*c280*/  IMAD R52, R52, UR36, RZ ;  /* 0x0000002434347c24 */ /* 0x000fc8000f8e02ff */
        /* <DEDUP_REMOVED lines=9> */
.L_x_434:
[----:B------:R-:W-:Y:S05]  /*c320*/  BSYNC B0 ;  /* 0x0000000000007941 */ /* 0x000fea0003800000 */
.L_x_433:
[----:B------:R-:W-:Y:S01]  /*c330*/  @!PT LDS RZ, [RZ] ;  /* 0x00000000fffff984 */ /* 0x000fe20000000800 */
[----:B------:R-:W-:Y:S01]  /*c340*/  @!PT LDS RZ, [RZ] ;  /* 0x00000000fffff984 */ /* 0x000fe20000000800 */
[----:B------:R-:W-:Y:S01]  /*c350*/  @!PT LDS RZ, [RZ] ;  /* 0x00000000fffff984 */ /* 0x000fe20000000800 */
[----:B------:R-:W-:Y:S01]  /*c360*/  @!PT LDS RZ, [RZ] ;  /* 0x00000000fffff984 */ /* 0x000fe20000000800 */
[----:B------:R2:W-:Y:S06]  /*c370*/  MEMBAR.ALL.CTA ;  /* 0x0000000000007992 */ /* 0x0005ec0000008000 */
[----:B--2---:R-:W2:Y:S01]  /*c380*/  FENCE.VIEW.ASYNC.S ;  /* 0x00000000000073c6 */ /* 0x004ea20000000000 */
[----:B-1----:R-:W-:Y:S01]  /*c390*/  @!P2 VIADD R110, R110, 0x388c0 ;  /* 0x000388c06e6ea836 */ /* 0x002fe20000000000 */
[----:B--2---:R1:W-:Y:S01]  /*c3a0*/  BAR.SYNC.DEFER_BLOCKING R128, 0x80 ;  /* 0x000200800000751d */ /* 0x0043e20000010000 */
[----:B------:R-:W-:Y:S01]  /*c3b0*/  ISETP.NE.AND P3, PT, R111, RZ, PT ;  /* 0x000000ff6f00720c */ /* 0x000fe20003f65270 */
[----:B------:R-:W-:-:S02]  /*c3c0*/  VIADD R232, R232, 0x1 ;  /* 0x00000001e8e87836 */ /* 0x000fc40000000000 */
[----:B------:R-:W-:-:S04]  /*c3d0*/  @!P2 PRMT R110, RZ, 0x654, R110 ;  /* 0x00000654ff6ea816 */ /* 0x000fc8000000006e */
[----:B------:R1:W-:Y:S01]  /*c3e0*/  @!P2 SYNCS.ARRIVE.TRANS64.RED.A1T0 RZ, [R110+URZ], RZ ;  /* 0x000000ff6effa9a7 */ /* 0x0003e2000810043f */
[----:B------:R-:W-:-:S04]  /*c3f0*/  ISETP.NE.AND P2, PT, R232, 0x2, PT ;  /* 0x00000002e800780c */ /* 0x000fc80003f45270 */
[----:B0-----:R-:W-:Y:S02]  /*c400*/  SEL R49, RZ, 0x1, P2 ;  /* 0x00000001ff317807 */ /* 0x001fe40001000000 */
[----:B------:R-:W-:Y:S02]  /*c410*/  SEL R232, R232, RZ, P2 ;  /* 0x000000ffe8e87207 */ /* 0x000fe40001000000 */
[----:B------:R-:W-:Y:S01]  /*c420*/  LOP3.LUT R234, R234, R49, RZ, 0x3c, !PT ;  /* 0x00000031eaea7212 */ /* 0x000fe200078e3cff */
[----:B-1----:R-:W-:Y:S06]  /*c430*/  @P3 BRA `(.L_x_435) ;  /* 0xffffff6000803947 */ /* 0x002fec000383ffff */
[----:B------:R-:W0:Y:S01]  /*c440*/  S2R R48, SR_TID.X ;  /* 0x0000000000307919 */ /* 0x000e220000002100 */
[----:B------:R-:W-:Y:S02]  /*c450*/  PLOP3.LUT P0, PT, PT, PT, PT, 0x8, 0x0 ;  /* 0x000000000000781c */ /* 0x000fe40003f0e170 */
[----:B0-----:R-:W-:-:S04]  /*c460*/  SHF.R.U32.HI R48, RZ, 0x7, R48 ;  /* 0x00000007ff307819 */ /* 0x001fc80000011630 */
[----:B------:R-:W-:-:S13]  /*c470*/  ISETP.NE.AND P3, PT, R48, 0x1, PT ;  /* 0x000000013000780c */ /* 0x000fda0003f65270 */
[----:B------:R-:W-:Y:S06]  /*c480*/  @!P3 BAR.ARV 0x9, 0x100 ;  /* 0x024400000000bb1d */ /* 0x000fec0000002000 */
.L_x_347:
[----:B------:R-:W-:Y:S05]  /*c490*/  @P0 BRA `(.L_x_436) ;  /* 0x00000000000c0947 */ /* 0x000fea0003800000 */
[----:B------:R-:W0:Y:S01]  /*c4a0*/  FENCE.VIEW.ASYNC.G ;  /* 0x00000000000073c6 */ /* 0x000e220000000100 */
[----:B------:R-:W-:Y:S05]  /*c4b0*/  WARPSYNC.ALL ;  /* 0x0000000000007948 */ /* 0x000fea0003800000 */
[----:B0-----:R-:W-:Y:S06]  /*c4c0*/  BAR.ARV 0xc, 0x180 ;  /* 0x0306000000007b1d */ /* 0x001fec0000002000 */
.L_x_436:
[----:B------:R-:W2:Y:S01]  /*c4d0*/  LDL R0, [R1+0x40] ;  /* 0x0000400001007983 */ /* 0x000ea20000100800 */
[----:B------:R-:W-:Y:S01]  /*c4e0*/  ULDC.64 UR6, c[0x0][0x998] ;  /* 0x0002660000067ab9 */ /* 0x000fe20000000a00 */
[----:B------:R-:W-:Y:S02]  /*c4f0*/  ULDC.64 UR4, c[0x0][0x990] ;  /* 0x0002640000047ab9 */ /* 0x000fe40000000a00 */
[----:B------:R-:W3:Y:S04]  /*c500*/  LDL R3, [R1+0x1c] ;  /* 0x00001c0001037983 */ /* 0x000ee80000100800 */
[----:B------:R-:W4:Y:S01]  /*c510*/  LDL R14, [R1+0x8] ;  /* 0x00000800010e7983 */ /* 0x000f220000100800 */
[----:B------:R-:W-:Y:S02]  /*c520*/  ISETP.NE.U32.AND P1, PT, RZ, UR6, PT ;  /* 0x00000006ff007c0c */ /* 0x000fe4000bf25070 */
[----:B------:R-:W-:-:S02]  /*c530*/  ISETP.NE.U32.AND P0, PT, RZ, UR4, PT ;  /* 0x00000004ff007c0c */ /* 0x000fc4000bf05070 */
[----:B------:R-:W-:Y:S02]  /*c540*/  ISETP.NE.AND.EX P1, PT, RZ, UR7, PT, P1 ;  /* 0x00000007ff007c0c */ /* 0x000fe4000bf25310 */
[----:B------:R-:W-:-:S11]  /*c550*/  ISETP.NE.AND.EX P0, PT, RZ, UR5, PT, P0 ;  /* 0x00000005ff007c0c */ /* 0x000fd6000bf05300 */
[----:B------:R-:W2:Y:S08]  /*c560*/  @P1 LDC.64 R8, c[0x0][0x9b8] ;  /* 0x00026e00ff081b82 */ /* 0x000eb00000000a00 */
[----:B------:R-:W0:Y:S08]  /*c570*/  @P0 LDC.64 R6, c[0x0][0x9a8] ;  /* 0x00026a00ff060b82 */ /* 0x000e300000000a00 */
[----:B------:R-:W1:Y:S08]  /*c580*/  @P1 LDC.64 R10, c[0x0][0x9c0] ;  /* 0x00027000ff0a1b82 */ /* 0x000e700000000a00 */
[----:B------:R-:W1:Y:S01]  /*c590*/  @P0 LDC.64 R12, c[0x0][0x9b0] ;  /* 0x00026c00ff0c0b82 */ /* 0x000e620000000a00 */
[----:B--2---:R-:W-:-:S02]  /*c5a0*/  @P1 IMAD R2, R0, R8, RZ ;  /* 0x0000000800021224 */ /* 0x004fc400078e02ff */
[----:B0-----:R-:W-:Y:S02]  /*c5b0*/  @P0 IMAD R0, R0, R6, RZ ;  /* 0x0000000600000224 */ /* 0x001fe400078e02ff */
[C---:B---3--:R-:W-:Y:S02]  /*c5c0*/  @P1 IMAD R9, R3.reuse, R9, R2 ;  /* 0x0000000903091224 */ /* 0x048fe400078e0202 */
[----:B------:R-:W-:Y:S01]  /*c5d0*/  @P1 IMAD.WIDE.U32 R4, R3, R8, RZ ;  /* 0x0000000803041225 */ /* 0x000fe200078e00ff */
[----:B----4-:R-:W-:-:S03]  /*c5e0*/  @P1 SHF.R.S32.HI R15, RZ, 0x1f, R14 ;  /* 0x0000001fff0f1819 */ /* 0x010fc6000001140e */
[----:B------:R-:W-:Y:S01]  /*c5f0*/  @P0 IMAD R7, R3, R7, R0 ;  /* 0x0000000703070224 */ /* 0x000fe200078e0200 */
[----:B------:R-:W-:Y:S01]  /*c600*/  @P1 IADD3 R5, R5, R9, RZ ;  /* 0x0000000905051210 */ /* 0x000fe20007ffe0ff */
[----:B------:R-:W-:Y:S01]  /*c610*/  @P0 IMAD.WIDE.U32 R2, R3, R6, RZ ;  /* 0x0000000603020225 */ /* 0x000fe200078e00ff */
[----:B------:R-:W-:-:S03]  /*c620*/  @P0 SHF.R.S32.HI R9, RZ, 0x1f, R14 ;  /* 0x0000001fff090819 */ /* 0x000fc6000001140e */
[----:B-1----:R-:W-:Y:S02]  /*c630*/  @P1 IMAD R6, R15, R10, RZ ;  /* 0x0000000a0f061224 */ /* 0x002fe400078e02ff */
[----:B------:R-:W-:Y:S02]  /*c640*/  @P0 IMAD.IADD R3, R3, 0x1, R7 ;  /* 0x0000000103030824 */ /* 0x000fe400078e0207 */
[----:B------:R-:W-:Y:S02]  /*c650*/  @P0 IMAD R0, R9, R12, RZ ;  /* 0x0000000c09000224 */ /* 0x000fe400078e02ff */
[C---:B------:R-:W-:Y:S02]  /*c660*/  @P1 IMAD R11, R14.reuse, R11, R6 ;  /* 0x0000000b0e0b1224 */ /* 0x040fe400078e0206 */
[----:B------:R-:W-:-:S04]  /*c670*/  @P1 IMAD.WIDE.U32 R6, R14, R10, R4 ;  /* 0x0000000a0e061225 */ /* 0x000fc800078e0004 */
[----:B------:R-:W-:Y:S01]  /*c680*/  @P0 IMAD R9, R14, R13, R0 ;  /* 0x0000000d0e090224 */ /* 0x000fe200078e0200 */
[----:B------:R-:W-:Y:S01]  /*c690*/  @P1 LEA R8, P3, R6, UR6, 0x2 ;  /* 0x0000000606081c11 */ /* 0x000fe2000f8610ff */
[----:B------:R-:W-:Y:S01]  /*c6a0*/  @P0 IMAD.WIDE.U32 R2, R14, R12, R2 ;  /* 0x0000000c0e020225 */ /* 0x000fe200078e0002 */
[----:B------:R-:W-:-:S03]  /*c6b0*/  MOV R0, 0x3f800000 ;  /* 0x3f80000000007802 */ /* 0x000fc60000000f00 */
[----:B------:R-:W-:Y:S01]  /*c6c0*/  @P1 IMAD.IADD R5, R7, 0x1, R11 ;  /* 0x0000000107051824 */ /* 0x000fe200078e020b */
[----:B------:R-:W-:Y:S01]  /*c6d0*/  @P0 LEA R4, P2, R2, UR4, 0x2 ;  /* 0x0000000402040c11 */ /* 0x000fe2000f8410ff */
[----:B------:R-:W-:Y:S01]  /*c6e0*/  @P0 IMAD.IADD R3, R3, 0x1, R9 ;  /* 0x0000000103030824 */ /* 0x000fe200078e0209 */
[----:B------:R-:W-:Y:S02]  /*c6f0*/  ULDC UR4, c[0x0][0x988] ;  /* 0x0002620000047ab9 */ /* 0x000fe40000000800 */
[----:B------:R-:W-:Y:S02]  /*c700*/  @P1 LEA.HI.X R9, R6, UR7, R5, 0x2, P3 ;  /* 0x0000000706091c11 */ /* 0x000fe400098f1405 */
[----:B------:R-:W-:Y:S01]  /*c710*/  @P0 LEA.HI.X R5, R2, UR5, R3, 0x2, P2 ;  /* 0x0000000502050c11 */ /* 0x000fe200090f1403 */
[----:B------:R-:W-:Y:S02]  /*c720*/  IMAD.MOV.U32 R3, RZ, RZ, 0x3f800000 ;  /* 0x3f800000ff037424 */ /* 0x000fe400078e00ff */
[----:B------:R0:W2:Y:S04]  /*c730*/  @P1 LDG.E R0, desc[UR42][R8.64] ;  /* 0x0000002a08001981 */ /* 0x0000a8000c1e1900 */
[----:B------:R1:W2:Y:S01]  /*c740*/  @P0 LDG.E R3, desc[UR42][R4.64] ;  /* 0x0000002a04030981 */ /* 0x0002a2000c1e1900 */
[----:B------:R-:W-:Y:S01]  /*c750*/  ISETP.GE.AND P1, PT, R125, 0x1, PT ;  /* 0x000000017d00780c */ /* 0x000fe20003f26270 */
[----:B------:R-:W-:Y:S01]  /*c760*/  IMAD.MOV.U32 R20, RZ, RZ, RZ ;  /* 0x000000ffff147224 */ /* 0x000fe200078e00ff */
[----:B------:R-:W-:-:S02]  /*c770*/  PLOP3.LUT P0, PT, PT, PT, PT, 0x80, 0x0 ;  /* 0x000000000000781c */ /* 0x000fc40003f0f070 */
[----:B------:R-:W-:Y:S02]  /*c780*/  CS2R R138, SRZ ;  /* 0x00000000008a7805 */ /* 0x000fe4000001ff00 */
[----:B------:R-:W-:Y:S01]  /*c790*/  MOV R151, RZ ;  /* 0x000000ff00977202 */ /* 0x000fe20000000f00 */
[----:B------:R-:W-:Y:S01]  /*c7a0*/  IMAD.MOV.U32 R124, RZ, RZ, RZ ;  /* 0x000000ffff7c7224 */ /* 0x000fe200078e00ff */
[----:B------:R-:W-:Y:S01]  /*c7b0*/  CS2R R120, SRZ ;  /* 0x0000000000787805 */ /* 0x000fe2000001ff00 */
[----:B------:R-:W-:Y:S01]  /*c7c0*/  IMAD.MOV.U32 R142, RZ, RZ, RZ ;  /* 0x000000ffff8e7224 */ /* 0x000fe200078e00ff */
[----:B------:R-:W-:Y:S02]  /*c7d0*/  CS2R R130, SRZ ;  /* 0x0000000000827805 */ /* 0x000fe4000001ff00 */
[----:B------:R-:W-:Y:S02]  /*c7e0*/  CS2R R128, SRZ ;  /* 0x0000000000807805 */ /* 0x000fe4000001ff00 */
[----:B------:R-:W-:-:S02]  /*c7f0*/  CS2R R116, SRZ ;  /* 0x0000000000747805 */ /* 0x000fc4000001ff00 */
[----:B------:R-:W-:Y:S02]  /*c800*/  CS2R R108, SRZ ;  /* 0x00000000006c7805 */ /* 0x000fe4000001ff00 */
[----:B------:R-:W-:Y:S02]  /*c810*/  CS2R R134, SRZ ;  /* 0x0000000000867805 */ /* 0x000fe4000001ff00 */
[----:B------:R-:W-:Y:S01]  /*c820*/  CS2R R126, SRZ ;  /* 0x00000000007e7805 */ /* 0x000fe2000001ff00 */
[----:B------:R-:W-:Y:S01]  /*c830*/  IMAD.MOV.U32 R112, RZ, RZ, RZ ;  /* 0x000000ffff707224 */ /* 0x000fe200078e00ff */
[----:B------:R-:W-:Y:S02]  /*c840*/  CS2R R104, SRZ ;  /* 0x0000000000687805 */ /* 0x000fe4000001ff00 */
[----:B------:R-:W-:Y:S02]  /*c850*/  MOV R155, RZ ;  /* 0x000000ff009b7202 */ /* 0x000fe40000000f00 */
[----:B------:R-:W-:-:S02]  /*c860*/  CS2R R122, SRZ ;  /* 0x00000000007a7805 */ /* 0x000fc4000001ff00 */
[----:B------:R-:W-:Y:S02]  /*c870*/  CS2R R100, SRZ ;  /* 0x0000000000647805 */ /* 0x000fe4000001ff00 */
[----:B------:R-:W-:Y:S02]  /*c880*/  CS2R R110, SRZ ;  /* 0x00000000006e7805 */ /* 0x000fe4000001ff00 */
[----:B------:R-:W-:Y:S01]  /*c890*/  CS2R R96, SRZ ;  /* 0x0000000000607805 */ /* 0x000fe2000001ff00 */
[----:B------:R-:W-:Y:S01]  /*c8a0*/  IMAD.MOV.U32 R118, RZ, RZ, RZ ;  /* 0x000000ffff767224 */ /* 0x000fe200078e00ff */
[----:B------:R-:W-:Y:S02]  /*c8b0*/  CS2R R92, SRZ ;  /* 0x00000000005c7805 */ /* 0x000fe4000001ff00 */
[----:B------:R-:W-:Y:S02]  /*c8c0*/  CS2R R114, SRZ ;  /* 0x0000000000727805 */ /* 0x000fe4000001ff00 */
[----:B------:R-:W-:-:S02]  /*c8d0*/  CS2R R98, SRZ ;  /* 0x0000000000627805 */ /* 0x000fc4000001ff00 */
[----:B------:R-:W-:Y:S01]  /*c8e0*/  CS2R R88, SRZ ;  /* 0x0000000000587805 */ /* 0x000fe2000001ff00 */
[----:B------:R-:W-:Y:S01]  /*c8f0*/  IMAD.MOV.U32 R102, RZ, RZ, RZ ;  /* 0x000000ffff667224 */ /* 0x000fe200078e00ff */
        /* <DEDUP_REMOVED lines=12> */
[----:B------:R-:W-:Y:S01]  /*c9c0*/  CS2R R60, SRZ ;  /* 0x00000000003c7805 */ /* 0x000fe2000001ff00 */
[----:B------:R-:W-:Y:S01]  /*c9d0*/  IMAD.MOV.U32 R79, RZ, RZ, RZ ;  /* 0x000000ffff4f7224 */ /* 0x000fe200078e00ff */
[----:B------:R-:W-:Y:S02]  /*c9e0*/  MOV R70, RZ ;  /* 0x000000ff00467202 */ /* 0x000fe40000000f00 */
        /* <DEDUP_REMOVED lines=21> */
[----:B------:R-:W-:Y:S01]  /*cb40*/  CS2R R12, SRZ ;  /* 0x00000000000c7805 */ /* 0x000fe2000001ff00 */
[----:B------:R-:W-:Y:S01]  /*cb50*/  IMAD.MOV.U32 R149, RZ, RZ, RZ ;  /* 0x000000ffff957224 */ /* 0x000fe200078e00ff */
[----:B------:R-:W-:Y:S02]  /*cb60*/  CS2R R10, SRZ ;  /* 0x00000000000a7805 */ /* 0x000fe4000001ff00 */
[----:B0-----:R-:W-:Y:S02]  /*cb70*/  CS2R R8, SRZ ;  /* 0x0000000000087805 */ /* 0x001fe4000001ff00 */
[----:B------:R-:W-:Y:S02]  /*cb80*/  CS2R R140, SRZ ;  /* 0x00000000008c7805 */ /* 0x000fe4000001ff00 */
[----:B------:R-:W-:Y:S02]  /*cb90*/  CS2R R132, SRZ ;  /* 0x0000000000847805 */ /* 0x000fe4000001ff00 */
[----:B------:R-:W-:-:S02]  /*cba0*/  CS2R R6, SRZ ;  /* 0x0000000000067805 */ /* 0x000fc4000001ff00 */
[----:B-1----:R-:W-:Y:S01]  /*cbb0*/  CS2R R4, SRZ ;  /* 0x0000000000047805 */ /* 0x002fe2000001ff00 */
[----:B------:R-:W-:Y:S02]  /*cbc0*/  IMAD.MOV.U32 R145, RZ, RZ, RZ ;  /* 0x000000ffff917224 */ /* 0x000fe400078e00ff */
[----:B--2---:R-:W-:Y:S01]  /*cbd0*/  FMUL.FTZ R2, R3, R0 ;  /* 0x0000000003027220 */ /* 0x004fe20000410000 */
[----:B------:R-:W-:Y:S02]  /*cbe0*/  IMAD.MOV.U32 R0, RZ, RZ, RZ ;  /* 0x000000ffff007224 */ /* 0x000fe400078e00ff */
[----:B------:R-:W-:Y:S02]  /*cbf0*/  IMAD.MOV.U32 R3, RZ, RZ, RZ ;  /* 0x000000ffff037224 */ /* 0x000fe400078e00ff */
[----:B------:R-:W-:Y:S01]  /*cc00*/  FMUL.FTZ R2, R2, UR4 ;  /* 0x0000000402027c20 */ /* 0x000fe20008410000 */
[----:B------:R-:W-:Y:S06]  /*cc10*/  @!P1 BRA `(.L_x_437) ;  /* 0x000000d400a89947 */ /* 0x000fec0003800000 */
[----:B------:R-:W-:-:S03]  /*cc20*/  UMOV UR4, 0xffffffff ;  /* 0xffffffff00047882 */ /* 0x000fc60000000000 */
[----:B------:R-:W-:Y:S05]  /*cc30*/  BRA.DIV UR4, `(.L_x_438) ;  /* 0x0000018e04187947 */ /* 0x000fea000b800000 */
[----:B------:R-:W0:Y:S02]  /*cc40*/  S2R R0, SR_TID.X ;  /* 0x0000000000007919 */ /* 0x000e240000002100 */
[----:B0-----:R-:W-:-:S04]  /*cc50*/  IADD3 R3, R0, -0x80, RZ ;  /* 0xffffff8000037810 */ /* 0x001fc80007ffe0ff */
[----:B------:R-:W-:-:S04]  /*cc60*/  SHF.R.S32.HI R0, RZ, 0x1f, R3 ;  /* 0x0000001fff007819 */ /* 0x000fc80000011403 */
[----:B------:R-:W-:-:S04]  /*cc70*/  LEA.HI R0, R0, R3, RZ, 0x7 ;  /* 0x0000000300007211 */ /* 0x000fc800078f38ff */
[----:B------:R-:W-:-:S05]  /*cc80*/  SHF.R.S32.HI R0, RZ, 0x7, R0 ;  /* 0x00000007ff007819 */ /* 0x000fca0000011400 */
[----:B------:R0:W1:Y:S02]  /*cc90*/  SHFL.IDX PT, R236, R0, RZ, 0x1f ;  /* 0x00001fff00ec7589 */ /* 0x00006400000e0000 */
.L_x_665:
[----:B01----:R-:W-:-:S04]  /*cca0*/  LEA.HI R0, R236, R236, RZ, 0x1 ;  /* 0x000000ecec007211 */ /* 0x003fc800078f08ff */
[----:B------:R-:W-:Y:S01]  /*ccb0*/  LOP3.LUT R3, R0, 0x1e, RZ, 0xc0, !PT ;  /* 0x0000001e00037812 */ /* 0x000fe200078ec0ff */
[----:B------:R-:W-:-:S04]  /*ccc0*/  IMAD.U32 R0, RZ, RZ, UR46 ;  /* 0x0000002eff007e24 */ /* 0x000fc8000f8e00ff */
[----:B------:R-:W-:Y:S01]  /*ccd0*/  IMAD.IADD R3, R236, 0x1, -R3 ;  /* 0x00000001ec037824 */ /* 0x000fe200078e0a03 */
[----:B------:R-:W-:-:S04]  /*cce0*/  LOP3.LUT P0, RZ, R0, 0x3ff, RZ, 0xc0, !PT ;  /* 0x000003ff00ff7812 */ /* 0x000fc8000780c0ff */
[----:B------:R-:W-:Y:S02]  /*ccf0*/  LEA R3, R3, UR46, 0xd ;  /* 0x0000002e03037c11 */ /* 0x000fe4000f8e68ff */
[----:B------:R-:W-:Y:S02]  /*cd00*/  P2R R24, PR, RZ, 0x1 ;  /* 0x00000001ff187803 */ /* 0x000fe40000000000 */
[----:B------:R-:W-:-:S04]  /*cd10*/  SHF.R.U32.HI R3, RZ, 0x4, R3 ;  /* 0x00000004ff037819 */ /* 0x000fc80000011603 */
[----:B------:R-:W-:Y:S01]  /*cd20*/  LOP3.LUT R30, R3, 0x3fff, RZ, 0xc0, !PT ;  /* 0x00003fff031e7812 */ /* 0x000fe200078ec0ff */
[----:B------:R-:W-:Y:S06]  /*cd30*/  @!P0 BRA `(.L_x_439) ;  /* 0x0000000000408947 */ /* 0x000fec0003800000 */
[----:B------:R-:W-:Y:S01]  /*cd40*/  MOV R0, 0x0 ;  /* 0x0000000000007802 */ /* 0x000fe20000000f00 */
[----:B------:R-:W-:Y:S01]  /*cd50*/  ULDC.64 UR4, c[0x4][0x198] ;  /* 0x0100660000047ab9 */ /* 0x000fe20000000a00 */
[----:B------:R-:W-:Y:S01]  /*cd60*/  ULDC.64 UR6, c[0x4][0x1a0] ;  /* 0x0100680000067ab9 */ /* 0x000fe20000000a00 */
[----:B------:R-:W-:Y:S01]  /*cd70*/  IMAD.U32 R4, RZ, RZ, UR4 ;  /* 0x00000004ff047e24 */ /* 0x000fe2000f8e00ff */
[----:B------:R0:W1:Y:S01]  /*cd80*/  LDC.64 R14, c[0x4][R0] ;  /* 0x01000000000e7b82 */ /* 0x0000620000000a00 */
[----:B------:R-:W-:Y:S01]  /*cd90*/  MOV R5, UR5 ;  /* 0x0000000500057c02 */ /* 0x000fe20008000f00 */
[----:B------:R-:W-:Y:S01]  /*cda0*/  ULDC.64 UR4, c[0x4][0x98] ;  /* 0x0100260000047ab9 */ /* 0x000fe20000000a00 */
[----:B------:R-:W-:Y:S01]  /*cdb0*/  IMAD.U32 R6, RZ, RZ, UR6 ;  /* 0x00000006ff067e24 */ /* 0x000fe2000f8e00ff */
[----:B------:R-:W-:Y:S01]  /*cdc0*/  MOV R11, UR5 ;  /* 0x00000005000b7c02 */ /* 0x000fe20008000f00 */
[----:B------:R-:W-:Y:S02]  /*cdd0*/  IMAD.U32 R7, RZ, RZ, UR7 ;  /* 0x00000007ff077e24 */ /* 0x000fe4000f8e00ff */
[----:B------:R-:W-:-:S02]  /*cde0*/  IMAD.U32 R10, RZ, RZ, UR4 ;  /* 0x00000004ff0a7e24 */ /* 0x000fc4000f8e00ff */
[----:B------:R-:W-:Y:S02]  /*cdf0*/  IMAD.MOV.U32 R8, RZ, RZ, 0x70 ;  /* 0x00000070ff087424 */ /* 0x000fe400078e00ff */
[----:B------:R-:W-:Y:S02]  /*ce00*/  IMAD.MOV.U32 R12, RZ, RZ, 0x1 ;  /* 0x00000001ff0c7424 */ /* 0x000fe400078e00ff */
[----:B0-----:R-:W-:-:S07]  /*ce10*/  IMAD.MOV.U32 R13, RZ, RZ, RZ ;  /* 0x000000ffff0d7224 */ /* 0x001fce00078e00ff */
[----:B------:R-:W-:-:S07]  /*ce20*/  LEPC R20, `(.L_x_439) ;  /* 0x000000001014794e */ /* 0x000fce0000000000 */
[----:B-1---5:R-:W-:Y:S05]  /*ce30*/  CALL.ABS.NOINC R14 ;  /* 0x000000000e007343 */ /* 0x022fea0003c00000 */
.L_x_439:
[----:B------:R-:W-:Y:S02]  /*ce40*/  ULDC UR4, c[0x0][0x3f4] ;  /* 0x0000fd0000047ab9 */ /* 0x000fe40000000800 */
[----:B------:R-:W-:-:S13]  /*ce50*/  ISETP.LT.AND P0, PT, RZ, UR4, PT ;  /* 0x00000004ff007c0c */ /* 0x000fda000bf01270 */
[----:B------:R-:W-:Y:S05]  /*ce60*/  @P0 BRA `(.L_x_440) ;  /* 0x0000000000400947 */ /* 0x000fea0003800000 */
[----:B------:R-:W-:-:S04]  /*ce70*/  ULEA.HI UR4, UR45, UR45, URZ, 0x1 ;  /* 0x0000002d2d047291 */ /* 0x000fc8000f8f083f */
[----:B------:R-:W-:-:S04]  /*ce80*/  ULOP3.LUT UR4, UR4, 0xfffffffe, URZ, 0xc0, !UPT ;  /* 0xfffffffe04047892 */ /* 0x000fc8000f8ec03f */
[----:B------:R-:W-:-:S06]  /*ce90*/  UIADD3 UR4, UR45, -UR4, URZ ;  /* 0x800000042d047290 */ /* 0x000fcc000fffe03f */
[----:B------:R-:W-:-:S04]  /*cea0*/  MOV R3, UR4 ;  /* 0x0000000400037c02 */ /* 0x000fc80008000f00 */
[----:B------:R-:W-:-:S04]  /*ceb0*/  SHF.L.U32 R3, R3, 0x1f, RZ ;  /* 0x0000001f03037819 */ /* 0x000fc800000006ff */
[----:B------:R0:W1:Y:S03]  /*cec0*/  SYNCS.PHASECHK.TRANS64.TRYWAIT P0, [R22+URZ+0x38800], R3 ;  /* 0x03880003160075a7 */ /* 0x000066000800017f */
[----:B-1----:R-:W-:Y:S05]  /*ced0*/  @!P0 NANOSLEEP.SYNCS 0x989680 ;  /* 0x009896800000895d */ /* 0x002fea0003900000 */
[----:B------:R-:W1:Y:S01]  /*cee0*/  @!P0 SYNCS.PHASECHK.TRANS64 P0, [R22+URZ+0x38800], R3 ;  /* 0x03880003160085a7 */ /* 0x000e62000800007f */
[----:B------:R-:W-:Y:S04]  /*cef0*/  BSSY B0, `(.L_x_441) ;  /* 0x0000006000007945 */ /* 0x000fe80003800000 */
[----:B-1----:R-:W-:Y:S05]  /*cf00*/  @P0 BRA `(.L_x_442) ;  /* 0x0000000000100947 */ /* 0x002fea0003800000 */
.L_x_443:
[----:B-1----:R1:W2:Y:S02]  /*cf10*/  SYNCS.PHASECHK.TRANS64.TRYWAIT P0, [R22+URZ+0x38800], R3 ;  /* 0x03880003160075a7 */ /* 0x0022a4000800017f */
[----:B--2---:R-:W-:Y:S05]  /*cf20*/  @!P0 NANOSLEEP.SYNCS 0x989680 ;  /* 0x009896800000895d */ /* 0x004fea0003900000 */
[----:B------:R-:W2:Y:S02]  /*cf30*/  @!P0 SYNCS.PHASECHK.TRANS64 P0, [R22+URZ+0x38800], R3 ;  /* 0x03880003160085a7 */ /* 0x000ea4000800007f */
[----:B--2---:R-:W-:Y:S05]  /*cf40*/  @!P0 BRA `(.L_x_443) ;  /* 0xfffffffc00f08947 */ /* 0x004fea000383ffff */
.L_x_442:
[----:B------:R-:W-:Y:S05]  /*cf50*/  BSYNC B0 ;  /* 0x0000000000007941 */ /* 0x000fea0003800000 */
.L_x_441:
[----:B------:R-:W-:Y:S05]  /*cf60*/  BRA `(.L_x_444) ;  /* 0x0000007000e07947 */ /* 0x000fea0003800000 */
.L_x_440:
[----:B------:R-:W-:Y:S01]  /*cf70*/  ISETP.NE.AND P0, PT, R24, RZ, PT ;  /* 0x000000ff1800720c */ /* 0x000fe20003f05270 */
[----:B------:R-:W0:Y:S01]  /*cf80*/  LDC.64 R28, c[0x0][0x400] ;  /* 0x00010000ff1c7b82 */ /* 0x000e220000000a00 */
[----:B-----5:R-:W-:Y:S01]  /*cf90*/  SHF.R.S32.HI R0, RZ, 0x1f, R113 ;  /* 0x0000001fff007819 */ /* 0x020fe20000011471 */
[----:B------:R-:W-:Y:S01]  /*cfa0*/  ULDC.64 UR4, c[0x0][0x3f8] ;  /* 0x0000fe0000047ab9 */ /* 0x000fe20000000a00 */
[----:B------:R-:W-:-:S03]  /*cfb0*/  ULDC.64 UR6, c[0x0][0x408] ;  /* 0x0001020000067ab9 */ /* 0x000fc60000000a00 */
[C---:B------:R-:W-:Y:S02]  /*cfc0*/  IMAD R4, R0.reuse, UR4, RZ ;  /* 0x0000000400047c24 */ /* 0x040fe4000f8e02ff */
[----:B------:R-:W1:Y:S01]  /*cfd0*/  LDC.64 R24, c[0x0][0x3e8] ;  /* 0x0000fa00ff187b82 */ /* 0x000e620000000a00 */
[----:B------:R-:W-:Y:S02]  /*cfe0*/  IMAD R0, R0, UR6, RZ ;  /* 0x0000000600007c24 */ /* 0x000fe4000f8e02ff */
[C---:B------:R-:W-:Y:S02]  /*cff0*/  IMAD R3, R113.reuse, UR5, R4 ;  /* 0x0000000571037c24 */ /* 0x040fe4000f8e0204 */
[C---:B------:R-:W-:Y:S02]  /*d000*/  IMAD R27, R113.reuse, UR7, R0 ;  /* 0x00000007711b7c24 */ /* 0x040fe4000f8e0200 */
[----:B0-----:R-:W-:-:S04]  /*d010*/  IMAD.WIDE.U32 R28, R113, UR6, R28 ;  /* 0x00000006711c7c25 */ /* 0x001fc8000f8e001c */
[----:B------:R-:W-:Y:S02]  /*d020*/  IMAD.IADD R27, R27, 0x1, R29 ;  /* 0x000000011b1b7824 */ /* 0x000fe400078e021d */
[----:B-1----:R-:W-:-:S04]  /*d030*/  IMAD.WIDE.U32 R24, R113, UR4, R24 ;  /* 0x0000000471187c25 */ /* 0x002fc8000f8e0018 */
[----:B------:R-:W-:Y:S01]  /*d040*/  IMAD.IADD R26, R3, 0x1, R25 ;  /* 0x00000001031a7824 */ /* 0x000fe200078e0219 */
        /* <DEDUP_REMOVED lines=16> */
[----:B-1----:R-:W-:Y:S05]  /*d150*/  CALL.ABS.NOINC R14 ;  /* 0x000000000e007343 */ /* 0x002fea0003c00000 */
.L_x_445:
[----:B------:R-:W2:Y:S01]  /*d160*/  LDL R31, [R1+0x4] ;  /* 0x00000400011f7983 */ /* 0x000ea20000100800 */
[----:B------:R-:W-:Y:S01]  /*d170*/  ULDC.U8 UR4, c[0x0][0x410] ;  /* 0x0001040000047ab9 */ /* 0x000fe20000000000 */
[----:B------:R-:W-:Y:S01]  /*d180*/  BSSY B0, `(.L_x_446) ;  /* 0x000070e000007945 */ /* 0x000fe20003800000 */
[----:B------:R-:W-:Y:S02]  /*d190*/  ISETP.NE.AND P0, PT, RZ, UR4, PT ;  /* 0x00000004ff007c0c */ /* 0x000fe4000bf05270 */
[----:B--2---:R-:W-:-:S11]  /*d1a0*/  LEA R6, R31, R23, 0x7 ;  /* 0x000000171f067211 */ /* 0x004fd600078e38ff */
[----:B------:R-:W-:Y:S05]  /*d1b0*/  @!P0 BRA `(.L_x_447) ;  /* 0x0000003400a08947 */ /* 0x000fea0003800000 */
[----:B------:R-:W-:-:S03]  /*d1c0*/  UMOV UR4, 0xffffffff ;  /* 0xffffffff00047882 */ /* 0x000fc60000000000 */
[----:B------:R-:W-:Y:S05]  /*d1d0*/  BRA.DIV UR4, `(.L_x_448) ;  /* 0x0000018604f07947 */ /* 0x000fea000b800000 */
[----:B------:R0:W1:Y:S04]  /*d1e0*/  SHFL.IDX PT, R3, R24, RZ, 0x181f ;  /* 0x00181fff18037589 */ /* 0x00006800000e0000 */
[----:B------:R0:W2:Y:S04]  /*d1f0*/  SHFL.IDX PT, R14, R28, RZ, 0x181f ;  /* 0x00181fff1c0e7589 */ /* 0x0000a800000e0000 */
[----:B------:R0:W3:Y:S04]  /*d200*/  SHFL.IDX PT, R0, R26, RZ, 0x181f ;  /* 0x00181fff1a007589 */ /* 0x0000e800000e0000 */
[----:B------:R0:W4:Y:S02]  /*d210*/  SHFL.IDX PT, R4, R27, RZ, 0x181f ;  /* 0x00181fff1b047589 */ /* 0x00012400000e0000 */
.L_x_671:
[----:B------:R-:W-:Y:S01]  /*d220*/  ULDC UR4, c[0x0][0x448] ;  /* 0x0001120000047ab9 */ /* 0x000fe20000000800 */
[----:B------:R-:W-:Y:S01]  /*d230*/  BSSY B1, `(.L_x_449) ;  /* 0x000001b000017945 */ /* 0x000fe20003800000 */
[----:B------:R-:W-:Y:S01]  /*d240*/  IMAD R119, R119, UR4, RZ ;  /* 0x0000000477777c24 */ /* 0x000fe2000f8e02ff */
[----:B------:R-:W-:Y:S02]  /*d250*/  CS2R R20, SRZ ;  /* 0x0000000000147805 */ /* 0x000fe4000001ff00 */
[----:B------:R-:W-:Y:S02]  /*d260*/  CS2R R10, SRZ ;  /* 0x00000000000a7805 */ /* 0x000fe4000001ff00 */
[----:B------:R-:W-:Y:S02]  /*d270*/  CS2R R12, SRZ ;  /* 0x00000000000c7805 */ /* 0x000fe4000001ff00 */
[----:B------:R-:W-:Y:S02]  /*d280*/  ISETP.GE.AND P0, PT, R6, R119, PT ;  /* 0x000000770600720c */ /* 0x000fe40003f06270 */
[----:B------:R-:W-:-:S11]  /*d290*/  CS2R R6, SRZ ;  /* 0x0000000000067805 */ /* 0x000fd6000001ff00 */
[----:B------:R-:W-:Y:S05]  /*d2a0*/  @P0 BRA `(.L_x_450) ;  /* 0x00000000004c0947 */ /* 0x000fea0003800000 */
[----:B------:R-:W-:Y:S01]  /*d2b0*/  ULDC UR4, c[0x0][0x3f4] ;  /* 0x0000fd0000047ab9 */ /* 0x000fe20000000800 */
[----:B------:R-:W-:Y:S02]  /*d2c0*/  SHF.R.S32.HI R7, RZ, 0x1f, R233 ;  /* 0x0000001fff077819 */ /* 0x000fe400000114e9 */
[----:B------:R-:W-:Y:S02]  /*d2d0*/  ISETP.GE.AND P4, PT, R18, UR4, PT ;  /* 0x0000000412007c0c */ /* 0x000fe4000bf86270 */
[----:B------:R-:W-:Y:S02]  /*d2e0*/  ISETP.GE.AND P5, PT, R233, UR4, PT ;  /* 0x00000004e9007c0c */ /* 0x000fe4000bfa6270 */
[----:B------:R-:W-:Y:S02]  /*d2f0*/  SHF.R.S32.HI R5, RZ, 0x1f, R18 ;  /* 0x0000001fff057819 */ /* 0x000fe40000011412 */
[----:B------:R-:W-:-:S07]  /*d300*/  CS2R R20, SRZ ;  /* 0x0000000000147805 */ /* 0x000fce000001ff00 */
[-C--:B0-2---:R-:W-:Y:S02]  /*d310*/  @!P4 IADD3 R24, P1, R18, R14.reuse, RZ ;  /* 0x0000000e1218c210 */ /* 0x085fe40007f3e0ff */
[CC--:B-1----:R-:W-:Y:S02]  /*d320*/  @!P5 IADD3 R26, P2, R233.reuse, R3.reuse, RZ ;  /* 0x00000003e91ad210 */ /* 0x0c2fe40007f5e0ff */
[----:B------:R-:W-:Y:S01]  /*d330*/  @!P5 IADD3 R14, P3, R233, R14, RZ ;  /* 0x0000000ee90ed210 */ /* 0x000fe20007f7e0ff */
[----:B----4-:R-:W-:Y:S01]  /*d340*/  @!P4 IMAD.X R25, R4, 0x1, R5, P1 ;  /* 0x000000010419c824 */ /* 0x010fe200008e0605 */
[----:B------:R-:W-:Y:S01]  /*d350*/  @!P4 IADD3 R8, P0, R18, R3, RZ ;  /* 0x000000031208c210 */ /* 0x000fe20007f1e0ff */
[----:B---3--:R-:W-:Y:S01]  /*d360*/  @!P5 IMAD.X R27, R0, 0x1, R7, P2 ;  /* 0x00000001001bd824 */ /* 0x008fe200010e0607 */
[----:B------:R-:W-:Y:S02]  /*d370*/  @!P5 IADD3.X R15, R4, R7, RZ, P3, !PT ;  /* 0x00000007040fd210 */ /* 0x000fe40001ffe4ff */
[----:B------:R-:W-:Y:S01]  /*d380*/  CS2R R6, SRZ ;  /* 0x0000000000067805 */ /* 0x000fe2000001ff00 */
[----:B------:R0:W5:Y:S01]  /*d390*/  @!P4 LD.E.64 R12, desc[UR42][R24.64] ;  /* 0x0000002a180cc980 */ /* 0x000162000c101b00 */
[----:B------:R-:W-:-:S03]  /*d3a0*/  @!P4 IMAD.X R9, R0, 0x1, R5, P0 ;  /* 0x000000010009c824 */ /* 0x000fc600000e0605 */
[----:B------:R0:W5:Y:S04]  /*d3b0*/  @!P5 LD.E.64 R20, desc[UR42][R26.64] ;  /* 0x0000002a1a14d980 */ /* 0x000168000c101b00 */
[----:B------:R0:W5:Y:S04]  /*d3c0*/  @!P4 LD.E.64 R10, desc[UR42][R8.64] ;  /* 0x0000002a080ac980 */ /* 0x000168000c101b00 */
[----:B------:R0:W5:Y:S02]  /*d3d0*/  @!P5 LD.E.64 R6, desc[UR42][R14.64] ;  /* 0x0000002a0e06d980 */ /* 0x000164000c101b00 */
.L_x_450:
[----:B------:R-:W-:Y:S05]  /*d3e0*/  BSYNC B1 ;  /* 0x0000000000017941 */ /* 0x000fea0003800000 */
.L_x_449:
[----:B------:R-:W-:Y:S01]  /*d3f0*/  ULEA.HI UR4, UR45, UR45, URZ, 0x1 ;  /* 0x0000002d2d047291 */ /* 0x000fe2000f8f083f */
[----:B---3-5:R-:W-:Y:S01]  /*d400*/  SHF.R.U32.HI R0, RZ, 0x8, R10 ;  /* 0x00000008ff007819 */ /* 0x028fe2000001160a */
[----:B0-----:R-:W-:Y:S01]  /*d410*/  IMAD R26, R31, -0x80, R119 ;  /* 0xffffff801f1a7824 */ /* 0x001fe200078e0277 */
[----:B------:R-:W-:Y:S01]  /*d420*/  SHF.R.U32.HI R9, RZ, 0x8, R11 ;  /* 0x00000008ff097819 */ /* 0x000fe2000001160b */
[----:B------:R-:W-:Y:S01]  /*d430*/  ULOP3.LUT UR4, UR4, 0xfffffffe, URZ, 0xc0, !UPT ;  /* 0xfffffffe04047892 */ /* 0x000fe2000f8ec03f */
[----:B-1----:R-:W-:Y:S01]  /*d440*/  LOP3.LUT R3, R10, 0xff, RZ, 0xc0, !PT ;  /* 0x000000ff0a037812 */ /* 0x002fe200078ec0ff */
[----:B------:R-:W-:Y:S01]  /*d450*/  BSSY B1, `(.L_x_451) ;  /* 0x000003b000017945 */ /* 0x000fe20003800000 */
[----:B------:R-:W-:Y:S01]  /*d460*/  LOP3.LUT R0, R0, 0xff, RZ, 0xc0, !PT ;  /* 0x000000ff00007812 */ /* 0x000fe200078ec0ff */
[----:B------:R-:W-:Y:S01]  /*d470*/  UIADD3 UR4, UR45, -UR4, URZ ;  /* 0x800000042d047290 */ /* 0x000fe2000fffe03f */
[----:B----4-:R-:W-:Y:S02]  /*d480*/  LOP3.LUT R4, R11, 0xff, RZ, 0xc0, !PT ;  /* 0x000000ff0b047812 */ /* 0x010fe400078ec0ff */
[----:B------:R-:W-:-:S02]  /*d490*/  LOP3.LUT R9, R9, 0xff, RZ, 0xc0, !PT ;  /* 0x000000ff09097812 */ /* 0x000fc400078ec0ff */
[----:B------:R-:W-:Y:S01]  /*d4a0*/  PRMT R5, R0, 0x7604, R3 ;  /* 0x0000760400057816 */ /* 0x000fe20000000003 */
[----:B------:R-:W-:Y:S01]  /*d4b0*/  IMAD.U32 R35, RZ, RZ, UR4 ;  /* 0x00000004ff237e24 */ /* 0x000fe2000f8e00ff */
[----:B------:R-:W-:Y:S02]  /*d4c0*/  SHF.R.U32.HI R0, RZ, 0x8, R20 ;  /* 0x00000008ff007819 */ /* 0x000fe40000011614 */
[----:B------:R-:W-:Y:S02]  /*d4d0*/  PRMT R4, R9, 0x7604, R4 ;  /* 0x0000760409047816 */ /* 0x000fe40000000004 */
[----:B------:R-:W-:Y:S02]  /*d4e0*/  SHF.L.U32 R35, R35, 0x1f, RZ ;  /* 0x0000001f23237819 */ /* 0x000fe400000006ff */
[----:B------:R-:W-:Y:S02]  /*d4f0*/  LOP3.LUT R8, R20, 0xff, RZ, 0xc0, !PT ;  /* 0x000000ff14087812 */ /* 0x000fe400078ec0ff */
[----:B------:R-:W0:Y:S01]  /*d500*/  SYNCS.PHASECHK.TRANS64.TRYWAIT P0, [R22+URZ+0x38800], R35 ;  /* 0x03880023160075a7 */ /* 0x000e22000800017f */
[----:B------:R-:W-:-:S02]  /*d510*/  SHF.R.U32.HI R15, RZ, 0x8, R21 ;  /* 0x00000008ff0f7819 */ /* 0x000fc40000011615 */
[----:B------:R-:W-:Y:S02]  /*d520*/  SHF.R.U32.HI R3, RZ, 0x8, R12 ;  /* 0x00000008ff037819 */ /* 0x000fe4000001160c */
[----:B------:R-:W-:Y:S02]  /*d530*/  LOP3.LUT R9, R0, 0xff, RZ, 0xc0, !PT ;  /* 0x000000ff00097812 */ /* 0x000fe400078ec0ff */
[----:B--2---:R-:W-:Y:S02]  /*d540*/  LOP3.LUT R14, R21, 0xff, RZ, 0xc0, !PT ;  /* 0x000000ff150e7812 */ /* 0x004fe400078ec0ff */
[----:B------:R-:W-:Y:S02]  /*d550*/  LOP3.LUT R24, R12, 0xff, RZ, 0xc0, !PT ;  /* 0x000000ff0c187812 */ /* 0x000fe400078ec0ff */
[----:B------:R-:W-:Y:S02]  /*d560*/  LOP3.LUT R15, R15, 0xff, RZ, 0xc0, !PT ;  /* 0x000000ff0f0f7812 */ /* 0x000fe400078ec0ff */
[----:B------:R-:W-:-:S02]  /*d570*/  LOP3.LUT R3, R3, 0xff, RZ, 0xc0, !PT ;  /* 0x000000ff03037812 */ /* 0x000fc400078ec0ff */
[----:B------:R-:W-:Y:S02]  /*d580*/  PRMT R9, R9, 0x7604, R8 ;  /* 0x0000760409097816 */ /* 0x000fe40000000008 */
[----:B------:R-:W-:Y:S02]  /*d590*/  SHF.R.U32.HI R8, RZ, 0x8, R13 ;  /* 0x00000008ff087819 */ /* 0x000fe4000001160d */
[----:B------:R-:W-:Y:S02]  /*d5a0*/  SHF.R.U32.HI R0, RZ, 0x8, R6 ;  /* 0x00000008ff007819 */ /* 0x000fe40000011606 */
[----:B------:R-:W-:Y:S02]  /*d5b0*/  PRMT R14, R15, 0x7604, R14 ;  /* 0x000076040f0e7816 */ /* 0x000fe4000000000e */
[----:B------:R-:W-:Y:S02]  /*d5c0*/  PRMT R27, R3, 0x7604, R24 ;  /* 0x00007604031b7816 */ /* 0x000fe40000000018 */
[----:B------:R-:W-:-:S02]  /*d5d0*/  LOP3.LUT R3, R13, 0xff, RZ, 0xc0, !PT ;  /* 0x000000ff0d037812 */ /* 0x000fc400078ec0ff */
[----:B------:R-:W-:Y:S02]  /*d5e0*/  LOP3.LUT R15, R6, 0xff, RZ, 0xc0, !PT ;  /* 0x000000ff060f7812 */ /* 0x000fe400078ec0ff */
[----:B------:R-:W-:Y:S02]  /*d5f0*/  LOP3.LUT R8, R8, 0xff, RZ, 0xc0, !PT ;  /* 0x000000ff08087812 */ /* 0x000fe400078ec0ff */
[----:B------:R-:W-:Y:S02]  /*d600*/  LOP3.LUT R0, R0, 0xff, RZ, 0xc0, !PT ;  /* 0x000000ff00007812 */ /* 0x000fe400078ec0ff */
[----:B------:R-:W-:Y:S02]  /*d610*/  PRMT R8, R8, 0x7604, R3 ;  /* 0x0000760408087816 */ /* 0x000fe40000000003 */
[----:B------:R-:W-:Y:S02]  /*d620*/  PRMT R31, R0, 0x7604, R15 ;  /* 0x00007604001f7816 */ /* 0x000fe4000000000f */
[----:B------:R-:W-:-:S02]  /*d630*/  SHF.R.U32.HI R3, RZ, 0x10, R11 ;  /* 0x00000010ff037819 */ /* 0x000fc4000001160b */
[----:B------:R-:W-:Y:S02]  /*d640*/  SHF.R.U32.HI R15, RZ, 0x10, R21 ;  /* 0x00000010ff0f7819 */ /* 0x000fe40000011615 */
[----:B------:R-:W-:Y:S01]  /*d650*/  SHF.R.U32.HI R25, RZ, 0x8, R7 ;  /* 0x00000008ff197819 */ /* 0x000fe20000011607 */
[----:B------:R-:W-:Y:S01]  /*d660*/  IMAD.U32 R3, R3, 0x10000, RZ ;  /* 0x0001000003037824 */ /* 0x000fe200078e00ff */
[----:B------:R-:W-:Y:S01]  /*d670*/  SHF.R.U32.HI R29, RZ, 0x10, R13 ;  /* 0x00000010ff1d7819 */ /* 0x000fe2000001160d */
[----:B------:R-:W-:Y:S01]  /*d680*/  IMAD.U32 R15, R15, 0x10000, RZ ;  /* 0x000100000f0f7824 */ /* 0x000fe200078e00ff */
[----:B------:R-:W-:Y:S02]  /*d690*/  LOP3.LUT R24, R7, 0xff, RZ, 0xc0, !PT ;  /* 0x000000ff07187812 */ /* 0x000fe400078ec0ff */
[----:B------:R-:W-:Y:S02]  /*d6a0*/  LOP3.LUT R25, R25, 0xff, RZ, 0xc0, !PT ;  /* 0x000000ff19197812 */ /* 0x000fe400078ec0ff */
[----:B------:R-:W-:-:S02]  /*d6b0*/  SHF.R.U32.HI R33, RZ, 0x10, R7 ;  /* 0x00000010ff217819 */ /* 0x000fc40000011607 */
[----:B------:R-:W-:Y:S02]  /*d6c0*/  SHF.L.U32 R29, R29, 0x10, RZ ;  /* 0x000000101d1d7819 */ /* 0x000fe400000006ff */
[----:B------:R-:W-:Y:S01]  /*d6d0*/  PRMT R24, R25, 0x7604, R24 ;  /* 0x0000760419187816 */ /* 0x000fe20000000018 */
[----:B------:R-:W-:Y:S01]  /*d6e0*/  IMAD.U32 R33, R33, 0x10000, RZ ;  /* 0x0001000021217824 */ /* 0x000fe200078e00ff */
[----:B------:R-:W-:Y:S02]  /*d6f0*/  LOP3.LUT R5, R5, 0xff0000, R10, 0xf8, !PT ;  /* 0x00ff000005057812 */ /* 0x000fe400078ef80a */
[----:B------:R-:W-:Y:S02]  /*d700*/  LOP3.LUT R3, R4, 0xff0000, R3, 0xf8, !PT ;  /* 0x00ff000004037812 */ /* 0x000fe400078ef803 */
[----:B------:R-:W-:Y:S02]  /*d710*/  LOP3.LUT R25, R14, 0xff0000, R15, 0xf8, !PT ;  /* 0x00ff00000e197812 */ /* 0x000fe400078ef80f */
[----:B------:R-:W-:-:S02]  /*d720*/  VIMNMX R0, R26, 0x80, PT ;  /* 0x000000801a007848 */ /* 0x000fc40003fe0100 */
[----:B------:R-:W-:Y:S02]  /*d730*/  LOP3.LUT R29, R8, 0xff0000, R29, 0xf8, !PT ;  /* 0x00ff0000081d7812 */ /* 0x000fe400078ef81d */
[----:B------:R-:W-:Y:S02]  /*d740*/  LOP3.LUT R15, R9, 0xff0000, R20, 0xf8, !PT ;  /* 0x00ff0000090f7812 */ /* 0x000fe400078ef814 */
[----:B------:R-:W-:Y:S02]  /*d750*/  LOP3.LUT R27, R27, 0xff0000, R12, 0xf8, !PT ;  /* 0x00ff00001b1b7812 */ /* 0x000fe400078ef80c */
[----:B------:R-:W-:Y:S02]  /*d760*/  LOP3.LUT R9, R5, 0xff000000, R10, 0xf8, !PT ;  /* 0xff00000005097812 */ /* 0x000fe400078ef80a */
[----:B------:R-:W-:Y:S02]  /*d770*/  LOP3.LUT R10, R3, 0xff000000, R11, 0xf8, !PT ;  /* 0xff000000030a7812 */ /* 0x000fe400078ef80b */
[----:B------:R-:W-:-:S02]  /*d780*/  LOP3.LUT R33, R24, 0xff0000, R33, 0xf8, !PT ;  /* 0x00ff000018217812 */ /* 0x000fc400078ef821 */
[----:B------:R-:W-:Y:S02]  /*d790*/  ISETP.GE.AND P1, PT, R23, R0, PT ;  /* 0x000000001700720c */ /* 0x000fe40003f26270 */
[----:B------:R-:W-:Y:S02]  /*d7a0*/  LOP3.LUT R3, R15, 0xff000000, R20, 0xf8, !PT ;  /* 0xff0000000f037812 */ /* 0x000fe400078ef814 */
[----:B------:R-:W-:Y:S02]  /*d7b0*/  LOP3.LUT R8, R25, 0xff000000, R21, 0xf8, !PT ;  /* 0xff00000019087812 */ /* 0x000fe400078ef815 */
[----:B------:R-:W-:Y:S02]  /*d7c0*/  LOP3.LUT R12, R27, 0xff000000, R12, 0xf8, !PT ;  /* 0xff0000001b0c7812 */ /* 0x000fe400078ef80c */
[----:B------:R-:W-:Y:S02]  /*d7d0*/  LOP3.LUT R14, R29, 0xff000000, R13, 0xf8, !PT ;  /* 0xff0000001d0e7812 */ /* 0x000fe400078ef80d */
[----:B------:R-:W-:Y:S01]  /*d7e0*/  LOP3.LUT R11, R31, 0xff0000, R6, 0xf8, !PT ;  /* 0x00ff00001f0b7812 */ /* 0x000fe200078ef806 */
[----:B0-----:R-:W-:Y:S06]  /*d7f0*/  @!P0 BRA `(.L_x_452) ;  /* 0x0000018000d88947 */ /* 0x001fec0003800000 */
.L_x_672:
[----:B------:R-:W-:Y:S05]  /*d800*/  BSYNC B1 ;  /* 0x0000000000017941 */ /* 0x000fea0003800000 */
.L_x_451:
[----:B------:R-:W-:Y:S01]  /*d810*/  BSSY B1, `(.L_x_453) ;  /* 0x00000c0000017945 */ /* 0x000fe20003800000 */
[----:B------:R-:W-:Y:S02]  /*d820*/  LOP3.LUT R11, R11, 0xff000000, R6, 0xf8, !PT ;  /* 0xff0000000b0b7812 */ /* 0x000fe400078ef806 */
[----:B------:R-:W-:Y:S01]  /*d830*/  LOP3.LUT R13, R33, 0xff000000, R7, 0xf8, !PT ;  /* 0xff000000210d7812 */ /* 0x000fe200078ef807 */
[----:B------:R-:W-:Y:S06]  /*d840*/  @P1 BRA `(.L_x_454) ;  /* 0x0000000800f01947 */ /* 0x000fec0003800000 */
[----:B------:R1:W5:Y:S01]  /*d850*/  LDL R39, [R1+0x30] ;  /* 0x0000300001277983 */ /* 0x0003620000100800 */
[----:B------:R-:W2:Y:S01]  /*d860*/  LDC R4, c[0x0][0x3f4] ;  /* 0x0000fd00ff047b82 */ /* 0x000ea20000000800 */
[----:B------:R-:W-:Y:S01]  /*d870*/  BSSY B2, `(.L_x_455) ;  /* 0x000005e000027945 */ /* 0x000fe20003800000 */
[-C--:B--2---:R-:W-:Y:S02]  /*d880*/  ISETP.GE.AND P0, PT, R18, R4.reuse, PT ;  /* 0x000000041200720c */ /* 0x084fe40003f06270 */
[----:B------:R-:W-:-:S11]  /*d890*/  ISETP.GE.AND P1, PT, R233, R4, PT ;  /* 0x00000004e900720c */ /* 0x000fd60003f26270 */
[----:B-1----:R-:W-:Y:S05]  /*d8a0*/  @P0 BRA `(.L_x_456) ;  /* 0x0000000400680947 */ /* 0x002fea0003800000 */
[----:B-----5:R-:W1:Y:S01]  /*d8b0*/  LDS.128 R4, [R39+0x20400] ;  /* 0x0204000027047984 */ /* 0x020e620000000c00 */
[----:B------:R-:W-:Y:S02]  /*d8c0*/  F2FP.F16.E4M3.UNPACK_B R28, R12 ;  /* 0x0000000cff1c723e */ /* 0x000fe400020006ff */
[----:B------:R-:W-:-:S03]  /*d8d0*/  F2FP.F16.E4M3.UNPACK_B R26, R9 ;  /* 0x00000009ff1a723e */ /* 0x000fc600020006ff */
[----:B------:R-:W-:Y:S02]  /*d8e0*/  HADD2.F32 R29, -RZ, R28.H1_H1 ;  /* 0x3000001cff1d7230 */ /* 0x000fe40000004100 */
[----:B------:R-:W-:Y:S02]  /*d8f0*/  HADD2.F32 R27, -RZ, R26.H1_H1 ;  /* 0x3000001aff1b7230 */ /* 0x000fe40000004100 */
[----:B------:R-:W-:Y:S02]  /*d900*/  HADD2.F32 R28, -RZ, R28.H0_H0 ;  /* 0x2000001cff1c7230 */ /* 0x000fe40000004100 */
[----:B------:R-:W-:Y:S01]  /*d910*/  HADD2.F32 R26, -RZ, R26.H0_H0 ;  /* 0x2000001aff1a7230 */ /* 0x000fe20000004100 */
[-C--:B-1----:R-:W-:Y:S02]  /*d920*/  F2FP.F16.E4M3.UNPACK_B R15, R4.reuse.H1 ;  /* 0x00000004ff0f723e */ /* 0x082fe400030006ff */
[-C--:B------:R-:W-:Y:S02]  /*d930*/  F2FP.F16.E4M3.UNPACK_B R21, R5.reuse ;  /* 0x00000005ff15723e */ /* 0x080fe400020006ff */
[----:B------:R-:W-:Y:S01]  /*d940*/  F2FP.F16.E4M3.UNPACK_B R24, R5.H1 ;  /* 0x00000005ff18723e */ /* 0x000fe200030006ff */
[--C-:B------:R-:W-:Y:S01]  /*d950*/  HADD2.F32 R20, -RZ, R15.reuse.H0_H0 ;  /* 0x2000000fff147230 */ /* 0x100fe20000004100 */
[----:B------:R-:W-:Y:S01]  /*d960*/  F2FP.F16.E4M3.UNPACK_B R4, R4 ;  /* 0x00000004ff04723e */ /* 0x000fe200020006ff */
[----:B------:R-:W-:Y:S01]  /*d970*/  HADD2.F32 R15, -RZ, R15.H1_H1 ;  /* 0x3000000fff0f7230 */ /* 0x000fe20000004100 */
[----:B------:R-:W-:-:S02]  /*d980*/  F2FP.F16.E4M3.UNPACK_B R25, R6 ;  /* 0x00000006ff19723e */ /* 0x000fc400020006ff */
[----:B------:R-:W-:Y:S02]  /*d990*/  F2FP.F16.E4M3.UNPACK_B R6, R6.H1 ;  /* 0x00000006ff06723e */ /* 0x000fe400030006ff */
[C---:B------:R-:W-:Y:S01]  /*d9a0*/  FMUL.FTZ R5, R15.reuse, R29 ;  /* 0x0000001d0f057220 */ /* 0x040fe20000410000 */
[----:B------:R-:W-:Y:S01]  /*d9b0*/  FMUL.FTZ R32, R15, R27 ;  /* 0x0000001b0f207220 */ /* 0x000fe20000410000 */
[----:B------:R-:W-:Y:S02]  /*d9c0*/  F2FP.F16.E4M3.UNPACK_B R15, R7 ;  /* 0x00000007ff0f723e */ /* 0x000fe400020006ff */
[C---:B------:R-:W-:Y:S01]  /*d9d0*/  FFMA.FTZ R34, R20.reuse, R27, -R5 ;  /* 0x0000001b14227223 */ /* 0x040fe20000010805 */
[--C-:B------:R-:W-:Y:S01]  /*d9e0*/  HADD2.F32 R5, -RZ, R4.reuse.H1_H1 ;  /* 0x30000004ff057230 */ /* 0x100fe20000004100 */
[----:B------:R-:W-:Y:S01]  /*d9f0*/  F2FP.F16.E4M3.UNPACK_B R27, R12.H1 ;  /* 0x0000000cff1b723e */ /* 0x000fe200030006ff */
[----:B0-----:R-:W-:Y:S01]  /*da00*/  FFMA.FTZ R35, R20, R29, R32 ;  /* 0x0000001d14237223 */ /* 0x001fe20000010020 */
[----:B------:R-:W-:Y:S01]  /*da10*/  HADD2.F32 R4, -RZ, R4.H0_H0 ;  /* 0x20000004ff047230 */ /* 0x000fe20000004100 */
[----:B------:R-:W-:Y:S01]  /*da20*/  F2FP.F16.E4M3.UNPACK_B R20, R9.H1 ;  /* 0x00000009ff14723e */ /* 0x000fe200030006ff */
[C---:B------:R-:W-:Y:S01]  /*da30*/  FMUL.FTZ R31, R5.reuse, R28 ;  /* 0x0000001c051f7220 */ /* 0x040fe20000410000 */
[----:B------:R-:W-:Y:S01]  /*da40*/  FMUL.FTZ R33, R5, R26 ;  /* 0x0000001a05217220 */ /* 0x000fe20000410000 */
[----:B------:R-:W-:Y:S01]  /*da50*/  HADD2.F32 R29, -RZ, R27.H1_H1 ;  /* 0x3000001bff1d7230 */ /* 0x000fe20000004100 */
[----:B------:R-:W-:Y:S01]  /*da60*/  F2FP.F16.E4M3.UNPACK_B R7, R7.H1 ;  /* 0x00000007ff07723e */ /* 0x000fe200030006ff */
[----:B------:R-:W-:-:S02]  /*da70*/  HADD2.F32 R5, -RZ, R24.H1_H1 ;  /* 0x30000018ff057230 */ /* 0x000fc40000004100 */
[C---:B------:R-:W-:Y:S01]  /*da80*/  FFMA.FTZ R31, R4.reuse, R26, -R31 ;  /* 0x0000001a041f7223 */ /* 0x040fe2000001081f */
[----:B------:R-:W-:Y:S01]  /*da90*/  FFMA.FTZ R32, R4, R28, R33 ;  /* 0x0000001c04207223 */ /* 0x000fe20000010021 */
[----:B------:R-:W-:Y:S02]  /*daa0*/  HADD2.F32 R26, -RZ, R20.H1_H1 ;  /* 0x30000014ff1a7230 */ /* 0x000fe40000004100 */
[----:B------:R-:W-:Y:S02]  /*dab0*/  HADD2.F32 R24, -RZ, R24.H0_H0 ;  /* 0x20000018ff187230 */ /* 0x000fe40000004100 */
[C---:B------:R-:W-:Y:S01]  /*dac0*/  FMUL.FTZ R33, R5.reuse, R29 ;  /* 0x0000001d05217220 */ /* 0x040fe20000410000 */
[----:B------:R-:W-:Y:S02]  /*dad0*/  HADD2.F32 R27, -RZ, R27.H0_H0 ;  /* 0x2000001bff1b7230 */ /* 0x000fe40000004100 */
[----:B------:R-:W-:Y:S01]  /*dae0*/  FMUL.FTZ R5, R5, R26 ;  /* 0x0000001a05057220 */ /* 0x000fe20000410000 */
[----:B------:R-:W-:-:S02]  /*daf0*/  HADD2.F32 R4, -RZ, R21.H1_H1 ;  /* 0x30000015ff047230 */ /* 0x000fc40000004100 */
[----:B------:R-:W-:Y:S01]  /*db00*/  FFMA.FTZ R33, R24, R26, -R33 ;  /* 0x0000001a18217223 */ /* 0x000fe20000010821 */
[----:B------:R-:W-:Y:S01]  /*db10*/  HADD2.F32 R20, -RZ, R20.H0_H0 ;  /* 0x20000014ff147230 */ /* 0x000fe20000004100 */
[----:B------:R-:W-:Y:S01]  /*db20*/  F2FP.F16.E4M3.UNPACK_B R26, R14 ;  /* 0x0000000eff1a723e */ /* 0x000fe200020006ff */
[----:B------:R-:W-:Y:S02]  /*db30*/  HADD2.F32 R21, -RZ, R21.H0_H0 ;  /* 0x20000015ff157230 */ /* 0x000fe40000004100 */
[----:B------:R-:W-:Y:S01]  /*db40*/  FMUL.FTZ R28, R4, R27 ;  /* 0x0000001b041c7220 */ /* 0x000fe20000410000 */
[----:B------:R-:W-:Y:S01]  /*db50*/  FFMA.FTZ R38, R24, R29, R5 ;  /* 0x0000001d18267223 */ /* 0x000fe20000010005 */
[----:B------:R-:W-:Y:S01]  /*db60*/  F2FP.F16.E4M3.UNPACK_B R24, R10 ;  /* 0x0000000aff18723e */ /* 0x000fe200020006ff */
[-C--:B------:R-:W-:Y:S01]  /*db70*/  FMUL.FTZ R4, R4, R20.reuse ;  /* 0x0000001404047220 */ /* 0x080fe20000410000 */
[----:B------:R-:W-:Y:S01]  /*db80*/  FFMA.FTZ R29, R21, R20, -R28 ;  /* 0x00000014151d7223 */ /* 0x000fe2000001081c */
[----:B------:R-:W-:Y:S01]  /*db90*/  HADD2.F32 R28, -RZ, R26.H1_H1 ;  /* 0x3000001aff1c7230 */ /* 0x000fe20000004100 */
[----:B------:R-:W-:Y:S01]  /*dba0*/  F2FP.SATFINITE.E4M3.F32.PACK_AB_MERGE_C R33, R38, R33, RZ ;  /* 0x000000212621723e */ /* 0x000fe200048070ff */
[----:B------:R-:W-:-:S02]  /*dbb0*/  HADD2.F32 R5, -RZ, R6.H1_H1 ;  /* 0x30000006ff057230 */ /* 0x000fc40000004100 */
[----:B------:R-:W-:Y:S01]  /*dbc0*/  FFMA.FTZ R36, R21, R27, R4 ;  /* 0x0000001b15247223 */ /* 0x000fe20000010004 */
[----:B------:R-:W-:Y:S02]  /*dbd0*/  HADD2.F32 R20, -RZ, R24.H1_H1 ;  /* 0x30000018ff147230 */ /* 0x000fe40000004100 */
[----:B------:R-:W-:Y:S02]  /*dbe0*/  HADD2.F32 R6, -RZ, R6.H0_H0 ;  /* 0x20000006ff067230 */ /* 0x000fe40000004100 */
[C---:B------:R-:W-:Y:S01]  /*dbf0*/  FMUL.FTZ R21, R5.reuse, R28 ;  /* 0x0000001c05157220 */ /* 0x040fe20000410000 */
[----:B------:R-:W-:Y:S02]  /*dc00*/  HADD2.F32 R24, -RZ, R24.H0_H0 ;  /* 0x20000018ff187230 */ /* 0x000fe40000004100 */
[-C--:B------:R-:W-:Y:S01]  /*dc10*/  FMUL.FTZ R27, R5, R20.reuse ;  /* 0x00000014051b7220 */ /* 0x080fe20000410000 */
[----:B------:R-:W-:Y:S02]  /*dc20*/  HADD2.F32 R26, -RZ, R26.H0_H0 ;  /* 0x2000001aff1a7230 */ /* 0x000fe40000004100 */
[----:B------:R-:W-:Y:S01]  /*dc30*/  FFMA.FTZ R37, R6, R20, -R21 ;  /* 0x0000001406257223 */ /* 0x000fe20000010815 */
[--C-:B------:R-:W-:Y:S01]  /*dc40*/  HADD2.F32 R4, -RZ, R25.reuse.H1_H1 ;  /* 0x30000019ff047230 */ /* 0x100fe20000004100 */
[----:B------:R-:W-:Y:S01]  /*dc50*/  F2FP.F16.E4M3.UNPACK_B R5, R10.H1 ;  /* 0x0000000aff05723e */ /* 0x000fe200030006ff */
[----:B------:R-:W-:-:S02]  /*dc60*/  HADD2.F32 R25, -RZ, R25.H0_H0 ;  /* 0x20000019ff197230 */ /* 0x000fc40000004100 */
[----:B------:R-:W-:Y:S01]  /*dc70*/  FFMA.FTZ R28, R6, R28, R27 ;  /* 0x0000001c061c7223 */ /* 0x000fe2000001001b */
[C---:B------:R-:W-:Y:S01]  /*dc80*/  FMUL.FTZ R20, R4.reuse, R26 ;  /* 0x0000001a04147220 */ /* 0x040fe20000410000 */
[----:B------:R-:W-:Y:S01]  /*dc90*/  FMUL.FTZ R21, R4, R24 ;  /* 0x0000001804157220 */ /* 0x000fe20000410000 */
[----:B------:R-:W-:Y:S01]  /*dca0*/  F2FP.F16.E4M3.UNPACK_B R4, R14.H1 ;  /* 0x0000000eff04723e */ /* 0x000fe200030006ff */
[--C-:B------:R-:W-:Y:S02]  /*dcb0*/  HADD2.F32 R6, -RZ, R5.reuse.H0_H0 ;  /* 0x20000005ff067230 */ /* 0x100fe40000004100 */
[C---:B------:R-:W-:Y:S01]  /*dcc0*/  FFMA.FTZ R27, R25.reuse, R24, -R20 ;  /* 0x00000018191b7223 */ /* 0x040fe20000010814 */
[----:B------:R-:W-:Y:S02]  /*dcd0*/  HADD2.F32 R20, -RZ, R5.H1_H1 ;  /* 0x30000005ff147230 */ /* 0x000fe40000004100 */
[----:B------:R-:W-:Y:S01]  /*dce0*/  FFMA.FTZ R26, R25, R26, R21 ;  /* 0x0000001a191a7223 */ /* 0x000fe20000010015 */
[----:B------:R-:W-:-:S02]  /*dcf0*/  HADD2.F32 R24, -RZ, R4.H1_H1 ;  /* 0x30000004ff187230 */ /* 0x000fc40000004100 */
[----:B------:R-:W-:Y:S02]  /*dd00*/  HADD2.F32 R5, -RZ, R7.H1_H1 ;  /* 0x30000007ff057230 */ /* 0x000fe40000004100 */
[----:B------:R-:W-:Y:S02]  /*dd10*/  HADD2.F32 R21, -RZ, R4.H0_H0 ;  /* 0x20000004ff157230 */ /* 0x000fe40000004100 */
[----:B------:R-:W-:Y:S02]  /*dd20*/  HADD2.F32 R4, -RZ, R15.H1_H1 ;  /* 0x3000000fff047230 */ /* 0x000fe40000004100 */
[C---:B------:R-:W-:Y:S01]  /*dd30*/  FMUL.FTZ R42, R5.reuse, R24 ;  /* 0x00000018052a7220 */ /* 0x040fe20000410000 */
[----:B------:R-:W-:Y:S02]  /*dd40*/  HADD2.F32 R7, -RZ, R7.H0_H0 ;  /* 0x20000007ff077230 */ /* 0x000fe40000004100 */
[----:B------:R-:W-:Y:S01]  /*dd50*/  FMUL.FTZ R5, R5, R20 ;  /* 0x0000001405057220 */ /* 0x000fe20000410000 */
[----:B------:R-:W-:-:S02]  /*dd60*/  HADD2.F32 R15, -RZ, R15.H0_H0 ;  /* 0x2000000fff0f7230 */ /* 0x000fc40000004100 */
[CC--:B------:R-:W-:Y:S01]  /*dd70*/  FMUL.FTZ R40, R4.reuse, R21.reuse ;  /* 0x0000001504287220 */ /* 0x0c0fe20000410000 */
[----:B------:R-:W-:Y:S01]  /*dd80*/  FMUL.FTZ R4, R4, R6 ;  /* 0x0000000604047220 */ /* 0x000fe20000410000 */
[C---:B------:R-:W-:Y:S01]  /*dd90*/  FFMA.FTZ R42, R7.reuse, R20, -R42 ;  /* 0x00000014072a7223 */ /* 0x040fe2000001082a */
[----:B------:R-:W-:Y:S01]  /*dda0*/  FFMA.FTZ R5, R7, R24, R5 ;  /* 0x0000001807057223 */ /* 0x000fe20000010005 */
[C---:B------:R-:W-:Y:S01]  /*ddb0*/  FFMA.FTZ R7, R15.reuse, R6, -R40 ;  /* 0x000000060f077223 */ /* 0x040fe20000010828 */
[----:B------:R-:W-:Y:S01]  /*ddc0*/  FFMA.FTZ R20, R15, R21, R4 ;  /* 0x000000150f147223 */ /* 0x000fe20000010004 */
[----:B------:R-:W-:Y:S02]  /*ddd0*/  F2FP.SATFINITE.E4M3.F32.PACK_AB_MERGE_C R4, R35, R34, RZ ;  /* 0x000000222304723e */ /* 0x000fe400048070ff */
[----:B------:R-:W-:Y:S02]  /*dde0*/  F2FP.SATFINITE.E4M3.F32.PACK_AB_MERGE_C R6, R28, R37, RZ ;  /* 0x000000251c06723e */ /* 0x000fe400048070ff */
[----:B------:R-:W-:-:S02]  /*ddf0*/  F2FP.SATFINITE.E4M3.F32.PACK_AB_MERGE_C R42, R5, R42, RZ ;  /* 0x0000002a052a723e */ /* 0x000fc400048070ff */
[----:B------:R-:W-:Y:S02]  /*de00*/  F2FP.SATFINITE.E4M3.F32.PACK_AB_MERGE_C R4, R32, R31, R4 ;  /* 0x0000001f2004723e */ /* 0x000fe40004807004 */
[----:B------:R-:W-:Y:S02]  /*de10*/  F2FP.SATFINITE.E4M3.F32.PACK_AB_MERGE_C R5, R36, R29, R33 ;  /* 0x0000001d2405723e */ /* 0x000fe40004807021 */
[----:B------:R-:W-:Y:S02]  /*de20*/  F2FP.SATFINITE.E4M3.F32.PACK_AB_MERGE_C R6, R26, R27, R6 ;  /* 0x0000001b1a06723e */ /* 0x000fe40004807006 */
[----:B------:R-:W-:-:S05]  /*de30*/  F2FP.SATFINITE.E4M3.F32.PACK_AB_MERGE_C R7, R20, R7, R42 ;  /* 0x000000071407723e */ /* 0x000fca000480702a */
[----:B------:R1:W-:Y:S02]  /*de40*/  STS.128 [R39+0x20400], R4 ;  /* 0x0204000427007388 */ /* 0x0003e40000000c00 */
.L_x_456:
[----:B------:R-:W-:Y:S05]  /*de50*/  BSYNC B2 ;  /* 0x0000000000027941 */ /* 0x000fea0003800000 */
.L_x_455:
[----:B------:R-:W-:Y:S05]  /*de60*/  @P1 BRA `(.L_x_454) ;  /* 0x0000000400681947 */ /* 0x000fea0003800000 */
[----:B-1---5:R-:W1:Y:S01]  /*de70*/  LDS.128 R4, [R39+0x24400] ;  /* 0x0244000027047984 */ /* 0x022e620000000c00 */
        /* <DEDUP_REMOVED lines=61> */
[-C--:B------:R-:W-:Y:S01]  /*e250*/  FMUL.FTZ R21, R4, R24.reuse ;  /* 0x0000001804157220 */ /* 0x080fe20000410000 */
        /* <DEDUP_REMOVED lines=27> */
.L_x_454:
[----:B------:R-:W-:Y:S05]  /*e410*/  BSYNC B1 ;  /* 0x0000000000017941 */ /* 0x000fea0003800000 */
.L_x_453:
[----:B-12---:R-:W-:Y:S01]  /*e420*/  VIADD R4, R23, 0x20 ;  /* 0x0000002017047836 */ /* 0x006fe20000000000 */
[----:B------:R-:W-:Y:S04]  /*e430*/  BSSY B1, `(.L_x_457) ;  /* 0x00000bf000017945 */ /* 0x000fe80003800000 */
[----:B------:R-:W-:-:S13]  /*e440*/  ISETP.GE.AND P0, PT, R4, R0, PT ;  /* 0x000000000400720c */ /* 0x000fda0003f06270 */
[----:B------:R-:W-:Y:S05]  /*e450*/  @P0 BRA `(.L_x_458) ;  /* 0x0000000800f00947 */ /* 0x000fea0003800000 */
        /* <DEDUP_REMOVED lines=8> */
[-C--:B------:R-:W-:Y:S02]  /*e4e0*/  F2FP.F16.E4M3.UNPACK_B R29, R12.reuse ;  /* 0x0000000cff1d723e */ /* 0x080fe400020006ff */
[----:B------:R-:W-:Y:S01]  /*e4f0*/  F2FP.F16.E4M3.UNPACK_B R33, R12.H1 ;  /* 0x0000000cff21723e */ /* 0x000fe200030006ff */
[----:B------:R-:W-:Y:S01]  /*e500*/  HADD2.F32 R26, -RZ, R28.H1_H1 ;  /* 0x3000001cff1a7230 */ /* 0x000fe20000004100 */
[----:B------:R-:W-:Y:S01]  /*e510*/  F2FP.F16.E4M3.UNPACK_B R36, R14 ;  /* 0x0000000eff24723e */ /* 0x000fe200020006ff */
[----:B------:R-:W-:Y:S02]  /*e520*/  HADD2.F32 R32, -RZ, R29.H1_H1 ;  /* 0x3000001dff207230 */ /* 0x000fe40000004100 */
[----:B------:R-:W-:-:S02]  /*e530*/  HADD2.F32 R34, -RZ, R33.H1_H1 ;  /* 0x30000021ff227230 */ /* 0x000fc40000004100 */
[----:B0-----:R-:W-:Y:S02]  /*e540*/  HADD2.F32 R35, -RZ, R33.H0_H0 ;  /* 0x20000021ff237230 */ /* 0x001fe40000004100 */
[--C-:B------:R-:W-:Y:S02]  /*e550*/  HADD2.F32 R38, -RZ, R36.reuse.H1_H1 ;  /* 0x30000024ff267230 */ /* 0x100fe40000004100 */
[----:B------:R-:W-:Y:S01]  /*e560*/  HADD2.F32 R39, -RZ, R36.H0_H0 ;  /* 0x20000024ff277230 */ /* 0x000fe20000004100 */
[----:B------:R-:W-:-:S05]  /*e570*/  F2FP.F16.E4M3.UNPACK_B R36, R14.H1 ;  /* 0x0000000eff24723e */ /* 0x000fca00030006ff */
[----:B------:R-:W-:Y:S01]  /*e580*/  HADD2.F32 R41, -RZ, R36.H1_H1 ;  /* 0x30000024ff297230 */ /* 0x000fe20000004100 */
[-C--:B-1----:R-:W-:Y:S02]  /*e590*/  F2FP.F16.E4M3.UNPACK_B R15, R4.reuse.H1 ;  /* 0x00000004ff0f723e */ /* 0x082fe400030006ff */
[-C--:B------:R-:W-:Y:S02]  /*e5a0*/  F2FP.F16.E4M3.UNPACK_B R21, R5.reuse ;  /* 0x00000005ff15723e */ /* 0x080fe400020006ff */
[----:B------:R-:W-:Y:S01]  /*e5b0*/  F2FP.F16.E4M3.UNPACK_B R24, R5.H1 ;  /* 0x00000005ff18723e */ /* 0x000fe200030006ff */
[--C-:B------:R-:W-:Y:S01]  /*e5c0*/  HADD2.F32 R20, -RZ, R15.reuse.H0_H0 ;  /* 0x2000000fff147230 */ /* 0x100fe20000004100 */
[----:B------:R-:W-:Y:S01]  /*e5d0*/  F2FP.F16.E4M3.UNPACK_B R4, R4 ;  /* 0x00000004ff04723e */ /* 0x000fe200020006ff */
[----:B------:R-:W-:Y:S01]  /*e5e0*/  HADD2.F32 R15, -RZ, R15.H1_H1 ;  /* 0x3000000fff0f7230 */ /* 0x000fe20000004100 */
[-C--:B------:R-:W-:Y:S02]  /*e5f0*/  F2FP.F16.E4M3.UNPACK_B R25, R6.reuse ;  /* 0x00000006ff19723e */ /* 0x080fe400020006ff */
[----:B------:R-:W-:-:S02]  /*e600*/  F2FP.F16.E4M3.UNPACK_B R6, R6.H1 ;  /* 0x00000006ff06723e */ /* 0x000fc400030006ff */
[-C--:B------:R-:W-:Y:S01]  /*e610*/  FMUL.FTZ R5, R32, R15.reuse ;  /* 0x0000000f20057220 */ /* 0x080fe20000410000 */
[C---:B------:R-:W-:Y:S01]  /*e620*/  FMUL.FTZ R27, R26.reuse, R15 ;  /* 0x0000000f1a1b7220 */ /* 0x040fe20000410000 */
[-C--:B------:R-:W-:Y:S02]  /*e630*/  F2FP.F16.E4M3.UNPACK_B R15, R7.reuse ;  /* 0x00000007ff0f723e */ /* 0x080fe400020006ff */
[-C--:B------:R-:W-:Y:S01]  /*e640*/  FFMA.FTZ R26, R26, R20.reuse, -R5 ;  /* 0x000000141a1a7223 */ /* 0x080fe20000010805 */
[----:B------:R-:W-:Y:S01]  /*e650*/  FFMA.FTZ R31, R32, R20, R27 ;  /* 0x00000014201f7223 */ /* 0x000fe2000001001b */
[----:B------:R-:W-:Y:S01]  /*e660*/  HADD2.F32 R32, -RZ, R29.H0_H0 ;  /* 0x2000001dff207230 */ /* 0x000fe20000004100 */
[----:B------:R-:W-:Y:S01]  /*e670*/  F2FP.F16.E4M3.UNPACK_B R7, R7.H1 ;  /* 0x00000007ff07723e */ /* 0x000fe200030006ff */
[----:B------:R-:W-:Y:S02]  /*e680*/  HADD2.F32 R5, -RZ, R4.H1_H1 ;  /* 0x30000004ff057230 */ /* 0x000fe40000004100 */
[----:B------:R-:W-:Y:S01]  /*e690*/  HADD2.F32 R20, -RZ, R28.H0_H0 ;  /* 0x2000001cff147230 */ /* 0x000fe20000004100 */
[----:B------:R-:W-:Y:S01]  /*e6a0*/  F2FP.F16.E4M3.UNPACK_B R28, R9.H1 ;  /* 0x00000009ff1c723e */ /* 0x000fe200030006ff */
[----:B------:R-:W-:-:S02]  /*e6b0*/  HADD2.F32 R4, -RZ, R4.H0_H0 ;  /* 0x20000004ff047230 */ /* 0x000fc40000004100 */
[-C--:B------:R-:W-:Y:S01]  /*e6c0*/  FMUL.FTZ R27, R32, R5.reuse ;  /* 0x00000005201b7220 */ /* 0x080fe20000410000 */
[C---:B------:R-:W-:Y:S01]  /*e6d0*/  FMUL.FTZ R29, R20.reuse, R5 ;  /* 0x00000005141d7220 */ /* 0x040fe20000410000 */
[--C-:B------:R-:W-:Y:S02]  /*e6e0*/  HADD2.F32 R5, -RZ, R24.reuse.H1_H1 ;  /* 0x30000018ff057230 */ /* 0x100fe40000004100 */
[-C--:B------:R-:W-:Y:S01]  /*e6f0*/  FFMA.FTZ R27, R20, R4.reuse, -R27 ;  /* 0x00000004141b7223 */ /* 0x080fe2000001081b */
[----:B------:R-:W-:Y:S02]  /*e700*/  HADD2.F32 R24, -RZ, R24.H0_H0 ;  /* 0x20000018ff187230 */ /* 0x000fe40000004100 */
[----:B------:R-:W-:Y:S01]  /*e710*/  FFMA.FTZ R20, R32, R4, R29 ;  /* 0x0000000420147223 */ /* 0x000fe2000001001d */
[----:B------:R-:W-:Y:S02]  /*e720*/  HADD2.F32 R32, -RZ, R28.H1_H1 ;  /* 0x3000001cff207230 */ /* 0x000fe40000004100 */
[----:B------:R-:W-:Y:S01]  /*e730*/  FMUL.FTZ R29, R34, R5 ;  /* 0x00000005221d7220 */ /* 0x000fe20000410000 */
[----:B------:R-:W-:-:S02]  /*e740*/  HADD2.F32 R4, -RZ, R21.H1_H1 ;  /* 0x30000015ff047230 */ /* 0x000fc40000004100 */
[----:B------:R-:W-:Y:S02]  /*e750*/  HADD2.F32 R33, -RZ, R28.H0_H0 ;  /* 0x2000001cff217230 */ /* 0x000fe40000004100 */
[C---:B------:R-:W-:Y:S01]  /*e760*/  FMUL.FTZ R5, R32.reuse, R5 ;  /* 0x0000000520057220 */ /* 0x040fe20000410000 */
[----:B------:R-:W-:Y:S01]  /*e770*/  FFMA.FTZ R29, R32, R24, -R29 ;  /* 0x00000018201d7223 */ /* 0x000fe2000001081d */
[----:B------:R-:W-:Y:S02]  /*e780*/  HADD2.F32 R21, -RZ, R21.H0_H0 ;  /* 0x20000015ff157230 */ /* 0x000fe40000004100 */
[----:B------:R-:W-:Y:S01]  /*e790*/  FMUL.FTZ R28, R35, R4 ;  /* 0x00000004231c7220 */ /* 0x000fe20000410000 */
[----:B------:R-:W-:Y:S01]  /*e7a0*/  F2FP.F16.E4M3.UNPACK_B R32, R10 ;  /* 0x0000000aff20723e */ /* 0x000fe200020006ff */
[C---:B------:R-:W-:Y:S01]  /*e7b0*/  FMUL.FTZ R4, R33.reuse, R4 ;  /* 0x0000000421047220 */ /* 0x040fe20000410000 */
[----:B------:R-:W-:Y:S01]  /*e7c0*/  FFMA.FTZ R24, R34, R24, R5 ;  /* 0x0000001822187223 */ /* 0x000fe20000010005 */
[----:B------:R-:W-:Y:S01]  /*e7d0*/  FFMA.FTZ R28, R33, R21, -R28 ;  /* 0x00000015211c7223 */ /* 0x000fe2000001081c */
[----:B------:R-:W-:-:S02]  /*e7e0*/  HADD2.F32 R5, -RZ, R6.H1_H1 ;  /* 0x30000006ff057230 */ /* 0x000fc40000004100 */
[----:B------:R-:W-:Y:S01]  /*e7f0*/  FFMA.FTZ R21, R35, R21, R4 ;  /* 0x0000001523157223 */ /* 0x000fe20000010004 */
[----:B------:R-:W-:Y:S01]  /*e800*/  HADD2.F32 R34, -RZ, R32.H1_H1 ;  /* 0x30000020ff227230 */ /* 0x000fe20000004100 */
[----:B------:R-:W-:Y:S01]  /*e810*/  F2FP.F16.E4M3.UNPACK_B R35, R10.H1 ;  /* 0x0000000aff23723e */ /* 0x000fe200030006ff */
[--C-:B------:R-:W-:Y:S02]  /*e820*/  HADD2.F32 R4, -RZ, R25.reuse.H1_H1 ;  /* 0x30000019ff047230 */ /* 0x100fe40000004100 */
[-C--:B------:R-:W-:Y:S01]  /*e830*/  FMUL.FTZ R33, R38, R5.reuse ;  /* 0x0000000526217220 */ /* 0x080fe20000410000 */
[----:B------:R-:W-:Y:S02]  /*e840*/  HADD2.F32 R6, -RZ, R6.H0_H0 ;  /* 0x20000006ff067230 */ /* 0x000fe40000004100 */
[----:B------:R-:W-:Y:S01]  /*e850*/  FMUL.FTZ R5, R34, R5 ;  /* 0x0000000522057220 */ /* 0x000fe20000410000 */
[----:B------:R-:W-:Y:S02]  /*e860*/  HADD2.F32 R37, -RZ, R32.H0_H0 ;  /* 0x20000020ff257230 */ /* 0x000fe40000004100 */
[----:B------:R-:W-:Y:S01]  /*e870*/  FMUL.FTZ R32, R39, R4 ;  /* 0x0000000427207220 */ /* 0x000fe20000410000 */
[----:B------:R-:W-:-:S02]  /*e880*/  HADD2.F32 R25, -RZ, R25.H0_H0 ;  /* 0x20000019ff197230 */ /* 0x000fc40000004100 */
[-C--:B------:R-:W-:Y:S01]  /*e890*/  FFMA.FTZ R33, R34, R6.reuse, -R33 ;  /* 0x0000000622217223 */ /* 0x080fe20000010821 */
[----:B------:R-:W-:Y:S01]  /*e8a0*/  FFMA.FTZ R34, R38, R6, R5 ;  /* 0x0000000626227223 */ /* 0x000fe20000010005 */
[C---:B------:R-:W-:Y:S01]  /*e8b0*/  FMUL.FTZ R4, R37.reuse, R4 ;  /* 0x0000000425047220 */ /* 0x040fe20000410000 */
[----:B------:R-:W-:Y:S02]  /*e8c0*/  HADD2.F32 R5, -RZ, R7.H1_H1 ;  /* 0x30000007ff057230 */ /* 0x000fe40000004100 */
[-C--:B------:R-:W-:Y:S01]  /*e8d0*/  FFMA.FTZ R6, R37, R25.reuse, -R32 ;  /* 0x0000001925067223 */ /* 0x080fe20000010820 */
[----:B------:R-:W-:Y:S02]  /*e8e0*/  HADD2.F32 R37, -RZ, R35.H1_H1 ;  /* 0x30000023ff257230 */ /* 0x000fe40000004100 */
[----:B------:R-:W-:Y:S01]  /*e8f0*/  FFMA.FTZ R25, R39, R25, R4 ;  /* 0x0000001927197223 */ /* 0x000fe20000010004 */
[----:B------:R-:W-:Y:S02]  /*e900*/  HADD2.F32 R39, -RZ, R36.H0_H0 ;  /* 0x20000024ff277230 */ /* 0x000fe40000004100 */
[----:B------:R-:W-:Y:S01]  /*e910*/  FMUL.FTZ R36, R41, R5 ;  /* 0x0000000529247220 */ /* 0x000fe20000410000 */
[----:B------:R-:W-:-:S02]  /*e920*/  HADD2.F32 R4, -RZ, R15.H1_H1 ;  /* 0x3000000fff047230 */ /* 0x000fc40000004100 */
[----:B------:R-:W-:Y:S01]  /*e930*/  FMUL.FTZ R38, R37, R5 ;  /* 0x0000000525267220 */ /* 0x000fe20000410000 */
[----:B------:R-:W-:Y:S01]  /*e940*/  HADD2.F32 R35, -RZ, R35.H0_H0 ;  /* 0x20000023ff237230 */ /* 0x000fe20000004100 */
[----:B------:R-:W-:Y:S01]  /*e950*/  F2FP.SATFINITE.E4M3.F32.PACK_AB_MERGE_C R24, R24, R29, RZ ;  /* 0x0000001d1818723e */ /* 0x000fe200048070ff */
[----:B------:R-:W-:Y:S02]  /*e960*/  HADD2.F32 R7, -RZ, R7.H0_H0 ;  /* 0x20000007ff077230 */ /* 0x000fe40000004100 */
        /* <DEDUP_REMOVED lines=8> */
[----:B------:R-:W-:-:S02]  /*e9f0*/  F2FP.SATFINITE.E4M3.F32.PACK_AB_MERGE_C R4, R31, R26, RZ ;  /* 0x0000001a1f04723e */ /* 0x000fc400048070ff */
[----:B------:R-:W-:Y:S02]  /*ea00*/  F2FP.SATFINITE.E4M3.F32.PACK_AB_MERGE_C R36, R5, R36, RZ ;  /* 0x000000240524723e */ /* 0x000fe400048070ff */
[----:B------:R-:W-:Y:S02]  /*ea10*/  F2FP.SATFINITE.E4M3.F32.PACK_AB_MERGE_C R4, R20, R27, R4 ;  /* 0x0000001b1404723e */ /* 0x000fe40004807004 */
[----:B------:R-:W-:Y:S02]  /*ea20*/  F2FP.SATFINITE.E4M3.F32.PACK_AB_MERGE_C R5, R21, R28, R24 ;  /* 0x0000001c1505723e */ /* 0x000fe40004807018 */
[----:B------:R-:W-:Y:S02]  /*ea30*/  F2FP.SATFINITE.E4M3.F32.PACK_AB_MERGE_C R6, R25, R6, R33 ;  /* 0x000000061906723e */ /* 0x000fe40004807021 */
[----:B------:R-:W-:-:S05]  /*ea40*/  F2FP.SATFINITE.E4M3.F32.PACK_AB_MERGE_C R7, R32, R7, R36 ;  /* 0x000000072007723e */ /* 0x000fca0004807024 */
[----:B------:R1:W-:Y:S02]  /*ea50*/  STS.128 [R40+0x21400], R4 ;  /* 0x0214000428007388 */ /* 0x0003e40000000c00 */
.L_x_460:
[----:B------:R-:W-:Y:S05]  /*ea60*/  BSYNC B2 ;  /* 0x0000000000027941 */ /* 0x000fea0003800000 */
.L_x_459:
[----:B------:R-:W-:Y:S05]  /*ea70*/  @P1 BRA `(.L_x_458) ;  /* 0x0000000400681947 */ /* 0x000fea0003800000 */
[----:B-1---5:R-:W1:Y:S01]  /*ea80*/  LDS.128 R4, [R40+0x25400] ;  /* 0x0254000028047984 */ /* 0x022e620000000c00 */
        /* <DEDUP_REMOVED lines=89> */
.L_x_458:
[----:B------:R-:W-:Y:S05]  /*f020*/  BSYNC B1 ;  /* 0x0000000000017941 */ /* 0x000fea0003800000 */
.L_x_457:
[----:B-12---:R-:W-:Y:S01]  /*f030*/  VIADD R4, R23, 0x40 ;  /* 0x0000004017047836 */ /* 0x006fe20000000000 */
[----:B------:R-:W-:Y:S04]  /*f040*/  BSSY B1, `(.L_x_461) ;  /* 0x00000bf000017945 */ /* 0x000fe80003800000 */
[----:B------:R-:W-:-:S13]  /*f050*/  ISETP.GE.AND P0, PT, R4, R0, PT ;  /* 0x000000000400720c */ /* 0x000fda0003f06270 */
[----:B------:R-:W-:Y:S05]  /*f060*/  @P0 BRA `(.L_x_462) ;  /* 0x0000000800f00947 */ /* 0x000fea0003800000 */
[----:B-----5:R1:W5:Y:S01]  /*f070*/  LDL R40, [R1+0x30] ;  /* 0x0000300001287983 */ /* 0x0203620000100800 */
        /* <DEDUP_REMOVED lines=95> */
.L_x_464:
[----:B------:R-:W-:Y:S05]  /*f670*/  BSYNC B2 ;  /* 0x0000000000027941 */ /* 0x000fea0003800000 */
.L_x_463:
        /* <DEDUP_REMOVED lines=91> */
.L_x_462:
[----:B------:R-:W-:Y:S05]  /*fc30*/  BSYNC B1 ;  /* 0x0000000000017941 */ /* 0x000fea0003800000 */
.L_x_461:
[----:B-12---:R-:W-:-:S04]  /*fc40*/  IADD3 R4, R23, 0x60, RZ ;  /* 0x0000006017047810 */ /* 0x006fc80007ffe0ff */
        /* <DEDUP_REMOVED lines=10> */
[----:B------:R-:W-:Y:S02]  /*fcf0*/  F2FP.F16.E4M3.UNPACK_B R28, R9 ;  /* 0x00000009ff1c723e */ /* 0x000fe400020006ff */
[-C--:B------:R-:W-:Y:S01]  /*fd00*/  F2FP.F16.E4M3.UNPACK_B R34, R14.reuse ;  /* 0x0000000eff22723e */ /* 0x080fe200020006ff */
[----:B------:R-:W-:Y:S01]  /*fd10*/  HADD2.F32 R31, -RZ, R29.H1_H1 ;  /* 0x3000001dff1f7230 */ /* 0x000fe20000004100 */
[----:B------:R-:W-:Y:S01]  /*fd20*/  F2FP.F16.E4M3.UNPACK_B R14, R14.H1 ;  /* 0x0000000eff0e723e */ /* 0x000fe200030006ff */
[--C-:B------:R-:W-:Y:S02]  /*fd30*/  HADD2.F32 R27, -RZ, R28.reuse.H1_H1 ;  /* 0x3000001cff1b7230 */ /* 0x100fe40000004100 */
[----:B------:R-:W-:-:S02]  /*fd40*/  HADD2.F32 R28, -RZ, R28.H0_H0 ;  /* 0x2000001cff1c7230 */ /* 0x000fc40000004100 */
[----:B------:R-:W-:Y:S01]  /*fd50*/  HADD2.F32 R32, -RZ, R29.H0_H0 ;  /* 0x2000001dff207230 */ /* 0x000fe20000004100 */
[----:B------:R-:W-:Y:S01]  /*fd60*/  F2FP.F16.E4M3.UNPACK_B R29, R9.H1 ;  /* 0x00000009ff1d723e */ /* 0x000fe200030006ff */
[--C-:B------:R-:W-:Y:S02]  /*fd70*/  HADD2.F32 R36, -RZ, R34.reuse.H1_H1 ;  /* 0x30000022ff247230 */ /* 0x100fe40000004100 */
[----:B0-----:R-:W-:Y:S02]  /*fd80*/  HADD2.F32 R35, -RZ, R34.H0_H0 ;  /* 0x20000022ff237230 */ /* 0x001fe40000004100 */
[----:B------:R-:W-:Y:S01]  /*fd90*/  HADD2.F32 R37, -RZ, R14.H1_H1 ;  /* 0x3000000eff257230 */ /* 0x000fe20000004100 */
[----:B-1----:R-:W-:Y:S02]  /*fda0*/  F2FP.F16.E4M3.UNPACK_B R0, R4.H1 ;  /* 0x00000004ff00723e */ /* 0x002fe400030006ff */
[-C--:B------:R-:W-:Y:S02]  /*fdb0*/  F2FP.F16.E4M3.UNPACK_B R21, R6.reuse ;  /* 0x00000006ff15723e */ /* 0x080fe400020006ff */
[----:B------:R-:W-:Y:S01]  /*fdc0*/  F2FP.F16.E4M3.UNPACK_B R24, R6.H1 ;  /* 0x00000006ff18723e */ /* 0x000fe200030006ff */
[--C-:B------:R-:W-:Y:S01]  /*fdd0*/  HADD2.F32 R15, -RZ, R0.reuse.H0_H0 ;  /* 0x20000000ff0f7230 */ /* 0x100fe20000004100 */
[----:B------:R-:W-:Y:S01]  /*fde0*/  F2FP.F16.E4M3.UNPACK_B R4, R4 ;  /* 0x00000004ff04723e */ /* 0x000fe200020006ff */
[----:B------:R-:W-:Y:S01]  /*fdf0*/  HADD2.F32 R0, -RZ, R0.H1_H1 ;  /* 0x30000000ff007230 */ /* 0x000fe20000004100 */
[----:B------:R-:W-:-:S02]  /*fe00*/  F2FP.F16.E4M3.UNPACK_B R20, R5 ;  /* 0x00000005ff14723e */ /* 0x000fc400020006ff */
[----:B------:R-:W-:Y:S02]  /*fe10*/  F2FP.F16.E4M3.UNPACK_B R5, R5.H1 ;  /* 0x00000005ff05723e */ /* 0x000fe400030006ff */
[-C--:B------:R-:W-:Y:S01]  /*fe20*/  FMUL.FTZ R6, R31, R0.reuse ;  /* 0x000000001f067220 */ /* 0x080fe20000410000 */
[C---:B------:R-:W-:Y:S01]  /*fe30*/  FMUL.FTZ R0, R27.reuse, R0 ;  /* 0x000000001b007220 */ /* 0x040fe20000410000 */
[----:B------:R-:W-:Y:S02]  /*fe40*/  F2FP.F16.E4M3.UNPACK_B R25, R7 ;  /* 0x00000007ff19723e */ /* 0x000fe400020006ff */
[-C--:B------:R-:W-:Y:S01]  /*fe50*/  FFMA.FTZ R26, R27, R15.reuse, -R6 ;  /* 0x0000000f1b1a7223 */ /* 0x080fe20000010806 */
[----:B------:R-:W-:Y:S01]  /*fe60*/  FFMA.FTZ R27, R31, R15, R0 ;  /* 0x0000000f1f1b7223 */ /* 0x000fe20000010000 */
[--C-:B------:R-:W-:Y:S01]  /*fe70*/  HADD2.F32 R0, -RZ, R4.reuse.H1_H1 ;  /* 0x30000004ff007230 */ /* 0x100fe20000004100 */
[----:B------:R-:W-:Y:S01]  /*fe80*/  F2FP.F16.E4M3.UNPACK_B R31, R12.H1 ;  /* 0x0000000cff1f723e */ /* 0x000fe200030006ff */
[----:B------:R-:W-:Y:S01]  /*fe90*/  HADD2.F32 R4, -RZ, R4.H0_H0 ;  /* 0x20000004ff047230 */ /* 0x000fe20000004100 */
[----:B------:R-:W-:Y:S01]  /*fea0*/  F2FP.F16.E4M3.UNPACK_B R7, R7.H1 ;  /* 0x00000007ff07723e */ /* 0x000fe200030006ff */
[----:B------:R-:W-:-:S02]  /*feb0*/  HADD2.F32 R6, -RZ, R5.H1_H1 ;  /* 0x30000005ff067230 */ /* 0x000fc40000004100 */
[-C--:B------:R-:W-:Y:S01]  /*fec0*/  FMUL.FTZ R15, R28, R0.reuse ;  /* 0x000000001c0f7220 */ /* 0x080fe20000410000 */
[C---:B------:R-:W-:Y:S01]  /*fed0*/  FMUL.FTZ R9, R32.reuse, R0 ;  /* 0x0000000020097220 */ /* 0x040fe20000410000 */
[----:B------:R-:W-:Y:S02]  /*fee0*/  HADD2.F32 R33, -RZ, R31.H1_H1 ;  /* 0x3000001fff217230 */ /* 0x000fe40000004100 */
[-C--:B------:R-:W-:Y:S01]  /*fef0*/  FFMA.FTZ R12, R32, R4.reuse, R15 ;  /* 0x00000004200c7223 */ /* 0x080fe2000001000f */
[----:B------:R-:W-:Y:S02]  /*ff00*/  HADD2.F32 R15, -RZ, R29.H1_H1 ;  /* 0x3000001dff0f7230 */ /* 0x000fe40000004100 */
[----:B------:R-:W-:Y:S01]  /*ff10*/  FFMA.FTZ R9, R28, R4, -R9 ;  /* 0x000000041c097223 */ /* 0x000fe20000010809 */
[----:B------:R-:W-:Y:S02]  /*ff20*/  HADD2.F32 R5, -RZ, R5.H0_H0 ;  /* 0x20000005ff057230 */ /* 0x000fe40000004100 */
[----:B------:R-:W-:Y:S01]  /*ff30*/  FMUL.FTZ R4, R33, R6 ;  /* 0x0000000621047220 */ /* 0x000fe20000410000 */
[----:B------:R-:W-:-:S02]  /*ff40*/  HADD2.F32 R32, -RZ, R31.H0_H0 ;  /* 0x2000001fff207230 */ /* 0x000fc40000004100 */
[C---:B------:R-:W-:Y:S01]  /*ff50*/  FMUL.FTZ R28, R15.reuse, R6 ;  /* 0x000000060f1c7220 */ /* 0x040fe20000410000 */
[--C-:B------:R-:W-:Y:S02]  /*ff60*/  HADD2.F32 R0, -RZ, R20.reuse.H1_H1 ;  /* 0x30000014ff007230 */ /* 0x100fe40000004100 */
[-C--:B------:R-:W-:Y:S01]  /*ff70*/  FFMA.FTZ R6, R15, R5.reuse, -R4 ;  /* 0x000000050f067223 */ /* 0x080fe20000010804 */
[----:B------:R-:W-:Y:S02]  /*ff80*/  HADD2.F32 R4, -RZ, R29.H0_H0 ;  /* 0x2000001dff047230 */ /* 0x000fe40000004100 */
[----:B------:R-:W-:Y:S01]  /*ff90*/  FFMA.FTZ R31, R33, R5, R28 ;  /* 0x00000005211f7223 */ /* 0x000fe2000001001c */
[----:B------:R-:W-:Y:S02]  /*ffa0*/  HADD2.F32 R20, -RZ, R20.H0_H0 ;  /* 0x20000014ff147230 */ /* 0x000fe40000004100 */
[----:B------:R-:W-:Y:S01]  /*ffb0*/  FMUL.FTZ R15, R32, R0 ;  /* 0x00000000200f7220 */ /* 0x000fe20000410000 */
[----:B------:R-:W-:Y:S01]  /*ffc0*/  F2FP.F16.E4M3.UNPACK_B R28, R10 ;  /* 0x0000000aff1c723e */ /* 0x000fe200020006ff */
[----:B------:R-:W-:Y:S01]  /*ffd0*/  FMUL.FTZ R29, R4, R0 ;  /* 0x00000000041d7220 */ /* 0x000fe20000410000 */
[----:B------:R-:W-:-:S02]  /*ffe0*/  HADD2.F32 R0, -RZ, R21.H1_H1 ;  /* 0x30000015ff007230 */ /* 0x000fc40000004100 */
[-C--:B------:R-:W-:Y:S01]  /*fff0*/  FFMA.FTZ R5, R4, R20.reuse, -R15 ;  /* 0x0000001404057223 */ /* 0x080fe2000001080f */
[----:B------:R-:W-:Y:S02]  /*10000*/  HADD2.F32 R4, -RZ, R24.H1_H1 ;  /* 0x30000018ff047230 */ /* 0x000fe40000004100 */
[----:B------:R-:W-:Y:S01]  /*10010*/  FFMA.FTZ R20, R32, R20, R29 ;  /* 0x0000001420147223 */ /* 0x000fe2000001001d */
[--C-:B------:R-:W-:Y:S01]  /*10020*/  HADD2.F32 R32, -RZ, R28.reuse.H1_H1 ;  /* 0x3000001cff207230 */ /* 0x100fe20000004100 */
[----:B------:R-:W-:Y:S01]  /*10030*/  F2FP.SATFINITE.E4M3.F32.PACK_AB_MERGE_C R6, R31, R6, RZ ;  /* 0x000000061f06723e */ /* 0x000fe200048070ff */
[----:B------:R-:W-:Y:S02]  /*10040*/  HADD2.F32 R33, -RZ, R28.H0_H0 ;  /* 0x2000001cff217230 */ /* 0x000fe40000004100 */
[-C--:B------:R-:W-:Y:S01]  /*10050*/  FMUL.FTZ R15, R36, R4.reuse ;  /* 0x00000004240f7220 */ /* 0x080fe20000410000 */
[----:B------:R-:W-:Y:S02]  /*10060*/  HADD2.F32 R24, -RZ, R24.H0_H0 ;  /* 0x20000018ff187230 */ /* 0x000fe40000004100 */
[----:B------:R-:W-:Y:S01]  /*10070*/  FMUL.FTZ R29, R32, R4 ;  /* 0x00000004201d7220 */ /* 0x000fe20000410000 */
[----:B------:R-:W-:-:S02]  /*10080*/  HADD2.F32 R21, -RZ, R21.H0_H0 ;  /* 0x20000015ff157230 */ /* 0x000fc40000004100 */
[----:B------:R-:W-:Y:S01]  /*10090*/  FMUL.FTZ R4, R35, R0 ;  /* 0x0000000023047220 */ /* 0x000fe20000410000 */
[----:B------:R-:W-:Y:S01]  /*100a0*/  F2FP.F16.E4M3.UNPACK_B R28, R10.H1 ;  /* 0x0000000aff1c723e */ /* 0x000fe200030006ff */
[----:B------:R-:W-:Y:S01]  /*100b0*/  FFMA.FTZ R15, R32, R24, -R15 ;  /* 0x00000018200f7223 */ /* 0x000fe2000001080f */
[C---:B------:R-:W-:Y:S01]  /*100c0*/  FMUL.FTZ R0, R33.reuse, R0 ;  /* 0x0000000021007220 */ /* 0x040fe20000410000 */
[-C--:B------:R-:W-:Y:S01]  /*100d0*/  FFMA.FTZ R10, R33, R21.reuse, -R4 ;  /* 0x00000015210a7223 */ /* 0x080fe20000010804 */
[----:B------:R-:W-:Y:S01]  /*100e0*/  FFMA.FTZ R24, R36, R24, R29 ;  /* 0x0000001824187223 */ /* 0x000fe2000001001d */
[----:B------:R-:W-:Y:S02]  /*100f0*/  HADD2.F32 R4, -RZ, R7.H1_H1 ;  /* 0x30000007ff047230 */ /* 0x000fe40000004100 */
[----:B------:R-:W-:Y:S01]  /*10100*/  FFMA.FTZ R21, R35, R21, R0 ;  /* 0x0000001523157223 */ /* 0x000fe20000010000 */
[----:B------:R-:W-:Y:S01]  /*10110*/  HADD2.F32 R29, -RZ, R28.H1_H1 ;  /* 0x3000001cff1d7230 */ /* 0x000fe20000004100 */
[----:B------:R-:W-:Y:S01]  /*10120*/  F2FP.SATFINITE.E4M3.F32.PACK_AB_MERGE_C R5, R20, R5, R6 ;  /* 0x000000051405723e */ /* 0x000fe20004807006 */
[----:B------:R-:W-:-:S02]  /*10130*/  HADD2.F32 R35, -RZ, R14.H0_H0 ;  /* 0x2000000eff237230 */ /* 0x000fc40000004100 */
[-C--:B------:R-:W-:Y:S01]  /*10140*/  FMUL.FTZ R14, R37, R4.reuse ;  /* 0x00000004250e7220 */ /* 0x080fe20000410000 */
[----:B------:R-:W-:Y:S01]  /*10150*/  HADD2.F32 R0, -RZ, R25.H1_H1 ;  /* 0x30000019ff007230 */ /* 0x000fe20000004100 */
[----:B------:R-:W-:Y:S01]  /*10160*/  F2FP.SATFINITE.E4M3.F32.PACK_AB_MERGE_C R15, R24, R15, RZ ;  /* 0x0000000f180f723e */ /* 0x000fe200048070ff */
[----:B------:R-:W-:Y:S02]  /*10170*/  HADD2.F32 R7, -RZ, R7.H0_H0 ;  /* 0x20000007ff077230 */ /* 0x000fe40000004100 */
[----:B------:R-:W-:Y:S02]  /*10180*/  HADD2.F32 R33, -RZ, R28.H0_H0 ;  /* 0x2000001cff217230 */ /* 0x000fe40000004100 */
[----:B------:R-:W-:Y:S01]  /*10190*/  FMUL.FTZ R28, R29, R4 ;  /* 0x000000041d1c7220 */ /* 0x000fe20000410000 */
[----:B------:R-:W-:Y:S02]  /*101a0*/  HADD2.F32 R25, -RZ, R25.H0_H0 ;  /* 0x20000019ff197230 */ /* 0x000fe40000004100 */
[-C--:B------:R-:W-:Y:S01]  /*101b0*/  FMUL.FTZ R4, R35, R0.reuse ;  /* 0x0000000023047220 */ /* 0x080fe20000410000 */
[-C--:B------:R-:W-:Y:S01]  /*101c0*/  FFMA.FTZ R14, R29, R7.reuse, -R14 ;  /* 0x000000071d0e7223 */ /* 0x080fe2000001080e */
[----:B------:R-:W-:Y:S01]  /*101d0*/  FMUL.FTZ R0, R33, R0 ;  /* 0x0000000021007220 */ /* 0x000fe20000410000 */
[----:B------:R-:W-:Y:S01]  /*101e0*/  FFMA.FTZ R29, R37, R7, R28 ;  /* 0x00000007251d7223 */ /* 0x000fe2000001001c */
[-C--:B------:R-:W-:Y:S01]  /*101f0*/  FFMA.FTZ R7, R33, R25.reuse, -R4 ;  /* 0x0000001921077223 */ /* 0x080fe20000010804 */
[----:B------:R-:W-:Y:S01]  /*10200*/  F2FP.SATFINITE.E4M3.F32.PACK_AB_MERGE_C R4, R27, R26, RZ ;  /* 0x0000001a1b04723e */ /* 0x000fe200048070ff */
[----:B------:R-:W-:Y:S01]  /*10210*/  FFMA.FTZ R0, R35, R25, R0 ;  /* 0x0000001923007223 */ /* 0x000fe20000010000 */
[----:B------:R-:W-:-:S02]  /*10220*/  F2FP.SATFINITE.E4M3.F32.PACK_AB_MERGE_C R6, R21, R10, R15 ;  /* 0x0000000a1506723e */ /* 0x000fc4000480700f */
[----:B------:R-:W-:Y:S02]  /*10230*/  F2FP.SATFINITE.E4M3.F32.PACK_AB_MERGE_C R14, R29, R14, RZ ;  /* 0x0000000e1d0e723e */ /* 0x000fe400048070ff */
[----:B------:R-:W-:Y:S02]  /*10240*/  F2FP.SATFINITE.E4M3.F32.PACK_AB_MERGE_C R4, R12, R9, R4 ;  /* 0x000000090c04723e */ /* 0x000fe40004807004 */
[----:B------:R-:W-:-:S05]  /*10250*/  F2FP.SATFINITE.E4M3.F32.PACK_AB_MERGE_C R7, R0, R7, R14 ;  /* 0x000000070007723e */ /* 0x000fca000480700e */
[----:B------:R1:W-:Y:S02]  /*10260*/  STS.128 [R38+0x23400], R4 ;  /* 0x0234000426007388 */ /* 0x0003e40000000c00 */
.L_x_467:
[----:B------:R-:W-:Y:S05]  /*10270*/  BSYNC B1 ;  /* 0x0000000000017941 */ /* 0x000fea0003800000 */
.L_x_466:
[----:B------:R-:W-:Y:S05]  /*10280*/  @P1 BRA `(.L_x_465) ;  /* 0x0000003c00f41947 */ /* 0x000fea0003800000 */
[----:B-1---5:R-:W1:Y:S01]  /*10290*/  LDS.128 R4, [R38+0x27400] ;  /* 0x0274000026047984 */ /* 0x022e620000000c00 */
[----:B------:R-:W-:Y:S02]  /*102a0*/  F2FP.F16.E4M3.UNPACK_B R24, R11 ;  /* 0x0000000bff18723e */ /* 0x000fe400020006ff */
[----:B------:R-:W-:Y:S02]  /*102b0*/  F2FP.F16.E4M3.UNPACK_B R21, R3 ;  /* 0x00000003ff15723e */ /* 0x000fe400020006ff */
[-C--:B------:R-:W-:Y:S01]  /*102c0*/  F2FP.F16.E4M3.UNPACK_B R29, R13.reuse ;  /* 0x0000000dff1d723e */ /* 0x080fe200020006ff */
[--C-:B------:R-:W-:Y:S01]  /*102d0*/  HADD2.F32 R25, -RZ, R24.reuse.H1_H1 ;  /* 0x30000018ff197230 */ /* 0x100fe20000004100 */
[----:B------:R-:W-:Y:S01]  /*102e0*/  F2FP.F16.E4M3.UNPACK_B R13, R13.H1 ;  /* 0x0000000dff0d723e */ /* 0x000fe200030006ff */
[----:B------:R-:W-:Y:S02]  /*102f0*/  HADD2.F32 R15, -RZ, R21.H1_H1 ;  /* 0x30000015ff0f7230 */ /* 0x000fe40000004100 */
[----:B------:R-:W-:-:S02]  /*10300*/  HADD2.F32 R26, -RZ, R24.H0_H0 ;  /* 0x20000018ff1a7230 */ /* 0x000fc40000004100 */
[----:B------:R-:W-:Y:S01]  /*10310*/  HADD2.F32 R24, -RZ, R21.H0_H0 ;  /* 0x20000015ff187230 */ /* 0x000fe20000004100 */
[----:B------:R-:W-:Y:S01]  /*10320*/  F2FP.F16.E4M3.UNPACK_B R21, R3.H1 ;  /* 0x00000003ff15723e */ /* 0x000fe200030006ff */
[----:B------:R-:W-:-:S04]  /*10330*/  HADD2.F32 R34, -RZ, R29.H1_H1 ;  /* 0x3000001dff227230 */ /* 0x000fc80000004100 */
[----:B------:R-:W-:Y:S01]  /*10340*/  HADD2.F32 R28, -RZ, R21.H0_H0 ;  /* 0x20000015ff1c7230 */ /* 0x000fe20000004100 */
[-C--:B-1----:R-:W-:Y:S02]  /*10350*/  F2FP.F16.E4M3.UNPACK_B R0, R4.reuse.H1 ;  /* 0x00000004ff00723e */ /* 0x082fe400030006ff */
[----:B------:R-:W-:Y:S02]  /*10360*/  F2FP.F16.E4M3.UNPACK_B R4, R4 ;  /* 0x00000004ff04723e */ /* 0x000fe400020006ff */
[-C--:B------:R-:W-:Y:S01]  /*10370*/  F2FP.F16.E4M3.UNPACK_B R10, R5.reuse ;  /* 0x00000005ff0a723e */ /* 0x080fe200020006ff */
[--C-:B------:R-:W-:Y:S01]  /*10380*/  HADD2.F32 R9, -RZ, R0.reuse.H0_H0 ;  /* 0x20000000ff097230 */ /* 0x100fe20000004100 */
[----:B------:R-:W-:Y:S01]  /*10390*/  F2FP.F16.E4M3.UNPACK_B R5, R5.H1 ;  /* 0x00000005ff05723e */ /* 0x000fe200030006ff */
[----:B------:R-:W-:Y:S01]  /*103a0*/  HADD2.F32 R0, -RZ, R0.H1_H1 ;  /* 0x30000000ff007230 */ /* 0x000fe20000004100 */
[-C--:B------:R-:W-:Y:S02]  /*103b0*/  F2FP.F16.E4M3.UNPACK_B R12, R6.reuse ;  /* 0x00000006ff0c723e */ /* 0x080fe400020006ff */
[----:B------:R-:W-:Y:S01]  /*103c0*/  F2FP.F16.E4M3.UNPACK_B R6, R6.H1 ;  /* 0x00000006ff06723e */ /* 0x000fe200030006ff */
[----:B------:R-:W-:-:S02]  /*103d0*/  HADD2.F32 R3, -RZ, R5.H1_H1 ;  /* 0x30000005ff037230 */ /* 0x000fc40000004100 */
[-C--:B------:R-:W-:Y:S01]  /*103e0*/  FMUL.FTZ R20, R25, R0.reuse ;  /* 0x0000000019147220 */ /* 0x080fe20000410000 */
[C---:B------:R-:W-:Y:S01]  /*103f0*/  FMUL.FTZ R0, R15.reuse, R0 ;  /* 0x000000000f007220 */ /* 0x040fe20000410000 */
[----:B------:R-:W-:Y:S01]  /*10400*/  HADD2.F32 R5, -RZ, R5.H0_H0 ;  /* 0x20000005ff057230 */ /* 0x000fe20000004100 */
[----:B------:R-:W-:Y:S01]  /*10410*/  F2FP.F16.E4M3.UNPACK_B R14, R7 ;  /* 0x00000007ff0e723e */ /* 0x000fe200020006ff */
[-C--:B------:R-:W-:Y:S01]  /*10420*/  FFMA.FTZ R20, R15, R9.reuse, -R20 ;  /* 0x000000090f147223 */ /* 0x080fe20000010814 */
[----:B------:R-:W-:Y:S01]  /*10430*/  FFMA.FTZ R15, R25, R9, R0 ;  /* 0x00000009190f7223 */ /* 0x000fe20000010000 */
[--C-:B------:R-:W-:Y:S01]  /*10440*/  HADD2.F32 R0, -RZ, R4.reuse.H1_H1 ;  /* 0x30000004ff007230 */ /* 0x100fe20000004100 */
[----:B------:R-:W-:Y:S01]  /*10450*/  F2FP.F16.E4M3.UNPACK_B R25, R11.H1 ;  /* 0x0000000bff19723e */ /* 0x000fe200030006ff */
[----:B------:R-:W-:Y:S01]  /*10460*/  HADD2.F32 R4, -RZ, R4.H0_H0 ;  /* 0x20000004ff047230 */ /* 0x000fe20000004100 */
[----:B------:R-:W-:Y:S02]  /*10470*/  F2FP.F16.E4M3.UNPACK_B R7, R7.H1 ;  /* 0x00000007ff07723e */ /* 0x000fe400030006ff */
[-C--:B------:R-:W-:Y:S01]  /*10480*/  FMUL.FTZ R9, R26, R0.reuse ;  /* 0x000000001a097220 */ /* 0x080fe20000410000 */
[C---:B------:R-:W-:Y:S01]  /*10490*/  FMUL.FTZ R11, R24.reuse, R0 ;  /* 0x00000000180b7220 */ /* 0x040fe20000410000 */
[----:B------:R-:W-:Y:S01]  /*104a0*/  HADD2.F32 R27, -RZ, R25.H1_H1 ;  /* 0x30000019ff1b7230 */ /* 0x000fe20000004100 */
[----:B------:R-:W-:Y:S01]  /*104b0*/  F2FP.SATFINITE.E4M3.F32.PACK_AB_MERGE_C R15, R15, R20, RZ ;  /* 0x000000140f0f723e */ /* 0x000fe200048070ff */
[-C--:B------:R-:W-:Y:S01]  /*104c0*/  FFMA.FTZ R9, R24, R4.reuse, -R9 ;  /* 0x0000000418097223 */ /* 0x080fe20000010809 */
[----:B------:R-:W-:Y:S01]  /*104d0*/  FFMA.FTZ R4, R26, R4, R11 ;  /* 0x000000041a047223 */ /* 0x000fe2000001000b */
[----:B------:R-:W-:-:S02]  /*104e0*/  HADD2.F32 R11, -RZ, R21.H1_H1 ;  /* 0x30000015ff0b7230 */ /* 0x000fc40000004100 */
[-C--:B------:R-:W-:Y:S01]  /*104f0*/  FMUL.FTZ R24, R27, R3.reuse ;  /* 0x000000031b187220 */ /* 0x080fe20000410000 */
[----:B------:R-:W-:Y:S01]  /*10500*/  HADD2.F32 R32, -RZ, R25.H0_H0 ;  /* 0x20000019ff207230 */ /* 0x000fe20000004100 */
[----:B------:R-:W-:Y:S01]  /*10510*/  F2FP.F16.E4M3.UNPACK_B R25, R8 ;  /* 0x00000008ff19723e */ /* 0x000fe200020006ff */
[--C-:B------:R-:W-:Y:S02]  /*10520*/  HADD2.F32 R0, -RZ, R10.reuse.H1_H1 ;  /* 0x3000000aff007230 */ /* 0x100fe40000004100 */
[C---:B------:R-:W-:Y:S01]  /*10530*/  FMUL.FTZ R26, R11.reuse, R3 ;  /* 0x000000030b1a7220 */ /* 0x040fe20000410000 */
[----:B------:R-:W-:Y:S02]  /*10540*/  HADD2.F32 R10, -RZ, R10.H0_H0 ;  /* 0x2000000aff0a7230 */ /* 0x000fe40000004100 */
[----:B------:R-:W-:Y:S01]  /*10550*/  FFMA.FTZ R24, R11, R5, -R24 ;  /* 0x000000050b187223 */ /* 0x000fe20000010818 */
[----:B------:R-:W-:Y:S01]  /*10560*/  F2FP.SATFINITE.E4M3.F32.PACK_AB_MERGE_C R4, R4, R9, R15 ;  /* 0x000000090404723e */ /* 0x000fe2000480700f */
[-C--:B------:R-:W-:Y:S01]  /*10570*/  FMUL.FTZ R3, R32, R0.reuse ;  /* 0x0000000020037220 */ /* 0x080fe20000410000 */
[----:B------:R-:W-:Y:S01]  /*10580*/  FFMA.FTZ R21, R27, R5, R26 ;  /* 0x000000051b157223 */ /* 0x000fe2000001001a */
[----:B------:R-:W-:Y:S01]  /*10590*/  FMUL.FTZ R11, R28, R0 ;  /* 0x000000001c0b7220 */ /* 0x000fe20000410000 */
[----:B------:R-:W-:-:S02]  /*105a0*/  HADD2.F32 R26, -RZ, R25.H1_H1 ;  /* 0x30000019ff1a7230 */ /* 0x000fc40000004100 */
[-C--:B------:R-:W-:Y:S01]  /*105b0*/  FFMA.FTZ R5, R28, R10.reuse, -R3 ;  /* 0x0000000a1c057223 */ /* 0x080fe20000010803 */
[--C-:B------:R-:W-:Y:S02]  /*105c0*/  HADD2.F32 R3, -RZ, R6.reuse.H1_H1 ;  /* 0x30000006ff037230 */ /* 0x100fe40000004100 */
[----:B------:R-:W-:Y:S01]  /*105d0*/  FFMA.FTZ R10, R32, R10, R11 ;  /* 0x0000000a200a7223 */ /* 0x000fe2000001000b */
[----:B------:R-:W-:Y:S01]  /*105e0*/  HADD2.F32 R6, -RZ, R6.H0_H0 ;  /* 0x20000006ff067230 */ /* 0x000fe20000004100 */
[----:B------:R-:W-:Y:S01]  /*105f0*/  F2FP.SATFINITE.E4M3.F32.PACK_AB_MERGE_C R21, R21, R24, RZ ;  /* 0x000000181515723e */ /* 0x000fe200048070ff */
[----:B------:R-:W-:Y:S02]  /*10600*/  HADD2.F32 R32, -RZ, R29.H0_H0 ;  /* 0x2000001dff207230 */ /* 0x000fe40000004100 */
[-C--:B------:R-:W-:Y:S01]  /*10610*/  FMUL.FTZ R11, R34, R3.reuse ;  /* 0x00000003220b7220 */ /* 0x080fe20000410000 */
[----:B------:R-:W-:Y:S02]  /*10620*/  HADD2.F32 R0, -RZ, R12.H1_H1 ;  /* 0x3000000cff007230 */ /* 0x000fe40000004100 */
[----:B------:R-:W-:Y:S01]  /*10630*/  FMUL.FTZ R27, R26, R3 ;  /* 0x000000031a1b7220 */ /* 0x000fe20000410000 */
[----:B------:R-:W-:-:S02]  /*10640*/  HADD2.F32 R28, -RZ, R25.H0_H0 ;  /* 0x20000019ff1c7230 */ /* 0x000fc40000004100 */
[----:B------:R-:W-:Y:S01]  /*10650*/  FFMA.FTZ R25, R26, R6, -R11 ;  /* 0x000000061a197223 */ /* 0x000fe2000001080b */
[----:B------:R-:W-:Y:S02]  /*10660*/  HADD2.F32 R12, -RZ, R12.H0_H0 ;  /* 0x2000000cff0c7230 */ /* 0x000fe40000004100 */
[----:B------:R-:W-:Y:S01]  /*10670*/  FMUL.FTZ R3, R32, R0 ;  /* 0x0000000020037220 */ /* 0x000fe20000410000 */
[----:B------:R-:W-:Y:S01]  /*10680*/  F2FP.F16.E4M3.UNPACK_B R26, R8.H1 ;  /* 0x00000008ff1a723e */ /* 0x000fe200030006ff */
[----:B------:R-:W-:Y:S01]  /*10690*/  FFMA.FTZ R8, R34, R6, R27 ;  /* 0x0000000622087223 */ /* 0x000fe2000001001b */
[C---:B------:R-:W-:Y:S01]  /*106a0*/  FMUL.FTZ R11, R28.reuse, R0 ;  /* 0x000000001c0b7220 */ /* 0x040fe20000410000 */
[----:B------:R-:W-:Y:S01]  /*106b0*/  FFMA.FTZ R6, R28, R12, -R3 ;  /* 0x0000000c1c067223 */ /* 0x000fe20000010803 */
[----:B------:R-:W-:Y:S01]  /*106c0*/  HADD2.F32 R29, -RZ, R13.H1_H1 ;  /* 0x3000000dff1d7230 */ /* 0x000fe20000004100 */
[----:B------:R-:W-:Y:S01]  /*106d0*/  F2FP.SATFINITE.E4M3.F32.PACK_AB_MERGE_C R5, R10, R5, R21 ;  /* 0x000000050a05723e */ /* 0x000fe20004807015 */
[----:B------:R-:W-:-:S02]  /*106e0*/  HADD2.F32 R3, -RZ, R7.H1_H1 ;  /* 0x30000007ff037230 */ /* 0x000fc40000004100 */
[----:B------:R-:W-:Y:S01]  /*106f0*/  FFMA.FTZ R11, R32, R12, R11 ;  /* 0x0000000c200b7223 */ /* 0x000fe2000001000b */
[----:B------:R-:W-:Y:S01]  /*10700*/  HADD2.F32 R27, -RZ, R26.H1_H1 ;  /* 0x3000001aff1b7230 */ /* 0x000fe20000004100 */
[----:B------:R-:W-:Y:S01]  /*10710*/  F2FP.SATFINITE.E4M3.F32.PACK_AB_MERGE_C R8, R8, R25, RZ ;  /* 0x000000190808723e */ /* 0x000fe200048070ff */
[----:B------:R-:W-:Y:S02]  /*10720*/  HADD2.F32 R32, -RZ, R13.H0_H0 ;  /* 0x2000000dff207230 */ /* 0x000fe40000004100 */
[----:B------:R-:W-:Y:S01]  /*10730*/  FMUL.FTZ R12, R29, R3 ;  /* 0x000000031d0c7220 */ /* 0x000fe20000410000 */
[----:B------:R-:W-:Y:S01]  /*10740*/  HADD2.F32 R0, -RZ, R14.H1_H1 ;  /* 0x3000000eff007230 */ /* 0x000fe20000004100 */
[----:B------:R-:W-:Y:S01]  /*10750*/  F2FP.SATFINITE.E4M3.F32.PACK_AB_MERGE_C R6, R11, R6, R8 ;  /* 0x000000060b06723e */ /* 0x000fe20004807008 */
[----:B------:R-:W-:Y:S02]  /*10760*/  HADD2.F32 R7, -RZ, R7.H0_H0 ;  /* 0x20000007ff077230 */ /* 0x000fe40000004100 */
[----:B------:R-:W-:-:S02]  /*10770*/  HADD2.F32 R28, -RZ, R26.H0_H0 ;  /* 0x2000001aff1c7230 */ /* 0x000fc40000004100 */
[C---:B------:R-:W-:Y:S01]  /*10780*/  FMUL.FTZ R26, R27.reuse, R3 ;  /* 0x000000031b1a7220 */ /* 0x040fe20000410000 */
[----:B------:R-:W-:Y:S02]  /*10790*/  HADD2.F32 R14, -RZ, R14.H0_H0 ;  /* 0x2000000eff0e7230 */ /* 0x000fe40000004100 */
[-C--:B------:R-:W-:Y:S01]  /*107a0*/  FMUL.FTZ R3, R32, R0.reuse ;  /* 0x0000000020037220 */ /* 0x080fe20000410000 */
[-C--:B------:R-:W-:Y:S01]  /*107b0*/  FFMA.FTZ R12, R27, R7.reuse, -R12 ;  /* 0x000000071b0c7223 */ /* 0x080fe2000001080c */
[C---:B------:R-:W-:Y:S01]  /*107c0*/  FMUL.FTZ R13, R28.reuse, R0 ;  /* 0x000000001c0d7220 */ /* 0x040fe20000410000 */
[----:B------:R-:W-:Y:S01]  /*107d0*/  FFMA.FTZ R7, R29, R7, R26 ;  /* 0x000000071d077223 */ /* 0x000fe2000001001a */
[-C--:B------:R-:W-:Y:S02]  /*107e0*/  FFMA.FTZ R3, R28, R14.reuse, -R3 ;  /* 0x0000000e1c037223 */ /* 0x080fe40000010803 */
[----:B------:R-:W-:Y:S02]  /*107f0*/  FFMA.FTZ R14, R32, R14, R13 ;  /* 0x0000000e200e7223 */ /* 0x000fe4000001000d */
[----:B------:R-:W-:-:S04]  /*10800*/  F2FP.SATFINITE.E4M3.F32.PACK_AB_MERGE_C R7, R7, R12, RZ ;  /* 0x0000000c0707723e */ /* 0x000fc800048070ff */
[----:B------:R-:W-:-:S05]  /*10810*/  F2FP.SATFINITE.E4M3.F32.PACK_AB_MERGE_C R7, R14, R3, R7 ;  /* 0x000000030e07723e */ /* 0x000fca0004807007 */
[----:B------:R1:W-:Y:S01]  /*10820*/  STS.128 [R38+0x27400], R4 ;  /* 0x0274000426007388 */ /* 0x0003e20000000c00 */
[----:B------:R-:W-:Y:S05]  /*10830*/  BRA `(.L_x_465) ;  /* 0x0000003800887947 */ /* 0x000fea0003800000 */
.L_x_447:
[----:B------:R-:W-:-:S03]  /*10840*/  UMOV UR4, 0xffffffff ;  /* 0xffffffff00047882 */ /* 0x000fc60000000000 */
[----:B------:R-:W-:Y:S05]  /*10850*/  BRA.DIV UR4, `(.L_x_468) ;  /* 0x0000015204d47947 */ /* 0x000fea000b800000 */
[----:B------:R0:W1:Y:S04]  /*10860*/  SHFL.IDX PT, R5, R24, RZ, 0x181f ;  /* 0x00181fff18057589 */ /* 0x00006800000e0000 */
[----:B------:R0:W2:Y:S04]  /*10870*/  SHFL.IDX PT, R14, R28, RZ, 0x181f ;  /* 0x00181fff1c0e7589 */ /* 0x0000a800000e0000 */
[----:B------:R0:W3:Y:S04]  /*10880*/  SHFL.IDX PT, R3, R26, RZ, 0x181f ;  /* 0x00181fff1a037589 */ /* 0x0000e800000e0000 */
[----:B------:R0:W4:Y:S02]  /*10890*/  SHFL.IDX PT, R7, R27, RZ, 0x181f ;  /* 0x00181fff1b077589 */ /* 0x00012400000e0000 */
.L_x_678:
[----:B------:R-:W-:Y:S01]  /*108a0*/  ULDC UR4, c[0x0][0x448] ;  /* 0x0001120000047ab9 */ /* 0x000fe20000000800 */
[----:B------:R-:W-:Y:S01]  /*108b0*/  BSSY B1, `(.L_x_469) ;  /* 0x0000012000017945 */ /* 0x000fe20003800000 */
[----:B------:R-:W-:Y:S01]  /*108c0*/  IMAD R119, R119, UR4, RZ ;  /* 0x0000000477777c24 */ /* 0x000fe2000f8e02ff */
[----:B0-----:R-:W-:Y:S02]  /*108d0*/  CS2R R24, SRZ ;  /* 0x0000000000187805 */ /* 0x001fe4000001ff00 */
[----:B------:R-:W-:Y:S02]  /*108e0*/  CS2R R26, SRZ ;  /* 0x00000000001a7805 */ /* 0x000fe4000001ff00 */
[----:B------:R-:W-:Y:S02]  /*108f0*/  CS2R R8, SRZ ;  /* 0x0000000000087805 */ /* 0x000fe4000001ff00 */
[----:B------:R-:W-:Y:S02]  /*10900*/  CS2R R10, SRZ ;  /* 0x00000000000a7805 */ /* 0x000fe4000001ff00 */
[----:B------:R-:W-:-:S13]  /*10910*/  ISETP.GE.AND P0, PT, R6, R119, PT ;  /* 0x000000770600720c */ /* 0x000fda0003f06270 */
[----:B------:R-:W-:Y:S05]  /*10920*/  @P0 BRA `(.L_x_470) ;  /* 0x0000000000280947 */ /* 0x000fea0003800000 */
[----:B------:R-:W-:Y:S01]  /*10930*/  ULDC UR4, c[0x0][0x3f4] ;  /* 0x0000fd0000047ab9 */ /* 0x000fe20000000800 */
[C---:B-1----:R-:W-:Y:S02]  /*10940*/  IADD3 R4, P0, R16.reuse, R5, RZ ;  /* 0x0000000510047210 */ /* 0x042fe40007f1e0ff */
[----:B------:R-:W-:Y:S02]  /*10950*/  CS2R R24, SRZ ;  /* 0x0000000000187805 */ /* 0x000fe4000001ff00 */
[C---:B------:R-:W-:Y:S02]  /*10960*/  ISETP.GE.AND P2, PT, R16.reuse, UR4, PT ;  /* 0x0000000410007c0c */ /* 0x040fe4000bf46270 */
[----:B--2---:R-:W-:Y:S01]  /*10970*/  IADD3 R14, P1, R16, R14, RZ ;  /* 0x0000000e100e7210 */ /* 0x004fe20007f3e0ff */
[----:B---3--:R-:W-:-:S04]  /*10980*/  IMAD.X R5, R3, 0x1, R17, P0 ;  /* 0x0000000103057824 */ /* 0x008fc800000e0611 */
[----:B----4-:R-:W-:-:S06]  /*10990*/  IMAD.X R15, R7, 0x1, R17, P1 ;  /* 0x00000001070f7824 */ /* 0x010fcc00008e0611 */
[----:B------:R-:W-:Y:S05]  /*109a0*/  @P2 BRA `(.L_x_470) ;  /* 0x0000000000082947 */ /* 0x000fea0003800000 */
[----:B------:R0:W5:Y:S04]  /*109b0*/  LD.E.128 R24, desc[UR42][R4.64] ;  /* 0x0000002a04187980 */ /* 0x000168000c101d00 */
[----:B------:R0:W5:Y:S02]  /*109c0*/  LD.E.128 R8, desc[UR42][R14.64] ;  /* 0x0000002a0e087980 */ /* 0x000164000c101d00 */
.L_x_470:
[----:B------:R-:W-:Y:S05]  /*109d0*/  BSYNC B1 ;  /* 0x0000000000017941 */ /* 0x000fea0003800000 */
.L_x_469:
[----:B01----:R-:W2:Y:S01]  /*109e0*/  LDL.LU R5, [R1+0x4] ;  /* 0x0000040001057983 */ /* 0x003ea20000300800 */
[----:B------:R-:W-:Y:S01]  /*109f0*/  ULEA.HI UR4, UR45, UR45, URZ, 0x1 ;  /* 0x0000002d2d047291 */ /* 0x000fe2000f8f083f */
[----:B-----5:R-:W-:Y:S01]  /*10a00*/  SHF.R.U32.HI R0, RZ, 0x8, R24 ;  /* 0x00000008ff007819 */ /* 0x020fe20000011618 */
[C---:B------:R-:W-:Y:S01]  /*10a10*/  VIADD R32, R23.reuse, 0x40 ;  /* 0x0000004017207836 */ /* 0x040fe20000000000 */
[----:B---3--:R-:W-:Y:S01]  /*10a20*/  LOP3.LUT R3, R24, 0xff, RZ, 0xc0, !PT ;  /* 0x000000ff18037812 */ /* 0x008fe200078ec0ff */
[----:B------:R-:W-:Y:S01]  /*10a30*/  ULOP3.LUT UR4, UR4, 0xfffffffe, URZ, 0xc0, !UPT ;  /* 0xfffffffe04047892 */ /* 0x000fe2000f8ec03f */
[----:B------:R-:W-:Y:S01]  /*10a40*/  LOP3.LUT R0, R0, 0xff, RZ, 0xc0, !PT ;  /* 0x000000ff00007812 */ /* 0x000fe200078ec0ff */
[----:B------:R-:W-:Y:S01]  /*10a50*/  VIADD R28, R23, 0x60 ;  /* 0x00000060171c7836 */ /* 0x000fe20000000000 */
[----:B----4-:R-:W-:Y:S01]  /*10a60*/  SHF.R.U32.HI R7, RZ, 0x8, R25 ;  /* 0x00000008ff077819 */ /* 0x010fe20000011619 */
[----:B------:R-:W-:Y:S01]  /*10a70*/  UIADD3 UR4, UR45, -UR4, URZ ;  /* 0x800000042d047290 */ /* 0x000fe2000fffe03f */
[----:B------:R-:W-:Y:S01]  /*10a80*/  LOP3.LUT R4, R25, 0xff, RZ, 0xc0, !PT ;  /* 0x000000ff19047812 */ /* 0x000fe200078ec0ff */
[----:B------:R-:W-:Y:S01]  /*10a90*/  BSSY B1, `(.L_x_471) ;  /* 0x0000041000017945 */ /* 0x000fe20003800000 */
[----:B------:R-:W-:-:S02]  /*10aa0*/  LOP3.LUT R7, R7, 0xff, RZ, 0xc0, !PT ;  /* 0x000000ff07077812 */ /* 0x000fc400078ec0ff */
[----:B--2---:R-:W-:Y:S01]  /*10ab0*/  LOP3.LUT R14, R8, 0xff, RZ, 0xc0, !PT ;  /* 0x000000ff080e7812 */ /* 0x004fe200078ec0ff */
[----:B------:R-:W-:Y:S01]  /*10ac0*/  IMAD.U32 R35, RZ, RZ, UR4 ;  /* 0x00000004ff237e24 */ /* 0x000fe2000f8e00ff */
[----:B------:R-:W-:Y:S02]  /*10ad0*/  PRMT R4, R7, 0x7604, R4 ;  /* 0x0000760407047816 */ /* 0x000fe40000000004 */
[----:B------:R-:W-:Y:S02]  /*10ae0*/  LOP3.LUT R6, R26, 0xff, RZ, 0xc0, !PT ;  /* 0x000000ff1a067812 */ /* 0x000fe400078ec0ff */
[----:B------:R-:W-:Y:S02]  /*10af0*/  SHF.L.U32 R35, R35, 0x1f, RZ ;  /* 0x0000001f23237819 */ /* 0x000fe400000006ff */
[----:B------:R-:W-:Y:S02]  /*10b00*/  SHF.R.U32.HI R15, RZ, 0x8, R27 ;  /* 0x00000008ff0f7819 */ /* 0x000fe4000001161b */
[----:B------:R-:W0:Y:S01]  /*10b10*/  SYNCS.PHASECHK.TRANS64.TRYWAIT P4, [R22+URZ+0x38800], R35 ;  /* 0x03880023160075a7 */ /* 0x000e22000808017f */
[----:B------:R-:W-:-:S02]  /*10b20*/  LOP3.LUT R12, R27, 0xff, RZ, 0xc0, !PT ;  /* 0x000000ff1b0c7812 */ /* 0x000fc400078ec0ff */
[----:B------:R-:W-:Y:S02]  /*10b30*/  LOP3.LUT R15, R15, 0xff, RZ, 0xc0, !PT ;  /* 0x000000ff0f0f7812 */ /* 0x000fe400078ec0ff */
[----:B------:R-:W-:Y:S02]  /*10b40*/  SHF.R.U32.HI R29, RZ, 0x10, R9 ;  /* 0x00000010ff1d7819 */ /* 0x000fe40000011609 */
[----:B------:R-:W-:Y:S02]  /*10b50*/  PRMT R12, R15, 0x7604, R12 ;  /* 0x000076040f0c7816 */ /* 0x000fe4000000000c */
[----:B------:R-:W-:Y:S01]  /*10b60*/  SHF.R.U32.HI R33, RZ, 0x10, R11 ;  /* 0x00000010ff217819 */ /* 0x000fe2000001160b */
[----:B------:R-:W-:Y:S01]  /*10b70*/  IMAD.U32 R29, R29, 0x10000, RZ ;  /* 0x000100001d1d7824 */ /* 0x000fe200078e00ff */
[----:B------:R-:W-:-:S03]  /*10b80*/  IADD3 R34, R23, 0x20, RZ ;  /* 0x0000002017227810 */ /* 0x000fc60007ffe0ff */
[----:B------:R-:W-:Y:S02]  /*10b90*/  IMAD.U32 R33, R33, 0x10000, RZ ;  /* 0x0001000021217824 */ /* 0x000fe400078e00ff */
[----:B------:R-:W-:Y:S01]  /*10ba0*/  IMAD R20, R5, -0x80, R119 ;  /* 0xffffff8005147824 */ /* 0x000fe200078e0277 */
[----:B------:R-:W-:Y:S02]  /*10bb0*/  PRMT R5, R0, 0x7604, R3 ;  /* 0x0000760400057816 */ /* 0x000fe40000000003 */
[----:B------:R-:W-:Y:S02]  /*10bc0*/  SHF.R.U32.HI R3, RZ, 0x8, R8 ;  /* 0x00000008ff037819 */ /* 0x000fe40000011608 */
[----:B------:R-:W-:Y:S02]  /*10bd0*/  SHF.R.U32.HI R0, RZ, 0x8, R26 ;  /* 0x00000008ff007819 */ /* 0x000fe4000001161a */
[----:B------:R-:W-:Y:S02]  /*10be0*/  LOP3.LUT R3, R3, 0xff, RZ, 0xc0, !PT ;  /* 0x000000ff03037812 */ /* 0x000fe400078ec0ff */
[----:B------:R-:W-:-:S02]  /*10bf0*/  LOP3.LUT R7, R0, 0xff, RZ, 0xc0, !PT ;  /* 0x000000ff00077812 */ /* 0x000fc400078ec0ff */
[----:B------:R-:W-:Y:S02]  /*10c00*/  PRMT R21, R3, 0x7604, R14 ;  /* 0x0000760403157816 */ /* 0x000fe4000000000e */
[----:B------:R-:W1:Y:S01]  /*10c10*/  LDC R3, c[0x0][0x3f4] ;  /* 0x0000fd00ff037b82 */ /* 0x000e620000000800 */
[----:B------:R-:W-:Y:S02]  /*10c20*/  PRMT R13, R7, 0x7604, R6 ;  /* 0x00007604070d7816 */ /* 0x000fe40000000006 */
[----:B------:R-:W-:Y:S02]  /*10c30*/  SHF.R.U32.HI R7, RZ, 0x8, R9 ;  /* 0x00000008ff077819 */ /* 0x000fe40000011609 */
[----:B------:R-:W-:Y:S02]  /*10c40*/  SHF.R.U32.HI R0, RZ, 0x8, R10 ;  /* 0x00000008ff007819 */ /* 0x000fe4000001160a */
[----:B------:R-:W-:Y:S02]  /*10c50*/  LOP3.LUT R6, R9, 0xff, RZ, 0xc0, !PT ;  /* 0x000000ff09067812 */ /* 0x000fe400078ec0ff */
[----:B------:R-:W-:-:S02]  /*10c60*/  LOP3.LUT R7, R7, 0xff, RZ, 0xc0, !PT ;  /* 0x000000ff07077812 */ /* 0x000fc400078ec0ff */
[----:B------:R-:W-:Y:S02]  /*10c70*/  LOP3.LUT R14, R10, 0xff, RZ, 0xc0, !PT ;  /* 0x000000ff0a0e7812 */ /* 0x000fe400078ec0ff */
[----:B------:R-:W-:Y:S02]  /*10c80*/  LOP3.LUT R15, R0, 0xff, RZ, 0xc0, !PT ;  /* 0x000000ff000f7812 */ /* 0x000fe400078ec0ff */
[----:B------:R-:W-:Y:S02]  /*10c90*/  PRMT R6, R7, 0x7604, R6 ;  /* 0x0000760407067816 */ /* 0x000fe40000000006 */
[----:B------:R-:W-:Y:S02]  /*10ca0*/  SHF.R.U32.HI R7, RZ, 0x8, R11 ;  /* 0x00000008ff077819 */ /* 0x000fe4000001160b */
[----:B------:R-:W-:Y:S02]  /*10cb0*/  PRMT R31, R15, 0x7604, R14 ;  /* 0x000076040f1f7816 */ /* 0x000fe4000000000e */
[----:B------:R-:W-:-:S02]  /*10cc0*/  SHF.R.U32.HI R15, RZ, 0x10, R27 ;  /* 0x00000010ff0f7819 */ /* 0x000fc4000001161b */
[----:B------:R-:W-:Y:S02]  /*10cd0*/  LOP3.LUT R0, R11, 0xff, RZ, 0xc0, !PT ;  /* 0x000000ff0b007812 */ /* 0x000fe400078ec0ff */
[----:B------:R-:W-:Y:S01]  /*10ce0*/  LOP3.LUT R7, R7, 0xff, RZ, 0xc0, !PT ;  /* 0x000000ff07077812 */ /* 0x000fe200078ec0ff */
[----:B------:R-:W-:Y:S01]  /*10cf0*/  IMAD.U32 R15, R15, 0x10000, RZ ;  /* 0x000100000f0f7824 */ /* 0x000fe200078e00ff */
[----:B------:R-:W-:Y:S02]  /*10d00*/  SHF.R.U32.HI R14, RZ, 0x10, R25 ;  /* 0x00000010ff0e7819 */ /* 0x000fe40000011619 */
[----:B------:R-:W-:Y:S02]  /*10d10*/  PRMT R0, R7, 0x7604, R0 ;  /* 0x0000760407007816 */ /* 0x000fe40000000000 */
[----:B------:R-:W-:Y:S02]  /*10d20*/  SHF.L.U32 R7, R14, 0x10, RZ ;  /* 0x000000100e077819 */ /* 0x000fe400000006ff */
[----:B-1----:R-:W-:-:S02]  /*10d30*/  ISETP.GE.AND P0, PT, R16, R3, PT ;  /* 0x000000031000720c */ /* 0x002fc40003f06270 */
[----:B------:R-:W-:Y:S02]  /*10d40*/  VIMNMX R20, R20, 0x80, PT ;  /* 0x0000008014147848 */ /* 0x000fe40003fe0100 */
[----:B------:R-:W-:Y:S02]  /*10d50*/  LOP3.LUT R13, R13, 0xff0000, R26, 0xf8, !PT ;  /* 0x00ff00000d0d7812 */ /* 0x000fe400078ef81a */
[----:B------:R-:W-:Y:S02]  /*10d60*/  LOP3.LUT R15, R12, 0xff0000, R15, 0xf8, !PT ;  /* 0x00ff00000c0f7812 */ /* 0x000fe400078ef80f */
[----:B------:R-:W-:Y:S02]  /*10d70*/  LOP3.LUT R5, R5, 0xff0000, R24, 0xf8, !PT ;  /* 0x00ff000005057812 */ /* 0x000fe400078ef818 */
[----:B------:R-:W-:Y:S02]  /*10d80*/  LOP3.LUT R7, R4, 0xff0000, R7, 0xf8, !PT ;  /* 0x00ff000004077812 */ /* 0x000fe400078ef807 */
[----:B------:R-:W-:-:S02]  /*10d90*/  LOP3.LUT R29, R6, 0xff0000, R29, 0xf8, !PT ;  /* 0x00ff0000061d7812 */ /* 0x000fc400078ef81d */
[----:B------:R-:W-:Y:S02]  /*10da0*/  LOP3.LUT R33, R0, 0xff0000, R33, 0xf8, !PT ;  /* 0x00ff000000217812 */ /* 0x000fe400078ef821 */
[----:B------:R-:W-:Y:S02]  /*10db0*/  LOP3.LUT R21, R21, 0xff0000, R8, 0xf8, !PT ;  /* 0x00ff000015157812 */ /* 0x000fe400078ef808 */
[----:B------:R-:W-:Y:S02]  /*10dc0*/  LOP3.LUT R31, R31, 0xff0000, R10, 0xf8, !PT ;  /* 0x00ff00001f1f7812 */ /* 0x000fe400078ef80a */
[-C--:B------:R-:W-:Y:S02]  /*10dd0*/  ISETP.GE.OR P3, PT, R23, R20.reuse, P0 ;  /* 0x000000141700720c */ /* 0x080fe40000766670 */
[-C--:B------:R-:W-:Y:S02]  /*10de0*/  ISETP.GE.OR P2, PT, R34, R20.reuse, P0 ;  /* 0x000000142200720c */ /* 0x080fe40000746670 */
[----:B------:R-:W-:-:S02]  /*10df0*/  ISETP.GE.OR P1, PT, R32, R20, P0 ;  /* 0x000000142000720c */ /* 0x000fc40000726670 */
[----:B------:R-:W-:Y:S02]  /*10e00*/  LOP3.LUT R12, R13, 0xff000000, R26, 0xf8, !PT ;  /* 0xff0000000d0c7812 */ /* 0x000fe400078ef81a */
[----:B------:R-:W-:Y:S02]  /*10e10*/  LOP3.LUT R0, R5, 0xff000000, R24, 0xf8, !PT ;  /* 0xff00000005007812 */ /* 0x000fe400078ef818 */
[----:B------:R-:W-:Y:S02]  /*10e20*/  ISETP.GE.OR P0, PT, R28, R20, P0 ;  /* 0x000000141c00720c */ /* 0x000fe40000706670 */
[----:B------:R-:W-:Y:S02]  /*10e30*/  LOP3.LUT R26, R15, 0xff000000, R27, 0xf8, !PT ;  /* 0xff0000000f1a7812 */ /* 0x000fe400078ef81b */
[----:B------:R-:W-:Y:S02]  /*10e40*/  LOP3.LUT R24, R7, 0xff000000, R25, 0xf8, !PT ;  /* 0xff00000007187812 */ /* 0x000fe400078ef819 */
[----:B------:R-:W-:-:S02]  /*10e50*/  LOP3.LUT R13, R21, 0xff000000, R8, 0xf8, !PT ;  /* 0xff000000150d7812 */ /* 0x000fc400078ef808 */
[----:B------:R-:W-:Y:S02]  /*10e60*/  LOP3.LUT R14, R29, 0xff000000, R9, 0xf8, !PT ;  /* 0xff0000001d0e7812 */ /* 0x000fe400078ef809 */
[----:B------:R-:W-:Y:S02]  /*10e70*/  LOP3.LUT R15, R31, 0xff000000, R10, 0xf8, !PT ;  /* 0xff0000001f0f7812 */ /* 0x000fe400078ef80a */
[----:B------:R-:W-:Y:S01]  /*10e80*/  LOP3.LUT R20, R33, 0xff000000, R11, 0xf8, !PT ;  /* 0xff00000021147812 */ /* 0x000fe200078ef80b */
[----:B0-----:R-:W-:Y:S06]  /*10e90*/  @!P4 BRA `(.L_x_472) ;  /* 0x0000014c00b4c947 */ /* 0x001fec0003800000 */
.L_x_679:
[----:B------:R-:W-:Y:S05]  /*10ea0*/  BSYNC B1 ;  /* 0x0000000000017941 */ /* 0x000fea0003800000 */
.L_x_471:
[----:B------:R-:W-:Y:S04]  /*10eb0*/  BSSY B1, `(.L_x_473) ;  /* 0x00000d2000017945 */ /* 0x000fe80003800000 */
[----:B------:R-:W-:Y:S05]  /*10ec0*/  @P3 BRA `(.L_x_474) ;  /* 0x0000000c00403947 */ /* 0x000fea0003800000 */
[----:B------:R-:W2:Y:S01]  /*10ed0*/  LDL R57, [R1+0x30] ;  /* 0x0000300001397983 */ /* 0x000ea20000100800 */
[----:B------:R-:W1:Y:S02]  /*10ee0*/  S2R R4, SR_TID.X ;  /* 0x0000000000047919 */ /* 0x000e640000002100 */
[----:B-1----:R-:W-:-:S05]  /*10ef0*/  VIADD R5, R4, 0xffffff80 ;  /* 0xffffff8004057836 */ /* 0x002fca0000000000 */
[----:B------:R-:W-:-:S04]  /*10f00*/  SHF.R.S32.HI R4, RZ, 0x1f, R5 ;  /* 0x0000001fff047819 */ /* 0x000fc80000011405 */
[----:B------:R-:W-:-:S04]  /*10f10*/  LEA.HI R4, R4, R5, RZ, 0x3 ;  /* 0x0000000504047211 */ /* 0x000fc800078f18ff */
[----:B------:R-:W-:-:S04]  /*10f20*/  LOP3.LUT R4, R4, 0xfffffff8, RZ, 0xc0, !PT ;  /* 0xfffffff804047812 */ /* 0x000fc800078ec0ff */
[----:B------:R-:W-:Y:S02]  /*10f30*/  IADD3 R4, R5, -R4, RZ ;  /* 0x8000000405047210 */ /* 0x000fe40007ffe0ff */
[----:B------:R-:W1:Y:S01]  /*10f40*/  S2R R5, SR_TID.X ;  /* 0x0000000000057919 */ /* 0x000e620000002100 */
[----:B------:R-:W-:Y:S01]  /*10f50*/  IMAD.SHL.U32 R6, R23, 0x80, RZ ;  /* 0x0000008017067824 */ /* 0x000fe200078e00ff */
[----:B------:R-:W-:-:S04]  /*10f60*/  LEA.HI R4, R3, R4, RZ, 0x1c ;  /* 0x0000000403047211 */ /* 0x000fc800078fe0ff */
[----:B------:R-:W-:Y:S02]  /*10f70*/  LOP3.LUT R6, R6, 0x380, RZ, 0xc0, !PT ;  /* 0x0000038006067812 */ /* 0x000fe400078ec0ff */
[----:B------:R-:W-:-:S04]  /*10f80*/  SHF.R.S32.HI R7, RZ, 0x1f, R4 ;  /* 0x0000001fff077819 */ /* 0x000fc80000011404 */
[----:B------:R-:W-:Y:S01]  /*10f90*/  LEA.HI R7, R7, R4, RZ, 0x3 ;  /* 0x0000000407077211 */ /* 0x000fe200078f18ff */
[----:B-1----:R-:W-:Y:S02]  /*10fa0*/  VIADD R8, R5, 0xffffff80 ;  /* 0xffffff8005087836 */ /* 0x002fe40000000000 */
[----:B------:R-:W-:-:S05]  /*10fb0*/  IMAD.SHL.U32 R5, R4, 0x10, RZ ;  /* 0x0000001004057824 */ /* 0x000fca00078e00ff */
[----:B------:R-:W-:Y:S02]  /*10fc0*/  LOP3.LUT R5, R6, 0x70, R5, 0xf8, !PT ;  /* 0x0000007006057812 */ /* 0x000fe400078ef805 */
[----:B------:R-:W-:-:S04]  /*10fd0*/  SHF.R.S32.HI R6, RZ, 0x1f, R8 ;  /* 0x0000001fff067819 */ /* 0x000fc80000011408 */
[----:B------:R-:W-:Y:S02]  /*10fe0*/  LEA.HI R6, R6, R8, RZ, 0x6 ;  /* 0x0000000806067211 */ /* 0x000fe400078f30ff */
[----:B------:R-:W-:Y:S01]  /*10ff0*/  SHF.L.U32 R8, R23, 0x7, RZ ;  /* 0x0000000717087819 */ /* 0x000fe200000006ff */
[----:B------:R-:W-:-:S03]  /*11000*/  IMAD.SHL.U32 R7, R7, 0x800, RZ ;  /* 0x0000080007077824 */ /* 0x000fc600078e00ff */
[----:B------:R-:W-:Y:S01]  /*11010*/  LOP3.LUT R8, R8, 0x380, RZ, 0xc0, !PT ;  /* 0x0000038008087812 */ /* 0x000fe200078ec0ff */
[----:B------:R-:W-:-:S03]  /*11020*/  IMAD.SHL.U32 R6, R6, 0x10, RZ ;  /* 0x0000001006067824 */ /* 0x000fc600078e00ff */
[----:B------:R-:W-:Y:S02]  /*11030*/  SHF.R.U32.HI R8, RZ, 0x3, R8 ;  /* 0x00000003ff087819 */ /* 0x000fe40000011608 */
[----:B------:R-:W-:Y:S02]  /*11040*/  LOP3.LUT R6, R6, 0xfffffc00, RZ, 0xc0, !PT ;  /* 0xfffffc0006067812 */ /* 0x000fe400078ec0ff */
[----:B------:R-:W-:Y:S02]  /*11050*/  LOP3.LUT R4, R5, R8, RZ, 0x3c, !PT ;  /* 0x0000000805047212 */ /* 0x000fe400078e3cff */
[----:B------:R-:W-:-:S04]  /*11060*/  LOP3.LUT R7, R7, 0xffffc000, RZ, 0xc0, !PT ;  /* 0xffffc00007077812 */ /* 0x000fc800078ec0ff */
[----:B------:R-:W-:-:S05]  /*11070*/  IADD3 R21, R4, R7, R6 ;  /* 0x0000000704157210 */ /* 0x000fca0007ffe006 */
[----:B------:R-:W-:-:S05]  /*11080*/  IMAD.IADD R21, R22, 0x1, R21 ;  /* 0x0000000116157824 */ /* 0x000fca00078e0215 */
[----:B------:R-:W1:Y:S01]  /*11090*/  LDS.128 R8, [R21+0x20400] ;  /* 0x0204000015087984 */ /* 0x000e620000000c00 */
[----:B------:R-:W-:Y:S02]  /*110a0*/  F2FP.F16.E4M3.UNPACK_B R37, R0.H1 ;  /* 0x00000000ff25723e */ /* 0x000fe400030006ff */
[----:B------:R-:W-:-:S03]  /*110b0*/  F2FP.F16.E4M3.UNPACK_B R41, R13.H1 ;  /* 0x0000000dff29723e */ /* 0x000fc600030006ff */
[----:B------:R-:W-:Y:S02]  /*110c0*/  HADD2.F32 R38, -RZ, R37.H0_H0 ;  /* 0x20000025ff267230 */ /* 0x000fe40000004100 */
[----:B------:R-:W-:Y:S02]  /*110d0*/  HADD2.F32 R40, -RZ, R41.H0_H0 ;  /* 0x20000029ff287230 */ /* 0x000fe40000004100 */
[----:B------:R-:W-:Y:S01]  /*110e0*/  HADD2.F32 R39, -RZ, R37.H1_H1 ;  /* 0x30000025ff277230 */ /* 0x000fe20000004100 */
[----:B------:R-:W-:Y:S02]  /*110f0*/  F2FP.F16.E4M3.UNPACK_B R37, R0 ;  /* 0x00000000ff25723e */ /* 0x000fe400020006ff */
[----:B-1----:R-:W-:-:S05]  /*11100*/  F2FP.F16.E4M3.UNPACK_B R32, R8.H1 ;  /* 0x00000008ff20723e */ /* 0x002fca00030006ff */
[--C-:B------:R-:W-:Y:S01]  /*11110*/  HADD2.F32 R33, -RZ, R32.reuse.H0_H0 ;  /* 0x20000020ff217230 */ /* 0x100fe20000004100 */
[-C--:B------:R-:W-:Y:S02]  /*11120*/  F2FP.F16.E4M3.UNPACK_B R34, R9.reuse ;  /* 0x00000009ff22723e */ /* 0x080fe400020006ff */
[----:B0-----:R-:W-:Y:S02]  /*11130*/  F2FP.F16.E4M3.UNPACK_B R35, R9.H1 ;  /* 0x00000009ff23723e */ /* 0x001fe400030006ff */
[C---:B------:R-:W-:Y:S01]  /*11140*/  FMUL.FTZ R9, R33.reuse, R38 ;  /* 0x0000002621097220 */ /* 0x040fe20000410000 */
[----:B------:R-:W-:Y:S01]  /*11150*/  FMUL.FTZ R42, R33, R40 ;  /* 0x00000028212a7220 */ /* 0x000fe20000410000 */
[----:B------:R-:W-:Y:S01]  /*11160*/  F2FP.F16.E4M3.UNPACK_B R8, R8 ;  /* 0x00000008ff08723e */ /* 0x000fe200020006ff */
[----:B------:R-:W-:-:S05]  /*11170*/  HADD2.F32 R32, -RZ, R32.H1_H1 ;  /* 0x30000020ff207230 */ /* 0x000fca0000004100 */
[----:B------:R-:W-:Y:S01]  /*11180*/  FMUL.FTZ R45, R32, R39 ;  /* 0x00000027202d7220 */ /* 0x000fe20000410000 */
[-C--:B------:R-:W-:Y:S02]  /*11190*/  F2FP.F16.E4M3.UNPACK_B R36, R10.reuse ;  /* 0x0000000aff24723e */ /* 0x080fe400020006ff */
[----:B------:R-:W-:Y:S01]  /*111a0*/  F2FP.F16.E4M3.UNPACK_B R10, R10.H1 ;  /* 0x0000000aff0a723e */ /* 0x000fe200030006ff */
[----:B--2---:R-:W0:Y:S02]  /*111b0*/  LDS.128 R4, [R57+0x20400] ;  /* 0x0204000039047984 */ /* 0x004e240000000c00 */
[-C--:B0-----:R-:W-:Y:S02]  /*111c0*/  F2FP.F16.E4M3.UNPACK_B R25, R4.reuse ;  /* 0x00000004ff19723e */ /* 0x081fe400020006ff */
[----:B------:R-:W-:Y:S02]  /*111d0*/  F2FP.F16.E4M3.UNPACK_B R4, R4.H1 ;  /* 0x00000004ff04723e */ /* 0x000fe400030006ff */
[----:B------:R-:W-:-:S02]  /*111e0*/  F2FP.F16.E4M3.UNPACK_B R27, R5 ;  /* 0x00000005ff1b723e */ /* 0x000fc400020006ff */
[----:B------:R-:W-:Y:S01]  /*111f0*/  F2FP.F16.E4M3.UNPACK_B R28, R5.H1 ;  /* 0x00000005ff1c723e */ /* 0x000fe200030006ff */
[----:B------:R-:W-:-:S05]  /*11200*/  HADD2.F32 R5, -RZ, R4.H0_H0 ;  /* 0x20000004ff057230 */ /* 0x000fca0000004100 */
[C---:B------:R-:W-:Y:S01]  /*11210*/  FFMA.FTZ R46, R5.reuse, R40, R9 ;  /* 0x00000028052e7223 */ /* 0x040fe20000010009 */
[----:B------:R-:W-:Y:S01]  /*11220*/  F2FP.F16.E4M3.UNPACK_B R40, R13 ;  /* 0x0000000dff28723e */ /* 0x000fe200020006ff */
[----:B------:R-:W-:Y:S01]  /*11230*/  FFMA.FTZ R44, R5, R38, -R42 ;  /* 0x00000026052c7223 */ /* 0x000fe2000001082a */
[----:B------:R-:W-:Y:S02]  /*11240*/  HADD2.F32 R42, -RZ, R41.H1_H1 ;  /* 0x30000029ff2a7230 */ /* 0x000fe40000004100 */
[----:B------:R-:W-:Y:S02]  /*11250*/  HADD2.F32 R9, -RZ, R8.H0_H0 ;  /* 0x20000008ff097230 */ /* 0x000fe40000004100 */
[----:B------:R-:W-:Y:S02]  /*11260*/  HADD2.F32 R41, -RZ, R40.H0_H0 ;  /* 0x20000028ff297230 */ /* 0x000fe40000004100 */
[----:B------:R-:W-:Y:S02]  /*11270*/  HADD2.F32 R5, -RZ, R4.H1_H1 ;  /* 0x30000004ff057230 */ /* 0x000fe40000004100 */
[----:B------:R-:W-:-:S02]  /*11280*/  HADD2.F32 R38, -RZ, R37.H0_H0 ;  /* 0x20000025ff267230 */ /* 0x000fc40000004100 */
[C---:B------:R-:W-:Y:S01]  /*11290*/  FMUL.FTZ R43, R9.reuse, R41 ;  /* 0x00000029092b7220 */ /* 0x040fe20000410000 */
[----:B------:R-:W-:Y:S02]  /*112a0*/  HADD2.F32 R4, -RZ, R25.H0_H0 ;  /* 0x20000019ff047230 */ /* 0x000fe40000004100 */
[----:B------:R-:W-:Y:S01]  /*112b0*/  FMUL.FTZ R48, R32, R42 ;  /* 0x0000002a20307220 */ /* 0x000fe20000410000 */
[-C--:B------:R-:W-:Y:S02]  /*112c0*/  FMUL.FTZ R32, R9, R38.reuse ;  /* 0x0000002609207220 */ /* 0x080fe40000410000 */
[----:B------:R-:W-:Y:S01]  /*112d0*/  FFMA.FTZ R43, R4, R38, -R43 ;  /* 0x00000026042b7223 */ /* 0x000fe2000001082b */
[----:B------:R-:W-:Y:S01]  /*112e0*/  F2FP.F16.E4M3.UNPACK_B R38, R14.H1 ;  /* 0x0000000eff26723e */ /* 0x000fe200030006ff */
[C---:B------:R-:W-:Y:S01]  /*112f0*/  FFMA.FTZ R47, R5.reuse, R39, -R48 ;  /* 0x00000027052f7223 */ /* 0x040fe20000010830 */
[----:B------:R-:W-:Y:S01]  /*11300*/  FFMA.FTZ R49, R5, R42, R45 ;  /* 0x0000002a05317223 */ /* 0x000fe2000001002d */
[----:B------:R-:W-:Y:S01]  /*11310*/  F2FP.F16.E4M3.UNPACK_B R9, R24.H1 ;  /* 0x00000018ff09723e */ /* 0x000fe200030006ff */
[----:B------:R-:W-:-:S02]  /*11320*/  HADD2.F32 R5, -RZ, R35.H0_H0 ;  /* 0x20000023ff057230 */ /* 0x000fc40000004100 */
[----:B------:R-:W-:Y:S02]  /*11330*/  HADD2.F32 R39, -RZ, R38.H0_H0 ;  /* 0x20000026ff277230 */ /* 0x000fe40000004100 */
[----:B------:R-:W-:Y:S01]  /*11340*/  FFMA.FTZ R41, R4, R41, R32 ;  /* 0x0000002904297223 */ /* 0x000fe20000010020 */
[----:B------:R-:W-:Y:S02]  /*11350*/  HADD2.F32 R37, -RZ, R37.H1_H1 ;  /* 0x30000025ff257230 */ /* 0x000fe40000004100 */
[----:B------:R-:W-:Y:S02]  /*11360*/  HADD2.F32 R40, -RZ, R40.H1_H1 ;  /* 0x30000028ff287230 */ /* 0x000fe40000004100 */
[----:B------:R-:W-:Y:S02]  /*11370*/  HADD2.F32 R8, -RZ, R8.H1_H1 ;  /* 0x30000008ff087230 */ /* 0x000fe40000004100 */
[----:B------:R-:W-:Y:S01]  /*11380*/  FMUL.FTZ R51, R5, R39 ;  /* 0x0000002705337220 */ /* 0x000fe20000410000 */
[----:B------:R-:W-:-:S02]  /*11390*/  HADD2.F32 R32, -RZ, R9.H0_H0 ;  /* 0x20000009ff207230 */ /* 0x000fc40000004100 */
[----:B------:R-:W-:Y:S02]  /*113a0*/  HADD2.F32 R4, -RZ, R28.H0_H0 ;  /* 0x2000001cff047230 */ /* 0x000fe40000004100 */
[C---:B------:R-:W-:Y:S01]  /*113b0*/  FMUL.FTZ R42, R8.reuse, R40 ;  /* 0x00000028082a7220 */ /* 0x040fe20000410000 */
[----:B------:R-:W-:Y:S02]  /*113c0*/  HADD2.F32 R25, -RZ, R25.H1_H1 ;  /* 0x30000019ff197230 */ /* 0x000fe40000004100 */
[-C--:B------:R-:W-:Y:S01]  /*113d0*/  FMUL.FTZ R45, R8, R37.reuse ;  /* 0x00000025082d7220 */ /* 0x080fe20000410000 */
[-C--:B------:R-:W-:Y:S01]  /*113e0*/  FMUL.FTZ R8, R5, R32.reuse ;  /* 0x0000002005087220 */ /* 0x080fe20000410000 */
[C---:B------:R-:W-:Y:S01]  /*113f0*/  FFMA.FTZ R51, R4.reuse, R32, -R51 ;  /* 0x0000002004337223 */ /* 0x040fe20000010833 */
[----:B------:R-:W-:Y:S01]  /*11400*/  F2FP.F16.E4M3.UNPACK_B R32, R14 ;  /* 0x0000000eff20723e */ /* 0x000fe200020006ff */
[C---:B------:R-:W-:Y:S01]  /*11410*/  FFMA.FTZ R42, R25.reuse, R37, -R42 ;  /* 0x00000025192a7223 */ /* 0x040fe2000001082a */
[----:B------:R-:W-:Y:S01]  /*11420*/  FFMA.FTZ R40, R25, R40, R45 ;  /* 0x0000002819287223 */ /* 0x000fe2000001002d */
[----:B------:R-:W-:Y:S01]  /*11430*/  FFMA.FTZ R45, R4, R39, R8 ;  /* 0x00000027042d7223 */ /* 0x000fe20000010008 */
[----:B------:R-:W-:Y:S01]  /*11440*/  HADD2.F32 R25, -RZ, R9.H1_H1 ;  /* 0x30000009ff197230 */ /* 0x000fe20000004100 */
[----:B------:R-:W-:Y:S01]  /*11450*/  F2FP.F16.E4M3.UNPACK_B R8, R24 ;  /* 0x00000018ff08723e */ /* 0x000fe200020006ff */
[----:B------:R-:W-:-:S02]  /*11460*/  HADD2.F32 R38, -RZ, R38.H1_H1 ;  /* 0x30000026ff267230 */ /* 0x000fc40000004100 */
[----:B------:R-:W-:Y:S02]  /*11470*/  HADD2.F32 R35, -RZ, R35.H1_H1 ;  /* 0x30000023ff237230 */ /* 0x000fe40000004100 */
[----:B------:R-:W-:Y:S02]  /*11480*/  HADD2.F32 R37, -RZ, R32.H0_H0 ;  /* 0x20000020ff257230 */ /* 0x000fe40000004100 */
[----:B------:R-:W-:Y:S02]  /*11490*/  HADD2.F32 R5, -RZ, R34.H0_H0 ;  /* 0x20000022ff057230 */ /* 0x000fe40000004100 */
[C---:B------:R-:W-:Y:S01]  /*114a0*/  FMUL.FTZ R39, R35.reuse, R38 ;  /* 0x0000002623277220 */ /* 0x040fe20000410000 */
[----:B------:R-:W-:Y:S02]  /*114b0*/  HADD2.F32 R28, -RZ, R28.H1_H1 ;  /* 0x3000001cff1c7230 */ /* 0x000fe40000004100 */
[----:B------:R-:W-:Y:S01]  /*114c0*/  FMUL.FTZ R53, R35, R25 ;  /* 0x0000001923357220 */ /* 0x000fe20000410000 */
[----:B------:R-:W-:-:S02]  /*114d0*/  HADD2.F32 R9, -RZ, R8.H0_H0 ;  /* 0x20000008ff097230 */ /* 0x000fc40000004100 */
[C---:B------:R-:W-:Y:S01]  /*114e0*/  FMUL.FTZ R35, R5.reuse, R37 ;  /* 0x0000002505237220 */ /* 0x040fe20000410000 */
[----:B------:R-:W-:Y:S02]  /*114f0*/  HADD2.F32 R4, -RZ, R27.H0_H0 ;  /* 0x2000001bff047230 */ /* 0x000fe40000004100 */
[C---:B------:R-:W-:Y:S01]  /*11500*/  FFMA.FTZ R52, R28.reuse, R25, -R39 ;  /* 0x000000191c347223 */ /* 0x040fe20000010827 */
[----:B------:R-:W-:Y:S01]  /*11510*/  FFMA.FTZ R54, R28, R38, R53 ;  /* 0x000000261c367223 */ /* 0x000fe20000010035 */
[----:B------:R-:W-:Y:S01]  /*11520*/  F2FP.F16.E4M3.UNPACK_B R28, R15.H1 ;  /* 0x0000000fff1c723e */ /* 0x000fe200030006ff */
[-C--:B------:R-:W-:Y:S01]  /*11530*/  FMUL.FTZ R48, R5, R9.reuse ;  /* 0x0000000905307220 */ /* 0x080fe20000410000 */
[----:B------:R-:W-:Y:S01]  /*11540*/  FFMA.FTZ R38, R4, R9, -R35 ;  /* 0x0000000904267223 */ /* 0x000fe20000010823 */
[----:B------:R-:W-:Y:S01]  /*11550*/  HADD2.F32 R8, -RZ, R8.H1_H1 ;  /* 0x30000008ff087230 */ /* 0x000fe20000004100 */
[----:B------:R-:W-:Y:S01]  /*11560*/  F2FP.F16.E4M3.UNPACK_B R9, R12.H1 ;  /* 0x0000000cff09723e */ /* 0x000fe200030006ff */
[----:B------:R-:W-:Y:S01]  /*11570*/  HADD2.F32 R32, -RZ, R32.H1_H1 ;  /* 0x30000020ff207230 */ /* 0x000fe20000004100 */
[-C--:B------:R-:W-:Y:S01]  /*11580*/  F2FP.F16.E4M3.UNPACK_B R29, R6.reuse ;  /* 0x00000006ff1d723e */ /* 0x080fe200020006ff */
[----:B------:R-:W-:Y:S01]  /*11590*/  HADD2.F32 R34, -RZ, R34.H1_H1 ;  /* 0x30000022ff227230 */ /* 0x000fe20000004100 */
[----:B------:R-:W-:Y:S01]  /*115a0*/  F2FP.F16.E4M3.UNPACK_B R6, R6.H1 ;  /* 0x00000006ff06723e */ /* 0x000fe200030006ff */
[----:B------:R-:W-:-:S02]  /*115b0*/  HADD2.F32 R35, -RZ, R28.H0_H0 ;  /* 0x2000001cff237230 */ /* 0x000fc40000004100 */
[----:B------:R-:W-:Y:S02]  /*115c0*/  HADD2.F32 R5, -RZ, R10.H0_H0 ;  /* 0x2000000aff057230 */ /* 0x000fe40000004100 */
[C---:B------:R-:W-:Y:S01]  /*115d0*/  FMUL.FTZ R50, R34.reuse, R32 ;  /* 0x0000002022327220 */ /* 0x040fe20000410000 */
[----:B------:R-:W-:Y:S02]  /*115e0*/  HADD2.F32 R27, -RZ, R27.H1_H1 ;  /* 0x3000001bff1b7230 */ /* 0x000fe40000004100 */
[-C--:B------:R-:W-:Y:S01]  /*115f0*/  FMUL.FTZ R39, R34, R8.reuse ;  /* 0x0000000822277220 */ /* 0x080fe20000410000 */
[----:B------:R-:W-:Y:S02]  /*11600*/  HADD2.F32 R25, -RZ, R9.H0_H0 ;  /* 0x20000009ff197230 */ /* 0x000fe40000004100 */
[----:B------:R-:W-:Y:S01]  /*11610*/  FFMA.FTZ R48, R4, R37, R48 ;  /* 0x0000002504307223 */ /* 0x000fe20000010030 */
[----:B------:R-:W-:Y:S02]  /*11620*/  HADD2.F32 R4, -RZ, R6.H0_H0 ;  /* 0x20000006ff047230 */ /* 0x000fe40000004100 */
[----:B------:R-:W-:Y:S01]  /*11630*/  FMUL.FTZ R53, R5, R35 ;  /* 0x0000002305357220 */ /* 0x000fe20000410000 */
[C---:B------:R-:W-:Y:S01]  /*11640*/  FFMA.FTZ R37, R27.reuse, R8, -R50 ;  /* 0x000000081b257223 */ /* 0x040fe20000010832 */
[----:B------:R-:W-:Y:S01]  /*11650*/  FFMA.FTZ R39, R27, R32, R39 ;  /* 0x000000201b277223 */ /* 0x000fe20000010027 */
[----:B------:R-:W-:Y:S01]  /*11660*/  FMUL.FTZ R34, R5, R25 ;  /* 0x0000001905227220 */ /* 0x000fe20000410000 */
[----:B------:R-:W-:-:S02]  /*11670*/  HADD2.F32 R27, -RZ, R28.H1_H1 ;  /* 0x3000001cff1b7230 */ /* 0x000fc40000004100 */
[----:B------:R-:W-:Y:S02]  /*11680*/  HADD2.F32 R10, -RZ, R10.H1_H1 ;  /* 0x3000000aff0a7230 */ /* 0x000fe40000004100 */
[----:B------:R-:W-:Y:S02]  /*11690*/  HADD2.F32 R9, -RZ, R9.H1_H1 ;  /* 0x30000009ff097230 */ /* 0x000fe40000004100 */
[C---:B------:R-:W-:Y:S01]  /*116a0*/  FFMA.FTZ R53, R4.reuse, R25, -R53 ;  /* 0x0000001904357223 */ /* 0x040fe20000010835 */
[----:B------:R-:W-:Y:S01]  /*116b0*/  F2FP.F16.E4M3.UNPACK_B R25, R15 ;  /* 0x0000000fff19723e */ /* 0x000fe200020006ff */
[----:B------:R-:W-:Y:S01]  /*116c0*/  FFMA.FTZ R35, R4, R35, R34 ;  /* 0x0000002304237223 */ /* 0x000fe20000010022 */
[----:B------:R-:W-:Y:S01]  /*116d0*/  HADD2.F32 R6, -RZ, R6.H1_H1 ;  /* 0x30000006ff067230 */ /* 0x000fe20000004100 */
[----:B------:R-:W-:Y:S01]  /*116e0*/  F2FP.F16.E4M3.UNPACK_B R8, R12 ;  /* 0x0000000cff08723e */ /* 0x000fe200020006ff */
[C---:B------:R-:W-:Y:S01]  /*116f0*/  FMUL.FTZ R55, R10.reuse, R27 ;  /* 0x0000001b0a377220 */ /* 0x040fe20000410000 */
[----:B------:R-:W-:Y:S01]  /*11700*/  FMUL.FTZ R4, R10, R9 ;  /* 0x000000090a047220 */ /* 0x000fe20000410000 */
[----:B------:R-:W-:-:S02]  /*11710*/  HADD2.F32 R10, -RZ, R25.H0_H0 ;  /* 0x20000019ff0a7230 */ /* 0x000fc40000004100 */
[----:B------:R-:W-:Y:S02]  /*11720*/  HADD2.F32 R5, -RZ, R36.H0_H0 ;  /* 0x20000024ff057230 */ /* 0x000fe40000004100 */
[C---:B------:R-:W-:Y:S01]  /*11730*/  FFMA.FTZ R50, R6.reuse, R9, -R55 ;  /* 0x0000000906327223 */ /* 0x040fe20000010837 */
[----:B------:R-:W-:Y:S01]  /*11740*/  FFMA.FTZ R56, R6, R27, R4 ;  /* 0x0000001b06387223 */ /* 0x000fe20000010004 */
[----:B------:R-:W-:Y:S02]  /*11750*/  HADD2.F32 R6, -RZ, R8.H0_H0 ;  /* 0x20000008ff067230 */ /* 0x000fe40000004100 */
[----:B------:R-:W-:Y:S02]  /*11760*/  HADD2.F32 R4, -RZ, R29.H0_H0 ;  /* 0x2000001dff047230 */ /* 0x000fe40000004100 */
[C---:B------:R-:W-:Y:S01]  /*11770*/  FMUL.FTZ R9, R5.reuse, R10 ;  /* 0x0000000a05097220 */ /* 0x040fe20000410000 */
[----:B------:R-:W-:Y:S02]  /*11780*/  HADD2.F32 R25, -RZ, R25.H1_H1 ;  /* 0x30000019ff197230 */ /* 0x000fe40000004100 */
[-C--:B------:R-:W-:Y:S01]  /*11790*/  FMUL.FTZ R5, R5, R6.reuse ;  /* 0x0000000605057220 */ /* 0x080fe20000410000 */
[----:B------:R-:W-:Y:S01]  /*117a0*/  HADD2.F32 R36, -RZ, R36.H1_H1 ;  /* 0x30000024ff247230 */ /* 0x000fe20000004100 */
[-C--:B------:R-:W-:Y:S01]  /*117b0*/  F2FP.F16.E4M3.UNPACK_B R33, R11.reuse ;  /* 0x0000000bff21723e */ /* 0x080fe200020006ff */
[----:B------:R-:W-:Y:S01]  /*117c0*/  FFMA.FTZ R27, R4, R6, -R9 ;  /* 0x00000006041b7223 */ /* 0x000fe20000010809 */
[----:B------:R-:W-:Y:S01]  /*117d0*/  F2FP.F16.E4M3.UNPACK_B R11, R11.H1 ;  /* 0x0000000bff0b723e */ /* 0x000fe200030006ff */
[----:B------:R-:W-:Y:S01]  /*117e0*/  HADD2.F32 R8, -RZ, R8.H1_H1 ;  /* 0x30000008ff087230 */ /* 0x000fe20000004100 */
[----:B------:R-:W-:Y:S01]  /*117f0*/  F2FP.F16.E4M3.UNPACK_B R9, R20.H1 ;  /* 0x00000014ff09723e */ /* 0x000fe200030006ff */
[----:B------:R-:W-:-:S02]  /*11800*/  HADD2.F32 R29, -RZ, R29.H1_H1 ;  /* 0x3000001dff1d7230 */ /* 0x000fc40000004100 */
[----:B------:R-:W-:Y:S01]  /*11810*/  FFMA.FTZ R32, R4, R10, R5 ;  /* 0x0000000a04207223 */ /* 0x000fe20000010005 */
[C---:B------:R-:W-:Y:S01]  /*11820*/  FMUL.FTZ R6, R36.reuse, R25 ;  /* 0x0000001924067220 */ /* 0x040fe20000410000 */
[----:B------:R-:W-:Y:S02]  /*11830*/  F2FP.F16.E4M3.UNPACK_B R4, R26.H1 ;  /* 0x0000001aff04723e */ /* 0x000fe400030006ff */
[-C--:B------:R-:W-:Y:S01]  /*11840*/  F2FP.F16.E4M3.UNPACK_B R31, R7.reuse ;  /* 0x00000007ff1f723e */ /* 0x080fe200020006ff */
[-C--:B------:R-:W-:Y:S01]  /*11850*/  FMUL.FTZ R36, R36, R8.reuse ;  /* 0x0000000824247220 */ /* 0x080fe20000410000 */
[----:B------:R-:W-:Y:S01]  /*11860*/  F2FP.F16.E4M3.UNPACK_B R7, R7.H1 ;  /* 0x00000007ff07723e */ /* 0x000fe200030006ff */
[----:B------:R-:W-:Y:S02]  /*11870*/  HADD2.F32 R10, -RZ, R9.H0_H0 ;  /* 0x20000009ff0a7230 */ /* 0x000fe40000004100 */
[----:B------:R-:W-:Y:S01]  /*11880*/  FFMA.FTZ R34, R29, R8, -R6 ;  /* 0x000000081d227223 */ /* 0x000fe20000010806 */
[----:B------:R-:W-:-:S02]  /*11890*/  HADD2.F32 R5, -RZ, R11.H0_H0 ;  /* 0x2000000bff057230 */ /* 0x000fc40000004100 */
[--C-:B------:R-:W-:Y:S02]  /*118a0*/  HADD2.F32 R6, -RZ, R4.reuse.H0_H0 ;  /* 0x20000004ff067230 */ /* 0x100fe40000004100 */
[----:B------:R-:W-:Y:S01]  /*118b0*/  FFMA.FTZ R25, R29, R25, R36 ;  /* 0x000000191d197223 */ /* 0x000fe20000010024 */
[----:B------:R-:W-:Y:S02]  /*118c0*/  HADD2.F32 R8, -RZ, R4.H1_H1 ;  /* 0x30000004ff087230 */ /* 0x000fe40000004100 */
[----:B------:R-:W-:Y:S01]  /*118d0*/  FMUL.FTZ R29, R5, R10 ;  /* 0x0000000a051d7220 */ /* 0x000fe20000410000 */
[----:B------:R-:W-:Y:S02]  /*118e0*/  HADD2.F32 R4, -RZ, R7.H0_H0 ;  /* 0x20000007ff047230 */ /* 0x000fe40000004100 */
[----:B------:R-:W-:Y:S02]  /*118f0*/  HADD2.F32 R28, -RZ, R9.H1_H1 ;  /* 0x30000009ff1c7230 */ /* 0x000fe40000004100 */
[----:B------:R-:W-:-:S02]  /*11900*/  HADD2.F32 R11, -RZ, R11.H1_H1 ;  /* 0x3000000bff0b7230 */ /* 0x000fc40000004100 */
[-C--:B------:R-:W-:Y:S01]  /*11910*/  FMUL.FTZ R9, R5, R6.reuse ;  /* 0x0000000605097220 */ /* 0x080fe20000410000 */
[C---:B------:R-:W-:Y:S01]  /*11920*/  FFMA.FTZ R29, R4.reuse, R6, -R29 ;  /* 0x00000006041d7223 */ /* 0x040fe2000001081d */
[----:B------:R-:W-:Y:S01]  /*11930*/  HADD2.F32 R7, -RZ, R7.H1_H1 ;  /* 0x30000007ff077230 */ /* 0x000fe20000004100 */
[----:B------:R-:W-:Y:S01]  /*11940*/  F2FP.F16.E4M3.UNPACK_B R5, R26 ;  /* 0x0000001aff05723e */ /* 0x000fe200020006ff */
[C---:B------:R-:W-:Y:S01]  /*11950*/  FMUL.FTZ R6, R11.reuse, R28 ;  /* 0x0000001c0b067220 */ /* 0x040fe20000410000 */
[----:B------:R-:W-:Y:S01]  /*11960*/  FFMA.FTZ R55, R4, R10, R9 ;  /* 0x0000000a04377223 */ /* 0x000fe20000010009 */
[----:B------:R-:W-:Y:S01]  /*11970*/  FMUL.FTZ R11, R11, R8 ;  /* 0x000000080b0b7220 */ /* 0x000fe20000410000 */
[----:B------:R-:W-:Y:S01]  /*11980*/  F2FP.F16.E4M3.UNPACK_B R4, R20 ;  /* 0x00000014ff04723e */ /* 0x000fe200020006ff */
[C---:B------:R-:W-:Y:S01]  /*11990*/  FFMA.FTZ R58, R7.reuse, R8, -R6 ;  /* 0x00000008073a7223 */ /* 0x040fe20000010806 */
[--C-:B------:R-:W-:Y:S02]  /*119a0*/  HADD2.F32 R6, -RZ, R5.reuse.H0_H0 ;  /* 0x20000005ff067230 */ /* 0x100fe40000004100 */
[----:B------:R-:W-:Y:S01]  /*119b0*/  FFMA.FTZ R60, R7, R28, R11 ;  /* 0x0000001c073c7223 */ /* 0x000fe2000001000b */
[----:B------:R-:W-:-:S02]  /*119c0*/  HADD2.F32 R8, -RZ, R5.H1_H1 ;  /* 0x30000005ff087230 */ /* 0x000fc40000004100 */
[--C-:B------:R-:W-:Y:S02]  /*119d0*/  HADD2.F32 R5, -RZ, R33.reuse.H0_H0 ;  /* 0x20000021ff057230 */ /* 0x100fe40000004100 */
[--C-:B------:R-:W-:Y:S02]  /*119e0*/  HADD2.F32 R7, -RZ, R4.reuse.H0_H0 ;  /* 0x20000004ff077230 */ /* 0x100fe40000004100 */
[----:B------:R-:W-:Y:S02]  /*119f0*/  HADD2.F32 R10, -RZ, R4.H1_H1 ;  /* 0x30000004ff0a7230 */ /* 0x000fe40000004100 */
[----:B------:R-:W-:Y:S02]  /*11a00*/  HADD2.F32 R33, -RZ, R33.H1_H1 ;  /* 0x30000021ff217230 */ /* 0x000fe40000004100 */
[--C-:B------:R-:W-:Y:S02]  /*11a10*/  HADD2.F32 R4, -RZ, R31.reuse.H0_H0 ;  /* 0x2000001fff047230 */ /* 0x100fe40000004100 */
[----:B------:R-:W-:Y:S01]  /*11a20*/  FMUL.FTZ R9, R5, R7 ;  /* 0x0000000705097220 */ /* 0x000fe20000410000 */
[----:B------:R-:W-:-:S02]  /*11a30*/  HADD2.F32 R31, -RZ, R31.H1_H1 ;  /* 0x3000001fff1f7230 */ /* 0x000fc40000004100 */
[----:B------:R-:W-:Y:S01]  /*11a40*/  FMUL.FTZ R28, R5, R6 ;  /* 0x00000006051c7220 */ /* 0x000fe20000410000 */
[C---:B------:R-:W-:Y:S01]  /*11a50*/  FMUL.FTZ R36, R33.reuse, R10 ;  /* 0x0000000a21247220 */ /* 0x040fe20000410000 */
        /* <DEDUP_REMOVED lines=8> */
[----:B------:R-:W-:Y:S02]  /*11ae0*/  F2FP.SATFINITE.E4M3.F32.PACK_AB_MERGE_C R7, R58, R29, RZ ;  /* 0x0000001d3a07723e */ /* 0x000fe400048070ff */
[----:B------:R-:W-:Y:S02]  /*11af0*/  F2FP.SATFINITE.E4M3.F32.PACK_AB_MERGE_C R8, R49, R46, RZ ;  /* 0x0000002e3108723e */ /* 0x000fe400048070ff */
[----:B------:R-:W-:Y:S02]  /*11b00*/  F2FP.SATFINITE.E4M3.F32.PACK_AB_MERGE_C R9, R54, R45, RZ ;  /* 0x0000002d3609723e */ /* 0x000fe400048070ff */
[----:B------:R-:W-:Y:S02]  /*11b10*/  F2FP.SATFINITE.E4M3.F32.PACK_AB_MERGE_C R10, R56, R35, RZ ;  /* 0x00000023380a723e */ /* 0x000fe400048070ff */
[----:B------:R-:W-:Y:S02]  /*11b20*/  F2FP.SATFINITE.E4M3.F32.PACK_AB_MERGE_C R55, R60, R55, RZ ;  /* 0x000000373c37723e */ /* 0x000fe400048070ff */
        /* <DEDUP_REMOVED lines=8> */
[----:B------:R1:W-:Y:S04]  /*11bb0*/  STS.128 [R57+0x20400], R4 ;  /* 0x0204000439007388 */ /* 0x0003e80000000c00 */
[----:B------:R1:W-:Y:S02]  /*11bc0*/  STS.128 [R21+0x20400], R8 ;  /* 0x0204000815007388 */ /* 0x0003e40000000c00 */
.L_x_474:
[----:B------:R-:W-:Y:S05]  /*11bd0*/  BSYNC B1 ;  /* 0x0000000000017941 */ /* 0x000fea0003800000 */
.L_x_473:
[----:B------:R-:W-:Y:S04]  /*11be0*/  BSSY B1, `(.L_x_475) ;  /* 0x00000cf000017945 */ /* 0x000fe80003800000 */
[----:B------:R-:W-:Y:S05]  /*11bf0*/  @P2 BRA `(.L_x_476) ;  /* 0x0000000c00342947 */ /* 0x000fea0003800000 */
[----:B-1----:R-:W2:Y:S04]  /*11c00*/  LDL R6, [R1+0x28] ;  /* 0x0000280001067983 */ /* 0x002ea80000100800 */
[----:B------:R-:W3:Y:S01]  /*11c10*/  LDL R59, [R1+0x68] ;  /* 0x00006800013b7983 */ /* 0x000ee20000100800 */
[----:B------:R-:W1:Y:S01]  /*11c20*/  S2R R4, SR_TID.X ;  /* 0x0000000000047919 */ /* 0x000e620000002100 */
[C---:B------:R-:W-:Y:S02]  /*11c30*/  VIADD R8, R23.reuse, 0x20 ;  /* 0x0000002017087836 */ /* 0x040fe40000000000 */
[----:B------:R-:W-:Y:S01]  /*11c40*/  VIADD R9, R23, 0x20 ;  /* 0x0000002017097836 */ /* 0x000fe20000000000 */
[----:B-1----:R-:W-:-:S04]  /*11c50*/  IADD3 R5, R4, -0x80, RZ ;  /* 0xffffff8004057810 */ /* 0x002fc80007ffe0ff */
[----:B------:R-:W-:-:S04]  /*11c60*/  SHF.R.S32.HI R4, RZ, 0x1f, R5 ;  /* 0x0000001fff047819 */ /* 0x000fc80000011405 */
[----:B------:R-:W-:-:S04]  /*11c70*/  LEA.HI R4, R4, R5, RZ, 0x3 ;  /* 0x0000000504047211 */ /* 0x000fc800078f18ff */
[----:B------:R-:W-:-:S05]  /*11c80*/  LOP3.LUT R4, R4, 0xfffffff8, RZ, 0xc0, !PT ;  /* 0xfffffff804047812 */ /* 0x000fca00078ec0ff */
[----:B------:R-:W-:-:S05]  /*11c90*/  IMAD.IADD R4, R5, 0x1, -R4 ;  /* 0x0000000105047824 */ /* 0x000fca00078e0a04 */
[----:B------:R-:W-:Y:S01]  /*11ca0*/  LEA.HI R4, R3, R4, RZ, 0x1c ;  /* 0x0000000403047211 */ /* 0x000fe200078fe0ff */
[----:B------:R-:W-:Y:S01]  /*11cb0*/  IMAD.SHL.U32 R9, R9, 0x80, RZ ;  /* 0x0000008009097824 */ /* 0x000fe200078e00ff */
[----:B------:R-:W-:Y:S02]  /*11cc0*/  SHF.L.U32 R8, R8, 0x7, RZ ;  /* 0x0000000708087819 */ /* 0x000fe400000006ff */
[----:B------:R-:W-:Y:S01]  /*11cd0*/  SHF.R.S32.HI R7, RZ, 0x1f, R4 ;  /* 0x0000001fff077819 */ /* 0x000fe20000011404 */
[----:B------:R-:W-:Y:S01]  /*11ce0*/  IMAD.SHL.U32 R5, R4, 0x10, RZ ;  /* 0x0000001004057824 */ /* 0x000fe200078e00ff */
[----:B------:R-:W-:Y:S02]  /*11cf0*/  LOP3.LUT R9, R9, 0x380, RZ, 0xc0, !PT ;  /* 0x0000038009097812 */ /* 0x000fe400078ec0ff */
[----:B------:R-:W-:Y:S02]  /*11d00*/  LEA.HI R7, R7, R4, RZ, 0x3 ;  /* 0x0000000407077211 */ /* 0x000fe400078f18ff */
[----:B------:R-:W-:-:S02]  /*11d10*/  LOP3.LUT R8, R8, 0x380, RZ, 0xc0, !PT ;  /* 0x0000038008087812 */ /* 0x000fc400078ec0ff */
[----:B------:R-:W-:Y:S01]  /*11d20*/  LOP3.LUT R4, R9, 0x70, R5, 0xf8, !PT ;  /* 0x0000007009047812 */ /* 0x000fe200078ef805 */
[----:B------:R-:W-:Y:S01]  /*11d30*/  IMAD.SHL.U32 R7, R7, 0x800, RZ ;  /* 0x0000080007077824 */ /* 0x000fe200078e00ff */
[----:B------:R-:W-:-:S04]  /*11d40*/  SHF.R.U32.HI R8, RZ, 0x3, R8 ;  /* 0x00000003ff087819 */ /* 0x000fc80000011608 */
[----:B------:R-:W-:Y:S02]  /*11d50*/  LOP3.LUT R4, R4, R8, RZ, 0x3c, !PT ;  /* 0x0000000804047212 */ /* 0x000fe400078e3cff */
[----:B------:R-:W-:Y:S02]  /*11d60*/  LOP3.LUT R7, R7, 0xffffc000, RZ, 0xc0, !PT ;  /* 0xffffc00007077812 */ /* 0x000fe400078ec0ff */
[----:B------:R-:W-:Y:S02]  /*11d70*/  F2FP.F16.E4M3.UNPACK_B R37, R0.H1 ;  /* 0x00000000ff25723e */ /* 0x000fe400030006ff */
[----:B------:R-:W-:-:S03]  /*11d80*/  F2FP.F16.E4M3.UNPACK_B R41, R13.H1 ;  /* 0x0000000dff29723e */ /* 0x000fc600030006ff */
[----:B------:R-:W-:Y:S02]  /*11d90*/  HADD2.F32 R39, -RZ, R37.H0_H0 ;  /* 0x20000025ff277230 */ /* 0x000fe40000004100 */
[--C-:B------:R-:W-:Y:S01]  /*11da0*/  HADD2.F32 R43, -RZ, R41.reuse.H0_H0 ;  /* 0x20000029ff2b7230 */ /* 0x100fe20000004100 */
[----:B------:R-:W-:Y:S01]  /*11db0*/  F2FP.F16.E4M3.UNPACK_B R46, R13 ;  /* 0x0000000dff2e723e */ /* 0x000fe200020006ff */
[----:B------:R-:W-:-:S04]  /*11dc0*/  HADD2.F32 R41, -RZ, R41.H1_H1 ;  /* 0x30000029ff297230 */ /* 0x000fc80000004100 */
[--C-:B------:R-:W-:Y:S02]  /*11dd0*/  HADD2.F32 R48, -RZ, R46.reuse.H0_H0 ;  /* 0x2000002eff307230 */ /* 0x100fe40000004100 */
[----:B------:R-:W-:Y:S01]  /*11de0*/  HADD2.F32 R47, -RZ, R46.H1_H1 ;  /* 0x3000002eff2f7230 */ /* 0x000fe20000004100 */
[----:B------:R-:W-:-:S05]  /*11df0*/  F2FP.F16.E4M3.UNPACK_B R49, R14 ;  /* 0x0000000eff31723e */ /* 0x000fca00020006ff */
[--C-:B------:R-:W-:Y:S02]  /*11e00*/  HADD2.F32 R50, -RZ, R49.reuse.H0_H0 ;  /* 0x20000031ff327230 */ /* 0x100fe40000004100 */
[----:B------:R-:W-:Y:S01]  /*11e10*/  HADD2.F32 R51, -RZ, R49.H1_H1 ;  /* 0x30000031ff337230 */ /* 0x000fe20000004100 */
[----:B------:R-:W-:Y:S02]  /*11e20*/  F2FP.F16.E4M3.UNPACK_B R49, R12.H1 ;  /* 0x0000000cff31723e */ /* 0x000fe400030006ff */
[----:B------:R-:W-:-:S05]  /*11e30*/  F2FP.F16.E4M3.UNPACK_B R55, R26 ;  /* 0x0000001aff37723e */ /* 0x000fca00020006ff */
[--C-:B------:R-:W-:Y:S02]  /*11e40*/  HADD2.F32 R56, -RZ, R55.reuse.H0_H0 ;  /* 0x20000037ff387230 */ /* 0x100fe40000004100 */
[----:B------:R-:W-:Y:S01]  /*11e50*/  HADD2.F32 R55, -RZ, R55.H1_H1 ;  /* 0x30000037ff377230 */ /* 0x000fe20000004100 */
[----:B--2---:R-:W-:-:S04]  /*11e60*/  IADD3 R21, R4, R7, R6 ;  /* 0x0000000704157210 */ /* 0x004fc80007ffe006 */
[----:B------:R-:W-:Y:S01]  /*11e70*/  IADD3 R21, R22, R21, RZ ;  /* 0x0000001516157210 */ /* 0x000fe20007ffe0ff */
[----:B---3--:R-:W1:Y:S04]  /*11e80*/  LDS.128 R4, [R59+0x20400] ;  /* 0x020400003b047984 */ /* 0x008e680000000c00 */
[----:B------:R-:W2:Y:S01]  /*11e90*/  LDS.128 R8, [R21+0x20400] ;  /* 0x0204000015087984 */ /* 0x000ea20000000c00 */
[----:B-1----:R-:W-:Y:S02]  /*11ea0*/  F2FP.F16.E4M3.UNPACK_B R25, R4 ;  /* 0x00000004ff19723e */ /* 0x002fe400020006ff */
[----:B--2---:R-:W-:Y:S02]  /*11eb0*/  F2FP.F16.E4M3.UNPACK_B R32, R8.H1 ;  /* 0x00000008ff20723e */ /* 0x004fe400030006ff */
[----:B------:R-:W-:-:S03]  /*11ec0*/  F2FP.F16.E4M3.UNPACK_B R4, R4.H1 ;  /* 0x00000004ff04723e */ /* 0x000fc600030006ff */
[----:B------:R-:W-:Y:S01]  /*11ed0*/  HADD2.F32 R33, -RZ, R32.H0_H0 ;  /* 0x20000020ff217230 */ /* 0x000fe20000004100 */
[-C--:B------:R-:W-:Y:S02]  /*11ee0*/  F2FP.F16.E4M3.UNPACK_B R27, R5.reuse ;  /* 0x00000005ff1b723e */ /* 0x080fe400020006ff */
[----:B------:R-:W-:Y:S01]  /*11ef0*/  F2FP.F16.E4M3.UNPACK_B R28, R5.H1 ;  /* 0x00000005ff1c723e */ /* 0x000fe200030006ff */
[----:B------:R-:W-:Y:S02]  /*11f00*/  HADD2.F32 R5, -RZ, R4.H0_H0 ;  /* 0x20000004ff057230 */ /* 0x000fe40000004100 */
[-C--:B------:R-:W-:Y:S01]  /*11f10*/  FMUL.FTZ R40, R39, R33.reuse ;  /* 0x0000002127287220 */ /* 0x080fe20000410000 */
[----:B------:R-:W-:Y:S01]  /*11f20*/  F2FP.F16.E4M3.UNPACK_B R8, R8 ;  /* 0x00000008ff08723e */ /* 0x000fe200020006ff */
[C---:B------:R-:W-:Y:S02]  /*11f30*/  FMUL.FTZ R38, R43.reuse, R33 ;  /* 0x000000212b267220 */ /* 0x040fe40000410000 */
[----:B------:R-:W-:Y:S01]  /*11f40*/  FFMA.FTZ R40, R43, R5, R40 ;  /* 0x000000052b287223 */ /* 0x000fe20000010028 */
[----:B------:R-:W-:-:S02]  /*11f50*/  F2FP.F16.E4M3.UNPACK_B R43, R0 ;  /* 0x00000000ff2b723e */ /* 0x000fc400020006ff */
[-C--:B------:R-:W-:Y:S02]  /*11f60*/  F2FP.F16.E4M3.UNPACK_B R34, R9.reuse ;  /* 0x00000009ff22723e */ /* 0x080fe400020006ff */
[----:B0-----:R-:W-:Y:S01]  /*11f70*/  F2FP.F16.E4M3.UNPACK_B R35, R9.H1 ;  /* 0x00000009ff23723e */ /* 0x001fe200030006ff */
[----:B------:R-:W-:Y:S02]  /*11f80*/  HADD2.F32 R9, -RZ, R8.H0_H0 ;  /* 0x20000008ff097230 */ /* 0x000fe40000004100 */
[----:B------:R-:W-:Y:S02]  /*11f90*/  HADD2.F32 R44, -RZ, R43.H0_H0 ;  /* 0x2000002bff2c7230 */ /* 0x000fe40000004100 */
[----:B------:R-:W-:Y:S01]  /*11fa0*/  FFMA.FTZ R38, R39, R5, -R38 ;  /* 0x0000000527267223 */ /* 0x000fe20000010826 */
[----:B------:R-:W-:Y:S02]  /*11fb0*/  HADD2.F32 R32, -RZ, R32.H1_H1 ;  /* 0x30000020ff207230 */ /* 0x000fe40000004100 */
[----:B------:R-:W-:-:S02]  /*11fc0*/  HADD2.F32 R39, -RZ, R37.H1_H1 ;  /* 0x30000025ff277230 */ /* 0x000fc40000004100 */
[-C--:B------:R-:W-:Y:S01]  /*11fd0*/  FMUL.FTZ R37, R48, R9.reuse ;  /* 0x0000000930257220 */ /* 0x080fe20000410000 */
[----:B------:R-:W-:Y:S02]  /*11fe0*/  HADD2.F32 R5, -RZ, R4.H1_H1 ;  /* 0x30000004ff057230 */ /* 0x000fe40000004100 */
[----:B------:R-:W-:Y:S01]  /*11ff0*/  FMUL.FTZ R9, R44, R9 ;  /* 0x000000092c097220 */ /* 0x000fe20000410000 */
[----:B------:R-:W-:Y:S02]  /*12000*/  HADD2.F32 R4, -RZ, R25.H0_H0 ;  /* 0x20000019ff047230 */ /* 0x000fe40000004100 */
[-C--:B------:R-:W-:Y:S01]  /*12010*/  FMUL.FTZ R42, R41, R32.reuse ;  /* 0x00000020292a7220 */ /* 0x080fe20000410000 */
[C---:B------:R-:W-:Y:S02]  /*12020*/  FMUL.FTZ R32, R39.reuse, R32 ;  /* 0x0000002027207220 */ /* 0x040fe40000410000 */
[----:B------:R-:W-:Y:S01]  /*12030*/  FFMA.FTZ R9, R48, R4, R9 ;  /* 0x0000000430097223 */ /* 0x000fe20000010009 */
[----:B------:R-:W-:Y:S01]  /*12040*/  FFMA.FTZ R39, R39, R5, -R42 ;  /* 0x0000000527277223 */ /* 0x000fe2000001082a */
[----:B------:R-:W-:-:S02]  /*12050*/  F2FP.F16.E4M3.UNPACK_B R48, R14.H1 ;  /* 0x0000000eff30723e */ /* 0x000fc400030006ff */
[----:B------:R-:W-:Y:S01]  /*12060*/  F2FP.F16.E4M3.UNPACK_B R42, R24.H1 ;  /* 0x00000018ff2a723e */ /* 0x000fe200030006ff */
[----:B------:R-:W-:Y:S01]  /*12070*/  FFMA.FTZ R41, R41, R5, R32 ;  /* 0x0000000529297223 */ /* 0x000fe20000010020 */
[----:B------:R-:W-:Y:S01]  /*12080*/  FFMA.FTZ R37, R44, R4, -R37 ;  /* 0x000000042c257223 */ /* 0x000fe20000010825 */
[----:B------:R-:W-:Y:S02]  /*12090*/  HADD2.F32 R46, -RZ, R48.H0_H0 ;  /* 0x20000030ff2e7230 */ /* 0x000fe40000004100 */
[----:B------:R-:W-:Y:S02]  /*120a0*/  HADD2.F32 R5, -RZ, R35.H0_H0 ;  /* 0x20000023ff057230 */ /* 0x000fe40000004100 */
[----:B------:R-:W-:Y:S02]  /*120b0*/  HADD2.F32 R44, -RZ, R42.H0_H0 ;  /* 0x2000002aff2c7230 */ /* 0x000fe40000004100 */
[----:B------:R-:W-:Y:S02]  /*120c0*/  HADD2.F32 R45, -RZ, R43.H1_H1 ;  /* 0x3000002bff2d7230 */ /* 0x000fe40000004100 */
[----:B------:R-:W-:Y:S01]  /*120d0*/  FMUL.FTZ R43, R46, R5 ;  /* 0x000000052e2b7220 */ /* 0x000fe20000410000 */
[----:B------:R-:W-:-:S02]  /*120e0*/  HADD2.F32 R4, -RZ, R28.H0_H0 ;  /* 0x2000001cff047230 */ /* 0x000fc40000004100 */
[C---:B------:R-:W-:Y:S01]  /*120f0*/  FMUL.FTZ R5, R44.reuse, R5 ;  /* 0x000000052c057220 */ /* 0x040fe20000410000 */
[----:B------:R-:W-:Y:S02]  /*12100*/  HADD2.F32 R8, -RZ, R8.H1_H1 ;  /* 0x30000008ff087230 */ /* 0x000fe40000004100 */
[-C--:B------:R-:W-:Y:S01]  /*12110*/  FFMA.FTZ R43, R44, R4.reuse, -R43 ;  /* 0x000000042c2b7223 */ /* 0x080fe2000001082b */
[----:B------:R-:W-:Y:S01]  /*12120*/  FFMA.FTZ R44, R46, R4, R5 ;  /* 0x000000042e2c7223 */ /* 0x000fe20000010005 */
[----:B------:R-:W-:Y:S01]  /*12130*/  HADD2.F32 R46, -RZ, R42.H1_H1 ;  /* 0x3000002aff2e7230 */ /* 0x000fe20000004100 */
[----:B------:R-:W-:Y:S01]  /*12140*/  F2FP.F16.E4M3.UNPACK_B R42, R24 ;  /* 0x00000018ff2a723e */ /* 0x000fe200020006ff */
[----:B------:R-:W-:Y:S02]  /*12150*/  HADD2.F32 R25, -RZ, R25.H1_H1 ;  /* 0x30000019ff197230 */ /* 0x000fe40000004100 */
[----:B------:R-:W-:Y:S01]  /*12160*/  FMUL.FTZ R32, R47, R8 ;  /* 0x000000082f207220 */ /* 0x000fe20000410000 */
[----:B------:R-:W-:-:S02]  /*12170*/  HADD2.F32 R52, -RZ, R48.H1_H1 ;  /* 0x30000030ff347230 */ /* 0x000fc40000004100 */
[C---:B------:R-:W-:Y:S01]  /*12180*/  FMUL.FTZ R8, R45.reuse, R8 ;  /* 0x000000082d087220 */ /* 0x040fe20000410000 */
[----:B------:R-:W-:Y:S02]  /*12190*/  HADD2.F32 R35, -RZ, R35.H1_H1 ;  /* 0x30000023ff237230 */ /* 0x000fe40000004100 */
[----:B------:R-:W-:Y:S02]  /*121a0*/  HADD2.F32 R5, -RZ, R34.H0_H0 ;  /* 0x20000022ff057230 */ /* 0x000fe40000004100 */
[----:B------:R-:W-:Y:S02]  /*121b0*/  HADD2.F32 R48, -RZ, R42.H0_H0 ;  /* 0x2000002aff307230 */ /* 0x000fe40000004100 */
[-C--:B------:R-:W-:Y:S01]  /*121c0*/  FFMA.FTZ R32, R45, R25.reuse, -R32 ;  /* 0x000000192d207223 */ /* 0x080fe20000010820 */
[----:B------:R-:W-:Y:S01]  /*121d0*/  FFMA.FTZ R8, R47, R25, R8 ;  /* 0x000000192f087223 */ /* 0x000fe20000010008 */
[----:B------:R-:W-:Y:S02]  /*121e0*/  HADD2.F32 R28, -RZ, R28.H1_H1 ;  /* 0x3000001cff1c7230 */ /* 0x000fe40000004100 */
[----:B------:R-:W-:Y:S01]  /*121f0*/  FMUL.FTZ R45, R52, R35 ;  /* 0x00000023342d7220 */ /* 0x000fe20000410000 */
[----:B------:R-:W-:-:S02]  /*12200*/  HADD2.F32 R4, -RZ, R27.H0_H0 ;  /* 0x2000001bff047230 */ /* 0x000fc40000004100 */
[----:B------:R-:W-:Y:S01]  /*12210*/  FMUL.FTZ R35, R46, R35 ;  /* 0x000000232e237220 */ /* 0x000fe20000410000 */
[-C--:B------:R-:W-:Y:S01]  /*12220*/  FMUL.FTZ R25, R50, R5.reuse ;  /* 0x0000000532197220 */ /* 0x080fe20000410000 */
[----:B------:R-:W-:Y:S01]  /*12230*/  FMUL.FTZ R5, R48, R5 ;  /* 0x0000000530057220 */ /* 0x000fe20000410000 */
[-C--:B------:R-:W-:Y:S01]  /*12240*/  FFMA.FTZ R46, R46, R28.reuse, -R45 ;  /* 0x0000001c2e2e7223 */ /* 0x080fe2000001082d */
[----:B------:R-:W-:Y:S01]  /*12250*/  FFMA.FTZ R35, R52, R28, R35 ;  /* 0x0000001c34237223 */ /* 0x000fe20000010023 */
[----:B------:R-:W-:Y:S01]  /*12260*/  F2FP.F16.E4M3.UNPACK_B R36, R10 ;  /* 0x0000000aff24723e */ /* 0x000fe200020006ff */
[----:B------:R-:W-:Y:S01]  /*12270*/  FFMA.FTZ R28, R50, R4, R5 ;  /* 0x00000004321c7223 */ /* 0x000fe20000010005 */
[----:B------:R-:W-:Y:S02]  /*12280*/  F2FP.F16.E4M3.UNPACK_B R10, R10.H1 ;  /* 0x0000000aff0a723e */ /* 0x000fe400030006ff */
[----:B------:R-:W-:Y:S01]  /*12290*/  F2FP.F16.E4M3.UNPACK_B R50, R15.H1 ;  /* 0x0000000fff32723e */ /* 0x000fe200030006ff */
[----:B------:R-:W-:Y:S01]  /*122a0*/  HADD2.F32 R34, -RZ, R34.H1_H1 ;  /* 0x30000022ff227230 */ /* 0x000fe20000004100 */
[----:B------:R-:W-:Y:S01]  /*122b0*/  F2FP.F16.E4M3.UNPACK_B R29, R6 ;  /* 0x00000006ff1d723e */ /* 0x000fe200020006ff */
[----:B------:R-:W-:Y:S01]  /*122c0*/  FFMA.FTZ R25, R48, R4, -R25 ;  /* 0x0000000430197223 */ /* 0x000fe20000010819 */
[----:B------:R-:W-:Y:S01]  /*122d0*/  F2FP.F16.E4M3.UNPACK_B R6, R6.H1 ;  /* 0x00000006ff06723e */ /* 0x000fe200030006ff */
[----:B------:R-:W-:-:S02]  /*122e0*/  HADD2.F32 R52, -RZ, R50.H0_H0 ;  /* 0x20000032ff347230 */ /* 0x000fc40000004100 */
[----:B------:R-:W-:Y:S02]  /*122f0*/  HADD2.F32 R5, -RZ, R10.H0_H0 ;  /* 0x2000000aff057230 */ /* 0x000fe40000004100 */
[----:B------:R-:W-:Y:S02]  /*12300*/  HADD2.F32 R48, -RZ, R49.H0_H0 ;  /* 0x20000031ff307230 */ /* 0x000fe40000004100 */
[----:B------:R-:W-:Y:S02]  /*12310*/  HADD2.F32 R47, -RZ, R42.H1_H1 ;  /* 0x3000002aff2f7230 */ /* 0x000fe40000004100 */
[----:B------:R-:W-:Y:S01]  /*12320*/  FMUL.FTZ R42, R51, R34 ;  /* 0x00000022332a7220 */ /* 0x000fe20000410000 */
[----:B------:R-:W-:Y:S02]  /*12330*/  HADD2.F32 R27, -RZ, R27.H1_H1 ;  /* 0x3000001bff1b7230 */ /* 0x000fe40000004100 */
[----:B------:R-:W-:Y:S01]  /*12340*/  FMUL.FTZ R45, R52, R5 ;  /* 0x00000005342d7220 */ /* 0x000fe20000410000 */
[----:B------:R-:W-:-:S02]  /*12350*/  HADD2.F32 R4, -RZ, R6.H0_H0 ;  /* 0x20000006ff047230 */ /* 0x000fc40000004100 */
[C---:B------:R-:W-:Y:S01]  /*12360*/  FMUL.FTZ R5, R48.reuse, R5 ;  /* 0x0000000530057220 */ /* 0x040fe20000410000 */
[C---:B------:R-:W-:Y:S01]  /*12370*/  FMUL.FTZ R34, R47.reuse, R34 ;  /* 0x000000222f227220 */ /* 0x040fe20000410000 */
[-C--:B------:R-:W-:Y:S01]  /*12380*/  FFMA.FTZ R42, R47, R27.reuse, -R42 ;  /* 0x0000001b2f2a7223 */ /* 0x080fe2000001082a */
[-C--:B------:R-:W-:Y:S01]  /*12390*/  FFMA.FTZ R47, R48, R4.reuse, -R45 ;  /* 0x00000004302f7223 */ /* 0x080fe2000001082d */
[----:B------:R-:W-:Y:S01]  /*123a0*/  FFMA.FTZ R48, R52, R4, R5 ;  /* 0x0000000434307223 */ /* 0x000fe20000010005 */
[----:B------:R-:W-:Y:S02]  /*123b0*/  HADD2.F32 R4, -RZ, R50.H1_H1 ;  /* 0x30000032ff047230 */ /* 0x000fe40000004100 */
[----:B------:R-:W-:Y:S02]  /*123c0*/  HADD2.F32 R10, -RZ, R10.H1_H1 ;  /* 0x3000000aff0a7230 */ /* 0x000fe40000004100 */
[----:B------:R-:W-:Y:S02]  /*123d0*/  HADD2.F32 R50, -RZ, R49.H1_H1 ;  /* 0x30000031ff327230 */ /* 0x000fe40000004100 */
[----:B------:R-:W-:Y:S01]  /*123e0*/  FFMA.FTZ R27, R51, R27, R34 ;  /* 0x0000001b331b7223 */ /* 0x000fe20000010022 */
[----:B------:R-:W-:Y:S01]  /*123f0*/  F2FP.F16.E4M3.UNPACK_B R51, R15 ;  /* 0x0000000fff33723e */ /* 0x000fe200020006ff */
[----:B------:R-:W-:Y:S01]  /*12400*/  HADD2.F32 R6, -RZ, R6.H1_H1 ;  /* 0x30000006ff067230 */ /* 0x000fe20000004100 */
        /* <DEDUP_REMOVED lines=8> */
[----:B------:R-:W-:Y:S02]  /*12490*/  HADD2.F32 R4, -RZ, R29.H0_H0 ;  /* 0x2000001dff047230 */ /* 0x000fe40000004100 */
[-C--:B------:R-:W-:Y:S01]  /*124a0*/  FMUL.FTZ R45, R10, R5.reuse ;  /* 0x000000050a2d7220 */ /* 0x080fe20000410000 */
[----:B------:R-:W-:Y:S02]  /*124b0*/  HADD2.F32 R51, -RZ, R51.H1_H1 ;  /* 0x30000033ff337230 */ /* 0x000fe40000004100 */
[----:B------:R-:W-:Y:S01]  /*124c0*/  FMUL.FTZ R5, R6, R5 ;  /* 0x0000000506057220 */ /* 0x000fe20000410000 */
[----:B------:R-:W-:-:S02]  /*124d0*/  HADD2.F32 R36, -RZ, R36.H1_H1 ;  /* 0x30000024ff247230 */ /* 0x000fc40000004100 */
[----:B------:R-:W-:Y:S01]  /*124e0*/  FFMA.FTZ R6, R6, R4, -R45 ;  /* 0x0000000406067223 */ /* 0x000fe2000001082d */
[-C--:B------:R-:W-:Y:S01]  /*124f0*/  F2FP.F16.E4M3.UNPACK_B R33, R11.reuse ;  /* 0x0000000bff21723e */ /* 0x080fe200020006ff */
[----:B------:R-:W-:Y:S01]  /*12500*/  HADD2.F32 R45, -RZ, R34.H1_H1 ;  /* 0x30000022ff2d7230 */ /* 0x000fe20000004100 */
[----:B------:R-:W-:Y:S01]  /*12510*/  F2FP.F16.E4M3.UNPACK_B R11, R11.H1 ;  /* 0x0000000bff0b723e */ /* 0x000fe200030006ff */
[----:B------:R-:W-:Y:S01]  /*12520*/  HADD2.F32 R29, -RZ, R29.H1_H1 ;  /* 0x3000001dff1d7230 */ /* 0x000fe20000004100 */
[----:B------:R-:W-:Y:S01]  /*12530*/  F2FP.F16.E4M3.UNPACK_B R52, R20.H1 ;  /* 0x00000014ff34723e */ /* 0x000fe200030006ff */
[----:B------:R-:W-:Y:S01]  /*12540*/  FFMA.FTZ R10, R10, R4, R5 ;  /* 0x000000040a0a7223 */ /* 0x000fe20000010005 */
[----:B------:R-:W-:Y:S01]  /*12550*/  FMUL.FTZ R34, R51, R36 ;  /* 0x0000002433227220 */ /* 0x000fe20000410000 */
[----:B------:R-:W-:Y:S01]  /*12560*/  F2FP.F16.E4M3.UNPACK_B R4, R26.H1 ;  /* 0x0000001aff04723e */ /* 0x000fe200030006ff */
[C---:B------:R-:W-:Y:S01]  /*12570*/  FMUL.FTZ R36, R45.reuse, R36 ;  /* 0x000000242d247220 */ /* 0x040fe20000410000 */
[----:B------:R-:W-:Y:S01]  /*12580*/  F2FP.F16.E4M3.UNPACK_B R31, R7 ;  /* 0x00000007ff1f723e */ /* 0x000fe200020006ff */
[----:B------:R-:W-:Y:S01]  /*12590*/  FFMA.FTZ R45, R45, R29, -R34 ;  /* 0x0000001d2d2d7223 */ /* 0x000fe20000010822 */
[----:B------:R-:W-:Y:S01]  /*125a0*/  F2FP.F16.E4M3.UNPACK_B R7, R7.H1 ;  /* 0x00000007ff07723e */ /* 0x000fe200030006ff */
[----:B------:R-:W-:-:S02]  /*125b0*/  HADD2.F32 R54, -RZ, R52.H0_H0 ;  /* 0x20000034ff367230 */ /* 0x000fc40000004100 */
[----:B------:R-:W-:Y:S02]  /*125c0*/  HADD2.F32 R5, -RZ, R11.H0_H0 ;  /* 0x2000000bff057230 */ /* 0x000fe40000004100 */
[--C-:B------:R-:W-:Y:S02]  /*125d0*/  HADD2.F32 R34, -RZ, R4.reuse.H0_H0 ;  /* 0x20000004ff227230 */ /* 0x100fe40000004100 */
[----:B------:R-:W-:Y:S01]  /*125e0*/  FFMA.FTZ R29, R51, R29, R36 ;  /* 0x0000001d331d7223 */ /* 0x000fe20000010024 */
[----:B------:R-:W-:Y:S02]  /*125f0*/  HADD2.F32 R53, -RZ, R4.H1_H1 ;  /* 0x30000004ff357230 */ /* 0x000fe40000004100 */
[-C--:B------:R-:W-:Y:S01]  /*12600*/  FMUL.FTZ R51, R54, R5.reuse ;  /* 0x0000000536337220 */ /* 0x080fe20000410000 */
[----:B------:R-:W-:Y:S02]  /*12610*/  HADD2.F32 R4, -RZ, R7.H0_H0 ;  /* 0x20000007ff047230 */ /* 0x000fe40000004100 */
[----:B------:R-:W-:Y:S01]  /*12620*/  FMUL.FTZ R5, R34, R5 ;  /* 0x0000000522057220 */ /* 0x000fe20000410000 */
[----:B------:R-:W-:-:S02]  /*12630*/  HADD2.F32 R57, -RZ, R52.H1_H1 ;  /* 0x30000034ff397230 */ /* 0x000fc40000004100 */
[----:B------:R-:W-:Y:S02]  /*12640*/  HADD2.F32 R11, -RZ, R11.H1_H1 ;  /* 0x3000000bff0b7230 */ /* 0x000fe40000004100 */
[-C--:B------:R-:W-:Y:S01]  /*12650*/  FFMA.FTZ R51, R34, R4.reuse, -R51 ;  /* 0x0000000422337223 */ /* 0x080fe20000010833 */
[----:B------:R-:W-:Y:S02]  /*12660*/  HADD2.F32 R7, -RZ, R7.H1_H1 ;  /* 0x30000007ff077230 */ /* 0x000fe40000004100 */
[----:B------:R-:W-:Y:S01]  /*12670*/  FFMA.FTZ R52, R54, R4, R5 ;  /* 0x0000000436347223 */ /* 0x000fe20000010005 */
[----:B------:R-:W-:Y:S01]  /*12680*/  F2FP.F16.E4M3.UNPACK_B R4, R20 ;  /* 0x00000014ff04723e */ /* 0x000fe200020006ff */
[-C--:B------:R-:W-:Y:S01]  /*12690*/  FMUL.FTZ R34, R57, R11.reuse ;  /* 0x0000000b39227220 */ /* 0x080fe20000410000 */
[C---:B------:R-:W-:Y:S01]  /*126a0*/  FMUL.FTZ R36, R53.reuse, R11 ;  /* 0x0000000b35247220 */ /* 0x040fe20000410000 */
[----:B------:R-:W-:Y:S02]  /*126b0*/  HADD2.F32 R5, -RZ, R33.H0_H0 ;  /* 0x20000021ff057230 */ /* 0x000fe40000004100 */
[-C--:B------:R-:W-:Y:S01]  /*126c0*/  FFMA.FTZ R54, R53, R7.reuse, -R34 ;  /* 0x0000000735367223 */ /* 0x080fe20000010822 */
[----:B------:R-:W-:Y:S01]  /*126d0*/  FFMA.FTZ R53, R57, R7, R36 ;  /* 0x0000000739357223 */ /* 0x000fe20000010024 */
[----:B------:R-:W-:-:S02]  /*126e0*/  HADD2.F32 R58, -RZ, R4.H0_H0 ;  /* 0x20000004ff3a7230 */ /* 0x000fc40000004100 */
[----:B------:R-:W-:Y:S02]  /*126f0*/  HADD2.F32 R57, -RZ, R4.H1_H1 ;  /* 0x30000004ff397230 */ /* 0x000fe40000004100 */
[----:B------:R-:W-:Y:S02]  /*12700*/  HADD2.F32 R33, -RZ, R33.H1_H1 ;  /* 0x30000021ff217230 */ /* 0x000fe40000004100 */
[-C--:B------:R-:W-:Y:S01]  /*12710*/  FMUL.FTZ R7, R58, R5.reuse ;  /* 0x000000053a077220 */ /* 0x080fe20000410000 */
[--C-:B------:R-:W-:Y:S02]  /*12720*/  HADD2.F32 R4, -RZ, R31.reuse.H0_H0 ;  /* 0x2000001fff047230 */ /* 0x100fe40000004100 */
[C---:B------:R-:W-:Y:S01]  /*12730*/  FMUL.FTZ R5, R56.reuse, R5 ;  /* 0x0000000538057220 */ /* 0x040fe20000410000 */
[----:B------:R-:W-:Y:S02]  /*12740*/  HADD2.F32 R31, -RZ, R31.H1_H1 ;  /* 0x3000001fff1f7230 */ /* 0x000fe40000004100 */
[-C--:B------:R-:W-:Y:S01]  /*12750*/  FMUL.FTZ R34, R57, R33.reuse ;  /* 0x0000002139227220 */ /* 0x080fe20000410000 */
[C---:B------:R-:W-:Y:S01]  /*12760*/  FMUL.FTZ R36, R55.reuse, R33 ;  /* 0x0000002137247220 */ /* 0x040fe20000410000 */
[-C--:B------:R-:W-:Y:S01]  /*12770*/  FFMA.FTZ R7, R56, R4.reuse, -R7 ;  /* 0x0000000438077223 */ /* 0x080fe20000010807 */
[----:B------:R-:W-:Y:S01]  /*12780*/  FFMA.FTZ R11, R58, R4, R5 ;  /* 0x000000043a0b7223 */ /* 0x000fe20000010005 */
[-C--:B------:R-:W-:Y:S01]  /*12790*/  FFMA.FTZ R34, R55, R31.reuse, -R34 ;  /* 0x0000001f37227223 */ /* 0x080fe20000010822 */
[----:B------:R-:W-:Y:S01]  /*127a0*/  FFMA.FTZ R36, R57, R31, R36 ;  /* 0x0000001f39247223 */ /* 0x000fe20000010024 */
[----:B------:R-:W-:-:S02]  /*127b0*/  F2FP.SATFINITE.E4M3.F32.PACK_AB_MERGE_C R4, R39, R38, RZ ;  /* 0x000000262704723e */ /* 0x000fc400048070ff */
[----:B------:R-:W-:Y:S02]  /*127c0*/  F2FP.SATFINITE.E4M3.F32.PACK_AB_MERGE_C R40, R41, R40, RZ ;  /* 0x000000282928723e */ /* 0x000fe400048070ff */
[----:B------:R-:W-:Y:S02]  /*127d0*/  F2FP.SATFINITE.E4M3.F32.PACK_AB_MERGE_C R5, R46, R43, RZ ;  /* 0x0000002b2e05723e */ /* 0x000fe400048070ff */
[----:B------:R-:W-:Y:S02]  /*127e0*/  F2FP.SATFINITE.E4M3.F32.PACK_AB_MERGE_C R47, R50, R47, RZ ;  /* 0x0000002f322f723e */ /* 0x000fe400048070ff */
[----:B------:R-:W-:Y:S02]  /*127f0*/  F2FP.SATFINITE.E4M3.F32.PACK_AB_MERGE_C R51, R54, R51, RZ ;  /* 0x000000333633723e */ /* 0x000fe400048070ff */
[----:B------:R-:W-:Y:S02]  /*12800*/  F2FP.SATFINITE.E4M3.F32.PACK_AB_MERGE_C R35, R35, R44, RZ ;  /* 0x0000002c2323723e */ /* 0x000fe400048070ff */
[----:B------:R-:W-:-:S02]  /*12810*/  F2FP.SATFINITE.E4M3.F32.PACK_AB_MERGE_C R48, R49, R48, RZ ;  /* 0x000000303130723e */ /* 0x000fc400048070ff */
[----:B------:R-:W-:Y:S02]  /*12820*/  F2FP.SATFINITE.E4M3.F32.PACK_AB_MERGE_C R52, R53, R52, RZ ;  /* 0x000000343534723e */ /* 0x000fe400048070ff */
[----:B------:R-:W-:Y:S02]  /*12830*/  F2FP.SATFINITE.E4M3.F32.PACK_AB_MERGE_C R4, R32, R37, R4 ;  /* 0x000000252004723e */ /* 0x000fe40004807004 */
[----:B------:R-:W-:Y:S02]  /*12840*/  F2FP.SATFINITE.E4M3.F32.PACK_AB_MERGE_C R8, R8, R9, R40 ;  /* 0x000000090808723e */ /* 0x000fe40004807028 */
[----:B------:R-:W-:Y:S02]  /*12850*/  F2FP.SATFINITE.E4M3.F32.PACK_AB_MERGE_C R5, R42, R25, R5 ;  /* 0x000000192a05723e */ /* 0x000fe40004807005 */
[----:B------:R-:W-:Y:S02]  /*12860*/  F2FP.SATFINITE.E4M3.F32.PACK_AB_MERGE_C R6, R45, R6, R47 ;  /* 0x000000062d06723e */ /* 0x000fe4000480702f */
[----:B------:R-:W-:-:S02]  /*12870*/  F2FP.SATFINITE.E4M3.F32.PACK_AB_MERGE_C R7, R34, R7, R51 ;  /* 0x000000072207723e */ /* 0x000fc40004807033 */
[----:B------:R-:W-:Y:S02]  /*12880*/  F2FP.SATFINITE.E4M3.F32.PACK_AB_MERGE_C R9, R27, R28, R35 ;  /* 0x0000001c1b09723e */ /* 0x000fe40004807023 */
[----:B------:R-:W-:Y:S02]  /*12890*/  F2FP.SATFINITE.E4M3.F32.PACK_AB_MERGE_C R10, R29, R10, R48 ;  /* 0x0000000a1d0a723e */ /* 0x000fe40004807030 */
[----:B------:R-:W-:Y:S01]  /*128a0*/  F2FP.SATFINITE.E4M3.F32.PACK_AB_MERGE_C R11, R36, R11, R52 ;  /* 0x0000000b240b723e */ /* 0x000fe20004807034 */
[----:B------:R2:W-:Y:S04]  /*128b0*/  STS.128 [R59+0x20400], R4 ;  /* 0x020400043b007388 */ /* 0x0005e80000000c00 */
[----:B------:R2:W-:Y:S02]  /*128c0*/  STS.128 [R21+0x20400], R8 ;  /* 0x0204000815007388 */ /* 0x0005e40000000c00 */
.L_x_476:
[----:B------:R-:W-:Y:S05]  /*128d0*/  BSYNC B1 ;  /* 0x0000000000017941 */ /* 0x000fea0003800000 */
.L_x_475:
[----:B------:R-:W-:Y:S04]  /*128e0*/  BSSY B1, `(.L_x_477) ;  /* 0x00000cf000017945 */ /* 0x000fe80003800000 */
[----:B------:R-:W-:Y:S05]  /*128f0*/  @P1 BRA `(.L_x_478) ;  /* 0x0000000c00341947 */ /* 0x000fea0003800000 */
[----:B-12---:R-:W2:Y:S04]  /*12900*/  LDL R6, [R1+0x24] ;  /* 0x0000240001067983 */ /* 0x006ea80000100800 */
[----:B------:R-:W3:Y:S01]  /*12910*/  LDL R59, [R1+0x64] ;  /* 0x00006400013b7983 */ /* 0x000ee20000100800 */
[----:B------:R-:W1:Y:S01]  /*12920*/  S2R R4, SR_TID.X ;  /* 0x0000000000047919 */ /* 0x000e620000002100 */
[C---:B------:R-:W-:Y:S01]  /*12930*/  IADD3 R8, R23.reuse, 0x40, RZ ;  /* 0x0000004017087810 */ /* 0x040fe20007ffe0ff */
[----:B------:R-:W-:-:S04]  /*12940*/  VIADD R9, R23, 0x40 ;  /* 0x0000004017097836 */ /* 0x000fc80000000000 */
[----:B------:R-:W-:Y:S02]  /*12950*/  IMAD.SHL.U32 R8, R8, 0x80, RZ ;  /* 0x0000008008087824 */ /* 0x000fe400078e00ff */
[----:B-1----:R-:W-:-:S05]  /*12960*/  VIADD R5, R4, 0xffffff80 ;  /* 0xffffff8004057836 */ /* 0x002fca0000000000 */
[----:B------:R-:W-:-:S04]  /*12970*/  SHF.R.S32.HI R4, RZ, 0x1f, R5 ;  /* 0x0000001fff047819 */ /* 0x000fc80000011405 */
[----:B------:R-:W-:-:S04]  /*12980*/  LEA.HI R4, R4, R5, RZ, 0x3 ;  /* 0x0000000504047211 */ /* 0x000fc800078f18ff */
[----:B------:R-:W-:-:S05]  /*12990*/  LOP3.LUT R4, R4, 0xfffffff8, RZ, 0xc0, !PT ;  /* 0xfffffff804047812 */ /* 0x000fca00078ec0ff */
[----:B------:R-:W-:Y:S02]  /*129a0*/  IMAD.IADD R4, R5, 0x1, -R4 ;  /* 0x0000000105047824 */ /* 0x000fe400078e0a04 */
[----:B------:R-:W-:-:S03]  /*129b0*/  IMAD.SHL.U32 R9, R9, 0x80, RZ ;  /* 0x0000008009097824 */ /* 0x000fc600078e00ff */
[----:B------:R-:W-:-:S04]  /*129c0*/  LEA.HI R4, R3, R4, RZ, 0x1c ;  /* 0x0000000403047211 */ /* 0x000fc800078fe0ff */
[----:B------:R-:W-:Y:S01]  /*129d0*/  SHF.R.S32.HI R7, RZ, 0x1f, R4 ;  /* 0x0000001fff077819 */ /* 0x000fe20000011404 */
[----:B------:R-:W-:Y:S01]  /*129e0*/  IMAD.SHL.U32 R5, R4, 0x10, RZ ;  /* 0x0000001004057824 */ /* 0x000fe200078e00ff */
[----:B------:R-:W-:Y:S02]  /*129f0*/  LOP3.LUT R9, R9, 0x380, RZ, 0xc0, !PT ;  /* 0x0000038009097812 */ /* 0x000fe400078ec0ff */
[----:B------:R-:W-:Y:S02]  /*12a00*/  LOP3.LUT R8, R8, 0x380, RZ, 0xc0, !PT ;  /* 0x0000038008087812 */ /* 0x000fe400078ec0ff */
[----:B------:R-:W-:Y:S02]  /*12a10*/  LEA.HI R7, R7, R4, RZ, 0x3 ;  /* 0x0000000407077211 */ /* 0x000fe400078f18ff */
[----:B------:R-:W-:Y:S02]  /*12a20*/  SHF.R.U32.HI R8, RZ, 0x3, R8 ;  /* 0x00000003ff087819 */ /* 0x000fe40000011608 */
[----:B------:R-:W-:-:S02]  /*12a30*/  LOP3.LUT R4, R9, 0x70, R5, 0xf8, !PT ;  /* 0x0000007009047812 */ /* 0x000fc400078ef805 */
[----:B------:R-:W-:Y:S02]  /*12a40*/  SHF.L.U32 R7, R7, 0xb, RZ ;  /* 0x0000000b07077819 */ /* 0x000fe400000006ff */
        /* <DEDUP_REMOVED lines=17> */
[----:B--2---:R-:W-:Y:S02]  /*12b60*/  IADD3 R21, R4, R7, R6 ;  /* 0x0000000704157210 */ /* 0x004fe40007ffe006 */
[----:B---3--:R-:W1:Y:S03]  /*12b70*/  LDS.128 R4, [R59+0x20400] ;  /* 0x020400003b047984 */ /* 0x008e660000000c00 */
[----:B------:R-:W-:-:S05]  /*12b80*/  IMAD.IADD R21, R22, 0x1, R21 ;  /* 0x0000000116157824 */ /* 0x000fca00078e0215 */
[----:B------:R-:W2:Y:S01]  /*12b90*/  LDS.128 R8, [R21+0x20400] ;  /* 0x0204000015087984 */ /* 0x000ea20000000c00 */
[-C--:B-1----:R-:W-:Y:S02]  /*12ba0*/  F2FP.F16.E4M3.UNPACK_B R25, R4.reuse ;  /* 0x00000004ff19723e */ /* 0x082fe400020006ff */
[----:B------:R-:W-:Y:S02]  /*12bb0*/  F2FP.F16.E4M3.UNPACK_B R4, R4.H1 ;  /* 0x00000004ff04723e */ /* 0x000fe400030006ff */
[----:B--2---:R-:W-:Y:S02]  /*12bc0*/  F2FP.F16.E4M3.UNPACK_B R32, R8.H1 ;  /* 0x00000008ff20723e */ /* 0x004fe400030006ff */
[----:B------:R-:W-:-:S03]  /*12bd0*/  F2FP.F16.E4M3.UNPACK_B R27, R5 ;  /* 0x00000005ff1b723e */ /* 0x000fc600020006ff */
[----:B------:R-:W-:Y:S01]  /*12be0*/  HADD2.F32 R33, -RZ, R32.H0_H0 ;  /* 0x20000020ff217230 */ /* 0x000fe20000004100 */
[----:B------:R-:W-:Y:S01]  /*12bf0*/  F2FP.F16.E4M3.UNPACK_B R28, R5.H1 ;  /* 0x00000005ff1c723e */ /* 0x000fe200030006ff */
[----:B------:R-:W-:-:S03]  /*12c00*/  HADD2.F32 R5, -RZ, R4.H0_H0 ;  /* 0x20000004ff057230 */ /* 0x000fc60000004100 */
[-C--:B------:R-:W-:Y:S01]  /*12c10*/  FMUL.FTZ R40, R39, R33.reuse ;  /* 0x0000002127287220 */ /* 0x080fe20000410000 */
[----:B------:R-:W-:Y:S01]  /*12c20*/  F2FP.F16.E4M3.UNPACK_B R8, R8 ;  /* 0x00000008ff08723e */ /* 0x000fe200020006ff */
[C---:B------:R-:W-:Y:S02]  /*12c30*/  FMUL.FTZ R38, R43.reuse, R33 ;  /* 0x000000212b267220 */ /* 0x040fe40000410000 */
[----:B------:R-:W-:Y:S01]  /*12c40*/  FFMA.FTZ R40, R43, R5, R40 ;  /* 0x000000052b287223 */ /* 0x000fe20000010028 */
[----:B------:R-:W-:Y:S02]  /*12c50*/  F2FP.F16.E4M3.UNPACK_B R43, R0 ;  /* 0x00000000ff2b723e */ /* 0x000fe400020006ff */
[-C--:B------:R-:W-:Y:S02]  /*12c60*/  F2FP.F16.E4M3.UNPACK_B R34, R9.reuse ;  /* 0x00000009ff22723e */ /* 0x080fe400020006ff */
[----:B0-----:R-:W-:Y:S01]  /*12c70*/  F2FP.F16.E4M3.UNPACK_B R35, R9.H1 ;  /* 0x00000009ff23723e */ /* 0x001fe200030006ff */
[----:B------:R-:W-:-:S02]  /*12c80*/  HADD2.F32 R9, -RZ, R8.H0_H0 ;  /* 0x20000008ff097230 */ /* 0x000fc40000004100 */
[----:B------:R-:W-:Y:S02]  /*12c90*/  HADD2.F32 R44, -RZ, R43.H0_H0 ;  /* 0x2000002bff2c7230 */ /* 0x000fe40000004100 */
[----:B------:R-:W-:Y:S01]  /*12ca0*/  FFMA.FTZ R38, R39, R5, -R38 ;  /* 0x0000000527267223 */ /* 0x000fe20000010826 */
[----:B------:R-:W-:Y:S02]  /*12cb0*/  HADD2.F32 R32, -RZ, R32.H1_H1 ;  /* 0x30000020ff207230 */ /* 0x000fe40000004100 */
[----:B------:R-:W-:Y:S02]  /*12cc0*/  HADD2.F32 R39, -RZ, R37.H1_H1 ;  /* 0x30000025ff277230 */ /* 0x000fe40000004100 */
[-C--:B------:R-:W-:Y:S01]  /*12cd0*/  FMUL.FTZ R37, R48, R9.reuse ;  /* 0x0000000930257220 */ /* 0x080fe20000410000 */
[----:B------:R-:W-:Y:S02]  /*12ce0*/  HADD2.F32 R5, -RZ, R4.H1_H1 ;  /* 0x30000004ff057230 */ /* 0x000fe40000004100 */
[----:B------:R-:W-:Y:S01]  /*12cf0*/  FMUL.FTZ R9, R44, R9 ;  /* 0x000000092c097220 */ /* 0x000fe20000410000 */
[----:B------:R-:W-:-:S02]  /*12d00*/  HADD2.F32 R4, -RZ, R25.H0_H0 ;  /* 0x20000019ff047230 */ /* 0x000fc40000004100 */
[-C--:B------:R-:W-:Y:S01]  /*12d10*/  FMUL.FTZ R42, R41, R32.reuse ;  /* 0x00000020292a7220 */ /* 0x080fe20000410000 */
[C---:B------:R-:W-:Y:S02]  /*12d20*/  FMUL.FTZ R32, R39.reuse, R32 ;  /* 0x0000002027207220 */ /* 0x040fe40000410000 */
[----:B------:R-:W-:Y:S01]  /*12d30*/  FFMA.FTZ R9, R48, R4, R9 ;  /* 0x0000000430097223 */ /* 0x000fe20000010009 */
[-C--:B------:R-:W-:Y:S01]  /*12d40*/  FFMA.FTZ R39, R39, R5.reuse, -R42 ;  /* 0x0000000527277223 */ /* 0x080fe2000001082a */
[----:B------:R-:W-:Y:S02]  /*12d50*/  F2FP.F16.E4M3.UNPACK_B R48, R14.H1 ;  /* 0x0000000eff30723e */ /* 0x000fe400030006ff */
[----:B------:R-:W-:Y:S01]  /*12d60*/  F2FP.F16.E4M3.UNPACK_B R42, R24.H1 ;  /* 0x00000018ff2a723e */ /* 0x000fe200030006ff */
[----:B------:R-:W-:Y:S01]  /*12d70*/  FFMA.FTZ R41, R41, R5, R32 ;  /* 0x0000000529297223 */ /* 0x000fe20000010020 */
[----:B------:R-:W-:Y:S01]  /*12d80*/  FFMA.FTZ R37, R44, R4, -R37 ;  /* 0x000000042c257223 */ /* 0x000fe20000010825 */
[----:B------:R-:W-:-:S02]  /*12d90*/  HADD2.F32 R46, -RZ, R48.H0_H0 ;  /* 0x20000030ff2e7230 */ /* 0x000fc40000004100 */
[----:B------:R-:W-:Y:S02]  /*12da0*/  HADD2.F32 R5, -RZ, R35.H0_H0 ;  /* 0x20000023ff057230 */ /* 0x000fe40000004100 */
[----:B------:R-:W-:Y:S02]  /*12db0*/  HADD2.F32 R44, -RZ, R42.H0_H0 ;  /* 0x2000002aff2c7230 */ /* 0x000fe40000004100 */
[----:B------:R-:W-:Y:S02]  /*12dc0*/  HADD2.F32 R45, -RZ, R43.H1_H1 ;  /* 0x3000002bff2d7230 */ /* 0x000fe40000004100 */
[-C--:B------:R-:W-:Y:S01]  /*12dd0*/  FMUL.FTZ R43, R46, R5.reuse ;  /* 0x000000052e2b7220 */ /* 0x080fe20000410000 */
[----:B------:R-:W-:Y:S02]  /*12de0*/  HADD2.F32 R4, -RZ, R28.H0_H0 ;  /* 0x2000001cff047230 */ /* 0x000fe40000004100 */
[----:B------:R-:W-:Y:S01]  /*12df0*/  FMUL.FTZ R5, R44, R5 ;  /* 0x000000052c057220 */ /* 0x000fe20000410000 */
[----:B------:R-:W-:-:S02]  /*12e00*/  HADD2.F32 R8, -RZ, R8.H1_H1 ;  /* 0x30000008ff087230 */ /* 0x000fc40000004100 */
[-C--:B------:R-:W-:Y:S01]  /*12e10*/  FFMA.FTZ R43, R44, R4.reuse, -R43 ;  /* 0x000000042c2b7223 */ /* 0x080fe2000001082b */
[----:B------:R-:W-:Y:S01]  /*12e20*/  FFMA.FTZ R44, R46, R4, R5 ;  /* 0x000000042e2c7223 */ /* 0x000fe20000010005 */
[----:B------:R-:W-:Y:S01]  /*12e30*/  HADD2.F32 R46, -RZ, R42.H1_H1 ;  /* 0x3000002aff2e7230 */ /* 0x000fe20000004100 */
[----:B------:R-:W-:Y:S01]  /*12e40*/  F2FP.F16.E4M3.UNPACK_B R42, R24 ;  /* 0x00000018ff2a723e */ /* 0x000fe200020006ff */
[----:B------:R-:W-:Y:S02]  /*12e50*/  HADD2.F32 R25, -RZ, R25.H1_H1 ;  /* 0x30000019ff197230 */ /* 0x000fe40000004100 */
[-C--:B------:R-:W-:Y:S01]  /*12e60*/  FMUL.FTZ R32, R47, R8.reuse ;  /* 0x000000082f207220 */ /* 0x080fe20000410000 */
[----:B------:R-:W-:Y:S02]  /*12e70*/  HADD2.F32 R52, -RZ, R48.H1_H1 ;  /* 0x30000030ff347230 */ /* 0x000fe40000004100 */
[----:B------:R-:W-:Y:S01]  /*12e80*/  FMUL.FTZ R8, R45, R8 ;  /* 0x000000082d087220 */ /* 0x000fe20000410000 */
[----:B------:R-:W-:-:S02]  /*12e90*/  HADD2.F32 R35, -RZ, R35.H1_H1 ;  /* 0x30000023ff237230 */ /* 0x000fc40000004100 */
[----:B------:R-:W-:Y:S02]  /*12ea0*/  HADD2.F32 R5, -RZ, R34.H0_H0 ;  /* 0x20000022ff057230 */ /* 0x000fe40000004100 */
[----:B------:R-:W-:Y:S02]  /*12eb0*/  HADD2.F32 R48, -RZ, R42.H0_H0 ;  /* 0x2000002aff307230 */ /* 0x000fe40000004100 */
[-C--:B------:R-:W-:Y:S01]  /*12ec0*/  FFMA.FTZ R32, R45, R25.reuse, -R32 ;  /* 0x000000192d207223 */ /* 0x080fe20000010820 */
[----:B------:R-:W-:Y:S01]  /*12ed0*/  FFMA.FTZ R8, R47, R25, R8 ;  /* 0x000000192f087223 */ /* 0x000fe20000010008 */
[----:B------:R-:W-:Y:S02]  /*12ee0*/  HADD2.F32 R28, -RZ, R28.H1_H1 ;  /* 0x3000001cff1c7230 */ /* 0x000fe40000004100 */
[-C--:B------:R-:W-:Y:S01]  /*12ef0*/  FMUL.FTZ R45, R52, R35.reuse ;  /* 0x00000023342d7220 */ /* 0x080fe20000410000 */
[----:B------:R-:W-:Y:S02]  /*12f00*/  HADD2.F32 R4, -RZ, R27.H0_H0 ;  /* 0x2000001bff047230 */ /* 0x000fe40000004100 */
[----:B------:R-:W-:Y:S01]  /*12f10*/  FMUL.FTZ R35, R46, R35 ;  /* 0x000000232e237220 */ /* 0x000fe20000410000 */
[-C--:B------:R-:W-:Y:S01]  /*12f20*/  FMUL.FTZ R25, R50, R5.reuse ;  /* 0x0000000532197220 */ /* 0x080fe20000410000 */
[----:B------:R-:W-:Y:S01]  /*12f30*/  FMUL.FTZ R5, R48, R5 ;  /* 0x0000000530057220 */ /* 0x000fe20000410000 */
[-C--:B------:R-:W-:Y:S01]  /*12f40*/  FFMA.FTZ R46, R46, R28.reuse, -R45 ;  /* 0x0000001c2e2e7223 */ /* 0x080fe2000001082d */
[----:B------:R-:W-:Y:S01]  /*12f50*/  FFMA.FTZ R35, R52, R28, R35 ;  /* 0x0000001c34237223 */ /* 0x000fe20000010023 */
[----:B------:R-:W-:Y:S01]  /*12f60*/  F2FP.F16.E4M3.UNPACK_B R36, R10 ;  /* 0x0000000aff24723e */ /* 0x000fe200020006ff */
[----:B------:R-:W-:Y:S01]  /*12f70*/  FFMA.FTZ R28, R50, R4, R5 ;  /* 0x00000004321c7223 */ /* 0x000fe20000010005 */
[----:B------:R-:W-:-:S02]  /*12f80*/  F2FP.F16.E4M3.UNPACK_B R10, R10.H1 ;  /* 0x0000000aff0a723e */ /* 0x000fc400030006ff */
[----:B------:R-:W-:Y:S01]  /*12f90*/  F2FP.F16.E4M3.UNPACK_B R50, R15.H1 ;  /* 0x0000000fff32723e */ /* 0x000fe200030006ff */
[----:B------:R-:W-:Y:S01]  /*12fa0*/  HADD2.F32 R34, -RZ, R34.H1_H1 ;  /* 0x30000022ff227230 */ /* 0x000fe20000004100 */
[----:B------:R-:W-:Y:S01]  /*12fb0*/  F2FP.F16.E4M3.UNPACK_B R29, R6 ;  /* 0x00000006ff1d723e */ /* 0x000fe200020006ff */
[----:B------:R-:W-:Y:S01]  /*12fc0*/  FFMA.FTZ R25, R48, R4, -R25 ;  /* 0x0000000430197223 */ /* 0x000fe20000010819 */
[----:B------:R-:W-:Y:S01]  /*12fd0*/  F2FP.F16.E4M3.UNPACK_B R6, R6.H1 ;  /* 0x00000006ff06723e */ /* 0x000fe200030006ff */
[----:B------:R-:W-:Y:S02]  /*12fe0*/  HADD2.F32 R52, -RZ, R50.H0_H0 ;  /* 0x20000032ff347230 */ /* 0x000fe40000004100 */
[----:B------:R-:W-:Y:S02]  /*12ff0*/  HADD2.F32 R5, -RZ, R10.H0_H0 ;  /* 0x2000000aff057230 */ /* 0x000fe40000004100 */
[----:B------:R-:W-:Y:S02]  /*13000*/  HADD2.F32 R48, -RZ, R49.H0_H0 ;  /* 0x20000031ff307230 */ /* 0x000fe40000004100 */
[----:B------:R-:W-:-:S02]  /*13010*/  HADD2.F32 R47, -RZ, R42.H1_H1 ;  /* 0x3000002aff2f7230 */ /* 0x000fc40000004100 */
[-C--:B------:R-:W-:Y:S01]  /*13020*/  FMUL.FTZ R42, R51, R34.reuse ;  /* 0x00000022332a7220 */ /* 0x080fe20000410000 */
[----:B------:R-:W-:Y:S02]  /*13030*/  HADD2.F32 R27, -RZ, R27.H1_H1 ;  /* 0x3000001bff1b7230 */ /* 0x000fe40000004100 */
[-C--:B------:R-:W-:Y:S01]  /*13040*/  FMUL.FTZ R45, R52, R5.reuse ;  /* 0x00000005342d7220 */ /* 0x080fe20000410000 */
[----:B------:R-:W-:Y:S02]  /*13050*/  HADD2.F32 R4, -RZ, R6.H0_H0 ;  /* 0x20000006ff047230 */ /* 0x000fe40000004100 */
[C---:B------:R-:W-:Y:S01]  /*13060*/  FMUL.FTZ R5, R48.reuse, R5 ;  /* 0x0000000530057220 */ /* 0x040fe20000410000 */
[C---:B------:R-:W-:Y:S01]  /*13070*/  FMUL.FTZ R34, R47.reuse, R34 ;  /* 0x000000222f227220 */ /* 0x040fe20000410000 */
[----:B------:R-:W-:Y:S01]  /*13080*/  FFMA.FTZ R42, R47, R27, -R42 ;  /* 0x0000001b2f2a7223 */ /* 0x000fe2000001082a */
[-C--:B------:R-:W-:Y:S01]  /*13090*/  FFMA.FTZ R47, R48, R4.reuse, -R45 ;  /* 0x00000004302f7223 */ /* 0x080fe2000001082d */
[----:B------:R-:W-:Y:S01]  /*130a0*/  FFMA.FTZ R48, R52, R4, R5 ;  /* 0x0000000434307223 */ /* 0x000fe20000010005 */
[----:B------:R-:W-:-:S02]  /*130b0*/  HADD2.F32 R4, -RZ, R50.H1_H1 ;  /* 0x30000032ff047230 */ /* 0x000fc40000004100 */
        /* <DEDUP_REMOVED lines=81> */
.L_x_478:
[----:B------:R-:W-:Y:S05]  /*135d0*/  BSYNC B1 ;  /* 0x0000000000017941 */ /* 0x000fea0003800000 */
.L_x_477:
[----:B------:R-:W-:Y:S05]  /*135e0*/  @P0 BRA `(.L_x_465) ;  /* 0x0000000c001c0947 */ /* 0x000fea0003800000 */
[----:B-123--:R-:W1:Y:S01]  /*135f0*/  S2R R4, SR_TID.X ;  /* 0x0000000000047919 */ /* 0x00ee620000002100 */
[----:B------:R-:W2:Y:S01]  /*13600*/  LDL R49, [R1+0x60] ;  /* 0x0000600001317983 */ /* 0x000ea20000100800 */
[----:B-1----:R-:W-:-:S05]  /*13610*/  VIADD R5, R4, 0xffffff80 ;  /* 0xffffff8004057836 */ /* 0x002fca0000000000 */
[----:B------:R-:W-:-:S04]  /*13620*/  SHF.R.S32.HI R4, RZ, 0x1f, R5 ;  /* 0x0000001fff047819 */ /* 0x000fc80000011405 */
[----:B------:R-:W-:-:S04]  /*13630*/  LEA.HI R4, R4, R5, RZ, 0x3 ;  /* 0x0000000504047211 */ /* 0x000fc800078f18ff */
[----:B------:R-:W-:-:S05]  /*13640*/  LOP3.LUT R4, R4, 0xfffffff8, RZ, 0xc0, !PT ;  /* 0xfffffff804047812 */ /* 0x000fca00078ec0ff */
[----:B------:R-:W-:Y:S02]  /*13650*/  IMAD.IADD R4, R5, 0x1, -R4 ;  /* 0x0000000105047824 */ /* 0x000fe400078e0a04 */
[----:B------:R-:W3:Y:S03]  /*13660*/  LDL R5, [R1+0x20] ;  /* 0x0000200001057983 */ /* 0x000ee60000100800 */
[----:B------:R-:W-:-:S04]  /*13670*/  LEA.HI R3, R3, R4, RZ, 0x1c ;  /* 0x0000000403037211 */ /* 0x000fc800078fe0ff */
[----:B------:R-:W-:Y:S02]  /*13680*/  SHF.R.S32.HI R6, RZ, 0x1f, R3 ;  /* 0x0000001fff067819 */ /* 0x000fe40000011403 */
[----:B------:R-:W-:Y:S02]  /*13690*/  SHF.L.U32 R4, R3, 0x4, RZ ;  /* 0x0000000403047819 */ /* 0x000fe400000006ff */
[----:B------:R-:W-:Y:S02]  /*136a0*/  LEA.HI R6, R6, R3, RZ, 0x3 ;  /* 0x0000000306067211 */ /* 0x000fe400078f18ff */
[----:B------:R-:W-:Y:S02]  /*136b0*/  SHF.R.U32.HI R7, RZ, 0x3, R237 ;  /* 0x00000003ff077819 */ /* 0x000fe400000116ed */
[----:B------:R-:W-:Y:S01]  /*136c0*/  LOP3.LUT R3, R237, 0x70, R4, 0xf8, !PT ;  /* 0x00000070ed037812 */ /* 0x000fe200078ef804 */
[----:B------:R-:W-:-:S03]  /*136d0*/  IMAD.SHL.U32 R6, R6, 0x800, RZ ;  /* 0x0000080006067824 */ /* 0x000fc600078e00ff */
[----:B------:R-:W-:Y:S02]  /*136e0*/  LOP3.LUT R3, R3, R7, RZ, 0x3c, !PT ;  /* 0x0000000703037212 */ /* 0x000fe400078e3cff */
[----:B------:R-:W-:Y:S02]  /*136f0*/  LOP3.LUT R6, R6, 0xffffc000, RZ, 0xc0, !PT ;  /* 0xffffc00006067812 */ /* 0x000fe400078ec0ff */
[----:B------:R-:W-:Y:S02]  /*13700*/  F2FP.F16.E4M3.UNPACK_B R37, R0.H1 ;  /* 0x00000000ff25723e */ /* 0x000fe400030006ff */
[----:B------:R-:W-:-:S03]  /*13710*/  F2FP.F16.E4M3.UNPACK_B R41, R13.H1 ;  /* 0x0000000dff29723e */ /* 0x000fc600030006ff */
[----:B0-----:R-:W-:Y:S02]  /*13720*/  HADD2.F32 R35, -RZ, R37.H0_H0 ;  /* 0x20000025ff237230 */ /* 0x001fe40000004100 */
[--C-:B------:R-:W-:Y:S02]  /*13730*/  HADD2.F32 R39, -RZ, R41.reuse.H0_H0 ;  /* 0x20000029ff277230 */ /* 0x100fe40000004100 */
[----:B------:R-:W-:Y:S02]  /*13740*/  HADD2.F32 R46, -RZ, R41.H1_H1 ;  /* 0x30000029ff2e7230 */ /* 0x000fe40000004100 */
[----:B------:R-:W-:Y:S01]  /*13750*/  HADD2.F32 R40, -RZ, R37.H1_H1 ;  /* 0x30000025ff287230 */ /* 0x000fe20000004100 */
[----:B------:R-:W-:Y:S02]  /*13760*/  F2FP.F16.E4M3.UNPACK_B R45, R14 ;  /* 0x0000000eff2d723e */ /* 0x000fe400020006ff */
[----:B---3--:R-:W-:Y:S02]  /*13770*/  IADD3 R3, R3, R6, R5 ;  /* 0x0000000603037210 */ /* 0x008fe40007ffe005 */
[----:B--2---:R-:W0:Y:S03]  /*13780*/  LDS.128 R4, [R49+0x20400] ;  /* 0x0204000031047984 */ /* 0x004e260000000c00 */
[----:B------:R-:W-:-:S05]  /*13790*/  IMAD.IADD R3, R22, 0x1, R3 ;  /* 0x0000000116037824 */ /* 0x000fca00078e0203 */
[----:B------:R-:W1:Y:S01]  /*137a0*/  LDS.128 R8, [R3+0x20400] ;  /* 0x0204000003087984 */ /* 0x000e620000000c00 */
[-C--:B0-----:R-:W-:Y:S02]  /*137b0*/  F2FP.F16.E4M3.UNPACK_B R21, R4.reuse ;  /* 0x00000004ff15723e */ /* 0x081fe400020006ff */
[----:B------:R-:W-:Y:S02]  /*137c0*/  F2FP.F16.E4M3.UNPACK_B R4, R4.H1 ;  /* 0x00000004ff04723e */ /* 0x000fe400030006ff */
[----:B-1----:R-:W-:Y:S02]  /*137d0*/  F2FP.F16.E4M3.UNPACK_B R31, R8.H1 ;  /* 0x00000008ff1f723e */ /* 0x002fe400030006ff */
[----:B------:R-:W-:-:S03]  /*137e0*/  F2FP.F16.E4M3.UNPACK_B R25, R5 ;  /* 0x00000005ff19723e */ /* 0x000fc600020006ff */
[----:B------:R-:W-:Y:S01]  /*137f0*/  HADD2.F32 R32, -RZ, R31.H0_H0 ;  /* 0x2000001fff207230 */ /* 0x000fe20000004100 */
[----:B------:R-:W-:Y:S01]  /*13800*/  F2FP.F16.E4M3.UNPACK_B R27, R5.H1 ;  /* 0x00000005ff1b723e */ /* 0x000fe200030006ff */
[----:B------:R-:W-:-:S03]  /*13810*/  HADD2.F32 R5, -RZ, R4.H0_H0 ;  /* 0x20000004ff057230 */ /* 0x000fc60000004100 */
[-C--:B------:R-:W-:Y:S01]  /*13820*/  FMUL.FTZ R38, R35, R32.reuse ;  /* 0x0000002023267220 */ /* 0x080fe20000410000 */
[C---:B------:R-:W-:Y:S01]  /*13830*/  FMUL.FTZ R36, R39.reuse, R32 ;  /* 0x0000002027247220 */ /* 0x040fe20000410000 */
[----:B------:R-:W-:Y:S02]  /*13840*/  F2FP.F16.E4M3.UNPACK_B R8, R8 ;  /* 0x00000008ff08723e */ /* 0x000fe400020006ff */
[----:B------:R-:W-:Y:S01]  /*13850*/  FFMA.FTZ R38, R39, R5, R38 ;  /* 0x0000000527267223 */ /* 0x000fe20000010026 */
[----:B------:R-:W-:Y:S01]  /*13860*/  F2FP.F16.E4M3.UNPACK_B R39, R13 ;  /* 0x0000000dff27723e */ /* 0x000fe200020006ff */
[----:B------:R-:W-:Y:S01]  /*13870*/  FFMA.FTZ R35, R35, R5, -R36 ;  /* 0x0000000523237223 */ /* 0x000fe20000010824 */
[----:B------:R-:W-:Y:S01]  /*13880*/  F2FP.F16.E4M3.UNPACK_B R36, R0 ;  /* 0x00000000ff24723e */ /* 0x000fe200020006ff */
[----:B------:R-:W-:Y:S02]  /*13890*/  HADD2.F32 R5, -RZ, R8.H0_H0 ;  /* 0x20000008ff057230 */ /* 0x000fe40000004100 */
[----:B------:R-:W-:-:S02]  /*138a0*/  HADD2.F32 R44, -RZ, R39.H0_H0 ;  /* 0x20000027ff2c7230 */ /* 0x000fc40000004100 */
[----:B------:R-:W-:Y:S02]  /*138b0*/  HADD2.F32 R31, -RZ, R31.H1_H1 ;  /* 0x3000001fff1f7230 */ /* 0x000fe40000004100 */
[----:B------:R-:W-:Y:S02]  /*138c0*/  HADD2.F32 R42, -RZ, R36.H0_H0 ;  /* 0x20000024ff2a7230 */ /* 0x000fe40000004100 */
[----:B------:R-:W-:Y:S01]  /*138d0*/  FMUL.FTZ R13, R44, R5 ;  /* 0x000000052c0d7220 */ /* 0x000fe20000410000 */
[----:B------:R-:W-:Y:S02]  /*138e0*/  HADD2.F32 R0, -RZ, R21.H0_H0 ;  /* 0x20000015ff007230 */ /* 0x000fe40000004100 */
[----:B------:R-:W-:Y:S01]  /*138f0*/  FMUL.FTZ R37, R46, R31 ;  /* 0x0000001f2e257220 */ /* 0x000fe20000410000 */
[----:B------:R-:W-:Y:S01]  /*13900*/  HADD2.F32 R4, -RZ, R4.H1_H1 ;  /* 0x30000004ff047230 */ /* 0x000fe20000004100 */
[----:B------:R-:W-:Y:S01]  /*13910*/  F2FP.F16.E4M3.UNPACK_B R33, R9 ;  /* 0x00000009ff21723e */ /* 0x000fe200020006ff */
[----:B------:R-:W-:Y:S01]  /*13920*/  FMUL.FTZ R31, R40, R31 ;  /* 0x0000001f281f7220 */ /* 0x000fe20000410000 */
[C---:B------:R-:W-:Y:S01]  /*13930*/  FMUL.FTZ R5, R42.reuse, R5 ;  /* 0x000000052a057220 */ /* 0x040fe20000410000 */
[----:B------:R-:W-:Y:S01]  /*13940*/  FFMA.FTZ R13, R42, R0, -R13 ;  /* 0x000000002a0d7223 */ /* 0x000fe2000001080d */
[----:B------:R-:W-:Y:S01]  /*13950*/  HADD2.F32 R43, -RZ, R39.H1_H1 ;  /* 0x30000027ff2b7230 */ /* 0x000fe20000004100 */
[----:B------:R-:W-:Y:S01]  /*13960*/  F2FP.F16.E4M3.UNPACK_B R9, R9.H1 ;  /* 0x00000009ff09723e */ /* 0x000fe200030006ff */
[----:B------:R-:W-:Y:S01]  /*13970*/  HADD2.F32 R8, -RZ, R8.H1_H1 ;  /* 0x30000008ff087230 */ /* 0x000fe20000004100 */
[----:B------:R-:W-:Y:S01]  /*13980*/  F2FP.F16.E4M3.UNPACK_B R42, R24.H1 ;  /* 0x00000018ff2a723e */ /* 0x000fe200030006ff */
[----:B------:R-:W-:-:S02]  /*13990*/  HADD2.F32 R41, -RZ, R36.H1_H1 ;  /* 0x30000024ff297230 */ /* 0x000fc40000004100 */
[-C--:B------:R-:W-:Y:S01]  /*139a0*/  FFMA.FTZ R31, R46, R4.reuse, R31 ;  /* 0x000000042e1f7223 */ /* 0x080fe2000001001f */
[----:B------:R-:W-:Y:S01]  /*139b0*/  FFMA.FTZ R40, R40, R4, -R37 ;  /* 0x0000000428287223 */ /* 0x000fe20000010825 */
[----:B------:R-:W-:Y:S01]  /*139c0*/  FFMA.FTZ R5, R44, R0, R5 ;  /* 0x000000002c057223 */ /* 0x000fe20000010005 */
[----:B------:R-:W-:Y:S01]  /*139d0*/  F2FP.F16.E4M3.UNPACK_B R46, R14.H1 ;  /* 0x0000000eff2e723e */ /* 0x000fe200030006ff */
[----:B------:R-:W-:Y:S02]  /*139e0*/  HADD2.F32 R21, -RZ, R21.H1_H1 ;  /* 0x30000015ff157230 */ /* 0x000fe40000004100 */
[-C--:B------:R-:W-:Y:S01]  /*139f0*/  FMUL.FTZ R36, R43, R8.reuse ;  /* 0x000000082b247220 */ /* 0x080fe20000410000 */
[----:B------:R-:W-:Y:S02]  /*13a00*/  HADD2.F32 R4, -RZ, R9.H0_H0 ;  /* 0x20000009ff047230 */ /* 0x000fe40000004100 */
[----:B------:R-:W-:Y:S01]  /*13a10*/  FMUL.FTZ R8, R41, R8 ;  /* 0x0000000829087220 */ /* 0x000fe20000410000 */
[----:B------:R-:W-:-:S02]  /*13a20*/  HADD2.F32 R44, -RZ, R42.H0_H0 ;  /* 0x2000002aff2c7230 */ /* 0x000fc40000004100 */
[-C--:B------:R-:W-:Y:S01]  /*13a30*/  FFMA.FTZ R36, R41, R21.reuse, -R36 ;  /* 0x0000001529247223 */ /* 0x080fe20000010824 */
[----:B------:R-:W-:Y:S02]  /*13a40*/  HADD2.F32 R48, -RZ, R46.H0_H0 ;  /* 0x2000002eff307230 */ /* 0x000fe40000004100 */
[----:B------:R-:W-:Y:S01]  /*13a50*/  FFMA.FTZ R8, R43, R21, R8 ;  /* 0x000000152b087223 */ /* 0x000fe20000010008 */
[----:B------:R-:W-:Y:S02]  /*13a60*/  HADD2.F32 R0, -RZ, R27.H0_H0 ;  /* 0x2000001bff007230 */ /* 0x000fe40000004100 */
[----:B------:R-:W-:Y:S01]  /*13a70*/  FMUL.FTZ R39, R44, R4 ;  /* 0x000000042c277220 */ /* 0x000fe20000410000 */
[----:B------:R-:W-:Y:S01]  /*13a80*/  HADD2.F32 R43, -RZ, R42.H1_H1 ;  /* 0x3000002aff2b7230 */ /* 0x000fe20000004100 */
[----:B------:R-:W-:Y:S01]  /*13a90*/  F2FP.F16.E4M3.UNPACK_B R41, R24 ;  /* 0x00000018ff29723e */ /* 0x000fe200020006ff */
[----:B------:R-:W-:Y:S02]  /*13aa0*/  HADD2.F32 R47, -RZ, R46.H1_H1 ;  /* 0x3000002eff2f7230 */ /* 0x000fe40000004100 */
[----:B------:R-:W-:-:S02]  /*13ab0*/  HADD2.F32 R9, -RZ, R9.H1_H1 ;  /* 0x30000009ff097230 */ /* 0x000fc40000004100 */
[C---:B------:R-:W-:Y:S01]  /*13ac0*/  FMUL.FTZ R37, R48.reuse, R4 ;  /* 0x0000000430257220 */ /* 0x040fe20000410000 */
[----:B------:R-:W-:Y:S01]  /*13ad0*/  FFMA.FTZ R39, R48, R0, R39 ;  /* 0x0000000030277223 */ /* 0x000fe20000010027 */
[----:B------:R-:W-:Y:S02]  /*13ae0*/  HADD2.F32 R27, -RZ, R27.H1_H1 ;  /* 0x3000001bff1b7230 */ /* 0x000fe40000004100 */
[----:B------:R-:W-:Y:S02]  /*13af0*/  HADD2.F32 R48, -RZ, R45.H0_H0 ;  /* 0x2000002dff307230 */ /* 0x000fe40000004100 */
[-C--:B------:R-:W-:Y:S01]  /*13b00*/  FMUL.FTZ R14, R47, R9.reuse ;  /* 0x000000092f0e7220 */ /* 0x080fe20000410000 */
[----:B------:R-:W-:Y:S02]  /*13b10*/  HADD2.F32 R4, -RZ, R33.H0_H0 ;  /* 0x20000021ff047230 */ /* 0x000fe40000004100 */
[----:B------:R-:W-:Y:S01]  /*13b20*/  FMUL.FTZ R24, R43, R9 ;  /* 0x000000092b187220 */ /* 0x000fe20000410000 */
[----:B------:R-:W-:-:S02]  /*13b30*/  HADD2.F32 R46, -RZ, R41.H0_H0 ;  /* 0x20000029ff2e7230 */ /* 0x000fc40000004100 */
[----:B------:R-:W-:Y:S01]  /*13b40*/  FFMA.FTZ R37, R44, R0, -R37 ;  /* 0x000000002c257223 */ /* 0x000fe20000010825 */
[-C--:B------:R-:W-:Y:S01]  /*13b50*/  F2FP.F16.E4M3.UNPACK_B R34, R10.reuse ;  /* 0x0000000aff22723e */ /* 0x080fe200020006ff */
[----:B------:R-:W-:Y:S02]  /*13b60*/  HADD2.F32 R0, -RZ, R25.H0_H0 ;  /* 0x20000019ff007230 */ /* 0x000fe40000004100 */
[-C--:B------:R-:W-:Y:S01]  /*13b70*/  FFMA.FTZ R42, R43, R27.reuse, -R14 ;  /* 0x0000001b2b2a7223 */ /* 0x080fe2000001080e */
[----:B------:R-:W-:Y:S01]  /*13b80*/  FFMA.FTZ R44, R47, R27, R24 ;  /* 0x0000001b2f2c7223 */ /* 0x000fe20000010018 */
[----:B------:R-:W-:Y:S01]  /*13b90*/  F2FP.F16.E4M3.UNPACK_B R10, R10.H1 ;  /* 0x0000000aff0a723e */ /* 0x000fe200030006ff */
[-C--:B------:R-:W-:Y:S01]  /*13ba0*/  FMUL.FTZ R9, R48, R4.reuse ;  /* 0x0000000430097220 */ /* 0x080fe20000410000 */
[C---:B------:R-:W-:Y:S01]  /*13bb0*/  FMUL.FTZ R21, R46.reuse, R4 ;  /* 0x000000042e157220 */ /* 0x040fe20000410000 */
[----:B------:R-:W-:Y:S02]  /*13bc0*/  F2FP.F16.E4M3.UNPACK_B R47, R15.H1 ;  /* 0x0000000fff2f723e */ /* 0x000fe400030006ff */
[----:B------:R-:W-:Y:S01]  /*13bd0*/  F2FP.F16.E4M3.UNPACK_B R43, R12.H1 ;  /* 0x0000000cff2b723e */ /* 0x000fe200030006ff */
[----:B------:R-:W-:Y:S01]  /*13be0*/  FFMA.FTZ R9, R46, R0, -R9 ;  /* 0x000000002e097223 */ /* 0x000fe20000010809 */
[----:B------:R-:W-:Y:S01]  /*13bf0*/  F2FP.F16.E4M3.UNPACK_B R28, R6 ;  /* 0x00000006ff1c723e */ /* 0x000fe200020006ff */
[----:B------:R-:W-:Y:S01]  /*13c00*/  FFMA.FTZ R21, R48, R0, R21 ;  /* 0x0000000030157223 */ /* 0x000fe20000010015 */
[----:B------:R-:W-:Y:S01]  /*13c10*/  F2FP.F16.E4M3.UNPACK_B R6, R6.H1 ;  /* 0x00000006ff06723e */ /* 0x000fe200030006ff */
[----:B------:R-:W-:-:S02]  /*13c20*/  HADD2.F32 R41, -RZ, R41.H1_H1 ;  /* 0x30000029ff297230 */ /* 0x000fc40000004100 */
[----:B------:R-:W-:Y:S02]  /*13c30*/  HADD2.F32 R45, -RZ, R45.H1_H1 ;  /* 0x3000002dff2d7230 */ /* 0x000fe40000004100 */
[----:B------:R-:W-:Y:S02]  /*13c40*/  HADD2.F32 R33, -RZ, R33.H1_H1 ;  /* 0x30000021ff217230 */ /* 0x000fe40000004100 */
[----:B------:R-:W-:Y:S02]  /*13c50*/  HADD2.F32 R48, -RZ, R47.H0_H0 ;  /* 0x2000002fff307230 */ /* 0x000fe40000004100 */
[----:B------:R-:W-:Y:S02]  /*13c60*/  HADD2.F32 R4, -RZ, R10.H0_H0 ;  /* 0x2000000aff047230 */ /* 0x000fe40000004100 */
[----:B------:R-:W-:Y:S02]  /*13c70*/  HADD2.F32 R46, -RZ, R43.H0_H0 ;  /* 0x2000002bff2e7230 */ /* 0x000fe40000004100 */
[----:B------:R-:W-:Y:S01]  /*13c80*/  FMUL.FTZ R14, R45, R33 ;  /* 0x000000212d0e7220 */ /* 0x000fe20000410000 */
[----:B------:R-:W-:-:S02]  /*13c90*/  HADD2.F32 R0, -RZ, R6.H0_H0 ;  /* 0x20000006ff007230 */ /* 0x000fc40000004100 */
[----:B------:R-:W-:Y:S01]  /*13ca0*/  FMUL.FTZ R24, R41, R33 ;  /* 0x0000002129187220 */ /* 0x000fe20000410000 */
[-C--:B------:R-:W-:Y:S01]  /*13cb0*/  FMUL.FTZ R27, R48, R4.reuse ;  /* 0x00000004301b7220 */ /* 0x080fe20000410000 */
[C---:B------:R-:W-:Y:S01]  /*13cc0*/  FMUL.FTZ R33, R46.reuse, R4 ;  /* 0x000000042e217220 */ /* 0x040fe20000410000 */
[----:B------:R-:W-:Y:S02]  /*13cd0*/  HADD2.F32 R25, -RZ, R25.H1_H1 ;  /* 0x30000019ff197230 */ /* 0x000fe40000004100 */
[-C--:B------:R-:W-:Y:S01]  /*13ce0*/  FFMA.FTZ R27, R46, R0.reuse, -R27 ;  /* 0x000000002e1b7223 */ /* 0x080fe2000001081b */
[----:B------:R-:W-:Y:S01]  /*13cf0*/  FFMA.FTZ R33, R48, R0, R33 ;  /* 0x0000000030217223 */ /* 0x000fe20000010021 */
[----:B------:R-:W-:Y:S02]  /*13d00*/  HADD2.F32 R46, -RZ, R47.H1_H1 ;  /* 0x3000002fff2e7230 */ /* 0x000fe40000004100 */
[----:B------:R-:W-:Y:S02]  /*13d10*/  HADD2.F32 R10, -RZ, R10.H1_H1 ;  /* 0x3000000aff0a7230 */ /* 0x000fe40000004100 */
[----:B------:R-:W-:-:S02]  /*13d20*/  HADD2.F32 R0, -RZ, R43.H1_H1 ;  /* 0x3000002bff007230 */ /* 0x000fc40000004100 */
[-C--:B------:R-:W-:Y:S01]  /*13d30*/  FFMA.FTZ R14, R41, R25.reuse, -R14 ;  /* 0x00000019290e7223 */ /* 0x080fe2000001080e */
[----:B------:R-:W-:Y:S01]  /*13d40*/  FFMA.FTZ R24, R45, R25, R24 ;  /* 0x000000192d187223 */ /* 0x000fe20000010018 */
[----:B------:R-:W-:Y:S01]  /*13d50*/  F2FP.F16.E4M3.UNPACK_B R43, R15 ;  /* 0x0000000fff2b723e */ /* 0x000fe200020006ff */
[----:B------:R-:W-:Y:S01]  /*13d60*/  HADD2.F32 R6, -RZ, R6.H1_H1 ;  /* 0x30000006ff067230 */ /* 0x000fe20000004100 */
[----:B------:R-:W-:Y:S01]  /*13d70*/  F2FP.F16.E4M3.UNPACK_B R41, R12 ;  /* 0x0000000cff29723e */ /* 0x000fe200020006ff */
[-C--:B------:R-:W-:Y:S01]  /*13d80*/  FMUL.FTZ R15, R46, R10.reuse ;  /* 0x0000000a2e0f7220 */ /* 0x080fe20000410000 */
[C---:B------:R-:W-:Y:S01]  /*13d90*/  FMUL.FTZ R25, R0.reuse, R10 ;  /* 0x0000000a00197220 */ /* 0x040fe20000410000 */
[----:B------:R-:W-:Y:S02]  /*13da0*/  HADD2.F32 R10, -RZ, R43.H0_H0 ;  /* 0x2000002bff0a7230 */ /* 0x000fe40000004100 */
[-C--:B------:R-:W-:Y:S01]  /*13db0*/  FFMA.FTZ R12, R0, R6.reuse, -R15 ;  /* 0x00000006000c7223 */ /* 0x080fe2000001080f */
[----:B------:R-:W-:Y:S01]  /*13dc0*/  FFMA.FTZ R46, R46, R6, R25 ;  /* 0x000000062e2e7223 */ /* 0x000fe20000010019 */
[----:B------:R-:W-:-:S02]  /*13dd0*/  HADD2.F32 R4, -RZ, R34.H0_H0 ;  /* 0x20000022ff047230 */ /* 0x000fc40000004100 */
[----:B------:R-:W-:Y:S02]  /*13de0*/  HADD2.F32 R6, -RZ, R41.H0_H0 ;  /* 0x20000029ff067230 */ /* 0x000fe40000004100 */
[----:B------:R-:W-:Y:S02]  /*13df0*/  HADD2.F32 R0, -RZ, R28.H0_H0 ;  /* 0x2000001cff007230 */ /* 0x000fe40000004100 */
[-C--:B------:R-:W-:Y:S01]  /*13e00*/  FMUL.FTZ R15, R10, R4.reuse ;  /* 0x000000040a0f7220 */ /* 0x080fe20000410000 */
[----:B------:R-:W-:Y:S02]  /*13e10*/  HADD2.F32 R48, -RZ, R43.H1_H1 ;  /* 0x3000002bff307230 */ /* 0x000fe40000004100 */
[C---:B------:R-:W-:Y:S01]  /*13e20*/  FMUL.FTZ R25, R6.reuse, R4 ;  /* 0x0000000406197220 */ /* 0x040fe20000410000 */
[----:B------:R-:W-:Y:S02]  /*13e30*/  HADD2.F32 R34, -RZ, R34.H1_H1 ;  /* 0x30000022ff227230 */ /* 0x000fe40000004100 */
[----:B------:R-:W-:Y:S01]  /*13e40*/  HADD2.F32 R4, -RZ, R41.H1_H1 ;  /* 0x30000029ff047230 */ /* 0x000fe20000004100 */
[-C--:B------:R-:W-:Y:S01]  /*13e50*/  F2FP.F16.E4M3.UNPACK_B R32, R11.reuse ;  /* 0x0000000bff20723e */ /* 0x080fe200020006ff */
[----:B------:R-:W-:Y:S01]  /*13e60*/  FFMA.FTZ R6, R6, R0, -R15 ;  /* 0x0000000006067223 */ /* 0x000fe2000001080f */
[----:B------:R-:W-:Y:S01]  /*13e70*/  HADD2.F32 R28, -RZ, R28.H1_H1 ;  /* 0x3000001cff1c7230 */ /* 0x000fe20000004100 */
[----:B------:R-:W-:Y:S01]  /*13e80*/  F2FP.F16.E4M3.UNPACK_B R11, R11.H1 ;  /* 0x0000000bff0b723e */ /* 0x000fe200030006ff */
[----:B------:R-:W-:Y:S01]  /*13e90*/  FMUL.FTZ R15, R48, R34 ;  /* 0x00000022300f7220 */ /* 0x000fe20000410000 */
[----:B------:R-:W-:Y:S01]  /*13ea0*/  F2FP.F16.E4M3.UNPACK_B R43, R20.H1 ;  /* 0x00000014ff2b723e */ /* 0x000fe200030006ff */
[----:B------:R-:W-:Y:S01]  /*13eb0*/  FFMA.FTZ R10, R10, R0, R25 ;  /* 0x000000000a0a7223 */ /* 0x000fe20000010019 */
[----:B------:R-:W-:Y:S01]  /*13ec0*/  F2FP.F16.E4M3.UNPACK_B R0, R26.H1 ;  /* 0x0000001aff00723e */ /* 0x000fe200030006ff */
[C---:B------:R-:W-:Y:S01]  /*13ed0*/  FMUL.FTZ R25, R4.reuse, R34 ;  /* 0x0000002204197220 */ /* 0x040fe20000410000 */
[-C--:B------:R-:W-:Y:S01]  /*13ee0*/  F2FP.F16.E4M3.UNPACK_B R29, R7.reuse ;  /* 0x00000007ff1d723e */ /* 0x080fe200020006ff */
[----:B------:R-:W-:Y:S01]  /*13ef0*/  FFMA.FTZ R15, R4, R28, -R15 ;  /* 0x0000001c040f7223 */ /* 0x000fe2000001080f */
[----:B------:R-:W-:Y:S01]  /*13f00*/  F2FP.F16.E4M3.UNPACK_B R7, R7.H1 ;  /* 0x00000007ff07723e */ /* 0x000fe200030006ff */
[----:B------:R-:W-:-:S02]  /*13f10*/  HADD2.F32 R34, -RZ, R43.H0_H0 ;  /* 0x2000002bff227230 */ /* 0x000fc40000004100 */
[----:B------:R-:W-:Y:S01]  /*13f20*/  FFMA.FTZ R25, R48, R28, R25 ;  /* 0x0000001c30197223 */ /* 0x000fe20000010019 */
[----:B------:R-:W-:Y:S02]  /*13f30*/  HADD2.F32 R4, -RZ, R11.H0_H0 ;  /* 0x2000000bff047230 */ /* 0x000fe40000004100 */
[--C-:B------:R-:W-:Y:S02]  /*13f40*/  HADD2.F32 R28, -RZ, R0.reuse.H0_H0 ;  /* 0x20000000ff1c7230 */ /* 0x100fe40000004100 */
[----:B------:R-:W-:Y:S02]  /*13f50*/  HADD2.F32 R45, -RZ, R0.H1_H1 ;  /* 0x30000000ff2d7230 */ /* 0x000fe40000004100 */
[----:B------:R-:W-:Y:S01]  /*13f60*/  FMUL.FTZ R41, R34, R4 ;  /* 0x0000000422297220 */ /* 0x000fe20000410000 */
[----:B------:R-:W-:Y:S02]  /*13f70*/  HADD2.F32 R0, -RZ, R7.H0_H0 ;  /* 0x20000007ff007230 */ /* 0x000fe40000004100 */
[----:B------:R-:W-:-:S02]  /*13f80*/  HADD2.F32 R47, -RZ, R43.H1_H1 ;  /* 0x3000002bff2f7230 */ /* 0x000fc40000004100 */
[C---:B------:R-:W-:Y:S01]  /*13f90*/  FMUL.FTZ R43, R28.reuse, R4 ;  /* 0x000000041c2b7220 */ /* 0x040fe20000410000 */
[----:B------:R-:W-:Y:S02]  /*13fa0*/  HADD2.F32 R11, -RZ, R11.H1_H1 ;  /* 0x3000000bff0b7230 */ /* 0x000fe40000004100 */
[----:B------:R-:W-:Y:S01]  /*13fb0*/  FFMA.FTZ R41, R28, R0, -R41 ;  /* 0x000000001c297223 */ /* 0x000fe20000010829 */
[----:B------:R-:W-:Y:S01]  /*13fc0*/  HADD2.F32 R7, -RZ, R7.H1_H1 ;  /* 0x30000007ff077230 */ /* 0x000fe20000004100 */
[----:B------:R-:W-:Y:S01]  /*13fd0*/  F2FP.F16.E4M3.UNPACK_B R28, R26 ;  /* 0x0000001aff1c723e */ /* 0x000fe200020006ff */
[----:B------:R-:W-:Y:S01]  /*13fe0*/  FFMA.FTZ R43, R34, R0, R43 ;  /* 0x00000000222b7223 */ /* 0x000fe2000001002b */
[-C--:B------:R-:W-:Y:S01]  /*13ff0*/  FMUL.FTZ R4, R47, R11.reuse ;  /* 0x0000000b2f047220 */ /* 0x080fe20000410000 */
[----:B------:R-:W-:Y:S01]  /*14000*/  F2FP.F16.E4M3.UNPACK_B R0, R20 ;  /* 0x00000014ff00723e */ /* 0x000fe200020006ff */
[----:B------:R-:W-:Y:S01]  /*14010*/  FMUL.FTZ R26, R45, R11 ;  /* 0x0000000b2d1a7220 */ /* 0x000fe20000410000 */
[----:B------:R-:W-:-:S02]  /*14020*/  HADD2.F32 R34, -RZ, R28.H0_H0 ;  /* 0x2000001cff227230 */ /* 0x000fc40000004100 */
[-C--:B------:R-:W-:Y:S01]  /*14030*/  FFMA.FTZ R20, R45, R7.reuse, -R4 ;  /* 0x000000072d147223 */ /* 0x080fe20000010804 */
[----:B------:R-:W-:Y:S02]  /*14040*/  HADD2.F32 R45, -RZ, R28.H1_H1 ;  /* 0x3000001cff2d7230 */ /* 0x000fe40000004100 */
[----:B------:R-:W-:Y:S01]  /*14050*/  FFMA.FTZ R26, R47, R7, R26 ;  /* 0x000000072f1a7223 */ /* 0x000fe2000001001a */
[----:B------:R-:W-:Y:S02]  /*14060*/  HADD2.F32 R28, -RZ, R0.H0_H0 ;  /* 0x20000000ff1c7230 */ /* 0x000fe40000004100 */
[----:B------:R-:W-:Y:S02]  /*14070*/  HADD2.F32 R4, -RZ, R32.H0_H0 ;  /* 0x20000020ff047230 */ /* 0x000fe40000004100 */
[----:B------:R-:W-:Y:S02]  /*14080*/  HADD2.F32 R47, -RZ, R0.H1_H1 ;  /* 0x30000000ff2f7230 */ /* 0x000fe40000004100 */
[----:B------:R-:W-:-:S02]  /*14090*/  HADD2.F32 R32, -RZ, R32.H1_H1 ;  /* 0x30000020ff207230 */ /* 0x000fc40000004100 */
        /* <DEDUP_REMOVED lines=9> */
[----:B------:R-:W-:Y:S01]  /*14130*/  F2FP.SATFINITE.E4M3.F32.PACK_AB_MERGE_C R31, R31, R38, RZ ;  /* 0x000000261f1f723e */ /* 0x000fe200048070ff */
        /* <DEDUP_REMOVED lines=8> */
[----:B------:R-:W-:Y:S02]  /*141c0*/  F2FP.SATFINITE.E4M3.F32.PACK_AB_MERGE_C R8, R8, R5, R31 ;  /* 0x000000050808723e */ /* 0x000fe4000480701f */
[----:B------:R-:W-:Y:S02]  /*141d0*/  F2FP.SATFINITE.E4M3.F32.PACK_AB_MERGE_C R4, R36, R13, R4 ;  /* 0x0000000d2404723e */ /* 0x000fe40004807004 */
[----:B------:R-:W-:Y:S02]  /*141e0*/  F2FP.SATFINITE.E4M3.F32.PACK_AB_MERGE_C R5, R14, R9, R37 ;  /* 0x000000090e05723e */ /* 0x000fe40004807025 */
[----:B------:R-:W-:Y:S02]  /*141f0*/  F2FP.SATFINITE.E4M3.F32.PACK_AB_MERGE_C R6, R15, R6, R12 ;  /* 0x000000060f06723e */ /* 0x000fe4000480700c */
[----:B------:R-:W-:Y:S02]  /*14200*/  F2FP.SATFINITE.E4M3.F32.PACK_AB_MERGE_C R7, R0, R7, R20 ;  /* 0x000000070007723e */ /* 0x000fe40004807014 */
[----:B------:R-:W-:-:S02]  /*14210*/  F2FP.SATFINITE.E4M3.F32.PACK_AB_MERGE_C R9, R24, R21, R39 ;  /* 0x000000151809723e */ /* 0x000fc40004807027 */
[----:B------:R-:W-:Y:S02]  /*14220*/  F2FP.SATFINITE.E4M3.F32.PACK_AB_MERGE_C R10, R25, R10, R33 ;  /* 0x0000000a190a723e */ /* 0x000fe40004807021 */
[----:B------:R-:W-:Y:S01]  /*14230*/  F2FP.SATFINITE.E4M3.F32.PACK_AB_MERGE_C R11, R32, R11, R26 ;  /* 0x0000000b200b723e */ /* 0x000fe2000480701a */
[----:B------:R4:W-:Y:S04]  /*14240*/  STS.128 [R49+0x20400], R4 ;  /* 0x0204000431007388 */ /* 0x0009e80000000c00 */
[----:B------:R4:W-:Y:S02]  /*14250*/  STS.128 [R3+0x20400], R8 ;  /* 0x0204000803007388 */ /* 0x0009e40000000c00 */
.L_x_465:
[----:B------:R-:W-:Y:S05]  /*14260*/  BSYNC B0 ;  /* 0x0000000000007941 */ /* 0x000fea0003800000 */
.L_x_446:
[----:B------:R-:W-:Y:S01]  /*14270*/  @!PT LDS RZ, [RZ] ;  /* 0x00000000fffff984 */ /* 0x000fe20000000800 */
[----:B------:R-:W-:Y:S01]  /*14280*/  @!PT LDS RZ, [RZ] ;  /* 0x00000000fffff984 */ /* 0x000fe20000000800 */
[----:B------:R-:W-:Y:S01]  /*14290*/  @!PT LDS RZ, [RZ] ;  /* 0x00000000fffff984 */ /* 0x000fe20000000800 */
[----:B------:R-:W-:Y:S01]  /*142a0*/  @!PT LDS RZ, [RZ] ;  /* 0x00000000fffff984 */ /* 0x000fe20000000800 */
[----:B------:R0:W-:Y:S06]  /*142b0*/  MEMBAR.ALL.CTA ;  /* 0x0000000000007992 */ /* 0x0001ec0000008000 */
[----:B0-----:R-:W0:Y:S01]  /*142c0*/  FENCE.VIEW.ASYNC.S ;  /* 0x00000000000073c6 */ /* 0x001e220000000000 */
[----:B------:R-:W-:Y:S05]  /*142d0*/  WARPSYNC.ALL ;  /* 0x0000000000007948 */ /* 0x000fea0003800000 */
[----:B0-----:R-:W-:Y:S06]  /*142e0*/  BAR.SYNC.DEFER_BLOCKING 0xd, 0x100 ;  /* 0x0344000000007b1d */ /* 0x001fec0000010000 */
.L_x_444:
[----:B------:R-:W-:-:S05]  /*142f0*/  IMAD.U32 R0, RZ, RZ, UR47 ;  /* 0x0000002fff007e24 */ /* 0x000fca000f8e00ff */
[----:B------:R-:W-:-:S13]  /*14300*/  ISETP.NE.AND P0, PT, R0, 0x3, PT ;  /* 0x000000030000780c */ /* 0x000fda0003f05270 */
[----:B------:R-:W-:Y:S05]  /*14310*/  @!P0 BRA `(.L_x_479) ;  /* 0x0000000000048947 */ /* 0x000fea0003800000 */
[----:B------:R-:W-:Y:S01]  /*14320*/  BPT.TRAP 0x1 ;  /* 0x000000040000795c */ /* 0x000fe20000300000 */
.L_x_479:
[----:B-1234-:R-:W-:Y:S02]  /*14330*/  LEA R4, R152, R22, 0x3 ;  /* 0x0000001698047211 */ /* 0x01efe400078e18ff */
[----:B0-----:R-:W-:-:S04]  /*14340*/  SHF.L.U32 R3, R235, 0x1f, RZ ;  /* 0x0000001feb037819 */ /* 0x001fc800000006ff */
[----:B------:R0:W1:Y:S01]  /*14350*/  SYNCS.PHASECHK.TRANS64.TRYWAIT P1, [R4+URZ+0x38830], R3 ;  /* 0x03883003040075a7 */ /* 0x000062000802017f */
[----:B------:R-:W-:Y:S05]  /*14360*/  @!P0 BRA `(.L_x_480) ;  /* 0x0000000000048947 */ /* 0x000fea0003800000 */
[----:B------:R-:W-:Y:S01]  /*14370*/  BPT.TRAP 0x1 ;  /* 0x000000040000795c */ /* 0x000fe20000300000 */
.L_x_480:
[----:B------:R-:W2:Y:S01]  /*14380*/  S2R R0, SR_TID.X ;  /* 0x0000000000007919 */ /* 0x000ea20000002100 */
[----:B------:R-:W-:Y:S02]  /*14390*/  IMAD.MOV.U32 R5, RZ, RZ, -0x2 ;  /* 0xfffffffeff057424 */ /* 0x000fe400078e00ff */
[----:B--2---:R-:W-:-:S05]  /*143a0*/  VIADD R0, R0, 0xffffff80 ;  /* 0xffffff8000007836 */ /* 0x004fca0000000000 */
[----:B------:R-:W-:-:S04]  /*143b0*/  SHF.R.S32.HI R6, RZ, 0x1f, R0 ;  /* 0x0000001fff067819 */ /* 0x000fc80000011400 */
[----:B------:R-:W-:-:S04]  /*143c0*/  LEA.HI R6, R6, R0, RZ, 0x7 ;  /* 0x0000000006067211 */ /* 0x000fc800078f38ff */
[----:B------:R-:W-:-:S05]  /*143d0*/  LOP3.LUT R6, R6, 0xffffff80, RZ, 0xc0, !PT ;  /* 0xffffff8006067812 */ /* 0x000fca00078ec0ff */
[----:B------:R-:W-:-:S05]  /*143e0*/  IMAD.IADD R6, R0, 0x1, -R6 ;  /* 0x0000000100067824 */ /* 0x000fca00078e0a06 */
[----:B------:R-:W-:-:S04]  /*143f0*/  SHF.R.S32.HI R0, RZ, 0x1f, R6 ;  /* 0x0000001fff007819 */ /* 0x000fc80000011406 */
[----:B------:R-:W-:-:S04]  /*14400*/  LEA.HI R0, R0, R6, RZ, 0x2 ;  /* 0x0000000600007211 */ /* 0x000fc800078f10ff */
[----:B------:R-:W-:-:S04]  /*14410*/  LOP3.LUT R0, R0, 0x7ffffffc, RZ, 0xc0, !PT ;  /* 0x7ffffffc00007812 */ /* 0x000fc800078ec0ff */
[----:B------:R-:W-:Y:S01]  /*14420*/  IADD3 R0, R6, -R0, RZ ;  /* 0x8000000006007210 */ /* 0x000fe20007ffe0ff */
[----:B-1----:R-:W-:Y:S06]  /*14430*/  @P1 BRA `(.L_x_481) ;  /* 0x0000000000081947 */ /* 0x002fec0003800000 */
[----:B------:R-:W1:Y:S02]  /*14440*/  SYNCS.PHASECHK.TRANS64.TRYWAIT P1, [R4+URZ+0x38830], R3 ;  /* 0x03883003040075a7 */ /* 0x000e64000802017f */
[----:B-1----:R-:W-:Y:S05]  /*14450*/  @!P1 BRA `(.L_x_482) ;  /* 0x0000011800589947 */ /* 0x002fea0003800000 */
.L_x_481:
[----:B------:R-:W2:Y:S01]  /*14460*/  S2R R6, SR_TID.X ;  /* 0x0000000000067919 */ /* 0x000ea20000002100 */
[----:B------:R-:W-:Y:S05]  /*14470*/  WARPSYNC.ALL ;  /* 0x0000000000007948 */ /* 0x000fea0003800000 */
[----:B------:R-:W-:Y:S02]  /*14480*/  IMAD R8, R0, R5, 0x80 ;  /* 0x0000008000087424 */ /* 0x000fe400078e0205 */
[----:B------:R-:W-:Y:S01]  /*14490*/  IMAD.MOV.U32 R151, RZ, RZ, RZ ;  /* 0x000000ffff977224 */ /* 0x000fe200078e00ff */
[----:B--2---:R-:W-:-:S04]  /*144a0*/  LOP3.LUT R6, R6, 0x7f, RZ, 0xc0, !PT ;  /* 0x0000007f06067812 */ /* 0x004fc800078ec0ff */
[----:B------:R-:W-:Y:S01]  /*144b0*/  ISETP.NE.AND P1, PT, R6, RZ, PT ;  /* 0x000000ff0600720c */ /* 0x000fe20003f25270 */
[----:B------:R-:W-:Y:S01]  /*144c0*/  VIADD R0, R22, 0x28400 ;  /* 0x0002840016007836 */ /* 0x000fe20000000000 */
[----:B------:R-:W-:Y:S01]  /*144d0*/  R2UR UR12, R30 ;  /* 0x000000001e0c72ca */ /* 0x000fe200000e0000 */
[----:B------:R-:W-:Y:S01]  /*144e0*/  UMOV UR13, 0x40000040 ;  /* 0x40000040000d7882 */ /* 0x000fe20000000000 */
[----:B------:R-:W-:Y:S01]  /*144f0*/  MOV R7, 0x40000040 ;  /* 0x4000004000077802 */ /* 0x000fe20000000f00 */
[----:B-----5:R-:W-:Y:S01]  /*14500*/  WARPGROUP.ARRIVE ;  /* 0x00000000000079c5 */ /* 0x020fe20000000000 */
[----:B------:R-:W-:Y:S01]  /*14510*/  SHF.R.U32.HI R0, RZ, 0x4, R0 ;  /* 0x00000004ff007819 */ /* 0x000fe20000011600 */
[----:B------:R-:W-:Y:S01]  /*14520*/  IMAD.MOV.U32 R11, RZ, RZ, 0x40000040 ;  /* 0x40000040ff0b7424 */ /* 0x000fe200078e00ff */
[----:B------:R-:W-:Y:S01]  /*14530*/  R2UR UR15, R7 ;  /* 0x00000000070f72ca */ /* 0x000fe200000e0000 */
[----:B------:R-:W-:Y:S01]  /*14540*/  UMOV UR9, 0x40000040 ;  /* 0x4000004000097882 */ /* 0x000fe20000000000 */
[----:B------:R-:W-:Y:S01]  /*14550*/  LOP3.LUT R0, R0, 0x3fff, RZ, 0xc0, !PT ;  /* 0x00003fff00007812 */ /* 0x000fe200078ec0ff */
[----:B------:R-:W-:Y:S01]  /*14560*/  UMOV UR5, 0x40000040 ;  /* 0x4000004000057882 */ /* 0x000fe20000000000 */
[----:B------:R-:W-:Y:S01]  /*14570*/  R2UR UR11, R11 ;  /* 0x000000000b0b72ca */ /* 0x000fe200000e0000 */
[----:B------:R-:W-:Y:S01]  /*14580*/  UMOV UR17, 0x40000040 ;  /* 0x4000004000117882 */ /* 0x000fe20000000000 */
[----:B------:R-:W-:Y:S01]  /*14590*/  LOP3.LUT R0, R0, 0x10000, RZ, 0xfc, !PT ;  /* 0x0001000000007812 */ /* 0x000fe200078efcff */
[----:B------:R-:W-:Y:S01]  /*145a0*/  ULOP3.LUT UR12, UR12, 0x10000, URZ, 0xfc, !UPT ;  /* 0x000100000c0c7892 */ /* 0x000fe2000f8efc3f */
[----:B------:R-:W-:Y:S01]  /*145b0*/  MOV R11, 0x40000040 ;  /* 0x40000040000b7802 */ /* 0x000fe20000000f00 */
[----:B------:R-:W-:Y:S01]  /*145c0*/  UMOV UR21, 0x40000040 ;  /* 0x4000004000157882 */ /* 0x000fe20000000000 */
[----:B------:R-:W-:Y:S01]  /*145d0*/  UMOV UR25, 0x40000040 ;  /* 0x4000004000197882 */ /* 0x000fe20000000000 */
[----:B------:R-:W-:Y:S01]  /*145e0*/  IMAD R6, R152, 0x800, R0 ;  /* 0x0000080098067824 */ /* 0x000fe200078e0200 */
[----:B------:R-:W-:Y:S01]  /*145f0*/  UIADD3 UR8, UR12, 0x2, URZ ;  /* 0x000000020c087890 */ /* 0x000fe2000fffe03f */
[----:B------:R-:W-:Y:S01]  /*14600*/  R2UR UR7, R11 ;  /* 0x000000000b0772ca */ /* 0x000fe200000e0000 */
[----:B------:R-:W-:Y:S01]  /*14610*/  UIADD3 UR4, UR12, 0x4, URZ ;  /* 0x000000040c047890 */ /* 0x000fe2000fffe03f */
[C---:B------:R-:W-:Y:S01]  /*14620*/  VIADD R10, R6.reuse, 0x2 ;  /* 0x00000002060a7836 */ /* 0x040fe20000000000 */
[----:B------:R-:W-:Y:S01]  /*14630*/  R2UR UR14, R6 ;  /* 0x00000000060e72ca */ /* 0x000fe200000e0000 */
[----:B------:R-:W-:Y:S01]  /*14640*/  IMAD.MOV.U32 R11, RZ, RZ, 0x40000040 ;  /* 0x40000040ff0b7424 */ /* 0x000fe200078e00ff */
[----:B------:R-:W-:Y:S01]  /*14650*/  UIADD3 UR16, UR12, 0x6, URZ ;  /* 0x000000060c107890 */ /* 0x000fe2000fffe03f */
[----:B------:R-:W-:Y:S01]  /*14660*/  IMAD.MOV.U32 R7, RZ, RZ, 0x40000040 ;  /* 0x40000040ff077424 */ /* 0x000fe200078e00ff */
[----:B------:R-:W-:Y:S01]  /*14670*/  R2UR UR10, R10 ;  /* 0x000000000a0a72ca */ /* 0x000fe200000e0000 */
[----:B------:R-:W-:Y:S01]  /*14680*/  VIADD R10, R6, 0x4 ;  /* 0x00000004060a7836 */ /* 0x000fe20000000000 */
[----:B------:R-:W-:Y:S01]  /*14690*/  R2UR UR19, R11 ;  /* 0x000000000b1372ca */ /* 0x000fe200000e0000 */
[----:B------:R-:W-:Y:S01]  /*146a0*/  UIADD3 UR20, UR12, 0x400, URZ ;  /* 0x000004000c147890 */ /* 0x000fe2000fffe03f */
[----:B------:R-:W-:Y:S01]  /*146b0*/  MOV R11, 0x40000040 ;  /* 0x40000040000b7802 */ /* 0x000fe20000000f00 */
[----:B------:R-:W-:Y:S01]  /*146c0*/  UIADD3 UR24, UR12, 0x402, URZ ;  /* 0x000004020c187890 */ /* 0x000fe2000fffe03f */
[----:B------:R-:W-:Y:S01]  /*146d0*/  R2UR UR6, R10 ;  /* 0x000000000a0672ca */ /* 0x000fe200000e0000 */
[----:B------:R-:W-:Y:S01]  /*146e0*/  VIADD R10, R6, 0x6 ;  /* 0x00000006060a7836 */ /* 0x000fe20000000000 */
[----:B------:R-:W-:Y:S01]  /*146f0*/  R2UR UR23, R11 ;  /* 0x000000000b1772ca */ /* 0x000fe200000e0000 */
[----:B------:R-:W-:Y:S01]  /*14700*/  QGMMA.64x128x32.F32.E4M3.E4M3 R24, gdesc[UR12], RZ, !UPT, gsb0 ;  /* 0x01e000000c1879f3 */ /* 0x000fe2000c0008ff */
[----:B------:R-:W-:Y:S01]  /*14710*/  IMAD.MOV.U32 R11, RZ, RZ, 0x40000040 ;  /* 0x40000040ff0b7424 */ /* 0x000fe200078e00ff */
[----:B------:R-:W-:Y:S01]  /*14720*/  UIADD3 UR28, UR12, 0x404, URZ ;  /* 0x000004040c1c7890 */ /* 0x000fe2000fffe03f */
[----:B------:R-:W-:Y:S01]  /*14730*/  R2UR UR18, R10 ;  /* 0x000000000a1272ca */ /* 0x000fe200000e0000 */
[----:B------:R-:W-:Y:S01]  /*14740*/  VIADD R10, R6, 0x400 ;  /* 0x00000400060a7836 */ /* 0x000fe20000000000 */
[----:B------:R-:W-:Y:S01]  /*14750*/  UMOV UR29, 0x40000040 ;  /* 0x40000040001d7882 */ /* 0x000fe20000000000 */
[----:B------:R-:W-:Y:S01]  /*14760*/  R2UR UR27, R11 ;  /* 0x000000000b1b72ca */ /* 0x000fe200000e0000 */
[----:B------:R-:W-:Y:S01]  /*14770*/  UIADD3 UR32, UR12, 0x406, URZ ;  /* 0x000004060c207890 */ /* 0x000fe2000fffe03f */
[----:B------:R-:W-:Y:S01]  /*14780*/  MOV R11, 0x40000040 ;  /* 0x40000040000b7802 */ /* 0x000fe20000000f00 */
[----:B------:R-:W-:Y:S01]  /*14790*/  UMOV UR33, 0x40000040 ;  /* 0x4000004000217882 */ /* 0x000fe20000000000 */
[----:B------:R-:W-:Y:S01]  /*147a0*/  R2UR UR22, R10 ;  /* 0x000000000a1672ca */ /* 0x000fe200000e0000 */
[----:B------:R-:W-:Y:S01]  /*147b0*/  VIADD R10, R6, 0x402 ;  /* 0x00000402060a7836 */ /* 0x000fe20000000000 */
[----:B------:R-:W-:Y:S01]  /*147c0*/  R2UR UR31, R11 ;  /* 0x000000000b1f72ca */ /* 0x000fe200000e0000 */
[--C-:B------:R-:W-:Y:S01]  /*147d0*/  IMAD.MOV.U32 R150, RZ, RZ, R151.reuse ;  /* 0x000000ffff967224 */ /* 0x100fe200078e0097 */
[----:B------:R-:W-:Y:S01]  /*147e0*/  R2UR UR35, R7 ;  /* 0x00000000072372ca */ /* 0x000fe200000e0000 */
[--C-:B------:R-:W-:Y:S01]  /*147f0*/  IMAD.MOV.U32 R148, RZ, RZ, R151.reuse ;  /* 0x000000ffff947224 */ /* 0x100fe200078e0097 */
[----:B------:R-:W-:Y:S01]  /*14800*/  R2UR UR26, R10 ;  /* 0x000000000a1a72ca */ /* 0x000fe200000e0000 */
[C---:B------:R-:W-:Y:S01]  /*14810*/  VIADD R10, R6.reuse, 0x404 ;  /* 0x00000404060a7836 */ /* 0x040fe20000000000 */
[----:B------:R-:W-:Y:S01]  /*14820*/  P2R R14, PR, RZ, 0x2 ;  /* 0x00000002ff0e7803 */ /* 0x000fe20000000000 */
[----:B------:R-:W-:Y:S01]  /*14830*/  VIADD R6, R6, 0x406 ;  /* 0x0000040606067836 */ /* 0x000fe20000000000 */
[----:B------:R-:W-:Y:S01]  /*14840*/  P2R R20, PR, RZ, 0x1 ;  /* 0x00000001ff147803 */ /* 0x000fe20000000000 */
[--C-:B------:R-:W-:Y:S01]  /*14850*/  IMAD.MOV.U32 R146, RZ, RZ, R151.reuse ;  /* 0x000000ffff927224 */ /* 0x100fe200078e0097 */
[----:B------:R-:W-:Y:S01]  /*14860*/  R2UR UR30, R10 ;  /* 0x000000000a1e72ca */ /* 0x000fe200000e0000 */
[----:B------:R-:W-:Y:S01]  /*14870*/  IMAD.MOV.U32 R144, RZ, RZ, R151 ;  /* 0x000000ffff907224 */ /* 0x000fe200078e0097 */
[----:B------:R-:W-:Y:S01]  /*14880*/  R2UR UR34, R6 ;  /* 0x00000000062272ca */ /* 0x000fe200000e0000 */
[----:B------:R-:W-:-:S02]  /*14890*/  IMAD.IADD R6, R8, 0x1, R125 ;  /* 0x0000000108067824 */ /* 0x000fc400078e027d */
[--C-:B------:R-:W-:Y:S02]  /*148a0*/  IMAD.MOV.U32 R142, RZ, RZ, R151.reuse ;  /* 0x000000ffff8e7224 */ /* 0x100fe400078e0097 */
[----:B------:R-:W-:Y:S02]  /*148b0*/  IMAD R6, R153, -0x80, R6 ;  /* 0xffffff8099067824 */ /* 0x000fe400078e0206 */
[--C-:B------:R-:W-:Y:S02]  /*148c0*/  IMAD.MOV.U32 R140, RZ, RZ, R151.reuse ;  /* 0x000000ffff8c7224 */ /* 0x100fe400078e0097 */
[--C-:B------:R-:W-:Y:S01]  /*148d0*/  IMAD.MOV.U32 R138, RZ, RZ, R151.reuse ;  /* 0x000000ffff8a7224 */ /* 0x100fe200078e0097 */
[C---:B------:R-:W-:Y:S01]  /*148e0*/  ISETP.GT.AND P5, PT, R6.reuse, RZ, PT ;  /* 0x000000ff0600720c */ /* 0x040fe20003fa4270 */
[--C-:B------:R-:W-:Y:S01]  /*148f0*/  IMAD.MOV.U32 R136, RZ, RZ, R151.reuse ;  /* 0x000000ffff887224 */ /* 0x100fe200078e0097 */
[C---:B------:R-:W-:Y:S01]  /*14900*/  ISETP.GT.AND P4, PT, R6.reuse, 0x1, PT ;  /* 0x000000010600780c */ /* 0x040fe20003f84270 */
        /* <DEDUP_REMOVED lines=9> */
[----:B------:R-:W-:Y:S01]  /*149a0*/  ISETP.GT.AND P0, PT, R6, 0x68, PT ;  /* 0x000000680600780c */ /* 0x000fe20003f04270 */
        /* <DEDUP_REMOVED lines=18> */
[----:B------:R-:W-:Y:S01]  /*14ad0*/  IMAD.MOV.U32 R88, RZ, RZ, R151 ;  /* 0x000000ffff587224 */ /* 0x000fe200078e0097 */
[----:B------:R-:W-:-:S02]  /*14ae0*/  WARPGROUP.DEPBAR.LE gsb0, 0x0 ;  /* 0x00008000000079c5 */ /* 0x000fc40000010000 */
        /* <DEDUP_REMOVED lines=26> */
[C---:B------:R-:W-:Y:S02]  /*14c90*/  ISETP.GT.AND P5, PT, R6.reuse, 0x10, PT ;  /* 0x000000100600780c */ /* 0x040fe40003fa4270 */
        /* <DEDUP_REMOVED lines=82> */
[----:B------:R-:W-:Y:S02]  /*151c0*/  FSEL R141, R73, -INF , P1 ;  /* 0xff800000498d7808 */ /* 0x000fe40000800000 */
[----:B------:R-:W-:Y:S02]  /*151d0*/  FMNMX.FTZ R8, R139, R8, !PT ;  /* 0x000000088b087209 */ /* 0x000fe40007810000 */
[----:B------:R-:W-:Y:S02]  /*151e0*/  FSEL R71, R71, -INF , P2 ;  /* 0xff80000047477808 */ /* 0x000fe40001000000 */
[----:B------:R-:W-:Y:S02]  /*151f0*/  ISETP.GT.AND P2, PT, R6, 0x69, PT ;  /* 0x000000690600780c */ /* 0x000fe40003f44270 */
[----:B------:R-:W-:Y:S01]  /*15200*/  FSEL R143, R76, -INF , P0 ;  /* 0xff8000004c8f7808 */ /* 0x000fe20000000000 */
[----:B------:R-:W-:Y:S01]  /*15210*/  IMAD.MOV.U32 R76, RZ, RZ, R151 ;  /* 0x000000ffff4c7224 */ /* 0x000fe200078e0097 */
[----:B------:R-:W-:-:S02]  /*15220*/  FMNMX.FTZ R8, R141, R8, !PT ;  /* 0x000000088d087209 */ /* 0x000fc40007810000 */
[----:B------:R-:W-:Y:S02]  /*15230*/  FSEL R41, R70, -INF , P3 ;  /* 0xff80000046297808 */ /* 0x000fe40001800000 */
[----:B------:R-:W-:Y:S02]  /*15240*/  FSEL R145, R77, -INF , P2 ;  /* 0xff8000004d917808 */ /* 0x000fe40001000000 */
[----:B------:R-:W-:Y:S02]  /*15250*/  FMNMX.FTZ R8, R143, R8, !PT ;  /* 0x000000088f087209 */ /* 0x000fe40007810000 */
[----:B------:R-:W-:Y:S02]  /*15260*/  ISETP.GT.AND P3, PT, R6, 0x70, PT ;  /* 0x000000700600780c */ /* 0x000fe40003f64270 */
[----:B------:R-:W-:Y:S02]  /*15270*/  FSEL R67, R67, -INF , P4 ;  /* 0xff80000043437808 */ /* 0x000fe40002000000 */
[----:B------:R-:W-:Y:S01]  /*15280*/  FSEL R147, R80, -INF , P3 ;  /* 0xff80000050937808 */ /* 0x000fe20001800000 */
[----:B------:R-:W-:Y:S01]  /*15290*/  IMAD.MOV.U32 R80, RZ, RZ, R151 ;  /* 0x000000ffff507224 */ /* 0x000fe200078e0097 */
[----:B------:R-:W-:-:S02]  /*152a0*/  FMNMX.FTZ R8, R145, R8, !PT ;  /* 0x0000000891087209 */ /* 0x000fc40007810000 */
[----:B------:R-:W-:Y:S02]  /*152b0*/  ISETP.GT.AND P4, PT, R6, 0x71, PT ;  /* 0x000000710600780c */ /* 0x000fe40003f84270 */
[----:B------:R-:W-:Y:S02]  /*152c0*/  FSEL R37, R66, -INF , P5 ;  /* 0xff80000042257808 */ /* 0x000fe40002800000 */
[----:B------:R-:W-:Y:S02]  /*152d0*/  FSEL R149, R81, -INF , P4 ;  /* 0xff80000051957808 */ /* 0x000fe40002000000 */
[----:B------:R-:W-:Y:S02]  /*152e0*/  FMNMX.FTZ R8, R147, R8, !PT ;  /* 0x0000000893087209 */ /* 0x000fe40007810000 */
[----:B------:R-:W-:Y:S02]  /*152f0*/  ISETP.GT.AND P5, PT, R6, 0x78, PT ;  /* 0x000000780600780c */ /* 0x000fe40003fa4270 */
[----:B------:R-:W-:-:S02]  /*15300*/  FMNMX.FTZ R8, R149, R8, !PT ;  /* 0x0000000895087209 */ /* 0x000fc40007810000 */
[----:B------:R-:W-:Y:S01]  /*15310*/  FSEL R155, R84, -INF , P5 ;  /* 0xff800000549b7808 */ /* 0x000fe20002800000 */
[----:B------:R-:W-:Y:S01]  /*15320*/  IMAD.MOV.U32 R84, RZ, RZ, R151 ;  /* 0x000000ffff547224 */ /* 0x000fe200078e0097 */
[----:B------:R-:W-:Y:S02]  /*15330*/  ISETP.GT.AND P6, PT, R6, 0x79, PT ;  /* 0x000000790600780c */ /* 0x000fe40003fc4270 */
[----:B------:R-:W-:Y:S02]  /*15340*/  FMNMX.FTZ R8, R155, R8, !PT ;  /* 0x000000089b087209 */ /* 0x000fe40007810000 */
[----:B------:R-:W-:Y:S02]  /*15350*/  FSEL R105, R85, -INF , P6 ;  /* 0xff80000055697808 */ /* 0x000fe40003000000 */
[----:B------:R-:W-:Y:S02]  /*15360*/  P2R R26, PR, RZ, 0x2 ;  /* 0x00000002ff1a7803 */ /* 0x000fe40000000000 */
[----:B------:R-:W-:-:S02]  /*15370*/  FMNMX.FTZ R8, R105, R8, !PT ;  /* 0x0000000869087209 */ /* 0x000fc40007810000 */
[----:B------:R-:W-:Y:S02]  /*15380*/  ISETP.GT.AND P1, PT, R6, 0x60, PT ;  /* 0x000000600600780c */ /* 0x000fe40003f24270 */
[----:B------:R-:W-:Y:S01]  /*15390*/  P2R R24, PR, RZ, 0x1 ;  /* 0x00000001ff187803 */ /* 0x000fe20000000000 */
[----:B01----:R-:W0:Y:S01]  /*153a0*/  SHFL.BFLY PT, R3, R8, 0x2, 0x1f ;  /* 0x0c401f0008037f89 */ /* 0x003e2200000e0000 */
[----:B------:R-:W-:Y:S01]  /*153b0*/  FSEL R45, R74, -INF , P1 ;  /* 0xff8000004a2d7808 */ /* 0x000fe20000800000 */
[----:B------:R-:W-:Y:S01]  /*153c0*/  IMAD.MOV.U32 R74, RZ, RZ, R151 ;  /* 0x000000ffff4a7224 */ /* 0x000fe200078e0097 */
[----:B------:R-:W-:Y:S02]  /*153d0*/  ISETP.NE.AND P1, PT, R26, RZ, PT ;  /* 0x000000ff1a00720c */ /* 0x000fe40003f25270 */
[----:B------:R-:W-:Y:S02]  /*153e0*/  FSEL R79, R79, -INF , P2 ;  /* 0xff8000004f4f7808 */ /* 0x000fe40001000000 */
[----:B------:R-:W-:-:S02]  /*153f0*/  FSEL R75, R75, -INF , P1 ;  /* 0xff8000004b4b7808 */ /* 0x000fc40000800000 */
[----:B------:R-:W-:Y:S01]  /*15400*/  FSEL R85, R82, -INF , P3 ;  /* 0xff80000052557808 */ /* 0x000fe20001800000 */
[----:B------:R-:W-:Y:S01]  /*15410*/  IMAD.MOV.U32 R82, RZ, RZ, R151 ;  /* 0x000000ffff527224 */ /* 0x000fe200078e0097 */
[----:B------:R-:W-:Y:S02]  /*15420*/  ISETP.NE.AND P1, PT, R14, RZ, PT ;  /* 0x000000ff0e00720c */ /* 0x000fe40003f25270 */
[----:B0-----:R-:W-:-:S11]  /*15430*/  FMNMX.FTZ R12, R8, R3, !PT ;  /* 0x00000003080c7209 */ /* 0x001fd60007810000 */
[----:B------:R-:W-:Y:S01]  /*15440*/  @!P1 IADD3 R4, R4, 0x38840, RZ ;  /* 0x0003884004049810 */ /* 0x000fe20007ffe0ff */
[----:B------:R-:W0:Y:S03]  /*15450*/  SHFL.BFLY PT, R3, R12, 0x1, 0x1f ;  /* 0x0c201f000c037f89 */ /* 0x000e2600000e0000 */
[----:B------:R-:W-:-:S04]  /*15460*/  @!P1 PRMT R4, RZ, 0x654, R4 ;  /* 0x00000654ff049816 */ /* 0x000fc80000000004 */
[----:B------:R1:W-:Y:S01]  /*15470*/  @!P1 SYNCS.ARRIVE.TRANS64.RED.A1T0 RZ, [R4+URZ], RZ ;  /* 0x000000ff04ff99a7 */ /* 0x0003e2000810043f */
[----:B0-----:R-:W-:-:S04]  /*15480*/  FMNMX.FTZ R3, R12, R3, !PT ;  /* 0x000000030c037209 */ /* 0x001fc80007810000 */
[----:B------:R-:W-:Y:S01]  /*15490*/  FSETP.NEU.FTZ.AND P0, PT, R3, -INF , PT ;  /* 0xff8000000300780b */ /* 0x000fe20003f1d000 */
[----:B------:R-:W-:-:S05]  /*154a0*/  FFMA.FTZ R6, R2, R3, -8 ;  /* 0xc100000002067423 */ /* 0x000fca0000010003 */
[----:B------:R-:W-:Y:S02]  /*154b0*/  FSEL R157, R6, RZ, P0 ;  /* 0x000000ff069d7208 */ /* 0x000fe40000000000 */
[----:B------:R-:W-:Y:S02]  /*154c0*/  FMNMX.FTZ R6, R5, R27, !PT ;  /* 0x0000001b05067209 */ /* 0x000fe40007810000 */
[----:B------:R-:W-:Y:S01]  /*154d0*/  ISETP.NE.AND P0, PT, R24, RZ, PT ;  /* 0x000000ff1800720c */ /* 0x000fe20003f05270 */
[----:B------:R-:W-:-:S01]  /*154e0*/  FFMA.FTZ R8, R2, R89, -R157 ;  /* 0x0000005902087223 */ /* 0x000fc2000001089d */
[----:B------:R-:W-:Y:S01]  /*154f0*/  FMNMX.FTZ R6, R7, R6, !PT ;  /* 0x0000000607067209 */ /* 0x000fe20007810000 */
[----:B------:R-:W-:-:S01]  /*15500*/  FFMA.FTZ R53, R2, R10, -R157 ;  /* 0x0000000a02357223 */ /* 0x000fc2000001089d */
[----:B------:R-:W-:Y:S01]  /*15510*/  FSEL R49, R78, -INF , P0 ;  /* 0xff8000004e317808 */ /* 0x000fe20000000000 */
[----:B------:R-:W-:-:S01]  /*15520*/  FFMA.FTZ R10, R2, R91, -R157 ;  /* 0x0000005b020a7223 */ /* 0x000fc2000001089d */
[----:B------:R-:W-:Y:S01]  /*15530*/  FMNMX.FTZ R6, R31, R6, !PT ;  /* 0x000000061f067209 */ /* 0x000fe20007810000 */
[----:B------:R-:W-:-:S01]  /*15540*/  FFMA.FTZ R57, R2, R107, -R157 ;  /* 0x0000006b02397223 */ /* 0x000fc2000001089d */
[----:B------:R-:W-:Y:S01]  /*15550*/  FSEL R89, R83, -INF , P4 ;  /* 0xff80000053597808 */ /* 0x000fe20002000000 */
[----:B------:R-:W-:-:S01]  /*15560*/  FFMA.FTZ R83, R2, R93, -R157 ;  /* 0x0000005d02537223 */ /* 0x000fc2000001089d */
[----:B------:R-:W-:Y:S01]  /*15570*/  FMNMX.FTZ R6, R9, R6, !PT ;  /* 0x0000000609067209 */ /* 0x000fe20007810000 */
[----:B------:R-:W-:Y:S01]  /*15580*/  MUFU.EX2 R8, R8 ;  /* 0x0000000800087308 */ /* 0x000fe20000000800 */
[----:B------:R-:W-:Y:S01]  /*15590*/  FSEL R91, R86, -INF , P5 ;  /* 0xff800000565b7808 */ /* 0x000fe20002800000 */
[C-C-:B------:R-:W-:Y:S01]  /*155a0*/  FFMA.FTZ R12, R2.reuse, R109, -R157.reuse ;  /* 0x0000006d020c7223 */ /* 0x140fe2000001089d */
[----:B------:R-:W-:Y:S01]  /*155b0*/  FMNMX.FTZ R6, R35, R6, !PT ;  /* 0x0000000623067209 */ /* 0x000fe20007810000 */
[C-C-:B------:R-:W-:Y:S01]  /*155c0*/  FFMA.FTZ R61, R2.reuse, R111, -R157.reuse ;  /* 0x0000006f023d7223 */ /* 0x140fe2000001089d */
[----:B------:R-:W-:Y:S01]  /*155d0*/  FSEL R93, R87, -INF , P6 ;  /* 0xff800000575d7808 */ /* 0x000fe20003000000 */
[C-C-:B------:R-:W-:Y:S01]  /*155e0*/  FFMA.FTZ R14, R2.reuse, R113, -R157.reuse ;  /* 0x00000071020e7223 */ /* 0x140fe2000001089d */
[----:B------:R-:W-:Y:S01]  /*155f0*/  FMNMX.FTZ R6, R11, R6, !PT ;  /* 0x000000060b067209 */ /* 0x000fe20007810000 */
[----:B------:R-:W-:Y:S01]  /*15600*/  MUFU.EX2 R53, R53 ;  /* 0x0000003500357308 */ /* 0x000fe20000000800 */
[----:B------:R-:W-:-:S01]  /*15610*/  FFMA.FTZ R65, R2, R115, -R157 ;  /* 0x0000007302417223 */ /* 0x000fc2000001089d */
[----:B------:R-:W-:Y:S01]  /*15620*/  ISETP.NE.AND P0, PT, R20, RZ, PT ;  /* 0x000000ff1400720c */ /* 0x000fe20003f05270 */
[----:B------:R-:W-:-:S01]  /*15630*/  FFMA.FTZ R20, R2, R117, -R157 ;  /* 0x0000007502147223 */ /* 0x000fc2000001089d */
[----:B------:R-:W-:Y:S01]  /*15640*/  FMNMX.FTZ R6, R39, R6, !PT ;  /* 0x0000000627067209 */ /* 0x000fe20007810000 */
[----:B------:R-:W-:-:S01]  /*15650*/  FFMA.FTZ R69, R2, R119, -R157 ;  /* 0x0000007702457223 */ /* 0x000fc2000001089d */
[C-C-:B------:R-:W-:Y:S01]  /*15660*/  FFMA.FTZ R24, R2.reuse, R121, -R157.reuse ;  /* 0x0000007902187223 */ /* 0x140fe2000001089d */
[----:B------:R-:W-:-:S01]  /*15670*/  FFMA.FTZ R73, R2, R123, -R157 ;  /* 0x0000007b02497223 */ /* 0x000fc2000001089d */
[----:B------:R-:W-:Y:S01]  /*15680*/  FMNMX.FTZ R6, R13, R6, !PT ;  /* 0x000000060d067209 */ /* 0x000fe20007810000 */
[----:B------:R-:W-:Y:S01]  /*15690*/  MUFU.EX2 R10, R10 ;  /* 0x0000000a000a7308 */ /* 0x000fe20000000800 */
[----:B------:R-:W-:-:S01]  /*156a0*/  FFMA.FTZ R26, R2, R127, -R157 ;  /* 0x0000007f021a7223 */ /* 0x000fc2000001089d */
[C-C-:B------:R-:W-:Y:S01]  /*156b0*/  FFMA.FTZ R77, R2.reuse, R129, -R157.reuse ;  /* 0x00000081024d7223 */ /* 0x140fe2000001089d */
[----:B------:R-:W-:Y:S01]  /*156c0*/  FMNMX.FTZ R6, R43, R6, !PT ;  /* 0x000000062b067209 */ /* 0x000fe20007810000 */
[C-C-:B------:R-:W-:Y:S01]  /*156d0*/  FFMA.FTZ R28, R2.reuse, R131, -R157.reuse ;  /* 0x00000083021c7223 */ /* 0x140fe2000001089d */
[----:B------:R-:W-:-:S01]  /*156e0*/  FFMA.FTZ R81, R2, R133, -R157 ;  /* 0x0000008502517223 */ /* 0x000fc2000001089d */
[C-C-:B------:R-:W-:Y:S01]  /*156f0*/  FFMA.FTZ R30, R2.reuse, R135, -R157.reuse ;  /* 0x00000087021e7223 */ /* 0x140fe2000001089d */
[----:B------:R-:W-:Y:S01]  /*15700*/  FMNMX.FTZ R6, R15, R6, !PT ;  /* 0x000000060f067209 */ /* 0x000fe20007810000 */
[----:B------:R-:W0:Y:S01]  /*15710*/  MUFU.EX2 R57, R57 ;  /* 0x0000003900397308 */ /* 0x000e220000000800 */
[----:B------:R-:W-:-:S01]  /*15720*/  FFMA.FTZ R34, R2, R95, -R157 ;  /* 0x0000005f02227223 */ /* 0x000fc2000001089d */
[C-C-:B------:R-:W-:Y:S01]  /*15730*/  FFMA.FTZ R95, R2.reuse, R97, -R157.reuse ;  /* 0x00000061025f7223 */ /* 0x140fe2000001089d */
[----:B------:R-:W-:Y:S01]  /*15740*/  FMNMX.FTZ R6, R47, R6, !PT ;  /* 0x000000062f067209 */ /* 0x000fe20007810000 */
[C-C-:B------:R-:W-:Y:S01]  /*15750*/  FFMA.FTZ R32, R2.reuse, R99, -R157.reuse ;  /* 0x0000006302207223 */ /* 0x140fe2000001089d */
[----:B------:R-:W-:-:S01]  /*15760*/  FFMA.FTZ R87, R2, R101, -R157 ;  /* 0x0000006502577223 */ /* 0x000fc2000001089d */
[C-C-:B------:R-:W-:Y:S01]  /*15770*/  FFMA.FTZ R36, R2.reuse, R103, -R157.reuse ;  /* 0x0000006702247223 */ /* 0x140fe2000001089d */
        /* <DEDUP_REMOVED lines=10> */
[----:B0-----:R-:W-:Y:S01]  /*15820*/  F2FP.SATFINITE.E4M3.F32.PACK_AB_MERGE_C R228, R57, R10, RZ ;  /* 0x0000000a39e4723e */ /* 0x001fe200048070ff */
[C-C-:B------:R-:W-:Y:S01]  /*15830*/  FFMA.FTZ R44, R2.reuse, R155, -R157.reuse ;  /* 0x0000009b022c7223 */ /* 0x140fe2000001089d */
[----:B------:R-:W-:Y:S01]  /*15840*/  FMNMX.FTZ R6, R55, R6, !PT ;  /* 0x0000000637067209 */ /* 0x000fe20007810000 */
[C-C-:B------:R-:W-:Y:S01]  /*15850*/  FFMA.FTZ R105, R2.reuse, R105, -R157.reuse ;  /* 0x0000006902697223 */ /* 0x140fe2000001089d */
[----:B------:R-:W-:Y:S01]  /*15860*/  F2FP.SATFINITE.E4M3.F32.PACK_AB_MERGE_C R228, R53, R8, R228 ;  /* 0x0000000835e4723e */ /* 0x000fe200048070e4 */
[C-C-:B------:R-:W-:Y:S01]  /*15870*/  FFMA.FTZ R42, R2.reuse, R147, -R157.reuse ;  /* 0x00000093022a7223 */ /* 0x140fe2000001089d */
[----:B------:R-:W-:Y:S01]  /*15880*/  FMNMX.FTZ R6, R29, R6, !PT ;  /* 0x000000061d067209 */ /* 0x000fe20007810000 */
[----:B------:R-:W-:Y:S01]  /*15890*/  MUFU.EX2 R14, R14 ;  /* 0x0000000e000e7308 */ /* 0x000fe20000000800 */
[----:B------:R-:W-:-:S01]  /*158a0*/  FFMA.FTZ R103, R2, R149, -R157 ;  /* 0x0000009502677223 */ /* 0x000fc2000001089d */
[--C-:B------:R-:W-:Y:S01]  /*158b0*/  IMAD.MOV.U32 R149, RZ, RZ, R151.reuse ;  /* 0x000000ffff957224 */ /* 0x100fe200078e0097 */
[----:B------:R-:W-:Y:S01]  /*158c0*/  FMNMX.FTZ R6, R59, R6, !PT ;  /* 0x000000063b067209 */ /* 0x000fe20007810000 */
[--C-:B------:R-:W-:Y:S01]  /*158d0*/  IMAD.MOV.U32 R145, RZ, RZ, R151.reuse ;  /* 0x000000ffff917224 */ /* 0x100fe200078e0097 */
[-C--:B------:R-:W-:Y:S01]  /*158e0*/  MOV R147, R151.reuse ;  /* 0x0000009700937202 */ /* 0x080fe20000000f00 */
[--C-:B------:R-:W-:Y:S01]  /*158f0*/  IMAD.MOV.U32 R141, RZ, RZ, R151.reuse ;  /* 0x000000ffff8d7224 */ /* 0x100fe200078e0097 */
[----:B------:R-:W-:Y:S01]  /*15900*/  FMNMX.FTZ R6, R33, R6, !PT ;  /* 0x0000000621067209 */ /* 0x000fe20007810000 */
[----:B------:R-:W0:Y:S01]  /*15910*/  MUFU.EX2 R65, R65 ;  /* 0x0000004100417308 */ /* 0x000e220000000800 */
[-C--:B------:R-:W-:Y:S01]  /*15920*/  MOV R143, R151.reuse ;  /* 0x00000097008f7202 */ /* 0x080fe20000000f00 */
[--C-:B------:R-:W-:Y:S01]  /*15930*/  IMAD.MOV.U32 R137, RZ, RZ, R151.reuse ;  /* 0x000000ffff897224 */ /* 0x100fe200078e0097 */
[----:B------:R-:W-:Y:S01]  /*15940*/  FMNMX.FTZ R6, R63, R6, !PT ;  /* 0x000000063f067209 */ /* 0x000fe20007810000 */
[--C-:B------:R-:W-:Y:S01]  /*15950*/  IMAD.MOV.U32 R133, RZ, RZ, R151.reuse ;  /* 0x000000ffff857224 */ /* 0x100fe200078e0097 */
[-C--:B------:R-:W-:Y:S01]  /*15960*/  MOV R139, R151.reuse ;  /* 0x00000097008b7202 */ /* 0x080fe20000000f00 */
[--C-:B------:R-:W-:Y:S01]  /*15970*/  IMAD.MOV.U32 R129, RZ, RZ, R151.reuse ;  /* 0x000000ffff817224 */ /* 0x100fe200078e0097 */
[----:B------:R-:W-:Y:S01]  /*15980*/  FMNMX.FTZ R6, R37, R6, !PT ;  /* 0x0000000625067209 */ /* 0x000fe20007810000 */
[----:B------:R-:W-:Y:S01]  /*15990*/  MUFU.EX2 R20, R20 ;  /* 0x0000001400147308 */ /* 0x000fe20000000800 */
        /* <DEDUP_REMOVED lines=8> */
[----:B0-----:R-:W-:Y:S01]  /*15a20*/  F2FP.SATFINITE.E4M3.F32.PACK_AB_MERGE_C R230, R65, R14, RZ ;  /* 0x0000000e41e6723e */ /* 0x001fe200048070ff */
[--C-:B------:R-:W-:Y:S01]  /*15a30*/  IMAD.MOV.U32 R109, RZ, RZ, R151.reuse ;  /* 0x000000ffff6d7224 */ /* 0x100fe200078e0097 */
[----:B------:R-:W-:Y:S01]  /*15a40*/  FMNMX.FTZ R6, R71, R6, !PT ;  /* 0x0000000647067209 */ /* 0x000fe20007810000 */
[--C-:B------:R-:W-:Y:S01]  /*15a50*/  IMAD.MOV.U32 R86, RZ, RZ, R151.reuse ;  /* 0x000000ffff567224 */ /* 0x100fe200078e0097 */
[----:B------:R-:W-:Y:S01]  /*15a60*/  F2FP.SATFINITE.E4M3.F32.PACK_AB_MERGE_C R230, R61, R12, R230 ;  /* 0x0000000c3de6723e */ /* 0x000fe200048070e6 */
[----:B------:R-:W-:Y:S01]  /*15a70*/  IMAD.MOV.U32 R78, RZ, RZ, R151 ;  /* 0x000000ffff4e7224 */ /* 0x000fe200078e0097 */
[----:B------:R-:W-:Y:S01]  /*15a80*/  FMNMX.FTZ R6, R45, R6, !PT ;  /* 0x000000062d067209 */ /* 0x000fe20007810000 */
[----:B------:R-:W-:Y:S01]  /*15a90*/  MUFU.EX2 R24, R24 ;  /* 0x0000001800187308 */ /* 0x000fe20000000800 */
[----:B------:R-:W-:-:S02]  /*15aa0*/  MOV R127, R151 ;  /* 0x00000097007f7202 */ /* 0x000fc40000000f00 */
[----:B------:R-:W-:Y:S02]  /*15ab0*/  FMNMX.FTZ R6, R75, R6, !PT ;  /* 0x000000064b067209 */ /* 0x000fe40007810000 */
[-C--:B------:R-:W-:Y:S02]  /*15ac0*/  MOV R123, R151.reuse ;  /* 0x00000097007b7202 */ /* 0x080fe40000000f00 */
[----:B------:R-:W-:Y:S01]  /*15ad0*/  FMNMX.FTZ R6, R49, R6, !PT ;  /* 0x0000000631067209 */ /* 0x000fe20007810000 */
[----:B------:R-:W0:Y:S01]  /*15ae0*/  MUFU.EX2 R73, R73 ;  /* 0x0000004900497308 */ /* 0x000e220000000800 */
[-C--:B------:R-:W-:Y:S02]  /*15af0*/  MOV R119, R151.reuse ;  /* 0x0000009700777202 */ /* 0x080fe40000000f00 */
[----:B------:R-:W-:Y:S02]  /*15b00*/  FMNMX.FTZ R6, R79, R6, !PT ;  /* 0x000000064f067209 */ /* 0x000fe40007810000 */
[----:B------:R-:W-:-:S02]  /*15b10*/  MOV R115, R151 ;  /* 0x0000009700737202 */ /* 0x000fc40000000f00 */
[----:B------:R-:W-:Y:S01]  /*15b20*/  FMNMX.FTZ R6, R85, R6, !PT ;  /* 0x0000000655067209 */ /* 0x000fe20007810000 */
[----:B------:R-:W-:Y:S01]  /*15b30*/  MUFU.EX2 R26, R26 ;  /* 0x0000001a001a7308 */ /* 0x000fe20000000800 */
[----:B------:R-:W-:Y:S02]  /*15b40*/  MOV R111, R151 ;  /* 0x00000097006f7202 */ /* 0x000fe40000000f00 */
[----:B------:R-:W-:-:S04]  /*15b50*/  FMNMX.FTZ R6, R89, R6, !PT ;  /* 0x0000000659067209 */ /* 0x000fc80007810000 */
[----:B------:R-:W-:Y:S01]  /*15b60*/  FMNMX.FTZ R6, R91, R6, !PT ;  /* 0x000000065b067209 */ /* 0x000fe20007810000 */
[----:B------:R-:W-:Y:S01]  /*15b70*/  MUFU.EX2 R77, R77 ;  /* 0x0000004d004d7308 */ /* 0x000fe20000000800 */
[----:B0-----:R-:W-:Y:S02]  /*15b80*/  F2FP.SATFINITE.E4M3.F32.PACK_AB_MERGE_C R224, R73, R24, RZ ;  /* 0x0000001849e0723e */ /* 0x001fe400048070ff */
[----:B------:R-:W-:Y:S02]  /*15b90*/  FMNMX.FTZ R6, R93, R6, !PT ;  /* 0x000000065d067209 */ /* 0x000fe40007810000 */
[----:B------:R-:W-:-:S03]  /*15ba0*/  F2FP.SATFINITE.E4M3.F32.PACK_AB_MERGE_C R224, R69, R20, R224 ;  /* 0x0000001445e0723e */ /* 0x000fc600048070e0 */
[----:B------:R-:W0:Y:S01]  /*15bb0*/  SHFL.BFLY PT, R107, R6, 0x2, 0x1f ;  /* 0x0c401f00066b7f89 */ /* 0x000e2200000e0000 */
[----:B------:R-:W-:Y:S08]  /*15bc0*/  MUFU.EX2 R28, R28 ;  /* 0x0000001c001c7308 */ /* 0x000ff00000000800 */
[----:B------:R-:W2:Y:S08]  /*15bd0*/  MUFU.EX2 R81, R81 ;  /* 0x0000005100517308 */ /* 0x000eb00000000800 */
[----:B------:R-:W-:Y:S01]  /*15be0*/  MUFU.EX2 R30, R30 ;  /* 0x0000001e001e7308 */ /* 0x000fe20000000800 */
[----:B0-----:R-:W-:-:S07]  /*15bf0*/  FMNMX.FTZ R107, R6, R107, !PT ;  /* 0x0000006b066b7209 */ /* 0x001fce0007810000 */
[----:B------:R-:W-:Y:S01]  /*15c00*/  MUFU.EX2 R83, R83 ;  /* 0x0000005300537308 */ /* 0x000fe20000000800 */
[----:B--2---:R-:W-:Y:S01]  /*15c10*/  F2FP.SATFINITE.E4M3.F32.PACK_AB_MERGE_C R226, R81, R28, RZ ;  /* 0x0000001c51e2723e */ /* 0x004fe200048070ff */
[----:B------:R-:W0:Y:S03]  /*15c20*/  SHFL.BFLY PT, R6, R107, 0x1, 0x1f ;  /* 0x0c201f006b067f89 */ /* 0x000e2600000e0000 */
[----:B------:R-:W-:-:S03]  /*15c30*/  F2FP.SATFINITE.E4M3.F32.PACK_AB_MERGE_C R226, R77, R26, R226 ;  /* 0x0000001a4de2723e */ /* 0x000fc600048070e2 */
[----:B------:R-:W-:Y:S08]  /*15c40*/  MUFU.EX2 R34, R34 ;  /* 0x0000002200227308 */ /* 0x000ff00000000800 */
[----:B------:R-:W2:Y:S08]  /*15c50*/  MUFU.EX2 R95, R95 ;  /* 0x0000005f005f7308 */ /* 0x000eb00000000800 */
[----:B------:R-:W-:Y:S01]  /*15c60*/  MUFU.EX2 R32, R32 ;  /* 0x0000002000207308 */ /* 0x000fe20000000800 */
[----:B0-----:R-:W-:-:S02]  /*15c70*/  FMNMX.FTZ R6, R107, R6, !PT ;  /* 0x000000066b067209 */ /* 0x001fc40007810000 */
[----:B------:R-:W-:Y:S02]  /*15c80*/  MOV R107, R151 ;  /* 0x00000097006b7202 */ /* 0x000fe40000000f00 */
[----:B------:R-:W-:Y:S01]  /*15c90*/  FSETP.NEU.FTZ.AND P2, PT, R6, -INF , PT ;  /* 0xff8000000600780b */ /* 0x000fe20003f5d000 */
[----:B------:R-:W-:Y:S02]  /*15ca0*/  FFMA.FTZ R46, R2, R6, -8 ;  /* 0xc1000000022e7423 */ /* 0x000fe40000010006 */
[----:B------:R-:W-:Y:S01]  /*15cb0*/  MUFU.EX2 R87, R87 ;  /* 0x0000005700577308 */ /* 0x000fe20000000800 */
[----:B--2---:R-:W-:Y:S02]  /*15cc0*/  F2FP.SATFINITE.E4M3.F32.PACK_AB_MERGE_C R220, R95, R34, RZ ;  /* 0x000000225fdc723e */ /* 0x004fe400048070ff */
[----:B------:R-:W-:Y:S02]  /*15cd0*/  FSEL R52, R46, RZ, P2 ;  /* 0x000000ff2e347208 */ /* 0x000fe40001000000 */
[----:B------:R-:W-:Y:S01]  /*15ce0*/  ISETP.GE.AND P2, PT, R125, 0x81, PT ;  /* 0x000000817d00780c */ /* 0x000fe20003f46270 */
[----:B------:R-:W-:-:S02]  /*15cf0*/  IMAD.MOV.U32 R125, RZ, RZ, R151 ;  /* 0x000000ffff7d7224 */ /* 0x000fc400078e0097 */
[----:B------:R-:W-:Y:S01]  /*15d00*/  MUFU.EX2 R36, R36 ;  /* 0x0000002400247308 */ /* 0x000fe20000000800 */
[----:B------:R-:W-:-:S01]  /*15d10*/  FFMA.FTZ R5, R2, R5, -R52 ;  /* 0x0000000502057223 */ /* 0x000fc20000010834 */
[C-C-:B------:R-:W-:Y:S01]  /*15d20*/  FFMA.FTZ R46, R2.reuse, R27, -R52.reuse ;  /* 0x0000001b022e7223 */ /* 0x140fe20000010834 */
[----:B------:R-:W-:-:S01]  /*15d30*/  FFMA.FTZ R27, R2, R7, -R52 ;  /* 0x00000007021b7223 */ /* 0x000fc20000010834 */
[C-C-:B------:R-:W-:Y:S01]  /*15d40*/  FFMA.FTZ R31, R2.reuse, R31, -R52.reuse ;  /* 0x0000001f021f7223 */ /* 0x140fe20000010834 */
[----:B------:R-:W-:-:S01]  /*15d50*/  FFMA.FTZ R7, R2, R9, -R52 ;  /* 0x0000000902077223 */ /* 0x000fc20000010834 */
[C-C-:B------:R-:W-:Y:S01]  /*15d60*/  FFMA.FTZ R48, R2.reuse, R35, -R52.reuse ;  /* 0x0000002302307223 */ /* 0x140fe20000010834 */
[----:B------:R-:W-:-:S01]  /*15d70*/  FFMA.FTZ R9, R2, R13, -R52 ;  /* 0x0000000d02097223 */ /* 0x000fc20000010834 */
[----:B------:R-:W-:Y:S01]  /*15d80*/  MUFU.EX2 R5, R5 ;  /* 0x0000000500057308 */ /* 0x000fe20000000800 */
[----:B------:R-:W-:-:S01]  /*15d90*/  FFMA.FTZ R11, R2, R11, -R52 ;  /* 0x0000000b020b7223 */ /* 0x000fc20000010834 */
[----:B------:R-:W-:Y:S01]  /*15da0*/  FADD.FTZ R13, R8, R53 ;  /* 0x00000035080d7221 */ /* 0x000fe20000010000 */
[----:B------:R-:W-:-:S01]  /*15db0*/  FFMA.FTZ R39, R2, R39, -R52 ;  /* 0x0000002702277223 */ /* 0x000fc20000010834 */
[C-C-:B------:R-:W-:Y:S01]  /*15dc0*/  FFMA.FTZ R50, R2.reuse, R43, -R52.reuse ;  /* 0x0000002b02327223 */ /* 0x140fe20000010834 */
[----:B------:R-:W-:-:S01]  /*15dd0*/  FFMA.FTZ R15, R2, R15, -R52 ;  /* 0x0000000f020f7223 */ /* 0x000fc20000010834 */
[----:B------:R-:W-:Y:S01]  /*15de0*/  FADD.FTZ R70, R10, R13 ;  /* 0x0000000d0a467221 */ /* 0x000fe20000010000 */
[----:B------:R-:W-:-:S01]  /*15df0*/  FFMA.FTZ R47, R2, R47, -R52 ;  /* 0x0000002f022f7223 */ /* 0x000fc20000010834 */
[----:B------:R-:W0:Y:S01]  /*15e00*/  MUFU.EX2 R46, R46 ;  /* 0x0000002e002e7308 */ /* 0x000e220000000800 */
[----:B------:R-:W-:-:S01]  /*15e10*/  FFMA.FTZ R51, R2, R51, -R52 ;  /* 0x0000003302337223 */ /* 0x000fc20000010834 */
[C-C-:B------:R-:W-:Y:S01]  /*15e20*/  FFMA.FTZ R25, R2.reuse, R25, -R52.reuse ;  /* 0x0000001902197223 */ /* 0x140fe20000010834 */
[----:B------:R-:W-:-:S01]  /*15e30*/  FFMA.FTZ R55, R2, R55, -R52 ;  /* 0x0000003702377223 */ /* 0x000fc20000010834 */
[C-C-:B------:R-:W-:Y:S01]  /*15e40*/  FFMA.FTZ R29, R2.reuse, R29, -R52.reuse ;  /* 0x0000001d021d7223 */ /* 0x140fe20000010834 */
[----:B------:R-:W-:-:S01]  /*15e50*/  FFMA.FTZ R59, R2, R59, -R52 ;  /* 0x0000003b023b7223 */ /* 0x000fc20000010834 */
[C-C-:B------:R-:W-:Y:S01]  /*15e60*/  FFMA.FTZ R33, R2.reuse, R33, -R52.reuse ;  /* 0x0000002102217223 */ /* 0x140fe20000010834 */
[----:B------:R-:W-:-:S01]  /*15e70*/  FFMA.FTZ R63, R2, R63, -R52 ;  /* 0x0000003f023f7223 */ /* 0x000fc20000010834 */
[----:B------:R-:W2:Y:S01]  /*15e80*/  MUFU.EX2 R27, R27 ;  /* 0x0000001b001b7308 */ /* 0x000ea20000000800 */
[----:B------:R-:W-:-:S01]  /*15e90*/  FFMA.FTZ R37, R2, R37, -R52 ;  /* 0x0000002502257223 */ /* 0x000fc20000010834 */
[C-C-:B------:R-:W-:Y:S01]  /*15ea0*/  FFMA.FTZ R67, R2.reuse, R67, -R52.reuse ;  /* 0x0000004302437223 */ /* 0x140fe20000010834 */
[----:B------:R-:W-:-:S01]  /*15eb0*/  FFMA.FTZ R41, R2, R41, -R52 ;  /* 0x0000002902297223 */ /* 0x000fc20000010834 */
[C-C-:B------:R-:W-:Y:S01]  /*15ec0*/  FFMA.FTZ R71, R2.reuse, R71, -R52.reuse ;  /* 0x0000004702477223 */ /* 0x140fe20000010834 */
[----:B------:R-:W-:-:S01]  /*15ed0*/  FFMA.FTZ R45, R2, R45, -R52 ;  /* 0x0000002d022d7223 */ /* 0x000fc20000010834 */
[C-C-:B------:R-:W-:Y:S01]  /*15ee0*/  FFMA.FTZ R75, R2.reuse, R75, -R52.reuse ;  /* 0x0000004b024b7223 */ /* 0x140fe20000010834 */
[----:B------:R-:W-:-:S01]  /*15ef0*/  FFMA.FTZ R49, R2, R49, -R52 ;  /* 0x0000003102317223 */ /* 0x000fc20000010834 */
[----:B------:R3:W4:Y:S01]  /*15f00*/  MUFU.EX2 R54, R31 ;  /* 0x0000001f00367308 */ /* 0x0007220000000800 */
[----:B0-----:R-:W-:-:S01]  /*15f10*/  FADD.FTZ R68, R5, R46 ;  /* 0x0000002e05447221 */ /* 0x001fc20000010000 */
[C-C-:B------:R-:W-:Y:S01]  /*15f20*/  FFMA.FTZ R79, R2.reuse, R79, -R52.reuse ;  /* 0x0000004f024f7223 */ /* 0x140fe20000010834 */
[----:B------:R-:W-:-:S01]  /*15f30*/  FFMA.FTZ R85, R2, R85, -R52 ;  /* 0x0000005502557223 */ /* 0x000fc20000010834 */
[C-C-:B------:R-:W-:Y:S01]  /*15f40*/  FFMA.FTZ R89, R2.reuse, R89, -R52.reuse ;  /* 0x0000005902597223 */ /* 0x140fe20000010834 */
[----:B------:R-:W-:-:S01]  /*15f50*/  FFMA.FTZ R91, R2, R91, -R52 ;  /* 0x0000005b025b7223 */ /* 0x000fc20000010834 */
[----:B------:R-:W-:Y:S01]  /*15f60*/  F2FP.SATFINITE.E4M3.F32.PACK_AB_MERGE_C R220, R83, R30, R220 ;  /* 0x0000001e53dc723e */ /* 0x000fe200048070dc */
[----:B------:R-:W-:Y:S01]  /*15f70*/  IMAD.MOV.U32 R53, RZ, RZ, R151 ;  /* 0x000000ffff357224 */ /* 0x000fe200078e0097 */
[----:B------:R-:W0:Y:S01]  /*15f80*/  MUFU.EX2 R7, R7 ;  /* 0x0000000700077308 */ /* 0x000e220000000800 */
[----:B--2---:R-:W-:-:S01]  /*15f90*/  FADD.FTZ R13, R27, R68 ;  /* 0x000000441b0d7221 */ /* 0x004fc20000010000 */
[----:B------:R-:W-:-:S02]  /*15fa0*/  MOV R43, R151 ;  /* 0x00000097002b7202 */ /* 0x000fc40000000f00 */
[----:B---3--:R-:W-:-:S04]  /*15fb0*/  MOV R31, R151 ;  /* 0x00000097001f7202 */ /* 0x008fc80000000f00 */
[----:B------:R-:W2:Y:S01]  /*15fc0*/  MUFU.EX2 R48, R48 ;  /* 0x0000003000307308 */ /* 0x000ea20000000800 */
[----:B----4-:R-:W-:-:S01]  /*15fd0*/  FADD.FTZ R68, R54, R13 ;  /* 0x0000000d36447221 */ /* 0x010fc20000010000 */
[----:B------:R-:W-:Y:S01]  /*15fe0*/  F2FP.SATFINITE.E4M3.F32.PACK_AB_MERGE_C R229, R54, R27, RZ ;  /* 0x0000001b36e5723e */ /* 0x000fe200048070ff */
[----:B------:R-:W-:Y:S01]  /*15ff0*/  IMAD.MOV.U32 R54, RZ, RZ, R151 ;  /* 0x000000ffff367224 */ /* 0x000fe200078e0097 */
[----:B------:R-:W-:Y:S02]  /*16000*/  MOV R27, R151 ;  /* 0x00000097001b7202 */ /* 0x000fe40000000f00 */
[----:B------:R-:W-:Y:S01]  /*16010*/  F2FP.SATFINITE.E4M3.F32.PACK_AB_MERGE_C R229, R46, R5, R229 ;  /* 0x000000052ee5723e */ /* 0x000fe200048070e5 */
[----:B------:R-:W-:Y:S01]  /*16020*/  IMAD.MOV.U32 R46, RZ, RZ, R151 ;  /* 0x000000ffff2e7224 */ /* 0x000fe200078e0097 */
[----:B------:R3:W4:Y:S01]  /*16030*/  MUFU.EX2 R35, R11 ;  /* 0x0000000b00237308 */ /* 0x0007220000000800 */
[----:B0-----:R-:W-:-:S07]  /*16040*/  FADD.FTZ R13, R7, R68 ;  /* 0x00000044070d7221 */ /* 0x001fce0000010000 */
[----:B------:R0:W1:Y:S01]  /*16050*/  MUFU.EX2 R56, R39 ;  /* 0x0000002700387308 */ /* 0x0000620000000800 */
[----:B---3--:R-:W-:-:S01]  /*16060*/  FFMA.FTZ R11, R2, R21, -R52 ;  /* 0x00000015020b7223 */ /* 0x008fc20000010834 */
[----:B------:R-:W-:Y:S01]  /*16070*/  FADD.FTZ R21, R57, R70 ;  /* 0x0000004639157221 */ /* 0x000fe20000010000 */
[----:B--2---:R-:W-:-:S01]  /*16080*/  FADD.FTZ R68, R48, R13 ;  /* 0x0000000d30447221 */ /* 0x004fc20000010000 */
[----:B------:R-:W-:Y:S01]  /*16090*/  FFMA.FTZ R52, R2, R93, -R52 ;  /* 0x0000005d02347223 */ /* 0x000fe20000010834 */
[----:B------:R-:W-:Y:S02]  /*160a0*/  IMAD.MOV.U32 R93, RZ, RZ, R151 ;  /* 0x000000ffff5d7224 */ /* 0x000fe400078e0097 */
[----:B------:R-:W-:Y:S01]  /*160b0*/  FADD.FTZ R70, R12, R21 ;  /* 0x000000150c467221 */ /* 0x000fe20000010000 */
[----:B------:R-:W-:Y:S01]  /*160c0*/  IMAD.MOV.U32 R57, RZ, RZ, R151 ;  /* 0x000000ffff397224 */ /* 0x000fe200078e0097 */
[----:B------:R-:W2:Y:S01]  /*160d0*/  MUFU.EX2 R9, R9 ;  /* 0x0000000900097308 */ /* 0x000ea20000000800 */
[----:B----4-:R-:W-:-:S01]  /*160e0*/  FADD.FTZ R13, R35, R68 ;  /* 0x00000044230d7221 */ /* 0x010fc20000010000 */
[----:B------:R-:W-:Y:S01]  /*160f0*/  FADD.FTZ R21, R61, R70 ;  /* 0x000000463d157221 */ /* 0x000fe20000010000 */
[----:B------:R-:W-:Y:S01]  /*16100*/  IMAD.MOV.U32 R61, RZ, RZ, R151 ;  /* 0x000000ffff3d7224 */ /* 0x000fe200078e0097 */
[----:B0-----:R-:W-:-:S02]  /*16110*/  MOV R39, R151 ;  /* 0x0000009700277202 */ /* 0x001fc40000000f00 */
[----:B------:R-:W-:-:S02]  /*16120*/  FADD.FTZ R70, R14, R21 ;  /* 0x000000150e467221 */ /* 0x000fc40000010000 */
[----:B------:R-:W0:Y:S01]  /*16130*/  MUFU.EX2 R50, R50 ;  /* 0x0000003200327308 */ /* 0x000e220000000800 */
[----:B-1----:R-:W-:-:S01]  /*16140*/  FADD.FTZ R68, R56, R13 ;  /* 0x0000000d38447221 */ /* 0x002fc20000010000 */
[----:B------:R-:W-:Y:S01]  /*16150*/  FADD.FTZ R21, R65, R70 ;  /* 0x0000004641157221 */ /* 0x000fe20000010000 */
[----:B------:R-:W-:Y:S01]  /*16160*/  F2FP.SATFINITE.E4M3.F32.PACK_AB_MERGE_C R231, R56, R35, RZ ;  /* 0x0000002338e7723e */ /* 0x000fe200048070ff */
[----:B------:R-:W-:Y:S01]  /*16170*/  IMAD.MOV.U32 R65, RZ, RZ, R151 ;  /* 0x000000ffff417224 */ /* 0x000fe200078e0097 */
[----:B------:R-:W-:Y:S01]  /*16180*/  MOV R35, R151 ;  /* 0x0000009700237202 */ /* 0x000fe20000000f00 */
[----:B------:R-:W-:Y:S01]  /*16190*/  FADD.FTZ R70, R20, R21 ;  /* 0x0000001514467221 */ /* 0x000fe20000010000 */
        /* <DEDUP_REMOVED lines=8> */
[----:B------:R2:W3:Y:S01]  /*16220*/  MUFU.EX2 R58, R47 ;  /* 0x0000002f003a7308 */ /* 0x0004e20000000800 */
[----:B0-----:R-:W-:-:S01]  /*16230*/  FADD.FTZ R70, R50, R13 ;  /* 0x0000000d32467221 */ /* 0x001fc20000010000 */
[----:B------:R-:W-:Y:S01]  /*16240*/  FADD.FTZ R21, R73, R72 ;  /* 0x0000004849157221 */ /* 0x000fe20000010000 */
[----:B------:R-:W-:-:S03]  /*16250*/  IMAD.MOV.U32 R73, RZ, RZ, R151 ;  /* 0x000000ffff497224 */ /* 0x000fc600078e0097 */
[----:B------:R-:W-:Y:S01]  /*16260*/  FADD.FTZ R72, R26, R21 ;  /* 0x000000151a487221 */ /* 0x000fe20000010000 */
[----:B------:R-:W-:Y:S01]  /*16270*/  IMAD.MOV.U32 R26, RZ, RZ, R151 ;  /* 0x000000ffff1a7224 */ /* 0x000fe200078e0097 */
[----:B------:R-:W0:Y:S01]  /*16280*/  MUFU.EX2 R11, R11 ;  /* 0x0000000b000b7308 */ /* 0x000e220000000800 */
[----:B-1----:R-:W-:-:S01]  /*16290*/  FADD.FTZ R13, R15, R70 ;  /* 0x000000460f0d7221 */ /* 0x002fc20000010000 */
[----:B------:R-:W-:Y:S01]  /*162a0*/  FADD.FTZ R21, R77, R72 ;  /* 0x000000484d157221 */ /* 0x000fe20000010000 */
[--C-:B------:R-:W-:Y:S01]  /*162b0*/  IMAD.MOV.U32 R77, RZ, RZ, R151.reuse ;  /* 0x000000ffff4d7224 */ /* 0x100fe200078e0097 */
[----:B--2---:R-:W-:Y:S01]  /*162c0*/  MOV R47, R151 ;  /* 0x00000097002f7202 */ /* 0x004fe20000000f00 */
[----:B------:R-:W-:-:S03]  /*162d0*/  IMAD.MOV.U32 R72, RZ, RZ, R151 ;  /* 0x000000ffff487224 */ /* 0x000fc600078e0097 */
[----:B------:R1:W2:Y:S01]  /*162e0*/  MUFU.EX2 R60, R51 ;  /* 0x00000033003c7308 */ /* 0x0002a20000000800 */
[----:B---3--:R-:W-:-:S01]  /*162f0*/  FADD.FTZ R70, R58, R13 ;  /* 0x0000000d3a467221 */ /* 0x008fc20000010000 */
[----:B------:R-:W-:Y:S01]  /*16300*/  F2FP.SATFINITE.E4M3.F32.PACK_AB_MERGE_C R225, R58, R15, RZ ;  /* 0x0000000f3ae1723e */ /* 0x000fe200048070ff */
[----:B------:R-:W-:-:S03]  /*16310*/  IMAD.MOV.U32 R58, RZ, RZ, R151 ;  /* 0x000000ffff3a7224 */ /* 0x000fc600078e0097 */
[----:B------:R-:W-:Y:S01]  /*16320*/  F2FP.SATFINITE.E4M3.F32.PACK_AB_MERGE_C R225, R50, R9, R225 ;  /* 0x0000000932e1723e */ /* 0x000fe200048070e1 */
[----:B------:R-:W-:Y:S01]  /*16330*/  IMAD.MOV.U32 R50, RZ, RZ, R151 ;  /* 0x000000ffff327224 */ /* 0x000fe200078e0097 */
[----:B------:R-:W3:Y:S01]  /*16340*/  MUFU.EX2 R25, R25 ;  /* 0x0000001900197308 */ /* 0x000ee20000000800 */
[----:B0-----:R-:W-:-:S01]  /*16350*/  FADD.FTZ R13, R11, R70 ;  /* 0x000000460b0d7221 */ /* 0x001fc20000010000 */
[----:B------:R-:W-:Y:S01]  /*16360*/  FADD.FTZ R70, R28, R21 ;  /* 0x000000151c467221 */ /* 0x000fe20000010000 */
[----:B-1----:R-:W-:-:S03]  /*16370*/  MOV R51, R151 ;  /* 0x0000009700337202 */ /* 0x002fc60000000f00 */
[----:B------:R-:W-:Y:S01]  /*16380*/  FADD.FTZ R81, R81, R70 ;  /* 0x0000004651517221 */ /* 0x000fe20000010000 */
[----:B------:R-:W-:Y:S01]  /*16390*/  IMAD.MOV.U32 R70, RZ, RZ, R151 ;  /* 0x000000ffff467224 */ /* 0x000fe200078e0097 */
[----:B------:R0:W1:Y:S01]  /*163a0*/  MUFU.EX2 R62, R55 ;  /* 0x00000037003e7308 */ /* 0x0000620000000800 */
[----:B--2---:R-:W-:-:S01]  /*163b0*/  FADD.FTZ R14, R60, R13 ;  /* 0x0000000d3c0e7221 */ /* 0x004fc20000010000 */
[----:B------:R-:W-:Y:S01]  /*163c0*/  FADD.FTZ R24, R30, R81 ;  /* 0x000000511e187221 */ /* 0x000fe20000010000 */
[--C-:B------:R-:W-:Y:S02]  /*163d0*/  IMAD.MOV.U32 R81, RZ, RZ, R151.reuse ;  /* 0x000000ffff517224 */ /* 0x100fe400078e0097 */
[----:B------:R-:W-:Y:S02]  /*163e0*/  IMAD.MOV.U32 R30, RZ, RZ, R151 ;  /* 0x000000ffff1e7224 */ /* 0x000fe400078e0097 */
[----:B------:R-:W-:-:S01]  /*163f0*/  FADD.FTZ R15, R83, R24 ;  /* 0x00000018530f7221 */ /* 0x000fc20000010000 */
[----:B------:R-:W-:Y:S01]  /*16400*/  MOV R83, R151 ;  /* 0x0000009700537202 */ /* 0x000fe20000000f00 */
[----:B------:R-:W2:Y:S01]  /*16410*/  MUFU.EX2 R29, R29 ;  /* 0x0000001d001d7308 */ /* 0x000ea20000000800 */
[----:B---3--:R-:W-:-:S01]  /*16420*/  FADD.FTZ R13, R25, R14 ;  /* 0x0000000e190d7221 */ /* 0x008fc20000010000 */
[----:B------:R-:W-:Y:S01]  /*16430*/  FADD.FTZ R28, R34, R15 ;  /* 0x0000000f221c7221 */ /* 0x000fe20000010000 */
[----:B0-----:R-:W-:Y:S01]  /*16440*/  MOV R55, R151 ;  /* 0x0000009700377202 */ /* 0x001fe20000000f00 */
[----:B------:R-:W-:-:S02]  /*16450*/  IMAD.MOV.U32 R34, RZ, RZ, R151 ;  /* 0x000000ffff227224 */ /* 0x000fc400078e0097 */
[----:B------:R-:W-:-:S01]  /*16460*/  FADD.FTZ R95, R95, R28 ;  /* 0x0000001c5f5f7221 */ /* 0x000fc20000010000 */
[----:B------:R-:W-:Y:S01]  /*16470*/  IMAD.MOV.U32 R28, RZ, RZ, R151 ;  /* 0x000000ffff1c7224 */ /* 0x000fe200078e0097 */
[----:B------:R0:W3:Y:S01]  /*16480*/  MUFU.EX2 R64, R59 ;  /* 0x0000003b00407308 */ /* 0x0000e20000000800 */
        /* <DEDUP_REMOVED lines=10> */
[--C-:B------:R-:W-:Y:S01]  /*16530*/  IMAD.MOV.U32 R60, RZ, RZ, R151.reuse ;  /* 0x000000ffff3c7224 */ /* 0x100fe200078e0097 */
[----:B0-----:R-:W-:Y:S01]  /*16540*/  MOV R59, R151 ;  /* 0x00000097003b7202 */ /* 0x001fe20000000f00 */
[----:B------:R-:W-:-:S03]  /*16550*/  IMAD.MOV.U32 R25, RZ, RZ, R151 ;  /* 0x000000ffff197224 */ /* 0x000fc600078e0097 */
[----:B------:R0:W2:Y:S01]  /*16560*/  MUFU.EX2 R66, R63 ;  /* 0x0000003f00427308 */ /* 0x0000a20000000800 */
[----:B---3--:R-:W-:-:S07]  /*16570*/  FADD.FTZ R24, R64, R13 ;  /* 0x0000000d40187221 */ /* 0x008fce0000010000 */
[----:B------:R-:W3:Y:S01]  /*16580*/  MUFU.EX2 R37, R37 ;  /* 0x0000002500257308 */ /* 0x000ee20000000800 */
[----:B-1----:R-:W-:-:S01]  /*16590*/  FADD.FTZ R13, R33, R24 ;  /* 0x00000018210d7221 */ /* 0x002fc20000010000 */
[----:B0-----:R-:W-:Y:S01]  /*165a0*/  MOV R63, R151 ;  /* 0x00000097003f7202 */ /* 0x001fe20000000f00 */
[----:B------:R-:W-:-:S05]  /*165b0*/  IMAD.MOV.U32 R24, RZ, RZ, R151 ;  /* 0x000000ffff187224 */ /* 0x000fca00078e0097 */
[----:B------:R0:W1:Y:S01]  /*165c0*/  MUFU.EX2 R4, R67 ;  /* 0x0000004300047308 */ /* 0x0000620000000800 */
[C---:B--2---:R-:W-:Y:S01]  /*165d0*/  F2FP.SATFINITE.E4M3.F32.PACK_AB_MERGE_C R33, R66.reuse, R33, RZ ;  /* 0x000000214221723e */ /* 0x044fe200048070ff */
[----:B------:R-:W-:-:S03]  /*165e0*/  FADD.FTZ R66, R66, R13 ;  /* 0x0000000d42427221 */ /* 0x000fc60000010000 */
[----:B------:R-:W-:Y:S01]  /*165f0*/  F2FP.SATFINITE.E4M3.F32.PACK_AB_MERGE_C R221, R64, R29, R33 ;  /* 0x0000001d40dd723e */ /* 0x000fe20004807021 */
[----:B------:R-:W-:Y:S02]  /*16600*/  IMAD.MOV.U32 R64, RZ, RZ, R151 ;  /* 0x000000ffff407224 */ /* 0x000fe400078e0097 */
[----:B------:R-:W2:Y:S01]  /*16610*/  MUFU.EX2 R41, R41 ;  /* 0x0000002900297308 */ /* 0x000ea20000000800 */
[----:B---3--:R-:W-:-:S01]  /*16620*/  FADD.FTZ R13, R37, R66 ;  /* 0x00000042250d7221 */ /* 0x008fc20000010000 */
[----:B0-----:R-:W-:Y:S01]  /*16630*/  MOV R67, R151 ;  /* 0x0000009700437202 */ /* 0x001fe20000000f00 */
[--C-:B------:R-:W-:Y:S02]  /*16640*/  IMAD.MOV.U32 R66, RZ, RZ, R151.reuse ;  /* 0x000000ffff427224 */ /* 0x100fe400078e0097 */
[--C-:B------:R-:W-:Y:S02]  /*16650*/  IMAD.MOV.U32 R33, RZ, RZ, R151.reuse ;  /* 0x000000ffff217224 */ /* 0x100fe400078e0097 */
[----:B------:R-:W-:Y:S01]  /*16660*/  IMAD.MOV.U32 R29, RZ, RZ, R151 ;  /* 0x000000ffff1d7224 */ /* 0x000fe200078e0097 */
[----:B------:R-:W0:Y:S01]  /*16670*/  MUFU.EX2 R97, R97 ;  /* 0x0000006100617308 */ /* 0x000e220000000800 */
[----:B-1----:R-:W-:-:S07]  /*16680*/  FADD.FTZ R12, R4, R13 ;  /* 0x0000000d040c7221 */ /* 0x002fce0000010000 */
[----:B------:R1:W3:Y:S01]  /*16690*/  MUFU.EX2 R68, R71 ;  /* 0x0000004700447308 */ /* 0x0002e20000000800 */
[----:B--2---:R-:W-:-:S07]  /*166a0*/  FADD.FTZ R13, R41, R12 ;  /* 0x0000000c290d7221 */ /* 0x004fce0000010000 */
[----:B------:R-:W2:Y:S01]  /*166b0*/  MUFU.EX2 R38, R38 ;  /* 0x0000002600267308 */ /* 0x000ea20000000800 */
[C---:B0-----:R-:W-:Y:S01]  /*166c0*/  F2FP.SATFINITE.E4M3.F32.PACK_AB_MERGE_C R222, R97.reuse, R36, RZ ;  /* 0x0000002461de723e */ /* 0x041fe200048070ff */
[----:B------:R-:W-:Y:S01]  /*166d0*/  FADD.FTZ R97, R97, R20 ;  /* 0x0000001461617221 */ /* 0x000fe20000010000 */
[-C--:B-1----:R-:W-:Y:S01]  /*166e0*/  MOV R71, R151.reuse ;  /* 0x0000009700477202 */ /* 0x082fe20000000f00 */
[--C-:B------:R-:W-:Y:S01]  /*166f0*/  IMAD.MOV.U32 R36, RZ, RZ, R151.reuse ;  /* 0x000000ffff247224 */ /* 0x100fe200078e0097 */
[----:B------:R-:W-:Y:S01]  /*16700*/  F2FP.SATFINITE.E4M3.F32.PACK_AB_MERGE_C R222, R87, R32, R222 ;  /* 0x0000002057de723e */ /* 0x000fe200048070de */
[----:B------:R-:W-:Y:S01]  /*16710*/  IMAD.MOV.U32 R32, RZ, RZ, R151 ;  /* 0x000000ffff207224 */ /* 0x000fe200078e0097 */
[----:B------:R-:W-:Y:S01]  /*16720*/  MOV R87, R151 ;  /* 0x0000009700577202 */ /* 0x000fe20000000f00 */
[----:B------:R-:W0:Y:S01]  /*16730*/  MUFU.EX2 R45, R45 ;  /* 0x0000002d002d7308 */ /* 0x000e220000000800 */
[C---:B---3--:R-:W-:Y:S01]  /*16740*/  F2FP.SATFINITE.E4M3.F32.PACK_AB_MERGE_C R41, R68.reuse, R41, RZ ;  /* 0x000000294429723e */ /* 0x048fe200048070ff */
[----:B------:R-:W-:-:S03]  /*16750*/  FADD.FTZ R68, R68, R13 ;  /* 0x0000000d44447221 */ /* 0x000fc60000010000 */
[----:B------:R-:W-:Y:S01]  /*16760*/  F2FP.SATFINITE.E4M3.F32.PACK_AB_MERGE_C R223, R4, R37, R41 ;  /* 0x0000002504df723e */ /* 0x000fe20004807029 */
[----:B------:R-:W-:Y:S02]  /*16770*/  IMAD.MOV.U32 R41, RZ, RZ, R151 ;  /* 0x000000ffff297224 */ /* 0x000fe400078e0097 */
[----:B------:R-:W1:Y:S01]  /*16780*/  MUFU.EX2 R101, R101 ;  /* 0x0000006500657308 */ /* 0x000e620000000800 */
[----:B--2---:R-:W-:-:S01]  /*16790*/  FADD.FTZ R12, R38, R97 ;  /* 0x00000061260c7221 */ /* 0x004fc20000010000 */
[--C-:B------:R-:W-:Y:S02]  /*167a0*/  IMAD.MOV.U32 R97, RZ, RZ, R151.reuse ;  /* 0x000000ffff617224 */ /* 0x100fe400078e0097 */
[----:B------:R-:W-:-:S04]  /*167b0*/  IMAD.MOV.U32 R37, RZ, RZ, R151 ;  /* 0x000000ffff257224 */ /* 0x000fc800078e0097 */
[----:B------:R2:W3:Y:S01]  /*167c0*/  MUFU.EX2 R10, R75 ;  /* 0x0000004b000a7308 */ /* 0x0004e20000000800 */
[----:B0-----:R-:W-:-:S01]  /*167d0*/  FADD.FTZ R13, R45, R68 ;  /* 0x000000442d0d7221 */ /* 0x001fc20000010000 */
[----:B------:R-:W-:-:S06]  /*167e0*/  IMAD.MOV.U32 R68, RZ, RZ, R151 ;  /* 0x000000ffff447224 */ /* 0x000fcc00078e0097 */
[----:B------:R-:W-:Y:S01]  /*167f0*/  MUFU.EX2 R99, R99 ;  /* 0x0000006300637308 */ /* 0x000fe20000000800 */
[----:B-1----:R-:W-:-:S01]  /*16800*/  FADD.FTZ R12, R101, R12 ;  /* 0x0000000c650c7221 */ /* 0x002fc20000010000 */
[----:B--2---:R-:W-:-:S06]  /*16810*/  MOV R75, R151 ;  /* 0x00000097004b7202 */ /* 0x004fcc0000000f00 */
[----:B------:R-:W0:Y:S01]  /*16820*/  MUFU.EX2 R40, R40 ;  /* 0x0000002800287308 */ /* 0x000e220000000800 */
[----:B---3--:R-:W-:-:S07]  /*16830*/  FADD.FTZ R20, R10, R13 ;  /* 0x0000000d0a147221 */ /* 0x008fce0000010000 */
[----:B------:R-:W1:Y:S08]  /*16840*/  MUFU.EX2 R49, R49 ;  /* 0x0000003100317308 */ /* 0x000e700000000800 */
[----:B------:R2:W3:Y:S01]  /*16850*/  MUFU.EX2 R14, R79 ;  /* 0x0000004f000e7308 */ /* 0x0004e20000000800 */
[----:B0-----:R-:W-:Y:S01]  /*16860*/  F2FP.SATFINITE.E4M3.F32.PACK_AB_MERGE_C R216, R40, R99, RZ ;  /* 0x0000006328d8723e */ /* 0x001fe200048070ff */
[----:B------:R-:W-:-:S03]  /*16870*/  FADD.FTZ R99, R99, R12 ;  /* 0x0000000c63637221 */ /* 0x000fc60000010000 */
[----:B------:R-:W-:Y:S01]  /*16880*/  F2FP.SATFINITE.E4M3.F32.PACK_AB_MERGE_C R216, R101, R38, R216 ;  /* 0x0000002665d8723e */ /* 0x000fe200048070d8 */
[----:B------:R-:W-:-:S01]  /*16890*/  FADD.FTZ R99, R40, R99 ;  /* 0x0000006328637221 */ /* 0x000fc20000010000 */
[----:B------:R-:W-:Y:S01]  /*168a0*/  IMAD.MOV.U32 R101, RZ, RZ, R151 ;  /* 0x000000ffff657224 */ /* 0x000fe200078e0097 */
[----:B------:R-:W-:Y:S01]  /*168b0*/  MUFU.EX2 R44, R44 ;  /* 0x0000002c002c7308 */ /* 0x000fe20000000800 */
[----:B-1----:R-:W-:-:S01]  /*168c0*/  FADD.FTZ R5, R49, R20 ;  /* 0x0000001431057221 */ /* 0x002fc20000010000 */
[----:B--2---:R-:W-:Y:S01]  /*168d0*/  MOV R79, R151 ;  /* 0x00000097004f7202 */ /* 0x004fe20000000f00 */
[--C-:B------:R-:W-:Y:S02]  /*168e0*/  IMAD.MOV.U32 R40, RZ, RZ, R151.reuse ;  /* 0x000000ffff287224 */ /* 0x100fe400078e0097 */
[----:B------:R-:W-:-:S03]  /*168f0*/  IMAD.MOV.U32 R38, RZ, RZ, R151 ;  /* 0x000000ffff267224 */ /* 0x000fc600078e0097 */
[----:B------:R-:W0:Y:S01]  /*16900*/  MUFU.EX2 R105, R105 ;  /* 0x0000006900697308 */ /* 0x000e220000000800 */
[C---:B---3--:R-:W-:Y:S01]  /*16910*/  F2FP.SATFINITE.E4M3.F32.PACK_AB_MERGE_C R49, R14.reuse, R49, RZ ;  /* 0x000000310e31723e */ /* 0x048fe200048070ff */
[----:B------:R-:W-:-:S03]  /*16920*/  FADD.FTZ R14, R14, R5 ;  /* 0x000000050e0e7221 */ /* 0x000fc60000010000 */
[----:B------:R-:W-:Y:S01]  /*16930*/  F2FP.SATFINITE.E4M3.F32.PACK_AB_MERGE_C R217, R10, R45, R49 ;  /* 0x0000002d0ad9723e */ /* 0x000fe20004807031 */
[--C-:B------:R-:W-:Y:S02]  /*16940*/  IMAD.MOV.U32 R49, RZ, RZ, R151.reuse ;  /* 0x000000ffff317224 */ /* 0x100fe400078e0097 */
[----:B------:R-:W1:Y:S01]  /*16950*/  MUFU.EX2 R42, R42 ;  /* 0x0000002a002a7308 */ /* 0x000e620000000800 */
[----:B------:R-:W-:-:S07]  /*16960*/  IMAD.MOV.U32 R45, RZ, RZ, R151 ;  /* 0x000000ffff2d7224 */ /* 0x000fce00078e0097 */
[----:B------:R-:W2:Y:S01]  /*16970*/  MUFU.EX2 R85, R85 ;  /* 0x0000005500557308 */ /* 0x000ea20000000800 */
[----:B0-----:R-:W-:-:S07]  /*16980*/  F2FP.SATFINITE.E4M3.F32.PACK_AB_MERGE_C R7, R105, R44, RZ ;  /* 0x0000002c6907723e */ /* 0x001fce00048070ff */
[----:B------:R-:W0:Y:S01]  /*16990*/  MUFU.EX2 R103, R103 ;  /* 0x0000006700677308 */ /* 0x000e220000000800 */
[----:B-1----:R-:W-:-:S01]  /*169a0*/  FADD.FTZ R12, R42, R99 ;  /* 0x000000632a0c7221 */ /* 0x002fc20000010000 */
[----:B------:R-:W-:-:S06]  /*169b0*/  MOV R99, R151 ;  /* 0x0000009700637202 */ /* 0x000fcc0000000f00 */
[----:B------:R1:W3:Y:S01]  /*169c0*/  MUFU.EX2 R8, R89 ;  /* 0x0000005900087308 */ /* 0x0002e20000000800 */
[----:B--2---:R-:W-:-:S07]  /*169d0*/  FADD.FTZ R5, R85, R14 ;  /* 0x0000000e55057221 */ /* 0x004fce0000010000 */
[----:B------:R-:W-:Y:S01]  /*169e0*/  MUFU.EX2 R91, R91 ;  /* 0x0000005b005b7308 */ /* 0x000fe20000000800 */
[C---:B0-----:R-:W-:Y:S01]  /*169f0*/  F2FP.SATFINITE.E4M3.F32.PACK_AB_MERGE_C R218, R103.reuse, R42, R7 ;  /* 0x0000002a67da723e */ /* 0x041fe20004807007 */
[----:B------:R-:W-:Y:S01]  /*16a00*/  FADD.FTZ R103, R103, R12 ;  /* 0x0000000c67677221 */ /* 0x000fe20000010000 */
[--C-:B-1----:R-:W-:Y:S02]  /*16a10*/  IMAD.MOV.U32 R89, RZ, RZ, R151.reuse ;  /* 0x000000ffff597224 */ /* 0x102fe400078e0097 */
[----:B------:R-:W-:Y:S02]  /*16a20*/  IMAD.MOV.U32 R42, RZ, RZ, R151 ;  /* 0x000000ffff2a7224 */ /* 0x000fe400078e0097 */
[----:B------:R-:W-:-:S01]  /*16a30*/  FADD.FTZ R44, R44, R103 ;  /* 0x000000672c2c7221 */ /* 0x000fc20000010000 */
[----:B------:R-:W-:Y:S01]  /*16a40*/  MOV R103, R151 ;  /* 0x0000009700677202 */ /* 0x000fe20000000f00 */
[----:B------:R-:W0:Y:S01]  /*16a50*/  MUFU.EX2 R52, R52 ;  /* 0x0000003400347308 */ /* 0x000e220000000800 */
[----:B---3--:R-:W-:-:S01]  /*16a60*/  FADD.FTZ R12, R8, R5 ;  /* 0x00000005080c7221 */ /* 0x008fc20000010000 */
[----:B------:R-:W-:Y:S01]  /*16a70*/  FADD.FTZ R5, R105, R44 ;  /* 0x0000002c69057221 */ /* 0x000fe20000010000 */
[----:B------:R-:W-:-:S02]  /*16a80*/  IMAD.MOV.U32 R105, RZ, RZ, R151 ;  /* 0x000000ffff697224 */ /* 0x000fc400078e0097 */
[----:B------:R-:W-:Y:S01]  /*16a90*/  IMAD.MOV.U32 R44, RZ, RZ, R151 ;  /* 0x000000ffff2c7224 */ /* 0x000fe200078e0097 */
[----:B0-----:R-:W-:Y:S01]  /*16aa0*/  F2FP.SATFINITE.E4M3.F32.PACK_AB_MERGE_C R4, R52, R91, RZ ;  /* 0x0000005b3404723e */ /* 0x001fe200048070ff */
[----:B------:R-:W-:-:S03]  /*16ab0*/  FADD.FTZ R91, R91, R12 ;  /* 0x0000000c5b5b7221 */ /* 0x000fc60000010000 */
[----:B------:R-:W-:Y:S01]  /*16ac0*/  F2FP.SATFINITE.E4M3.F32.PACK_AB_MERGE_C R219, R8, R85, R4 ;  /* 0x0000005508db723e */ /* 0x000fe20004807004 */
[----:B------:R-:W-:-:S01]  /*16ad0*/  FADD.FTZ R10, R52, R91 ;  /* 0x0000005b340a7221 */ /* 0x000fc20000010000 */
[----:B------:R-:W-:Y:S01]  /*16ae0*/  MOV R91, R151 ;  /* 0x00000097005b7202 */ /* 0x000fe20000000f00 */
[--C-:B------:R-:W-:Y:S02]  /*16af0*/  IMAD.MOV.U32 R85, RZ, RZ, R151.reuse ;  /* 0x000000ffff557224 */ /* 0x100fe400078e0097 */
[----:B------:R-:W-:Y:S01]  /*16b00*/  IMAD.MOV.U32 R52, RZ, RZ, R151 ;  /* 0x000000ffff347224 */ /* 0x000fe200078e0097 */
[----:B------:R-:W-:Y:S06]  /*16b10*/  @!P2 BRA `(.L_x_483) ;  /* 0x000000280034a947 */ /* 0x000fec0003800000 */
[----:B------:R-:W-:Y:S01]  /*16b20*/  IADD3 R11, R153, -0x2, RZ ;  /* 0xfffffffe990b7810 */ /* 0x000fe20007ffe0ff */
[----:B------:R-:W-:Y:S01]  /*16b30*/  IMAD.MOV.U32 R14, RZ, RZ, R6 ;  /* 0x000000ffff0e7224 */ /* 0x000fe200078e0006 */
[----:B------:R-:W-:Y:S01]  /*16b40*/  MOV R12, R152 ;  /* 0x00000098000c7202 */ /* 0x000fe20000000f00 */
[----:B------:R-:W-:Y:S01]  /*16b50*/  IMAD.MOV.U32 R4, RZ, RZ, R3 ;  /* 0x000000ffff047224 */ /* 0x000fe200078e0003 */
[----:B------:R-:W-:Y:S01]  /*16b60*/  CS2R R150, SRZ ;  /* 0x0000000000967805 */ /* 0x000fe2000001ff00 */
[----:B------:R-:W-:Y:S01]  /*16b70*/  IMAD.MOV.U32 R7, RZ, RZ, R235 ;  /* 0x000000ffff077224 */ /* 0x000fe200078e00eb */
        /* <DEDUP_REMOVED lines=62> */
[----:B------:R-:W-:-:S07]  /*16f60*/  CS2R R24, SRZ ;  /* 0x0000000000187805 */ /* 0x000fce000001ff00 */
.L_x_494:
[----:B------:R-:W-:Y:S01]  /*16f70*/  ISETP.NE.AND P1, PT, R12, 0x1, PT ;  /* 0x000000010c00780c */ /* 0x000fe20003f25270 */
[----:B------:R-:W-:Y:S05]  /*16f80*/  YIELD ;  /* 0x0000000000007946 */ /* 0x000fea0003800000 */
[----:B------:R-:W-:Y:S02]  /*16f90*/  SEL R6, RZ, 0x1, P1 ;  /* 0x00000001ff067807 */ /* 0x000fe40000800000 */
[----:B------:R-:W-:Y:S02]  /*16fa0*/  ISETP.NE.AND P1, PT, R236, RZ, PT ;  /* 0x000000ffec00720c */ /* 0x000fe40003f25270 */
[----:B------:R-:W-:-:S11]  /*16fb0*/  LOP3.LUT R235, R7, R6, RZ, 0x3c, !PT ;  /* 0x0000000607eb7212 */ /* 0x000fd600078e3cff */
[----:B------:R-:W-:Y:S05]  /*16fc0*/  @P1 BRA `(.L_x_484) ;  /* 0x00000000003c1947 */ /* 0x000fea0003800000 */
[----:B------:R-:W-:Y:S05]  /*16fd0*/  @!P0 BRA `(.L_x_485) ;  /* 0x0000000000048947 */ /* 0x000fea0003800000 */
[----:B------:R-:W-:Y:S01]  /*16fe0*/  BPT.TRAP 0x1 ;  /* 0x000000040000795c */ /* 0x000fe20000300000 */
.L_x_485:
[----:B------:R-:W-:Y:S01]  /*16ff0*/  VIADD R3, R12, 0x1 ;  /* 0x000000010c037836 */ /* 0x000fe20000000000 */
[----:B------:R-:W-:-:S04]  /*17000*/  SHF.L.U32 R6, R235, 0x1f, RZ ;  /* 0x0000001feb067819 */ /* 0x000fc800000006ff */
[----:B------:R-:W-:-:S04]  /*17010*/  ISETP.NE.AND P2, PT, R3, 0x2, PT ;  /* 0x000000020300780c */ /* 0x000fc80003f45270 */
[----:B------:R-:W-:-:S05]  /*17020*/  SEL R3, R3, RZ, P2 ;  /* 0x000000ff03037207 */ /* 0x000fca0001000000 */
[----:B------:R-:W-:-:S04]  /*17030*/  IMAD R3, R3, 0x8, R22 ;  /* 0x0000000803037824 */ /* 0x000fc800078e0216 */
[----:B------:R0:W1:Y:S01]  /*17040*/  SYNCS.PHASECHK.TRANS64.TRYWAIT P2, [R3+URZ+0x38830], R6 ;  /* 0x03883006030075a7 */ /* 0x000062000804017f */
[----:B------:R-:W-:Y:S05]  /*17050*/  @!P0 BRA `(.L_x_486) ;  /* 0x0000000000048947 */ /* 0x000fea0003800000 */
[----:B------:R-:W-:Y:S01]  /*17060*/  BPT.TRAP 0x1 ;  /* 0x000000040000795c */ /* 0x000fe20000300000 */
.L_x_486:
[----:B------:R-:W-:Y:S04]  /*17070*/  BSSY B0, `(.L_x_484) ;  /* 0x0000004000007945 */ /* 0x000fe80003800000 */
[----:B-1----:R-:W-:Y:S05]  /*17080*/  @P2 BRA `(.L_x_487) ;  /* 0x0000000000082947 */ /* 0x002fea0003800000 */
[----:B------:R-:W1:Y:S02]  /*17090*/  SYNCS.PHASECHK.TRANS64.TRYWAIT P2, [R3+URZ+0x38830], R6 ;  /* 0x03883006030075a7 */ /* 0x000e64000804017f */
[----:B-1----:R-:W-:Y:S05]  /*170a0*/  @!P2 BRA `(.L_x_488) ;  /* 0x000000ec0058a947 */ /* 0x002fea0003800000 */
.L_x_487:
[----:B------:R-:W-:Y:S05]  /*170b0*/  BSYNC B0 ;  /* 0x0000000000007941 */ /* 0x000fea0003800000 */
.L_x_484:
[----:B01----:R-:W0:Y:S01]  /*170c0*/  S2R R3, SR_TID.X ;  /* 0x0000000000037919 */ /* 0x003e220000002100 */
[----:B------:R-:W-:Y:S01]  /*170d0*/  VIADD R13, R12, 0x1 ;  /* 0x000000010c0d7836 */ /* 0x000fe20000000000 */
[----:B------:R-:W-:Y:S05]  /*170e0*/  WARPSYNC.ALL ;  /* 0x0000000000007948 */ /* 0x000fea0003800000 */
[C---:B------:R-:W-:Y:S01]  /*170f0*/  ISETP.NE.AND P2, PT, R13.reuse, 0x2, PT ;  /* 0x000000020d00780c */ /* 0x040fe20003f45270 */
[----:B------:R-:W-:Y:S01]  /*17100*/  IMAD.MOV.U32 R153, RZ, RZ, 0x40000040 ;  /* 0x40000040ff997424 */ /* 0x000fe200078e00ff */
[----:B------:R-:W-:Y:S01]  /*17110*/  MOV R9, 0x40000040 ;  /* 0x4000004000097802 */ /* 0x000fe20000000f00 */
[----:B------:R-:W-:Y:S01]  /*17120*/  IMAD.MOV.U32 R155, RZ, RZ, 0x40000040 ;  /* 0x40000040ff9b7424 */ /* 0x000fe200078e00ff */
[----:B------:R-:W-:Y:S01]  /*17130*/  SEL R13, R13, RZ, P2 ;  /* 0x000000ff0d0d7207 */ /* 0x000fe20001000000 */
[----:B------:R-:W-:Y:S01]  /*17140*/  IMAD.MOV.U32 R21, RZ, RZ, 0x40000040 ;  /* 0x40000040ff157424 */ /* 0x000fe200078e00ff */
[----:B------:R-:W-:-:S02]  /*17150*/  R2UR UR15, R9 ;  /* 0x00000000090f72ca */ /* 0x000fc400000e0000 */
[----:B------:R-:W-:Y:S01]  /*17160*/  R2UR UR11, R153 ;  /* 0x00000000990b72ca */ /* 0x000fe200000e0000 */
[----:B------:R-:W-:Y:S01]  /*17170*/  IMAD R8, R13, 0x800, R0 ;  /* 0x000008000d087824 */ /* 0x000fe200078e0200 */
[----:B------:R-:W-:Y:S02]  /*17180*/  R2UR UR7, R155 ;  /* 0x000000009b0772ca */ /* 0x000fe400000e0000 */
[----:B------:R-:W-:Y:S01]  /*17190*/  R2UR UR23, R153 ;  /* 0x00000000991772ca */ /* 0x000fe200000e0000 */
[C---:B------:R-:W-:Y:S01]  /*171a0*/  VIADD R152, R8.reuse, 0x2 ;  /* 0x0000000208987836 */ /* 0x040fe20000000000 */
[C---:B------:R-:W-:Y:S01]  /*171b0*/  R2UR UR14, R8.reuse ;  /* 0x00000000080e72ca */ /* 0x040fe200000e0000 */
[C---:B------:R-:W-:Y:S01]  /*171c0*/  VIADD R154, R8.reuse, 0x4 ;  /* 0x00000004089a7836 */ /* 0x040fe20000000000 */
[----:B------:R-:W-:Y:S01]  /*171d0*/  R2UR UR31, R155 ;  /* 0x000000009b1f72ca */ /* 0x000fe200000e0000 */
[----:B------:R-:W-:Y:S01]  /*171e0*/  VIADD R20, R8, 0x6 ;  /* 0x0000000608147836 */ /* 0x000fe20000000000 */
[----:B------:R-:W-:-:S02]  /*171f0*/  R2UR UR10, R152 ;  /* 0x00000000980a72ca */ /* 0x000fc400000e0000 */
[----:B------:R-:W-:Y:S01]  /*17200*/  R2UR UR6, R154 ;  /* 0x000000009a0672ca */ /* 0x000fe200000e0000 */
[C---:B------:R-:W-:Y:S01]  /*17210*/  VIADD R154, R8.reuse, 0x404 ;  /* 0x00000404089a7836 */ /* 0x040fe20000000000 */
[----:B------:R-:W-:Y:S02]  /*17220*/  IADD3 R152, R8, 0x400, RZ ;  /* 0x0000040008987810 */ /* 0x000fe40007ffe0ff */
[----:B------:R-:W-:Y:S01]  /*17230*/  R2UR UR18, R20 ;  /* 0x00000000141272ca */ /* 0x000fe200000e0000 */
[----:B------:R-:W-:Y:S01]  /*17240*/  VIADD R20, R8, 0x402 ;  /* 0x0000040208147836 */ /* 0x000fe20000000000 */
[----:B0-----:R-:W-:Y:S02]  /*17250*/  SHF.R.U32.HI R3, RZ, 0x7, R3 ;  /* 0x00000007ff037819 */ /* 0x001fe40000011603 */
[----:B------:R-:W-:Y:S02]  /*17260*/  R2UR UR22, R152 ;  /* 0x00000000981672ca */ /* 0x000fe400000e0000 */
[----:B------:R-:W-:-:S02]  /*17270*/  IADD3 R3, R3, 0x8, RZ ;  /* 0x0000000803037810 */ /* 0x000fc40007ffe0ff */
[----:B------:R-:W-:Y:S02]  /*17280*/  R2UR UR30, R154 ;  /* 0x000000009a1e72ca */ /* 0x000fe400000e0000 */
[C---:B------:R-:W-:Y:S01]  /*17290*/  R2UR UR19, R21.reuse ;  /* 0x00000000151372ca */ /* 0x040fe200000e0000 */
[----:B------:R0:W-:Y:S01]  /*172a0*/  BAR.SYNC.DEFER_BLOCKING R3, 0x100 ;  /* 0x000400030000751d */ /* 0x0001e20000010000 */
[----:B------:R-:W-:Y:S02]  /*172b0*/  R2UR UR26, R20 ;  /* 0x00000000141a72ca */ /* 0x000fe400000e0000 */
[----:B------:R-:W-:Y:S02]  /*172c0*/  R2UR UR27, R21 ;  /* 0x00000000151b72ca */ /* 0x000fe400000e0000 */
[----:B------:R-:W-:Y:S02]  /*172d0*/  IADD3 R8, R8, 0x406, RZ ;  /* 0x0000040608087810 */ /* 0x000fe40007ffe0ff */
[----:B------:R-:W-:-:S02]  /*172e0*/  R2UR UR35, R9 ;  /* 0x00000000092372ca */ /* 0x000fc400000e0000 */
[----:B------:R-:W-:Y:S01]  /*172f0*/  R2UR UR34, R8 ;  /* 0x00000000082272ca */ /* 0x000fe200000e0000 */
        /* <DEDUP_REMOVED lines=27> */
.L_x_490:
[----:B------:R-:W-:Y:S01]  /*174b0*/  SHF.L.U32 R3, R7, 0x1f, RZ ;  /* 0x0000001f07037819 */ /* 0x000fe200000006ff */
[----:B------:R-:W-:-:S04]  /*174c0*/  IMAD R6, R12, 0x8, R22 ;  /* 0x000000080c067824 */ /* 0x000fc800078e0216 */
[----:B------:R0:W1:Y:S01]  /*174d0*/  SYNCS.PHASECHK.TRANS64.TRYWAIT P1, [R6+URZ+0x38850], R3 ;  /* 0x03885003060075a7 */ /* 0x000062000802017f */
[----:B------:R-:W-:Y:S05]  /*174e0*/  @!P0 BRA `(.L_x_491) ;  /* 0x0000000000048947 */ /* 0x000fea0003800000 */
[----:B------:R-:W-:Y:S01]  /*174f0*/  BPT.TRAP 0x1 ;  /* 0x000000040000795c */ /* 0x000fe20000300000 */
.L_x_491:
[----:B-1----:R-:W-:Y:S05]  /*17500*/  @P1 BRA `(.L_x_489) ;  /* 0x0000000000081947 */ /* 0x002fea0003800000 */
[----:B------:R-:W1:Y:S02]  /*17510*/  SYNCS.PHASECHK.TRANS64.TRYWAIT P1, [R6+URZ+0x38850], R3 ;  /* 0x03885003060075a7 */ /* 0x000e64000802017f */
[----:B-1----:R-:W-:Y:S05]  /*17520*/  @!P1 BRA `(.L_x_492) ;  /* 0x000000e8004c9947 */ /* 0x002fea0003800000 */
.L_x_489:
[----:B01----:R-:W-:Y:S01]  /*17530*/  VIADD R3, R22, 0x400 ;  /* 0x0000040016037836 */ /* 0x003fe20000000000 */
[----:B------:R-:W-:Y:S01]  /*17540*/  MOV R7, 0x40000040 ;  /* 0x4000004000077802 */ /* 0x000fe20000000f00 */
[----:B------:R-:W-:Y:S05]  /*17550*/  WARPSYNC.ALL ;  /* 0x0000000000007948 */ /* 0x000fea0003800000 */
[----:B------:R-:W-:Y:S01]  /*17560*/  SHF.R.U32.HI R3, RZ, 0x4, R3 ;  /* 0x00000004ff037819 */ /* 0x000fe20000011603 */
[----:B------:R-:W-:Y:S01]  /*17570*/  WARPGROUP.ARRIVE ;  /* 0x00000000000079c5 */ /* 0x000fe20000000000 */
[----:B------:R-:W-:Y:S01]  /*17580*/  R2UR UR7, R7 ;  /* 0x00000000070772ca */ /* 0x000fe200000e0000 */
[----:B------:R-:W-:Y:S01]  /*17590*/  IMAD.MOV.U32 R9, RZ, RZ, 0x40000040 ;  /* 0x40000040ff097424 */ /* 0x000fe200078e00ff */
[----:B------:R-:W-:-:S04]  /*175a0*/  LOP3.LUT R3, R3, 0x3fff, RZ, 0xc0, !PT ;  /* 0x00003fff03037812 */ /* 0x000fc800078ec0ff */
[----:B------:R-:W-:-:S05]  /*175b0*/  LOP3.LUT R3, R3, 0x10000, RZ, 0xfc, !PT ;  /* 0x0001000003037812 */ /* 0x000fca00078efcff */
[----:B------:R-:W-:Y:S01]  /*175c0*/  IMAD R6, R12, 0x800, R3 ;  /* 0x000008000c067824 */ /* 0x000fe200078e0203 */
[----:B------:R-:W-:-:S03]  /*175d0*/  FMNMX.FTZ R3, R152, R4, !PT ;  /* 0x0000000498037209 */ /* 0x000fc60007810000 */
[C---:B------:R-:W-:Y:S01]  /*175e0*/  VIADD R8, R6.reuse, 0x2 ;  /* 0x0000000206087836 */ /* 0x040fe20000000000 */
[----:B------:R-:W-:Y:S02]  /*175f0*/  R2UR UR6, R6 ;  /* 0x00000000060672ca */ /* 0x000fe400000e0000 */
[----:B------:R-:W-:-:S04]  /*17600*/  FMNMX.FTZ R3, R153, R3, !PT ;  /* 0x0000000399037209 */ /* 0x000fc80007810000 */
[----:B------:R-:W-:-:S04]  /*17610*/  FMNMX.FTZ R3, R156, R3, !PT ;  /* 0x000000039c037209 */ /* 0x000fc80007810000 */
[----:B------:R-:W-:-:S03]  /*17620*/  FMNMX.FTZ R3, R157, R3, !PT ;  /* 0x000000039d037209 */ /* 0x000fc60007810000 */
[----:B------:R-:W-:Y:S01]  /*17630*/  QGMMA.64x256x32.F32.E4M3.E4M3 R24, R228, gdesc[UR4], R24, gsb0 ;  /* 0x03e00004e4187df3 */ /* 0x000fe20008000818 */
[----:B------:R-:W-:Y:S01]  /*17640*/  R2UR UR6, R8 ;  /* 0x00000000080672ca */ /* 0x000fe200000e0000 */
[C---:B------:R-:W-:Y:S01]  /*17650*/  VIADD R8, R6.reuse, 0x4 ;  /* 0x0000000406087836 */ /* 0x040fe20000000000 */
[----:B------:R-:W-:Y:S01]  /*17660*/  R2UR UR7, R9 ;  /* 0x00000000090772ca */ /* 0x000fe200000e0000 */
[----:B------:R-:W-:Y:S01]  /*17670*/  VIADD R6, R6, 0x6 ;  /* 0x0000000606067836 */ /* 0x000fe20000000000 */
[----:B------:R-:W-:Y:S02]  /*17680*/  MOV R9, 0x40000040 ;  /* 0x4000004000097802 */ /* 0x000fe40000000f00 */
[----:B------:R-:W-:-:S04]  /*17690*/  FMNMX.FTZ R3, R160, R3, !PT ;  /* 0x00000003a0037209 */ /* 0x000fc80007810000 */
        /* <DEDUP_REMOVED lines=26> */
[----:B------:R-:W-:-:S05]  /*17840*/  FMNMX.FTZ R3, R213, R3, !PT ;  /* 0x00000003d5037209 */ /* 0x000fca0007810000 */
[----:B------:R-:W0:Y:S02]  /*17850*/  SHFL.BFLY PT, R7, R3, 0x2, 0x1f ;  /* 0x0c401f0003077f89 */ /* 0x000e2400000e0000 */
[----:B0-----:R-:W-:Y:S01]  /*17860*/  FMNMX.FTZ R3, R3, R7, !PT ;  /* 0x0000000703037209 */ /* 0x001fe20007810000 */
[----:B------:R-:W-:Y:S01]  /*17870*/  IMAD.MOV.U32 R7, RZ, RZ, 0x40000040 ;  /* 0x40000040ff077424 */ /* 0x000fe200078e00ff */
[----:B------:R-:W-:Y:S02]  /*17880*/  WARPGROUP.DEPBAR.LE gsb0, 0x0 ;  /* 0x00008000000079c5 */ /* 0x000fe40000010000 */
[----:B------:R-:W-:-:S06]  /*17890*/  WARPGROUP.ARRIVE ;  /* 0x00000000000079c5 */ /* 0x000fcc0000000000 */
[----:B------:R-:W0:Y:S01]  /*178a0*/  S2R R231, SR_TID.X ;  /* 0x0000000000e77919 */ /* 0x000e220000002100 */
[----:B------:R-:W-:Y:S01]  /*178b0*/  QGMMA.64x256x32.F32.E4M3.E4M3 R24, R224, gdesc[UR4], R24, gsb0 ;  /* 0x03e00004e0187df3 */ /* 0x000fe20008000818 */
[----:B------:R-:W-:Y:S02]  /*178c0*/  R2UR UR6, R8 ;  /* 0x00000000080672ca */ /* 0x000fe400000e0000 */
[----:B------:R-:W-:Y:S02]  /*178d0*/  R2UR UR7, R9 ;  /* 0x00000000090772ca */ /* 0x000fe400000e0000 */
[----:B------:R-:W-:-:S04]  /*178e0*/  FMNMX.FTZ R8, R154, R14, !PT ;  /* 0x0000000e9a087209 */ /* 0x000fc80007810000 */
[----:B------:R-:W-:-:S04]  /*178f0*/  FMNMX.FTZ R8, R155, R8, !PT ;  /* 0x000000089b087209 */ /* 0x000fc80007810000 */
[----:B------:R-:W-:-:S04]  /*17900*/  FMNMX.FTZ R8, R158, R8, !PT ;  /* 0x000000089e087209 */ /* 0x000fc80007810000 */
[----:B------:R-:W-:-:S04]  /*17910*/  FMNMX.FTZ R8, R159, R8, !PT ;  /* 0x000000089f087209 */ /* 0x000fc80007810000 */
[----:B------:R-:W-:-:S04]  /*17920*/  FMNMX.FTZ R8, R162, R8, !PT ;  /* 0x00000008a2087209 */ /* 0x000fc80007810000 */
[----:B------:R-:W-:Y:S02]  /*17930*/  FMNMX.FTZ R8, R163, R8, !PT ;  /* 0x00000008a3087209 */ /* 0x000fe40007810000 */
[----:B0-----:R-:W-:Y:S02]  /*17940*/  LOP3.LUT R231, R231, 0x7f, RZ, 0xc0, !PT ;  /* 0x0000007fe7e77812 */ /* 0x001fe400078ec0ff */
[----:B------:R-:W-:Y:S02]  /*17950*/  FMNMX.FTZ R8, R166, R8, !PT ;  /* 0x00000008a6087209 */ /* 0x000fe40007810000 */
[----:B------:R-:W-:Y:S02]  /*17960*/  ISETP.NE.AND P1, PT, R231, RZ, PT ;  /* 0x000000ffe700720c */ /* 0x000fe40003f25270 */
[----:B------:R-:W-:Y:S01]  /*17970*/  FMNMX.FTZ R8, R167, R8, !PT ;  /* 0x00000008a7087209 */ /* 0x000fe20007810000 */
[----:B------:R-:W0:Y:S03]  /*17980*/  S2R R231, SR_TID.X ;  /* 0x0000000000e77919 */ /* 0x000e260000002100 */
[----:B------:R-:W-:-:S04]  /*17990*/  FMNMX.FTZ R8, R170, R8, !PT ;  /* 0x00000008aa087209 */ /* 0x000fc80007810000 */
[----:B------:R-:W-:-:S04]  /*179a0*/  FMNMX.FTZ R8, R171, R8, !PT ;  /* 0x00000008ab087209 */ /* 0x000fc80007810000 */
[----:B------:R-:W-:-:S04]  /*179b0*/  FMNMX.FTZ R8, R174, R8, !PT ;  /* 0x00000008ae087209 */ /* 0x000fc80007810000 */
[----:B------:R-:W-:-:S04]  /*179c0*/  FMNMX.FTZ R8, R175, R8, !PT ;  /* 0x00000008af087209 */ /* 0x000fc80007810000 */
[----:B------:R-:W-:-:S04]  /*179d0*/  FMNMX.FTZ R8, R178, R8, !PT ;  /* 0x00000008b2087209 */ /* 0x000fc80007810000 */
[----:B------:R-:W-:-:S04]  /*179e0*/  FMNMX.FTZ R8, R179, R8, !PT ;  /* 0x00000008b3087209 */ /* 0x000fc80007810000 */
[----:B------:R-:W-:-:S04]  /*179f0*/  FMNMX.FTZ R8, R182, R8, !PT ;  /* 0x00000008b6087209 */ /* 0x000fc80007810000 */
[----:B------:R-:W-:Y:S02]  /*17a00*/  FMNMX.FTZ R8, R183, R8, !PT ;  /* 0x00000008b7087209 */ /* 0x000fe40007810000 */
[----:B0-----:R-:W-:Y:S02]  /*17a10*/  SHF.R.U32.HI R231, RZ, 0x7, R231 ;  /* 0x00000007ffe77819 */ /* 0x001fe400000116e7 */
        /* <DEDUP_REMOVED lines=18> */
[----:B------:R-:W-:Y:S02]  /*17b40*/  WARPGROUP.DEPBAR.LE gsb0, 0x0 ;  /* 0x00008000000079c5 */ /* 0x000fe40000010000 */
[----:B------:R-:W-:-:S06]  /*17b50*/  WARPGROUP.ARRIVE ;  /* 0x00000000000079c5 */ /* 0x000fcc0000000000 */
[----:B------:R-:W-:Y:S01]  /*17b60*/  QGMMA.64x256x32.F32.E4M3.E4M3 R24, R220, gdesc[UR4], R24, gsb0 ;  /* 0x03e00004dc187df3 */ /* 0x000fe20008000818 */
[----:B------:R-:W-:Y:S02]  /*17b70*/  R2UR UR7, R7 ;  /* 0x00000000070772ca */ /* 0x000fe400000e0000 */
[----:B------:R-:W0:Y:S01]  /*17b80*/  SHFL.BFLY PT, R7, R3, 0x1, 0x1f ;  /* 0x0c201f0003077f89 */ /* 0x000e2200000e0000 */
[----:B------:R-:W-:-:S03]  /*17b90*/  R2UR UR6, R6 ;  /* 0x00000000060672ca */ /* 0x000fc600000e0000 */
[----:B------:R-:W1:Y:S01]  /*17ba0*/  SHFL.BFLY PT, R6, R9, 0x1, 0x1f ;  /* 0x0c201f0009067f89 */ /* 0x000e6200000e0000 */
[----:B0-----:R-:W-:Y:S02]  /*17bb0*/  FMNMX.FTZ R3, R3, R7, !PT ;  /* 0x0000000703037209 */ /* 0x001fe40007810000 */
[----:B-1----:R-:W-:-:S03]  /*17bc0*/  FMNMX.FTZ R6, R9, R6, !PT ;  /* 0x0000000609067209 */ /* 0x002fc60007810000 */
[----:B------:R-:W-:Y:S01]  /*17bd0*/  FFMA.FTZ R15, R2, R3, -8 ;  /* 0xc1000000020f7423 */ /* 0x000fe20000010003 */
[----:B------:R-:W-:-:S01]  /*17be0*/  FADD.FTZ R7, -R3, R4 ;  /* 0x0000000403077221 */ /* 0x000fc20000010100 */
[----:B------:R-:W-:Y:S02]  /*17bf0*/  FADD.FTZ R4, -R6, R14 ;  /* 0x0000000e06047221 */ /* 0x000fe40000010100 */
[----:B------:R-:W-:-:S01]  /*17c00*/  FFMA.FTZ R14, R2, R156, -R15 ;  /* 0x0000009c020e7223 */ /* 0x000fc2000001080f */
[C-C-:B------:R-:W-:Y:S01]  /*17c10*/  FFMA.FTZ R156, R2.reuse, R165, -R15.reuse ;  /* 0x000000a5029c7223 */ /* 0x140fe2000001080f */
[----:B------:R-:W-:-:S01]  /*17c20*/  FFMA.FTZ R165, R2, R176, -R15 ;  /* 0x000000b002a57223 */ /* 0x000fc2000001080f */
[C-C-:B------:R-:W-:Y:S01]  /*17c30*/  FFMA.FTZ R176, R2.reuse, R185, -R15.reuse ;  /* 0x000000b902b07223 */ /* 0x140fe2000001080f */
[----:B------:R-:W-:-:S01]  /*17c40*/  FFMA.FTZ R185, R2, R196, -R15 ;  /* 0x000000c402b97223 */ /* 0x000fc2000001080f */
[C---:B------:R-:W-:Y:S01]  /*17c50*/  FFMA.FTZ R196, R2.reuse, R205, -R15 ;  /* 0x000000cd02c47223 */ /* 0x040fe2000001080f */
[----:B------:R-:W-:-:S01]  /*17c60*/  FFMA.FTZ R205, R2, R6, -8 ;  /* 0xc100000002cd7423 */ /* 0x000fc20000010006 */
[C---:B------:R-:W-:Y:S01]  /*17c70*/  FMUL.FTZ R7, R2.reuse, R7 ;  /* 0x0000000702077220 */ /* 0x040fe20000410000 */
[C---:B------:R-:W-:Y:S01]  /*17c80*/  FMUL.FTZ R4, R2.reuse, R4 ;  /* 0x0000000402047220 */ /* 0x040fe20000410000 */
[C---:B------:R-:W-:Y:S01]  /*17c90*/  FFMA.FTZ R8, R2.reuse, R152, -R15 ;  /* 0x0000009802087223 */ /* 0x040fe2000001080f */
[----:B------:R-:W-:-:S01]  /*17ca0*/  FFMA.FTZ R154, R2, R154, -R205 ;  /* 0x0000009a029a7223 */ /* 0x000fc200000108cd */
[C---:B------:R-:W-:Y:S01]  /*17cb0*/  FFMA.FTZ R9, R2.reuse, R153, -R15 ;  /* 0x0000009902097223 */ /* 0x040fe2000001080f */
[----:B------:R-:W-:-:S01]  /*17cc0*/  FFMA.FTZ R155, R2, R155, -R205 ;  /* 0x0000009b029b7223 */ /* 0x000fc200000108cd */
[----:B------:R-:W-:Y:S01]  /*17cd0*/  MUFU.EX2 R7, R7 ;  /* 0x0000000700077308 */ /* 0x000fe20000000800 */
[----:B------:R-:W-:-:S01]  /*17ce0*/  FFMA.FTZ R158, R2, R158, -R205 ;  /* 0x0000009e029e7223 */ /* 0x000fc200000108cd */
[C---:B------:R-:W-:Y:S01]  /*17cf0*/  FFMA.FTZ R20, R2.reuse, R157, -R15 ;  /* 0x0000009d02147223 */ /* 0x040fe2000001080f */
[----:B------:R-:W-:-:S01]  /*17d00*/  FFMA.FTZ R159, R2, R159, -R205 ;  /* 0x0000009f029f7223 */ /* 0x000fc200000108cd */
[C---:B------:R-:W-:Y:S01]  /*17d10*/  FFMA.FTZ R21, R2.reuse, R160, -R15 ;  /* 0x000000a002157223 */ /* 0x040fe2000001080f */
[----:B------:R-:W-:-:S01]  /*17d20*/  FFMA.FTZ R162, R2, R162, -R205 ;  /* 0x000000a202a27223 */ /* 0x000fc200000108cd */
[C---:B------:R-:W-:Y:S01]  /*17d30*/  FFMA.FTZ R152, R2.reuse, R161, -R15 ;  /* 0x000000a102987223 */ /* 0x040fe2000001080f */
[----:B------:R-:W-:-:S01]  /*17d40*/  FFMA.FTZ R163, R2, R163, -R205 ;  /* 0x000000a302a37223 */ /* 0x000fc200000108cd */
[----:B------:R-:W-:Y:S01]  /*17d50*/  MUFU.EX2 R4, R4 ;  /* 0x0000000400047308 */ /* 0x000fe20000000800 */
[----:B------:R-:W-:-:S01]  /*17d60*/  FFMA.FTZ R153, R2, R164, -R15 ;  /* 0x000000a402997223 */ /* 0x000fc2000001080f */
[C-C-:B------:R-:W-:Y:S01]  /*17d70*/  FFMA.FTZ R166, R2.reuse, R166, -R205.reuse ;  /* 0x000000a602a67223 */ /* 0x140fe200000108cd */
[----:B------:R-:W-:-:S01]  /*17d80*/  FFMA.FTZ R167, R2, R167, -R205 ;  /* 0x000000a702a77223 */ /* 0x000fc200000108cd */
[C---:B------:R-:W-:Y:S01]  /*17d90*/  FFMA.FTZ R157, R2.reuse, R168, -R15 ;  /* 0x000000a8029d7223 */ /* 0x040fe2000001080f */
[----:B------:R-:W-:-:S01]  /*17da0*/  FFMA.FTZ R170, R2, R170, -R205 ;  /* 0x000000aa02aa7223 */ /* 0x000fc200000108cd */
[C---:B------:R-:W-:Y:S01]  /*17db0*/  FFMA.FTZ R160, R2.reuse, R169, -R15 ;  /* 0x000000a902a07223 */ /* 0x040fe2000001080f */
[----:B------:R-:W-:-:S01]  /*17dc0*/  FFMA.FTZ R171, R2, R171, -R205 ;  /* 0x000000ab02ab7223 */ /* 0x000fc200000108cd */
[----:B------:R-:W0:Y:S01]  /*17dd0*/  MUFU.EX2 R8, R8 ;  /* 0x0000000800087308 */ /* 0x000e220000000800 */
[----:B------:R-:W-:-:S01]  /*17de0*/  FFMA.FTZ R161, R2, R172, -R15 ;  /* 0x000000ac02a17223 */ /* 0x000fc2000001080f */
[C---:B------:R-:W-:Y:S01]  /*17df0*/  FFMA.FTZ R174, R2.reuse, R174, -R205 ;  /* 0x000000ae02ae7223 */ /* 0x040fe200000108cd */
[----:B------:R-:W-:-:S01]  /*17e00*/  FFMA.FTZ R164, R2, R173, -R15 ;  /* 0x000000ad02a47223 */ /* 0x000fc2000001080f */
[C-C-:B------:R-:W-:Y:S01]  /*17e10*/  FFMA.FTZ R175, R2.reuse, R175, -R205.reuse ;  /* 0x000000af02af7223 */ /* 0x140fe200000108cd */
[----:B------:R-:W-:-:S01]  /*17e20*/  FFMA.FTZ R178, R2, R178, -R205 ;  /* 0x000000b202b27223 */ /* 0x000fc200000108cd */
[C---:B------:R-:W-:Y:S01]  /*17e30*/  FFMA.FTZ R168, R2.reuse, R177, -R15 ;  /* 0x000000b102a87223 */ /* 0x040fe2000001080f */
[----:B------:R-:W-:-:S01]  /*17e40*/  FFMA.FTZ R179, R2, R179, -R205 ;  /* 0x000000b302b37223 */ /* 0x000fc200000108cd */
[----:B------:R-:W1:Y:S01]  /*17e50*/  MUFU.EX2 R154, R154 ;  /* 0x0000009a009a7308 */ /* 0x000e620000000800 */
[----:B------:R-:W-:-:S01]  /*17e60*/  FFMA.FTZ R169, R2, R180, -R15 ;  /* 0x000000b402a97223 */ /* 0x000fc2000001080f */
[C---:B------:R-:W-:Y:S01]  /*17e70*/  FFMA.FTZ R182, R2.reuse, R182, -R205 ;  /* 0x000000b602b67223 */ /* 0x040fe200000108cd */
[----:B------:R-:W-:-:S01]  /*17e80*/  FFMA.FTZ R172, R2, R181, -R15 ;  /* 0x000000b502ac7223 */ /* 0x000fc2000001080f */
[C---:B------:R-:W-:Y:S01]  /*17e90*/  FFMA.FTZ R183, R2.reuse, R183, -R205 ;  /* 0x000000b702b77223 */ /* 0x040fe200000108cd */
[----:B------:R-:W-:-:S01]  /*17ea0*/  FFMA.FTZ R173, R2, R184, -R15 ;  /* 0x000000b802ad7223 */ /* 0x000fc2000001080f */
[C-C-:B------:R-:W-:Y:S01]  /*17eb0*/  FFMA.FTZ R186, R2.reuse, R186, -R205.reuse ;  /* 0x000000ba02ba7223 */ /* 0x140fe200000108cd */
[----:B------:R-:W-:-:S01]  /*17ec0*/  FFMA.FTZ R187, R2, R187, -R205 ;  /* 0x000000bb02bb7223 */ /* 0x000fc200000108cd */
[----:B------:R-:W2:Y:S01]  /*17ed0*/  MUFU.EX2 R9, R9 ;  /* 0x0000000900097308 */ /* 0x000ea20000000800 */
[----:B0-----:R-:W-:-:S01]  /*17ee0*/  FFMA.FTZ R5, R7, R5, R8 ;  /* 0x0000000507057223 */ /* 0x001fc20000010008 */
[C---:B------:R-:W-:Y:S01]  /*17ef0*/  FFMA.FTZ R177, R2.reuse, R188, -R15 ;  /* 0x000000bc02b17223 */ /* 0x040fe2000001080f */
[----:B------:R-:W-:-:S01]  /*17f00*/  FFMA.FTZ R190, R2, R190, -R205 ;  /* 0x000000be02be7223 */ /* 0x000fc200000108cd */
[C---:B------:R-:W-:Y:S01]  /*17f10*/  FFMA.FTZ R180, R2.reuse, R189, -R15 ;  /* 0x000000bd02b47223 */ /* 0x040fe2000001080f */
[----:B------:R-:W-:-:S01]  /*17f20*/  FFMA.FTZ R191, R2, R191, -R205 ;  /* 0x000000bf02bf7223 */ /* 0x000fc200000108cd */
[C---:B------:R-:W-:Y:S01]  /*17f30*/  FFMA.FTZ R181, R2.reuse, R192, -R15 ;  /* 0x000000c002b57223 */ /* 0x040fe2000001080f */
[----:B------:R-:W-:-:S01]  /*17f40*/  FFMA.FTZ R194, R2, R194, -R205 ;  /* 0x000000c202c27223 */ /* 0x000fc200000108cd */
[----:B------:R-:W0:Y:S01]  /*17f50*/  MUFU.EX2 R155, R155 ;  /* 0x0000009b009b7308 */ /* 0x000e220000000800 */
[----:B-1----:R-:W-:-:S01]  /*17f60*/  FFMA.FTZ R10, R4, R10, R154 ;  /* 0x0000000a040a7223 */ /* 0x002fc2000001009a */
[C---:B------:R-:W-:Y:S01]  /*17f70*/  FFMA.FTZ R184, R2.reuse, R193, -R15 ;  /* 0x000000c102b87223 */ /* 0x040fe2000001080f */
[----:B------:R-:W-:-:S01]  /*17f80*/  FFMA.FTZ R195, R2, R195, -R205 ;  /* 0x000000c302c37223 */ /* 0x000fc200000108cd */
[C---:B------:R-:W-:Y:S01]  /*17f90*/  FFMA.FTZ R198, R2.reuse, R198, -R205 ;  /* 0x000000c602c67223 */ /* 0x040fe200000108cd */
[----:B------:R-:W-:-:S01]  /*17fa0*/  FFMA.FTZ R188, R2, R197, -R15 ;  /* 0x000000c502bc7223 */ /* 0x000fc2000001080f */
[C---:B------:R-:W-:Y:S01]  /*17fb0*/  FFMA.FTZ R199, R2.reuse, R199, -R205 ;  /* 0x000000c702c77223 */ /* 0x040fe200000108cd */
[----:B------:R-:W-:-:S01]  /*17fc0*/  FFMA.FTZ R189, R2, R200, -R15 ;  /* 0x000000c802bd7223 */ /* 0x000fc2000001080f */
[----:B------:R-:W1:Y:S01]  /*17fd0*/  MUFU.EX2 R14, R14 ;  /* 0x0000000e000e7308 */ /* 0x000e620000000800 */
[----:B--2---:R-:W-:-:S01]  /*17fe0*/  FADD.FTZ R5, R9, R5 ;  /* 0x0000000509057221 */ /* 0x004fc20000010000 */
[C---:B------:R-:W-:Y:S01]  /*17ff0*/  FFMA.FTZ R202, R2.reuse, R202, -R205 ;  /* 0x000000ca02ca7223 */ /* 0x040fe200000108cd */
[----:B------:R-:W-:-:S01]  /*18000*/  FFMA.FTZ R192, R2, R201, -R15 ;  /* 0x000000c902c07223 */ /* 0x000fc2000001080f */
[C---:B------:R-:W-:Y:S01]  /*18010*/  FFMA.FTZ R203, R2.reuse, R203, -R205 ;  /* 0x000000cb02cb7223 */ /* 0x040fe200000108cd */
[----:B------:R-:W-:-:S01]  /*18020*/  FFMA.FTZ R193, R2, R204, -R15 ;  /* 0x000000cc02c17223 */ /* 0x000fc2000001080f */
[C-C-:B------:R-:W-:Y:S01]  /*18030*/  FFMA.FTZ R206, R2.reuse, R206, -R205.reuse ;  /* 0x000000ce02ce7223 */ /* 0x140fe200000108cd */
[----:B------:R-:W-:-:S01]  /*18040*/  FFMA.FTZ R207, R2, R207, -R205 ;  /* 0x000000cf02cf7223 */ /* 0x000fc200000108cd */
[----:B------:R-:W2:Y:S01]  /*18050*/  MUFU.EX2 R158, R158 ;  /* 0x0000009e009e7308 */ /* 0x000ea20000000800 */
[----:B0-----:R-:W-:-:S01]  /*18060*/  FADD.FTZ R10, R155, R10 ;  /* 0x0000000a9b0a7221 */ /* 0x001fc20000010000 */
[C---:B------:R-:W-:Y:S01]  /*18070*/  FFMA.FTZ R197, R2.reuse, R208, -R15 ;  /* 0x000000d002c57223 */ /* 0x040fe2000001080f */
[----:B------:R-:W-:-:S01]  /*18080*/  FFMA.FTZ R210, R2, R210, -R205 ;  /* 0x000000d202d27223 */ /* 0x000fc200000108cd */
[C---:B------:R-:W-:Y:S01]  /*18090*/  FFMA.FTZ R200, R2.reuse, R209, -R15 ;  /* 0x000000d102c87223 */ /* 0x040fe2000001080f */
[----:B------:R-:W-:-:S01]  /*180a0*/  FFMA.FTZ R211, R2, R211, -R205 ;  /* 0x000000d302d37223 */ /* 0x000fc200000108cd */
[C---:B------:R-:W-:Y:S01]  /*180b0*/  FFMA.FTZ R201, R2.reuse, R212, -R15 ;  /* 0x000000d402c97223 */ /* 0x040fe2000001080f */
[----:B------:R-:W-:-:S01]  /*180c0*/  FFMA.FTZ R214, R2, R214, -R205 ;  /* 0x000000d602d67223 */ /* 0x000fc200000108cd */
[----:B------:R-:W0:Y:S01]  /*180d0*/  MUFU.EX2 R20, R20 ;  /* 0x0000001400147308 */ /* 0x000e220000000800 */
[----:B-1----:R-:W-:-:S01]  /*180e0*/  FADD.FTZ R5, R14, R5 ;  /* 0x000000050e057221 */ /* 0x002fc20000010000 */
[C---:B------:R-:W-:Y:S01]  /*180f0*/  FFMA.FTZ R15, R2.reuse, R213, -R15 ;  /* 0x000000d5020f7223 */ /* 0x040fe2000001080f */
[----:B------:R-:W-:-:S01]  /*18100*/  FFMA.FTZ R205, R2, R215, -R205 ;  /* 0x000000d702cd7223 */ /* 0x000fc200000108cd */
[----:B------:R-:W-:Y:S01]  /*18110*/  @!P1 IMAD R204, R13, 0x8, R22 ;  /* 0x000000080dcc9824 */ /* 0x000fe200078e0216 */
[----:B------:R-:W-:-:S03]  /*18120*/  IADD3 R208, -R231, 0xb, RZ ;  /* 0x0000000be7d07810 */ /* 0x000fc60007ffe1ff */
[----:B------:R-:W1:Y:S01]  /*18130*/  MUFU.EX2 R159, R159 ;  /* 0x0000009f009f7308 */ /* 0x000e620000000800 */
[----:B--2---:R-:W-:-:S01]  /*18140*/  FADD.FTZ R10, R158, R10 ;  /* 0x0000000a9e0a7221 */ /* 0x004fc20000010000 */
[----:B------:R-:W-:-:S04]  /*18150*/  @!P1 IADD3 R204, R204, 0x38840, RZ ;  /* 0x00038840cccc9810 */ /* 0x000fc80007ffe0ff */
[----:B------:R-:W-:Y:S02]  /*18160*/  @!P1 PRMT R204, RZ, 0x654, R204 ;  /* 0x00000654ffcc9816 */ /* 0x000fe400000000cc */
        /* <DEDUP_REMOVED lines=36> */
[----:B------:R-:W-:Y:S02]  /*183b0*/  WARPGROUP.DEPBAR.LE gsb0, 0x0 ;  /* 0x00008000000079c5 */ /* 0x000fe40000010000 */
[----:B------:R-:W-:-:S04]  /*183c0*/  WARPGROUP.ARRIVE ;  /* 0x00000000000079c5 */ /* 0x000fc80000000000 */
[----:B------:R-:W2:Y:S01]  /*183d0*/  MUFU.EX2 R168, R168 ;  /* 0x000000a800a87308 */ /* 0x000ea20000000800 */
[----:B0-----:R-:W-:-:S01]  /*183e0*/  FADD.FTZ R5, R165, R5 ;  /* 0x00000005a5057221 */ /* 0x001fc20000010000 */
[----:B------:R-:W-:Y:S06]  /*183f0*/  QGMMA.64x256x32.F32.E4M3.E4M3 R24, R216, gdesc[UR4], R24, gsb0 ;  /* 0x03e00004d8187df3 */ /* 0x000fec0008000818 */
        /* <DEDUP_REMOVED lines=68> */
[----:B------:R-:W-:Y:S02]  /*18840*/  WARPGROUP.DEPBAR.LE gsb0, 0x0 ;  /* 0x00008000000079c5 */ /* 0x000fe40000010000 */
[----:B------:R1:W-:Y:S06]  /*18850*/  BAR.ARV R208, 0x100 ;  /* 0x000400d00000751d */ /* 0x0003ec0000002000 */
[----:B------:R-:W3:Y:S01]  /*18860*/  MUFU.EX2 R214, R214 ;  /* 0x000000d600d67308 */ /* 0x000ee20000000800 */
[----:B--2---:R-:W-:-:S01]  /*18870*/  FADD.FTZ R10, R211, R10 ;  /* 0x0000000ad30a7221 */ /* 0x004fc20000010000 */
[----:B------:R1:W-:Y:S01]  /*18880*/  @!P1 SYNCS.ARRIVE.TRANS64.RED.A1T0 RZ, [R204+URZ], RZ ;  /* 0x000000ffccff99a7 */ /* 0x0003e2000810043f */
[----:B0-----:R-:W-:-:S05]  /*18890*/  FADD.FTZ R5, R201, R5 ;  /* 0x00000005c9057221 */ /* 0x001fca0000010000 */
[----:B------:R-:W0:Y:S08]  /*188a0*/  MUFU.EX2 R15, R15 ;  /* 0x0000000f000f7308 */ /* 0x000e300000000800 */
[----:B------:R-:W2:Y:S01]  /*188b0*/  MUFU.EX2 R205, R205 ;  /* 0x000000cd00cd7308 */ /* 0x000ea20000000800 */
[----:B---3--:R-:W-:-:S01]  /*188c0*/  FADD.FTZ R10, R214, R10 ;  /* 0x0000000ad60a7221 */ /* 0x008fc20000010000 */
[----:B0-----:R-:W-:-:S03]  /*188d0*/  FADD.FTZ R5, R15, R5 ;  /* 0x000000050f057221 */ /* 0x001fc60000010000 */
[----:B--2---:R-:W-:Y:S01]  /*188e0*/  FADD.FTZ R10, R205, R10 ;  /* 0x0000000acd0a7221 */ /* 0x004fe20000010000 */
[----:B-1----:R-:W-:Y:S06]  /*188f0*/  @!P0 BRA `(.L_x_493) ;  /* 0x0000000000048947 */ /* 0x002fec0003800000 */
[----:B------:R-:W-:Y:S01]  /*18900*/  BPT.TRAP 0x1 ;  /* 0x000000040000795c */ /* 0x000fe20000300000 */
.L_x_493:
[----:B------:R-:W-:Y:S01]  /*18910*/  IMAD R12, R12, 0x8, R22 ;  /* 0x000000080c0c7824 */ /* 0x000fe200078e0216 */
[----:B------:R-:W-:Y:S01]  /*18920*/  ISETP.GT.AND P1, PT, R11, RZ, PT ;  /* 0x000000ff0b00720c */ /* 0x000fe20003f24270 */
[----:B------:R-:W-:Y:S01]  /*18930*/  IMAD.U32 R204, RZ, RZ, UR44 ;  /* 0x0000002cffcc7e24 */ /* 0x000fe2000f8e00ff */
[----:B------:R-:W-:Y:S01]  /*18940*/  F2FP.SATFINITE.E4M3.F32.PACK_AB_MERGE_C R14, R20, R14, RZ ;  /* 0x0000000e140e723e */ /* 0x000fe200048070ff */
[----:B------:R-:W-:Y:S01]  /*18950*/  VIADD R12, R12, 0x38860 ;  /* 0x000388600c0c7836 */ /* 0x000fe20000000000 */
[----:B------:R-:W-:Y:S01]  /*18960*/  F2FP.SATFINITE.E4M3.F32.PACK_AB_MERGE_C R158, R159, R158, RZ ;  /* 0x0000009e9f9e723e */ /* 0x000fe200048070ff */
[-C--:B------:R-:W-:Y:S01]  /*18970*/  FMUL.FTZ R24, R24, R7.reuse ;  /* 0x0000000718187220 */ /* 0x080fe20000410000 */
[----:B------:R-:W-:Y:S01]  /*18980*/  F2FP.SATFINITE.E4M3.F32.PACK_AB_MERGE_C R8, R9, R8, R14 ;  /* 0x000000080908723e */ /* 0x000fe2000480700e */
[-C--:B------:R-:W-:Y:S01]  /*18990*/  FMUL.FTZ R25, R25, R7.reuse ;  /* 0x0000000719197220 */ /* 0x080fe20000410000 */
[----:B------:R-:W-:Y:S01]  /*189a0*/  PRMT R12, R204, 0x654, R12 ;  /* 0x00000654cc0c7816 */ /* 0x000fe2000000000c */
[----:B------:R-:W-:Y:S01]  /*189b0*/  FMUL.FTZ R28, R28, R7 ;  /* 0x000000071c1c7220 */ /* 0x000fe20000410000 */
[----:B------:R-:W-:Y:S01]  /*189c0*/  F2FP.SATFINITE.E4M3.F32.PACK_AB_MERGE_C R153, R156, R153, RZ ;  /* 0x000000999c99723e */ /* 0x000fe200048070ff */
[----:B------:R-:W-:Y:S01]  /*189d0*/  FMUL.FTZ R29, R29, R7 ;  /* 0x000000071d1d7220 */ /* 0x000fe20000410000 */
[----:B------:R-:W-:Y:S01]  /*189e0*/  F2FP.SATFINITE.E4M3.F32.PACK_AB_MERGE_C R166, R167, R166, RZ ;  /* 0x000000a6a7a6723e */ /* 0x000fe200048070ff */
[----:B------:R0:W-:Y:S01]  /*189f0*/  SYNCS.ARRIVE.TRANS64.RED.A1T0 RZ, [R12+URZ], RZ ;  /* 0x000000ff0cff79a7 */ /* 0x0001e2000810043f */
[----:B------:R-:W-:Y:S01]  /*18a00*/  F2FP.SATFINITE.E4M3.F32.PACK_AB_MERGE_C R161, R164, R161, RZ ;  /* 0x000000a1a4a1723e */ /* 0x000fe200048070ff */
[-C--:B------:R-:W-:Y:S01]  /*18a10*/  FMUL.FTZ R32, R32, R7.reuse ;  /* 0x0000000720207220 */ /* 0x080fe20000410000 */
[----:B------:R-:W-:Y:S01]  /*18a20*/  F2FP.SATFINITE.E4M3.F32.PACK_AB_MERGE_C R174, R175, R174, RZ ;  /* 0x000000aeafae723e */ /* 0x000fe200048070ff */
[----:B------:R-:W-:Y:S01]  /*18a30*/  FMUL.FTZ R33, R33, R7 ;  /* 0x0000000721217220 */ /* 0x000fe20000410000 */
        /* <DEDUP_REMOVED lines=151> */
[----:B------:R-:W-:Y:S02]  /*193b0*/  IADD3 R11, R11, -0x1, RZ ;  /* 0xffffffff0b0b7810 */ /* 0x000fe40007ffe0ff */
[----:B0-----:R-:W-:Y:S01]  /*193c0*/  MOV R12, R13 ;  /* 0x0000000d000c7202 */ /* 0x001fe20000000f00 */
[----:B------:R-:W-:Y:S06]  /*193d0*/  @P1 BRA `(.L_x_494) ;  /* 0xffffffd800e41947 */ /* 0x000fec000383ffff */
[----:B------:R-:W-:-:S07]  /*193e0*/  IMAD.MOV.U32 R152, RZ, RZ, R13 ;  /* 0x000000ffff987224 */ /* 0x000fce00078e000d */
.L_x_483:
[----:B------:R-:W-:Y:S05]  /*193f0*/  WARPSYNC.ALL ;  /* 0x0000000000007948 */ /* 0x000fea0003800000 */
[----:B------:R-:W-:Y:S06]  /*19400*/  BAR.ARV 0x8, 0x180 ;  /* 0x0206000000007b1d */ /* 0x000fec0000002000 */
[----:B------:R-:W-:Y:S05]  /*19410*/  @!P0 BRA `(.L_x_495) ;  /* 0x0000000000048947 */ /* 0x000fea0003800000 */
[----:B------:R-:W-:Y:S01]  /*19420*/  BPT.TRAP 0x1 ;  /* 0x000000040000795c */ /* 0x000fe20000300000 */
.L_x_495:
[----:B------:R-:W-:Y:S01]  /*19430*/  IMAD R4, R152, 0x8, R22 ;  /* 0x0000000898047824 */ /* 0x000fe200078e0216 */
[----:B------:R-:W-:-:S04]  /*19440*/  SHF.L.U32 R7, R235, 0x1f, RZ ;  /* 0x0000001feb077819 */ /* 0x000fc800000006ff */
[----:B------:R0:W1:Y:S01]  /*19450*/  SYNCS.PHASECHK.TRANS64.TRYWAIT P1, [R4+URZ+0x38850], R7 ;  /* 0x03885007040075a7 */ /* 0x000062000802017f */
[----:B------:R-:W-:Y:S05]  /*19460*/  @!P0 BRA `(.L_x_496) ;  /* 0x0000000000048947 */ /* 0x000fea0003800000 */
[----:B------:R-:W-:Y:S01]  /*19470*/  BPT.TRAP 0x1 ;  /* 0x000000040000795c */ /* 0x000fe20000300000 */
.L_x_496:
[----:B------:R-:W-:-:S04]  /*19480*/  IADD3 R22, R22, 0x400, RZ ;  /* 0x0000040016167810 */ /* 0x000fc80007ffe0ff */
[----:B------:R-:W-:-:S04]  /*19490*/  SHF.R.U32.HI R22, RZ, 0x4, R22 ;  /* 0x00000004ff167819 */ /* 0x000fc80000011616 */
[----:B------:R-:W-:-:S04]  /*194a0*/  LOP3.LUT R22, R22, 0x3fff, RZ, 0xc0, !PT ;  /* 0x00003fff16167812 */ /* 0x000fc800078ec0ff */
[----:B------:R-:W-:Y:S01]  /*194b0*/  LOP3.LUT R9, R22, 0x10000, RZ, 0xfc, !PT ;  /* 0x0001000016097812 */ /* 0x000fe200078efcff */
[----:B-1----:R-:W-:Y:S06]  /*194c0*/  @P1 BRA `(.L_x_497) ;  /* 0x0000000000081947 */ /* 0x002fec0003800000 */
[----:B------:R-:W1:Y:S02]  /*194d0*/  SYNCS.PHASECHK.TRANS64.TRYWAIT P1, [R4+URZ+0x38850], R7 ;  /* 0x03885007040075a7 */ /* 0x000e64000802017f */
[----:B-1----:R-:W-:Y:S05]  /*194e0*/  @!P1 BRA `(.L_x_498) ;  /* 0x000000c800709947 */ /* 0x002fea0003800000 */
.L_x_497:
[----:B------:R-:W-:Y:S01]  /*194f0*/  IMAD R8, R152, 0x800, R9 ;  /* 0x0000080098087824 */ /* 0x000fe200078e0209 */
[----:B------:R-:W2:Y:S01]  /*19500*/  LDL R0, [R1+0x40] ;  /* 0x0000400001007983 */ /* 0x000ea20000100800 */
[----:B------:R-:W-:Y:S01]  /*19510*/  IMAD.MOV.U32 R9, RZ, RZ, 0x40000040 ;  /* 0x40000040ff097424 */ /* 0x000fe200078e00ff */
[----:B------:R-:W-:Y:S05]  /*19520*/  WARPSYNC.ALL ;  /* 0x0000000000007948 */ /* 0x000fea0003800000 */
[C---:B------:R-:W-:Y:S01]  /*19530*/  R2UR UR6, R8.reuse ;  /* 0x00000000080672ca */ /* 0x040fe200000e0000 */
[----:B------:R-:W0:Y:S01]  /*19540*/  LDL R22, [R1+0x1c] ;  /* 0x00001c0001167983 */ /* 0x000e220000100800 */
[----:B------:R-:W-:Y:S01]  /*19550*/  R2UR UR7, R9 ;  /* 0x00000000090772ca */ /* 0x000fe200000e0000 */
[----:B------:R-:W-:Y:S01]  /*19560*/  WARPGROUP.ARRIVE ;  /* 0x00000000000079c5 */ /* 0x000fe20000000000 */
[C---:B------:R-:W-:Y:S01]  /*19570*/  VIADD R12, R8.reuse, 0x2 ;  /* 0x00000002080c7836 */ /* 0x040fe20000000000 */
[----:B------:R-:W3:Y:S01]  /*19580*/  LDL.LU R11, [R1+0x8] ;  /* 0x00000800010b7983 */ /* 0x000ee20000300800 */
[----:B------:R-:W-:Y:S01]  /*19590*/  MOV R13, 0x40000040 ;  /* 0x40000040000d7802 */ /* 0x000fe20000000f00 */
[----:B------:R-:W-:Y:S01]  /*195a0*/  ULDC.64 UR4, c[0x0][0x9a0] ;  /* 0x0002680000047ab9 */ /* 0x000fe20000000a00 */
[----:B------:R-:W-:Y:S01]  /*195b0*/  VIADD R20, R8, 0x4 ;  /* 0x0000000408147836 */ /* 0x000fe20000000000 */
[----:B------:R-:W-:Y:S01]  /*195c0*/  ISETP.NE.U32.AND P1, PT, RZ, UR4, PT ;  /* 0x00000004ff007c0c */ /* 0x000fe2000bf25070 */
[----:B------:R-:W-:-:S03]  /*195d0*/  IMAD.MOV.U32 R21, RZ, RZ, 0x40000040 ;  /* 0x40000040ff157424 */ /* 0x000fc600078e00ff */
[----:B------:R-:W-:Y:S02]  /*195e0*/  ISETP.NE.AND.EX P1, PT, RZ, UR5, PT, P1 ;  /* 0x00000005ff007c0c */ /* 0x000fe4000bf25310 */
[----:B------:R-:W-:Y:S01]  /*195f0*/  QGMMA.64x256x32.F32.E4M3.E4M3 R24, R228, gdesc[UR4], R24, gsb0 ;  /* 0x03e00004e4187df3 */ /* 0x000fe20008000818 */
[----:B------:R-:W-:Y:S02]  /*19600*/  R2UR UR6, R12 ;  /* 0x000000000c0672ca */ /* 0x000fe400000e0000 */
[----:B------:R-:W-:-:S08]  /*19610*/  R2UR UR7, R13 ;  /* 0x000000000d0772ca */ /* 0x000fd000000e0000 */
[----:B------:R-:W2:Y:S08]  /*19620*/  @P1 LDC.64 R12, c[0x0][0x9c8] ;  /* 0x00027200ff0c1b82 */ /* 0x000eb00000000a00 */
[----:B------:R-:W4:Y:S01]  /*19630*/  @P1 LDC.64 R14, c[0x0][0x9d0] ;  /* 0x00027400ff0e1b82 */ /* 0x000f220000000a00 */
[----:B------:R-:W-:Y:S02]  /*19640*/  WARPGROUP.DEPBAR.LE gsb0, 0x0 ;  /* 0x00008000000079c5 */ /* 0x000fe40000010000 */
[----:B------:R-:W-:-:S06]  /*19650*/  WARPGROUP.ARRIVE ;  /* 0x00000000000079c5 */ /* 0x000fcc0000000000 */
[----:B------:R-:W-:Y:S01]  /*19660*/  QGMMA.64x256x32.F32.E4M3.E4M3 R24, R224, gdesc[UR4], R24, gsb0 ;  /* 0x03e00004e0187df3 */ /* 0x000fe20008000818 */
[----:B------:R-:W-:Y:S01]  /*19670*/  R2UR UR6, R20 ;  /* 0x00000000140672ca */ /* 0x000fe200000e0000 */
[-C--:B--2---:R-:W-:Y:S01]  /*19680*/  @P1 IMAD R0, R0, R12.reuse, RZ ;  /* 0x0000000c00001224 */ /* 0x084fe200078e02ff */
[----:B------:R-:W-:Y:S01]  /*19690*/  R2UR UR7, R21 ;  /* 0x00000000150772ca */ /* 0x000fe200000e0000 */
[----:B------:R-:W-:Y:S02]  /*196a0*/  IMAD.MOV.U32 R21, RZ, RZ, 0x3f800000 ;  /* 0x3f800000ff157424 */ /* 0x000fe400078e00ff */
[C---:B01----:R-:W-:Y:S02]  /*196b0*/  @P1 IMAD R7, R22.reuse, R13, R0 ;  /* 0x0000000d16071224 */ /* 0x043fe400078e0200 */
[----:B------:R-:W-:Y:S01]  /*196c0*/  @P1 IMAD.WIDE.U32 R12, R22, R12, RZ ;  /* 0x0000000c160c1225 */ /* 0x000fe200078e00ff */
[----:B---3--:R-:W-:-:S03]  /*196d0*/  @P1 SHF.R.S32.HI R9, RZ, 0x1f, R11 ;  /* 0x0000001fff091819 */ /* 0x008fc6000001140b */
[----:B------:R-:W-:Y:S02]  /*196e0*/  @P1 IMAD.IADD R13, R13, 0x1, R7 ;  /* 0x000000010d0d1824 */ /* 0x000fe400078e0207 */
[----:B----4-:R-:W-:-:S04]  /*196f0*/  @P1 IMAD R0, R9, R14, RZ ;  /* 0x0000000e09001224 */ /* 0x010fc800078e02ff */
[C---:B------:R-:W-:Y:S02]  /*19700*/  @P1 IMAD R7, R11.reuse, R15, R0 ;  /* 0x0000000f0b071224 */ /* 0x040fe400078e0200 */
[----:B------:R-:W-:-:S05]  /*19710*/  @P1 IMAD.WIDE.U32 R14, R11, R14, R12 ;  /* 0x0000000e0b0e1225 */ /* 0x000fca00078e000c */
[----:B------:R-:W-:Y:S02]  /*19720*/  @P1 IADD3 R7, R15, R7, RZ ;  /* 0x000000070f071210 */ /* 0x000fe40007ffe0ff */
[----:B------:R-:W-:-:S04]  /*19730*/  @P1 LEA R12, P2, R14, UR4, 0x2 ;  /* 0x000000040e0c1c11 */ /* 0x000fc8000f8410ff */
[----:B------:R-:W-:-:S05]  /*19740*/  @P1 LEA.HI.X R13, R14, UR5, R7, 0x2, P2 ;  /* 0x000000050e0d1c11 */ /* 0x000fca00090f1407 */
[----:B------:R0:W2:Y:S01]  /*19750*/  @P1 LDG.E R21, desc[UR42][R12.64] ;  /* 0x0000002a0c151981 */ /* 0x0000a2000c1e1900 */
[----:B------:R-:W-:Y:S02]  /*19760*/  VIADD R8, R8, 0x6 ;  /* 0x0000000608087836 */ /* 0x000fe40000000000 */
[----:B------:R-:W-:Y:S01]  /*19770*/  IMAD.MOV.U32 R9, RZ, RZ, 0x40000040 ;  /* 0x40000040ff097424 */ /* 0x000fe200078e00ff */
[----:B------:R-:W-:Y:S02]  /*19780*/  WARPGROUP.DEPBAR.LE gsb0, 0x0 ;  /* 0x00008000000079c5 */ /* 0x000fe40000010000 */
[----:B------:R-:W-:-:S06]  /*19790*/  WARPGROUP.ARRIVE ;  /* 0x00000000000079c5 */ /* 0x000fcc0000000000 */
[----:B------:R-:W-:Y:S01]  /*197a0*/  QGMMA.64x256x32.F32.E4M3.E4M3 R24, R220, gdesc[UR4], R24, gsb0 ;  /* 0x03e00004dc187df3 */ /* 0x000fe20008000818 */
[----:B------:R-:W-:Y:S02]  /*197b0*/  R2UR UR6, R8 ;  /* 0x00000000080672ca */ /* 0x000fe400000e0000 */
[----:B------:R-:W-:Y:S01]  /*197c0*/  R2UR UR7, R9 ;  /* 0x00000000090772ca */ /* 0x000fe200000e0000 */
[----:B------:R-:W1:Y:S04]  /*197d0*/  SHFL.BFLY PT, R0, R5, 0x2, 0x1f ;  /* 0x0c401f0005007f89 */ /* 0x000e6800000e0000 */
[----:B------:R-:W3:Y:S01]  /*197e0*/  SHFL.BFLY PT, R9, R10, 0x2, 0x1f ;  /* 0x0c401f000a097f89 */ /* 0x000ee200000e0000 */
[----:B-1----:R-:W-:-:S01]  /*197f0*/  FADD.FTZ R0, R0, R5 ;  /* 0x0000000500007221 */ /* 0x002fc20000010000 */
[----:B---3--:R-:W-:-:S04]  /*19800*/  FADD.FTZ R9, R9, R10 ;  /* 0x0000000a09097221 */ /* 0x008fc80000010000 */
[----:B------:R-:W1:Y:S04]  /*19810*/  SHFL.BFLY PT, R7, R0, 0x1, 0x1f ;  /* 0x0c201f0000077f89 */ /* 0x000e6800000e0000 */
[----:B------:R-:W0:Y:S01]  /*19820*/  SHFL.BFLY PT, R8, R9, 0x1, 0x1f ;  /* 0x0c201f0009087f89 */ /* 0x000e2200000e0000 */
[----:B-1----:R-:W-:-:S01]  /*19830*/  FADD.FTZ R11, R0, R7 ;  /* 0x00000007000b7221 */ /* 0x002fc20000010000 */
[----:B0-----:R-:W-:-:S04]  /*19840*/  FADD.FTZ R13, R9, R8 ;  /* 0x00000008090d7221 */ /* 0x001fc80000010000 */
[C---:B------:R-:W-:Y:S01]  /*19850*/  FSETP.NE.FTZ.AND P1, PT, R11.reuse, RZ, PT ;  /* 0x000000ff0b00720b */ /* 0x040fe20003f35000 */
[----:B------:R-:W-:Y:S01]  /*19860*/  FMUL.FTZ R14, R11, 0.00390625 ;  /* 0x3b8000000b0e7820 */ /* 0x000fe20000410000 */
[----:B------:R-:W-:Y:S01]  /*19870*/  FMUL.FTZ R15, R13, 0.00390625 ;  /* 0x3b8000000d0f7820 */ /* 0x000fe20000410000 */
[----:B------:R-:W-:-:S03]  /*19880*/  MOV R8, RZ ;  /* 0x000000ff00087202 */ /* 0x000fc60000000f00 */
[----:B------:R-:W-:Y:S02]  /*19890*/  FSETP.NE.FTZ.AND P2, PT, R14, RZ, PT ;  /* 0x000000ff0e00720b */ /* 0x000fe40003f55000 */
[----:B------:R-:W-:-:S05]  /*198a0*/  FSETP.NE.FTZ.AND P3, PT, R15, RZ, PT ;  /* 0x000000ff0f00720b */ /* 0x000fca0003f75000 */
[----:B------:R-:W-:Y:S01]  /*198b0*/  @P1 MUFU.RCP R8, R11 ;  /* 0x0000000b00081308 */ /* 0x000fe20000001000 */
[----:B------:R-:W-:Y:S01]  /*198c0*/  FSETP.NE.FTZ.AND P1, PT, R13, RZ, PT ;  /* 0x000000ff0d00720b */ /* 0x000fe20003f35000 */
[----:B------:R-:W-:-:S06]  /*198d0*/  IMAD.MOV.U32 R12, RZ, RZ, RZ ;  /* 0x000000ffff0c7224 */ /* 0x000fcc00078e00ff */
[----:B------:R-:W0:Y:S08]  /*198e0*/  @P3 MUFU.LG2 R7, R15 ;  /* 0x0000000f00073308 */ /* 0x000e300000000c00 */
[----:B------:R-:W1:Y:S08]  /*198f0*/  @P2 MUFU.LG2 R5, R14 ;  /* 0x0000000e00052308 */ /* 0x000e700000000c00 */
[----:B------:R-:W3:Y:S01]  /*19900*/  @P1 MUFU.RCP R12, R13 ;  /* 0x0000000d000c1308 */ /* 0x000ee20000001000 */
[C---:B------:R-:W-:Y:S01]  /*19910*/  @P2 FMUL.FTZ R10, R2.reuse, 0.69314718246459960938 ;  /* 0x3f317218020a2820 */ /* 0x040fe20000410000 */
[----:B------:R-:W-:Y:S01]  /*19920*/  @P3 FMUL.FTZ R2, R2, 0.69314718246459960938 ;  /* 0x3f31721802023820 */ /* 0x000fe20000410000 */
[----:B0-----:R-:W-:Y:S01]  /*19930*/  @P3 FMUL.FTZ R7, R7, 0.69314718246459960938 ;  /* 0x3f31721807073820 */ /* 0x001fe20000410000 */
[----:B------:R-:W-:-:S02]  /*19940*/  WARPGROUP.DEPBAR.LE gsb0, 0x0 ;  /* 0x00008000000079c5 */ /* 0x000fc40000010000 */
[----:B------:R-:W-:-:S06]  /*19950*/  WARPGROUP.ARRIVE ;  /* 0x00000000000079c5 */ /* 0x000fcc0000000000 */
[----:B------:R-:W-:Y:S01]  /*19960*/  QGMMA.64x256x32.F32.E4M3.E4M3 R24, R216, gdesc[UR4], R24, gsb0 ;  /* 0x03e00004d8187df3 */ /* 0x000fe20008000818 */
[----:B-1----:R-:W-:Y:S01]  /*19970*/  @P2 FMUL.FTZ R5, R5, 0.69314718246459960938 ;  /* 0x3f31721805052820 */ /* 0x002fe20000410000 */
[----:B------:R-:W-:Y:S02]  /*19980*/  IMAD.MOV.U32 R20, RZ, RZ, -0x800000 ;  /* 0xff800000ff147424 */ /* 0x000fe400078e00ff */
[----:B------:R-:W-:-:S01]  /*19990*/  @P3 FFMA.FTZ R20, R2, R6, R7 ;  /* 0x0000000602143223 */ /* 0x000fc20000010007 */
[----:B------:R-:W-:Y:S02]  /*199a0*/  IMAD.MOV.U32 R0, RZ, RZ, -0x800000 ;  /* 0xff800000ff007424 */ /* 0x000fe400078e00ff */
[----:B--2---:R-:W-:Y:S01]  /*199b0*/  FMUL.FTZ R2, R8, R21 ;  /* 0x0000001508027220 */ /* 0x004fe20000410000 */
[----:B------:R-:W-:Y:S01]  /*199c0*/  @P2 FFMA.FTZ R0, R10, R3, R5 ;  /* 0x000000030a002223 */ /* 0x000fe20000010005 */
[----:B---3--:R-:W-:Y:S01]  /*199d0*/  FMUL.FTZ R21, R12, R21 ;  /* 0x000000150c157220 */ /* 0x008fe20000410000 */
[----:B------:R-:W-:-:S02]  /*199e0*/  WARPGROUP.DEPBAR.LE gsb0, 0x0 ;  /* 0x00008000000079c5 */ /* 0x000fc40000010000 */
[----:B------:R-:W-:Y:S05]  /*199f0*/  @!P0 BRA `(.L_x_499) ;  /* 0x0000000000048947 */ /* 0x000fea0003800000 */
[----:B------:R-:W-:Y:S01]  /*19a00*/  BPT.TRAP 0x1 ;  /* 0x000000040000795c */ /* 0x000fe20000300000 */
.L_x_499:
[----:B------:R-:W-:Y:S01]  /*19a10*/  IMAD.U32 R5, RZ, RZ, UR44 ;  /* 0x0000002cff057e24 */ /* 0x000fe2000f8e00ff */
[----:B------:R-:W-:Y:S01]  /*19a20*/  IADD3 R22, R4, 0x38860, RZ ;  /* 0x0003886004167810 */ /* 0x000fe20007ffe0ff */
        /* <DEDUP_REMOVED lines=11> */
[----:B------:R-:W-:Y:S01]  /*19ae0*/  FMUL.FTZ R92, R116, R2 ;  /* 0x00000002745c7220 */ /* 0x000fe20000410000 */
[----:B------:R-:W-:-:S02]  /*19af0*/  VIADD R152, R152, 0x1 ;  /* 0x0000000198987836 */ /* 0x000fc40000000000 */
        /* <DEDUP_REMOVED lines=39> */
[----:B------:R-:W-:Y:S01]  /*19d70*/  ISETP.NE.AND P1, PT, R152, 0x2, PT ;  /* 0x000000029800780c */ /* 0x000fe20003f25270 */
        /* <DEDUP_REMOVED lines=44> */
[----:B------:R-:W-:Y:S01]  /*1a040*/  SEL R2, RZ, 0x1, P1 ;  /* 0x00000001ff027807 */ /* 0x000fe20000800000 */
        /* <DEDUP_REMOVED lines=32> */
[----:B------:R-:W-:Y:S01]  /*1a250*/  PLOP3.LUT P0, PT, PT, PT, PT, 0x8, 0x0 ;  /* 0x000000000000781c */ /* 0x000fe20003f0e170 */
[-C--:B------:R-:W-:Y:S01]  /*1a260*/  FMUL.FTZ R138, R147, R21.reuse ;  /* 0x00000015938a7220 */ /* 0x080fe20000410000 */
[-C--:B------:R-:W-:Y:S01]  /*1a270*/  FMUL.FTZ R142, R150, R21.reuse ;  /* 0x00000015968e7220 */ /* 0x080fe20000410000 */
[----:B------:R-:W-:Y:S01]  /*1a280*/  FMUL.FTZ R151, R151, R21 ;  /* 0x0000001597977220 */ /* 0x000fe20000410000 */
[----:B------:R-:W-:Y:S01]  /*1a290*/  LOP3.LUT R235, R235, R2, RZ, 0x3c, !PT ;  /* 0x00000002ebeb7212 */ /* 0x000fe200078e3cff */
[----:B------:R-:W-:Y:S01]  /*1a2a0*/  UIADD3 UR45, UR45, 0x1, URZ ;  /* 0x000000012d2d7890 */ /* 0x000fe2000fffe03f */
[----:B0-----:R-:W-:-:S11]  /*1a2b0*/  SEL R152, R152, RZ, P1 ;  /* 0x000000ff98987207 */ /* 0x001fd60000800000 */
.L_x_437:
[----:B------:R-:W-:Y:S05]  /*1a2c0*/  WARPSYNC.ALL ;  /* 0x0000000000007948 */ /* 0x000fea0003800000 */
[----:B------:R-:W0:Y:S08]  /*1a2d0*/  S2UR UR44, SR_CgaCtaId ;  /* 0x00000000002c79c3 */ /* 0x000e300000008800 */
[----:B------:R-:W-:Y:S06]  /*1a2e0*/  BAR.SYNC.DEFER_BLOCKING 0x5, 0x180 ;  /* 0x0146000000007b1d */ /* 0x000fec0000010000 */
[----:B------:R-:W-:Y:S01]  /*1a2f0*/  UMOV UR4, 0x400 ;  /* 0x0000040000047882 */ /* 0x000fe20000000000 */
[----:B------:R-:W-:Y:S01]  /*1a300*/  BSSY B0, `(.L_x_500) ;  /* 0x00003be000007945 */ /* 0x000fe20003800000 */
[----:B0-----:R-:W-:-:S06]  /*1a310*/  ULEA UR4, UR44, UR4, 0x18 ;  /* 0x000000042c047291 */ /* 0x001fcc000f8ec03f */
[----:B------:R-:W-:-:S05]  /*1a320*/  IMAD.U32 R22, RZ, RZ, UR4 ;  /* 0x00000004ff167e24 */ /* 0x000fca000f8e00ff */
[----:B------:R-:W0:Y:S04]  /*1a330*/  LDS.128 R156, [R22+0x388d0] ;  /* 0x0388d000169c7984 */ /* 0x000e280000000c00 */
[----:B0-----:R0:W-:Y:S04]  /*1a340*/  STL.64 [R1], R156 ;  /* 0x0000009c01007387 */ /* 0x0011e80000100a00 */
[----:B------:R0:W-:Y:S01]  /*1a350*/  STL.64 [R1+0x8], R158 ;  /* 0x0000089e01007387 */ /* 0x0001e20000100a00 */
[----:B------:R-:W-:Y:S06]  /*1a360*/  BAR.ARV 0x4, 0x180 ;  /* 0x0106000000007b1d */ /* 0x000fec0000002000 */
[----:B------:R-:W-:Y:S05]  /*1a370*/  @P0 BRA `(.L_x_501) ;  /* 0x0000002c00440947 */ /* 0x000fea0003800000 */
[----:B------:R-:W2:Y:S04]  /*1a380*/  LDL R21, [R1+0x40] ;  /* 0x0000400001157983 */ /* 0x000ea80000100800 */
[----:B------:R-:W3:Y:S04]  /*1a390*/  LDL R2, [R1+0x1c] ;  /* 0x00001c0001027983 */ /* 0x000ee80000100800 */
[----:B------:R-:W4:Y:S01]  /*1a3a0*/  LDL R146, [R1+0x78] ;  /* 0x0000780001927983 */ /* 0x000f220000100800 */
[----:B------:R-:W1:Y:S01]  /*1a3b0*/  S2R R144, SR_TID.X ;  /* 0x0000000000907919 */ /* 0x000e620000002100 */
[----:B------:R-:W-:Y:S01]  /*1a3c0*/  F2FP.BF16.F32.PACK_AB R38, R51, R38 ;  /* 0x000000263326723e */ /* 0x000fe200000010ff */
[----:B------:R-:W-:Y:S01]  /*1a3d0*/  ULDC.64 UR4, c[0x4][0x110] ;  /* 0x0100440000047ab9 */ /* 0x000fe20000000a00 */
        /* <DEDUP_REMOVED lines=15> */
[----:B-----5:R-:W-:Y:S02]  /*1a4d0*/  F2FP.BF16.F32.PACK_AB R113, R87, R74 ;  /* 0x0000004a5771723e */ /* 0x020fe400000010ff */
        /* <DEDUP_REMOVED lines=40> */
[----:B--2---:R-:W-:Y:S02]  /*1a760*/  MOV R143, R21 ;  /* 0x00000015008f7202 */ /* 0x004fe40000000f00 */
[----:B------:R-:W-:Y:S02]  /*1a770*/  F2FP.BF16.F32.PACK_AB R21, R9, R8 ;  /* 0x000000080915723e */ /* 0x000fe400000010ff */
[----:B------:R-:W2:Y:S01]  /*1a780*/  S2R R9, SR_SWINHI ;  /* 0x0000000000097919 */ /* 0x000ea20000002f00 */
[----:B---3--:R-:W-:Y:S02]  /*1a790*/  IMAD.MOV.U32 R125, RZ, RZ, R2 ;  /* 0x000000ffff7d7224 */ /* 0x008fe400078e0002 */
[----:B-1----:R-:W-:-:S05]  /*1a7a0*/  IMAD.SHL.U32 R2, R144, 0x4, RZ ;  /* 0x0000000490027824 */ /* 0x002fca00078e00ff */
[----:B------:R-:W-:-:S04]  /*1a7b0*/  LOP3.LUT R2, R2, 0xc, RZ, 0xc0, !PT ;  /* 0x0000000c02027812 */ /* 0x000fc800078ec0ff */
[----:B------:R-:W-:Y:S02]  /*1a7c0*/  IADD3 R26, P0, R2, UR4, RZ ;  /* 0x00000004021a7c10 */ /* 0x000fe4000ff1e0ff */
[----:B------:R-:W-:Y:S02]  /*1a7d0*/  MOV R76, R22 ;  /* 0x00000016004c7202 */ /* 0x000fe40000000f00 */
[----:B--2---:R-:W-:-:S03]  /*1a7e0*/  MOV R77, R9 ;  /* 0x00000009004d7202 */ /* 0x004fc60000000f00 */
[----:B----4-:R-:W-:-:S03]  /*1a7f0*/  IMAD.WIDE R64, R146, 0x2, R76 ;  /* 0x0000000292407825 */ /* 0x010fc600078e024c */
[C---:B------:R-:W-:Y:S02]  /*1a800*/  IADD3 R85, P3, R64.reuse, 0xc060, RZ ;  /* 0x0000c06040557810 */ /* 0x040fe40007f7e0ff */
[C---:B------:R-:W-:Y:S02]  /*1a810*/  IADD3 R83, P2, R64.reuse, 0xc040, RZ ;  /* 0x0000c04040537810 */ /* 0x040fe40007f5e0ff */
[C---:B------:R-:W-:Y:S02]  /*1a820*/  IADD3 R75, P5, R64.reuse, 0xc000, RZ ;  /* 0x0000c000404b7810 */ /* 0x040fe40007fbe0ff */
[C---:B------:R-:W-:Y:S02]  /*1a830*/  IADD3 R73, P4, R64.reuse, 0x8060, RZ ;  /* 0x0000806040497810 */ /* 0x040fe40007f9e0ff */
[----:B------:R-:W-:Y:S02]  /*1a840*/  IADD3 R81, P1, R64, 0xc020, RZ ;  /* 0x0000c02040517810 */ /* 0x000fe40007f3e0ff */
[----:B------:R-:W-:-:S02]  /*1a850*/  LOP3.LUT R84, R85, 0x380, RZ, 0xc0, !PT ;  /* 0x0000038055547812 */ /* 0x000fc400078ec0ff */
[----:B------:R-:W-:Y:S02]  /*1a860*/  LOP3.LUT R82, R83, 0x380, RZ, 0xc0, !PT ;  /* 0x0000038053527812 */ /* 0x000fe400078ec0ff */
[----:B------:R-:W-:Y:S02]  /*1a870*/  LOP3.LUT R74, R75, 0x380, RZ, 0xc0, !PT ;  /* 0x000003804b4a7812 */ /* 0x000fe400078ec0ff */
[----:B------:R-:W-:Y:S02]  /*1a880*/  LOP3.LUT R72, R73, 0x380, RZ, 0xc0, !PT ;  /* 0x0000038049487812 */ /* 0x000fe400078ec0ff */
[----:B------:R-:W-:Y:S01]  /*1a890*/  LOP3.LUT R80, R81, 0x380, RZ, 0xc0, !PT ;  /* 0x0000038051507812 */ /* 0x000fe200078ec0ff */
[----:B------:R-:W-:Y:S01]  /*1a8a0*/  IMAD.X R27, RZ, RZ, UR5, P0 ;  /* 0x00000005ff1b7e24 */ /* 0x000fe200080e06ff */
[----:B------:R-:W-:Y:S02]  /*1a8b0*/  SHF.R.U64 R84, R84, 0x3, RZ ;  /* 0x0000000354547819 */ /* 0x000fe400000012ff */
[----:B------:R-:W-:-:S02]  /*1a8c0*/  SHF.R.U64 R82, R82, 0x3, RZ ;  /* 0x0000000352527819 */ /* 0x000fc400000012ff */
[----:B------:R-:W-:Y:S01]  /*1a8d0*/  SHF.R.U64 R74, R74, 0x3, RZ ;  /* 0x000000034a4a7819 */ /* 0x000fe200000012ff */
[----:B------:R1:W5:Y:S01]  /*1a8e0*/  LDG.E.CONSTANT R2, desc[UR42][R26.64] ;  /* 0x0000002a1a027981 */ /* 0x000362000c1e9900 */
[----:B------:R-:W-:Y:S02]  /*1a8f0*/  SHF.R.U64 R72, R72, 0x3, RZ ;  /* 0x0000000348487819 */ /* 0x000fe400000012ff */
[----:B------:R-:W-:Y:S02]  /*1a900*/  SHF.R.U64 R80, R80, 0x3, RZ ;  /* 0x0000000350507819 */ /* 0x000fe400000012ff */
[----:B------:R-:W-:Y:S02]  /*1a910*/  LOP3.LUT R84, R84, R85, RZ, 0x3c, !PT ;  /* 0x0000005554547212 */ /* 0x000fe400078e3cff */
[----:B------:R-:W-:Y:S01]  /*1a920*/  LOP3.LUT R82, R82, R83, RZ, 0x3c, !PT ;  /* 0x0000005352527212 */ /* 0x000fe200078e3cff */
[--C-:B------:R-:W-:Y:S01]  /*1a930*/  IMAD.X R83, RZ, RZ, R65.reuse, P2 ;  /* 0x000000ffff537224 */ /* 0x100fe200010e0641 */
[----:B------:R-:W-:Y:S01]  /*1a940*/  LOP3.LUT R74, R74, R75, RZ, 0x3c, !PT ;  /* 0x0000004b4a4a7212 */ /* 0x000fe200078e3cff */
[----:B------:R-:W-:Y:S01]  /*1a950*/  IMAD.X R75, RZ, RZ, R65, P5 ;  /* 0x000000ffff4b7224 */ /* 0x000fe200028e0641 */
[----:B------:R-:W-:-:S02]  /*1a960*/  LOP3.LUT R72, R72, R73, RZ, 0x3c, !PT ;  /* 0x0000004948487212 */ /* 0x000fc400078e3cff */
[----:B-1----:R-:W-:Y:S02]  /*1a970*/  F2FP.BF16.F32.PACK_AB R27, R13, R12 ;  /* 0x0000000c0d1b723e */ /* 0x002fe400000010ff */
[----:B------:R-:W-:Y:S01]  /*1a980*/  LOP3.LUT R80, R80, R81, RZ, 0x3c, !PT ;  /* 0x0000005150507212 */ /* 0x000fe200078e3cff */
[----:B------:R-:W-:Y:S01]  /*1a990*/  IMAD.X R81, RZ, RZ, R65, P1 ;  /* 0x000000ffff517224 */ /* 0x000fe200008e0641 */
[-C--:B------:R-:W-:Y:S02]  /*1a9a0*/  IADD3.X R85, RZ, R65.reuse, RZ, P3, !PT ;  /* 0x00000041ff557210 */ /* 0x080fe40001ffe4ff */
[----:B------:R-:W-:Y:S02]  /*1a9b0*/  IADD3.X R73, RZ, R65, RZ, P4, !PT ;  /* 0x00000041ff497210 */ /* 0x000fe400027fe4ff */
[----:B------:R-:W-:Y:S02]  /*1a9c0*/  F2FP.BF16.F32.PACK_AB R12, R57, R56 ;  /* 0x00000038390c723e */ /* 0x000fe400000010ff */
[----:B------:R-:W-:-:S02]  /*1a9d0*/  IADD3 R69, P3, R64, 0x8040, RZ ;  /* 0x0000804040457810 */ /* 0x000fc40007f7e0ff */
[C---:B------:R-:W-:Y:S02]  /*1a9e0*/  IADD3 R61, P2, R64.reuse, 0x8020, RZ ;  /* 0x00008020403d7810 */ /* 0x040fe40007f5e0ff */
[C---:B------:R-:W-:Y:S02]  /*1a9f0*/  IADD3 R55, P5, R64.reuse, 0x4060, RZ ;  /* 0x0000406040377810 */ /* 0x040fe40007fbe0ff */
[C---:B------:R-:W-:Y:S02]  /*1aa00*/  IADD3 R49, P4, R64.reuse, 0x4040, RZ ;  /* 0x0000404040317810 */ /* 0x040fe40007f9e0ff */
[----:B------:R-:W-:Y:S02]  /*1aa10*/  IADD3 R57, P1, R64, 0x8000, RZ ;  /* 0x0000800040397810 */ /* 0x000fe40007f3e0ff */
[----:B------:R-:W-:Y:S02]  /*1aa20*/  F2FP.BF16.F32.PACK_AB R26, R28, R15 ;  /* 0x0000000f1c1a723e */ /* 0x000fe400000010ff */
[----:B------:R-:W-:-:S02]  /*1aa30*/  F2FP.BF16.F32.PACK_AB R15, R54, R35 ;  /* 0x00000023360f723e */ /* 0x000fc400000010ff */
[----:B------:R-:W-:Y:S02]  /*1aa40*/  LOP3.LUT R68, R69, 0x380, RZ, 0xc0, !PT ;  /* 0x0000038045447812 */ /* 0x000fe400078ec0ff */
[----:B------:R-:W-:Y:S02]  /*1aa50*/  LOP3.LUT R60, R61, 0x380, RZ, 0xc0, !PT ;  /* 0x000003803d3c7812 */ /* 0x000fe400078ec0ff */
[----:B------:R-:W-:Y:S02]  /*1aa60*/  LOP3.LUT R54, R55, 0x380, RZ, 0xc0, !PT ;  /* 0x0000038037367812 */ /* 0x000fe400078ec0ff */
[----:B------:R-:W-:Y:S02]  /*1aa70*/  LOP3.LUT R48, R49, 0x380, RZ, 0xc0, !PT ;  /* 0x0000038031307812 */ /* 0x000fe400078ec0ff */
[----:B------:R-:W-:Y:S02]  /*1aa80*/  LOP3.LUT R56, R57, 0x380, RZ, 0xc0, !PT ;  /* 0x0000038039387812 */ /* 0x000fe400078ec0ff */
[----:B------:R-:W-:-:S02]  /*1aa90*/  SHF.R.U64 R68, R68, 0x3, RZ ;  /* 0x0000000344447819 */ /* 0x000fc400000012ff */
[----:B------:R-:W-:Y:S02]  /*1aaa0*/  SHF.R.U64 R60, R60, 0x3, RZ ;  /* 0x000000033c3c7819 */ /* 0x000fe400000012ff */
[----:B------:R-:W-:Y:S02]  /*1aab0*/  SHF.R.U64 R54, R54, 0x3, RZ ;  /* 0x0000000336367819 */ /* 0x000fe400000012ff */
[----:B------:R-:W-:Y:S02]  /*1aac0*/  SHF.R.U64 R48, R48, 0x3, RZ ;  /* 0x0000000330307819 */ /* 0x000fe400000012ff */
[----:B------:R-:W-:Y:S02]  /*1aad0*/  SHF.R.U64 R56, R56, 0x3, RZ ;  /* 0x0000000338387819 */ /* 0x000fe400000012ff */
[----:B------:R-:W-:Y:S02]  /*1aae0*/  LOP3.LUT P0, R8, R144, 0x3, RZ, 0xc0, !PT ;  /* 0x0000000390087812 */ /* 0x000fe4000780c0ff */
[----:B------:R-:W-:Y:S01]  /*1aaf0*/  LOP3.LUT R68, R68, R69, RZ, 0x3c, !PT ;  /* 0x0000004544447212 */ /* 0x000fe200078e3cff */
[--C-:B------:R-:W-:Y:S01]  /*1ab00*/  IMAD.X R69, RZ, RZ, R65.reuse, P3 ;  /* 0x000000ffff457224 */ /* 0x100fe200018e0641 */
[----:B------:R-:W-:Y:S01]  /*1ab10*/  LOP3.LUT R60, R60, R61, RZ, 0x3c, !PT ;  /* 0x0000003d3c3c7212 */ /* 0x000fe200078e3cff */
[----:B------:R-:W-:Y:S01]  /*1ab20*/  IMAD.X R61, RZ, RZ, R65, P2 ;  /* 0x000000ffff3d7224 */ /* 0x000fe200010e0641 */
[----:B------:R-:W-:-:S02]  /*1ab30*/  LOP3.LUT R54, R54, R55, RZ, 0x3c, !PT ;  /* 0x0000003736367212 */ /* 0x000fc400078e3cff */
[----:B------:R-:W-:Y:S01]  /*1ab40*/  LOP3.LUT R48, R48, R49, RZ, 0x3c, !PT ;  /* 0x0000003130307212 */ /* 0x000fe200078e3cff */
[--C-:B------:R-:W-:Y:S01]  /*1ab50*/  IMAD.X R49, RZ, RZ, R65.reuse, P4 ;  /* 0x000000ffff317224 */ /* 0x100fe200020e0641 */
[----:B------:R-:W-:Y:S02]  /*1ab60*/  F2FP.BF16.F32.PACK_AB R35, R41, R40 ;  /* 0x000000282923723e */ /* 0x000fe400000010ff */
[----:B------:R-:W-:Y:S01]  /*1ab70*/  LOP3.LUT R56, R56, R57, RZ, 0x3c, !PT ;  /* 0x0000003938387212 */ /* 0x000fe200078e3cff */
[----:B------:R-:W-:Y:S01]  /*1ab80*/  IMAD.X R57, RZ, RZ, R65, P1 ;  /* 0x000000ffff397224 */ /* 0x000fe200008e0641 */
[----:B------:R-:W-:Y:S02]  /*1ab90*/  IADD3.X R55, RZ, R65, RZ, P5, !PT ;  /* 0x00000041ff377210 */ /* 0x000fe40002ffe4ff */
[----:B------:R-:W-:Y:S02]  /*1aba0*/  ISETP.EQ.OR P0, PT, R8, 0x3, !P0 ;  /* 0x000000030800780c */ /* 0x000fe40004702670 */
[----:B------:R-:W-:-:S02]  /*1abb0*/  IADD3 R45, P3, R64, 0x4020, RZ ;  /* 0x00004020402d7810 */ /* 0x000fc40007f7e0ff */
[C---:B------:R-:W-:Y:S02]  /*1abc0*/  IADD3 R41, P2, R64.reuse, 0x4000, RZ ;  /* 0x0000400040297810 */ /* 0x040fe40007f5e0ff */
[C---:B------:R-:W-:Y:S02]  /*1abd0*/  IADD3 R25, P5, R64.reuse, 0x40, RZ ;  /* 0x0000004040197810 */ /* 0x040fe40007fbe0ff */
[C---:B------:R-:W-:Y:S02]  /*1abe0*/  IADD3 R9, P4, R64.reuse, 0x20, RZ ;  /* 0x0000002040097810 */ /* 0x040fe40007f9e0ff */
[----:B------:R-:W-:Y:S02]  /*1abf0*/  IADD3 R37, P1, R64, 0x60, RZ ;  /* 0x0000006040257810 */ /* 0x000fe40007f3e0ff */
[----:B------:R-:W-:Y:S02]  /*1ac00*/  F2FP.BF16.F32.PACK_AB R28, R36, R29 ;  /* 0x0000001d241c723e */ /* 0x000fe400000010ff */
[----:B------:R-:W-:-:S02]  /*1ac10*/  SEL R13, R3, R4, P0 ;  /* 0x00000004030d7207 */ /* 0x000fc40000000000 */
[----:B------:R-:W-:Y:S02]  /*1ac20*/  LOP3.LUT R44, R45, 0x380, RZ, 0xc0, !PT ;  /* 0x000003802d2c7812 */ /* 0x000fe400078ec0ff */
[----:B------:R-:W-:Y:S02]  /*1ac30*/  LOP3.LUT R40, R41, 0x380, RZ, 0xc0, !PT ;  /* 0x0000038029287812 */ /* 0x000fe400078ec0ff */
[----:B------:R-:W-:Y:S02]  /*1ac40*/  LOP3.LUT R24, R25, 0x380, RZ, 0xc0, !PT ;  /* 0x0000038019187812 */ /* 0x000fe400078ec0ff */
[----:B------:R-:W-:Y:S02]  /*1ac50*/  LOP3.LUT R8, R9, 0x380, RZ, 0xc0, !PT ;  /* 0x0000038009087812 */ /* 0x000fe400078ec0ff */
[----:B------:R-:W-:Y:S02]  /*1ac60*/  SEL R4, R4, R3, P0 ;  /* 0x0000000304047207 */ /* 0x000fe40000000000 */
[----:B------:R-:W-:-:S02]  /*1ac70*/  LOP3.LUT R36, R37, 0x380, RZ, 0xc0, !PT ;  /* 0x0000038025247812 */ /* 0x000fc400078ec0ff */
[----:B------:R-:W-:Y:S02]  /*1ac80*/  LOP3.LUT R3, R64, 0x380, RZ, 0xc0, !PT ;  /* 0x0000038040037812 */ /* 0x000fe400078ec0ff */
[----:B------:R-:W-:Y:S02]  /*1ac90*/  SHF.R.U64 R44, R44, 0x3, RZ ;  /* 0x000000032c2c7819 */ /* 0x000fe400000012ff */
[----:B------:R-:W-:Y:S02]  /*1aca0*/  SHF.R.U64 R40, R40, 0x3, RZ ;  /* 0x0000000328287819 */ /* 0x000fe400000012ff */
[----:B------:R-:W-:Y:S02]  /*1acb0*/  SHF.R.U64 R24, R24, 0x3, RZ ;  /* 0x0000000318187819 */ /* 0x000fe400000012ff */
[----:B------:R-:W-:Y:S02]  /*1acc0*/  SHF.R.U64 R8, R8, 0x3, RZ ;  /* 0x0000000308087819 */ /* 0x000fe400000012ff */
[----:B------:R-:W-:-:S02]  /*1acd0*/  SHF.R.U64 R36, R36, 0x3, RZ ;  /* 0x0000000324247819 */ /* 0x000fc400000012ff */
[----:B------:R-:W-:Y:S01]  /*1ace0*/  SHF.R.U64 R3, R3, 0x3, RZ ;  /* 0x0000000303037819 */ /* 0x000fe200000012ff */
[----:B------:R-:W-:Y:S01]  /*1acf0*/  UMOV UR4, 0xffffffff ;  /* 0xffffffff00047882 */ /* 0x000fe20000000000 */
[----:B------:R-:W-:Y:S01]  /*1ad00*/  LOP3.LUT R44, R44, R45, RZ, 0x3c, !PT ;  /* 0x0000002d2c2c7212 */ /* 0x000fe200078e3cff */
[--C-:B------:R-:W-:Y:S01]  /*1ad10*/  IMAD.X R45, RZ, RZ, R65.reuse, P3 ;  /* 0x000000ffff2d7224 */ /* 0x100fe200018e0641 */
[----:B------:R-:W-:Y:S01]  /*1ad20*/  LOP3.LUT R40, R40, R41, RZ, 0x3c, !PT ;  /* 0x0000002928287212 */ /* 0x000fe200078e3cff */
[--C-:B------:R-:W-:Y:S01]  /*1ad30*/  IMAD.X R41, RZ, RZ, R65.reuse, P2 ;  /* 0x000000ffff297224 */ /* 0x100fe200010e0641 */
[----:B------:R-:W-:Y:S01]  /*1ad40*/  LOP3.LUT R24, R24, R25, RZ, 0x3c, !PT ;  /* 0x0000001918187212 */ /* 0x000fe200078e3cff */
[--C-:B------:R-:W-:Y:S01]  /*1ad50*/  IMAD.X R25, RZ, RZ, R65.reuse, P5 ;  /* 0x000000ffff197224 */ /* 0x100fe200028e0641 */
[----:B------:R-:W-:Y:S01]  /*1ad60*/  LOP3.LUT R8, R8, R9, RZ, 0x3c, !PT ;  /* 0x0000000908087212 */ /* 0x000fe200078e3cff */
[----:B------:R-:W-:Y:S01]  /*1ad70*/  IMAD.X R9, RZ, RZ, R65, P4 ;  /* 0x000000ffff097224 */ /* 0x000fe200020e0641 */
[----:B------:R-:W-:-:S02]  /*1ad80*/  LOP3.LUT R36, R36, R37, RZ, 0x3c, !PT ;  /* 0x0000002524247212 */ /* 0x000fc400078e3cff */
[----:B------:R-:W-:Y:S02]  /*1ad90*/  LOP3.LUT R64, R3, R64, RZ, 0x3c, !PT ;  /* 0x0000004003407212 */ /* 0x000fe400078e3cff */
[----:B------:R-:W-:Y:S01]  /*1ada0*/  IADD3.X R37, RZ, R65, RZ, P1, !PT ;  /* 0x00000041ff257210 */ /* 0x000fe20000ffe4ff */
[----:B------:R-:W-:Y:S01]  /*1adb0*/  IMAD.SHL.U32 R87, R125, 0x4, RZ ;  /* 0x000000047d577824 */ /* 0x000fe200078e00ff */
[----:B------:R-:W-:Y:S02]  /*1adc0*/  MOV R101, R72 ;  /* 0x0000004800657202 */ /* 0x000fe40000000f00 */
[----:B------:R-:W-:Y:S02]  /*1add0*/  MOV R102, R64 ;  /* 0x0000004000667202 */ /* 0x000fe40000000f00 */
[----:B------:R-:W-:Y:S02]  /*1ade0*/  MOV R85, R84 ;  /* 0x0000005400557202 */ /* 0x000fe40000000f00 */
[----:B------:R-:W-:-:S02]  /*1adf0*/  MOV R83, R82 ;  /* 0x0000005200537202 */ /* 0x000fc40000000f00 */
[----:B------:R-:W-:Y:S02]  /*1ae00*/  MOV R81, R80 ;  /* 0x0000005000517202 */ /* 0x000fe40000000f00 */
[----:B------:R-:W-:Y:S02]  /*1ae10*/  MOV R79, R74 ;  /* 0x0000004a004f7202 */ /* 0x000fe40000000f00 */
        /* <DEDUP_REMOVED lines=10> */
[----:B------:R-:W-:Y:S01]  /*1aec0*/  SHF.L.U64.HI R100, R125, 0x2, R143 ;  /* 0x000000027d647819 */ /* 0x000fe2000001028f */
[----:B------:R-:W-:Y:S06]  /*1aed0*/  BRA.DIV UR4, `(.L_x_502) ;  /* 0x000000b204087947 */ /* 0x000fec000b800000 */
[----:B------:R-:W-:Y:S02]  /*1aee0*/  SEL R25, R26, R31, P0 ;  /* 0x0000001f1a197207 */ /* 0x000fe40000000000 */
[----:B------:R-:W-:Y:S02]  /*1aef0*/  SEL R26, R31, R26, P0 ;  /* 0x0000001a1f1a7207 */ /* 0x000fe40000000000 */
[----:B------:R-:W-:Y:S02]  /*1af00*/  SEL R9, R10, R21, P0 ;  /* 0x000000150a097207 */ /* 0x000fe40000000000 */
[----:B------:R-:W-:Y:S01]  /*1af10*/  SEL R8, R21, R10, P0 ;  /* 0x0000000a15087207 */ /* 0x000fe20000000000 */
[----:B-----5:R-:W-:Y:S01]  /*1af20*/  SHFL.IDX PT, R25, R25, R2, 0x1c1f ;  /* 0x001c1f0219197589 */ /* 0x020fe200000e0000 */
[----:B------:R-:W-:Y:S02]  /*1af30*/  SEL R31, R52, R39, P0 ;  /* 0x00000027341f7207 */ /* 0x000fe40000000000 */
[----:B------:R-:W-:Y:S01]  /*1af40*/  SEL R36, R39, R52, P0 ;  /* 0x0000003427247207 */ /* 0x000fe20000000000 */
[----:B------:R-:W-:Y:S01]  /*1af50*/  SHFL.IDX PT, R10, R9, R2, 0x1c1f ;  /* 0x001c1f02090a7589 */ /* 0x000fe200000e0000 */
[----:B------:R-:W-:-:S02]  /*1af60*/  SEL R21, R14, R27, P0 ;  /* 0x0000001b0e157207 */ /* 0x000fc40000000000 */
[----:B------:R-:W-:Y:S02]  /*1af70*/  SEL R24, R27, R14, P0 ;  /* 0x0000000e1b187207 */ /* 0x000fe40000000000 */
[----:B------:R-:W-:Y:S02]  /*1af80*/  SEL R29, R32, R35, P0 ;  /* 0x00000023201d7207 */ /* 0x000fe40000000000 */
[----:B------:R-:W-:Y:S01]  /*1af90*/  SEL R39, R51, R90, P0 ;  /* 0x0000005a33277207 */ /* 0x000fe20000000000 */
[----:B------:R-:W-:Y:S01]  /*1afa0*/  SHFL.IDX PT, R21, R21, R2, 0x1c1f ;  /* 0x001c1f0215157589 */ /* 0x000fe200000e0000 */
[----:B------:R-:W-:Y:S02]  /*1afb0*/  SEL R52, R90, R51, P0 ;  /* 0x000000335a347207 */ /* 0x000fe40000000000 */
[----:B------:R-:W-:Y:S01]  /*1afc0*/  SEL R27, R28, R33, P0 ;  /* 0x000000211c1b7207 */ /* 0x000fe20000000000 */
[----:B------:R-:W-:Y:S01]  /*1afd0*/  SHFL.IDX PT, R54, R39, R2, 0x1c1f ;  /* 0x001c1f0227367589 */ /* 0x000fe200000e0000 */
[----:B------:R-:W-:-:S02]  /*1afe0*/  SEL R32, R35, R32, P0 ;  /* 0x0000002023207207 */ /* 0x000fc40000000000 */
[----:B------:R-:W-:Y:S02]  /*1aff0*/  SEL R51, R78, R5, P0 ;  /* 0x000000054e337207 */ /* 0x000fe40000000000 */
[----:B------:R-:W-:Y:S02]  /*1b000*/  SEL R28, R33, R28, P0 ;  /* 0x0000001c211c7207 */ /* 0x000fe40000000000 */
[----:B------:R-:W-:Y:S02]  /*1b010*/  SEL R35, R43, R66, P0 ;  /* 0x000000422b237207 */ /* 0x000fe40000000000 */
[----:B------:R-:W-:Y:S01]  /*1b020*/  SEL R44, R66, R43, P0 ;  /* 0x0000002b422c7207 */ /* 0x000fe20000000000 */
[----:B------:R-:W-:Y:S01]  /*1b030*/  SHFL.IDX PT, R51, R51, R2, 0x1c1f ;  /* 0x001c1f0233337589 */ /* 0x000fe200000e0000 */
[----:B------:R-:W-:Y:S02]  /*1b040*/  SEL R37, R47, R86, P0 ;  /* 0x000000562f257207 */ /* 0x000fe40000000000 */
        /* <DEDUP_REMOVED lines=11> */
[----:B------:R-:W-:Y:S01]  /*1b100*/  SHFL.IDX PT, R66, R45, R2, 0x1c1f ;  /* 0x001c1f022d427589 */ /* 0x000fe200000e0000 */
[----:B------:R-:W-:Y:S02]  /*1b110*/  LOP3.LUT R5, R2, 0x2, RZ, 0x3c, !PT ;  /* 0x0000000202057812 */ /* 0x000fe400078e3cff */
[----:B------:R-:W-:Y:S01]  /*1b120*/  SEL R64, R105, R108, P0 ;  /* 0x0000006c69407207 */ /* 0x000fe20000000000 */
[----:B------:R-:W-:Y:S01]  /*1b130*/  SHFL.IDX PT, R74, R49, R2, 0x1c1f ;  /* 0x001c1f02314a7589 */ /* 0x000fe200000e0000 */
[----:B------:R-:W-:-:S02]  /*1b140*/  SEL R68, R109, R112, P0 ;  /* 0x000000706d447207 */ /* 0x000fc40000000000 */
[----:B------:R-:W-:Y:S01]  /*1b150*/  SEL R72, R121, R120, P0 ;  /* 0x0000007879487207 */ /* 0x000fe20000000000 */
[----:B------:R-:W-:Y:S01]  /*1b160*/  SHFL.IDX PT, R9, R8, R5, 0x1c1f ;  /* 0x001c1f0508097589 */ /* 0x000fe200000e0000 */
[----:B------:R-:W-:Y:S02]  /*1b170*/  SEL R53, R6, R137, P0 ;  /* 0x0000008906357207 */ /* 0x000fe40000000000 */
[----:B------:R-:W-:Y:S01]  /*1b180*/  SEL R80, R137, R6, P0 ;  /* 0x0000000689507207 */ /* 0x000fe20000000000 */
[----:B------:R-:W-:Y:S01]  /*1b190*/  SHFL.IDX PT, R24, R24, R5, 0x1c1f ;  /* 0x001c1f0518187589 */ /* 0x000fe200000e0000 */
[----:B------:R-:W-:Y:S02]  /*1b1a0*/  SEL R55, R42, R7, P0 ;  /* 0x000000072a377207 */ /* 0x000fe40000000000 */
        /* <DEDUP_REMOVED lines=16> */
[----:B------:R-:W1:Y:S01]  /*1b2b0*/  SHFL.IDX PT, R7, R4, R5, 0x1c1f ;  /* 0x001c1f0504077589 */ /* 0x000e6200000e0000 */
        /* <DEDUP_REMOVED lines=14> */
[----:B------:R-:W2:Y:S01]  /*1b3a0*/  SHFL.IDX PT, R26, R26, R5, 0x1c1f ;  /* 0x001c1f051a1a7589 */ /* 0x000ea200000e0000 */
[----:B------:R-:W-:Y:S02]  /*1b3b0*/  SEL R112, R62, R111, P0 ;  /* 0x0000006f3e707207 */ /* 0x000fe40000000000 */
[----:B------:R-:W-:Y:S01]  /*1b3c0*/  SEL R107, R122, R135, P0 ;  /* 0x000000877a6b7207 */ /* 0x000fe20000000000 */
[----:B------:R-:W-:Y:S01]  /*1b3d0*/  SHFL.IDX PT, R62, R43, R2, 0x1c1f ;  /* 0x001c1f022b3e7589 */ /* 0x000fe200000e0000 */
[----:B------:R-:W-:Y:S02]  /*1b3e0*/  SEL R114, R135, R122, P0 ;  /* 0x0000007a87727207 */ /* 0x000fe40000000000 */
[----:B------:R-:W-:Y:S01]  /*1b3f0*/  SEL R116, R116, R127, P0 ;  /* 0x0000007f74747207 */ /* 0x000fe20000000000 */
[----:B------:R-:W3:Y:S01]  /*1b400*/  SHFL.IDX PT, R27, R28, R5, 0x1c1f ;  /* 0x001c1f051c1b7589 */ /* 0x000ee200000e0000 */
[----:B------:R-:W-:-:S02]  /*1b410*/  SEL R75, R131, R138, P0 ;  /* 0x0000008a834b7207 */ /* 0x000fc40000000000 */
[----:B------:R-:W-:Y:S01]  /*1b420*/  SEL R3, R138, R131, P0 ;  /* 0x000000838a037207 */ /* 0x000fe20000000000 */
[----:B------:R-:W4:Y:S01]  /*1b430*/  SHFL.IDX PT, R29, R32, R5, 0x1c1f ;  /* 0x001c1f05201d7589 */ /* 0x000f2200000e0000 */
[----:B-1----:R-:W-:Y:S02]  /*1b440*/  SEL R4, R6, R7, P0 ;  /* 0x0000000706047207 */ /* 0x002fe40000000000 */
[----:B------:R-:W-:Y:S01]  /*1b450*/  SEL R8, R10, R9, P0 ;  /* 0x000000090a087207 */ /* 0x000fe20000000000 */
[----:B------:R-:W1:Y:S01]  /*1b460*/  SHFL.IDX PT, R31, R36, R5, 0x1c1f ;  /* 0x001c1f05241f7589 */ /* 0x000e6200000e0000 */
[----:B------:R-:W-:Y:S02]  /*1b470*/  SEL R12, R21, R24, P0 ;  /* 0x00000018150c7207 */ /* 0x000fe40000000000 */
[----:B------:R-:W-:Y:S01]  /*1b480*/  SEL R14, R24, R21, P0 ;  /* 0x00000015180e7207 */ /* 0x000fe20000000000 */
[----:B------:R-:W0:Y:S01]  /*1b490*/  SHFL.IDX PT, R33, R40, R5, 0x1c1f ;  /* 0x001c1f0528217589 */ /* 0x000e2200000e0000 */
[----:B------:R-:W-:-:S02]  /*1b4a0*/  SEL R6, R7, R6, P0 ;  /* 0x0000000607067207 */ /* 0x000fc40000000000 */
[----:B------:R-:W-:Y:S01]  /*1b4b0*/  SEL R10, R9, R10, P0 ;  /* 0x0000000a090a7207 */ /* 0x000fe20000000000 */
[----:B------:R-:W0:Y:S01]  /*1b4c0*/  SHFL.IDX PT, R35, R44, R5, 0x1c1f ;  /* 0x001c1f052c237589 */ /* 0x000e2200000e0000 */
[----:B--2---:R-:W-:Y:S02]  /*1b4d0*/  SEL R24, R25, R26, P0 ;  /* 0x0000001a19187207 */ /* 0x004fe40000000000 */
[----:B------:R-:W-:Y:S01]  /*1b4e0*/  SEL R26, R26, R25, P0 ;  /* 0x000000191a1a7207 */ /* 0x000fe20000000000 */
[----:B------:R-:W2:Y:S04]  /*1b4f0*/  SHFL.IDX PT, R37, R48, R5, 0x1c1f ;  /* 0x001c1f0530257589 */ /* 0x000ea800000e0000 */
[----:B------:R-:W2:Y:S01]  /*1b500*/  SHFL.IDX PT, R39, R52, R5, 0x1c1f ;  /* 0x001c1f0534277589 */ /* 0x000ea200000e0000 */
[----:B---3--:R-:W-:-:S02]  /*1b510*/  SEL R28, R30, R27, P0 ;  /* 0x0000001b1e1c7207 */ /* 0x008fc40000000000 */
[----:B------:R-:W-:Y:S01]  /*1b520*/  SEL R30, R27, R30, P0 ;  /* 0x0000001e1b1e7207 */ /* 0x000fe20000000000 */
[----:B------:R-:W3:Y:S01]  /*1b530*/  SHFL.IDX PT, R41, R56, R5, 0x1c1f ;  /* 0x001c1f0538297589 */ /* 0x000ee200000e0000 */
[----:B----4-:R-:W-:Y:S02]  /*1b540*/  SEL R32, R34, R29, P0 ;  /* 0x0000001d22207207 */ /* 0x010fe40000000000 */
[----:B------:R-:W-:Y:S01]  /*1b550*/  SEL R34, R29, R34, P0 ;  /* 0x000000221d227207 */ /* 0x000fe20000000000 */
[----:B------:R-:W4:Y:S01]  /*1b560*/  SHFL.IDX PT, R43, R60, R5, 0x1c1f ;  /* 0x001c1f053c2b7589 */ /* 0x000f2200000e0000 */
[----:B-1----:R-:W-:Y:S02]  /*1b570*/  SEL R36, R38, R31, P0 ;  /* 0x0000001f26247207 */ /* 0x002fe40000000000 */
[----:B------:R-:W-:Y:S01]  /*1b580*/  SEL R38, R31, R38, P0 ;  /* 0x000000261f267207 */ /* 0x000fe20000000000 */
[----:B------:R-:W1:Y:S01]  /*1b590*/  SHFL.IDX PT, R45, R64, R5, 0x1c1f ;  /* 0x001c1f05402d7589 */ /* 0x000e6200000e0000 */
[----:B0-----:R-:W-:-:S02]  /*1b5a0*/  SEL R40, R42, R33, P0 ;  /* 0x000000212a287207 */ /* 0x001fc40000000000 */
[----:B------:R-:W-:Y:S01]  /*1b5b0*/  SEL R42, R33, R42, P0 ;  /* 0x0000002a212a7207 */ /* 0x000fe20000000000 */
[----:B------:R-:W0:Y:S01]  /*1b5c0*/  SHFL.IDX PT, R47, R68, R5, 0x1c1f ;  /* 0x001c1f05442f7589 */ /* 0x000e2200000e0000 */
[----:B------:R-:W-:Y:S02]  /*1b5d0*/  SEL R44, R46, R35, P0 ;  /* 0x000000232e2c7207 */ /* 0x000fe40000000000 */
[----:B------:R-:W-:Y:S01]  /*1b5e0*/  SEL R46, R35, R46, P0 ;  /* 0x0000002e232e7207 */ /* 0x000fe20000000000 */
[----:B------:R-:W0:Y:S01]  /*1b5f0*/  SHFL.IDX PT, R49, R72, R5, 0x1c1f ;  /* 0x001c1f0548317589 */ /* 0x000e2200000e0000 */
[----:B--2---:R-:W-:Y:S02]  /*1b600*/  SEL R48, R50, R37, P0 ;  /* 0x0000002532307207 */ /* 0x004fe40000000000 */
[----:B------:R-:W-:Y:S01]  /*1b610*/  SEL R50, R37, R50, P0 ;  /* 0x0000003225327207 */ /* 0x000fe20000000000 */
[----:B------:R-:W-:Y:S01]  /*1b620*/  SHFL.IDX PT, R53, R53, R2, 0x1c1f ;  /* 0x001c1f0235357589 */ /* 0x000fe200000e0000 */
[----:B------:R-:W-:-:S02]  /*1b630*/  SEL R52, R54, R39, P0 ;  /* 0x0000002736347207 */ /* 0x000fc40000000000 */
[----:B------:R-:W-:Y:S01]  /*1b640*/  SEL R54, R39, R54, P0 ;  /* 0x0000003627367207 */ /* 0x000fe20000000000 */
[----:B------:R-:W-:Y:S01]  /*1b650*/  SHFL.IDX PT, R55, R55, R2, 0x1c1f ;  /* 0x001c1f0237377589 */ /* 0x000fe200000e0000 */
[----:B---3--:R-:W-:Y:S02]  /*1b660*/  SEL R56, R58, R41, P0 ;  /* 0x000000293a387207 */ /* 0x008fe40000000000 */
[----:B------:R-:W-:Y:S01]  /*1b670*/  SEL R58, R41, R58, P0 ;  /* 0x0000003a293a7207 */ /* 0x000fe20000000000 */
[----:B------:R-:W2:Y:S01]  /*1b680*/  SHFL.IDX PT, R78, R78, R5, 0x1c1f ;  /* 0x001c1f054e4e7589 */ /* 0x000ea200000e0000 */
[----:B----4-:R-:W-:Y:S02]  /*1b690*/  SEL R60, R62, R43, P0 ;  /* 0x0000002b3e3c7207 */ /* 0x010fe40000000000 */
[----:B------:R-:W-:Y:S01]  /*1b6a0*/  SEL R62, R43, R62, P0 ;  /* 0x0000003e2b3e7207 */ /* 0x000fe20000000000 */
[----:B------:R-:W3:Y:S01]  /*1b6b0*/  SHFL.IDX PT, R80, R80, R5, 0x1c1f ;  /* 0x001c1f0550507589 */ /* 0x000ee200000e0000 */
[----:B-1----:R-:W-:-:S02]  /*1b6c0*/  SEL R64, R66, R45, P0 ;  /* 0x0000002d42407207 */ /* 0x002fc40000000000 */
[----:B------:R-:W-:Y:S01]  /*1b6d0*/  SEL R66, R45, R66, P0 ;  /* 0x000000422d427207 */ /* 0x000fe20000000000 */
[----:B------:R-:W1:Y:S01]  /*1b6e0*/  SHFL.IDX PT, R82, R82, R5, 0x1c1f ;  /* 0x001c1f0552527589 */ /* 0x000e6200000e0000 */
[----:B0-----:R-:W-:Y:S02]  /*1b6f0*/  SEL R68, R70, R47, P0 ;  /* 0x0000002f46447207 */ /* 0x001fe40000000000 */
[----:B------:R-:W-:Y:S01]  /*1b700*/  SEL R70, R47, R70, P0 ;  /* 0x000000462f467207 */ /* 0x000fe20000000000 */
[----:B------:R-:W-:Y:S01]  /*1b710*/  SHFL.IDX PT, R57, R57, R2, 0x1c1f ;  /* 0x001c1f0239397589 */ /* 0x000fe200000e0000 */
[----:B------:R-:W-:Y:S02]  /*1b720*/  SEL R72, R74, R49, P0 ;  /* 0x000000314a487207 */ /* 0x000fe40000000000 */
[----:B------:R-:W-:Y:S01]  /*1b730*/  SEL R74, R49, R74, P0 ;  /* 0x0000004a314a7207 */ /* 0x000fe20000000000 */
[----:B------:R-:W-:Y:S04]  /*1b740*/  SHFL.IDX PT, R59, R59, R2, 0x1c1f ;  /* 0x001c1f023b3b7589 */ /* 0x000fe800000e0000 */
[----:B------:R-:W-:Y:S04]  /*1b750*/  SHFL.IDX PT, R61, R61, R2, 0x1c1f ;  /* 0x001c1f023d3d7589 */ /* 0x000fe800000e0000 */
[----:B------:R-:W-:Y:S01]  /*1b760*/  SHFL.IDX PT, R63, R63, R2, 0x1c1f ;  /* 0x001c1f023f3f7589 */ /* 0x000fe200000e0000 */
[----:B--2---:R-:W-:-:S03]  /*1b770*/  SEL R7, R78, R51, P0 ;  /* 0x000000334e077207 */ /* 0x004fc60000000000 */
[----:B------:R-:W-:Y:S01]  /*1b780*/  SHFL.IDX PT, R65, R65, R2, 0x1c1f ;  /* 0x001c1f0241417589 */ /* 0x000fe200000e0000 */
[----:B---3--:R-:W-:Y:S02]  /*1b790*/  SEL R9, R53, R80, P0 ;  /* 0x0000005035097207 */ /* 0x008fe40000000000 */
[----:B------:R-:W-:Y:S01]  /*1b7a0*/  SEL R11, R80, R53, P0 ;  /* 0x00000035500b7207 */ /* 0x000fe20000000000 */
[----:B------:R-:W-:Y:S01]  /*1b7b0*/  SHFL.IDX PT, R67, R67, R2, 0x1c1f ;  /* 0x001c1f0243437589 */ /* 0x000fe200000e0000 */
[----:B-1----:R-:W-:Y:S02]  /*1b7c0*/  SEL R13, R55, R82, P0 ;  /* 0x00000052370d7207 */ /* 0x002fe40000000000 */
[----:B------:R-:W-:Y:S01]  /*1b7d0*/  SEL R15, R82, R55, P0 ;  /* 0x00000037520f7207 */ /* 0x000fe20000000000 */
[----:B------:R-:W-:Y:S04]  /*1b7e0*/  SHFL.IDX PT, R69, R69, R2, 0x1c1f ;  /* 0x001c1f0245457589 */ /* 0x000fe800000e0000 */
[----:B------:R-:W-:Y:S04]  /*1b7f0*/  SHFL.IDX PT, R71, R71, R2, 0x1c1f ;  /* 0x001c1f0247477589 */ /* 0x000fe800000e0000 */
[----:B------:R-:W0:Y:S04]  /*1b800*/  SHFL.IDX PT, R84, R84, R5, 0x1c1f ;  /* 0x001c1f0554547589 */ /* 0x000e2800000e0000 */
[----:B------:R-:W1:Y:S04]  /*1b810*/  SHFL.IDX PT, R86, R86, R5, 0x1c1f ;  /* 0x001c1f0556567589 */ /* 0x000e6800000e0000 */
[----:B------:R-:W2:Y:S04]  /*1b820*/  SHFL.IDX PT, R88, R88, R5, 0x1c1f ;  /* 0x001c1f0558587589 */ /* 0x000ea800000e0000 */
[----:B------:R-:W3:Y:S04]  /*1b830*/  SHFL.IDX PT, R90, R90, R5, 0x1c1f ;  /* 0x001c1f055a5a7589 */ /* 0x000ee800000e0000 */
[----:B------:R-:W4:Y:S04]  /*1b840*/  SHFL.IDX PT, R92, R92, R5, 0x1c1f ;  /* 0x001c1f055c5c7589 */ /* 0x000f2800000e0000 */
[----:B------:R-:W4:Y:S04]  /*1b850*/  SHFL.IDX PT, R104, R104, R5, 0x1c1f ;  /* 0x001c1f0568687589 */ /* 0x000f2800000e0000 */
[----:B------:R-:W4:Y:S01]  /*1b860*/  SHFL.IDX PT, R106, R106, R5, 0x1c1f ;  /* 0x001c1f056a6a7589 */ /* 0x000f2200000e0000 */
[----:B0-----:R-:W-:-:S02]  /*1b870*/  SEL R25, R57, R84, P0 ;  /* 0x0000005439197207 */ /* 0x001fc40000000000 */
[----:B------:R-:W-:Y:S01]  /*1b880*/  SEL R27, R84, R57, P0 ;  /* 0x00000039541b7207 */ /* 0x000fe20000000000 */
[----:B------:R-:W0:Y:S01]  /*1b890*/  SHFL.IDX PT, R108, R108, R5, 0x1c1f ;  /* 0x001c1f056c6c7589 */ /* 0x000e2200000e0000 */
[----:B-1----:R-:W-:Y:S02]  /*1b8a0*/  SEL R29, R59, R86, P0 ;  /* 0x000000563b1d7207 */ /* 0x002fe40000000000 */
[----:B------:R-:W-:Y:S01]  /*1b8b0*/  SEL R31, R86, R59, P0 ;  /* 0x0000003b561f7207 */ /* 0x000fe20000000000 */
[----:B------:R-:W-:Y:S01]  /*1b8c0*/  SHFL.IDX PT, R103, R103, R2, 0x1c1f ;  /* 0x001c1f0267677589 */ /* 0x000fe200000e0000 */
[----:B--2---:R-:W-:Y:S02]  /*1b8d0*/  SEL R33, R61, R88, P0 ;  /* 0x000000583d217207 */ /* 0x004fe40000000000 */
[----:B------:R-:W-:Y:S01]  /*1b8e0*/  SEL R35, R88, R61, P0 ;  /* 0x0000003d58237207 */ /* 0x000fe20000000000 */
[----:B------:R-:W-:Y:S01]  /*1b8f0*/  SHFL.IDX PT, R105, R105, R2, 0x1c1f ;  /* 0x001c1f0269697589 */ /* 0x000fe200000e0000 */
[----:B---3--:R-:W-:-:S02]  /*1b900*/  SEL R37, R63, R90, P0 ;  /* 0x0000005a3f257207 */ /* 0x008fc40000000000 */
[----:B------:R-:W-:Y:S01]  /*1b910*/  SEL R39, R90, R63, P0 ;  /* 0x0000003f5a277207 */ /* 0x000fe20000000000 */
[----:B------:R-:W-:Y:S01]  /*1b920*/  SHFL.IDX PT, R107, R107, R2, 0x1c1f ;  /* 0x001c1f026b6b7589 */ /* 0x000fe200000e0000 */
[----:B----4-:R-:W-:Y:S02]  /*1b930*/  SEL R41, R65, R92, P0 ;  /* 0x0000005c41297207 */ /* 0x010fe40000000000 */
[----:B------:R-:W-:Y:S01]  /*1b940*/  SEL R43, R92, R65, P0 ;  /* 0x000000415c2b7207 */ /* 0x000fe20000000000 */
[----:B------:R-:W-:Y:S01]  /*1b950*/  SHFL.IDX PT, R109, R109, R2, 0x1c1f ;  /* 0x001c1f026d6d7589 */ /* 0x000fe200000e0000 */
[----:B------:R-:W-:Y:S02]  /*1b960*/  SEL R45, R67, R104, P0 ;  /* 0x00000068432d7207 */ /* 0x000fe40000000000 */
[----:B------:R-:W-:Y:S01]  /*1b970*/  SEL R47, R104, R67, P0 ;  /* 0x00000043682f7207 */ /* 0x000fe20000000000 */
[----:B------:R-:W1:Y:S01]  /*1b980*/  SHFL.IDX PT, R110, R110, R5, 0x1c1f ;  /* 0x001c1f056e6e7589 */ /* 0x000e6200000e0000 */
[----:B------:R-:W-:-:S03]  /*1b990*/  SEL R49, R69, R106, P0 ;  /* 0x0000006a45317207 */ /* 0x000fc60000000000 */
[----:B------:R-:W2:Y:S01]  /*1b9a0*/  SHFL.IDX PT, R112, R112, R5, 0x1c1f ;  /* 0x001c1f0570707589 */ /* 0x000ea200000e0000 */
[----:B0-----:R-:W-:Y:S02]  /*1b9b0*/  SEL R53, R71, R108, P0 ;  /* 0x0000006c47357207 */ /* 0x001fe40000000000 */
[----:B------:R-:W-:Y:S01]  /*1b9c0*/  SEL R55, R108, R71, P0 ;  /* 0x000000476c377207 */ /* 0x000fe20000000000 */
[----:B------:R-:W0:Y:S04]  /*1b9d0*/  SHFL.IDX PT, R114, R114, R5, 0x1c1f ;  /* 0x001c1f0572727589 */ /* 0x000e2800000e0000 */
[----:B------:R-:W3:Y:S04]  /*1b9e0*/  SHFL.IDX PT, R116, R116, R5, 0x1c1f ;  /* 0x001c1f0574747589 */ /* 0x000ee800000e0000 */
[----:B------:R-:W4:Y:S04]  /*1b9f0*/  SHFL.IDX PT, R75, R75, R2, 0x1c1f ;  /* 0x001c1f024b4b7589 */ /* 0x000f2800000e0000 */
[----:B------:R0:W4:Y:S01]  /*1ba00*/  SHFL.IDX PT, R2, R3, R5, 0x1c1f ;  /* 0x001c1f0503027589 */ /* 0x00012200000e0000 */
[----:B-1----:R-:W-:-:S02]  /*1ba10*/  SEL R57, R103, R110, P0 ;  /* 0x0000006e67397207 */ /* 0x002fc40000000000 */
[----:B------:R-:W-:Y:S02]  /*1ba20*/  SEL R59, R110, R103, P0 ;  /* 0x000000676e3b7207 */ /* 0x000fe40000000000 */
[----:B--2---:R-:W-:Y:S02]  /*1ba30*/  SEL R61, R105, R112, P0 ;  /* 0x00000070693d7207 */ /* 0x004fe40000000000 */
[----:B0-----:R-:W-:Y:S02]  /*1ba40*/  SEL R5, R51, R78, P0 ;  /* 0x0000004e33057207 */ /* 0x001fe40000000000 */
[----:B------:R-:W-:Y:S02]  /*1ba50*/  SEL R51, R106, R69, P0 ;  /* 0x000000456a337207 */ /* 0x000fe40000000000 */
[----:B------:R-:W-:Y:S02]  /*1ba60*/  SEL R63, R112, R105, P0 ;  /* 0x00000069703f7207 */ /* 0x000fe40000000000 */
[----:B------:R-:W-:-:S02]  /*1ba70*/  SEL R65, R107, R114, P0 ;  /* 0x000000726b417207 */ /* 0x000fc40000000000 */
[----:B------:R-:W-:Y:S02]  /*1ba80*/  SEL R67, R114, R107, P0 ;  /* 0x0000006b72437207 */ /* 0x000fe40000000000 */
[----:B---3--:R-:W-:Y:S02]  /*1ba90*/  SEL R69, R109, R116, P0 ;  /* 0x000000746d457207 */ /* 0x008fe40000000000 */
[----:B------:R-:W-:Y:S02]  /*1baa0*/  SEL R71, R116, R109, P0 ;  /* 0x0000006d74477207 */ /* 0x000fe40000000000 */
[----:B----4-:R-:W-:-:S07]  /*1bab0*/  MOV R78, RZ ;  /* 0x000000ff004e7202 */ /* 0x010fce0000000f00 */
.L_x_744:
[----:B------:R-:W-:Y:S05]  /*1bac0*/  WARPSYNC.ALL ;  /* 0x0000000000007948 */ /* 0x000fea0003800000 */
[----:B------:R-:W-:Y:S06]  /*1bad0*/  BAR.SYNC.DEFER_BLOCKING 0x1, 0x100 ;  /* 0x0044000000007b1d */ /* 0x000fec0000010000 */
[----:B------:R-:W-:-:S02]  /*1bae0*/  ULDC.64 UR4, c[0x0][0xc00] ;  /* 0x0003000000047ab9 */ /* 0x000fc40000000a00 */
[----:B------:R-:W-:Y:S01]  /*1baf0*/  ISETP.NE.U32.AND P1, PT, RZ, UR4, PT ;  /* 0x00000004ff007c0c */ /* 0x000fe2000bf25070 */
[----:B------:R-:W2:Y:S01]  /*1bb00*/  LDL R21, [R1+0x74] ;  /* 0x0000740001157983 */ /* 0x000ea20000100800 */
[----:B------:R-:W-:Y:S02]  /*1bb10*/  IADD3 R104, P2, R87, UR4, RZ ;  /* 0x0000000457687c10 */ /* 0x000fe4000ff5e0ff */
[----:B------:R-:W-:Y:S01]  /*1bb20*/  ISETP.NE.AND.EX P1, PT, RZ, UR5, PT, P1 ;  /* 0x00000005ff007c0c */ /* 0x000fe2000bf25310 */
[----:B------:R-:W2:Y:S01]  /*1bb30*/  LDL R82, [R1+0x50] ;  /* 0x0000500001527983 */ /* 0x000ea20000100800 */
[----:B------:R-:W-:Y:S01]  /*1bb40*/  IADD3.X R105, R100, UR5, RZ, P2, !PT ;  /* 0x0000000564697c10 */ /* 0x000fe200097fe4ff */
[----:B------:R-:W-:Y:S02]  /*1bb50*/  ULDC.64 UR4, c[0x0][0xc08] ;  /* 0x0003020000047ab9 */ /* 0x000fe40000000a00 */
[----:B------:R-:W-:Y:S04]  /*1bb60*/  STSM.16.M88.4 [R102], R4 ;  /* 0x0000000466007844 */ /* 0x000fe80000000200 */
[----:B------:R0:W-:Y:S04]  /*1bb70*/  STSM.16.M88.4 [R73], R8 ;  /* 0x0000000849007844 */ /* 0x0001e80000000200 */
[----:B------:R-:W-:Y:S04]  /*1bb80*/  STSM.16.M88.4 [R89], R12 ;  /* 0x0000000c59007844 */ /* 0x000fe80000000200 */
[----:B------:R-:W-:Y:S04]  /*1bb90*/  STSM.16.M88.4 [R91], R24 ;  /* 0x000000185b007844 */ /* 0x000fe80000000200 */
[----:B------:R-:W-:Y:S04]  /*1bba0*/  STSM.16.M88.4 [R93], R28 ;  /* 0x0000001c5d007844 */ /* 0x000fe80000000200 */
[----:B------:R-:W-:Y:S01]  /*1bbb0*/  STSM.16.M88.4 [R94], R32 ;  /* 0x000000205e007844 */ /* 0x000fe20000000200 */
[----:B0-----:R-:W-:-:S02]  /*1bbc0*/  SEL R73, R75, R2, P0 ;  /* 0x000000024b497207 */ /* 0x001fc40000000000 */
[----:B------:R-:W-:Y:S01]  /*1bbd0*/  SEL R75, R2, R75, P0 ;  /* 0x0000004b024b7207 */ /* 0x000fe20000000000 */
[----:B------:R-:W-:Y:S01]  /*1bbe0*/  STSM.16.M88.4 [R95], R36 ;  /* 0x000000245f007844 */ /* 0x000fe20000000200 */
[----:B------:R-:W-:Y:S01]  /*1bbf0*/  ISETP.NE.U32.AND P0, PT, RZ, UR4, PT ;  /* 0x00000004ff007c0c */ /* 0x000fe2000bf05070 */
[----:B------:R-:W0:Y:S02]  /*1bc00*/  LDC R2, c[0x0][0xbe8] ;  /* 0x0002fa00ff027b82 */ /* 0x000e240000000800 */
[----:B------:R-:W-:Y:S04]  /*1bc10*/  STSM.16.M88.4 [R96], R40 ;  /* 0x0000002860007844 */ /* 0x000fe80000000200 */
[----:B------:R-:W-:Y:S04]  /*1bc20*/  STSM.16.M88.4 [R97], R44 ;  /* 0x0000002c61007844 */ /* 0x000fe80000000200 */
[----:B------:R-:W-:Y:S04]  /*1bc30*/  STSM.16.M88.4 [R98], R48 ;  /* 0x0000003062007844 */ /* 0x000fe80000000200 */
[----:B------:R-:W-:Y:S04]  /*1bc40*/  STSM.16.M88.4 [R99], R52 ;  /* 0x0000003463007844 */ /* 0x000fe80000000200 */
[----:B------:R-:W-:Y:S04]  /*1bc50*/  STSM.16.M88.4 [R101], R56 ;  /* 0x0000003865007844 */ /* 0x000fe80000000200 */
[----:B------:R-:W-:Y:S04]  /*1bc60*/  STSM.16.M88.4 [R79], R60 ;  /* 0x0000003c4f007844 */ /* 0x000fe80000000200 */
[----:B------:R1:W-:Y:S04]  /*1bc70*/  STSM.16.M88.4 [R81], R64 ;  /* 0x0000004051007844 */ /* 0x0003e80000000200 */
[----:B------:R3:W-:Y:S01]  /*1bc80*/  STSM.16.M88.4 [R83], R68 ;  /* 0x0000004453007844 */ /* 0x0007e20000000200 */
[----:B------:R-:W-:-:S03]  /*1bc90*/  ISETP.NE.AND.EX P0, PT, RZ, UR5, PT, P0 ;  /* 0x00000005ff007c0c */ /* 0x000fc6000bf05300 */
[----:B------:R3:W-:Y:S01]  /*1bca0*/  STSM.16.M88.4 [R85], R72 ;  /* 0x0000004855007844 */ /* 0x0007e20000000200 */
[----:B------:R-:W-:Y:S09]  /*1bcb0*/  BAR.SYNC.DEFER_BLOCKING 0x1, 0x100 ;  /* 0x0044000000007b1d */ /* 0x000ff20000010000 */
[----:B------:R-:W-:Y:S01]  /*1bcc0*/  @P0 IADD3 R4, P3, R87, UR4, RZ ;  /* 0x0000000457040c10 */ /* 0x000fe2000ff7e0ff */
[----:B------:R-:W-:-:S02]  /*1bcd0*/  ULDC UR4, c[0x0][0xa88] ;  /* 0x0002a20000047ab9 */ /* 0x000fc40000000800 */
[----:B-1----:R-:W-:Y:S01]  /*1bce0*/  IMAD.U32 R81, RZ, RZ, UR4 ;  /* 0x00000004ff517e24 */ /* 0x002fe2000f8e00ff */
[----:B------:R-:W-:Y:S01]  /*1bcf0*/  @P0 IADD3.X R5, R100, UR5, RZ, P3, !PT ;  /* 0x0000000564050c10 */ /* 0x000fe20009ffe4ff */
[----:B------:R3:W5:Y:S01]  /*1bd00*/  @P1 LDG.E R78, desc[UR42][R104.64] ;  /* 0x0000002a684e1981 */ /* 0x000762000c1e1900 */
[----:B0-----:R-:W-:-:S03]  /*1bd10*/  ISETP.NE.AND P2, PT, R2, 0x1, PT ;  /* 0x000000010200780c */ /* 0x001fc60003f45270 */
[----:B------:R3:W5:Y:S10]  /*1bd20*/  @P0 LDG.E R81, desc[UR42][R4.64] ;  /* 0x0000002a04510981 */ /* 0x000774000c1e1900 */
[----:B------:R-:W0:Y:S08]  /*1bd30*/  @P2 LDC R3, c[0x0][0xbec] ;  /* 0x0002fb00ff032b82 */ /* 0x000e300000000800 */
[----:B------:R-:W1:Y:S01]  /*1bd40*/  @P2 LDC R8, c[0x0][0xbf0] ;  /* 0x0002fc00ff082b82 */ /* 0x000e620000000800 */
[----:B--2---:R-:W-:Y:S01]  /*1bd50*/  IMAD R10, R82, 0x80, R21 ;  /* 0x00000080520a7824 */ /* 0x004fe200078e0215 */
[----:B01-3--:R-:W-:Y:S06]  /*1bd60*/  @P0 BRA `(.L_x_503) ;  /* 0x0000000000100947 */ /* 0x00bfec0003800000 */
[----:B------:R-:W-:Y:S05]  /*1bd70*/  @!P1 BRA `(.L_x_503) ;  /* 0x00000000000c9947 */ /* 0x000fea0003800000 */
[----:B------:R-:W2:Y:S04]  /*1bd80*/  LDG.E R4, desc[UR42][R104.64] ;  /* 0x0000002a68047981 */ /* 0x000ea8000c1e1900 */
[----:B-----5:R-:W2:Y:S02]  /*1bd90*/  LDG.E R81, desc[UR42][R104.64+0x4] ;  /* 0x0000042a68517981 */ /* 0x020ea4000c1e1900 */
[----:B--2---:R-:W-:-:S07]  /*1bda0*/  IMAD.IADD R81, R81, 0x1, -R4 ;  /* 0x0000000151517824 */ /* 0x004fce00078e0a04 */
.L_x_503:
[----:B------:R-:W2:Y:S01]  /*1bdb0*/  LDL.LU R84, [R1+0x38] ;  /* 0x0000380001547983 */ /* 0x000ea20000300800 */
[----:B------:R-:W-:Y:S01]  /*1bdc0*/  @P2 IMAD.HI.U32 R3, R10, R3, RZ ;  /* 0x000000030a032227 */ /* 0x000fe200078e00ff */
[----:B------:R-:W-:Y:S01]  /*1bdd0*/  ULDC.64 UR4, c[0x0][0xb90] ;  /* 0x0002e40000047ab9 */ /* 0x000fe20000000a00 */
[----:B-----5:R-:W-:Y:S01]  /*1bde0*/  SHF.R.S32.HI R79, RZ, 0x1f, R78 ;  /* 0x0000001fff4f7819 */ /* 0x020fe2000001144e */
[----:B------:R-:W3:Y:S01]  /*1bdf0*/  LDL R14, [R1+0x70] ;  /* 0x00007000010e7983 */ /* 0x000ee20000100800 */
[----:B------:R-:W-:Y:S01]  /*1be00*/  MOV R7, R10 ;  /* 0x0000000a00077202 */ /* 0x000fe20000000f00 */
[----:B------:R-:W-:Y:S01]  /*1be10*/  IMAD R11, R23, 0x40, R18 ;  /* 0x00000040170b7824 */ /* 0x000fe200078e0212 */
[----:B------:R-:W-:Y:S02]  /*1be20*/  @P2 SHF.R.U32.HI R7, RZ, R8, R3 ;  /* 0x00000008ff072219 */ /* 0x000fe40000011603 */
[----:B------:R-:W-:Y:S01]  /*1be30*/  SEL R21, R125, RZ, !P1 ;  /* 0x000000ff7d157207 */ /* 0x000fe20004800000 */
[----:B------:R-:W0:Y:S01]  /*1be40*/  S2R R15, SR_TID.X ;  /* 0x00000000000f7919 */ /* 0x000e220000002100 */
[----:B------:R-:W-:Y:S01]  /*1be50*/  SEL R3, R143, RZ, !P1 ;  /* 0x000000ff8f037207 */ /* 0x000fe20004800000 */
[----:B------:R-:W-:Y:S01]  /*1be60*/  IMAD.MOV R13, RZ, RZ, -R7 ;  /* 0x000000ffff0d7224 */ /* 0x000fe200078e0a07 */
[----:B------:R-:W1:Y:S01]  /*1be70*/  @P2 LDC R83, c[0x0][0xbec] ;  /* 0x0002fb00ff532b82 */ /* 0x000e620000000800 */
[----:B------:R-:W-:Y:S01]  /*1be80*/  IMAD.WIDE R76, R11, 0x2, R76 ;  /* 0x000000020b4c7825 */ /* 0x000fe200078e024c */
[----:B------:R-:W-:Y:S01]  /*1be90*/  SHF.R.S32.HI R11, RZ, 0x1f, R7 ;  /* 0x0000001fff0b7819 */ /* 0x000fe20000011407 */
[----:B------:R-:W4:Y:S01]  /*1bea0*/  S2R R85, SR_TID.X ;  /* 0x0000000000557919 */ /* 0x000f220000002100 */
[----:B------:R-:W-:-:S02]  /*1beb0*/  IADD3 R25, P5, R76, 0x3000, RZ ;  /* 0x000030004c197810 */ /* 0x000fc40007fbe0ff */
[----:B------:R-:W-:Y:S02]  /*1bec0*/  IADD3 R33, P4, R76, 0x5000, RZ ;  /* 0x000050004c217810 */ /* 0x000fe40007f9e0ff */
[----:B------:R-:W-:Y:S02]  /*1bed0*/  LOP3.LUT R24, R25, 0x380, RZ, 0xc0, !PT ;  /* 0x0000038019187812 */ /* 0x000fe400078ec0ff */
[----:B------:R-:W-:Y:S02]  /*1bee0*/  LOP3.LUT R32, R33, 0x380, RZ, 0xc0, !PT ;  /* 0x0000038021207812 */ /* 0x000fe400078ec0ff */
[----:B------:R-:W-:Y:S01]  /*1bef0*/  SHF.R.U64 R24, R24, 0x3, RZ ;  /* 0x0000000318187819 */ /* 0x000fe200000012ff */
[----:B0-----:R-:W-:-:S05]  /*1bf00*/  VIADD R26, R15, 0xffffff80 ;  /* 0xffffff800f1a7836 */ /* 0x001fca0000000000 */
[----:B------:R-:W-:-:S04]  /*1bf10*/  SHF.R.S32.HI R15, RZ, 0x1f, R26 ;  /* 0x0000001fff0f7819 */ /* 0x000fc8000001141a */
[----:B------:R-:W-:Y:S02]  /*1bf20*/  LEA.HI R15, R15, R26, RZ, 0x7 ;  /* 0x0000001a0f0f7211 */ /* 0x000fe400078f38ff */
[----:B------:R-:W-:Y:S02]  /*1bf30*/  SHF.R.U64 R32, R32, 0x3, RZ ;  /* 0x0000000320207819 */ /* 0x000fe400000012ff */
[----:B------:R-:W-:Y:S02]  /*1bf40*/  LOP3.LUT R15, R15, 0xffffff80, RZ, 0xc0, !PT ;  /* 0xffffff800f0f7812 */ /* 0x000fe400078ec0ff */
[----:B------:R-:W-:Y:S01]  /*1bf50*/  LOP3.LUT R24, R24, R25, RZ, 0x3c, !PT ;  /* 0x0000001918187212 */ /* 0x000fe200078e3cff */
[----:B------:R-:W-:Y:S01]  /*1bf60*/  IMAD.X R25, RZ, RZ, R77, P5 ;  /* 0x000000ffff197224 */ /* 0x000fe200028e064d */
[----:B------:R-:W-:Y:S01]  /*1bf70*/  LOP3.LUT R32, R32, R33, RZ, 0x3c, !PT ;  /* 0x0000002120207212 */ /* 0x000fe200078e3cff */
[----:B------:R-:W-:Y:S01]  /*1bf80*/  IMAD.IADD R15, R26, 0x1, -R15 ;  /* 0x000000011a0f7824 */ /* 0x000fe200078e0a0f */
[C---:B------:R-:W-:Y:S01]  /*1bf90*/  IADD3 R45, P5, R76.reuse, 0x8000, RZ ;  /* 0x000080004c2d7810 */ /* 0x040fe20007fbe0ff */
[----:B------:R-:W-:Y:S01]  /*1bfa0*/  IMAD.X R33, RZ, RZ, R77, P4 ;  /* 0x000000ffff217224 */ /* 0x000fe200020e064d */
[----:B------:R-:W-:Y:S01]  /*1bfb0*/  IADD3 R53, P4, R76, 0xa000, RZ ;  /* 0x0000a0004c357810 */ /* 0x000fe20007f9e0ff */
[----:B------:R-:W-:Y:S01]  /*1bfc0*/  IMAD R81, R81, R2, RZ ;  /* 0x0000000251517224 */ /* 0x000fe200078e02ff */
[----:B------:R-:W-:-:S02]  /*1bfd0*/  LOP3.LUT R44, R45, 0x380, RZ, 0xc0, !PT ;  /* 0x000003802d2c7812 */ /* 0x000fc400078ec0ff */
[----:B------:R-:W-:Y:S02]  /*1bfe0*/  LOP3.LUT R52, R53, 0x380, RZ, 0xc0, !PT ;  /* 0x0000038035347812 */ /* 0x000fe400078ec0ff */
[----:B----4-:R-:W-:Y:S02]  /*1bff0*/  IADD3 R85, R85, -0x80, RZ ;  /* 0xffffff8055557810 */ /* 0x010fe40007ffe0ff */
[----:B------:R-:W-:Y:S02]  /*1c000*/  SHF.R.U64 R44, R44, 0x3, RZ ;  /* 0x000000032c2c7819 */ /* 0x000fe400000012ff */
[----:B------:R-:W-:Y:S02]  /*1c010*/  SHF.R.U64 R52, R52, 0x3, RZ ;  /* 0x0000000334347819 */ /* 0x000fe400000012ff */
[----:B------:R-:W-:Y:S02]  /*1c020*/  SHF.R.S32.HI R86, RZ, 0x1f, R85 ;  /* 0x0000001fff567819 */ /* 0x000fe40000011455 */
[----:B------:R-:W-:-:S02]  /*1c030*/  LOP3.LUT R44, R44, R45, RZ, 0x3c, !PT ;  /* 0x0000002d2c2c7212 */ /* 0x000fc400078e3cff */
[----:B------:R-:W-:Y:S01]  /*1c040*/  LOP3.LUT R52, R52, R53, RZ, 0x3c, !PT ;  /* 0x0000003534347212 */ /* 0x000fe200078e3cff */
[----:B------:R-:W-:Y:S01]  /*1c050*/  IMAD.X R53, RZ, RZ, R77, P4 ;  /* 0x000000ffff357224 */ /* 0x000fe200020e064d */
[----:B------:R-:W-:Y:S02]  /*1c060*/  IADD3.X R45, RZ, R77, RZ, P5, !PT ;  /* 0x0000004dff2d7210 */ /* 0x000fe40002ffe4ff */
[----:B------:R-:W-:Y:S02]  /*1c070*/  LEA.HI R86, R86, R85, RZ, 0x3 ;  /* 0x0000005556567211 */ /* 0x000fe400078f18ff */
[C---:B------:R-:W-:Y:S02]  /*1c080*/  IADD3 R65, P5, R76.reuse, 0xd000, RZ ;  /* 0x0000d0004c417810 */ /* 0x040fe40007fbe0ff */
[----:B------:R-:W-:Y:S02]  /*1c090*/  IADD3 R69, P4, R76, 0xe000, RZ ;  /* 0x0000e0004c457810 */ /* 0x000fe40007f9e0ff */
[----:B------:R-:W-:-:S02]  /*1c0a0*/  LOP3.LUT R86, R86, 0xfffffff8, RZ, 0xc0, !PT ;  /* 0xfffffff856567812 */ /* 0x000fc400078ec0ff */
[----:B------:R-:W-:Y:S02]  /*1c0b0*/  LOP3.LUT R64, R65, 0x380, RZ, 0xc0, !PT ;  /* 0x0000038041407812 */ /* 0x000fe400078ec0ff */
[----:B------:R-:W-:Y:S01]  /*1c0c0*/  LOP3.LUT R68, R69, 0x380, RZ, 0xc0, !PT ;  /* 0x0000038045447812 */ /* 0x000fe200078ec0ff */
[----:B------:R-:W-:Y:S01]  /*1c0d0*/  IMAD.IADD R86, R85, 0x1, -R86 ;  /* 0x0000000155567824 */ /* 0x000fe200078e0a56 */
[----:B------:R-:W-:Y:S01]  /*1c0e0*/  SHF.R.U64 R64, R64, 0x3, RZ ;  /* 0x0000000340407819 */ /* 0x000fe200000012ff */
[----:B------:R-:W0:Y:S01]  /*1c0f0*/  @P2 LDC R85, c[0x0][0xbf0] ;  /* 0x0002fc00ff552b82 */ /* 0x000e220000000800 */
[----:B------:R-:W-:Y:S02]  /*1c100*/  SHF.R.U64 R68, R68, 0x3, RZ ;  /* 0x0000000344447819 */ /* 0x000fe400000012ff */
[----:B------:R-:W-:Y:S01]  /*1c110*/  LOP3.LUT R64, R64, R65, RZ, 0x3c, !PT ;  /* 0x0000004140407212 */ /* 0x000fe200078e3cff */
[--C-:B------:R-:W-:Y:S01]  /*1c120*/  IMAD.X R65, RZ, RZ, R77.reuse, P5 ;  /* 0x000000ffff417224 */ /* 0x100fe200028e064d */
[----:B------:R-:W-:Y:S01]  /*1c130*/  LOP3.LUT R68, R68, R69, RZ, 0x3c, !PT ;  /* 0x0000004544447212 */ /* 0x000fe200078e3cff */
[----:B------:R-:W-:Y:S01]  /*1c140*/  IMAD.X R69, RZ, RZ, R77, P4 ;  /* 0x000000ffff457224 */ /* 0x000fe200020e064d */
[----:B------:R-:W-:Y:S01]  /*1c150*/  IADD3 R87, R18, 0xc0, RZ ;  /* 0x000000c012577810 */ /* 0x000fe20007ffe0ff */
[----:B------:R-:W-:Y:S01]  /*1c160*/  BSSY B1, `(.L_x_504) ;  /* 0x00000ae000017945 */ /* 0x000fe20003800000 */
[----:B------:R-:W-:-:S02]  /*1c170*/  SHF.R.S32.HI R89, RZ, 0x1f, R233 ;  /* 0x0000001fff597819 */ /* 0x000fc400000114e9 */
[----:B------:R-:W-:Y:S02]  /*1c180*/  SHF.R.S32.HI R88, RZ, 0x1f, R87 ;  /* 0x0000001fff587819 */ /* 0x000fe40000011457 */
[----:B--2---:R-:W-:Y:S01]  /*1c190*/  SHF.R.S32.HI R80, RZ, 0x1f, R84 ;  /* 0x0000001fff507819 */ /* 0x004fe20000011454 */
[----:B------:R-:W-:-:S04]  /*1c1a0*/  IMAD.WIDE.U32 R4, R84, UR4, R78 ;  /* 0x0000000454047c25 */ /* 0x000fc8000f8e004e */
[----:B------:R-:W-:-:S04]  /*1c1b0*/  IMAD R6, R80, UR4, RZ ;  /* 0x0000000450067c24 */ /* 0x000fc8000f8e02ff */
[----:B------:R-:W-:Y:S01]  /*1c1c0*/  IMAD R9, R84, UR5, R6 ;  /* 0x0000000554097c24 */ /* 0x000fe2000f8e0206 */
[----:B------:R-:W-:-:S03]  /*1c1d0*/  ULDC.64 UR4, c[0x0][0xb98] ;  /* 0x0002e60000047ab9 */ /* 0x000fc60000000a00 */
[----:B------:R-:W-:Y:S02]  /*1c1e0*/  IMAD.IADD R5, R5, 0x1, R9 ;  /* 0x0000000105057824 */ /* 0x000fe400078e0209 */
[----:B------:R-:W-:Y:S02]  /*1c1f0*/  IMAD R9, R2, R13, R10 ;  /* 0x0000000d02097224 */ /* 0x000fe400078e020a */
[----:B------:R-:W-:Y:S02]  /*1c200*/  IMAD R6, R3, UR4, RZ ;  /* 0x0000000403067c24 */ /* 0x000fe4000f8e02ff */
[----:B------:R-:W-:-:S04]  /*1c210*/  IMAD.WIDE.U32 R4, R21, UR4, R4 ;  /* 0x0000000415047c25 */ /* 0x000fc8000f8e0004 */
[----:B------:R-:W-:Y:S01]  /*1c220*/  IMAD R8, R21, UR5, R6 ;  /* 0x0000000515087c24 */ /* 0x000fe2000f8e0206 */
[----:B------:R-:W-:Y:S01]  /*1c230*/  SHF.R.S32.HI R6, RZ, 0x1f, R9 ;  /* 0x0000001fff067819 */ /* 0x000fe20000011409 */
[----:B------:R-:W-:Y:S01]  /*1c240*/  ULDC.64 UR4, c[0x0][0xb88] ;  /* 0x0002e20000047ab9 */ /* 0x000fe20000000a00 */
[----:B------:R-:W-:-:S03]  /*1c250*/  IADD3 R4, P0, R7, R4, RZ ;  /* 0x0000000407047210 */ /* 0x000fc60007f1e0ff */
[----:B------:R-:W-:Y:S01]  /*1c260*/  IMAD R6, R6, UR4, RZ ;  /* 0x0000000406067c24 */ /* 0x000fe2000f8e02ff */
[----:B------:R-:W-:-:S03]  /*1c270*/  IADD3.X R5, R11, R5, R8, P0, !PT ;  /* 0x000000050b057210 */ /* 0x000fc600007fe408 */
[C---:B------:R-:W-:Y:S02]  /*1c280*/  IMAD R11, R9.reuse, UR5, R6 ;  /* 0x00000005090b7c24 */ /* 0x040fe4000f8e0206 */
[----:B------:R-:W-:Y:S01]  /*1c290*/  IMAD.WIDE.U32 R4, R9, UR4, R4 ;  /* 0x0000000409047c25 */ /* 0x000fe2000f8e0004 */
[----:B------:R-:W-:Y:S01]  /*1c2a0*/  ULDC.64 UR4, c[0x0][0xb50] ;  /* 0x0002d40000047ab9 */ /* 0x000fe20000000a00 */
[----:B------:R-:W-:-:S03]  /*1c2b0*/  IADD3 R13, P3, R76, 0x2000, RZ ;  /* 0x000020004c0d7810 */ /* 0x000fc60007f7e0ff */
[----:B------:R-:W-:Y:S02]  /*1c2c0*/  IADD3 R5, R5, R11, RZ ;  /* 0x0000000b05057210 */ /* 0x000fe40007ffe0ff */
[----:B------:R-:W-:Y:S02]  /*1c2d0*/  LEA R6, P0, R4, UR4, 0x2 ;  /* 0x0000000404067c11 */ /* 0x000fe4000f8010ff */
[----:B------:R-:W-:Y:S02]  /*1c2e0*/  IADD3 R7, P1, R76, 0x1000, RZ ;  /* 0x000010004c077810 */ /* 0x000fe40007f3e0ff */
[----:B------:R-:W-:Y:S02]  /*1c2f0*/  LEA.HI.X R10, R4, UR5, R5, 0x2, P0 ;  /* 0x00000005040a7c11 */ /* 0x000fe400080f1405 */
[----:B------:R-:W-:Y:S01]  /*1c300*/  LOP3.LUT R12, R13, 0x380, RZ, 0xc0, !PT ;  /* 0x000003800d0c7812 */ /* 0x000fe200078ec0ff */
[----:B------:R-:W-:Y:S01]  /*1c310*/  IMAD.X R9, RZ, RZ, R77, P1 ;  /* 0x000000ffff097224 */ /* 0x000fe200008e064d */
[----:B------:R-:W-:Y:S01]  /*1c320*/  IADD3 R29, P0, R76, 0x4000, RZ ;  /* 0x000040004c1d7810 */ /* 0x000fe20007f1e0ff */
[----:B------:R-:W-:Y:S01]  /*1c330*/  SHFL.IDX PT, R50, R6, RZ, 0x1c1f ;  /* 0x001c1fff06327589 */ /* 0x000fe200000e0000 */
[----:B------:R-:W-:Y:S01]  /*1c340*/  SHF.R.U64 R12, R12, 0x3, RZ ;  /* 0x000000030c0c7819 */ /* 0x000fe200000012ff */
[----:B------:R-:W-:Y:S01]  /*1c350*/  ULDC.64 UR4, c[0x0][0xaa0] ;  /* 0x0002a80000047ab9 */ /* 0x000fe20000000a00 */
[----:B------:R-:W-:-:S02]  /*1c360*/  LOP3.LUT R28, R29, 0x380, RZ, 0xc0, !PT ;  /* 0x000003801d1c7812 */ /* 0x000fc400078ec0ff */
[----:B------:R-:W-:Y:S02]  /*1c370*/  IADD3 R37, P1, R76, 0x6000, RZ ;  /* 0x000060004c257810 */ /* 0x000fe40007f3e0ff */
[----:B------:R-:W-:Y:S02]  /*1c380*/  SHF.R.U64 R28, R28, 0x3, RZ ;  /* 0x000000031c1c7819 */ /* 0x000fe400000012ff */
[----:B------:R-:W-:Y:S01]  /*1c390*/  LOP3.LUT R12, R12, R13, RZ, 0x3c, !PT ;  /* 0x0000000d0c0c7212 */ /* 0x000fe200078e3cff */
[----:B------:R-:W-:Y:S01]  /*1c3a0*/  IMAD.X R13, RZ, RZ, R77, P3 ;  /* 0x000000ffff0d7224 */ /* 0x000fe200018e064d */
[----:B------:R-:W-:Y:S02]  /*1c3b0*/  LOP3.LUT R36, R37, 0x380, RZ, 0xc0, !PT ;  /* 0x0000038025247812 */ /* 0x000fe400078ec0ff */
[----:B------:R-:W-:Y:S02]  /*1c3c0*/  IADD3 R41, P3, R76, 0x7000, RZ ;  /* 0x000070004c297810 */ /* 0x000fe40007f7e0ff */
[----:B------:R-:W-:-:S02]  /*1c3d0*/  LOP3.LUT R28, R28, R29, RZ, 0x3c, !PT ;  /* 0x0000001d1c1c7212 */ /* 0x000fc400078e3cff */
[----:B------:R-:W-:Y:S02]  /*1c3e0*/  SHF.R.U64 R36, R36, 0x3, RZ ;  /* 0x0000000324247819 */ /* 0x000fe400000012ff */
[----:B------:R-:W-:Y:S02]  /*1c3f0*/  IADD3.X R29, RZ, R77, RZ, P0, !PT ;  /* 0x0000004dff1d7210 */ /* 0x000fe400007fe4ff */
[----:B------:R-:W-:Y:S02]  /*1c400*/  IADD3 R49, P0, R76, 0x9000, RZ ;  /* 0x000090004c317810 */ /* 0x000fe40007f1e0ff */
[----:B------:R-:W-:Y:S02]  /*1c410*/  LOP3.LUT R40, R41, 0x380, RZ, 0xc0, !PT ;  /* 0x0000038029287812 */ /* 0x000fe400078ec0ff */
[----:B------:R-:W-:Y:S01]  /*1c420*/  LOP3.LUT R36, R36, R37, RZ, 0x3c, !PT ;  /* 0x0000002524247212 */ /* 0x000fe200078e3cff */
[----:B------:R-:W-:Y:S01]  /*1c430*/  IMAD.X R37, RZ, RZ, R77, P1 ;  /* 0x000000ffff257224 */ /* 0x000fe200008e064d */
[----:B------:R-:W-:-:S02]  /*1c440*/  LOP3.LUT R48, R49, 0x380, RZ, 0xc0, !PT ;  /* 0x0000038031307812 */ /* 0x000fc400078ec0ff */
[----:B------:R-:W-:Y:S02]  /*1c450*/  SHF.R.U64 R40, R40, 0x3, RZ ;  /* 0x0000000328287819 */ /* 0x000fe400000012ff */
[----:B------:R-:W-:Y:S02]  /*1c460*/  IADD3 R57, P1, R76, 0xb000, RZ ;  /* 0x0000b0004c397810 */ /* 0x000fe40007f3e0ff */
[----:B------:R-:W-:Y:S02]  /*1c470*/  SHF.R.U64 R48, R48, 0x3, RZ ;  /* 0x0000000330307819 */ /* 0x000fe400000012ff */
[----:B------:R-:W-:Y:S01]  /*1c480*/  LOP3.LUT R40, R40, R41, RZ, 0x3c, !PT ;  /* 0x0000002928287212 */ /* 0x000fe200078e3cff */
[--C-:B------:R-:W-:Y:S01]  /*1c490*/  IMAD.X R41, RZ, RZ, R77.reuse, P3 ;  /* 0x000000ffff297224 */ /* 0x100fe200018e064d */
[----:B------:R-:W-:Y:S02]  /*1c4a0*/  LOP3.LUT R56, R57, 0x380, RZ, 0xc0, !PT ;  /* 0x0000038039387812 */ /* 0x000fe400078ec0ff */
[----:B------:R-:W-:Y:S01]  /*1c4b0*/  IADD3 R61, P3, R76, 0xc000, RZ ;  /* 0x0000c0004c3d7810 */ /* 0x000fe20007f7e0ff */
[----:B------:R-:W2:Y:S01]  /*1c4c0*/  SHFL.IDX PT, R51, R10, RZ, 0x1c1f ;  /* 0x001c1fff0a337589 */ /* 0x000ea200000e0000 */
[----:B------:R-:W-:Y:S01]  /*1c4d0*/  LOP3.LUT R48, R48, R49, RZ, 0x3c, !PT ;  /* 0x0000003130307212 */ /* 0x000fe200078e3cff */
[----:B------:R-:W-:Y:S01]  /*1c4e0*/  IMAD.X R49, RZ, RZ, R77, P0 ;  /* 0x000000ffff317224 */ /* 0x000fe200000e064d */
[----:B------:R-:W-:Y:S01]  /*1c4f0*/  SHF.R.U64 R56, R56, 0x3, RZ ;  /* 0x0000000338387819 */ /* 0x000fe200000012ff */
[----:B------:R-:W-:Y:S01]  /*1c500*/  SHFL.IDX PT, R54, R6, 0x1, 0x1c1f ;  /* 0x003c1f0006367f89 */ /* 0x000fe200000e0000 */
[----:B------:R-:W-:-:S02]  /*1c510*/  LOP3.LUT R60, R61, 0x380, RZ, 0xc0, !PT ;  /* 0x000003803d3c7812 */ /* 0x000fc400078ec0ff */
[----:B------:R-:W-:Y:S01]  /*1c520*/  LOP3.LUT P0, RZ, R15, 0x3, RZ, 0xc0, !PT ;  /* 0x000000030fff7812 */ /* 0x000fe2000780c0ff */
[----:B------:R-:W4:Y:S01]  /*1c530*/  SHFL.IDX PT, R55, R10, 0x1, 0x1c1f ;  /* 0x003c1f000a377f89 */ /* 0x000f2200000e0000 */
[----:B---3--:R-:W-:Y:S02]  /*1c540*/  LEA R4, R82, R14, 0x7 ;  /* 0x0000000e52047211 */ /* 0x008fe400078e38ff */
[----:B------:R-:W-:Y:S02]  /*1c550*/  LOP3.LUT R8, R7, 0x380, RZ, 0xc0, !PT ;  /* 0x0000038007087812 */ /* 0x000fe400078ec0ff */
[----:B------:R-:W-:Y:S01]  /*1c560*/  LOP3.LUT R56, R56, R57, RZ, 0x3c, !PT ;  /* 0x0000003938387212 */ /* 0x000fe200078e3cff */
[----:B------:R-:W-:Y:S01]  /*1c570*/  IMAD.X R57, RZ, RZ, R77, P1 ;  /* 0x000000ffff397224 */ /* 0x000fe200008e064d */
[----:B------:R-:W-:Y:S02]  /*1c580*/  SHF.R.U64 R60, R60, 0x3, RZ ;  /* 0x000000033c3c7819 */ /* 0x000fe400000012ff */
[C---:B------:R-:W-:Y:S01]  /*1c590*/  ISETP.GE.OR P1, PT, R4.reuse, R81, P0 ;  /* 0x000000510400720c */ /* 0x040fe20000726670 */
[----:B------:R-:W-:Y:S01]  /*1c5a0*/  VIADD R4, R4, 0x8 ;  /* 0x0000000804047836 */ /* 0x000fe20000000000 */
[----:B------:R-:W-:-:S02]  /*1c5b0*/  SHF.R.U64 R8, R8, 0x3, RZ ;  /* 0x0000000308087819 */ /* 0x000fc400000012ff */
[----:B------:R-:W-:Y:S02]  /*1c5c0*/  LOP3.LUT R60, R60, R61, RZ, 0x3c, !PT ;  /* 0x0000003d3c3c7212 */ /* 0x000fe400078e3cff */
[----:B------:R-:W-:Y:S02]  /*1c5d0*/  IADD3.X R61, RZ, R77, RZ, P3, !PT ;  /* 0x0000004dff3d7210 */ /* 0x000fe40001ffe4ff */
[----:B------:R-:W-:Y:S02]  /*1c5e0*/  LOP3.LUT R8, R8, R7, RZ, 0x3c, !PT ;  /* 0x0000000708087212 */ /* 0x000fe400078e3cff */
[----:B------:R-:W-:Y:S02]  /*1c5f0*/  IADD3 R5, P3, R76, 0xf000, RZ ;  /* 0x0000f0004c057810 */ /* 0x000fe40007f7e0ff */
[----:B------:R-:W-:Y:S02]  /*1c600*/  ISETP.GE.OR P0, PT, R4, R81, P0 ;  /* 0x000000510400720c */ /* 0x000fe40000706670 */
[----:B------:R-:W-:-:S02]  /*1c610*/  LOP3.LUT R7, R76, 0x380, RZ, 0xc0, !PT ;  /* 0x000003804c077812 */ /* 0x000fc400078ec0ff */
[----:B------:R-:W-:Y:S02]  /*1c620*/  LOP3.LUT R4, R5, 0x380, RZ, 0xc0, !PT ;  /* 0x0000038005047812 */ /* 0x000fe400078ec0ff */
[----:B------:R-:W-:Y:S02]  /*1c630*/  SHF.R.U64 R7, R7, 0x3, RZ ;  /* 0x0000000307077819 */ /* 0x000fe400000012ff */
[----:B------:R-:W-:Y:S02]  /*1c640*/  SHF.R.U64 R4, R4, 0x3, RZ ;  /* 0x0000000304047819 */ /* 0x000fe400000012ff */
[----:B------:R-:W-:Y:S01]  /*1c650*/  LOP3.LUT R76, R7, R76, RZ, 0x3c, !PT ;  /* 0x0000004c074c7212 */ /* 0x000fe200078e3cff */
[----:B--2---:R2:W-:Y:S01]  /*1c660*/  @!P1 ST.E desc[UR42][R50.64], R0 ;  /* 0x0000000032009985 */ /* 0x0045e2000c10192a */
[----:B------:R-:W-:Y:S01]  /*1c670*/  LOP3.LUT R72, R4, R5, RZ, 0x3c, !PT ;  /* 0x0000000504487212 */ /* 0x000fe200078e3cff */
[----:B------:R-:W-:Y:S02]  /*1c680*/  IMAD.X R73, RZ, RZ, R77, P3 ;  /* 0x000000ffff497224 */ /* 0x000fe400018e064d */
[----:B----4-:R3:W-:Y:S04]  /*1c690*/  @!P0 ST.E desc[UR42][R54.64], R20 ;  /* 0x0000001436008985 */ /* 0x0107e8000c10192a */
[----:B------:R4:W5:Y:S01]  /*1c6a0*/  LD.E.128 R4, desc[UR42][R76.64] ;  /* 0x0000002a4c047980 */ /* 0x000962000c101d00 */
[----:B--2---:R-:W-:-:S03]  /*1c6b0*/  IMAD R0, R86, 0x20, R23 ;  /* 0x0000002056007824 */ /* 0x004fc600078e0217 */
[----:B------:R-:W5:Y:S04]  /*1c6c0*/  LD.E.128 R8, desc[UR42][R8.64] ;  /* 0x0000002a08087980 */ /* 0x000f68000c101d00 */
[----:B------:R-:W5:Y:S01]  /*1c6d0*/  LD.E.128 R12, desc[UR42][R12.64] ;  /* 0x0000002a0c0c7980 */ /* 0x000f62000c101d00 */
[----:B----4-:R-:W-:-:S03]  /*1c6e0*/  IMAD R77, R79, UR4, RZ ;  /* 0x000000044f4d7c24 */ /* 0x010fc6000f8e02ff */
[----:B------:R-:W5:Y:S01]  /*1c6f0*/  LD.E.128 R24, desc[UR42][R24.64] ;  /* 0x0000002a18187980 */ /* 0x000f62000c101d00 */
[C---:B------:R-:W-:Y:S02]  /*1c700*/  IMAD R79, R78.reuse, UR5, R77 ;  /* 0x000000054e4f7c24 */ /* 0x040fe4000f8e024d */
[----:B------:R-:W-:Y:S01]  /*1c710*/  IMAD.WIDE.U32 R76, R78, UR4, RZ ;  /* 0x000000044e4c7c25 */ /* 0x000fe2000f8e00ff */
[----:B------:R-:W-:Y:S01]  /*1c720*/  ULDC.64 UR4, c[0x0][0xae8] ;  /* 0x0002ba0000047ab9 */ /* 0x000fe20000000a00 */
[----:B------:R-:W-:Y:S01]  /*1c730*/  LEA R78, R82, R0, 0x7 ;  /* 0x00000000524e7211 */ /* 0x000fe200078e38ff */
[----:B------:R-:W5:Y:S01]  /*1c740*/  LD.E.128 R28, desc[UR42][R28.64] ;  /* 0x0000002a1c1c7980 */ /* 0x000f62000c101d00 */
[----:B------:R-:W-:Y:S02]  /*1c750*/  IMAD.IADD R77, R77, 0x1, R79 ;  /* 0x000000014d4d7824 */ /* 0x000fe400078e024f */
[----:B------:R-:W-:Y:S01]  /*1c760*/  IMAD R80, R80, UR4, RZ ;  /* 0x0000000450507c24 */ /* 0x000fe2000f8e02ff */
[----:B------:R-:W5:Y:S01]  /*1c770*/  LD.E.128 R32, desc[UR42][R32.64] ;  /* 0x0000002a20207980 */ /* 0x000f62000c101d00 */
[----:B------:R-:W-:-:S03]  /*1c780*/  IMAD.WIDE.U32 R76, R84, UR4, R76 ;  /* 0x00000004544c7c25 */ /* 0x000fc6000f8e004c */
[----:B------:R-:W5:Y:S01]  /*1c790*/  LD.E.128 R36, desc[UR42][R36.64] ;  /* 0x0000002a24247980 */ /* 0x000f62000c101d00 */
[----:B------:R-:W-:Y:S01]  /*1c7a0*/  IMAD R79, R84, UR5, R80 ;  /* 0x00000005544f7c24 */ /* 0x000fe2000f8e0250 */
[----:B------:R-:W-:Y:S01]  /*1c7b0*/  ULDC.64 UR4, c[0x0][0xaf0] ;  /* 0x0002bc0000047ab9 */ /* 0x000fe20000000a00 */
[----:B-1----:R-:W-:Y:S01]  /*1c7c0*/  @P2 IMAD.HI.U32 R0, R78, R83, RZ ;  /* 0x000000534e002227 */ /* 0x002fe200078e00ff */
[----:B------:R-:W5:Y:S03]  /*1c7d0*/  LD.E.128 R40, desc[UR42][R40.64] ;  /* 0x0000002a28287980 */ /* 0x000f66000c101d00 */
[----:B------:R-:W-:Y:S01]  /*1c7e0*/  IMAD.IADD R77, R77, 0x1, R79 ;  /* 0x000000014d4d7824 */ /* 0x000fe200078e024f */
[----:B------:R-:W5:Y:S01]  /*1c7f0*/  LD.E.128 R44, desc[UR42][R44.64] ;  /* 0x0000002a2c2c7980 */ /* 0x000f62000c101d00 */
[----:B------:R-:W-:Y:S01]  /*1c800*/  IMAD.MOV.U32 R79, RZ, RZ, R78 ;  /* 0x000000ffff4f7224 */ /* 0x000fe200078e004e */
[----:B0-----:R-:W-:Y:S01]  /*1c810*/  @P2 SHF.R.U32.HI R79, RZ, R85, R0 ;  /* 0x00000055ff4f2219 */ /* 0x001fe20000011600 */
[----:B---3--:R-:W-:Y:S01]  /*1c820*/  IMAD R20, R3, UR4, RZ ;  /* 0x0000000403147c24 */ /* 0x008fe2000f8e02ff */
[----:B------:R-:W5:Y:S02]  /*1c830*/  LD.E.128 R48, desc[UR42][R48.64] ;  /* 0x0000002a30307980 */ /* 0x000f64000c101d00 */
[----:B------:R-:W-:Y:S01]  /*1c840*/  SHF.R.S32.HI R0, RZ, 0x1f, R79 ;  /* 0x0000001fff007819 */ /* 0x000fe2000001144f */
[C---:B------:R-:W-:Y:S01]  /*1c850*/  IMAD R3, R21.reuse, UR5, R20 ;  /* 0x0000000515037c24 */ /* 0x040fe2000f8e0214 */
[----:B------:R-:W5:Y:S01]  /*1c860*/  LD.E.128 R52, desc[UR42][R52.64] ;  /* 0x0000002a34347980 */ /* 0x000f62000c101d00 */
[----:B------:R-:W-:Y:S01]  /*1c870*/  IMAD.WIDE.U32 R20, R21, UR4, R76 ;  /* 0x0000000415147c25 */ /* 0x000fe2000f8e004c */
[----:B------:R-:W-:-:S02]  /*1c880*/  ULDC.64 UR4, c[0x0][0xae0] ;  /* 0x0002b80000047ab9 */ /* 0x000fc40000000a00 */
[----:B------:R-:W5:Y:S01]  /*1c890*/  LD.E.128 R56, desc[UR42][R56.64] ;  /* 0x0000002a38387980 */ /* 0x000f62000c101d00 */
[----:B------:R-:W-:Y:S01]  /*1c8a0*/  IMAD.MOV R77, RZ, RZ, -R79 ;  /* 0x000000ffff4d7224 */ /* 0x000fe200078e0a4f */
[----:B------:R-:W-:Y:S01]  /*1c8b0*/  IADD3 R21, R21, R3, RZ ;  /* 0x0000000315157210 */ /* 0x000fe20007ffe0ff */
[----:B------:R-:W-:Y:S01]  /*1c8c0*/  IMAD R0, R0, UR4, RZ ;  /* 0x0000000400007c24 */ /* 0x000fe2000f8e02ff */
[----:B------:R-:W5:Y:S01]  /*1c8d0*/  LD.E.128 R60, desc[UR42][R60.64] ;  /* 0x0000002a3c3c7980 */ /* 0x000f62000c101d00 */
[----:B------:R-:W-:Y:S02]  /*1c8e0*/  IMAD R77, R2, R77, R78 ;  /* 0x0000004d024d7224 */ /* 0x000fe400078e024e */
[C---:B------:R-:W-:Y:S01]  /*1c8f0*/  IMAD R83, R79.reuse, UR5, R0 ;  /* 0x000000054f537c24 */ /* 0x040fe2000f8e0200 */
[----:B------:R-:W5:Y:S01]  /*1c900*/  LD.E.128 R64, desc[UR42][R64.64] ;  /* 0x0000002a40407980 */ /* 0x000f62000c101d00 */
[----:B------:R-:W-:Y:S01]  /*1c910*/  IMAD.WIDE.U32 R2, R79, UR4, R20 ;  /* 0x000000044f027c25 */ /* 0x000fe2000f8e0014 */
[----:B------:R-:W-:Y:S01]  /*1c920*/  SHF.R.S32.HI R0, RZ, 0x1f, R77 ;  /* 0x0000001fff007819 */ /* 0x000fe2000001144d */
[----:B------:R-:W-:Y:S01]  /*1c930*/  ULDC.64 UR4, c[0x0][0xad8] ;  /* 0x0002b60000047ab9 */ /* 0x000fe20000000a00 */
[----:B------:R-:W5:Y:S01]  /*1c940*/  LD.E.128 R68, desc[UR42][R68.64] ;  /* 0x0000002a44447980 */ /* 0x000f62000c101d00 */
[----:B------:R-:W-:-:S02]  /*1c950*/  IMAD.IADD R3, R3, 0x1, R83 ;  /* 0x0000000103037824 */ /* 0x000fc400078e0253 */
[----:B------:R-:W-:Y:S01]  /*1c960*/  IMAD R0, R0, UR4, RZ ;  /* 0x0000000400007c24 */ /* 0x000fe2000f8e02ff */
[----:B------:R-:W5:Y:S01]  /*1c970*/  LD.E.128 R72, desc[UR42][R72.64] ;  /* 0x0000002a48487980 */ /* 0x000f62000c101d00 */
[C---:B------:R-:W-:Y:S01]  /*1c980*/  IMAD.WIDE.U32 R2, R77.reuse, UR4, R2 ;  /* 0x000000044d027c25 */ /* 0x040fe2000f8e0002 */
[----:B------:R-:W-:Y:S01]  /*1c990*/  @!PT LDS RZ, [RZ] ;  /* 0x00000000fffff984 */ /* 0x000fe20000000800 */
[----:B------:R-:W-:Y:S01]  /*1c9a0*/  @!PT LDS RZ, [RZ] ;  /* 0x00000000fffff984 */ /* 0x000fe20000000800 */
[----:B------:R-:W-:Y:S01]  /*1c9b0*/  @!PT LDS RZ, [RZ] ;  /* 0x00000000fffff984 */ /* 0x000fe20000000800 */
[----:B------:R-:W-:Y:S01]  /*1c9c0*/  @!PT LDS RZ, [RZ] ;  /* 0x00000000fffff984 */ /* 0x000fe20000000800 */
[----:B------:R0:W-:Y:S06]  /*1c9d0*/  MEMBAR.ALL.CTA ;  /* 0x0000000000007992 */ /* 0x0001ec0000008000 */
[----:B0-----:R-:W0:Y:S01]  /*1c9e0*/  FENCE.VIEW.ASYNC.S ;  /* 0x00000000000073c6 */ /* 0x001e220000000000 */
[----:B------:R-:W-:Y:S01]  /*1c9f0*/  IMAD R21, R77, UR5, R0 ;  /* 0x000000054d157c24 */ /* 0x000fe2000f8e0200 */
[----:B------:R-:W-:Y:S01]  /*1ca00*/  ULDC.64 UR4, c[0x0][0xa80] ;  /* 0x0002a00000047ab9 */ /* 0x000fe20000000a00 */
[----:B------:R-:W-:Y:S01]  /*1ca10*/  IMAD R84, R82, 0x80, R23 ;  /* 0x0000008052547824 */ /* 0x000fe200078e0217 */
[----:B------:R-:W-:Y:S01]  /*1ca20*/  LEA R80, P2, R2, UR4, 0x1 ;  /* 0x0000000402507c11 */ /* 0x000fe2000f8408ff */
[----:B------:R-:W-:-:S02]  /*1ca30*/  IMAD.IADD R3, R3, 0x1, R21 ;  /* 0x0000000103037824 */ /* 0x000fc400078e0215 */
[----:B------:R-:W-:-:S03]  /*1ca40*/  VIADD R0, R22, 0x38820 ;  /* 0x0003882016007836 */ /* 0x000fc60000000000 */
[----:B------:R-:W-:Y:S02]  /*1ca50*/  LEA.HI.X R82, R2, UR5, R3, 0x1, P2 ;  /* 0x0000000502527c11 */ /* 0x000fe400090f0c03 */
[CC--:B------:R-:W-:Y:S02]  /*1ca60*/  ISETP.GE.AND P2, PT, R84.reuse, R81.reuse, PT ;  /* 0x000000515400720c */ /* 0x0c0fe40003f46270 */
[----:B------:R-:W-:Y:S01]  /*1ca70*/  PRMT R0, RZ, 0x654, R0 ;  /* 0x00000654ff007816 */ /* 0x000fe20000000000 */
[C---:B------:R-:W-:Y:S01]  /*1ca80*/  VIADD R76, R84.reuse, 0x40 ;  /* 0x00000040544c7836 */ /* 0x040fe20000000000 */
[----:B------:R-:W-:Y:S01]  /*1ca90*/  IADD3 R20, R84, 0x20, RZ ;  /* 0x0000002054147810 */ /* 0x000fe20007ffe0ff */
[----:B------:R-:W-:Y:S01]  /*1caa0*/  VIADD R85, R18, 0x80 ;  /* 0x0000008012557836 */ /* 0x000fe20000000000 */
[----:B0-----:R0:W1:Y:S01]  /*1cab0*/  SHFL.IDX PT, R78, R80, RZ, 0x181f ;  /* 0x00181fff504e7589 */ /* 0x00106200000e0000 */
[----:B------:R-:W-:Y:S01]  /*1cac0*/  SHF.R.S32.HI R83, RZ, 0x1f, R18 ;  /* 0x0000001fff537819 */ /* 0x000fe20000011412 */
[----:B------:R2:W-:Y:S01]  /*1cad0*/  SYNCS.ARRIVE.TRANS64.RED.A1T0 RZ, [R0+URZ], RZ ;  /* 0x000000ff00ff79a7 */ /* 0x0005e2000810043f */
[----:B------:R-:W-:-:S02]  /*1cae0*/  ISETP.GE.AND P1, PT, R20, R81, PT ;  /* 0x000000511400720c */ /* 0x000fc40003f26270 */
[----:B------:R-:W-:Y:S02]  /*1caf0*/  ISETP.GE.AND P0, PT, R76, R81, PT ;  /* 0x000000514c00720c */ /* 0x000fe40003f06270 */
[----:B------:R-:W-:Y:S01]  /*1cb00*/  SHF.R.S32.HI R86, RZ, 0x1f, R85 ;  /* 0x0000001fff567819 */ /* 0x000fe20000011455 */
[----:B--2---:R0:W2:Y:S01]  /*1cb10*/  SHFL.IDX PT, R0, R82, RZ, 0x181f ;  /* 0x00181fff52007589 */ /* 0x0040a200000e0000 */
[----:B------:R-:W-:Y:S09]  /*1cb20*/  @P2 BRA `(.L_x_505) ;  /* 0x0000000000442947 */ /* 0x000ff20003800000 */
[----:B------:R-:W-:Y:S02]  /*1cb30*/  ULDC UR4, c[0x0][0xac8] ;  /* 0x0002b20000047ab9 */ /* 0x000fe40000000800 */
[----:B------:R-:W-:Y:S02]  /*1cb40*/  ISETP.GE.AND P2, PT, R18, UR4, PT ;  /* 0x0000000412007c0c */ /* 0x000fe4000bf46270 */
[----:B------:R-:W-:Y:S02]  /*1cb50*/  ISETP.GE.AND P3, PT, R233, UR4, PT ;  /* 0x00000004e9007c0c */ /* 0x000fe4000bf66270 */
[----:B------:R-:W-:-:S09]  /*1cb60*/  ISETP.GE.AND P4, PT, R85, UR4, PT ;  /* 0x0000000455007c0c */ /* 0x000fd2000bf86270 */
[----:B-1----:R-:W-:-:S04]  /*1cb70*/  @!P2 LEA R2, P5, R18, R78, 0x1 ;  /* 0x0000004e1202a211 */ /* 0x002fc800078a08ff */
[----:B--2---:R-:W-:Y:S02]  /*1cb80*/  @!P2 LEA.HI.X R3, R18, R0, R83, 0x1, P5 ;  /* 0x000000001203a211 */ /* 0x004fe400028f0c53 */
[----:B------:R-:W-:-:S03]  /*1cb90*/  ISETP.GE.AND P5, PT, R87, UR4, PT ;  /* 0x0000000457007c0c */ /* 0x000fc6000bfa6270 */
[----:B-----5:R3:W-:Y:S01]  /*1cba0*/  @!P2 ST.E.128 desc[UR42][R2.64], R4 ;  /* 0x000000040200a985 */ /* 0x0207e2000c101d2a */
[----:B------:R-:W-:-:S04]  /*1cbb0*/  @!P3 LEA R20, P2, R233, R78, 0x1 ;  /* 0x0000004ee914b211 */ /* 0x000fc800078408ff */
        /* <DEDUP_REMOVED lines=8> */
.L_x_505:
[----:B------:R-:W-:Y:S05]  /*1cc40*/  BSYNC B1 ;  /* 0x0000000000017941 */ /* 0x000fea0003800000 */
.L_x_504:
[----:B--2---:R2:W4:Y:S01]  /*1cc50*/  SHFL.IDX PT, R0, R82, 0x1, 0x181f ;  /* 0x00381f0052007f89 */ /* 0x00452200000e0000 */
[----:B------:R-:W-:Y:S03]  /*1cc60*/  BSSY B1, `(.L_x_506) ;  /* 0x0000014000017945 */ /* 0x000fe60003800000 */
[----:B---3--:R2:W3:Y:S01]  /*1cc70*/  SHFL.IDX PT, R20, R80, 0x1, 0x181f ;  /* 0x00381f0050147f89 */ /* 0x0084e200000e0000 */
[----:B------:R-:W-:Y:S05]  /*1cc80*/  @P1 BRA `(.L_x_507) ;  /* 0x0000000000441947 */ /* 0x000fea0003800000 */
[----:B------:R-:W-:Y:S02]  /*1cc90*/  ULDC UR4, c[0x0][0xac8] ;  /* 0x0002b20000047ab9 */ /* 0x000fe40000000800 */
[----:B------:R-:W-:Y:S02]  /*1cca0*/  ISETP.GE.AND P4, PT, R18, UR4, PT ;  /* 0x0000000412007c0c */ /* 0x000fe4000bf86270 */
[----:B------:R-:W-:Y:S02]  /*1ccb0*/  ISETP.GE.AND P3, PT, R233, UR4, PT ;  /* 0x00000004e9007c0c */ /* 0x000fe4000bf66270 */
[----:B------:R-:W-:Y:S02]  /*1ccc0*/  ISETP.GE.AND P2, PT, R85, UR4, PT ;  /* 0x0000000455007c0c */ /* 0x000fe4000bf46270 */
[----:B------:R-:W-:-:S07]  /*1ccd0*/  ISETP.GE.AND P1, PT, R87, UR4, PT ;  /* 0x0000000457007c0c */ /* 0x000fce000bf26270 */
[----:B---3--:R-:W-:-:S04]  /*1cce0*/  @!P4 LEA R2, P5, R18, R20, 0x1 ;  /* 0x000000141202c211 */ /* 0x008fc800078a08ff */
[----:B----4-:R-:W-:Y:S02]  /*1ccf0*/  @!P4 LEA.HI.X R3, R18, R0, R83, 0x1, P5 ;  /* 0x000000001203c211 */ /* 0x010fe400028f0c53 */
[----:B-----5:R-:W-:-:S03]  /*1cd00*/  @!P3 LEA R4, P5, R233, R20, 0x1 ;  /* 0x00000014e904b211 */ /* 0x020fc600078a08ff */
[----:B------:R3:W-:Y:S01]  /*1cd10*/  @!P4 ST.E.128 desc[UR42][R2.64], R8 ;  /* 0x000000080200c985 */ /* 0x0007e2000c101d2a */
        /* <DEDUP_REMOVED lines=8> */
.L_x_507:
[----:B------:R-:W-:Y:S05]  /*1cda0*/  BSYNC B1 ;  /* 0x0000000000017941 */ /* 0x000fea0003800000 */
.L_x_506:
[----:B----4-:R4:W0:Y:S01]  /*1cdb0*/  SHFL.IDX PT, R0, R82, 0x2, 0x181f ;  /* 0x00581f0052007f89 */ /* 0x01082200000e0000 */
[----:B------:R-:W-:Y:S03]  /*1cdc0*/  BSSY B1, `(.L_x_508) ;  /* 0x0000014000017945 */ /* 0x000fe60003800000 */
[----:B---3-5:R4:W3:Y:S01]  /*1cdd0*/  SHFL.IDX PT, R8, R80, 0x2, 0x181f ;  /* 0x00581f0050087f89 */ /* 0x0288e200000e0000 */
[----:B------:R-:W-:Y:S05]  /*1cde0*/  @P0 BRA `(.L_x_509) ;  /* 0x0000000000440947 */ /* 0x000fea0003800000 */
[----:B------:R-:W-:Y:S02]  /*1cdf0*/  ULDC UR4, c[0x0][0xac8] ;  /* 0x0002b20000047ab9 */ /* 0x000fe40000000800 */
[----:B------:R-:W-:Y:S02]  /*1ce00*/  ISETP.GE.AND P3, PT, R18, UR4, PT ;  /* 0x0000000412007c0c */ /* 0x000fe4000bf66270 */
[----:B------:R-:W-:Y:S02]  /*1ce10*/  ISETP.GE.AND P2, PT, R233, UR4, PT ;  /* 0x00000004e9007c0c */ /* 0x000fe4000bf46270 */
[----:B------:R-:W-:Y:S02]  /*1ce20*/  ISETP.GE.AND P1, PT, R85, UR4, PT ;  /* 0x0000000455007c0c */ /* 0x000fe4000bf26270 */
[----:B------:R-:W-:-:S07]  /*1ce30*/  ISETP.GE.AND P0, PT, R87, UR4, PT ;  /* 0x0000000457007c0c */ /* 0x000fce000bf06270 */
[CC--:B---3--:R-:W-:Y:S02]  /*1ce40*/  @!P3 LEA R2, P5, R18.reuse, R8.reuse, 0x1 ;  /* 0x000000081202b211 */ /* 0x0c8fe400078a08ff */
[----:B------:R-:W-:Y:S02]  /*1ce50*/  @!P2 LEA R4, P4, R233, R8, 0x1 ;  /* 0x00000008e904a211 */ /* 0x000fe400078808ff */
[----:B0-----:R-:W-:Y:S02]  /*1ce60*/  @!P3 LEA.HI.X R3, R18, R0, R83, 0x1, P5 ;  /* 0x000000001203b211 */ /* 0x001fe400028f0c53 */
        /* <DEDUP_REMOVED lines=9> */
.L_x_509:
[----:B------:R-:W-:Y:S05]  /*1cf00*/  BSYNC B1 ;  /* 0x0000000000017941 */ /* 0x000fea0003800000 */
.L_x_508:
[----:B0-----:R-:W-:Y:S01]  /*1cf10*/  VIADD R0, R84, 0x60 ;  /* 0x0000006054007836 */ /* 0x001fe20000000000 */
[----:B--2-4-:R-:W0:Y:S04]  /*1cf20*/  SHFL.IDX PT, R82, R82, 0x3, 0x181f ;  /* 0x00781f0052527f89 */ /* 0x014e2800000e0000 */
[----:B------:R-:W-:Y:S01]  /*1cf30*/  ISETP.GE.AND P0, PT, R0, R81, PT ;  /* 0x000000510000720c */ /* 0x000fe20003f06270 */
[----:B------:R-:W2:-:S12]  /*1cf40*/  SHFL.IDX PT, R80, R80, 0x3, 0x181f ;  /* 0x00781f0050507f89 */ /* 0x000e9800000e0000 */
[----:B------:R-:W-:Y:S05]  /*1cf50*/  @P0 BRA `(.L_x_510) ;  /* 0x0000000c00e00947 */ /* 0x000fea0003800000 */
[----:B------:R-:W-:Y:S02]  /*1cf60*/  ULDC UR4, c[0x0][0xac8] ;  /* 0x0002b20000047ab9 */ /* 0x000fe40000000800 */
[----:B------:R-:W-:Y:S02]  /*1cf70*/  ISETP.GE.AND P3, PT, R18, UR4, PT ;  /* 0x0000000412007c0c */ /* 0x000fe4000bf66270 */
[----:B------:R-:W-:Y:S02]  /*1cf80*/  ISETP.GE.AND P4, PT, R233, UR4, PT ;  /* 0x00000004e9007c0c */ /* 0x000fe4000bf86270 */
[----:B------:R-:W-:-:S09]  /*1cf90*/  ISETP.GE.AND P5, PT, R85, UR4, PT ;  /* 0x0000000455007c0c */ /* 0x000fd2000bfa6270 */
[CC--:B--2---:R-:W-:Y:S02]  /*1cfa0*/  @!P3 LEA R2, P0, R18.reuse, R80.reuse, 0x1 ;  /* 0x000000501202b211 */ /* 0x0c4fe400078008ff */
[-C--:B------:R-:W-:Y:S02]  /*1cfb0*/  @!P4 LEA R4, P1, R233, R80.reuse, 0x1 ;  /* 0x00000050e904c211 */ /* 0x080fe400078208ff */
[----:B------:R-:W-:Y:S02]  /*1cfc0*/  @!P5 LEA R6, P2, R85, R80, 0x1 ;  /* 0x000000505506d211 */ /* 0x000fe400078408ff */
[-C--:B0-----:R-:W-:Y:S02]  /*1cfd0*/  @!P3 LEA.HI.X R3, R18, R82.reuse, R83, 0x1, P0 ;  /* 0x000000521203b211 */ /* 0x081fe400000f0c53 */
[-C--:B------:R-:W-:Y:S02]  /*1cfe0*/  @!P4 LEA.HI.X R5, R233, R82.reuse, R89, 0x1, P1 ;  /* 0x00000052e905c211 */ /* 0x080fe400008f0c59 */
[----:B------:R-:W-:Y:S01]  /*1cff0*/  @!P5 LEA.HI.X R7, R85, R82, R86, 0x1, P2 ;  /* 0x000000525507d211 */ /* 0x000fe200010f0c56 */
[----:B------:R4:W-:Y:S01]  /*1d000*/  @!P3 ST.E.128 desc[UR42][R2.64], R24 ;  /* 0x000000180200b985 */ /* 0x0009e2000c101d2a */
[----:B------:R-:W-:-:S03]  /*1d010*/  ISETP.GE.AND P0, PT, R87, UR4, PT ;  /* 0x0000000457007c0c */ /* 0x000fc6000bf06270 */
[----:B------:R4:W-:Y:S04]  /*1d020*/  @!P4 ST.E.128 desc[UR42][R4.64], R40 ;  /* 0x000000280400c985 */ /* 0x0009e8000c101d2a */
[----:B------:R4:W-:Y:S06]  /*1d030*/  @!P5 ST.E.128 desc[UR42][R6.64], R56 ;  /* 0x000000380600d985 */ /* 0x0009ec000c101d2a */
[----:B------:R-:W-:Y:S05]  /*1d040*/  @P0 BRA `(.L_x_510) ;  /* 0x0000000c00a40947 */ /* 0x000fea0003800000 */
[----:B----4-:R-:W-:-:S04]  /*1d050*/  LEA R2, P0, R87, R80, 0x1 ;  /* 0x0000005057027211 */ /* 0x010fc800078008ff */
[----:B------:R-:W-:-:S05]  /*1d060*/  LEA.HI.X R3, R87, R82, R88, 0x1, P0 ;  /* 0x0000005257037211 */ /* 0x000fca00000f0c58 */
[----:B------:R0:W-:Y:S01]  /*1d070*/  ST.E.128 desc[UR42][R2.64], R72 ;  /* 0x0000004802007985 */ /* 0x0001e2000c101d2a */
[----:B------:R-:W-:Y:S05]  /*1d080*/  BRA `(.L_x_510) ;  /* 0x0000000c00947947 */ /* 0x000fea0003800000 */
.L_x_501:
[----:B------:R-:W2:Y:S01]  /*1d090*/  LDL R9, [R1+0x1c] ;  /* 0x00001c0001097983 */ /* 0x000ea20000100800 */
[----:B------:R-:W-:-:S03]  /*1d0a0*/  ULDC.64 UR4, c[0x0][0xc00] ;  /* 0x0003000000047ab9 */ /* 0x000fc60000000a00 */
[----:B------:R-:W3:Y:S01]  /*1d0b0*/  LDL R8, [R1+0x40] ;  /* 0x0000400001087983 */ /* 0x000ee20000100800 */
[----:B------:R-:W-:Y:S01]  /*1d0c0*/  ISETP.NE.U32.AND P0, PT, RZ, UR4, PT ;  /* 0x00000004ff007c0c */ /* 0x000fe2000bf05070 */
[----:B------:R-:W-:Y:S01]  /*1d0d0*/  IMAD.MOV.U32 R0, RZ, RZ, RZ ;  /* 0x000000ffff007224 */ /* 0x000fe200078e00ff */
[----:B------:R-:W1:Y:S02]  /*1d0e0*/  LDC R25, c[0x0][0xbe8] ;  /* 0x0002fa00ff197b82 */ /* 0x000e640000000800 */
[----:B------:R-:W-:Y:S01]  /*1d0f0*/  ISETP.NE.AND.EX P0, PT, RZ, UR5, PT, P0 ;  /* 0x00000005ff007c0c */ /* 0x000fe2000bf05300 */
[C---:B--2---:R-:W-:Y:S01]  /*1d100*/  IMAD.SHL.U32 R4, R9.reuse, 0x4, RZ ;  /* 0x0000000409047824 */ /* 0x044fe200078e00ff */
[----:B---3--:R-:W-:-:S04]  /*1d110*/  SHF.L.U64.HI R5, R9, 0x2, R8 ;  /* 0x0000000209057819 */ /* 0x008fc80000010208 */
[----:B------:R-:W-:-:S04]  /*1d120*/  IADD3 R2, P1, R4, UR4, RZ ;  /* 0x0000000404027c10 */ /* 0x000fc8000ff3e0ff */
[----:B------:R-:W-:Y:S01]  /*1d130*/  IADD3.X R3, R5, UR5, RZ, P1, !PT ;  /* 0x0000000505037c10 */ /* 0x000fe20008ffe4ff */
[----:B------:R-:W-:Y:S02]  /*1d140*/  ULDC.64 UR4, c[0x0][0xc08] ;  /* 0x0003020000047ab9 */ /* 0x000fe40000000a00 */
[----:B------:R-:W-:Y:S02]  /*1d150*/  ISETP.NE.U32.AND P1, PT, RZ, UR4, PT ;  /* 0x00000004ff007c0c */ /* 0x000fe4000bf25070 */
[----:B------:R2:W5:Y:S02]  /*1d160*/  @P0 LDG.E R0, desc[UR42][R2.64] ;  /* 0x0000002a02000981 */ /* 0x000564000c1e1900 */
[----:B------:R-:W-:Y:S01]  /*1d170*/  ISETP.NE.AND.EX P1, PT, RZ, UR5, PT, P1 ;  /* 0x00000005ff007c0c */ /* 0x000fe2000bf25310 */
[----:B------:R-:W3:-:S12]  /*1d180*/  S2R R7, SR_TID.X ;  /* 0x0000000000077919 */ /* 0x000ed80000002100 */
[----:B------:R-:W-:Y:S01]  /*1d190*/  @P1 IADD3 R4, P2, R4, UR4, RZ ;  /* 0x0000000404041c10 */ /* 0x000fe2000ff5e0ff */
[----:B------:R-:W-:Y:S02]  /*1d1a0*/  ULDC UR4, c[0x0][0xa88] ;  /* 0x0002a20000047ab9 */ /* 0x000fe40000000800 */
[----:B------:R-:W-:Y:S02]  /*1d1b0*/  MOV R6, UR4 ;  /* 0x0000000400067c02 */ /* 0x000fe40008000f00 */
[----:B------:R-:W-:-:S05]  /*1d1c0*/  @P1 IADD3.X R5, R5, UR5, RZ, P2, !PT ;  /* 0x0000000505051c10 */ /* 0x000fca00097fe4ff */
[----:B------:R2:W5:Y:S01]  /*1d1d0*/  @P1 LDG.E R6, desc[UR42][R4.64] ;  /* 0x0000002a04061981 */ /* 0x000562000c1e1900 */
[----:B-1----:R-:W-:Y:S01]  /*1d1e0*/  ISETP.NE.AND P2, PT, R25, 0x1, PT ;  /* 0x000000011900780c */ /* 0x002fe20003f45270 */
[----:B---3--:R-:W-:-:S12]  /*1d1f0*/  VIADD R24, R7, 0xffffff80 ;  /* 0xffffff8007187836 */ /* 0x008fd80000000000 */
[----:B------:R-:W1:Y:S01]  /*1d200*/  @P2 LDC R27, c[0x0][0xbec] ;  /* 0x0002fb00ff1b2b82 */ /* 0x000e620000000800 */
[----:B------:R-:W-:Y:S01]  /*1d210*/  ISETP.GE.AND P3, PT, R24, 0x80, PT ;  /* 0x000000801800780c */ /* 0x000fe20003f66270 */
[----:B--2---:R-:W-:-:S12]  /*1d220*/  @P1 BRA `(.L_x_511) ;  /* 0x0000000000101947 */ /* 0x004fd80003800000 */
[----:B------:R-:W-:Y:S05]  /*1d230*/  @!P0 BRA `(.L_x_511) ;  /* 0x00000000000c8947 */ /* 0x000fea0003800000 */
[----:B------:R-:W2:Y:S04]  /*1d240*/  LDG.E R5, desc[UR42][R2.64] ;  /* 0x0000002a02057981 */ /* 0x000ea8000c1e1900 */
[----:B-----5:R-:W2:Y:S02]  /*1d250*/  LDG.E R6, desc[UR42][R2.64+0x4] ;  /* 0x0000042a02067981 */ /* 0x020ea4000c1e1900 */
[----:B--2---:R-:W-:-:S07]  /*1d260*/  IMAD.IADD R6, R6, 0x1, -R5 ;  /* 0x0000000106067824 */ /* 0x004fce00078e0a05 */
.L_x_511:
[----:B------:R-:W2:Y:S04]  /*1d270*/  LDL R20, [R1+0x38] ;  /* 0x0000380001147983 */ /* 0x000ea80000100800 */
[----:B------:R3:W5:Y:S01]  /*1d280*/  LDL R14, [R1+0x50] ;  /* 0x00005000010e7983 */ /* 0x0007620000100800 */
[----:B------:R-:W-:Y:S01]  /*1d290*/  BSSY B1, `(.L_x_512) ;  /* 0x000002d000017945 */ /* 0x000fe20003800000 */
[----:B------:R-:W-:Y:S02]  /*1d2a0*/  SEL R13, R9, RZ, !P0 ;  /* 0x000000ff090d7207 */ /* 0x000fe40004000000 */
[----:B------:R-:W-:Y:S02]  /*1d2b0*/  SEL R12, R8, RZ, !P0 ;  /* 0x000000ff080c7207 */ /* 0x000fe40004000000 */
[----:B-----5:R-:W-:-:S02]  /*1d2c0*/  SHF.R.S32.HI R11, RZ, 0x1f, R0 ;  /* 0x0000001fff0b7819 */ /* 0x020fc40000011400 */
[----:B--2---:R-:W-:Y:S01]  /*1d2d0*/  SHF.R.S32.HI R10, RZ, 0x1f, R20 ;  /* 0x0000001fff0a7819 */ /* 0x004fe20000011414 */
[----:B---3--:R-:W-:Y:S06]  /*1d2e0*/  @P3 BRA `(.L_x_513) ;  /* 0x00000000009c3947 */ /* 0x008fec0003800000 */
[----:B------:R-:W2:Y:S01]  /*1d2f0*/  LDC R9, c[0x0][0xbe8] ;  /* 0x0002fa00ff097b82 */ /* 0x000ea20000000800 */
[----:B------:R-:W-:-:S05]  /*1d300*/  IMAD R2, R14, 0x80, R7 ;  /* 0x000000800e027824 */ /* 0x000fca00078e0207 */
[----:B------:R-:W-:Y:S01]  /*1d310*/  IADD3 R8, R2, -0x80, RZ ;  /* 0xffffff8002087810 */ /* 0x000fe20007ffe0ff */
[----:B--2---:R-:W-:-:S05]  /*1d320*/  IMAD R3, R6, R9, RZ ;  /* 0x0000000906037224 */ /* 0x004fca00078e02ff */
[----:B------:R-:W-:-:S13]  /*1d330*/  ISETP.GE.AND P0, PT, R8, R3, PT ;  /* 0x000000030800720c */ /* 0x000fda0003f06270 */
[----:B------:R-:W-:Y:S05]  /*1d340*/  @P0 BRA `(.L_x_513) ;  /* 0x0000000000840947 */ /* 0x000fea0003800000 */
[----:B------:R-:W-:Y:S01]  /*1d350*/  ISETP.NE.AND P0, PT, R9, 0x1, PT ;  /* 0x000000010900780c */ /* 0x000fe20003f05270 */
[----:B------:R-:W-:Y:S01]  /*1d360*/  ULDC.64 UR4, c[0x0][0xb90] ;  /* 0x0002e40000047ab9 */ /* 0x000fe20000000a00 */
[----:B------:R-:W-:Y:S02]  /*1d370*/  IMAD.MOV.U32 R2, RZ, RZ, R0 ;  /* 0x000000ffff027224 */ /* 0x000fe400078e0000 */
[----:B------:R-:W-:Y:S02]  /*1d380*/  IMAD R7, R10, UR4, RZ ;  /* 0x000000040a077c24 */ /* 0x000fe4000f8e02ff */
[----:B------:R-:W-:Y:S02]  /*1d390*/  IMAD.MOV.U32 R3, RZ, RZ, R11 ;  /* 0x000000ffff037224 */ /* 0x000fe400078e000b */
[----:B------:R-:W-:Y:S02]  /*1d3a0*/  IMAD.MOV.U32 R5, RZ, RZ, R8 ;  /* 0x000000ffff057224 */ /* 0x000fe400078e0008 */
[----:B------:R-:W-:-:S03]  /*1d3b0*/  IMAD.WIDE.U32 R2, R20, UR4, R2 ;  /* 0x0000000414027c25 */ /* 0x000fc6000f8e0002 */
[----:B------:R-:W2:Y:S01]  /*1d3c0*/  @P0 LDC R15, c[0x0][0xbec] ;  /* 0x0002fb00ff0f0b82 */ /* 0x000ea20000000800 */
[----:B------:R-:W-:Y:S01]  /*1d3d0*/  IMAD R7, R20, UR5, R7 ;  /* 0x0000000514077c24 */ /* 0x000fe2000f8e0207 */
[----:B------:R-:W-:-:S04]  /*1d3e0*/  ULDC.64 UR4, c[0x0][0xb98] ;  /* 0x0002e60000047ab9 */ /* 0x000fc80000000a00 */
[----:B------:R-:W-:Y:S02]  /*1d3f0*/  IADD3 R3, R3, R7, RZ ;  /* 0x0000000703037210 */ /* 0x000fe40007ffe0ff */
[----:B------:R-:W3:Y:S01]  /*1d400*/  @P0 LDC R21, c[0x0][0xbf0] ;  /* 0x0002fc00ff150b82 */ /* 0x000ee20000000800 */
[----:B------:R-:W-:-:S04]  /*1d410*/  IMAD.WIDE.U32 R2, R13, UR4, R2 ;  /* 0x000000040d027c25 */ /* 0x000fc8000f8e0002 */
[----:B--2---:R-:W-:-:S05]  /*1d420*/  @P0 IMAD.HI.U32 R4, R8, R15, RZ ;  /* 0x0000000f08040227 */ /* 0x004fca00078e00ff */
[----:B---3--:R-:W-:Y:S01]  /*1d430*/  @P0 SHF.R.U32.HI R5, RZ, R21, R4 ;  /* 0x00000015ff050219 */ /* 0x008fe20000011604 */
[----:B------:R-:W-:-:S03]  /*1d440*/  IMAD R4, R12, UR4, RZ ;  /* 0x000000040c047c24 */ /* 0x000fc6000f8e02ff */
[----:B------:R-:W-:Y:S01]  /*1d450*/  IADD3 R2, P0, R5, R2, RZ ;  /* 0x0000000205027210 */ /* 0x000fe20007f1e0ff */
[----:B------:R-:W-:-:S04]  /*1d460*/  IMAD.MOV R7, RZ, RZ, -R5 ;  /* 0x000000ffff077224 */ /* 0x000fc800078e0a05 */
[----:B------:R-:W-:Y:S01]  /*1d470*/  IMAD R7, R9, R7, R8 ;  /* 0x0000000709077224 */ /* 0x000fe200078e0208 */
[----:B------:R-:W-:Y:S01]  /*1d480*/  SHF.R.S32.HI R9, RZ, 0x1f, R5 ;  /* 0x0000001fff097819 */ /* 0x000fe20000011405 */
[----:B------:R-:W-:Y:S01]  /*1d490*/  IMAD R8, R13, UR5, R4 ;  /* 0x000000050d087c24 */ /* 0x000fe2000f8e0204 */
[----:B------:R-:W-:Y:S02]  /*1d4a0*/  ULDC.64 UR4, c[0x0][0xb88] ;  /* 0x0002e20000047ab9 */ /* 0x000fe40000000a00 */
[----:B------:R-:W-:Y:S02]  /*1d4b0*/  SHF.R.S32.HI R4, RZ, 0x1f, R7 ;  /* 0x0000001fff047819 */ /* 0x000fe40000011407 */
[----:B------:R-:W-:-:S03]  /*1d4c0*/  IADD3.X R3, R9, R3, R8, P0, !PT ;  /* 0x0000000309037210 */ /* 0x000fc600007fe408 */
[----:B------:R-:W-:Y:S02]  /*1d4d0*/  IMAD R4, R4, UR4, RZ ;  /* 0x0000000404047c24 */ /* 0x000fe4000f8e02ff */
[----:B------:R-:W-:-:S04]  /*1d4e0*/  IMAD.WIDE.U32 R2, R7, UR4, R2 ;  /* 0x0000000407027c25 */ /* 0x000fc8000f8e0002 */
[----:B------:R-:W-:Y:S01]  /*1d4f0*/  IMAD R5, R7, UR5, R4 ;  /* 0x0000000507057c24 */ /* 0x000fe2000f8e0204 */
[----:B------:R-:W-:Y:S02]  /*1d500*/  ULDC.64 UR4, c[0x0][0xb50] ;  /* 0x0002d40000047ab9 */ /* 0x000fe40000000a00 */
[----:B------:R-:W-:Y:S01]  /*1d510*/  LEA R4, P0, R2, UR4, 0x2 ;  /* 0x0000000402047c11 */ /* 0x000fe2000f8010ff */
[----:B------:R-:W-:-:S05]  /*1d520*/  IMAD.IADD R3, R3, 0x1, R5 ;  /* 0x0000000103037824 */ /* 0x000fca00078e0205 */
[----:B------:R-:W-:Y:S01]  /*1d530*/  LEA.HI.X R5, R2, UR5, R3, 0x2, P0 ;  /* 0x0000000502057c11 */ /* 0x000fe200080f1403 */
[----:B------:R-:W-:-:S05]  /*1d540*/  IMAD.MOV.U32 R3, RZ, RZ, -0x800000 ;  /* 0xff800000ff037424 */ /* 0x000fca00078e00ff */
[----:B------:R2:W-:Y:S02]  /*1d550*/  STG.E desc[UR42][R4.64], R3 ;  /* 0x0000000304007986 */ /* 0x0005e4000c10192a */
.L_x_513:
[----:B------:R-:W-:Y:S05]  /*1d560*/  BSYNC B1 ;  /* 0x0000000000017941 */ /* 0x000fea0003800000 */
.L_x_512:
[----:B--2---:R-:W-:Y:S01]  /*1d570*/  SHF.R.S32.HI R4, RZ, 0x1f, R24 ;  /* 0x0000001fff047819 */ /* 0x004fe20000011418 */
[----:B------:R-:W2:Y:S01]  /*1d580*/  @P2 LDC R9, c[0x0][0xbf0] ;  /* 0x0002fc00ff092b82 */ /* 0x000ea20000000800 */
[----:B------:R-:W-:Y:S01]  /*1d590*/  ULDC.64 UR4, c[0x0][0xaa0] ;  /* 0x0002a80000047ab9 */ /* 0x000fe20000000a00 */
[----:B------:R-:W-:Y:S01]  /*1d5a0*/  VIADD R21, R18, 0x80 ;  /* 0x0000008012157836 */ /* 0x000fe20000000000 */
[----:B------:R-:W-:Y:S01]  /*1d5b0*/  LEA.HI R4, R4, R24, RZ, 0x3 ;  /* 0x0000001804047211 */ /* 0x000fe200078f18ff */
[----:B------:R-:W-:-:S03]  /*1d5c0*/  IMAD R3, R11, UR4, RZ ;  /* 0x000000040b037c24 */ /* 0x000fc6000f8e02ff */
[----:B------:R-:W-:Y:S01]  /*1d5d0*/  LOP3.LUT R4, R4, 0xfffffff8, RZ, 0xc0, !PT ;  /* 0xfffffff804047812 */ /* 0x000fe200078ec0ff */
[C---:B------:R-:W-:Y:S02]  /*1d5e0*/  IMAD R5, R0.reuse, UR5, R3 ;  /* 0x0000000500057c24 */ /* 0x040fe4000f8e0203 */
[----:B------:R-:W-:Y:S01]  /*1d5f0*/  IMAD.WIDE.U32 R2, R0, UR4, RZ ;  /* 0x0000000400027c25 */ /* 0x000fe2000f8e00ff */
[----:B------:R-:W-:Y:S01]  /*1d600*/  IADD3 R4, R24, -R4, RZ ;  /* 0x8000000418047210 */ /* 0x000fe20007ffe0ff */
[----:B------:R-:W-:Y:S02]  /*1d610*/  ULDC.64 UR4, c[0x0][0xae8] ;  /* 0x0002ba0000047ab9 */ /* 0x000fe40000000a00 */
[----:B------:R-:W-:Y:S02]  /*1d620*/  IMAD R0, R10, UR4, RZ ;  /* 0x000000040a007c24 */ /* 0x000fe4000f8e02ff */
[----:B------:R-:W-:Y:S02]  /*1d630*/  IMAD R4, R4, 0x20, R23 ;  /* 0x0000002004047824 */ /* 0x000fe400078e0217 */
[----:B------:R-:W-:-:S02]  /*1d640*/  IMAD.IADD R3, R3, 0x1, R5 ;  /* 0x0000000103037824 */ /* 0x000fc400078e0205 */
[----:B------:R-:W-:Y:S02]  /*1d650*/  IMAD R8, R14, 0x80, R4 ;  /* 0x000000800e087824 */ /* 0x000fe400078e0204 */
[----:B------:R-:W-:Y:S02]  /*1d660*/  IMAD R7, R20, UR5, R0 ;  /* 0x0000000514077c24 */ /* 0x000fe4000f8e0200 */
[----:B-1----:R-:W-:Y:S01]  /*1d670*/  @P2 IMAD.HI.U32 R0, R8, R27, RZ ;  /* 0x0000001b08002227 */ /* 0x002fe200078e00ff */
[----:B------:R-:W-:-:S03]  /*1d680*/  MOV R5, R8 ;  /* 0x0000000800057202 */ /* 0x000fc60000000f00 */
[----:B------:R-:W-:Y:S01]  /*1d690*/  IMAD.WIDE.U32 R2, R20, UR4, R2 ;  /* 0x0000000414027c25 */ /* 0x000fe2000f8e0002 */
[----:B------:R-:W-:Y:S01]  /*1d6a0*/  ULDC.64 UR4, c[0x0][0xaf0] ;  /* 0x0002bc0000047ab9 */ /* 0x000fe20000000a00 */
[----:B--2---:R-:W-:Y:S02]  /*1d6b0*/  @P2 SHF.R.U32.HI R5, RZ, R9, R0 ;  /* 0x00000009ff052219 */ /* 0x004fe40000011600 */
[----:B------:R-:W-:Y:S01]  /*1d6c0*/  IMAD.IADD R3, R3, 0x1, R7 ;  /* 0x0000000103037824 */ /* 0x000fe200078e0207 */
[----:B------:R-:W-:Y:S01]  /*1d6d0*/  SHF.R.S32.HI R20, RZ, 0x1f, R233 ;  /* 0x0000001fff147819 */ /* 0x000fe200000114e9 */
[----:B------:R-:W-:Y:S01]  /*1d6e0*/  IMAD R4, R12, UR4, RZ ;  /* 0x000000040c047c24 */ /* 0x000fe2000f8e02ff */
[--C-:B------:R-:W-:Y:S01]  /*1d6f0*/  SHF.R.S32.HI R0, RZ, 0x1f, R5.reuse ;  /* 0x0000001fff007819 */ /* 0x100fe20000011405 */
[----:B------:R-:W-:Y:S02]  /*1d700*/  IMAD.MOV R7, RZ, RZ, -R5 ;  /* 0x000000ffff077224 */ /* 0x000fe400078e0a05 */
[----:B------:R-:W-:-:S02]  /*1d710*/  IMAD R9, R13, UR5, R4 ;  /* 0x000000050d097c24 */ /* 0x000fc4000f8e0204 */
[----:B------:R-:W-:Y:S01]  /*1d720*/  IMAD.WIDE.U32 R2, R13, UR4, R2 ;  /* 0x000000040d027c25 */ /* 0x000fe2000f8e0002 */
[----:B------:R-:W-:-:S03]  /*1d730*/  ULDC.64 UR4, c[0x0][0xae0] ;  /* 0x0002b80000047ab9 */ /* 0x000fc60000000a00 */
[----:B------:R-:W-:Y:S01]  /*1d740*/  IMAD R7, R25, R7, R8 ;  /* 0x0000000719077224 */ /* 0x000fe200078e0208 */
[----:B------:R-:W-:Y:S01]  /*1d750*/  SHF.R.S32.HI R8, RZ, 0x1f, R21 ;  /* 0x0000001fff087819 */ /* 0x000fe20000011415 */
[----:B------:R-:W-:Y:S02]  /*1d760*/  IMAD R4, R0, UR4, RZ ;  /* 0x0000000400047c24 */ /* 0x000fe4000f8e02ff */
[----:B------:R-:W-:Y:S01]  /*1d770*/  IMAD.IADD R3, R3, 0x1, R9 ;  /* 0x0000000103037824 */ /* 0x000fe200078e0209 */
[----:B------:R-:W-:Y:S01]  /*1d780*/  SHF.R.S32.HI R0, RZ, 0x1f, R7 ;  /* 0x0000001fff007819 */ /* 0x000fe20000011407 */
[C---:B------:R-:W-:Y:S02]  /*1d790*/  IMAD R9, R5.reuse, UR5, R4 ;  /* 0x0000000505097c24 */ /* 0x040fe4000f8e0204 */
[----:B------:R-:W-:Y:S01]  /*1d7a0*/  IMAD.WIDE.U32 R2, R5, UR4, R2 ;  /* 0x0000000405027c25 */ /* 0x000fe2000f8e0002 */
[----:B------:R-:W-:-:S03]  /*1d7b0*/  ULDC.64 UR4, c[0x0][0xad8] ;  /* 0x0002b60000047ab9 */ /* 0x000fc60000000a00 */
[----:B------:R-:W-:Y:S01]  /*1d7c0*/  IMAD R0, R0, UR4, RZ ;  /* 0x0000000400007c24 */ /* 0x000fe2000f8e02ff */
[----:B------:R-:W-:-:S03]  /*1d7d0*/  IADD3 R3, R3, R9, RZ ;  /* 0x0000000903037210 */ /* 0x000fc60007ffe0ff */
[C---:B------:R-:W-:Y:S02]  /*1d7e0*/  IMAD R9, R7.reuse, UR5, R0 ;  /* 0x0000000507097c24 */ /* 0x040fe4000f8e0200 */
[----:B------:R-:W-:Y:S01]  /*1d7f0*/  IMAD.WIDE.U32 R4, R7, UR4, R2 ;  /* 0x0000000407047c25 */ /* 0x000fe2000f8e0002 */
[----:B------:R-:W-:Y:S01]  /*1d800*/  ULDC.64 UR4, c[0x0][0xa80] ;  /* 0x0002a00000047ab9 */ /* 0x000fe20000000a00 */
[----:B------:R-:W-:Y:S02]  /*1d810*/  IADD3 R7, R18, 0xc0, RZ ;  /* 0x000000c012077810 */ /* 0x000fe40007ffe0ff */
[----:B------:R-:W-:Y:S01]  /*1d820*/  IMAD.IADD R3, R5, 0x1, R9 ;  /* 0x0000000105037824 */ /* 0x000fe200078e0209 */
[----:B------:R-:W-:Y:S01]  /*1d830*/  LEA R2, P0, R4, UR4, 0x1 ;  /* 0x0000000404027c11 */ /* 0x000fe2000f8008ff */
[----:B------:R-:W-:Y:S01]  /*1d840*/  UMOV UR4, 0xffffffff ;  /* 0xffffffff00047882 */ /* 0x000fe20000000000 */
[----:B------:R-:W-:Y:S01]  /*1d850*/  IMAD R5, R14, 0x80, R23 ;  /* 0x000000800e057824 */ /* 0x000fe200078e0217 */
[----:B------:R-:W-:-:S02]  /*1d860*/  SHF.R.S32.HI R9, RZ, 0x1f, R18 ;  /* 0x0000001fff097819 */ /* 0x000fc40000011412 */
[----:B------:R-:W-:Y:S02]  /*1d870*/  LEA.HI.X R3, R4, UR5, R3, 0x1, P0 ;  /* 0x0000000504037c11 */ /* 0x000fe400080f0c03 */
[----:B------:R-:W-:Y:S01]  /*1d880*/  SHF.R.S32.HI R10, RZ, 0x1f, R7 ;  /* 0x0000001fff0a7819 */ /* 0x000fe20000011407 */
[----:B------:R-:W-:Y:S06]  /*1d890*/  BRA.DIV UR4, `(.L_x_514) ;  /* 0x000000a604987947 */ /* 0x000fec000b800000 */
[----:B------:R1:W2:Y:S04]  /*1d8a0*/  SHFL.IDX PT, R0, R3, RZ, 0x181f ;  /* 0x00181fff03007589 */ /* 0x0002a800000e0000 */
[----:B------:R1:W3:Y:S02]  /*1d8b0*/  SHFL.IDX PT, R14, R2, RZ, 0x181f ;  /* 0x00181fff020e7589 */ /* 0x0002e400000e0000 */
.L_x_747:
[----:B------:R-:W-:Y:S01]  /*1d8c0*/  IMAD R25, R6, R25, RZ ;  /* 0x0000001906197224 */ /* 0x000fe200078e02ff */
[----:B------:R-:W-:Y:S04]  /*1d8d0*/  BSSY B1, `(.L_x_515) ;  /* 0x0000014000017945 */ /* 0x000fe80003800000 */
[----:B------:R-:W-:-:S13]  /*1d8e0*/  ISETP.GE.AND P0, PT, R5, R25, PT ;  /* 0x000000190500720c */ /* 0x000fda0003f06270 */
        /* <DEDUP_REMOVED lines=8> */
[----:B--2---:R-:W-:Y:S02]  /*1d970*/  @!P3 LEA.HI.X R13, R18, R0, R9, 0x1, P5 ;  /* 0x00000000120db211 */ /* 0x004fe400028f0c09 */
        /* <DEDUP_REMOVED lines=9> */
.L_x_516:
[----:B------:R-:W-:Y:S05]  /*1da10*/  BSYNC B1 ;  /* 0x0000000000017941 */ /* 0x000fea0003800000 */
.L_x_515:
[----:B------:R-:W-:-:S03]  /*1da20*/  UMOV UR4, 0xffffffff ;  /* 0xffffffff00047882 */ /* 0x000fc60000000000 */
[----:B------:R-:W-:Y:S05]  /*1da30*/  BRA.DIV UR4, `(.L_x_517) ;  /* 0x000000a604647947 */ /* 0x000fea000b800000 */
[----:B--2---:R2:W0:Y:S04]  /*1da40*/  SHFL.IDX PT, R0, R3, 0x1, 0x181f ;  /* 0x00381f0003007f89 */ /* 0x00442800000e0000 */
[----:B---34-:R2:W3:Y:S02]  /*1da50*/  SHFL.IDX PT, R14, R2, 0x1, 0x181f ;  /* 0x00381f00020e7f89 */ /* 0x0184e400000e0000 */
.L_x_751:
[----:B------:R-:W-:Y:S01]  /*1da60*/  VIADD R4, R5, 0x20 ;  /* 0x0000002005047836 */ /* 0x000fe20000000000 */
        /* <DEDUP_REMOVED lines=20> */
.L_x_519:
[----:B------:R-:W-:Y:S05]  /*1dbb0*/  BSYNC B1 ;  /* 0x0000000000017941 */ /* 0x000fea0003800000 */
.L_x_518:
[----:B------:R-:W-:-:S03]  /*1dbc0*/  UMOV UR4, 0xffffffff ;  /* 0xffffffff00047882 */ /* 0x000fc60000000000 */
[----:B------:R-:W-:Y:S05]  /*1dbd0*/  BRA.DIV UR4, `(.L_x_520) ;  /* 0x000000a604447947 */ /* 0x000fea000b800000 */
[----:B0-----:R0:W0:Y:S04]  /*1dbe0*/  SHFL.IDX PT, R0, R3, 0x2, 0x181f ;  /* 0x00581f0003007f89 */ /* 0x00102800000e0000 */
[----:B---34-:R3:W4:Y:S02]  /*1dbf0*/  SHFL.IDX PT, R14, R2, 0x2, 0x181f ;  /* 0x00581f00020e7f89 */ /* 0x01872400000e0000 */
.L_x_755:
        /* <DEDUP_REMOVED lines=9> */
[CC--:B----4-:R-:W-:Y:S02]  /*1dc90*/  @!P3 LEA R12, P5, R18.reuse, R14.reuse, 0x1 ;  /* 0x0000000e120cb211 */ /* 0x0d0fe400078a08ff */
        /* <DEDUP_REMOVED lines=11> */
.L_x_522:
[----:B------:R-:W-:Y:S05]  /*1dd50*/  BSYNC B1 ;  /* 0x0000000000017941 */ /* 0x000fea0003800000 */
.L_x_521:
[----:B------:R-:W-:-:S03]  /*1dd60*/  UMOV UR4, 0xffffffff ;  /* 0xffffffff00047882 */ /* 0x000fc60000000000 */
[----:B------:R-:W-:Y:S05]  /*1dd70*/  BRA.DIV UR4, `(.L_x_523) ;  /* 0x000000a604247947 */ /* 0x000fea000b800000 */
[----:B0-----:R0:W0:Y:S04]  /*1dd80*/  SHFL.IDX PT, R0, R3, 0x3, 0x181f ;  /* 0x00781f0003007f89 */ /* 0x00102800000e0000 */
[----:B----4-:R4:W0:Y:S02]  /*1dd90*/  SHFL.IDX PT, R14, R2, 0x3, 0x181f ;  /* 0x00781f00020e7f89 */ /* 0x01082400000e0000 */
.L_x_759:
[----:B-1234-:R-:W-:-:S05]  /*1dda0*/  VIADD R2, R5, 0x60 ;  /* 0x0000006005027836 */ /* 0x01efca0000000000 */
[----:B------:R-:W-:-:S13]  /*1ddb0*/  ISETP.GE.AND P0, PT, R2, R25, PT ;  /* 0x000000190200720c */ /* 0x000fda0003f06270 */
[----:B------:R-:W-:Y:S05]  /*1ddc0*/  @P0 BRA `(.L_x_510) ;  /* 0x0000000000440947 */ /* 0x000fea0003800000 */
[----:B------:R-:W-:Y:S02]  /*1ddd0*/  ULDC UR4, c[0x0][0xac8] ;  /* 0x0002b20000047ab9 */ /* 0x000fe40000000800 */
[----:B------:R-:W-:Y:S02]  /*1dde0*/  ISETP.GE.AND P3, PT, R18, UR4, PT ;  /* 0x0000000412007c0c */ /* 0x000fe4000bf66270 */
[----:B------:R-:W-:Y:S02]  /*1ddf0*/  ISETP.GE.AND P2, PT, R233, UR4, PT ;  /* 0x00000004e9007c0c */ /* 0x000fe4000bf46270 */
[----:B------:R-:W-:Y:S02]  /*1de00*/  ISETP.GE.AND P1, PT, R21, UR4, PT ;  /* 0x0000000415007c0c */ /* 0x000fe4000bf26270 */
[----:B------:R-:W-:-:S07]  /*1de10*/  ISETP.GE.AND P0, PT, R7, UR4, PT ;  /* 0x0000000407007c0c */ /* 0x000fce000bf06270 */
[CC--:B0-----:R-:W-:Y:S02]  /*1de20*/  @!P3 LEA R2, P5, R18.reuse, R14.reuse, 0x1 ;  /* 0x0000000e1202b211 */ /* 0x0c1fe400078a08ff */
[----:B------:R-:W-:Y:S02]  /*1de30*/  @!P2 LEA R4, P4, R233, R14, 0x1 ;  /* 0x0000000ee904a211 */ /* 0x000fe400078808ff */
[----:B------:R-:W-:Y:S02]  /*1de40*/  @!P3 LEA.HI.X R3, R18, R0, R9, 0x1, P5 ;  /* 0x000000001203b211 */ /* 0x000fe400028f0c09 */
        /* <DEDUP_REMOVED lines=9> */
.L_x_510:
[----:B------:R-:W-:Y:S05]  /*1dee0*/  BSYNC B0 ;  /* 0x0000000000007941 */ /* 0x000fea0003800000 */
.L_x_500:
[----:B0-----:R-:W5:Y:S01]  /*1def0*/  LDL R0, [R1+0xc] ;  /* 0x00000c0001007983 */ /* 0x001f620000100800 */
[----:B------:R-:W-:Y:S02]  /*1df00*/  ULDC UR4, c[0x0][0xc3c] ;  /* 0x00030f0000047ab9 */ /* 0x000fe40000000800 */
[----:B-----5:R-:W-:-:S13]  /*1df10*/  ISETP.GE.AND P0, PT, R0, UR4, PT ;  /* 0x0000000400007c0c */ /* 0x020fda000bf06270 */
[----:B------:R-:W-:Y:S05]  /*1df20*/  @!P0 BRA `(.L_x_524) ;  /* 0xfffffe3000b88947 */ /* 0x000fea000383ffff */
[----:B------:R-:W-:Y:S05]  /*1df30*/  BRA `(.L_x_343) ;  /* 0x0000007800007947 */ /* 0x000fea0003800000 */
.L_x_341:
[----:B------:R-:W-:-:S08]  /*1df40*/  NOP ;  /* 0x0000000000007918 */ /* 0x000fd00000000000 */
[----:B------:R-:W0:-:S00]  /*1df50*/  USETMAXREG.DEALLOC.CTAPOOL 0x18 ;  /* 0x00000018000079c8 */ /* 0x000e0000080e0500 */
[----:B0-----:R-:W2:Y:S01]  /*1df60*/  LDL.LU R2, [R1+0x34] ;  /* 0x0000340001027983 */ /* 0x001ea20000300800 */
[----:B------:R-:W-:-:S06]  /*1df70*/  LOP3.LUT R0, R0, 0x3, RZ, 0xc0, !PT ;  /* 0x0000000300007812 */ /* 0x000fcc00078ec0ff */
[----:B------:R-:W0:Y:S02]  /*1df80*/  SHFL.IDX PT, R0, R0, RZ, 0x1f ;  /* 0x00001fff00007589 */ /* 0x000e2400000e0000 */
[----:B0-----:R-:W-:Y:S02]  /*1df90*/  ISETP.NE.AND P0, PT, R0, RZ, PT ;  /* 0x000000ff0000720c */ /* 0x001fe40003f05270 */
[----:B------:R-:W-:Y:S02]  /*1dfa0*/  MOV R0, RZ ;  /* 0x000000ff00007202 */ /* 0x000fe40000000f00 */
[----:B--2---:R-:W-:-:S09]  /*1dfb0*/  LOP3.LUT R2, R2, 0xfffffffd, RZ, 0xc0, !PT ;  /* 0xfffffffd02027812 */ /* 0x004fd200078ec0ff */
[----:B------:R-:W-:-:S05]  /*1dfc0*/  @P0 LOP3.LUT R2, R2, 0x2, RZ, 0xfc, !PT ;  /* 0x0000000202020812 */ /* 0x000fca00078efcff */
[----:B------:R0:W-:Y:S01]  /*1dfd0*/  STL [R1+0x34], R2 ;  /* 0x0000340201007387 */ /* 0x0001e20000100800 */
[----:B------:R-:W-:Y:S05]  /*1dfe0*/  @!P0 BRA `(.L_x_525) ;  /* 0x00000000001c8947 */ /* 0x000fea0003800000 */
[----:B------:R-:W1:Y:S08]  /*1dff0*/  S2UR UR5, SR_CgaCtaId ;  /* 0x00000000000579c3 */ /* 0x000e700000008800 */
[----:B------:R-:W-:Y:S06]  /*1e000*/  BAR.SYNC.DEFER_BLOCKING 0x5, 0x180 ;  /* 0x0146000000007b1d */ /* 0x000fec0000010000 */
[----:B------:R-:W-:-:S02]  /*1e010*/  UMOV UR4, 0x400 ;  /* 0x0000040000047882 */ /* 0x000fc40000000000 */
[----:B-1----:R-:W-:-:S09]  /*1e020*/  ULEA UR4, UR5, UR4, 0x18 ;  /* 0x0000000405047291 */ /* 0x002fd2000f8ec03f */
[----:B------:R-:W1:Y:S01]  /*1e030*/  LDS.128 R16, [UR4+0x388d0] ;  /* 0x0388d004ff107984 */ /* 0x000e620008000c00 */
[----:B------:R-:W-:Y:S06]  /*1e040*/  BAR.ARV 0x4, 0x180 ;  /* 0x0106000000007b1d */ /* 0x000fec0000002000 */
[----:B------:R-:W-:Y:S05]  /*1e050*/  BRA `(.L_x_526) ;  /* 0x0000000400fc7947 */ /* 0x000fea0003800000 */
.L_x_525:
[----:B0-----:R-:W0:Y:S01]  /*1e060*/  S2R R2, SR_TID.X ;  /* 0x0000000000027919 */ /* 0x001e220000002100 */
[----:B------:R-:W-:Y:S01]  /*1e070*/  ULDC UR4, c[0x0][0xc3c] ;  /* 0x00030f0000047ab9 */ /* 0x000fe20000000800 */
[----:B------:R-:W1:Y:S01]  /*1e080*/  S2UR UR6, SR_CTAID.X ;  /* 0x00000000000679c3 */ /* 0x000e620000002500 */
[----:B------:R-:W-:Y:S01]  /*1e090*/  ULDC UR5, c[0x0][0xc38] ;  /* 0x00030e0000057ab9 */ /* 0x000fe20000000800 */
        /* <DEDUP_REMOVED lines=8> */
[C---:B------:R-:W-:Y:S01]  /*1e120*/  ISETP.GE.U32.AND P2, PT, R5.reuse, 0x2, PT ;  /* 0x000000020500780c */ /* 0x040fe20003f46070 */
[----:B------:R-:W-:Y:S01]  /*1e130*/  IMAD.MOV.U32 R16, RZ, RZ, RZ ;  /* 0x000000ffff107224 */ /* 0x000fe200078e00ff */
        /* <DEDUP_REMOVED lines=13> */
[----:B0-----:R-:W-:-:S04]  /*1e210*/  SEL R2, R2, RZ, P4 ;  /* 0x000000ff02027207 */ /* 0x001fc80002000000 */
[----:B------:R-:W-:-:S05]  /*1e220*/  IADD3 R6, R3, R2, RZ ;  /* 0x0000000203067210 */ /* 0x000fca0007ffe0ff */
[----:B------:R-:W0:Y:S02]  /*1e230*/  SHFL.UP PT, R2, R6, 0x10, RZ ;  /* 0x0600000006027989 */ /* 0x000e2400000e00ff */
[----:B0-----:R-:W-:-:S05]  /*1e240*/  SEL R7, R2, RZ, P5 ;  /* 0x000000ff02077207 */ /* 0x001fca0002800000 */
[----:B------:R-:W-:-:S05]  /*1e250*/  IMAD.IADD R2, R6, 0x1, R7 ;  /* 0x0000000106027824 */ /* 0x000fca00078e0207 */
[----:B------:R-:W0:Y:S02]  /*1e260*/  SHFL.IDX PT, R4, R2, 0x1f, 0x1f ;  /* 0x03e01f0002047f89 */ /* 0x000e2400000e0000 */
[----:B0-----:R-:W-:-:S04]  /*1e270*/  IMAD R4, R4, UR5, RZ ;  /* 0x0000000504047c24 */ /* 0x001fc8000f8e02ff */
[----:B------:R-:W-:Y:S01]  /*1e280*/  IMAD.MOV.U32 R7, RZ, RZ, R4 ;  /* 0x000000ffff077224 */ /* 0x000fe200078e0004 */
[----:B-1----:R-:W-:-:S13]  /*1e290*/  ISETP.GT.AND P6, PT, R4, UR6, PT ;  /* 0x0000000604007c0c */ /* 0x002fda000bfc4270 */
[----:B------:R-:W-:Y:S05]  /*1e2a0*/  @P6 BRA `(.L_x_527) ;  /* 0x0000000000a06947 */ /* 0x000fea0003800000 */
[----:B------:R-:W0:Y:S01]  /*1e2b0*/  LDC R6, c[0x0][0xc3c] ;  /* 0x00030f00ff067b82 */ /* 0x000e220000000800 */
[----:B------:R-:W-:Y:S01]  /*1e2c0*/  MOV R4, R7 ;  /* 0x0000000700047202 */ /* 0x000fe20000000f00 */
[----:B------:R-:W-:Y:S01]  /*1e2d0*/  UMOV UR4, URZ ;  /* 0x0000003f00047c82 */ /* 0x000fe20008000000 */
[----:B------:R-:W-:Y:S01]  /*1e2e0*/  ULDC UR7, c[0x0][0xc3c] ;  /* 0x00030f0000077ab9 */ /* 0x000fe20000000800 */
[----:B------:R-:W-:-:S05]  /*1e2f0*/  ULDC UR5, c[0x0][0xc38] ;  /* 0x00030e0000057ab9 */ /* 0x000fca0000000800 */
.L_x_531:
[----:B------:R-:W-:Y:S01]  /*1e300*/  UIADD3 UR4, UR4, 0x1f, URZ ;  /* 0x0000001f04047890 */ /* 0x000fe2000fffe03f */
[----:B------:R-:W-:-:S05]  /*1e310*/  IMAD.U32 R19, RZ, RZ, UR7 ;  /* 0x00000007ff137e24 */ /* 0x000fca000f8e00ff */
[----:B0-----:R-:W-:-:S13]  /*1e320*/  ISETP.LE.AND P6, PT, R6, UR4, PT ;  /* 0x0000000406007c0c */ /* 0x001fda000bfc3270 */
[----:B------:R-:W-:Y:S05]  /*1e330*/  @P6 BRA `(.L_x_528) ;  /* 0x0000000400206947 */ /* 0x000fea0003800000 */
[----:B------:R-:W-:Y:S01]  /*1e340*/  VIADD R7, R5, UR4 ;  /* 0x0000000405077c36 */ /* 0x000fe20008000000 */
[----:B------:R-:W-:Y:S01]  /*1e350*/  BSSY B0, `(.L_x_529) ;  /* 0x0000007000007945 */ /* 0x000fe20003800000 */
[----:B------:R-:W-:-:S03]  /*1e360*/  IMAD.MOV.U32 R0, RZ, RZ, RZ ;  /* 0x000000ffff007224 */ /* 0x000fc600078e00ff */
[----:B------:R-:W-:-:S13]  /*1e370*/  ISETP.GE.OR P6, PT, R7, R6, !P0 ;  /* 0x000000060700720c */ /* 0x000fda00047c6670 */
[----:B------:R-:W-:Y:S05]  /*1e380*/  @P6 BRA `(.L_x_530) ;  /* 0x00000000000c6947 */ /* 0x000fea0003800000 */
[----:B------:R-:W0:Y:S02]  /*1e390*/  LDC.64 R2, c[0x0][0xc80] ;  /* 0x00032000ff027b82 */ /* 0x000e240000000a00 */
[----:B0-----:R-:W-:-:S05]  /*1e3a0*/  IMAD.WIDE R2, R7, 0x4, R2 ;  /* 0x0000000407027825 */ /* 0x001fca00078e0202 */
[----:B------:R0:W5:Y:S02]  /*1e3b0*/  LDG.E R0, desc[UR42][R2.64] ;  /* 0x0000002a02007981 */ /* 0x000164000c1e1900 */
.L_x_530:
[----:B------:R-:W-:Y:S05]  /*1e3c0*/  BSYNC B0 ;  /* 0x0000000000007941 */ /* 0x000fea0003800000 */
.L_x_529:
[----:B0----5:R-:W0:Y:S02]  /*1e3d0*/  SHFL.UP PT, R2, R0, 0x1, RZ ;  /* 0x0420000000027989 */ /* 0x021e2400000e00ff */
[----:B0-----:R-:W-:-:S04]  /*1e3e0*/  SEL R3, R2, RZ, P1 ;  /* 0x000000ff02037207 */ /* 0x001fc80000800000 */
[----:B------:R-:W-:-:S05]  /*1e3f0*/  IADD3 R3, R0, R3, RZ ;  /* 0x0000000300037210 */ /* 0x000fca0007ffe0ff */
        /* <DEDUP_REMOVED lines=12> */
[----:B------:R-:W0:Y:S02]  /*1e4c0*/  SHFL.IDX PT, R3, R9, 0x1f, 0x1f ;  /* 0x03e01f0009037f89 */ /* 0x000e2400000e0000 */
[----:B0-----:R-:W-:-:S04]  /*1e4d0*/  IMAD R3, R3, UR5, RZ ;  /* 0x0000000503037c24 */ /* 0x001fc8000f8e02ff */
[----:B------:R-:W-:-:S05]  /*1e4e0*/  IMAD.IADD R4, R3, 0x1, R4 ;  /* 0x0000000103047824 */ /* 0x000fca00078e0204 */
[----:B------:R-:W-:-:S13]  /*1e4f0*/  ISETP.GT.AND P6, PT, R4, UR6, PT ;  /* 0x0000000604007c0c */ /* 0x000fda000bfc4270 */
[----:B------:R-:W-:Y:S05]  /*1e500*/  @!P6 BRA `(.L_x_531) ;  /* 0xfffffffc007ce947 */ /* 0x000fea000383ffff */
[----:B------:R-:W-:Y:S02]  /*1e510*/  IMAD.MOV.U32 R2, RZ, RZ, R9 ;  /* 0x000000ffff027224 */ /* 0x000fe400078e0009 */
[----:B------:R-:W-:-:S07]  /*1e520*/  IMAD.MOV.U32 R7, RZ, RZ, R3 ;  /* 0x000000ffff077224 */ /* 0x000fce00078e0003 */
.L_x_527:
[----:B------:R-:W-:-:S05]  /*1e530*/  IADD3 R7, -R7, R4, RZ ;  /* 0x0000000407077210 */ /* 0x000fca0007ffe1ff */
[----:B------:R-:W-:-:S05]  /*1e540*/  IMAD R3, R2, UR5, R7 ;  /* 0x0000000502037c24 */ /* 0x000fca000f8e0207 */
[----:B------:R-:W-:-:S13]  /*1e550*/  ISETP.GT.AND P0, PT, R3, UR6, PT ;  /* 0x0000000603007c0c */ /* 0x000fda000bf04270 */
[----:B------:R-:W-:-:S04]  /*1e560*/  VOTE.ANY R6, PT, !P0 ;  /* 0x0000000000067806 */ /* 0x000fc800040e0100 */
[----:B------:R-:W0:Y:S01]  /*1e570*/  POPC R19, R6 ;  /* 0x0000000600137309 */ /* 0x000e220000000000 */
[----:B------:R-:W-:Y:S01]  /*1e580*/  ISETP.NE.AND P0, PT, R6, RZ, PT ;  /* 0x000000ff0600720c */ /* 0x000fe20003f05270 */
[----:B0-----:R-:W0:Y:S02]  /*1e590*/  SHFL.IDX PT, R0, R0, R19, 0x1f ;  /* 0x00001f1300007589 */ /* 0x001e2400000e0000 */
[----:B0-----:R-:W-:-:S04]  /*1e5a0*/  IABS R4, R0 ;  /* 0x0000000000047213 */ /* 0x001fc80000000000 */
[----:B------:R-:W0:Y:S08]  /*1e5b0*/  I2F.RP R8, R4 ;  /* 0x0000000400087306 */ /* 0x000e300000209400 */
[----:B0-----:R-:W0:Y:S02]  /*1e5c0*/  MUFU.RCP R8, R8 ;  /* 0x0000000800087308 */ /* 0x001e240000001000 */
[----:B0-----:R-:W-:-:S06]  /*1e5d0*/  VIADD R3, R8, 0xffffffe ;  /* 0x0ffffffe08037836 */ /* 0x001fcc0000000000 */
[----:B------:R-:W0:Y:S02]  /*1e5e0*/  F2I.FTZ.U32.TRUNC.NTZ R3, R3 ;  /* 0x0000000300037305 */ /* 0x000e24000021f000 */
[----:B0-----:R-:W-:Y:S01]  /*1e5f0*/  IMAD.MOV R11, RZ, RZ, -R3 ;  /* 0x000000ffff0b7224 */ /* 0x001fe200078e0a03 */
[----:B------:R-:W-:Y:S06]  /*1e600*/  @!P0 BRA `(.L_x_532) ;  /* 0x0000000000088947 */ /* 0x000fec0003800000 */
[----:B------:R-:W-:-:S05]  /*1e610*/  VIADD R9, R19, 0xffffffff ;  /* 0xffffffff13097836 */ /* 0x000fca0000000000 */
[----:B------:R0:W1:Y:S02]  /*1e620*/  SHFL.IDX PT, R16, R2, R9, 0x1f ;  /* 0x00001f0902107589 */ /* 0x00006400000e0000 */
.L_x_532:
[----:B-1----:R-:W-:Y:S01]  /*1e630*/  IMAD R16, R16, UR5, R7 ;  /* 0x0000000510107c24 */ /* 0x002fe2000f8e0207 */
[----:B0-----:R-:W-:Y:S01]  /*1e640*/  MOV R2, RZ ;  /* 0x000000ff00027202 */ /* 0x001fe20000000f00 */
[----:B------:R-:W-:Y:S01]  /*1e650*/  IMAD R7, R11, R4, RZ ;  /* 0x000000040b077224 */ /* 0x000fe200078e02ff */
[----:B------:R-:W-:Y:S01]  /*1e660*/  IABS R6, R0 ;  /* 0x0000000000067213 */ /* 0x000fe20000000000 */
[----:B------:R-:W-:Y:S02]  /*1e670*/  VIADD R19, R19, UR4 ;  /* 0x0000000413137c36 */ /* 0x000fe40008000000 */
[----:B------:R-:W-:Y:S01]  /*1e680*/  IMAD.HI.U32 R2, R3, R7, R2 ;  /* 0x0000000703027227 */ /* 0x000fe200078e0002 */
[----:B------:R-:W-:-:S03]  /*1e690*/  IADD3 R7, -R16, UR6, RZ ;  /* 0x0000000610077c10 */ /* 0x000fc6000fffe1ff */
[----:B------:R-:W-:Y:S01]  /*1e6a0*/  IMAD.MOV R6, RZ, RZ, -R6 ;  /* 0x000000ffff067224 */ /* 0x000fe200078e0a06 */
[----:B------:R-:W-:-:S05]  /*1e6b0*/  IABS R3, R7 ;  /* 0x0000000700037213 */ /* 0x000fca0000000000 */
        /* <DEDUP_REMOVED lines=9> */
[----:B------:R-:W-:-:S06]  /*1e750*/  @P0 IADD3 R2, R2, 0x1, RZ ;  /* 0x0000000102020810 */ /* 0x000fcc0007ffe0ff */
[----:B------:R-:W-:Y:S01]  /*1e760*/  @!P2 IMAD.MOV R2, RZ, RZ, -R2 ;  /* 0x000000ffff02a224 */ /* 0x000fe200078e0a02 */
[----:B------:R-:W-:-:S04]  /*1e770*/  @!P1 LOP3.LUT R2, RZ, R0, RZ, 0x33, !PT ;  /* 0x00000000ff029212 */ /* 0x000fc800078e33ff */
[----:B------:R-:W-:Y:S01]  /*1e780*/  MOV R18, R2 ;  /* 0x0000000200127202 */ /* 0x000fe20000000f00 */
[----:B------:R-:W-:-:S04]  /*1e790*/  IMAD.MOV R17, RZ, RZ, -R2 ;  /* 0x000000ffff117224 */ /* 0x000fc800078e0a02 */
[----:B------:R-:W-:Y:S01]  /*1e7a0*/  IMAD R17, R0, R17, R7 ;  /* 0x0000001100117224 */ /* 0x000fe200078e0207 */
[----:B------:R-:W-:Y:S06]  /*1e7b0*/  BRA `(.L_x_533) ;  /* 0x00000000000c7947 */ /* 0x000fec0003800000 */
.L_x_528:
[----:B------:R-:W-:Y:S02]  /*1e7c0*/  IMAD.MOV.U32 R17, RZ, RZ, RZ ;  /* 0x000000ffff117224 */ /* 0x000fe400078e00ff */
[----:B------:R-:W-:Y:S02]  /*1e7d0*/  IMAD.U32 R16, RZ, RZ, UR6 ;  /* 0x00000006ff107e24 */ /* 0x000fe4000f8e00ff */
[----:B------:R-:W-:-:S07]  /*1e7e0*/  IMAD.MOV.U32 R18, RZ, RZ, RZ ;  /* 0x000000ffff127224 */ /* 0x000fce00078e00ff */
.L_x_533:
[----:B------:R-:W-:-:S13]  /*1e7f0*/  ISETP.NE.AND P0, PT, R5, RZ, PT ;  /* 0x000000ff0500720c */ /* 0x000fda0003f05270 */
[----:B------:R-:W0:Y:S01]  /*1e800*/  @!P0 S2R R3, SR_CgaCtaId ;  /* 0x0000000000038919 */ /* 0x000e220000008800 */
[----:B------:R-:W-:-:S04]  /*1e810*/  @!P0 MOV R0, 0x400 ;  /* 0x0000040000008802 */ /* 0x000fc80000000f00 */
[----:B0-----:R-:W-:-:S05]  /*1e820*/  @!P0 LEA R0, R3, R0, 0x18 ;  /* 0x0000000003008211 */ /* 0x001fca00078ec0ff */
[----:B------:R0:W-:Y:S01]  /*1e830*/  @!P0 STS.128 [R0+0x388d0], R16 ;  /* 0x0388d01000008388 */ /* 0x0001e20000000c00 */
[----:B------:R-:W-:Y:S06]  /*1e840*/  BAR.ARV 0x5, 0x180 ;  /* 0x0146000000007b1d */ /* 0x000fec0000002000 */
.L_x_526:
[----:B0-----:R-:W-:Y:S01]  /*1e850*/  MOV R0, 0x1 ;  /* 0x0000000100007802 */ /* 0x001fe20000000f00 */
[----:B------:R0:W-:Y:S01]  /*1e860*/  STL [R1+0x14], RZ ;  /* 0x000014ff01007387 */ /* 0x0001e20000100800 */
[----:B------:R-:W-:Y:S02]  /*1e870*/  ULDC UR4, c[0x0][0xc3c] ;  /* 0x00030f0000047ab9 */ /* 0x000fe40000000800 */
[----:B-1----:R-:W-:Y:S01]  /*1e880*/  ISETP.GE.AND P0, PT, R19, UR4, PT ;  /* 0x0000000413007c0c */ /* 0x002fe2000bf06270 */
[----:B------:R0:W-:Y:S04]  /*1e890*/  STL [R1+0x24], R0 ;  /* 0x0000240001007387 */ /* 0x0001e80000100800 */
[----:B------:R0:W-:Y:S08]  /*1e8a0*/  STL [R1+0x74], RZ ;  /* 0x000074ff01007387 */ /* 0x0001f00000100800 */
[----:B0-----:R-:W-:Y:S05]  /*1e8b0*/  @P0 BRA `(.L_x_534) ;  /* 0x00000068009c0947 */ /* 0x001fea0003800000 */
[----:B------:R-:W0:Y:S01]  /*1e8c0*/  S2R R9, SR_TID.X ;  /* 0x0000000000097919 */ /* 0x000e220000002100 */
[----:B------:R-:W1:Y:S01]  /*1e8d0*/  S2UR UR5, SR_CgaCtaId ;  /* 0x00000000000579c3 */ /* 0x000e620000008800 */
[----:B------:R-:W-:Y:S01]  /*1e8e0*/  UMOV UR4, 0x400 ;  /* 0x0000040000047882 */ /* 0x000fe20000000000 */
[----:B------:R-:W-:Y:S01]  /*1e8f0*/  BSSY B7, `(.L_x_534) ;  /* 0x00006a3000077945 */ /* 0x000fe20003800000 */
[----:B------:R-:W-:Y:S01]  /*1e900*/  ULDC.64 UR44, c[0x0][0x198] ;  /* 0x00006600002c7ab9 */ /* 0x000fe20000000a00 */
[----:B------:R-:W-:Y:S02]  /*1e910*/  ULOP3.LUT UR36, UR40, 0x1, URZ, 0xfc, !UPT ;  /* 0x0000000128247892 */ /* 0x000fe4000f8efc3f */
[----:B------:R-:W-:Y:S01]  /*1e920*/  ULOP3.LUT UR38, UR40, 0x2, URZ, 0xfc, !UPT ;  /* 0x0000000228267892 */ /* 0x000fe2000f8efc3f */
[----:B------:R-:W-:Y:S01]  /*1e930*/  ULDC UR37, c[0x0][0xc] ;  /* 0x0000030000257ab9 */ /* 0x000fe20000000800 */
[----:B-1----:R-:W-:Y:S01]  /*1e940*/  ULEA UR4, UR5, UR4, 0x18 ;  /* 0x0000000405047291 */ /* 0x002fe2000f8ec03f */
[C---:B0-----:R-:W-:Y:S01]  /*1e950*/  LOP3.LUT R8, R9.reuse, 0x7f, RZ, 0xc0, !PT ;  /* 0x0000007f09087812 */ /* 0x041fe200078ec0ff */
[C---:B------:R-:W-:Y:S01]  /*1e960*/  IMAD.SHL.U32 R2, R9.reuse, 0x80, RZ ;  /* 0x0000008009027824 */ /* 0x040fe200078e00ff */
[----:B------:R-:W-:-:S03]  /*1e970*/  R2P PR, R9, 0x6 ;  /* 0x0000000609007804 */ /* 0x000fc60000000000 */
[----:B------:R-:W-:Y:S01]  /*1e980*/  IMAD.SHL.U32 R3, R8, 0x40, RZ ;  /* 0x0000004008037824 */ /* 0x000fe200078e00ff */
[----:B------:R-:W-:-:S04]  /*1e990*/  LOP3.LUT R0, R2, 0x400, RZ, 0xc0, !PT ;  /* 0x0000040002007812 */ /* 0x000fc800078ec0ff */
[----:B------:R-:W-:Y:S02]  /*1e9a0*/  LOP3.LUT R4, R0, 0x1800, R3, 0xf8, !PT ;  /* 0x0000180000047812 */ /* 0x000fe400078ef803 */
[----:B------:R-:W-:Y:S02]  /*1e9b0*/  SHF.R.U32.HI R3, RZ, 0x1, R9 ;  /* 0x00000001ff037819 */ /* 0x000fe40000011609 */
[----:B------:R-:W-:-:S04]  /*1e9c0*/  LOP3.LUT R0, R2, 0x380, RZ, 0xc0, !PT ;  /* 0x0000038002007812 */ /* 0x000fc800078ec0ff */
[C---:B------:R-:W-:Y:S02]  /*1e9d0*/  LOP3.LUT R3, R0.reuse, 0x30, R3, 0xf8, !PT ;  /* 0x0000003000037812 */ /* 0x040fe400078ef803 */
[----:B------:R-:W-:Y:S01]  /*1e9e0*/  LOP3.LUT R5, R0, 0x10, R9, 0xf8, !PT ;  /* 0x0000001000057812 */ /* 0x000fe200078ef809 */
[----:B------:R-:W-:-:S05]  /*1e9f0*/  IMAD.SHL.U32 R0, R9, 0x10, RZ ;  /* 0x0000001009007824 */ /* 0x000fca00078e00ff */
[--C-:B------:R-:W-:Y:S02]  /*1ea00*/  LOP3.LUT R3, R3, 0x70, R0.reuse, 0x78, !PT ;  /* 0x0000007003037812 */ /* 0x100fe400078e7800 */
[----:B------:R-:W-:Y:S02]  /*1ea10*/  LOP3.LUT R5, R5, 0x70, R0, 0x78, !PT ;  /* 0x0000007005057812 */ /* 0x000fe400078e7800 */
[----:B------:R-:W-:Y:S02]  /*1ea20*/  LOP3.LUT R7, R3, 0xc00, R2, 0xf8, !PT ;  /* 0x00000c0003077812 */ /* 0x000fe400078ef802 */
[----:B------:R-:W-:Y:S02]  /*1ea30*/  SHF.L.U32 R3, R9, 0x1, RZ ;  /* 0x0000000109037819 */ /* 0x000fe400000006ff */
[----:B------:R-:W-:Y:S01]  /*1ea40*/  LOP3.LUT R2, R0, 0x3f0, RZ, 0xc0, !PT ;  /* 0x000003f000027812 */ /* 0x000fe200078ec0ff */
[----:B------:R-:W-:Y:S01]  /*1ea50*/  STL [R1+0xc], R7 ;  /* 0x00000c0701007387 */ /* 0x000fe20000100800 */
[----:B------:R-:W-:Y:S01]  /*1ea60*/  LOP3.LUT R6, R4, R5, RZ, 0xfc, !PT ;  /* 0x0000000504067212 */ /* 0x000fe200078efcff */
[----:B------:R-:W-:Y:S01]  /*1ea70*/  IMAD.MOV.U32 R4, RZ, RZ, 0x20 ;  /* 0x00000020ff047424 */ /* 0x000fe200078e00ff */
[----:B------:R-:W-:Y:S01]  /*1ea80*/  LOP3.LUT R3, R2, 0x70, R3, 0x78, !PT ;  /* 0x0000007002037812 */ /* 0x000fe200078e7803 */
[----:B------:R-:W-:Y:S01]  /*1ea90*/  IMAD.SHL.U32 R2, R8, 0x10, RZ ;  /* 0x0000001008027824 */ /* 0x000fe200078e00ff */
[----:B------:R-:W-:Y:S01]  /*1eaa0*/  SHF.R.U32.HI R9, RZ, 0x3, R8 ;  /* 0x00000003ff097819 */ /* 0x000fe20000011608 */
[----:B------:R-:W-:Y:S01]  /*1eab0*/  STL [R1+0x10], R6 ;  /* 0x0000100601007387 */ /* 0x000fe20000100800 */
[----:B------:R-:W-:-:S02]  /*1eac0*/  MOV R8, UR4 ;  /* 0x0000000400087c02 */ /* 0x000fc40008000f00 */
[----:B------:R-:W-:Y:S01]  /*1ead0*/  LOP3.LUT R2, R3, 0x400, R2, 0xf8, !PT ;  /* 0x0000040003027812 */ /* 0x000fe200078ef802 */
[----:B------:R-:W-:Y:S01]  /*1eae0*/  IMAD.MOV.U32 R3, RZ, RZ, 0x40 ;  /* 0x00000040ff037424 */ /* 0x000fe200078e00ff */
[----:B------:R-:W-:Y:S02]  /*1eaf0*/  SEL R5, R4, 0xffffffe0, !P1 ;  /* 0xffffffe004057807 */ /* 0x000fe40004800000 */
[----:B------:R-:W-:Y:S01]  /*1eb00*/  LOP3.LUT R4, R0, 0x70, RZ, 0xc0, !PT ;  /* 0x0000007000047812 */ /* 0x000fe200078ec0ff */
[----:B------:R-:W-:Y:S01]  /*1eb10*/  IMAD.IADD R2, R8, 0x1, R2 ;  /* 0x0000000108027824 */ /* 0x000fe200078e0202 */
[----:B------:R-:W-:Y:S02]  /*1eb20*/  SEL R3, R3, 0xffffffc0, !P2 ;  /* 0xffffffc003037807 */ /* 0x000fe40005000000 */
[----:B------:R-:W-:Y:S01]  /*1eb30*/  LOP3.LUT R9, R9, 0x70, R0, 0xf8, !PT ;  /* 0x0000007009097812 */ /* 0x000fe200078ef800 */
[----:B------:R-:W-:Y:S01]  /*1eb40*/  IMAD.MOV.U32 R0, RZ, RZ, 0x1 ;  /* 0x00000001ff007424 */ /* 0x000fe200078e00ff */
[----:B------:R-:W-:Y:S01]  /*1eb50*/  LOP3.LUT R4, R4, 0x80, RZ, 0xfc, !PT ;  /* 0x0000008004047812 */ /* 0x000fe200078efcff */
[----:B------:R-:W-:Y:S04]  /*1eb60*/  STL [R1+0x40], R3 ;  /* 0x0000400301007387 */ /* 0x000fe80000100800 */
[----:B------:R-:W-:Y:S04]  /*1eb70*/  STL [R1+0x44], R5 ;  /* 0x0000440501007387 */ /* 0x000fe80000100800 */
[----:B------:R-:W-:Y:S04]  /*1eb80*/  STL [R1+0x4], R8 ;  /* 0x0000040801007387 */ /* 0x000fe80000100800 */
[----:B------:R0:W-:Y:S04]  /*1eb90*/  STL [R1+0x50], R2 ;  /* 0x0000500201007387 */ /* 0x0001e80000100800 */
[----:B------:R-:W-:Y:S04]  /*1eba0*/  STL [R1+0x74], RZ ;  /* 0x000074ff01007387 */ /* 0x000fe80000100800 */
[----:B------:R1:W-:Y:S01]  /*1ebb0*/  STL [R1+0x28], R0 ;  /* 0x0000280001007387 */ /* 0x0003e20000100800 */
[----:B0-----:R-:W-:-:S03]  /*1ebc0*/  IMAD.MOV.U32 R2, RZ, RZ, 0x1 ;  /* 0x00000001ff027424 */ /* 0x001fc600078e00ff */
[----:B------:R-:W-:Y:S04]  /*1ebd0*/  STL [R1+0x1c], RZ ;  /* 0x00001cff01007387 */ /* 0x000fe80000100800 */
[----:B------:R-:W-:Y:S01]  /*1ebe0*/  STL [R1+0x14], RZ ;  /* 0x000014ff01007387 */ /* 0x000fe20000100800 */
[----:B-1----:R-:W-:-:S03]  /*1ebf0*/  IADD3 R0, R3, R5, RZ ;  /* 0x0000000503007210 */ /* 0x002fc60007ffe0ff */
[----:B------:R0:W-:Y:S04]  /*1ec00*/  STL [R1+0x24], R2 ;  /* 0x0000240201007387 */ /* 0x0001e80000100800 */
[----:B------:R1:W-:Y:S01]  /*1ec10*/  STL [R1+0x48], R0 ;  /* 0x0000480001007387 */ /* 0x0003e20000100800 */
[----:B0-----:R-:W-:Y:S01]  /*1ec20*/  IMAD.IADD R2, R3, 0x1, R7 ;  /* 0x0000000103027824 */ /* 0x001fe200078e0207 */
[----:B-1----:R-:W-:-:S04]  /*1ec30*/  LOP3.LUT R0, R6, 0x2000, RZ, 0xfc, !PT ;  /* 0x0000200006007812 */ /* 0x002fc800078efcff */
[----:B------:R0:W-:Y:S04]  /*1ec40*/  STL [R1+0x4c], R2 ;  /* 0x00004c0201007387 */ /* 0x0001e80000100800 */
[----:B------:R0:W-:Y:S02]  /*1ec50*/  STL [R1+0x2c], R0 ;  /* 0x00002c0001007387 */ /* 0x0001e40000100800 */
.L_x_644:
[----:B0-----:R-:W0:Y:S02]  /*1ec60*/  LDC.64 R2, c[0x0][0xc88] ;  /* 0x00032200ff027b82 */ /* 0x001e240000000a00 */
[----:B0-----:R-:W-:-:S05]  /*1ec70*/  IMAD.WIDE R2, R19, 0x4, R2 ;  /* 0x0000000413027825 */ /* 0x001fca00078e0202 */
[----:B--2---:R-:W2:Y:S01]  /*1ec80*/  LDG.E R15, desc[UR42][R2.64] ;  /* 0x0000002a020f7981 */ /* 0x004ea2000c1e1900 */
[----:B------:R-:W-:Y:S05]  /*1ec90*/  YIELD ;  /* 0x0000000000007946 */ /* 0x000fea0003800000 */
[----:B------:R-:W-:Y:S01]  /*1eca0*/  ULDC.64 UR4, c[0x0][0xa28] ;  /* 0x00028a0000047ab9 */ /* 0x000fe20000000a00 */
[----:B------:R-:W-:Y:S01]  /*1ecb0*/  IMAD.MOV.U32 R0, RZ, RZ, RZ ;  /* 0x000000ffff007224 */ /* 0x000fe200078e00ff */
[----:B------:R-:W-:Y:S01]  /*1ecc0*/  ISETP.NE.U32.AND P0, PT, RZ, UR4, PT ;  /* 0x00000004ff007c0c */ /* 0x000fe2000bf05070 */
[----:B------:R-:W-:Y:S01]  /*1ecd0*/  ULDC.64 UR10, c[0x0][0xa18] ;  /* 0x00028600000a7ab9 */ /* 0x000fe20000000a00 */
[----:B------:R-:W-:Y:S01]  /*1ece0*/  MOV R8, RZ ;  /* 0x000000ff00087202 */ /* 0x000fe20000000f00 */
[----:B------:R-:W-:Y:S01]  /*1ecf0*/  ULDC.64 UR8, c[0x0][0xa10] ;  /* 0x0002840000087ab9 */ /* 0x000fe20000000a00 */
[----:B------:R-:W-:Y:S01]  /*1ed00*/  ISETP.NE.AND.EX P0, PT, RZ, UR5, PT, P0 ;  /* 0x00000005ff007c0c */ /* 0x000fe2000bf05300 */
[----:B------:R-:W-:Y:S01]  /*1ed10*/  ULDC.64 UR6, c[0x0][0xa08] ;  /* 0x0002820000067ab9 */ /* 0x000fe20000000a00 */
[----:B--2---:R-:W-:Y:S01]  /*1ed20*/  SHF.R.S32.HI R4, RZ, 0x1f, R15 ;  /* 0x0000001fff047819 */ /* 0x004fe2000001140f */
[----:B------:R-:W-:-:S10]  /*1ed30*/  IMAD.SHL.U32 R14, R15, 0x4, RZ ;  /* 0x000000040f0e7824 */ /* 0x000fd400078e00ff */
[C---:B------:R-:W-:Y:S01]  /*1ed40*/  @P0 LEA R2, P1, R15.reuse, UR4, 0x2 ;  /* 0x000000040f020c11 */ /* 0x040fe2000f8210ff */
[----:B------:R-:W-:Y:S03]  /*1ed50*/  STL [R1+0x18], R15 ;  /* 0x0000180f01007387 */ /* 0x000fe60000100800 */
[C-C-:B------:R-:W-:Y:S01]  /*1ed60*/  @P0 LEA.HI.X R3, R15.reuse, UR5, R4.reuse, 0x2, P1 ;  /* 0x000000050f030c11 */ /* 0x140fe200088f1404 */
[----:B------:R-:W-:Y:S01]  /*1ed70*/  ULDC.64 UR4, c[0x0][0xa00] ;  /* 0x0002800000047ab9 */ /* 0x000fe20000000a00 */
[----:B------:R-:W-:Y:S01]  /*1ed80*/  SHF.L.U64.HI R13, R15, 0x2, R4 ;  /* 0x000000020f0d7819 */ /* 0x000fe20000010204 */
[----:B------:R0:W-:Y:S01]  /*1ed90*/  STL [R1+0x58], R4 ;  /* 0x0000580401007387 */ /* 0x0001e20000100800 */
[----:B------:R-:W-:-:S03]  /*1eda0*/  ISETP.NE.U32.AND P2, PT, RZ, UR4, PT ;  /* 0x00000004ff007c0c */ /* 0x000fc6000bf45070 */
[----:B-1----:R1:W5:Y:S01]  /*1edb0*/  @P0 LDG.E R0, desc[UR42][R2.64] ;  /* 0x0000002a02000981 */ /* 0x002362000c1e1900 */
[----:B------:R-:W-:Y:S02]  /*1edc0*/  ISETP.NE.AND.EX P2, PT, RZ, UR5, PT, P2 ;  /* 0x00000005ff007c0c */ /* 0x000fe4000bf45320 */
[----:B------:R-:W-:Y:S02]  /*1edd0*/  CS2R R10, SRZ ;  /* 0x00000000000a7805 */ /* 0x000fe4000001ff00 */
[----:B------:R-:W-:Y:S01]  /*1ede0*/  ISETP.NE.U32.AND P3, PT, RZ, UR10, PT ;  /* 0x0000000aff007c0c */ /* 0x000fe2000bf65070 */
[----:B------:R-:W-:Y:S01]  /*1edf0*/  STL [R1], R14 ;  /* 0x0000000e01007387 */ /* 0x000fe20000100800 */
[----:B------:R-:W-:Y:S02]  /*1ee00*/  ISETP.NE.U32.AND P0, PT, RZ, UR6, PT ;  /* 0x00000006ff007c0c */ /* 0x000fe4000bf05070 */
[----:B------:R-:W-:Y:S01]  /*1ee10*/  ISETP.NE.AND.EX P3, PT, RZ, UR11, PT, P3 ;  /* 0x0000000bff007c0c */ /* 0x000fe2000bf65330 */
[----:B------:R-:W-:Y:S01]  /*1ee20*/  STL [R1+0x20], R13 ;  /* 0x0000200d01007387 */ /* 0x000fe20000100800 */
[----:B------:R-:W-:-:S02]  /*1ee30*/  ISETP.NE.U32.AND P1, PT, RZ, UR8, PT ;  /* 0x00000008ff007c0c */ /* 0x000fc4000bf25070 */
[C---:B-1----:R-:W-:Y:S02]  /*1ee40*/  IADD3 R2, P4, R14.reuse, UR4, RZ ;  /* 0x000000040e027c10 */ /* 0x042fe4000ff9e0ff */
[----:B------:R-:W-:Y:S02]  /*1ee50*/  ISETP.NE.AND.EX P0, PT, RZ, UR7, PT, P0 ;  /* 0x00000007ff007c0c */ /* 0x000fe4000bf05300 */
[C---:B------:R-:W-:Y:S02]  /*1ee60*/  IADD3.X R3, R13.reuse, UR5, RZ, P4, !PT ;  /* 0x000000050d037c10 */ /* 0x040fe4000a7fe4ff */
[C---:B0-----:R-:W-:Y:S02]  /*1ee70*/  IADD3 R4, P4, R14.reuse, UR8, RZ ;  /* 0x000000080e047c10 */ /* 0x041fe4000ff9e0ff */
[----:B------:R-:W-:Y:S01]  /*1ee80*/  ISETP.NE.AND.EX P1, PT, RZ, UR9, PT, P1 ;  /* 0x00000009ff007c0c */ /* 0x000fe2000bf25310 */
[----:B------:R-:W2:Y:S01]  /*1ee90*/  @P2 LDG.E R8, desc[UR42][R2.64] ;  /* 0x0000002a02082981 */ /* 0x000ea2000c1e1900 */
[----:B------:R-:W-:Y:S01]  /*1eea0*/  IADD3.X R5, R13, UR9, RZ, P4, !PT ;  /* 0x000000090d057c10 */ /* 0x000fe2000a7fe4ff */
[----:B------:R-:W-:Y:S01]  /*1eeb0*/  ULDC UR4, c[0x0][0x288] ;  /* 0x0000a20000047ab9 */ /* 0x000fe20000000800 */
[----:B------:R-:W-:Y:S01]  /*1eec0*/  IADD3 R6, P5, R14, UR6, RZ ;  /* 0x000000060e067c10 */ /* 0x000fe2000ffbe0ff */
[----:B------:R-:W-:Y:S01]  /*1eed0*/  IMAD.U32 R12, RZ, RZ, UR4 ;  /* 0x00000004ff0c7e24 */ /* 0x000fe2000f8e00ff */
[----:B------:R-:W-:-:S02]  /*1eee0*/  ULDC.64 UR4, c[0x0][0x418] ;  /* 0x0001060000047ab9 */ /* 0x000fc40000000a00 */
[----:B------:R-:W-:-:S05]  /*1eef0*/  IADD3.X R7, R13, UR7, RZ, P5, !PT ;  /* 0x000000070d077c10 */ /* 0x000fca000affe4ff */
[----:B------:R-:W5:Y:S04]  /*1ef00*/  @P0 LDG.E R11, desc[UR42][R6.64] ;  /* 0x0000002a060b0981 */ /* 0x000f68000c1e1900 */
[----:B------:R-:W5:Y:S04]  /*1ef10*/  @P1 LDG.E R10, desc[UR42][R4.64] ;  /* 0x0000002a040a1981 */ /* 0x000f68000c1e1900 */
[----:B--2---:R0:W-:Y:S02]  /*1ef20*/  STL [R1+0x54], R8 ;  /* 0x0000540801007387 */ /* 0x0041e40000100800 */
[----:B0-----:R-:W-:-:S04]  /*1ef30*/  @P3 IADD3 R8, P4, R14, UR10, RZ ;  /* 0x0000000a0e083c10 */ /* 0x001fc8000ff9e0ff */
[----:B------:R-:W-:-:S05]  /*1ef40*/  @P3 IADD3.X R9, R13, UR11, RZ, P4, !PT ;  /* 0x0000000b0d093c10 */ /* 0x000fca000a7fe4ff */
[----:B------:R0:W2:Y:S01]  /*1ef50*/  @P3 LDG.E R12, desc[UR42][R8.64] ;  /* 0x0000002a080c3981 */ /* 0x0000a2000c1e1900 */
[----:B------:R-:W-:-:S03]  /*1ef60*/  UISETP.NE.U32.AND UP0, UPT, UR4, URZ, UPT ;  /* 0x0000003f0400728c */ /* 0x000fc6000bf05070 */
[----:B------:R-:W-:Y:S01]  /*1ef70*/  ULDC UR4, c[0x0][0x424] ;  /* 0x0001090000047ab9 */ /* 0x000fe20000000800 */
[----:B------:R-:W-:-:S03]  /*1ef80*/  UISETP.NE.AND.EX UP0, UPT, UR5, URZ, UPT, UP0 ;  /* 0x0000003f0500728c */ /* 0x000fc6000bf05300 */
[----:B------:R-:W-:Y:S01]  /*1ef90*/  ULDC UR5, c[0x0][0x2f0] ;  /* 0x0000bc0000057ab9 */ /* 0x000fe20000000800 */
[----:B------:R-:W-:-:S04]  /*1efa0*/  USEL UR4, UR4, 0x1, UP0 ;  /* 0x0000000104047887 */ /* 0x000fc80008000000 */
[----:B------:R-:W-:-:S03]  /*1efb0*/  UIMAD UR4, UR4, UR5, URZ ;  /* 0x00000005040472a4 */ /* 0x000fc6000f8e023f */
[----:B------:R-:W-:Y:S02]  /*1efc0*/  ULDC UR5, c[0x0][0x348] ;  /* 0x0000d20000057ab9 */ /* 0x000fe40000000800 */
[----:B0-----:R-:W-:Y:S02]  /*1efd0*/  IMAD.U32 R9, RZ, RZ, UR5 ;  /* 0x00000005ff097e24 */ /* 0x001fe4000f8e00ff */
[----:B------:R-:W-:Y:S01]  /*1efe0*/  IMAD.U32 R8, RZ, RZ, UR4 ;  /* 0x00000004ff087e24 */ /* 0x000fe2000f8e00ff */
[----:B--2---:R0:W-:Y:S01]  /*1eff0*/  STL [R1+0x6c], R12 ;  /* 0x00006c0c01007387 */ /* 0x0041e20000100800 */
[----:B------:R-:W-:Y:S05]  /*1f000*/  @P3 BRA `(.L_x_535) ;  /* 0x0000000000143947 */ /* 0x000fea0003800000 */
[----:B------:R-:W-:Y:S05]  /*1f010*/  @!P2 BRA `(.L_x_535) ;  /* 0x000000000010a947 */ /* 0x000fea0003800000 */
[----:B0-----:R-:W2:Y:S04]  /*1f020*/  LDG.E R12, desc[UR42][R2.64] ;  /* 0x0000002a020c7981 */ /* 0x001ea8000c1e1900 */
[----:B------:R-:W2:Y:S02]  /*1f030*/  LDG.E R2, desc[UR42][R2.64+0x4] ;  /* 0x0000042a02027981 */ /* 0x000ea4000c1e1900 */
[----:B--2---:R-:W-:-:S05]  /*1f040*/  IADD3 R2, -R12, R2, RZ ;  /* 0x000000020c027210 */ /* 0x004fca0007ffe1ff */
[----:B------:R1:W-:Y:S02]  /*1f050*/  STL [R1+0x6c], R2 ;  /* 0x00006c0201007387 */ /* 0x0003e40000100800 */
.L_x_535:
[----:B0-----:R-:W-:Y:S01]  /*1f060*/  IMAD.MOV.U32 R12, RZ, RZ, R15 ;  /* 0x000000ffff0c7224 */ /* 0x001fe200078e000f */
[----:B------:R-:W-:Y:S01]  /*1f070*/  ULDC.64 UR4, c[0x0][0xa20] ;  /* 0x0002880000047ab9 */ /* 0x000fe20000000a00 */
[----:B-1---5:R-:W-:Y:S01]  /*1f080*/  IMAD.IADD R2, R11, 0x1, R0 ;  /* 0x000000010b027824 */ /* 0x022fe200078e0200 */
[----:B------:R-:W-:Y:S02]  /*1f090*/  ISETP.NE.U32.AND P2, PT, RZ, UR4, PT ;  /* 0x00000004ff007c0c */ /* 0x000fe4000bf45070 */
[----:B------:R0:W-:Y:S02]  /*1f0a0*/  STL [R1+0x30], R12 ;  /* 0x0000300c01007387 */ /* 0x0001e40000100800 */
[----:B------:R-:W-:Y:S02]  /*1f0b0*/  ISETP.NE.AND.EX P2, PT, RZ, UR5, PT, P2 ;  /* 0x00000005ff007c0c */ /* 0x000fe4000bf45320 */
[----:B------:R0:W-:Y:S11]  /*1f0c0*/  STL [R1+0x3c], R2 ;  /* 0x00003c0201007387 */ /* 0x0001f60000100800 */
[----:B0-----:R-:W-:Y:S05]  /*1f0d0*/  @!P2 BRA `(.L_x_536) ;  /* 0x000000000010a947 */ /* 0x001fea0003800000 */
[----:B------:R-:W-:-:S04]  /*1f0e0*/  IADD3 R2, P0, R14, UR4, RZ ;  /* 0x000000040e027c10 */ /* 0x000fc8000ff1e0ff */
[----:B------:R-:W-:-:S05]  /*1f0f0*/  IADD3.X R3, R13, UR5, RZ, P0, !PT ;  /* 0x000000050d037c10 */ /* 0x000fca00087fe4ff */
[----:B------:R0:W5:Y:S01]  /*1f100*/  LDG.E R8, desc[UR42][R2.64] ;  /* 0x0000002a02087981 */ /* 0x000162000c1e1900 */
[----:B------:R-:W-:Y:S05]  /*1f110*/  BRA `(.L_x_537) ;  /* 0x0000000000107947 */ /* 0x000fea0003800000 */
.L_x_536:
[----:B------:R-:W-:Y:S05]  /*1f120*/  @!P0 BRA `(.L_x_537) ;  /* 0x00000000000c8947 */ /* 0x000fea0003800000 */
[----:B------:R-:W2:Y:S04]  /*1f130*/  LDG.E R8, desc[UR42][R6.64] ;  /* 0x0000002a06087981 */ /* 0x000ea8000c1e1900 */
[----:B------:R-:W2:Y:S02]  /*1f140*/  LDG.E R6, desc[UR42][R6.64+0x4] ;  /* 0x0000042a06067981 */ /* 0x000ea4000c1e1900 */
[----:B--2---:R-:W-:-:S07]  /*1f150*/  IMAD.IADD R8, R6, 0x1, -R8 ;  /* 0x0000000106087824 */ /* 0x004fce00078e0a08 */
.L_x_537:
[----:B0-----:R-:W2:Y:S01]  /*1f160*/  @P1 LDG.E R2, desc[UR42][R4.64] ;  /* 0x0000002a04021981 */ /* 0x001ea2000c1e1900 */
[----:B-----5:R-:W-:-:S03]  /*1f170*/  IADD3 R0, -R0, R8, RZ ;  /* 0x0000000800007210 */ /* 0x020fc60007ffe1ff */
[----:B------:R-:W2:Y:S01]  /*1f180*/  @P1 LDG.E R4, desc[UR42][R4.64+0x4] ;  /* 0x0000042a04041981 */ /* 0x000ea2000c1e1900 */
[----:B------:R-:W-:Y:S01]  /*1f190*/  BSSY B0, `(.L_x_538) ;  /* 0x000012c000007945 */ /* 0x000fe20003800000 */
[----:B--2---:R-:W-:-:S04]  /*1f1a0*/  @P1 IMAD.IADD R9, R4, 0x1, -R2 ;  /* 0x0000000104091824 */ /* 0x004fc800078e0a02 */
[----:B------:R-:W-:-:S04]  /*1f1b0*/  IMAD.IADD R3, R0, 0x1, R9 ;  /* 0x0000000100037824 */ /* 0x000fc800078e0209 */
[----:B------:R-:W-:Y:S01]  /*1f1c0*/  VIADD R2, R3, 0x7f ;  /* 0x0000007f03027836 */ /* 0x000fe20000000000 */
[----:B------:R0:W-:Y:S04]  /*1f1d0*/  STL [R1+0x5c], R3 ;  /* 0x00005c0301007387 */ /* 0x0001e80000100800 */
[----:B0-----:R-:W-:-:S04]  /*1f1e0*/  SHF.R.S32.HI R3, RZ, 0x1f, R2 ;  /* 0x0000001fff037819 */ /* 0x001fc80000011402 */
[----:B------:R-:W-:-:S04]  /*1f1f0*/  LEA.HI R4, R3, R2, RZ, 0x7 ;  /* 0x0000000203047211 */ /* 0x000fc800078f38ff */
[----:B------:R-:W-:-:S04]  /*1f200*/  LOP3.LUT R2, R4, 0xffffff80, RZ, 0xc0, !PT ;  /* 0xffffff8004027812 */ /* 0x000fc800078ec0ff */
[----:B------:R-:W-:Y:S02]  /*1f210*/  VIADDMNMX R9, R2, -R0, R9, PT ;  /* 0x8000000002097246 */ /* 0x000fe40003800109 */
[----:B------:R-:W-:-:S04]  /*1f220*/  IADD3 R2, -R0, RZ, RZ ;  /* 0x000000ff00027210 */ /* 0x000fc80007ffe1ff */
[----:B------:R-:W-:-:S04]  /*1f230*/  VIMNMX R2, RZ, R2, !PT ;  /* 0x00000002ff027248 */ /* 0x000fc80007fe0100 */
[----:B------:R-:W-:Y:S01]  /*1f240*/  ISETP.GT.AND P0, PT, R9, R2, PT ;  /* 0x000000020900720c */ /* 0x000fe20003f04270 */
[----:B------:R0:W-:-:S12]  /*1f250*/  STL [R1+0x68], R4 ;  /* 0x0000680401007387 */ /* 0x0001d80000100800 */
[----:B------:R-:W-:Y:S01]  /*1f260*/  @P0 VIADD R0, R9, 0x7f ;  /* 0x0000007f09000836 */ /* 0x000fe20000000000 */
[----:B------:R-:W-:-:S04]  /*1f270*/  SHF.R.U32.HI R9, RZ, 0x7, R2 ;  /* 0x00000007ff097819 */ /* 0x000fc80000011602 */
[----:B------:R-:W-:Y:S01]  /*1f280*/  @P0 SHF.R.S32.HI R2, RZ, 0x1f, R0 ;  /* 0x0000001fff020819 */ /* 0x000fe20000011400 */
[----:B------:R-:W-:-:S03]  /*1f290*/  IMAD.MOV.U32 R6, RZ, RZ, R9 ;  /* 0x000000ffff067224 */ /* 0x000fc600078e0009 */
[----:B------:R-:W-:-:S04]  /*1f2a0*/  @P0 LEA.HI R0, R2, R0, RZ, 0x7 ;  /* 0x0000000002000211 */ /* 0x000fc800078f38ff */
[----:B------:R-:W-:-:S04]  /*1f2b0*/  @P0 SHF.R.S32.HI R6, RZ, 0x7, R0 ;  /* 0x00000007ff060819 */ /* 0x000fc80000011400 */
[----:B------:R-:W-:Y:S02]  /*1f2c0*/  ISETP.GT.AND P2, PT, R6, R9, PT ;  /* 0x000000090600720c */ /* 0x000fe40003f44270 */
[----:B------:R-:W-:-:S11]  /*1f2d0*/  PLOP3.LUT P0, PT, PT, PT, PT, 0x80, 0x0 ;  /* 0x000000000000781c */ /* 0x000fd60003f0f070 */
[----:B0-----:R-:W-:Y:S05]  /*1f2e0*/  @!P2 BRA `(.L_x_539) ;  /* 0x000000100058a947 */ /* 0x001fea0003800000 */
[----:B------:R-:W-:Y:S01]  /*1f2f0*/  UMOV UR4, 0xffffffff ;  /* 0xffffffff00047882 */ /* 0x000fe20000000000 */
[----:B------:R-:W-:Y:S02]  /*1f300*/  SEL R0, R12, RZ, !P1 ;  /* 0x000000ff0c007207 */ /* 0x000fe40004800000 */
[----:B------:R-:W-:Y:S05]  /*1f310*/  BRA.DIV UR4, `(.L_x_540) ;  /* 0x0000009204047947 */ /* 0x000fea000b800000 */
[----:B------:R-:W0:Y:S02]  /*1f320*/  S2R R2, SR_TID.X ;  /* 0x0000000000027919 */ /* 0x000e240000002100 */
[----:B0-----:R-:W-:-:S04]  /*1f330*/  SHF.R.U32.HI R2, RZ, 0x5, R2 ;  /* 0x00000005ff027819 */ /* 0x001fc80000011602 */
[----:B------:R-:W-:-:S05]  /*1f340*/  LOP3.LUT R2, R2, 0x3, RZ, 0xc0, !PT ;  /* 0x0000000302027812 */ /* 0x000fca00078ec0ff */
[----:B------:R0:W1:Y:S02]  /*1f350*/  SHFL.IDX PT, R14, R2, RZ, 0x1f ;  /* 0x00001fff020e7589 */ /* 0x00006400000e0000 */
.L_x_762:
[----:B-1----:R-:W-:Y:S02]  /*1f360*/  ISETP.NE.AND P0, PT, R14, RZ, PT ;  /* 0x000000ff0e00720c */ /* 0x002fe40003f05270 */
[----:B------:R-:W-:-:S11]  /*1f370*/  PLOP3.LUT P6, PT, PT, PT, PT, 0x8, 0x0 ;  /* 0x000000000000781c */ /* 0x000fd60003fce170 */
[----:B------:R-:W-:Y:S05]  /*1f380*/  @P0 BRA `(.L_x_541) ;  /* 0x00000000000c0947 */ /* 0x000fea0003800000 */
[----:B------:R-:W-:-:S03]  /*1f390*/  UMOV UR4, 0xffffffff ;  /* 0xffffffff00047882 */ /* 0x000fc60000000000 */
[----:B------:R-:W-:Y:S05]  /*1f3a0*/  BRA.DIV UR4, `(.L_x_542) ;  /* 0x0000009204147947 */ /* 0x000fea000b800000 */
[----:B------:R-:W-:-:S13]  /*1f3b0*/  ELECT P6, URZ, PT ;  /* 0x00000000003f782f */ /* 0x000fda00038c0000 */
.L_x_541:
[----:B0-----:R-:W2:Y:S04]  /*1f3c0*/  LDL R2, [R1+0x74] ;  /* 0x0000740001027983 */ /* 0x001ea80000100800 */
[----:B------:R-:W3:Y:S01]  /*1f3d0*/  LDL R4, [R1+0x4] ;  /* 0x0000040001047983 */ /* 0x000ee20000100800 */
[----:B------:R-:W-:Y:S01]  /*1f3e0*/  BSSY B1, `(.L_x_543) ;  /* 0x0000008000017945 */ /* 0x000fe20003800000 */
[----:B--2---:R-:W-:-:S05]  /*1f3f0*/  VIADD R2, R2, 0x1 ;  /* 0x0000000102027836 */ /* 0x004fca0000000000 */
[----:B------:R-:W-:-:S04]  /*1f400*/  LEA.HI R3, R2, R2, RZ, 0x1 ;  /* 0x0000000202037211 */ /* 0x000fc800078f08ff */
[----:B------:R-:W-:-:S04]  /*1f410*/  LOP3.LUT R3, R3, 0xfffffffe, RZ, 0xc0, !PT ;  /* 0xfffffffe03037812 */ /* 0x000fc800078ec0ff */
[----:B------:R-:W-:-:S04]  /*1f420*/  IADD3 R2, R2, -R3, RZ ;  /* 0x8000000302027210 */ /* 0x000fc80007ffe0ff */
[----:B------:R-:W-:-:S04]  /*1f430*/  SHF.L.U32 R2, R2, 0x1f, RZ ;  /* 0x0000001f02027819 */ /* 0x000fc800000006ff */
[----:B---3--:R-:W0:Y:S02]  /*1f440*/  SYNCS.PHASECHK.TRANS64.TRYWAIT P0, [R4+URZ+0x38820], R2 ;  /* 0x03882002040075a7 */ /* 0x008e24000800017f */
[----:B0-----:R-:W-:Y:S05]  /*1f450*/  @!P0 BRA `(.L_x_544) ;  /* 0x0000009000088947 */ /* 0x001fea0003800000 */
.L_x_765:
[----:B------:R-:W-:Y:S05]  /*1f460*/  BSYNC B1 ;  /* 0x0000000000017941 */ /* 0x000fea0003800000 */
.L_x_543:
[----:B------:R-:W-:Y:S04]  /*1f470*/  BSSY B1, `(.L_x_545) ;  /* 0x0000072000017945 */ /* 0x000fe80003800000 */
[----:B------:R-:W-:Y:S05]  /*1f480*/  @!P6 BRA `(.L_x_546) ;  /* 0x0000000400c0e947 */ /* 0x000fea0003800000 */
[----:B------:R-:W2:Y:S04]  /*1f490*/  LDL R4, [R1+0x4] ;  /* 0x0000040001047983 */ /* 0x000ea80000100800 */
[----:B------:R-:W3:Y:S01]  /*1f4a0*/  LDL R5, [R1+0x1c] ;  /* 0x00001c0001057983 */ /* 0x000ee20000100800 */
[----:B0-----:R-:W0:Y:S01]  /*1f4b0*/  S2R R3, SR_TID.X ;  /* 0x0000000000037919 */ /* 0x001e220000002100 */
[----:B--2---:R-:W-:Y:S02]  /*1f4c0*/  IMAD.MOV.U32 R7, RZ, RZ, R4 ;  /* 0x000000ffff077224 */ /* 0x004fe400078e0004 */
[----:B------:R-:W2:Y:S02]  /*1f4d0*/  LDL R4, [R1+0x28] ;  /* 0x0000280001047983 */ /* 0x000ea40000100800 */
[----:B---3--:R-:W-:Y:S01]  /*1f4e0*/  IMAD R5, R5, 0x8, R7 ;  /* 0x0000000805057824 */ /* 0x008fe200078e0207 */
[----:B0-----:R-:W-:Y:S01]  /*1f4f0*/  LOP3.LUT R3, R3, 0x7f, RZ, 0xc0, !PT ;  /* 0x0000007f03037812 */ /* 0x001fe200078ec0ff */
[----:B------:R-:W-:Y:S03]  /*1f500*/  BSSY B2, `(.L_x_547) ;  /* 0x0000005000027945 */ /* 0x000fe60003800000 */
[----:B------:R-:W-:-:S02]  /*1f510*/  ISETP.NE.AND P1, PT, R3, RZ, PT ;  /* 0x000000ff0300720c */ /* 0x000fc40003f25270 */
[----:B--2---:R-:W-:-:S04]  /*1f520*/  SHF.L.U32 R8, R4, 0x1f, RZ ;  /* 0x0000001f04087819 */ /* 0x004fc800000006ff */
[----:B------:R-:W0:Y:S02]  /*1f530*/  SYNCS.PHASECHK.TRANS64.TRYWAIT P0, [R5+URZ+0x388a0], R8 ;  /* 0x0388a008050075a7 */ /* 0x000e24000800017f */
[----:B0-----:R-:W-:Y:S05]  /*1f540*/  @!P0 BRA `(.L_x_548) ;  /* 0x0000008c00e48947 */ /* 0x001fea0003800000 */
.L_x_766:
[----:B------:R-:W-:Y:S05]  /*1f550*/  BSYNC B2 ;  /* 0x0000000000027941 */ /* 0x000fea0003800000 */
.L_x_547:
        /* <DEDUP_REMOVED lines=9> */
.L_x_550:
[----:B------:R-:W-:Y:S05]  /*1f5f0*/  BSYNC B2 ;  /* 0x0000000000027941 */ /* 0x000fea0003800000 */
.L_x_549:
[----:B------:R-:W2:Y:S04]  /*1f600*/  LDL R4, [R1+0x4] ;  /* 0x0000040001047983 */ /* 0x000ea80000100800 */
[----:B------:R-:W2:Y:S01]  /*1f610*/  LDL R2, [R1+0x1c] ;  /* 0x00001c0001027983 */ /* 0x000ea20000100800 */
[----:B------:R-:W-:Y:S01]  /*1f620*/  MOV R14, RZ ;  /* 0x000000ff000e7202 */ /* 0x000fe20000000f00 */
[----:B------:R-:W-:Y:S01]  /*1f630*/  IMAD R3, R6, 0x80, R10 ;  /* 0x0000008006037824 */ /* 0x000fe200078e020a */
[----:B------:R-:W-:Y:S01]  /*1f640*/  UIADD3 UR4, UP0, UR44, 0x570, URZ ;  /* 0x000005702c047890 */ /* 0x000fe2000ff1e03f */
[----:B------:R-:W-:Y:S01]  /*1f650*/  PLOP3.LUT P0, PT, PT, PT, PT, 0x80, 0x0 ;  /* 0x000000000000781c */ /* 0x000fe20003f0f070 */
[----:B------:R-:W-:Y:S01]  /*1f660*/  UMOV UR6, 0x0 ;  /* 0x0000000000067882 */ /* 0x000fe20000000000 */
[----:B------:R-:W-:Y:S01]  /*1f670*/  R2UR UR10, R14 ;  /* 0x000000000e0a72ca */ /* 0x000fe200000e0000 */
[----:B------:R-:W-:Y:S01]  /*1f680*/  VIADD R3, R3, 0xffffff80 ;  /* 0xffffff8003037836 */ /* 0x000fe20000000000 */
[----:B------:R-:W-:Y:S01]  /*1f690*/  UIADD3.X UR5, URZ, UR45, URZ, UP0, !UPT ;  /* 0x0000002d3f057290 */ /* 0x000fe200087fe43f */
[----:B------:R-:W-:Y:S01]  /*1f6a0*/  UMOV UR7, 0x12f00000 ;  /* 0x12f0000000077882 */ /* 0x000fe20000000000 */
[----:B--2---:R-:W-:Y:S01]  /*1f6b0*/  IMAD R7, R2, 0x8000, R4 ;  /* 0x0000800002077824 */ /* 0x004fe200078e0204 */
[----:B------:R-:W-:-:S03]  /*1f6c0*/  IADD3 R2, R5, 0x38890, RZ ;  /* 0x0003889005027810 */ /* 0x000fc60007ffe0ff */
[----:B------:R-:W-:-:S07]  /*1f6d0*/  VIADD R4, R7, 0x28400 ;  /* 0x0002840007047836 */ /* 0x000fce0000000000 */
.L_x_551:
[----:B------:R-:W-:-:S13]  /*1f6e0*/  @P0 ELECT P2, URZ, PT ;  /* 0x00000000003f082f */ /* 0x000fda0003840000 */
[----:B------:R-:W-:Y:S02]  /*1f6f0*/  @P2 R2UR UR13, R0 ;  /* 0x00000000000d22ca */ /* 0x000fe400000e0000 */
[----:B------:R-:W-:Y:S02]  /*1f700*/  @P2 R2UR UR12, R18 ;  /* 0x00000000120c22ca */ /* 0x000fe400000e0000 */
[----:B------:R-:W-:Y:S02]  /*1f710*/  @P2 R2UR UR11, R3 ;  /* 0x00000000030b22ca */ /* 0x000fe400000e0000 */
[----:B------:R-:W-:Y:S02]  /*1f720*/  @P2 R2UR UR9, R2 ;  /* 0x00000000020922ca */ /* 0x000fe400000e0000 */
[----:B------:R-:W-:Y:S02]  /*1f730*/  @P2 R2UR UR8, R4 ;  /* 0x00000000040822ca */ /* 0x000fe400000e0000 */
[----:B------:R-:W-:-:S02]  /*1f740*/  @P2 PLOP3.LUT P0, PT, P2, PT, PT, 0x8, 0x0 ;  /* 0x000000000000281c */ /* 0x000fc4000170e170 */
        /* <DEDUP_REMOVED lines=9> */
.L_x_552:
        /* <DEDUP_REMOVED lines=10> */
[----:B------:R-:W1:Y:S01]  /*1f880*/  SYNCS.PHASECHK.TRANS64.TRYWAIT P0, [R5+URZ+0x388c0], R8 ;  /* 0x0388c008050075a7 */ /* 0x000e62000800017f */
[----:B------:R-:W-:Y:S04]  /*1f890*/  BSSY B2, `(.L_x_553) ;  /* 0x0000002000027945 */ /* 0x000fe80003800000 */
[----:B-1----:R-:W-:Y:S05]  /*1f8a0*/  @!P0 BRA `(.L_x_554) ;  /* 0x0000008c00208947 */ /* 0x002fea0003800000 */
.L_x_767:
[----:B------:R-:W-:Y:S05]  /*1f8b0*/  BSYNC B2 ;  /* 0x0000000000027941 */ /* 0x000fea0003800000 */
.L_x_553:
[----:B------:R-:W-:Y:S01]  /*1f8c0*/  BSSY B2, `(.L_x_555) ;  /* 0x000000b000027945 */ /* 0x000fe20003800000 */
[----:B------:R-:W-:Y:S01]  /*1f8d0*/  MOV R12, 0x0 ;  /* 0x00000000000c7802 */ /* 0x000fe20000000f00 */
[----:B------:R-:W-:Y:S02]  /*1f8e0*/  IMAD.MOV.U32 R13, RZ, RZ, 0x12f00000 ;  /* 0x12f00000ff0d7424 */ /* 0x000fe400078e00ff */
        /* <DEDUP_REMOVED lines=8> */
.L_x_556:
[----:B------:R-:W-:Y:S05]  /*1f970*/  BSYNC B2 ;  /* 0x0000000000027941 */ /* 0x000fea0003800000 */
.L_x_555:
[----:B------:R-:W-:Y:S01]  /*1f980*/  R2UR UR10, R14 ;  /* 0x000000000e0a72ca */ /* 0x000fe200000e0000 */
[----:B------:R-:W-:Y:S01]  /*1f990*/  UIADD3 UR4, UP0, UR44, 0x670, URZ ;  /* 0x000006702c047890 */ /* 0x000fe2000ff1e03f */
[----:B------:R-:W-:Y:S01]  /*1f9a0*/  R2UR UR6, R12 ;  /* 0x000000000c0672ca */ /* 0x000fe200000e0000 */
[----:B------:R-:W-:Y:S01]  /*1f9b0*/  VIADD R2, R5, 0x388b0 ;  /* 0x000388b005027836 */ /* 0x000fe20000000000 */
[----:B------:R-:W-:Y:S01]  /*1f9c0*/  R2UR UR7, R13 ;  /* 0x000000000d0772ca */ /* 0x000fe200000e0000 */
[----:B------:R-:W-:Y:S01]  /*1f9d0*/  UIADD3.X UR5, URZ, UR45, URZ, UP0, !UPT ;  /* 0x0000002d3f057290 */ /* 0x000fe200087fe43f */
[----:B------:R-:W-:Y:S02]  /*1f9e0*/  PLOP3.LUT P0, PT, PT, PT, PT, 0x80, 0x0 ;  /* 0x000000000000781c */ /* 0x000fe40003f0f070 */
[----:B------:R-:W-:-:S11]  /*1f9f0*/  IADD3 R4, R7, 0x10400, RZ ;  /* 0x0001040007047810 */ /* 0x000fd60007ffe0ff */
.L_x_557:
        /* <DEDUP_REMOVED lines=9> */
[----:B--2---:R-:W-:Y:S05]  /*1fa90*/  @P0 BRA.U.ANY `(.L_x_557) ;  /* 0xfffffffd00d80947 */ /* 0x004fea000393ffff */
[----:B------:R-:W-:Y:S01]  /*1faa0*/  R2UR UR10, R11 ;  /* 0x000000000b0a72ca */ /* 0x000fe200000e0000 */
[----:B------:R-:W-:Y:S01]  /*1fab0*/  VIADD R4, R7, 0x14400 ;  /* 0x0001440007047836 */ /* 0x000fe20000000000 */
[----:B------:R-:W-:Y:S02]  /*1fac0*/  R2UR UR6, R12 ;  /* 0x000000000c0672ca */ /* 0x000fe400000e0000 */
[----:B------:R-:W-:Y:S02]  /*1fad0*/  R2UR UR7, R13 ;  /* 0x000000000d0772ca */ /* 0x000fe400000e0000 */
[----:B------:R-:W-:-:S13]  /*1fae0*/  PLOP3.LUT P0, PT, PT, PT, PT, 0x80, 0x0 ;  /* 0x000000000000781c */ /* 0x000fda0003f0f070 */
.L_x_558:
        /* <DEDUP_REMOVED lines=10> */
.L_x_546:
[----:B------:R-:W-:Y:S05]  /*1fb90*/  BSYNC B1 ;  /* 0x0000000000017941 */ /* 0x000fea0003800000 */
.L_x_545:
[----:B------:R-:W2:Y:S04]  /*1fba0*/  LDL.LU R7, [R1+0x1c] ;  /* 0x00001c0001077983 */ /* 0x000ea80000300800 */
[----:B01----:R-:W3:Y:S01]  /*1fbb0*/  LDL.LU R5, [R1+0x28] ;  /* 0x0000280001057983 */ /* 0x003ee20000300800 */
[----:B------:R-:W-:Y:S01]  /*1fbc0*/  PLOP3.LUT P0, PT, PT, PT, PT, 0x8, 0x0 ;  /* 0x000000000000781c */ /* 0x000fe20003f0e170 */
[----:B--2---:R-:W-:Y:S02]  /*1fbd0*/  VIADD R2, R7, 0x1 ;  /* 0x0000000107027836 */ /* 0x004fe40000000000 */
[----:B------:R-:W-:-:S03]  /*1fbe0*/  VIADD R7, R6, 0xfffffffe ;  /* 0xfffffffe06077836 */ /* 0x000fc60000000000 */
[C---:B------:R-:W-:Y:S02]  /*1fbf0*/  ISETP.NE.AND P1, PT, R2.reuse, 0x2, PT ;  /* 0x000000020200780c */ /* 0x040fe40003f25270 */
[----:B------:R-:W-:Y:S02]  /*1fc00*/  ISETP.GE.AND P2, PT, R7, R9, PT ;  /* 0x000000090700720c */ /* 0x000fe40003f46270 */
[----:B------:R-:W-:Y:S02]  /*1fc10*/  SEL R3, RZ, 0x1, P1 ;  /* 0x00000001ff037807 */ /* 0x000fe40000800000 */
[----:B------:R-:W-:Y:S02]  /*1fc20*/  SEL R2, R2, RZ, P1 ;  /* 0x000000ff02027207 */ /* 0x000fe40000800000 */
[----:B---3--:R-:W-:-:S03]  /*1fc30*/  LOP3.LUT R5, R5, R3, RZ, 0x3c, !PT ;  /* 0x0000000305057212 */ /* 0x008fc600078e3cff */
[----:B------:R0:W-:Y:S04]  /*1fc40*/  STL [R1+0x1c], R2 ;  /* 0x00001c0201007387 */ /* 0x0001e80000100800 */
[----:B------:R0:W-:Y:S01]  /*1fc50*/  STL [R1+0x28], R5 ;  /* 0x0000280501007387 */ /* 0x0001e20000100800 */
[----:B------:R-:W-:Y:S05]  /*1fc60*/  @!P2 BRA `(.L_x_539) ;  /* 0x0000000400f8a947 */ /* 0x000fea0003800000 */
.L_x_573:
[----:B------:R-:W-:Y:S05]  /*1fc70*/  YIELD ;  /* 0x0000000000007946 */ /* 0x000fea0003800000 */
[----:B------:R-:W-:Y:S04]  /*1fc80*/  BSSY B1, `(.L_x_559) ;  /* 0x0000070000017945 */ /* 0x000fe80003800000 */
[----:B-1----:R-:W-:Y:S05]  /*1fc90*/  @!P6 BRA `(.L_x_560) ;  /* 0x0000000400b8e947 */ /* 0x002fea0003800000 */
[----:B0-----:R-:W2:Y:S04]  /*1fca0*/  LDL R5, [R1+0x4] ;  /* 0x0000040001057983 */ /* 0x001ea80000100800 */
[----:B------:R-:W2:Y:S04]  /*1fcb0*/  LDL R4, [R1+0x1c] ;  /* 0x00001c0001047983 */ /* 0x000ea80000100800 */
[----:B------:R-:W3:Y:S01]  /*1fcc0*/  LDL R3, [R1+0x28] ;  /* 0x0000280001037983 */ /* 0x000ee20000100800 */
[----:B------:R-:W0:Y:S01]  /*1fcd0*/  S2R R2, SR_TID.X ;  /* 0x0000000000027919 */ /* 0x000e220000002100 */
[----:B------:R-:W-:Y:S01]  /*1fce0*/  BSSY B2, `(.L_x_561) ;  /* 0x0000007000027945 */ /* 0x000fe20003800000 */
[----:B0-----:R-:W-:-:S04]  /*1fcf0*/  LOP3.LUT R2, R2, 0x7f, RZ, 0xc0, !PT ;  /* 0x0000007f02027812 */ /* 0x001fc800078ec0ff */
[----:B------:R-:W-:Y:S02]  /*1fd00*/  ISETP.NE.AND P2, PT, R2, RZ, PT ;  /* 0x000000ff0200720c */ /* 0x000fe40003f45270 */
[----:B--2---:R-:W-:Y:S02]  /*1fd10*/  LEA R6, R4, R5, 0x3 ;  /* 0x0000000504067211 */ /* 0x004fe400078e18ff */
[----:B---3--:R-:W-:-:S04]  /*1fd20*/  SHF.L.U32 R5, R3, 0x1f, RZ ;  /* 0x0000001f03057819 */ /* 0x008fc800000006ff */
[----:B------:R-:W0:Y:S02]  /*1fd30*/  SYNCS.PHASECHK.TRANS64.TRYWAIT P1, [R6+URZ+0x388a0], R5 ;  /* 0x0388a005060075a7 */ /* 0x000e24000802017f */
[----:B0-----:R-:W-:Y:S05]  /*1fd40*/  @!P1 BRA `(.L_x_562) ;  /* 0x00000088000c9947 */ /* 0x001fea0003800000 */
.L_x_768:
[----:B------:R-:W-:Y:S05]  /*1fd50*/  BSYNC B2 ;  /* 0x0000000000027941 */ /* 0x000fea0003800000 */
.L_x_561:
        /* <DEDUP_REMOVED lines=9> */
.L_x_564:
[----:B------:R-:W-:Y:S05]  /*1fdf0*/  BSYNC B2 ;  /* 0x0000000000027941 */ /* 0x000fea0003800000 */
.L_x_563:
[----:B------:R-:W2:Y:S04]  /*1fe00*/  LDL R3, [R1+0x4] ;  /* 0x0000040001037983 */ /* 0x000ea80000100800 */
[----:B------:R-:W2:Y:S01]  /*1fe10*/  LDL R2, [R1+0x1c] ;  /* 0x00001c0001027983 */ /* 0x000ea20000100800 */
[----:B------:R-:W-:Y:S01]  /*1fe20*/  IMAD.MOV.U32 R11, RZ, RZ, RZ ;  /* 0x000000ffff0b7224 */ /* 0x000fe200078e00ff */
[----:B------:R-:W-:Y:S01]  /*1fe30*/  UIADD3 UR4, UP0, UR44, 0x570, URZ ;  /* 0x000005702c047890 */ /* 0x000fe2000ff1e03f */
[----:B------:R-:W-:Y:S01]  /*1fe40*/  PLOP3.LUT P1, PT, PT, PT, PT, 0x80, 0x0 ;  /* 0x000000000000781c */ /* 0x000fe20003f2f070 */
[----:B------:R-:W-:Y:S01]  /*1fe50*/  UMOV UR6, 0x0 ;  /* 0x0000000000067882 */ /* 0x000fe20000000000 */
[----:B------:R-:W-:Y:S01]  /*1fe60*/  UMOV UR7, 0x12f00000 ;  /* 0x12f0000000077882 */ /* 0x000fe20000000000 */
[----:B------:R-:W-:Y:S01]  /*1fe70*/  R2UR UR10, R11 ;  /* 0x000000000b0a72ca */ /* 0x000fe200000e0000 */
[----:B------:R-:W-:Y:S01]  /*1fe80*/  UIADD3.X UR5, URZ, UR45, URZ, UP0, !UPT ;  /* 0x0000002d3f057290 */ /* 0x000fe200087fe43f */
[----:B--2---:R-:W-:Y:S01]  /*1fe90*/  IMAD R4, R2, 0x8000, R3 ;  /* 0x0000800002047824 */ /* 0x004fe200078e0203 */
[----:B------:R-:W-:Y:S01]  /*1fea0*/  LEA R3, R7, R10, 0x7 ;  /* 0x0000000a07037211 */ /* 0x000fe200078e38ff */
[----:B------:R-:W-:-:S02]  /*1feb0*/  VIADD R2, R6, 0x38890 ;  /* 0x0003889006027836 */ /* 0x000fc40000000000 */
[----:B------:R-:W-:-:S09]  /*1fec0*/  VIADD R8, R4, 0x28400 ;  /* 0x0002840004087836 */ /* 0x000fd20000000000 */
.L_x_565:
        /* <DEDUP_REMOVED lines=12> */
[----:B------:R-:W-:Y:S01]  /*1ff90*/  UMOV UR6, 0x0 ;  /* 0x0000000000067882 */ /* 0x000fe20000000000 */
[----:B------:R-:W-:Y:S01]  /*1ffa0*/  IADD3 R8, R4, 0x2c400, RZ ;  /* 0x0002c40004087810 */ /* 0x000fe20007ffe0ff */
[----:B------:R-:W-:Y:S01]  /*1ffb0*/  UMOV UR7, 0x12f00000 ;  /* 0x12f0000000077882 */ /* 0x000fe20000000000 */
[----:B------:R-:W-:-:S15]  /*1ffc0*/  R2UR UR10, R14 ;  /* 0x000000000e0a72ca */ /* 0x000fde00000e0000 */
.L_x_566:
        /* <DEDUP_REMOVED lines=13> */
.L_x_769:
[----:B------:R-:W-:Y:S05]  /*200a0*/  BSYNC B2 ;  /* 0x0000000000027941 */ /* 0x000fea0003800000 */
.L_x_567:
[----:B------:R-:W-:Y:S01]  /*200b0*/  BSSY B2, `(.L_x_569) ;  /* 0x000000b000027945 */ /* 0x000fe20003800000 */
[----:B------:R-:W-:Y:S02]  /*200c0*/  IMAD.MOV.U32 R12, RZ, RZ, 0x0 ;  /* 0x00000000ff0c7424 */ /* 0x000fe400078e00ff */
[----:B------:R-:W-:Y:S01]  /*200d0*/  IMAD.MOV.U32 R13, RZ, RZ, 0x12f00000 ;  /* 0x12f00000ff0d7424 */ /* 0x000fe200078e00ff */
[----:B------:R-:W-:Y:S06]  /*200e0*/  @P2 BRA `(.L_x_570) ;  /* 0x00000000001c2947 */ /* 0x000fec0003800000 */
[----:B------:R-:W2:Y:S02]  /*200f0*/  S2R R2, SR_TID.X ;  /* 0x0000000000027919 */ /* 0x000ea40000002100 */
[----:B--2---:R-:W-:Y:S01]  /*20100*/  LOP3.LUT R8, R2, 0x1f, RZ, 0xc0, !PT ;  /* 0x0000001f02087812 */ /* 0x004fe200078ec0ff */
[----:B------:R-:W-:-:S03]  /*20110*/  IMAD.MOV.U32 R2, RZ, RZ, 0x8000 ;  /* 0x00008000ff027424 */ /* 0x000fc600078e00ff */
[----:B------:R-:W-:Y:S01]  /*20120*/  ISETP.NE.AND P1, PT, R8, RZ, PT ;  /* 0x000000ff0800720c */ /* 0x000fe20003f25270 */
[----:B------:R2:W-:-:S12]  /*20130*/  SYNCS.ARRIVE.TRANS64 RZ, [R6+URZ+0x388b0], R2 ;  /* 0x0388b00206ff79a7 */ /* 0x0005d8000800003f */
[----:B--2---:R-:W-:Y:S05]  /*20140*/  @!P1 BRA `(.L_x_570) ;  /* 0x0000000000049947 */ /* 0x004fea0003800000 */
[----:B------:R-:W-:Y:S01]  /*20150*/  BPT.TRAP 0x1 ;  /* 0x000000040000795c */ /* 0x000fe20000300000 */
.L_x_570:
[----:B------:R-:W-:Y:S05]  /*20160*/  BSYNC B2 ;  /* 0x0000000000027941 */ /* 0x000fea0003800000 */
.L_x_569:
[----:B------:R-:W-:Y:S01]  /*20170*/  R2UR UR10, R11 ;  /* 0x000000000b0a72ca */ /* 0x000fe200000e0000 */
[----:B------:R-:W-:Y:S01]  /*20180*/  UIADD3 UR4, UP0, UR44, 0x670, URZ ;  /* 0x000006702c047890 */ /* 0x000fe2000ff1e03f */
[----:B------:R-:W-:Y:S01]  /*20190*/  R2UR UR6, R12 ;  /* 0x000000000c0672ca */ /* 0x000fe200000e0000 */
[----:B------:R-:W-:Y:S01]  /*201a0*/  VIADD R2, R4, 0x10400 ;  /* 0x0001040004027836 */ /* 0x000fe20000000000 */
[----:B------:R-:W-:Y:S01]  /*201b0*/  R2UR UR7, R13 ;  /* 0x000000000d0772ca */ /* 0x000fe200000e0000 */
[----:B------:R-:W-:Y:S01]  /*201c0*/  UIADD3.X UR5, URZ, UR45, URZ, UP0, !UPT ;  /* 0x0000002d3f057290 */ /* 0x000fe200087fe43f */
[----:B------:R-:W-:Y:S02]  /*201d0*/  PLOP3.LUT P1, PT, PT, PT, PT, 0x80, 0x0 ;  /* 0x000000000000781c */ /* 0x000fe40003f2f070 */
[----:B01----:R-:W-:-:S11]  /*201e0*/  IADD3 R6, R6, 0x388b0, RZ ;  /* 0x000388b006067810 */ /* 0x003fd60007ffe0ff */
.L_x_571:
        /* <DEDUP_REMOVED lines=15> */
.L_x_572:
        /* <DEDUP_REMOVED lines=10> */
.L_x_560:
[----:B------:R-:W-:Y:S05]  /*20380*/  BSYNC B1 ;  /* 0x0000000000017941 */ /* 0x000fea0003800000 */
.L_x_559:
[----:B0-----:R-:W2:Y:S04]  /*20390*/  LDL.LU R2, [R1+0x1c] ;  /* 0x00001c0001027983 */ /* 0x001ea80000300800 */
[----:B------:R-:W3:Y:S01]  /*203a0*/  LDL.LU R5, [R1+0x28] ;  /* 0x0000280001057983 */ /* 0x000ee20000300800 */
[C---:B------:R-:W-:Y:S02]  /*203b0*/  ISETP.GT.AND P2, PT, R7.reuse, R9, PT ;  /* 0x000000090700720c */ /* 0x040fe40003f44270 */
[----:B------:R-:W-:Y:S01]  /*203c0*/  IADD3 R7, R7, -0x1, RZ ;  /* 0xffffffff07077810 */ /* 0x000fe20007ffe0ff */
[----:B--2---:R-:W-:-:S05]  /*203d0*/  VIADD R2, R2, 0x1 ;  /* 0x0000000102027836 */ /* 0x004fca0000000000 */
[----:B------:R-:W-:-:S04]  /*203e0*/  ISETP.NE.AND P1, PT, R2, 0x2, PT ;  /* 0x000000020200780c */ /* 0x000fc80003f25270 */
[----:B------:R-:W-:Y:S02]  /*203f0*/  SEL R3, RZ, 0x1, P1 ;  /* 0x00000001ff037807 */ /* 0x000fe40000800000 */
[----:B------:R-:W-:Y:S02]  /*20400*/  SEL R2, R2, RZ, P1 ;  /* 0x000000ff02027207 */ /* 0x000fe40000800000 */
[----:B---3--:R-:W-:-:S05]  /*20410*/  LOP3.LUT R5, R5, R3, RZ, 0x3c, !PT ;  /* 0x0000000305057212 */ /* 0x008fca00078e3cff */
[----:B------:R1:W-:Y:S04]  /*20420*/  STL [R1+0x28], R5 ;  /* 0x0000280501007387 */ /* 0x0003e80000100800 */
[----:B------:R1:W-:Y:S01]  /*20430*/  STL [R1+0x1c], R2 ;  /* 0x00001c0201007387 */ /* 0x0003e20000100800 */
[----:B------:R-:W-:Y:S05]  /*20440*/  @P2 BRA `(.L_x_573) ;  /* 0xfffffff800082947 */ /* 0x000fea000383ffff */
.L_x_539:
[----:B------:R-:W-:Y:S05]  /*20450*/  BSYNC B0 ;  /* 0x0000000000007941 */ /* 0x000fea0003800000 */
.L_x_538:
[----:B01----:R-:W2:Y:S01]  /*20460*/  LDL R2, [R1+0x5c] ;  /* 0x00005c0001027983 */ /* 0x003ea20000100800 */
[----:B------:R-:W-:Y:S05]  /*20470*/  @!P0 WARPSYNC.ALL ;  /* 0x0000000000008948 */ /* 0x000fea0003800000 */
[----:B------:R-:W-:Y:S01]  /*20480*/  @!P0 BAR.SYNC.DEFER_BLOCKING 0xc, 0x180 ;  /* 0x0306000000008b1d */ /* 0x000fe20000010000 */
[----:B--2---:R-:W-:-:S13]  /*20490*/  ISETP.GT.AND P0, PT, R2, RZ, PT ;  /* 0x000000ff0200720c */ /* 0x004fda0003f04270 */
        /* <DEDUP_REMOVED lines=8> */
[----:B------:R-:W0:Y:S02]  /*20520*/  FLO.U32 R0, UR4 ;  /* 0x0000000400007d00 */ /* 0x000e2400080e0000 */
[----:B0-----:R-:W-:-:S06]  /*20530*/  ISETP.EQ.U32.AND P0, PT, R0, R2, PT ;  /* 0x000000020000720c */ /* 0x001fcc0003f02070 */
[----:B------:R-:W1:Y:S07]  /*20540*/  POPC R2, UR4 ;  /* 0x0000000400027d09 */ /* 0x000e6e0008000000 */
[----:B-1----:R-:W2:Y:S04]  /*20550*/  @P0 ATOMG.E.ADD.STRONG.GPU PT, R2, desc[UR42][R4.64], R2 ;  /* 0x00000002040209a8 */ /* 0x002ea800081ee1ea */
[----:B--2---:R0:W1:Y:S02]  /*20560*/  SHFL.IDX PT, R2, R2, R0, 0x1f ;  /* 0x00001f0002027589 */ /* 0x00406400000e0000 */
[----:B0-----:R-:W0:Y:S02]  /*20570*/  S2R R0, SR_LTMASK ;  /* 0x0000000000007919 */ /* 0x001e240000003900 */
[----:B0-----:R-:W-:-:S06]  /*20580*/  LOP3.LUT R0, R0, UR4, RZ, 0xc0, !PT ;  /* 0x0000000400007c12 */ /* 0x001fcc000f8ec0ff */
[----:B------:R-:W1:Y:S02]  /*20590*/  POPC R0, R0 ;  /* 0x0000000000007309 */ /* 0x000e640000000000 */
[----:B-1----:R-:W-:Y:S01]  /*205a0*/  IADD3 R16, R2, UR37, R0 ;  /* 0x0000002502107c10 */ /* 0x002fe2000fffe000 */
[----:B------:R-:W-:Y:S06]  /*205b0*/  BRA `(.L_x_575) ;  /* 0x0000004000c47947 */ /* 0x000fec0003800000 */
.L_x_574:
[----:B------:R-:W2:Y:S01]  /*205c0*/  LDL R0, [R1+0x4] ;  /* 0x0000040001007983 */ /* 0x000ea20000100800 */
[----:B------:R-:W-:Y:S01]  /*205d0*/  BSSY B6, `(.L_x_576) ;  /* 0x0000014000067945 */ /* 0x000fe20003800000 */
[----:B--2---:R-:W-:-:S05]  /*205e0*/  VIADD R0, R0, 0x28400 ;  /* 0x0002840000007836 */ /* 0x004fca0000000000 */
[----:B------:R-:W-:-:S13]  /*205f0*/  LOP3.LUT P0, RZ, R0, 0x3ff, RZ, 0xc0, !PT ;  /* 0x000003ff00ff7812 */ /* 0x000fda000780c0ff */
[----:B------:R-:W-:Y:S05]  /*20600*/  @!P0 BRA `(.L_x_577) ;  /* 0x0000000000408947 */ /* 0x000fea0003800000 */
[----:B------:R-:W-:Y:S01]  /*20610*/  MOV R2, 0x0 ;  /* 0x0000000000027802 */ /* 0x000fe20000000f00 */
[----:B------:R-:W-:Y:S01]  /*20620*/  ULDC.64 UR6, c[0x4][0x198] ;  /* 0x0100660000067ab9 */ /* 0x000fe20000000a00 */
[----:B------:R-:W-:Y:S01]  /*20630*/  ULDC.64 UR8, c[0x4][0x1a0] ;  /* 0x0100680000087ab9 */ /* 0x000fe20000000a00 */
[----:B------:R-:W-:Y:S01]  /*20640*/  ULDC.64 UR4, c[0x4][0xe8] ;  /* 0x01003a0000047ab9 */ /* 0x000fe20000000a00 */
[----:B------:R-:W-:Y:S01]  /*20650*/  IMAD.U32 R4, RZ, RZ, UR6 ;  /* 0x00000006ff047e24 */ /* 0x000fe2000f8e00ff */
[----:B------:R-:W-:Y:S01]  /*20660*/  MOV R6, UR8 ;  /* 0x0000000800067c02 */ /* 0x000fe20008000f00 */
[----:B------:R-:W0:Y:S01]  /*20670*/  LDC.64 R2, c[0x4][R2] ;  /* 0x0100000002027b82 */ /* 0x000e220000000a00 */
[----:B------:R-:W-:Y:S01]  /*20680*/  IMAD.U32 R5, RZ, RZ, UR7 ;  /* 0x00000007ff057e24 */ /* 0x000fe2000f8e00ff */
[----:B------:R-:W-:Y:S01]  /*20690*/  MOV R8, 0x70 ;  /* 0x0000007000087802 */ /* 0x000fe20000000f00 */
[----:B------:R-:W-:Y:S02]  /*206a0*/  IMAD.U32 R7, RZ, RZ, UR9 ;  /* 0x00000009ff077e24 */ /* 0x000fe4000f8e00ff */
[----:B------:R-:W-:-:S02]  /*206b0*/  IMAD.U32 R10, RZ, RZ, UR4 ;  /* 0x00000004ff0a7e24 */ /* 0x000fc4000f8e00ff */
[----:B------:R-:W-:Y:S02]  /*206c0*/  IMAD.U32 R11, RZ, RZ, UR5 ;  /* 0x00000005ff0b7e24 */ /* 0x000fe4000f8e00ff */
[----:B------:R-:W-:Y:S02]  /*206d0*/  IMAD.MOV.U32 R12, RZ, RZ, 0x1 ;  /* 0x00000001ff0c7424 */ /* 0x000fe400078e00ff */
[----:B------:R-:W-:-:S07]  /*206e0*/  IMAD.MOV.U32 R13, RZ, RZ, RZ ;  /* 0x000000ffff0d7224 */ /* 0x000fce00078e00ff */
[----:B------:R-:W-:-:S07]  /*206f0*/  LEPC R20, `(.L_x_577) ;  /* 0x000000001014794e */ /* 0x000fce0000000000 */
[----:B0-----:R-:W-:Y:S05]  /*20700*/  CALL.ABS.NOINC R2 ;  /* 0x0000000002007343 */ /* 0x001fea0003c00000 */
.L_x_577:
[----:B------:R-:W-:Y:S05]  /*20710*/  BSYNC B6 ;  /* 0x0000000000067941 */ /* 0x000fea0003800000 */
.L_x_576:
[----:B------:R-:W2:Y:S04]  /*20720*/  LDL R0, [R1+0x4] ;  /* 0x0000040001007983 */ /* 0x000ea80000100800 */
[----:B------:R-:W3:Y:S01]  /*20730*/  LDL.LU R2, [R1+0x34] ;  /* 0x0000340001027983 */ /* 0x000ee20000300800 */
[----:B------:R-:W-:Y:S01]  /*20740*/  BSSY B6, `(.L_x_578) ;  /* 0x0000017000067945 */ /* 0x000fe20003800000 */
[----:B--2---:R-:W-:Y:S01]  /*20750*/  VIADD R0, R0, 0x10400 ;  /* 0x0001040000007836 */ /* 0x004fe20000000000 */
[----:B---3--:R-:W-:-:S04]  /*20760*/  LOP3.LUT R2, R2, 0xfffffffe, RZ, 0xc0, !PT ;  /* 0xfffffffe02027812 */ /* 0x008fc800078ec0ff */
[----:B------:R-:W-:-:S13]  /*20770*/  LOP3.LUT P0, RZ, R0, 0x3ff, RZ, 0xc0, !PT ;  /* 0x000003ff00ff7812 */ /* 0x000fda000780c0ff */
[----:B------:R-:W-:-:S05]  /*20780*/  @P0 LOP3.LUT R2, R2, 0x1, RZ, 0xfc, !PT ;  /* 0x0000000102020812 */ /* 0x000fca00078efcff */
[----:B------:R0:W-:Y:S01]  /*20790*/  STL [R1+0x34], R2 ;  /* 0x0000340201007387 */ /* 0x0001e20000100800 */
[----:B------:R-:W-:Y:S05]  /*207a0*/  @!P0 BRA `(.L_x_579) ;  /* 0x0000000000408947 */ /* 0x000fea0003800000 */
[----:B0-----:R-:W-:Y:S01]  /*207b0*/  MOV R2, 0x0 ;  /* 0x0000000000027802 */ /* 0x001fe20000000f00 */
[----:B------:R-:W-:Y:S01]  /*207c0*/  ULDC.64 UR6, c[0x4][0x198] ;  /* 0x0100660000067ab9 */ /* 0x000fe20000000a00 */
[----:B------:R-:W-:Y:S01]  /*207d0*/  ULDC.64 UR8, c[0x4][0x1a0] ;  /* 0x0100680000087ab9 */ /* 0x000fe20000000a00 */
[----:B------:R-:W-:Y:S01]  /*207e0*/  ULDC.64 UR4, c[0x4][0xf0] ;  /* 0x01003c0000047ab9 */ /* 0x000fe20000000a00 */
[----:B------:R-:W-:Y:S01]  /*207f0*/  MOV R4, UR6 ;  /* 0x0000000600047c02 */ /* 0x000fe20008000f00 */
[----:B------:R-:W-:Y:S01]  /*20800*/  IMAD.U32 R5, RZ, RZ, UR7 ;  /* 0x00000007ff057e24 */ /* 0x000fe2000f8e00ff */
[----:B------:R-:W0:Y:S01]  /*20810*/  LDC.64 R2, c[0x4][R2] ;  /* 0x0100000002027b82 */ /* 0x000e220000000a00 */
[----:B------:R-:W-:Y:S01]  /*20820*/  IMAD.U32 R6, RZ, RZ, UR8 ;  /* 0x00000008ff067e24 */ /* 0x000fe2000f8e00ff */
[----:B------:R-:W-:Y:S01]  /*20830*/  MOV R10, UR4 ;  /* 0x00000004000a7c02 */ /* 0x000fe20008000f00 */
[----:B------:R-:W-:Y:S01]  /*20840*/  IMAD.U32 R7, RZ, RZ, UR9 ;  /* 0x00000009ff077e24 */ /* 0x000fe2000f8e00ff */
[----:B------:R-:W-:Y:S01]  /*20850*/  MOV R13, RZ ;  /* 0x000000ff000d7202 */ /* 0x000fe20000000f00 */
[----:B------:R-:W-:-:S02]  /*20860*/  IMAD.U32 R11, RZ, RZ, UR5 ;  /* 0x00000005ff0b7e24 */ /* 0x000fc4000f8e00ff */
[----:B------:R-:W-:Y:S02]  /*20870*/  IMAD.MOV.U32 R8, RZ, RZ, 0x70 ;  /* 0x00000070ff087424 */ /* 0x000fe400078e00ff */
[----:B------:R-:W-:-:S07]  /*20880*/  IMAD.MOV.U32 R12, RZ, RZ, 0x1 ;  /* 0x00000001ff0c7424 */ /* 0x000fce00078e00ff */
[----:B------:R-:W-:-:S07]  /*20890*/  LEPC R20, `(.L_x_579) ;  /* 0x000000001014794e */ /* 0x000fce0000000000 */
[----:B0-----:R-:W-:Y:S05]  /*208a0*/  CALL.ABS.NOINC R2 ;  /* 0x0000000002007343 */ /* 0x001fea0003c00000 */
.L_x_579:
[----:B------:R-:W-:Y:S05]  /*208b0*/  BSYNC B6 ;  /* 0x0000000000067941 */ /* 0x000fea0003800000 */
.L_x_578:
[----:B0-----:R-:W2:Y:S01]  /*208c0*/  LDL R2, [R1+0x4] ;  /* 0x0000040001027983 */ /* 0x001ea20000100800 */
[----:B------:R-:W-:Y:S01]  /*208d0*/  BSSY B6, `(.L_x_580) ;  /* 0x0000015000067945 */ /* 0x000fe20003800000 */
[----:B--2---:R-:W-:-:S05]  /*208e0*/  VIADD R0, R2, 0x400 ;  /* 0x0000040002007836 */ /* 0x004fca0000000000 */
[----:B------:R0:W-:Y:S01]  /*208f0*/  STL [R1+0x8], R0 ;  /* 0x0000080001007387 */ /* 0x0001e20000100800 */
[----:B------:R-:W-:-:S13]  /*20900*/  LOP3.LUT P0, RZ, R0, 0x3ff, RZ, 0xc0, !PT ;  /* 0x000003ff00ff7812 */ /* 0x000fda000780c0ff */
[----:B0-----:R-:W-:Y:S05]  /*20910*/  @!P0 BRA `(.L_x_581) ;  /* 0x0000000000408947 */ /* 0x001fea0003800000 */
        /* <DEDUP_REMOVED lines=16> */
.L_x_581:
[----:B------:R-:W-:Y:S05]  /*20a20*/  BSYNC B6 ;  /* 0x0000000000067941 */ /* 0x000fea0003800000 */
.L_x_580:
[----:B------:R-:W2:Y:S01]  /*20a30*/  LDL R2, [R1+0x34] ;  /* 0x0000340001027983 */ /* 0x000ea20000100800 */
[----:B------:R-:W-:Y:S01]  /*20a40*/  BSSY B6, `(.L_x_582) ;  /* 0x0000013000067945 */ /* 0x000fe20003800000 */
[----:B--2---:R-:W-:-:S13]  /*20a50*/  LOP3.LUT P6, RZ, R2, 0x1, RZ, 0xc0, !PT ;  /* 0x0000000102ff7812 */ /* 0x004fda00078cc0ff */
        /* <DEDUP_REMOVED lines=9> */
[----:B------:R-:W-:Y:S01]  /*20af0*/  MOV R11, UR9 ;  /* 0x00000009000b7c02 */ /* 0x000fe20008000f00 */
[----:B------:R-:W-:Y:S02]  /*20b00*/  IMAD.U32 R7, RZ, RZ, UR7 ;  /* 0x00000007ff077e24 */ /* 0x000fe4000f8e00ff */
[----:B------:R-:W-:-:S02]  /*20b10*/  IMAD.U32 R10, RZ, RZ, UR8 ;  /* 0x00000008ff0a7e24 */ /* 0x000fc4000f8e00ff */
[----:B------:R-:W-:Y:S02]  /*20b20*/  IMAD.MOV.U32 R8, RZ, RZ, 0x70 ;  /* 0x00000070ff087424 */ /* 0x000fe400078e00ff */
[----:B------:R-:W-:Y:S02]  /*20b30*/  IMAD.MOV.U32 R12, RZ, RZ, 0x1 ;  /* 0x00000001ff0c7424 */ /* 0x000fe400078e00ff */
[----:B------:R-:W-:-:S07]  /*20b40*/  IMAD.MOV.U32 R13, RZ, RZ, RZ ;  /* 0x000000ffff0d7224 */ /* 0x000fce00078e00ff */
[----:B------:R-:W-:-:S07]  /*20b50*/  LEPC R20, `(.L_x_583) ;  /* 0x000000001014794e */ /* 0x000fce0000000000 */
[----:B0-----:R-:W-:Y:S05]  /*20b60*/  CALL.ABS.NOINC R2 ;  /* 0x0000000002007343 */ /* 0x001fea0003c00000 */
.L_x_583:
[----:B------:R-:W-:Y:S05]  /*20b70*/  BSYNC B6 ;  /* 0x0000000000067941 */ /* 0x000fea0003800000 */
.L_x_582:
[----:B------:R-:W2:Y:S01]  /*20b80*/  LDL.LU R2, [R1] ;  /* 0x0000000001027983 */ /* 0x000ea20000300800 */
[----:B------:R-:W-:-:S03]  /*20b90*/  ULDC.64 UR4, c[0x0][0x9f8] ;  /* 0x00027e0000047ab9 */ /* 0x000fc60000000a00 */
[----:B------:R-:W3:Y:S04]  /*20ba0*/  LDL.LU R0, [R1+0x20] ;  /* 0x0000200001007983 */ /* 0x000ee80000300800 */
[----:B------:R-:W4:Y:S01]  /*20bb0*/  LDL R9, [R1+0x30] ;  /* 0x0000300001097983 */ /* 0x000f220000100800 */
[----:B------:R-:W-:-:S04]  /*20bc0*/  ISETP.NE.U32.AND P0, PT, RZ, UR4, PT ;  /* 0x00000004ff007c0c */ /* 0x000fc8000bf05070 */
[----:B------:R-:W-:-:S13]  /*20bd0*/  ISETP.NE.AND.EX P0, PT, RZ, UR5, PT, P0 ;  /* 0x00000005ff007c0c */ /* 0x000fda000bf05300 */
[----:B--2---:R-:W-:-:S04]  /*20be0*/  @P0 IADD3 R2, P1, R2, UR4, RZ ;  /* 0x0000000402020c10 */ /* 0x004fc8000ff3e0ff */
[----:B---3--:R-:W-:Y:S01]  /*20bf0*/  @P0 IADD3.X R3, R0, UR5, RZ, P1, !PT ;  /* 0x0000000500030c10 */ /* 0x008fe20008ffe4ff */
[----:B------:R-:W-:-:S04]  /*20c00*/  ULDC.64 UR4, c[0x0][0xa08] ;  /* 0x0002820000047ab9 */ /* 0x000fc80000000a00 */
[----:B----4-:R0:W2:Y:S02]  /*20c10*/  @P0 LDG.E R9, desc[UR42][R2.64] ;  /* 0x0000002a02090981 */ /* 0x0100a4000c1e1900 */
[----:B0-----:R-:W0:Y:S01]  /*20c20*/  LDC.64 R2, c[0x0][0x418] ;  /* 0x00010600ff027b82 */ /* 0x001e220000000a00 */
[----:B--2---:R-:W-:Y:S01]  /*20c30*/  SHF.R.S32.HI R10, RZ, 0x1f, R9 ;  /* 0x0000001fff0a7819 */ /* 0x004fe20000011409 */
[----:B------:R1:W-:Y:S01]  /*20c40*/  @P0 STL [R1+0x30], R9 ;  /* 0x0000300901000387 */ /* 0x0003e20000100800 */
[----:B0-----:R-:W-:Y:S01]  /*20c50*/  LOP3.LUT P0, RZ, R2, UR4, RZ, 0xfc, !PT ;  /* 0x0000000402ff7c12 */ /* 0x001fe2000f80fcff */
[----:B------:R-:W-:Y:S02]  /*20c60*/  UMOV UR4, 0xffffffff ;  /* 0xffffffff00047882 */ /* 0x000fe40000000000 */
[----:B------:R1:W-:Y:S01]  /*20c70*/  STL [R1+0x38], R10 ;  /* 0x0000380a01007387 */ /* 0x0003e20000100800 */
[----:B------:R-:W-:-:S04]  /*20c80*/  LOP3.LUT P0, RZ, R3, UR5, RZ, 0xfc, P0 ;  /* 0x0000000503ff7c12 */ /* 0x000fc8000800fcff */
[----:B------:R-:W-:Y:S01]  /*20c90*/  SEL R0, R9, RZ, !P0 ;  /* 0x000000ff09007207 */ /* 0x000fe20004000000 */
[----:B------:R-:W-:Y:S08]  /*20ca0*/  BRA.DIV UR4, `(.L_x_584) ;  /* 0x0000007a045c7947 */ /* 0x000ff0000b800000 */
[----:B------:R-:W0:Y:S02]  /*20cb0*/  S2R R4, SR_TID.X ;  /* 0x0000000000047919 */ /* 0x000e240000002100 */
[----:B0-----:R-:W-:-:S04]  /*20cc0*/  SHF.R.U32.HI R4, RZ, 0x5, R4 ;  /* 0x00000005ff047819 */ /* 0x001fc80000011604 */
[----:B------:R-:W-:-:S05]  /*20cd0*/  LOP3.LUT R4, R4, 0x3, RZ, 0xc0, !PT ;  /* 0x0000000304047812 */ /* 0x000fca00078ec0ff */
[----:B------:R0:W2:Y:S02]  /*20ce0*/  SHFL.IDX PT, R14, R4, RZ, 0x1f ;  /* 0x00001fff040e7589 */ /* 0x0000a400000e0000 */
.L_x_772:
[----:B0-----:R-:W3:Y:S01]  /*20cf0*/  LDL.LU R4, [R1+0x34] ;  /* 0x0000340001047983 */ /* 0x001ee20000300800 */
[----:B------:R-:W-:Y:S02]  /*20d00*/  PLOP3.LUT P1, PT, PT, PT, PT, 0x8, 0x0 ;  /* 0x000000000000781c */ /* 0x000fe40003f2e170 */
[----:B--2---:R-:W-:Y:S01]  /*20d10*/  ISETP.NE.AND P0, PT, R14, RZ, PT ;  /* 0x000000ff0e00720c */ /* 0x004fe20003f05270 */
[----:B------:R0:W-:Y:S01]  /*20d20*/  STL [R1], R0 ;  /* 0x0000000001007387 */ /* 0x0001e20000100800 */
[----:B---3--:R-:W-:-:S09]  /*20d30*/  LOP3.LUT R4, R4, 0xfffffffe, RZ, 0xc0, !PT ;  /* 0xfffffffe04047812 */ /* 0x008fd200078ec0ff */
[----:B------:R-:W-:-:S05]  /*20d40*/  @P1 LOP3.LUT R4, R4, 0x1, RZ, 0xfc, !PT ;  /* 0x0000000104041812 */ /* 0x000fca00078efcff */
[----:B------:R0:W-:Y:S01]  /*20d50*/  STL [R1+0x34], R4 ;  /* 0x0000340401007387 */ /* 0x0001e20000100800 */
[----:B------:R-:W-:Y:S05]  /*20d60*/  @P0 BRA `(.L_x_585) ;  /* 0x0000000400a40947 */ /* 0x000fea0003800000 */
[----:B------:R-:W-:-:S03]  /*20d70*/  UMOV UR4, 0xffffffff ;  /* 0xffffffff00047882 */ /* 0x000fc60000000000 */
[----:B------:R-:W-:Y:S05]  /*20d80*/  BRA.DIV UR4, `(.L_x_586) ;  /* 0x0000007a04587947 */ /* 0x000fea000b800000 */
[----:B------:R-:W-:-:S13]  /*20d90*/  ELECT P6, URZ, PT ;  /* 0x00000000003f782f */ /* 0x000fda00038c0000 */
.L_x_775:
[----:B------:R-:W-:Y:S05]  /*20da0*/  @!P6 BRA `(.L_x_585) ;  /* 0x000000040094e947 */ /* 0x000fea0003800000 */
[----:B0-----:R-:W2:Y:S01]  /*20db0*/  LDL R0, [R1+0x68] ;  /* 0x0000680001007983 */ /* 0x001ea20000100800 */
[----:B------:R-:W-:-:S04]  /*20dc0*/  ISETP.NE.U32.AND P0, PT, R2, RZ, PT ;  /* 0x000000ff0200720c */ /* 0x000fc80003f05070 */
[----:B------:R-:W-:Y:S02]  /*20dd0*/  ISETP.NE.AND.EX P0, PT, R3, RZ, PT, P0 ;  /* 0x000000ff0300720c */ /* 0x000fe40003f05300 */
[----:B--2---:R-:W-:-:S11]  /*20de0*/  LEA.HI.SX32 R4, R0, 0xffffffff, 0x19 ;  /* 0xffffffff00047811 */ /* 0x004fd600078fcaff */
[----:B------:R-:W-:Y:S05]  /*20df0*/  @!P0 BRA `(.L_x_587) ;  /* 0x00000000004c8947 */ /* 0x000fea0003800000 */
[----:B------:R-:W0:Y:S01]  /*20e00*/  LDC R8, c[0x0][0x43c] ;  /* 0x00010f00ff087b82 */ /* 0x000e220000000800 */
[----:B------:R-:W-:Y:S01]  /*20e10*/  MOV R0, R4 ;  /* 0x0000000400007202 */ /* 0x000fe20000000f00 */
[----:B------:R-:W-:Y:S01]  /*20e20*/  ULDC.64 UR4, c[0x0][0x428] ;  /* 0x00010a0000047ab9 */ /* 0x000fe20000000a00 */
[----:B0-----:R-:W-:-:S13]  /*20e30*/  ISETP.NE.AND P0, PT, R8, 0x1, PT ;  /* 0x000000010800780c */ /* 0x001fda0003f05270 */
[----:B------:R-:W0:Y:S02]  /*20e40*/  @P0 LDC.64 R6, c[0x0][0x440] ;  /* 0x00011000ff060b82 */ /* 0x000e240000000a00 */
[----:B0-----:R-:W-:-:S05]  /*20e50*/  @P0 IMAD.HI.U32 R6, R4, R6, RZ ;  /* 0x0000000604060227 */ /* 0x001fca00078e00ff */
[----:B------:R-:W-:-:S04]  /*20e60*/  @P0 SHF.R.U32.HI R0, RZ, R7, R6 ;  /* 0x00000007ff000219 */ /* 0x000fc80000011606 */
[--C-:B------:R-:W-:Y:S01]  /*20e70*/  SHF.R.S32.HI R7, RZ, 0x1f, R0.reuse ;  /* 0x0000001fff077819 */ /* 0x100fe20000011400 */
[--C-:B------:R-:W-:Y:S02]  /*20e80*/  IMAD.MOV R5, RZ, RZ, -R0.reuse ;  /* 0x000000ffff057224 */ /* 0x100fe400078e0a00 */
[----:B------:R-:W-:Y:S02]  /*20e90*/  IMAD.MOV.U32 R6, RZ, RZ, R0 ;  /* 0x000000ffff067224 */ /* 0x000fe400078e0000 */
[----:B------:R-:W-:Y:S02]  /*20ea0*/  IMAD R4, R8, R5, R4 ;  /* 0x0000000508047224 */ /* 0x000fe400078e0204 */
[----:B------:R-:W-:Y:S02]  /*20eb0*/  IMAD R5, R10, UR4, RZ ;  /* 0x000000040a057c24 */ /* 0x000fe4000f8e02ff */
[----:B------:R-:W-:-:S04]  /*20ec0*/  IMAD.WIDE.U32 R6, R9, UR4, R6 ;  /* 0x0000000409067c25 */ /* 0x000fc8000f8e0006 */
[----:B------:R-:W-:Y:S01]  /*20ed0*/  IMAD R0, R9, UR5, R5 ;  /* 0x0000000509007c24 */ /* 0x000fe2000f8e0205 */
[----:B------:R-:W-:-:S03]  /*20ee0*/  LEA R2, P0, R6, R2, 0x2 ;  /* 0x0000000206027211 */ /* 0x000fc600078010ff */
[----:B------:R-:W-:-:S05]  /*20ef0*/  IMAD.IADD R0, R7, 0x1, R0 ;  /* 0x0000000107007824 */ /* 0x000fca00078e0200 */
[----:B------:R-:W-:-:S05]  /*20f00*/  LEA.HI.X R3, R6, R3, R0, 0x2, P0 ;  /* 0x0000000306037211 */ /* 0x000fca00000f1400 */
[----:B------:R-:W2:Y:S04]  /*20f10*/  LDG.E R0, desc[UR42][R2.64] ;  /* 0x0000002a02007981 */ /* 0x000ea8000c1e1900 */
[----:B--2---:R0:W-:Y:S02]  /*20f20*/  STL [R1], R0 ;  /* 0x0000000001007387 */ /* 0x0041e40000100800 */
.L_x_587:
[----:B-1----:R-:W2:Y:S04]  /*20f30*/  LDL R10, [R1+0x4] ;  /* 0x00000400010a7983 */ /* 0x002ea80000100800 */
[----:B0-----:R-:W2:Y:S04]  /*20f40*/  LDL R0, [R1+0x14] ;  /* 0x0000140001007983 */ /* 0x001ea80000100800 */
[----:B------:R-:W3:Y:S01]  /*20f50*/  LDL R2, [R1+0x24] ;  /* 0x0000240001027983 */ /* 0x000ee20000100800 */
[----:B------:R-:W0:Y:S02]  /*20f60*/  S2R R9, SR_TID.X ;  /* 0x0000000000097919 */ /* 0x000e240000002100 */
[----:B0-----:R-:W-:-:S04]  /*20f70*/  LOP3.LUT R9, R9, 0x7f, RZ, 0xc0, !PT ;  /* 0x0000007f09097812 */ /* 0x001fc800078ec0ff */
[----:B------:R-:W-:Y:S02]  /*20f80*/  ISETP.NE.AND P1, PT, R9, RZ, PT ;  /* 0x000000ff0900720c */ /* 0x000fe40003f25270 */
[----:B--2---:R-:W-:Y:S02]  /*20f90*/  LEA R0, R0, R10, 0x3 ;  /* 0x0000000a00007211 */ /* 0x004fe400078e18ff */
[----:B---3--:R-:W-:-:S04]  /*20fa0*/  SHF.L.U32 R3, R2, 0x1f, RZ ;  /* 0x0000001f02037819 */ /* 0x008fc800000006ff */
[----:B------:R-:W0:Y:S02]  /*20fb0*/  SYNCS.PHASECHK.TRANS64.TRYWAIT P0, [R0+URZ+0x38880], R3 ;  /* 0x03888003000075a7 */ /* 0x000e24000800017f */
[----:B0-----:R-:W-:Y:S05]  /*20fc0*/  @!P0 BRA `(.L_x_588) ;  /* 0x0000007400e88947 */ /* 0x001fea0003800000 */
.L_x_776:
        /* <DEDUP_REMOVED lines=8> */
.L_x_589:
[----:B------:R-:W2:Y:S04]  /*21050*/  LDL R7, [R1+0x4] ;  /* 0x0000040001077983 */ /* 0x000ea80000100800 */
[----:B------:R-:W2:Y:S04]  /*21060*/  LDL R2, [R1+0x14] ;  /* 0x0000140001027983 */ /* 0x000ea80000100800 */
[----:B------:R-:W3:Y:S04]  /*21070*/  LDL R6, [R1+0x3c] ;  /* 0x00003c0001067983 */ /* 0x000ee80000100800 */
[----:B------:R-:W4:Y:S01]  /*21080*/  LDL R5, [R1] ;  /* 0x0000000001057983 */ /* 0x000f220000100800 */
[----:B------:R-:W-:Y:S01]  /*21090*/  R2UR UR9, R0 ;  /* 0x00000000000972ca */ /* 0x000fe200000e0000 */
[----:B------:R-:W-:Y:S01]  /*210a0*/  UIADD3 UR4, UP0, UR44, 0x470, URZ ;  /* 0x000004702c047890 */ /* 0x000fe2000ff1e03f */
[----:B------:R-:W-:Y:S01]  /*210b0*/  R2UR UR12, R18 ;  /* 0x00000000120c72ca */ /* 0x000fe200000e0000 */
[----:B------:R-:W-:Y:S01]  /*210c0*/  UMOV UR10, URZ ;  /* 0x0000003f000a7c82 */ /* 0x000fe20008000000 */
[----:B------:R-:W-:Y:S01]  /*210d0*/  UMOV UR6, 0x0 ;  /* 0x0000000000067882 */ /* 0x000fe20000000000 */
[----:B------:R-:W-:Y:S01]  /*210e0*/  UIADD3.X UR5, URZ, UR45, URZ, UP0, !UPT ;  /* 0x0000002d3f057290 */ /* 0x000fe200087fe43f */
[----:B------:R-:W-:Y:S01]  /*210f0*/  UMOV UR7, 0x14f00000 ;  /* 0x14f0000000077882 */ /* 0x000fe20000000000 */
[----:B------:R-:W-:-:S06]  /*21100*/  UMOV UR15, 0x80 ;  /* 0x00000080000f7882 */ /* 0x000fcc0000000000 */
[----:B------:R-:W-:Y:S01]  /*21110*/  UIADD3 UR9, UR9, 0x38870, URZ ;  /* 0x0003887009097890 */ /* 0x000fe2000fffe03f */
[----:B--2---:R-:W-:Y:S02]  /*21120*/  IMAD R2, R2, 0x8000, R7 ;  /* 0x0000800002027824 */ /* 0x004fe400078e0207 */
[----:B---3--:R-:W-:-:S03]  /*21130*/  IMAD R4, R4, 0x80, R6 ;  /* 0x0000008004047824 */ /* 0x008fc600078e0206 */
[----:B------:R-:W-:Y:S02]  /*21140*/  R2UR UR14, R2 ;  /* 0x00000000020e72ca */ /* 0x000fe400000e0000 */
[----:B----4-:R-:W-:Y:S02]  /*21150*/  R2UR UR13, R5 ;  /* 0x00000000050d72ca */ /* 0x010fe400000e0000 */
[----:B------:R-:W-:-:S09]  /*21160*/  R2UR UR11, R4 ;  /* 0x00000000040b72ca */ /* 0x000fd200000e0000 */
[----:B------:R-:W-:Y:S02]  /*21170*/  UIADD3 UR8, UR14, 0x10400, URZ ;  /* 0x000104000e087890 */ /* 0x000fe4000fffe03f */
[----:B------:R-:W-:-:S07]  /*21180*/  UIADD3 UR14, UR14, 0x14400, URZ ;  /* 0x000144000e0e7890 */ /* 0x000fce000fffe03f */
[----:B------:R1:W-:Y:S02]  /*21190*/  UTMALDG.4D [UR8], [UR4], desc[UR6] ;  /* 0x00000608040075b4 */ /* 0x0003e40008019000 */
[----:B-1----:R-:W-:Y:S01]  /*211a0*/  UMOV UR8, UR14 ;  /* 0x0000000e00087c82 */ /* 0x002fe20008000000 */
[----:B------:R-:W-:Y:S02]  /*211b0*/  UMOV UR10, UR15 ;  /* 0x0000000f000a7c82 */ /* 0x000fe40008000000 */
[----:B------:R1:W-:Y:S01]  /*211c0*/  UTMALDG.4D [UR8], [UR4], desc[UR6] ;  /* 0x00000608040075b4 */ /* 0x0003e20008019000 */
[----:B------:R-:W2:Y:S02]  /*211d0*/  SYNCS.PHASECHK.TRANS64.TRYWAIT P0, [R0+URZ+0x38840], R3 ;  /* 0x03884003000075a7 */ /* 0x000ea4000800017f */
[----:B-12---:R-:W-:Y:S05]  /*211e0*/  @!P0 BRA `(.L_x_590) ;  /* 0x0000007400748947 */ /* 0x006fea0003800000 */
.L_x_777:
[----:B------:R-:W-:Y:S05]  /*211f0*/  @P1 BRA `(.L_x_591) ;  /* 0x00000000001c1947 */ /* 0x000fea0003800000 */
[----:B------:R-:W2:Y:S01]  /*21200*/  S2R R5, SR_TID.X ;  /* 0x0000000000057919 */ /* 0x000ea20000002100 */
[----:B01----:R-:W-:-:S04]  /*21210*/  MOV R3, 0x8000 ;  /* 0x0000800000037802 */ /* 0x003fc80000000f00 */
[----:B------:R3:W-:Y:S01]  /*21220*/  SYNCS.ARRIVE.TRANS64 RZ, [R0+URZ+0x38830], R3 ;  /* 0x0388300300ff79a7 */ /* 0x0007e2000800003f */
[----:B--2---:R-:W-:-:S04]  /*21230*/  LOP3.LUT R5, R5, 0x1f, RZ, 0xc0, !PT ;  /* 0x0000001f05057812 */ /* 0x004fc800078ec0ff */
[----:B------:R-:W-:-:S13]  /*21240*/  ISETP.NE.AND P0, PT, R5, RZ, PT ;  /* 0x000000ff0500720c */ /* 0x000fda0003f05270 */
[----:B---3--:R-:W-:Y:S05]  /*21250*/  @!P0 BRA `(.L_x_591) ;  /* 0x0000000000048947 */ /* 0x008fea0003800000 */
[----:B------:R-:W-:Y:S01]  /*21260*/  BPT.TRAP 0x1 ;  /* 0x000000040000795c */ /* 0x000fe20000300000 */
.L_x_591:
[----:B------:R-:W2:Y:S04]  /*21270*/  LDL R5, [R1] ;  /* 0x0000000001057983 */ /* 0x000ea80000100800 */
[----:B01----:R-:W3:Y:S01]  /*21280*/  LDL.LU R3, [R1+0x34] ;  /* 0x0000340001037983 */ /* 0x003ee20000300800 */
[----:B------:R-:W-:Y:S01]  /*21290*/  R2UR UR14, R2 ;  /* 0x00000000020e72ca */ /* 0x000fe200000e0000 */
[----:B------:R-:W-:Y:S01]  /*212a0*/  UIADD3 UR4, UP0, UR44, 0x370, URZ ;  /* 0x000003702c047890 */ /* 0x000fe2000ff1e03f */
[----:B------:R-:W-:Y:S01]  /*212b0*/  R2UR UR9, R0 ;  /* 0x00000000000972ca */ /* 0x000fe200000e0000 */
[----:B------:R-:W-:Y:S01]  /*212c0*/  UMOV UR10, URZ ;  /* 0x0000003f000a7c82 */ /* 0x000fe20008000000 */
[----:B------:R-:W-:Y:S01]  /*212d0*/  PLOP3.LUT P0, PT, PT, PT, PT, 0x80, 0x0 ;  /* 0x000000000000781c */ /* 0x000fe20003f0f070 */
[----:B------:R-:W-:Y:S01]  /*212e0*/  UIADD3.X UR5, URZ, UR45, URZ, UP0, !UPT ;  /* 0x0000002d3f057290 */ /* 0x000fe200087fe43f */
[----:B------:R-:W-:Y:S01]  /*212f0*/  R2UR UR11, R4 ;  /* 0x00000000040b72ca */ /* 0x000fe200000e0000 */
[----:B------:R-:W-:Y:S01]  /*21300*/  UMOV UR6, 0x0 ;  /* 0x0000000000067882 */ /* 0x000fe20000000000 */
[----:B------:R-:W-:Y:S01]  /*21310*/  R2UR UR12, R18 ;  /* 0x00000000120c72ca */ /* 0x000fe200000e0000 */
[----:B------:R-:W-:Y:S01]  /*21320*/  UMOV UR7, 0x14f00000 ;  /* 0x14f0000000077882 */ /* 0x000fe20000000000 */
[----:B------:R-:W-:-:S03]  /*21330*/  UMOV UR15, 0x80 ;  /* 0x00000080000f7882 */ /* 0x000fc60000000000 */
[----:B------:R-:W-:Y:S02]  /*21340*/  UIADD3 UR8, UR14, 0x28400, URZ ;  /* 0x000284000e087890 */ /* 0x000fe4000fffe03f */
[----:B------:R-:W-:Y:S02]  /*21350*/  UIADD3 UR9, UR9, 0x38830, URZ ;  /* 0x0003883009097890 */ /* 0x000fe4000fffe03f */
[----:B------:R-:W-:Y:S01]  /*21360*/  UIADD3 UR14, UR14, 0x2c400, URZ ;  /* 0x0002c4000e0e7890 */ /* 0x000fe2000fffe03f */
[----:B--2---:R-:W-:Y:S02]  /*21370*/  R2UR UR13, R5 ;  /* 0x00000000050d72ca */ /* 0x004fe400000e0000 */
[----:B---3--:R-:W-:-:S04]  /*21380*/  LOP3.LUT R3, R3, 0xfffffffe, RZ, 0xc0, !PT ;  /* 0xfffffffe03037812 */ /* 0x008fc800078ec0ff */
[----:B------:R-:W-:-:S07]  /*21390*/  @P0 LOP3.LUT R3, R3, 0x1, RZ, 0xfc, !PT ;  /* 0x0000000103030812 */ /* 0x000fce00078efcff */
[----:B------:R0:W-:Y:S01]  /*213a0*/  UTMALDG.4D [UR8], [UR4], desc[UR6] ;  /* 0x00000608040075b4 */ /* 0x0001e20008019000 */
[----:B------:R2:W-:Y:S01]  /*213b0*/  STL [R1+0x34], R3 ;  /* 0x0000340301007387 */ /* 0x0005e20000100800 */
[----:B0-----:R-:W-:Y:S01]  /*213c0*/  UMOV UR8, UR14 ;  /* 0x0000000e00087c82 */ /* 0x001fe20008000000 */
[----:B------:R-:W-:Y:S02]  /*213d0*/  UMOV UR10, UR15 ;  /* 0x0000000f000a7c82 */ /* 0x000fe40008000000 */
[----:B------:R2:W-:Y:S01]  /*213e0*/  UTMALDG.4D [UR8], [UR4], desc[UR6] ;  /* 0x00000608040075b4 */ /* 0x0005e20008019000 */
[----:B------:R-:W-:Y:S02]  /*213f0*/  NOP ;  /* 0x0000000000007918 */ /* 0x000fe40000000000 */
.L_x_585:
[----:B------:R-:W3:Y:S04]  /*21400*/  LDL R2, [R1+0x4] ;  /* 0x0000040001027983 */ /* 0x000ee80000100800 */
[----:B--2---:R-:W2:Y:S04]  /*21410*/  LDL.LU R3, [R1+0x54] ;  /* 0x0000540001037983 */ /* 0x004ea80000300800 */
[----:B------:R-:W4:Y:S04]  /*21420*/  LDL.LU R5, [R1+0x18] ;  /* 0x0000180001057983 */ /* 0x000f280000300800 */
[----:B0-----:R-:W5:Y:S01]  /*21430*/  LDL.LU R4, [R1+0x58] ;  /* 0x0000580001047983 */ /* 0x001f620000300800 */
[----:B------:R-:W-:Y:S05]  /*21440*/  WARPSYNC.ALL ;  /* 0x0000000000007948 */ /* 0x000fea0003800000 */
[----:B------:R-:W-:Y:S01]  /*21450*/  ULDC.64 UR4, c[0x0][0x298] ;  /* 0x0000a60000047ab9 */ /* 0x000fe20000000a00 */
[----:B------:R-:W-:Y:S01]  /*21460*/  ULDC.64 UR6, c[0x0][0xa00] ;  /* 0x0002800000067ab9 */ /* 0x000fe20000000a00 */
[----:B------:R-:W-:Y:S01]  /*21470*/  BSSY B6, `(.L_x_592) ;  /* 0x0000024000067945 */ /* 0x000fe20003800000 */
[----:B------:R-:W-:Y:S01]  /*21480*/  BAR.SYNC.DEFER_BLOCKING 0x8, 0x180 ;  /* 0x0206000000007b1d */ /* 0x000fe20000010000 */
[----:B------:R-:W-:-:S04]  /*21490*/  ISETP.NE.U32.AND P0, PT, RZ, UR6, PT ;  /* 0x00000006ff007c0c */ /* 0x000fc8000bf05070 */
[----:B------:R-:W-:Y:S01]  /*214a0*/  ISETP.NE.AND.EX P0, PT, RZ, UR7, PT, P0 ;  /* 0x00000007ff007c0c */ /* 0x000fe2000bf05300 */
[----:B---3--:R-:W-:Y:S01]  /*214b0*/  VIADD R2, R2, 0x20400 ;  /* 0x0002040002027836 */ /* 0x008fe20000000000 */
[----:B--2---:R-:W-:-:S04]  /*214c0*/  SHF.R.S32.HI R0, RZ, 0x1f, R3 ;  /* 0x0000001fff007819 */ /* 0x004fc80000011403 */
[----:B------:R-:W-:Y:S02]  /*214d0*/  LOP3.LUT P1, RZ, R2, 0x3ff, RZ, 0xc0, !PT ;  /* 0x000003ff02ff7812 */ /* 0x000fe4000782c0ff */
[----:B----4-:R-:W-:Y:S01]  /*214e0*/  SEL R5, R5, RZ, !P0 ;  /* 0x000000ff05057207 */ /* 0x010fe20004000000 */
[----:B------:R-:W-:Y:S01]  /*214f0*/  IMAD R0, R0, UR4, RZ ;  /* 0x0000000400007c24 */ /* 0x000fe2000f8e02ff */
[----:B-----5:R-:W-:-:S03]  /*21500*/  SEL R4, R4, RZ, !P0 ;  /* 0x000000ff04047207 */ /* 0x020fc60004000000 */
[C---:B------:R-:W-:Y:S02]  /*21510*/  IMAD R0, R3.reuse, UR5, R0 ;  /* 0x0000000503007c24 */ /* 0x040fe4000f8e0200 */
[----:B------:R-:W-:-:S05]  /*21520*/  IMAD.WIDE.U32 R2, R3, UR4, RZ ;  /* 0x0000000403027c25 */ /* 0x000fca000f8e00ff */
[----:B------:R0:W-:Y:S04]  /*21530*/  STL.64 [R1+0x60], R2 ;  /* 0x0000600201007387 */ /* 0x0001e80000100a00 */
[----:B------:R2:W-:Y:S04]  /*21540*/  STL [R1+0x18], R5 ;  /* 0x0000180501007387 */ /* 0x0005e80000100800 */
[----:B------:R2:W-:Y:S01]  /*21550*/  STL [R1+0x58], R4 ;  /* 0x0000580401007387 */ /* 0x0005e20000100800 */
[----:B0-----:R-:W-:Y:S01]  /*21560*/  IMAD.IADD R2, R3, 0x1, R0 ;  /* 0x0000000103027824 */ /* 0x001fe200078e0200 */
[----:B------:R-:W-:-:S05]  /*21570*/  SHF.R.S32.HI R0, RZ, 0x1f, R18 ;  /* 0x0000001fff007819 */ /* 0x000fca0000011412 */
[----:B------:R2:W-:Y:S04]  /*21580*/  STL [R1+0x54], R0 ;  /* 0x0000540001007387 */ /* 0x0005e80000100800 */
[----:B------:R2:W-:Y:S01]  /*21590*/  STL [R1+0x20], R2 ;  /* 0x0000200201007387 */ /* 0x0005e20000100800 */
[----:B------:R-:W-:Y:S05]  /*215a0*/  @!P1 BRA `(.L_x_593) ;  /* 0x0000000000409947 */ /* 0x000fea0003800000 */
[----:B--2---:R-:W-:Y:S01]  /*215b0*/  MOV R2, 0x0 ;  /* 0x0000000000027802 */ /* 0x004fe20000000f00 */
        /* <DEDUP_REMOVED lines=9> */
[----:B-1----:R-:W-:-:S02]  /*21650*/  IMAD.U32 R10, RZ, RZ, UR8 ;  /* 0x00000008ff0a7e24 */ /* 0x002fc4000f8e00ff */
[----:B------:R-:W-:Y:S02]  /*21660*/  IMAD.MOV.U32 R8, RZ, RZ, 0x70 ;  /* 0x00000070ff087424 */ /* 0x000fe400078e00ff */
[----:B------:R-:W-:Y:S02]  /*21670*/  IMAD.MOV.U32 R12, RZ, RZ, 0x1 ;  /* 0x00000001ff0c7424 */ /* 0x000fe400078e00ff */
[----:B------:R-:W-:-:S07]  /*21680*/  IMAD.MOV.U32 R13, RZ, RZ, RZ ;  /* 0x000000ffff0d7224 */ /* 0x000fce00078e00ff */
[----:B------:R-:W-:-:S07]  /*21690*/  LEPC R20, `(.L_x_593) ;  /* 0x000000001014794e */ /* 0x000fce0000000000 */
[----:B0-----:R-:W-:Y:S05]  /*216a0*/  CALL.ABS.NOINC R2 ;  /* 0x0000000002007343 */ /* 0x001fea0003c00000 */
.L_x_593:
[----:B------:R-:W-:Y:S05]  /*216b0*/  BSYNC B6 ;  /* 0x0000000000067941 */ /* 0x000fea0003800000 */
.L_x_592:
[----:B--2---:R-:W2:Y:S01]  /*216c0*/  LDL.LU R4, [R1+0x20] ;  /* 0x0000200001047983 */ /* 0x004ea20000300800 */
[----:B------:R-:W0:Y:S01]  /*216d0*/  LDC R7, c[0x0][0x448] ;  /* 0x00011200ff077b82 */ /* 0x000e220000000800 */
[----:B------:R-:W-:Y:S01]  /*216e0*/  ULDC.64 UR4, c[0x0][0x2d8] ;  /* 0x0000b60000047ab9 */ /* 0x000fe20000000a00 */
[----:B------:R-:W-:Y:S01]  /*216f0*/  SHF.L.U32 R17, R17, 0x7, RZ ;  /* 0x0000000711117819 */ /* 0x000fe200000006ff */
[----:B------:R-:W2:Y:S01]  /*21700*/  LDL.LU.64 R2, [R1+0x60] ;  /* 0x0000600001027983 */ /* 0x000ea20000300a00 */
[----:B------:R-:W-:-:S03]  /*21710*/  ULDC.64 UR6, c[0x0][0x280] ;  /* 0x0000a00000067ab9 */ /* 0x000fc60000000a00 */
[----:B------:R-:W3:Y:S04]  /*21720*/  LDL.LU R0, [R1+0x54] ;  /* 0x0000540001007983 */ /* 0x000ee80000300800 */
[----:B------:R-:W4:Y:S04]  /*21730*/  LDL.LU R6, [R1+0x58] ;  /* 0x0000580001067983 */ /* 0x000f280000300800 */
[----:B------:R-:W4:Y:S01]  /*21740*/  LDL.LU R5, [R1+0x18] ;  /* 0x0000180001057983 */ /* 0x000f220000300800 */
[----:B-1----:R-:W1:Y:S01]  /*21750*/  S2R R9, SR_TID.X ;  /* 0x0000000000097919 */ /* 0x002e620000002100 */
[----:B------:R-:W1:Y:S01]  /*21760*/  S2R R8, SR_TID.X ;  /* 0x0000000000087919 */ /* 0x000e620000002100 */
[----:B0-----:R-:W-:-:S02]  /*21770*/  ISETP.NE.AND P0, PT, R7, 0x1, PT ;  /* 0x000000010700780c */ /* 0x001fc40003f05270 */
[----:B-1----:R-:W-:-:S04]  /*21780*/  SHF.L.U32 R9, R9, 0x4, RZ ;  /* 0x0000000409097819 */ /* 0x002fc800000006ff */
[----:B------:R-:W-:Y:S01]  /*21790*/  LOP3.LUT R9, R9, 0x70, RZ, 0xc0, !PT ;  /* 0x0000007009097812 */ /* 0x000fe200078ec0ff */
[----:B------:R-:W-:-:S03]  /*217a0*/  IMAD.SHL.U32 R10, R8, 0x10, RZ ;  /* 0x00000010080a7824 */ /* 0x000fc600078e00ff */
[----:B------:R-:W-:Y:S02]  /*217b0*/  LOP3.LUT R9, R9, 0x80, RZ, 0xfc, !PT ;  /* 0x0000008009097812 */ /* 0x000fe400078efcff */
[----:B------:R-:W-:Y:S02]  /*217c0*/  LOP3.LUT R10, R10, 0x70, RZ, 0xc0, !PT ;  /* 0x000000700a0a7812 */ /* 0x000fe400078ec0ff */
[----:B--2---:R-:W-:Y:S02]  /*217d0*/  MOV R3, R4 ;  /* 0x0000000400037202 */ /* 0x004fe40000000f00 */
[----:B------:R-:W0:Y:S01]  /*217e0*/  S2R R4, SR_TID.X ;  /* 0x0000000000047919 */ /* 0x000e220000002100 */
[----:B---3--:R-:W-:Y:S02]  /*217f0*/  IMAD R0, R0, UR4, RZ ;  /* 0x0000000400007c24 */ /* 0x008fe4000f8e02ff */
[----:B------:R-:W-:-:S04]  /*21800*/  IMAD.WIDE.U32 R2, R18, UR4, R2 ;  /* 0x0000000412027c25 */ /* 0x000fc8000f8e0002 */
[----:B------:R-:W-:Y:S01]  /*21810*/  IMAD R0, R18, UR5, R0 ;  /* 0x0000000512007c24 */ /* 0x000fe2000f8e0200 */
[----:B------:R-:W-:-:S03]  /*21820*/  ULDC.64 UR4, c[0x0][0x2e0] ;  /* 0x0000b80000047ab9 */ /* 0x000fc60000000a00 */
[----:B------:R-:W-:Y:S02]  /*21830*/  IMAD.IADD R3, R3, 0x1, R0 ;  /* 0x0000000103037824 */ /* 0x000fe400078e0200 */
[----:B----4-:R-:W-:Y:S02]  /*21840*/  IMAD R0, R6, UR4, RZ ;  /* 0x0000000406007c24 */ /* 0x010fe4000f8e02ff */
[C---:B------:R-:W-:Y:S01]  /*21850*/  IMAD.WIDE.U32 R2, R5.reuse, UR4, R2 ;  /* 0x0000000405027c25 */ /* 0x040fe2000f8e0002 */
[----:B------:R-:W1:Y:S03]  /*21860*/  @P0 LDC R6, c[0x0][0x450] ;  /* 0x00011400ff060b82 */ /* 0x000e660000000800 */
[----:B------:R-:W-:Y:S01]  /*21870*/  IMAD R0, R5, UR5, R0 ;  /* 0x0000000505007c24 */ /* 0x000fe2000f8e0200 */
[----:B------:R-:W-:-:S03]  /*21880*/  ULDC.64 UR4, c[0x0][0x2d0] ;  /* 0x0000b40000047ab9 */ /* 0x000fc60000000a00 */
[----:B------:R-:W-:Y:S01]  /*21890*/  IMAD.IADD R3, R3, 0x1, R0 ;  /* 0x0000000103037824 */ /* 0x000fe200078e0200 */
[C---:B0-----:R-:W-:Y:S01]  /*218a0*/  LOP3.LUT R5, R4.reuse, 0x7f, RZ, 0xc0, !PT ;  /* 0x0000007f04057812 */ /* 0x041fe200078ec0ff */
[----:B------:R-:W-:-:S03]  /*218b0*/  IMAD.SHL.U32 R4, R4, 0x10, RZ ;  /* 0x0000001004047824 */ /* 0x000fc600078e00ff */
[----:B------:R-:W-:-:S04]  /*218c0*/  SHF.R.U32.HI R5, RZ, 0x3, R5 ;  /* 0x00000003ff057819 */ /* 0x000fc80000011605 */
[----:B------:R-:W-:Y:S02]  /*218d0*/  LOP3.LUT R4, R5, 0x70, R4, 0xf8, !PT ;  /* 0x0000007005047812 */ /* 0x000fe400078ef804 */
[----:B------:R-:W0:Y:S02]  /*218e0*/  @P0 LDC R5, c[0x0][0x44c] ;  /* 0x00011300ff050b82 */ /* 0x000e240000000800 */
[----:B------:R-:W-:-:S05]  /*218f0*/  LOP3.LUT R4, R4, R17, RZ, 0xfc, !PT ;  /* 0x0000001104047212 */ /* 0x000fca00078efcff */
[----:B------:R-:W-:Y:S02]  /*21900*/  IMAD.MOV.U32 R0, RZ, RZ, R4 ;  /* 0x000000ffff007224 */ /* 0x000fe400078e0004 */
[----:B0-----:R-:W-:-:S05]  /*21910*/  @P0 IMAD.HI.U32 R5, R4, R5, RZ ;  /* 0x0000000504050227 */ /* 0x001fca00078e00ff */
[----:B-1----:R-:W-:-:S05]  /*21920*/  @P0 SHF.R.U32.HI R0, RZ, R6, R5 ;  /* 0x00000006ff000219 */ /* 0x002fca0000011605 */
[----:B------:R-:W-:Y:S02]  /*21930*/  IMAD.MOV R5, RZ, RZ, -R0 ;  /* 0x000000ffff057224 */ /* 0x000fe400078e0a00 */
[----:B------:R-:W-:-:S04]  /*21940*/  IMAD.WIDE.U32 R2, R0, UR4, R2 ;  /* 0x0000000400027c25 */ /* 0x000fc8000f8e0002 */
[----:B------:R-:W-:Y:S01]  /*21950*/  IMAD R4, R7, R5, R4 ;  /* 0x0000000507047224 */ /* 0x000fe200078e0204 */
[----:B------:R-:W-:-:S05]  /*21960*/  SHF.R.S32.HI R5, RZ, 0x1f, R0 ;  /* 0x0000001fff057819 */ /* 0x000fca0000011400 */
[----:B------:R-:W-:-:S04]  /*21970*/  IMAD R5, R5, UR4, RZ ;  /* 0x0000000405057c24 */ /* 0x000fc8000f8e02ff */
[----:B------:R-:W-:Y:S01]  /*21980*/  IMAD R0, R0, UR5, R5 ;  /* 0x0000000500007c24 */ /* 0x000fe2000f8e0205 */
        /* <DEDUP_REMOVED lines=8> */
[----:B------:R0:W5:Y:S01]  /*21a10*/  LDL R9, [R1+0x50] ;  /* 0x0000500001097983 */ /* 0x0001620000100800 */
[----:B------:R-:W-:Y:S02]  /*21a20*/  IADD3 R4, P2, R2, UR6, RZ ;  /* 0x0000000602047c10 */ /* 0x000fe4000ff5e0ff */
[----:B------:R-:W-:Y:S01]  /*21a30*/  ISETP.GE.AND P0, PT, R10, UR4, PT ;  /* 0x000000040a007c0c */ /* 0x000fe2000bf06270 */
[----:B------:R-:W-:Y:S01]  /*21a40*/  UMOV UR4, 0xffffffff ;  /* 0xffffffff00047882 */ /* 0x000fe20000000000 */
[----:B------:R-:W-:-:S02]  /*21a50*/  IADD3.X R3, R3, UR7, R0, P2, !PT ;  /* 0x0000000703037c10 */ /* 0x000fc400097fe400 */
[----:B------:R-:W-:Y:S09]  /*21a60*/  BRA.DIV UR4, `(.L_x_594) ;  /* 0x0000006e04687947 */ /* 0x000ff2000b800000 */
[----:B------:R-:W1:Y:S02]  /*21a70*/  S2R R6, SR_TID.X ;  /* 0x0000000000067919 */ /* 0x000e640000002100 */
[----:B-1----:R-:W-:-:S04]  /*21a80*/  LOP3.LUT R6, R6, 0x7f, RZ, 0xc0, !PT ;  /* 0x0000007f06067812 */ /* 0x002fc800078ec0ff */
[----:B------:R-:W-:Y:S02]  /*21a90*/  SHF.R.U32.HI R8, RZ, 0x3, R6 ;  /* 0x00000003ff087819 */ /* 0x000fe40000011606 */
[----:B------:R-:W2:Y:S03]  /*21aa0*/  LDL.LU R6, [R1+0x6c] ;  /* 0x00006c0001067983 */ /* 0x000ea60000300800 */
[----:B------:R-:W-:Y:S02]  /*21ab0*/  IMAD.IADD R0, R8, 0x1, R17 ;  /* 0x0000000108007824 */ /* 0x000fe400078e0211 */
[----:B------:R-:W-:Y:S02]  /*21ac0*/  SHFL.IDX PT, R8, R3, 0x1, 0x181f ;  /* 0x00381f0003087f89 */ /* 0x000fe400000e0000 */
[----:B------:R-:W-:Y:S02]  /*21ad0*/  VIADD R5, R0, 0x10 ;  /* 0x0000001000057836 */ /* 0x000fe40000000000 */
[----:B--2---:R-:W-:-:S02]  /*21ae0*/  IMAD R2, R6, R7, RZ ;  /* 0x0000000706027224 */ /* 0x004fc400078e02ff */
[----:B------:R-:W1:Y:S03]  /*21af0*/  SHFL.IDX PT, R7, R4, RZ, 0x181f ;  /* 0x00181fff04077589 */ /* 0x000e6600000e0000 */
[-C--:B------:R-:W-:Y:S01]  /*21b00*/  ISETP.GE.AND P4, PT, R0, R2.reuse, PT ;  /* 0x000000020000720c */ /* 0x080fe20003f86270 */
[----:B------:R-:W2:Y:S01]  /*21b10*/  SHFL.IDX PT, R6, R3, RZ, 0x181f ;  /* 0x00181fff03067589 */ /* 0x000ea200000e0000 */
[----:B------:R-:W-:-:S03]  /*21b20*/  ISETP.GE.AND P2, PT, R5, R2, PT ;  /* 0x000000020500720c */ /* 0x000fc60003f46270 */
[----:B------:R-:W3:Y:S08]  /*21b30*/  SHFL.IDX PT, R5, R4, 0x1, 0x181f ;  /* 0x00381f0004057f89 */ /* 0x000ef000000e0000 */
[----:B-1----:R-:W-:-:S04]  /*21b40*/  @!P4 IADD3 R7, P3, R10, R7, RZ ;  /* 0x000000070a07c210 */ /* 0x002fc80007f7e0ff */
[----:B--2---:R-:W-:-:S04]  /*21b50*/  @!P4 IADD3.X R6, RZ, R6, RZ, P3, !PT ;  /* 0x00000006ff06c210 */ /* 0x004fc80001ffe4ff */
[----:B------:R-:W-:-:S04]  /*21b60*/  @!P4 LOP3.LUT R7, R7, R6, RZ, 0x3c, !PT ;  /* 0x000000060707c212 */ /* 0x000fc800078e3cff */
[----:B------:R-:W-:-:S04]  /*21b70*/  @!P4 LOP3.LUT R6, R7, R6, RZ, 0x3c, !PT ;  /* 0x000000060706c212 */ /* 0x000fc800078e3cff */
[----:B------:R-:W-:-:S05]  /*21b80*/  @!P4 LOP3.LUT R7, R7, R6, RZ, 0x3c, !PT ;  /* 0x000000060707c212 */ /* 0x000fca00078e3cff */
[----:B-----5:R-:W-:Y:S04]  /*21b90*/  @!P4 LDGSTS.E.BYPASS.LTC128B.128 [R9+0x20400], desc[UR42][R6.64], !P0 ;  /* 0x204000000609cfae */ /* 0x020fe8000c101d6a */
[----:B------:R3:W-:Y:S02]  /*21ba0*/  @!P4 LDGSTS.E.BYPASS.LTC128B.128 [R9+0x24400], desc[UR42][R6.64+0x80], !P1 ;  /* 0x244000800609cfae */ /* 0x0007e4000c901d6a */
[----:B---3--:R-:W-:Y:S01]  /*21bb0*/  @!P2 IADD3 R7, P3, R10, R5, RZ ;  /* 0x000000050a07a210 */ /* 0x008fe20007f7e0ff */
[----:B------:R-:W-:-:S04]  /*21bc0*/  VIADD R5, R0, 0x20 ;  /* 0x0000002000057836 */ /* 0x000fc80000000000 */
[----:B------:R-:W-:-:S05]  /*21bd0*/  @!P2 IMAD.X R6, RZ, RZ, R8, P3 ;  /* 0x000000ffff06a224 */ /* 0x000fca00018e0608 */
[----:B------:R-:W-:-:S04]  /*21be0*/  @!P2 LOP3.LUT R7, R7, R6, RZ, 0x3c, !PT ;  /* 0x000000060707a212 */ /* 0x000fc800078e3cff */
[----:B------:R-:W-:-:S04]  /*21bf0*/  @!P2 LOP3.LUT R6, R7, R6, RZ, 0x3c, !PT ;  /* 0x000000060706a212 */ /* 0x000fc800078e3cff */
[----:B------:R-:W-:-:S05]  /*21c00*/  @!P2 LOP3.LUT R7, R7, R6, RZ, 0x3c, !PT ;  /* 0x000000060707a212 */ /* 0x000fca00078e3cff */
[----:B------:R-:W-:Y:S04]  /*21c10*/  @!P2 LDGSTS.E.BYPASS.LTC128B.128 [R9+0x20c00], desc[UR42][R6.64], !P0 ;  /* 0x20c000000609afae */ /* 0x000fe8000c101d6a */
[----:B------:R1:W-:Y:S01]  /*21c20*/  @!P2 LDGSTS.E.BYPASS.LTC128B.128 [R9+0x24c00], desc[UR42][R6.64+0x80], !P1 ;  /* 0x24c000800609afae */ /* 0x0003e2000c901d6a */
[----:B------:R-:W-:-:S03]  /*21c30*/  ISETP.GE.AND P2, PT, R5, R2, PT ;  /* 0x000000020500720c */ /* 0x000fc60003f46270 */
[----:B------:R-:W2:Y:S04]  /*21c40*/  SHFL.IDX PT, R5, R4, 0x2, 0x181f ;  /* 0x00581f0004057f89 */ /* 0x000ea800000e0000 */
[----:B-1----:R-:W1:Y:S06]  /*21c50*/  SHFL.IDX PT, R6, R3, 0x2, 0x181f ;  /* 0x00581f0003067f89 */ /* 0x002e6c00000e0000 */
[----:B--2---:R-:W-:-:S05]  /*21c60*/  @!P2 IADD3 R5, P3, R10, R5, RZ ;  /* 0x000000050a05a210 */ /* 0x004fca0007f7e0ff */
[----:B-1----:R-:W-:-:S05]  /*21c70*/  @!P2 IMAD.X R6, RZ, RZ, R6, P3 ;  /* 0x000000ffff06a224 */ /* 0x002fca00018e0606 */
[----:B------:R-:W-:Y:S01]  /*21c80*/  @!P2 MOV R7, R6 ;  /* 0x000000060007a202 */ /* 0x000fe20000000f00 */
[----:B------:R-:W-:Y:S02]  /*21c90*/  @!P2 IMAD.MOV.U32 R6, RZ, RZ, R5 ;  /* 0x000000ffff06a224 */ /* 0x000fe400078e0005 */
[----:B------:R-:W-:-:S03]  /*21ca0*/  VIADD R5, R0, 0x30 ;  /* 0x0000003000057836 */ /* 0x000fc60000000000 */
        /* <DEDUP_REMOVED lines=39> */
[----:B------:R1:W2:Y:S04]  /*21f20*/  SHFL.IDX PT, R5, R3, 0x7, 0x181f ;  /* 0x00f81f0003057f89 */ /* 0x0002a800000e0000 */
[----:B------:R1:W-:Y:S04]  /*21f30*/  @!P2 LDGSTS.E.BYPASS.LTC128B.128 [R9+0x23400], desc[UR42][R6.64], !P0 ;  /* 0x234000000609afae */ /* 0x0003e8000c101d6a */
[----:B------:R1:W-:Y:S04]  /*21f40*/  @!P2 LDGSTS.E.BYPASS.LTC128B.128 [R9+0x27400], desc[UR42][R6.64+0x80], !P1 ;  /* 0x274000800609afae */ /* 0x0003e8000c901d6a */
[----:B------:R1:W3:Y:S02]  /*21f50*/  SHFL.IDX PT, R3, R4, 0x7, 0x181f ;  /* 0x00f81f0004037f89 */ /* 0x0002e400000e0000 */
.L_x_794:
[----:B------:R-:W-:Y:S01]  /*21f60*/  VIADD R0, R0, 0x70 ;  /* 0x0000007000007836 */ /* 0x000fe20000000000 */
[----:B------:R-:W-:Y:S04]  /*21f70*/  BSSY B0, `(.L_x_595) ;  /* 0x000000a000007945 */ /* 0x000fe80003800000 */
[----:B------:R-:W-:-:S13]  /*21f80*/  ISETP.GE.AND P2, PT, R0, R2, PT ;  /* 0x000000020000720c */ /* 0x000fda0003f46270 */
[----:B------:R-:W-:Y:S05]  /*21f90*/  @P2 BRA `(.L_x_596) ;  /* 0x00000000001c2947 */ /* 0x000fea0003800000 */
[----:B---3--:R-:W-:-:S05]  /*21fa0*/  IADD3 R2, P2, R10, R3, RZ ;  /* 0x000000030a027210 */ /* 0x008fca0007f5e0ff */
[----:B-12---:R-:W-:-:S05]  /*21fb0*/  IMAD.X R3, RZ, RZ, R5, P2 ;  /* 0x000000ffff037224 */ /* 0x006fca00010e0605 */
[----:B------:R-:W-:Y:S01]  /*21fc0*/  @!PT LDS RZ, [RZ] ;  /* 0x00000000fffff984 */ /* 0x000fe20000000800 */
[----:B------:R-:W-:Y:S01]  /*21fd0*/  @!PT LDS RZ, [RZ] ;  /* 0x00000000fffff984 */ /* 0x000fe20000000800 */
[----:B------:R-:W-:Y:S01]  /*21fe0*/  @!PT LDS RZ, [RZ] ;  /* 0x00000000fffff984 */ /* 0x000fe20000000800 */
[----:B------:R4:W-:Y:S04]  /*21ff0*/  LDGSTS.E.BYPASS.LTC128B.128 [R9+0x23c00], desc[UR42][R2.64], !P0 ;  /* 0x23c0000002097fae */ /* 0x0009e8000c101d6a */
[----:B------:R4:W-:Y:S02]  /*22000*/  LDGSTS.E.BYPASS.LTC128B.128 [R9+0x27c00], desc[UR42][R2.64+0x80], !P1 ;  /* 0x27c0008002097fae */ /* 0x0009e4000c901d6a */
.L_x_596:
[----:B------:R-:W-:Y:S05]  /*22010*/  BSYNC B0 ;  /* 0x0000000000007941 */ /* 0x000fea0003800000 */
.L_x_595:
[----:B-1--4-:R1:W5:Y:S01]  /*22020*/  LDL R9, [R1+0x4] ;  /* 0x0000040001097983 */ /* 0x0123620000100800 */
[----:B------:R-:W-:Y:S01]  /*22030*/  PLOP3.LUT P0, PT, PT, PT, PT, 0x80, 0x0 ;  /* 0x000000000000781c */ /* 0x000fe20003f0f070 */
[----:B------:R-:W-:-:S12]  /*22040*/  NOP ;  /* 0x0000000000007918 */ /* 0x000fd80000000000 */
.L_x_597:
[----:B------:R-:W4:Y:S01]  /*22050*/  LDL R2, [R1+0x4] ;  /* 0x0000040001027983 */ /* 0x000f220000100800 */
[----:B------:R-:W-:Y:S02]  /*22060*/  PLOP3.LUT P1, PT, P1, P0, PT, 0xa2, 0x0 ;  /* 0x000000000000781c */ /* 0x000fe40000f21472 */
[----:B----4-:R-:W-:-:S08]  /*22070*/  @P0 R2UR P1, UR4, R2 ;  /* 0x00000000020402ca */ /* 0x010fd00000020000 */
[----:B------:R-:W-:-:S05]  /*22080*/  @P0 PLOP3.LUT P0, PT, P1, PT, PT, 0x80, 0x0 ;  /* 0x000000000000081c */ /* 0x000fca0000f0f070 */
[----:B------:R-:W-:Y:S01]  /*22090*/  @!P1 SYNCS.ARRIVE.TRANS64.RED.A0T1 RZ, [UR4+0x38800], RZ ;  /* 0x038800ffffff99a7 */ /* 0x000fe20008200404 */
[----:B------:R-:W-:Y:S07]  /*220a0*/  @!P1 ARRIVES.LDGSTSBAR.64.TRANSCNT [UR4+0x38800] ;  /* 0x03880000ff0099b0 */ /* 0x000fee0008000a84 */
[----:B------:R-:W-:Y:S05]  /*220b0*/  @P0 BRA.U.ANY `(.L_x_597) ;  /* 0xfffffffd00e40947 */ /* 0x000fea000393ffff */
[----:B---3--:R-:W3:Y:S02]  /*220c0*/  LDL.LU R3, [R1+0x74] ;  /* 0x0000740001037983 */ /* 0x008ee40000300800 */
[----:B---3--:R-:W-:-:S04]  /*220d0*/  IADD3 R3, R3, 0x1, RZ ;  /* 0x0000000103037810 */ /* 0x008fc80007ffe0ff */
[----:B------:R-:W-:Y:S01]  /*220e0*/  LEA.HI R0, R3, R3, RZ, 0x1 ;  /* 0x0000000303007211 */ /* 0x000fe200078f08ff */
[----:B------:R3:W-:Y:S03]  /*220f0*/  STL [R1+0x74], R3 ;  /* 0x0000740301007387 */ /* 0x0007e60000100800 */
[----:B------:R-:W-:-:S05]  /*22100*/  LOP3.LUT R0, R0, 0xfffffffe, RZ, 0xc0, !PT ;  /* 0xfffffffe00007812 */ /* 0x000fca00078ec0ff */
[----:B------:R-:W-:-:S05]  /*22110*/  IMAD.IADD R0, R3, 0x1, -R0 ;  /* 0x0000000103007824 */ /* 0x000fca00078e0a00 */
[----:B------:R-:W-:Y:S01]  /*22120*/  SHF.L.U32 R0, R0, 0x1f, RZ ;  /* 0x0000001f00007819 */ /* 0x000fe200000006ff */
[----:B------:R-:W-:Y:S01]  /*22130*/  NOP ;  /* 0x0000000000007918 */ /* 0x000fe20000000000 */
[----:B------:R3:W-:Y:S01]  /*22140*/  SYNCS.ARRIVE.TRANS64.A1T0 RZ, [R2+URZ+0x38800], RZ ;  /* 0x038800ff02ff79a7 */ /* 0x0007e2000810003f */
[----:B------:R-:W-:Y:S01]  /*22150*/  BSSY B0, `(.L_x_598) ;  /* 0x0000003000007945 */ /* 0x000fe20003800000 */
[----:B------:R-:W4:Y:S03]  /*22160*/  SYNCS.PHASECHK.TRANS64.TRYWAIT P0, [R2+URZ+0x38820], R0 ;  /* 0x03882000020075a7 */ /* 0x000f26000800017f */
[----:B---34-:R-:W-:Y:S05]  /*22170*/  @!P0 BRA `(.L_x_599) ;  /* 0x0000007000688947 */ /* 0x018fea0003800000 */
.L_x_795:
[----:B------:R-:W-:Y:S05]  /*22180*/  BSYNC B0 ;  /* 0x0000000000007941 */ /* 0x000fea0003800000 */
.L_x_598:
[----:B---3--:R-:W3:Y:S02]  /*22190*/  LDL.LU R2, [R1+0x5c] ;  /* 0x00005c0001027983 */ /* 0x008ee40000300800 */
[----:B---3--:R-:W-:-:S13]  /*221a0*/  ISETP.GE.AND P0, PT, R2, 0x81, PT ;  /* 0x000000810200780c */ /* 0x008fda0003f06270 */
[----:B------:R-:W-:Y:S05]  /*221b0*/  @!P0 BRA `(.L_x_600) ;  /* 0x0000001400f08947 */ /* 0x000fea0003800000 */
[----:B------:R-:W3:Y:S04]  /*221c0*/  LDL.LU R2, [R1+0x68] ;  /* 0x0000680001027983 */ /* 0x000ee80000300800 */
[----:B------:R4:W5:Y:S04]  /*221d0*/  LDL.LU R0, [R1+0x14] ;  /* 0x0000140001007983 */ /* 0x0009680000300800 */
[----:B------:R4:W5:Y:S02]  /*221e0*/  LDL.LU R8, [R1+0x24] ;  /* 0x0000240001087983 */ /* 0x0009640000300800 */
[----:B---34-:R-:W-:-:S07]  /*221f0*/  LEA.HI.SX32 R2, R2, 0xfffffffe, 0x19 ;  /* 0xfffffffe02027811 */ /* 0x018fce00078fcaff */
.L_x_622:
        /* <DEDUP_REMOVED lines=8> */
[----:B------:R-:W-:-:S05]  /*22280*/  LOP3.LUT R9, R8, R3, RZ, 0x3c, !PT ;  /* 0x0000000308097212 */ /* 0x000fca00078e3cff */
        /* <DEDUP_REMOVED lines=8> */
[----:B------:R-:W4:Y:S01]  /*22310*/  LDL R11, [R1+0x38] ;  /* 0x00003800010b7983 */ /* 0x000f220000100800 */
[----:B------:R-:W5:Y:S01]  /*22320*/  LDC R6, c[0x0][0x43c] ;  /* 0x00010f00ff067b82 */ /* 0x000f620000000800 */
[----:B------:R-:W-:Y:S02]  /*22330*/  ULDC.64 UR6, c[0x0][0x428] ;  /* 0x00010a0000067ab9 */ /* 0x000fe40000000a00 */
[----:B------:R-:W3:Y:S01]  /*22340*/  LDL R7, [R1+0x30] ;  /* 0x0000300001077983 */ /* 0x000ee20000100800 */
[----:B-----5:R-:W-:-:S13]  /*22350*/  ISETP.NE.AND P0, PT, R6, 0x1, PT ;  /* 0x000000010600780c */ /* 0x020fda0003f05270 */
[----:B--2---:R-:W2:Y:S02]  /*22360*/  @P0 LDC.64 R4, c[0x0][0x440] ;  /* 0x00011000ff040b82 */ /* 0x004ea40000000a00 */
[----:B--2---:R-:W-:Y:S01]  /*22370*/  @P0 IMAD.HI.U32 R3, R2, R4, RZ ;  /* 0x0000000402030227 */ /* 0x004fe200078e00ff */
[----:B------:R-:W-:-:S04]  /*22380*/  MOV R4, R2 ;  /* 0x0000000200047202 */ /* 0x000fc80000000f00 */
[----:B------:R-:W-:-:S04]  /*22390*/  @P0 SHF.R.U32.HI R4, RZ, R5, R3 ;  /* 0x00000005ff040219 */ /* 0x000fc80000011603 */
[--C-:B------:R-:W-:Y:S01]  /*223a0*/  SHF.R.S32.HI R5, RZ, 0x1f, R4.reuse ;  /* 0x0000001fff057819 */ /* 0x100fe20000011404 */
[----:B------:R-:W-:-:S04]  /*223b0*/  IMAD.MOV R3, RZ, RZ, -R4 ;  /* 0x000000ffff037224 */ /* 0x000fc800078e0a04 */
[----:B------:R-:W-:Y:S02]  /*223c0*/  IMAD R3, R6, R3, R2 ;  /* 0x0000000306037224 */ /* 0x000fe400078e0202 */
[----:B----4-:R-:W-:-:S04]  /*223d0*/  IMAD R6, R11, UR6, RZ ;  /* 0x000000060b067c24 */ /* 0x010fc8000f8e02ff */
[C---:B---3--:R-:W-:Y:S02]  /*223e0*/  IMAD R6, R7.reuse, UR7, R6 ;  /* 0x0000000707067c24 */ /* 0x048fe4000f8e0206 */
[----:B------:R-:W-:-:S04]  /*223f0*/  IMAD.WIDE.U32 R4, R7, UR6, R4 ;  /* 0x0000000607047c25 */ /* 0x000fc8000f8e0004 */
[----:B------:R-:W-:Y:S01]  /*22400*/  IMAD.IADD R5, R6, 0x1, R5 ;  /* 0x0000000106057824 */ /* 0x000fe200078e0205 */
[----:B------:R-:W-:-:S04]  /*22410*/  LEA R6, P0, R4, UR4, 0x2 ;  /* 0x0000000404067c11 */ /* 0x000fc8000f8010ff */
[----:B------:R-:W-:-:S05]  /*22420*/  LEA.HI.X R7, R4, UR5, R5, 0x2, P0 ;  /* 0x0000000504077c11 */ /* 0x000fca00080f1405 */
[----:B------:R-:W2:Y:S04]  /*22430*/  LDG.E R4, desc[UR42][R6.64] ;  /* 0x0000002a06047981 */ /* 0x000ea8000c1e1900 */
[----:B--2---:R4:W-:Y:S02]  /*22440*/  STL [R1], R4 ;  /* 0x0000000401007387 */ /* 0x0049e40000100800 */
.L_x_603:
[----:B--2---:R-:W2:Y:S01]  /*22450*/  LDL R5, [R1+0x4] ;  /* 0x0000040001057983 */ /* 0x004ea20000100800 */
[----:B----4-:R-:W4:Y:S01]  /*22460*/  S2R R4, SR_TID.X ;  /* 0x0000000000047919 */ /* 0x010f220000002100 */
[----:B------:R-:W-:Y:S01]  /*22470*/  BSSY B1, `(.L_x_604) ;  /* 0x0000007000017945 */ /* 0x000fe20003800000 */
[----:B----4-:R-:W-:-:S04]  /*22480*/  LOP3.LUT R4, R4, 0x7f, RZ, 0xc0, !PT ;  /* 0x0000007f04047812 */ /* 0x010fc800078ec0ff */
[----:B------:R-:W-:Y:S01]  /*22490*/  ISETP.NE.AND P1, PT, R4, RZ, PT ;  /* 0x000000ff0400720c */ /* 0x000fe20003f25270 */
[----:B--2---:R-:W-:Y:S01]  /*224a0*/  IMAD R6, R10, 0x8, R5 ;  /* 0x000000080a067824 */ /* 0x004fe200078e0205 */
[----:B------:R-:W-:-:S04]  /*224b0*/  SHF.L.U32 R5, R9, 0x1f, RZ ;  /* 0x0000001f09057819 */ /* 0x000fc800000006ff */
[----:B------:R-:W2:Y:S02]  /*224c0*/  SYNCS.PHASECHK.TRANS64.TRYWAIT P0, [R6+URZ+0x38880], R5 ;  /* 0x03888005060075a7 */ /* 0x000ea4000800017f */
[----:B--2---:R-:W-:Y:S05]  /*224d0*/  @!P0 BRA `(.L_x_605) ;  /* 0x0000006c00a88947 */ /* 0x004fea0003800000 */
.L_x_796:
[----:B------:R-:W-:Y:S05]  /*224e0*/  BSYNC B1 ;  /* 0x0000000000017941 */ /* 0x000fea0003800000 */
.L_x_604:
[----:B------:R-:W-:Y:S04]  /*224f0*/  BSSY B1, `(.L_x_606) ;  /* 0x0000009000017945 */ /* 0x000fe80003800000 */
[----:B------:R-:W-:Y:S05]  /*22500*/  @P1 BRA `(.L_x_607) ;  /* 0x00000000001c1947 */ /* 0x000fea0003800000 */
[----:B------:R-:W4:Y:S02]  /*22510*/  S2R R4, SR_TID.X ;  /* 0x0000000000047919 */ /* 0x000f240000002100 */
[----:B----4-:R-:W-:Y:S02]  /*22520*/  LOP3.LUT R7, R4, 0x1f, RZ, 0xc0, !PT ;  /* 0x0000001f04077812 */ /* 0x010fe400078ec0ff */
[----:B------:R-:W-:Y:S02]  /*22530*/  MOV R4, 0x8000 ;  /* 0x0000800000047802 */ /* 0x000fe40000000f00 */
[----:B------:R-:W-:Y:S02]  /*22540*/  ISETP.NE.AND P0, PT, R7, RZ, PT ;  /* 0x000000ff0700720c */ /* 0x000fe40003f05270 */
[----:B------:R4:W-:Y:S11]  /*22550*/  SYNCS.ARRIVE.TRANS64 RZ, [R6+URZ+0x38870], R4 ;  /* 0x0388700406ff79a7 */ /* 0x0009f6000800003f */
[----:B----4-:R-:W-:Y:S05]  /*22560*/  @!P0 BRA `(.L_x_607) ;  /* 0x0000000000048947 */ /* 0x010fea0003800000 */
[----:B------:R-:W-:Y:S01]  /*22570*/  BPT.TRAP 0x1 ;  /* 0x000000040000795c */ /* 0x000fe20000300000 */
.L_x_607:
[----:B------:R-:W-:Y:S05]  /*22580*/  BSYNC B1 ;  /* 0x0000000000017941 */ /* 0x000fea0003800000 */
.L_x_606:
[----:B---3--:R-:W3:Y:S04]  /*22590*/  LDL R9, [R1+0x4] ;  /* 0x0000040001097983 */ /* 0x008ee80000100800 */
[----:B------:R-:W3:Y:S04]  /*225a0*/  LDL R4, [R1+0x14] ;  /* 0x0000140001047983 */ /* 0x000ee80000100800 */
[----:B------:R-:W4:Y:S01]  /*225b0*/  LDL R7, [R1+0x3c] ;  /* 0x00003c0001077983 */ /* 0x000f220000100800 */
[----:B------:R-:W-:Y:S01]  /*225c0*/  IMAD.MOV.U32 R13, RZ, RZ, RZ ;  /* 0x000000ffff0d7224 */ /* 0x000fe200078e00ff */
[----:B------:R-:W-:Y:S01]  /*225d0*/  UIADD3 UR4, UP0, UR44, 0x470, URZ ;  /* 0x000004702c047890 */ /* 0x000fe2000ff1e03f */
[----:B------:R-:W-:Y:S01]  /*225e0*/  PLOP3.LUT P0, PT, PT, PT, PT, 0x80, 0x0 ;  /* 0x000000000000781c */ /* 0x000fe20003f0f070 */
[----:B------:R-:W-:Y:S01]  /*225f0*/  UMOV UR6, 0x0 ;  /* 0x0000000000067882 */ /* 0x000fe20000000000 */
[----:B------:R-:W-:Y:S01]  /*22600*/  UMOV UR7, 0x14f00000 ;  /* 0x14f0000000077882 */ /* 0x000fe20000000000 */
[----:B------:R-:W-:Y:S01]  /*22610*/  R2UR UR10, R13 ;  /* 0x000000000d0a72ca */ /* 0x000fe200000e0000 */
[----:B------:R-:W-:Y:S01]  /*22620*/  UIADD3.X UR5, URZ, UR45, URZ, UP0, !UPT ;  /* 0x0000002d3f057290 */ /* 0x000fe200087fe43f */
[----:B---3--:R-:W-:-:S02]  /*22630*/  IMAD R4, R4, 0x8000, R9 ;  /* 0x0000800004047824 */ /* 0x008fc400078e0209 */
[----:B----4-:R-:W-:Y:S01]  /*22640*/  IMAD R7, R3, 0x80, R7 ;  /* 0x0000008003077824 */ /* 0x010fe200078e0207 */
[----:B------:R-:W-:Y:S01]  /*22650*/  IADD3 R3, R6, 0x38870, RZ ;  /* 0x0003887006037810 */ /* 0x000fe20007ffe0ff */
[----:B------:R-:W-:-:S09]  /*22660*/  VIADD R9, R4, 0x10400 ;  /* 0x0001040004097836 */ /* 0x000fd20000000000 */
.L_x_608:
[----:B------:R-:W3:Y:S01]  /*22670*/  LDL R10, [R1] ;  /* 0x00000000010a7983 */ /* 0x000ee20000100800 */
[----:B------:R-:W-:-:S13]  /*22680*/  @P0 ELECT P2, URZ, PT ;  /* 0x00000000003f082f */ /* 0x000fda0003840000 */
[----:B------:R-:W-:Y:S02]  /*22690*/  @P2 R2UR UR12, R18 ;  /* 0x00000000120c22ca */ /* 0x000fe400000e0000 */
[----:B------:R-:W-:Y:S02]  /*226a0*/  @P2 R2UR UR11, R7 ;  /* 0x00000000070b22ca */ /* 0x000fe400000e0000 */
[----:B------:R-:W-:Y:S02]  /*226b0*/  @P2 R2UR UR9, R3 ;  /* 0x00000000030922ca */ /* 0x000fe400000e0000 */
[----:B------:R-:W-:Y:S02]  /*226c0*/  @P2 R2UR UR8, R9 ;  /* 0x00000000090822ca */ /* 0x000fe400000e0000 */
[----:B------:R-:W-:Y:S02]  /*226d0*/  @P2 PLOP3.LUT P0, PT, P2, PT, PT, 0x8, 0x0 ;  /* 0x000000000000281c */ /* 0x000fe4000170e170 */
[----:B---3--:R-:W-:-:S02]  /*226e0*/  @P2 R2UR UR13, R10 ;  /* 0x000000000a0d22ca */ /* 0x008fc400000e0000 */
[----:B------:R-:W-:-:S11]  /*226f0*/  PLOP3.LUT P2, PT, PT, PT, PT, 0x8, 0x0 ;  /* 0x000000000000781c */ /* 0x000fd60003f4e170 */
[----:B------:R3:W-:Y:S02]  /*22700*/  UTMALDG.4D [UR8], [UR4], desc[UR6] ;  /* 0x00000608040075b4 */ /* 0x0007e40008019000 */
[----:B---3--:R-:W-:Y:S05]  /*22710*/  @P0 BRA.U.ANY `(.L_x_608) ;  /* 0xfffffffd00d40947 */ /* 0x008fea000393ffff */
[----:B------:R-:W-:Y:S01]  /*22720*/  IMAD.MOV.U32 R12, RZ, RZ, 0x80 ;  /* 0x00000080ff0c7424 */ /* 0x000fe200078e00ff */
[----:B------:R-:W-:Y:S01]  /*22730*/  PLOP3.LUT P0, PT, PT, PT, PT, 0x80, 0x0 ;  /* 0x000000000000781c */ /* 0x000fe20003f0f070 */
[----:B------:R-:W-:Y:S01]  /*22740*/  VIADD R9, R4, 0x14400 ;  /* 0x0001440004097836 */ /* 0x000fe20000000000 */
[----:B------:R-:W-:Y:S01]  /*22750*/  UMOV UR6, 0x0 ;  /* 0x0000000000067882 */ /* 0x000fe20000000000 */
[----:B------:R-:W-:Y:S01]  /*22760*/  UMOV UR7, 0x14f00000 ;  /* 0x14f0000000077882 */ /* 0x000fe20000000000 */
[----:B------:R-:W-:-:S15]  /*22770*/  R2UR UR10, R12 ;  /* 0x000000000c0a72ca */ /* 0x000fde00000e0000 */
.L_x_609:
        /* <DEDUP_REMOVED lines=11> */
[----:B------:R-:W3:Y:S01]  /*22830*/  SYNCS.PHASECHK.TRANS64.TRYWAIT P0, [R6+URZ+0x38840], R5 ;  /* 0x03884005060075a7 */ /* 0x000ee2000800017f */
[----:B------:R-:W-:Y:S04]  /*22840*/  BSSY B1, `(.L_x_610) ;  /* 0x0000002000017945 */ /* 0x000fe80003800000 */
[----:B---3--:R-:W-:Y:S05]  /*22850*/  @!P0 BRA `(.L_x_611) ;  /* 0x0000006800dc8947 */ /* 0x008fea0003800000 */
.L_x_797:
[----:B------:R-:W-:Y:S05]  /*22860*/  BSYNC B1 ;  /* 0x0000000000017941 */ /* 0x000fea0003800000 */
.L_x_610:
[----:B------:R-:W-:Y:S01]  /*22870*/  BSSY B1, `(.L_x_612) ;  /* 0x000000b000017945 */ /* 0x000fe20003800000 */
[----:B------:R-:W-:Y:S01]  /*22880*/  MOV R10, 0x0 ;  /* 0x00000000000a7802 */ /* 0x000fe20000000f00 */
[----:B------:R-:W-:Y:S02]  /*22890*/  IMAD.MOV.U32 R11, RZ, RZ, 0x14f00000 ;  /* 0x14f00000ff0b7424 */ /* 0x000fe400078e00ff */
[----:B------:R-:W-:Y:S05]  /*228a0*/  @P1 BRA `(.L_x_613) ;  /* 0x00000000001c1947 */ /* 0x000fea0003800000 */
[----:B------:R-:W4:Y:S02]  /*228b0*/  S2R R3, SR_TID.X ;  /* 0x0000000000037919 */ /* 0x000f240000002100 */
[----:B----4-:R-:W-:Y:S01]  /*228c0*/  LOP3.LUT R9, R3, 0x1f, RZ, 0xc0, !PT ;  /* 0x0000001f03097812 */ /* 0x010fe200078ec0ff */
[----:B------:R-:W-:-:S03]  /*228d0*/  IMAD.MOV.U32 R3, RZ, RZ, 0x8000 ;  /* 0x00008000ff037424 */ /* 0x000fc600078e00ff */
[----:B------:R-:W-:Y:S01]  /*228e0*/  ISETP.NE.AND P0, PT, R9, RZ, PT ;  /* 0x000000ff0900720c */ /* 0x000fe20003f05270 */
[----:B------:R4:W-:-:S12]  /*228f0*/  SYNCS.ARRIVE.TRANS64 RZ, [R6+URZ+0x38830], R3 ;  /* 0x0388300306ff79a7 */ /* 0x0009d8000800003f */
[----:B----4-:R-:W-:Y:S05]  /*22900*/  @!P0 BRA `(.L_x_613) ;  /* 0x0000000000048947 */ /* 0x010fea0003800000 */
[----:B------:R-:W-:Y:S01]  /*22910*/  BPT.TRAP 0x1 ;  /* 0x000000040000795c */ /* 0x000fe20000300000 */
.L_x_613:
[----:B------:R-:W-:Y:S05]  /*22920*/  BSYNC B1 ;  /* 0x0000000000017941 */ /* 0x000fea0003800000 */
.L_x_612:
[----:B------:R-:W-:Y:S01]  /*22930*/  R2UR UR10, R13 ;  /* 0x000000000d0a72ca */ /* 0x000fe200000e0000 */
[----:B------:R-:W-:Y:S01]  /*22940*/  UIADD3 UR4, UP0, UR44, 0x370, URZ ;  /* 0x000003702c047890 */ /* 0x000fe2000ff1e03f */
[----:B------:R-:W-:Y:S01]  /*22950*/  R2UR UR6, R10 ;  /* 0x000000000a0672ca */ /* 0x000fe200000e0000 */
[----:B--23--:R-:W-:Y:S01]  /*22960*/  VIADD R6, R6, 0x38830 ;  /* 0x0003883006067836 */ /* 0x00cfe20000000000 */
[----:B------:R-:W-:Y:S01]  /*22970*/  R2UR UR7, R11 ;  /* 0x000000000b0772ca */ /* 0x000fe200000e0000 */
[----:B------:R-:W-:Y:S01]  /*22980*/  UIADD3.X UR5, URZ, UR45, URZ, UP0, !UPT ;  /* 0x0000002d3f057290 */ /* 0x000fe200087fe43f */
[----:B------:R-:W-:Y:S02]  /*22990*/  PLOP3.LUT P0, PT, PT, PT, PT, 0x80, 0x0 ;  /* 0x000000000000781c */ /* 0x000fe40003f0f070 */
[----:B------:R-:W-:-:S11]  /*229a0*/  IADD3 R3, R4, 0x28400, RZ ;  /* 0x0002840004037810 */ /* 0x000fd60007ffe0ff */
.L_x_614:
[----:B------:R-:W2:Y:S01]  /*229b0*/  LDL R5, [R1] ;  /* 0x0000000001057983 */ /* 0x000ea20000100800 */
[----:B------:R-:W-:-:S13]  /*229c0*/  @P0 ELECT P1, URZ, PT ;  /* 0x00000000003f082f */ /* 0x000fda0003820000 */
[----:B------:R-:W-:Y:S02]  /*229d0*/  @P1 R2UR UR12, R18 ;  /* 0x00000000120c12ca */ /* 0x000fe400000e0000 */
[----:B------:R-:W-:Y:S02]  /*229e0*/  @P1 R2UR UR11, R7 ;  /* 0x00000000070b12ca */ /* 0x000fe400000e0000 */
[----:B------:R-:W-:Y:S02]  /*229f0*/  @P1 R2UR UR9, R6 ;  /* 0x00000000060912ca */ /* 0x000fe400000e0000 */
[----:B------:R-:W-:Y:S02]  /*22a00*/  @P1 R2UR UR8, R3 ;  /* 0x00000000030812ca */ /* 0x000fe400000e0000 */
[----:B------:R-:W-:Y:S02]  /*22a10*/  @P1 PLOP3.LUT P0, PT, P1, PT, PT, 0x8, 0x0 ;  /* 0x000000000000181c */ /* 0x000fe40000f0e170 */
[----:B--2---:R-:W-:-:S02]  /*22a20*/  @P1 R2UR UR13, R5 ;  /* 0x00000000050d12ca */ /* 0x004fc400000e0000 */
[----:B------:R-:W-:-:S11]  /*22a30*/  PLOP3.LUT P1, PT, PT, PT, PT, 0x8, 0x0 ;  /* 0x000000000000781c */ /* 0x000fd60003f2e170 */
[----:B------:R2:W-:Y:S02]  /*22a40*/  UTMALDG.4D [UR8], [UR4], desc[UR6] ;  /* 0x00000608040075b4 */ /* 0x0005e40008019000 */
[----:B--2---:R-:W-:Y:S05]  /*22a50*/  @P0 BRA.U.ANY `(.L_x_614) ;  /* 0xfffffffd00d40947 */ /* 0x004fea000393ffff */
[----:B------:R-:W-:Y:S01]  /*22a60*/  R2UR UR10, R12 ;  /* 0x000000000c0a72ca */ /* 0x000fe200000e0000 */
[----:B------:R-:W-:Y:S01]  /*22a70*/  VIADD R4, R4, 0x2c400 ;  /* 0x0002c40004047836 */ /* 0x000fe20000000000 */
[----:B------:R-:W-:Y:S02]  /*22a80*/  R2UR UR6, R10 ;  /* 0x000000000a0672ca */ /* 0x000fe400000e0000 */
[----:B------:R-:W-:Y:S02]  /*22a90*/  R2UR UR7, R11 ;  /* 0x000000000b0772ca */ /* 0x000fe400000e0000 */
[----:B------:R-:W-:-:S13]  /*22aa0*/  PLOP3.LUT P0, PT, PT, PT, PT, 0x80, 0x0 ;  /* 0x000000000000781c */ /* 0x000fda0003f0f070 */
.L_x_615:
        /* <DEDUP_REMOVED lines=10> */
[----:B----4-:R-:W-:Y:S05]  /*22b50*/  @P0 BRA.U.ANY `(.L_x_615) ;  /* 0xfffffffd00d40947 */ /* 0x010fea000393ffff */
.L_x_602:
[----:B------:R-:W-:Y:S05]  /*22b60*/  BSYNC B0 ;  /* 0x0000000000007941 */ /* 0x000fea0003800000 */
.L_x_601:
[----:B------:R-:W-:-:S06]  /*22b70*/  UISETP.NE.AND UP0, UPT, UR36, 0x3, UPT ;  /* 0x000000032400788c */ /* 0x000fcc000bf05270 */
[----:B------:R-:W-:-:S13]  /*22b80*/  PLOP3.LUT P0, PT, PT, PT, UP0, 0x80, 0x0 ;  /* 0x000000000000781c */ /* 0x000fda0003f0f008 */
[----:B------:R-:W-:Y:S05]  /*22b90*/  @!P0 BRA `(.L_x_616) ;  /* 0x0000000000048947 */ /* 0x000fea0003800000 */
[----:B------:R-:W-:Y:S01]  /*22ba0*/  BPT.TRAP 0x1 ;  /* 0x000000040000795c */ /* 0x000fe20000300000 */
.L_x_616:
[----:B--2---:R-:W2:Y:S01]  /*22bb0*/  LDL R5, [R1+0x4] ;  /* 0x0000040001057983 */ /* 0x004ea20000100800 */
[----:B------:R-:W-:Y:S01]  /*22bc0*/  IMAD.U32 R3, RZ, RZ, UR38 ;  /* 0x00000026ff037e24 */ /* 0x000fe2000f8e00ff */
[----:B------:R-:W-:Y:S01]  /*22bd0*/  LOP3.LUT R4, R8, 0x1, RZ, 0x3c, !PT ;  /* 0x0000000108047812 */ /* 0x000fe200078e3cff */
[----:B------:R-:W-:Y:S03]  /*22be0*/  BSSY B0, `(.L_x_617) ;  /* 0x0000006000007945 */ /* 0x000fe60003800000 */
[----:B------:R-:W-:Y:S02]  /*22bf0*/  ISETP.NE.AND P1, PT, R3, 0x3, PT ;  /* 0x000000030300780c */ /* 0x000fe40003f25270 */
[----:B------:R-:W-:Y:S01]  /*22c00*/  SHF.L.U32 R4, R4, 0x1f, RZ ;  /* 0x0000001f04047819 */ /* 0x000fe200000006ff */
[----:B--2---:R-:W-:-:S04]  /*22c10*/  IMAD R3, R0, 0x8, R5 ;  /* 0x0000000800037824 */ /* 0x004fc800078e0205 */
[----:B------:R-:W2:Y:S02]  /*22c20*/  SYNCS.PHASECHK.TRANS64.TRYWAIT P0, [R3+URZ+0x38870], R4 ;  /* 0x03887004030075a7 */ /* 0x000ea4000800017f */
[----:B--2---:R-:W-:Y:S05]  /*22c30*/  @!P0 BRA `(.L_x_618) ;  /* 0x0000006400f88947 */ /* 0x004fea0003800000 */
.L_x_798:
[----:B------:R-:W-:Y:S05]  /*22c40*/  BSYNC B0 ;  /* 0x0000000000007941 */ /* 0x000fea0003800000 */
.L_x_617:
[----:B------:R-:W-:Y:S05]  /*22c50*/  @!P1 BRA `(.L_x_619) ;  /* 0x0000000000049947 */ /* 0x000fea0003800000 */
[----:B------:R-:W-:Y:S01]  /*22c60*/  BPT.TRAP 0x1 ;  /* 0x000000040000795c */ /* 0x000fe20000300000 */
.L_x_619:
[----:B--2---:R-:W-:Y:S02]  /*22c70*/  SHF.L.U32 R4, R8, 0x1f, RZ ;  /* 0x0000001f08047819 */ /* 0x004fe400000006ff */
[----:B------:R-:W-:Y:S02]  /*22c80*/  SHF.L.U32 R0, R0, 0xf, RZ ;  /* 0x0000000f00007819 */ /* 0x000fe400000006ff */
[----:B------:R-:W2:Y:S02]  /*22c90*/  SYNCS.PHASECHK.TRANS64.TRYWAIT P0, [R3+URZ+0x38860], R4 ;  /* 0x03886004030075a7 */ /* 0x000ea4000800017f */
[----:B--2---:R-:W-:Y:S05]  /*22ca0*/  @!P0 BRA `(.L_x_620) ;  /* 0x0000006400f08947 */ /* 0x004fea0003800000 */
.L_x_799:
[----:B------:R-:W4:Y:S04]  /*22cb0*/  LDL R5, [R1+0x4c] ;  /* 0x00004c0001057983 */ /* 0x000f280000100800 */
[----:B------:R-:W3:Y:S04]  /*22cc0*/  LDL R14, [R1+0xc] ;  /* 0x00000c00010e7983 */ /* 0x000ee80000100800 */
[----:B------:R-:W-:Y:S04]  /*22cd0*/  STL [R1+0x84], R16 ;  /* 0x0000841001007387 */ /* 0x000fe80000100800 */
[----:B------:R2:W-:Y:S04]  /*22ce0*/  STL [R1+0x80], R3 ;  /* 0x0000800301007387 */ /* 0x0005e80000100800 */
[----:B--2---:R-:W2:Y:S04]  /*22cf0*/  LDL R3, [R1+0x10] ;  /* 0x0000100001037983 */ /* 0x004ea80000100800 */
[----:B------:R0:W-:Y:S01]  /*22d00*/  STL [R1+0x7c], R2 ;  /* 0x00007c0201007387 */ /* 0x0001e20000100800 */
[----:B------:R-:W-:Y:S05]  /*22d10*/  WARPSYNC.ALL ;  /* 0x0000000000007948 */ /* 0x000fea0003800000 */
[----:B------:R-:W2:Y:S04]  /*22d20*/  LDL R16, [R1+0x2c] ;  /* 0x00002c0001107983 */ /* 0x000ea80000100800 */
[----:B0-----:R-:W4:Y:S01]  /*22d30*/  LDL R2, [R1+0x4] ;  /* 0x0000040001027983 */ /* 0x001f220000100800 */
[----:B---3--:R-:W-:-:S05]  /*22d40*/  LOP3.LUT R4, R0, R14, RZ, 0xfc, !PT ;  /* 0x0000000e00047212 */ /* 0x008fca00078efcff */
[C---:B----4-:R-:W-:Y:S01]  /*22d50*/  IMAD.IADD R4, R2.reuse, 0x1, R4 ;  /* 0x0000000102047824 */ /* 0x050fe200078e0204 */
[----:B------:R-:W-:-:S04]  /*22d60*/  IADD3 R17, R2, R5, R0 ;  /* 0x0000000502117210 */ /* 0x000fc80007ffe000 */
[----:B------:R-:W0:Y:S04]  /*22d70*/  LDSM.16.MT88.4 R8, [R4+0x10400] ;  /* 0x010400000408783b */ /* 0x000e280000004200 */
[----:B------:R-:W3:Y:S01]  /*22d80*/  LDSM.16.MT88.4 R4, [R17+0x10400] ;  /* 0x010400001104783b */ /* 0x000ee20000004200 */
[C-C-:B0-----:R-:W-:Y:S02]  /*22d90*/  PRMT R12, R8.reuse, 0x6420, R9.reuse ;  /* 0x00006420080c7816 */ /* 0x141fe40000000009 */
[----:B------:R-:W-:Y:S01]  /*22da0*/  PRMT R13, R8, 0x7531, R9 ;  /* 0x00007531080d7816 */ /* 0x000fe20000000009 */
[----:B------:R-:W-:Y:S01]  /*22db0*/  IMAD.MOV.U32 R9, RZ, RZ, R14 ;  /* 0x000000ffff097224 */ /* 0x000fe200078e000e */
[C-C-:B------:R-:W-:Y:S02]  /*22dc0*/  PRMT R14, R10.reuse, 0x6420, R11.reuse ;  /* 0x000064200a0e7816 */ /* 0x140fe4000000000b */
[----:B------:R-:W-:-:S02]  /*22dd0*/  PRMT R15, R10, 0x7531, R11 ;  /* 0x000075310a0f7816 */ /* 0x000fc4000000000b */
[----:B------:R-:W4:Y:S01]  /*22de0*/  LDL R11, [R1+0x8] ;  /* 0x00000800010b7983 */ /* 0x000f220000100800 */
[----:B--2---:R-:W-:Y:S02]  /*22df0*/  LOP3.LUT R8, R0, R3, RZ, 0xfc, !PT ;  /* 0x0000000300087212 */ /* 0x004fe400078efcff */
[----:B---3--:R-:W-:-:S03]  /*22e00*/  PRMT R10, R6, 0x6420, R7 ;  /* 0x00006420060a7816 */ /* 0x008fc60000000007 */
[----:B----4-:R-:W-:-:S05]  /*22e10*/  IMAD.IADD R8, R11, 0x1, R8 ;  /* 0x000000010b087824 */ /* 0x010fca00078e0208 */
[----:B------:R0:W-:Y:S02]  /*22e20*/  STSM.16.M88.4 [R8], R12 ;  /* 0x0000000c08007844 */ /* 0x0001e40000000200 */
[----:B0-----:R-:W-:Y:S01]  /*22e30*/  VIADD R12, R0, 0x2000 ;  /* 0x00002000000c7836 */ /* 0x001fe20000000000 */
[C---:B------:R-:W-:Y:S01]  /*22e40*/  PRMT R8, R4.reuse, 0x6420, R5 ;  /* 0x0000642004087816 */ /* 0x040fe20000000005 */
[----:B------:R-:W-:Y:S01]  /*22e50*/  IMAD.MOV.U32 R15, RZ, RZ, R9 ;  /* 0x000000ffff0f7224 */ /* 0x000fe200078e0009 */
[----:B------:R-:W-:Y:S02]  /*22e60*/  PRMT R9, R4, 0x7531, R5 ;  /* 0x0000753104097816 */ /* 0x000fe40000000005 */
[----:B------:R-:W-:Y:S02]  /*22e70*/  MOV R14, R11 ;  /* 0x0000000b000e7202 */ /* 0x000fe40000000f00 */
[----:B------:R-:W-:Y:S02]  /*22e80*/  LOP3.LUT R4, R12, R3, RZ, 0xfc, !PT ;  /* 0x000000030c047212 */ /* 0x000fe400078efcff */
[----:B------:R-:W-:-:S03]  /*22e90*/  PRMT R11, R6, 0x7531, R7 ;  /* 0x00007531060b7816 */ /* 0x000fc60000000007 */
[----:B------:R-:W-:-:S05]  /*22ea0*/  IMAD.IADD R4, R14, 0x1, R4 ;  /* 0x000000010e047824 */ /* 0x000fca00078e0204 */
[----:B------:R0:W-:Y:S02]  /*22eb0*/  STSM.16.M88.4 [R4], R8 ;  /* 0x0000000804007844 */ /* 0x0001e40000000200 */
[----:B0-----:R-:W-:Y:S02]  /*22ec0*/  IMAD.MOV.U32 R11, RZ, RZ, R15 ;  /* 0x000000ffff0b7224 */ /* 0x001fe400078e000f */
[----:B------:R-:W-:-:S05]  /*22ed0*/  VIADD R8, R0, 0x4000 ;  /* 0x0000400000087836 */ /* 0x000fca0000000000 */
[----:B------:R-:W-:-:S05]  /*22ee0*/  LOP3.LUT R4, R8, R11, RZ, 0xfc, !PT ;  /* 0x0000000b08047212 */ /* 0x000fca00078efcff */
[----:B------:R-:W-:-:S06]  /*22ef0*/  IMAD.IADD R4, R2, 0x1, R4 ;  /* 0x0000000102047824 */ /* 0x000fcc00078e0204 */
[----:B------:R-:W0:Y:S01]  /*22f00*/  LDSM.16.MT88.4 R4, [R4+0x10400] ;  /* 0x010400000404783b */ /* 0x000e220000004200 */
[----:B------:R-:W-:Y:S02]  /*22f10*/  MOV R10, R14 ;  /* 0x0000000e000a7202 */ /* 0x000fe40000000f00 */
[----:B------:R-:W-:-:S04]  /*22f20*/  LOP3.LUT R8, R8, R3, RZ, 0xfc, !PT ;  /* 0x0000000308087212 */ /* 0x000fc800078efcff */
[----:B------:R-:W-:Y:S02]  /*22f30*/  IADD3 R8, R10, R8, RZ ;  /* 0x000000080a087210 */ /* 0x000fe40007ffe0ff */
[C-C-:B0-----:R-:W-:Y:S02]  /*22f40*/  PRMT R12, R4.reuse, 0x6420, R5.reuse ;  /* 0x00006420040c7816 */ /* 0x141fe40000000005 */
[----:B------:R-:W-:Y:S02]  /*22f50*/  PRMT R13, R4, 0x7531, R5 ;  /* 0x00007531040d7816 */ /* 0x000fe40000000005 */
[C-C-:B------:R-:W-:Y:S02]  /*22f60*/  PRMT R14, R6.reuse, 0x6420, R7.reuse ;  /* 0x00006420060e7816 */ /* 0x140fe40000000007 */
[----:B------:R-:W-:Y:S02]  /*22f70*/  PRMT R15, R6, 0x7531, R7 ;  /* 0x00007531060f7816 */ /* 0x000fe40000000007 */
[----:B------:R-:W0:Y:S04]  /*22f80*/  LDSM.16.MT88.4 R4, [R17+0x14400] ;  /* 0x014400001104783b */ /* 0x000e280000004200 */
[----:B------:R2:W-:Y:S02]  /*22f90*/  STSM.16.M88.4 [R8], R12 ;  /* 0x0000000c08007844 */ /* 0x0005e40000000200 */
[----:B--2---:R-:W-:-:S02]  /*22fa0*/  VIADD R12, R0, 0x6000 ;  /* 0x00006000000c7836 */ /* 0x004fc40000000000 */
[----:B------:R-:W-:Y:S02]  /*22fb0*/  IMAD.MOV.U32 R14, RZ, RZ, R10 ;  /* 0x000000ffff0e7224 */ /* 0x000fe400078e000a */
[----:B------:R-:W-:Y:S01]  /*22fc0*/  IMAD.MOV.U32 R15, RZ, RZ, R11 ;  /* 0x000000ffff0f7224 */ /* 0x000fe200078e000b */
[C-C-:B0-----:R-:W-:Y:S02]  /*22fd0*/  PRMT R8, R4.reuse, 0x6420, R5.reuse ;  /* 0x0000642004087816 */ /* 0x141fe40000000005 */
[----:B------:R-:W-:Y:S02]  /*22fe0*/  PRMT R9, R4, 0x7531, R5 ;  /* 0x0000753104097816 */ /* 0x000fe40000000005 */
[----:B------:R-:W-:Y:S02]  /*22ff0*/  LOP3.LUT R4, R12, R3, RZ, 0xfc, !PT ;  /* 0x000000030c047212 */ /* 0x000fe400078efcff */
[C-C-:B------:R-:W-:Y:S02]  /*23000*/  PRMT R10, R6.reuse, 0x6420, R7.reuse ;  /* 0x00006420060a7816 */ /* 0x140fe40000000007 */
[----:B------:R-:W-:-:S02]  /*23010*/  PRMT R11, R6, 0x7531, R7 ;  /* 0x00007531060b7816 */ /* 0x000fc40000000007 */
[----:B------:R-:W-:-:S05]  /*23020*/  IADD3 R4, R14, R4, RZ ;  /* 0x000000040e047210 */ /* 0x000fca0007ffe0ff */
[----:B------:R0:W-:Y:S04]  /*23030*/  STSM.16.M88.4 [R4], R8 ;  /* 0x0000000804007844 */ /* 0x0001e80000000200 */
[----:B0-----:R-:W2:Y:S01]  /*23040*/  LDL R9, [R1+0x44] ;  /* 0x0000440001097983 */ /* 0x001ea20000100800 */
[----:B------:R-:W-:Y:S02]  /*23050*/  IMAD.MOV.U32 R11, RZ, RZ, R15 ;  /* 0x000000ffff0b7224 */ /* 0x000fe400078e000f */
[----:B------:R-:W-:-:S05]  /*23060*/  VIADD R4, R0, 0x1000 ;  /* 0x0000100000047836 */ /* 0x000fca0000000000 */
[----:B------:R-:W-:-:S04]  /*23070*/  LOP3.LUT R4, R4, R11, RZ, 0xfc, !PT ;  /* 0x0000000b04047212 */ /* 0x000fc800078efcff */
[----:B------:R-:W-:-:S06]  /*23080*/  IADD3 R4, R2, R4, RZ ;  /* 0x0000000402047210 */ /* 0x000fcc0007ffe0ff */
[----:B------:R-:W0:Y:S01]  /*23090*/  LDSM.16.MT88.4 R4, [R4+0x10400] ;  /* 0x010400000404783b */ /* 0x000e220000004200 */
[----:B------:R-:W-:Y:S01]  /*230a0*/  IMAD.MOV.U32 R10, RZ, RZ, R14 ;  /* 0x000000ffff0a7224 */ /* 0x000fe200078e000e */
[C-C-:B0-----:R-:W-:Y:S02]  /*230b0*/  PRMT R12, R4.reuse, 0x6420, R5.reuse ;  /* 0x00006420040c7816 */ /* 0x141fe40000000005 */
[----:B------:R-:W-:Y:S02]  /*230c0*/  PRMT R13, R4, 0x7531, R5 ;  /* 0x00007531040d7816 */ /* 0x000fe40000000005 */
[C-C-:B------:R-:W-:Y:S02]  /*230d0*/  PRMT R14, R6.reuse, 0x6420, R7.reuse ;  /* 0x00006420060e7816 */ /* 0x140fe40000000007 */
[----:B------:R-:W-:Y:S02]  /*230e0*/  PRMT R15, R6, 0x7531, R7 ;  /* 0x00007531060f7816 */ /* 0x000fe40000000007 */
[----:B------:R-:W0:Y:S02]  /*230f0*/  LDSM.16.MT88.4 R4, [R17+0x11400] ;  /* 0x011400001104783b */ /* 0x000e240000004200 */
[----:B0-----:R-:W-:Y:S01]  /*23100*/  PRMT R8, R4, 0x6420, R5 ;  /* 0x0000642004087816 */ /* 0x001fe20000000005 */
[----:B--2---:R-:W-:-:S05]  /*23110*/  IMAD.IADD R20, R9, 0x1, R0 ;  /* 0x0000000109147824 */ /* 0x004fca00078e0200 */
[----:B------:R-:W-:-:S05]  /*23120*/  IADD3 R21, R10, R20, R3 ;  /* 0x000000140a157210 */ /* 0x000fca0007ffe003 */
[----:B------:R0:W-:Y:S01]  /*23130*/  STSM.16.M88.4 [R21], R12 ;  /* 0x0000000c15007844 */ /* 0x0001e20000000200 */
[----:B------:R-:W-:Y:S01]  /*23140*/  PRMT R9, R4, 0x7531, R5 ;  /* 0x0000753104097816 */ /* 0x000fe20000000005 */
[----:B------:R-:W-:Y:S02]  /*23150*/  VIADD R4, R0, 0x5000 ;  /* 0x0000500000047836 */ /* 0x000fe40000000000 */
[----:B0-----:R-:W-:Y:S01]  /*23160*/  IMAD.MOV.U32 R14, RZ, RZ, R10 ;  /* 0x000000ffff0e7224 */ /* 0x001fe200078e000a */
[C---:B------:R-:W-:Y:S01]  /*23170*/  PRMT R10, R6.reuse, 0x6420, R7 ;  /* 0x00006420060a7816 */ /* 0x040fe20000000007 */
[----:B------:R-:W-:Y:S01]  /*23180*/  IMAD.MOV.U32 R15, RZ, RZ, R11 ;  /* 0x000000ffff0f7224 */ /* 0x000fe200078e000b */
[----:B------:R-:W-:Y:S02]  /*23190*/  PRMT R11, R6, 0x7531, R7 ;  /* 0x00007531060b7816 */ /* 0x000fe40000000007 */
[----:B------:R-:W-:-:S05]  /*231a0*/  IADD3 R20, R14, R16, R20 ;  /* 0x000000100e147210 */ /* 0x000fca0007ffe014 */
[----:B------:R0:W-:Y:S02]  /*231b0*/  STSM.16.M88.4 [R20], R8 ;  /* 0x0000000814007844 */ /* 0x0001e40000000200 */
[----:B0-----:R-:W-:-:S05]  /*231c0*/  IMAD.MOV.U32 R11, RZ, RZ, R15 ;  /* 0x000000ffff0b7224 */ /* 0x001fca00078e000f */
[----:B------:R-:W-:-:S05]  /*231d0*/  LOP3.LUT R4, R4, R11, RZ, 0xfc, !PT ;  /* 0x0000000b04047212 */ /* 0x000fca00078efcff */
[----:B------:R-:W-:-:S06]  /*231e0*/  IMAD.IADD R4, R2, 0x1, R4 ;  /* 0x0000000102047824 */ /* 0x000fcc00078e0204 */
[----:B------:R-:W0:Y:S01]  /*231f0*/  LDSM.16.MT88.4 R4, [R4+0x10400] ;  /* 0x010400000404783b */ /* 0x000e220000004200 */
[----:B------:R-:W-:Y:S02]  /*23200*/  MOV R10, R14 ;  /* 0x0000000e000a7202 */ /* 0x000fe40000000f00 */
[C-C-:B0-----:R-:W-:Y:S02]  /*23210*/  PRMT R12, R4.reuse, 0x6420, R5.reuse ;  /* 0x00006420040c7816 */ /* 0x141fe40000000005 */
[----:B------:R-:W-:Y:S02]  /*23220*/  PRMT R13, R4, 0x7531, R5 ;  /* 0x00007531040d7816 */ /* 0x000fe40000000005 */
[C-C-:B------:R-:W-:Y:S02]  /*23230*/  PRMT R14, R6.reuse, 0x6420, R7.reuse ;  /* 0x00006420060e7816 */ /* 0x140fe40000000007 */
[----:B------:R-:W-:Y:S02]  /*23240*/  PRMT R15, R6, 0x7531, R7 ;  /* 0x00007531060f7816 */ /* 0x000fe40000000007 */
[----:B------:R-:W0:Y:S04]  /*23250*/  LDSM.16.MT88.4 R4, [R17+0x15400] ;  /* 0x015400001104783b */ /* 0x000e280000004200 */
[----:B------:R2:W-:Y:S02]  /*23260*/  STSM.16.M88.4 [R21+0x4000], R12 ;  /* 0x0040000c15007844 */ /* 0x0005e40000000200 */
[----:B--2---:R-:W-:Y:S01]  /*23270*/  MOV R13, R10 ;  /* 0x0000000a000d7202 */ /* 0x004fe20000000f00 */
[----:B------:R-:W-:Y:S01]  /*23280*/  IMAD.MOV.U32 R14, RZ, RZ, R11 ;  /* 0x000000ffff0e7224 */ /* 0x000fe200078e000b */
[----:B0-----:R-:W-:-:S02]  /*23290*/  PRMT R8, R4, 0x6420, R5 ;  /* 0x0000642004087816 */ /* 0x001fc40000000005 */
[----:B------:R-:W-:Y:S02]  /*232a0*/  PRMT R9, R4, 0x7531, R5 ;  /* 0x0000753104097816 */ /* 0x000fe40000000005 */
[C-C-:B------:R-:W-:Y:S02]  /*232b0*/  PRMT R10, R6.reuse, 0x6420, R7.reuse ;  /* 0x00006420060a7816 */ /* 0x140fe40000000007 */
[----:B------:R-:W-:-:S05]  /*232c0*/  PRMT R11, R6, 0x7531, R7 ;  /* 0x00007531060b7816 */ /* 0x000fca0000000007 */
[----:B------:R0:W-:Y:S04]  /*232d0*/  STSM.16.M88.4 [R20+0x4000], R8 ;  /* 0x0040000814007844 */ /* 0x0001e80000000200 */
[----:B0-----:R-:W2:Y:S01]  /*232e0*/  LDL R9, [R1+0x40] ;  /* 0x0000400001097983 */ /* 0x001ea20000100800 */
[----:B------:R-:W-:Y:S01]  /*232f0*/  VIADD R15, R0, 0x2000 ;  /* 0x00002000000f7836 */ /* 0x000fe20000000000 */
[----:B------:R-:W-:-:S04]  /*23300*/  MOV R11, R14 ;  /* 0x0000000e000b7202 */ /* 0x000fc80000000f00 */
[----:B------:R-:W-:-:S05]  /*23310*/  LOP3.LUT R4, R15, R11, RZ, 0xfc, !PT ;  /* 0x0000000b0f047212 */ /* 0x000fca00078efcff */
[----:B------:R-:W-:-:S06]  /*23320*/  IMAD.IADD R4, R2, 0x1, R4 ;  /* 0x0000000102047824 */ /* 0x000fcc00078e0204 */
        /* <DEDUP_REMOVED lines=12> */
[----:B0-----:R-:W-:Y:S01]  /*233f0*/  IMAD.MOV.U32 R13, RZ, RZ, R10 ;  /* 0x000000ffff0d7224 */ /* 0x001fe200078e000a */
[----:B------:R-:W-:Y:S02]  /*23400*/  MOV R14, R11 ;  /* 0x0000000b000e7202 */ /* 0x000fe40000000f00 */
[C-C-:B------:R-:W-:Y:S02]  /*23410*/  PRMT R10, R6.reuse, 0x6420, R7.reuse ;  /* 0x00006420060a7816 */ /* 0x140fe40000000007 */
[----:B------:R-:W-:Y:S02]  /*23420*/  PRMT R11, R6, 0x7531, R7 ;  /* 0x00007531060b7816 */ /* 0x000fe40000000007 */
[----:B------:R-:W-:Y:S01]  /*23430*/  IADD3 R20, R13, R16, R20 ;  /* 0x000000100d147210 */ /* 0x000fe20007ffe014 */
[----:B------:R-:W-:-:S04]  /*23440*/  VIADD R15, R0, 0x6000 ;  /* 0x00006000000f7836 */ /* 0x000fc80000000000 */
[----:B------:R0:W-:Y:S02]  /*23450*/  STSM.16.M88.4 [R20], R8 ;  /* 0x0000000814007844 */ /* 0x0001e40000000200 */
[----:B0-----:R-:W-:-:S05]  /*23460*/  IMAD.MOV.U32 R11, RZ, RZ, R14 ;  /* 0x000000ffff0b7224 */ /* 0x001fca00078e000e */
        /* <DEDUP_REMOVED lines=8> */
[----:B------:R-:W0:Y:S04]  /*234f0*/  LDSM.16.MT88.4 R4, [R17+0x16400] ;  /* 0x016400001104783b */ /* 0x000e280000004200 */
[----:B------:R2:W-:Y:S02]  /*23500*/  STSM.16.M88.4 [R21+0x4000], R12 ;  /* 0x0040000c15007844 */ /* 0x0005e40000000200 */
[----:B--2---:R-:W-:-:S02]  /*23510*/  IMAD.MOV.U32 R15, RZ, RZ, R11 ;  /* 0x000000ffff0f7224 */ /* 0x004fc400078e000b */
[----:B------:R-:W-:Y:S01]  /*23520*/  IMAD.MOV.U32 R14, RZ, RZ, R10 ;  /* 0x000000ffff0e7224 */ /* 0x000fe200078e000a */
[C-C-:B0-----:R-:W-:Y:S02]  /*23530*/  PRMT R8, R4.reuse, 0x6420, R5.reuse ;  /* 0x0000642004087816 */ /* 0x141fe40000000005 */
[----:B------:R-:W-:Y:S01]  /*23540*/  PRMT R9, R4, 0x7531, R5 ;  /* 0x0000753104097816 */ /* 0x000fe20000000005 */
[----:B------:R-:W-:Y:S01]  /*23550*/  VIADD R4, R0, 0x3000 ;  /* 0x0000300000047836 */ /* 0x000fe20000000000 */
[----:B------:R-:W-:-:S04]  /*23560*/  PRMT R10, R6, 0x6420, R7 ;  /* 0x00006420060a7816 */ /* 0x000fc80000000007 */
[----:B------:R-:W-:Y:S02]  /*23570*/  LOP3.LUT R4, R4, R15, RZ, 0xfc, !PT ;  /* 0x0000000f04047212 */ /* 0x000fe400078efcff */
[----:B------:R-:W-:Y:S02]  /*23580*/  PRMT R11, R6, 0x7531, R7 ;  /* 0x00007531060b7816 */ /* 0x000fe40000000007 */
[----:B------:R-:W-:-:S03]  /*23590*/  IADD3 R4, R2, R4, RZ ;  /* 0x0000000402047210 */ /* 0x000fc60007ffe0ff */
[----:B------:R-:W-:Y:S04]  /*235a0*/  STSM.16.M88.4 [R20+0x4000], R8 ;  /* 0x0040000814007844 */ /* 0x000fe80000000200 */
[----:B------:R-:W0:Y:S04]  /*235b0*/  LDSM.16.MT88.4 R8, [R4+0x10400] ;  /* 0x010400000408783b */ /* 0x000e280000004200 */
[----:B------:R-:W2:Y:S01]  /*235c0*/  LDSM.16.MT88.4 R4, [R17+0x13400] ;  /* 0x013400001104783b */ /* 0x000ea20000004200 */
[C-C-:B0-----:R-:W-:Y:S02]  /*235d0*/  PRMT R12, R8.reuse, 0x6420, R9.reuse ;  /* 0x00006420080c7816 */ /* 0x141fe40000000009 */
[----:B------:R-:W-:Y:S01]  /*235e0*/  PRMT R13, R8, 0x7531, R9 ;  /* 0x00007531080d7816 */ /* 0x000fe20000000009 */
[----:B------:R-:W-:Y:S01]  /*235f0*/  IMAD.MOV.U32 R8, RZ, RZ, R14 ;  /* 0x000000ffff087224 */ /* 0x000fe200078e000e */
[C---:B------:R-:W-:Y:S01]  /*23600*/  PRMT R14, R10.reuse, 0x6420, R11 ;  /* 0x000064200a0e7816 */ /* 0x040fe2000000000b */
[----:B------:R-:W-:Y:S01]  /*23610*/  IMAD.MOV.U32 R9, RZ, RZ, R15 ;  /* 0x000000ffff097224 */ /* 0x000fe200078e000f */
[----:B------:R-:W-:Y:S01]  /*23620*/  PRMT R15, R10, 0x7531, R11 ;  /* 0x000075310a0f7816 */ /* 0x000fe2000000000b */
[----:B------:R-:W-:-:S02]  /*23630*/  IMAD.MOV.U32 R11, RZ, RZ, R16 ;  /* 0x000000ffff0b7224 */ /* 0x000fc400078e0010 */
[----:B------:R0:W5:Y:S04]  /*23640*/  LDL.LU R16, [R1+0x84] ;  /* 0x0000840001107983 */ /* 0x0001680000300800 */
[----:B------:R-:W3:Y:S02]  /*23650*/  LDL R10, [R1+0x48] ;  /* 0x00004800010a7983 */ /* 0x000ee40000100800 */
[----:B---3--:R-:W-:-:S04]  /*23660*/  IADD3 R20, R10, R0, RZ ;  /* 0x000000000a147210 */ /* 0x008fc80007ffe0ff */
[----:B------:R-:W-:Y:S02]  /*23670*/  IADD3 R21, R8, R20, R3 ;  /* 0x0000001408157210 */ /* 0x000fe40007ffe003 */
[----:B------:R-:W-:Y:S01]  /*23680*/  IADD3 R0, R0, 0x7000, RZ ;  /* 0x0000700000007810 */ /* 0x000fe20007ffe0ff */
[----:B------:R0:W5:Y:S04]  /*23690*/  LDL.LU R3, [R1+0x80] ;  /* 0x0000800001037983 */ /* 0x0001680000300800 */
[----:B------:R3:W-:Y:S02]  /*236a0*/  STSM.16.M88.4 [R21], R12 ;  /* 0x0000000c15007844 */ /* 0x0007e40000000200 */
[----:B---3--:R-:W-:-:S05]  /*236b0*/  IMAD.MOV.U32 R15, RZ, RZ, R9 ;  /* 0x000000ffff0f7224 */ /* 0x008fca00078e0009 */
[----:B------:R-:W-:-:S05]  /*236c0*/  LOP3.LUT R0, R0, R15, RZ, 0xfc, !PT ;  /* 0x0000000f00007212 */ /* 0x000fca00078efcff */
[----:B------:R-:W-:Y:S02]  /*236d0*/  IMAD.IADD R0, R2, 0x1, R0 ;  /* 0x0000000102007824 */ /* 0x000fe400078e0200 */
[----:B------:R0:W5:Y:S01]  /*236e0*/  LDL.LU R2, [R1+0x7c] ;  /* 0x00007c0001027983 */ /* 0x0001620000300800 */
[----:B------:R-:W-:Y:S02]  /*236f0*/  IMAD.MOV.U32 R13, RZ, RZ, R11 ;  /* 0x000000ffff0d7224 */ /* 0x000fe400078e000b */
[----:B------:R-:W-:Y:S01]  /*23700*/  IMAD.MOV.U32 R14, RZ, RZ, R8 ;  /* 0x000000ffff0e7224 */ /* 0x000fe200078e0008 */
[C-C-:B--2---:R-:W-:Y:S02]  /*23710*/  PRMT R8, R4.reuse, 0x6420, R5.reuse ;  /* 0x0000642004087816 */ /* 0x144fe40000000005 */
[----:B------:R-:W-:Y:S02]  /*23720*/  PRMT R9, R4, 0x7531, R5 ;  /* 0x0000753104097816 */ /* 0x000fe40000000005 */
[----:B------:R-:W-:-:S02]  /*23730*/  PRMT R10, R6, 0x6420, R7 ;  /* 0x00006420060a7816 */ /* 0x000fc40000000007 */
[----:B------:R-:W-:Y:S02]  /*23740*/  PRMT R11, R6, 0x7531, R7 ;  /* 0x00007531060b7816 */ /* 0x000fe40000000007 */
[----:B------:R-:W-:-:S05]  /*23750*/  IADD3 R20, R14, R13, R20 ;  /* 0x0000000d0e147210 */ /* 0x000fca0007ffe014 */
[----:B------:R-:W-:Y:S04]  /*23760*/  STSM.16.M88.4 [R20], R8 ;  /* 0x0000000814007844 */ /* 0x000fe80000000200 */
[----:B------:R-:W2:Y:S04]  /*23770*/  LDSM.16.MT88.4 R8, [R0+0x10400] ;  /* 0x010400000008783b */ /* 0x000ea80000004200 */
[----:B------:R-:W3:Y:S01]  /*23780*/  LDSM.16.MT88.4 R4, [R17+0x17400] ;  /* 0x017400001104783b */ /* 0x000ee20000004200 */
[C-C-:B--2---:R-:W-:Y:S02]  /*23790*/  PRMT R12, R8.reuse, 0x6420, R9.reuse ;  /* 0x00006420080c7816 */ /* 0x144fe40000000009 */
[----:B------:R-:W-:-:S02]  /*237a0*/  PRMT R13, R8, 0x7531, R9 ;  /* 0x00007531080d7816 */ /* 0x000fc40000000009 */
[C-C-:B------:R-:W-:Y:S02]  /*237b0*/  PRMT R14, R10.reuse, 0x6420, R11.reuse ;  /* 0x000064200a0e7816 */ /* 0x140fe4000000000b */
[----:B------:R-:W-:Y:S02]  /*237c0*/  PRMT R15, R10, 0x7531, R11 ;  /* 0x000075310a0f7816 */ /* 0x000fe4000000000b */
[C-C-:B---3--:R-:W-:Y:S02]  /*237d0*/  PRMT R8, R4.reuse, 0x6420, R5.reuse ;  /* 0x0000642004087816 */ /* 0x148fe40000000005 */
[----:B------:R-:W-:Y:S02]  /*237e0*/  PRMT R9, R4, 0x7531, R5 ;  /* 0x0000753104097816 */ /* 0x000fe40000000005 */
[C-C-:B------:R-:W-:Y:S02]  /*237f0*/  PRMT R10, R6.reuse, 0x6420, R7.reuse ;  /* 0x00006420060a7816 */ /* 0x140fe40000000007 */
[----:B------:R-:W-:Y:S01]  /*23800*/  PRMT R11, R6, 0x7531, R7 ;  /* 0x00007531060b7816 */ /* 0x000fe20000000007 */
[----:B------:R0:W-:Y:S04]  /*23810*/  STSM.16.M88.4 [R21+0x4000], R12 ;  /* 0x0040000c15007844 */ /* 0x0001e80000000200 */
[----:B------:R0:W-:Y:S01]  /*23820*/  STSM.16.M88.4 [R20+0x4000], R8 ;  /* 0x0040000814007844 */ /* 0x0001e20000000200 */
[----:B------:R-:W-:Y:S01]  /*23830*/  @!PT LDS RZ, [RZ] ;  /* 0x00000000fffff984 */ /* 0x000fe20000000800 */
[----:B------:R-:W-:Y:S01]  /*23840*/  @!PT LDS RZ, [RZ] ;  /* 0x00000000fffff984 */ /* 0x000fe20000000800 */
[----:B------:R-:W-:Y:S01]  /*23850*/  @!PT LDS RZ, [RZ] ;  /* 0x00000000fffff984 */ /* 0x000fe20000000800 */
[----:B------:R-:W-:Y:S01]  /*23860*/  @!PT LDS RZ, [RZ] ;  /* 0x00000000fffff984 */ /* 0x000fe20000000800 */
[----:B------:R2:W-:Y:S06]  /*23870*/  MEMBAR.ALL.CTA ;  /* 0x0000000000007992 */ /* 0x0005ec0000008000 */
[----:B--2---:R-:W2:Y:S01]  /*23880*/  FENCE.VIEW.ASYNC.S ;  /* 0x00000000000073c6 */ /* 0x004ea20000000000 */
[----:B------:R-:W-:Y:S05]  /*23890*/  @!P1 BRA `(.L_x_621) ;  /* 0x0000000000049947 */ /* 0x000fea0003800000 */
[----:B------:R-:W-:Y:S01]  /*238a0*/  BPT.TRAP 0x1 ;  /* 0x000000040000795c */ /* 0x000fe20000300000 */
.L_x_621:
[----:B------:R-:W3:Y:S01]  /*238b0*/  S2R R0, SR_TID.X ;  /* 0x0000000000007919 */ /* 0x000ee20000002100 */
[----:B--2--5:R2:W-:Y:S01]  /*238c0*/  SYNCS.ARRIVE.TRANS64.A1T0 RZ, [R3+URZ+0x38850], RZ ;  /* 0x038850ff03ff79a7 */ /* 0x0245e2000810003f */
[----:B0-----:R4:W5:Y:S01]  /*238d0*/  LDL R8, [R1+0x24] ;  /* 0x0000240001087983 */ /* 0x0019620000100800 */
[----:B---3--:R-:W-:Y:S01]  /*238e0*/  LOP3.LUT R0, R0, 0x7f, RZ, 0xc0, !PT ;  /* 0x0000007f00007812 */ /* 0x008fe200078ec0ff */
[----:B------:R-:W-:Y:S03]  /*238f0*/  BAR.SYNC.DEFER_BLOCKING 0x2, 0x80 ;  /* 0x0082000000007b1d */ /* 0x000fe60000010000 */
[----:B------:R-:W-:-:S03]  /*23900*/  ISETP.NE.AND P0, PT, R0, RZ, PT ;  /* 0x000000ff0000720c */ /* 0x000fc60003f05270 */
[----:B------:R4:W5:Y:S10]  /*23910*/  LDL R0, [R1+0x14] ;  /* 0x0000140001007983 */ /* 0x0009740000100800 */
[----:B--2---:R-:W-:-:S05]  /*23920*/  @!P0 VIADD R3, R3, 0x38880 ;  /* 0x0003888003038836 */ /* 0x004fca0000000000 */
[----:B------:R-:W-:-:S04]  /*23930*/  @!P0 PRMT R3, RZ, 0x654, R3 ;  /* 0x00000654ff038816 */ /* 0x000fc80000000003 */
[----:B------:R4:W-:Y:S01]  /*23940*/  @!P0 SYNCS.ARRIVE.TRANS64.RED.A1T0 RZ, [R3+URZ], RZ ;  /* 0x000000ff03ff89a7 */ /* 0x0009e2000810043f */
[C---:B------:R-:W-:Y:S01]  /*23950*/  ISETP.GT.AND P0, PT, R2.reuse, RZ, PT ;  /* 0x000000ff0200720c */ /* 0x040fe20003f04270 */
[----:B------:R-:W-:-:S12]  /*23960*/  VIADD R2, R2, 0xffffffff ;  /* 0xffffffff02027836 */ /* 0x000fd80000000000 */
[----:B----4-:R-:W-:Y:S05]  /*23970*/  @P0 BRA `(.L_x_622) ;  /* 0xffffffe800200947 */ /* 0x010fea000383ffff */
.L_x_600:
[----:B------:R-:W3:Y:S01]  /*23980*/  S2R R3, SR_TID.X ;  /* 0x0000000000037919 */ /* 0x000ee20000002100 */
[----:B------:R-:W-:Y:S01]  /*23990*/  BSSY B0, `(.L_x_623) ;  /* 0x0000010000007945 */ /* 0x000fe20003800000 */
[----:B---3--:R-:W-:-:S04]  /*239a0*/  LOP3.LUT R3, R3, 0x7f, RZ, 0xc0, !PT ;  /* 0x0000007f03037812 */ /* 0x008fc800078ec0ff */
[----:B------:R-:W-:-:S13]  /*239b0*/  ISETP.NE.AND P0, PT, R3, RZ, PT ;  /* 0x000000ff0300720c */ /* 0x000fda0003f05270 */
[----:B------:R-:W-:Y:S05]  /*239c0*/  @P0 BRA `(.L_x_624) ;  /* 0x0000000000300947 */ /* 0x000fea0003800000 */
[----:B------:R-:W3:Y:S01]  /*239d0*/  S2R R2, SR_LANEID ;  /* 0x0000000000027919 */ /* 0x000ee20000000000 */
[----:B------:R-:W-:Y:S01]  /*239e0*/  VOTEU.ANY UR4, UPT, PT ;  /* 0x0000000000047886 */ /* 0x000fe200038e0100 */
[----:B--2---:R-:W2:Y:S01]  /*239f0*/  LDC.64 R4, c[0x0][0xc60] ;  /* 0x00031800ff047b82 */ /* 0x004ea20000000a00 */
[----:B-----5:R-:W3:Y:S02]  /*23a00*/  FLO.U32 R0, UR4 ;  /* 0x0000000400007d00 */ /* 0x020ee400080e0000 */
[----:B---3--:R-:W-:-:S06]  /*23a10*/  ISETP.EQ.U32.AND P1, PT, R0, R2, PT ;  /* 0x000000020000720c */ /* 0x008fcc0003f22070 */
[----:B------:R-:W2:Y:S07]  /*23a20*/  POPC R2, UR4 ;  /* 0x0000000400027d09 */ /* 0x000eae0008000000 */
[----:B--2---:R-:W2:Y:S04]  /*23a30*/  @P1 ATOMG.E.ADD.STRONG.GPU PT, R2, desc[UR42][R4.64], R2 ;  /* 0x00000002040219a8 */ /* 0x004ea800081ee1ea */
[----:B--2---:R2:W3:Y:S02]  /*23a40*/  SHFL.IDX PT, R2, R2, R0, 0x1f ;  /* 0x00001f0002027589 */ /* 0x0044e400000e0000 */
[----:B--2---:R-:W2:Y:S02]  /*23a50*/  S2R R0, SR_LTMASK ;  /* 0x0000000000007919 */ /* 0x004ea40000003900 */
[----:B--2---:R-:W-:-:S06]  /*23a60*/  LOP3.LUT R0, R0, UR4, RZ, 0xc0, !PT ;  /* 0x0000000400007c12 */ /* 0x004fcc000f8ec0ff */
[----:B------:R-:W3:Y:S02]  /*23a70*/  POPC R0, R0 ;  /* 0x0000000000007309 */ /* 0x000ee40000000000 */
[----:B---3--:R-:W-:-:S07]  /*23a80*/  IADD3 R16, R2, UR37, R0 ;  /* 0x0000002502107c10 */ /* 0x008fce000fffe000 */
.L_x_624:
[----:B------:R-:W-:Y:S05]  /*23a90*/  BSYNC B0 ;  /* 0x0000000000007941 */ /* 0x000fea0003800000 */
.L_x_623:
[----:B------:R-:W-:-:S06]  /*23aa0*/  UISETP.NE.AND UP0, UPT, UR36, 0x3, UPT ;  /* 0x000000032400788c */ /* 0x000fcc000bf05270 */
[----:B------:R-:W-:-:S13]  /*23ab0*/  PLOP3.LUT P1, PT, PT, PT, UP0, 0x80, 0x0 ;  /* 0x000000000000781c */ /* 0x000fda0003f2f008 */
[----:B------:R-:W-:Y:S05]  /*23ac0*/  @!P1 BRA `(.L_x_625) ;  /* 0x0000000000049947 */ /* 0x000fea0003800000 */
[----:B------:R-:W-:Y:S01]  /*23ad0*/  BPT.TRAP 0x1 ;  /* 0x000000040000795c */ /* 0x000fe20000300000 */
.L_x_625:
[----:B------:R-:W3:Y:S04]  /*23ae0*/  LDL R2, [R1+0x24] ;  /* 0x0000240001027983 */ /* 0x000ee80000100800 */
[----:B------:R-:W4:Y:S04]  /*23af0*/  LDL R4, [R1+0x4] ;  /* 0x0000040001047983 */ /* 0x000f280000100800 */
[----:B------:R-:W4:Y:S01]  /*23b00*/  LDL R3, [R1+0x14] ;  /* 0x0000140001037983 */ /* 0x000f220000100800 */
[----:B-----5:R-:W-:Y:S01]  /*23b10*/  MOV R0, UR38 ;  /* 0x0000002600007c02 */ /* 0x020fe20008000f00 */
[----:B------:R-:W-:Y:S03]  /*23b20*/  BSSY B0, `(.L_x_626) ;  /* 0x0000007000007945 */ /* 0x000fe60003800000 */
[----:B------:R-:W-:-:S02]  /*23b30*/  ISETP.NE.AND P2, PT, R0, 0x3, PT ;  /* 0x000000030000780c */ /* 0x000fc40003f45270 */
[----:B---3--:R-:W-:-:S04]  /*23b40*/  LOP3.LUT R2, R2, 0x1, RZ, 0x3c, !PT ;  /* 0x0000000102027812 */ /* 0x008fc800078e3cff */
[----:B------:R-:W-:Y:S01]  /*23b50*/  SHF.L.U32 R2, R2, 0x1f, RZ ;  /* 0x0000001f02027819 */ /* 0x000fe200000006ff */
[----:B----4-:R-:W-:-:S04]  /*23b60*/  IMAD R0, R3, 0x8, R4 ;  /* 0x0000000803007824 */ /* 0x010fc800078e0204 */
[----:B------:R-:W3:Y:S02]  /*23b70*/  SYNCS.PHASECHK.TRANS64.TRYWAIT P1, [R0+URZ+0x38870], R2 ;  /* 0x03887002000075a7 */ /* 0x000ee4000802017f */
[----:B---3--:R-:W-:Y:S05]  /*23b80*/  @!P1 BRA `(.L_x_627) ;  /* 0x00000058004c9947 */ /* 0x008fea0003800000 */
.L_x_800:
[----:B------:R-:W-:Y:S05]  /*23b90*/  BSYNC B0 ;  /* 0x0000000000007941 */ /* 0x000fea0003800000 */
.L_x_626:
[----:B------:R-:W-:Y:S05]  /*23ba0*/  @!P2 BRA `(.L_x_628) ;  /* 0x000000000004a947 */ /* 0x000fea0003800000 */
[----:B------:R-:W-:Y:S01]  /*23bb0*/  BPT.TRAP 0x1 ;  /* 0x000000040000795c */ /* 0x000fe20000300000 */
.L_x_628:
[----:B---3--:R-:W3:Y:S02]  /*23bc0*/  LDL R2, [R1+0x24] ;  /* 0x0000240001027983 */ /* 0x008ee40000100800 */
[----:B---3--:R-:W-:-:S04]  /*23bd0*/  SHF.L.U32 R2, R2, 0x1f, RZ ;  /* 0x0000001f02027819 */ /* 0x008fc800000006ff */
[----:B------:R-:W3:Y:S02]  /*23be0*/  SYNCS.PHASECHK.TRANS64.TRYWAIT P1, [R0+URZ+0x38860], R2 ;  /* 0x03886002000075a7 */ /* 0x000ee4000802017f */
[----:B---3--:R-:W-:Y:S05]  /*23bf0*/  @!P1 BRA `(.L_x_629) ;  /* 0x0000005800449947 */ /* 0x008fea0003800000 */
.L_x_801:
[----:B--2---:R-:W2:Y:S04]  /*23c00*/  LDL R5, [R1+0x14] ;  /* 0x0000140001057983 */ /* 0x004ea80000100800 */
[----:B------:R-:W4:Y:S04]  /*23c10*/  LDL R14, [R1+0xc] ;  /* 0x00000c00010e7983 */ /* 0x000f280000100800 */
[----:B------:R-:W4:Y:S04]  /*23c20*/  LDL R3, [R1+0x4] ;  /* 0x0000040001037983 */ /* 0x000f280000100800 */
[----:B------:R-:W4:Y:S04]  /*23c30*/  LDL R4, [R1+0x4c] ;  /* 0x00004c0001047983 */ /* 0x000f280000100800 */
[----:B------:R0:W-:Y:S04]  /*23c40*/  STL [R1+0x84], R19 ;  /* 0x0000841301007387 */ /* 0x0001e80000100800 */
[----:B0-----:R-:W4:Y:S04]  /*23c50*/  LDL R19, [R1+0x10] ;  /* 0x0000100001137983 */ /* 0x001f280000100800 */
[----:B------:R-:W-:Y:S04]  /*23c60*/  STL [R1+0x80], R16 ;  /* 0x0000801001007387 */ /* 0x000fe80000100800 */
[----:B------:R3:W-:Y:S04]  /*23c70*/  STL [R1+0x7c], R0 ;  /* 0x00007c0001007387 */ /* 0x0007e80000100800 */
[----:B---3--:R-:W3:Y:S04]  /*23c80*/  LDL.LU R0, [R1+0x8] ;  /* 0x0000080001007983 */ /* 0x008ee80000300800 */
[----:B------:R-:W3:Y:S04]  /*23c90*/  LDL R17, [R1+0x44] ;  /* 0x0000440001117983 */ /* 0x000ee80000100800 */
[----:B------:R-:W3:Y:S01]  /*23ca0*/  LDL R16, [R1+0x2c] ;  /* 0x00002c0001107983 */ /* 0x000ee20000100800 */
[----:B------:R-:W-:Y:S05]  /*23cb0*/  WARPSYNC.ALL ;  /* 0x0000000000007948 */ /* 0x000fea0003800000 */
[----:B--2---:R-:W-:-:S05]  /*23cc0*/  IMAD.SHL.U32 R18, R5, 0x8000, RZ ;  /* 0x0000800005127824 */ /* 0x004fca00078e00ff */
[----:B----4-:R-:W-:-:S05]  /*23cd0*/  LOP3.LUT R2, R18, R14, RZ, 0xfc, !PT ;  /* 0x0000000e12027212 */ /* 0x010fca00078efcff */
[----:B------:R-:W-:-:S05]  /*23ce0*/  IMAD.IADD R2, R3, 0x1, R2 ;  /* 0x0000000103027824 */ /* 0x000fca00078e0202 */
[----:B------:R0:W2:Y:S02]  /*23cf0*/  LDSM.16.MT88.4 R8, [R2+0x10400] ;  /* 0x010400000208783b */ /* 0x0000a40000004200 */
[----:B0-----:R-:W-:-:S05]  /*23d00*/  IADD3 R2, R3, R4, R18 ;  /* 0x0000000403027210 */ /* 0x001fca0007ffe012 */
[----:B------:R-:W0:Y:S01]  /*23d10*/  LDSM.16.MT88.4 R4, [R2+0x10400] ;  /* 0x010400000204783b */ /* 0x000e220000004200 */
[----:B------:R-:W-:Y:S01]  /*23d20*/  VIADD R21, R18, 0x2000 ;  /* 0x0000200012157836 */ /* 0x000fe20000000000 */
[C-C-:B--2---:R-:W-:Y:S02]  /*23d30*/  PRMT R12, R8.reuse, 0x6420, R9.reuse ;  /* 0x00006420080c7816 */ /* 0x144fe40000000009 */
[----:B------:R-:W-:Y:S01]  /*23d40*/  PRMT R13, R8, 0x7531, R9 ;  /* 0x00007531080d7816 */ /* 0x000fe20000000009 */
[----:B------:R-:W-:Y:S01]  /*23d50*/  IMAD.MOV.U32 R9, RZ, RZ, R3 ;  /* 0x000000ffff097224 */ /* 0x000fe200078e0003 */
[----:B------:R-:W-:Y:S02]  /*23d60*/  LOP3.LUT R3, R18, R19, RZ, 0xfc, !PT ;  /* 0x0000001312037212 */ /* 0x000fe400078efcff */
[----:B------:R-:W-:Y:S02]  /*23d70*/  MOV R8, R14 ;  /* 0x0000000e00087202 */ /* 0x000fe40000000f00 */
[----:B------:R-:W-:Y:S01]  /*23d80*/  PRMT R14, R10, 0x6420, R11 ;  /* 0x000064200a0e7816 */ /* 0x000fe2000000000b */
[----:B---3--:R-:W-:Y:S01]  /*23d90*/  IMAD.IADD R3, R0, 0x1, R3 ;  /* 0x0000000100037824 */ /* 0x008fe200078e0203 */
[----:B------:R-:W-:-:S05]  /*23da0*/  PRMT R15, R10, 0x7531, R11 ;  /* 0x000075310a0f7816 */ /* 0x000fca000000000b */
[----:B------:R2:W-:Y:S01]  /*23db0*/  STSM.16.M88.4 [R3], R12 ;  /* 0x0000000c03007844 */ /* 0x0005e20000000200 */
[C-C-:B0-----:R-:W-:Y:S02]  /*23dc0*/  PRMT R10, R6.reuse, 0x6420, R7.reuse ;  /* 0x00006420060a7816 */ /* 0x141fe40000000007 */
[----:B------:R-:W-:Y:S02]  /*23dd0*/  PRMT R11, R6, 0x7531, R7 ;  /* 0x00007531060b7816 */ /* 0x000fe40000000007 */
[----:B--2---:R-:W-:Y:S01]  /*23de0*/  LOP3.LUT R3, R21, R19, RZ, 0xfc, !PT ;  /* 0x0000001315037212 */ /* 0x004fe200078efcff */
[----:B------:R-:W-:Y:S01]  /*23df0*/  IMAD.MOV.U32 R14, RZ, RZ, R8 ;  /* 0x000000ffff0e7224 */ /* 0x000fe200078e0008 */
[----:B------:R-:W-:Y:S02]  /*23e00*/  MOV R15, R9 ;  /* 0x00000009000f7202 */ /* 0x000fe40000000f00 */
[----:B------:R-:W-:Y:S01]  /*23e10*/  PRMT R8, R4, 0x6420, R5 ;  /* 0x0000642004087816 */ /* 0x000fe20000000005 */
[----:B------:R-:W-:Y:S01]  /*23e20*/  IMAD.IADD R3, R0, 0x1, R3 ;  /* 0x0000000100037824 */ /* 0x000fe200078e0203 */
[----:B------:R-:W-:-:S05]  /*23e30*/  PRMT R9, R4, 0x7531, R5 ;  /* 0x0000753104097816 */ /* 0x000fca0000000005 */
[----:B------:R0:W-:Y:S02]  /*23e40*/  STSM.16.M88.4 [R3], R8 ;  /* 0x0000000803007844 */ /* 0x0001e40000000200 */
[----:B0-----:R-:W-:Y:S02]  /*23e50*/  IMAD.MOV.U32 R10, RZ, RZ, R14 ;  /* 0x000000ffff0a7224 */ /* 0x001fe400078e000e */
[----:B------:R-:W-:Y:S01]  /*23e60*/  VIADD R8, R18, 0x4000 ;  /* 0x0000400012087836 */ /* 0x000fe20000000000 */
[----:B------:R-:W-:-:S04]  /*23e70*/  MOV R11, R15 ;  /* 0x0000000f000b7202 */ /* 0x000fc80000000f00 */
[----:B------:R-:W-:-:S05]  /*23e80*/  LOP3.LUT R3, R8, R10, RZ, 0xfc, !PT ;  /* 0x0000000a08037212 */ /* 0x000fca00078efcff */
[----:B------:R-:W-:-:S05]  /*23e90*/  IMAD.IADD R3, R11, 0x1, R3 ;  /* 0x000000010b037824 */ /* 0x000fca00078e0203 */
[----:B------:R0:W2:Y:S01]  /*23ea0*/  LDSM.16.MT88.4 R4, [R3+0x10400] ;  /* 0x010400000304783b */ /* 0x0000a20000004200 */
[----:B------:R-:W-:Y:S01]  /*23eb0*/  VIADD R20, R18, 0x6000 ;  /* 0x0000600012147836 */ /* 0x000fe20000000000 */
[----:B0-----:R-:W-:Y:S02]  /*23ec0*/  LOP3.LUT R3, R8, R19, RZ, 0xfc, !PT ;  /* 0x0000001308037212 */ /* 0x001fe400078efcff */
[C-C-:B--2---:R-:W-:Y:S02]  /*23ed0*/  PRMT R12, R4.reuse, 0x6420, R5.reuse ;  /* 0x00006420040c7816 */ /* 0x144fe40000000005 */
[----:B------:R-:W-:Y:S02]  /*23ee0*/  PRMT R13, R4, 0x7531, R5 ;  /* 0x00007531040d7816 */ /* 0x000fe40000000005 */
[C-C-:B------:R-:W-:Y:S02]  /*23ef0*/  PRMT R14, R6.reuse, 0x6420, R7.reuse ;  /* 0x00006420060e7816 */ /* 0x140fe40000000007 */
[----:B------:R-:W-:-:S02]  /*23f00*/  PRMT R15, R6, 0x7531, R7 ;  /* 0x00007531060f7816 */ /* 0x000fc40000000007 */
[----:B------:R-:W0:Y:S01]  /*23f10*/  LDSM.16.MT88.4 R4, [R2+0x14400] ;  /* 0x014400000204783b */ /* 0x000e220000004200 */
[----:B------:R-:W-:-:S05]  /*23f20*/  IMAD.IADD R3, R0, 0x1, R3 ;  /* 0x0000000100037824 */ /* 0x000fca00078e0203 */
[----:B------:R2:W-:Y:S02]  /*23f30*/  STSM.16.M88.4 [R3], R12 ;  /* 0x0000000c03007844 */ /* 0x0005e40000000200 */
[----:B--2---:R-:W-:Y:S01]  /*23f40*/  LOP3.LUT R3, R20, R19, RZ, 0xfc, !PT ;  /* 0x0000001314037212 */ /* 0x004fe200078efcff */
[----:B------:R-:W-:Y:S01]  /*23f50*/  IMAD.MOV.U32 R15, RZ, RZ, R11 ;  /* 0x000000ffff0f7224 */ /* 0x000fe200078e000b */
[----:B------:R-:W-:-:S03]  /*23f60*/  MOV R14, R10 ;  /* 0x0000000a000e7202 */ /* 0x000fc60000000f00 */
[----:B------:R-:W-:Y:S01]  /*23f70*/  IMAD.IADD R3, R0, 0x1, R3 ;  /* 0x0000000100037824 */ /* 0x000fe200078e0203 */
[C-C-:B0-----:R-:W-:Y:S02]  /*23f80*/  PRMT R8, R4.reuse, 0x6420, R5.reuse ;  /* 0x0000642004087816 */ /* 0x141fe40000000005 */
[----:B------:R-:W-:Y:S02]  /*23f90*/  PRMT R9, R4, 0x7531, R5 ;  /* 0x0000753104097816 */ /* 0x000fe40000000005 */
[C-C-:B------:R-:W-:Y:S02]  /*23fa0*/  PRMT R10, R6.reuse, 0x6420, R7.reuse ;  /* 0x00006420060a7816 */ /* 0x140fe40000000007 */
[----:B------:R-:W-:-:S05]  /*23fb0*/  PRMT R11, R6, 0x7531, R7 ;  /* 0x00007531060b7816 */ /* 0x000fca0000000007 */
[----:B------:R0:W-:Y:S02]  /*23fc0*/  STSM.16.M88.4 [R3], R8 ;  /* 0x0000000803007844 */ /* 0x0001e40000000200 */
[----:B0-----:R-:W-:Y:S01]  /*23fd0*/  VIADD R3, R18, 0x1000 ;  /* 0x0000100012037836 */ /* 0x001fe20000000000 */
[----:B------:R-:W-:Y:S01]  /*23fe0*/  MOV R10, R14 ;  /* 0x0000000e000a7202 */ /* 0x000fe20000000f00 */
[----:B------:R-:W-:-:S03]  /*23ff0*/  IMAD.MOV.U32 R11, RZ, RZ, R15 ;  /* 0x000000ffff0b7224 */ /* 0x000fc600078e000f */
[----:B------:R-:W-:-:S05]  /*24000*/  LOP3.LUT R3, R3, R10, RZ, 0xfc, !PT ;  /* 0x0000000a03037212 */ /* 0x000fca00078efcff */
[----:B------:R-:W-:-:S05]  /*24010*/  IMAD.IADD R3, R11, 0x1, R3 ;  /* 0x000000010b037824 */ /* 0x000fca00078e0203 */
[----:B------:R0:W2:Y:S02]  /*24020*/  LDSM.16.MT88.4 R4, [R3+0x10400] ;  /* 0x010400000304783b */ /* 0x0000a40000004200 */
[----:B0-----:R-:W-:Y:S02]  /*24030*/  IADD3 R3, R17, R18, RZ ;  /* 0x0000001211037210 */ /* 0x001fe40007ffe0ff */
[C-C-:B--2---:R-:W-:Y:S02]  /*24040*/  PRMT R12, R4.reuse, 0x6420, R5.reuse ;  /* 0x00006420040c7816 */ /* 0x144fe40000000005 */
[----:B------:R-:W-:Y:S02]  /*24050*/  PRMT R13, R4, 0x7531, R5 ;  /* 0x00007531040d7816 */ /* 0x000fe40000000005 */
[C-C-:B------:R-:W-:Y:S02]  /*24060*/  PRMT R14, R6.reuse, 0x6420, R7.reuse ;  /* 0x00006420060e7816 */ /* 0x140fe40000000007 */
[----:B------:R-:W-:-:S02]  /*24070*/  PRMT R15, R6, 0x7531, R7 ;  /* 0x00007531060f7816 */ /* 0x000fc40000000007 */
[----:B------:R-:W0:Y:S01]  /*24080*/  LDSM.16.MT88.4 R4, [R2+0x11400] ;  /* 0x011400000204783b */ /* 0x000e220000004200 */
[C---:B------:R-:W-:Y:S02]  /*24090*/  IADD3 R17, R0.reuse, R3, R19 ;  /* 0x0000000300117210 */ /* 0x040fe40007ffe013 */
[----:B------:R-:W-:-:S03]  /*240a0*/  IADD3 R3, R0, R16, R3 ;  /* 0x0000001000037210 */ /* 0x000fc60007ffe003 */
[----:B------:R2:W-:Y:S02]  /*240b0*/  STSM.16.M88.4 [R17], R12 ;  /* 0x0000000c11007844 */ /* 0x0005e40000000200 */
[----:B--2---:R-:W-:Y:S02]  /*240c0*/  IMAD.MOV.U32 R14, RZ, RZ, R10 ;  /* 0x000000ffff0e7224 */ /* 0x004fe400078e000a */
[----:B------:R-:W-:Y:S01]  /*240d0*/  IMAD.MOV.U32 R15, RZ, RZ, R11 ;  /* 0x000000ffff0f7224 */ /* 0x000fe200078e000b */
[C-C-:B0-----:R-:W-:Y:S02]  /*240e0*/  PRMT R8, R4.reuse, 0x6420, R5.reuse ;  /* 0x0000642004087816 */ /* 0x141fe40000000005 */
[----:B------:R-:W-:Y:S02]  /*240f0*/  PRMT R9, R4, 0x7531, R5 ;  /* 0x0000753104097816 */ /* 0x000fe40000000005 */
[C-C-:B------:R-:W-:Y:S02]  /*24100*/  PRMT R10, R6.reuse, 0x6420, R7.reuse ;  /* 0x00006420060a7816 */ /* 0x140fe40000000007 */
[----:B------:R-:W-:Y:S01]  /*24110*/  PRMT R11, R6, 0x7531, R7 ;  /* 0x00007531060b7816 */ /* 0x000fe20000000007 */
[----:B------:R-:W-:-:S04]  /*24120*/  VIADD R4, R18, 0x5000 ;  /* 0x0000500012047836 */ /* 0x000fc80000000000 */
[----:B------:R0:W-:Y:S02]  /*24130*/  STSM.16.M88.4 [R3], R8 ;  /* 0x0000000803007844 */ /* 0x0001e40000000200 */
[----:B0-----:R-:W-:Y:S01]  /*24140*/  IMAD.MOV.U32 R10, RZ, RZ, R14 ;  /* 0x000000ffff0a7224 */ /* 0x001fe200078e000e */
[----:B------:R-:W-:-:S04]  /*24150*/  MOV R11, R15 ;  /* 0x0000000f000b7202 */ /* 0x000fc80000000f00 */
[----:B------:R-:W-:-:S05]  /*24160*/  LOP3.LUT R4, R4, R10, RZ, 0xfc, !PT ;  /* 0x0000000a04047212 */ /* 0x000fca00078efcff */
[----:B------:R-:W-:-:S06]  /*24170*/  IMAD.IADD R4, R11, 0x1, R4 ;  /* 0x000000010b047824 */ /* 0x000fcc00078e0204 */
[----:B------:R-:W0:Y:S02]  /*24180*/  LDSM.16.MT88.4 R4, [R4+0x10400] ;  /* 0x010400000404783b */ /* 0x000e240000004200 */
[C-C-:B0-----:R-:W-:Y:S02]  /*24190*/  PRMT R12, R4.reuse, 0x6420, R5.reuse ;  /* 0x00006420040c7816 */ /* 0x141fe40000000005 */
[----:B------:R-:W-:Y:S02]  /*241a0*/  PRMT R13, R4, 0x7531, R5 ;  /* 0x00007531040d7816 */ /* 0x000fe40000000005 */
[C-C-:B------:R-:W-:Y:S02]  /*241b0*/  PRMT R14, R6.reuse, 0x6420, R7.reuse ;  /* 0x00006420060e7816 */ /* 0x140fe40000000007 */
[----:B------:R-:W-:Y:S02]  /*241c0*/  PRMT R15, R6, 0x7531, R7 ;  /* 0x00007531060f7816 */ /* 0x000fe40000000007 */
[----:B------:R-:W0:Y:S04]  /*241d0*/  LDSM.16.MT88.4 R4, [R2+0x15400] ;  /* 0x015400000204783b */ /* 0x000e280000004200 */
[----:B------:R2:W-:Y:S04]  /*241e0*/  STSM.16.M88.4 [R17+0x4000], R12 ;  /* 0x0040000c11007844 */ /* 0x0005e80000000200 */
[----:B--2---:R-:W2:Y:S01]  /*241f0*/  LDL R17, [R1+0x40] ;  /* 0x0000400001117983 */ /* 0x004ea20000100800 */
[----:B------:R-:W-:Y:S01]  /*24200*/  IMAD.MOV.U32 R14, RZ, RZ, R10 ;  /* 0x000000ffff0e7224 */ /* 0x000fe200078e000a */
[----:B------:R-:W-:-:S02]  /*24210*/  MOV R15, R11 ;  /* 0x0000000b000f7202 */ /* 0x000fc40000000f00 */
[C-C-:B0-----:R-:W-:Y:S02]  /*24220*/  PRMT R8, R4.reuse, 0x6420, R5.reuse ;  /* 0x0000642004087816 */ /* 0x141fe40000000005 */
[----:B------:R-:W-:Y:S02]  /*24230*/  PRMT R9, R4, 0x7531, R5 ;  /* 0x0000753104097816 */ /* 0x000fe40000000005 */
[C-C-:B------:R-:W-:Y:S02]  /*24240*/  PRMT R10, R6.reuse, 0x6420, R7.reuse ;  /* 0x00006420060a7816 */ /* 0x140fe40000000007 */
[----:B------:R-:W-:-:S05]  /*24250*/  PRMT R11, R6, 0x7531, R7 ;  /* 0x00007531060b7816 */ /* 0x000fca0000000007 */
[----:B------:R0:W-:Y:S02]  /*24260*/  STSM.16.M88.4 [R3+0x4000], R8 ;  /* 0x0040000803007844 */ /* 0x0001e40000000200 */
[----:B0-----:R-:W-:Y:S02]  /*24270*/  IMAD.MOV.U32 R10, RZ, RZ, R14 ;  /* 0x000000ffff0a7224 */ /* 0x001fe400078e000e */
[----:B------:R-:W-:-:S03]  /*24280*/  IMAD.MOV.U32 R11, RZ, RZ, R15 ;  /* 0x000000ffff0b7224 */ /* 0x000fc600078e000f */
        /* <DEDUP_REMOVED lines=9> */
[----:B------:R-:W-:Y:S02]  /*24320*/  PRMT R9, R4, 0x7531, R5 ;  /* 0x0000753104097816 */ /* 0x000fe40000000005 */
[----:B--2---:R-:W-:-:S04]  /*24330*/  IADD3 R3, R17, R18, RZ ;  /* 0x0000001211037210 */ /* 0x004fc80007ffe0ff */
[C---:B------:R-:W-:Y:S02]  /*24340*/  IADD3 R17, R0.reuse, R3, R19 ;  /* 0x0000000300117210 */ /* 0x040fe40007ffe013 */
[----:B------:R-:W-:-:S03]  /*24350*/  IADD3 R3, R0, R16, R3 ;  /* 0x0000001000037210 */ /* 0x000fc60007ffe003 */
[----:B------:R0:W-:Y:S02]  /*24360*/  STSM.16.M88.4 [R17], R12 ;  /* 0x0000000c11007844 */ /* 0x0001e40000000200 */
[----:B0-----:R-:W-:Y:S01]  /*24370*/  IMAD.MOV.U32 R14, RZ, RZ, R10 ;  /* 0x000000ffff0e7224 */ /* 0x001fe200078e000a */
[C---:B------:R-:W-:Y:S01]  /*24380*/  PRMT R10, R6.reuse, 0x6420, R7 ;  /* 0x00006420060a7816 */ /* 0x040fe20000000007 */
[----:B------:R-:W-:Y:S01]  /*24390*/  IMAD.MOV.U32 R15, RZ, RZ, R11 ;  /* 0x000000ffff0f7224 */ /* 0x000fe200078e000b */
[----:B------:R-:W-:-:S05]  /*243a0*/  PRMT R11, R6, 0x7531, R7 ;  /* 0x00007531060b7816 */ /* 0x000fca0000000007 */
        /* <DEDUP_REMOVED lines=13> */
[----:B------:R-:W-:-:S02]  /*24480*/  IMAD.MOV.U32 R14, RZ, RZ, R10 ;  /* 0x000000ffff0e7224 */ /* 0x000fc400078e000a */
[----:B------:R-:W-:Y:S01]  /*24490*/  IMAD.MOV.U32 R15, RZ, RZ, R11 ;  /* 0x000000ffff0f7224 */ /* 0x000fe200078e000b */
[C-C-:B0-----:R-:W-:Y:S02]  /*244a0*/  PRMT R8, R4.reuse, 0x6420, R5.reuse ;  /* 0x0000642004087816 */ /* 0x141fe40000000005 */
[----:B------:R-:W-:Y:S02]  /*244b0*/  PRMT R9, R4, 0x7531, R5 ;  /* 0x0000753104097816 */ /* 0x000fe40000000005 */
[C-C-:B------:R-:W-:Y:S02]  /*244c0*/  PRMT R10, R6.reuse, 0x6420, R7.reuse ;  /* 0x00006420060a7816 */ /* 0x140fe40000000007 */
[----:B------:R-:W-:-:S05]  /*244d0*/  PRMT R11, R6, 0x7531, R7 ;  /* 0x00007531060b7816 */ /* 0x000fca0000000007 */
[----:B------:R0:W-:Y:S02]  /*244e0*/  STSM.16.M88.4 [R3+0x4000], R8 ;  /* 0x0040000803007844 */ /* 0x0001e40000000200 */
[----:B0-----:R-:W-:Y:S01]  /*244f0*/  VIADD R3, R18, 0x3000 ;  /* 0x0000300012037836 */ /* 0x001fe20000000000 */
[----:B------:R-:W-:Y:S01]  /*24500*/  MOV R10, R14 ;  /* 0x0000000e000a7202 */ /* 0x000fe20000000f00 */
[----:B------:R-:W-:-:S03]  /*24510*/  IMAD.MOV.U32 R11, RZ, RZ, R15 ;  /* 0x000000ffff0b7224 */ /* 0x000fc600078e000f */
[----:B------:R-:W-:-:S05]  /*24520*/  LOP3.LUT R3, R3, R10, RZ, 0xfc, !PT ;  /* 0x0000000a03037212 */ /* 0x000fca00078efcff */
[----:B------:R-:W-:-:S05]  /*24530*/  IMAD.IADD R3, R11, 0x1, R3 ;  /* 0x000000010b037824 */ /* 0x000fca00078e0203 */
[----:B------:R-:W0:Y:S02]  /*24540*/  LDSM.16.MT88.4 R4, [R3+0x10400] ;  /* 0x010400000304783b */ /* 0x000e240000004200 */
[----:B0-----:R-:W-:Y:S02]  /*24550*/  PRMT R12, R4, 0x6420, R5 ;  /* 0x00006420040c7816 */ /* 0x001fe40000000005 */
[----:B--2---:R-:W-:-:S04]  /*24560*/  IADD3 R3, R17, R18, RZ ;  /* 0x0000001211037210 */ /* 0x004fc80007ffe0ff */
[C---:B------:R-:W-:Y:S02]  /*24570*/  IADD3 R17, R0.reuse, R3, R19 ;  /* 0x0000000300117210 */ /* 0x040fe40007ffe013 */
[----:B------:R0:W5:Y:S01]  /*24580*/  LDL.LU R19, [R1+0x84] ;  /* 0x0000840001137983 */ /* 0x0001620000300800 */
[----:B------:R-:W-:-:S03]  /*24590*/  IADD3 R3, R0, R16, R3 ;  /* 0x0000001000037210 */ /* 0x000fc60007ffe003 */
[----:B------:R0:W5:Y:S04]  /*245a0*/  LDL.LU R16, [R1+0x80] ;  /* 0x0000800001107983 */ /* 0x0001680000300800 */
[----:B------:R0:W5:Y:S01]  /*245b0*/  LDL.LU R0, [R1+0x7c] ;  /* 0x00007c0001007983 */ /* 0x0001620000300800 */
[----:B------:R-:W-:Y:S02]  /*245c0*/  PRMT R13, R4, 0x7531, R5 ;  /* 0x00007531040d7816 */ /* 0x000fe40000000005 */
[C-C-:B------:R-:W-:Y:S02]  /*245d0*/  PRMT R14, R6.reuse, 0x6420, R7.reuse ;  /* 0x00006420060e7816 */ /* 0x140fe40000000007 */
[----:B------:R-:W-:Y:S02]  /*245e0*/  PRMT R15, R6, 0x7531, R7 ;  /* 0x00007531060f7816 */ /* 0x000fe40000000007 */
[----:B------:R-:W2:Y:S04]  /*245f0*/  LDSM.16.MT88.4 R4, [R2+0x13400] ;  /* 0x013400000204783b */ /* 0x000ea80000004200 */
[----:B------:R3:W-:Y:S02]  /*24600*/  STSM.16.M88.4 [R17], R12 ;  /* 0x0000000c11007844 */ /* 0x0007e40000000200 */
[----:B---3--:R-:W-:-:S02]  /*24610*/  IMAD.MOV.U32 R14, RZ, RZ, R10 ;  /* 0x000000ffff0e7224 */ /* 0x008fc400078e000a */
[----:B------:R-:W-:Y:S01]  /*24620*/  IMAD.MOV.U32 R15, RZ, RZ, R11 ;  /* 0x000000ffff0f7224 */ /* 0x000fe200078e000b */
[C-C-:B--2---:R-:W-:Y:S02]  /*24630*/  PRMT R8, R4.reuse, 0x6420, R5.reuse ;  /* 0x0000642004087816 */ /* 0x144fe40000000005 */
[----:B------:R-:W-:Y:S01]  /*24640*/  PRMT R9, R4, 0x7531, R5 ;  /* 0x0000753104097816 */ /* 0x000fe20000000005 */
[----:B------:R-:W-:Y:S01]  /*24650*/  VIADD R4, R18, 0x7000 ;  /* 0x0000700012047836 */ /* 0x000fe20000000000 */
[----:B------:R-:W-:-:S04]  /*24660*/  PRMT R10, R6, 0x6420, R7 ;  /* 0x00006420060a7816 */ /* 0x000fc80000000007 */
[----:B------:R-:W-:Y:S02]  /*24670*/  LOP3.LUT R4, R4, R14, RZ, 0xfc, !PT ;  /* 0x0000000e04047212 */ /* 0x000fe400078efcff */
[----:B------:R-:W-:Y:S02]  /*24680*/  PRMT R11, R6, 0x7531, R7 ;  /* 0x00007531060b7816 */ /* 0x000fe40000000007 */
[----:B------:R-:W-:-:S03]  /*24690*/  IADD3 R4, R15, R4, RZ ;  /* 0x000000040f047210 */ /* 0x000fc60007ffe0ff */
        /* <DEDUP_REMOVED lines=21> */
.L_x_630:
[----:B------:R-:W3:Y:S01]  /*247f0*/  LDL.LU R2, [R1+0x14] ;  /* 0x0000140001027983 */ /* 0x000ee20000300800 */
[----:B--2--5:R2:W-:Y:S03]  /*24800*/  SYNCS.ARRIVE.TRANS64.A1T0 RZ, [R0+URZ+0x38850], RZ ;  /* 0x038850ff00ff79a7 */ /* 0x0245e6000810003f */
[----:B0-----:R-:W4:Y:S01]  /*24810*/  LDL.LU R3, [R1+0x24] ;  /* 0x0000240001037983 */ /* 0x001f220000300800 */
[----:B--2---:R-:W-:-:S05]  /*24820*/  @!P0 VIADD R0, R0, 0x38880 ;  /* 0x0003888000008836 */ /* 0x004fca0000000000 */
[----:B------:R-:W-:Y:S01]  /*24830*/  @!P0 PRMT R0, RZ, 0x654, R0 ;  /* 0x00000654ff008816 */ /* 0x000fe20000000000 */
[----:B------:R-:W-:Y:S06]  /*24840*/  BAR.SYNC.DEFER_BLOCKING 0x2, 0x80 ;  /* 0x0082000000007b1d */ /* 0x000fec0000010000 */
[----:B------:R3:W-:Y:S02]  /*24850*/  @!P0 SYNCS.ARRIVE.TRANS64.RED.A1T0 RZ, [R0+URZ], RZ ;  /* 0x000000ff00ff89a7 */ /* 0x0007e4000810043f */
[----:B---3--:R-:W-:-:S05]  /*24860*/  VIADD R0, R2, 0x1 ;  /* 0x0000000102007836 */ /* 0x008fca0000000000 */
[----:B------:R-:W-:-:S04]  /*24870*/  ISETP.NE.AND P0, PT, R0, 0x2, PT ;  /* 0x000000020000780c */ /* 0x000fc80003f05270 */
[----:B------:R-:W-:Y:S02]  /*24880*/  SEL R2, RZ, 0x1, P0 ;  /* 0x00000001ff027807 */ /* 0x000fe40000000000 */
[----:B------:R-:W-:Y:S02]  /*24890*/  SEL R0, R0, RZ, P0 ;  /* 0x000000ff00007207 */ /* 0x000fe40000000000 */
[----:B----4-:R-:W-:-:S03]  /*248a0*/  LOP3.LUT R3, R3, R2, RZ, 0x3c, !PT ;  /* 0x0000000203037212 */ /* 0x010fc600078e3cff */
[----:B------:R0:W-:Y:S04]  /*248b0*/  STL [R1+0x14], R0 ;  /* 0x0000140001007387 */ /* 0x0001e80000100800 */
[----:B------:R0:W-:Y:S02]  /*248c0*/  STL [R1+0x24], R3 ;  /* 0x0000240301007387 */ /* 0x0001e40000100800 */
.L_x_575:
[----:B0-----:R-:W2:Y:S02]  /*248d0*/  LDL R0, [R1+0x34] ;  /* 0x0000340001007983 */ /* 0x001ea40000100800 */
[----:B--2---:R-:W-:-:S13]  /*248e0*/  LOP3.LUT P0, RZ, R0, 0x2, RZ, 0xc0, !PT ;  /* 0x0000000200ff7812 */ /* 0x004fda000780c0ff */
[----:B------:R-:W-:Y:S05]  /*248f0*/  @!P0 BRA `(.L_x_631) ;  /* 0x0000000000288947 */ /* 0x000fea0003800000 */
[----:B------:R-:W-:Y:S05]  /*24900*/  WARPSYNC.ALL ;  /* 0x0000000000007948 */ /* 0x000fea0003800000 */
[----:B------:R-:W0:Y:S08]  /*24910*/  S2UR UR5, SR_CgaCtaId ;  /* 0x00000000000579c3 */ /* 0x000e300000008800 */
[----:B------:R-:W-:Y:S06]  /*24920*/  BAR.SYNC.DEFER_BLOCKING 0x5, 0x180 ;  /* 0x0146000000007b1d */ /* 0x000fec0000010000 */
[----:B------:R-:W-:-:S02]  /*24930*/  UMOV UR4, 0x400 ;  /* 0x0000040000047882 */ /* 0x000fc40000000000 */
[----:B0-----:R-:W-:-:S06]  /*24940*/  ULEA UR4, UR5, UR4, 0x18 ;  /* 0x0000000405047291 */ /* 0x001fcc000f8ec03f */
[----:B------:R-:W-:-:S05]  /*24950*/  IMAD.U32 R0, RZ, RZ, UR4 ;  /* 0x00000004ff007e24 */ /* 0x000fca000f8e00ff */
[----:B------:R2:W3:Y:S04]  /*24960*/  LDS.128 R16, [R0+0x388d0] ;  /* 0x0388d00000107984 */ /* 0x0004e80000000c00 */
[----:B------:R2:W-:Y:S01]  /*24970*/  STL [R1+0x4], R0 ;  /* 0x0000040001007387 */ /* 0x0005e20000100800 */
[----:B------:R-:W-:Y:S06]  /*24980*/  BAR.ARV 0x4, 0x180 ;  /* 0x0106000000007b1d */ /* 0x000fec0000002000 */
[----:B------:R-:W-:Y:S05]  /*24990*/  BRA `(.L_x_632) ;  /* 0x0000000800547947 */ /* 0x000fea0003800000 */
.L_x_631:
[----:B------:R-:W0:Y:S01]  /*249a0*/  S2R R0, SR_TID.X ;  /* 0x0000000000007919 */ /* 0x000e220000002100 */
[----:B------:R-:W-:Y:S01]  /*249b0*/  UMOV UR4, 0xffffffff ;  /* 0xffffffff00047882 */ /* 0x000fe20000000000 */
[----:B0-----:R-:W-:-:S04]  /*249c0*/  LOP3.LUT R6, R0, 0x1f, RZ, 0xc0, !PT ;  /* 0x0000001f00067812 */ /* 0x001fc800078ec0ff */
[----:B------:R-:W-:Y:S01]  /*249d0*/  ISETP.NE.AND P0, PT, R6, 0x1f, PT ;  /* 0x0000001f0600780c */ /* 0x000fe20003f05270 */
[----:B------:R-:W-:-:S12]  /*249e0*/  BRA.DIV UR4, `(.L_x_633) ;  /* 0x0000004a04dc7947 */ /* 0x000fd8000b800000 */
[----:B------:R-:W-:Y:S01]  /*249f0*/  IADD3 R0, R19, R6, RZ ;  /* 0x0000000613007210 */ /* 0x000fe20007ffe0ff */
[----:B------:R-:W-:-:S03]  /*24a00*/  ULDC UR4, c[0x0][0xc3c] ;  /* 0x00030f0000047ab9 */ /* 0x000fc60000000800 */
[----:B------:R-:W-:-:S13]  /*24a10*/  ISETP.GE.OR P1, PT, R0, UR4, !P0 ;  /* 0x0000000400007c0c */ /* 0x000fda000c726670 */
[----:B------:R-:W0:Y:S02]  /*24a20*/  @!P1 LDC.64 R2, c[0x0][0xc80] ;  /* 0x00032000ff029b82 */ /* 0x000e240000000a00 */
[----:B0-----:R-:W-:-:S06]  /*24a30*/  @!P1 IMAD.WIDE R2, R0, 0x4, R2 ;  /* 0x0000000400029825 */ /* 0x001fcc00078e0202 */
[----:B------:R0:W2:Y:S01]  /*24a40*/  @!P1 LDG.E R3, desc[UR42][R2.64] ;  /* 0x0000002a02039981 */ /* 0x0000a2000c1e1900 */
[C---:B------:R-:W-:Y:S02]  /*24a50*/  ISETP.GE.U32.AND P2, PT, R6.reuse, 0x2, PT ;  /* 0x000000020600780c */ /* 0x040fe40003f46070 */
[C---:B------:R-:W-:Y:S01]  /*24a60*/  ISETP.GE.U32.AND P3, PT, R6.reuse, 0x4, PT ;  /* 0x000000040600780c */ /* 0x040fe20003f66070 */
[----:B------:R-:W-:Y:S01]  /*24a70*/  SHFL.IDX PT, R0, R16, RZ, 0x1f ;  /* 0x00001fff10007589 */ /* 0x000fe200000e0000 */
[C---:B------:R-:W-:Y:S02]  /*24a80*/  ISETP.GE.U32.AND P4, PT, R6.reuse, 0x8, PT ;  /* 0x000000080600780c */ /* 0x040fe40003f86070 */
[C---:B------:R-:W-:Y:S01]  /*24a90*/  ISETP.GE.U32.AND P5, PT, R6.reuse, 0x10, PT ;  /* 0x000000100600780c */ /* 0x040fe20003fa6070 */
[----:B------:R-:W-:Y:S01]  /*24aa0*/  SHFL.IDX PT, R4, R16, 0x1, 0x1f ;  /* 0x00201f0010047f89 */ /* 0x000fe200000e0000 */
[----:B0-----:R-:W-:Y:S02]  /*24ab0*/  IMAD.MOV.U32 R2, RZ, RZ, RZ ;  /* 0x000000ffff027224 */ /* 0x001fe400078e00ff */
[----:B--2---:R-:W-:Y:S01]  /*24ac0*/  @!P1 IMAD.MOV.U32 R2, RZ, RZ, R3 ;  /* 0x000000ffff029224 */ /* 0x004fe200078e0003 */
[----:B------:R-:W-:-:S04]  /*24ad0*/  ISETP.NE.AND P1, PT, R6, RZ, PT ;  /* 0x000000ff0600720c */ /* 0x000fc80003f25270 */
        /* <DEDUP_REMOVED lines=15> */
[----:B------:R0:W2:Y:S02]  /*24bd0*/  SHFL.IDX PT, R5, R3, 0x1f, 0x1f ;  /* 0x03e01f0003057f89 */ /* 0x0000a400000e0000 */
.L_x_811:
[----:B------:R-:W-:Y:S01]  /*24be0*/  ULDC UR4, c[0x0][0xc38] ;  /* 0x00030e0000047ab9 */ /* 0x000fe20000000800 */
[----:B------:R-:W-:Y:S01]  /*24bf0*/  IMAD.MOV.U32 R6, RZ, RZ, R3 ;  /* 0x000000ffff067224 */ /* 0x000fe200078e0003 */
[----:B------:R-:W-:-:S05]  /*24c00*/  MOV R16, UR4 ;  /* 0x0000000400107c02 */ /* 0x000fca0008000f00 */
[----:B--2---:R-:W-:-:S04]  /*24c10*/  IMAD R5, R5, R16, RZ ;  /* 0x0000001005057224 */ /* 0x004fc800078e02ff */
[----:B------:R-:W-:-:S05]  /*24c20*/  IMAD.IADD R4, R4, 0x1, R5 ;  /* 0x0000000104047824 */ /* 0x000fca00078e0205 */
[----:B------:R-:W-:-:S13]  /*24c30*/  ISETP.GT.AND P6, PT, R4, R0, PT ;  /* 0x000000000400720c */ /* 0x000fda0003fc4270 */
[----:B------:R-:W-:Y:S05]  /*24c40*/  @P6 BRA `(.L_x_634) ;  /* 0x0000000000a06947 */ /* 0x000fea0003800000 */
.L_x_639:
[----:B------:R-:W2:Y:S01]  /*24c50*/  LDC R2, c[0x0][0xc3c] ;  /* 0x00030f00ff027b82 */ /* 0x000ea20000000800 */
[----:B------:R-:W-:-:S05]  /*24c60*/  VIADD R19, R19, 0x1f ;  /* 0x0000001f13137836 */ /* 0x000fca0000000000 */
[----:B--2---:R-:W-:-:S13]  /*24c70*/  ISETP.GE.AND P6, PT, R19, R2, PT ;  /* 0x000000021300720c */ /* 0x004fda0003fc6270 */
[----:B------:R-:W-:Y:S05]  /*24c80*/  @P6 BRA `(.L_x_635) ;  /* 0x00000004004c6947 */ /* 0x000fea0003800000 */
[----:B0-----:R-:W0:Y:S01]  /*24c90*/  S2R R3, SR_TID.X ;  /* 0x0000000000037919 */ /* 0x001e220000002100 */
[----:B------:R-:W-:Y:S01]  /*24ca0*/  BSSY B0, `(.L_x_636) ;  /* 0x0000009000007945 */ /* 0x000fe20003800000 */
[----:B0-----:R-:W-:-:S04]  /*24cb0*/  LOP3.LUT R3, R3, 0x1f, RZ, 0xc0, !PT ;  /* 0x0000001f03037812 */ /* 0x001fc800078ec0ff */
[----:B------:R-:W-:-:S04]  /*24cc0*/  IADD3 R3, R19, R3, RZ ;  /* 0x0000000313037210 */ /* 0x000fc80007ffe0ff */
[----:B------:R-:W-:Y:S01]  /*24cd0*/  ISETP.GE.OR P6, PT, R3, R2, !P0 ;  /* 0x000000020300720c */ /* 0x000fe200047c6670 */
[----:B------:R-:W-:-:S12]  /*24ce0*/  IMAD.MOV.U32 R2, RZ, RZ, RZ ;  /* 0x000000ffff027224 */ /* 0x000fd800078e00ff */
[----:B------:R-:W-:Y:S05]  /*24cf0*/  @P6 BRA `(.L_x_637) ;  /* 0x00000000000c6947 */ /* 0x000fea0003800000 */
[----:B------:R-:W0:Y:S02]  /*24d00*/  LDC.64 R6, c[0x0][0xc80] ;  /* 0x00032000ff067b82 */ /* 0x000e240000000a00 */
[----:B0-----:R-:W-:-:S06]  /*24d10*/  IMAD.WIDE R2, R3, 0x4, R6 ;  /* 0x0000000403027825 */ /* 0x001fcc00078e0206 */
[----:B------:R0:W5:Y:S02]  /*24d20*/  LDG.E R2, desc[UR42][R2.64] ;  /* 0x0000002a02027981 */ /* 0x000164000c1e1900 */
.L_x_637:
[----:B------:R-:W-:Y:S05]  /*24d30*/  BSYNC B0 ;  /* 0x0000000000007941 */ /* 0x000fea0003800000 */
.L_x_636:
[----:B------:R-:W-:-:S03]  /*24d40*/  UMOV UR4, 0xffffffff ;  /* 0xffffffff00047882 */ /* 0x000fc60000000000 */
[----:B------:R-:W-:Y:S05]  /*24d50*/  BRA.DIV UR4, `(.L_x_638) ;  /* 0x0000004e043c7947 */ /* 0x000fea000b800000 */
[----:B0----5:R-:W0:Y:S02]  /*24d60*/  SHFL.UP PT, R3, R2, 0x1, RZ ;  /* 0x0420000002037989 */ /* 0x021e2400000e00ff */
        /* <DEDUP_REMOVED lines=14> */
[----:B------:R0:W2:Y:S02]  /*24e50*/  SHFL.IDX PT, R5, R3, 0x1f, 0x1f ;  /* 0x03e01f0003057f89 */ /* 0x0000a400000e0000 */
.L_x_819:
[----:B------:R-:W-:Y:S02]  /*24e60*/  ULDC UR4, c[0x0][0xc38] ;  /* 0x00030e0000047ab9 */ /* 0x000fe40000000800 */
[----:B------:R-:W-:-:S04]  /*24e70*/  IMAD.U32 R16, RZ, RZ, UR4 ;  /* 0x00000004ff107e24 */ /* 0x000fc8000f8e00ff */
[----:B--2---:R-:W-:-:S05]  /*24e80*/  IMAD R5, R5, R16, RZ ;  /* 0x0000001005057224 */ /* 0x004fca00078e02ff */
[----:B------:R-:W-:-:S04]  /*24e90*/  IADD3 R4, R5, R4, RZ ;  /* 0x0000000405047210 */ /* 0x000fc80007ffe0ff */
[----:B------:R-:W-:-:S13]  /*24ea0*/  ISETP.GT.AND P6, PT, R4, R0, PT ;  /* 0x000000000400720c */ /* 0x000fda0003fc4270 */
[----:B------:R-:W-:Y:S05]  /*24eb0*/  @!P6 BRA `(.L_x_639) ;  /* 0xfffffffc0064e947 */ /* 0x000fea000383ffff */
[----:B------:R-:W-:-:S07]  /*24ec0*/  IMAD.MOV.U32 R6, RZ, RZ, R3 ;  /* 0x000000ffff067224 */ /* 0x000fce00078e0003 */
.L_x_634:
[----:B------:R-:W-:Y:S01]  /*24ed0*/  IMAD.IADD R5, R4, 0x1, -R5 ;  /* 0x0000000104057824 */ /* 0x000fe200078e0a05 */
[----:B------:R-:W-:-:S03]  /*24ee0*/  UMOV UR4, 0xffffffff ;  /* 0xffffffff00047882 */ /* 0x000fc60000000000 */
[----:B0-----:R-:W-:-:S05]  /*24ef0*/  IMAD R3, R6, R16, R5 ;  /* 0x0000001006037224 */ /* 0x001fca00078e0205 */
[----:B------:R-:W-:Y:S01]  /*24f00*/  ISETP.GT.AND P6, PT, R3, R0, PT ;  /* 0x000000000300720c */ /* 0x000fe20003fc4270 */
[----:B------:R-:W-:-:S12]  /*24f10*/  BRA.DIV UR4, `(.L_x_640) ;  /* 0x0000004e04a47947 */ /* 0x000fd8000b800000 */
[----:B------:R-:W-:-:S04]  /*24f20*/  VOTE.ANY R4, PT, !P6 ;  /* 0x0000000000047806 */ /* 0x000fc800070e0100 */
[----:B------:R-:W0:Y:S02]  /*24f30*/  POPC R3, R4 ;  /* 0x0000000400037309 */ /* 0x000e240000000000 */
[----:B0-----:R0:W2:Y:S02]  /*24f40*/  SHFL.IDX PT, R2, R2, R3, 0x1f ;  /* 0x00001f0302027589 */ /* 0x0010a400000e0000 */
.L_x_823:
[----:B------:R-:W-:Y:S01]  /*24f50*/  ISETP.NE.AND P0, PT, R4, RZ, PT ;  /* 0x000000ff0400720c */ /* 0x000fe20003f05270 */
[----:B------:R-:W-:-:S12]  /*24f60*/  IMAD.MOV.U32 R4, RZ, RZ, RZ ;  /* 0x000000ffff047224 */ /* 0x000fd800078e00ff */
[----:B------:R-:W-:Y:S05]  /*24f70*/  @!P0 BRA `(.L_x_641) ;  /* 0x0000000000108947 */ /* 0x000fea0003800000 */
[----:B------:R-:W-:Y:S01]  /*24f80*/  UMOV UR4, 0xffffffff ;  /* 0xffffffff00047882 */ /* 0x000fe20000000000 */
[----:B------:R-:W-:Y:S02]  /*24f90*/  IADD3 R12, R3, -0x1, RZ ;  /* 0xffffffff030c7810 */ /* 0x000fe40007ffe0ff */
[----:B------:R-:W-:Y:S05]  /*24fa0*/  BRA.DIV UR4, `(.L_x_642) ;  /* 0x0000004e04c87947 */ /* 0x000fea000b800000 */
[----:B------:R3:W4:Y:S02]  /*24fb0*/  SHFL.IDX PT, R4, R6, R12, 0x1f ;  /* 0x00001f0c06047589 */ /* 0x00072400000e0000 */
.L_x_641:
[----:B----4-:R-:W-:Y:S01]  /*24fc0*/  IMAD R16, R4, R16, R5 ;  /* 0x0000001004107224 */ /* 0x010fe200078e0205 */
[----:B--2---:R-:W-:Y:S01]  /*24fd0*/  IABS R4, R2 ;  /* 0x0000000200047213 */ /* 0x004fe20000000000 */
[----:B---3--:R-:W-:Y:S01]  /*24fe0*/  IMAD.MOV.U32 R6, RZ, RZ, RZ ;  /* 0x000000ffff067224 */ /* 0x008fe200078e00ff */
[----:B------:R-:W-:Y:S02]  /*24ff0*/  IADD3 R19, R3, R19, RZ ;  /* 0x0000001303137210 */ /* 0x000fe40007ffe0ff */
[----:B------:R-:W2:Y:S01]  /*25000*/  I2F.RP R5, R4 ;  /* 0x0000000400057306 */ /* 0x000ea20000209400 */
[----:B------:R-:W-:Y:S02]  /*25010*/  IADD3 R17, R0, -R16, RZ ;  /* 0x8000001000117210 */ /* 0x000fe40007ffe0ff */
[----:B------:R-:W-:-:S05]  /*25020*/  IABS R0, R2 ;  /* 0x0000000200007213 */ /* 0x000fca0000000000 */
[----:B------:R-:W-:Y:S01]  /*25030*/  IMAD.MOV R0, RZ, RZ, -R0 ;  /* 0x000000ffff007224 */ /* 0x000fe200078e0a00 */
[----:B--2---:R-:W2:Y:S02]  /*25040*/  MUFU.RCP R5, R5 ;  /* 0x0000000500057308 */ /* 0x004ea40000001000 */
[----:B--2---:R-:W-:-:S06]  /*25050*/  VIADD R5, R5, 0xffffffe ;  /* 0x0ffffffe05057836 */ /* 0x004fcc0000000000 */
[----:B------:R-:W2:Y:S02]  /*25060*/  F2I.FTZ.U32.TRUNC.NTZ R7, R5 ;  /* 0x0000000500077305 */ /* 0x000ea4000021f000 */
[----:B--2---:R-:W-:-:S04]  /*25070*/  IMAD.MOV R5, RZ, RZ, -R7 ;  /* 0x000000ffff057224 */ /* 0x004fc800078e0a07 */
[----:B------:R-:W-:-:S04]  /*25080*/  IMAD R5, R5, R4, RZ ;  /* 0x0000000405057224 */ /* 0x000fc800078e02ff */
[----:B------:R-:W-:Y:S01]  /*25090*/  IMAD.HI.U32 R7, R7, R5, R6 ;  /* 0x0000000507077227 */ /* 0x000fe200078e0006 */
[----:B------:R-:W-:-:S03]  /*250a0*/  IABS R5, R17 ;  /* 0x0000001100057213 */ /* 0x000fc60000000000 */
[----:B------:R-:W-:Y:S02]  /*250b0*/  IMAD.MOV.U32 R6, RZ, RZ, R0 ;  /* 0x000000ffff067224 */ /* 0x000fe400078e0000 */
[----:B------:R-:W-:-:S04]  /*250c0*/  IMAD.HI.U32 R0, R7, R5, RZ ;  /* 0x0000000507007227 */ /* 0x000fc800078e00ff */
[----:B------:R-:W-:-:S05]  /*250d0*/  IMAD R5, R0, R6, R5 ;  /* 0x0000000600057224 */ /* 0x000fca00078e0205 */
[----:B------:R-:W-:-:S13]  /*250e0*/  ISETP.GT.U32.AND P1, PT, R4, R5, PT ;  /* 0x000000050400720c */ /* 0x000fda0003f24070 */
[----:B------:R-:W-:Y:S01]  /*250f0*/  @!P1 IMAD.IADD R5, R5, 0x1, -R4 ;  /* 0x0000000105059824 */ /* 0x000fe200078e0a04 */
[----:B------:R-:W-:Y:S02]  /*25100*/  @!P1 IADD3 R0, R0, 0x1, RZ ;  /* 0x0000000100009810 */ /* 0x000fe40007ffe0ff */
[----:B------:R-:W-:Y:S02]  /*25110*/  ISETP.NE.AND P1, PT, R2, RZ, PT ;  /* 0x000000ff0200720c */ /* 0x000fe40003f25270 */
[----:B------:R-:W-:Y:S02]  /*25120*/  ISETP.GE.U32.AND P0, PT, R5, R4, PT ;  /* 0x000000040500720c */ /* 0x000fe40003f06070 */
[----:B------:R-:W-:-:S04]  /*25130*/  LOP3.LUT R4, R17, R2, RZ, 0x3c, !PT ;  /* 0x0000000211047212 */ /* 0x000fc800078e3cff */
[----:B------:R-:W-:-:S07]  /*25140*/  ISETP.GE.AND P2, PT, R4, RZ, PT ;  /* 0x000000ff0400720c */ /* 0x000fce0003f46270 */
[----:B------:R-:W-:-:S06]  /*25150*/  @P0 VIADD R0, R0, 0x1 ;  /* 0x0000000100000836 */ /* 0x000fcc0000000000 */
[----:B------:R-:W-:Y:S01]  /*25160*/  @!P2 IMAD.MOV R0, RZ, RZ, -R0 ;  /* 0x000000ffff00a224 */ /* 0x000fe200078e0a00 */
[----:B------:R-:W-:-:S05]  /*25170*/  @!P1 LOP3.LUT R0, RZ, R2, RZ, 0x33, !PT ;  /* 0x00000002ff009212 */ /* 0x000fca00078e33ff */
[--C-:B------:R-:W-:Y:S02]  /*25180*/  IMAD.MOV R4, RZ, RZ, -R0.reuse ;  /* 0x000000ffff047224 */ /* 0x100fe400078e0a00 */
[----:B------:R-:W-:Y:S02]  /*25190*/  IMAD.MOV.U32 R18, RZ, RZ, R0 ;  /* 0x000000ffff127224 */ /* 0x000fe400078e0000 */
[----:B------:R-:W-:Y:S01]  /*251a0*/  IMAD R17, R2, R4, R17 ;  /* 0x0000000402117224 */ /* 0x000fe200078e0211 */
[----:B------:R-:W-:Y:S06]  /*251b0*/  BRA `(.L_x_643) ;  /* 0x00000000001c7947 */ /* 0x000fec0003800000 */
.L_x_635:
[----:B------:R-:W-:Y:S01]  /*251c0*/  UMOV UR4, URZ ;  /* 0x0000003f00047c82 */ /* 0x000fe20008000000 */
[----:B------:R-:W-:Y:S01]  /*251d0*/  UMOV UR5, URZ ;  /* 0x0000003f00057c82 */ /* 0x000fe20008000000 */
[----:B------:R-:W-:Y:S01]  /*251e0*/  ULDC UR6, c[0x0][0xc3c] ;  /* 0x00030f0000067ab9 */ /* 0x000fe20000000800 */
[----:B------:R-:W-:Y:S01]  /*251f0*/  IMAD.MOV.U32 R16, RZ, RZ, R0 ;  /* 0x000000ffff107224 */ /* 0x000fe200078e0000 */
[----:B------:R-:W-:Y:S01]  /*25200*/  MOV R18, UR5 ;  /* 0x0000000500127c02 */ /* 0x000fe20008000f00 */
[----:B------:R-:W-:Y:S02]  /*25210*/  IMAD.U32 R17, RZ, RZ, UR4 ;  /* 0x00000004ff117e24 */ /* 0x000fe4000f8e00ff */
[----:B------:R-:W-:-:S07]  /*25220*/  IMAD.U32 R19, RZ, RZ, UR6 ;  /* 0x00000006ff137e24 */ /* 0x000fce000f8e00ff */
.L_x_643:
[----:B0-----:R0:W2:Y:S01]  /*25230*/  LDL R3, [R1+0x4] ;  /* 0x0000040001037983 */ /* 0x0010a20000100800 */
[----:B------:R-:W3:Y:S01]  /*25240*/  S2R R0, SR_TID.X ;  /* 0x0000000000007919 */ /* 0x000ee20000002100 */
[----:B------:R-:W-:Y:S05]  /*25250*/  WARPSYNC.ALL ;  /* 0x0000000000007948 */ /* 0x000fea0003800000 */
[----:B---3--:R-:W-:Y:S01]  /*25260*/  LOP3.LUT R0, R0, 0x1f, RZ, 0xc0, !PT ;  /* 0x0000001f00007812 */ /* 0x008fe200078ec0ff */
[----:B------:R-:W-:Y:S03]  /*25270*/  BAR.SYNC.DEFER_BLOCKING 0x4, 0x180 ;  /* 0x0106000000007b1d */ /* 0x000fe60000010000 */
[----:B------:R-:W-:-:S13]  /*25280*/  ISETP.NE.AND P0, PT, R0, RZ, PT ;  /* 0x000000ff0000720c */ /* 0x000fda0003f05270 */
[----:B------:R-:W2:Y:S01]  /*25290*/  @!P0 S2R R0, SR_CgaCtaId ;  /* 0x0000000000008919 */ /* 0x000ea20000008800 */
[----:B------:R-:W-:-:S04]  /*252a0*/  @!P0 MOV R2, 0x400 ;  /* 0x0000040000028802 */ /* 0x000fc80000000f00 */
[----:B--2---:R-:W-:-:S05]  /*252b0*/  @!P0 LEA R3, R0, R2, 0x18 ;  /* 0x0000000200038211 */ /* 0x004fca00078ec0ff */
[----:B------:R0:W-:Y:S04]  /*252c0*/  @!P0 STS.128 [R3+0x388d0], R16 ;  /* 0x0388d01003008388 */ /* 0x0001e80000000c00 */
[----:B------:R0:W-:Y:S01]  /*252d0*/  @!P0 STL [R1+0x4], R3 ;  /* 0x0000040301008387 */ /* 0x0001e20000100800 */
[----:B------:R-:W-:Y:S06]  /*252e0*/  BAR.ARV 0x5, 0x180 ;  /* 0x0146000000007b1d */ /* 0x000fec0000002000 */
.L_x_632:
[----:B------:R-:W-:Y:S02]  /*252f0*/  ULDC UR4, c[0x0][0xc3c] ;  /* 0x00030f0000047ab9 */ /* 0x000fe40000000800 */
[----:B---3--:R-:W-:-:S13]  /*25300*/  ISETP.GE.AND P0, PT, R19, UR4, PT ;  /* 0x0000000413007c0c */ /* 0x008fda000bf06270 */
[----:B------:R-:W-:Y:S05]  /*25310*/  @!P0 BRA `(.L_x_644) ;  /* 0xffffff9800508947 */ /* 0x000fea000383ffff */
[----:B------:R-:W-:Y:S05]  /*25320*/  BSYNC B7 ;  /* 0x0000000000077941 */ /* 0x000fea0003800000 */
.L_x_534:
[----:B--2---:R-:W2:Y:S01]  /*25330*/  LDL.LU R0, [R1+0x74] ;  /* 0x0000740001007983 */ /* 0x004ea20000300800 */
[----:B------:R-:W-:Y:S01]  /*25340*/  BSSY B0, `(.L_x_645) ;  /* 0x000000b000007945 */ /* 0x000fe20003800000 */
[----:B------:R-:W3:Y:S01]  /*25350*/  S2R R5, SR_CgaCtaId ;  /* 0x0000000000057919 */ /* 0x000ee20000008800 */
[----:B--2---:R-:W-:-:S05]  /*25360*/  VIADD R0, R0, 0x1 ;  /* 0x0000000100007836 */ /* 0x004fca0000000000 */
[----:B------:R-:W-:-:S04]  /*25370*/  LEA.HI R2, R0, R0, RZ, 0x1 ;  /* 0x0000000000027211 */ /* 0x000fc800078f08ff */
[----:B0-----:R-:W-:-:S05]  /*25380*/  LOP3.LUT R3, R2, 0xfffffffe, RZ, 0xc0, !PT ;  /* 0xfffffffe02037812 */ /* 0x001fca00078ec0ff */
[----:B------:R-:W-:Y:S01]  /*25390*/  IMAD.IADD R3, R0, 0x1, -R3 ;  /* 0x0000000100037824 */ /* 0x000fe200078e0a03 */
[----:B------:R-:W-:-:S04]  /*253a0*/  MOV R0, 0x400 ;  /* 0x0000040000007802 */ /* 0x000fc80000000f00 */
[----:B---3--:R-:W-:Y:S02]  /*253b0*/  LEA R0, R5, R0, 0x18 ;  /* 0x0000000005007211 */ /* 0x008fe400078ec0ff */
[----:B------:R-:W-:-:S04]  /*253c0*/  SHF.L.U32 R3, R3, 0x1f, RZ ;  /* 0x0000001f03037819 */ /* 0x000fc800000006ff */
[----:B------:R-:W0:Y:S02]  /*253d0*/  SYNCS.PHASECHK.TRANS64.TRYWAIT P0, [R0+URZ+0x38820], R3 ;  /* 0x03882003000075a7 */ /* 0x000e24000800017f */
[----:B0-----:R-:W-:Y:S05]  /*253e0*/  @!P0 BRA `(.L_x_646) ;  /* 0x0000004800e08947 */ /* 0x001fea0003800000 */
.L_x_826:
[----:B------:R-:W-:Y:S05]  /*253f0*/  BSYNC B0 ;  /* 0x0000000000007941 */ /* 0x000fea0003800000 */
.L_x_645:
[----:B------:R-:W-:-:S03]  /*25400*/  UMOV UR4, 0xffffffff ;  /* 0xffffffff00047882 */ /* 0x000fc60000000000 */
[----:B------:R-:W-:Y:S05]  /*25410*/  BRA.DIV UR4, `(.L_x_647) ;  /* 0x0000004a04e87947 */ /* 0x000fea000b800000 */
[----:B------:R-:W2:Y:S02]  /*25420*/  S2R R2, SR_TID.X ;  /* 0x0000000000027919 */ /* 0x000ea40000002100 */
[----:B--2---:R-:W-:-:S04]  /*25430*/  SHF.R.U32.HI R2, RZ, 0x5, R2 ;  /* 0x00000005ff027819 */ /* 0x004fc80000011602 */
[----:B------:R-:W-:-:S05]  /*25440*/  LOP3.LUT R2, R2, 0x3, RZ, 0xc0, !PT ;  /* 0x0000000302027812 */ /* 0x000fca00078ec0ff */
[----:B------:R2:W3:Y:S02]  /*25450*/  SHFL.IDX PT, R14, R2, RZ, 0x1f ;  /* 0x00001fff020e7589 */ /* 0x0004e400000e0000 */
.L_x_829:
[----:B---3--:R-:W-:-:S13]  /*25460*/  ISETP.NE.AND P0, PT, R14, RZ, PT ;  /* 0x000000ff0e00720c */ /* 0x008fda0003f05270 */
[----:B------:R-:W-:Y:S05]  /*25470*/  @P0 BRA `(.L_x_343) ;  /* 0x0000000000b00947 */ /* 0x000fea0003800000 */
[----:B------:R-:W-:-:S03]  /*25480*/  UMOV UR4, 0xffffffff ;  /* 0xffffffff00047882 */ /* 0x000fc60000000000 */
[----:B------:R-:W-:Y:S05]  /*25490*/  BRA.DIV UR4, `(.L_x_648) ;  /* 0x0000004a04fc7947 */ /* 0x000fea000b800000 */
[----:B------:R-:W-:-:S13]  /*254a0*/  ELECT P6, URZ, PT ;  /* 0x00000000003f782f */ /* 0x000fda00038c0000 */
.L_x_832:
[----:B------:R-:W-:Y:S05]  /*254b0*/  @!P6 BRA `(.L_x_343) ;  /* 0x0000000000a0e947 */ /* 0x000fea0003800000 */
[----:B------:R-:W-:-:S06]  /*254c0*/  ULOP3.LUT UR4, UR40, 0x2, URZ, 0xfc, !UPT ;  /* 0x0000000228047892 */ /* 0x000fcc000f8efc3f */
[----:B--2---:R-:W-:-:S04]  /*254d0*/  MOV R2, UR4 ;  /* 0x0000000400027c02 */ /* 0x004fc80008000f00 */
[----:B------:R-:W-:-:S13]  /*254e0*/  ISETP.NE.AND P0, PT, R2, 0x3, PT ;  /* 0x000000030200780c */ /* 0x000fda0003f05270 */
[----:B------:R-:W-:Y:S05]  /*254f0*/  @!P0 BRA `(.L_x_649) ;  /* 0x0000000000048947 */ /* 0x000fea0003800000 */
[----:B------:R-:W-:Y:S01]  /*25500*/  BPT.TRAP 0x1 ;  /* 0x000000040000795c */ /* 0x000fe20000300000 */
.L_x_649:
        /* <DEDUP_REMOVED lines=10> */
[----:B------:R-:W-:Y:S02]  /*255b0*/  LOP3.LUT R4, R7, R4, RZ, 0x3c, !PT ;  /* 0x0000000407047212 */ /* 0x000fe400078e3cff */
[----:B------:R-:W-:-:S02]  /*255c0*/  LEA R7, R3, R2, 0x3 ;  /* 0x0000000203077211 */ /* 0x000fc400078e18ff */
[----:B------:R-:W-:Y:S01]  /*255d0*/  SHF.L.U32 R2, R4, 0x1f, RZ ;  /* 0x0000001f04027819 */ /* 0x000fe200000006ff */
[----:B0-----:R-:W-:Y:S06]  /*255e0*/  @!P1 BRA `(.L_x_650) ;  /* 0x0000004800c89947 */ /* 0x001fec0003800000 */
.L_x_833:
[----:B------:R-:W2:Y:S02]  /*255f0*/  SYNCS.PHASECHK.TRANS64.TRYWAIT P1, [R7+URZ], R2 ;  /* 0x00000002070075a7 */ /* 0x000ea4000802017f */
[----:B--2---:R-:W-:Y:S05]  /*25600*/  @!P1 BRA `(.L_x_651) ;  /* 0x0000004800d49947 */ /* 0x004fea0003800000 */
.L_x_834:
[----:B------:R-:W-:Y:S05]  /*25610*/  @!P0 BRA `(.L_x_652) ;  /* 0x0000000000048947 */ /* 0x000fea0003800000 */
[----:B------:R-:W-:Y:S01]  /*25620*/  BPT.TRAP 0x1 ;  /* 0x000000040000795c */ /* 0x000fe20000300000 */
.L_x_652:
[----:B------:R-:W3:Y:S02]  /*25630*/  LDL.LU R4, [R1+0x14] ;  /* 0x0000140001047983 */ /* 0x000ee40000300800 */
[----:B---3--:R-:W-:-:S04]  /*25640*/  IMAD R4, R4, 0x8, R0 ;  /* 0x0000000804047824 */ /* 0x008fc800078e0200 */
[----:B------:R-:W3:Y:S02]  /*25650*/  SYNCS.PHASECHK.TRANS64.TRYWAIT P1, [R4+URZ+0x38860], R5 ;  /* 0x03886005040075a7 */ /* 0x000ee4000802017f */
[----:B---3--:R-:W-:Y:S05]  /*25660*/  @!P1 BRA `(.L_x_653) ;  /* 0x0000004800d09947 */ /* 0x008fea0003800000 */
.L_x_835:
[----:B------:R-:W-:Y:S05]  /*25670*/  @!P0 BRA `(.L_x_654) ;  /* 0x0000000000048947 */ /* 0x000fea0003800000 */
[----:B------:R-:W-:Y:S01]  /*25680*/  BPT.TRAP 0x1 ;  /* 0x000000040000795c */ /* 0x000fe20000300000 */
.L_x_654:
[----:B------:R-:W-:-:S04]  /*25690*/  IMAD R3, R3, 0x8, R0 ;  /* 0x0000000803037824 */ /* 0x000fc800078e0200 */
[----:B------:R-:W4:Y:S02]  /*256a0*/  SYNCS.PHASECHK.TRANS64.TRYWAIT P1, [R3+URZ+0x38860], R2 ;  /* 0x03886002030075a7 */ /* 0x000f24000802017f */
[----:B----4-:R-:W-:Y:S05]  /*256b0*/  @!P1 BRA `(.L_x_655) ;  /* 0x0000004800d09947 */ /* 0x010fea0003800000 */
.L_x_836:
[----:B------:R-:W-:Y:S05]  /*256c0*/  @!P0 BRA `(.L_x_656) ;  /* 0x0000000000048947 */ /* 0x000fea0003800000 */
[----:B------:R-:W-:Y:S01]  /*256d0*/  BPT.TRAP 0x1 ;  /* 0x000000040000795c */ /* 0x000fe20000300000 */
.L_x_656:
[----:B------:R-:W5:Y:S02]  /*256e0*/  SYNCS.PHASECHK.TRANS64.TRYWAIT P0, [R4+URZ+0x38880], R5 ;  /* 0x03888005040075a7 */ /* 0x000f64000800017f */
[----:B-----5:R-:W-:Y:S05]  /*256f0*/  @!P0 BRA `(.L_x_657) ;  /* 0x0000004800d48947 */ /* 0x020fea0003800000 */
.L_x_658:
[----:B------:R0:W0:Y:S02]  /*25700*/  SYNCS.PHASECHK.TRANS64.TRYWAIT P0, [R3+URZ+0x38880], R2 ;  /* 0x03888002030075a7 */ /* 0x000024000800017f */
[----:B0-----:R-:W-:Y:S05]  /*25710*/  @!P0 NANOSLEEP.SYNCS 0x989680 ;  /* 0x009896800000895d */ /* 0x001fea0003900000 */
[----:B------:R-:W0:Y:S02]  /*25720*/  @!P0 SYNCS.PHASECHK.TRANS64 P0, [R3+URZ+0x38880], R2 ;  /* 0x03888002030085a7 */ /* 0x000e24000800007f */
[----:B0-----:R-:W-:Y:S05]  /*25730*/  @!P0 BRA `(.L_x_658) ;  /* 0xfffffffc00f08947 */ /* 0x001fea000383ffff */
.L_x_343:
[----:B------:R-:W-:Y:S05]  /*25740*/  BSYNC B8 ;  /* 0x0000000000087941 */ /* 0x000fea0003800000 */
.L_x_340:
[----:B------:R-:W-:Y:S05]  /*25750*/  EXIT ;  /* 0x000000000000794d */ /* 0x000fea0003800000 */
.L_x_365:
[----:B-1----:R1:W2:Y:S02]  /*25760*/  SYNCS.PHASECHK.TRANS64.TRYWAIT P6, [R110+URZ+0x38890], R124 ;  /* 0x0388907c6e0075a7 */ /* 0x0022a400080c017f */
[----:B--2---:R-:W-:Y:S05]  /*25770*/  @!P6 NANOSLEEP.SYNCS 0x989680 ;  /* 0x009896800000e95d */ /* 0x004fea0003900000 */
[----:B------:R-:W2:Y:S02]  /*25780*/  @!P6 SYNCS.PHASECHK.TRANS64 P6, [R110+URZ+0x38890], R124 ;  /* 0x0388907c6e00e5a7 */ /* 0x000ea400080c007f */
[----:B--2---:R-:W-:Y:S05]  /*25790*/  @!P6 BRA `(.L_x_365) ;  /* 0xfffffffc00f0e947 */ /* 0x004fea000383ffff */
[----:B------:R-:W-:Y:S05]  /*257a0*/  BRA `(.L_x_659) ;  /* 0xfffffdd800547947 */ /* 0x000fea000383ffff */
.L_x_399:
[----:B0-----:R0:W1:Y:S02]  /*257b0*/  SYNCS.PHASECHK.TRANS64.TRYWAIT P3, [R110+URZ+0x38890], R124 ;  /* 0x0388907c6e0075a7 */ /* 0x001064000806017f */
[----:B-1----:R-:W-:Y:S05]  /*257c0*/  @!P3 NANOSLEEP.SYNCS 0x989680 ;  /* 0x009896800000b95d */ /* 0x002fea0003900000 */
[----:B------:R-:W1:Y:S02]  /*257d0*/  @!P3 SYNCS.PHASECHK.TRANS64 P3, [R110+URZ+0x38890], R124 ;  /* 0x0388907c6e00b5a7 */ /* 0x000e64000806007f */
[----:B-1----:R-:W-:Y:S05]  /*257e0*/  @!P3 BRA `(.L_x_399) ;  /* 0xfffffffc00f0b947 */ /* 0x002fea000383ffff */
[----:B------:R-:W-:Y:S05]  /*257f0*/  BRA `(.L_x_660) ;  /* 0xfffffe1c000c7947 */ /* 0x000fea000383ffff */
.L_x_416:
[----:B0-----:R0:W1:Y:S02]  /*25800*/  SYNCS.PHASECHK.TRANS64.TRYWAIT P2, [R110+URZ+0x38890], R124 ;  /* 0x0388907c6e0075a7 */ /* 0x001064000804017f */
[----:B-1----:R-:W-:Y:S05]  /*25810*/  @!P2 NANOSLEEP.SYNCS 0x989680 ;  /* 0x009896800000a95d */ /* 0x002fea0003900000 */
[----:B------:R-:W1:Y:S02]  /*25820*/  @!P2 SYNCS.PHASECHK.TRANS64 P2, [R110+URZ+0x38890], R124 ;  /* 0x0388907c6e00a5a7 */ /* 0x000e64000804007f */
[----:B-1----:R-:W-:Y:S05]  /*25830*/  @!P2 BRA `(.L_x_416) ;  /* 0xfffffffc00f0a947 */ /* 0x002fea000383ffff */
[----:B------:R-:W-:Y:S05]  /*25840*/  BRA `(.L_x_661) ;  /* 0xfffffe5c00fc7947 */ /* 0x000fea000383ffff */
.L_x_426:
[----:B-1----:R1:W2:Y:S02]  /*25850*/  SYNCS.PHASECHK.TRANS64.TRYWAIT P3, [R110+URZ+0x388b0], R124 ;  /* 0x0388b07c6e0075a7 */ /* 0x0022a4000806017f */
[----:B--2---:R-:W-:Y:S05]  /*25860*/  @!P3 NANOSLEEP.SYNCS 0x989680 ;  /* 0x009896800000b95d */ /* 0x004fea0003900000 */
[----:B------:R-:W2:Y:S02]  /*25870*/  @!P3 SYNCS.PHASECHK.TRANS64 P3, [R110+URZ+0x388b0], R124 ;  /* 0x0388b07c6e00b5a7 */ /* 0x000ea4000806007f */
[----:B--2---:R-:W-:Y:S05]  /*25880*/  @!P3 BRA `(.L_x_426) ;  /* 0xfffffffc00f0b947 */ /* 0x004fea000383ffff */
[----:B------:R-:W-:Y:S05]  /*25890*/  BRA `(.L_x_662) ;  /* 0xfffffe6400687947 */ /* 0x000fea000383ffff */
.L_x_438:
[----:B------:R-:W0:Y:S01]  /*258a0*/  S2R R21, SR_TID.X ;  /* 0x0000000000157919 */ /* 0x000e220000002100 */
[----:B------:R-:W-:Y:S01]  /*258b0*/  BSSY B0, `(.L_x_663) ;  /* 0x000000c000007945 */ /* 0x000fe20003800000 */
[----:B------:R-:W-:Y:S02]  /*258c0*/  IMAD.MOV.U32 R12, RZ, RZ, RZ ;  /* 0x000000ffff0c7224 */ /* 0x000fe400078e00ff */
[----:B------:R-:W-:Y:S02]  /*258d0*/  IMAD.MOV.U32 R11, RZ, RZ, 0x1f ;  /* 0x0000001fff0b7424 */ /* 0x000fe400078e00ff */
[----:B------:R-:W-:Y:S02]  /*258e0*/  IMAD.MOV.U32 R15, RZ, RZ, -0x1 ;  /* 0xffffffffff0f7424 */ /* 0x000fe400078e00ff */
[----:B0-----:R-:W-:-:S05]  /*258f0*/  VIADD R26, R21, 0xffffff80 ;  /* 0xffffff80151a7836 */ /* 0x001fca0000000000 */
[----:B------:R-:W-:-:S04]  /*25900*/  SHF.R.S32.HI R21, RZ, 0x1f, R26 ;  /* 0x0000001fff157819 */ /* 0x000fc8000001141a */
[----:B------:R-:W-:-:S04]  /*25910*/  LEA.HI R21, R21, R26, RZ, 0x7 ;  /* 0x0000001a15157211 */ /* 0x000fc800078f38ff */
[----:B------:R-:W-:-:S04]  /*25920*/  SHF.R.S32.HI R21, RZ, 0x7, R21 ;  /* 0x00000007ff157819 */ /* 0x000fc80000011415 */
[----:B------:R-:W-:-:S07]  /*25930*/  MOV R13, R21 ;  /* 0x00000015000d7202 */ /* 0x000fce0000000f00 */
[----:B-----5:R-:W-:Y:S05]  /*25940*/  WARPSYNC.COLLECTIVE R15, `(.L_x_664) ;  /* 0x000000000f087348 */ /* 0x020fea0003c00000 */
[----:B------:R0:W1:Y:S02]  /*25950*/  SHFL.IDX P6, R14, R13, R12, R11 ;  /* 0x0000000c0d0e7389 */ /* 0x00006400000c000b */
[----:B01---5:R-:W-:Y:S01]  /*25960*/  ENDCOLLECTIVE ;  /* 0x000000000000791b */ /* 0x023fe20003800000 */
.L_x_664:
[----:B------:R-:W-:Y:S05]  /*25970*/  BSYNC B0 ;  /* 0x0000000000007941 */ /* 0x000fea0003800000 */
.L_x_663:
[----:B------:R-:W-:Y:S01]  /*25980*/  MOV R236, R14 ;  /* 0x0000000e00ec7202 */ /* 0x000fe20000000f00 */
[----:B------:R-:W-:Y:S06]  /*25990*/  BRA `(.L_x_665) ;  /* 0xfffffe7000c07947 */ /* 0x000fec000383ffff */
.L_x_448:
[----:B------:R-:W-:Y:S01]  /*259a0*/  BSSY B1, `(.L_x_666) ;  /* 0x0000008000017945 */ /* 0x000fe20003800000 */
[----:B------:R-:W-:Y:S01]  /*259b0*/  IMAD.MOV.U32 R13, RZ, RZ, R26 ;  /* 0x000000ffff0d7224 */ /* 0x000fe200078e001a */
[----:B------:R-:W-:Y:S01]  /*259c0*/  MOV R15, 0xffffffff ;  /* 0xffffffff000f7802 */ /* 0x000fe20000000f00 */
[----:B------:R-:W-:Y:S02]  /*259d0*/  IMAD.MOV.U32 R12, RZ, RZ, RZ ;  /* 0x000000ffff0c7224 */ /* 0x000fe400078e00ff */
[----:B------:R-:W-:-:S07]  /*259e0*/  IMAD.MOV.U32 R11, RZ, RZ, 0x181f ;  /* 0x0000181fff0b7424 */ /* 0x000fce00078e00ff */
[----:B------:R-:W-:Y:S05]  /*259f0*/  WARPSYNC.COLLECTIVE R15, `(.L_x_667) ;  /* 0x000000000f087348 */ /* 0x000fea0003c00000 */
[----:B------:R0:W1:Y:S02]  /*25a00*/  SHFL.IDX P6, R14, R13, R12, R11 ;  /* 0x0000000c0d0e7389 */ /* 0x00006400000c000b */
[----:B01----:R-:W-:Y:S01]  /*25a10*/  ENDCOLLECTIVE ;  /* 0x000000000000791b */ /* 0x003fe20003800000 */
.L_x_667:
[----:B------:R-:W-:Y:S05]  /*25a20*/  BSYNC B1 ;  /* 0x0000000000017941 */ /* 0x000fea0003800000 */
.L_x_666:
[----:B------:R-:W-:Y:S01]  /*25a30*/  IMAD.MOV.U32 R13, RZ, RZ, R24 ;  /* 0x000000ffff0d7224 */ /* 0x000fe200078e0018 */
[----:B------:R-:W-:Y:S01]  /*25a40*/  MOV R11, 0x181f ;  /* 0x0000181f000b7802 */ /* 0x000fe20000000f00 */
[----:B------:R-:W-:Y:S02]  /*25a50*/  IMAD.MOV.U32 R12, RZ, RZ, RZ ;  /* 0x000000ffff0c7224 */ /* 0x000fe400078e00ff */
[----:B------:R-:W-:Y:S02]  /*25a60*/  IMAD.MOV.U32 R15, RZ, RZ, -0x1 ;  /* 0xffffffffff0f7424 */ /* 0x000fe400078e00ff */
[----:B------:R-:W-:-:S07]  /*25a70*/  IMAD.MOV.U32 R0, RZ, RZ, R14 ;  /* 0x000000ffff007224 */ /* 0x000fce00078e000e */
[----:B------:R-:W-:Y:S05]  /*25a80*/  WARPSYNC.COLLECTIVE R15, `(.L_x_668) ;  /* 0x000000000f087348 */ /* 0x000fea0003c00000 */
[----:B------:R0:W1:Y:S02]  /*25a90*/  SHFL.IDX P6, R14, R13, R12, R11 ;  /* 0x0000000c0d0e7389 */ /* 0x00006400000c000b */
[----:B01----:R-:W-:Y:S01]  /*25aa0*/  ENDCOLLECTIVE ;  /* 0x000000000000791b */ /* 0x003fe20003800000 */
.L_x_668:
[----:B------:R-:W-:Y:S02]  /*25ab0*/  IMAD.MOV.U32 R13, RZ, RZ, R27 ;  /* 0x000000ffff0d7224 */ /* 0x000fe400078e001b */
[----:B------:R-:W-:-:S07]  /*25ac0*/  IMAD.MOV.U32 R3, RZ, RZ, R14 ;  /* 0x000000ffff037224 */ /* 0x000fce00078e000e */
[----:B------:R-:W-:Y:S05]  /*25ad0*/  WARPSYNC.COLLECTIVE R15, `(.L_x_669) ;  /* 0x000000000f087348 */ /* 0x000fea0003c00000 */
[----:B------:R0:W1:Y:S02]  /*25ae0*/  SHFL.IDX P6, R14, R13, R12, R11 ;  /* 0x0000000c0d0e7389 */ /* 0x00006400000c000b */
[----:B01----:R-:W-:Y:S01]  /*25af0*/  ENDCOLLECTIVE ;  /* 0x000000000000791b */ /* 0x003fe20003800000 */
.L_x_669:
[----:B------:R-:W-:Y:S01]  /*25b00*/  IMAD.MOV.U32 R13, RZ, RZ, R28 ;  /* 0x000000ffff0d7224 */ /* 0x000fe200078e001c */
[----:B------:R-:W-:-:S07]  /*25b10*/  MOV R4, R14 ;  /* 0x0000000e00047202 */ /* 0x000fce0000000f00 */
[----:B------:R-:W-:Y:S05]  /*25b20*/  WARPSYNC.COLLECTIVE R15, `(.L_x_670) ;  /* 0x000000000f087348 */ /* 0x000fea0003c00000 */
[----:B------:R0:W1:Y:S02]  /*25b30*/  SHFL.IDX P6, R14, R13, R12, R11 ;  /* 0x0000000c0d0e7389 */ /* 0x00006400000c000b */
[----:B01----:R-:W-:Y:S01]  /*25b40*/  ENDCOLLECTIVE ;  /* 0x000000000000791b */ /* 0x003fe20003800000 */
.L_x_670:
[----:B------:R-:W-:Y:S05]  /*25b50*/  BRA `(.L_x_671) ;  /* 0xfffffe7400b07947 */ /* 0x000fea000383ffff */
.L_x_452:
[----:B0-----:R0:W1:Y:S02]  /*25b60*/  SYNCS.PHASECHK.TRANS64.TRYWAIT P0, [R22+URZ+0x38800], R35 ;  /* 0x03880023160075a7 */ /* 0x001064000800017f */
[----:B-1----:R-:W-:Y:S05]  /*25b70*/  @!P0 NANOSLEEP.SYNCS 0x989680 ;  /* 0x009896800000895d */ /* 0x002fea0003900000 */
[----:B------:R-:W1:Y:S02]  /*25b80*/  @!P0 SYNCS.PHASECHK.TRANS64 P0, [R22+URZ+0x38800], R35 ;  /* 0x03880023160085a7 */ /* 0x000e64000800007f */
[----:B-1----:R-:W-:Y:S05]  /*25b90*/  @!P0 BRA `(.L_x_452) ;  /* 0xfffffffc00f08947 */ /* 0x002fea000383ffff */
[----:B------:R-:W-:Y:S05]  /*25ba0*/  BRA `(.L_x_672) ;  /* 0xfffffe7c00147947 */ /* 0x000fea000383ffff */
.L_x_468:
[----:B------:R-:W-:Y:S01]  /*25bb0*/  BSSY B1, `(.L_x_673) ;  /* 0x0000008000017945 */ /* 0x000fe20003800000 */
[----:B------:R-:W-:Y:S01]  /*25bc0*/  IMAD.MOV.U32 R13, RZ, RZ, R26 ;  /* 0x000000ffff0d7224 */ /* 0x000fe200078e001a */
[----:B------:R-:W-:Y:S01]  /*25bd0*/  MOV R11, 0x181f ;  /* 0x0000181f000b7802 */ /* 0x000fe20000000f00 */
[----:B------:R-:W-:Y:S02]  /*25be0*/  IMAD.MOV.U32 R12, RZ, RZ, RZ ;  /* 0x000000ffff0c7224 */ /* 0x000fe400078e00ff */
[----:B------:R-:W-:-:S07]  /*25bf0*/  IMAD.MOV.U32 R15, RZ, RZ, -0x1 ;  /* 0xffffffffff0f7424 */ /* 0x000fce00078e00ff */
[----:B------:R-:W-:Y:S05]  /*25c00*/  WARPSYNC.COLLECTIVE R15, `(.L_x_674) ;  /* 0x000000000f087348 */ /* 0x000fea0003c00000 */
[----:B------:R0:W1:Y:S02]  /*25c10*/  SHFL.IDX P6, R14, R13, R12, R11 ;  /* 0x0000000c0d0e7389 */ /* 0x00006400000c000b */
[----:B01----:R-:W-:Y:S01]  /*25c20*/  ENDCOLLECTIVE ;  /* 0x000000000000791b */ /* 0x003fe20003800000 */
.L_x_674:
[----:B------:R-:W-:Y:S05]  /*25c30*/  BSYNC B1 ;  /* 0x0000000000017941 */ /* 0x000fea0003800000 */
.L_x_673:
[----:B------:R-:W-:Y:S01]  /*25c40*/  IMAD.MOV.U32 R13, RZ, RZ, R24 ;  /* 0x000000ffff0d7224 */ /* 0x000fe200078e0018 */
[----:B------:R-:W-:Y:S01]  /*25c50*/  MOV R12, RZ ;  /* 0x000000ff000c7202 */ /* 0x000fe20000000f00 */
[----:B------:R-:W-:Y:S02]  /*25c60*/  IMAD.MOV.U32 R11, RZ, RZ, 0x181f ;  /* 0x0000181fff0b7424 */ /* 0x000fe400078e00ff */
[----:B------:R-:W-:Y:S02]  /*25c70*/  IMAD.MOV.U32 R15, RZ, RZ, -0x1 ;  /* 0xffffffffff0f7424 */ /* 0x000fe400078e00ff */
[----:B------:R-:W-:-:S07]  /*25c80*/  IMAD.MOV.U32 R3, RZ, RZ, R14 ;  /* 0x000000ffff037224 */ /* 0x000fce00078e000e */
[----:B------:R-:W-:Y:S05]  /*25c90*/  WARPSYNC.COLLECTIVE R15, `(.L_x_675) ;  /* 0x000000000f087348 */ /* 0x000fea0003c00000 */
[----:B------:R0:W1:Y:S02]  /*25ca0*/  SHFL.IDX P6, R14, R13, R12, R11 ;  /* 0x0000000c0d0e7389 */ /* 0x00006400000c000b */
[----:B01----:R-:W-:Y:S01]  /*25cb0*/  ENDCOLLECTIVE ;  /* 0x000000000000791b */ /* 0x003fe20003800000 */
.L_x_675:
[----:B------:R-:W-:Y:S01]  /*25cc0*/  MOV R13, R27 ;  /* 0x0000001b000d7202 */ /* 0x000fe20000000f00 */
[----:B------:R-:W-:-:S07]  /*25cd0*/  IMAD.MOV.U32 R5, RZ, RZ, R14 ;  /* 0x000000ffff057224 */ /* 0x000fce00078e000e */
[----:B------:R-:W-:Y:S05]  /*25ce0*/  WARPSYNC.COLLECTIVE R15, `(.L_x_676) ;  /* 0x000000000f087348 */ /* 0x000fea0003c00000 */
[----:B------:R0:W1:Y:S02]  /*25cf0*/  SHFL.IDX P6, R14, R13, R12, R11 ;  /* 0x0000000c0d0e7389 */ /* 0x00006400000c000b */
[----:B01----:R-:W-:Y:S01]  /*25d00*/  ENDCOLLECTIVE ;  /* 0x000000000000791b */ /* 0x003fe20003800000 */
.L_x_676:
[----:B------:R-:W-:Y:S02]  /*25d10*/  IMAD.MOV.U32 R13, RZ, RZ, R28 ;  /* 0x000000ffff0d7224 */ /* 0x000fe400078e001c */
[----:B------:R-:W-:-:S07]  /*25d20*/  IMAD.MOV.U32 R7, RZ, RZ, R14 ;  /* 0x000000ffff077224 */ /* 0x000fce00078e000e */
[----:B------:R-:W-:Y:S05]  /*25d30*/  WARPSYNC.COLLECTIVE R15, `(.L_x_677) ;  /* 0x000000000f087348 */ /* 0x000fea0003c00000 */
[----:B------:R0:W1:Y:S02]  /*25d40*/  SHFL.IDX P6, R14, R13, R12, R11 ;  /* 0x0000000c0d0e7389 */ /* 0x00006400000c000b */
[----:B01----:R-:W-:Y:S01]  /*25d50*/  ENDCOLLECTIVE ;  /* 0x000000000000791b */ /* 0x003fe20003800000 */
.L_x_677:
[----:B------:R-:W-:Y:S05]  /*25d60*/  BRA `(.L_x_678) ;  /* 0xfffffea800cc7947 */ /* 0x000fea000383ffff */
.L_x_472:
[----:B0-----:R0:W1:Y:S02]  /*25d70*/  SYNCS.PHASECHK.TRANS64.TRYWAIT P4, [R22+URZ+0x38800], R35 ;  /* 0x03880023160075a7 */ /* 0x001064000808017f */
[----:B-1----:R-:W-:Y:S05]  /*25d80*/  @!P4 NANOSLEEP.SYNCS 0x989680 ;  /* 0x009896800000c95d */ /* 0x002fea0003900000 */
[----:B------:R-:W1:Y:S02]  /*25d90*/  @!P4 SYNCS.PHASECHK.TRANS64 P4, [R22+URZ+0x38800], R35 ;  /* 0x038800231600c5a7 */ /* 0x000e64000808007f */
[----:B-1----:R-:W-:Y:S05]  /*25da0*/  @!P4 BRA `(.L_x_472) ;  /* 0xfffffffc00f0c947 */ /* 0x002fea000383ffff */
[----:B------:R-:W-:Y:S05]  /*25db0*/  BRA `(.L_x_679) ;  /* 0xfffffeb000387947 */ /* 0x000fea000383ffff */
.L_x_482:
[----:B-1----:R1:W2:Y:S02]  /*25dc0*/  SYNCS.PHASECHK.TRANS64.TRYWAIT P1, [R4+URZ+0x38830], R3 ;  /* 0x03883003040075a7 */ /* 0x0022a4000802017f */
[----:B--2---:R-:W-:Y:S05]  /*25dd0*/  @!P1 NANOSLEEP.SYNCS 0x989680 ;  /* 0x009896800000995d */ /* 0x004fea0003900000 */
[----:B------:R-:W2:Y:S02]  /*25de0*/  @!P1 SYNCS.PHASECHK.TRANS64 P1, [R4+URZ+0x38830], R3 ;  /* 0x03883003040095a7 */ /* 0x000ea4000802007f */
[----:B--2---:R-:W-:Y:S05]  /*25df0*/  @!P1 BRA `(.L_x_482) ;  /* 0xfffffffc00f09947 */ /* 0x004fea000383ffff */
[----:B------:R-:W-:Y:S05]  /*25e00*/  BRA `(.L_x_481) ;  /* 0xfffffee400947947 */ /* 0x000fea000383ffff */
.L_x_488:
[----:B-1----:R1:W2:Y:S02]  /*25e10*/  SYNCS.PHASECHK.TRANS64.TRYWAIT P2, [R3+URZ+0x38830], R6 ;  /* 0x03883006030075a7 */ /* 0x0022a4000804017f */
[----:B--2---:R-:W-:Y:S05]  /*25e20*/  @!P2 NANOSLEEP.SYNCS 0x989680 ;  /* 0x009896800000a95d */ /* 0x004fea0003900000 */
[----:B------:R-:W2:Y:S02]  /*25e30*/  @!P2 SYNCS.PHASECHK.TRANS64 P2, [R3+URZ+0x38830], R6 ;  /* 0x038830060300a5a7 */ /* 0x000ea4000804007f */
[----:B--2---:R-:W-:Y:S05]  /*25e40*/  @!P2 BRA `(.L_x_488) ;  /* 0xfffffffc00f0a947 */ /* 0x004fea000383ffff */
[----:B------:R-:W-:Y:S05]  /*25e50*/  BRA `(.L_x_487) ;  /* 0xffffff1000947947 */ /* 0x000fea000383ffff */
.L_x_492:
[----:B-1----:R1:W2:Y:S02]  /*25e60*/  SYNCS.PHASECHK.TRANS64.TRYWAIT P1, [R6+URZ+0x38850], R3 ;  /* 0x03885003060075a7 */ /* 0x0022a4000802017f */
[----:B--2---:R-:W-:Y:S05]  /*25e70*/  @!P1 NANOSLEEP.SYNCS 0x989680 ;  /* 0x009896800000995d */ /* 0x004fea0003900000 */
[----:B------:R-:W2:Y:S02]  /*25e80*/  @!P1 SYNCS.PHASECHK.TRANS64 P1, [R6+URZ+0x38850], R3 ;  /* 0x03885003060095a7 */ /* 0x000ea4000802007f */
[----:B--2---:R-:W-:Y:S05]  /*25e90*/  @!P1 BRA `(.L_x_492) ;  /* 0xfffffffc00f09947 */ /* 0x004fea000383ffff */
[----:B------:R-:W-:Y:S05]  /*25ea0*/  BRA `(.L_x_489) ;  /* 0xffffff1400a07947 */ /* 0x000fea000383ffff */
.L_x_498:
[----:B-1----:R1:W2:Y:S02]  /*25eb0*/  SYNCS.PHASECHK.TRANS64.TRYWAIT P1, [R4+URZ+0x38850], R7 ;  /* 0x03885007040075a7 */ /* 0x0022a4000802017f */
[----:B--2---:R-:W-:Y:S05]  /*25ec0*/  @!P1 NANOSLEEP.SYNCS 0x989680 ;  /* 0x009896800000995d */ /* 0x004fea0003900000 */
[----:B------:R-:W2:Y:S02]  /*25ed0*/  @!P1 SYNCS.PHASECHK.TRANS64 P1, [R4+URZ+0x38850], R7 ;  /* 0x03885007040095a7 */ /* 0x000ea4000802007f */
[----:B--2---:R-:W-:Y:S05]  /*25ee0*/  @!P1 BRA `(.L_x_498) ;  /* 0xfffffffc00f09947 */ /* 0x004fea000383ffff */
[----:B------:R-:W-:Y:S05]  /*25ef0*/  BRA `(.L_x_497) ;  /* 0xffffff34007c7947 */ /* 0x000fea000383ffff */
.L_x_502:
        /* <DEDUP_REMOVED lines=9> */
[----:B------:R-:W-:Y:S02]  /*25f90*/  SEL R56, R59, R92, P0 ;  /* 0x0000005c3b387207 */ /* 0x000fe40000000000 */
[----:B------:R-:W-:Y:S02]  /*25fa0*/  SEL R33, R53, R12, P0 ;  /* 0x0000000c35217207 */ /* 0x000fe40000000000 */
[----:B------:R-:W-:Y:S01]  /*25fb0*/  SEL R40, R12, R53, P0 ;  /* 0x000000350c287207 */ /* 0x000fe20000000000 */
[----:B-----5:R-:W-:Y:S01]  /*25fc0*/  IMAD.MOV.U32 R12, RZ, RZ, R2 ;  /* 0x000000ffff0c7224 */ /* 0x020fe200078e0002 */
[----:B------:R-:W-:-:S02]  /*25fd0*/  SEL R57, R136, R11, P0 ;  /* 0x0000000b88397207 */ /* 0x000fc40000000000 */
[----:B------:R-:W-:Y:S02]  /*25fe0*/  SEL R84, R11, R136, P0 ;  /* 0x000000880b547207 */ /* 0x000fe40000000000 */
[----:B------:R-:W-:Y:S02]  /*25ff0*/  SEL R59, R38, R15, P0 ;  /* 0x0000000f263b7207 */ /* 0x000fe40000000000 */
[----:B------:R-:W-:Y:S01]  /*26000*/  SEL R86, R15, R38, P0 ;  /* 0x000000260f567207 */ /* 0x000fe20000000000 */
[----:B------:R-:W-:Y:S01]  /*26010*/  IMAD.MOV.U32 R15, RZ, RZ, -0x1 ;  /* 0xffffffffff0f7424 */ /* 0x000fe200078e00ff */
[----:B------:R-:W-:Y:S02]  /*26020*/  MOV R11, 0x1c1f ;  /* 0x00001c1f000b7802 */ /* 0x000fe40000000f00 */
[----:B------:R-:W-:Y:S02]  /*26030*/  SEL R25, R26, R31, P0 ;  /* 0x0000001f1a197207 */ /* 0x000fe40000000000 */
[----:B------:R-:W-:-:S07]  /*26040*/  SEL R26, R31, R26, P0 ;  /* 0x0000001a1f1a7207 */ /* 0x000fce0000000000 */
[----:B0-----:R-:W-:Y:S05]  /*26050*/  WARPSYNC.COLLECTIVE R15, `(.L_x_680) ;  /* 0x000000000f087348 */ /* 0x001fea0003c00000 */
[----:B------:R1:W2:Y:S02]  /*26060*/  SHFL.IDX P6, R14, R13, R12, R11 ;  /* 0x0000000c0d0e7389 */ /* 0x0002a400000c000b */
[----:B012---:R-:W-:Y:S01]  /*26070*/  ENDCOLLECTIVE ;  /* 0x000000000000791b */ /* 0x007fe20003800000 */
.L_x_680:
[----:B------:R-:W-:Y:S02]  /*26080*/  SEL R31, R52, R39, P0 ;  /* 0x00000027341f7207 */ /* 0x000fe40000000000 */
[----:B------:R-:W-:Y:S02]  /*26090*/  SEL R36, R39, R52, P0 ;  /* 0x0000003427247207 */ /* 0x000fe40000000000 */
[----:B------:R-:W-:Y:S02]  /*260a0*/  SEL R39, R51, R90, P0 ;  /* 0x0000005a33277207 */ /* 0x000fe40000000000 */
[----:B------:R-:W-:Y:S02]  /*260b0*/  SEL R52, R90, R51, P0 ;  /* 0x000000335a347207 */ /* 0x000fe40000000000 */
[----:B------:R-:W-:Y:S02]  /*260c0*/  SEL R51, R78, R5, P0 ;  /* 0x000000054e337207 */ /* 0x000fe40000000000 */
[----:B------:R-:W-:-:S02]  /*260d0*/  SEL R78, R5, R78, P0 ;  /* 0x0000004e054e7207 */ /* 0x000fc40000000000 */
[----:B------:R-:W-:Y:S01]  /*260e0*/  LOP3.LUT R5, R2, 0x2, RZ, 0x3c, !PT ;  /* 0x0000000202057812 */ /* 0x000fe200078e3cff */
[----:B------:R-:W-:Y:S01]  /*260f0*/  IMAD.MOV.U32 R13, RZ, RZ, R4 ;  /* 0x000000ffff0d7224 */ /* 0x000fe200078e0004 */
[----:B------:R-:W-:Y:S02]  /*26100*/  SEL R53, R6, R137, P0 ;  /* 0x0000008906357207 */ /* 0x000fe40000000000 */
[----:B------:R-:W-:Y:S02]  /*26110*/  MOV R12, R5 ;  /* 0x00000005000c7202 */ /* 0x000fe40000000f00 */
[----:B------:R-:W-:Y:S02]  /*26120*/  SEL R80, R137, R6, P0 ;  /* 0x0000000689507207 */ /* 0x000fe40000000000 */
[----:B------:R-:W-:Y:S02]  /*26130*/  SEL R55, R42, R7, P0 ;  /* 0x000000072a377207 */ /* 0x000fe40000000000 */
[----:B------:R-:W-:Y:S01]  /*26140*/  SEL R82, R7, R42, P0 ;  /* 0x0000002a07527207 */ /* 0x000fe20000000000 */
[----:B------:R-:W-:Y:S01]  /*26150*/  IMAD.MOV.U32 R6, RZ, RZ, R14 ;  /* 0x000000ffff067224 */ /* 0x000fe200078e000e */
[----:B------:R-:W-:-:S07]  /*26160*/  SEL R65, R67, R70, P0 ;  /* 0x0000004643417207 */ /* 0x000fce0000000000 */
[----:B------:R-:W-:Y:S05]  /*26170*/  WARPSYNC.COLLECTIVE R15, `(.L_x_681) ;  /* 0x000000000f087348 */ /* 0x000fea0003c00000 */
[----:B------:R0:W1:Y:S02]  /*26180*/  SHFL.IDX P6, R14, R13, R12, R11 ;  /* 0x0000000c0d0e7389 */ /* 0x00006400000c000b */
[----:B01----:R-:W-:Y:S01]  /*26190*/  ENDCOLLECTIVE ;  /* 0x000000000000791b */ /* 0x003fe20003800000 */
.L_x_681:
[----:B------:R-:W-:Y:S02]  /*261a0*/  SEL R92, R70, R67, P0 ;  /* 0x00000043465c7207 */ /* 0x000fe40000000000 */
[----:B------:R-:W-:Y:S02]  /*261b0*/  SEL R67, R30, R113, P0 ;  /* 0x000000711e437207 */ /* 0x000fe40000000000 */
[----:B------:R-:W-:Y:S02]  /*261c0*/  SEL R104, R113, R30, P0 ;  /* 0x0000001e71687207 */ /* 0x000fe40000000000 */
[----:B------:R-:W-:Y:S02]  /*261d0*/  SEL R29, R32, R35, P0 ;  /* 0x00000023201d7207 */ /* 0x000fe40000000000 */
[----:B------:R-:W-:Y:S02]  /*261e0*/  SEL R32, R35, R32, P0 ;  /* 0x0000002023207207 */ /* 0x000fe40000000000 */
[----:B------:R-:W-:-:S02]  /*261f0*/  SEL R69, R34, R119, P0 ;  /* 0x0000007722457207 */ /* 0x000fc40000000000 */
[----:B------:R-:W-:Y:S01]  /*26200*/  SEL R106, R119, R34, P0 ;  /* 0x00000022776a7207 */ /* 0x000fe20000000000 */
[----:B------:R-:W-:Y:S01]  /*26210*/  IMAD.MOV.U32 R13, RZ, RZ, R9 ;  /* 0x000000ffff0d7224 */ /* 0x000fe200078e0009 */
[----:B------:R-:W-:Y:S01]  /*26220*/  SEL R35, R43, R66, P0 ;  /* 0x000000422b237207 */ /* 0x000fe20000000000 */
[----:B------:R-:W-:Y:S01]  /*26230*/  IMAD.MOV.U32 R12, RZ, RZ, R2 ;  /* 0x000000ffff0c7224 */ /* 0x000fe200078e0002 */
[----:B------:R-:W-:Y:S02]  /*26240*/  SEL R44, R66, R43, P0 ;  /* 0x0000002b422c7207 */ /* 0x000fe40000000000 */
        /* <DEDUP_REMOVED lines=8> */
.L_x_682:
        /* <DEDUP_REMOVED lines=13> */
[----:B------:R-:W-:-:S02]  /*263a0*/  SEL R72, R121, R120, P0 ;  /* 0x0000007879487207 */ /* 0x000fc40000000000 */
[----:B------:R-:W-:-:S07]  /*263b0*/  MOV R10, R14 ;  /* 0x0000000e000a7202 */ /* 0x000fce0000000f00 */
[----:B------:R-:W-:Y:S05]  /*263c0*/  WARPSYNC.COLLECTIVE R15, `(.L_x_683) ;  /* 0x000000000f087348 */ /* 0x000fea0003c00000 */
[----:B------:R0:W1:Y:S02]  /*263d0*/  SHFL.IDX P6, R14, R13, R12, R11 ;  /* 0x0000000c0d0e7389 */ /* 0x00006400000c000b */
[----:B01----:R-:W-:Y:S01]  /*263e0*/  ENDCOLLECTIVE ;  /* 0x000000000000791b */ /* 0x003fe20003800000 */
.L_x_683:
        /* <DEDUP_REMOVED lines=8> */
[----:B------:R-:W-:Y:S02]  /*26470*/  MOV R13, R21 ;  /* 0x00000015000d7202 */ /* 0x000fe40000000f00 */
[----:B------:R-:W-:Y:S02]  /*26480*/  SEL R3, R138, R131, P0 ;  /* 0x000000838a037207 */ /* 0x000fe40000000000 */
[----:B------:R-:W-:Y:S02]  /*26490*/  SEL R4, R6, R7, P0 ;  /* 0x0000000706047207 */ /* 0x000fe40000000000 */
[----:B------:R-:W-:Y:S01]  /*264a0*/  SEL R6, R7, R6, P0 ;  /* 0x0000000607067207 */ /* 0x000fe20000000000 */
[----:B------:R-:W-:-:S07]  /*264b0*/  IMAD.MOV.U32 R9, RZ, RZ, R14 ;  /* 0x000000ffff097224 */ /* 0x000fce00078e000e */
[----:B------:R-:W-:Y:S05]  /*264c0*/  WARPSYNC.COLLECTIVE R15, `(.L_x_684) ;  /* 0x000000000f087348 */ /* 0x000fea0003c00000 */
[----:B------:R0:W1:Y:S02]  /*264d0*/  SHFL.IDX P6, R14, R13, R12, R11 ;  /* 0x0000000c0d0e7389 */ /* 0x00006400000c000b */
[----:B01----:R-:W-:Y:S01]  /*264e0*/  ENDCOLLECTIVE ;  /* 0x000000000000791b */ /* 0x003fe20003800000 */
.L_x_684:
[----:B------:R-:W-:Y:S02]  /*264f0*/  SEL R8, R10, R9, P0 ;  /* 0x000000090a087207 */ /* 0x000fe40000000000 */
[----:B------:R-:W-:Y:S01]  /*26500*/  SEL R10, R9, R10, P0 ;  /* 0x0000000a090a7207 */ /* 0x000fe20000000000 */
[----:B------:R-:W-:Y:S01]  /*26510*/  IMAD.MOV.U32 R13, RZ, RZ, R24 ;  /* 0x000000ffff0d7224 */ /* 0x000fe200078e0018 */
[----:B------:R-:W-:Y:S01]  /*26520*/  MOV R12, R5 ;  /* 0x00000005000c7202 */ /* 0x000fe20000000f00 */
[----:B------:R-:W-:-:S07]  /*26530*/  IMAD.MOV.U32 R21, RZ, RZ, R14 ;  /* 0x000000ffff157224 */ /* 0x000fce00078e000e */
[----:B------:R-:W-:Y:S05]  /*26540*/  WARPSYNC.COLLECTIVE R15, `(.L_x_685) ;  /* 0x000000000f087348 */ /* 0x000fea0003c00000 */
[----:B------:R0:W1:Y:S02]  /*26550*/  SHFL.IDX P6, R14, R13, R12, R11 ;  /* 0x0000000c0d0e7389 */ /* 0x00006400000c000b */
[----:B01----:R-:W-:Y:S01]  /*26560*/  ENDCOLLECTIVE ;  /* 0x000000000000791b */ /* 0x003fe20003800000 */
.L_x_685:
[----:B------:R-:W-:Y:S02]  /*26570*/  IMAD.MOV.U32 R13, RZ, RZ, R25 ;  /* 0x000000ffff0d7224 */ /* 0x000fe400078e0019 */
[----:B------:R-:W-:Y:S02]  /*26580*/  IMAD.MOV.U32 R12, RZ, RZ, R2 ;  /* 0x000000ffff0c7224 */ /* 0x000fe400078e0002 */
[----:B------:R-:W-:-:S07]  /*26590*/  IMAD.MOV.U32 R24, RZ, RZ, R14 ;  /* 0x000000ffff187224 */ /* 0x000fce00078e000e */
[----:B------:R-:W-:Y:S05]  /*265a0*/  WARPSYNC.COLLECTIVE R15, `(.L_x_686) ;  /* 0x000000000f087348 */ /* 0x000fea0003c00000 */
[----:B------:R0:W1:Y:S02]  /*265b0*/  SHFL.IDX P6, R14, R13, R12, R11 ;  /* 0x0000000c0d0e7389 */ /* 0x00006400000c000b */
[----:B01----:R-:W-:Y:S01]  /*265c0*/  ENDCOLLECTIVE ;  /* 0x000000000000791b */ /* 0x003fe20003800000 */
.L_x_686:
[----:B------:R-:W-:Y:S02]  /*265d0*/  IMAD.MOV.U32 R13, RZ, RZ, R26 ;  /* 0x000000ffff0d7224 */ /* 0x000fe400078e001a */
[----:B------:R-:W-:Y:S01]  /*265e0*/  IMAD.MOV.U32 R12, RZ, RZ, R5 ;  /* 0x000000ffff0c7224 */ /* 0x000fe200078e0005 */
[----:B------:R-:W-:-:S07]  /*265f0*/  MOV R25, R14 ;  /* 0x0000000e00197202 */ /* 0x000fce0000000f00 */
[----:B------:R-:W-:Y:S05]  /*26600*/  WARPSYNC.COLLECTIVE R15, `(.L_x_687) ;  /* 0x000000000f087348 */ /* 0x000fea0003c00000 */
[----:B------:R0:W1:Y:S02]  /*26610*/  SHFL.IDX P6, R14, R13, R12, R11 ;  /* 0x0000000c0d0e7389 */ /* 0x00006400000c000b */
[----:B01----:R-:W-:Y:S01]  /*26620*/  ENDCOLLECTIVE ;  /* 0x000000000000791b */ /* 0x003fe20003800000 */
.L_x_687:
[----:B------:R-:W-:Y:S01]  /*26630*/  MOV R13, R27 ;  /* 0x0000001b000d7202 */ /* 0x000fe20000000f00 */
[----:B------:R-:W-:Y:S02]  /*26640*/  IMAD.MOV.U32 R12, RZ, RZ, R2 ;  /* 0x000000ffff0c7224 */ /* 0x000fe400078e0002 */
[----:B------:R-:W-:-:S07]  /*26650*/  IMAD.MOV.U32 R26, RZ, RZ, R14 ;  /* 0x000000ffff1a7224 */ /* 0x000fce00078e000e */
[----:B------:R-:W-:Y:S05]  /*26660*/  WARPSYNC.COLLECTIVE R15, `(.L_x_688) ;  /* 0x000000000f087348 */ /* 0x000fea0003c00000 */
[----:B------:R0:W1:Y:S02]  /*26670*/  SHFL.IDX P6, R14, R13, R12, R11 ;  /* 0x0000000c0d0e7389 */ /* 0x00006400000c000b */
[----:B01----:R-:W-:Y:S01]  /*26680*/  ENDCOLLECTIVE ;  /* 0x000000000000791b */ /* 0x003fe20003800000 */
.L_x_688:
[----:B------:R-:W-:Y:S01]  /*26690*/  IMAD.MOV.U32 R13, RZ, RZ, R28 ;  /* 0x000000ffff0d7224 */ /* 0x000fe200078e001c */
[----:B------:R-:W-:Y:S01]  /*266a0*/  MOV R12, R5 ;  /* 0x00000005000c7202 */ /* 0x000fe20000000f00 */
[----:B------:R-:W-:-:S07]  /*266b0*/  IMAD.MOV.U32 R30, RZ, RZ, R14 ;  /* 0x000000ffff1e7224 */ /* 0x000fce00078e000e */
[----:B------:R-:W-:Y:S05]  /*266c0*/  WARPSYNC.COLLECTIVE R15, `(.L_x_689) ;  /* 0x000000000f087348 */ /* 0x000fea0003c00000 */
[----:B------:R0:W1:Y:S02]  /*266d0*/  SHFL.IDX P6, R14, R13, R12, R11 ;  /* 0x0000000c0d0e7389 */ /* 0x00006400000c000b */
[----:B01----:R-:W-:Y:S01]  /*266e0*/  ENDCOLLECTIVE ;  /* 0x000000000000791b */ /* 0x003fe20003800000 */
.L_x_689:
[----:B------:R-:W-:Y:S02]  /*266f0*/  IMAD.MOV.U32 R13, RZ, RZ, R29 ;  /* 0x000000ffff0d7224 */ /* 0x000fe400078e001d */
[----:B------:R-:W-:Y:S02]  /*26700*/  IMAD.MOV.U32 R12, RZ, RZ, R2 ;  /* 0x000000ffff0c7224 */ /* 0x000fe400078e0002 */
[----:B------:R-:W-:-:S07]  /*26710*/  IMAD.MOV.U32 R27, RZ, RZ, R14 ;  /* 0x000000ffff1b7224 */ /* 0x000fce00078e000e */
[----:B------:R-:W-:Y:S05]  /*26720*/  WARPSYNC.COLLECTIVE R15, `(.L_x_690) ;  /* 0x000000000f087348 */ /* 0x000fea0003c00000 */
[----:B------:R0:W1:Y:S02]  /*26730*/  SHFL.IDX P6, R14, R13, R12, R11 ;  /* 0x0000000c0d0e7389 */ /* 0x00006400000c000b */
[----:B01----:R-:W-:Y:S01]  /*26740*/  ENDCOLLECTIVE ;  /* 0x000000000000791b */ /* 0x003fe20003800000 */
.L_x_690:
[----:B------:R-:W-:Y:S02]  /*26750*/  SEL R28, R30, R27, P0 ;  /* 0x0000001b1e1c7207 */ /* 0x000fe40000000000 */
[----:B------:R-:W-:Y:S01]  /*26760*/  SEL R30, R27, R30, P0 ;  /* 0x0000001e1b1e7207 */ /* 0x000fe20000000000 */
[----:B------:R-:W-:Y:S02]  /*26770*/  IMAD.MOV.U32 R13, RZ, RZ, R32 ;  /* 0x000000ffff0d7224 */ /* 0x000fe400078e0020 */
[----:B------:R-:W-:Y:S01]  /*26780*/  IMAD.MOV.U32 R12, RZ, RZ, R5 ;  /* 0x000000ffff0c7224 */ /* 0x000fe200078e0005 */
[----:B------:R-:W-:-:S07]  /*26790*/  MOV R34, R14 ;  /* 0x0000000e00227202 */ /* 0x000fce0000000f00 */
[----:B------:R-:W-:Y:S05]  /*267a0*/  WARPSYNC.COLLECTIVE R15, `(.L_x_691) ;  /* 0x000000000f087348 */ /* 0x000fea0003c00000 */
[----:B------:R0:W1:Y:S02]  /*267b0*/  SHFL.IDX P6, R14, R13, R12, R11 ;  /* 0x0000000c0d0e7389 */ /* 0x00006400000c000b */
[----:B01----:R-:W-:Y:S01]  /*267c0*/  ENDCOLLECTIVE ;  /* 0x000000000000791b */ /* 0x003fe20003800000 */
.L_x_691:
[----:B------:R-:W-:Y:S01]  /*267d0*/  MOV R13, R31 ;  /* 0x0000001f000d7202 */ /* 0x000fe20000000f00 */
[----:B------:R-:W-:Y:S02]  /*267e0*/  IMAD.MOV.U32 R12, RZ, RZ, R2 ;  /* 0x000000ffff0c7224 */ /* 0x000fe400078e0002 */
[----:B------:R-:W-:-:S07]  /*267f0*/  IMAD.MOV.U32 R29, RZ, RZ, R14 ;  /* 0x000000ffff1d7224 */ /* 0x000fce00078e000e */
[----:B------:R-:W-:Y:S05]  /*26800*/  WARPSYNC.COLLECTIVE R15, `(.L_x_692) ;  /* 0x000000000f087348 */ /* 0x000fea0003c00000 */
[----:B------:R0:W1:Y:S02]  /*26810*/  SHFL.IDX P6, R14, R13, R12, R11 ;  /* 0x0000000c0d0e7389 */ /* 0x00006400000c000b */
[----:B01----:R-:W-:Y:S01]  /*26820*/  ENDCOLLECTIVE ;  /* 0x000000000000791b */ /* 0x003fe20003800000 */
.L_x_692:
        /* <DEDUP_REMOVED lines=8> */
.L_x_693:
[----:B------:R-:W-:Y:S02]  /*268b0*/  IMAD.MOV.U32 R13, RZ, RZ, R33 ;  /* 0x000000ffff0d7224 */ /* 0x000fe400078e0021 */
[----:B------:R-:W-:Y:S02]  /*268c0*/  IMAD.MOV.U32 R12, RZ, RZ, R2 ;  /* 0x000000ffff0c7224 */ /* 0x000fe400078e0002 */
[----:B------:R-:W-:-:S07]  /*268d0*/  IMAD.MOV.U32 R31, RZ, RZ, R14 ;  /* 0x000000ffff1f7224 */ /* 0x000fce00078e000e */
[----:B------:R-:W-:Y:S05]  /*268e0*/  WARPSYNC.COLLECTIVE R15, `(.L_x_694) ;  /* 0x000000000f087348 */ /* 0x000fea0003c00000 */
[----:B------:R0:W1:Y:S02]  /*268f0*/  SHFL.IDX P6, R14, R13, R12, R11 ;  /* 0x0000000c0d0e7389 */ /* 0x00006400000c000b */
[----:B01----:R-:W-:Y:S01]  /*26900*/  ENDCOLLECTIVE ;  /* 0x000000000000791b */ /* 0x003fe20003800000 */
.L_x_694:
        /* <DEDUP_REMOVED lines=8> */
.L_x_695:
[----:B------:R-:W-:Y:S01]  /*26990*/  MOV R13, R35 ;  /* 0x00000023000d7202 */ /* 0x000fe20000000f00 */
[----:B------:R-:W-:Y:S02]  /*269a0*/  IMAD.MOV.U32 R12, RZ, RZ, R2 ;  /* 0x000000ffff0c7224 */ /* 0x000fe400078e0002 */
[----:B------:R-:W-:-:S07]  /*269b0*/  IMAD.MOV.U32 R33, RZ, RZ, R14 ;  /* 0x000000ffff217224 */ /* 0x000fce00078e000e */
[----:B------:R-:W-:Y:S05]  /*269c0*/  WARPSYNC.COLLECTIVE R15, `(.L_x_696) ;  /* 0x000000000f087348 */ /* 0x000fea0003c00000 */
[----:B------:R0:W1:Y:S02]  /*269d0*/  SHFL.IDX P6, R14, R13, R12, R11 ;  /* 0x0000000c0d0e7389 */ /* 0x00006400000c000b */
[----:B01----:R-:W-:Y:S01]  /*269e0*/  ENDCOLLECTIVE ;  /* 0x000000000000791b */ /* 0x003fe20003800000 */
.L_x_696:
        /* <DEDUP_REMOVED lines=8> */
.L_x_697:
[----:B------:R-:W-:Y:S02]  /*26a70*/  IMAD.MOV.U32 R13, RZ, RZ, R37 ;  /* 0x000000ffff0d7224 */ /* 0x000fe400078e0025 */
[----:B------:R-:W-:Y:S02]  /*26a80*/  IMAD.MOV.U32 R12, RZ, RZ, R2 ;  /* 0x000000ffff0c7224 */ /* 0x000fe400078e0002 */
[----:B------:R-:W-:-:S07]  /*26a90*/  IMAD.MOV.U32 R35, RZ, RZ, R14 ;  /* 0x000000ffff237224 */ /* 0x000fce00078e000e */
[----:B------:R-:W-:Y:S05]  /*26aa0*/  WARPSYNC.COLLECTIVE R15, `(.L_x_698) ;  /* 0x000000000f087348 */ /* 0x000fea0003c00000 */
[----:B------:R0:W1:Y:S02]  /*26ab0*/  SHFL.IDX P6, R14, R13, R12, R11 ;  /* 0x0000000c0d0e7389 */ /* 0x00006400000c000b */
[----:B01----:R-:W-:Y:S01]  /*26ac0*/  ENDCOLLECTIVE ;  /* 0x000000000000791b */ /* 0x003fe20003800000 */
.L_x_698:
        /* <DEDUP_REMOVED lines=8> */
.L_x_699:
[----:B------:R-:W-:Y:S01]  /*26b50*/  MOV R13, R39 ;  /* 0x00000027000d7202 */ /* 0x000fe20000000f00 */
[----:B------:R-:W-:Y:S02]  /*26b60*/  IMAD.MOV.U32 R12, RZ, RZ, R2 ;  /* 0x000000ffff0c7224 */ /* 0x000fe400078e0002 */
[----:B------:R-:W-:-:S07]  /*26b70*/  IMAD.MOV.U32 R37, RZ, RZ, R14 ;  /* 0x000000ffff257224 */ /* 0x000fce00078e000e */
[----:B------:R-:W-:Y:S05]  /*26b80*/  WARPSYNC.COLLECTIVE R15, `(.L_x_700) ;  /* 0x000000000f087348 */ /* 0x000fea0003c00000 */
[----:B------:R0:W1:Y:S02]  /*26b90*/  SHFL.IDX P6, R14, R13, R12, R11 ;  /* 0x0000000c0d0e7389 */ /* 0x00006400000c000b */
[----:B01----:R-:W-:Y:S01]  /*26ba0*/  ENDCOLLECTIVE ;  /* 0x000000000000791b */ /* 0x003fe20003800000 */
.L_x_700:
        /* <DEDUP_REMOVED lines=8> */
.L_x_701:
[----:B------:R-:W-:Y:S02]  /*26c30*/  IMAD.MOV.U32 R13, RZ, RZ, R41 ;  /* 0x000000ffff0d7224 */ /* 0x000fe400078e0029 */
[----:B------:R-:W-:Y:S02]  /*26c40*/  IMAD.MOV.U32 R12, RZ, RZ, R2 ;  /* 0x000000ffff0c7224 */ /* 0x000fe400078e0002 */
[----:B------:R-:W-:-:S07]  /*26c50*/  IMAD.MOV.U32 R39, RZ, RZ, R14 ;  /* 0x000000ffff277224 */ /* 0x000fce00078e000e */
[----:B------:R-:W-:Y:S05]  /*26c60*/  WARPSYNC.COLLECTIVE R15, `(.L_x_702) ;  /* 0x000000000f087348 */ /* 0x000fea0003c00000 */
[----:B------:R0:W1:Y:S02]  /*26c70*/  SHFL.IDX P6, R14, R13, R12, R11 ;  /* 0x0000000c0d0e7389 */ /* 0x00006400000c000b */
[----:B01----:R-:W-:Y:S01]  /*26c80*/  ENDCOLLECTIVE ;  /* 0x000000000000791b */ /* 0x003fe20003800000 */
.L_x_702:
        /* <DEDUP_REMOVED lines=8> */
.L_x_703:
[----:B------:R-:W-:Y:S01]  /*26d10*/  MOV R13, R43 ;  /* 0x0000002b000d7202 */ /* 0x000fe20000000f00 */
[----:B------:R-:W-:Y:S02]  /*26d20*/  IMAD.MOV.U32 R12, RZ, RZ, R2 ;  /* 0x000000ffff0c7224 */ /* 0x000fe400078e0002 */
[----:B------:R-:W-:-:S07]  /*26d30*/  IMAD.MOV.U32 R41, RZ, RZ, R14 ;  /* 0x000000ffff297224 */ /* 0x000fce00078e000e */
[----:B------:R-:W-:Y:S05]  /*26d40*/  WARPSYNC.COLLECTIVE R15, `(.L_x_704) ;  /* 0x000000000f087348 */ /* 0x000fea0003c00000 */
[----:B------:R0:W1:Y:S02]  /*26d50*/  SHFL.IDX P6, R14, R13, R12, R11 ;  /* 0x0000000c0d0e7389 */ /* 0x00006400000c000b */
[----:B01----:R-:W-:Y:S01]  /*26d60*/  ENDCOLLECTIVE ;  /* 0x000000000000791b */ /* 0x003fe20003800000 */
.L_x_704:
        /* <DEDUP_REMOVED lines=8> */
.L_x_705:
[----:B------:R-:W-:Y:S02]  /*26df0*/  IMAD.MOV.U32 R13, RZ, RZ, R45 ;  /* 0x000000ffff0d7224 */ /* 0x000fe400078e002d */
[----:B------:R-:W-:Y:S02]  /*26e00*/  IMAD.MOV.U32 R12, RZ, RZ, R2 ;  /* 0x000000ffff0c7224 */ /* 0x000fe400078e0002 */
[----:B------:R-:W-:-:S07]  /*26e10*/  IMAD.MOV.U32 R43, RZ, RZ, R14 ;  /* 0x000000ffff2b7224 */ /* 0x000fce00078e000e */
[----:B------:R-:W-:Y:S05]  /*26e20*/  WARPSYNC.COLLECTIVE R15, `(.L_x_706) ;  /* 0x000000000f087348 */ /* 0x000fea0003c00000 */
[----:B------:R0:W1:Y:S02]  /*26e30*/  SHFL.IDX P6, R14, R13, R12, R11 ;  /* 0x0000000c0d0e7389 */ /* 0x00006400000c000b */
[----:B01----:R-:W-:Y:S01]  /*26e40*/  ENDCOLLECTIVE ;  /* 0x000000000000791b */ /* 0x003fe20003800000 */
.L_x_706:
        /* <DEDUP_REMOVED lines=8> */
.L_x_707:
[----:B------:R-:W-:Y:S01]  /*26ed0*/  MOV R13, R47 ;  /* 0x0000002f000d7202 */ /* 0x000fe20000000f00 */
[----:B------:R-:W-:Y:S02]  /*26ee0*/  IMAD.MOV.U32 R12, RZ, RZ, R2 ;  /* 0x000000ffff0c7224 */ /* 0x000fe400078e0002 */
[----:B------:R-:W-:-:S07]  /*26ef0*/  IMAD.MOV.U32 R45, RZ, RZ, R14 ;  /* 0x000000ffff2d7224 */ /* 0x000fce00078e000e */
[----:B------:R-:W-:Y:S05]  /*26f00*/  WARPSYNC.COLLECTIVE R15, `(.L_x_708) ;  /* 0x000000000f087348 */ /* 0x000fea0003c00000 */
[----:B------:R0:W1:Y:S02]  /*26f10*/  SHFL.IDX P6, R14, R13, R12, R11 ;  /* 0x0000000c0d0e7389 */ /* 0x00006400000c000b */
[----:B01----:R-:W-:Y:S01]  /*26f20*/  ENDCOLLECTIVE ;  /* 0x000000000000791b */ /* 0x003fe20003800000 */
.L_x_708:
        /* <DEDUP_REMOVED lines=8> */
.L_x_709:
[----:B------:R-:W-:Y:S02]  /*26fb0*/  IMAD.MOV.U32 R13, RZ, RZ, R49 ;  /* 0x000000ffff0d7224 */ /* 0x000fe400078e0031 */
[----:B------:R-:W-:Y:S02]  /*26fc0*/  IMAD.MOV.U32 R12, RZ, RZ, R2 ;  /* 0x000000ffff0c7224 */ /* 0x000fe400078e0002 */
[----:B------:R-:W-:-:S07]  /*26fd0*/  IMAD.MOV.U32 R47, RZ, RZ, R14 ;  /* 0x000000ffff2f7224 */ /* 0x000fce00078e000e */
[----:B------:R-:W-:Y:S05]  /*26fe0*/  WARPSYNC.COLLECTIVE R15, `(.L_x_710) ;  /* 0x000000000f087348 */ /* 0x000fea0003c00000 */
[----:B------:R0:W1:Y:S02]  /*26ff0*/  SHFL.IDX P6, R14, R13, R12, R11 ;  /* 0x0000000c0d0e7389 */ /* 0x00006400000c000b */
[----:B01----:R-:W-:Y:S01]  /*27000*/  ENDCOLLECTIVE ;  /* 0x000000000000791b */ /* 0x003fe20003800000 */
.L_x_710:
        /* <DEDUP_REMOVED lines=8> */
.L_x_711:
[----:B------:R-:W-:Y:S01]  /*27090*/  MOV R13, R51 ;  /* 0x00000033000d7202 */ /* 0x000fe20000000f00 */
[----:B------:R-:W-:Y:S02]  /*270a0*/  IMAD.MOV.U32 R12, RZ, RZ, R2 ;  /* 0x000000ffff0c7224 */ /* 0x000fe400078e0002 */
[----:B------:R-:W-:-:S07]  /*270b0*/  IMAD.MOV.U32 R49, RZ, RZ, R14 ;  /* 0x000000ffff317224 */ /* 0x000fce00078e000e */
[----:B------:R-:W-:Y:S05]  /*270c0*/  WARPSYNC.COLLECTIVE R15, `(.L_x_712) ;  /* 0x000000000f087348 */ /* 0x000fea0003c00000 */
[----:B------:R0:W1:Y:S02]  /*270d0*/  SHFL.IDX P6, R14, R13, R12, R11 ;  /* 0x0000000c0d0e7389 */ /* 0x00006400000c000b */
[----:B01----:R-:W-:Y:S01]  /*270e0*/  ENDCOLLECTIVE ;  /* 0x000000000000791b */ /* 0x003fe20003800000 */
.L_x_712:
        /* <DEDUP_REMOVED lines=8> */
.L_x_713:
[----:B------:R-:W-:Y:S02]  /*27170*/  IMAD.MOV.U32 R13, RZ, RZ, R53 ;  /* 0x000000ffff0d7224 */ /* 0x000fe400078e0035 */
[----:B------:R-:W-:Y:S02]  /*27180*/  IMAD.MOV.U32 R12, RZ, RZ, R2 ;  /* 0x000000ffff0c7224 */ /* 0x000fe400078e0002 */
[----:B------:R-:W-:-:S07]  /*27190*/  IMAD.MOV.U32 R78, RZ, RZ, R14 ;  /* 0x000000ffff4e7224 */ /* 0x000fce00078e000e */
[----:B------:R-:W-:Y:S05]  /*271a0*/  WARPSYNC.COLLECTIVE R15, `(.L_x_714) ;  /* 0x000000000f087348 */ /* 0x000fea0003c00000 */
[----:B------:R0:W1:Y:S02]  /*271b0*/  SHFL.IDX P6, R14, R13, R12, R11 ;  /* 0x0000000c0d0e7389 */ /* 0x00006400000c000b */
[----:B01----:R-:W-:Y:S01]  /*271c0*/  ENDCOLLECTIVE ;  /* 0x000000000000791b */ /* 0x003fe20003800000 */
.L_x_714:
[----:B------:R-:W-:Y:S01]  /*271d0*/  SEL R7, R78, R51, P0 ;  /* 0x000000334e077207 */ /* 0x000fe20000000000 */
[----:B------:R-:W-:Y:S02]  /*271e0*/  IMAD.MOV.U32 R13, RZ, RZ, R80 ;  /* 0x000000ffff0d7224 */ /* 0x000fe400078e0050 */
[----:B------:R-:W-:Y:S01]  /*271f0*/  IMAD.MOV.U32 R12, RZ, RZ, R5 ;  /* 0x000000ffff0c7224 */ /* 0x000fe200078e0005 */
[----:B------:R-:W-:-:S07]  /*27200*/  MOV R53, R14 ;  /* 0x0000000e00357202 */ /* 0x000fce0000000f00 */
[----:B------:R-:W-:Y:S05]  /*27210*/  WARPSYNC.COLLECTIVE R15, `(.L_x_715) ;  /* 0x000000000f087348 */ /* 0x000fea0003c00000 */
[----:B------:R0:W1:Y:S02]  /*27220*/  SHFL.IDX P6, R14, R13, R12, R11 ;  /* 0x0000000c0d0e7389 */ /* 0x00006400000c000b */
[----:B01----:R-:W-:Y:S01]  /*27230*/  ENDCOLLECTIVE ;  /* 0x000000000000791b */ /* 0x003fe20003800000 */
.L_x_715:
[----:B------:R-:W-:Y:S01]  /*27240*/  MOV R13, R55 ;  /* 0x00000037000d7202 */ /* 0x000fe20000000f00 */
[----:B------:R-:W-:Y:S02]  /*27250*/  IMAD.MOV.U32 R12, RZ, RZ, R2 ;  /* 0x000000ffff0c7224 */ /* 0x000fe400078e0002 */
[----:B------:R-:W-:-:S07]  /*27260*/  IMAD.MOV.U32 R80, RZ, RZ, R14 ;  /* 0x000000ffff507224 */ /* 0x000fce00078e000e */
[----:B------:R-:W-:Y:S05]  /*27270*/  WARPSYNC.COLLECTIVE R15, `(.L_x_716) ;  /* 0x000000000f087348 */ /* 0x000fea0003c00000 */
[----:B------:R0:W1:Y:S02]  /*27280*/  SHFL.IDX P6, R14, R13, R12, R11 ;  /* 0x0000000c0d0e7389 */ /* 0x00006400000c000b */
[----:B01----:R-:W-:Y:S01]  /*27290*/  ENDCOLLECTIVE ;  /* 0x000000000000791b */ /* 0x003fe20003800000 */
.L_x_716:
[----:B------:R-:W-:Y:S01]  /*272a0*/  SEL R9, R53, R80, P0 ;  /* 0x0000005035097207 */ /* 0x000fe20000000000 */
[----:B------:R-:W-:Y:S01]  /*272b0*/  IMAD.MOV.U32 R13, RZ, RZ, R82 ;  /* 0x000000ffff0d7224 */ /* 0x000fe200078e0052 */
[----:B------:R-:W-:Y:S01]  /*272c0*/  MOV R12, R5 ;  /* 0x00000005000c7202 */ /* 0x000fe20000000f00 */
[----:B------:R-:W-:-:S07]  /*272d0*/  IMAD.MOV.U32 R55, RZ, RZ, R14 ;  /* 0x000000ffff377224 */ /* 0x000fce00078e000e */
[----:B------:R-:W-:Y:S05]  /*272e0*/  WARPSYNC.COLLECTIVE R15, `(.L_x_717) ;  /* 0x000000000f087348 */ /* 0x000fea0003c00000 */
[----:B------:R0:W1:Y:S02]  /*272f0*/  SHFL.IDX P6, R14, R13, R12, R11 ;  /* 0x0000000c0d0e7389 */ /* 0x00006400000c000b */
[----:B01----:R-:W-:Y:S01]  /*27300*/  ENDCOLLECTIVE ;  /* 0x000000000000791b */ /* 0x003fe20003800000 */
.L_x_717:
[----:B------:R-:W-:Y:S02]  /*27310*/  IMAD.MOV.U32 R13, RZ, RZ, R57 ;  /* 0x000000ffff0d7224 */ /* 0x000fe400078e0039 */
[----:B------:R-:W-:Y:S02]  /*27320*/  IMAD.MOV.U32 R12, RZ, RZ, R2 ;  /* 0x000000ffff0c7224 */ /* 0x000fe400078e0002 */
[----:B------:R-:W-:-:S07]  /*27330*/  IMAD.MOV.U32 R82, RZ, RZ, R14 ;  /* 0x000000ffff527224 */ /* 0x000fce00078e000e */
[----:B------:R-:W-:Y:S05]  /*27340*/  WARPSYNC.COLLECTIVE R15, `(.L_x_718) ;  /* 0x000000000f087348 */ /* 0x000fea0003c00000 */
[----:B------:R0:W1:Y:S02]  /*27350*/  SHFL.IDX P6, R14, R13, R12, R11 ;  /* 0x0000000c0d0e7389 */ /* 0x00006400000c000b */
[----:B01----:R-:W-:Y:S01]  /*27360*/  ENDCOLLECTIVE ;  /* 0x000000000000791b */ /* 0x003fe20003800000 */
.L_x_718:
[----:B------:R-:W-:Y:S02]  /*27370*/  IMAD.MOV.U32 R13, RZ, RZ, R84 ;  /* 0x000000ffff0d7224 */ /* 0x000fe400078e0054 */
[----:B------:R-:W-:Y:S01]  /*27380*/  IMAD.MOV.U32 R12, RZ, RZ, R5 ;  /* 0x000000ffff0c7224 */ /* 0x000fe200078e0005 */
[----:B------:R-:W-:-:S07]  /*27390*/  MOV R57, R14 ;  /* 0x0000000e00397202 */ /* 0x000fce0000000f00 */
[----:B------:R-:W-:Y:S05]  /*273a0*/  WARPSYNC.COLLECTIVE R15, `(.L_x_719) ;  /* 0x000000000f087348 */ /* 0x000fea0003c00000 */
[----:B------:R0:W1:Y:S02]  /*273b0*/  SHFL.IDX P6, R14, R13, R12, R11 ;  /* 0x0000000c0d0e7389 */ /* 0x00006400000c000b */
[----:B01----:R-:W-:Y:S01]  /*273c0*/  ENDCOLLECTIVE ;  /* 0x000000000000791b */ /* 0x003fe20003800000 */
.L_x_719:
[----:B------:R-:W-:Y:S01]  /*273d0*/  MOV R13, R59 ;  /* 0x0000003b000d7202 */ /* 0x000fe20000000f00 */
[----:B------:R-:W-:Y:S02]  /*273e0*/  IMAD.MOV.U32 R12, RZ, RZ, R2 ;  /* 0x000000ffff0c7224 */ /* 0x000fe400078e0002 */
[----:B------:R-:W-:-:S07]  /*273f0*/  IMAD.MOV.U32 R84, RZ, RZ, R14 ;  /* 0x000000ffff547224 */ /* 0x000fce00078e000e */
[----:B------:R-:W-:Y:S05]  /*27400*/  WARPSYNC.COLLECTIVE R15, `(.L_x_720) ;  /* 0x000000000f087348 */ /* 0x000fea0003c00000 */
[----:B------:R0:W1:Y:S02]  /*27410*/  SHFL.IDX P6, R14, R13, R12, R11 ;  /* 0x0000000c0d0e7389 */ /* 0x00006400000c000b */
[----:B01----:R-:W-:Y:S01]  /*27420*/  ENDCOLLECTIVE ;  /* 0x000000000000791b */ /* 0x003fe20003800000 */
.L_x_720:
[----:B------:R-:W-:Y:S01]  /*27430*/  SEL R27, R84, R57, P0 ;  /* 0x00000039541b7207 */ /* 0x000fe20000000000 */
[----:B------:R-:W-:Y:S01]  /*27440*/  IMAD.MOV.U32 R13, RZ, RZ, R86 ;  /* 0x000000ffff0d7224 */ /* 0x000fe200078e0056 */
[----:B------:R-:W-:Y:S01]  /*27450*/  MOV R12, R5 ;  /* 0x00000005000c7202 */ /* 0x000fe20000000f00 */
[----:B------:R-:W-:-:S07]  /*27460*/  IMAD.MOV.U32 R59, RZ, RZ, R14 ;  /* 0x000000ffff3b7224 */ /* 0x000fce00078e000e */
[----:B------:R-:W-:Y:S05]  /*27470*/  WARPSYNC.COLLECTIVE R15, `(.L_x_721) ;  /* 0x000000000f087348 */ /* 0x000fea0003c00000 */
[----:B------:R0:W1:Y:S02]  /*27480*/  SHFL.IDX P6, R14, R13, R12, R11 ;  /* 0x0000000c0d0e7389 */ /* 0x00006400000c000b */
[----:B01----:R-:W-:Y:S01]  /*27490*/  ENDCOLLECTIVE ;  /* 0x000000000000791b */ /* 0x003fe20003800000 */
.L_x_721:
[----:B------:R-:W-:Y:S02]  /*274a0*/  IMAD.MOV.U32 R13, RZ, RZ, R61 ;  /* 0x000000ffff0d7224 */ /* 0x000fe400078e003d */
[----:B------:R-:W-:Y:S02]  /*274b0*/  IMAD.MOV.U32 R12, RZ, RZ, R2 ;  /* 0x000000ffff0c7224 */ /* 0x000fe400078e0002 */
[----:B------:R-:W-:-:S07]  /*274c0*/  IMAD.MOV.U32 R86, RZ, RZ, R14 ;  /* 0x000000ffff567224 */ /* 0x000fce00078e000e */
[----:B------:R-:W-:Y:S05]  /*274d0*/  WARPSYNC.COLLECTIVE R15, `(.L_x_722) ;  /* 0x000000000f087348 */ /* 0x000fea0003c00000 */
[----:B------:R0:W1:Y:S02]  /*274e0*/  SHFL.IDX P6, R14, R13, R12, R11 ;  /* 0x0000000c0d0e7389 */ /* 0x00006400000c000b */
[----:B01----:R-:W-:Y:S01]  /*274f0*/  ENDCOLLECTIVE ;  /* 0x000000000000791b */ /* 0x003fe20003800000 */
.L_x_722:
        /* <DEDUP_REMOVED lines=8> */
.L_x_723:
[----:B------:R-:W-:Y:S01]  /*27580*/  MOV R13, R63 ;  /* 0x0000003f000d7202 */ /* 0x000fe20000000f00 */
[----:B------:R-:W-:Y:S02]  /*27590*/  IMAD.MOV.U32 R12, RZ, RZ, R2 ;  /* 0x000000ffff0c7224 */ /* 0x000fe400078e0002 */
[----:B------:R-:W-:-:S07]  /*275a0*/  IMAD.MOV.U32 R88, RZ, RZ, R14 ;  /* 0x000000ffff587224 */ /* 0x000fce00078e000e */
[----:B------:R-:W-:Y:S05]  /*275b0*/  WARPSYNC.COLLECTIVE R15, `(.L_x_724) ;  /* 0x000000000f087348 */ /* 0x000fea0003c00000 */
[----:B------:R0:W1:Y:S02]  /*275c0*/  SHFL.IDX P6, R14, R13, R12, R11 ;  /* 0x0000000c0d0e7389 */ /* 0x00006400000c000b */
[----:B01----:R-:W-:Y:S01]  /*275d0*/  ENDCOLLECTIVE ;  /* 0x000000000000791b */ /* 0x003fe20003800000 */
.L_x_724:
        /* <DEDUP_REMOVED lines=8> */
.L_x_725:
[----:B------:R-:W-:Y:S02]  /*27660*/  IMAD.MOV.U32 R13, RZ, RZ, R65 ;  /* 0x000000ffff0d7224 */ /* 0x000fe400078e0041 */
[----:B------:R-:W-:Y:S02]  /*27670*/  IMAD.MOV.U32 R12, RZ, RZ, R2 ;  /* 0x000000ffff0c7224 */ /* 0x000fe400078e0002 */
[----:B------:R-:W-:-:S07]  /*27680*/  IMAD.MOV.U32 R90, RZ, RZ, R14 ;  /* 0x000000ffff5a7224 */ /* 0x000fce00078e000e */
[----:B------:R-:W-:Y:S05]  /*27690*/  WARPSYNC.COLLECTIVE R15, `(.L_x_726) ;  /* 0x000000000f087348 */ /* 0x000fea0003c00000 */
[----:B------:R0:W1:Y:S02]  /*276a0*/  SHFL.IDX P6, R14, R13, R12, R11 ;  /* 0x0000000c0d0e7389 */ /* 0x00006400000c000b */
[----:B01----:R-:W-:Y:S01]  /*276b0*/  ENDCOLLECTIVE ;  /* 0x000000000000791b */ /* 0x003fe20003800000 */
.L_x_726:
        /* <DEDUP_REMOVED lines=8> */
.L_x_727:
[----:B------:R-:W-:Y:S01]  /*27740*/  MOV R13, R67 ;  /* 0x00000043000d7202 */ /* 0x000fe20000000f00 */
[----:B------:R-:W-:Y:S02]  /*27750*/  IMAD.MOV.U32 R12, RZ, RZ, R2 ;  /* 0x000000ffff0c7224 */ /* 0x000fe400078e0002 */
[----:B------:R-:W-:-:S07]  /*27760*/  IMAD.MOV.U32 R92, RZ, RZ, R14 ;  /* 0x000000ffff5c7224 */ /* 0x000fce00078e000e */
[----:B------:R-:W-:Y:S05]  /*27770*/  WARPSYNC.COLLECTIVE R15, `(.L_x_728) ;  /* 0x000000000f087348 */ /* 0x000fea0003c00000 */
[----:B------:R0:W1:Y:S02]  /*27780*/  SHFL.IDX P6, R14, R13, R12, R11 ;  /* 0x0000000c0d0e7389 */ /* 0x00006400000c000b */
[----:B01----:R-:W-:Y:S01]  /*27790*/  ENDCOLLECTIVE ;  /* 0x000000000000791b */ /* 0x003fe20003800000 */
.L_x_728:
        /* <DEDUP_REMOVED lines=8> */
.L_x_729:
[----:B------:R-:W-:Y:S02]  /*27820*/  IMAD.MOV.U32 R13, RZ, RZ, R69 ;  /* 0x000000ffff0d7224 */ /* 0x000fe400078e0045 */
[----:B------:R-:W-:Y:S02]  /*27830*/  IMAD.MOV.U32 R12, RZ, RZ, R2 ;  /* 0x000000ffff0c7224 */ /* 0x000fe400078e0002 */
[----:B------:R-:W-:-:S07]  /*27840*/  IMAD.MOV.U32 R104, RZ, RZ, R14 ;  /* 0x000000ffff687224 */ /* 0x000fce00078e000e */
[----:B------:R-:W-:Y:S05]  /*27850*/  WARPSYNC.COLLECTIVE R15, `(.L_x_730) ;  /* 0x000000000f087348 */ /* 0x000fea0003c00000 */
[----:B------:R0:W1:Y:S02]  /*27860*/  SHFL.IDX P6, R14, R13, R12, R11 ;  /* 0x0000000c0d0e7389 */ /* 0x00006400000c000b */
[----:B01----:R-:W-:Y:S01]  /*27870*/  ENDCOLLECTIVE ;  /* 0x000000000000791b */ /* 0x003fe20003800000 */
.L_x_730:
        /* <DEDUP_REMOVED lines=8> */
.L_x_731:
[----:B------:R-:W-:Y:S01]  /*27900*/  MOV R13, R71 ;  /* 0x00000047000d7202 */ /* 0x000fe20000000f00 */
[----:B------:R-:W-:Y:S02]  /*27910*/  IMAD.MOV.U32 R12, RZ, RZ, R2 ;  /* 0x000000ffff0c7224 */ /* 0x000fe400078e0002 */
[----:B------:R-:W-:-:S07]  /*27920*/  IMAD.MOV.U32 R106, RZ, RZ, R14 ;  /* 0x000000ffff6a7224 */ /* 0x000fce00078e000e */
[----:B------:R-:W-:Y:S05]  /*27930*/  WARPSYNC.COLLECTIVE R15, `(.L_x_732) ;  /* 0x000000000f087348 */ /* 0x000fea0003c00000 */
[----:B------:R0:W1:Y:S02]  /*27940*/  SHFL.IDX P6, R14, R13, R12, R11 ;  /* 0x0000000c0d0e7389 */ /* 0x00006400000c000b */
[----:B01----:R-:W-:Y:S01]  /*27950*/  ENDCOLLECTIVE ;  /* 0x000000000000791b */ /* 0x003fe20003800000 */
.L_x_732:
[----:B------:R-:W-:Y:S01]  /*27960*/  SEL R49, R69, R106, P0 ;  /* 0x0000006a45317207 */ /* 0x000fe20000000000 */
[----:B------:R-:W-:Y:S01]  /*27970*/  IMAD.MOV.U32 R13, RZ, RZ, R108 ;  /* 0x000000ffff0d7224 */ /* 0x000fe200078e006c */
[----:B------:R-:W-:Y:S01]  /*27980*/  MOV R12, R5 ;  /* 0x00000005000c7202 */ /* 0x000fe20000000f00 */
[----:B------:R-:W-:-:S07]  /*27990*/  IMAD.MOV.U32 R71, RZ, RZ, R14 ;  /* 0x000000ffff477224 */ /* 0x000fce00078e000e */
[----:B------:R-:W-:Y:S05]  /*279a0*/  WARPSYNC.COLLECTIVE R15, `(.L_x_733) ;  /* 0x000000000f087348 */ /* 0x000fea0003c00000 */
[----:B------:R0:W1:Y:S02]  /*279b0*/  SHFL.IDX P6, R14, R13, R12, R11 ;  /* 0x0000000c0d0e7389 */ /* 0x00006400000c000b */
[----:B01----:R-:W-:Y:S01]  /*279c0*/  ENDCOLLECTIVE ;  /* 0x000000000000791b */ /* 0x003fe20003800000 */
.L_x_733:
[----:B------:R-:W-:Y:S02]  /*279d0*/  IMAD.MOV.U32 R13, RZ, RZ, R103 ;  /* 0x000000ffff0d7224 */ /* 0x000fe400078e0067 */
[----:B------:R-:W-:Y:S02]  /*279e0*/  IMAD.MOV.U32 R12, RZ, RZ, R2 ;  /* 0x000000ffff0c7224 */ /* 0x000fe400078e0002 */
[----:B------:R-:W-:-:S07]  /*279f0*/  IMAD.MOV.U32 R108, RZ, RZ, R14 ;  /* 0x000000ffff6c7224 */ /* 0x000fce00078e000e */
[----:B------:R-:W-:Y:S05]  /*27a00*/  WARPSYNC.COLLECTIVE R15, `(.L_x_734) ;  /* 0x000000000f087348 */ /* 0x000fea0003c00000 */
[----:B------:R0:W1:Y:S02]  /*27a10*/  SHFL.IDX P6, R14, R13, R12, R11 ;  /* 0x0000000c0d0e7389 */ /* 0x00006400000c000b */
[----:B01----:R-:W-:Y:S01]  /*27a20*/  ENDCOLLECTIVE ;  /* 0x000000000000791b */ /* 0x003fe20003800000 */
.L_x_734:
[----:B------:R-:W-:Y:S02]  /*27a30*/  IMAD.MOV.U32 R13, RZ, RZ, R110 ;  /* 0x000000ffff0d7224 */ /* 0x000fe400078e006e */
[----:B------:R-:W-:Y:S01]  /*27a40*/  IMAD.MOV.U32 R12, RZ, RZ, R5 ;  /* 0x000000ffff0c7224 */ /* 0x000fe200078e0005 */
[----:B------:R-:W-:-:S07]  /*27a50*/  MOV R103, R14 ;  /* 0x0000000e00677202 */ /* 0x000fce0000000f00 */
[----:B------:R-:W-:Y:S05]  /*27a60*/  WARPSYNC.COLLECTIVE R15, `(.L_x_735) ;  /* 0x000000000f087348 */ /* 0x000fea0003c00000 */
[----:B------:R0:W1:Y:S02]  /*27a70*/  SHFL.IDX P6, R14, R13, R12, R11 ;  /* 0x0000000c0d0e7389 */ /* 0x00006400000c000b */
[----:B01----:R-:W-:Y:S01]  /*27a80*/  ENDCOLLECTIVE ;  /* 0x000000000000791b */ /* 0x003fe20003800000 */
.L_x_735:
[----:B------:R-:W-:Y:S01]  /*27a90*/  MOV R13, R105 ;  /* 0x00000069000d7202 */ /* 0x000fe20000000f00 */
[----:B------:R-:W-:Y:S02]  /*27aa0*/  IMAD.MOV.U32 R12, RZ, RZ, R2 ;  /* 0x000000ffff0c7224 */ /* 0x000fe400078e0002 */
[----:B------:R-:W-:-:S07]  /*27ab0*/  IMAD.MOV.U32 R110, RZ, RZ, R14 ;  /* 0x000000ffff6e7224 */ /* 0x000fce00078e000e */
[----:B------:R-:W-:Y:S05]  /*27ac0*/  WARPSYNC.COLLECTIVE R15, `(.L_x_736) ;  /* 0x000000000f087348 */ /* 0x000fea0003c00000 */
[----:B------:R0:W1:Y:S02]  /*27ad0*/  SHFL.IDX P6, R14, R13, R12, R11 ;  /* 0x0000000c0d0e7389 */ /* 0x00006400000c000b */
[----:B01----:R-:W-:Y:S01]  /*27ae0*/  ENDCOLLECTIVE ;  /* 0x000000000000791b */ /* 0x003fe20003800000 */
.L_x_736:
[----:B------:R-:W-:Y:S01]  /*27af0*/  SEL R59, R110, R103, P0 ;  /* 0x000000676e3b7207 */ /* 0x000fe20000000000 */
[----:B------:R-:W-:Y:S01]  /*27b00*/  IMAD.MOV.U32 R13, RZ, RZ, R112 ;  /* 0x000000ffff0d7224 */ /* 0x000fe200078e0070 */
[----:B------:R-:W-:Y:S01]  /*27b10*/  MOV R12, R5 ;  /* 0x00000005000c7202 */ /* 0x000fe20000000f00 */
[----:B------:R-:W-:-:S07]  /*27b20*/  IMAD.MOV.U32 R105, RZ, RZ, R14 ;  /* 0x000000ffff697224 */ /* 0x000fce00078e000e */
[----:B------:R-:W-:Y:S05]  /*27b30*/  WARPSYNC.COLLECTIVE R15, `(.L_x_737) ;  /* 0x000000000f087348 */ /* 0x000fea0003c00000 */
[----:B------:R0:W1:Y:S02]  /*27b40*/  SHFL.IDX P6, R14, R13, R12, R11 ;  /* 0x0000000c0d0e7389 */ /* 0x00006400000c000b */
[----:B01----:R-:W-:Y:S01]  /*27b50*/  ENDCOLLECTIVE ;  /* 0x000000000000791b */ /* 0x003fe20003800000 */
.L_x_737:
[----:B------:R-:W-:Y:S02]  /*27b60*/  IMAD.MOV.U32 R13, RZ, RZ, R107 ;  /* 0x000000ffff0d7224 */ /* 0x000fe400078e006b */
[----:B------:R-:W-:Y:S02]  /*27b70*/  IMAD.MOV.U32 R12, RZ, RZ, R2 ;  /* 0x000000ffff0c7224 */ /* 0x000fe400078e0002 */
[----:B------:R-:W-:-:S07]  /*27b80*/  IMAD.MOV.U32 R112, RZ, RZ, R14 ;  /* 0x000000ffff707224 */ /* 0x000fce00078e000e */
[----:B------:R-:W-:Y:S05]  /*27b90*/  WARPSYNC.COLLECTIVE R15, `(.L_x_738) ;  /* 0x000000000f087348 */ /* 0x000fea0003c00000 */
[----:B------:R0:W1:Y:S02]  /*27ba0*/  SHFL.IDX P6, R14, R13, R12, R11 ;  /* 0x0000000c0d0e7389 */ /* 0x00006400000c000b */
[----:B01----:R-:W-:Y:S01]  /*27bb0*/  ENDCOLLECTIVE ;  /* 0x000000000000791b */ /* 0x003fe20003800000 */
.L_x_738:
        /* <DEDUP_REMOVED lines=8> */
.L_x_739:
[----:B------:R-:W-:Y:S01]  /*27c40*/  MOV R13, R109 ;  /* 0x0000006d000d7202 */ /* 0x000fe20000000f00 */
[----:B------:R-:W-:Y:S02]  /*27c50*/  IMAD.MOV.U32 R12, RZ, RZ, R2 ;  /* 0x000000ffff0c7224 */ /* 0x000fe400078e0002 */
[----:B------:R-:W-:-:S07]  /*27c60*/  IMAD.MOV.U32 R114, RZ, RZ, R14 ;  /* 0x000000ffff727224 */ /* 0x000fce00078e000e */
[----:B------:R-:W-:Y:S05]  /*27c70*/  WARPSYNC.COLLECTIVE R15, `(.L_x_740) ;  /* 0x000000000f087348 */ /* 0x000fea0003c00000 */
[----:B------:R0:W1:Y:S02]  /*27c80*/  SHFL.IDX P6, R14, R13, R12, R11 ;  /* 0x0000000c0d0e7389 */ /* 0x00006400000c000b */
[----:B01----:R-:W-:Y:S01]  /*27c90*/  ENDCOLLECTIVE ;  /* 0x000000000000791b */ /* 0x003fe20003800000 */
.L_x_740:
        /* <DEDUP_REMOVED lines=8> */
.L_x_741:
[----:B------:R-:W-:Y:S02]  /*27d20*/  IMAD.MOV.U32 R13, RZ, RZ, R75 ;  /* 0x000000ffff0d7224 */ /* 0x000fe400078e004b */
[----:B------:R-:W-:Y:S02]  /*27d30*/  IMAD.MOV.U32 R12, RZ, RZ, R2 ;  /* 0x000000ffff0c7224 */ /* 0x000fe400078e0002 */
[----:B------:R-:W-:-:S07]  /*27d40*/  IMAD.MOV.U32 R116, RZ, RZ, R14 ;  /* 0x000000ffff747224 */ /* 0x000fce00078e000e */
[----:B------:R-:W-:Y:S05]  /*27d50*/  WARPSYNC.COLLECTIVE R15, `(.L_x_742) ;  /* 0x000000000f087348 */ /* 0x000fea0003c00000 */
[----:B------:R0:W1:Y:S02]  /*27d60*/  SHFL.IDX P6, R14, R13, R12, R11 ;  /* 0x0000000c0d0e7389 */ /* 0x00006400000c000b */
[----:B01----:R-:W-:Y:S01]  /*27d70*/  ENDCOLLECTIVE ;  /* 0x000000000000791b */ /* 0x003fe20003800000 */
.L_x_742:
[----:B------:R-:W-:Y:S02]  /*27d80*/  IMAD.MOV.U32 R13, RZ, RZ, R3 ;  /* 0x000000ffff0d7224 */ /* 0x000fe400078e0003 */
[----:B------:R-:W-:Y:S01]  /*27d90*/  IMAD.MOV.U32 R12, RZ, RZ, R5 ;  /* 0x000000ffff0c7224 */ /* 0x000fe200078e0005 */
[----:B------:R-:W-:Y:S02]  /*27da0*/  SEL R5, R51, R78, P0 ;  /* 0x0000004e33057207 */ /* 0x000fe40000000000 */
[----:B------:R-:W-:Y:S02]  /*27db0*/  SEL R51, R106, R69, P0 ;  /* 0x000000456a337207 */ /* 0x000fe40000000000 */
[----:B------:R-:W-:Y:S02]  /*27dc0*/  SEL R69, R109, R116, P0 ;  /* 0x000000746d457207 */ /* 0x000fe40000000000 */
[----:B------:R-:W-:Y:S02]  /*27dd0*/  MOV R78, RZ ;  /* 0x000000ff004e7202 */ /* 0x000fe40000000f00 */
[----:B------:R-:W-:-:S07]  /*27de0*/  MOV R75, R14 ;  /* 0x0000000e004b7202 */ /* 0x000fce0000000f00 */
[----:B------:R-:W-:Y:S05]  /*27df0*/  WARPSYNC.COLLECTIVE R15, `(.L_x_743) ;  /* 0x000000000f087348 */ /* 0x000fea0003c00000 */
[----:B------:R0:W1:Y:S02]  /*27e00*/  SHFL.IDX P6, R14, R13, R12, R11 ;  /* 0x0000000c0d0e7389 */ /* 0x00006400000c000b */
[----:B01----:R-:W-:Y:S01]  /*27e10*/  ENDCOLLECTIVE ;  /* 0x000000000000791b */ /* 0x003fe20003800000 */
.L_x_743:
[----:B------:R-:W-:Y:S02]  /*27e20*/  SEL R12, R21, R24, P0 ;  /* 0x00000018150c7207 */ /* 0x000fe40000000000 */
[----:B------:R-:W-:Y:S02]  /*27e30*/  SEL R11, R80, R53, P0 ;  /* 0x00000035500b7207 */ /* 0x000fe40000000000 */
[----:B------:R-:W-:Y:S02]  /*27e40*/  SEL R13, R55, R82, P0 ;  /* 0x00000052370d7207 */ /* 0x000fe40000000000 */
[----:B------:R-:W-:Y:S02]  /*27e50*/  SEL R15, R82, R55, P0 ;  /* 0x00000037520f7207 */ /* 0x000fe40000000000 */
[----:B------:R-:W-:Y:S01]  /*27e60*/  SEL R53, R71, R108, P0 ;  /* 0x0000006c47357207 */ /* 0x000fe20000000000 */
[----:B------:R-:W-:Y:S01]  /*27e70*/  IMAD.MOV.U32 R2, RZ, RZ, R14 ;  /* 0x000000ffff027224 */ /* 0x000fe200078e000e */
[----:B------:R-:W-:-:S02]  /*27e80*/  SEL R14, R24, R21, P0 ;  /* 0x00000015180e7207 */ /* 0x000fc40000000000 */
[----:B------:R-:W-:Y:S02]  /*27e90*/  SEL R24, R25, R26, P0 ;  /* 0x0000001a19187207 */ /* 0x000fe40000000000 */
[----:B------:R-:W-:Y:S02]  /*27ea0*/  SEL R26, R26, R25, P0 ;  /* 0x000000191a1a7207 */ /* 0x000fe40000000000 */
[----:B------:R-:W-:Y:S02]  /*27eb0*/  SEL R25, R57, R84, P0 ;  /* 0x0000005439197207 */ /* 0x000fe40000000000 */
[----:B------:R-:W-:Y:S02]  /*27ec0*/  SEL R55, R108, R71, P0 ;  /* 0x000000476c377207 */ /* 0x000fe40000000000 */
[----:B------:R-:W-:Y:S02]  /*27ed0*/  SEL R57, R103, R110, P0 ;  /* 0x0000006e67397207 */ /* 0x000fe40000000000 */
[----:B------:R-:W-:Y:S01]  /*27ee0*/  SEL R71, R116, R109, P0 ;  /* 0x0000006d74477207 */ /* 0x000fe20000000000 */
[----:B------:R-:W-:Y:S06]  /*27ef0*/  BRA `(.L_x_744) ;  /* 0xffffff3800f07947 */ /* 0x000fec000383ffff */
.L_x_514:
[----:B------:R-:W-:Y:S01]  /*27f00*/  IMAD.MOV.U32 R13, RZ, RZ, R3 ;  /* 0x000000ffff0d7224 */ /* 0x000fe200078e0003 */
[----:B------:R-:W-:Y:S01]  /*27f10*/  MOV R15, 0xffffffff ;  /* 0xffffffff000f7802 */ /* 0x000fe20000000f00 */
[----:B------:R-:W-:Y:S02]  /*27f20*/  IMAD.MOV.U32 R12, RZ, RZ, RZ ;  /* 0x000000ffff0c7224 */ /* 0x000fe400078e00ff */
[----:B------:R-:W-:-:S07]  /*27f30*/  IMAD.MOV.U32 R11, RZ, RZ, 0x181f ;  /* 0x0000181fff0b7424 */ /* 0x000fce00078e00ff */
[----:B0-----:R-:W-:Y:S05]  /*27f40*/  WARPSYNC.COLLECTIVE R15, `(.L_x_745) ;  /* 0x000000000f087348 */ /* 0x001fea0003c00000 */
[----:B------:R1:W2:Y:S02]  /*27f50*/  SHFL.IDX P6, R14, R13, R12, R11 ;  /* 0x0000000c0d0e7389 */ /* 0x0002a400000c000b */
[----:B012---:R-:W-:Y:S01]  /*27f60*/  ENDCOLLECTIVE ;  /* 0x000000000000791b */ /* 0x007fe20003800000 */
.L_x_745:
[----:B------:R-:W-:Y:S02]  /*27f70*/  IMAD.MOV.U32 R13, RZ, RZ, R2 ;  /* 0x000000ffff0d7224 */ /* 0x000fe400078e0002 */
[----:B------:R-:W-:-:S07]  /*27f80*/  IMAD.MOV.U32 R0, RZ, RZ, R14 ;  /* 0x000000ffff007224 */ /* 0x000fce00078e000e */
[----:B------:R-:W-:Y:S05]  /*27f90*/  WARPSYNC.COLLECTIVE R15, `(.L_x_746) ;  /* 0x000000000f087348 */ /* 0x000fea0003c00000 */
[----:B------:R0:W1:Y:S02]  /*27fa0*/  SHFL.IDX P6, R14, R13, R12, R11 ;  /* 0x0000000c0d0e7389 */ /* 0x00006400000c000b */
[----:B01----:R-:W-:Y:S01]  /*27fb0*/  ENDCOLLECTIVE ;  /* 0x000000000000791b */ /* 0x003fe20003800000 */
.L_x_746:
[----:B------:R-:W-:Y:S05]  /*27fc0*/  BRA `(.L_x_747) ;  /* 0xffffff58003c7947 */ /* 0x000fea000383ffff */
.L_x_517:
[----:B------:R-:W-:Y:S01]  /*27fd0*/  BSSY B1, `(.L_x_748) ;  /* 0x0000008000017945 */ /* 0x000fe20003800000 */
[----:B----4-:R-:W-:Y:S01]  /*27fe0*/  IMAD.MOV.U32 R13, RZ, RZ, R3 ;  /* 0x000000ffff0d7224 */ /* 0x010fe200078e0003 */
[----:B------:R-:W-:Y:S01]  /*27ff0*/  MOV R12, 0x1 ;  /* 0x00000001000c7802 */ /* 0x000fe20000000f00 */
[----:B------:R-:W-:Y:S02]  /*28000*/  IMAD.MOV.U32 R11, RZ, RZ, 0x181f ;  /* 0x0000181fff0b7424 */ /* 0x000fe400078e00ff */
[----:B------:R-:W-:-:S07]  /*28010*/  IMAD.MOV.U32 R15, RZ, RZ, -0x1 ;  /* 0xffffffffff0f7424 */ /* 0x000fce00078e00ff */
[----:B0123--:R-:W-:Y:S05]  /*28020*/  WARPSYNC.COLLECTIVE R15, `(.L_x_749) ;  /* 0x000000000f087348 */ /* 0x00ffea0003c00000 */
[----:B---3--:R3:W4:Y:S02]  /*28030*/  SHFL.IDX P6, R14, R13, R12, R11 ;  /* 0x0000000c0d0e7389 */ /* 0x00872400000c000b */
[----:B01234-:R-:W-:Y:S01]  /*28040*/  ENDCOLLECTIVE ;  /* 0x000000000000791b */ /* 0x01ffe20003800000 */
.L_x_749:
[----:B------:R-:W-:Y:S05]  /*28050*/  BSYNC B1 ;  /* 0x0000000000017941 */ /* 0x000fea0003800000 */
.L_x_748:
[----:B------:R-:W-:Y:S01]  /*28060*/  MOV R13, R2 ;  /* 0x00000002000d7202 */ /* 0x000fe20000000f00 */
[----:B------:R-:W-:Y:S02]  /*28070*/  IMAD.MOV.U32 R12, RZ, RZ, 0x1 ;  /* 0x00000001ff0c7424 */ /* 0x000fe400078e00ff */
[----:B------:R-:W-:Y:S02]  /*28080*/  IMAD.MOV.U32 R11, RZ, RZ, 0x181f ;  /* 0x0000181fff0b7424 */ /* 0x000fe400078e00ff */
[----:B------:R-:W-:Y:S02]  /*28090*/  IMAD.MOV.U32 R15, RZ, RZ, -0x1 ;  /* 0xffffffffff0f7424 */ /* 0x000fe400078e00ff */
[----:B------:R-:W-:-:S07]  /*280a0*/  IMAD.MOV.U32 R0, RZ, RZ, R14 ;  /* 0x000000ffff007224 */ /* 0x000fce00078e000e */
[----:B------:R-:W-:Y:S05]  /*280b0*/  WARPSYNC.COLLECTIVE R15, `(.L_x_750) ;  /* 0x000000000f087348 */ /* 0x000fea0003c00000 */
[----:B------:R0:W1:Y:S02]  /*280c0*/  SHFL.IDX P6, R14, R13, R12, R11 ;  /* 0x0000000c0d0e7389 */ /* 0x00006400000c000b */
[----:B01----:R-:W-:Y:S01]  /*280d0*/  ENDCOLLECTIVE ;  /* 0x000000000000791b */ /* 0x003fe20003800000 */
.L_x_750:
[----:B------:R-:W-:Y:S05]  /*280e0*/  BRA `(.L_x_751) ;  /* 0xffffff58005c7947 */ /* 0x000fea000383ffff */
.L_x_520:
[----:B------:R-:W-:Y:S01]  /*280f0*/  BSSY B1, `(.L_x_752) ;  /* 0x0000008000017945 */ /* 0x000fe20003800000 */
[----:B----4-:R-:W-:Y:S01]  /*28100*/  MOV R13, R3 ;  /* 0x00000003000d7202 */ /* 0x010fe20000000f00 */
[----:B------:R-:W-:Y:S02]  /*28110*/  IMAD.MOV.U32 R12, RZ, RZ, 0x2 ;  /* 0x00000002ff0c7424 */ /* 0x000fe400078e00ff */
[----:B------:R-:W-:Y:S02]  /*28120*/  IMAD.MOV.U32 R11, RZ, RZ, 0x181f ;  /* 0x0000181fff0b7424 */ /* 0x000fe400078e00ff */
[----:B------:R-:W-:-:S07]  /*28130*/  IMAD.MOV.U32 R15, RZ, RZ, -0x1 ;  /* 0xffffffffff0f7424 */ /* 0x000fce00078e00ff */
[----:B0123--:R-:W-:Y:S05]  /*28140*/  WARPSYNC.COLLECTIVE R15, `(.L_x_753) ;  /* 0x000000000f087348 */ /* 0x00ffea0003c00000 */
[----:B---3--:R3:W4:Y:S02]  /*28150*/  SHFL.IDX P6, R14, R13, R12, R11 ;  /* 0x0000000c0d0e7389 */ /* 0x00872400000c000b */
[----:B01234-:R-:W-:Y:S01]  /*28160*/  ENDCOLLECTIVE ;  /* 0x000000000000791b */ /* 0x01ffe20003800000 */
.L_x_753:
[----:B------:R-:W-:Y:S05]  /*28170*/  BSYNC B1 ;  /* 0x0000000000017941 */ /* 0x000fea0003800000 */
.L_x_752:
[----:B------:R-:W-:Y:S01]  /*28180*/  IMAD.MOV.U32 R13, RZ, RZ, R2 ;  /* 0x000000ffff0d7224 */ /* 0x000fe200078e0002 */
[----:B------:R-:W-:Y:S01]  /*28190*/  MOV R15, 0xffffffff ;  /* 0xffffffff000f7802 */ /* 0x000fe20000000f00 */
[----:B------:R-:W-:Y:S01]  /*281a0*/  IMAD.MOV.U32 R12, RZ, RZ, 0x2 ;  /* 0x00000002ff0c7424 */ /* 0x000fe200078e00ff */
[----:B------:R-:W-:Y:S01]  /*281b0*/  MOV R0, R14 ;  /* 0x0000000e00007202 */ /* 0x000fe20000000f00 */
[----:B------:R-:W-:-:S07]  /*281c0*/  IMAD.MOV.U32 R11, RZ, RZ, 0x181f ;  /* 0x0000181fff0b7424 */ /* 0x000fce00078e00ff */
[----:B------:R-:W-:Y:S05]  /*281d0*/  WARPSYNC.COLLECTIVE R15, `(.L_x_754) ;  /* 0x000000000f087348 */ /* 0x000fea0003c00000 */
[----:B------:R0:W1:Y:S02]  /*281e0*/  SHFL.IDX P6, R14, R13, R12, R11 ;  /* 0x0000000c0d0e7389 */ /* 0x00006400000c000b */
[----:B01----:R-:W-:Y:S01]  /*281f0*/  ENDCOLLECTIVE ;  /* 0x000000000000791b */ /* 0x003fe20003800000 */
.L_x_754:
[----:B------:R-:W-:Y:S05]  /*28200*/  BRA `(.L_x_755) ;  /* 0xffffff58007c7947 */ /* 0x000fea000383ffff */
.L_x_523:
[----:B------:R-:W-:Y:S01]  /*28210*/  BSSY B1, `(.L_x_756) ;  /* 0x0000008000017945 */ /* 0x000fe20003800000 */
[----:B0-----:R-:W-:Y:S01]  /*28220*/  IMAD.MOV.U32 R13, RZ, RZ, R3 ;  /* 0x000000ffff0d7224 */ /* 0x001fe200078e0003 */
[----:B------:R-:W-:Y:S01]  /*28230*/  MOV R15, 0xffffffff ;  /* 0xffffffff000f7802 */ /* 0x000fe20000000f00 */
[----:B------:R-:W-:Y:S02]  /*28240*/  IMAD.MOV.U32 R12, RZ, RZ, 0x3 ;  /* 0x00000003ff0c7424 */ /* 0x000fe400078e00ff */
[----:B------:R-:W-:-:S07]  /*28250*/  IMAD.MOV.U32 R11, RZ, RZ, 0x181f ;  /* 0x0000181fff0b7424 */ /* 0x000fce00078e00ff */
[----:B-1234-:R-:W-:Y:S05]  /*28260*/  WARPSYNC.COLLECTIVE R15, `(.L_x_757) ;  /* 0x000000000f087348 */ /* 0x01efea0003c00000 */
[----:B----4-:R0:W4:Y:S02]  /*28270*/  SHFL.IDX P6, R14, R13, R12, R11 ;  /* 0x0000000c0d0e7389 */ /* 0x01012400000c000b */
[----:B01234-:R-:W-:Y:S01]  /*28280*/  ENDCOLLECTIVE ;  /* 0x000000000000791b */ /* 0x01ffe20003800000 */
.L_x_757:
[----:B------:R-:W-:Y:S05]  /*28290*/  BSYNC B1 ;  /* 0x0000000000017941 */ /* 0x000fea0003800000 */
.L_x_756:
[----:B------:R-:W-:Y:S01]  /*282a0*/  IMAD.MOV.U32 R13, RZ, RZ, R2 ;  /* 0x000000ffff0d7224 */ /* 0x000fe200078e0002 */
[----:B------:R-:W-:Y:S01]  /*282b0*/  MOV R11, 0x181f ;  /* 0x0000181f000b7802 */ /* 0x000fe20000000f00 */
[----:B------:R-:W-:Y:S02]  /*282c0*/  IMAD.MOV.U32 R12, RZ, RZ, 0x3 ;  /* 0x00000003ff0c7424 */ /* 0x000fe400078e00ff */
[----:B------:R-:W-:Y:S02]  /*282d0*/  IMAD.MOV.U32 R15, RZ, RZ, -0x1 ;  /* 0xffffffffff0f7424 */ /* 0x000fe400078e00ff */
[----:B------:R-:W-:-:S07]  /*282e0*/  IMAD.MOV.U32 R0, RZ, RZ, R14 ;  /* 0x000000ffff007224 */ /* 0x000fce00078e000e */
[----:B------:R-:W-:Y:S05]  /*282f0*/  WARPSYNC.COLLECTIVE R15, `(.L_x_758) ;  /* 0x000000000f087348 */ /* 0x000fea0003c00000 */
[----:B------:R0:W1:Y:S02]  /*28300*/  SHFL.IDX P6, R14, R13, R12, R11 ;  /* 0x0000000c0d0e7389 */ /* 0x00006400000c000b */
[----:B01----:R-:W-:Y:S01]  /*28310*/  ENDCOLLECTIVE ;  /* 0x000000000000791b */ /* 0x003fe20003800000 */
.L_x_758:
[----:B------:R-:W-:Y:S05]  /*28320*/  BRA `(.L_x_759) ;  /* 0xffffff58009c7947 */ /* 0x000fea000383ffff */
.L_x_540:
[----:B------:R-:W0:Y:S01]  /*28330*/  S2R R7, SR_TID.X ;  /* 0x0000000000077919 */ /* 0x000e220000002100 */
[----:B------:R-:W-:Y:S01]  /*28340*/  BSSY B1, `(.L_x_760) ;  /* 0x000000a000017945 */ /* 0x000fe20003800000 */
[----:B------:R-:W-:Y:S01]  /*28350*/  IMAD.MOV.U32 R12, RZ, RZ, RZ ;  /* 0x000000ffff0c7224 */ /* 0x000fe200078e00ff */
[----:B------:R-:W-:Y:S01]  /*28360*/  MOV R11, 0x1f ;  /* 0x0000001f000b7802 */ /* 0x000fe20000000f00 */
[----:B------:R-:W-:Y:S01]  /*28370*/  IMAD.MOV.U32 R15, RZ, RZ, -0x1 ;  /* 0xffffffffff0f7424 */ /* 0x000fe200078e00ff */
[----:B0-----:R-:W-:-:S04]  /*28380*/  SHF.R.U32.HI R7, RZ, 0x5, R7 ;  /* 0x00000005ff077819 */ /* 0x001fc80000011607 */
[----:B------:R-:W-:-:S05]  /*28390*/  LOP3.LUT R7, R7, 0x3, RZ, 0xc0, !PT ;  /* 0x0000000307077812 */ /* 0x000fca00078ec0ff */
[----:B------:R-:W-:-:S07]  /*283a0*/  IMAD.MOV.U32 R13, RZ, RZ, R7 ;  /* 0x000000ffff0d7224 */ /* 0x000fce00078e0007 */
[----:B------:R-:W-:Y:S05]  /*283b0*/  WARPSYNC.COLLECTIVE R15, `(.L_x_761) ;  /* 0x000000000f087348 */ /* 0x000fea0003c00000 */
[----:B------:R0:W1:Y:S02]  /*283c0*/  SHFL.IDX P6, R14, R13, R12, R11 ;  /* 0x0000000c0d0e7389 */ /* 0x00006400000c000b */
[----:B01----:R-:W-:Y:S01]  /*283d0*/  ENDCOLLECTIVE ;  /* 0x000000000000791b */ /* 0x003fe20003800000 */
.L_x_761:
[----:B------:R-:W-:Y:S05]  /*283e0*/  BSYNC B1 ;  /* 0x0000000000017941 */ /* 0x000fea0003800000 */
.L_x_760:
[----:B------:R-:W-:Y:S05]  /*283f0*/  BRA `(.L_x_762) ;  /* 0xffffff6c00d87947 */ /* 0x000fea000383ffff */
.L_x_542:
[----:B------:R-:W-:Y:S01]  /*28400*/  BSSY B1, `(.L_x_763) ;  /* 0x0000006000017945 */ /* 0x000fe20003800000 */
[----:B------:R-:W-:-:S07]  /*28410*/  IMAD.MOV.U32 R15, RZ, RZ, -0x1 ;  /* 0xffffffffff0f7424 */ /* 0x000fce00078e00ff */
[----:B0-----:R-:W-:Y:S05]  /*28420*/  WARPSYNC.COLLECTIVE R15, `(.L_x_764) ;  /* 0x000000000f0c7348 */ /* 0x001fea0003c00000 */
[----:B------:R-:W-:Y:S02]  /*28430*/  ELECT P6, UR62, PT ;  /* 0x00000000003e782f */ /* 0x000fe400038c0000 */
[----:B------:R-:W-:Y:S01]  /*28440*/  MOV R14, UR62 ;  /* 0x0000003e000e7c02 */ /* 0x000fe20008000f00 */
[----:B0-----:R-:W-:Y:S10]  /*28450*/  ENDCOLLECTIVE ;  /* 0x000000000000791b */ /* 0x001ff40003800000 */
.L_x_764:
[----:B------:R-:W-:Y:S05]  /*28460*/  BSYNC B1 ;  /* 0x0000000000017941 */ /* 0x000fea0003800000 */
.L_x_763:
[----:B------:R-:W-:Y:S05]  /*28470*/  BRA `(.L_x_541) ;  /* 0xffffff6c00d07947 */ /* 0x000fea000383ffff */
.L_x_544:
[----:B0-----:R-:W2:Y:S02]  /*28480*/  LDL R3, [R1+0x4] ;  /* 0x0000040001037983 */ /* 0x001ea40000100800 */
[----:B--2---:R0:W1:Y:S02]  /*28490*/  SYNCS.PHASECHK.TRANS64.TRYWAIT P0, [R3+URZ+0x38820], R2 ;  /* 0x03882002030075a7 */ /* 0x004064000800017f */
[----:B-1----:R-:W-:Y:S05]  /*284a0*/  @!P0 NANOSLEEP.SYNCS 0x989680 ;  /* 0x009896800000895d */ /* 0x002fea0003900000 */
[----:B------:R-:W1:Y:S02]  /*284b0*/  @!P0 SYNCS.PHASECHK.TRANS64 P0, [R3+URZ+0x38820], R2 ;  /* 0x03882002030085a7 */ /* 0x000e64000800007f */
[----:B-1----:R-:W-:Y:S05]  /*284c0*/  @!P0 BRA `(.L_x_544) ;  /* 0xfffffffc00ec8947 */ /* 0x002fea000383ffff */
[----:B------:R-:W-:Y:S05]  /*284d0*/  BRA `(.L_x_765) ;  /* 0xffffff6c00e07947 */ /* 0x000fea000383ffff */
.L_x_548:
[----:B0-----:R0:W1:Y:S02]  /*284e0*/  SYNCS.PHASECHK.TRANS64.TRYWAIT P0, [R5+URZ+0x388a0], R8 ;  /* 0x0388a008050075a7 */ /* 0x001064000800017f */
[----:B-1----:R-:W-:Y:S05]  /*284f0*/  @!P0 NANOSLEEP.SYNCS 0x989680 ;  /* 0x009896800000895d */ /* 0x002fea0003900000 */
[----:B------:R-:W1:Y:S02]  /*28500*/  @!P0 SYNCS.PHASECHK.TRANS64 P0, [R5+URZ+0x388a0], R8 ;  /* 0x0388a008050085a7 */ /* 0x000e64000800007f */
[----:B-1----:R-:W-:Y:S05]  /*28510*/  @!P0 BRA `(.L_x_548) ;  /* 0xfffffffc00f08947 */ /* 0x002fea000383ffff */
[----:B------:R-:W-:Y:S05]  /*28520*/  BRA `(.L_x_766) ;  /* 0xffffff7000087947 */ /* 0x000fea000383ffff */
.L_x_554:
[----:B-1----:R1:W2:Y:S02]  /*28530*/  SYNCS.PHASECHK.TRANS64.TRYWAIT P0, [R5+URZ+0x388c0], R8 ;  /* 0x0388c008050075a7 */ /* 0x0022a4000800017f */
[----:B--2---:R-:W-:Y:S05]  /*28540*/  @!P0 NANOSLEEP.SYNCS 0x989680 ;  /* 0x009896800000895d */ /* 0x004fea0003900000 */
[----:B------:R-:W2:Y:S02]  /*28550*/  @!P0 SYNCS.PHASECHK.TRANS64 P0, [R5+URZ+0x388c0], R8 ;  /* 0x0388c008050085a7 */ /* 0x000ea4000800007f */
[----:B--2---:R-:W-:Y:S05]  /*28560*/  @!P0 BRA `(.L_x_554) ;  /* 0xfffffffc00f08947 */ /* 0x004fea000383ffff */
[----:B------:R-:W-:Y:S05]  /*28570*/  BRA `(.L_x_767) ;  /* 0xffffff7000cc7947 */ /* 0x000fea000383ffff */
.L_x_562:
[----:B0-----:R0:W1:Y:S02]  /*28580*/  SYNCS.PHASECHK.TRANS64.TRYWAIT P1, [R6+URZ+0x388a0], R5 ;  /* 0x0388a005060075a7 */ /* 0x001064000802017f */
[----:B-1----:R-:W-:Y:S05]  /*28590*/  @!P1 NANOSLEEP.SYNCS 0x989680 ;  /* 0x009896800000995d */ /* 0x002fea0003900000 */
[----:B------:R-:W1:Y:S02]  /*285a0*/  @!P1 SYNCS.PHASECHK.TRANS64 P1, [R6+URZ+0x388a0], R5 ;  /* 0x0388a005060095a7 */ /* 0x000e64000802007f */
[----:B-1----:R-:W-:Y:S05]  /*285b0*/  @!P1 BRA `(.L_x_562) ;  /* 0xfffffffc00f09947 */ /* 0x002fea000383ffff */
[----:B------:R-:W-:Y:S05]  /*285c0*/  BRA `(.L_x_768) ;  /* 0xffffff7400e07947 */ /* 0x000fea000383ffff */
.L_x_568:
[----:B-1----:R1:W2:Y:S02]  /*285d0*/  SYNCS.PHASECHK.TRANS64.TRYWAIT P1, [R6+URZ+0x388c0], R5 ;  /* 0x0388c005060075a7 */ /* 0x0022a4000802017f */
[----:B--2---:R-:W-:Y:S05]  /*285e0*/  @!P1 NANOSLEEP.SYNCS 0x989680 ;  /* 0x009896800000995d */ /* 0x004fea0003900000 */
[----:B------:R-:W2:Y:S02]  /*285f0*/  @!P1 SYNCS.PHASECHK.TRANS64 P1, [R6+URZ+0x388c0], R5 ;  /* 0x0388c005060095a7 */ /* 0x000ea4000802007f */
[----:B--2---:R-:W-:Y:S05]  /*28600*/  @!P1 BRA `(.L_x_568) ;  /* 0xfffffffc00f09947 */ /* 0x004fea000383ffff */
[----:B------:R-:W-:Y:S05]  /*28610*/  BRA `(.L_x_769) ;  /* 0xffffff7800a07947 */ /* 0x000fea000383ffff */
.L_x_584:
[----:B------:R-:W0:Y:S01]  /*28620*/  S2R R4, SR_TID.X ;  /* 0x0000000000047919 */ /* 0x000e220000002100 */
[----:B------:R-:W-:Y:S01]  /*28630*/  BSSY B0, `(.L_x_770) ;  /* 0x000000a000007945 */ /* 0x000fe20003800000 */
[----:B------:R-:W-:Y:S01]  /*28640*/  MOV R12, RZ ;  /* 0x000000ff000c7202 */ /* 0x000fe20000000f00 */
[----:B------:R-:W-:Y:S02]  /*28650*/  IMAD.MOV.U32 R11, RZ, RZ, 0x1f ;  /* 0x0000001fff0b7424 */ /* 0x000fe400078e00ff */
[----:B------:R-:W-:Y:S01]  /*28660*/  IMAD.MOV.U32 R15, RZ, RZ, -0x1 ;  /* 0xffffffffff0f7424 */ /* 0x000fe200078e00ff */
[----:B0-----:R-:W-:-:S04]  /*28670*/  SHF.R.U32.HI R4, RZ, 0x5, R4 ;  /* 0x00000005ff047819 */ /* 0x001fc80000011604 */
[----:B------:R-:W-:-:S05]  /*28680*/  LOP3.LUT R4, R4, 0x3, RZ, 0xc0, !PT ;  /* 0x0000000304047812 */ /* 0x000fca00078ec0ff */
[----:B------:R-:W-:-:S07]  /*28690*/  IMAD.MOV.U32 R13, RZ, RZ, R4 ;  /* 0x000000ffff0d7224 */ /* 0x000fce00078e0004 */
[----:B-1----:R-:W-:Y:S05]  /*286a0*/  WARPSYNC.COLLECTIVE R15, `(.L_x_771) ;  /* 0x000000000f087348 */ /* 0x002fea0003c00000 */
[----:B------:R0:W2:Y:S02]  /*286b0*/  SHFL.IDX P6, R14, R13, R12, R11 ;  /* 0x0000000c0d0e7389 */ /* 0x0000a400000c000b */
[----:B012---:R-:W-:Y:S01]  /*286c0*/  ENDCOLLECTIVE ;  /* 0x000000000000791b */ /* 0x007fe20003800000 */
.L_x_771:
[----:B------:R-:W-:Y:S05]  /*286d0*/  BSYNC B0 ;  /* 0x0000000000007941 */ /* 0x000fea0003800000 */
.L_x_770:
[----:B------:R-:W-:Y:S05]  /*286e0*/  BRA `(.L_x_772) ;  /* 0xffffff8400807947 */ /* 0x000fea000383ffff */
.L_x_586:
[----:B------:R-:W-:Y:S01]  /*286f0*/  BSSY B0, `(.L_x_773) ;  /* 0x0000006000007945 */ /* 0x000fe20003800000 */
[----:B------:R-:W-:-:S07]  /*28700*/  IMAD.MOV.U32 R15, RZ, RZ, -0x1 ;  /* 0xffffffffff0f7424 */ /* 0x000fce00078e00ff */
[----:B01----:R-:W-:Y:S05]  /*28710*/  WARPSYNC.COLLECTIVE R15, `(.L_x_774) ;  /* 0x000000000f0c7348 */ /* 0x003fea0003c00000 */
[----:B------:R-:W-:Y:S02]  /*28720*/  ELECT P6, UR62, PT ;  /* 0x00000000003e782f */ /* 0x000fe400038c0000 */
[----:B------:R-:W-:Y:S01]  /*28730*/  MOV R14, UR62 ;  /* 0x0000003e000e7c02 */ /* 0x000fe20008000f00 */
[----:B01----:R-:W-:Y:S10]  /*28740*/  ENDCOLLECTIVE ;  /* 0x000000000000791b */ /* 0x003ff40003800000 */
.L_x_774:
[----:B------:R-:W-:Y:S05]  /*28750*/  BSYNC B0 ;  /* 0x0000000000007941 */ /* 0x000fea0003800000 */
.L_x_773:
[----:B------:R-:W-:Y:S05]  /*28760*/  BRA `(.L_x_775) ;  /* 0xffffff84008c7947 */ /* 0x000fea000383ffff */
.L_x_588:
[----:B0-----:R0:W1:Y:S02]  /*28770*/  SYNCS.PHASECHK.TRANS64.TRYWAIT P0, [R0+URZ+0x38880], R3 ;  /* 0x03888003000075a7 */ /* 0x001064000800017f */
[----:B-1----:R-:W-:Y:S05]  /*28780*/  @!P0 NANOSLEEP.SYNCS 0x989680 ;  /* 0x009896800000895d */ /* 0x002fea0003900000 */
[----:B------:R-:W1:Y:S02]  /*28790*/  @!P0 SYNCS.PHASECHK.TRANS64 P0, [R0+URZ+0x38880], R3 ;  /* 0x03888003000085a7 */ /* 0x000e64000800007f */
[----:B-1----:R-:W-:Y:S05]  /*287a0*/  @!P0 BRA `(.L_x_588) ;  /* 0xfffffffc00f08947 */ /* 0x002fea000383ffff */
[----:B------:R-:W-:Y:S05]  /*287b0*/  BRA `(.L_x_776) ;  /* 0xffffff8800047947 */ /* 0x000fea000383ffff */
.L_x_590:
[----:B-1----:R1:W2:Y:S02]  /*287c0*/  SYNCS.PHASECHK.TRANS64.TRYWAIT P0, [R0+URZ+0x38840], R3 ;  /* 0x03884003000075a7 */ /* 0x0022a4000800017f */
[----:B--2---:R-:W-:Y:S05]  /*287d0*/  @!P0 NANOSLEEP.SYNCS 0x989680 ;  /* 0x009896800000895d */ /* 0x004fea0003900000 */
[----:B------:R-:W2:Y:S02]  /*287e0*/  @!P0 SYNCS.PHASECHK.TRANS64 P0, [R0+URZ+0x38840], R3 ;  /* 0x03884003000085a7 */ /* 0x000ea4000800007f */
[----:B--2---:R-:W-:Y:S05]  /*287f0*/  @!P0 BRA `(.L_x_590) ;  /* 0xfffffffc00f08947 */ /* 0x004fea000383ffff */
[----:B------:R-:W-:Y:S05]  /*28800*/  BRA `(.L_x_777) ;  /* 0xffffff8800787947 */ /* 0x000fea000383ffff */
.L_x_594:
[----:B------:R-:W2:Y:S01]  /*28810*/  LDL.LU R11, [R1+0x6c] ;  /* 0x00006c00010b7983 */ /* 0x000ea20000300800 */
[----:B------:R-:W-:Y:S01]  /*28820*/  MOV R13, R3 ;  /* 0x00000003000d7202 */ /* 0x000fe20000000f00 */
[----:B------:R-:W-:Y:S01]  /*28830*/  IMAD.MOV.U32 R12, RZ, RZ, RZ ;  /* 0x000000ffff0c7224 */ /* 0x000fe200078e00ff */
[----:B------:R-:W-:Y:S01]  /*28840*/  LOP3.LUT R8, R8, 0x7f, RZ, 0xc0, !PT ;  /* 0x0000007f08087812 */ /* 0x000fe200078ec0ff */
[----:B------:R-:W-:-:S03]  /*28850*/  IMAD.MOV.U32 R15, RZ, RZ, -0x1 ;  /* 0xffffffffff0f7424 */ /* 0x000fc600078e00ff */
[----:B------:R-:W-:-:S05]  /*28860*/  SHF.R.U32.HI R5, RZ, 0x3, R8 ;  /* 0x00000003ff057819 */ /* 0x000fca0000011608 */
[----:B------:R-:W-:-:S04]  /*28870*/  IMAD.IADD R0, R5, 0x1, R17 ;  /* 0x0000000105007824 */ /* 0x000fc800078e0211 */
[----:B------:R-:W-:Y:S02]  /*28880*/  VIADD R5, R0, 0x10 ;  /* 0x0000001000057836 */ /* 0x000fe40000000000 */
[----:B--2---:R-:W-:Y:S02]  /*28890*/  IMAD R2, R11, R7, RZ ;  /* 0x000000070b027224 */ /* 0x004fe400078e02ff */
[----:B------:R-:W-:-:S03]  /*288a0*/  IMAD.MOV.U32 R11, RZ, RZ, 0x181f ;  /* 0x0000181fff0b7424 */ /* 0x000fc600078e00ff */
[----:B------:R-:W-:-:S13]  /*288b0*/  ISETP.GE.AND P2, PT, R0, R2, PT ;  /* 0x000000020000720c */ /* 0x000fda0003f46270 */
[----:B0----5:R-:W-:Y:S05]  /*288c0*/  WARPSYNC.COLLECTIVE R15, `(.L_x_778) ;  /* 0x000000000f087348 */ /* 0x021fea0003c00000 */
[----:B------:R1:W2:Y:S02]  /*288d0*/  SHFL.IDX P6, R14, R13, R12, R11 ;  /* 0x0000000c0d0e7389 */ /* 0x0002a400000c000b */
[----:B012--5:R-:W-:Y:S01]  /*288e0*/  ENDCOLLECTIVE ;  /* 0x000000000000791b */ /* 0x027fe20003800000 */
.L_x_778:
[----:B------:R-:W-:Y:S01]  /*288f0*/  IMAD.MOV.U32 R13, RZ, RZ, R4 ;  /* 0x000000ffff0d7224 */ /* 0x000fe200078e0004 */
[----:B------:R-:W-:-:S07]  /*28900*/  MOV R6, R14 ;  /* 0x0000000e00067202 */ /* 0x000fce0000000f00 */
[----:B------:R-:W-:Y:S05]  /*28910*/  WARPSYNC.COLLECTIVE R15, `(.L_x_779) ;  /* 0x000000000f087348 */ /* 0x000fea0003c00000 */
[----:B------:R0:W1:Y:S02]  /*28920*/  SHFL.IDX P6, R14, R13, R12, R11 ;  /* 0x0000000c0d0e7389 */ /* 0x00006400000c000b */
[----:B01----:R-:W-:Y:S01]  /*28930*/  ENDCOLLECTIVE ;  /* 0x000000000000791b */ /* 0x003fe20003800000 */
.L_x_779:
[----:B------:R-:W-:Y:S02]  /*28940*/  IMAD.MOV.U32 R13, RZ, RZ, R3 ;  /* 0x000000ffff0d7224 */ /* 0x000fe400078e0003 */
[----:B------:R-:W-:Y:S02]  /*28950*/  IMAD.MOV.U32 R12, RZ, RZ, 0x1 ;  /* 0x00000001ff0c7424 */ /* 0x000fe400078e00ff */
[----:B------:R-:W-:-:S07]  /*28960*/  IMAD.MOV.U32 R7, RZ, RZ, R14 ;  /* 0x000000ffff077224 */ /* 0x000fce00078e000e */
[----:B------:R-:W-:Y:S05]  /*28970*/  WARPSYNC.COLLECTIVE R15, `(.L_x_780) ;  /* 0x000000000f087348 */ /* 0x000fea0003c00000 */
[----:B------:R0:W1:Y:S02]  /*28980*/  SHFL.IDX P6, R14, R13, R12, R11 ;  /* 0x0000000c0d0e7389 */ /* 0x00006400000c000b */
[----:B01----:R-:W-:Y:S01]  /*28990*/  ENDCOLLECTIVE ;  /* 0x000000000000791b */ /* 0x003fe20003800000 */
.L_x_780:
[----:B------:R-:W-:-:S04]  /*289a0*/  @!P2 IADD3 R7, P3, R10, R7, RZ ;  /* 0x000000070a07a210 */ /* 0x000fc80007f7e0ff */
[----:B------:R-:W-:-:S04]  /*289b0*/  @!P2 IADD3.X R6, RZ, R6, RZ, P3, !PT ;  /* 0x00000006ff06a210 */ /* 0x000fc80001ffe4ff */
[----:B------:R-:W-:Y:S01]  /*289c0*/  @!P2 LOP3.LUT R7, R7, R6, RZ, 0x3c, !PT ;  /* 0x000000060707a212 */ /* 0x000fe200078e3cff */
[----:B------:R-:W-:-:S03]  /*289d0*/  IMAD.MOV.U32 R13, RZ, RZ, R4 ;  /* 0x000000ffff0d7224 */ /* 0x000fc600078e0004 */
[----:B------:R-:W-:-:S04]  /*289e0*/  @!P2 LOP3.LUT R6, R7, R6, RZ, 0x3c, !PT ;  /* 0x000000060706a212 */ /* 0x000fc800078e3cff */
[----:B------:R-:W-:Y:S02]  /*289f0*/  @!P2 LOP3.LUT R7, R7, R6, RZ, 0x3c, !PT ;  /* 0x000000060707a212 */ /* 0x000fe400078e3cff */
[----:B------:R-:W-:-:S03]  /*28a00*/  MOV R8, R14 ;  /* 0x0000000e00087202 */ /* 0x000fc60000000f00 */
[----:B------:R-:W-:Y:S01]  /*28a10*/  @!PT LDS RZ, [RZ] ;  /* 0x00000000fffff984 */ /* 0x000fe20000000800 */
[----:B------:R-:W-:Y:S01]  /*28a20*/  @!PT LDS RZ, [RZ] ;  /* 0x00000000fffff984 */ /* 0x000fe20000000800 */
[----:B------:R-:W-:Y:S01]  /*28a30*/  @!PT LDS RZ, [RZ] ;  /* 0x00000000fffff984 */ /* 0x000fe20000000800 */
[----:B------:R0:W-:Y:S04]  /*28a40*/  @!P2 LDGSTS.E.BYPASS.LTC128B.128 [R9+0x20400], desc[UR42][R6.64], !P0 ;  /* 0x204000000609afae */ /* 0x0001e8000c101d6a */
[----:B0-----:R-:W-:Y:S05]  /*28a50*/  WARPSYNC.COLLECTIVE R15, `(.L_x_781) ;  /* 0x000000000f087348 */ /* 0x001fea0003c00000 */
[----:B------:R1:W2:Y:S02]  /*28a60*/  SHFL.IDX P6, R14, R13, R12, R11 ;  /* 0x0000000c0d0e7389 */ /* 0x0002a400000c000b */
[----:B012---:R-:W-:Y:S01]  /*28a70*/  ENDCOLLECTIVE ;  /* 0x000000000000791b */ /* 0x007fe20003800000 */
.L_x_781:
[----:B------:R-:W-:Y:S01]  /*28a80*/  @!PT LDS RZ, [RZ] ;  /* 0x00000000fffff984 */ /* 0x000fe20000000800 */
[----:B------:R-:W-:Y:S01]  /*28a90*/  @!PT LDS RZ, [RZ] ;  /* 0x00000000fffff984 */ /* 0x000fe20000000800 */
[----:B------:R-:W-:Y:S01]  /*28aa0*/  @!PT LDS RZ, [RZ] ;  /* 0x00000000fffff984 */ /* 0x000fe20000000800 */
        /* <DEDUP_REMOVED lines=8> */
.L_x_782:
[----:B------:R-:W-:Y:S02]  /*28b30*/  @!P2 IADD3 R7, P3, R10, R5, RZ ;  /* 0x000000050a07a210 */ /* 0x000fe40007f7e0ff */
[----:B------:R-:W-:-:S03]  /*28b40*/  IADD3 R5, R0, 0x20, RZ ;  /* 0x0000002000057810 */ /* 0x000fc60007ffe0ff */
[----:B------:R-:W-:-:S05]  /*28b50*/  @!P2 IMAD.X R6, RZ, RZ, R8, P3 ;  /* 0x000000ffff06a224 */ /* 0x000fca00018e0608 */
[----:B------:R-:W-:Y:S02]  /*28b60*/  @!P2 LOP3.LUT R7, R7, R6, RZ, 0x3c, !PT ;  /* 0x000000060707a212 */ /* 0x000fe400078e3cff */
[----:B------:R-:W-:Y:S02]  /*28b70*/  MOV R13, R4 ;  /* 0x00000004000d7202 */ /* 0x000fe40000000f00 */
        /* <DEDUP_REMOVED lines=12> */
.L_x_783:
[----:B------:R-:W-:Y:S02]  /*28c40*/  IMAD.MOV.U32 R13, RZ, RZ, R3 ;  /* 0x000000ffff0d7224 */ /* 0x000fe400078e0003 */
[----:B------:R-:W-:Y:S02]  /*28c50*/  IMAD.MOV.U32 R12, RZ, RZ, 0x3 ;  /* 0x00000003ff0c7424 */ /* 0x000fe400078e00ff */
[----:B------:R-:W-:-:S07]  /*28c60*/  IMAD.MOV.U32 R5, RZ, RZ, R14 ;  /* 0x000000ffff057224 */ /* 0x000fce00078e000e */
[----:B------:R-:W-:Y:S05]  /*28c70*/  WARPSYNC.COLLECTIVE R15, `(.L_x_784) ;  /* 0x000000000f087348 */ /* 0x000fea0003c00000 */
[----:B------:R0:W1:Y:S02]  /*28c80*/  SHFL.IDX P6, R14, R13, R12, R11 ;  /* 0x0000000c0d0e7389 */ /* 0x00006400000c000b */
[----:B01----:R-:W-:Y:S01]  /*28c90*/  ENDCOLLECTIVE ;  /* 0x000000000000791b */ /* 0x003fe20003800000 */
.L_x_784:
[----:B------:R-:W-:-:S05]  /*28ca0*/  @!P2 IADD3 R5, P3, R10, R5, RZ ;  /* 0x000000050a05a210 */ /* 0x000fca0007f7e0ff */
[----:B------:R-:W-:-:S04]  /*28cb0*/  @!P2 IMAD.X R6, RZ, RZ, R6, P3 ;  /* 0x000000ffff06a224 */ /* 0x000fc800018e0606 */
[----:B------:R-:W-:Y:S01]  /*28cc0*/  @!P2 IMAD.MOV.U32 R7, RZ, RZ, R6 ;  /* 0x000000ffff07a224 */ /* 0x000fe200078e0006 */
[----:B------:R-:W-:Y:S01]  /*28cd0*/  @!P2 MOV R6, R5 ;  /* 0x000000050006a202 */ /* 0x000fe20000000f00 */
[----:B------:R-:W-:Y:S02]  /*28ce0*/  IMAD.MOV.U32 R13, RZ, RZ, R4 ;  /* 0x000000ffff0d7224 */ /* 0x000fe400078e0004 */
[----:B------:R-:W-:Y:S02]  /*28cf0*/  VIADD R5, R0, 0x30 ;  /* 0x0000003000057836 */ /* 0x000fe40000000000 */
[----:B------:R-:W-:Y:S01]  /*28d00*/  @!PT LDS RZ, [RZ] ;  /* 0x00000000fffff984 */ /* 0x000fe20000000800 */
[----:B------:R-:W-:Y:S01]  /*28d10*/  @!PT LDS RZ, [RZ] ;  /* 0x00000000fffff984 */ /* 0x000fe20000000800 */
[----:B------:R-:W-:Y:S01]  /*28d20*/  @!PT LDS RZ, [RZ] ;  /* 0x00000000fffff984 */ /* 0x000fe20000000800 */
[----:B------:R-:W-:Y:S04]  /*28d30*/  @!P2 LDGSTS.E.BYPASS.LTC128B.128 [R9+0x21400], desc[UR42][R6.64], !P0 ;  /* 0x214000000609afae */ /* 0x000fe8000c101d6a */
[----:B------:R0:W-:Y:S01]  /*28d40*/  @!P2 LDGSTS.E.BYPASS.LTC128B.128 [R9+0x25400], desc[UR42][R6.64+0x80], !P1 ;  /* 0x254000800609afae */ /* 0x0001e2000c901d6a */
[----:B------:R-:W-:-:S02]  /*28d50*/  ISETP.GE.AND P2, PT, R5, R2, PT ;  /* 0x000000020500720c */ /* 0x000fc40003f46270 */
[----:B0-----:R-:W-:-:S11]  /*28d60*/  MOV R6, R14 ;  /* 0x0000000e00067202 */ /* 0x001fd60000000f00 */
[----:B------:R-:W-:Y:S05]  /*28d70*/  WARPSYNC.COLLECTIVE R15, `(.L_x_785) ;  /* 0x000000000f087348 */ /* 0x000fea0003c00000 */
[----:B------:R0:W1:Y:S02]  /*28d80*/  SHFL.IDX P6, R14, R13, R12, R11 ;  /* 0x0000000c0d0e7389 */ /* 0x00006400000c000b */
[----:B01----:R-:W-:Y:S01]  /*28d90*/  ENDCOLLECTIVE ;  /* 0x000000000000791b */ /* 0x003fe20003800000 */
.L_x_785:
[----:B------:R-:W-:Y:S01]  /*28da0*/  IMAD.MOV.U32 R13, RZ, RZ, R3 ;  /* 0x000000ffff0d7224 */ /* 0x000fe200078e0003 */
[----:B------:R-:W-:Y:S01]  /*28db0*/  MOV R12, 0x4 ;  /* 0x00000004000c7802 */ /* 0x000fe20000000f00 */
[----:B------:R-:W-:-:S07]  /*28dc0*/  IMAD.MOV.U32 R5, RZ, RZ, R14 ;  /* 0x000000ffff057224 */ /* 0x000fce00078e000e */
[----:B------:R-:W-:Y:S05]  /*28dd0*/  WARPSYNC.COLLECTIVE R15, `(.L_x_786) ;  /* 0x000000000f087348 */ /* 0x000fea0003c00000 */
[----:B------:R0:W1:Y:S02]  /*28de0*/  SHFL.IDX P6, R14, R13, R12, R11 ;  /* 0x0000000c0d0e7389 */ /* 0x00006400000c000b */
[----:B01----:R-:W-:Y:S01]  /*28df0*/  ENDCOLLECTIVE ;  /* 0x000000000000791b */ /* 0x003fe20003800000 */
.L_x_786:
[----:B------:R-:W-:-:S05]  /*28e00*/  @!P2 IADD3 R5, P3, R10, R5, RZ ;  /* 0x000000050a05a210 */ /* 0x000fca0007f7e0ff */
[----:B------:R-:W-:-:S05]  /*28e10*/  @!P2 IMAD.X R6, RZ, RZ, R6, P3 ;  /* 0x000000ffff06a224 */ /* 0x000fca00018e0606 */
[----:B------:R-:W-:Y:S01]  /*28e20*/  @!P2 MOV R7, R6 ;  /* 0x000000060007a202 */ /* 0x000fe20000000f00 */
[----:B------:R-:W-:Y:S02]  /*28e30*/  @!P2 IMAD.MOV.U32 R6, RZ, RZ, R5 ;  /* 0x000000ffff06a224 */ /* 0x000fe400078e0005 */
[----:B------:R-:W-:Y:S02]  /*28e40*/  IMAD.MOV.U32 R13, RZ, RZ, R4 ;  /* 0x000000ffff0d7224 */ /* 0x000fe400078e0004 */
[----:B------:R-:W-:Y:S01]  /*28e50*/  VIADD R5, R0, 0x40 ;  /* 0x0000004000057836 */ /* 0x000fe20000000000 */
        /* <DEDUP_REMOVED lines=10> */
.L_x_787:
[----:B------:R-:W-:Y:S01]  /*28f00*/  MOV R13, R3 ;  /* 0x00000003000d7202 */ /* 0x000fe20000000f00 */
[----:B------:R-:W-:Y:S02]  /*28f10*/  IMAD.MOV.U32 R12, RZ, RZ, 0x5 ;  /* 0x00000005ff0c7424 */ /* 0x000fe400078e00ff */
[----:B------:R-:W-:-:S07]  /*28f20*/  IMAD.MOV.U32 R5, RZ, RZ, R14 ;  /* 0x000000ffff057224 */ /* 0x000fce00078e000e */
[----:B------:R-:W-:Y:S05]  /*28f30*/  WARPSYNC.COLLECTIVE R15, `(.L_x_788) ;  /* 0x000000000f087348 */ /* 0x000fea0003c00000 */
[----:B------:R0:W1:Y:S02]  /*28f40*/  SHFL.IDX P6, R14, R13, R12, R11 ;  /* 0x0000000c0d0e7389 */ /* 0x00006400000c000b */
[----:B01----:R-:W-:Y:S01]  /*28f50*/  ENDCOLLECTIVE ;  /* 0x000000000000791b */ /* 0x003fe20003800000 */
.L_x_788:
[----:B------:R-:W-:-:S04]  /*28f60*/  @!P2 IADD3 R5, P3, R10, R5, RZ ;  /* 0x000000050a05a210 */ /* 0x000fc80007f7e0ff */
[----:B------:R-:W-:-:S05]  /*28f70*/  @!P2 IADD3.X R6, RZ, R6, RZ, P3, !PT ;  /* 0x00000006ff06a210 */ /* 0x000fca0001ffe4ff */
[----:B------:R-:W-:Y:S02]  /*28f80*/  @!P2 IMAD.MOV.U32 R7, RZ, RZ, R6 ;  /* 0x000000ffff07a224 */ /* 0x000fe400078e0006 */
        /* <DEDUP_REMOVED lines=13> */
.L_x_789:
[----:B------:R-:W-:Y:S01]  /*29060*/  MOV R13, R3 ;  /* 0x00000003000d7202 */ /* 0x000fe20000000f00 */
[----:B------:R-:W-:Y:S01]  /*29070*/  IMAD.MOV.U32 R12, RZ, RZ, 0x6 ;  /* 0x00000006ff0c7424 */ /* 0x000fe200078e00ff */
[----:B------:R-:W-:-:S07]  /*29080*/  MOV R5, R14 ;  /* 0x0000000e00057202 */ /* 0x000fce0000000f00 */
[----:B------:R-:W-:Y:S05]  /*29090*/  WARPSYNC.COLLECTIVE R15, `(.L_x_790) ;  /* 0x000000000f087348 */ /* 0x000fea0003c00000 */
[----:B------:R0:W1:Y:S02]  /*290a0*/  SHFL.IDX P6, R14, R13, R12, R11 ;  /* 0x0000000c0d0e7389 */ /* 0x00006400000c000b */
[----:B01----:R-:W-:Y:S01]  /*290b0*/  ENDCOLLECTIVE ;  /* 0x000000000000791b */ /* 0x003fe20003800000 */
.L_x_790:
[----:B------:R-:W-:-:S05]  /*290c0*/  @!P2 IADD3 R5, P3, R10, R5, RZ ;  /* 0x000000050a05a210 */ /* 0x000fca0007f7e0ff */
[----:B------:R-:W-:-:S04]  /*290d0*/  @!P2 IMAD.X R6, RZ, RZ, R6, P3 ;  /* 0x000000ffff06a224 */ /* 0x000fc800018e0606 */
[----:B------:R-:W-:Y:S02]  /*290e0*/  @!P2 IMAD.MOV.U32 R7, RZ, RZ, R6 ;  /* 0x000000ffff07a224 */ /* 0x000fe400078e0006 */
[----:B------:R-:W-:Y:S02]  /*290f0*/  @!P2 IMAD.MOV.U32 R6, RZ, RZ, R5 ;  /* 0x000000ffff06a224 */ /* 0x000fe400078e0005 */
[----:B------:R-:W-:-:S03]  /*29100*/  IMAD.MOV.U32 R13, RZ, RZ, R4 ;  /* 0x000000ffff0d7224 */ /* 0x000fc600078e0004 */
[----:B------:R-:W-:Y:S01]  /*29110*/  @!PT LDS RZ, [RZ] ;  /* 0x00000000fffff984 */ /* 0x000fe20000000800 */
[----:B------:R-:W-:Y:S01]  /*29120*/  @!PT LDS RZ, [RZ] ;  /* 0x00000000fffff984 */ /* 0x000fe20000000800 */
[----:B------:R-:W-:Y:S01]  /*29130*/  @!PT LDS RZ, [RZ] ;  /* 0x00000000fffff984 */ /* 0x000fe20000000800 */
[----:B------:R-:W-:Y:S04]  /*29140*/  @!P2 LDGSTS.E.BYPASS.LTC128B.128 [R9+0x22c00], desc[UR42][R6.64], !P0 ;  /* 0x22c000000609afae */ /* 0x000fe8000c101d6a */
[----:B------:R0:W-:Y:S02]  /*29150*/  @!P2 LDGSTS.E.BYPASS.LTC128B.128 [R9+0x26c00], desc[UR42][R6.64+0x80], !P1 ;  /* 0x26c000800609afae */ /* 0x0001e4000c901d6a */
[----:B0-----:R-:W-:-:S07]  /*29160*/  IMAD.MOV.U32 R6, RZ, RZ, R14 ;  /* 0x000000ffff067224 */ /* 0x001fce00078e000e */
[----:B------:R-:W-:Y:S05]  /*29170*/  WARPSYNC.COLLECTIVE R15, `(.L_x_791) ;  /* 0x000000000f087348 */ /* 0x000fea0003c00000 */
[----:B------:R0:W1:Y:S02]  /*29180*/  SHFL.IDX P6, R14, R13, R12, R11 ;  /* 0x0000000c0d0e7389 */ /* 0x00006400000c000b */
[----:B01----:R-:W-:Y:S01]  /*29190*/  ENDCOLLECTIVE ;  /* 0x000000000000791b */ /* 0x003fe20003800000 */
.L_x_791:
[----:B------:R-:W-:-:S05]  /*291a0*/  VIADD R7, R0, 0x60 ;  /* 0x0000006000077836 */ /* 0x000fca0000000000 */
[----:B------:R-:W-:Y:S01]  /*291b0*/  ISETP.GE.AND P2, PT, R7, R2, PT ;  /* 0x000000020700720c */ /* 0x000fe20003f46270 */
[----:B------:R-:W-:Y:S02]  /*291c0*/  IMAD.MOV.U32 R13, RZ, RZ, R3 ;  /* 0x000000ffff0d7224 */ /* 0x000fe400078e0003 */
[----:B------:R-:W-:Y:S01]  /*291d0*/  IMAD.MOV.U32 R12, RZ, RZ, 0x7 ;  /* 0x00000007ff0c7424 */ /* 0x000fe200078e00ff */
[----:B------:R-:W-:-:S09]  /*291e0*/  MOV R5, R14 ;  /* 0x0000000e00057202 */ /* 0x000fd20000000f00 */
[----:B------:R-:W-:Y:S05]  /*291f0*/  WARPSYNC.COLLECTIVE R15, `(.L_x_792) ;  /* 0x000000000f087348 */ /* 0x000fea0003c00000 */
[----:B------:R0:W1:Y:S02]  /*29200*/  SHFL.IDX P6, R14, R13, R12, R11 ;  /* 0x0000000c0d0e7389 */ /* 0x00006400000c000b */
[----:B01----:R-:W-:Y:S01]  /*29210*/  ENDCOLLECTIVE ;  /* 0x000000000000791b */ /* 0x003fe20003800000 */
.L_x_792:
[----:B------:R-:W-:-:S05]  /*29220*/  @!P2 IADD3 R5, P3, R10, R5, RZ ;  /* 0x000000050a05a210 */ /* 0x000fca0007f7e0ff */
[----:B------:R-:W-:-:S04]  /*29230*/  @!P2 IMAD.X R6, RZ, RZ, R6, P3 ;  /* 0x000000ffff06a224 */ /* 0x000fc800018e0606 */
[----:B------:R-:W-:Y:S01]  /*29240*/  @!P2 IMAD.MOV.U32 R7, RZ, RZ, R6 ;  /* 0x000000ffff07a224 */ /* 0x000fe200078e0006 */
[----:B------:R-:W-:Y:S02]  /*29250*/  @!P2 MOV R6, R5 ;  /* 0x000000050006a202 */ /* 0x000fe40000000f00 */
[----:B------:R-:W-:-:S03]  /*29260*/  MOV R13, R4 ;  /* 0x00000004000d7202 */ /* 0x000fc60000000f00 */
        /* <DEDUP_REMOVED lines=9> */
.L_x_793:
[----:B------:R-:W-:Y:S01]  /*29300*/  IMAD.MOV.U32 R3, RZ, RZ, R14 ;  /* 0x000000ffff037224 */ /* 0x000fe200078e000e */
[----:B------:R-:W-:Y:S06]  /*29310*/  BRA `(.L_x_794) ;  /* 0xffffff8c00107947 */ /* 0x000fec000383ffff */
.L_x_599:
[----:B---3--:R-:W3:Y:S02]  /*29320*/  LDL R2, [R1+0x4] ;  /* 0x0000040001027983 */ /* 0x008ee40000100800 */
[----:B---3--:R3:W4:Y:S02]  /*29330*/  SYNCS.PHASECHK.TRANS64.TRYWAIT P0, [R2+URZ+0x38820], R0 ;  /* 0x03882000020075a7 */ /* 0x008724000800017f */
[----:B----4-:R-:W-:Y:S05]  /*29340*/  @!P0 NANOSLEEP.SYNCS 0x989680 ;  /* 0x009896800000895d */ /* 0x010fea0003900000 */
[----:B------:R-:W4:Y:S02]  /*29350*/  @!P0 SYNCS.PHASECHK.TRANS64 P0, [R2+URZ+0x38820], R0 ;  /* 0x03882000020085a7 */ /* 0x000f24000800007f */
[----:B----4-:R-:W-:Y:S05]  /*29360*/  @!P0 BRA `(.L_x_599) ;  /* 0xfffffffc00ec8947 */ /* 0x010fea000383ffff */
[----:B------:R-:W-:Y:S05]  /*29370*/  BRA `(.L_x_795) ;  /* 0xffffff8c00807947 */ /* 0x000fea000383ffff */
.L_x_605:
[----:B--2---:R2:W4:Y:S02]  /*29380*/  SYNCS.PHASECHK.TRANS64.TRYWAIT P0, [R6+URZ+0x38880], R5 ;  /* 0x03888005060075a7 */ /* 0x004524000800017f */
[----:B----4-:R-:W-:Y:S05]  /*29390*/  @!P0 NANOSLEEP.SYNCS 0x989680 ;  /* 0x009896800000895d */ /* 0x010fea0003900000 */
[----:B------:R-:W4:Y:S02]  /*293a0*/  @!P0 SYNCS.PHASECHK.TRANS64 P0, [R6+URZ+0x38880], R5 ;  /* 0x03888005060085a7 */ /* 0x000f24000800007f */
[----:B----4-:R-:W-:Y:S05]  /*293b0*/  @!P0 BRA `(.L_x_605) ;  /* 0xfffffffc00f08947 */ /* 0x010fea000383ffff */
[----:B------:R-:W-:Y:S05]  /*293c0*/  BRA `(.L_x_796) ;  /* 0xffffff9000447947 */ /* 0x000fea000383ffff */
.L_x_611:
[----:B---3--:R3:W4:Y:S02]  /*293d0*/  SYNCS.PHASECHK.TRANS64.TRYWAIT P0, [R6+URZ+0x38840], R5 ;  /* 0x03884005060075a7 */ /* 0x008724000800017f */
[----:B----4-:R-:W-:Y:S05]  /*293e0*/  @!P0 NANOSLEEP.SYNCS 0x989680 ;  /* 0x009896800000895d */ /* 0x010fea0003900000 */
[----:B------:R-:W4:Y:S02]  /*293f0*/  @!P0 SYNCS.PHASECHK.TRANS64 P0, [R6+URZ+0x38840], R5 ;  /* 0x03884005060085a7 */ /* 0x000f24000800007f */
[----:B----4-:R-:W-:Y:S05]  /*29400*/  @!P0 BRA `(.L_x_611) ;  /* 0xfffffffc00f08947 */ /* 0x010fea000383ffff */
[----:B------:R-:W-:Y:S05]  /*29410*/  BRA `(.L_x_797) ;  /* 0xffffff9400107947 */ /* 0x000fea000383ffff */
.L_x_618:
[----:B--2---:R2:W4:Y:S02]  /*29420*/  SYNCS.PHASECHK.TRANS64.TRYWAIT P0, [R3+URZ+0x38870], R4 ;  /* 0x03887004030075a7 */ /* 0x004524000800017f */
[----:B----4-:R-:W-:Y:S05]  /*29430*/  @!P0 NANOSLEEP.SYNCS 0x989680 ;  /* 0x009896800000895d */ /* 0x010fea0003900000 */
[----:B------:R-:W4:Y:S02]  /*29440*/  @!P0 SYNCS.PHASECHK.TRANS64 P0, [R3+URZ+0x38870], R4 ;  /* 0x03887004030085a7 */ /* 0x000f24000800007f */
[----:B----4-:R-:W-:Y:S05]  /*29450*/  @!P0 BRA `(.L_x_618) ;  /* 0xfffffffc00f08947 */ /* 0x010fea000383ffff */
[----:B------:R-:W-:Y:S05]  /*29460*/  BRA `(.L_x_798) ;  /* 0xffffff9400f47947 */ /* 0x000fea000383ffff */
.L_x_620:
[----:B--2---:R2:W4:Y:S02]  /*29470*/  SYNCS.PHASECHK.TRANS64.TRYWAIT P0, [R3+URZ+0x38860], R4 ;  /* 0x03886004030075a7 */ /* 0x004524000800017f */
[----:B----4-:R-:W-:Y:S05]  /*29480*/  @!P0 NANOSLEEP.SYNCS 0x989680 ;  /* 0x009896800000895d */ /* 0x010fea0003900000 */
[----:B------:R-:W4:Y:S02]  /*29490*/  @!P0 SYNCS.PHASECHK.TRANS64 P0, [R3+URZ+0x38860], R4 ;  /* 0x03886004030085a7 */ /* 0x000f24000800007f */
[----:B----4-:R-:W-:Y:S05]  /*294a0*/  @!P0 BRA `(.L_x_620) ;  /* 0xfffffffc00f08947 */ /* 0x010fea000383ffff */
[----:B------:R-:W-:Y:S05]  /*294b0*/  BRA `(.L_x_799) ;  /* 0xffffff9400fc7947 */ /* 0x000fea000383ffff */
.L_x_627:
[----:B---3--:R3:W4:Y:S02]  /*294c0*/  SYNCS.PHASECHK.TRANS64.TRYWAIT P1, [R0+URZ+0x38870], R2 ;  /* 0x03887002000075a7 */ /* 0x008724000802017f */
[----:B----4-:R-:W-:Y:S05]  /*294d0*/  @!P1 NANOSLEEP.SYNCS 0x989680 ;  /* 0x009896800000995d */ /* 0x010fea0003900000 */
[----:B------:R-:W4:Y:S02]  /*294e0*/  @!P1 SYNCS.PHASECHK.TRANS64 P1, [R0+URZ+0x38870], R2 ;  /* 0x03887002000095a7 */ /* 0x000f24000802007f */
[----:B----4-:R-:W-:Y:S05]  /*294f0*/  @!P1 BRA `(.L_x_627) ;  /* 0xfffffffc00f09947 */ /* 0x010fea000383ffff */
[----:B------:R-:W-:Y:S05]  /*29500*/  BRA `(.L_x_800) ;  /* 0xffffffa400a07947 */ /* 0x000fea000383ffff */
.L_x_629:
[----:B---3--:R3:W4:Y:S02]  /*29510*/  SYNCS.PHASECHK.TRANS64.TRYWAIT P1, [R0+URZ+0x38860], R2 ;  /* 0x03886002000075a7 */ /* 0x008724000802017f */
[----:B----4-:R-:W-:Y:S05]  /*29520*/  @!P1 NANOSLEEP.SYNCS 0x989680 ;  /* 0x009896800000995d */ /* 0x010fea0003900000 */
[----:B------:R-:W4:Y:S02]  /*29530*/  @!P1 SYNCS.PHASECHK.TRANS64 P1, [R0+URZ+0x38860], R2 ;  /* 0x03886002000095a7 */ /* 0x000f24000802007f */
[----:B----4-:R-:W-:Y:S05]  /*29540*/  @!P1 BRA `(.L_x_629) ;  /* 0xfffffffc00f09947 */ /* 0x010fea000383ffff */
[----:B------:R-:W-:Y:S05]  /*29550*/  BRA `(.L_x_801) ;  /* 0xffffffa400a87947 */ /* 0x000fea000383ffff */
.L_x_633:
[----:B------:R-:W-:Y:S01]  /*29560*/  BSSY B0, `(.L_x_802) ;  /* 0x0000008000007945 */ /* 0x000fe20003800000 */
[----:B------:R-:W-:Y:S01]  /*29570*/  IMAD.MOV.U32 R13, RZ, RZ, R16 ;  /* 0x000000ffff0d7224 */ /* 0x000fe200078e0010 */
[----:B------:R-:W-:Y:S01]  /*29580*/  MOV R11, 0x1f ;  /* 0x0000001f000b7802 */ /* 0x000fe20000000f00 */
[----:B------:R-:W-:Y:S02]  /*29590*/  IMAD.MOV.U32 R12, RZ, RZ, RZ ;  /* 0x000000ffff0c7224 */ /* 0x000fe400078e00ff */
[----:B------:R-:W-:-:S07]  /*295a0*/  IMAD.MOV.U32 R15, RZ, RZ, -0x1 ;  /* 0xffffffffff0f7424 */ /* 0x000fce00078e00ff */
[----:B-1----:R-:W-:Y:S05]  /*295b0*/  WARPSYNC.COLLECTIVE R15, `(.L_x_803) ;  /* 0x000000000f087348 */ /* 0x002fea0003c00000 */
[----:B------:R0:W2:Y:S02]  /*295c0*/  SHFL.IDX P6, R14, R13, R12, R11 ;  /* 0x0000000c0d0e7389 */ /* 0x0000a400000c000b */
[----:B012---:R-:W-:Y:S01]  /*295d0*/  ENDCOLLECTIVE ;  /* 0x000000000000791b */ /* 0x007fe20003800000 */
.L_x_803:
[----:B------:R-:W-:Y:S05]  /*295e0*/  BSYNC B0 ;  /* 0x0000000000007941 */ /* 0x000fea0003800000 */
.L_x_802:
[----:B------:R-:W-:Y:S01]  /*295f0*/  IMAD.MOV.U32 R13, RZ, RZ, R16 ;  /* 0x000000ffff0d7224 */ /* 0x000fe200078e0010 */
[----:B------:R-:W-:Y:S01]  /*29600*/  MOV R12, 0x1 ;  /* 0x00000001000c7802 */ /* 0x000fe20000000f00 */
[----:B------:R-:W-:Y:S01]  /*29610*/  IMAD.MOV.U32 R11, RZ, RZ, 0x1f ;  /* 0x0000001fff0b7424 */ /* 0x000fe200078e00ff */
[----:B------:R-:W-:Y:S01]  /*29620*/  IADD3 R5, R19, R6, RZ ;  /* 0x0000000613057210 */ /* 0x000fe20007ffe0ff */
[----:B------:R-:W-:Y:S02]  /*29630*/  IMAD.MOV.U32 R15, RZ, RZ, -0x1 ;  /* 0xffffffffff0f7424 */ /* 0x000fe400078e00ff */
[----:B------:R-:W-:-:S07]  /*29640*/  IMAD.MOV.U32 R0, RZ, RZ, R14 ;  /* 0x000000ffff007224 */ /* 0x000fce00078e000e */
[----:B------:R-:W-:Y:S05]  /*29650*/  WARPSYNC.COLLECTIVE R15, `(.L_x_804) ;  /* 0x000000000f087348 */ /* 0x000fea0003c00000 */
[----:B------:R0:W1:Y:S02]  /*29660*/  SHFL.IDX P6, R14, R13, R12, R11 ;  /* 0x0000000c0d0e7389 */ /* 0x00006400000c000b */
[----:B01----:R-:W-:Y:S01]  /*29670*/  ENDCOLLECTIVE ;  /* 0x000000000000791b */ /* 0x003fe20003800000 */
.L_x_804:
[----:B------:R-:W-:Y:S02]  /*29680*/  ULDC UR4, c[0x0][0xc3c] ;  /* 0x00030f0000047ab9 */ /* 0x000fe40000000800 */
[----:B------:R-:W-:-:S13]  /*29690*/  ISETP.GE.OR P1, PT, R5, UR4, !P0 ;  /* 0x0000000405007c0c */ /* 0x000fda000c726670 */
[----:B------:R-:W0:Y:S01]  /*296a0*/  @!P1 LDC.64 R2, c[0x0][0xc80] ;  /* 0x00032000ff029b82 */ /* 0x000e220000000a00 */
[----:B------:R-:W-:Y:S01]  /*296b0*/  MOV R11, RZ ;  /* 0x000000ff000b7202 */ /* 0x000fe20000000f00 */
[----:B------:R-:W-:Y:S02]  /*296c0*/  IMAD.MOV.U32 R4, RZ, RZ, R14 ;  /* 0x000000ffff047224 */ /* 0x000fe400078e000e */
[----:B0-----:R-:W-:-:S06]  /*296d0*/  @!P1 IMAD.WIDE R2, R5, 0x4, R2 ;  /* 0x0000000405029825 */ /* 0x001fcc00078e0202 */
[----:B------:R0:W2:Y:S01]  /*296e0*/  @!P1 LDG.E R3, desc[UR42][R2.64] ;  /* 0x0000002a02039981 */ /* 0x0000a2000c1e1900 */
[C---:B------:R-:W-:Y:S02]  /*296f0*/  ISETP.GE.U32.AND P2, PT, R6.reuse, 0x2, PT ;  /* 0x000000020600780c */ /* 0x040fe40003f46070 */
[C---:B------:R-:W-:Y:S02]  /*29700*/  ISETP.GE.U32.AND P3, PT, R6.reuse, 0x4, PT ;  /* 0x000000040600780c */ /* 0x040fe40003f66070 */
[C---:B------:R-:W-:Y:S02]  /*29710*/  ISETP.GE.U32.AND P4, PT, R6.reuse, 0x8, PT ;  /* 0x000000080600780c */ /* 0x040fe40003f86070 */
[C---:B------:R-:W-:Y:S01]  /*29720*/  ISETP.GE.U32.AND P5, PT, R6.reuse, 0x10, PT ;  /* 0x000000100600780c */ /* 0x040fe20003fa6070 */
[----:B0-----:R-:W-:Y:S02]  /*29730*/  IMAD.MOV.U32 R2, RZ, RZ, RZ ;  /* 0x000000ffff027224 */ /* 0x001fe400078e00ff */
[----:B--2---:R-:W-:Y:S01]  /*29740*/  @!P1 IMAD.MOV.U32 R2, RZ, RZ, R3 ;  /* 0x000000ffff029224 */ /* 0x004fe200078e0003 */
[----:B------:R-:W-:-:S03]  /*29750*/  ISETP.NE.AND P1, PT, R6, RZ, PT ;  /* 0x000000ff0600720c */ /* 0x000fc60003f25270 */
[----:B------:R-:W-:-:S10]  /*29760*/  IMAD.MOV.U32 R13, RZ, RZ, R2 ;  /* 0x000000ffff0d7224 */ /* 0x000fd400078e0002 */
[----:B------:R-:W-:Y:S05]  /*29770*/  WARPSYNC.COLLECTIVE R15, `(.L_x_805) ;  /* 0x000000000f087348 */ /* 0x000fea0003c00000 */
[----:B------:R0:W1:Y:S02]  /*29780*/  SHFL.UP P6, R14, R13, R12, R11 ;  /* 0x0400000c0d0e7389 */ /* 0x00006400000c000b */
[----:B01----:R-:W-:Y:S01]  /*29790*/  ENDCOLLECTIVE ;  /* 0x000000000000791b */ /* 0x003fe20003800000 */
.L_x_805:
[----:B------:R-:W-:Y:S01]  /*297a0*/  MOV R12, 0x2 ;  /* 0x00000002000c7802 */ /* 0x000fe20000000f00 */
[----:B------:R-:W-:-:S05]  /*297b0*/  IMAD.MOV.U32 R3, RZ, RZ, R14 ;  /* 0x000000ffff037224 */ /* 0x000fca00078e000e */
[----:B------:R-:W-:-:S05]  /*297c0*/  SEL R3, R3, RZ, P1 ;  /* 0x000000ff03037207 */ /* 0x000fca0000800000 */
[----:B------:R-:W-:-:S04]  /*297d0*/  IMAD.IADD R3, R2, 0x1, R3 ;  /* 0x0000000102037824 */ /* 0x000fc800078e0203 */
[----:B------:R-:W-:-:S07]  /*297e0*/  IMAD.MOV.U32 R13, RZ, RZ, R3 ;  /* 0x000000ffff0d7224 */ /* 0x000fce00078e0003 */
[----:B------:R-:W-:Y:S05]  /*297f0*/  WARPSYNC.COLLECTIVE R15, `(.L_x_806) ;  /* 0x000000000f087348 */ /* 0x000fea0003c00000 */
[----:B------:R0:W1:Y:S02]  /*29800*/  SHFL.UP P6, R14, R13, R12, R11 ;  /* 0x0400000c0d0e7389 */ /* 0x00006400000c000b */
[----:B01----:R-:W-:Y:S01]  /*29810*/  ENDCOLLECTIVE ;  /* 0x000000000000791b */ /* 0x003fe20003800000 */
.L_x_806:
        /* <DEDUP_REMOVED lines=8> */
.L_x_807:
        /* <DEDUP_REMOVED lines=8> */
.L_x_808:
        /* <DEDUP_REMOVED lines=8> */
.L_x_809:
[----:B------:R-:W-:Y:S01]  /*299a0*/  MOV R12, 0x1f ;  /* 0x0000001f000c7802 */ /* 0x000fe20000000f00 */
[----:B------:R-:W-:Y:S02]  /*299b0*/  IMAD.MOV.U32 R11, RZ, RZ, 0x1f ;  /* 0x0000001fff0b7424 */ /* 0x000fe400078e00ff */
[----:B------:R-:W-:-:S05]  /*299c0*/  IMAD.MOV.U32 R5, RZ, RZ, R14 ;  /* 0x000000ffff057224 */ /* 0x000fca00078e000e */
[----:B------:R-:W-:-:S05]  /*299d0*/  SEL R5, R5, RZ, P5 ;  /* 0x000000ff05057207 */ /* 0x000fca0002800000 */
[----:B------:R-:W-:-:S04]  /*299e0*/  IMAD.IADD R3, R3, 0x1, R5 ;  /* 0x0000000103037824 */ /* 0x000fc800078e0205 */
[----:B------:R-:W-:-:S07]  /*299f0*/  IMAD.MOV.U32 R13, RZ, RZ, R3 ;  /* 0x000000ffff0d7224 */ /* 0x000fce00078e0003 */
[----:B------:R-:W-:Y:S05]  /*29a00*/  WARPSYNC.COLLECTIVE R15, `(.L_x_810) ;  /* 0x000000000f087348 */ /* 0x000fea0003c00000 */
[----:B------:R0:W1:Y:S02]  /*29a10*/  SHFL.IDX P6, R14, R13, R12, R11 ;  /* 0x0000000c0d0e7389 */ /* 0x00006400000c000b */
[----:B01----:R-:W-:Y:S01]  /*29a20*/  ENDCOLLECTIVE ;  /* 0x000000000000791b */ /* 0x003fe20003800000 */
.L_x_810:
[----:B------:R-:W-:Y:S01]  /*29a30*/  IMAD.MOV.U32 R5, RZ, RZ, R14 ;  /* 0x000000ffff057224 */ /* 0x000fe200078e000e */
[----:B------:R-:W-:Y:S06]  /*29a40*/  BRA `(.L_x_811) ;  /* 0xffffffb000647947 */ /* 0x000fec000383ffff */
.L_x_638:
[----:B------:R-:W-:Y:S01]  /*29a50*/  BSSY B0, `(.L_x_812) ;  /* 0x0000008000007945 */ /* 0x000fe20003800000 */
[----:B-----5:R-:W-:Y:S01]  /*29a60*/  IMAD.MOV.U32 R13, RZ, RZ, R2 ;  /* 0x000000ffff0d7224 */ /* 0x020fe200078e0002 */
[----:B------:R-:W-:Y:S01]  /*29a70*/  MOV R12, 0x1 ;  /* 0x00000001000c7802 */ /* 0x000fe20000000f00 */
[----:B------:R-:W-:Y:S02]  /*29a80*/  IMAD.MOV.U32 R11, RZ, RZ, RZ ;  /* 0x000000ffff0b7224 */ /* 0x000fe400078e00ff */
[----:B------:R-:W-:-:S07]  /*29a90*/  IMAD.MOV.U32 R15, RZ, RZ, -0x1 ;  /* 0xffffffffff0f7424 */ /* 0x000fce00078e00ff */
[----:B01----:R-:W-:Y:S05]  /*29aa0*/  WARPSYNC.COLLECTIVE R15, `(.L_x_813) ;  /* 0x000000000f087348 */ /* 0x003fea0003c00000 */
[----:B------:R2:W3:Y:S02]  /*29ab0*/  SHFL.UP P6, R14, R13, R12, R11 ;  /* 0x0400000c0d0e7389 */ /* 0x0004e400000c000b */
[----:B0123--:R-:W-:Y:S01]  /*29ac0*/  ENDCOLLECTIVE ;  /* 0x000000000000791b */ /* 0x00ffe20003800000 */
.L_x_813:
[----:B------:R-:W-:Y:S05]  /*29ad0*/  BSYNC B0 ;  /* 0x0000000000007941 */ /* 0x000fea0003800000 */
.L_x_812:
[----:B------:R-:W-:Y:S01]  /*29ae0*/  IMAD.MOV.U32 R3, RZ, RZ, R14 ;  /* 0x000000ffff037224 */ /* 0x000fe200078e000e */
[----:B------:R-:W-:Y:S01]  /*29af0*/  MOV R15, 0xffffffff ;  /* 0xffffffff000f7802 */ /* 0x000fe20000000f00 */
[----:B------:R-:W-:Y:S02]  /*29b00*/  IMAD.MOV.U32 R12, RZ, RZ, 0x2 ;  /* 0x00000002ff0c7424 */ /* 0x000fe400078e00ff */
[----:B------:R-:W-:Y:S01]  /*29b10*/  IMAD.MOV.U32 R11, RZ, RZ, RZ ;  /* 0x000000ffff0b7224 */ /* 0x000fe200078e00ff */
[----:B------:R-:W-:-:S04]  /*29b20*/  SEL R3, R3, RZ, P1 ;  /* 0x000000ff03037207 */ /* 0x000fc80000800000 */
[----:B------:R-:W-:-:S05]  /*29b30*/  IADD3 R3, R2, R3, RZ ;  /* 0x0000000302037210 */ /* 0x000fca0007ffe0ff */
[----:B------:R-:W-:-:S07]  /*29b40*/  IMAD.MOV.U32 R13, RZ, RZ, R3 ;  /* 0x000000ffff0d7224 */ /* 0x000fce00078e0003 */
[----:B------:R-:W-:Y:S05]  /*29b50*/  WARPSYNC.COLLECTIVE R15, `(.L_x_814) ;  /* 0x000000000f087348 */ /* 0x000fea0003c00000 */
[----:B------:R0:W1:Y:S02]  /*29b60*/  SHFL.UP P6, R14, R13, R12, R11 ;  /* 0x0400000c0d0e7389 */ /* 0x00006400000c000b */
[----:B01----:R-:W-:Y:S01]  /*29b70*/  ENDCOLLECTIVE ;  /* 0x000000000000791b */ /* 0x003fe20003800000 */
.L_x_814:
        /* <DEDUP_REMOVED lines=8> */
.L_x_815:
        /* <DEDUP_REMOVED lines=8> */
.L_x_816:
        /* <DEDUP_REMOVED lines=8> */
.L_x_817:
        /* <DEDUP_REMOVED lines=9> */
.L_x_818:
[----:B------:R-:W-:Y:S01]  /*29d90*/  IMAD.MOV.U32 R5, RZ, RZ, R14 ;  /* 0x000000ffff057224 */ /* 0x000fe200078e000e */
[----:B------:R-:W-:Y:S06]  /*29da0*/  BRA `(.L_x_819) ;  /* 0xffffffb0002c7947 */ /* 0x000fec000383ffff */
.L_x_640:
[----:B------:R-:W-:Y:S01]  /*29db0*/  BSSY B0, `(.L_x_820) ;  /* 0x0000006000007945 */ /* 0x000fe20003800000 */
[----:B------:R-:W-:Y:S01]  /*29dc0*/  PLOP3.LUT P6, PT, P6, PT, PT, 0x8, 0x0 ;  /* 0x000000000000781c */ /* 0x000fe200037ce170 */
[----:B------:R-:W-:-:S12]  /*29dd0*/  IMAD.MOV.U32 R15, RZ, RZ, -0x1 ;  /* 0xffffffffff0f7424 */ /* 0x000fd800078e00ff */
[----:B-1----:R-:W-:Y:S05]  /*29de0*/  WARPSYNC.COLLECTIVE R15, `(.L_x_821) ;  /* 0x000000000f087348 */ /* 0x002fea0003c00000 */
[----:B------:R-:W-:Y:S01]  /*29df0*/  VOTE.ANY R14, PT, P6 ;  /* 0x00000000000e7806 */ /* 0x000fe200030e0100 */
[----:B-1----:R-:W-:Y:S06]  /*29e00*/  ENDCOLLECTIVE ;  /* 0x000000000000791b */ /* 0x002fec0003800000 */
.L_x_821:
[----:B------:R-:W-:Y:S05]  /*29e10*/  BSYNC B0 ;  /* 0x0000000000007941 */ /* 0x000fea0003800000 */
.L_x_820:
[----:B------:R-:W-:Y:S01]  /*29e20*/  MOV R4, R14 ;  /* 0x0000000e00047202 */ /* 0x000fe20000000f00 */
[----:B------:R-:W-:Y:S01]  /*29e30*/  IMAD.MOV.U32 R13, RZ, RZ, R2 ;  /* 0x000000ffff0d7224 */ /* 0x000fe200078e0002 */
[----:B------:R-:W-:Y:S01]  /*29e40*/  MOV R15, 0xffffffff ;  /* 0xffffffff000f7802 */ /* 0x000fe20000000f00 */
[----:B------:R-:W-:Y:S01]  /*29e50*/  IMAD.MOV.U32 R11, RZ, RZ, 0x1f ;  /* 0x0000001fff0b7424 */ /* 0x000fe200078e00ff */
[----:B------:R-:W0:Y:S02]  /*29e60*/  POPC R3, R4 ;  /* 0x0000000400037309 */ /* 0x000e240000000000 */
[----:B0-----:R-:W-:-:S07]  /*29e70*/  IMAD.MOV.U32 R12, RZ, RZ, R3 ;  /* 0x000000ffff0c7224 */ /* 0x001fce00078e0003 */
[----:B------:R-:W-:Y:S05]  /*29e80*/  WARPSYNC.COLLECTIVE R15, `(.L_x_822) ;  /* 0x000000000f087348 */ /* 0x000fea0003c00000 */
[----:B------:R0:W1:Y:S02]  /*29e90*/  SHFL.IDX P6, R14, R13, R12, R11 ;  /* 0x0000000c0d0e7389 */ /* 0x00006400000c000b */
[----:B01----:R-:W-:Y:S01]  /*29ea0*/  ENDCOLLECTIVE ;  /* 0x000000000000791b */ /* 0x003fe20003800000 */
.L_x_822:
[----:B------:R-:W-:Y:S01]  /*29eb0*/  IMAD.MOV.U32 R2, RZ, RZ, R14 ;  /* 0x000000ffff027224 */ /* 0x000fe200078e000e */
[----:B------:R-:W-:Y:S06]  /*29ec0*/  BRA `(.L_x_823) ;  /* 0xffffffb000207947 */ /* 0x000fec000383ffff */
.L_x_642:
[----:B------:R-:W-:Y:S01]  /*29ed0*/  BSSY B0, `(.L_x_824) ;  /* 0x0000007000007945 */ /* 0x000fe20003800000 */
[----:B------:R-:W-:Y:S01]  /*29ee0*/  IMAD.MOV.U32 R13, RZ, RZ, R6 ;  /* 0x000000ffff0d7224 */ /* 0x000fe200078e0006 */
[----:B------:R-:W-:Y:S01]  /*29ef0*/  MOV R15, 0xffffffff ;  /* 0xffffffff000f7802 */ /* 0x000fe20000000f00 */
[----:B------:R-:W-:-:S07]  /*29f00*/  IMAD.MOV.U32 R11, RZ, RZ, 0x1f ;  /* 0x0000001fff0b7424 */ /* 0x000fce00078e00ff */
[----:B012---:R-:W-:Y:S05]  /*29f10*/  WARPSYNC.COLLECTIVE R15, `(.L_x_825) ;  /* 0x000000000f087348 */ /* 0x007fea0003c00000 */
[----:B------:R3:W4:Y:S02]  /*29f20*/  SHFL.IDX P6, R14, R13, R12, R11 ;  /* 0x0000000c0d0e7389 */ /* 0x00072400000c000b */
[----:B01234-:R-:W-:Y:S01]  /*29f30*/  ENDCOLLECTIVE ;  /* 0x000000000000791b */ /* 0x01ffe20003800000 */
.L_x_825:
[----:B------:R-:W-:Y:S05]  /*29f40*/  BSYNC B0 ;  /* 0x0000000000007941 */ /* 0x000fea0003800000 */
.L_x_824:
[----:B------:R-:W-:Y:S01]  /*29f50*/  IMAD.MOV.U32 R4, RZ, RZ, R14 ;  /* 0x000000ffff047224 */ /* 0x000fe200078e000e */
[----:B------:R-:W-:Y:S06]  /*29f60*/  BRA `(.L_x_641) ;  /* 0xffffffb000147947 */ /* 0x000fec000383ffff */
.L_x_646:
[----:B0-----:R0:W2:Y:S02]  /*29f70*/  SYNCS.PHASECHK.TRANS64.TRYWAIT P0, [R0+URZ+0x38820], R3 ;  /* 0x03882003000075a7 */ /* 0x0010a4000800017f */
[----:B--2---:R-:W-:Y:S05]  /*29f80*/  @!P0 NANOSLEEP.SYNCS 0x989680 ;  /* 0x009896800000895d */ /* 0x004fea0003900000 */
[----:B------:R-:W2:Y:S02]  /*29f90*/  @!P0 SYNCS.PHASECHK.TRANS64 P0, [R0+URZ+0x38820], R3 ;  /* 0x03882003000085a7 */ /* 0x000ea4000800007f */
[----:B--2---:R-:W-:Y:S05]  /*29fa0*/  @!P0 BRA `(.L_x_646) ;  /* 0xfffffffc00f08947 */ /* 0x004fea000383ffff */
[----:B------:R-:W-:Y:S05]  /*29fb0*/  BRA `(.L_x_826) ;  /* 0xffffffb4000c7947 */ /* 0x000fea000383ffff */
.L_x_647:
[----:B------:R-:W2:Y:S01]  /*29fc0*/  S2R R2, SR_TID.X ;  /* 0x0000000000027919 */ /* 0x000ea20000002100 */
[----:B------:R-:W-:Y:S01]  /*29fd0*/  BSSY B0, `(.L_x_827) ;  /* 0x000000a000007945 */ /* 0x000fe20003800000 */
[----:B------:R-:W-:Y:S01]  /*29fe0*/  IMAD.MOV.U32 R12, RZ, RZ, RZ ;  /* 0x000000ffff0c7224 */ /* 0x000fe200078e00ff */
[----:B------:R-:W-:Y:S01]  /*29ff0*/  MOV R11, 0x1f ;  /* 0x0000001f000b7802 */ /* 0x000fe20000000f00 */
[----:B------:R-:W-:Y:S01]  /*2a000*/  IMAD.MOV.U32 R15, RZ, RZ, -0x1 ;  /* 0xffffffffff0f7424 */ /* 0x000fe200078e00ff */
[----:B--2---:R-:W-:-:S04]  /*2a010*/  SHF.R.U32.HI R2, RZ, 0x5, R2 ;  /* 0x00000005ff027819 */ /* 0x004fc80000011602 */
[----:B------:R-:W-:-:S05]  /*2a020*/  LOP3.LUT R2, R2, 0x3, RZ, 0xc0, !PT ;  /* 0x0000000302027812 */ /* 0x000fca00078ec0ff */
[----:B------:R-:W-:-:S07]  /*2a030*/  IMAD.MOV.U32 R13, RZ, RZ, R2 ;  /* 0x000000ffff0d7224 */ /* 0x000fce00078e0002 */
[----:B01----:R-:W-:Y:S05]  /*2a040*/  WARPSYNC.COLLECTIVE R15, `(.L_x_828) ;  /* 0x000000000f087348 */ /* 0x003fea0003c00000 */
[----:B------:R2:W3:Y:S02]  /*2a050*/  SHFL.IDX P6, R14, R13, R12, R11 ;  /* 0x0000000c0d0e7389 */ /* 0x0004e400000c000b */
[----:B0123--:R-:W-:Y:S01]  /*2a060*/  ENDCOLLECTIVE ;  /* 0x000000000000791b */ /* 0x00ffe20003800000 */
.L_x_828:
[----:B------:R-:W-:Y:S05]  /*2a070*/  BSYNC B0 ;  /* 0x0000000000007941 */ /* 0x000fea0003800000 */
.L_x_827:
[----:B------:R-:W-:Y:S05]  /*2a080*/  BRA `(.L_x_829) ;  /* 0xffffffb000f47947 */ /* 0x000fea000383ffff */
.L_x_648:
[----:B------:R-:W-:Y:S01]  /*2a090*/  BSSY B0, `(.L_x_830) ;  /* 0x0000006000007945 */ /* 0x000fe20003800000 */
[----:B------:R-:W-:-:S07]  /*2a0a0*/  IMAD.MOV.U32 R15, RZ, RZ, -0x1 ;  /* 0xffffffffff0f7424 */ /* 0x000fce00078e00ff */
[----:B012---:R-:W-:Y:S05]  /*2a0b0*/  WARPSYNC.COLLECTIVE R15, `(.L_x_831) ;  /* 0x000000000f0c7348 */ /* 0x007fea0003c00000 */
[----:B------:R-:W-:Y:S02]  /*2a0c0*/  ELECT P6, UR62, PT ;  /* 0x00000000003e782f */ /* 0x000fe400038c0000 */
[----:B------:R-:W-:Y:S01]  /*2a0d0*/  MOV R14, UR62 ;  /* 0x0000003e000e7c02 */ /* 0x000fe20008000f00 */
[----:B012---:R-:W-:Y:S10]  /*2a0e0*/  ENDCOLLECTIVE ;  /* 0x000000000000791b */ /* 0x007ff40003800000 */
.L_x_831:
[----:B------:R-:W-:Y:S05]  /*2a0f0*/  BSYNC B0 ;  /* 0x0000000000007941 */ /* 0x000fea0003800000 */
.L_x_830:
[----:B------:R-:W-:Y:S05]  /*2a100*/  BRA `(.L_x_832) ;  /* 0xffffffb000e87947 */ /* 0x000fea000383ffff */
.L_x_650:
[----:B0-----:R0:W2:Y:S02]  /*2a110*/  SYNCS.PHASECHK.TRANS64.TRYWAIT P1, [R6+URZ], R5 ;  /* 0x00000005060075a7 */ /* 0x0010a4000802017f */
[----:B--2---:R-:W-:Y:S05]  /*2a120*/  @!P1 NANOSLEEP.SYNCS 0x989680 ;  /* 0x009896800000995d */ /* 0x004fea0003900000 */
[----:B------:R-:W2:Y:S02]  /*2a130*/  @!P1 SYNCS.PHASECHK.TRANS64 P1, [R6+URZ], R5 ;  /* 0x00000005060095a7 */ /* 0x000ea4000802007f */
[----:B--2---:R-:W-:Y:S05]  /*2a140*/  @!P1 BRA `(.L_x_650) ;  /* 0xfffffffc00f09947 */ /* 0x004fea000383ffff */
[----:B------:R-:W-:Y:S05]  /*2a150*/  BRA `(.L_x_833) ;  /* 0xffffffb400247947 */ /* 0x000fea000383ffff */
.L_x_651:
[----:B--2---:R2:W3:Y:S02]  /*2a160*/  SYNCS.PHASECHK.TRANS64.TRYWAIT P1, [R7+URZ], R2 ;  /* 0x00000002070075a7 */ /* 0x0044e4000802017f */
[----:B---3--:R-:W-:Y:S05]  /*2a170*/  @!P1 NANOSLEEP.SYNCS 0x989680 ;  /* 0x009896800000995d */ /* 0x008fea0003900000 */
[----:B------:R-:W3:Y:S02]  /*2a180*/  @!P1 SYNCS.PHASECHK.TRANS64 P1, [R7+URZ], R2 ;  /* 0x00000002070095a7 */ /* 0x000ee4000802007f */
[----:B---3--:R-:W-:Y:S05]  /*2a190*/  @!P1 BRA `(.L_x_651) ;  /* 0xfffffffc00f09947 */ /* 0x008fea000383ffff */
[----:B------:R-:W-:Y:S05]  /*2a1a0*/  BRA `(.L_x_834) ;  /* 0xffffffb400187947 */ /* 0x000fea000383ffff */
.L_x_653:
[----:B---3--:R3:W4:Y:S02]  /*2a1b0*/  SYNCS.PHASECHK.TRANS64.TRYWAIT P1, [R4+URZ+0x38860], R5 ;  /* 0x03886005040075a7 */ /* 0x008724000802017f */
[----:B----4-:R-:W-:Y:S05]  /*2a1c0*/  @!P1 NANOSLEEP.SYNCS 0x989680 ;  /* 0x009896800000995d */ /* 0x010fea0003900000 */
[----:B------:R-:W4:Y:S02]  /*2a1d0*/  @!P1 SYNCS.PHASECHK.TRANS64 P1, [R4+URZ+0x38860], R5 ;  /* 0x03886005040095a7 */ /* 0x000f24000802007f */
[----:B----4-:R-:W-:Y:S05]  /*2a1e0*/  @!P1 BRA `(.L_x_653) ;  /* 0xfffffffc00f09947 */ /* 0x010fea000383ffff */
[----:B------:R-:W-:Y:S05]  /*2a1f0*/  BRA `(.L_x_835) ;  /* 0xffffffb4001c7947 */ /* 0x000fea000383ffff */
.L_x_655:
[----:B----4-:R4:W0:Y:S02]  /*2a200*/  SYNCS.PHASECHK.TRANS64.TRYWAIT P1, [R3+URZ+0x38860], R2 ;  /* 0x03886002030075a7 */ /* 0x010824000802017f */
[----:B0-----:R-:W-:Y:S05]  /*2a210*/  @!P1 NANOSLEEP.SYNCS 0x989680 ;  /* 0x009896800000995d */ /* 0x001fea0003900000 */
[----:B------:R-:W0:Y:S02]  /*2a220*/  @!P1 SYNCS.PHASECHK.TRANS64 P1, [R3+URZ+0x38860], R2 ;  /* 0x03886002030095a7 */ /* 0x000e24000802007f */
[----:B0-----:R-:W-:Y:S05]  /*2a230*/  @!P1 BRA `(.L_x_655) ;  /* 0xfffffffc00f09947 */ /* 0x001fea000383ffff */
[----:B------:R-:W-:Y:S05]  /*2a240*/  BRA `(.L_x_836) ;  /* 0xffffffb4001c7947 */ /* 0x000fea000383ffff */
.L_x_657:
[----:B------:R0:W0:Y:S02]  /*2a250*/  SYNCS.PHASECHK.TRANS64.TRYWAIT P0, [R4+URZ+0x38880], R5 ;  /* 0x03888005040075a7 */ /* 0x000024000800017f */
[----:B0-----:R-:W-:Y:S05]  /*2a260*/  @!P0 NANOSLEEP.SYNCS 0x989680 ;  /* 0x009896800000895d */ /* 0x001fea0003900000 */
[----:B------:R-:W0:Y:S02]  /*2a270*/  @!P0 SYNCS.PHASECHK.TRANS64 P0, [R4+URZ+0x38880], R5 ;  /* 0x03888005040085a7 */ /* 0x000e24000800007f */
[----:B0-----:R-:W-:Y:S05]  /*2a280*/  @!P0 BRA `(.L_x_657) ;  /* 0xfffffffc00f08947 */ /* 0x001fea000383ffff */
[----:B------:R-:W-:Y:S05]  /*2a290*/  BRA `(.L_x_658) ;  /* 0xffffffb400187947 */ /* 0x000fea000383ffff */
.L_x_837:
        /* <DEDUP_REMOVED lines=14> */
.L_x_12952:


//--------------------- .text._ZN7cutlass13device_kernelIN5flash11enable_sm90INS1_16FlashAttnFwdSm90INS1_25CollectiveMainloopFwdSm90ILi2EN4cute5tupleIJNS5_1CILi1EEES8_S8_EEENS6_IJNS7_ILi128EEENS7_ILi64EEENS7_ILi256EEEEEELi256ENS_12float_e4m3_tEfNS_4arch4Sm90ELb0ELb1ELb0ELb0ELb0ELb0ELb0ELb1ELb1ELb1ELb0ELb0EEENS1_21CollectiveEpilogueFwdINS6_IJSA_SC_SB_EEES9_NS_10bfloat16_tESG_Li256ELb0ELb1ELb0ELb1EEENS1_30DynamicPersistentTileSchedulerILi256ELi128ELb0ELb1ELb1EEEEEEEEEvNT_6ParamsE --------------------------
	.section	.text._ZN7cutlass13device_kernelIN5flash11enable_sm90INS1_16FlashAttnFwdSm90INS1_25CollectiveMainloopFwdSm90ILi2EN4cute5tupleIJNS5_1CILi1EEES8_S8_EEENS6_IJNS7_ILi128EEENS7_ILi64EEENS7_ILi256EEEEEELi256ENS_12float_e4m3_tEfNS_4arch4Sm90ELb0ELb1ELb0ELb0ELb0ELb0ELb0ELb1ELb1ELb1ELb0ELb0EEENS1_21CollectiveEpilogueFwdINS6_IJSA_SC_SB_EEES9_NS_10bfloat16_tESG_Li256ELb0ELb1ELb0ELb1EEENS1_30DynamicPersistentTileSchedulerILi256ELi128ELb0ELb1ELb1EEEEEEEEEvNT_6ParamsE,"ax",@progbits
	.align	128
.text._ZN7cutlass13device_kernelIN5flash11enable_sm90INS1_16FlashAttnFwdSm90INS1_25CollectiveMainloopFwdSm90ILi2EN4cute5tupleIJNS5_1CILi1EEES8_S8_EEENS6_IJNS7_ILi128EEENS7_ILi64EEENS7_ILi256EEEEEELi256ENS_12float_e4m3_tEfNS_4arch4Sm90ELb0ELb1ELb0ELb0ELb0ELb0ELb0ELb1ELb1ELb1ELb0ELb0EEENS1_21CollectiveEpilogueFwdINS6_IJSA_SC_SB_EEES9_NS_10bfloat16_tESG_Li256ELb0ELb1ELb0ELb1EEENS1_30DynamicPersistentTileSchedulerILi256ELi128ELb0ELb1ELb1EEEEEEEEEvNT_6ParamsE:
        .type           _ZN7cutlass13device_kernelIN5flash11enable_sm90INS1_16FlashAttnFwdSm90INS1_25CollectiveMainloopFwdSm90ILi2EN4cute5tupleIJNS5_1CILi1EEES8_S8_EEENS6_IJNS7_ILi128EEENS7_ILi64EEENS7_ILi256EEEEEELi256ENS_12float_e4m3_tEfNS_4arch4Sm90ELb0ELb1ELb0ELb0ELb0ELb0ELb0ELb1ELb1ELb1ELb0ELb0EEENS1_21CollectiveEpilogueFwdINS6_IJSA_SC_SB_EEES9_NS_10bfloat16_tESG_Li256ELb0ELb1ELb0ELb1EEENS1_30DynamicPersistentTileSchedulerILi256ELi128ELb0ELb1ELb1EEEEEEEEEvNT_6ParamsE,@function
        .size           _ZN7cutlass13device_kernelIN5flash11enable_sm90INS1_16FlashAttnFwdSm90INS1_25CollectiveMainloopFwdSm90ILi2EN4cute5tupleIJNS5_1CILi1EEES8_S8_EEENS6_IJNS7_ILi128EEENS7_ILi64EEENS7_ILi256EEEEEELi256ENS_12float_e4m3_tEfNS_4arch4Sm90ELb0ELb1ELb0ELb0ELb0ELb0ELb0ELb1ELb1ELb1ELb0ELb0EEENS1_21CollectiveEpilogueFwdINS6_IJSA_SC_SB_EEES9_NS_10bfloat16_tESG_Li256ELb0ELb1ELb0ELb1EEENS1_30DynamicPersistentTileSchedulerILi256ELi128ELb0ELb1ELb1EEEEEEEEEvNT_6ParamsE,(.L_x_12953 - _ZN7cutlass13device_kernelIN5flash11enable_sm90INS1_16FlashAttnFwdSm90INS1_25CollectiveMainloopFwdSm90ILi2EN4cute5tupleIJNS5_1CILi1EEES8_S8_EEENS6_IJNS7_ILi128EEENS7_ILi64EEENS7_ILi256EEEEEELi256ENS_12float_e4m3_tEfNS_4arch4Sm90ELb0ELb1ELb0ELb0ELb0ELb0ELb0ELb1ELb1ELb1ELb0ELb0EEENS1_21CollectiveEpilogueFwdINS6_IJSA_SC_SB_EEES9_NS_10bfloat16_tESG_Li256ELb0ELb1ELb0ELb1EEENS1_30DynamicPersistentTileSchedulerILi256ELi128ELb0ELb1ELb1EEEEEEEEEvNT_6ParamsE)
        .other          _ZN7cutlass13device_kernelIN5flash11enable_sm90INS1_16FlashAttnFwdSm90INS1_25CollectiveMainloopFwdSm90ILi2EN4cute5tupleIJNS5_1CILi1EEES8_S8_EEENS6_IJNS7_ILi128EEENS7_ILi64EEENS7_ILi256EEEEEELi256ENS_12float_e4m3_tEfNS_4arch4Sm90ELb0ELb1ELb0ELb0ELb0ELb0ELb0ELb1ELb1ELb1ELb0ELb0EEENS1_21CollectiveEpilogueFwdINS6_IJSA_SC_SB_EEES9_NS_10bfloat16_tESG_Li256ELb0ELb1ELb0ELb1EEENS1_30DynamicPersistentTileSchedulerILi256ELi128ELb0ELb1ELb1EEEEEEEEEvNT_6ParamsE,@"STO_CUDA_ENTRY STV_DEFAULT"
_ZN7cutlass13device_kernelIN5flash11enable_sm90INS1_16FlashAttnFwdSm90INS1_25CollectiveMainloopFwdSm90ILi2EN4cute5tupleIJNS5_1CILi1EEES8_S8_EEENS6_IJNS7_ILi128EEENS7_ILi64EEENS7_ILi256EEEEEELi256ENS_12float_e4m3_tEfNS_4arch4Sm90ELb0ELb1ELb0ELb0ELb0ELb0ELb0ELb1ELb1ELb1ELb0ELb0EEENS1_21CollectiveEpilogueFwdINS6_IJSA_SC_SB_EEES9_NS_10bfloat16_tESG_Li256ELb0ELb1ELb0ELb1EEENS1_30DynamicPersistentTileSchedulerILi256ELi128ELb0ELb1ELb1EEEEEEEEEvNT_6ParamsE:
        /* <DEDUP_REMOVED lines=18> */
.L_x_839:
[----:B------:R-:W-:Y:S05]  /*0120*/  BSYNC B0 ;  /* 0x0000000000007941 */ /* 0x000fea0003800000 */
.L_x_838:
        /* <DEDUP_REMOVED lines=41> */
.L_x_840:
        /* <DEDUP_REMOVED lines=22> */
.L_x_841:
        /* <DEDUP_REMOVED lines=18> */
.L_x_842:
        /* <DEDUP_REMOVED lines=22> */
.L_x_843:
        /* <DEDUP_REMOVED lines=22> */
.L_x_844:
[----:B------:R-:W-:Y:S01]  /*0900*/  PLOP3.LUT P0, PT, PT, PT, UP0, 0x80, 0x0 ;  /* 0x000000000000781c */ /* 0x000fe20003f0f008 */
[----:B------:R-:W-:Y:S01]  /*0910*/  UMOV UR38, 0x1 ;  /* 0x0000000100267882 */ /* 0x000fe20000000000 */
[----:B------:R-:W-:Y:S01]  /*0920*/  NOP ;  /* 0x0000000000007918 */ /* 0x000fe20000000000 */
[----:B------:R-:W-:Y:S01]  /*0930*/  USEL UR38, UR38, 0x2, !UP0 ;  /* 0x0000000226267887 */ /* 0x000fe2000c000000 */
[----:B------:R-:W-:Y:S01]  /*0940*/  ULDC.64 UR50, c[0x0][0x208] ;  /* 0x0000820000327ab9 */ /* 0x000fe20000000a00 */
[----:B012-4-:R-:W-:Y:S08]  /*0950*/  BAR.SYNC.DEFER_BLOCKING 0x0 ;  /* 0x0000000000007b1d */ /* 0x017ff00000010000 */
[----:B------:R-:W-:Y:S05]  /*0960*/  @!P0 BRA `(.L_x_845) ;  /* 0x000000e0005c8947 */ /* 0x000fea0003800000 */
.L_x_846:
[----:B------:R-:W-:-:S08]  /*0970*/  NOP ;  /* 0x0000000000007918 */ /* 0x000fd00000000000 */
[----:B------:R-:W0:Y:S02]  /*0980*/  USETMAXREG.TRY_ALLOC.CTAPOOL UP0, 0xf0 ;  /* 0x000000f0000079c8 */ /* 0x000e240008000600 */
[----:B0-----:R-:W-:-:S13]  /*0990*/  PLOP3.LUT P0, PT, PT, PT, UP0, 0x80, 0x0 ;  /* 0x000000000000781c */ /* 0x001fda0003f0f008 */
[----:B------:R-:W-:Y:S05]  /*09a0*/  @!P0 BRA `(.L_x_846) ;  /* 0xfffffffc00f08947 */ /* 0x000fea000383ffff */
[----:B------:R-:W0:Y:S01]  /*09b0*/  S2R R2, SR_TID.X ;  /* 0x0000000000027919 */ /* 0x000e220000002100 */
[----:B------:R-:W1:Y:S08]  /*09c0*/  S2UR UR4, SR_CTAID.X ;  /* 0x00000000000479c3 */ /* 0x000e700000002500 */
[----:B------:R-:W-:Y:S08]  /*09d0*/  BAR.ARV 0x4, 0x180 ;  /* 0x0106000000007b1d */ /* 0x000ff00000002000 */
        /* <DEDUP_REMOVED lines=9> */
[----:B------:R-:W-:Y:S01]  /*0a70*/  UMOV UR47, URZ ;  /* 0x0000003f002f7c82 */ /* 0x000fe20008000000 */
[----:B------:R-:W-:Y:S02]  /*0a80*/  UMOV UR46, URZ ;  /* 0x0000003f002e7c82 */ /* 0x000fe40008000000 */
[----:B------:R-:W-:Y:S01]  /*0a90*/  SHF.R.S32.HI R0, RZ, 0x1f, R201 ;  /* 0x0000001fff007819 */ /* 0x000fe200000114c9 */
[----:B------:R-:W-:-:S03]  /*0aa0*/  UMOV UR52, URZ ;  /* 0x0000003f00347c82 */ /* 0x000fc60008000000 */
[CC--:B------:R-:W-:Y:S02]  /*0ab0*/  LEA.HI R3, R0.reuse, R201.reuse, RZ, 0x7 ;  /* 0x000000c900037211 */ /* 0x0c0fe400078f38ff */
[-C--:B------:R-:W-:Y:S02]  /*0ac0*/  LEA.HI R4, R0, R201.reuse, RZ, 0x5 ;  /* 0x000000c900047211 */ /* 0x080fe400078f28ff */
[----:B------:R-:W-:Y:S02]  /*0ad0*/  LOP3.LUT R2, R3, 0xffffff80, RZ, 0xc0, !PT ;  /* 0xffffff8003027812 */ /* 0x000fe400078ec0ff */
[----:B------:R-:W-:Y:S01]  /*0ae0*/  SHF.R.S32.HI R194, RZ, 0x7, R3 ;  /* 0x00000007ffc27819 */ /* 0x000fe20000011403 */
[----:B------:R-:W-:Y:S02]  /*0af0*/  IMAD.SHL.U32 R6, R4, 0x20, RZ ;  /* 0x0000002004067824 */ /* 0x000fe400078e00ff */
[----:B------:R-:W-:Y:S01]  /*0b00*/  IMAD.IADD R193, R201, 0x1, -R2 ;  /* 0x00000001c9c17824 */ /* 0x000fe200078e0a02 */
[----:B------:R-:W-:-:S02]  /*0b10*/  LEA.HI R2, R0, R201, RZ, 0x4 ;  /* 0x000000c900027211 */ /* 0x000fc400078f20ff */
[----:B------:R-:W-:Y:S02]  /*0b20*/  LOP3.LUT R7, R6, 0xfffffc00, RZ, 0xc0, !PT ;  /* 0xfffffc0006077812 */ /* 0x000fe400078ec0ff */
[----:B------:R-:W-:Y:S02]  /*0b30*/  SHF.R.S32.HI R8, RZ, 0x1f, R193 ;  /* 0x0000001fff087819 */ /* 0x000fe400000114c1 */
[----:B------:R-:W-:Y:S02]  /*0b40*/  SHF.R.S32.HI R5, RZ, 0x4, R2 ;  /* 0x00000004ff057819 */ /* 0x000fe40000011402 */
[----:B------:R-:W-:Y:S02]  /*0b50*/  LEA.HI R9, R8, R193, RZ, 0x2 ;  /* 0x000000c108097211 */ /* 0x000fe400078f10ff */
[C---:B------:R-:W-:Y:S02]  /*0b60*/  LOP3.LUT R4, R2.reuse, 0x3fffff0, RZ, 0xc0, !PT ;  /* 0x03fffff002047812 */ /* 0x040fe400078ec0ff */
[----:B------:R-:W-:-:S02]  /*0b70*/  LEA.HI R2, R2, R5, RZ, 0x1 ;  /* 0x0000000502027211 */ /* 0x000fc400078f08ff */
[-C--:B------:R-:W-:Y:S01]  /*0b80*/  LEA.HI R6, R0, R201.reuse, RZ, 0x2 ;  /* 0x000000c900067211 */ /* 0x080fe200078f10ff */
[----:B------:R-:W-:Y:S01]  /*0b90*/  IMAD.IADD R4, R201, 0x1, -R4 ;  /* 0x00000001c9047824 */ /* 0x000fe200078e0a04 */
[--C-:B------:R-:W-:Y:S02]  /*0ba0*/  SHF.R.S32.HI R10, RZ, 0x2, R9.reuse ;  /* 0x00000002ff0a7819 */ /* 0x100fe40000011409 */
[----:B------:R-:W-:Y:S01]  /*0bb0*/  SHF.R.S32.HI R11, RZ, 0x1f, R9 ;  /* 0x0000001fff0b7819 */ /* 0x000fe20000011409 */
[----:B------:R-:W-:Y:S01]  /*0bc0*/  IMAD R7, R4, 0x40, R7 ;  /* 0x0000004004077824 */ /* 0x000fe200078e0207 */
[----:B------:R-:W-:Y:S02]  /*0bd0*/  LOP3.LUT R2, R2, 0x1ffffffe, RZ, 0xc0, !PT ;  /* 0x1ffffffe02027812 */ /* 0x000fe400078ec0ff */
[----:B------:R-:W-:Y:S02]  /*0be0*/  LOP3.LUT R6, R6, 0xfffffffc, RZ, 0xc0, !PT ;  /* 0xfffffffc06067812 */ /* 0x000fe400078ec0ff */
[----:B------:R-:W-:Y:S01]  /*0bf0*/  LEA.HI R0, R0, R201, RZ, 0x3 ;  /* 0x000000c900007211 */ /* 0x000fe200078f18ff */
[----:B------:R-:W-:Y:S01]  /*0c00*/  IMAD.IADD R196, R5, 0x1, -R2 ;  /* 0x0000000105c47824 */ /* 0x000fe200078e0a02 */
[----:B------:R-:W-:Y:S01]  /*0c10*/  LEA.HI R11, R11, R10, RZ, 0x3 ;  /* 0x0000000a0b0b7211 */ /* 0x000fe200078f18ff */
[----:B------:R-:W-:Y:S01]  /*0c20*/  IMAD.IADD R6, R201, 0x1, -R6 ;  /* 0x00000001c9067824 */ /* 0x000fe200078e0a06 */
[----:B------:R-:W-:Y:S01]  /*0c30*/  LOP3.LUT R2, R0, 0xfffffff8, RZ, 0xc0, !PT ;  /* 0xfffffff800027812 */ /* 0x000fe200078ec0ff */
[----:B------:R-:W-:Y:S01]  /*0c40*/  IMAD R196, R196, 0x8, R7 ;  /* 0x00000008c4c47824 */ /* 0x000fe200078e0207 */
[----:B------:R-:W-:-:S02]  /*0c50*/  LOP3.LUT R11, R11, 0xfffffff8, RZ, 0xc0, !PT ;  /* 0xfffffff80b0b7812 */ /* 0x000fc400078ec0ff */
[----:B------:R-:W-:Y:S01]  /*0c60*/  LEA.HI R8, R8, R193, RZ, 0x5 ;  /* 0x000000c108087211 */ /* 0x000fe200078f28ff */
[----:B------:R-:W-:Y:S01]  /*0c70*/  IMAD.IADD R23, R201, 0x1, -R2 ;  /* 0x00000001c9177824 */ /* 0x000fe200078e0a02 */
[----:B------:R-:W-:Y:S01]  /*0c80*/  LEA.HI R3, R3, R194, RZ, 0x1 ;  /* 0x000000c203037211 */ /* 0x000fe200078f08ff */
[----:B------:R-:W-:Y:S01]  /*0c90*/  IMAD.IADD R11, R10, 0x1, -R11 ;  /* 0x000000010a0b7824 */ /* 0x000fe200078e0a0b */
[----:B------:R-:W-:Y:S01]  /*0ca0*/  SHF.R.S32.HI R8, RZ, 0x5, R8 ;  /* 0x00000005ff087819 */ /* 0x000fe20000011408 */
[----:B------:R-:W-:Y:S01]  /*0cb0*/  IMAD.SHL.U32 R16, R23, 0x8, RZ ;  /* 0x0000000817107824 */ /* 0x000fe200078e00ff */
[----:B------:R-:W-:Y:S02]  /*0cc0*/  LEA.HI R4, R6, R6, RZ, 0x1 ;  /* 0x0000000606047211 */ /* 0x000fe400078f08ff */
[----:B------:R-:W-:Y:S01]  /*0cd0*/  LOP3.LUT R3, R3, 0x3fffffe, RZ, 0xc0, !PT ;  /* 0x03fffffe03037812 */ /* 0x000fe200078ec0ff */
[----:B------:R-:W-:Y:S01]  /*0ce0*/  IMAD R8, R8, 0x10, R11 ;  /* 0x0000001008087824 */ /* 0x000fe200078e020b */
[----:B------:R-:W-:Y:S01]  /*0cf0*/  LOP3.LUT R5, R4, 0x1ffffffe, RZ, 0xc0, !PT ;  /* 0x1ffffffe04057812 */ /* 0x000fe200078ec0ff */
[----:B------:R-:W-:Y:S01]  /*0d00*/  VIADD R19, R16, 0x40 ;  /* 0x0000004010137836 */ /* 0x000fe20000000000 */
[----:B------:R-:W-:Y:S01]  /*0d10*/  LOP3.LUT R2, R9, 0x7ffffffc, RZ, 0xc0, !PT ;  /* 0x7ffffffc09027812 */ /* 0x000fe200078ec0ff */
[----:B------:R-:W-:Y:S01]  /*0d20*/  IMAD.IADD R3, R194, 0x1, -R3 ;  /* 0x00000001c2037824 */ /* 0x000fe200078e0a03 */
[----:B------:R-:W-:Y:S01]  /*0d30*/  SHF.R.S32.HI R192, RZ, 0x3, R0 ;  /* 0x00000003ffc07819 */ /* 0x000fe20000011400 */
[C---:B------:R-:W-:Y:S01]  /*0d40*/  VIADD R18, R16.reuse, 0x80 ;  /* 0x0000008010127836 */ /* 0x040fe20000000000 */
[----:B------:R-:W-:Y:S01]  /*0d50*/  SHF.R.S32.HI R200, RZ, 0x1f, R16 ;  /* 0x0000001fffc87819 */ /* 0x000fe20000011410 */
[----:B------:R-:W-:Y:S01]  /*0d60*/  VIADD R22, R16, 0xc0 ;  /* 0x000000c010167836 */ /* 0x000fe20000000000 */
[----:B------:R-:W-:Y:S01]  /*0d70*/  SHF.R.S32.HI R199, RZ, 0x1f, R19 ;  /* 0x0000001fffc77819 */ /* 0x000fe20000011413 */
[----:B------:R-:W-:Y:S01]  /*0d80*/  IMAD.IADD R6, R6, 0x1, -R5 ;  /* 0x0000000106067824 */ /* 0x000fe200078e0a05 */
[----:B------:R-:W-:Y:S01]  /*0d90*/  SHF.R.S32.HI R198, RZ, 0x1f, R18 ;  /* 0x0000001fffc67819 */ /* 0x000fe20000011412 */
[----:B------:R-:W-:Y:S01]  /*0da0*/  IMAD R195, R3, 0x40, R8 ;  /* 0x0000004003c37824 */ /* 0x000fe200078e0208 */
[----:B------:R-:W-:Y:S01]  /*0db0*/  SHF.R.S32.HI R197, RZ, 0x1f, R22 ;  /* 0x0000001fffc57819 */ /* 0x000fe20000011416 */
[----:B------:R-:W-:-:S02]  /*0dc0*/  IMAD.IADD R2, R193, 0x1, -R2 ;  /* 0x00000001c1027824 */ /* 0x000fc400078e0a02 */
[----:B------:R-:W-:-:S07]  /*0dd0*/  IMAD R17, R6, 0x8, R195 ;  /* 0x0000000806117824 */ /* 0x000fce00078e02c3 */
.L_x_947:
[----:B------:R-:W-:Y:S01]  /*0de0*/  ULDC UR5, c[0x0][0xc60] ;  /* 0x0003180000057ab9 */ /* 0x000fe20000000800 */
[----:B------:R-:W-:Y:S01]  /*0df0*/  UMOV UR9, UR4 ;  /* 0x0000000400097c82 */ /* 0x000fe20008000000 */
[----:B------:R-:W-:-:S11]  /*0e00*/  UISETP.NE.AND UP0, UPT, UR5, 0x1, UPT ;  /* 0x000000010500788c */ /* 0x000fd6000bf05270 */
[----:B------:R-:W-:Y:S01]  /*0e10*/  @UP0 ULDC UR6, c[0x0][0xc64] ;  /* 0x0003190000060ab9 */ /* 0x000fe20000000800 */
[----:B------:R-:W-:Y:S01]  /*0e20*/  @UP0 ULDC UR8, c[0x0][0xc68] ;  /* 0x00031a0000080ab9 */ /* 0x000fe20000000800 */
[----:B------:R-:W-:-:S04]  /*0e30*/  UIMAD.WIDE.U32 UR6, UR4, UR6, URZ ;  /* 0x00000006040672a5 */ /* 0x000fc8000f8e003f */
[----:B------:R-:W-:-:S03]  /*0e40*/  @UP0 USHF.R.U32.HI UR9, URZ, UR8, UR7 ;  /* 0x000000083f090299 */ /* 0x000fc60008011607 */
[----:B------:R-:W-:Y:S02]  /*0e50*/  ULDC UR6, c[0x0][0xc78] ;  /* 0x00031e0000067ab9 */ /* 0x000fe40000000800 */
[----:B------:R-:W-:Y:S02]  /*0e60*/  UISETP.GE.AND UP0, UPT, UR9, UR6, UPT ;  /* 0x000000060900728c */ /* 0x000fe4000bf06270 */
[----:B------:R-:W-:-:S04]  /*0e70*/  UIADD3 UR6, -UR9, URZ, URZ ;  /* 0x0000003f09067290 */ /* 0x000fc8000fffe13f */
[----:B------:R-:W-:Y:S01]  /*0e80*/  PLOP3.LUT P0, PT, PT, PT, UP0, 0x80, 0x0 ;  /* 0x000000000000781c */ /* 0x000fe20003f0f008 */
[----:B------:R-:W-:-:S12]  /*0e90*/  UIMAD UR7, UR5, UR6, UR4 ;  /* 0x00000006050772a4 */ /* 0x000fd8000f8e0204 */
[----:B012345:R-:W-:Y:S05]  /*0ea0*/  @!P0 BRA `(.L_x_847) ;  /* 0x0000000000208947 */ /* 0x03ffea0003800000 */
[----:B------:R-:W-:Y:S01]  /*0eb0*/  ULDC UR6, c[0x0][0xc6c] ;  /* 0x00031b0000067ab9 */ /* 0x000fe20000000800 */
[----:B------:R-:W-:Y:S01]  /*0ec0*/  UMOV UR8, UR7 ;  /* 0x0000000700087c82 */ /* 0x000fe20008000000 */
[----:B------:R-:W-:-:S11]  /*0ed0*/  UISETP.NE.AND UP0, UPT, UR6, 0x1, UPT ;  /* 0x000000010600788c */ /* 0x000fd6000bf05270 */
[----:B------:R-:W-:Y:S02]  /*0ee0*/  @UP0 ULDC.64 UR10, c[0x0][0xc70] ;  /* 0x00031c00000a0ab9 */ /* 0x000fe40000000a00 */
[----:B------:R-:W-:-:S04]  /*0ef0*/  UIMAD.WIDE.U32 UR4, UR7, UR10, URZ ;  /* 0x0000000a070472a5 */ /* 0x000fc8000f8e003f */
[----:B------:R-:W-:-:S04]  /*0f00*/  @UP0 USHF.R.U32.HI UR8, URZ, UR11, UR5 ;  /* 0x0000000b3f080299 */ /* 0x000fc80008011605 */
[----:B------:R-:W-:Y:S01]  /*0f10*/  UIMAD UR4, UR8, UR6, URZ ;  /* 0x00000006080472a4 */ /* 0x000fe2000f8e023f */
[----:B------:R-:W-:Y:S11]  /*0f20*/  BRA `(.L_x_848) ;  /* 0x00000000001c7947 */ /* 0x000ff60003800000 */
.L_x_847:
[----:B------:R-:W-:Y:S01]  /*0f30*/  ULDC UR6, c[0x0][0xc54] ;  /* 0x0003150000067ab9 */ /* 0x000fe20000000800 */
[----:B------:R-:W-:Y:S01]  /*0f40*/  UMOV UR8, UR7 ;  /* 0x0000000700087c82 */ /* 0x000fe20008000000 */
[----:B------:R-:W-:-:S11]  /*0f50*/  UISETP.NE.AND UP0, UPT, UR6, 0x1, UPT ;  /* 0x000000010600788c */ /* 0x000fd6000bf05270 */
[----:B------:R-:W-:Y:S02]  /*0f60*/  @UP0 ULDC.64 UR10, c[0x0][0xc58] ;  /* 0x00031600000a0ab9 */ /* 0x000fe40000000a00 */
[----:B------:R-:W-:-:S04]  /*0f70*/  UIMAD.WIDE.U32 UR4, UR7, UR10, URZ ;  /* 0x0000000a070472a5 */ /* 0x000fc8000f8e003f */
[----:B------:R-:W-:-:S04]  /*0f80*/  @UP0 USHF.R.U32.HI UR8, URZ, UR11, UR5 ;  /* 0x0000000b3f080299 */ /* 0x000fc80008011605 */
[----:B------:R-:W-:-:S12]  /*0f90*/  UIMAD UR4, UR8, UR6, URZ ;  /* 0x00000006080472a4 */ /* 0x000fd8000f8e023f */
.L_x_848:
[----:B------:R-:W-:Y:S01]  /*0fa0*/  ULDC UR42, c[0x0][0xc48] ;  /* 0x00031200002a7ab9 */ /* 0x000fe20000000800 */
[----:B------:R-:W-:Y:S01]  /*0fb0*/  UIADD3 UR6, UR7, -UR4, URZ ;  /* 0x8000000407067290 */ /* 0x000fe2000fffe03f */
[----:B------:R-:W-:Y:S01]  /*0fc0*/  IMAD.MOV.U32 R3, RZ, RZ, 0x3f800000 ;  /* 0x3f800000ff037424 */ /* 0x000fe200078e00ff */
[----:B------:R-:W-:Y:S01]  /*0fd0*/  UISETP.NE.AND UP2, UPT, UR42, 0x1, UPT ;  /* 0x000000012a00788c */ /* 0x000fe2000bf45270 */
[----:B------:R-:W-:Y:S01]  /*0fe0*/  IMAD.MOV.U32 R0, RZ, RZ, 0x3f800000 ;  /* 0x3f800000ff007424 */ /* 0x000fe200078e00ff */
[----:B------:R-:W-:Y:S01]  /*0ff0*/  ULDC.64 UR4, c[0x0][0x990] ;  /* 0x0002640000047ab9 */ /* 0x000fe20000000a00 */
[----:B------:R-:W-:Y:S01]  /*1000*/  ULDC UR18, c[0x0][0xc54] ;  /* 0x0003150000127ab9 */ /* 0x000fe20000000800 */
[----:B------:R-:W-:Y:S02]  /*1010*/  UISETP.NE.U32.AND UP0, UPT, UR4, URZ, UPT ;  /* 0x0000003f0400728c */ /* 0x000fe4000bf05070 */
[----:B------:R-:W-:Y:S02]  /*1020*/  UIMAD UR18, UR9, UR18, UR6 ;  /* 0x00000012091272a4 */ /* 0x000fe4000f8e0206 */
[----:B------:R-:W-:Y:S01]  /*1030*/  UISETP.NE.AND.EX UP0, UPT, UR5, URZ, UPT, UP0 ;  /* 0x0000003f0500728c */ /* 0x000fe2000bf05300 */
[----:B------:R-:W-:-:S02]  /*1040*/  ULDC.64 UR6, c[0x0][0x998] ;  /* 0x0002660000067ab9 */ /* 0x000fc40000000a00 */
[----:B------:R-:W-:Y:S01]  /*1050*/  @UP2 ULDC UR10, c[0x0][0xc4c] ;  /* 0x00031300000a2ab9 */ /* 0x000fe20000000800 */
[----:B------:R-:W-:Y:S02]  /*1060*/  UISETP.NE.U32.AND UP1, UPT, UR6, URZ, UPT ;  /* 0x0000003f0600728c */ /* 0x000fe4000bf25070 */
[----:B------:R-:W-:Y:S01]  /*1070*/  UIMAD.WIDE.U32 UR10, UR18, UR10, URZ ;  /* 0x0000000a120a72a5 */ /* 0x000fe2000f8e003f */
[----:B------:R-:W-:Y:S01]  /*1080*/  PLOP3.LUT P0, PT, PT, PT, UP0, 0x80, 0x0 ;  /* 0x000000000000781c */ /* 0x000fe20003f0f008 */
[----:B------:R-:W-:Y:S01]  /*1090*/  @UP2 ULDC UR9, c[0x0][0xc50] ;  /* 0x0003140000092ab9 */ /* 0x000fe20000000800 */
[----:B------:R-:W-:Y:S01]  /*10a0*/  UISETP.NE.AND.EX UP1, UPT, UR7, URZ, UPT, UP1 ;  /* 0x0000003f0700728c */ /* 0x000fe2000bf25310 */
[----:B------:R-:W-:Y:S01]  /*10b0*/  UMOV UR45, UR18 ;  /* 0x00000012002d7c82 */ /* 0x000fe20008000000 */
[----:B------:R-:W-:Y:S02]  /*10c0*/  @UP2 USHF.R.U32.HI UR45, URZ, UR9, UR11 ;  /* 0x000000093f2d2299 */ /* 0x000fe4000801160b */
[----:B------:R-:W-:-:S02]  /*10d0*/  ULOP3.LUT UR8, UR8, 0x1ffffff, URZ, 0x3c, !UPT ;  /* 0x01ffffff08087892 */ /* 0x000fc4000f8e3c3f */
[----:B------:R-:W-:Y:S01]  /*10e0*/  PLOP3.LUT P1, PT, PT, PT, UP1, 0x80, 0x0 ;  /* 0x000000000000781c */ /* 0x000fe20003f2f018 */
[----:B------:R-:W-:Y:S01]  /*10f0*/  @UP0 USHF.R.S32.HI UR9, URZ, 0x1f, UR45 ;  /* 0x0000001f3f090899 */ /* 0x000fe2000801142d */
[----:B------:R-:W-:Y:S01]  /*1100*/  @UP0 ULDC.64 UR10, c[0x0][0x9a8] ;  /* 0x00026a00000a0ab9 */ /* 0x000fe20000000a00 */
[----:B------:R-:W-:Y:S02]  /*1110*/  UIADD3 UR15, -UR45, URZ, URZ ;  /* 0x0000003f2d0f7290 */ /* 0x000fe4000fffe13f */
[----:B------:R-:W-:Y:S02]  /*1120*/  @UP0 UIMAD UR9, UR9, UR10, URZ ;  /* 0x0000000a090902a4 */ /* 0x000fe4000f8e023f */
[----:B------:R-:W-:Y:S02]  /*1130*/  @UP0 UIMAD.WIDE.U32 UR12, UR45, UR10, URZ ;  /* 0x0000000a2d0c02a5 */ /* 0x000fe4000f8e003f */
[----:B------:R-:W-:Y:S01]  /*1140*/  @UP1 USHF.R.S32.HI UR10, URZ, 0x1f, UR45 ;  /* 0x0000001f3f0a1899 */ /* 0x000fe2000801142d */
[----:B------:R-:W-:Y:S01]  /*1150*/  @UP1 ULDC.64 UR16, c[0x0][0x9b8] ;  /* 0x00026e0000101ab9 */ /* 0x000fe20000000a00 */
[----:B------:R-:W-:-:S02]  /*1160*/  @UP0 UIMAD UR14, UR45, UR11, UR9 ;  /* 0x0000000b2d0e02a4 */ /* 0x000fc4000f8e0209 */
[----:B------:R-:W-:Y:S02]  /*1170*/  @UP1 UIMAD UR9, UR10, UR16, URZ ;  /* 0x000000100a0912a4 */ /* 0x000fe4000f8e023f */
[----:B------:R-:W-:Y:S02]  /*1180*/  UIMAD UR42, UR42, UR15, UR18 ;  /* 0x0000000f2a2a72a4 */ /* 0x000fe4000f8e0212 */
[----:B------:R-:W-:Y:S02]  /*1190*/  @UP1 UIMAD UR15, UR45, UR17, UR9 ;  /* 0x000000112d0f12a4 */ /* 0x000fe4000f8e0209 */
[----:B------:R-:W-:Y:S02]  /*11a0*/  @UP0 USHF.R.S32.HI UR9, URZ, 0x1f, UR42 ;  /* 0x0000001f3f090899 */ /* 0x000fe4000801142a */
[----:B------:R-:W-:Y:S02]  /*11b0*/  @UP1 UIMAD.WIDE.U32 UR10, UR45, UR16, URZ ;  /* 0x000000102d0a12a5 */ /* 0x000fe4000f8e003f */
[----:B------:R-:W-:Y:S01]  /*11c0*/  @UP1 USHF.R.S32.HI UR20, URZ, 0x1f, UR42 ;  /* 0x0000001f3f141899 */ /* 0x000fe2000801142a */
[----:B------:R-:W-:Y:S01]  /*11d0*/  @UP0 ULDC.64 UR16, c[0x0][0x9b0] ;  /* 0x00026c0000100ab9 */ /* 0x000fe20000000a00 */
[----:B------:R-:W-:Y:S01]  /*11e0*/  @UP1 ULDC.64 UR18, c[0x0][0x9c0] ;  /* 0x0002700000121ab9 */ /* 0x000fe20000000a00 */
[----:B------:R-:W-:-:S02]  /*11f0*/  @UP0 UIADD3 UR13, UR13, UR14, URZ ;  /* 0x0000000e0d0d0290 */ /* 0x000fc4000fffe03f */
[----:B------:R-:W-:Y:S02]  /*1200*/  @UP0 UIMAD UR9, UR9, UR16, URZ ;  /* 0x00000010090902a4 */ /* 0x000fe4000f8e023f */
[----:B------:R-:W-:Y:S02]  /*1210*/  @UP1 UIADD3 UR11, UR11, UR15, URZ ;  /* 0x0000000f0b0b1290 */ /* 0x000fe4000fffe03f */
[----:B------:R-:W-:Y:S02]  /*1220*/  @UP1 UIMAD UR14, UR20, UR18, URZ ;  /* 0x00000012140e12a4 */ /* 0x000fe4000f8e023f */
[----:B------:R-:W-:Y:S02]  /*1230*/  @UP0 UIMAD UR9, UR42, UR17, UR9 ;  /* 0x000000112a0902a4 */ /* 0x000fe4000f8e0209 */
[----:B------:R-:W-:Y:S02]  /*1240*/  @UP0 UIMAD.WIDE.U32 UR12, UR42, UR16, UR12 ;  /* 0x000000102a0c02a5 */ /* 0x000fe4000f8e000c */
[----:B------:R-:W-:-:S02]  /*1250*/  @UP1 UIMAD UR14, UR42, UR19, UR14 ;  /* 0x000000132a0e12a4 */ /* 0x000fc4000f8e020e */
[----:B------:R-:W-:Y:S02]  /*1260*/  @UP1 UIMAD.WIDE.U32 UR10, UR42, UR18, UR10 ;  /* 0x000000122a0a12a5 */ /* 0x000fe4000f8e000a */
        /* <DEDUP_REMOVED lines=8> */
[----:B------:R-:W-:Y:S01]  /*12f0*/  ULDC UR44, c[0x0][0x424] ;  /* 0x00010900002c7ab9 */ /* 0x000fe20000000800 */
[----:B------:R-:W-:Y:S01]  /*1300*/  IMAD.U32 R5, RZ, RZ, UR5 ;  /* 0x00000005ff057e24 */ /* 0x000fe2000f8e00ff */
[----:B------:R-:W-:Y:S01]  /*1310*/  ULDC.64 UR4, c[0x0][0x418] ;  /* 0x0001060000047ab9 */ /* 0x000fe20000000a00 */
[----:B------:R-:W-:Y:S01]  /*1320*/  IMAD.U32 R7, RZ, RZ, UR7 ;  /* 0x00000007ff077e24 */ /* 0x000fe2000f8e00ff */
[----:B------:R-:W-:Y:S01]  /*1330*/  ULDC UR53, c[0x0][0x288] ;  /* 0x0000a20000357ab9 */ /* 0x000fe20000000800 */
[----:B------:R-:W-:Y:S01]  /*1340*/  ULDC UR10, c[0x0][0x2f0] ;  /* 0x0000bc00000a7ab9 */ /* 0x000fe20000000800 */
[----:B------:R-:W2:Y:S01]  /*1350*/  @P0 LDG.E R3, desc[UR50][R4.64] ;  /* 0x0000003204030981 */ /* 0x000ea2000c1e1900 */
[----:B------:R-:W-:-:S03]  /*1360*/  ULDC UR11, c[0x0][0x988] ;  /* 0x00026200000b7ab9 */ /* 0x000fc60000000800 */
[----:B------:R-:W2:Y:S01]  /*1370*/  @P1 LDG.E R0, desc[UR50][R6.64] ;  /* 0x0000003206001981 */ /* 0x000ea2000c1e1900 */
[----:B------:R-:W-:Y:S02]  /*1380*/  UISETP.NE.U32.AND UP0, UPT, UR4, URZ, UPT ;  /* 0x0000003f0400728c */ /* 0x000fe4000bf05070 */
[----:B------:R-:W-:Y:S02]  /*1390*/  UIADD3 UR9, -UR53, 0x1, URZ ;  /* 0x0000000135097890 */ /* 0x000fe4000fffe13f */
[----:B------:R-:W-:Y:S01]  /*13a0*/  UISETP.NE.AND.EX UP0, UPT, UR5, URZ, UPT, UP0 ;  /* 0x0000003f0500728c */ /* 0x000fe2000bf05300 */
[----:B------:R-:W-:Y:S02]  /*13b0*/  ULDC UR4, c[0x0][0xc3c] ;  /* 0x00030f0000047ab9 */ /* 0x000fe40000000800 */
[----:B------:R-:W-:Y:S01]  /*13c0*/  ULDC UR5, c[0x0][0x448] ;  /* 0x0001120000057ab9 */ /* 0x000fe20000000800 */
[----:B------:R-:W-:Y:S02]  /*13d0*/  UIADD3 UR4, UR8, UR4, URZ ;  /* 0x0000000408047290 */ /* 0x000fe4000fffe03f */
[----:B------:R-:W-:-:S02]  /*13e0*/  UISETP.NE.AND UP1, UPT, UR5, 0x1, UPT ;  /* 0x000000010500788c */ /* 0x000fc4000bf25270 */
[----:B------:R-:W-:Y:S02]  /*13f0*/  USHF.L.U32 UR36, UR4, 0x7, URZ ;  /* 0x0000000704247899 */ /* 0x000fe4000800063f */
[----:B------:R-:W-:Y:S02]  /*1400*/  USEL UR44, UR44, 0x1, UP0 ;  /* 0x000000012c2c7887 */ /* 0x000fe40008000000 */
[----:B------:R-:W-:Y:S01]  /*1410*/  UIADD3 UR8, UR36, 0x7f, URZ ;  /* 0x0000007f24087890 */ /* 0x000fe2000fffe03f */
[----:B------:R-:W-:Y:S01]  /*1420*/  ULDC.64 UR4, c[0x0][0x9e0] ;  /* 0x0002780000047ab9 */ /* 0x000fe20000000a00 */
[----:B------:R-:W-:-:S03]  /*1430*/  UIMAD UR9, UR44, UR10, UR9 ;  /* 0x0000000a2c0972a4 */ /* 0x000fc6000f8e0209 */
[----:B------:R-:W-:Y:S01]  /*1440*/  @UP1 ULDC UR6, c[0x0][0x44c] ;  /* 0x0001130000061ab9 */ /* 0x000fe20000000800 */
[----:B------:R-:W-:Y:S02]  /*1450*/  UISETP.GE.AND UP2, UPT, UR5, 0x1, UPT ;  /* 0x000000010500788c */ /* 0x000fe4000bf46270 */
[----:B------:R-:W-:Y:S01]  /*1460*/  UIMAD.WIDE.U32 UR6, UR8, UR6, URZ ;  /* 0x00000006080672a5 */ /* 0x000fe2000f8e003f */
[----:B------:R-:W-:-:S03]  /*1470*/  @UP1 ULDC UR12, c[0x0][0x450] ;  /* 0x00011400000c1ab9 */ /* 0x000fc60000000800 */
[----:B------:R-:W-:Y:S01]  /*1480*/  @UP1 USHF.R.U32.HI UR8, URZ, UR12, UR7 ;  /* 0x0000000c3f081299 */ /* 0x000fe20008011607 */
[----:B------:R-:W-:-:S03]  /*1490*/  PLOP3.LUT P1, PT, PT, PT, UP2, 0x80, 0x0 ;  /* 0x000000000000781c */ /* 0x000fc60003f2f028 */
[----:B------:R-:W-:-:S04]  /*14a0*/  UIADD3 UR8, UR9, UR8, URZ ;  /* 0x0000000809087290 */ /* 0x000fc8000fffe03f */
[----:B------:R-:W-:Y:S01]  /*14b0*/  UIADD3 UR4, UR8, UR4, URZ ;  /* 0x0000000408047290 */ /* 0x000fe2000fffe03f */
[----:B--2---:R-:W-:-:S04]  /*14c0*/  FMUL.FTZ R0, R3, R0 ;  /* 0x0000000003007220 */ /* 0x004fc80000410000 */
[----:B------:R-:W-:-:S05]  /*14d0*/  FMUL.FTZ R0, R0, UR11 ;  /* 0x0000000b00007c20 */ /* 0x000fca0008410000 */
[----:B------:R-:W-:Y:S01]  /*14e0*/  R2UR UR37, R0 ;  /* 0x00000000002572ca */ /* 0x000fe200000e0000 */
[----:B------:R-:W-:Y:S01]  /*14f0*/  IMAD.U32 R0, RZ, RZ, UR4 ;  /* 0x00000004ff007e24 */ /* 0x000fe2000f8e00ff */
[----:B------:R-:W-:-:S13]  /*1500*/  @!P1 BRA `(.L_x_849) ;  /* 0x0000000000409947 */ /* 0x000fda0003800000 */
[----:B------:R-:W-:Y:S01]  /*1510*/  ISETP.LT.AND P0, PT, RZ, UR8, PT ;  /* 0x00000008ff007c0c */ /* 0x000fe2000bf01270 */
[----:B------:R-:W-:-:S12]  /*1520*/  UIADD3 UR4, UR8, -0x1, URZ ;  /* 0xffffffff08047890 */ /* 0x000fd8000fffe03f */
[----:B------:R-:W-:Y:S05]  /*1530*/  @P0 BRA `(.L_x_850) ;  /* 0x00000000001c0947 */ /* 0x000fea0003800000 */
[----:B------:R-:W-:Y:S02]  /*1540*/  UISETP.NE.AND UP0, UPT, UR5, 0x1, UPT ;  /* 0x000000010500788c */ /* 0x000fe4000bf05270 */
[----:B------:R-:W-:-:S09]  /*1550*/  UIADD3 UR4, -UR8, URZ, URZ ;  /* 0x0000003f08047290 */ /* 0x000fd2000fffe13f */
[----:B------:R-:W-:Y:S02]  /*1560*/  @UP0 ULDC.64 UR8, c[0x0][0x9e8] ;  /* 0x00027a0000080ab9 */ /* 0x000fe40000000a00 */
[----:B------:R-:W-:-:S04]  /*1570*/  UIMAD.WIDE.U32 UR6, UR4, UR8, URZ ;  /* 0x00000008040672a5 */ /* 0x000fc8000f8e003f */
[----:B------:R-:W-:-:S04]  /*1580*/  @UP0 USHF.R.U32.HI UR4, URZ, UR9, UR7 ;  /* 0x000000093f040299 */ /* 0x000fc80008011607 */
[----:B------:R-:W-:Y:S01]  /*1590*/  ULOP3.LUT UR4, URZ, UR4, URZ, 0x33, !UPT ;  /* 0x000000043f047292 */ /* 0x000fe2000f8e333f */
[----:B------:R-:W-:Y:S11]  /*15a0*/  BRA `(.L_x_851) ;  /* 0x0000000000107947 */ /* 0x000ff60003800000 */
.L_x_850:
[----:B------:R-:W-:-:S11]  /*15b0*/  UISETP.NE.AND UP0, UPT, UR5, 0x1, UPT ;  /* 0x000000010500788c */ /* 0x000fd6000bf05270 */
[----:B------:R-:W-:Y:S02]  /*15c0*/  @UP0 ULDC.64 UR8, c[0x0][0x9e8] ;  /* 0x00027a0000080ab9 */ /* 0x000fe40000000a00 */
[----:B------:R-:W-:-:S04]  /*15d0*/  UIMAD.WIDE.U32 UR6, UR4, UR8, URZ ;  /* 0x00000008040672a5 */ /* 0x000fc8000f8e003f */
[----:B------:R-:W-:-:S12]  /*15e0*/  @UP0 USHF.R.U32.HI UR4, URZ, UR9, UR7 ;  /* 0x000000093f040299 */ /* 0x000fd80008011607 */
.L_x_851:
[----:B------:R-:W-:-:S06]  /*15f0*/  UIMAD UR4, UR4, UR5, UR5 ;  /* 0x00000005040472a4 */ /* 0x000fcc000f8e0205 */
[----:B------:R-:W-:-:S07]  /*1600*/  VIMNMX R0, R0, UR4, PT ;  /* 0x0000000400007c48 */ /* 0x000fce000bfe0100 */
.L_x_849:
[----:B------:R-:W-:Y:S01]  /*1610*/  UIMAD UR4, UR44, UR10, 0x3f ;  /* 0x0000003f2c0474a4 */ /* 0x000fe2000f8e020a */
[----:B------:R-:W-:Y:S01]  /*1620*/  VIADD R0, R0, 0x3f ;  /* 0x0000003f00007836 */ /* 0x000fe20000000000 */
[----:B------:R-:W-:Y:S01]  /*1630*/  @UP1 ULDC UR6, c[0x0][0x44c] ;  /* 0x0001130000061ab9 */ /* 0x000fe20000000800 */
[----:B------:R-:W-:Y:S01]  /*1640*/  @UP1 ULDC UR11, c[0x0][0x450] ;  /* 0x00011400000b1ab9 */ /* 0x000fe20000000800 */
[----:B------:R-:W-:Y:S02]  /*1650*/  USHF.R.S32.HI UR8, URZ, 0x1f, UR4 ;  /* 0x0000001f3f087899 */ /* 0x000fe40008011404 */
[----:B------:R-:W-:Y:S01]  /*1660*/  UIMAD.WIDE.U32 UR6, UR36, UR6, URZ ;  /* 0x00000006240672a5 */ /* 0x000fe2000f8e003f */
[----:B------:R-:W-:Y:S01]  /*1670*/  SHF.R.S32.HI R3, RZ, 0x1f, R0 ;  /* 0x0000001fff037819 */ /* 0x000fe20000011400 */
[----:B------:R-:W-:Y:S01]  /*1680*/  UMOV UR9, UR36 ;  /* 0x0000002400097c82 */ /* 0x000fe20008000000 */
[----:B------:R-:W-:Y:S02]  /*1690*/  ULEA.HI UR8, UR8, UR4, URZ, 0x6 ;  /* 0x0000000408087291 */ /* 0x000fe4000f8f303f */
[----:B------:R-:W-:Y:S01]  /*16a0*/  @UP1 USHF.R.U32.HI UR9, URZ, UR11, UR7 ;  /* 0x0000000b3f091299 */ /* 0x000fe20008011607 */
[----:B------:R-:W-:Y:S01]  /*16b0*/  LEA.HI R3, R3, R0, RZ, 0x6 ;  /* 0x0000000003037211 */ /* 0x000fe200078f30ff */
[----:B------:R-:W-:-:S02]  /*16c0*/  UIMAD UR53, UR44, UR10, -UR53 ;  /* 0x0000000a2c3572a4 */ /* 0x000fc4000f8e0a35 */
[----:B------:R-:W-:Y:S01]  /*16d0*/  USHF.R.S32.HI UR8, URZ, 0x6, UR8 ;  /* 0x000000063f087899 */ /* 0x000fe20008011408 */
[----:B------:R-:W-:Y:S01]  /*16e0*/  SHF.R.S32.HI R3, RZ, 0x6, R3 ;  /* 0x00000006ff037819 */ /* 0x000fe20000011403 */
[----:B------:R-:W-:-:S03]  /*16f0*/  UIADD3 UR4, UR53, UR9, URZ ;  /* 0x0000000935047290 */ /* 0x000fc6000fffe03f */
[----:B------:R-:W-:Y:S01]  /*1700*/  ULDC UR9, c[0x0][0x9dc] ;  /* 0x0002770000097ab9 */ /* 0x000fe20000000800 */
[----:B------:R-:W-:Y:S01]  /*1710*/  VIMNMX R58, R3, UR8, PT ;  /* 0x00000008033a7c48 */ /* 0x000fe2000bfe0100 */
[----:B------:R-:W-:Y:S01]  /*1720*/  UIADD3 UR9, UR4, -UR9, URZ ;  /* 0x8000000904097290 */ /* 0x000fe2000fffe03f */
[----:B------:R-:W-:Y:S11]  /*1730*/  @!P1 BRA `(.L_x_852) ;  /* 0x0000000000449947 */ /* 0x000ff60003800000 */
[----:B------:R-:W-:-:S06]  /*1740*/  UISETP.GT.AND UP0, UPT, UR4, -0x1, UPT ;  /* 0xffffffff0400788c */ /* 0x000fcc000bf04270 */
[----:B------:R-:W-:-:S13]  /*1750*/  PLOP3.LUT P0, PT, PT, PT, UP0, 0x80, 0x0 ;  /* 0x000000000000781c */ /* 0x000fda0003f0f008 */
[----:B------:R-:W-:Y:S05]  /*1760*/  @P0 BRA `(.L_x_853) ;  /* 0x00000000001c0947 */ /* 0x000fea0003800000 */
[----:B------:R-:W-:Y:S02]  /*1770*/  UISETP.NE.AND UP0, UPT, UR5, 0x1, UPT ;  /* 0x000000010500788c */ /* 0x000fe4000bf05270 */
[----:B------:R-:W-:-:S09]  /*1780*/  ULOP3.LUT UR4, URZ, UR4, URZ, 0x33, !UPT ;  /* 0x000000043f047292 */ /* 0x000fd2000f8e333f */
[----:B------:R-:W-:Y:S02]  /*1790*/  @UP0 ULDC.64 UR10, c[0x0][0x9e8] ;  /* 0x00027a00000a0ab9 */ /* 0x000fe40000000a00 */
[----:B------:R-:W-:-:S04]  /*17a0*/  UIMAD.WIDE.U32 UR6, UR4, UR10, URZ ;  /* 0x0000000a040672a5 */ /* 0x000fc8000f8e003f */
[----:B------:R-:W-:-:S04]  /*17b0*/  @UP0 USHF.R.U32.HI UR4, URZ, UR11, UR7 ;  /* 0x0000000b3f040299 */ /* 0x000fc80008011607 */
[----:B------:R-:W-:Y:S01]  /*17c0*/  ULOP3.LUT UR4, URZ, UR4, URZ, 0x33, !UPT ;  /* 0x000000043f047292 */ /* 0x000fe2000f8e333f */
[----:B------:R-:W-:Y:S11]  /*17d0*/  BRA `(.L_x_854) ;  /* 0x0000000000107947 */ /* 0x000ff60003800000 */
.L_x_853:
[----:B------:R-:W-:-:S11]  /*17e0*/  UISETP.NE.AND UP0, UPT, UR5, 0x1, UPT ;  /* 0x000000010500788c */ /* 0x000fd6000bf05270 */
[----:B------:R-:W-:Y:S02]  /*17f0*/  @UP0 ULDC.64 UR10, c[0x0][0x9e8] ;  /* 0x00027a00000a0ab9 */ /* 0x000fe40000000a00 */
[----:B------:R-:W-:-:S04]  /*1800*/  UIMAD.WIDE.U32 UR6, UR4, UR10, URZ ;  /* 0x0000000a040672a5 */ /* 0x000fc8000f8e003f */
[----:B------:R-:W-:-:S12]  /*1810*/  @UP0 USHF.R.U32.HI UR4, URZ, UR11, UR7 ;  /* 0x0000000b3f040299 */ /* 0x000fd80008011607 */
.L_x_854:
[----:B------:R-:W-:-:S04]  /*1820*/  UIMAD UR4, UR4, UR5, URZ ;  /* 0x00000005040472a4 */ /* 0x000fc8000f8e023f */
[----:B------:R-:W-:-:S04]  /*1830*/  UISETP.LT.AND UP0, UPT, UR9, UR4, UPT ;  /* 0x000000040900728c */ /* 0x000fc8000bf01270 */
[----:B------:R-:W-:-:S12]  /*1840*/  USEL UR9, UR9, UR4, !UP0 ;  /* 0x0000000409097287 */ /* 0x000fd8000c000000 */
.L_x_852:
[----:B------:R-:W-:Y:S01]  /*1850*/  USHF.R.S32.HI UR4, URZ, 0x1f, UR9 ;  /* 0x0000001f3f047899 */ /* 0x000fe20008011409 */
[----:B------:R-:W-:Y:S01]  /*1860*/  PLOP3.LUT P0, PT, PT, PT, PT, 0x80, 0x0 ;  /* 0x000000000000781c */ /* 0x000fe20003f0f070 */
[----:B------:R-:W-:Y:S01]  /*1870*/  IMAD.MOV.U32 R0, RZ, RZ, RZ ;  /* 0x000000ffff007224 */ /* 0x000fe200078e00ff */
[----:B------:R-:W-:Y:S01]  /*1880*/  CS2R R150, SRZ ;  /* 0x0000000000967805 */ /* 0x000fe2000001ff00 */
[----:B------:R-:W-:Y:S01]  /*1890*/  ULEA.HI UR4, UR4, UR9, URZ, 0x6 ;  /* 0x0000000904047291 */ /* 0x000fe2000f8f303f */
[----:B------:R-:W-:Y:S01]  /*18a0*/  IMAD.MOV.U32 R3, RZ, RZ, RZ ;  /* 0x000000ffff037224 */ /* 0x000fe200078e00ff */
[----:B------:R-:W-:Y:S02]  /*18b0*/  CS2R R26, SRZ ;  /* 0x00000000001a7805 */ /* 0x000fe4000001ff00 */
[----:B------:R-:W-:Y:S01]  /*18c0*/  CS2R R108, SRZ ;  /* 0x00000000006c7805 */ /* 0x000fe2000001ff00 */
[----:B------:R-:W-:Y:S01]  /*18d0*/  USHF.R.S32.HI UR4, URZ, 0x6, UR4 ;  /* 0x000000063f047899 */ /* 0x000fe20008011404 */
[----:B------:R-:W-:-:S02]  /*18e0*/  CS2R R144, SRZ ;  /* 0x0000000000907805 */ /* 0x000fc4000001ff00 */
[----:B------:R-:W-:Y:S02]  /*18f0*/  CS2R R100, SRZ ;  /* 0x0000000000647805 */ /* 0x000fe4000001ff00 */
[----:B------:R-:W-:Y:S01]  /*1900*/  CS2R R142, SRZ ;  /* 0x00000000008e7805 */ /* 0x000fe2000001ff00 */
[----:B------:R-:W-:Y:S01]  /*1910*/  UISETP.LT.AND UP0, UPT, URZ, UR4, UPT ;  /* 0x000000043f00728c */ /* 0x000fe2000bf01270 */
[----:B------:R-:W-:Y:S02]  /*1920*/  CS2R R30, SRZ ;  /* 0x00000000001e7805 */ /* 0x000fe4000001ff00 */
[----:B------:R-:W-:Y:S02]  /*1930*/  CS2R R136, SRZ ;  /* 0x0000000000887805 */ /* 0x000fe4000001ff00 */
[----:B------:R-:W-:Y:S01]  /*1940*/  CS2R R92, SRZ ;  /* 0x00000000005c7805 */ /* 0x000fe2000001ff00 */
[----:B------:R-:W-:Y:S01]  /*1950*/  USEL UR39, URZ, UR4, !UP0 ;  /* 0x000000043f277287 */ /* 0x000fe2000c000000 */
[----:B------:R-:W-:-:S02]  /*1960*/  CS2R R134, SRZ ;  /* 0x0000000000867805 */ /* 0x000fc4000001ff00 */
[----:B------:R-:W-:Y:S02]  /*1970*/  CS2R R34, SRZ ;  /* 0x0000000000227805 */ /* 0x000fe4000001ff00 */
[----:B------:R-:W-:Y:S02]  /*1980*/  CS2R R128, SRZ ;  /* 0x0000000000807805 */ /* 0x000fe4000001ff00 */
[----:B------:R-:W-:Y:S02]  /*1990*/  CS2R R84, SRZ ;  /* 0x0000000000547805 */ /* 0x000fe4000001ff00 */
[----:B------:R-:W-:Y:S02]  /*19a0*/  CS2R R126, SRZ ;  /* 0x00000000007e7805 */ /* 0x000fe4000001ff00 */
[----:B------:R-:W-:Y:S02]  /*19b0*/  ISETP.GT.AND P1, PT, R58, UR39, PT ;  /* 0x000000273a007c0c */ /* 0x000fe4000bf24270 */
        /* <DEDUP_REMOVED lines=16> */
[----:B------:R-:W-:Y:S02]  /*1ac0*/  CS2R R54, SRZ ;  /* 0x0000000000367805 */ /* 0x000fe4000001ff00 */
[----:B------:R-:W-:Y:S01]  /*1ad0*/  CS2R R88, SRZ ;  /* 0x0000000000587805 */ /* 0x000fe2000001ff00 */
[----:B------:R-:W-:Y:S01]  /*1ae0*/  IMAD.MOV.U32 R90, RZ, RZ, RZ ;  /* 0x000000ffff5a7224 */ /* 0x000fe200078e00ff */
        /* <DEDUP_REMOVED lines=33> */
[----:B------:R-:W-:Y:S01]  /*1d00*/  IMAD.MOV.U32 R5, RZ, RZ, RZ ;  /* 0x000000ffff057224 */ /* 0x000fe200078e00ff */
[----:B------:R-:W-:Y:S06]  /*1d10*/  @!P1 BRA `(.L_x_855) ;  /* 0x0000009400f49947 */ /* 0x000fec0003800000 */
[----:B------:R-:W0:Y:S01]  /*1d20*/  SHFL.IDX PT, R0, R194, RZ, 0x1f ;  /* 0x00001fffc2007589 */ /* 0x000e2200000e0000 */
[----:B------:R-:W1:Y:S01]  /*1d30*/  S2UR UR40, SR_CgaCtaId ;  /* 0x00000000002879c3 */ /* 0x000e620000008800 */
[----:B------:R-:W-:Y:S01]  /*1d40*/  UMOV UR41, 0x400 ;  /* 0x0000040000297882 */ /* 0x000fe20000000000 */
        /* <DEDUP_REMOVED lines=28> */
.L_x_856:
[----:B------:R-:W-:Y:S01]  /*1f10*/  ULEA.HI UR4, UR47, UR47, URZ, 0x1 ;  /* 0x0000002f2f047291 */ /* 0x000fe2000f8f083f */
[----:B------:R-:W-:-:S03]  /*1f20*/  IMAD.U32 R3, RZ, RZ, UR48 ;  /* 0x00000030ff037e24 */ /* 0x000fc6000f8e00ff */
[----:B------:R-:W-:Y:S02]  /*1f30*/  ULOP3.LUT UR4, UR4, 0xfffffffe, URZ, 0xc0, !UPT ;  /* 0xfffffffe04047892 */ /* 0x000fe4000f8ec03f */
[----:B------:R-:W-:Y:S02]  /*1f40*/  ISETP.NE.AND P0, PT, R3, 0x3, PT ;  /* 0x000000030300780c */ /* 0x000fe40003f05270 */
[----:B------:R-:W-:-:S06]  /*1f50*/  UIADD3 UR4, UR47, -UR4, URZ ;  /* 0x800000042f047290 */ /* 0x000fcc000fffe03f */
[----:B------:R-:W-:-:S05]  /*1f60*/  IMAD.U32 R0, RZ, RZ, UR4 ;  /* 0x00000004ff007e24 */ /* 0x000fca000f8e00ff */
[----:B------:R-:W-:-:S04]  /*1f70*/  SHF.L.U32 R0, R0, 0x1f, RZ ;  /* 0x0000001f00007819 */ /* 0x000fc800000006ff */
[----:B------:R-:W0:Y:S02]  /*1f80*/  SYNCS.PHASECHK.TRANS64.TRYWAIT P1, [UR41+0x28400], R0 ;  /* 0x02840000ff0075a7 */ /* 0x000e240008020169 */
[----:B0-----:R-:W-:Y:S05]  /*1f90*/  @!P1 BRA `(.L_x_857) ;  /* 0x0000011000809947 */ /* 0x001fea0003800000 */
.L_x_1034:
[----:B------:R-:W-:Y:S05]  /*1fa0*/  @!P0 BRA `(.L_x_858) ;  /* 0x0000000000048947 */ /* 0x000fea0003800000 */
[----:B------:R-:W-:Y:S01]  /*1fb0*/  BPT.TRAP 0x1 ;  /* 0x000000040000795c */ /* 0x000fe20000300000 */
.L_x_858:
[----:B------:R-:W-:Y:S02]  /*1fc0*/  IMAD.U32 R5, RZ, RZ, UR52 ;  /* 0x00000034ff057e24 */ /* 0x000fe4000f8e00ff */
[----:B0-----:R-:W-:-:S03]  /*1fd0*/  IMAD.U32 R0, RZ, RZ, UR46 ;  /* 0x0000002eff007e24 */ /* 0x001fc6000f8e00ff */
[----:B------:R-:W-:Y:S02]  /*1fe0*/  LEA R5, R5, UR41, 0x3 ;  /* 0x0000002905057c11 */ /* 0x000fe4000f8e18ff */
[----:B------:R-:W-:-:S04]  /*1ff0*/  SHF.L.U32 R0, R0, 0x1f, RZ ;  /* 0x0000001f00007819 */ /* 0x000fc800000006ff */
[----:B------:R0:W1:Y:S01]  /*2000*/  SYNCS.PHASECHK.TRANS64.TRYWAIT P2, [R5+URZ+0x28430], R0 ;  /* 0x02843000050075a7 */ /* 0x000062000804017f */
[----:B------:R-:W-:Y:S05]  /*2010*/  @!P0 BRA `(.L_x_859) ;  /* 0x0000000000048947 */ /* 0x000fea0003800000 */
[----:B------:R-:W-:Y:S01]  /*2020*/  BPT.TRAP 0x1 ;  /* 0x000000040000795c */ /* 0x000fe20000300000 */
.L_x_859:
[----:B------:R-:W2:Y:S02]  /*2030*/  S2R R3, SR_TID.X ;  /* 0x0000000000037919 */ /* 0x000ea40000002100 */
[----:B--2---:R-:W-:Y:S01]  /*2040*/  LOP3.LUT P1, RZ, R3, 0x7f, RZ, 0xc0, !PT ;  /* 0x0000007f03ff7812 */ /* 0x004fe2000782c0ff */
[----:B-1----:R-:W-:-:S12]  /*2050*/  @P2 BRA `(.L_x_860) ;  /* 0x0000000000082947 */ /* 0x002fd80003800000 */
[----:B------:R-:W1:Y:S02]  /*2060*/  SYNCS.PHASECHK.TRANS64.TRYWAIT P2, [R5+URZ+0x28430], R0 ;  /* 0x02843000050075a7 */ /* 0x000e64000804017f */
[----:B-1----:R-:W-:Y:S05]  /*2070*/  @!P2 BRA `(.L_x_861) ;  /* 0x000001100060a947 */ /* 0x002fea0003800000 */
.L_x_860:
[----:B------:R-:W-:Y:S05]  /*2080*/  WARPSYNC.ALL ;  /* 0x0000000000007948 */ /* 0x000fea0003800000 */
[----:B------:R-:W-:Y:S01]  /*2090*/  UIADD3 UR4, UR41, 0x20000, URZ ;  /* 0x0002000029047890 */ /* 0x000fe2000fffe03f */
[----:B------:R-:W-:Y:S01]  /*20a0*/  WARPGROUP.ARRIVE ;  /* 0x00000000000079c5 */ /* 0x000fe20000000000 */
[----:B------:R-:W-:Y:S01]  /*20b0*/  ULOP3.LUT UR32, UR54, 0x10000, URZ, 0xfc, !UPT ;  /* 0x0001000036207892 */ /* 0x000fe2000f8efc3f */
[----:B01----:R-:W-:Y:S01]  /*20c0*/  VIADD R0, R17, UR36 ;  /* 0x0000002411007c36 */ /* 0x003fe20008000000 */
[----:B------:R-:W-:Y:S01]  /*20d0*/  USHF.R.U32.HI UR4, URZ, 0x4, UR4 ;  /* 0x000000043f047899 */ /* 0x000fe20008011604 */
[----:B------:R-:W0:Y:S01]  /*20e0*/  LDC R8, c[0x0][0x2f0] ;  /* 0x0000bc00ff087b82 */ /* 0x000e220000000800 */
[----:B------:R-:W-:Y:S01]  /*20f0*/  UMOV UR33, 0x40000040 ;  /* 0x4000004000217882 */ /* 0x000fe20000000000 */
[----:B------:R-:W-:Y:S01]  /*2100*/  UMOV UR35, 0x40000040 ;  /* 0x4000004000237882 */ /* 0x000fe20000000000 */
[----:B------:R-:W-:Y:S01]  /*2110*/  ULOP3.LUT UR4, UR4, 0x3fff, URZ, 0xc0, !UPT ;  /* 0x00003fff04047892 */ /* 0x000fe2000f8ec03f */
[----:B------:R-:W-:Y:S01]  /*2120*/  IMAD.MOV.U32 R4, RZ, RZ, R0 ;  /* 0x000000ffff047224 */ /* 0x000fe200078e0000 */
[----:B------:R-:W-:Y:S01]  /*2130*/  UMOV UR5, 0x40000040 ;  /* 0x4000004000057882 */ /* 0x000fe20000000000 */
[----:B------:R-:W-:Y:S01]  /*2140*/  UMOV UR7, 0x40000040 ;  /* 0x4000004000077882 */ /* 0x000fe20000000000 */
[----:B------:R-:W-:Y:S01]  /*2150*/  ULOP3.LUT UR49, UR4, 0x10000, URZ, 0xfc, !UPT ;  /* 0x0001000004317892 */ /* 0x000fe2000f8efc3f */
[----:B------:R-:W1:Y:S01]  /*2160*/  LDC R7, c[0x0][0x288] ;  /* 0x0000a200ff077b82 */ /* 0x000e620000000800 */
[----:B------:R-:W-:Y:S01]  /*2170*/  UIADD3 UR4, UR32, 0x2, URZ ;  /* 0x0000000220047890 */ /* 0x000fe2000fffe03f */
[----:B------:R-:W-:Y:S01]  /*2180*/  IMAD.MOV.U32 R3, RZ, RZ, -0x40 ;  /* 0xffffffc0ff037424 */ /* 0x000fe200078e00ff */
[----:B------:R-:W-:Y:S01]  /*2190*/  ULEA UR34, UR52, UR49, 0xa ;  /* 0x0000003134227291 */ /* 0x000fe2000f8e503f */
[C---:B------:R-:W-:Y:S01]  /*21a0*/  LEA R9, R58.reuse, 0xffffffc0, 0x6 ;  /* 0xffffffc03a097811 */ /* 0x040fe200078e30ff */
[----:B------:R-:W-:Y:S01]  /*21b0*/  UIADD3 UR8, UR32, 0x4, URZ ;  /* 0x0000000420087890 */ /* 0x000fe2000fffe03f */
[----:B------:R-:W-:Y:S01]  /*21c0*/  IMAD R11, R58, R3, 0x40 ;  /* 0x000000403a0b7424 */ /* 0x000fe200078e0203 */
[----:B------:R-:W-:-:S02]  /*21d0*/  UIADD3 UR6, UR34, 0x2, URZ ;  /* 0x0000000222067890 */ /* 0x000fc4000fffe03f */
[----:B------:R-:W-:Y:S01]  /*21e0*/  UIADD3 UR10, UR34, 0x4, URZ ;  /* 0x00000004220a7890 */ /* 0x000fe2000fffe03f */
[----:B------:R-:W-:Y:S01]  /*21f0*/  VIADD R3, R11, 0x1 ;  /* 0x000000010b037836 */ /* 0x000fe20000000000 */
[----:B------:R-:W-:Y:S01]  /*2200*/  UMOV UR9, 0x40000040 ;  /* 0x4000004000097882 */ /* 0x000fe20000000000 */
[----:B------:R-:W-:Y:S01]  /*2210*/  QGMMA.64x64x32.F32.E4M3.E4M3 R24, gdesc[UR32], RZ, !UPT, gsb0 ;  /* 0x00e00000201879f3 */ /* 0x000fe2000c0008ff */
[----:B------:R-:W-:Y:S01]  /*2220*/  UMOV UR11, 0x40000040 ;  /* 0x40000040000b7882 */ /* 0x000fe20000000000 */
[----:B------:R-:W-:Y:S01]  /*2230*/  UIADD3 UR12, UR32, 0x6, URZ ;  /* 0x00000006200c7890 */ /* 0x000fe2000fffe03f */
[----:B------:R-:W-:Y:S01]  /*2240*/  IMAD R3, R2, -0x2, R3 ;  /* 0xfffffffe02037824 */ /* 0x000fe200078e0203 */
[----:B------:R-:W-:Y:S01]  /*2250*/  UIADD3 UR14, UR34, 0x6, URZ ;  /* 0x00000006220e7890 */ /* 0x000fe2000fffe03f */
[----:B------:R-:W-:Y:S01]  /*2260*/  UMOV UR13, 0x40000040 ;  /* 0x40000040000d7882 */ /* 0x000fe20000000000 */
[----:B------:R-:W-:Y:S01]  /*2270*/  UMOV UR15, 0x40000040 ;  /* 0x40000040000f7882 */ /* 0x000fe20000000000 */
[----:B------:R-:W-:-:S02]  /*2280*/  UIADD3 UR16, UR32, 0x400, URZ ;  /* 0x0000040020107890 */ /* 0x000fc4000fffe03f */
[----:B------:R-:W-:Y:S01]  /*2290*/  UIADD3 UR18, UR34, 0x200, URZ ;  /* 0x0000020022127890 */ /* 0x000fe2000fffe03f */
[----:B------:R-:W-:Y:S01]  /*22a0*/  UMOV UR17, 0x40000040 ;  /* 0x4000004000117882 */ /* 0x000fe20000000000 */
[----:B------:R-:W-:Y:S01]  /*22b0*/  UMOV UR19, 0x40000040 ;  /* 0x4000004000137882 */ /* 0x000fe20000000000 */
[----:B------:R-:W-:Y:S02]  /*22c0*/  UIADD3 UR20, UR32, 0x402, URZ ;  /* 0x0000040220147890 */ /* 0x000fe4000fffe03f */
[----:B------:R-:W-:Y:S01]  /*22d0*/  UIADD3 UR22, UR34, 0x202, URZ ;  /* 0x0000020222167890 */ /* 0x000fe2000fffe03f */
[----:B------:R-:W-:Y:S01]  /*22e0*/  UMOV UR21, 0x40000040 ;  /* 0x4000004000157882 */ /* 0x000fe20000000000 */
[----:B------:R-:W-:Y:S01]  /*22f0*/  UMOV UR23, 0x40000040 ;  /* 0x4000004000177882 */ /* 0x000fe20000000000 */
[----:B------:R-:W-:Y:S02]  /*2300*/  UIADD3 UR24, UR32, 0x404, URZ ;  /* 0x0000040420187890 */ /* 0x000fe4000fffe03f */
[----:B------:R-:W-:Y:S01]  /*2310*/  UIADD3 UR26, UR34, 0x204, URZ ;  /* 0x00000204221a7890 */ /* 0x000fe2000fffe03f */
[----:B------:R-:W-:Y:S01]  /*2320*/  UMOV UR25, 0x40000040 ;  /* 0x4000004000197882 */ /* 0x000fe20000000000 */
[----:B------:R-:W-:Y:S01]  /*2330*/  UMOV UR27, 0x40000040 ;  /* 0x40000040001b7882 */ /* 0x000fe20000000000 */
[----:B------:R-:W-:-:S02]  /*2340*/  UIADD3 UR28, UR32, 0x406, URZ ;  /* 0x00000406201c7890 */ /* 0x000fc4000fffe03f */
[----:B------:R-:W-:Y:S01]  /*2350*/  UIADD3 UR30, UR34, 0x206, URZ ;  /* 0x00000206221e7890 */ /* 0x000fe2000fffe03f */
[----:B------:R-:W-:Y:S01]  /*2360*/  UMOV UR29, 0x40000040 ;  /* 0x40000040001d7882 */ /* 0x000fe20000000000 */
[----:B------:R-:W-:Y:S01]  /*2370*/  UMOV UR31, 0x40000040 ;  /* 0x40000040001f7882 */ /* 0x000fe20000000000 */
[----:B------:R-:W-:Y:S01]  /*2380*/  ULDC UR54, c[0x0][0x9dc] ;  /* 0x0002770000367ab9 */ /* 0x000fe20000000800 */
[----:B------:R-:W-:Y:S02]  /*2390*/  WARPGROUP.DEPBAR.LE gsb0, 0x0 ;  /* 0x00008000000079c5 */ /* 0x000fe40000010000 */
[----:B------:R-:W-:-:S06]  /*23a0*/  WARPGROUP.ARRIVE ;  /* 0x00000000000079c5 */ /* 0x000fcc0000000000 */
[----:B------:R-:W-:Y:S01]  /*23b0*/  QGMMA.64x64x32.F32.E4M3.E4M3 R24, gdesc[UR4], R24, gsb0 ;  /* 0x00e00000041879f3 */ /* 0x000fe20008000818 */
[----:B------:R-:W-:Y:S02]  /*23c0*/  ULDC UR6, c[0x0][0x448] ;  /* 0x0001120000067ab9 */ /* 0x000fe40000000800 */
[----:B------:R-:W-:-:S06]  /*23d0*/  UISETP.NE.AND UP0, UPT, UR6, 0x1, UPT ;  /* 0x000000010600788c */ /* 0x000fcc000bf05270 */
[----:B------:R-:W-:Y:S02]  /*23e0*/  PLOP3.LUT P2, PT, PT, PT, UP0, 0x80, 0x0 ;  /* 0x000000000000781c */ /* 0x000fe40003f4f008 */
[----:B------:R-:W-:-:S03]  /*23f0*/  PLOP3.LUT P3, PT, PT, PT, UP0, 0x80, 0x0 ;  /* 0x000000000000781c */ /* 0x000fc60003f6f008 */
[----:B------:R-:W-:-:S08]  /*2400*/  @UP0 ULDC UR6, c[0x0][0x44c] ;  /* 0x0001130000060ab9 */ /* 0x000fd00000000800 */
[----:B------:R-:W-:Y:S01]  /*2410*/  @P2 IMAD.HI.U32 R6, R0, UR6, RZ ;  /* 0x0000000600062c27 */ /* 0x000fe2000f8e00ff */
[----:B------:R-:W-:-:S03]  /*2420*/  @UP0 ULDC UR6, c[0x0][0x450] ;  /* 0x0001140000060ab9 */ /* 0x000fc60000000800 */
[----:B------:R-:W-:Y:S01]  /*2430*/  @!P1 VIADD R0, R5, 0x28440 ;  /* 0x0002844005009836 */ /* 0x000fe20000000000 */
[----:B------:R-:W-:Y:S01]  /*2440*/  @P3 SHF.R.U32.HI R4, RZ, UR6, R6 ;  /* 0x00000006ff043c19 */ /* 0x000fe20008011606 */
[----:B------:R-:W-:Y:S02]  /*2450*/  ULDC.64 UR6, c[0x0][0x9e0] ;  /* 0x0002780000067ab9 */ /* 0x000fe40000000a00 */
[----:B------:R-:W-:Y:S01]  /*2460*/  UISETP.GE.AND UP1, UPT, UR7, 0x1, UPT ;  /* 0x000000010700788c */ /* 0x000fe2000bf26270 */
[----:B------:R-:W-:Y:S01]  /*2470*/  @!P1 PRMT R0, RZ, 0x654, R0 ;  /* 0x00000654ff009816 */ /* 0x000fe20000000000 */
[----:B------:R-:W2:Y:S04]  /*2480*/  SHFL.IDX PT, R5, R4, RZ, 0x1c1f ;  /* 0x001c1fff04057589 */ /* 0x000ea800000e0000 */
[----:B------:R-:W-:Y:S01]  /*2490*/  PLOP3.LUT P2, PT, PT, PT, UP1, 0x40, 0x0 ;  /* 0x000000000000781c */ /* 0x000fe20003f4e818 */
[----:B------:R-:W-:-:S02]  /*24a0*/  WARPGROUP.DEPBAR.LE gsb0, 0x0 ;  /* 0x00008000000079c5 */ /* 0x000fc40000010000 */
[----:B------:R-:W-:-:S06]  /*24b0*/  WARPGROUP.ARRIVE ;  /* 0x00000000000079c5 */ /* 0x000fcc0000000000 */
[----:B------:R-:W-:Y:S01]  /*24c0*/  QGMMA.64x64x32.F32.E4M3.E4M3 R24, gdesc[UR8], R24, gsb0 ;  /* 0x00e00000081879f3 */ /* 0x000fe20008000818 */
[----:B------:R-:W-:Y:S02]  /*24d0*/  ULOP3.LUT UR10, URZ, UR54, URZ, 0x33, !UPT ;  /* 0x000000363f0a7292 */ /* 0x000fe4000f8e333f */
[----:B------:R-:W-:Y:S02]  /*24e0*/  WARPGROUP.DEPBAR.LE gsb0, 0x0 ;  /* 0x00008000000079c5 */ /* 0x000fe40000010000 */
[----:B------:R-:W-:-:S06]  /*24f0*/  WARPGROUP.ARRIVE ;  /* 0x00000000000079c5 */ /* 0x000fcc0000000000 */
[----:B------:R-:W-:Y:S03]  /*2500*/  QGMMA.64x64x32.F32.E4M3.E4M3 R24, gdesc[UR12], R24, gsb0 ;  /* 0x00e000000c1879f3 */ /* 0x000fe60008000818 */
        /* <DEDUP_REMOVED lines=13> */
[----:B------:R0:W-:Y:S02]  /*25e0*/  @!P1 SYNCS.ARRIVE.TRANS64.RED.A1T0 RZ, [R0+URZ], RZ ;  /* 0x000000ff00ff99a7 */ /* 0x0001e4000810043f */
[C---:B0-----:R-:W-:Y:S02]  /*25f0*/  IMAD R0, R8.reuse, UR44, R3 ;  /* 0x0000002c08007c24 */ /* 0x041fe4000f8e0203 */
[----:B------:R-:W-:Y:S02]  /*2600*/  IMAD R3, R8, UR44, R11 ;  /* 0x0000002c08037c24 */ /* 0x000fe4000f8e020b */
[----:B-1----:R-:W-:-:S02]  /*2610*/  IMAD.IADD R0, R0, 0x1, -R7 ;  /* 0x0000000100007824 */ /* 0x002fc400078e0a07 */
[----:B------:R-:W-:Y:S02]  /*2620*/  IMAD R10, R2, -0x2, R3 ;  /* 0xfffffffe020a7824 */ /* 0x000fe400078e0203 */
[C---:B------:R-:W-:Y:S02]  /*2630*/  VIADD R13, R0.reuse, UR6 ;  /* 0x00000006000d7c36 */ /* 0x040fe40008000000 */
[----:B------:R-:W-:-:S03]  /*2640*/  VIADD R12, R0, UR10 ;  /* 0x0000000a000c7c36 */ /* 0x000fc60008000000 */
[----:B--2---:R-:W-:Y:S01]  /*2650*/  VIADDMNMX R0, R5, R13, R10, PT ;  /* 0x0000000d05007246 */ /* 0x004fe2000380010a */
[----:B------:R-:W-:Y:S01]  /*2660*/  IMAD.IADD R3, R12, 0x1, R5 ;  /* 0x000000010c037824 */ /* 0x000fe200078e0205 */
[----:B------:R-:W-:Y:S06]  /*2670*/  @P2 BRA `(.L_x_862) ;  /* 0x00000000005c2947 */ /* 0x000fec0003800000 */
[----:B------:R-:W-:Y:S01]  /*2680*/  IMAD R6, R8, UR44, R5 ;  /* 0x0000002c08067c24 */ /* 0x000fe2000f8e0205 */
[----:B------:R-:W-:Y:S03]  /*2690*/  BSSY B0, `(.L_x_863) ;  /* 0x0000011000007945 */ /* 0x000fe60003800000 */
[----:B------:R-:W-:-:S05]  /*26a0*/  IMAD.IADD R6, R6, 0x1, -R7 ;  /* 0x0000000106067824 */ /* 0x000fca00078e0a07 */
[----:B------:R-:W-:-:S13]  /*26b0*/  ISETP.GT.AND P2, PT, R6, -0x1, PT ;  /* 0xffffffff0600780c */ /* 0x000fda0003f44270 */
[----:B------:R-:W-:Y:S05]  /*26c0*/  @P2 BRA `(.L_x_864) ;  /* 0x0000000000202947 */ /* 0x000fea0003800000 */
[----:B------:R-:W-:Y:S01]  /*26d0*/  UISETP.NE.AND UP2, UPT, UR7, 0x1, UPT ;  /* 0x000000010700788c */ /* 0x000fe2000bf45270 */
[----:B------:R-:W-:-:S05]  /*26e0*/  LOP3.LUT R6, RZ, R6, RZ, 0x33, !PT ;  /* 0x00000006ff067212 */ /* 0x000fca00078e33ff */
[----:B------:R-:W-:-:S05]  /*26f0*/  PLOP3.LUT P2, PT, PT, PT, UP2, 0x80, 0x0 ;  /* 0x000000000000781c */ /* 0x000fca0003f4f028 */
[----:B------:R-:W-:-:S08]  /*2700*/  @UP2 ULDC.64 UR10, c[0x0][0x9e8] ;  /* 0x00027a00000a2ab9 */ /* 0x000fd00000000a00 */
[----:B------:R-:W-:-:S05]  /*2710*/  @P2 IMAD.HI.U32 R5, R6, UR10, RZ ;  /* 0x0000000a06052c27 */ /* 0x000fca000f8e00ff */
[----:B------:R-:W-:-:S04]  /*2720*/  @P2 SHF.R.U32.HI R6, RZ, UR11, R5 ;  /* 0x0000000bff062c19 */ /* 0x000fc80008011605 */
[----:B------:R-:W-:Y:S01]  /*2730*/  LOP3.LUT R6, RZ, R6, RZ, 0x33, !PT ;  /* 0x00000006ff067212 */ /* 0x000fe200078e33ff */
[----:B------:R-:W-:Y:S06]  /*2740*/  BRA `(.L_x_865) ;  /* 0x0000000000147947 */ /* 0x000fec0003800000 */
.L_x_864:
[----:B------:R-:W-:-:S06]  /*2750*/  UISETP.NE.AND UP2, UPT, UR7, 0x1, UPT ;  /* 0x000000010700788c */ /* 0x000fcc000bf45270 */
[----:B------:R-:W-:-:S05]  /*2760*/  PLOP3.LUT P2, PT, PT, PT, UP2, 0x80, 0x0 ;  /* 0x000000000000781c */ /* 0x000fca0003f4f028 */
[----:B------:R-:W-:-:S08]  /*2770*/  @UP2 ULDC.64 UR10, c[0x0][0x9e8] ;  /* 0x00027a00000a2ab9 */ /* 0x000fd00000000a00 */
[----:B------:R-:W-:-:S05]  /*2780*/  @P2 IMAD.HI.U32 R5, R6, UR10, RZ ;  /* 0x0000000a06052c27 */ /* 0x000fca000f8e00ff */
[----:B------:R-:W-:-:S07]  /*2790*/  @P2 SHF.R.U32.HI R6, RZ, UR11, R5 ;  /* 0x0000000bff062c19 */ /* 0x000fce0008011605 */
.L_x_865:
[----:B------:R-:W-:Y:S05]  /*27a0*/  BSYNC B0 ;  /* 0x0000000000007941 */ /* 0x000fea0003800000 */
.L_x_863:
[----:B------:R-:W-:-:S04]  /*27b0*/  IMAD R5, R6, UR7, -R9 ;  /* 0x0000000706057c24 */ /* 0x000fc8000f8e0a09 */
[----:B------:R-:W-:-:S05]  /*27c0*/  IMAD R5, R2, -0x2, R5 ;  /* 0xfffffffe02057824 */ /* 0x000fca00078e0205 */
[----:B------:R-:W-:Y:S02]  /*27d0*/  VIMNMX R3, R3, R5, !PT ;  /* 0x0000000503037248 */ /* 0x000fe40007fe0100 */
[----:B------:R-:W-:-:S07]  /*27e0*/  VIADDMNMX R0, R5, UR7, R0, PT ;  /* 0x0000000705007c46 */ /* 0x000fce000b800100 */
.L_x_862:
[C---:B------:R-:W-:Y:S01]  /*27f0*/  ISETP.GE.AND P2, PT, R11.reuse, 0x2, PT ;  /* 0x000000020b00780c */ /* 0x040fe20003f46270 */
[----:B------:R-:W0:Y:S01]  /*2800*/  SHFL.IDX PT, R5, R4, 0x1, 0x1c1f ;  /* 0x003c1f0004057f89 */ /* 0x000e2200000e0000 */
[----:B------:R-:W-:Y:S02]  /*2810*/  ISETP.GE.AND P6, PT, R11, 0xa, PT ;  /* 0x0000000a0b00780c */ /* 0x000fe40003fc6270 */
[----:B------:R-:W-:Y:S02]  /*2820*/  ISETP.GT.AND P4, PT, R3, 0x1, !P2 ;  /* 0x000000010300780c */ /* 0x000fe40005784270 */
[----:B------:R-:W-:Y:S02]  /*2830*/  ISETP.GE.AND P3, PT, R11, 0x9, PT ;  /* 0x000000090b00780c */ /* 0x000fe40003f66270 */
[----:B------:R-:W-:Y:S02]  /*2840*/  ISETP.LT.OR P4, PT, R0, 0x2, P4 ;  /* 0x000000020000780c */ /* 0x000fe40002781670 */
[----:B------:R-:W-:-:S02]  /*2850*/  P2R R15, PR, RZ, 0x40 ;  /* 0x00000040ff0f7803 */ /* 0x000fc40000000000 */
[----:B------:R-:W-:Y:S02]  /*2860*/  FSEL R14, R25, -INF , !P4 ;  /* 0xff800000190e7808 */ /* 0x000fe40006000000 */
[C---:B------:R-:W-:Y:S02]  /*2870*/  ISETP.GT.AND P4, PT, R3.reuse, 0x9, !P6 ;  /* 0x000000090300780c */ /* 0x040fe40007784270 */
[----:B------:R-:W-:Y:S02]  /*2880*/  ISETP.GT.AND P5, PT, R3, 0x8, !P3 ;  /* 0x000000080300780c */ /* 0x000fe40005fa4270 */
[----:B------:R-:W-:Y:S02]  /*2890*/  ISETP.LT.OR P4, PT, R0, 0xa, P4 ;  /* 0x0000000a0000780c */ /* 0x000fe40002781670 */
[----:B------:R-:W-:Y:S02]  /*28a0*/  ISETP.GE.AND P6, PT, R11, 0x11, PT ;  /* 0x000000110b00780c */ /* 0x000fe40003fc6270 */
[----:B------:R-:W-:-:S02]  /*28b0*/  FSEL R20, R29, -INF , !P4 ;  /* 0xff8000001d147808 */ /* 0x000fc40006000000 */
[----:B------:R-:W-:Y:S02]  /*28c0*/  ISETP.LT.OR P5, PT, R0, 0x9, P5 ;  /* 0x000000090000780c */ /* 0x000fe40002fa1670 */
[----:B------:R-:W-:Y:S02]  /*28d0*/  ISETP.GT.AND P4, PT, R3, 0x10, !P6 ;  /* 0x000000100300780c */ /* 0x000fe40007784270 */
[----:B------:R-:W-:Y:S02]  /*28e0*/  FSEL R28, R28, -INF , !P5 ;  /* 0xff8000001c1c7808 */ /* 0x000fe40006800000 */
[----:B------:R-:W-:Y:S02]  /*28f0*/  ISETP.LT.OR P4, PT, R0, 0x11, P4 ;  /* 0x000000110000780c */ /* 0x000fe40002781670 */
[----:B------:R-:W-:Y:S02]  /*2900*/  ISETP.GE.AND P5, PT, R11, 0x12, PT ;  /* 0x000000120b00780c */ /* 0x000fe40003fa6270 */
[----:B------:R-:W-:-:S02]  /*2910*/  FSEL R32, R32, -INF , !P4 ;  /* 0xff80000020207808 */ /* 0x000fc40006000000 */
[----:B------:R-:W-:Y:S02]  /*2920*/  ISETP.GT.AND P4, PT, R3, 0x11, !P5 ;  /* 0x000000110300780c */ /* 0x000fe40006f84270 */
[----:B------:R-:W-:Y:S02]  /*2930*/  P2R R25, PR, RZ, 0x20 ;  /* 0x00000020ff197803 */ /* 0x000fe40000000000 */
[----:B------:R-:W-:Y:S02]  /*2940*/  ISETP.LT.OR P4, PT, R0, 0x12, P4 ;  /* 0x000000120000780c */ /* 0x000fe40002781670 */
[----:B------:R-:W-:Y:S02]  /*2950*/  ISETP.GE.AND P5, PT, R11, 0x19, PT ;  /* 0x000000190b00780c */ /* 0x000fe40003fa6270 */
[----:B------:R-:W-:Y:S02]  /*2960*/  FSEL R56, R33, -INF , !P4 ;  /* 0xff80000021387808 */ /* 0x000fe40006000000 */
[----:B------:R-:W-:-:S02]  /*2970*/  ISETP.GT.AND P4, PT, R3, 0x18, !P5 ;  /* 0x000000180300780c */ /* 0x000fc40006f84270 */
[----:B------:R-:W-:Y:S02]  /*2980*/  P2R R29, PR, RZ, 0x20 ;  /* 0x00000020ff1d7803 */ /* 0x000fe40000000000 */
[----:B------:R-:W-:Y:S02]  /*2990*/  ISETP.LT.OR P4, PT, R0, 0x19, P4 ;  /* 0x000000190000780c */ /* 0x000fe40002781670 */
[----:B------:R-:W-:Y:S02]  /*29a0*/  ISETP.GE.AND P5, PT, R11, 0x1a, PT ;  /* 0x0000001a0b00780c */ /* 0x000fe40003fa6270 */
[----:B------:R-:W-:Y:S02]  /*29b0*/  FSEL R36, R36, -INF , !P4 ;  /* 0xff80000024247808 */ /* 0x000fe40006000000 */
[----:B------:R-:W-:Y:S02]  /*29c0*/  ISETP.GT.AND P4, PT, R3, 0x19, !P5 ;  /* 0x000000190300780c */ /* 0x000fe40006f84270 */
[----:B------:R-:W-:-:S02]  /*29d0*/  P2R R33, PR, RZ, 0x20 ;  /* 0x00000020ff217803 */ /* 0x000fc40000000000 */
[C---:B------:R-:W-:Y:S02]  /*29e0*/  ISETP.LT.OR P4, PT, R0.reuse, 0x1a, P4 ;  /* 0x0000001a0000780c */ /* 0x040fe40002781670 */
[----:B------:R-:W-:Y:S02]  /*29f0*/  ISETP.GE.AND P5, PT, R11, 0x21, PT ;  /* 0x000000210b00780c */ /* 0x000fe40003fa6270 */
[----:B------:R-:W-:Y:S02]  /*2a00*/  FSEL R60, R37, -INF , !P4 ;  /* 0xff800000253c7808 */ /* 0x000fe40006000000 */
[----:B------:R-:W-:Y:S02]  /*2a10*/  ISETP.GT.AND P4, PT, R3, 0x20, !P5 ;  /* 0x000000200300780c */ /* 0x000fe40006f84270 */
[----:B------:R-:W-:Y:S02]  /*2a20*/  P2R R37, PR, RZ, 0x20 ;  /* 0x00000020ff257803 */ /* 0x000fe40000000000 */
[----:B------:R-:W-:-:S02]  /*2a30*/  ISETP.LT.OR P4, PT, R0, 0x21, P4 ;  /* 0x000000210000780c */ /* 0x000fc40002781670 */
[----:B------:R-:W-:Y:S02]  /*2a40*/  ISETP.GE.AND P5, PT, R11, 0x22, PT ;  /* 0x000000220b00780c */ /* 0x000fe40003fa6270 */
[----:B------:R-:W-:Y:S02]  /*2a50*/  FSEL R40, R40, -INF , !P4 ;  /* 0xff80000028287808 */ /* 0x000fe40006000000 */
[----:B------:R-:W-:Y:S02]  /*2a60*/  ISETP.GT.AND P4, PT, R3, 0x21, !P5 ;  /* 0x000000210300780c */ /* 0x000fe40006f84270 */
[----:B------:R-:W-:Y:S02]  /*2a70*/  P2R R57, PR, RZ, 0x20 ;  /* 0x00000020ff397803 */ /* 0x000fe40000000000 */
[----:B------:R-:W-:Y:S02]  /*2a80*/  ISETP.LT.OR P4, PT, R0, 0x22, P4 ;  /* 0x000000220000780c */ /* 0x000fe40002781670 */
[----:B------:R-:W-:-:S02]  /*2a90*/  ISETP.GE.AND P5, PT, R11, 0x29, PT ;  /* 0x000000290b00780c */ /* 0x000fc40003fa6270 */
[----:B------:R-:W-:Y:S02]  /*2aa0*/  FSEL R62, R41, -INF , !P4 ;  /* 0xff800000293e7808 */ /* 0x000fe40006000000 */
[----:B------:R-:W-:Y:S02]  /*2ab0*/  ISETP.GT.AND P4, PT, R3, 0x28, !P5 ;  /* 0x000000280300780c */ /* 0x000fe40006f84270 */
[----:B------:R-:W-:Y:S02]  /*2ac0*/  P2R R41, PR, RZ, 0x20 ;  /* 0x00000020ff297803 */ /* 0x000fe40000000000 */
        /* <DEDUP_REMOVED lines=11> */
[----:B------:R-:W-:Y:S02]  /*2b80*/  P2R R21, PR, RZ, 0x40 ;  /* 0x00000040ff157803 */ /* 0x000fe40000000000 */
[----:B------:R-:W-:Y:S02]  /*2b90*/  FSEL R48, R48, -INF , !P4 ;  /* 0xff80000030307808 */ /* 0x000fe40006000000 */
[----:B------:R-:W-:-:S04]  /*2ba0*/  ISETP.GE.AND P4, PT, R11, 0x32, PT ;  /* 0x000000320b00780c */ /* 0x000fc80003f86270 */
[----:B------:R-:W-:-:S04]  /*2bb0*/  ISETP.GT.AND P5, PT, R3, 0x31, !P4 ;  /* 0x000000310300780c */ /* 0x000fc800067a4270 */
[----:B------:R-:W-:-:S04]  /*2bc0*/  ISETP.LT.OR P5, PT, R0, 0x32, P5 ;  /* 0x000000320000780c */ /* 0x000fc80002fa1670 */
[----:B------:R-:W-:Y:S02]  /*2bd0*/  FSEL R66, R49, -INF , !P5 ;  /* 0xff80000031427808 */ /* 0x000fe40006800000 */
[----:B------:R-:W-:-:S04]  /*2be0*/  ISETP.GE.AND P5, PT, R11, 0x39, PT ;  /* 0x000000390b00780c */ /* 0x000fc80003fa6270 */
[----:B------:R-:W-:-:S04]  /*2bf0*/  ISETP.GT.AND P6, PT, R3, 0x38, !P5 ;  /* 0x000000380300780c */ /* 0x000fc80006fc4270 */
[----:B------:R-:W-:-:S04]  /*2c00*/  ISETP.LT.OR P6, PT, R0, 0x39, P6 ;  /* 0x000000390000780c */ /* 0x000fc800037c1670 */
[----:B------:R-:W-:Y:S02]  /*2c10*/  FSEL R52, R52, -INF , !P6 ;  /* 0xff80000034347808 */ /* 0x000fe40007000000 */
[----:B------:R-:W-:-:S04]  /*2c20*/  ISETP.GE.AND P6, PT, R11, 0x1, PT ;  /* 0x000000010b00780c */ /* 0x000fc80003fc6270 */
[----:B------:R-:W-:Y:S02]  /*2c30*/  P2R R6, PR, RZ, 0x40 ;  /* 0x00000040ff067803 */ /* 0x000fe40000000000 */
[----:B------:R-:W-:-:S04]  /*2c40*/  ISETP.GT.AND P6, PT, R3, RZ, !P6 ;  /* 0x000000ff0300720c */ /* 0x000fc800077c4270 */
[----:B------:R-:W-:-:S04]  /*2c50*/  ISETP.LT.OR P6, PT, R0, 0x1, P6 ;  /* 0x000000010000780c */ /* 0x000fc800037c1670 */
[----:B------:R-:W-:Y:S02]  /*2c60*/  FSEL R24, R24, -INF , !P6 ;  /* 0xff80000018187808 */ /* 0x000fe40007000000 */
[----:B------:R-:W-:-:S04]  /*2c70*/  ISETP.GE.AND P6, PT, R11, 0x3a, PT ;  /* 0x0000003a0b00780c */ /* 0x000fc80003fc6270 */
[----:B------:R-:W-:Y:S02]  /*2c80*/  P2R R11, PR, RZ, 0x40 ;  /* 0x00000040ff0b7803 */ /* 0x000fe40000000000 */
[----:B------:R-:W-:Y:S01]  /*2c90*/  ISETP.GT.AND P6, PT, R3, 0x39, !P6 ;  /* 0x000000390300780c */ /* 0x000fe200077c4270 */
[----:B0-----:R-:W-:-:S03]  /*2ca0*/  IMAD.IADD R3, R12, 0x1, R5 ;  /* 0x000000010c037824 */ /* 0x001fc600078e0205 */
[----:B------:R-:W-:Y:S02]  /*2cb0*/  ISETP.LT.OR P6, PT, R0, 0x3a, P6 ;  /* 0x0000003a0000780c */ /* 0x000fe400037c1670 */
[----:B------:R-:W-:Y:S02]  /*2cc0*/  VIADDMNMX R0, R5, R13, R10, PT ;  /* 0x0000000d05007246 */ /* 0x000fe4000380010a */
[----:B------:R-:W-:Y:S02]  /*2cd0*/  FSEL R68, R53, -INF , !P6 ;  /* 0xff80000035447808 */ /* 0x000fe40007000000 */
[----:B------:R-:W-:-:S13]  /*2ce0*/  PLOP3.LUT P6, PT, PT, PT, UP1, 0x40, 0x0 ;  /* 0x000000000000781c */ /* 0x000fda0003fce818 */
[----:B------:R-:W-:Y:S05]  /*2cf0*/  @P6 BRA `(.L_x_866) ;  /* 0x0000000000646947 */ /* 0x000fea0003800000 */
        /* <DEDUP_REMOVED lines=9> */
[----:B------:R-:W-:Y:S01]  /*2d90*/  @P6 IMAD.HI.U32 R5, R4, UR10, RZ ;  /* 0x0000000a04056c27 */ /* 0x000fe2000f8e00ff */
[----:B------:R-:W-:-:S13]  /*2da0*/  PLOP3.LUT P6, PT, PT, PT, UP2, 0x80, 0x0 ;  /* 0x000000000000781c */ /* 0x000fda0003fcf028 */
[----:B------:R-:W-:-:S04]  /*2db0*/  @P6 SHF.R.U32.HI R4, RZ, UR11, R5 ;  /* 0x0000000bff046c19 */ /* 0x000fc80008011605 */
[----:B------:R-:W-:Y:S01]  /*2dc0*/  LOP3.LUT R4, RZ, R4, RZ, 0x33, !PT ;  /* 0x00000004ff047212 */ /* 0x000fe200078e33ff */
[----:B------:R-:W-:Y:S06]  /*2dd0*/  BRA `(.L_x_869) ;  /* 0x0000000000187947 */ /* 0x000fec0003800000 */
.L_x_868:
[----:B------:R-:W-:-:S06]  /*2de0*/  UISETP.NE.AND UP2, UPT, UR7, 0x1, UPT ;  /* 0x000000010700788c */ /* 0x000fcc000bf45270 */
[----:B------:R-:W-:-:S05]  /*2df0*/  PLOP3.LUT P6, PT, PT, PT, UP2, 0x80, 0x0 ;  /* 0x000000000000781c */ /* 0x000fca0003fcf028 */
[----:B------:R-:W-:-:S08]  /*2e00*/  @UP2 ULDC.64 UR10, c[0x0][0x9e8] ;  /* 0x00027a00000a2ab9 */ /* 0x000fd00000000a00 */
[----:B------:R-:W-:Y:S01]  /*2e10*/  @P6 IMAD.HI.U32 R5, R4, UR10, RZ ;  /* 0x0000000a04056c27 */ /* 0x000fe2000f8e00ff */
[----:B------:R-:W-:-:S13]  /*2e20*/  PLOP3.LUT P6, PT, PT, PT, UP2, 0x80, 0x0 ;  /* 0x000000000000781c */ /* 0x000fda0003fcf028 */
[----:B------:R-:W-:-:S07]  /*2e30*/  @P6 SHF.R.U32.HI R4, RZ, UR11, R5 ;  /* 0x0000000bff046c19 */ /* 0x000fce0008011605 */
.L_x_869:
[----:B------:R-:W-:Y:S05]  /*2e40*/  BSYNC B0 ;  /* 0x0000000000007941 */ /* 0x000fea0003800000 */
.L_x_867:
[----:B------:R-:W-:-:S04]  /*2e50*/  IMAD R5, R4, UR7, -R9 ;  /* 0x0000000704057c24 */ /* 0x000fc8000f8e0a09 */
[----:B------:R-:W-:-:S05]  /*2e60*/  IMAD R5, R2, -0x2, R5 ;  /* 0xfffffffe02057824 */ /* 0x000fca00078e0205 */
[----:B------:R-:W-:Y:S02]  /*2e70*/  VIMNMX R3, R3, R5, !PT ;  /* 0x0000000503037248 */ /* 0x000fe40007fe0100 */
[----:B------:R-:W-:-:S07]  /*2e80*/  VIADDMNMX R0, R5, UR7, R0, PT ;  /* 0x0000000705007c46 */ /* 0x000fce000b800100 */
.L_x_866:
[----:B------:R-:W-:Y:S01]  /*2e90*/  ISETP.GT.AND P2, PT, R3, 0x1, !P2 ;  /* 0x000000010300780c */ /* 0x000fe20005744270 */
[----:B------:R-:W-:Y:S01]  /*2ea0*/  @UP0 ULDC UR10, c[0x0][0x44c] ;  /* 0x00011300000a0ab9 */ /* 0x000fe20000000800 */
[----:B------:R-:W-:Y:S01]  /*2eb0*/  FMNMX.FTZ R4, R24, R14, !PT ;  /* 0x0000000e18047209 */ /* 0x000fe20007810000 */
[----:B------:R-:W-:Y:S01]  /*2ec0*/  UIMAD.WIDE.U32 UR10, UR36, UR10, URZ ;  /* 0x0000000a240a72a5 */ /* 0x000fe2000f8e003f */
[----:B------:R-:W-:Y:S01]  /*2ed0*/  ISETP.LT.OR P2, PT, R0, 0x2, P2 ;  /* 0x000000020000780c */ /* 0x000fe20001741670 */
[----:B------:R-:W-:Y:S01]  /*2ee0*/  @UP0 ULDC UR15, c[0x0][0x450] ;  /* 0x00011400000f0ab9 */ /* 0x000fe20000000800 */
[----:B------:R-:W-:Y:S01]  /*2ef0*/  FMNMX.FTZ R4, R28, R4, !PT ;  /* 0x000000041c047209 */ /* 0x000fe20007810000 */
[----:B------:R-:W-:Y:S01]  /*2f00*/  UMOV UR14, UR36 ;  /* 0x00000024000e7c82 */ /* 0x000fe20008000000 */
[----:B------:R-:W-:Y:S01]  /*2f10*/  FSEL R27, R27, -INF , !P2 ;  /* 0xff8000001b1b7808 */ /* 0x000fe20005000000 */
[----:B------:R-:W-:Y:S01]  /*2f20*/  @UP0 USHF.R.U32.HI UR14, URZ, UR15, UR11 ;  /* 0x0000000f3f0e0299 */ /* 0x000fe2000801160b */
[----:B------:R-:W-:-:S02]  /*2f30*/  ISETP.NE.AND P2, PT, R15, RZ, PT ;  /* 0x000000ff0f00720c */ /* 0x000fc40003f45270 */
[----:B------:R-:W-:Y:S01]  /*2f40*/  FMNMX.FTZ R4, R20, R4, !PT ;  /* 0x0000000414047209 */ /* 0x000fe20007810000 */
[----:B------:R-:W-:Y:S01]  /*2f50*/  UIADD3 UR53, UR53, UR14, URZ ;  /* 0x0000000e35357290 */ /* 0x000fe2000fffe03f */
[----:B------:R-:W-:Y:S02]  /*2f60*/  ISETP.GT.AND P2, PT, R3, 0x9, !P2 ;  /* 0x000000090300780c */ /* 0x000fe40005744270 */
[----:B------:R-:W-:Y:S01]  /*2f70*/  FMNMX.FTZ R4, R32, R4, !PT ;  /* 0x0000000420047209 */ /* 0x000fe20007810000 */
[----:B------:R-:W-:Y:S01]  /*2f80*/  UIADD3 UR6, UR53, UR6, URZ ;  /* 0x0000000635067290 */ /* 0x000fe2000fffe03f */
[----:B------:R-:W-:Y:S02]  /*2f90*/  ISETP.LT.OR P2, PT, R0, 0xa, P2 ;  /* 0x0000000a0000780c */ /* 0x000fe40001741670 */
[----:B------:R-:W-:Y:S02]  /*2fa0*/  FMNMX.FTZ R4, R56, R4, !PT ;  /* 0x0000000438047209 */ /* 0x000fe40007810000 */
[----:B------:R-:W-:-:S02]  /*2fb0*/  FSEL R31, R31, -INF , !P2 ;  /* 0xff8000001f1f7808 */ /* 0x000fc40005000000 */
[----:B------:R-:W-:Y:S02]  /*2fc0*/  ISETP.NE.AND P2, PT, R21, RZ, PT ;  /* 0x000000ff1500720c */ /* 0x000fe40003f45270 */
[----:B------:R-:W-:Y:S02]  /*2fd0*/  FMNMX.FTZ R4, R36, R4, !PT ;  /* 0x0000000424047209 */ /* 0x000fe40007810000 */
[----:B------:R-:W-:Y:S02]  /*2fe0*/  ISETP.GT.AND P2, PT, R3, 0x10, !P2 ;  /* 0x000000100300780c */ /* 0x000fe40005744270 */
[----:B------:R-:W-:Y:S02]  /*2ff0*/  FMNMX.FTZ R4, R60, R4, !PT ;  /* 0x000000043c047209 */ /* 0x000fe40007810000 */
[----:B------:R-:W-:Y:S02]  /*3000*/  ISETP.LT.OR P2, PT, R0, 0x11, P2 ;  /* 0x000000110000780c */ /* 0x000fe40001741670 */
[----:B------:R-:W-:-:S02]  /*3010*/  FMNMX.FTZ R4, R40, R4, !PT ;  /* 0x0000000428047209 */ /* 0x000fc40007810000 */
[----:B------:R-:W-:Y:S02]  /*3020*/  FSEL R34, R34, -INF , !P2 ;  /* 0xff80000022227808 */ /* 0x000fe40005000000 */
[----:B------:R-:W-:Y:S02]  /*3030*/  ISETP.NE.AND P2, PT, R25, RZ, PT ;  /* 0x000000ff1900720c */ /* 0x000fe40003f45270 */
[----:B------:R-:W-:Y:S02]  /*3040*/  FMNMX.FTZ R4, R62, R4, !PT ;  /* 0x000000043e047209 */ /* 0x000fe40007810000 */
[----:B------:R-:W-:Y:S02]  /*3050*/  ISETP.GT.AND P2, PT, R3, 0x11, !P2 ;  /* 0x000000110300780c */ /* 0x000fe40005744270 */
[----:B------:R-:W-:Y:S02]  /*3060*/  FMNMX.FTZ R4, R44, R4, !PT ;  /* 0x000000042c047209 */ /* 0x000fe40007810000 */
[----:B------:R-:W-:-:S02]  /*3070*/  ISETP.LT.OR P2, PT, R0, 0x12, P2 ;  /* 0x000000120000780c */ /* 0x000fc40001741670 */
[----:B------:R-:W-:Y:S02]  /*3080*/  FMNMX.FTZ R4, R64, R4, !PT ;  /* 0x0000000440047209 */ /* 0x000fe40007810000 */
[----:B------:R-:W-:Y:S02]  /*3090*/  FSEL R35, R35, -INF , !P2 ;  /* 0xff80000023237808 */ /* 0x000fe40005000000 */
[----:B------:R-:W-:Y:S02]  /*30a0*/  ISETP.NE.AND P2, PT, R29, RZ, PT ;  /* 0x000000ff1d00720c */ /* 0x000fe40003f45270 */
[----:B------:R-:W-:Y:S02]  /*30b0*/  FMNMX.FTZ R4, R48, R4, !PT ;  /* 0x0000000430047209 */ /* 0x000fe40007810000 */
[----:B------:R-:W-:Y:S02]  /*30c0*/  ISETP.GT.AND P2, PT, R3, 0x18, !P2 ;  /* 0x000000180300780c */ /* 0x000fe40005744270 */
[----:B------:R-:W-:-:S02]  /*30d0*/  FMNMX.FTZ R4, R66, R4, !PT ;  /* 0x0000000442047209 */ /* 0x000fc40007810000 */
[----:B------:R-:W-:Y:S02]  /*30e0*/  ISETP.LT.OR P2, PT, R0, 0x19, P2 ;  /* 0x000000190000780c */ /* 0x000fe40001741670 */
[----:B------:R-:W-:Y:S02]  /*30f0*/  ISETP.GT.AND P3, PT, R3, 0x8, !P3 ;  /* 0x000000080300780c */ /* 0x000fe40005f64270 */
[----:B------:R-:W-:Y:S02]  /*3100*/  FSEL R38, R38, -INF , !P2 ;  /* 0xff80000026267808 */ /* 0x000fe40005000000 */
[----:B------:R-:W-:Y:S02]  /*3110*/  ISETP.NE.AND P2, PT, R33, RZ, PT ;  /* 0x000000ff2100720c */ /* 0x000fe40003f45270 */
[----:B------:R-:W-:Y:S02]  /*3120*/  FMNMX.FTZ R4, R52, R4, !PT ;  /* 0x0000000434047209 */ /* 0x000fe40007810000 */
[----:B------:R-:W-:-:S02]  /*3130*/  ISETP.GT.AND P2, PT, R3, 0x19, !P2 ;  /* 0x000000190300780c */ /* 0x000fc40005744270 */
[----:B------:R-:W-:Y:S02]  /*3140*/  ISETP.NE.AND P6, PT, R6, RZ, PT ;  /* 0x000000ff0600720c */ /* 0x000fe40003fc5270 */
[C---:B------:R-:W-:Y:S02]  /*3150*/  ISETP.LT.OR P2, PT, R0.reuse, 0x1a, P2 ;  /* 0x0000001a0000780c */ /* 0x040fe40001741670 */
[----:B------:R-:W-:Y:S02]  /*3160*/  ISETP.LT.OR P3, PT, R0, 0x9, P3 ;  /* 0x000000090000780c */ /* 0x000fe40001f61670 */
[----:B------:R-:W-:Y:S02]  /*3170*/  FSEL R39, R39, -INF , !P2 ;  /* 0xff80000027277808 */ /* 0x000fe40005000000 */
[----:B------:R-:W-:Y:S02]  /*3180*/  ISETP.NE.AND P2, PT, R37, RZ, PT ;  /* 0x000000ff2500720c */ /* 0x000fe40003f45270 */
[----:B------:R-:W-:-:S02]  /*3190*/  FMNMX.FTZ R6, R68, R4, !PT ;  /* 0x0000000444067209 */ /* 0x000fc40007810000 */
[----:B------:R-:W-:Y:S02]  /*31a0*/  ISETP.GT.AND P2, PT, R3, 0x20, !P2 ;  /* 0x000000200300780c */ /* 0x000fe40005744270 */
[----:B------:R-:W-:Y:S01]  /*31b0*/  FSEL R30, R30, -INF , !P3 ;  /* 0xff8000001e1e7808 */ /* 0x000fe20005800000 */
[----:B------:R-:W0:Y:S01]  /*31c0*/  SHFL.BFLY PT, R5, R6, 0x2, 0x1f ;  /* 0x0c401f0006057f89 */ /* 0x000e2200000e0000 */
[----:B------:R-:W-:Y:S02]  /*31d0*/  ISETP.LT.OR P2, PT, R0, 0x21, P2 ;  /* 0x000000210000780c */ /* 0x000fe40001741670 */
[----:B------:R-:W-:Y:S02]  /*31e0*/  ISETP.NE.AND P3, PT, R41, RZ, PT ;  /* 0x000000ff2900720c */ /* 0x000fe40003f65270 */
[----:B------:R-:W-:Y:S02]  /*31f0*/  FSEL R42, R42, -INF , !P2 ;  /* 0xff8000002a2a7808 */ /* 0x000fe40005000000 */
[----:B------:R-:W-:-:S02]  /*3200*/  ISETP.NE.AND P2, PT, R57, RZ, PT ;  /* 0x000000ff3900720c */ /* 0x000fc40003f45270 */
[C---:B------:R-:W-:Y:S02]  /*3210*/  ISETP.GT.AND P4, PT, R3.reuse, 0x31, !P4 ;  /* 0x000000310300780c */ /* 0x040fe40006784270 */
[C---:B------:R-:W-:Y:S02]  /*3220*/  ISETP.GT.AND P2, PT, R3.reuse, 0x21, !P2 ;  /* 0x000000210300780c */ /* 0x040fe40005744270 */
[----:B------:R-:W-:Y:S02]  /*3230*/  ISETP.GT.AND P5, PT, R3, 0x38, !P5 ;  /* 0x000000380300780c */ /* 0x000fe40006fa4270 */
[C---:B------:R-:W-:Y:S02]  /*3240*/  ISETP.LT.OR P2, PT, R0.reuse, 0x22, P2 ;  /* 0x000000220000780c */ /* 0x040fe40001741670 */
[----:B------:R-:W-:Y:S02]  /*3250*/  ISETP.LT.OR P4, PT, R0, 0x32, P4 ;  /* 0x000000320000780c */ /* 0x000fe40002781670 */
[----:B------:R-:W-:-:S02]  /*3260*/  FSEL R43, R43, -INF , !P2 ;  /* 0xff8000002b2b7808 */ /* 0x000fc40005000000 */
[----:B------:R-:W-:Y:S02]  /*3270*/  ISETP.GT.AND P2, PT, R3, 0x28, !P3 ;  /* 0x000000280300780c */ /* 0x000fe40005f44270 */
[----:B------:R-:W-:Y:S02]  /*3280*/  ISETP.NE.AND P3, PT, R45, RZ, PT ;  /* 0x000000ff2d00720c */ /* 0x000fe40003f65270 */
[----:B------:R-:W-:Y:S02]  /*3290*/  ISETP.LT.OR P2, PT, R0, 0x29, P2 ;  /* 0x000000290000780c */ /* 0x000fe40001741670 */
[----:B0-----:R-:W-:Y:S02]  /*32a0*/  FMNMX.FTZ R9, R6, R5, !PT ;  /* 0x0000000506097209 */ /* 0x001fe40007810000 */
[----:B------:R-:W-:Y:S02]  /*32b0*/  FSEL R46, R46, -INF , !P2 ;  /* 0xff8000002e2e7808 */ /* 0x000fe40005000000 */
[----:B------:R-:W-:Y:S01]  /*32c0*/  ISETP.GT.AND P2, PT, R3, RZ, !P6 ;  /* 0x000000ff0300720c */ /* 0x000fe20007744270 */
[----:B------:R-:W0:Y:S01]  /*32d0*/  SHFL.BFLY PT, R10, R9, 0x1, 0x1f ;  /* 0x0c201f00090a7f89 */ /* 0x000e2200000e0000 */
[----:B------:R-:W-:Y:S01]  /*32e0*/  ISETP.NE.AND P6, PT, R11, RZ, PT ;  /* 0x000000ff0b00720c */ /* 0x000fe20003fc5270 */
[----:B------:R-:W-:Y:S01]  /*32f0*/  IMAD.U32 R11, RZ, RZ, UR37 ;  /* 0x00000025ff0b7e24 */ /* 0x000fe2000f8e00ff */
[----:B------:R-:W-:-:S02]  /*3300*/  ISETP.LT.OR P2, PT, R0, 0x1, P2 ;  /* 0x000000010000780c */ /* 0x000fc40001741670 */
[----:B------:R-:W-:Y:S02]  /*3310*/  ISETP.GT.AND P3, PT, R3, 0x30, !P3 ;  /* 0x000000300300780c */ /* 0x000fe40005f64270 */
[----:B------:R-:W-:Y:S02]  /*3320*/  FSEL R26, R26, -INF , !P2 ;  /* 0xff8000001a1a7808 */ /* 0x000fe40005000000 */
[----:B------:R-:W-:Y:S02]  /*3330*/  ISETP.NE.AND P2, PT, R59, RZ, PT ;  /* 0x000000ff3b00720c */ /* 0x000fe40003f45270 */
[----:B------:R-:W-:Y:S02]  /*3340*/  FMNMX.FTZ R5, R26, R27, !PT ;  /* 0x0000001b1a057209 */ /* 0x000fe40007810000 */
[----:B------:R-:W-:Y:S02]  /*3350*/  ISETP.GT.AND P2, PT, R3, 0x29, !P2 ;  /* 0x000000290300780c */ /* 0x000fe40005744270 */
[----:B------:R-:W-:-:S02]  /*3360*/  FMNMX.FTZ R4, R30, R5, !PT ;  /* 0x000000051e047209 */ /* 0x000fc40007810000 */
[----:B------:R-:W-:Y:S02]  /*3370*/  ISETP.LT.OR P2, PT, R0, 0x2a, P2 ;  /* 0x0000002a0000780c */ /* 0x000fe40001741670 */
[----:B------:R-:W-:Y:S02]  /*3380*/  FMNMX.FTZ R5, R31, R4, !PT ;  /* 0x000000041f057209 */ /* 0x000fe40007810000 */
[----:B------:R-:W-:Y:S02]  /*3390*/  FSEL R47, R47, -INF , !P2 ;  /* 0xff8000002f2f7808 */ /* 0x000fe40005000000 */
[----:B------:R-:W-:Y:S02]  /*33a0*/  FMNMX.FTZ R4, R34, R5, !PT ;  /* 0x0000000522047209 */ /* 0x000fe40007810000 */
[----:B------:R-:W-:Y:S02]  /*33b0*/  ISETP.LT.OR P3, PT, R0, 0x31, P3 ;  /* 0x000000310000780c */ /* 0x000fe40001f61670 */
[----:B------:R-:W-:-:S02]  /*33c0*/  FMNMX.FTZ R5, R35, R4, !PT ;  /* 0x0000000423057209 */ /* 0x000fc40007810000 */
[----:B0-----:R-:W-:Y:S02]  /*33d0*/  FMNMX.FTZ R4, R9, R10, !PT ;  /* 0x0000000a09047209 */ /* 0x001fe40007810000 */
[----:B------:R-:W-:Y:S02]  /*33e0*/  FMNMX.FTZ R6, R38, R5, !PT ;  /* 0x0000000526067209 */ /* 0x000fe40007810000 */
[C---:B------:R-:W-:Y:S01]  /*33f0*/  FSETP.NEU.FTZ.AND P2, PT, R4.reuse, -INF , PT ;  /* 0xff8000000400780b */ /* 0x040fe20003f5d000 */
[----:B------:R-:W-:-:S01]  /*3400*/  FFMA.FTZ R9, R4, R11, -8 ;  /* 0xc100000004097423 */ /* 0x000fc2000001000b */
[----:B------:R-:W-:Y:S02]  /*3410*/  FMNMX.FTZ R5, R39, R6, !PT ;  /* 0x0000000627057209 */ /* 0x000fe40007810000 */
[----:B------:R-:W-:Y:S02]  /*3420*/  FSEL R50, R50, -INF , !P3 ;  /* 0xff80000032327808 */ /* 0x000fe40005800000 */
[----:B------:R-:W-:-:S02]  /*3430*/  FMNMX.FTZ R6, R42, R5, !PT ;  /* 0x000000052a067209 */ /* 0x000fc40007810000 */
[----:B------:R-:W-:Y:S02]  /*3440*/  FSEL R9, R9, RZ, P2 ;  /* 0x000000ff09097208 */ /* 0x000fe40001000000 */
[----:B------:R-:W-:Y:S02]  /*3450*/  FMNMX.FTZ R5, R43, R6, !PT ;  /* 0x000000062b057209 */ /* 0x000fe40007810000 */
[----:B------:R-:W-:Y:S01]  /*3460*/  ISETP.GT.AND P2, PT, R3, 0x39, !P6 ;  /* 0x000000390300780c */ /* 0x000fe20007744270 */
[--C-:B------:R-:W-:Y:S01]  /*3470*/  FFMA.FTZ R12, R20, UR37, -R9.reuse ;  /* 0x00000025140c7c23 */ /* 0x100fe20008010809 */
[----:B------:R-:W-:Y:S01]  /*3480*/  FMNMX.FTZ R6, R46, R5, !PT ;  /* 0x000000052e067209 */ /* 0x000fe20007810000 */
[--C-:B------:R-:W-:Y:S01]  /*3490*/  FFMA.FTZ R5, R14, UR37, -R9.reuse ;  /* 0x000000250e057c23 */ /* 0x100fe20008010809 */
[----:B------:R-:W-:Y:S01]  /*34a0*/  ISETP.LT.OR P5, PT, R0, 0x39, P5 ;  /* 0x000000390000780c */ /* 0x000fe20002fa1670 */
[--C-:B------:R-:W-:Y:S01]  /*34b0*/  FFMA.FTZ R20, R36, UR37, -R9.reuse ;  /* 0x0000002524147c23 */ /* 0x100fe20008010809 */
[----:B------:R-:W-:Y:S01]  /*34c0*/  FMNMX.FTZ R3, R47, R6, !PT ;  /* 0x000000062f037209 */ /* 0x000fe20007810000 */
[----:B------:R0:W-:Y:S01]  /*34d0*/  MUFU.EX2 R11, R5 ;  /* 0x00000005000b7308 */ /* 0x0001e20000000800 */
[----:B------:R-:W-:Y:S01]  /*34e0*/  FSEL R51, R51, -INF , !P4 ;  /* 0xff80000033337808 */ /* 0x000fe20006000000 */
[----:B------:R-:W-:Y:S01]  /*34f0*/  IMAD.U32 R36, RZ, RZ, UR37 ;  /* 0x00000025ff247e24 */ /* 0x000fe2000f8e00ff */
[----:B------:R-:W-:Y:S01]  /*3500*/  FMNMX.FTZ R6, R50, R3, !PT ;  /* 0x0000000332067209 */ /* 0x000fe20007810000 */
[--C-:B------:R-:W-:Y:S01]  /*3510*/  FFMA.FTZ R10, R24, UR37, -R9.reuse ;  /* 0x00000025180a7c23 */ /* 0x100fe20008010809 */
[----:B------:R-:W-:Y:S01]  /*3520*/  ISETP.LT.OR P2, PT, R0, 0x3a, P2 ;  /* 0x0000003a0000780c */ /* 0x000fe20001741670 */
[--C-:B------:R-:W-:Y:S01]  /*3530*/  FFMA.FTZ R14, R32, UR37, -R9.reuse ;  /* 0x00000025200e7c23 */ /* 0x100fe20008010809 */
[----:B------:R-:W-:Y:S01]  /*3540*/  FSEL R54, R54, -INF , !P5 ;  /* 0xff80000036367808 */ /* 0x000fe20006800000 */
[----:B------:R1:W-:Y:S01]  /*3550*/  MUFU.EX2 R13, R12 ;  /* 0x0000000c000d7308 */ /* 0x0003e20000000800 */
[----:B------:R-:W-:Y:S01]  /*3560*/  FMNMX.FTZ R3, R51, R6, !PT ;  /* 0x0000000633037209 */ /* 0x000fe20007810000 */
[--C-:B0-----:R-:W-:Y:S01]  /*3570*/  FFMA.FTZ R5, R56, UR37, -R9.reuse ;  /* 0x0000002538057c23 */ /* 0x101fe20008010809 */
[----:B------:R-:W-:Y:S01]  /*3580*/  FSEL R55, R55, -INF , !P2 ;  /* 0xff80000037377808 */ /* 0x000fe20005000000 */
[--C-:B------:R-:W-:Y:S01]  /*3590*/  FFMA.FTZ R6, R28, UR37, -R9.reuse ;  /* 0x000000251c067c23 */ /* 0x100fe20008010809 */
[----:B------:R-:W-:Y:S01]  /*35a0*/  FMNMX.FTZ R0, R54, R3, !PT ;  /* 0x0000000336007209 */ /* 0x000fe20007810000 */
[--C-:B------:R-:W-:Y:S01]  /*35b0*/  FFMA.FTZ R21, R60, UR37, -R9.reuse ;  /* 0x000000253c157c23 */ /* 0x100fe20008010809 */
[----:B------:R-:W-:-:S01]  /*35c0*/  FFMA.FTZ R28, R44, UR37, -R9 ;  /* 0x000000252c1c7c23 */ /* 0x000fc20008010809 */
[----:B------:R-:W-:Y:S01]  /*35d0*/  MUFU.EX2 R15, R5 ;  /* 0x00000005000f7308 */ /* 0x000fe20000000800 */
[----:B------:R-:W-:Y:S01]  /*35e0*/  FMNMX.FTZ R0, R55, R0, !PT ;  /* 0x0000000037007209 */ /* 0x000fe20007810000 */
[--C-:B-1----:R-:W-:Y:S01]  /*35f0*/  FFMA.FTZ R12, R62, UR37, -R9.reuse ;  /* 0x000000253e0c7c23 */ /* 0x102fe20008010809 */
[----:B------:R-:W-:-:S01]  /*3600*/  FFMA.FTZ R29, R64, UR37, -R9 ;  /* 0x00000025401d7c23 */ /* 0x000fc20008010809 */
[--C-:B------:R-:W-:Y:S01]  /*3610*/  FFMA.FTZ R24, R40, UR37, -R9.reuse ;  /* 0x0000002528187c23 */ /* 0x100fe20008010809 */
[----:B------:R-:W-:-:S01]  /*3620*/  FFMA.FTZ R32, R48, UR37, -R9 ;  /* 0x0000002530207c23 */ /* 0x000fc20008010809 */
[----:B------:R-:W0:Y:S01]  /*3630*/  SHFL.BFLY PT, R3, R0, 0x2, 0x1f ;  /* 0x0c401f0000037f89 */ /* 0x000e2200000e0000 */
[----:B------:R-:W-:-:S01]  /*3640*/  FFMA.FTZ R33, R66, UR37, -R9 ;  /* 0x0000002542217c23 */ /* 0x000fc20008010809 */
[----:B------:R-:W1:Y:S08]  /*3650*/  MUFU.EX2 R10, R10 ;  /* 0x0000000a000a7308 */ /* 0x000e700000000800 */
[----:B------:R-:W2:Y:S08]  /*3660*/  MUFU.EX2 R6, R6 ;  /* 0x0000000600067308 */ /* 0x000eb00000000800 */
[----:B------:R2:W-:Y:S01]  /*3670*/  MUFU.EX2 R25, R12 ;  /* 0x0000000c00197308 */ /* 0x0005e20000000800 */
[----:B-1----:R-:W-:-:S01]  /*3680*/  FADD.FTZ R37, R10, R11 ;  /* 0x0000000b0a257221 */ /* 0x002fc20000010000 */
[----:B0-----:R-:W-:-:S06]  /*3690*/  FMNMX.FTZ R3, R0, R3, !PT ;  /* 0x0000000300037209 */ /* 0x001fcc0007810000 */
[----:B------:R-:W0:Y:S01]  /*36a0*/  MUFU.EX2 R14, R14 ;  /* 0x0000000e000e7308 */ /* 0x000e220000000800 */
[----:B--2---:R-:W-:-:S01]  /*36b0*/  FADD.FTZ R12, R6, R37 ;  /* 0x00000025060c7221 */ /* 0x004fc20000010000 */
[C---:B------:R-:W-:Y:S01]  /*36c0*/  F2FP.SATFINITE.E4M3.F32.PACK_AB_MERGE_C R6, R13.reuse, R6, RZ ;  /* 0x000000060d06723e */ /* 0x040fe200048070ff */
[----:B------:R-:W1:Y:S02]  /*36d0*/  SHFL.BFLY PT, R0, R3, 0x1, 0x1f ;  /* 0x0c201f0003007f89 */ /* 0x000e6400000e0000 */
[----:B------:R-:W-:-:S01]  /*36e0*/  FADD.FTZ R37, R13, R12 ;  /* 0x0000000c0d257221 */ /* 0x000fc20000010000 */
[----:B------:R-:W-:Y:S02]  /*36f0*/  F2FP.SATFINITE.E4M3.F32.PACK_AB_MERGE_C R188, R11, R10, R6 ;  /* 0x0000000a0bbc723e */ /* 0x000fe40004807006 */
[----:B------:R-:W-:Y:S08]  /*3700*/  MUFU.EX2 R20, R20 ;  /* 0x0000001400147308 */ /* 0x000ff00000000800 */
[----:B------:R-:W2:Y:S01]  /*3710*/  MUFU.EX2 R21, R21 ;  /* 0x0000001500157308 */ /* 0x000ea20000000800 */
[----:B0-----:R-:W-:-:S07]  /*3720*/  FADD.FTZ R12, R14, R37 ;  /* 0x000000250e0c7221 */ /* 0x001fce0000010000 */
[----:B------:R-:W-:Y:S01]  /*3730*/  MUFU.EX2 R28, R28 ;  /* 0x0000001c001c7308 */ /* 0x000fe20000000800 */
[----:B-1----:R-:W-:Y:S01]  /*3740*/  FMNMX.FTZ R5, R3, R0, !PT ;  /* 0x0000000003057209 */ /* 0x002fe20007810000 */
[--C-:B------:R-:W-:Y:S01]  /*3750*/  FFMA.FTZ R0, R52, UR37, -R9.reuse ;  /* 0x0000002534007c23 */ /* 0x100fe20008010809 */
[----:B------:R-:W-:-:S02]  /*3760*/  FFMA.FTZ R9, R68, UR37, -R9 ;  /* 0x0000002544097c23 */ /* 0x000fc40008010809 */
[C---:B------:R-:W-:Y:S01]  /*3770*/  FSETP.NEU.FTZ.AND P2, PT, R5.reuse, -INF , PT ;  /* 0xff8000000500780b */ /* 0x040fe20003f5d000 */
[----:B------:R-:W-:-:S02]  /*3780*/  FFMA.FTZ R3, R5, R36, -8 ;  /* 0xc100000005037423 */ /* 0x000fc40000010024 */
[----:B------:R-:W-:Y:S01]  /*3790*/  MUFU.EX2 R29, R29 ;  /* 0x0000001d001d7308 */ /* 0x000fe20000000800 */
[----:B--2---:R-:W-:Y:S02]  /*37a0*/  F2FP.SATFINITE.E4M3.F32.PACK_AB_MERGE_C R10, R21, R20, RZ ;  /* 0x00000014150a723e */ /* 0x004fe400048070ff */
[----:B------:R-:W-:-:S02]  /*37b0*/  FSEL R3, R3, RZ, P2 ;  /* 0x000000ff03037208 */ /* 0x000fc40001000000 */
[----:B------:R-:W-:-:S03]  /*37c0*/  F2FP.SATFINITE.E4M3.F32.PACK_AB_MERGE_C R190, R15, R14, R10 ;  /* 0x0000000e0fbe723e */ /* 0x000fc6000480700a */
        /* <DEDUP_REMOVED lines=18> */
[----:B------:R-:W-:Y:S01]  /*38f0*/  FFMA.FTZ R3, R55, UR37, -R3 ;  /* 0x0000002537037c23 */ /* 0x000fe20008010803 */
[----:B------:R-:W-:-:S05]  /*3900*/  PLOP3.LUT P2, PT, PT, PT, UP1, 0x40, 0x0 ;  /* 0x000000000000781c */ /* 0x000fca0003f4e818 */
[----:B------:R-:W1:Y:S08]  /*3910*/  MUFU.EX2 R30, R30 ;  /* 0x0000001e001e7308 */ /* 0x000e700000000800 */
[----:B------:R-:W2:Y:S01]  /*3920*/  MUFU.EX2 R31, R31 ;  /* 0x0000001f001f7308 */ /* 0x000ea20000000800 */
[----:B0-----:R-:W-:-:S07]  /*3930*/  FADD.FTZ R13, R26, R27 ;  /* 0x0000001b1a0d7221 */ /* 0x001fce0000010000 */
[----:B------:R-:W0:Y:S01]  /*3940*/  MUFU.EX2 R34, R34 ;  /* 0x0000002200227308 */ /* 0x000e220000000800 */
[----:B-1----:R-:W-:-:S01]  /*3950*/  FADD.FTZ R6, R30, R13 ;  /* 0x0000000d1e067221 */ /* 0x002fc20000010000 */
[----:B------:R-:W-:Y:S01]  /*3960*/  FADD.FTZ R13, R15, R12 ;  /* 0x0000000c0f0d7221 */ /* 0x000fe20000010000 */
[----:B------:R-:W-:-:S03]  /*3970*/  F2FP.SATFINITE.E4M3.F32.PACK_AB_MERGE_C R12, R29, R28, RZ ;  /* 0x0000001c1d0c723e */ /* 0x000fc600048070ff */
[----:B------:R-:W-:Y:S01]  /*3980*/  FADD.FTZ R20, R20, R13 ;  /* 0x0000000d14147221 */ /* 0x000fe20000010000 */
[----:B------:R-:W-:Y:S01]  /*3990*/  F2FP.SATFINITE.E4M3.F32.PACK_AB_MERGE_C R184, R25, R24, R12 ;  /* 0x0000001819b8723e */ /* 0x000fe2000480700c */
[----:B------:R-:W1:Y:S01]  /*39a0*/  MUFU.EX2 R35, R35 ;  /* 0x0000002300237308 */ /* 0x000e620000000800 */
[----:B--2---:R-:W-:-:S01]  /*39b0*/  FADD.FTZ R11, R31, R6 ;  /* 0x000000061f0b7221 */ /* 0x004fc20000010000 */
[----:B------:R-:W-:Y:S01]  /*39c0*/  FADD.FTZ R21, R21, R20 ;  /* 0x0000001415157221 */ /* 0x000fe20000010000 */
[----:B------:R-:W-:-:S03]  /*39d0*/  F2FP.SATFINITE.E4M3.F32.PACK_AB_MERGE_C R30, R31, R30, RZ ;  /* 0x0000001e1f1e723e */ /* 0x000fc600048070ff */
[----:B------:R-:W-:Y:S01]  /*39e0*/  FADD.FTZ R10, R24, R21 ;  /* 0x00000015180a7221 */ /* 0x000fe20000010000 */
[----:B------:R-:W-:Y:S01]  /*39f0*/  F2FP.SATFINITE.E4M3.F32.PACK_AB_MERGE_C R189, R27, R26, R30 ;  /* 0x0000001a1bbd723e */ /* 0x000fe2000480701e */
[----:B------:R-:W2:Y:S01]  /*3a00*/  MUFU.EX2 R38, R38 ;  /* 0x0000002600267308 */ /* 0x000ea20000000800 */
[----:B0-----:R-:W-:-:S01]  /*3a10*/  FADD.FTZ R6, R34, R11 ;  /* 0x0000000b22067221 */ /* 0x001fc20000010000 */
[----:B------:R-:W-:-:S04]  /*3a20*/  FADD.FTZ R25, R25, R10 ;  /* 0x0000000a19197221 */ /* 0x000fc80000010000 */
[----:B------:R-:W-:Y:S02]  /*3a30*/  FADD.FTZ R28, R28, R25 ;  /* 0x000000191c1c7221 */ /* 0x000fe40000010000 */
[----:B------:R-:W0:Y:S01]  /*3a40*/  MUFU.EX2 R39, R39 ;  /* 0x0000002700277308 */ /* 0x000e220000000800 */
[----:B-1----:R-:W-:-:S01]  /*3a50*/  FADD.FTZ R11, R35, R6 ;  /* 0x00000006230b7221 */ /* 0x002fc20000010000 */
[----:B------:R-:W-:-:S06]  /*3a60*/  FADD.FTZ R29, R29, R28 ;  /* 0x0000001c1d1d7221 */ /* 0x000fcc0000010000 */
[----:B------:R-:W1:Y:S01]  /*3a70*/  MUFU.EX2 R42, R42 ;  /* 0x0000002a002a7308 */ /* 0x000e620000000800 */
[----:B--2---:R-:W-:-:S07]  /*3a80*/  FADD.FTZ R6, R38, R11 ;  /* 0x0000000b26067221 */ /* 0x004fce0000010000 */
[----:B------:R-:W2:Y:S01]  /*3a90*/  MUFU.EX2 R43, R43 ;  /* 0x0000002b002b7308 */ /* 0x000ea20000000800 */
[----:B0-----:R-:W-:-:S01]  /*3aa0*/  FADD.FTZ R11, R39, R6 ;  /* 0x00000006270b7221 */ /* 0x001fc20000010000 */
[----:B------:R-:W-:-:S04]  /*3ab0*/  F2FP.SATFINITE.E4M3.F32.PACK_AB_MERGE_C R38, R39, R38, RZ ;  /* 0x000000262726723e */ /* 0x000fc800048070ff */
[----:B------:R-:W-:Y:S02]  /*3ac0*/  F2FP.SATFINITE.E4M3.F32.PACK_AB_MERGE_C R191, R35, R34, R38 ;  /* 0x0000002223bf723e */ /* 0x000fe40004807026 */
[----:B------:R-:W0:Y:S01]  /*3ad0*/  MUFU.EX2 R46, R46 ;  /* 0x0000002e002e7308 */ /* 0x000e220000000800 */
[----:B-1----:R-:W-:-:S07]  /*3ae0*/  FADD.FTZ R6, R42, R11 ;  /* 0x0000000b2a067221 */ /* 0x002fce0000010000 */
[----:B------:R-:W-:Y:S01]  /*3af0*/  MUFU.EX2 R0, R0 ;  /* 0x0000000000007308 */ /* 0x000fe20000000800 */
[----:B--2---:R-:W-:-:S07]  /*3b00*/  FADD.FTZ R11, R43, R6 ;  /* 0x000000062b0b7221 */ /* 0x004fce0000010000 */
[----:B------:R-:W1:Y:S01]  /*3b10*/  MUFU.EX2 R9, R9 ;  /* 0x0000000900097308 */ /* 0x000e620000000800 */
[----:B0-----:R-:W-:-:S07]  /*3b20*/  FADD.FTZ R6, R46, R11 ;  /* 0x0000000b2e067221 */ /* 0x001fce0000010000 */
[----:B------:R-:W0:Y:S08]  /*3b30*/  MUFU.EX2 R47, R47 ;  /* 0x0000002f002f7308 */ /* 0x000e300000000800 */
[----:B------:R-:W-:Y:S01]  /*3b40*/  MUFU.EX2 R32, R32 ;  /* 0x0000002000207308 */ /* 0x000fe20000000800 */
[----:B-1----:R-:W-:-:S07]  /*3b50*/  F2FP.SATFINITE.E4M3.F32.PACK_AB_MERGE_C R10, R9, R0, RZ ;  /* 0x00000000090a723e */ /* 0x002fce00048070ff */
[----:B------:R-:W1:Y:S01]  /*3b60*/  MUFU.EX2 R33, R33 ;  /* 0x0000002100217308 */ /* 0x000e620000000800 */
[C---:B0-----:R-:W-:Y:S01]  /*3b70*/  F2FP.SATFINITE.E4M3.F32.PACK_AB_MERGE_C R46, R47.reuse, R46, RZ ;  /* 0x0000002e2f2e723e */ /* 0x041fe200048070ff */
[----:B------:R-:W-:-:S03]  /*3b80*/  FADD.FTZ R47, R47, R6 ;  /* 0x000000062f2f7221 */ /* 0x000fc60000010000 */
[----:B------:R-:W-:-:S03]  /*3b90*/  F2FP.SATFINITE.E4M3.F32.PACK_AB_MERGE_C R185, R43, R42, R46 ;  /* 0x0000002a2bb9723e */ /* 0x000fc6000480702e */
[----:B------:R-:W0:Y:S08]  /*3ba0*/  MUFU.EX2 R50, R50 ;  /* 0x0000003200327308 */ /* 0x000e300000000800 */
[----:B------:R-:W2:Y:S01]  /*3bb0*/  MUFU.EX2 R51, R51 ;  /* 0x0000003300337308 */ /* 0x000ea20000000800 */
[----:B-1----:R-:W-:Y:S01]  /*3bc0*/  F2FP.SATFINITE.E4M3.F32.PACK_AB_MERGE_C R186, R33, R32, R10 ;  /* 0x0000002021ba723e */ /* 0x002fe2000480700a */
[----:B------:R-:W-:-:S04]  /*3bd0*/  FADD.FTZ R32, R32, R29 ;  /* 0x0000001d20207221 */ /* 0x000fc80000010000 */
[----:B------:R-:W-:Y:S02]  /*3be0*/  FADD.FTZ R33, R33, R32 ;  /* 0x0000002021217221 */ /* 0x000fe40000010000 */
[----:B------:R-:W-:Y:S01]  /*3bf0*/  MUFU.EX2 R54, R54 ;  /* 0x0000003600367308 */ /* 0x000fe20000000800 */
[----:B0-----:R-:W-:-:S01]  /*3c00*/  FADD.FTZ R6, R50, R47 ;  /* 0x0000002f32067221 */ /* 0x001fc20000010000 */
[----:B------:R-:W-:-:S04]  /*3c10*/  FADD.FTZ R0, R0, R33 ;  /* 0x0000002100007221 */ /* 0x000fc80000010000 */
[----:B------:R-:W-:Y:S02]  /*3c20*/  FADD.FTZ R0, R9, R0 ;  /* 0x0000000009007221 */ /* 0x000fe40000010000 */
[----:B------:R-:W0:Y:S01]  /*3c30*/  MUFU.EX2 R3, R3 ;  /* 0x0000000300037308 */ /* 0x000e220000000800 */
[----:B--2---:R-:W-:-:S01]  /*3c40*/  FADD.FTZ R11, R51, R6 ;  /* 0x00000006330b7221 */ /* 0x004fc20000010000 */
[----:B0-----:R-:W-:-:S03]  /*3c50*/  F2FP.SATFINITE.E4M3.F32.PACK_AB_MERGE_C R6, R3, R54, RZ ;  /* 0x000000360306723e */ /* 0x001fc600048070ff */
[----:B------:R-:W-:Y:S01]  /*3c60*/  FADD.FTZ R54, R54, R11 ;  /* 0x0000000b36367221 */ /* 0x000fe20000010000 */
[----:B------:R-:W-:-:S03]  /*3c70*/  F2FP.SATFINITE.E4M3.F32.PACK_AB_MERGE_C R187, R51, R50, R6 ;  /* 0x0000003233bb723e */ /* 0x000fc60004807006 */
[----:B------:R-:W-:Y:S01]  /*3c80*/  FADD.FTZ R3, R3, R54 ;  /* 0x0000003603037221 */ /* 0x000fe20000010000 */
[----:B------:R-:W-:Y:S01]  /*3c90*/  VIADD R6, R58, 0xfffffffe ;  /* 0xfffffffe3a067836 */ /* 0x000fe20000000000 */
[----:B------:R-:W-:Y:S06]  /*3ca0*/  @P2 BRA `(.L_x_870) ;  /* 0x0000000000442947 */ /* 0x000fec0003800000 */
        /* <DEDUP_REMOVED lines=10> */
.L_x_871:
[----:B------:R-:W-:-:S11]  /*3d50*/  UISETP.NE.AND UP2, UPT, UR7, 0x1, UPT ;  /* 0x000000010700788c */ /* 0x000fd6000bf45270 */
[----:B------:R-:W-:Y:S02]  /*3d60*/  @UP2 ULDC.64 UR10, c[0x0][0x9e8] ;  /* 0x00027a00000a2ab9 */ /* 0x000fe40000000a00 */
[----:B------:R-:W-:-:S04]  /*3d70*/  UIMAD.WIDE.U32 UR14, UR18, UR10, URZ ;  /* 0x0000000a120e72a5 */ /* 0x000fc8000f8e003f */
[----:B------:R-:W-:-:S12]  /*3d80*/  @UP2 USHF.R.U32.HI UR18, URZ, UR11, UR15 ;  /* 0x0000000b3f122299 */ /* 0x000fd8000801160f */
.L_x_872:
[----:B------:R-:W-:-:S04]  /*3d90*/  UIMAD UR7, UR18, UR7, UR7 ;  /* 0x00000007120772a4 */ /* 0x000fc8000f8e0207 */
[----:B------:R-:W-:-:S04]  /*3da0*/  UISETP.LT.AND UP2, UPT, UR6, UR7, UPT ;  /* 0x000000070600728c */ /* 0x000fc8000bf41270 */
[----:B------:R-:W-:-:S12]  /*3db0*/  USEL UR6, UR6, UR7, UP2 ;  /* 0x0000000706067287 */ /* 0x000fd80009000000 */
.L_x_870:
[----:B------:R-:W-:Y:S01]  /*3dc0*/  USHF.R.S32.HI UR7, URZ, 0x1f, UR6 ;  /* 0x0000001f3f077899 */ /* 0x000fe20008011406 */
[----:B------:R-:W-:Y:S02]  /*3dd0*/  CS2R R150, SRZ ;  /* 0x0000000000967805 */ /* 0x000fe4000001ff00 */
[----:B------:R-:W-:Y:S02]  /*3de0*/  CS2R R148, SRZ ;  /* 0x0000000000947805 */ /* 0x000fe4000001ff00 */
[----:B------:R-:W-:Y:S01]  /*3df0*/  CS2R R146, SRZ ;  /* 0x0000000000927805 */ /* 0x000fe2000001ff00 */
[----:B------:R-:W-:Y:S01]  /*3e00*/  ULEA.HI UR7, UR7, UR6, URZ, 0x6 ;  /* 0x0000000607077291 */ /* 0x000fe2000f8f303f */
[----:B------:R-:W-:Y:S02]  /*3e10*/  CS2R R144, SRZ ;  /* 0x0000000000907805 */ /* 0x000fe4000001ff00 */
[----:B------:R-:W-:Y:S02]  /*3e20*/  CS2R R142, SRZ ;  /* 0x00000000008e7805 */ /* 0x000fe4000001ff00 */
[----:B------:R-:W-:Y:S01]  /*3e30*/  CS2R R140, SRZ ;  /* 0x00000000008c7805 */ /* 0x000fe2000001ff00 */
[----:B------:R-:W-:Y:S01]  /*3e40*/  USHF.R.S32.HI UR7, URZ, 0x6, UR7 ;  /* 0x000000063f077899 */ /* 0x000fe20008011407 */
[----:B------:R-:W-:-:S02]  /*3e50*/  CS2R R138, SRZ ;  /* 0x00000000008a7805 */ /* 0x000fc4000001ff00 */
[----:B------:R-:W-:Y:S02]  /*3e60*/  CS2R R136, SRZ ;  /* 0x0000000000887805 */ /* 0x000fe4000001ff00 */
[----:B------:R-:W-:Y:S01]  /*3e70*/  CS2R R134, SRZ ;  /* 0x0000000000867805 */ /* 0x000fe2000001ff00 */
[----:B------:R-:W-:Y:S01]  /*3e80*/  UISETP.LT.AND UP2, UPT, UR39, UR7, UPT ;  /* 0x000000072700728c */ /* 0x000fe2000bf41270 */
[----:B------:R-:W-:Y:S02]  /*3e90*/  CS2R R132, SRZ ;  /* 0x0000000000847805 */ /* 0x000fe4000001ff00 */
[----:B------:R-:W-:Y:S02]  /*3ea0*/  CS2R R130, SRZ ;  /* 0x0000000000827805 */ /* 0x000fe4000001ff00 */
[----:B------:R-:W-:Y:S01]  /*3eb0*/  CS2R R128, SRZ ;  /* 0x0000000000807805 */ /* 0x000fe2000001ff00 */
[----:B------:R-:W-:Y:S01]  /*3ec0*/  USEL UR58, UR39, UR7, !UP2 ;  /* 0x00000007273a7287 */ /* 0x000fe2000d000000 */
[----:B------:R-:W-:-:S02]  /*3ed0*/  CS2R R126, SRZ ;  /* 0x00000000007e7805 */ /* 0x000fc4000001ff00 */
[----:B------:R-:W-:Y:S02]  /*3ee0*/  CS2R R124, SRZ ;  /* 0x00000000007c7805 */ /* 0x000fe4000001ff00 */
[----:B------:R-:W-:Y:S02]  /*3ef0*/  CS2R R122, SRZ ;  /* 0x00000000007a7805 */ /* 0x000fe4000001ff00 */
[----:B------:R-:W-:Y:S02]  /*3f00*/  CS2R R120, SRZ ;  /* 0x0000000000787805 */ /* 0x000fe4000001ff00 */
[----:B------:R-:W-:Y:S02]  /*3f10*/  CS2R R118, SRZ ;  /* 0x0000000000767805 */ /* 0x000fe4000001ff00 */
[----:B------:R-:W-:Y:S02]  /*3f20*/  ISETP.GE.AND P2, PT, R6, UR58, PT ;  /* 0x0000003a06007c0c */ /* 0x000fe4000bf46270 */
        /* <DEDUP_REMOVED lines=47> */
[----:B------:R-:W-:Y:S06]  /*4220*/  @!P2 BRA `(.L_x_873) ;  /* 0x000000240024a947 */ /* 0x000fec0003800000 */
[----:B------:R-:W-:Y:S01]  /*4230*/  IMAD.MOV.U32 R151, RZ, RZ, RZ ;  /* 0x000000ffff977224 */ /* 0x000fe200078e00ff */
[----:B------:R-:W-:Y:S01]  /*4240*/  ULDC UR53, c[0x0][0x9e4] ;  /* 0x0002790000357ab9 */ /* 0x000fe20000000800 */
[----:B------:R-:W-:Y:S01]  /*4250*/  ULDC UR54, c[0x0][0x9dc] ;  /* 0x0002770000367ab9 */ /* 0x000fe20000000800 */
[----:B------:R-:W-:-:S05]  /*4260*/  ULDC UR55, c[0x0][0x9e0] ;  /* 0x0002780000377ab9 */ /* 0x000fca0000000800 */
.L_x_891:
[----:B------:R-:W-:Y:S01]  /*4270*/  UIADD3 UR57, UR52, 0x1, URZ ;  /* 0x0000000134397890 */ /* 0x000fe2000fffe03f */
[----:B------:R-:W-:-:S03]  /*4280*/  ISETP.NE.AND P3, PT, RZ, UR43, PT ;  /* 0x0000002bff007c0c */ /* 0x000fc6000bf65270 */
[----:B------:R-:W-:-:S04]  /*4290*/  UISETP.NE.AND UP2, UPT, UR57, 0x2, UPT ;  /* 0x000000023900788c */ /* 0x000fc8000bf45270 */
[----:B------:R-:W-:Y:S02]  /*42a0*/  USEL UR56, URZ, 0x1, UP2 ;  /* 0x000000013f387887 */ /* 0x000fe40009000000 */
[----:B------:R-:W-:Y:S02]  /*42b0*/  USEL UR57, UR57, URZ, UP2 ;  /* 0x0000003f39397287 */ /* 0x000fe40009000000 */
[----:B------:R-:W-:Y:S02]  /*42c0*/  ULOP3.LUT UR56, UR46, UR56, URZ, 0x3c, !UPT ;  /* 0x000000382e387292 */ /* 0x000fe4000f8e3c3f */
[----:B------:R-:W-:Y:S10]  /*42d0*/  @P3 BRA `(.L_x_874) ;  /* 0x00000000002c3947 */ /* 0x000ff40003800000 */
[----:B------:R-:W-:Y:S05]  /*42e0*/  @!P0 BRA `(.L_x_875) ;  /* 0x0000000000048947 */ /* 0x000fea0003800000 */
[----:B------:R-:W-:Y:S01]  /*42f0*/  BPT.TRAP 0x1 ;  /* 0x000000040000795c */ /* 0x000fe20000300000 */
.L_x_875:
[----:B------:R-:W-:Y:S01]  /*4300*/  ULEA UR6, UR57, UR41, 0x3 ;  /* 0x0000002939067291 */ /* 0x000fe2000f8e183f */
[----:B------:R-:W-:-:S05]  /*4310*/  IMAD.U32 R7, RZ, RZ, UR56 ;  /* 0x00000038ff077e24 */ /* 0x000fca000f8e00ff */
[----:B------:R-:W-:-:S04]  /*4320*/  SHF.L.U32 R7, R7, 0x1f, RZ ;  /* 0x0000001f07077819 */ /* 0x000fc800000006ff */
[----:B------:R0:W1:Y:S01]  /*4330*/  SYNCS.PHASECHK.TRANS64.TRYWAIT P2, [UR6+0x28430], R7 ;  /* 0x02843007ff0075a7 */ /* 0x0000620008040146 */
[----:B------:R-:W-:Y:S05]  /*4340*/  @!P0 BRA `(.L_x_876) ;  /* 0x0000000000048947 */ /* 0x000fea0003800000 */
[----:B------:R-:W-:Y:S01]  /*4350*/  BPT.TRAP 0x1 ;  /* 0x000000040000795c */ /* 0x000fe20000300000 */
.L_x_876:
[----:B-1----:R-:W-:Y:S05]  /*4360*/  @P2 BRA `(.L_x_874) ;  /* 0x0000000000082947 */ /* 0x002fea0003800000 */
[----:B------:R-:W1:Y:S02]  /*4370*/  SYNCS.PHASECHK.TRANS64.TRYWAIT P2, [UR6+0x28430], R7 ;  /* 0x02843007ff0075a7 */ /* 0x000e640008040146 */
[----:B-1----:R-:W-:Y:S05]  /*4380*/  @!P2 BRA `(.L_x_877) ;  /* 0x000000ec00b0a947 */ /* 0x002fea0003800000 */
.L_x_874:
[----:B-1----:R-:W1:Y:S01]  /*4390*/  S2R R8, SR_TID.X ;  /* 0x0000000000087919 */ /* 0x002e620000002100 */
[----:B------:R-:W-:Y:S01]  /*43a0*/  ULEA UR34, UR57, UR49, 0xa ;  /* 0x0000003139227291 */ /* 0x000fe2000f8e503f */
[----:B------:R-:W-:Y:S01]  /*43b0*/  UMOV UR35, 0x40000040 ;  /* 0x4000004000237882 */ /* 0x000fe20000000000 */
[----:B------:R-:W-:Y:S02]  /*43c0*/  UMOV UR7, 0x40000040 ;  /* 0x4000004000077882 */ /* 0x000fe40000000000 */
[----:B------:R-:W-:Y:S02]  /*43d0*/  UIADD3 UR6, UR34, 0x2, URZ ;  /* 0x0000000222067890 */ /* 0x000fe4000fffe03f */
[----:B------:R-:W-:Y:S01]  /*43e0*/  UIADD3 UR10, UR34, 0x4, URZ ;  /* 0x00000004220a7890 */ /* 0x000fe2000fffe03f */
[----:B------:R-:W-:Y:S01]  /*43f0*/  UMOV UR11, 0x40000040 ;  /* 0x40000040000b7882 */ /* 0x000fe20000000000 */
        /* <DEDUP_REMOVED lines=10> */
[----:B-1----:R-:W-:-:S05]  /*44a0*/  SHF.R.U32.HI R8, RZ, 0x7, R8 ;  /* 0x00000007ff087819 */ /* 0x002fca0000011608 */
[----:B0-----:R-:W-:-:S05]  /*44b0*/  VIADD R7, R8, 0x8 ;  /* 0x0000000808077836 */ /* 0x001fca0000000000 */
[----:B------:R0:W-:Y:S06]  /*44c0*/  BAR.SYNC.DEFER_BLOCKING R7, 0x100 ;  /* 0x000400070000751d */ /* 0x0001ec0000010000 */
[----:B------:R-:W-:-:S06]  /*44d0*/  WARPGROUP.ARRIVE ;  /* 0x00000000000079c5 */ /* 0x000fcc0000000000 */
[----:B------:R-:W-:Y:S03]  /*44e0*/  QGMMA.64x64x32.F32.E4M3.E4M3 R152, gdesc[UR32], RZ, !UPT, gsb0 ;  /* 0x00e00000209879f3 */ /* 0x000fe6000c0008ff */
        /* <DEDUP_REMOVED lines=22> */
[----:B0-----:R-:W-:Y:S05]  /*4650*/  @P3 BRA `(.L_x_878) ;  /* 0x00000000002c3947 */ /* 0x001fea0003800000 */
[----:B------:R-:W-:Y:S05]  /*4660*/  @!P0 BRA `(.L_x_879) ;  /* 0x0000000000048947 */ /* 0x000fea0003800000 */
[----:B------:R-:W-:Y:S01]  /*4670*/  BPT.TRAP 0x1 ;  /* 0x000000040000795c */ /* 0x000fe20000300000 */
.L_x_879:
[----:B------:R-:W-:Y:S01]  /*4680*/  ULEA UR6, UR52, UR41, 0x3 ;  /* 0x0000002934067291 */ /* 0x000fe2000f8e183f */
[----:B------:R-:W-:-:S05]  /*4690*/  IMAD.U32 R7, RZ, RZ, UR46 ;  /* 0x0000002eff077e24 */ /* 0x000fca000f8e00ff */
[----:B------:R-:W-:-:S04]  /*46a0*/  SHF.L.U32 R7, R7, 0x1f, RZ ;  /* 0x0000001f07077819 */ /* 0x000fc800000006ff */
[----:B------:R0:W1:Y:S01]  /*46b0*/  SYNCS.PHASECHK.TRANS64.TRYWAIT P2, [UR6+0x28450], R7 ;  /* 0x02845007ff0075a7 */ /* 0x0000620008040146 */
[----:B------:R-:W-:Y:S05]  /*46c0*/  @!P0 BRA `(.L_x_880) ;  /* 0x0000000000048947 */ /* 0x000fea0003800000 */
[----:B------:R-:W-:Y:S01]  /*46d0*/  BPT.TRAP 0x1 ;  /* 0x000000040000795c */ /* 0x000fe20000300000 */
.L_x_880:
[----:B-1----:R-:W-:Y:S05]  /*46e0*/  @P2 BRA `(.L_x_878) ;  /* 0x0000000000082947 */ /* 0x002fea0003800000 */
[----:B------:R-:W1:Y:S02]  /*46f0*/  SYNCS.PHASECHK.TRANS64.TRYWAIT P2, [UR6+0x28450], R7 ;  /* 0x02845007ff0075a7 */ /* 0x000e640008040146 */
[----:B-1----:R-:W-:Y:S05]  /*4700*/  @!P2 BRA `(.L_x_881) ;  /* 0x000000e800e8a947 */ /* 0x002fea0003800000 */
.L_x_878:
[----:B------:R-:W-:Y:S01]  /*4710*/  UIADD3 UR6, UR41, 0x8000, URZ ;  /* 0x0000800029067890 */ /* 0x000fe2000fffe03f */
[----:B------:R-:W-:Y:S01]  /*4720*/  WARPGROUP.ARRIVE ;  /* 0x00000000000079c5 */ /* 0x000fe20000000000 */
[----:B------:R-:W-:Y:S01]  /*4730*/  UMOV UR7, 0x80000020 ;  /* 0x8000002000077882 */ /* 0x000fe20000000000 */
[----:B------:R-:W-:Y:S01]  /*4740*/  PLOP3.LUT P2, PT, PT, PT, UP0, 0x80, 0x0 ;  /* 0x000000000000781c */ /* 0x000fe20003f4f008 */
[----:B------:R-:W-:-:S03]  /*4750*/  USHF.R.U32.HI UR6, URZ, 0x4, UR6 ;  /* 0x000000043f067899 */ /* 0x000fc60008011606 */
[----:B------:R-:W2:Y:S01]  /*4760*/  S2R R10, SR_TID.X ;  /* 0x00000000000a7919 */ /* 0x000ea20000002100 */
[----:B------:R-:W-:Y:S01]  /*4770*/  PLOP3.LUT P3, PT, PT, PT, UP0, 0x80, 0x0 ;  /* 0x000000000000781c */ /* 0x000fe20003f6f008 */
[----:B------:R-:W-:Y:S01]  /*4780*/  VIADD R12, R17, UR36 ;  /* 0x00000024110c7c36 */ /* 0x000fe20008000000 */
[----:B------:R-:W-:Y:S01]  /*4790*/  ULOP3.LUT UR6, UR6, 0x3fff, URZ, 0xc0, !UPT ;  /* 0x00003fff06067892 */ /* 0x000fe2000f8ec03f */
[----:B-1----:R-:W1:Y:S01]  /*47a0*/  LDC R8, c[0x0][0x2f0] ;  /* 0x0000bc00ff087b82 */ /* 0x002e620000000800 */
[----:B------:R-:W-:Y:S02]  /*47b0*/  IMAD.U32 R11, RZ, RZ, UR57 ;  /* 0x00000039ff0b7e24 */ /* 0x000fe4000f8e00ff */
[----:B------:R-:W-:-:S03]  /*47c0*/  ULOP3.LUT UR6, UR6, 0x10000, URZ, 0xfc, !UPT ;  /* 0x0001000006067892 */ /* 0x000fc6000f8efc3f */
[----:B------:R-:W-:Y:S01]  /*47d0*/  @!P1 LEA R11, R11, UR41, 0x3 ;  /* 0x000000290b0b9c11 */ /* 0x000fe2000f8e18ff */
[----:B------:R-:W-:Y:S01]  /*47e0*/  ULEA UR6, UR52, UR6, 0xa ;  /* 0x0000000634067291 */ /* 0x000fe2000f8e503f */
[----:B0-----:R-:W0:Y:S03]  /*47f0*/  LDC R7, c[0x0][0x288] ;  /* 0x0000a200ff077b82 */ /* 0x001e260000000800 */
[----:B------:R-:W-:-:S05]  /*4800*/  @!P1 VIADD R11, R11, 0x28440 ;  /* 0x000284400b0b9836 */ /* 0x000fca0000000000 */
[----:B------:R-:W-:Y:S01]  /*4810*/  QGMMA.64x256x32.F32.E4M3.E4M3 R24, R188, gdesc[UR4], R24, gsb0 ;  /* 0x03e00004bc187df3 */ /* 0x000fe20008000818 */
[----:B------:R-:W-:Y:S01]  /*4820*/  UIADD3 UR6, UR6, 0x2, URZ ;  /* 0x0000000206067890 */ /* 0x000fe2000fffe03f */
[----:B------:R-:W-:Y:S01]  /*4830*/  @!P1 PRMT R11, RZ, 0x654, R11 ;  /* 0x00000654ff0b9816 */ /* 0x000fe2000000000b */
[----:B------:R-:W-:Y:S01]  /*4840*/  UMOV UR7, 0x80000020 ;  /* 0x8000002000077882 */ /* 0x000fe20000000000 */
[----:B--2---:R-:W-:-:S04]  /*4850*/  SHF.R.U32.HI R10, RZ, 0x7, R10 ;  /* 0x00000007ff0a7819 */ /* 0x004fc8000001160a */
[----:B------:R-:W-:Y:S01]  /*4860*/  IADD3 R10, -R10, 0xb, RZ ;  /* 0x0000000b0a0a7810 */ /* 0x000fe20007ffe1ff */
[----:B------:R-:W-:Y:S02]  /*4870*/  WARPGROUP.DEPBAR.LE gsb0, 0x0 ;  /* 0x00008000000079c5 */ /* 0x000fe40000010000 */
[----:B------:R-:W-:-:S15]  /*4880*/  WARPGROUP.ARRIVE ;  /* 0x00000000000079c5 */ /* 0x000fde0000000000 */
[----:B------:R-:W-:-:S02]  /*4890*/  NOP ;  /* 0x0000000000007918 */ /* 0x000fc40000000000 */
[----:B------:R-:W-:Y:S01]  /*48a0*/  QGMMA.64x256x32.F32.E4M3.E4M3 R24, R184, gdesc[UR4], R24, gsb0 ;  /* 0x03e00004b8187df3 */ /* 0x000fe20008000818 */
[----:B------:R-:W-:Y:S02]  /*48b0*/  @UP0 ULDC UR6, c[0x0][0x44c] ;  /* 0x0001130000060ab9 */ /* 0x000fe40000000800 */
[----:B------:R-:W-:Y:S01]  /*48c0*/  @P2 IMAD.HI.U32 R9, R12, UR6, RZ ;  /* 0x000000060c092c27 */ /* 0x000fe2000f8e00ff */
[----:B------:R-:W-:Y:S01]  /*48d0*/  @UP0 ULDC UR6, c[0x0][0x450] ;  /* 0x0001140000060ab9 */ /* 0x000fe20000000800 */
[----:B------:R-:W-:-:S03]  /*48e0*/  PLOP3.LUT P2, PT, PT, PT, UP1, 0x40, 0x0 ;  /* 0x000000000000781c */ /* 0x000fc60003f4e818 */
[----:B------:R-:W-:Y:S01]  /*48f0*/  @P3 SHF.R.U32.HI R12, RZ, UR6, R9 ;  /* 0x00000006ff0c3c19 */ /* 0x000fe20008011609 */
[----:B------:R-:W-:Y:S01]  /*4900*/  IMAD.SHL.U32 R9, R6, 0x40, RZ ;  /* 0x0000004006097824 */ /* 0x000fe200078e00ff */
[----:B------:R-:W-:-:S03]  /*4910*/  ULOP3.LUT UR6, URZ, UR54, URZ, 0x33, !UPT ;  /* 0x000000363f067292 */ /* 0x000fc6000f8e333f */
[----:B------:R-:W2:Y:S01]  /*4920*/  SHFL.IDX PT, R20, R12, RZ, 0x1c1f ;  /* 0x001c1fff0c147589 */ /* 0x000ea200000e0000 */
[----:B------:R-:W-:-:S05]  /*4930*/  IADD3 R13, -R9, 0x1, RZ ;  /* 0x00000001090d7810 */ /* 0x000fca0007ffe1ff */
[----:B------:R-:W-:-:S04]  /*4940*/  IMAD R13, R2, -0x2, R13 ;  /* 0xfffffffe020d7824 */ /* 0x000fc800078e020d */
[----:B-1----:R-:W-:-:S04]  /*4950*/  IMAD R14, R8, UR44, R13 ;  /* 0x0000002c080e7c24 */ /* 0x002fc8000f8e020d */
[----:B0-----:R-:W-:-:S04]  /*4960*/  IMAD.IADD R14, R14, 0x1, -R7 ;  /* 0x000000010e0e7824 */ /* 0x001fc800078e0a07 */
[C---:B------:R-:W-:Y:S02]  /*4970*/  VIADD R15, R14.reuse, UR55 ;  /* 0x000000370e0f7c36 */ /* 0x040fe40008000000 */
[----:B------:R-:W-:Y:S01]  /*4980*/  VIADD R21, R14, UR6 ;  /* 0x000000060e157c36 */ /* 0x000fe20008000000 */
[----:B------:R-:W-:Y:S02]  /*4990*/  WARPGROUP.DEPBAR.LE gsb0, 0x0 ;  /* 0x00008000000079c5 */ /* 0x000fe40000010000 */
[----:B------:R2:W-:Y:S06]  /*49a0*/  BAR.ARV R10, 0x100 ;  /* 0x0004000a0000751d */ /* 0x0005ec0000002000 */
[----:B------:R0:W-:Y:S01]  /*49b0*/  @!P1 SYNCS.ARRIVE.TRANS64.RED.A1T0 RZ, [R11+URZ], RZ ;  /* 0x000000ff0bff99a7 */ /* 0x0001e2000810043f */
[----:B--2---:R-:W-:-:S02]  /*49c0*/  IMAD.IADD R10, R21, 0x1, R20 ;  /* 0x00000001150a7824 */ /* 0x004fc400078e0214 */
[----:B0-----:R-:W-:Y:S01]  /*49d0*/  IMAD.IADD R11, R15, 0x1, R20 ;  /* 0x000000010f0b7824 */ /* 0x001fe200078e0214 */
[----:B------:R-:W-:Y:S06]  /*49e0*/  @P2 BRA `(.L_x_882) ;  /* 0x00000000005c2947 */ /* 0x000fec0003800000 */
[----:B------:R-:W-:Y:S01]  /*49f0*/  IMAD R14, R8, UR44, R20 ;  /* 0x0000002c080e7c24 */ /* 0x000fe2000f8e0214 */
[----:B------:R-:W-:Y:S03]  /*4a00*/  BSSY B0, `(.L_x_883) ;  /* 0x0000011000007945 */ /* 0x000fe60003800000 */
[----:B------:R-:W-:-:S05]  /*4a10*/  IMAD.IADD R14, R14, 0x1, -R7 ;  /* 0x000000010e0e7824 */ /* 0x000fca00078e0a07 */
[----:B------:R-:W-:-:S13]  /*4a20*/  ISETP.GT.AND P2, PT, R14, -0x1, PT ;  /* 0xffffffff0e00780c */ /* 0x000fda0003f44270 */
[----:B------:R-:W-:Y:S05]  /*4a30*/  @P2 BRA `(.L_x_884) ;  /* 0x0000000000202947 */ /* 0x000fea0003800000 */
[----:B------:R-:W-:Y:S01]  /*4a40*/  IMAD.U32 R184, RZ, RZ, UR53 ;  /* 0x00000035ffb87e24 */ /* 0x000fe2000f8e00ff */
[----:B------:R-:W-:-:S04]  /*4a50*/  LOP3.LUT R13, RZ, R14, RZ, 0x33, !PT ;  /* 0x0000000eff0d7212 */ /* 0x000fc800078e33ff */
[----:B------:R-:W-:-:S13]  /*4a60*/  ISETP.NE.AND P2, PT, R184, 0x1, PT ;  /* 0x00000001b800780c */ /* 0x000fda0003f45270 */
[----:B------:R-:W0:Y:S02]  /*4a70*/  @P2 LDC.64 R186, c[0x0][0x9e8] ;  /* 0x00027a00ffba2b82 */ /* 0x000e240000000a00 */
[----:B0-----:R-:W-:-:S05]  /*4a80*/  @P2 IMAD.HI.U32 R14, R13, R186, RZ ;  /* 0x000000ba0d0e2227 */ /* 0x001fca00078e00ff */
[----:B------:R-:W-:-:S04]  /*4a90*/  @P2 SHF.R.U32.HI R13, RZ, R187, R14 ;  /* 0x000000bbff0d2219 */ /* 0x000fc8000001160e */
[----:B------:R-:W-:Y:S01]  /*4aa0*/  LOP3.LUT R14, RZ, R13, RZ, 0x33, !PT ;  /* 0x0000000dff0e7212 */ /* 0x000fe200078e33ff */
[----:B------:R-:W-:Y:S06]  /*4ab0*/  BRA `(.L_x_885) ;  /* 0x0000000000147947 */ /* 0x000fec0003800000 */
.L_x_884:
[----:B------:R-:W-:-:S05]  /*4ac0*/  IMAD.U32 R184, RZ, RZ, UR53 ;  /* 0x00000035ffb87e24 */ /* 0x000fca000f8e00ff */
[----:B------:R-:W-:-:S13]  /*4ad0*/  ISETP.NE.AND P2, PT, R184, 0x1, PT ;  /* 0x00000001b800780c */ /* 0x000fda0003f45270 */
[----:B------:R-:W0:Y:S02]  /*4ae0*/  @P2 LDC.64 R186, c[0x0][0x9e8] ;  /* 0x00027a00ffba2b82 */ /* 0x000e240000000a00 */
[----:B0-----:R-:W-:-:S05]  /*4af0*/  @P2 IMAD.HI.U32 R20, R14, R186, RZ ;  /* 0x000000ba0e142227 */ /* 0x001fca00078e00ff */
[----:B------:R-:W-:-:S07]  /*4b00*/  @P2 SHF.R.U32.HI R14, RZ, R187, R20 ;  /* 0x000000bbff0e2219 */ /* 0x000fce0000011614 */
.L_x_885:
[----:B------:R-:W-:Y:S05]  /*4b10*/  BSYNC B0 ;  /* 0x0000000000007941 */ /* 0x000fea0003800000 */
.L_x_883:
[----:B------:R-:W-:-:S04]  /*4b20*/  IMAD R13, R14, R184, -R9 ;  /* 0x000000b80e0d7224 */ /* 0x000fc800078e0a09 */
[----:B------:R-:W-:-:S05]  /*4b30*/  IMAD R13, R2, -0x2, R13 ;  /* 0xfffffffe020d7824 */ /* 0x000fca00078e020d */
[----:B------:R-:W-:Y:S02]  /*4b40*/  VIADDMNMX R11, R13, R184, R11, PT ;  /* 0x000000b80d0b7246 */ /* 0x000fe4000380010b */
[----:B------:R-:W-:-:S07]  /*4b50*/  VIMNMX R10, R10, R13, !PT ;  /* 0x0000000d0a0a7248 */ /* 0x000fce0007fe0100 */
.L_x_882:
[----:B------:R-:W-:Y:S01]  /*4b60*/  ISETP.GT.AND P2, PT, R6, -0x1, PT ;  /* 0xffffffff0600780c */ /* 0x000fe20003f44270 */
[----:B------:R-:W0:Y:S03]  /*4b70*/  SHFL.IDX PT, R20, R12, 0x1, 0x1c1f ;  /* 0x003c1f000c147f89 */ /* 0x000e2600000e0000 */
[C---:B------:R-:W-:Y:S02]  /*4b80*/  ISETP.GT.AND P5, PT, R10.reuse, RZ, P2 ;  /* 0x000000ff0a00720c */ /* 0x040fe400017a4270 */
[C---:B------:R-:W-:Y:S02]  /*4b90*/  ISETP.GT.AND P4, PT, R10.reuse, 0x1, P2 ;  /* 0x000000010a00780c */ /* 0x040fe40001784270 */
[----:B------:R-:W-:Y:S02]  /*4ba0*/  ISETP.LT.OR P5, PT, R11, 0x1, P5 ;  /* 0x000000010b00780c */ /* 0x000fe40002fa1670 */
[----:B------:R-:W-:-:S02]  /*4bb0*/  ISETP.GT.AND P6, PT, R10, 0x8, P2 ;  /* 0x000000080a00780c */ /* 0x000fc400017c4270 */
[----:B------:R-:W-:Y:S02]  /*4bc0*/  FSEL R13, R152, -INF , !P5 ;  /* 0xff800000980d7808 */ /* 0x000fe40006800000 */
[C---:B------:R-:W-:Y:S02]  /*4bd0*/  ISETP.GT.AND P5, PT, R10.reuse, 0x10, P2 ;  /* 0x000000100a00780c */ /* 0x040fe400017a4270 */
[----:B------:R-:W-:Y:S02]  /*4be0*/  ISETP.GT.AND P3, PT, R10, 0x9, P2 ;  /* 0x000000090a00780c */ /* 0x000fe40001764270 */
[C---:B------:R-:W-:Y:S02]  /*4bf0*/  ISETP.LT.OR P5, PT, R11.reuse, 0x11, P5 ;  /* 0x000000110b00780c */ /* 0x040fe40002fa1670 */
[----:B------:R-:W-:Y:S02]  /*4c00*/  ISETP.LT.OR P4, PT, R11, 0x2, P4 ;  /* 0x000000020b00780c */ /* 0x000fe40002781670 */
[----:B------:R-:W-:-:S02]  /*4c10*/  FSEL R160, R160, -INF , !P5 ;  /* 0xff800000a0a07808 */ /* 0x000fc40006800000 */
[----:B------:R-:W-:Y:S01]  /*4c20*/  ISETP.GT.AND P5, PT, R10, 0x20, P2 ;  /* 0x000000200a00780c */ /* 0x000fe200017a4270 */
[--C-:B0-----:R-:W-:Y:S01]  /*4c30*/  IMAD.IADD R12, R15, 0x1, R20.reuse ;  /* 0x000000010f0c7824 */ /* 0x101fe200078e0214 */
[----:B------:R-:W-:Y:S01]  /*4c40*/  ISETP.LT.OR P6, PT, R11, 0x9, P6 ;  /* 0x000000090b00780c */ /* 0x000fe200037c1670 */
[----:B------:R-:W-:Y:S01]  /*4c50*/  IMAD.IADD R14, R21, 0x1, R20 ;  /* 0x00000001150e7824 */ /* 0x000fe200078e0214 */
[C---:B------:R-:W-:Y:S02]  /*4c60*/  ISETP.LT.OR P3, PT, R11.reuse, 0xa, P3 ;  /* 0x0000000a0b00780c */ /* 0x040fe40001f61670 */
[----:B------:R-:W-:Y:S02]  /*4c70*/  ISETP.LT.OR P5, PT, R11, 0x21, P5 ;  /* 0x000000210b00780c */ /* 0x000fe40002fa1670 */
[----:B------:R-:W-:Y:S02]  /*4c80*/  FSEL R153, R153, -INF , !P4 ;  /* 0xff80000099997808 */ /* 0x000fe40006000000 */
[----:B------:R-:W-:-:S02]  /*4c90*/  FSEL R156, R156, -INF , !P6 ;  /* 0xff8000009c9c7808 */ /* 0x000fc40007000000 */
[----:B------:R-:W-:Y:S02]  /*4ca0*/  FSEL R157, R157, -INF , !P3 ;  /* 0xff8000009d9d7808 */ /* 0x000fe40005800000 */
[C---:B------:R-:W-:Y:S02]  /*4cb0*/  ISETP.GT.AND P4, PT, R10.reuse, 0x11, P2 ;  /* 0x000000110a00780c */ /* 0x040fe40001784270 */
[C---:B------:R-:W-:Y:S02]  /*4cc0*/  ISETP.GT.AND P6, PT, R10.reuse, 0x18, P2 ;  /* 0x000000180a00780c */ /* 0x040fe400017c4270 */
[----:B------:R-:W-:Y:S02]  /*4cd0*/  ISETP.GT.AND P3, PT, R10, 0x19, P2 ;  /* 0x000000190a00780c */ /* 0x000fe40001764270 */
[----:B------:R-:W-:Y:S02]  /*4ce0*/  FSEL R168, R168, -INF , !P5 ;  /* 0xff800000a8a87808 */ /* 0x000fe40006800000 */
[----:B------:R-:W-:-:S02]  /*4cf0*/  ISETP.GT.AND P5, PT, R10, 0x30, P2 ;  /* 0x000000300a00780c */ /* 0x000fc400017a4270 */
[C---:B------:R-:W-:Y:S02]  /*4d00*/  ISETP.LT.OR P4, PT, R11.reuse, 0x12, P4 ;  /* 0x000000120b00780c */ /* 0x040fe40002781670 */
[C---:B------:R-:W-:Y:S02]  /*4d10*/  ISETP.LT.OR P6, PT, R11.reuse, 0x19, P6 ;  /* 0x000000190b00780c */ /* 0x040fe400037c1670 */
        /* <DEDUP_REMOVED lines=9> */
[----:B------:R-:W-:-:S02]  /*4db0*/  PLOP3.LUT P5, PT, PT, PT, UP1, 0x40, 0x0 ;  /* 0x000000000000781c */ /* 0x000fc40003fae818 */
[C---:B------:R-:W-:Y:S02]  /*4dc0*/  ISETP.LT.OR P4, PT, R11.reuse, 0x22, P4 ;  /* 0x000000220b00780c */ /* 0x040fe40002781670 */
[C---:B------:R-:W-:Y:S02]  /*4dd0*/  ISETP.LT.OR P6, PT, R11.reuse, 0x29, P6 ;  /* 0x000000290b00780c */ /* 0x040fe400037c1670 */
[----:B------:R-:W-:Y:S02]  /*4de0*/  ISETP.LT.OR P3, PT, R11, 0x2a, P3 ;  /* 0x0000002a0b00780c */ /* 0x000fe40001f61670 */
[----:B------:R-:W-:Y:S02]  /*4df0*/  FSEL R169, R169, -INF , !P4 ;  /* 0xff800000a9a97808 */ /* 0x000fe40006000000 */
[----:B------:R-:W-:Y:S02]  /*4e00*/  FSEL R172, R172, -INF , !P6 ;  /* 0xff800000acac7808 */ /* 0x000fe40007000000 */
[----:B------:R-:W-:-:S02]  /*4e10*/  FSEL R173, R173, -INF , !P3 ;  /* 0xff800000adad7808 */ /* 0x000fc40005800000 */
[C---:B------:R-:W-:Y:S02]  /*4e20*/  ISETP.GT.AND P4, PT, R10.reuse, 0x31, P2 ;  /* 0x000000310a00780c */ /* 0x040fe40001784270 */
[C---:B------:R-:W-:Y:S02]  /*4e30*/  ISETP.GT.AND P6, PT, R10.reuse, 0x38, P2 ;  /* 0x000000380a00780c */ /* 0x040fe400017c4270 */
[----:B------:R-:W-:Y:S02]  /*4e40*/  ISETP.GT.AND P3, PT, R10, 0x39, P2 ;  /* 0x000000390a00780c */ /* 0x000fe40001764270 */
[C---:B------:R-:W-:Y:S02]  /*4e50*/  ISETP.LT.OR P4, PT, R11.reuse, 0x32, P4 ;  /* 0x000000320b00780c */ /* 0x040fe40002781670 */
[C---:B------:R-:W-:Y:S02]  /*4e60*/  ISETP.LT.OR P6, PT, R11.reuse, 0x39, P6 ;  /* 0x000000390b00780c */ /* 0x040fe400037c1670 */
[----:B------:R-:W-:-:S02]  /*4e70*/  ISETP.LT.OR P3, PT, R11, 0x3a, P3 ;  /* 0x0000003a0b00780c */ /* 0x000fc40001f61670 */
[----:B------:R-:W-:Y:S02]  /*4e80*/  FSEL R177, R177, -INF , !P4 ;  /* 0xff800000b1b17808 */ /* 0x000fe40006000000 */
[----:B------:R-:W-:Y:S02]  /*4e90*/  FSEL R180, R180, -INF , !P6 ;  /* 0xff800000b4b47808 */ /* 0x000fe40007000000 */
[----:B------:R-:W-:Y:S01]  /*4ea0*/  FSEL R181, R181, -INF , !P3 ;  /* 0xff800000b5b57808 */ /* 0x000fe20005800000 */
        /* <DEDUP_REMOVED lines=14> */
.L_x_888:
[----:B------:R-:W-:-:S05]  /*4f90*/  IMAD.U32 R20, RZ, RZ, UR53 ;  /* 0x00000035ff147e24 */ /* 0x000fca000f8e00ff */
[----:B------:R-:W-:-:S13]  /*4fa0*/  ISETP.NE.AND P3, PT, R20, 0x1, PT ;  /* 0x000000011400780c */ /* 0x000fda0003f65270 */
[----:B------:R-:W0:Y:S02]  /*4fb0*/  @P3 LDC.64 R10, c[0x0][0x9e8] ;  /* 0x00027a00ff0a3b82 */ /* 0x000e240000000a00 */
[----:B0-----:R-:W-:-:S05]  /*4fc0*/  @P3 IMAD.HI.U32 R10, R15, R10, RZ ;  /* 0x0000000a0f0a3227 */ /* 0x001fca00078e00ff */
[----:B------:R-:W-:-:S07]  /*4fd0*/  @P3 SHF.R.U32.HI R15, RZ, R11, R10 ;  /* 0x0000000bff0f3219 */ /* 0x000fce000001160a */
.L_x_889:
[----:B------:R-:W-:Y:S05]  /*4fe0*/  BSYNC B0 ;  /* 0x0000000000007941 */ /* 0x000fea0003800000 */
.L_x_887:
[----:B------:R-:W-:-:S04]  /*4ff0*/  IMAD R9, R15, R20, -R9 ;  /* 0x000000140f097224 */ /* 0x000fc800078e0a09 */
[----:B------:R-:W-:-:S05]  /*5000*/  IMAD R9, R2, -0x2, R9 ;  /* 0xfffffffe02097824 */ /* 0x000fca00078e0209 */
[----:B------:R-:W-:Y:S02]  /*5010*/  VIADDMNMX R12, R9, R20, R12, PT ;  /* 0x00000014090c7246 */ /* 0x000fe4000380010c */
[----:B------:R-:W-:-:S07]  /*5020*/  VIMNMX R14, R14, R9, !PT ;  /* 0x000000090e0e7248 */ /* 0x000fce0007fe0100 */
.L_x_886:
[----:B------:R-:W-:Y:S02]  /*5030*/  FMNMX.FTZ R10, R13, R4, !PT ;  /* 0x000000040d0a7209 */ /* 0x000fe40007810000 */
[----:B------:R-:W-:Y:S02]  /*5040*/  ISETP.GT.AND P3, PT, R14, 0x1, P2 ;  /* 0x000000010e00780c */ /* 0x000fe40001764270 */
[----:B------:R-:W-:Y:S02]  /*5050*/  FMNMX.FTZ R9, R153, R10, !PT ;  /* 0x0000000a99097209 */ /* 0x000fe40007810000 */
[----:B------:R-:W-:Y:S02]  /*5060*/  ISETP.LT.OR P3, PT, R12, 0x2, P3 ;  /* 0x000000020c00780c */ /* 0x000fe40001f61670 */
[----:B------:R-:W-:Y:S02]  /*5070*/  FMNMX.FTZ R10, R156, R9, !PT ;  /* 0x000000099c0a7209 */ /* 0x000fe40007810000 */
[----:B------:R-:W-:-:S02]  /*5080*/  FSEL R155, R155, -INF , !P3 ;  /* 0xff8000009b9b7808 */ /* 0x000fc40005800000 */
[----:B------:R-:W-:Y:S02]  /*5090*/  FMNMX.FTZ R9, R157, R10, !PT ;  /* 0x0000000a9d097209 */ /* 0x000fe40007810000 */
[----:B------:R-:W-:Y:S02]  /*50a0*/  ISETP.GT.AND P3, PT, R14, RZ, P2 ;  /* 0x000000ff0e00720c */ /* 0x000fe40001764270 */
[----:B------:R-:W-:Y:S02]  /*50b0*/  FMNMX.FTZ R10, R160, R9, !PT ;  /* 0x00000009a00a7209 */ /* 0x000fe40007810000 */
[----:B------:R-:W-:Y:S02]  /*50c0*/  ISETP.LT.OR P3, PT, R12, 0x1, P3 ;  /* 0x000000010c00780c */ /* 0x000fe40001f61670 */
[----:B------:R-:W-:Y:S02]  /*50d0*/  FMNMX.FTZ R9, R161, R10, !PT ;  /* 0x0000000aa1097209 */ /* 0x000fe40007810000 */
[----:B------:R-:W-:-:S02]  /*50e0*/  ISETP.GT.AND P5, PT, R14, 0x8, P2 ;  /* 0x000000080e00780c */ /* 0x000fc400017a4270 */
[----:B------:R-:W-:Y:S02]  /*50f0*/  FMNMX.FTZ R10, R164, R9, !PT ;  /* 0x00000009a40a7209 */ /* 0x000fe40007810000 */
[----:B------:R-:W-:Y:S02]  /*5100*/  FSEL R154, R154, -INF , !P3 ;  /* 0xff8000009a9a7808 */ /* 0x000fe40005800000 */
[----:B------:R-:W-:Y:S02]  /*5110*/  FMNMX.FTZ R9, R165, R10, !PT ;  /* 0x0000000aa5097209 */ /* 0x000fe40007810000 */
[----:B------:R-:W-:Y:S02]  /*5120*/  ISETP.GT.AND P6, PT, R14, 0x9, P2 ;  /* 0x000000090e00780c */ /* 0x000fe400017c4270 */
[----:B------:R-:W-:Y:S02]  /*5130*/  FMNMX.FTZ R10, R168, R9, !PT ;  /* 0x00000009a80a7209 */ /* 0x000fe40007810000 */
[----:B------:R-:W-:-:S02]  /*5140*/  ISETP.GT.AND P4, PT, R14, 0x10, P2 ;  /* 0x000000100e00780c */ /* 0x000fc40001784270 */
[----:B------:R-:W-:Y:S02]  /*5150*/  FMNMX.FTZ R9, R169, R10, !PT ;  /* 0x0000000aa9097209 */ /* 0x000fe40007810000 */
[----:B------:R-:W-:Y:S02]  /*5160*/  ISETP.LT.OR P5, PT, R12, 0x9, P5 ;  /* 0x000000090c00780c */ /* 0x000fe40002fa1670 */
[----:B------:R-:W-:Y:S02]  /*5170*/  FMNMX.FTZ R10, R172, R9, !PT ;  /* 0x00000009ac0a7209 */ /* 0x000fe40007810000 */
[----:B------:R-:W-:Y:S02]  /*5180*/  ISETP.LT.OR P6, PT, R12, 0xa, P6 ;  /* 0x0000000a0c00780c */ /* 0x000fe400037c1670 */
[----:B------:R-:W-:Y:S02]  /*5190*/  FMNMX.FTZ R9, R173, R10, !PT ;  /* 0x0000000aad097209 */ /* 0x000fe40007810000 */
[----:B------:R-:W-:-:S02]  /*51a0*/  FSEL R158, R158, -INF , !P5 ;  /* 0xff8000009e9e7808 */ /* 0x000fc40006800000 */
[----:B------:R-:W-:Y:S02]  /*51b0*/  FMNMX.FTZ R10, R176, R9, !PT ;  /* 0x00000009b00a7209 */ /* 0x000fe40007810000 */
[----:B------:R-:W-:Y:S02]  /*51c0*/  ISETP.LT.OR P4, PT, R12, 0x11, P4 ;  /* 0x000000110c00780c */ /* 0x000fe40002781670 */
[----:B------:R-:W-:Y:S02]  /*51d0*/  FMNMX.FTZ R9, R177, R10, !PT ;  /* 0x0000000ab1097209 */ /* 0x000fe40007810000 */
[----:B------:R-:W-:Y:S02]  /*51e0*/  ISETP.GT.AND P5, PT, R14, 0x11, P2 ;  /* 0x000000110e00780c */ /* 0x000fe400017a4270 */
[----:B------:R-:W-:Y:S02]  /*51f0*/  FMNMX.FTZ R10, R180, R9, !PT ;  /* 0x00000009b40a7209 */ /* 0x000fe40007810000 */
[----:B------:R-:W-:-:S02]  /*5200*/  FSEL R159, R159, -INF , !P6 ;  /* 0xff8000009f9f7808 */ /* 0x000fc40007000000 */
[----:B------:R-:W-:Y:S02]  /*5210*/  FMNMX.FTZ R10, R181, R10, !PT ;  /* 0x0000000ab50a7209 */ /* 0x000fe40007810000 */
[----:B------:R-:W-:Y:S02]  /*5220*/  FSEL R162, R162, -INF , !P4 ;  /* 0xff800000a2a27808 */ /* 0x000fe40006000000 */
[C---:B------:R-:W-:Y:S01]  /*5230*/  ISETP.GT.AND P4, PT, R14.reuse, 0x19, P2 ;  /* 0x000000190e00780c */ /* 0x040fe20001784270 */
[----:B------:R-:W0:Y:S01]  /*5240*/  SHFL.BFLY PT, R9, R10, 0x2, 0x1f ;  /* 0x0c401f000a097f89 */ /* 0x000e2200000e0000 */
[----:B------:R-:W-:Y:S02]  /*5250*/  ISETP.GT.AND P6, PT, R14, 0x18, P2 ;  /* 0x000000180e00780c */ /* 0x000fe400017c4270 */
[C---:B------:R-:W-:Y:S02]  /*5260*/  ISETP.LT.OR P5, PT, R12.reuse, 0x12, P5 ;  /* 0x000000120c00780c */ /* 0x040fe40002fa1670 */
[----:B------:R-:W-:-:S02]  /*5270*/  ISETP.LT.OR P4, PT, R12, 0x1a, P4 ;  /* 0x0000001a0c00780c */ /* 0x000fc40002781670 */
[----:B------:R-:W-:Y:S02]  /*5280*/  ISETP.LT.OR P6, PT, R12, 0x19, P6 ;  /* 0x000000190c00780c */ /* 0x000fe400037c1670 */
[----:B------:R-:W-:Y:S02]  /*5290*/  FSEL R163, R163, -INF , !P5 ;  /* 0xff800000a3a37808 */ /* 0x000fe40006800000 */
[----:B------:R-:W-:Y:S02]  /*52a0*/  FSEL R167, R167, -INF , !P4 ;  /* 0xff800000a7a77808 */ /* 0x000fe40006000000 */
[----:B------:R-:W-:Y:S02]  /*52b0*/  ISETP.GT.AND P3, PT, R14, 0x20, P2 ;  /* 0x000000200e00780c */ /* 0x000fe40001764270 */
[----:B------:R-:W-:Y:S02]  /*52c0*/  FSEL R166, R166, -INF , !P6 ;  /* 0xff800000a6a67808 */ /* 0x000fe40007000000 */
[----:B------:R-:W-:-:S02]  /*52d0*/  ISETP.GT.AND P5, PT, R14, 0x21, P2 ;  /* 0x000000210e00780c */ /* 0x000fc400017a4270 */
[----:B------:R-:W-:Y:S02]  /*52e0*/  ISETP.LT.OR P3, PT, R12, 0x21, P3 ;  /* 0x000000210c00780c */ /* 0x000fe40001f61670 */
[----:B------:R-:W-:Y:S02]  /*52f0*/  ISETP.GT.AND P6, PT, R14, 0x28, P2 ;  /* 0x000000280e00780c */ /* 0x000fe400017c4270 */
[----:B------:R-:W-:Y:S02]  /*5300*/  ISETP.LT.OR P5, PT, R12, 0x22, P5 ;  /* 0x000000220c00780c */ /* 0x000fe40002fa1670 */
[----:B0-----:R-:W-:Y:S02]  /*5310*/  FMNMX.FTZ R11, R10, R9, !PT ;  /* 0x000000090a0b7209 */ /* 0x001fe40007810000 */
[----:B------:R-:W-:Y:S02]  /*5320*/  FMNMX.FTZ R10, R154, R5, !PT ;  /* 0x000000059a0a7209 */ /* 0x000fe40007810000 */
[----:B------:R-:W-:Y:S01]  /*5330*/  FSEL R170, R170, -INF , !P3 ;  /* 0xff800000aaaa7808 */ /* 0x000fe20005800000 */
[----:B------:R-:W0:Y:S01]  /*5340*/  SHFL.BFLY PT, R20, R11, 0x1, 0x1f ;  /* 0x0c201f000b147f89 */ /* 0x000e2200000e0000 */
[----:B------:R-:W-:-:S02]  /*5350*/  ISETP.GT.AND P3, PT, R14, 0x29, P2 ;  /* 0x000000290e00780c */ /* 0x000fc40001764270 */
[----:B------:R-:W-:Y:S02]  /*5360*/  FSEL R171, R171, -INF , !P5 ;  /* 0xff800000abab7808 */ /* 0x000fe40006800000 */
[C---:B------:R-:W-:Y:S02]  /*5370*/  ISETP.LT.OR P6, PT, R12.reuse, 0x29, P6 ;  /* 0x000000290c00780c */ /* 0x040fe400037c1670 */
[----:B------:R-:W-:Y:S02]  /*5380*/  ISETP.LT.OR P3, PT, R12, 0x2a, P3 ;  /* 0x0000002a0c00780c */ /* 0x000fe40001f61670 */
[----:B------:R-:W-:Y:S02]  /*5390*/  ISETP.GT.AND P5, PT, R14, 0x30, P2 ;  /* 0x000000300e00780c */ /* 0x000fe400017a4270 */
[----:B------:R-:W-:Y:S02]  /*53a0*/  FSEL R174, R174, -INF , !P6 ;  /* 0xff800000aeae7808 */ /* 0x000fe40007000000 */
[----:B------:R-:W-:-:S02]  /*53b0*/  FSEL R175, R175, -INF , !P3 ;  /* 0xff800000afaf7808 */ /* 0x000fc40005800000 */
[C---:B------:R-:W-:Y:S02]  /*53c0*/  ISETP.GT.AND P6, PT, R14.reuse, 0x31, P2 ;  /* 0x000000310e00780c */ /* 0x040fe400017c4270 */
[C---:B------:R-:W-:Y:S02]  /*53d0*/  ISETP.GT.AND P3, PT, R14.reuse, 0x38, P2 ;  /* 0x000000380e00780c */ /* 0x040fe40001764270 */
[----:B------:R-:W-:Y:S02]  /*53e0*/  ISETP.GT.AND P2, PT, R14, 0x39, P2 ;  /* 0x000000390e00780c */ /* 0x000fe40001744270 */
[C---:B------:R-:W-:Y:S02]  /*53f0*/  ISETP.LT.OR P5, PT, R12.reuse, 0x31, P5 ;  /* 0x000000310c00780c */ /* 0x040fe40002fa1670 */
[----:B------:R-:W-:Y:S02]  /*5400*/  ISETP.LT.OR P6, PT, R12, 0x32, P6 ;  /* 0x000000320c00780c */ /* 0x000fe400037c1670 */
[----:B0-----:R-:W-:Y:S01]  /*5410*/  FMNMX.FTZ R9, R11, R20, !PT ;  /* 0x000000140b097209 */ /* 0x001fe20007810000 */
[----:B------:R-:W-:Y:S01]  /*5420*/  IMAD.U32 R20, RZ, RZ, UR37 ;  /* 0x00000025ff147e24 */ /* 0x000fe2000f8e00ff */
[----:B------:R-:W-:-:S02]  /*5430*/  FMNMX.FTZ R11, R155, R10, !PT ;  /* 0x0000000a9b0b7209 */ /* 0x000fc40007810000 */
[C---:B------:R-:W-:Y:S01]  /*5440*/  FSETP.NEU.FTZ.AND P4, PT, R9.reuse, -INF , PT ;  /* 0xff8000000900780b */ /* 0x040fe20003f9d000 */
[----:B------:R-:W-:-:S01]  /*5450*/  FFMA.FTZ R20, R9, R20, -8 ;  /* 0xc100000009147423 */ /* 0x000fc20000010014 */
[----:B------:R-:W-:Y:S02]  /*5460*/  FMNMX.FTZ R10, R158, R11, !PT ;  /* 0x0000000b9e0a7209 */ /* 0x000fe40007810000 */
[----:B------:R-:W-:Y:S02]  /*5470*/  FSEL R178, R178, -INF , !P5 ;  /* 0xff800000b2b27808 */ /* 0x000fe40006800000 */
[----:B------:R-:W-:Y:S02]  /*5480*/  FMNMX.FTZ R11, R159, R10, !PT ;  /* 0x0000000a9f0b7209 */ /* 0x000fe40007810000 */
[----:B------:R-:W-:Y:S02]  /*5490*/  FSEL R20, R20, RZ, P4 ;  /* 0x000000ff14147208 */ /* 0x000fe40002000000 */
[----:B------:R-:W-:-:S02]  /*54a0*/  FMNMX.FTZ R10, R162, R11, !PT ;  /* 0x0000000ba20a7209 */ /* 0x000fc40007810000 */
[----:B------:R-:W-:Y:S01]  /*54b0*/  ISETP.LT.OR P3, PT, R12, 0x39, P3 ;  /* 0x000000390c00780c */ /* 0x000fe20001f61670 */
[--C-:B------:R-:W-:Y:S01]  /*54c0*/  FFMA.FTZ R153, R153, UR37, -R20.reuse ;  /* 0x0000002599997c23 */ /* 0x100fe20008010814 */
[----:B------:R-:W-:Y:S01]  /*54d0*/  FMNMX.FTZ R11, R163, R10, !PT ;  /* 0x0000000aa30b7209 */ /* 0x000fe20007810000 */
[--C-:B------:R-:W-:Y:S01]  /*54e0*/  FFMA.FTZ R152, R165, UR37, -R20.reuse ;  /* 0x00000025a5987c23 */ /* 0x100fe20008010814 */
[----:B------:R-:W-:Y:S01]  /*54f0*/  FSEL R179, R179, -INF , !P6 ;  /* 0xff800000b3b37808 */ /* 0x000fe20007000000 */
[--C-:B------:R-:W-:Y:S01]  /*5500*/  FFMA.FTZ R165, R169, UR37, -R20.reuse ;  /* 0x00000025a9a57c23 */ /* 0x100fe20008010814 */
[----:B------:R-:W-:Y:S01]  /*5510*/  FMNMX.FTZ R10, R166, R11, !PT ;  /* 0x0000000ba60a7209 */ /* 0x000fe20007810000 */
[--C-:B------:R-:W-:Y:S01]  /*5520*/  FFMA.FTZ R11, R13, UR37, -R20.reuse ;  /* 0x000000250d0b7c23 */ /* 0x100fe20008010814 */
[----:B------:R-:W-:Y:S01]  /*5530*/  ISETP.LT.OR P2, PT, R12, 0x3a, P2 ;  /* 0x0000003a0c00780c */ /* 0x000fe20001741670 */
[--C-:B------:R-:W-:Y:S01]  /*5540*/  FFMA.FTZ R12, R157, UR37, -R20.reuse ;  /* 0x000000259d0c7c23 */ /* 0x100fe20008010814 */
[----:B------:R-:W-:Y:S01]  /*5550*/  FMNMX.FTZ R13, R167, R10, !PT ;  /* 0x0000000aa70d7209 */ /* 0x000fe20007810000 */
[--C-:B------:R-:W-:Y:S01]  /*5560*/  FFMA.FTZ R21, R164, UR37, -R20.reuse ;  /* 0x00000025a4157c23 */ /* 0x100fe20008010814 */
[----:B------:R-:W-:Y:S01]  /*5570*/  FSEL R182, R182, -INF , !P3 ;  /* 0xff800000b6b67808 */ /* 0x000fe20005800000 */
[--C-:B------:R-:W-:Y:S01]  /*5580*/  FFMA.FTZ R164, R177, UR37, -R20.reuse ;  /* 0x00000025b1a47c23 */ /* 0x100fe20008010814 */
[----:B------:R-:W-:Y:S01]  /*5590*/  FMNMX.FTZ R10, R170, R13, !PT ;  /* 0x0000000daa0a7209 */ /* 0x000fe20007810000 */
[----:B------:R-:W-:Y:S01]  /*55a0*/  FFMA.FTZ R181, R181, UR37, -R20 ;  /* 0x00000025b5b57c23 */ /* 0x000fe20008010814 */
[----:B------:R-:W-:Y:S01]  /*55b0*/  FSEL R183, R183, -INF , !P2 ;  /* 0xff800000b7b77808 */ /* 0x000fe20005000000 */
[----:B------:R-:W-:Y:S01]  /*55c0*/  MUFU.EX2 R11, R11 ;  /* 0x0000000b000b7308 */ /* 0x000fe20000000800 */
[----:B------:R-:W-:-:S04]  /*55d0*/  FMNMX.FTZ R13, R171, R10, !PT ;  /* 0x0000000aab0d7209 */ /* 0x000fc80007810000 */
[----:B------:R-:W-:Y:S01]  /*55e0*/  FMNMX.FTZ R14, R174, R13, !PT ;  /* 0x0000000dae0e7209 */ /* 0x000fe20007810000 */
[----:B------:R-:W-:-:S01]  /*55f0*/  FFMA.FTZ R13, R156, UR37, -R20 ;  /* 0x000000259c0d7c23 */ /* 0x000fc20008010814 */
[----:B------:R-:W-:Y:S01]  /*5600*/  FFMA.FTZ R156, R160, UR37, -R20 ;  /* 0x00000025a09c7c23 */ /* 0x000fe20008010814 */
[----:B------:R0:W-:Y:S01]  /*5610*/  MUFU.EX2 R10, R153 ;  /* 0x00000099000a7308 */ /* 0x0001e20000000800 */
[----:B------:R-:W-:-:S04]  /*5620*/  FMNMX.FTZ R15, R175, R14, !PT ;  /* 0x0000000eaf0f7209 */ /* 0x000fc80007810000 */
[----:B------:R-:W-:-:S03]  /*5630*/  FMNMX.FTZ R14, R178, R15, !PT ;  /* 0x0000000fb20e7209 */ /* 0x000fc60007810000 */
[----:B------:R-:W-:Y:S01]  /*5640*/  MUFU.EX2 R13, R13 ;  /* 0x0000000d000d7308 */ /* 0x000fe20000000800 */
[----:B------:R-:W-:Y:S01]  /*5650*/  FMNMX.FTZ R15, R179, R14, !PT ;  /* 0x0000000eb30f7209 */ /* 0x000fe20007810000 */
[----:B0-----:R-:W-:-:S03]  /*5660*/  FFMA.FTZ R153, R168, UR37, -R20 ;  /* 0x00000025a8997c23 */ /* 0x001fc60008010814 */
[----:B------:R-:W-:Y:S01]  /*5670*/  FMNMX.FTZ R14, R182, R15, !PT ;  /* 0x0000000fb60e7209 */ /* 0x000fe20007810000 */
[----:B------:R-:W-:-:S01]  /*5680*/  FFMA.FTZ R15, R161, UR37, -R20 ;  /* 0x00000025a10f7c23 */ /* 0x000fc20008010814 */
[----:B------:R-:W-:Y:S01]  /*5690*/  FFMA.FTZ R161, R176, UR37, -R20 ;  /* 0x00000025b0a17c23 */ /* 0x000fe20008010814 */
[----:B------:R-:W-:Y:S01]  /*56a0*/  MUFU.EX2 R12, R12 ;  /* 0x0000000c000c7308 */ /* 0x000fe20000000800 */
[----:B------:R-:W-:-:S05]  /*56b0*/  FMNMX.FTZ R157, R183, R14, !PT ;  /* 0x0000000eb79d7209 */ /* 0x000fca0007810000 */
[----:B------:R-:W0:Y:S02]  /*56c0*/  SHFL.BFLY PT, R160, R157, 0x2, 0x1f ;  /* 0x0c401f009da07f89 */ /* 0x000e2400000e0000 */
[----:B------:R-:W-:Y:S08]  /*56d0*/  MUFU.EX2 R14, R156 ;  /* 0x0000009c000e7308 */ /* 0x000ff00000000800 */
[----:B------:R1:W-:Y:S08]  /*56e0*/  MUFU.EX2 R156, R165 ;  /* 0x000000a5009c7308 */ /* 0x0003f00000000800 */
[----:B------:R-:W-:Y:S01]  /*56f0*/  MUFU.EX2 R15, R15 ;  /* 0x0000000f000f7308 */ /* 0x000fe20000000800 */
[----:B-1----:R-:W-:-:S01]  /*5700*/  FFMA.FTZ R165, R180, UR37, -R20 ;  /* 0x00000025b4a57c23 */ /* 0x002fc20008010814 */
[----:B0-----:R-:W-:Y:S01]  /*5710*/  FMNMX.FTZ R168, R157, R160, !PT ;  /* 0x000000a09da87209 */ /* 0x001fe20007810000 */
[----:B------:R-:W-:-:S01]  /*5720*/  FFMA.FTZ R157, R172, UR37, -R20 ;  /* 0x00000025ac9d7c23 */ /* 0x000fc20008010814 */
[----:B------:R-:W-:Y:S01]  /*5730*/  FFMA.FTZ R160, R173, UR37, -R20 ;  /* 0x00000025ada07c23 */ /* 0x000fe20008010814 */
[----:B------:R-:W-:-:S03]  /*5740*/  FSEL R173, R9, RZ, P4 ;  /* 0x000000ff09ad7208 */ /* 0x000fc60002000000 */
[----:B------:R-:W-:Y:S01]  /*5750*/  MUFU.EX2 R21, R21 ;  /* 0x0000001500157308 */ /* 0x000fe20000000800 */
[----:B------:R-:W0:Y:S01]  /*5760*/  SHFL.BFLY PT, R169, R168, 0x1, 0x1f ;  /* 0x0c201f00a8a97f89 */ /* 0x000e2200000e0000 */
[----:B------:R-:W-:-:S04]  /*5770*/  FADD.FTZ R173, -R173, R4 ;  /* 0x00000004adad7221 */ /* 0x000fc80000010100 */
[----:B------:R-:W-:Y:S02]  /*5780*/  FMUL.FTZ R172, R173, UR37 ;  /* 0x00000025adac7c20 */ /* 0x000fe40008410000 */
[----:B------:R-:W-:Y:S08]  /*5790*/  MUFU.EX2 R152, R152 ;  /* 0x0000009800987308 */ /* 0x000ff00000000800 */
[----:B------:R-:W1:Y:S01]  /*57a0*/  MUFU.EX2 R172, R172 ;  /* 0x000000ac00ac7308 */ /* 0x000e620000000800 */
[----:B0-----:R-:W-:Y:S01]  /*57b0*/  FMNMX.FTZ R20, R168, R169, !PT ;  /* 0x000000a9a8147209 */ /* 0x001fe20007810000 */
[----:B------:R-:W-:-:S06]  /*57c0*/  IMAD.U32 R169, RZ, RZ, UR37 ;  /* 0x00000025ffa97e24 */ /* 0x000fcc000f8e00ff */
[----:B------:R-:W-:Y:S01]  /*57d0*/  MUFU.EX2 R153, R153 ;  /* 0x0000009900997308 */ /* 0x000fe20000000800 */
[C---:B------:R-:W-:Y:S01]  /*57e0*/  FSETP.NEU.FTZ.AND P2, PT, R20.reuse, -INF , PT ;  /* 0xff8000001400780b */ /* 0x040fe20003f5d000 */
[----:B------:R-:W-:-:S03]  /*57f0*/  FFMA.FTZ R168, R20, R169, -8 ;  /* 0xc100000014a87423 */ /* 0x000fc600000100a9 */
[----:B------:R-:W-:Y:S02]  /*5800*/  FSEL R176, R20, RZ, P2 ;  /* 0x000000ff14b07208 */ /* 0x000fe40001000000 */
[----:B------:R-:W-:Y:S01]  /*5810*/  FSEL R168, R168, RZ, P2 ;  /* 0x000000ffa8a87208 */ /* 0x000fe20001000000 */
[----:B------:R-:W-:Y:S02]  /*5820*/  MUFU.EX2 R157, R157 ;  /* 0x0000009d009d7308 */ /* 0x000fe40000000800 */
[----:B------:R-:W-:-:S02]  /*5830*/  FADD.FTZ R176, -R176, R5 ;  /* 0x00000005b0b07221 */ /* 0x000fc40000010100 */
[--C-:B------:R-:W-:Y:S01]  /*5840*/  FFMA.FTZ R154, R154, UR37, -R168.reuse ;  /* 0x000000259a9a7c23 */ /* 0x100fe200080108a8 */
[----:B------:R-:W-:-:S01]  /*5850*/  FFMA.FTZ R155, R155, UR37, -R168 ;  /* 0x000000259b9b7c23 */ /* 0x000fc200080108a8 */
[----:B------:R-:W-:Y:S01]  /*5860*/  FMUL.FTZ R5, R176, UR37 ;  /* 0x00000025b0057c20 */ /* 0x000fe20008410000 */
[----:B------:R-:W-:-:S01]  /*5870*/  FFMA.FTZ R158, R158, UR37, -R168 ;  /* 0x000000259e9e7c23 */ /* 0x000fc200080108a8 */
[--C-:B------:R-:W-:Y:S01]  /*5880*/  FFMA.FTZ R159, R159, UR37, -R168.reuse ;  /* 0x000000259f9f7c23 */ /* 0x100fe200080108a8 */
[----:B------:R-:W-:-:S01]  /*5890*/  FFMA.FTZ R162, R162, UR37, -R168 ;  /* 0x00000025a2a27c23 */ /* 0x000fc200080108a8 */
[----:B------:R-:W-:Y:S01]  /*58a0*/  MUFU.EX2 R154, R154 ;  /* 0x0000009a009a7308 */ /* 0x000fe20000000800 */
[----:B------:R-:W-:-:S01]  /*58b0*/  FFMA.FTZ R163, R163, UR37, -R168 ;  /* 0x00000025a3a37c23 */ /* 0x000fc200080108a8 */
[--C-:B------:R-:W-:Y:S01]  /*58c0*/  FFMA.FTZ R176, R167, UR37, -R168.reuse ;  /* 0x00000025a7b07c23 */ /* 0x100fe200080108a8 */
[----:B------:R-:W-:-:S01]  /*58d0*/  FFMA.FTZ R167, R171, UR37, -R168 ;  /* 0x00000025aba77c23 */ /* 0x000fc200080108a8 */
[----:B-1----:R-:W-:Y:S01]  /*58e0*/  FFMA.FTZ R171, R172, R0, R11 ;  /* 0x00000000acab7223 */ /* 0x002fe2000001000b */
[----:B------:R-:W-:-:S01]  /*58f0*/  FFMA.FTZ R169, R166, UR37, -R168 ;  /* 0x00000025a6a97c23 */ /* 0x000fc200080108a8 */
[--C-:B------:R-:W-:Y:S01]  /*5900*/  FFMA.FTZ R166, R170, UR37, -R168.reuse ;  /* 0x00000025aaa67c23 */ /* 0x100fe200080108a8 */
[----:B------:R-:W-:-:S01]  /*5910*/  FFMA.FTZ R174, R174, UR37, -R168 ;  /* 0x00000025aeae7c23 */ /* 0x000fc200080108a8 */
[----:B------:R-:W0:Y:S01]  /*5920*/  MUFU.EX2 R5, R5 ;  /* 0x0000000500057308 */ /* 0x000e220000000800 */
[----:B------:R-:W-:-:S01]  /*5930*/  FADD.FTZ R170, R10, R171 ;  /* 0x000000ab0aaa7221 */ /* 0x000fc20000010000 */
[--C-:B------:R-:W-:Y:S01]  /*5940*/  FFMA.FTZ R175, R175, UR37, -R168.reuse ;  /* 0x00000025afaf7c23 */ /* 0x100fe200080108a8 */
[----:B------:R-:W-:-:S01]  /*5950*/  FFMA.FTZ R178, R178, UR37, -R168 ;  /* 0x00000025b2b27c23 */ /* 0x000fc200080108a8 */
[----:B------:R-:W-:Y:S01]  /*5960*/  FFMA.FTZ R179, R179, UR37, -R168 ;  /* 0x00000025b3b37c23 */ /* 0x000fe200080108a8 */
[----:B------:R-:W-:-:S01]  /*5970*/  FADD.FTZ R171, R13, R170 ;  /* 0x000000aa0dab7221 */ /* 0x000fc20000010000 */
[--C-:B------:R-:W-:Y:S01]  /*5980*/  FFMA.FTZ R182, R182, UR37, -R168.reuse ;  /* 0x00000025b6b67c23 */ /* 0x100fe200080108a8 */
[----:B------:R-:W-:-:S01]  /*5990*/  FFMA.FTZ R168, R183, UR37, -R168 ;  /* 0x00000025b7a87c23 */ /* 0x000fc200080108a8 */
[----:B------:R-:W1:Y:S01]  /*59a0*/  MUFU.EX2 R155, R155 ;  /* 0x0000009b009b7308 */ /* 0x000e620000000800 */
[----:B------:R-:W-:-:S07]  /*59b0*/  FADD.FTZ R171, R12, R171 ;  /* 0x000000ab0cab7221 */ /* 0x000fce0000010000 */
[----:B------:R-:W2:Y:S01]  /*59c0*/  MUFU.EX2 R158, R158 ;  /* 0x0000009e009e7308 */ /* 0x000ea20000000800 */
[----:B0-----:R-:W-:-:S07]  /*59d0*/  FFMA.FTZ R0, R5, R3, R154 ;  /* 0x0000000305007223 */ /* 0x001fce000001009a */
[----:B------:R-:W0:Y:S01]  /*59e0*/  MUFU.EX2 R159, R159 ;  /* 0x0000009f009f7308 */ /* 0x000e220000000800 */
[----:B-1----:R-:W-:-:S07]  /*59f0*/  FADD.FTZ R3, R155, R0 ;  /* 0x000000009b037221 */ /* 0x002fce0000010000 */
[----:B------:R-:W1:Y:S01]  /*5a00*/  MUFU.EX2 R162, R162 ;  /* 0x000000a200a27308 */ /* 0x000e620000000800 */
[----:B--2---:R-:W-:-:S07]  /*5a10*/  FADD.FTZ R0, R158, R3 ;  /* 0x000000039e007221 */ /* 0x004fce0000010000 */
[----:B------:R-:W2:Y:S01]  /*5a20*/  MUFU.EX2 R163, R163 ;  /* 0x000000a300a37308 */ /* 0x000ea20000000800 */
[----:B0-----:R-:W-:-:S01]  /*5a30*/  FADD.FTZ R3, R159, R0 ;  /* 0x000000009f037221 */ /* 0x001fc20000010000 */
[----:B------:R-:W-:-:S04]  /*5a40*/  FADD.FTZ R0, R14, R171 ;  /* 0x000000ab0e007221 */ /* 0x000fc80000010000 */
[----:B------:R-:W-:Y:S02]  /*5a50*/  FADD.FTZ R0, R15, R0 ;  /* 0x000000000f007221 */ /* 0x000fe40000010000 */
[----:B------:R-:W0:Y:S01]  /*5a60*/  MUFU.EX2 R169, R169 ;  /* 0x000000a900a97308 */ /* 0x000e220000000800 */
[----:B-1----:R-:W-:-:S01]  /*5a70*/  FADD.FTZ R170, R162, R3 ;  /* 0x00000003a2aa7221 */ /* 0x002fc20000010000 */
[----:B------:R-:W-:-:S04]  /*5a80*/  FADD.FTZ R3, R21, R0 ;  /* 0x0000000015037221 */ /* 0x000fc80000010000 */
[----:B------:R-:W-:Y:S02]  /*5a90*/  FADD.FTZ R0, R152, R3 ;  /* 0x0000000398007221 */ /* 0x000fe40000010000 */
[----:B------:R-:W1:Y:S01]  /*5aa0*/  MUFU.EX2 R176, R176 ;  /* 0x000000b000b07308 */ /* 0x000e620000000800 */
[----:B--2---:R-:W-:-:S01]  /*5ab0*/  FADD.FTZ R170, R163, R170 ;  /* 0x000000aaa3aa7221 */ /* 0x004fc20000010000 */
[----:B------:R-:W-:-:S06]  /*5ac0*/  FADD.FTZ R3, R153, R0 ;  /* 0x0000000099037221 */ /* 0x000fcc0000010000 */
[----:B------:R-:W2:Y:S01]  /*5ad0*/  MUFU.EX2 R166, R166 ;  /* 0x000000a600a67308 */ /* 0x000ea20000000800 */
[----:B0-----:R-:W-:-:S01]  /*5ae0*/  FADD.FTZ R171, R169, R170 ;  /* 0x000000aaa9ab7221 */ /* 0x001fc20000010000 */
[----:B------:R-:W-:-:S04]  /*5af0*/  FADD.FTZ R170, R156, R3 ;  /* 0x000000039caa7221 */ /* 0x000fc80000010000 */
[----:B------:R-:W-:Y:S02]  /*5b00*/  FADD.FTZ R3, R157, R170 ;  /* 0x000000aa9d037221 */ /* 0x000fe40000010000 */
        /* <DEDUP_REMOVED lines=24> */
[----:B-1----:R-:W-:-:S03]  /*5c90*/  FADD.FTZ R0, R4, R3 ;  /* 0x0000000304007221 */ /* 0x002fc60000010000 */
[----:B--2---:R-:W-:Y:S01]  /*5ca0*/  FADD.FTZ R3, R168, R170 ;  /* 0x000000aaa8037221 */ /* 0x004fe20000010000 */
[----:B------:R-:W-:Y:S06]  /*5cb0*/  @!P0 BRA `(.L_x_890) ;  /* 0x0000000000048947 */ /* 0x000fec0003800000 */
[----:B------:R-:W-:Y:S01]  /*5cc0*/  BPT.TRAP 0x1 ;  /* 0x000000040000795c */ /* 0x000fe20000300000 */
.L_x_890:
[----:B------:R-:W-:Y:S01]  /*5cd0*/  ULEA UR6, UR52, UR41, 0x3 ;  /* 0x0000002934067291 */ /* 0x000fe2000f8e183f */
[----:B------:R-:W-:Y:S01]  /*5ce0*/  ISETP.GT.AND P2, PT, R6, UR58, PT ;  /* 0x0000003a06007c0c */ /* 0x000fe2000bf44270 */
[----:B------:R-:W-:Y:S01]  /*5cf0*/  UMOV UR46, UR56 ;  /* 0x00000038002e7c82 */ /* 0x000fe20008000000 */
[----:B------:R-:W-:Y:S01]  /*5d00*/  F2FP.SATFINITE.E4M3.F32.PACK_AB_MERGE_C R12, R12, R13, RZ ;  /* 0x0000000d0c0c723e */ /* 0x000fe200048070ff */
[----:B------:R-:W-:Y:S01]  /*5d10*/  UIADD3 UR6, UR6, 0x28460, URZ ;  /* 0x0002846006067890 */ /* 0x000fe2000fffe03f */
[----:B------:R-:W-:Y:S01]  /*5d20*/  F2FP.SATFINITE.E4M3.F32.PACK_AB_MERGE_C R21, R152, R21, RZ ;  /* 0x000000159815723e */ /* 0x000fe200048070ff */
[----:B------:R-:W-:Y:S01]  /*5d30*/  UMOV UR52, UR57 ;  /* 0x0000003900347c82 */ /* 0x000fe20008000000 */
[----:B------:R-:W-:Y:S01]  /*5d40*/  F2FP.SATFINITE.E4M3.F32.PACK_AB_MERGE_C R4, R4, R165, RZ ;  /* 0x000000a50404723e */ /* 0x000fe200048070ff */
[----:B------:R-:W-:Y:S01]  /*5d50*/  UPRMT UR6, UR40, 0x654, UR6 ;  /* 0x0000065428067896 */ /* 0x000fe20008000006 */
        /* <DEDUP_REMOVED lines=9> */
[----:B------:R-:W-:Y:S01]  /*5df0*/  SYNCS.ARRIVE.TRANS64.RED.A1T0 RZ, [UR6], RZ ;  /* 0x000000ffffff79a7 */ /* 0x000fe20008100406 */
        /* <DEDUP_REMOVED lines=69> */
[----:B------:R-:W-:Y:S01]  /*6250*/  F2FP.SATFINITE.E4M3.F32.PACK_AB_MERGE_C R184, R156, R153, R157 ;  /* 0x000000999cb8723e */ /* 0x000fe2000480709d */
[----:B------:R-:W-:Y:S01]  /*6260*/  FMUL.FTZ R32, R32, R172 ;  /* 0x000000ac20207220 */ /* 0x000fe20000410000 */
[----:B------:R-:W-:Y:S01]  /*6270*/  F2FP.SATFINITE.E4M3.F32.PACK_AB_MERGE_C R185, R167, R166, R13 ;  /* 0x000000a6a7b9723e */ /* 0x000fe2000480700d */
[-C--:B------:R-:W-:Y:S01]  /*6280*/  FMUL.FTZ R33, R33, R172.reuse ;  /* 0x000000ac21217220 */ /* 0x080fe20000410000 */
        /* <DEDUP_REMOVED lines=59> */
[----:B------:R-:W-:-:S02]  /*6640*/  VIADD R6, R6, 0xffffffff ;  /* 0xffffffff06067836 */ /* 0x000fc40000000000 */
[----:B------:R-:W-:Y:S02]  /*6650*/  IMAD.MOV.U32 R5, RZ, RZ, R20 ;  /* 0x000000ffff057224 */ /* 0x000fe400078e0014 */
[----:B------:R-:W-:Y:S01]  /*6660*/  IMAD.MOV.U32 R4, RZ, RZ, R9 ;  /* 0x000000ffff047224 */ /* 0x000fe200078e0009 */
[----:B------:R-:W-:Y:S06]  /*6670*/  @P2 BRA `(.L_x_891) ;  /* 0xffffffd800fc2947 */ /* 0x000fec000383ffff */
[----:B------:R-:W-:Y:S01]  /*6680*/  IMAD.MOV.U32 R5, RZ, RZ, R20 ;  /* 0x000000ffff057224 */ /* 0x000fe200078e0014 */
[----:B------:R-:W-:Y:S01]  /*6690*/  UMOV UR52, UR57 ;  /* 0x0000003900347c82 */ /* 0x000fe20008000000 */
[----:B------:R-:W-:Y:S01]  /*66a0*/  IMAD.MOV.U32 R4, RZ, RZ, R9 ;  /* 0x000000ffff047224 */ /* 0x000fe200078e0009 */
[----:B------:R-:W-:-:S06]  /*66b0*/  UMOV UR46, UR56 ;  /* 0x00000038002e7c82 */ /* 0x000fcc0008000000 */
.L_x_873:
[----:B------:R-:W0:Y:S01]  /*66c0*/  LDC R9, c[0x0][0x448] ;  /* 0x00011200ff097b82 */ /* 0x000e220000000800 */
[----:B------:R-:W-:Y:S01]  /*66d0*/  UIADD3 UR6, UR36, 0x7f, URZ ;  /* 0x0000007f24067890 */ /* 0x000fe2000fffe03f */
[----:B------:R-:W-:-:S05]  /*66e0*/  IADD3 R11, -R7, 0x1, RZ ;  /* 0x00000001070b7810 */ /* 0x000fca0007ffe1ff */
[----:B------:R-:W-:Y:S01]  /*66f0*/  IMAD.U32 R7, RZ, RZ, UR6 ;  /* 0x00000006ff077e24 */ /* 0x000fe2000f8e00ff */
[----:B------:R-:W1:Y:S01]  /*6700*/  LDC R12, c[0x0][0x9e4] ;  /* 0x00027900ff0c7b82 */ /* 0x000e620000000800 */
[----:B------:R-:W-:Y:S01]  /*6710*/  IMAD R8, R8, UR44, R11 ;  /* 0x0000002c08087c24 */ /* 0x000fe2000f8e020b */
[----:B0-----:R-:W-:Y:S02]  /*6720*/  ISETP.NE.AND P5, PT, R9, 0x1, PT ;  /* 0x000000010900780c */ /* 0x001fe40003fa5270 */
[----:B-1----:R-:W-:-:S11]  /*6730*/  ISETP.GE.AND P6, PT, R12, 0x1, PT ;  /* 0x000000010c00780c */ /* 0x002fd60003fc6270 */
[----:B------:R-:W0:Y:S08]  /*6740*/  @P5 LDC R9, c[0x0][0x44c] ;  /* 0x00011300ff095b82 */ /* 0x000e300000000800 */
[----:B------:R-:W1:Y:S01]  /*6750*/  @P5 LDC R10, c[0x0][0x450] ;  /* 0x00011400ff0a5b82 */ /* 0x000e620000000800 */
[----:B0-----:R-:W-:-:S05]  /*6760*/  @P5 IMAD.HI.U32 R9, R9, UR6, RZ ;  /* 0x0000000609095c27 */ /* 0x001fca000f8e00ff */
[----:B-1----:R-:W-:-:S05]  /*6770*/  @P5 SHF.R.U32.HI R7, RZ, R10, R9 ;  /* 0x0000000aff075219 */ /* 0x002fca0000011609 */
[----:B------:R-:W-:-:S04]  /*6780*/  IMAD.IADD R7, R8, 0x1, R7 ;  /* 0x0000000108077824 */ /* 0x000fc800078e0207 */
[----:B------:R-:W-:Y:S01]  /*6790*/  VIADD R8, R7, -UR54 ;  /* 0x8000003607087c36 */ /* 0x000fe20008000000 */
[----:B------:R-:W-:Y:S06]  /*67a0*/  @!P6 BRA `(.L_x_892) ;  /* 0x00000000003ce947 */ /* 0x000fec0003800000 */
[----:B------:R-:W-:-:S13]  /*67b0*/  ISETP.GT.AND P2, PT, R7, -0x1, PT ;  /* 0xffffffff0700780c */ /* 0x000fda0003f44270 */
[----:B------:R-:W-:Y:S05]  /*67c0*/  @P2 BRA `(.L_x_893) ;  /* 0x00000000001c2947 */ /* 0x000fea0003800000 */
[----:B------:R-:W-:Y:S02]  /*67d0*/  ISETP.NE.AND P2, PT, R12, 0x1, PT ;  /* 0x000000010c00780c */ /* 0x000fe40003f45270 */
[----:B------:R-:W-:-:S11]  /*67e0*/  LOP3.LUT R7, RZ, R7, RZ, 0x33, !PT ;  /* 0x00000007ff077212 */ /* 0x000fd600078e33ff */
[----:B------:R-:W0:Y:S02]  /*67f0*/  @P2 LDC.64 R10, c[0x0][0x9e8] ;  /* 0x00027a00ff0a2b82 */ /* 0x000e240000000a00 */
[----:B0-----:R-:W-:-:S05]  /*6800*/  @P2 IMAD.HI.U32 R10, R7, R10, RZ ;  /* 0x0000000a070a2227 */ /* 0x001fca00078e00ff */
[----:B------:R-:W-:-:S04]  /*6810*/  @P2 SHF.R.U32.HI R7, RZ, R11, R10 ;  /* 0x0000000bff072219 */ /* 0x000fc8000001160a */
[----:B------:R-:W-:Y:S01]  /*6820*/  LOP3.LUT R7, RZ, R7, RZ, 0x33, !PT ;  /* 0x00000007ff077212 */ /* 0x000fe200078e33ff */
[----:B------:R-:W-:Y:S06]  /*6830*/  BRA `(.L_x_894) ;  /* 0x0000000000107947 */ /* 0x000fec0003800000 */
.L_x_893:
[----:B------:R-:W-:-:S13]  /*6840*/  ISETP.NE.AND P2, PT, R12, 0x1, PT ;  /* 0x000000010c00780c */ /* 0x000fda0003f45270 */
[----:B------:R-:W0:Y:S02]  /*6850*/  @P2 LDC.64 R10, c[0x0][0x9e8] ;  /* 0x00027a00ff0a2b82 */ /* 0x000e240000000a00 */
[----:B0-----:R-:W-:-:S05]  /*6860*/  @P2 IMAD.HI.U32 R10, R7, R10, RZ ;  /* 0x0000000a070a2227 */ /* 0x001fca00078e00ff */
[----:B------:R-:W-:-:S07]  /*6870*/  @P2 SHF.R.U32.HI R7, RZ, R11, R10 ;  /* 0x0000000bff072219 */ /* 0x000fce000001160a */
.L_x_894:
[----:B------:R-:W-:-:S05]  /*6880*/  IMAD R7, R7, R12, RZ ;  /* 0x0000000c07077224 */ /* 0x000fca00078e02ff */
[----:B------:R-:W-:-:S07]  /*6890*/  VIMNMX R8, R8, R7, !PT ;  /* 0x0000000708087248 */ /* 0x000fce0007fe0100 */
.L_x_892:
[----:B------:R-:W-:-:S05]  /*68a0*/  VIADD R8, R8, 0x3f ;  /* 0x0000003f08087836 */ /* 0x000fca0000000000 */
[----:B------:R-:W-:-:S04]  /*68b0*/  SHF.R.S32.HI R7, RZ, 0x1f, R8 ;  /* 0x0000001fff077819 */ /* 0x000fc80000011408 */
[----:B------:R-:W-:-:S04]  /*68c0*/  LEA.HI R7, R7, R8, RZ, 0x6 ;  /* 0x0000000807077211 */ /* 0x000fc800078f30ff */
[----:B------:R-:W-:-:S04]  /*68d0*/  SHF.R.S32.HI R7, RZ, 0x6, R7 ;  /* 0x00000006ff077819 */ /* 0x000fc80000011407 */
[----:B------:R-:W-:-:S04]  /*68e0*/  VIMNMX R7, R7, UR39, !PT ;  /* 0x0000002707077c48 */ /* 0x000fc8000ffe0100 */
[----:B------:R-:W-:-:S13]  /*68f0*/  ISETP.GE.AND P2, PT, R6, R7, PT ;  /* 0x000000070600720c */ /* 0x000fda0003f46270 */
[----:B------:R-:W-:Y:S05]  /*6900*/  @!P2 BRA `(.L_x_895) ;  /* 0x000000180060a947 */ /* 0x000fea0003800000 */
[----:B------:R-:W-:Y:S01]  /*6910*/  IMAD.MOV.U32 R8, RZ, RZ, R5 ;  /* 0x000000ffff087224 */ /* 0x000fe200078e0005 */
[----:B------:R-:W-:Y:S01]  /*6920*/  UMOV UR54, UR46 ;  /* 0x0000002e00367c82 */ /* 0x000fe20008000000 */
[----:B------:R-:W-:Y:S01]  /*6930*/  IMAD.MOV.U32 R9, RZ, RZ, R4 ;  /* 0x000000ffff097224 */ /* 0x000fe200078e0004 */
[----:B------:R-:W-:-:S06]  /*6940*/  UMOV UR53, UR52 ;  /* 0x0000003400357c82 */ /* 0x000fcc0008000000 */
.L_x_905:
[----:B------:R-:W-:Y:S01]  /*6950*/  ISETP.NE.AND P2, PT, RZ, UR43, PT ;  /* 0x0000002bff007c0c */ /* 0x000fe2000bf45270 */
[----:B------:R-:W-:-:S04]  /*6960*/  UISETP.NE.AND UP0, UPT, UR53, 0x1, UPT ;  /* 0x000000013500788c */ /* 0x000fc8000bf05270 */
[----:B------:R-:W-:-:S04]  /*6970*/  USEL UR46, URZ, 0x1, UP0 ;  /* 0x000000013f2e7887 */ /* 0x000fc80008000000 */
[----:B------:R-:W-:-:S04]  /*6980*/  ULOP3.LUT UR46, UR54, UR46, URZ, 0x3c, !UPT ;  /* 0x0000002e362e7292 */ /* 0x000fc8000f8e3c3f */
[----:B------:R-:W-:Y:S08]  /*6990*/  @P2 BRA `(.L_x_896) ;  /* 0x0000000000382947 */ /* 0x000ff00003800000 */
[----:B------:R-:W-:Y:S05]  /*69a0*/  @!P0 BRA `(.L_x_897) ;  /* 0x0000000000048947 */ /* 0x000fea0003800000 */
[----:B------:R-:W-:Y:S01]  /*69b0*/  BPT.TRAP 0x1 ;  /* 0x000000040000795c */ /* 0x000fe20000300000 */
.L_x_897:
        /* <DEDUP_REMOVED lines=9> */
.L_x_898:
[----:B-1----:R-:W-:Y:S05]  /*6a50*/  @P3 BRA `(.L_x_896) ;  /* 0x0000000000083947 */ /* 0x002fea0003800000 */
[----:B------:R-:W1:Y:S02]  /*6a60*/  SYNCS.PHASECHK.TRANS64.TRYWAIT P3, [UR6+0x28430], R4 ;  /* 0x02843004ff0075a7 */ /* 0x000e640008060146 */
[----:B-1----:R-:W-:Y:S05]  /*6a70*/  @!P3 BRA `(.L_x_899) ;  /* 0x000000c80024b947 */ /* 0x002fea0003800000 */
.L_x_896:
        /* <DEDUP_REMOVED lines=50> */
.L_x_901:
[----:B------:R-:W-:Y:S01]  /*6da0*/  ULEA UR6, UR53, UR41, 0x3 ;  /* 0x0000002935067291 */ /* 0x000fe2000f8e183f */
[----:B------:R-:W-:-:S05]  /*6db0*/  IMAD.U32 R4, RZ, RZ, UR54 ;  /* 0x00000036ff047e24 */ /* 0x000fca000f8e00ff */
[----:B------:R-:W-:-:S04]  /*6dc0*/  SHF.L.U32 R4, R4, 0x1f, RZ ;  /* 0x0000001f04047819 */ /* 0x000fc800000006ff */
[----:B------:R0:W1:Y:S01]  /*6dd0*/  SYNCS.PHASECHK.TRANS64.TRYWAIT P2, [UR6+0x28450], R4 ;  /* 0x02845004ff0075a7 */ /* 0x0000620008040146 */
[----:B------:R-:W-:Y:S05]  /*6de0*/  @!P0 BRA `(.L_x_902) ;  /* 0x0000000000048947 */ /* 0x000fea0003800000 */
[----:B------:R-:W-:Y:S01]  /*6df0*/  BPT.TRAP 0x1 ;  /* 0x000000040000795c */ /* 0x000fe20000300000 */
.L_x_902:
[----:B-1----:R-:W-:Y:S05]  /*6e00*/  @P2 BRA `(.L_x_900) ;  /* 0x0000000000082947 */ /* 0x002fea0003800000 */
[----:B------:R-:W1:Y:S02]  /*6e10*/  SYNCS.PHASECHK.TRANS64.TRYWAIT P2, [UR6+0x28450], R4 ;  /* 0x02845004ff0075a7 */ /* 0x000e640008040146 */
[----:B-1----:R-:W-:Y:S05]  /*6e20*/  @!P2 BRA `(.L_x_903) ;  /* 0x000000c40050a947 */ /* 0x002fea0003800000 */
.L_x_900:
[----:B------:R-:W-:Y:S01]  /*6e30*/  UIADD3 UR6, UR41, 0x8000, URZ ;  /* 0x0000800029067890 */ /* 0x000fe2000fffe03f */
[----:B------:R-:W-:Y:S01]  /*6e40*/  WARPGROUP.ARRIVE ;  /* 0x00000000000079c5 */ /* 0x000fe20000000000 */
[----:B------:R-:W-:Y:S01]  /*6e50*/  UMOV UR7, 0x80000020 ;  /* 0x8000002000077882 */ /* 0x000fe20000000000 */
[----:B01----:R-:W-:Y:S01]  /*6e60*/  FMNMX.FTZ R4, R152, R9, !PT ;  /* 0x0000000998047209 */ /* 0x003fe20007810000 */
[----:B------:R-:W-:Y:S01]  /*6e70*/  USHF.R.U32.HI UR6, URZ, 0x4, UR6 ;  /* 0x000000043f067899 */ /* 0x000fe20008011606 */
[----:B------:R-:W-:Y:S01]  /*6e80*/  FMNMX.FTZ R10, R154, R8, !PT ;  /* 0x000000089a0a7209 */ /* 0x000fe20007810000 */
[----:B------:R-:W-:Y:S01]  /*6e90*/  IMAD.U32 R15, RZ, RZ, UR37 ;  /* 0x00000025ff0f7e24 */ /* 0x000fe2000f8e00ff */
[----:B------:R-:W-:Y:S01]  /*6ea0*/  FMNMX.FTZ R5, R153, R4, !PT ;  /* 0x0000000499057209 */ /* 0x000fe20007810000 */
[----:B------:R-:W-:Y:S01]  /*6eb0*/  ULOP3.LUT UR6, UR6, 0x3fff, URZ, 0xc0, !UPT ;  /* 0x00003fff06067892 */ /* 0x000fe2000f8ec03f */
[----:B------:R-:W-:Y:S01]  /*6ec0*/  FMNMX.FTZ R11, R155, R10, !PT ;  /* 0x0000000a9b0b7209 */ /* 0x000fe20007810000 */
[----:B------:R-:W0:Y:S01]  /*6ed0*/  S2R R202, SR_TID.X ;  /* 0x0000000000ca7919 */ /* 0x000e220000002100 */
[----:B------:R-:W-:Y:S01]  /*6ee0*/  FMNMX.FTZ R4, R156, R5, !PT ;  /* 0x000000059c047209 */ /* 0x000fe20007810000 */
[----:B------:R-:W-:Y:S01]  /*6ef0*/  ULOP3.LUT UR6, UR6, 0x10000, URZ, 0xfc, !UPT ;  /* 0x0001000006067892 */ /* 0x000fe2000f8efc3f */
[----:B------:R-:W-:-:S02]  /*6f00*/  FMNMX.FTZ R10, R158, R11, !PT ;  /* 0x0000000b9e0a7209 */ /* 0x000fc40007810000 */
[----:B------:R-:W-:Y:S01]  /*6f10*/  FMNMX.FTZ R5, R157, R4, !PT ;  /* 0x000000049d057209 */ /* 0x000fe20007810000 */
[----:B------:R-:W-:Y:S01]  /*6f20*/  ULEA UR6, UR53, UR6, 0xa ;  /* 0x0000000635067291 */ /* 0x000fe2000f8e503f */
[----:B------:R-:W-:Y:S02]  /*6f30*/  FMNMX.FTZ R11, R159, R10, !PT ;  /* 0x0000000a9f0b7209 */ /* 0x000fe40007810000 */
[----:B------:R-:W-:Y:S02]  /*6f40*/  FMNMX.FTZ R4, R160, R5, !PT ;  /* 0x00000005a0047209 */ /* 0x000fe40007810000 */
[----:B------:R-:W-:Y:S02]  /*6f50*/  FMNMX.FTZ R10, R162, R11, !PT ;  /* 0x0000000ba20a7209 */ /* 0x000fe40007810000 */
[----:B------:R-:W-:Y:S02]  /*6f60*/  FMNMX.FTZ R5, R161, R4, !PT ;  /* 0x00000004a1057209 */ /* 0x000fe40007810000 */
[----:B------:R-:W-:Y:S01]  /*6f70*/  QGMMA.64x256x32.F32.E4M3.E4M3 R24, R188, gdesc[UR4], R24, gsb0 ;  /* 0x03e00004bc187df3 */ /* 0x000fe20008000818 */
[----:B------:R-:W-:Y:S01]  /*6f80*/  FMNMX.FTZ R11, R163, R10, !PT ;  /* 0x0000000aa30b7209 */ /* 0x000fe20007810000 */
        /* <DEDUP_REMOVED lines=22> */
[----:B0-----:R-:W-:Y:S01]  /*70f0*/  SHF.R.U32.HI R202, RZ, 0x7, R202 ;  /* 0x00000007ffca7819 */ /* 0x001fe200000116ca */
[----:B------:R-:W0:Y:S04]  /*7100*/  SHFL.BFLY PT, R4, R11, 0x2, 0x1f ;  /* 0x0c401f000b047f89 */ /* 0x000e2800000e0000 */
[----:B------:R-:W1:Y:S01]  /*7110*/  SHFL.BFLY PT, R5, R10, 0x2, 0x1f ;  /* 0x0c401f000a057f89 */ /* 0x000e6200000e0000 */
[----:B0-----:R-:W-:Y:S02]  /*7120*/  FMNMX.FTZ R12, R11, R4, !PT ;  /* 0x000000040b0c7209 */ /* 0x001fe40007810000 */
[----:B-1----:R-:W-:-:S03]  /*7130*/  FMNMX.FTZ R13, R10, R5, !PT ;  /* 0x000000050a0d7209 */ /* 0x002fc60007810000 */
[----:B------:R-:W0:Y:S04]  /*7140*/  SHFL.BFLY PT, R5, R12, 0x1, 0x1f ;  /* 0x0c201f000c057f89 */ /* 0x000e2800000e0000 */
[----:B------:R-:W1:Y:S01]  /*7150*/  SHFL.BFLY PT, R14, R13, 0x1, 0x1f ;  /* 0x0c201f000d0e7f89 */ /* 0x000e6200000e0000 */
[----:B0-----:R-:W-:Y:S02]  /*7160*/  FMNMX.FTZ R4, R12, R5, !PT ;  /* 0x000000050c047209 */ /* 0x001fe40007810000 */
[----:B-1----:R-:W-:-:S03]  /*7170*/  FMNMX.FTZ R5, R13, R14, !PT ;  /* 0x0000000e0d057209 */ /* 0x002fc60007810000 */
[----:B------:R-:W-:Y:S02]  /*7180*/  FADD.FTZ R9, -R4, R9 ;  /* 0x0000000904097221 */ /* 0x000fe40000010100 */
[----:B------:R-:W-:-:S02]  /*7190*/  FADD.FTZ R8, -R5, R8 ;  /* 0x0000000805087221 */ /* 0x000fc40000010100 */
[----:B------:R-:W-:Y:S02]  /*71a0*/  FMUL.FTZ R9, R9, UR37 ;  /* 0x0000002509097c20 */ /* 0x000fe40008410000 */
[----:B------:R-:W-:-:S04]  /*71b0*/  FMUL.FTZ R8, R8, UR37 ;  /* 0x0000002508087c20 */ /* 0x000fc80008410000 */
[----:B------:R-:W-:Y:S08]  /*71c0*/  MUFU.EX2 R9, R9 ;  /* 0x0000000900097308 */ /* 0x000ff00000000800 */
[----:B------:R-:W-:Y:S01]  /*71d0*/  MUFU.EX2 R8, R8 ;  /* 0x0000000800087308 */ /* 0x000fe20000000800 */
[----:B------:R-:W-:Y:S02]  /*71e0*/  WARPGROUP.DEPBAR.LE gsb0, 0x0 ;  /* 0x00008000000079c5 */ /* 0x000fe40000010000 */
[----:B------:R-:W-:Y:S01]  /*71f0*/  WARPGROUP.ARRIVE ;  /* 0x00000000000079c5 */ /* 0x000fe20000000000 */
[----:B------:R-:W-:-:S04]  /*7200*/  FFMA.FTZ R188, R4, R15, -8 ;  /* 0xc100000004bc7423 */ /* 0x000fc8000001000f */
[--C-:B------:R-:W-:Y:S01]  /*7210*/  FFMA.FTZ R10, R152, UR37, -R188.reuse ;  /* 0x00000025980a7c23 */ /* 0x100fe200080108bc */
[----:B------:R-:W-:Y:S01]  /*7220*/  QGMMA.64x256x32.F32.E4M3.E4M3 R24, R184, gdesc[UR4], R24, gsb0 ;  /* 0x03e00004b8187df3 */ /* 0x000fe20008000818 */
[----:B------:R-:W-:-:S01]  /*7230*/  FFMA.FTZ R152, R168, UR37, -R188 ;  /* 0x00000025a8987c23 */ /* 0x000fc200080108bc */
[----:B------:R-:W-:Y:S02]  /*7240*/  IMAD.U32 R168, RZ, RZ, UR37 ;  /* 0x00000025ffa87e24 */ /* 0x000fe4000f8e00ff */
[----:B------:R-:W-:-:S01]  /*7250*/  FFMA.FTZ R11, R153, UR37, -R188 ;  /* 0x00000025990b7c23 */ /* 0x000fc200080108bc */
[----:B------:R-:W-:Y:S01]  /*7260*/  FFMA.FTZ R153, R169, UR37, -R188 ;  /* 0x00000025a9997c23 */ /* 0x000fe200080108bc */
[----:B------:R-:W0:Y:S01]  /*7270*/  MUFU.EX2 R10, R10 ;  /* 0x0000000a000a7308 */ /* 0x000e220000000800 */
[----:B------:R-:W-:-:S01]  /*7280*/  FFMA.FTZ R168, R5, R168, -8 ;  /* 0xc100000005a87423 */ /* 0x000fc200000100a8 */
[--C-:B------:R-:W-:Y:S01]  /*7290*/  FFMA.FTZ R12, R156, UR37, -R188.reuse ;  /* 0x000000259c0c7c23 */ /* 0x100fe200080108bc */
[----:B------:R-:W-:-:S01]  /*72a0*/  FFMA.FTZ R13, R157, UR37, -R188 ;  /* 0x000000259d0d7c23 */ /* 0x000fc200080108bc */
[----:B------:R-:W-:Y:S01]  /*72b0*/  FFMA.FTZ R14, R160, UR37, -R188 ;  /* 0x00000025a00e7c23 */ /* 0x000fe200080108bc */
[----:B------:R-:W-:-:S01]  /*72c0*/  FFMA.FTZ R169, R154, UR37, -R168 ;  /* 0x000000259aa97c23 */ /* 0x000fc200080108a8 */
[--C-:B------:R-:W-:Y:S01]  /*72d0*/  FFMA.FTZ R154, R155, UR37, -R168.reuse ;  /* 0x000000259b9a7c23 */ /* 0x100fe200080108a8 */
[----:B------:R-:W-:-:S01]  /*72e0*/  FFMA.FTZ R155, R158, UR37, -R168 ;  /* 0x000000259e9b7c23 */ /* 0x000fc200080108a8 */
[----:B------:R-:W1:Y:S01]  /*72f0*/  MUFU.EX2 R11, R11 ;  /* 0x0000000b000b7308 */ /* 0x000e620000000800 */
[----:B------:R-:W-:-:S01]  /*7300*/  FFMA.FTZ R158, R159, UR37, -R168 ;  /* 0x000000259f9e7c23 */ /* 0x000fc200080108a8 */
[----:B------:R-:W-:Y:S01]  /*7310*/  FFMA.FTZ R159, R162, UR37, -R168 ;  /* 0x00000025a29f7c23 */ /* 0x000fe200080108a8 */
[----:B------:R-:W-:-:S01]  /*7320*/  FFMA.FTZ R15, R161, UR37, -R188 ;  /* 0x00000025a10f7c23 */ /* 0x000fc200080108bc */
[----:B------:R-:W-:Y:S01]  /*7330*/  FFMA.FTZ R162, R163, UR37, -R168 ;  /* 0x00000025a3a27c23 */ /* 0x000fe200080108a8 */
[----:B------:R-:W-:-:S01]  /*7340*/  FFMA.FTZ R20, R164, UR37, -R188 ;  /* 0x00000025a4147c23 */ /* 0x000fc200080108bc */
[----:B------:R-:W-:Y:S01]  /*7350*/  FFMA.FTZ R156, R172, UR37, -R188 ;  /* 0x00000025ac9c7c23 */ /* 0x000fe200080108bc */
[----:B------:R-:W-:-:S01]  /*7360*/  FFMA.FTZ R172, R166, UR37, -R168 ;  /* 0x00000025a6ac7c23 */ /* 0x000fc200080108a8 */
[----:B------:R-:W2:Y:S01]  /*7370*/  MUFU.EX2 R169, R169 ;  /* 0x000000a900a97308 */ /* 0x000ea20000000800 */
[----:B0-----:R-:W-:-:S01]  /*7380*/  FFMA.FTZ R0, R9, R0, R10 ;  /* 0x0000000009007223 */ /* 0x001fc2000001000a */
[----:B------:R-:W-:Y:S01]  /*7390*/  FFMA.FTZ R166, R171, UR37, -R168 ;  /* 0x00000025aba67c23 */ /* 0x000fe200080108a8 */
[----:B------:R-:W-:-:S01]  /*73a0*/  FFMA.FTZ R21, R165, UR37, -R188 ;  /* 0x00000025a5157c23 */ /* 0x000fc200080108bc */
[--C-:B------:R-:W-:Y:S01]  /*73b0*/  FFMA.FTZ R167, R167, UR37, -R168.reuse ;  /* 0x00000025a7a77c23 */ /* 0x100fe200080108a8 */
[----:B------:R-:W-:-:S01]  /*73c0*/  FFMA.FTZ R163, R170, UR37, -R168 ;  /* 0x00000025aaa37c23 */ /* 0x000fc200080108a8 */
[----:B------:R-:W-:Y:S01]  /*73d0*/  FFMA.FTZ R170, R174, UR37, -R168 ;  /* 0x00000025aeaa7c23 */ /* 0x000fe200080108a8 */
[----:B------:R-:W-:-:S01]  /*73e0*/  FFMA.FTZ R157, R173, UR37, -R188 ;  /* 0x00000025ad9d7c23 */ /* 0x000fc200080108bc */
[----:B------:R-:W0:Y:S01]  /*73f0*/  MUFU.EX2 R154, R154 ;  /* 0x0000009a009a7308 */ /* 0x000e220000000800 */
[----:B-1----:R-:W-:-:S01]  /*7400*/  FADD.FTZ R171, R11, R0 ;  /* 0x000000000bab7221 */ /* 0x002fc20000010000 */
[----:B------:R-:W-:Y:S01]  /*7410*/  FFMA.FTZ R175, R175, UR37, -R168 ;  /* 0x00000025afaf7c23 */ /* 0x000fe200080108a8 */
[----:B------:R-:W-:-:S01]  /*7420*/  FFMA.FTZ R160, R176, UR37, -R188 ;  /* 0x00000025b0a07c23 */ /* 0x000fc200080108bc */
[----:B------:R-:W-:Y:S01]  /*7430*/  FFMA.FTZ R178, R178, UR37, -R168 ;  /* 0x00000025b2b27c23 */ /* 0x000fe200080108a8 */
[----:B------:R-:W-:-:S01]  /*7440*/  FFMA.FTZ R161, R177, UR37, -R188 ;  /* 0x00000025b1a17c23 */ /* 0x000fc200080108bc */
[----:B------:R-:W-:Y:S01]  /*7450*/  FFMA.FTZ R179, R179, UR37, -R168 ;  /* 0x00000025b3b37c23 */ /* 0x000fe200080108a8 */
[----:B------:R-:W-:-:S01]  /*7460*/  FFMA.FTZ R164, R180, UR37, -R188 ;  /* 0x00000025b4a47c23 */ /* 0x000fc200080108bc */
[----:B------:R-:W1:Y:S01]  /*7470*/  MUFU.EX2 R12, R12 ;  /* 0x0000000c000c7308 */ /* 0x000e620000000800 */
[----:B--2---:R-:W-:-:S01]  /*7480*/  FFMA.FTZ R3, R8, R3, R169 ;  /* 0x0000000308037223 */ /* 0x004fc200000100a9 */
[----:B------:R-:W-:Y:S01]  /*7490*/  FFMA.FTZ R182, R182, UR37, -R168 ;  /* 0x00000025b6b67c23 */ /* 0x000fe200080108a8 */
[----:B------:R-:W-:-:S01]  /*74a0*/  FFMA.FTZ R165, R181, UR37, -R188 ;  /* 0x00000025b5a57c23 */ /* 0x000fc200080108bc */
[----:B------:R-:W-:Y:S01]  /*74b0*/  FFMA.FTZ R168, R183, UR37, -R168 ;  /* 0x00000025b7a87c23 */ /* 0x000fe200080108a8 */
[----:B------:R-:W-:-:S03]  /*74c0*/  IADD3 R173, -R202, 0xb, RZ ;  /* 0x0000000bcaad7810 */ /* 0x000fc60007ffe1ff */
        /* <DEDUP_REMOVED lines=20> */
[----:B------:R-:W-:-:S06]  /*7610*/  IMAD.U32 R171, RZ, RZ, UR52 ;  /* 0x00000034ffab7e24 */ /* 0x000fcc000f8e00ff */
[----:B------:R-:W0:Y:S01]  /*7620*/  MUFU.EX2 R167, R167 ;  /* 0x000000a700a77308 */ /* 0x000e220000000800 */
[----:B-1----:R-:W-:-:S07]  /*7630*/  FADD.FTZ R174, R172, R3 ;  /* 0x00000003acae7221 */ /* 0x002fce0000010000 */
[----:B------:R-:W1:Y:S01]  /*7640*/  MUFU.EX2 R152, R152 ;  /* 0x0000009800987308 */ /* 0x000e620000000800 */
[----:B--2---:R-:W-:-:S01]  /*7650*/  FADD.FTZ R3, R21, R0 ;  /* 0x0000000015037221 */ /* 0x004fc20000010000 */
[----:B------:R-:W-:-:S05]  /*7660*/  @!P1 LEA R0, R171, UR41, 0x3 ;  /* 0x00000029ab009c11 */ /* 0x000fca000f8e18ff */
[----:B------:R-:W-:Y:S01]  /*7670*/  @!P1 VIADD R0, R0, 0x28440 ;  /* 0x0002844000009836 */ /* 0x000fe20000000000 */
[----:B------:R-:W2:Y:S01]  /*7680*/  MUFU.EX2 R163, R163 ;  /* 0x000000a300a37308 */ /* 0x000ea20000000800 */
[----:B0-----:R-:W-:-:S03]  /*7690*/  FADD.FTZ R174, R167, R174 ;  /* 0x000000aea7ae7221 */ /* 0x001fc60000010000 */
[----:B------:R-:W-:-:S04]  /*76a0*/  @!P1 PRMT R0, RZ, 0x654, R0 ;  /* 0x00000654ff009816 */ /* 0x000fc80000000000 */
        /* <DEDUP_REMOVED lines=22> */
[----:B------:R-:W-:Y:S08]  /*7810*/  MUFU.EX2 R165, R165 ;  /* 0x000000a500a57308 */ /* 0x000ff00000000800 */
[----:B------:R-:W1:Y:S01]  /*7820*/  MUFU.EX2 R168, R168 ;  /* 0x000000a800a87308 */ /* 0x000e620000000800 */
[----:B0-----:R-:W-:-:S01]  /*7830*/  FADD.FTZ R3, R182, R3 ;  /* 0x00000003b6037221 */ /* 0x001fc20000010000 */
[----:B------:R-:W-:-:S02]  /*7840*/  WARPGROUP.DEPBAR.LE gsb0, 0x0 ;  /* 0x00008000000079c5 */ /* 0x000fc40000010000 */
[----:B------:R0:W-:Y:S06]  /*7850*/  BAR.ARV R173, 0x100 ;  /* 0x000400ad0000751d */ /* 0x0001ec0000002000 */
[----:B------:R2:W-:Y:S01]  /*7860*/  @!P1 SYNCS.ARRIVE.TRANS64.RED.A1T0 RZ, [R0+URZ], RZ ;  /* 0x000000ff00ff99a7 */ /* 0x0005e2000810043f */
[----:B-1----:R-:W-:-:S01]  /*7870*/  FADD.FTZ R3, R168, R3 ;  /* 0x00000003a8037221 */ /* 0x002fc20000010000 */
[----:B--2---:R-:W-:-:S04]  /*7880*/  FADD.FTZ R0, R160, R171 ;  /* 0x000000aba0007221 */ /* 0x004fc80000010000 */
[----:B------:R-:W-:-:S04]  /*7890*/  FADD.FTZ R171, R161, R0 ;  /* 0x00000000a1ab7221 */ /* 0x000fc80000010000 */
[----:B------:R-:W-:-:S04]  /*78a0*/  FADD.FTZ R0, R164, R171 ;  /* 0x000000aba4007221 */ /* 0x000fc80000010000 */
[----:B------:R-:W-:Y:S01]  /*78b0*/  FADD.FTZ R0, R165, R0 ;  /* 0x00000000a5007221 */ /* 0x000fe20000010000 */
[----:B0-----:R-:W-:Y:S06]  /*78c0*/  @!P0 BRA `(.L_x_904) ;  /* 0x0000000000048947 */ /* 0x001fec0003800000 */
[----:B------:R-:W-:Y:S01]  /*78d0*/  BPT.TRAP 0x1 ;  /* 0x000000040000795c */ /* 0x000fe20000300000 */
.L_x_904:
[----:B------:R-:W-:Y:S01]  /*78e0*/  ULEA UR6, UR53, UR41, 0x3 ;  /* 0x0000002935067291 */ /* 0x000fe2000f8e183f */
[----:B------:R-:W-:Y:S01]  /*78f0*/  ISETP.GT.AND P2, PT, R6, R7, PT ;  /* 0x000000070600720c */ /* 0x000fe20003f44270 */
        /* <DEDUP_REMOVED lines=16> */
[----:B------:R-:W-:Y:S01]  /*7a00*/  SYNCS.ARRIVE.TRANS64.RED.A1T0 RZ, [UR6], RZ ;  /* 0x000000ffffff79a7 */ /* 0x000fe20008100406 */
        /* <DEDUP_REMOVED lines=125> */
[----:B------:R-:W-:Y:S01]  /*81e0*/  VIADD R6, R6, 0xffffffff ;  /* 0xffffffff06067836 */ /* 0x000fe20000000000 */
        /* <DEDUP_REMOVED lines=8> */
[----:B------:R-:W-:Y:S01]  /*8270*/  F2FP.SATFINITE.E4M3.F32.PACK_AB_MERGE_C R187, R180, R178, R13 ;  /* 0x000000b2b4bb723e */ /* 0x000fe2000480700d */
[----:B------:R-:W-:Y:S06]  /*8280*/  @P2 BRA `(.L_x_905) ;  /* 0xffffffe400b02947 */ /* 0x000fec000383ffff */
.L_x_895:
[----:B------:R-:W-:-:S13]  /*8290*/  ISETP.GE.AND P2, PT, R6, UR39, PT ;  /* 0x0000002706007c0c */ /* 0x000fda000bf46270 */
[----:B------:R-:W-:Y:S05]  /*82a0*/  @!P2 BRA `(.L_x_906) ;  /* 0x000000240020a947 */ /* 0x000fea0003800000 */
[----:B------:R-:W-:Y:S01]  /*82b0*/  IMAD.MOV.U32 R8, RZ, RZ, R5 ;  /* 0x000000ffff087224 */ /* 0x000fe200078e0005 */
[----:B------:R-:W-:Y:S01]  /*82c0*/  UMOV UR57, UR52 ;  /* 0x0000003400397c82 */ /* 0x000fe20008000000 */
[----:B------:R-:W-:Y:S01]  /*82d0*/  IMAD.MOV.U32 R7, RZ, RZ, R4 ;  /* 0x000000ffff077224 */ /* 0x000fe200078e0004 */
[----:B------:R-:W-:Y:S01]  /*82e0*/  UMOV UR58, UR46 ;  /* 0x0000002e003a7c82 */ /* 0x000fe20008000000 */
[----:B------:R-:W-:Y:S01]  /*82f0*/  ULDC UR52, c[0x0][0x9e4] ;  /* 0x0002790000347ab9 */ /* 0x000fe20000000800 */
[----:B------:R-:W-:Y:S01]  /*8300*/  ULDC UR54, c[0x0][0x288] ;  /* 0x0000a20000367ab9 */ /* 0x000fe20000000800 */
[----:B------:R-:W-:Y:S01]  /*8310*/  ULDC UR55, c[0x0][0x9dc] ;  /* 0x0002770000377ab9 */ /* 0x000fe20000000800 */
[----:B------:R-:W-:-:S05]  /*8320*/  ULDC UR53, c[0x0][0x9e0] ;  /* 0x0002780000357ab9 */ /* 0x000fca0000000800 */
.L_x_924:
[----:B------:R-:W-:Y:S01]  /*8330*/  ISETP.NE.AND P2, PT, RZ, UR43, PT ;  /* 0x0000002bff007c0c */ /* 0x000fe2000bf45270 */
[----:B------:R-:W-:-:S04]  /*8340*/  UISETP.NE.AND UP0, UPT, UR57, 0x1, UPT ;  /* 0x000000013900788c */ /* 0x000fc8000bf05270 */
[----:B------:R-:W-:-:S04]  /*8350*/  USEL UR46, URZ, 0x1, UP0 ;  /* 0x000000013f2e7887 */ /* 0x000fc80008000000 */
[----:B------:R-:W-:-:S04]  /*8360*/  ULOP3.LUT UR46, UR58, UR46, URZ, 0x3c, !UPT ;  /* 0x0000002e3a2e7292 */ /* 0x000fc8000f8e3c3f */
[----:B------:R-:W-:Y:S08]  /*8370*/  @P2 BRA `(.L_x_907) ;  /* 0x0000000000382947 */ /* 0x000ff00003800000 */
[----:B------:R-:W-:Y:S05]  /*8380*/  @!P0 BRA `(.L_x_908) ;  /* 0x0000000000048947 */ /* 0x000fea0003800000 */
[----:B------:R-:W-:Y:S01]  /*8390*/  BPT.TRAP 0x1 ;  /* 0x000000040000795c */ /* 0x000fe20000300000 */
.L_x_908:
        /* <DEDUP_REMOVED lines=9> */
.L_x_909:
[----:B-1----:R-:W-:Y:S05]  /*8430*/  @P3 BRA `(.L_x_907) ;  /* 0x0000000000083947 */ /* 0x002fea0003800000 */
[----:B------:R-:W1:Y:S02]  /*8440*/  SYNCS.PHASECHK.TRANS64.TRYWAIT P3, [UR6+0x28430], R4 ;  /* 0x02843004ff0075a7 */ /* 0x000e640008060146 */
[----:B-1----:R-:W-:Y:S05]  /*8450*/  @!P3 BRA `(.L_x_910) ;  /* 0x000000ac00dcb947 */ /* 0x002fea0003800000 */
.L_x_907:
        /* <DEDUP_REMOVED lines=50> */
.L_x_912:
[----:B------:R-:W-:Y:S01]  /*8780*/  ULEA UR6, UR57, UR41, 0x3 ;  /* 0x0000002939067291 */ /* 0x000fe2000f8e183f */
[----:B------:R-:W-:-:S05]  /*8790*/  IMAD.U32 R4, RZ, RZ, UR58 ;  /* 0x0000003aff047e24 */ /* 0x000fca000f8e00ff */
[----:B------:R-:W-:-:S04]  /*87a0*/  SHF.L.U32 R4, R4, 0x1f, RZ ;  /* 0x0000001f04047819 */ /* 0x000fc800000006ff */
[----:B------:R0:W1:Y:S01]  /*87b0*/  SYNCS.PHASECHK.TRANS64.TRYWAIT P2, [UR6+0x28450], R4 ;  /* 0x02845004ff0075a7 */ /* 0x0000620008040146 */
[----:B------:R-:W-:Y:S05]  /*87c0*/  @!P0 BRA `(.L_x_913) ;  /* 0x0000000000048947 */ /* 0x000fea0003800000 */
[----:B------:R-:W-:Y:S01]  /*87d0*/  BPT.TRAP 0x1 ;  /* 0x000000040000795c */ /* 0x000fe20000300000 */
.L_x_913:
[----:B-1----:R-:W-:Y:S05]  /*87e0*/  @P2 BRA `(.L_x_911) ;  /* 0x0000000000082947 */ /* 0x002fea0003800000 */
[----:B------:R-:W1:Y:S02]  /*87f0*/  SYNCS.PHASECHK.TRANS64.TRYWAIT P2, [UR6+0x28450], R4 ;  /* 0x02845004ff0075a7 */ /* 0x000e640008040146 */
[----:B-1----:R-:W-:Y:S05]  /*8800*/  @!P2 BRA `(.L_x_914) ;  /* 0x000000ac0008a947 */ /* 0x002fea0003800000 */
.L_x_911:
[----:B------:R-:W-:Y:S01]  /*8810*/  UIADD3 UR6, UR41, 0x8000, URZ ;  /* 0x0000800029067890 */ /* 0x000fe2000fffe03f */
[----:B------:R-:W-:Y:S01]  /*8820*/  WARPGROUP.ARRIVE ;  /* 0x00000000000079c5 */ /* 0x000fe20000000000 */
[----:B------:R-:W-:Y:S01]  /*8830*/  UMOV UR7, 0x80000020 ;  /* 0x8000002000077882 */ /* 0x000fe20000000000 */
[----:B01----:R-:W0:Y:S01]  /*8840*/  @P5 LDC R4, c[0x0][0x44c] ;  /* 0x00011300ff045b82 */ /* 0x003e220000000800 */
[----:B------:R-:W-:-:S03]  /*8850*/  USHF.R.U32.HI UR6, URZ, 0x4, UR6 ;  /* 0x000000043f067899 */ /* 0x000fc60008011606 */
[----:B------:R-:W1:Y:S01]  /*8860*/  S2R R12, SR_TID.X ;  /* 0x00000000000c7919 */ /* 0x000e620000002100 */
[----:B------:R-:W-:Y:S01]  /*8870*/  VIADD R5, R17, UR36 ;  /* 0x0000002411057c36 */ /* 0x000fe20008000000 */
[----:B------:R-:W-:Y:S01]  /*8880*/  ULOP3.LUT UR6, UR6, 0x3fff, URZ, 0xc0, !UPT ;  /* 0x00003fff06067892 */ /* 0x000fe2000f8ec03f */
[----:B------:R-:W-:Y:S01]  /*8890*/  IMAD.U32 R11, RZ, RZ, UR56 ;  /* 0x00000038ff0b7e24 */ /* 0x000fe2000f8e00ff */
[----:B------:R-:W2:Y:S02]  /*88a0*/  @P5 LDC R10, c[0x0][0x450] ;  /* 0x00011400ff0a5b82 */ /* 0x000ea40000000800 */
[----:B------:R-:W-:-:S04]  /*88b0*/  ULOP3.LUT UR6, UR6, 0x10000, URZ, 0xfc, !UPT ;  /* 0x0001000006067892 */ /* 0x000fc8000f8efc3f */
[----:B------:R-:W-:Y:S02]  /*88c0*/  ULEA UR6, UR57, UR6, 0xa ;  /* 0x0000000639067291 */ /* 0x000fe4000f8e503f */
[----:B------:R-:W3:Y:S07]  /*88d0*/  LDC R20, c[0x0][0x2f0] ;  /* 0x0000bc00ff147b82 */ /* 0x000eee0000000800 */
[----:B------:R-:W-:Y:S01]  /*88e0*/  QGMMA.64x256x32.F32.E4M3.E4M3 R24, R188, gdesc[UR4], R24, gsb0 ;  /* 0x03e00004bc187df3 */ /* 0x000fe20008000818 */
[----:B------:R-:W-:Y:S01]  /*88f0*/  UIADD3 UR6, UR6, 0x2, URZ ;  /* 0x0000000206067890 */ /* 0x000fe2000fffe03f */
[----:B0-----:R-:W-:Y:S01]  /*8900*/  @P5 IMAD.HI.U32 R9, R5, R4, RZ ;  /* 0x0000000405095227 */ /* 0x001fe200078e00ff */
[----:B------:R-:W-:Y:S01]  /*8910*/  UMOV UR7, 0x80000020 ;  /* 0x8000002000077882 */ /* 0x000fe20000000000 */
[----:B------:R-:W-:-:S02]  /*8920*/  @!P1 LEA R4, R11, UR41, 0x3 ;  /* 0x000000290b049c11 */ /* 0x000fc4000f8e18ff */
[----:B------:R-:W-:-:S03]  /*8930*/  IMAD.SHL.U32 R11, R6, 0x40, RZ ;  /* 0x00000040060b7824 */ /* 0x000fc600078e00ff */
[----:B------:R-:W-:Y:S01]  /*8940*/  @!P1 VIADD R4, R4, 0x28440 ;  /* 0x0002844004049836 */ /* 0x000fe20000000000 */
[----:B--2---:R-:W-:Y:S02]  /*8950*/  @P5 SHF.R.U32.HI R5, RZ, R10, R9 ;  /* 0x0000000aff055219 */ /* 0x004fe40000011609 */
[----:B------:R-:W-:Y:S02]  /*8960*/  IADD3 R9, -R11, 0x1, RZ ;  /* 0x000000010b097810 */ /* 0x000fe40007ffe1ff */
[----:B-1----:R-:W-:Y:S01]  /*8970*/  SHF.R.U32.HI R12, RZ, 0x7, R12 ;  /* 0x00000007ff0c7819 */ /* 0x002fe2000001160c */
[----:B------:R-:W0:Y:S01]  /*8980*/  SHFL.IDX PT, R10, R5, RZ, 0x1c1f ;  /* 0x001c1fff050a7589 */ /* 0x000e2200000e0000 */
[----:B------:R-:W-:Y:S01]  /*8990*/  @!P1 PRMT R4, RZ, 0x654, R4 ;  /* 0x00000654ff049816 */ /* 0x000fe20000000004 */
[----:B------:R-:W-:Y:S01]  /*89a0*/  IMAD R9, R2, -0x2, R9 ;  /* 0xfffffffe02097824 */ /* 0x000fe200078e0209 */
[----:B------:R-:W-:-:S03]  /*89b0*/  IADD3 R12, -R12, 0xb, RZ ;  /* 0x0000000b0c0c7810 */ /* 0x000fc60007ffe1ff */
[----:B---3--:R-:W-:-:S04]  /*89c0*/  IMAD R9, R20, UR44, R9 ;  /* 0x0000002c14097c24 */ /* 0x008fc8000f8e0209 */
[----:B------:R-:W-:-:S04]  /*89d0*/  VIADD R9, R9, -UR54 ;  /* 0x8000003609097c36 */ /* 0x000fc80008000000 */
[----:B------:R-:W-:Y:S01]  /*89e0*/  VIADD R14, R9, UR53 ;  /* 0x00000035090e7c36 */ /* 0x000fe20008000000 */
[----:B------:R-:W-:Y:S02]  /*89f0*/  WARPGROUP.DEPBAR.LE gsb0, 0x0 ;  /* 0x00008000000079c5 */ /* 0x000fe40000010000 */
[----:B------:R-:W-:-:S06]  /*8a00*/  WARPGROUP.ARRIVE ;  /* 0x00000000000079c5 */ /* 0x000fcc0000000000 */
[----:B------:R-:W-:Y:S01]  /*8a10*/  QGMMA.64x256x32.F32.E4M3.E4M3 R24, R184, gdesc[UR4], R24, gsb0 ;  /* 0x03e00004b8187df3 */ /* 0x000fe20008000818 */
[----:B------:R-:W-:-:S06]  /*8a20*/  ULOP3.LUT UR6, URZ, UR55, URZ, 0x33, !UPT ;  /* 0x000000373f067292 */ /* 0x000fcc000f8e333f */
[----:B------:R-:W-:-:S04]  /*8a30*/  VIADD R15, R9, UR6 ;  /* 0x00000006090f7c36 */ /* 0x000fc80008000000 */
[--C-:B0-----:R-:W-:Y:S01]  /*8a40*/  IMAD.IADD R9, R15, 0x1, R10.reuse ;  /* 0x000000010f097824 */ /* 0x101fe200078e020a */
[----:B------:R-:W-:Y:S02]  /*8a50*/  WARPGROUP.DEPBAR.LE gsb0, 0x0 ;  /* 0x00008000000079c5 */ /* 0x000fe40000010000 */
[----:B------:R0:W-:Y:S06]  /*8a60*/  BAR.ARV R12, 0x100 ;  /* 0x0004000c0000751d */ /* 0x0001ec0000002000 */
[----:B------:R1:W-:Y:S02]  /*8a70*/  @!P1 SYNCS.ARRIVE.TRANS64.RED.A1T0 RZ, [R4+URZ], RZ ;  /* 0x000000ff04ff99a7 */ /* 0x0003e4000810043f */
[----:B-1----:R-:W-:Y:S01]  /*8a80*/  IMAD.IADD R4, R14, 0x1, R10 ;  /* 0x000000010e047824 */ /* 0x002fe200078e020a */
[----:B0-----:R-:W-:Y:S06]  /*8a90*/  @!P6 BRA `(.L_x_915) ;  /* 0x00000000005ce947 */ /* 0x001fec0003800000 */
[----:B------:R-:W-:Y:S01]  /*8aa0*/  IMAD R10, R20, UR44, R10 ;  /* 0x0000002c140a7c24 */ /* 0x000fe2000f8e020a */
[----:B------:R-:W-:Y:S03]  /*8ab0*/  BSSY B0, `(.L_x_916) ;  /* 0x0000011000007945 */ /* 0x000fe60003800000 */
[----:B------:R-:W-:-:S05]  /*8ac0*/  VIADD R10, R10, -UR54 ;  /* 0x800000360a0a7c36 */ /* 0x000fca0008000000 */
        /* <DEDUP_REMOVED lines=10> */
.L_x_917:
[----:B------:R-:W-:-:S05]  /*8b70*/  IMAD.U32 R21, RZ, RZ, UR52 ;  /* 0x00000034ff157e24 */ /* 0x000fca000f8e00ff */
[----:B------:R-:W-:-:S13]  /*8b80*/  ISETP.NE.AND P2, PT, R21, 0x1, PT ;  /* 0x000000011500780c */ /* 0x000fda0003f45270 */
[----:B------:R-:W0:Y:S02]  /*8b90*/  @P2 LDC.64 R12, c[0x0][0x9e8] ;  /* 0x00027a00ff0c2b82 */ /* 0x000e240000000a00 */
[----:B0-----:R-:W-:-:S05]  /*8ba0*/  @P2 IMAD.HI.U32 R12, R10, R12, RZ ;  /* 0x0000000c0a0c2227 */ /* 0x001fca00078e00ff */
[----:B------:R-:W-:-:S07]  /*8bb0*/  @P2 SHF.R.U32.HI R10, RZ, R13, R12 ;  /* 0x0000000dff0a2219 */ /* 0x000fce000001160c */
.L_x_918:
[----:B------:R-:W-:Y:S05]  /*8bc0*/  BSYNC B0 ;  /* 0x0000000000007941 */ /* 0x000fea0003800000 */
.L_x_916:
[----:B------:R-:W-:-:S04]  /*8bd0*/  IMAD R13, R10, R21, -R11 ;  /* 0x000000150a0d7224 */ /* 0x000fc800078e0a0b */
[----:B------:R-:W-:-:S05]  /*8be0*/  IMAD R13, R2, -0x2, R13 ;  /* 0xfffffffe020d7824 */ /* 0x000fca00078e020d */
[----:B------:R-:W-:Y:S02]  /*8bf0*/  VIADDMNMX R4, R13, R21, R4, PT ;  /* 0x000000150d047246 */ /* 0x000fe40003800104 */
[----:B------:R-:W-:-:S07]  /*8c00*/  VIMNMX R9, R9, R13, !PT ;  /* 0x0000000d09097248 */ /* 0x000fce0007fe0100 */
.L_x_915:
[----:B------:R-:W-:Y:S01]  /*8c10*/  ISETP.GT.AND P2, PT, R6, -0x1, PT ;  /* 0xffffffff0600780c */ /* 0x000fe20003f44270 */
[----:B------:R-:W0:Y:S03]  /*8c20*/  SHFL.IDX PT, R5, R5, 0x1, 0x1c1f ;  /* 0x003c1f0005057f89 */ /* 0x000e2600000e0000 */
[C---:B------:R-:W-:Y:S02]  /*8c30*/  ISETP.GT.AND P4, PT, R9.reuse, RZ, P2 ;  /* 0x000000ff0900720c */ /* 0x040fe40001784270 */
[----:B------:R-:W-:Y:S02]  /*8c40*/  ISETP.GT.AND P3, PT, R9, 0x1, P2 ;  /* 0x000000010900780c */ /* 0x000fe40001764270 */
[C---:B------:R-:W-:Y:S02]  /*8c50*/  ISETP.LT.OR P4, PT, R4.reuse, 0x1, P4 ;  /* 0x000000010400780c */ /* 0x040fe40002781670 */
[----:B------:R-:W-:-:S02]  /*8c60*/  ISETP.LT.OR P3, PT, R4, 0x2, P3 ;  /* 0x000000020400780c */ /* 0x000fc40001f61670 */
[----:B------:R-:W-:Y:S02]  /*8c70*/  FSEL R152, R152, -INF , !P4 ;  /* 0xff80000098987808 */ /* 0x000fe40006000000 */
[----:B------:R-:W-:Y:S02]  /*8c80*/  FSEL R153, R153, -INF , !P3 ;  /* 0xff80000099997808 */ /* 0x000fe40005800000 */
[C---:B------:R-:W-:Y:S02]  /*8c90*/  ISETP.GT.AND P4, PT, R9.reuse, 0x8, P2 ;  /* 0x000000080900780c */ /* 0x040fe40001784270 */
[----:B------:R-:W-:Y:S02]  /*8ca0*/  ISETP.GT.AND P3, PT, R9, 0x9, P2 ;  /* 0x000000090900780c */ /* 0x000fe40001764270 */
[C---:B------:R-:W-:Y:S02]  /*8cb0*/  ISETP.LT.OR P4, PT, R4.reuse, 0x9, P4 ;  /* 0x000000090400780c */ /* 0x040fe40002781670 */
[----:B------:R-:W-:-:S02]  /*8cc0*/  ISETP.LT.OR P3, PT, R4, 0xa, P3 ;  /* 0x0000000a0400780c */ /* 0x000fc40001f61670 */
[----:B------:R-:W-:Y:S01]  /*8cd0*/  FSEL R156, R156, -INF , !P4 ;  /* 0xff8000009c9c7808 */ /* 0x000fe20006000000 */
[----:B0-----:R-:W-:Y:S01]  /*8ce0*/  IMAD.IADD R10, R15, 0x1, R5 ;  /* 0x000000010f0a7824 */ /* 0x001fe200078e0205 */
[----:B------:R-:W-:Y:S02]  /*8cf0*/  FSEL R157, R157, -INF , !P3 ;  /* 0xff8000009d9d7808 */ /* 0x000fe40005800000 */
[C---:B------:R-:W-:Y:S02]  /*8d00*/  ISETP.GT.AND P4, PT, R9.reuse, 0x10, P2 ;  /* 0x000000100900780c */ /* 0x040fe40001784270 */
        /* <DEDUP_REMOVED lines=30> */
[----:B------:R-:W-:Y:S01]  /*8ef0*/  ISETP.GT.AND P3, PT, R9, 0x39, P2 ;  /* 0x000000390900780c */ /* 0x000fe20001764270 */
[----:B------:R-:W-:Y:S01]  /*8f00*/  IMAD.IADD R9, R14, 0x1, R5 ;  /* 0x000000010e097824 */ /* 0x000fe200078e0205 */
[C---:B------:R-:W-:Y:S02]  /*8f10*/  ISETP.LT.OR P4, PT, R4.reuse, 0x39, P4 ;  /* 0x000000390400780c */ /* 0x040fe40002781670 */
[----:B------:R-:W-:-:S02]  /*8f20*/  ISETP.LT.OR P3, PT, R4, 0x3a, P3 ;  /* 0x0000003a0400780c */ /* 0x000fc40001f61670 */
[----:B------:R-:W-:Y:S02]  /*8f30*/  FSEL R180, R180, -INF , !P4 ;  /* 0xff800000b4b47808 */ /* 0x000fe40006000000 */
[----:B------:R-:W-:Y:S01]  /*8f40*/  FSEL R181, R181, -INF , !P3 ;  /* 0xff800000b5b57808 */ /* 0x000fe20005800000 */
[----:B------:R-:W-:Y:S08]  /*8f50*/  @!P6 BRA `(.L_x_919) ;  /* 0x00000000005ce947 */ /* 0x000ff00003800000 */
        /* <DEDUP_REMOVED lines=13> */
.L_x_921:
[----:B------:R-:W-:-:S05]  /*9030*/  IMAD.U32 R14, RZ, RZ, UR52 ;  /* 0x00000034ff0e7e24 */ /* 0x000fca000f8e00ff */
[----:B------:R-:W-:-:S13]  /*9040*/  ISETP.NE.AND P3, PT, R14, 0x1, PT ;  /* 0x000000010e00780c */ /* 0x000fda0003f65270 */
[----:B------:R-:W0:Y:S02]  /*9050*/  @P3 LDC.64 R4, c[0x0][0x9e8] ;  /* 0x00027a00ff043b82 */ /* 0x000e240000000a00 */
[----:B0-----:R-:W-:-:S05]  /*9060*/  @P3 IMAD.HI.U32 R4, R12, R4, RZ ;  /* 0x000000040c043227 */ /* 0x001fca00078e00ff */
[----:B------:R-:W-:-:S07]  /*9070*/  @P3 SHF.R.U32.HI R12, RZ, R5, R4 ;  /* 0x00000005ff0c3219 */ /* 0x000fce0000011604 */
.L_x_922:
[----:B------:R-:W-:Y:S05]  /*9080*/  BSYNC B0 ;  /* 0x0000000000007941 */ /* 0x000fea0003800000 */
.L_x_920:
[----:B------:R-:W-:-:S04]  /*9090*/  IMAD R11, R12, R14, -R11 ;  /* 0x0000000e0c0b7224 */ /* 0x000fc800078e0a0b */
[----:B------:R-:W-:-:S05]  /*90a0*/  IMAD R11, R2, -0x2, R11 ;  /* 0xfffffffe020b7824 */ /* 0x000fca00078e020b */
[----:B------:R-:W-:Y:S02]  /*90b0*/  VIADDMNMX R9, R11, R14, R9, PT ;  /* 0x0000000e0b097246 */ /* 0x000fe40003800109 */
[----:B------:R-:W-:-:S07]  /*90c0*/  VIMNMX R10, R10, R11, !PT ;  /* 0x0000000b0a0a7248 */ /* 0x000fce0007fe0100 */
.L_x_919:
[----:B------:R-:W-:Y:S01]  /*90d0*/  FMNMX.FTZ R4, R152, R7, !PT ;  /* 0x0000000798047209 */ /* 0x000fe20007810000 */
[----:B------:R-:W-:Y:S01]  /*90e0*/  IMAD.U32 R13, RZ, RZ, UR37 ;  /* 0x00000025ff0d7e24 */ /* 0x000fe2000f8e00ff */
[----:B------:R-:W-:Y:S02]  /*90f0*/  ISETP.GT.AND P4, PT, R10, 0x8, P2 ;  /* 0x000000080a00780c */ /* 0x000fe40001784270 */
[----:B------:R-:W-:Y:S02]  /*9100*/  FMNMX.FTZ R5, R153, R4, !PT ;  /* 0x0000000499057209 */ /* 0x000fe40007810000 */
[----:B------:R-:W-:Y:S02]  /*9110*/  ISETP.LT.OR P4, PT, R9, 0x9, P4 ;  /* 0x000000090900780c */ /* 0x000fe40002781670 */
[----:B------:R-:W-:Y:S02]  /*9120*/  FMNMX.FTZ R4, R156, R5, !PT ;  /* 0x000000059c047209 */ /* 0x000fe40007810000 */
[----:B------:R-:W-:-:S02]  /*9130*/  FSEL R158, R158, -INF , !P4 ;  /* 0xff8000009e9e7808 */ /* 0x000fc40006000000 */
[----:B------:R-:W-:Y:S02]  /*9140*/  FMNMX.FTZ R5, R157, R4, !PT ;  /* 0x000000049d057209 */ /* 0x000fe40007810000 */
[----:B------:R-:W-:Y:S02]  /*9150*/  ISETP.GT.AND P4, PT, R10, 0x10, P2 ;  /* 0x000000100a00780c */ /* 0x000fe40001784270 */
[----:B------:R-:W-:Y:S02]  /*9160*/  FMNMX.FTZ R4, R160, R5, !PT ;  /* 0x00000005a0047209 */ /* 0x000fe40007810000 */
[----:B------:R-:W-:Y:S02]  /*9170*/  ISETP.GT.AND P3, PT, R10, 0x1, P2 ;  /* 0x000000010a00780c */ /* 0x000fe40001764270 */
[----:B------:R-:W-:Y:S02]  /*9180*/  FMNMX.FTZ R5, R161, R4, !PT ;  /* 0x00000004a1057209 */ /* 0x000fe40007810000 */
[----:B------:R-:W-:-:S02]  /*9190*/  ISETP.LT.OR P4, PT, R9, 0x11, P4 ;  /* 0x000000110900780c */ /* 0x000fc40002781670 */
[----:B------:R-:W-:Y:S02]  /*91a0*/  FMNMX.FTZ R4, R164, R5, !PT ;  /* 0x00000005a4047209 */ /* 0x000fe40007810000 */
[----:B------:R-:W-:Y:S02]  /*91b0*/  ISETP.LT.OR P3, PT, R9, 0x2, P3 ;  /* 0x000000020900780c */ /* 0x000fe40001f61670 */
[----:B------:R-:W-:Y:S02]  /*91c0*/  FMNMX.FTZ R5, R165, R4, !PT ;  /* 0x00000004a5057209 */ /* 0x000fe40007810000 */
[----:B------:R-:W-:Y:S02]  /*91d0*/  FSEL R162, R162, -INF , !P4 ;  /* 0xff800000a2a27808 */ /* 0x000fe40006000000 */
[----:B------:R-:W-:Y:S02]  /*91e0*/  FMNMX.FTZ R4, R168, R5, !PT ;  /* 0x00000005a8047209 */ /* 0x000fe40007810000 */
[----:B------:R-:W-:-:S02]  /*91f0*/  ISETP.GT.AND P4, PT, R10, 0x18, P2 ;  /* 0x000000180a00780c */ /* 0x000fc40001784270 */
[----:B------:R-:W-:Y:S02]  /*9200*/  FMNMX.FTZ R5, R169, R4, !PT ;  /* 0x00000004a9057209 */ /* 0x000fe40007810000 */
[----:B------:R-:W-:Y:S02]  /*9210*/  FSEL R155, R155, -INF , !P3 ;  /* 0xff8000009b9b7808 */ /* 0x000fe40005800000 */
        /* <DEDUP_REMOVED lines=9> */
[----:B------:R-:W-:-:S02]  /*92b0*/  ISETP.GT.AND P4, PT, R10, RZ, P2 ;  /* 0x000000ff0a00720c */ /* 0x000fc40001784270 */
[----:B------:R-:W-:Y:S02]  /*92c0*/  FMNMX.FTZ R4, R181, R4, !PT ;  /* 0x00000004b5047209 */ /* 0x000fe40007810000 */
[----:B------:R-:W-:Y:S02]  /*92d0*/  FSEL R159, R159, -INF , !P3 ;  /* 0xff8000009f9f7808 */ /* 0x000fe40005800000 */
[----:B------:R-:W-:Y:S01]  /*92e0*/  ISETP.GT.AND P3, PT, R10, 0x11, P2 ;  /* 0x000000110a00780c */ /* 0x000fe20001764270 */
[----:B------:R-:W0:Y:S01]  /*92f0*/  SHFL.BFLY PT, R5, R4, 0x2, 0x1f ;  /* 0x0c401f0004057f89 */ /* 0x000e2200000e0000 */
[C---:B------:R-:W-:Y:S02]  /*9300*/  ISETP.LT.OR P4, PT, R9.reuse, 0x1, P4 ;  /* 0x000000010900780c */ /* 0x040fe40002781670 */
[----:B------:R-:W-:Y:S02]  /*9310*/  ISETP.LT.OR P3, PT, R9, 0x12, P3 ;  /* 0x000000120900780c */ /* 0x000fe40001f61670 */
[----:B------:R-:W-:-:S02]  /*9320*/  FSEL R11, R154, -INF , !P4 ;  /* 0xff8000009a0b7808 */ /* 0x000fc40006000000 */
[----:B------:R-:W-:Y:S02]  /*9330*/  FSEL R163, R163, -INF , !P3 ;  /* 0xff800000a3a37808 */ /* 0x000fe40005800000 */
[C---:B------:R-:W-:Y:S02]  /*9340*/  ISETP.GT.AND P3, PT, R10.reuse, 0x19, P2 ;  /* 0x000000190a00780c */ /* 0x040fe40001764270 */
[----:B------:R-:W-:Y:S02]  /*9350*/  FMNMX.FTZ R12, R11, R8, !PT ;  /* 0x000000080b0c7209 */ /* 0x000fe40007810000 */
[----:B------:R-:W-:Y:S02]  /*9360*/  ISETP.LT.OR P3, PT, R9, 0x1a, P3 ;  /* 0x0000001a0900780c */ /* 0x000fe40001f61670 */
[----:B------:R-:W-:Y:S02]  /*9370*/  ISETP.GT.AND P4, PT, R10, 0x20, P2 ;  /* 0x000000200a00780c */ /* 0x000fe40001784270 */
[----:B------:R-:W-:-:S02]  /*9380*/  FSEL R167, R167, -INF , !P3 ;  /* 0xff800000a7a77808 */ /* 0x000fc40005800000 */
[----:B------:R-:W-:Y:S02]  /*9390*/  ISETP.GT.AND P3, PT, R10, 0x21, P2 ;  /* 0x000000210a00780c */ /* 0x000fe40001764270 */
[C---:B------:R-:W-:Y:S02]  /*93a0*/  ISETP.LT.OR P4, PT, R9.reuse, 0x21, P4 ;  /* 0x000000210900780c */ /* 0x040fe40002781670 */
[----:B------:R-:W-:Y:S02]  /*93b0*/  ISETP.LT.OR P3, PT, R9, 0x22, P3 ;  /* 0x000000220900780c */ /* 0x000fe40001f61670 */
[----:B0-----:R-:W-:Y:S02]  /*93c0*/  FMNMX.FTZ R5, R4, R5, !PT ;  /* 0x0000000504057209 */ /* 0x001fe40007810000 */
[----:B------:R-:W-:Y:S02]  /*93d0*/  FSEL R171, R171, -INF , !P3 ;  /* 0xff800000abab7808 */ /* 0x000fe40005800000 */
[----:B------:R-:W-:Y:S01]  /*93e0*/  ISETP.GT.AND P3, PT, R10, 0x29, P2 ;  /* 0x000000290a00780c */ /* 0x000fe20001764270 */
[----:B------:R-:W0:Y:S01]  /*93f0*/  SHFL.BFLY PT, R4, R5, 0x1, 0x1f ;  /* 0x0c201f0005047f89 */ /* 0x000e2200000e0000 */
[----:B------:R-:W-:-:S02]  /*9400*/  FSEL R170, R170, -INF , !P4 ;  /* 0xff800000aaaa7808 */ /* 0x000fc40006000000 */
[----:B------:R-:W-:Y:S02]  /*9410*/  ISETP.LT.OR P3, PT, R9, 0x2a, P3 ;  /* 0x0000002a0900780c */ /* 0x000fe40001f61670 */
[C---:B------:R-:W-:Y:S02]  /*9420*/  ISETP.GT.AND P4, PT, R10.reuse, 0x28, P2 ;  /* 0x000000280a00780c */ /* 0x040fe40001784270 */
[----:B------:R-:W-:Y:S02]  /*9430*/  FSEL R175, R175, -INF , !P3 ;  /* 0xff800000afaf7808 */ /* 0x000fe40005800000 */
[----:B------:R-:W-:Y:S02]  /*9440*/  ISETP.GT.AND P3, PT, R10, 0x30, P2 ;  /* 0x000000300a00780c */ /* 0x000fe40001764270 */
[C---:B------:R-:W-:Y:S02]  /*9450*/  ISETP.LT.OR P4, PT, R9.reuse, 0x29, P4 ;  /* 0x000000290900780c */ /* 0x040fe40002781670 */
[----:B------:R-:W-:-:S02]  /*9460*/  ISETP.LT.OR P3, PT, R9, 0x31, P3 ;  /* 0x000000310900780c */ /* 0x000fc40001f61670 */
[----:B------:R-:W-:Y:S02]  /*9470*/  FSEL R174, R174, -INF , !P4 ;  /* 0xff800000aeae7808 */ /* 0x000fe40006000000 */
[----:B------:R-:W-:Y:S02]  /*9480*/  FSEL R178, R178, -INF , !P3 ;  /* 0xff800000b2b27808 */ /* 0x000fe40005800000 */
[----:B------:R-:W-:-:S04]  /*9490*/  ISETP.GT.AND P3, PT, R10, 0x31, P2 ;  /* 0x000000310a00780c */ /* 0x000fc80001764270 */
[----:B------:R-:W-:Y:S02]  /*94a0*/  ISETP.LT.OR P3, PT, R9, 0x32, P3 ;  /* 0x000000320900780c */ /* 0x000fe40001f61670 */
[----:B0-----:R-:W-:Y:S02]  /*94b0*/  FMNMX.FTZ R4, R5, R4, !PT ;  /* 0x0000000405047209 */ /* 0x001fe40007810000 */
[----:B------:R-:W-:Y:S02]  /*94c0*/  FMNMX.FTZ R5, R155, R12, !PT ;  /* 0x0000000c9b057209 */ /* 0x000fe40007810000 */
[----:B------:R-:W-:Y:S01]  /*94d0*/  FSEL R179, R179, -INF , !P3 ;  /* 0xff800000b3b37808 */ /* 0x000fe20005800000 */
[----:B------:R-:W-:-:S01]  /*94e0*/  FFMA.FTZ R13, R4, R13, -8 ;  /* 0xc1000000040d7423 */ /* 0x000fc2000001000d */
[----:B------:R-:W-:Y:S02]  /*94f0*/  FMNMX.FTZ R12, R158, R5, !PT ;  /* 0x000000059e0c7209 */ /* 0x000fe40007810000 */
[----:B------:R-:W-:-:S02]  /*9500*/  ISETP.GT.AND P3, PT, R10, 0x38, P2 ;  /* 0x000000380a00780c */ /* 0x000fc40001764270 */
[----:B------:R-:W-:Y:S02]  /*9510*/  FMNMX.FTZ R5, R159, R12, !PT ;  /* 0x0000000c9f057209 */ /* 0x000fe40007810000 */
[----:B------:R-:W-:Y:S02]  /*9520*/  ISETP.GT.AND P2, PT, R10, 0x39, P2 ;  /* 0x000000390a00780c */ /* 0x000fe40001744270 */
[----:B------:R-:W-:Y:S02]  /*9530*/  FMNMX.FTZ R12, R162, R5, !PT ;  /* 0x00000005a20c7209 */ /* 0x000fe40007810000 */
[----:B------:R-:W-:Y:S02]  /*9540*/  ISETP.LT.OR P3, PT, R9, 0x39, P3 ;  /* 0x000000390900780c */ /* 0x000fe40001f61670 */
[----:B------:R-:W-:Y:S02]  /*9550*/  FMNMX.FTZ R5, R163, R12, !PT ;  /* 0x0000000ca3057209 */ /* 0x000fe40007810000 */
[----:B------:R-:W-:-:S02]  /*9560*/  ISETP.LT.OR P2, PT, R9, 0x3a, P2 ;  /* 0x0000003a0900780c */ /* 0x000fc40001741670 */
[----:B------:R-:W-:Y:S02]  /*9570*/  FMNMX.FTZ R12, R166, R5, !PT ;  /* 0x00000005a60c7209 */ /* 0x000fe40007810000 */
[----:B------:R-:W-:Y:S02]  /*9580*/  FSEL R182, R182, -INF , !P3 ;  /* 0xff800000b6b67808 */ /* 0x000fe40005800000 */
[----:B------:R-:W-:Y:S02]  /*9590*/  FMNMX.FTZ R5, R167, R12, !PT ;  /* 0x0000000ca7057209 */ /* 0x000fe40007810000 */
[----:B------:R-:W-:Y:S02]  /*95a0*/  FSEL R183, R183, -INF , !P2 ;  /* 0xff800000b7b77808 */ /* 0x000fe40005000000 */
[----:B------:R-:W-:Y:S02]  /*95b0*/  FMNMX.FTZ R12, R170, R5, !PT ;  /* 0x00000005aa0c7209 */ /* 0x000fe40007810000 */
[----:B------:R-:W-:-:S02]  /*95c0*/  FSETP.NEU.FTZ.AND P4, PT, R4, -INF , PT ;  /* 0xff8000000400780b */ /* 0x000fc40003f9d000 */
[----:B------:R-:W-:Y:S02]  /*95d0*/  FMNMX.FTZ R5, R171, R12, !PT ;  /* 0x0000000cab057209 */ /* 0x000fe40007810000 */
[----:B------:R-:W-:Y:S02]  /*95e0*/  FSEL R184, R13, RZ, P4 ;  /* 0x000000ff0db87208 */ /* 0x000fe40002000000 */
[----:B------:R-:W-:-:S03]  /*95f0*/  FMNMX.FTZ R14, R174, R5, !PT ;  /* 0x00000005ae0e7209 */ /* 0x000fc60007810000 */
[--C-:B------:R-:W-:Y:S01]  /*9600*/  FFMA.FTZ R20, R164, UR37, -R184.reuse ;  /* 0x00000025a4147c23 */ /* 0x100fe200080108b8 */
[----:B------:R-:W-:Y:S01]  /*9610*/  FMNMX.FTZ R5, R175, R14, !PT ;  /* 0x0000000eaf057209 */ /* 0x000fe20007810000 */
[--C-:B------:R-:W-:Y:S01]  /*9620*/  FFMA.FTZ R13, R152, UR37, -R184.reuse ;  /* 0x00000025980d7c23 */ /* 0x100fe200080108b8 */
[----:B------:R-:W-:-:S01]  /*9630*/  FFMA.FTZ R152, R168, UR37, -R184 ;  /* 0x00000025a8987c23 */ /* 0x000fc200080108b8 */
[----:B------:R-:W-:Y:S01]  /*9640*/  FSEL R168, R4, RZ, P4 ;  /* 0x000000ff04a87208 */ /* 0x000fe20002000000 */
[----:B------:R-:W-:-:S01]  /*9650*/  FFMA.FTZ R153, R153, UR37, -R184 ;  /* 0x0000002599997c23 */ /* 0x000fc200080108b8 */
[----:B------:R-:W-:Y:S01]  /*9660*/  FMNMX.FTZ R14, R178, R5, !PT ;  /* 0x00000005b20e7209 */ /* 0x000fe20007810000 */
[----:B------:R-:W-:-:S01]  /*9670*/  FFMA.FTZ R156, R156, UR37, -R184 ;  /* 0x000000259c9c7c23 */ /* 0x000fc200080108b8 */
[----:B------:R-:W-:Y:S01]  /*9680*/  MUFU.EX2 R13, R13 ;  /* 0x0000000d000d7308 */ /* 0x000fe20000000800 */
[----:B------:R-:W-:-:S01]  /*9690*/  FADD.FTZ R168, -R168, R7 ;  /* 0x00000007a8a87221 */ /* 0x000fc20000010100 */
[----:B------:R-:W-:Y:S01]  /*96a0*/  FMNMX.FTZ R5, R179, R14, !PT ;  /* 0x0000000eb3057209 */ /* 0x000fe20007810000 */
[----:B------:R-:W-:-:S01]  /*96b0*/  FFMA.FTZ R9, R157, UR37, -R184 ;  /* 0x000000259d097c23 */ /* 0x000fc200080108b8 */
[--C-:B------:R-:W-:Y:S01]  /*96c0*/  FFMA.FTZ R160, R160, UR37, -R184.reuse ;  /* 0x00000025a0a07c23 */ /* 0x100fe200080108b8 */
[----:B------:R-:W-:-:S01]  /*96d0*/  FFMA.FTZ R15, R161, UR37, -R184 ;  /* 0x00000025a10f7c23 */ /* 0x000fc200080108b8 */
[----:B------:R-:W-:Y:S01]  /*96e0*/  FMNMX.FTZ R14, R182, R5, !PT ;  /* 0x00000005b60e7209 */ /* 0x000fe20007810000 */
[----:B------:R-:W-:-:S01]  /*96f0*/  FFMA.FTZ R21, R165, UR37, -R184 ;  /* 0x00000025a5157c23 */ /* 0x000fc200080108b8 */
[----:B------:R0:W-:Y:S01]  /*9700*/  MUFU.EX2 R12, R153 ;  /* 0x00000099000c7308 */ /* 0x0001e20000000800 */
[----:B------:R-:W-:-:S01]  /*9710*/  FFMA.FTZ R157, R173, UR37, -R184 ;  /* 0x00000025ad9d7c23 */ /* 0x000fc200080108b8 */
[----:B------:R-:W-:Y:S01]  /*9720*/  FMNMX.FTZ R5, R183, R14, !PT ;  /* 0x0000000eb7057209 */ /* 0x000fe20007810000 */
[----:B------:R-:W-:-:S01]  /*9730*/  FFMA.FTZ R161, R177, UR37, -R184 ;  /* 0x00000025b1a17c23 */ /* 0x000fc200080108b8 */
[----:B------:R-:W-:-:S03]  /*9740*/  FFMA.FTZ R181, R181, UR37, -R184 ;  /* 0x00000025b5b57c23 */ /* 0x000fc600080108b8 */
[----:B------:R-:W1:Y:S01]  /*9750*/  SHFL.BFLY PT, R154, R5, 0x2, 0x1f ;  /* 0x0c401f00059a7f89 */ /* 0x000e6200000e0000 */
[----:B------:R2:W-:Y:S01]  /*9760*/  MUFU.EX2 R10, R156 ;  /* 0x0000009c000a7308 */ /* 0x0005e20000000800 */
[----:B0-----:R-:W-:-:S07]  /*9770*/  FFMA.FTZ R153, R169, UR37, -R184 ;  /* 0x00000025a9997c23 */ /* 0x001fce00080108b8 */
[----:B------:R-:W-:Y:S01]  /*9780*/  MUFU.EX2 R9, R9 ;  /* 0x0000000900097308 */ /* 0x000fe20000000800 */
[----:B--2---:R-:W-:-:S07]  /*9790*/  FFMA.FTZ R156, R176, UR37, -R184 ;  /* 0x00000025b09c7c23 */ /* 0x004fce00080108b8 */
[----:B------:R0:W-:Y:S01]  /*97a0*/  MUFU.EX2 R14, R160 ;  /* 0x000000a0000e7308 */ /* 0x0001e20000000800 */
[----:B-1----:R-:W-:Y:S01]  /*97b0*/  FMNMX.FTZ R164, R5, R154, !PT ;  /* 0x0000009a05a47209 */ /* 0x002fe20007810000 */
[----:B------:R-:W-:Y:S01]  /*97c0*/  FFMA.FTZ R154, R172, UR37, -R184 ;  /* 0x00000025ac9a7c23 */ /* 0x000fe200080108b8 */
[----:B------:R-:W-:-:S05]  /*97d0*/  IMAD.U32 R172, RZ, RZ, UR37 ;  /* 0x00000025ffac7e24 */ /* 0x000fca000f8e00ff */
[----:B------:R-:W-:Y:S01]  /*97e0*/  MUFU.EX2 R15, R15 ;  /* 0x0000000f000f7308 */ /* 0x000fe20000000800 */
[----:B0-----:R-:W-:-:S01]  /*97f0*/  FFMA.FTZ R160, R180, UR37, -R184 ;  /* 0x00000025b4a07c23 */ /* 0x001fc200080108b8 */
[----:B------:R-:W0:Y:S06]  /*9800*/  SHFL.BFLY PT, R5, R164, 0x1, 0x1f ;  /* 0x0c201f00a4057f89 */ /* 0x000e2c00000e0000 */
[----:B------:R-:W-:Y:S08]  /*9810*/  MUFU.EX2 R20, R20 ;  /* 0x0000001400147308 */ /* 0x000ff00000000800 */
[----:B------:R-:W-:Y:S08]  /*9820*/  MUFU.EX2 R21, R21 ;  /* 0x0000001500157308 */ /* 0x000ff00000000800 */
[----:B------:R-:W-:Y:S01]  /*9830*/  MUFU.EX2 R152, R152 ;  /* 0x0000009800987308 */ /* 0x000fe20000000800 */
[----:B0-----:R-:W-:Y:S01]  /*9840*/  FMNMX.FTZ R5, R164, R5, !PT ;  /* 0x00000005a4057209 */ /* 0x001fe20007810000 */
[----:B------:R-:W-:-:S03]  /*9850*/  FMUL.FTZ R164, R168, UR37 ;  /* 0x00000025a8a47c20 */ /* 0x000fc60008410000 */
[C---:B------:R-:W-:Y:S01]  /*9860*/  FSETP.NEU.FTZ.AND P2, PT, R5.reuse, -INF , PT ;  /* 0xff8000000500780b */ /* 0x040fe20003f5d000 */
[----:B------:R-:W-:-:S02]  /*9870*/  FFMA.FTZ R172, R5, R172, -8 ;  /* 0xc100000005ac7423 */ /* 0x000fc400000100ac */
[----:B------:R-:W-:Y:S03]  /*9880*/  MUFU.EX2 R153, R153 ;  /* 0x0000009900997308 */ /* 0x000fe60000000800 */
[----:B------:R-:W-:-:S05]  /*9890*/  FSEL R172, R172, RZ, P2 ;  /* 0x000000ffacac7208 */ /* 0x000fca0001000000 */
[----:B------:R-:W0:Y:S01]  /*98a0*/  MUFU.EX2 R164, R164 ;  /* 0x000000a400a47308 */ /* 0x000e220000000800 */
[----:B------:R-:W-:-:S01]  /*98b0*/  FFMA.FTZ R168, R11, UR37, -R172 ;  /* 0x000000250ba87c23 */ /* 0x000fc200080108ac */
[--C-:B------:R-:W-:Y:S01]  /*98c0*/  FFMA.FTZ R11, R155, UR37, -R172.reuse ;  /* 0x000000259b0b7c23 */ /* 0x100fe200080108ac */
[----:B------:R-:W-:-:S01]  /*98d0*/  FFMA.FTZ R155, R158, UR37, -R172 ;  /* 0x000000259e9b7c23 */ /* 0x000fc200080108ac */
[--C-:B------:R-:W-:Y:S01]  /*98e0*/  FFMA.FTZ R158, R159, UR37, -R172.reuse ;  /* 0x000000259f9e7c23 */ /* 0x100fe200080108ac */
[----:B------:R-:W-:-:S01]  /*98f0*/  FFMA.FTZ R159, R162, UR37, -R172 ;  /* 0x00000025a29f7c23 */ /* 0x000fc200080108ac */
[--C-:B------:R-:W-:Y:S01]  /*9900*/  FFMA.FTZ R162, R163, UR37, -R172.reuse ;  /* 0x00000025a3a27c23 */ /* 0x100fe200080108ac */
[----:B------:R-:W-:Y:S01]  /*9910*/  FSEL R163, R5, RZ, P2 ;  /* 0x000000ff05a37208 */ /* 0x000fe20001000000 */
[----:B------:R-:W-:Y:S01]  /*9920*/  MUFU.EX2 R168, R168 ;  /* 0x000000a800a87308 */ /* 0x000fe20000000800 */
[----:B------:R-:W-:-:S01]  /*9930*/  FFMA.FTZ R166, R166, UR37, -R172 ;  /* 0x00000025a6a67c23 */ /* 0x000fc200080108ac */
[--C-:B------:R-:W-:Y:S01]  /*9940*/  FFMA.FTZ R167, R167, UR37, -R172.reuse ;  /* 0x00000025a7a77c23 */ /* 0x100fe200080108ac */
[----:B------:R-:W-:-:S01]  /*9950*/  FFMA.FTZ R165, R171, UR37, -R172 ;  /* 0x00000025aba57c23 */ /* 0x000fc200080108ac */
[----:B------:R-:W-:Y:S01]  /*9960*/  FADD.FTZ R163, -R163, R8 ;  /* 0x00000008a3a37221 */ /* 0x000fe20000010100 */
[----:B------:R-:W-:-:S01]  /*9970*/  FFMA.FTZ R8, R170, UR37, -R172 ;  /* 0x00000025aa087c23 */ /* 0x000fc200080108ac */
[--C-:B------:R-:W-:Y:S01]  /*9980*/  FFMA.FTZ R174, R174, UR37, -R172.reuse ;  /* 0x00000025aeae7c23 */ /* 0x100fe200080108ac */
[----:B------:R-:W-:-:S01]  /*9990*/  FFMA.FTZ R175, R175, UR37, -R172 ;  /* 0x00000025afaf7c23 */ /* 0x000fc200080108ac */
[----:B------:R-:W-:Y:S01]  /*99a0*/  FMUL.FTZ R163, R163, UR37 ;  /* 0x00000025a3a37c20 */ /* 0x000fe20008410000 */
[----:B------:R-:W-:Y:S01]  /*99b0*/  MUFU.EX2 R11, R11 ;  /* 0x0000000b000b7308 */ /* 0x000fe20000000800 */
[----:B0-----:R-:W-:-:S01]  /*99c0*/  FFMA.FTZ R169, R164, R0, R13 ;  /* 0x00000000a4a97223 */ /* 0x001fc2000001000d */
[--C-:B------:R-:W-:Y:S01]  /*99d0*/  FFMA.FTZ R178, R178, UR37, -R172.reuse ;  /* 0x00000025b2b27c23 */ /* 0x100fe200080108ac */
[----:B------:R-:W-:-:S01]  /*99e0*/  FFMA.FTZ R179, R179, UR37, -R172 ;  /* 0x00000025b3b37c23 */ /* 0x000fc200080108ac */
[----:B------:R-:W-:Y:S01]  /*99f0*/  FFMA.FTZ R182, R182, UR37, -R172 ;  /* 0x00000025b6b67c23 */ /* 0x000fe200080108ac */
[----:B------:R-:W-:-:S01]  /*9a00*/  FADD.FTZ R169, R12, R169 ;  /* 0x000000a90ca97221 */ /* 0x000fc20000010000 */
[----:B------:R-:W-:-:S02]  /*9a10*/  FFMA.FTZ R172, R183, UR37, -R172 ;  /* 0x00000025b7ac7c23 */ /* 0x000fc400080108ac */
[----:B------:R-:W0:Y:S01]  /*9a20*/  MUFU.EX2 R163, R163 ;  /* 0x000000a300a37308 */ /* 0x000e220000000800 */
[----:B------:R-:W-:-:S07]  /*9a30*/  FADD.FTZ R170, R10, R169 ;  /* 0x000000a90aaa7221 */ /* 0x000fce0000010000 */
[----:B------:R-:W1:Y:S08]  /*9a40*/  MUFU.EX2 R155, R155 ;  /* 0x0000009b009b7308 */ /* 0x000e700000000800 */
[----:B------:R-:W2:Y:S01]  /*9a50*/  MUFU.EX2 R158, R158 ;  /* 0x0000009e009e7308 */ /* 0x000ea20000000800 */
[----:B0-----:R-:W-:-:S04]  /*9a60*/  FFMA.FTZ R0, R163, R3, R168 ;  /* 0x00000003a3007223 */ /* 0x001fc800000100a8 */
[----:B------:R-:W-:-:S03]  /*9a70*/  FADD.FTZ R0, R11, R0 ;  /* 0x000000000b007221 */ /* 0x000fc60000010000 */
[----:B------:R-:W0:Y:S01]  /*9a80*/  MUFU.EX2 R159, R159 ;  /* 0x0000009f009f7308 */ /* 0x000e220000000800 */
[----:B-1----:R-:W-:-:S07]  /*9a90*/  FADD.FTZ R3, R155, R0 ;  /* 0x000000009b037221 */ /* 0x002fce0000010000 */
[----:B------:R-:W1:Y:S01]  /*9aa0*/  MUFU.EX2 R162, R162 ;  /* 0x000000a200a27308 */ /* 0x000e620000000800 */
[----:B--2---:R-:W-:-:S07]  /*9ab0*/  FADD.FTZ R0, R158, R3 ;  /* 0x000000039e007221 */ /* 0x004fce0000010000 */
[----:B------:R-:W2:Y:S01]  /*9ac0*/  MUFU.EX2 R166, R166 ;  /* 0x000000a600a67308 */ /* 0x000ea20000000800 */
[----:B0-----:R-:W-:-:S07]  /*9ad0*/  FADD.FTZ R3, R159, R0 ;  /* 0x000000009f037221 */ /* 0x001fce0000010000 */
[----:B------:R0:W3:Y:S01]  /*9ae0*/  MUFU.EX2 R173, R167 ;  /* 0x000000a700ad7308 */ /* 0x0000e20000000800 */
[----:B-1----:R-:W-:-:S07]  /*9af0*/  FADD.FTZ R3, R162, R3 ;  /* 0x00000003a2037221 */ /* 0x002fce0000010000 */
[----:B------:R-:W1:Y:S01]  /*9b00*/  MUFU.EX2 R8, R8 ;  /* 0x0000000800087308 */ /* 0x000e620000000800 */
[----:B0-----:R-:W-:-:S01]  /*9b10*/  FADD.FTZ R167, R9, R170 ;  /* 0x000000aa09a77221 */ /* 0x001fc20000010000 */
[----:B--2---:R-:W-:-:S03]  /*9b20*/  FADD.FTZ R3, R166, R3 ;  /* 0x00000003a6037221 */ /* 0x004fc60000010000 */
[----:B------:R-:W-:-:S03]  /*9b30*/  FADD.FTZ R170, R14, R167 ;  /* 0x000000a70eaa7221 */ /* 0x000fc60000010000 */
[----:B------:R-:W0:Y:S01]  /*9b40*/  MUFU.EX2 R165, R165 ;  /* 0x000000a500a57308 */ /* 0x000e220000000800 */
[----:B------:R-:W-:-:S01]  /*9b50*/  FADD.FTZ R167, R15, R170 ;  /* 0x000000aa0fa77221 */ /* 0x000fc20000010000 */
[----:B---3--:R-:W-:-:S03]  /*9b60*/  FADD.FTZ R3, R173, R3 ;  /* 0x00000003ad037221 */ /* 0x008fc60000010000 */
[----:B------:R-:W-:-:S03]  /*9b70*/  FADD.FTZ R0, R20, R167 ;  /* 0x000000a714007221 */ /* 0x000fc60000010000 */
[----:B------:R-:W2:Y:S01]  /*9b80*/  MUFU.EX2 R154, R154 ;  /* 0x0000009a009a7308 */ /* 0x000ea20000000800 */
[----:B------:R-:W-:-:S01]  /*9b90*/  FADD.FTZ R167, R21, R0 ;  /* 0x0000000015a77221 */ /* 0x000fc20000010000 */
[----:B-1----:R-:W-:-:S03]  /*9ba0*/  FADD.FTZ R170, R8, R3 ;  /* 0x0000000308aa7221 */ /* 0x002fc60000010000 */
[----:B------:R-:W-:-:S03]  /*9bb0*/  FADD.FTZ R0, R152, R167 ;  /* 0x000000a798007221 */ /* 0x000fc60000010000 */
[----:B------:R-:W1:Y:S01]  /*9bc0*/  MUFU.EX2 R171, R174 ;  /* 0x000000ae00ab7308 */ /* 0x000e620000000800 */
[----:B------:R-:W-:-:S01]  /*9bd0*/  FADD.FTZ R3, R153, R0 ;  /* 0x0000000099037221 */ /* 0x000fc20000010000 */
[----:B0-----:R-:W-:-:S06]  /*9be0*/  FADD.FTZ R170, R165, R170 ;  /* 0x000000aaa5aa7221 */ /* 0x001fcc0000010000 */
[----:B------:R-:W0:Y:S01]  /*9bf0*/  MUFU.EX2 R157, R157 ;  /* 0x0000009d009d7308 */ /* 0x000e220000000800 */
[----:B--2---:R-:W-:-:S07]  /*9c00*/  FADD.FTZ R0, R154, R3 ;  /* 0x000000039a007221 */ /* 0x004fce0000010000 */
[----:B------:R-:W2:Y:S01]  /*9c10*/  MUFU.EX2 R175, R175 ;  /* 0x000000af00af7308 */ /* 0x000ea20000000800 */
[----:B-1----:R-:W-:-:S07]  /*9c20*/  FADD.FTZ R170, R171, R170 ;  /* 0x000000aaabaa7221 */ /* 0x002fce0000010000 */
[----:B------:R-:W1:Y:S01]  /*9c30*/  MUFU.EX2 R156, R156 ;  /* 0x0000009c009c7308 */ /* 0x000e620000000800 */
[----:B0-----:R-:W-:-:S07]  /*9c40*/  FADD.FTZ R3, R157, R0 ;  /* 0x000000009d037221 */ /* 0x001fce0000010000 */
        /* <DEDUP_REMOVED lines=13> */
[----:B--2---:R-:W-:-:S01]  /*9d20*/  FADD.FTZ R170, R167, R170 ;  /* 0x000000aaa7aa7221 */ /* 0x004fc20000010000 */
[----:B-1----:R-:W-:-:S03]  /*9d30*/  FADD.FTZ R0, R7, R0 ;  /* 0x0000000007007221 */ /* 0x002fc60000010000 */
[----:B0-----:R-:W-:Y:S01]  /*9d40*/  FADD.FTZ R3, R172, R170 ;  /* 0x000000aaac037221 */ /* 0x001fe20000010000 */
[----:B------:R-:W-:Y:S06]  /*9d50*/  @!P0 BRA `(.L_x_923) ;  /* 0x0000000000048947 */ /* 0x000fec0003800000 */
[----:B------:R-:W-:Y:S01]  /*9d60*/  BPT.TRAP 0x1 ;  /* 0x000000040000795c */ /* 0x000fe20000300000 */
.L_x_923:
        /* <DEDUP_REMOVED lines=20> */
[----:B------:R-:W-:Y:S01]  /*9eb0*/  FMUL.FTZ R32, R32, R164 ;  /* 0x000000a420207220 */ /* 0x000fe20000410000 */
[----:B------:R-:W-:Y:S01]  /*9ec0*/  F2FP.SATFINITE.E4M3.F32.PACK_AB_MERGE_C R186, R161, R156, R7 ;  /* 0x0000009ca1ba723e */ /* 0x000fe20004807007 */
[-C--:B------:R-:W-:Y:S01]  /*9ed0*/  FMUL.FTZ R33, R33, R164.reuse ;  /* 0x000000a421217220 */ /* 0x080fe20000410000 */
        /* <DEDUP_REMOVED lines=129> */
[----:B------:R-:W-:-:S02]  /*a6f0*/  IMAD.MOV.U32 R8, RZ, RZ, R5 ;  /* 0x000000ffff087224 */ /* 0x000fc400078e0005 */
[----:B------:R-:W-:Y:S01]  /*a700*/  IMAD.MOV.U32 R7, RZ, RZ, R4 ;  /* 0x000000ffff077224 */ /* 0x000fe200078e0004 */
[----:B------:R-:W-:Y:S06]  /*a710*/  @P2 BRA `(.L_x_924) ;  /* 0xffffffdc00042947 */ /* 0x000fec000383ffff */
[----:B------:R-:W-:-:S05]  /*a720*/  UMOV UR52, UR56 ;  /* 0x0000003800347c82 */ /* 0x000fca0008000000 */
.L_x_906:
[----:B------:R-:W-:Y:S06]  /*a730*/  BAR.ARV 0x8, 0x180 ;  /* 0x0206000000007b1d */ /* 0x000fec0000002000 */
[----:B------:R-:W-:Y:S05]  /*a740*/  @!P0 BRA `(.L_x_925) ;  /* 0x0000000000048947 */ /* 0x000fea0003800000 */
[----:B------:R-:W-:Y:S01]  /*a750*/  BPT.TRAP 0x1 ;  /* 0x000000040000795c */ /* 0x000fe20000300000 */
.L_x_925:
[----:B------:R-:W-:Y:S01]  /*a760*/  ULEA UR9, UR52, UR41, 0x3 ;  /* 0x0000002934097291 */ /* 0x000fe2000f8e183f */
[----:B------:R-:W-:-:S05]  /*a770*/  IMAD.U32 R6, RZ, RZ, UR46 ;  /* 0x0000002eff067e24 */ /* 0x000fca000f8e00ff */
[----:B------:R-:W-:-:S04]  /*a780*/  SHF.L.U32 R6, R6, 0x1f, RZ ;  /* 0x0000001f06067819 */ /* 0x000fc800000006ff */
[----:B------:R0:W1:Y:S01]  /*a790*/  SYNCS.PHASECHK.TRANS64.TRYWAIT P1, [UR9+0x28450], R6 ;  /* 0x02845006ff0075a7 */ /* 0x0000620008020149 */
[----:B------:R-:W-:Y:S05]  /*a7a0*/  @!P0 BRA `(.L_x_926) ;  /* 0x0000000000048947 */ /* 0x000fea0003800000 */
[----:B------:R-:W-:Y:S01]  /*a7b0*/  BPT.TRAP 0x1 ;  /* 0x000000040000795c */ /* 0x000fe20000300000 */
.L_x_926:
[----:B-1----:R-:W-:Y:S05]  /*a7c0*/  @P1 BRA `(.L_x_927) ;  /* 0x0000000000081947 */ /* 0x002fea0003800000 */
[----:B------:R-:W1:Y:S02]  /*a7d0*/  SYNCS.PHASECHK.TRANS64.TRYWAIT P1, [UR9+0x28450], R6 ;  /* 0x02845006ff0075a7 */ /* 0x000e640008020149 */
[----:B-1----:R-:W-:Y:S05]  /*a7e0*/  @!P1 BRA `(.L_x_928) ;  /* 0x0000008c00289947 */ /* 0x002fea0003800000 */
.L_x_927:
[----:B------:R-:W-:Y:S01]  /*a7f0*/  ULDC.64 UR4, c[0x0][0x9a0] ;  /* 0x0002680000047ab9 */ /* 0x000fe20000000a00 */
[----:B------:R-:W-:Y:S01]  /*a800*/  UIADD3 UR41, UR41, 0x8000, URZ ;  /* 0x0000800029297890 */ /* 0x000fe2000fffe03f */
[----:B------:R-:W-:Y:S01]  /*a810*/  WARPGROUP.ARRIVE ;  /* 0x00000000000079c5 */ /* 0x000fe20000000000 */
[----:B------:R-:W-:Y:S01]  /*a820*/  UISETP.NE.U32.AND UP0, UPT, UR4, URZ, UPT ;  /* 0x0000003f0400728c */ /* 0x000fe2000bf05070 */
[----:B------:R-:W-:Y:S01]  /*a830*/  IMAD.MOV.U32 R8, RZ, RZ, 0x3f800000 ;  /* 0x3f800000ff087424 */ /* 0x000fe200078e00ff */
[----:B------:R-:W-:Y:S02]  /*a840*/  USHF.R.U32.HI UR41, URZ, 0x4, UR41 ;  /* 0x000000043f297899 */ /* 0x000fe40008011629 */
[----:B------:R-:W-:Y:S02]  /*a850*/  UISETP.NE.AND.EX UP0, UPT, UR5, URZ, UPT, UP0 ;  /* 0x0000003f0500728c */ /* 0x000fe4000bf05300 */
[----:B------:R-:W-:-:S04]  /*a860*/  ULOP3.LUT UR41, UR41, 0x3fff, URZ, 0xc0, !UPT ;  /* 0x00003fff29297892 */ /* 0x000fc8000f8ec03f */
[----:B------:R-:W-:-:S05]  /*a870*/  PLOP3.LUT P1, PT, PT, PT, UP0, 0x80, 0x0 ;  /* 0x000000000000781c */ /* 0x000fca0003f2f008 */
[----:B------:R-:W-:Y:S01]  /*a880*/  @UP0 USHF.R.S32.HI UR8, URZ, 0x1f, UR45 ;  /* 0x0000001f3f080899 */ /* 0x000fe2000801142d */
[----:B------:R-:W-:Y:S01]  /*a890*/  @UP0 ULDC.64 UR10, c[0x0][0x9c8] ;  /* 0x00027200000a0ab9 */ /* 0x000fe20000000a00 */
[----:B------:R-:W-:Y:S02]  /*a8a0*/  @UP0 ULDC.64 UR12, c[0x0][0x9d0] ;  /* 0x00027400000c0ab9 */ /* 0x000fe40000000a00 */
[----:B------:R-:W-:Y:S02]  /*a8b0*/  @UP0 UIMAD UR8, UR8, UR10, URZ ;  /* 0x0000000a080802a4 */ /* 0x000fe4000f8e023f */
[----:B------:R-:W-:Y:S02]  /*a8c0*/  @UP0 UIMAD.WIDE.U32 UR6, UR45, UR10, URZ ;  /* 0x0000000a2d0602a5 */ /* 0x000fe4000f8e003f */
[----:B------:R-:W-:Y:S02]  /*a8d0*/  ULOP3.LUT UR10, UR41, 0x10000, URZ, 0xfc, !UPT ;  /* 0x00010000290a7892 */ /* 0x000fe4000f8efc3f */
[----:B------:R-:W-:-:S02]  /*a8e0*/  @UP0 UIMAD UR8, UR45, UR11, UR8 ;  /* 0x0000000b2d0802a4 */ /* 0x000fc4000f8e0208 */
[----:B------:R-:W-:Y:S02]  /*a8f0*/  @UP0 USHF.R.S32.HI UR11, URZ, 0x1f, UR42 ;  /* 0x0000001f3f0b0899 */ /* 0x000fe4000801142a */
[----:B------:R-:W-:Y:S02]  /*a900*/  ULEA UR10, UR52, UR10, 0xa ;  /* 0x0000000a340a7291 */ /* 0x000fe4000f8e503f */
[----:B------:R-:W-:Y:S02]  /*a910*/  @UP0 UIADD3 UR7, UR7, UR8, URZ ;  /* 0x0000000807070290 */ /* 0x000fe4000fffe03f */
[----:B------:R-:W-:Y:S02]  /*a920*/  @UP0 UIMAD UR8, UR11, UR12, URZ ;  /* 0x0000000c0b0802a4 */ /* 0x000fe4000f8e023f */
[----:B------:R-:W-:Y:S01]  /*a930*/  @UP0 UIMAD.WIDE.U32 UR6, UR42, UR12, UR6 ;  /* 0x0000000c2a0602a5 */ /* 0x000fe2000f8e0006 */
[----:B------:R-:W-:Y:S01]  /*a940*/  UMOV UR11, 0x80000020 ;  /* 0x80000020000b7882 */ /* 0x000fe20000000000 */
[----:B------:R-:W-:-:S09]  /*a950*/  @UP0 UIMAD UR8, UR42, UR13, UR8 ;  /* 0x0000000d2a0802a4 */ /* 0x000fd2000f8e0208 */
[----:B------:R-:W-:Y:S01]  /*a960*/  QGMMA.64x256x32.F32.E4M3.E4M3 R24, R188, gdesc[UR8], R24, gsb0 ;  /* 0x03e00008bc187df3 */ /* 0x000fe20008000818 */
[----:B------:R-:W-:Y:S02]  /*a970*/  @UP0 ULEA UR4, UP1, UR6, UR4, 0x2 ;  /* 0x0000000406040291 */ /* 0x000fe4000f82103f */
[----:B------:R-:W-:-:S04]  /*a980*/  @UP0 UIADD3 UR7, UR7, UR8, URZ ;  /* 0x0000000807070290 */ /* 0x000fc8000fffe03f */
[----:B------:R-:W-:Y:S01]  /*a990*/  @UP0 ULEA.HI.X UR5, UR6, UR5, UR7, 0x2, UP1 ;  /* 0x0000000506050291 */ /* 0x000fe200088f1407 */
[----:B01----:R-:W-:-:S05]  /*a9a0*/  IMAD.U32 R6, RZ, RZ, UR4 ;  /* 0x00000004ff067e24 */ /* 0x003fca000f8e00ff */
[----:B------:R-:W-:-:S05]  /*a9b0*/  IMAD.U32 R7, RZ, RZ, UR5 ;  /* 0x00000005ff077e24 */ /* 0x000fca000f8e00ff */
[----:B------:R0:W2:Y:S01]  /*a9c0*/  @P1 LDG.E R8, desc[UR50][R6.64] ;  /* 0x0000003206081981 */ /* 0x0000a2000c1e1900 */
[----:B------:R-:W-:Y:S01]  /*a9d0*/  UIADD3 UR10, UR10, 0x2, URZ ;  /* 0x000000020a0a7890 */ /* 0x000fe2000fffe03f */
[----:B------:R-:W-:Y:S02]  /*a9e0*/  UMOV UR11, 0x80000020 ;  /* 0x80000020000b7882 */ /* 0x000fe40000000000 */
        /* <DEDUP_REMOVED lines=14> */
[----:B------:R-:W-:Y:S01]  /*aad0*/  @P1 MUFU.RCP R7, R13 ;  /* 0x0000000d00071308 */ /* 0x000fe20000001000 */
[----:B------:R-:W-:Y:S01]  /*aae0*/  FSETP.NE.FTZ.AND P1, PT, R14, RZ, PT ;  /* 0x000000ff0e00720b */ /* 0x000fe20003f35000 */
[----:B------:R-:W-:-:S06]  /*aaf0*/  IMAD.MOV.U32 R11, RZ, RZ, RZ ;  /* 0x000000ffff0b7224 */ /* 0x000fcc00078e00ff */
[----:B------:R-:W0:Y:S08]  /*ab00*/  @P2 MUFU.LG2 R6, R6 ;  /* 0x0000000600062308 */ /* 0x000e300000000c00 */
[----:B------:R-:W1:Y:S01]  /*ab10*/  @P3 MUFU.LG2 R10, R15 ;  /* 0x0000000f000a3308 */ /* 0x000e620000000c00 */
[----:B------:R-:W-:Y:S02]  /*ab20*/  WARPGROUP.DEPBAR.LE gsb0, 0x0 ;  /* 0x00008000000079c5 */ /* 0x000fe40000010000 */
[----:B------:R-:W-:-:S06]  /*ab30*/  WARPGROUP.ARRIVE ;  /* 0x00000000000079c5 */ /* 0x000fcc0000000000 */
[----:B------:R-:W-:Y:S01]  /*ab40*/  QGMMA.64x256x32.F32.E4M3.E4M3 R24, R184, gdesc[UR8], R24, gsb0 ;  /* 0x03e00008b8187df3 */ /* 0x000fe20008000818 */
[----:B------:R-:W3:Y:S01]  /*ab50*/  @P1 MUFU.RCP R11, R14 ;  /* 0x0000000e000b1308 */ /* 0x000ee20000001000 */
[----:B------:R-:W-:Y:S02]  /*ab60*/  IMAD.U32 R9, RZ, RZ, UR37 ;  /* 0x00000025ff097e24 */ /* 0x000fe4000f8e00ff */
[----:B------:R-:W-:Y:S02]  /*ab70*/  IMAD.U32 R12, RZ, RZ, UR37 ;  /* 0x00000025ff0c7e24 */ /* 0x000fe4000f8e00ff */
[----:B0-----:R-:W-:Y:S01]  /*ab80*/  @P2 FMUL.FTZ R6, R6, 0.69314718246459960938 ;  /* 0x3f31721806062820 */ /* 0x001fe20000410000 */
[----:B------:R-:W-:Y:S01]  /*ab90*/  @P2 FMUL.FTZ R9, R9, 0.69314718246459960938 ;  /* 0x3f31721809092820 */ /* 0x000fe20000410000 */
[----:B-1----:R-:W-:Y:S01]  /*aba0*/  @P3 FMUL.FTZ R10, R10, 0.69314718246459960938 ;  /* 0x3f3172180a0a3820 */ /* 0x002fe20000410000 */
[----:B------:R-:W-:Y:S01]  /*abb0*/  @P3 FMUL.FTZ R13, R12, 0.69314718246459960938 ;  /* 0x3f3172180c0d3820 */ /* 0x000fe20000410000 */
[----:B------:R-:W-:-:S02]  /*abc0*/  IMAD.MOV.U32 R3, RZ, RZ, -0x800000 ;  /* 0xff800000ff037424 */ /* 0x000fc400078e00ff */
[----:B------:R-:W-:Y:S01]  /*abd0*/  @P2 FFMA.FTZ R3, R9, R4, R6 ;  /* 0x0000000409032223 */ /* 0x000fe20000010006 */
[----:B------:R-:W-:Y:S02]  /*abe0*/  IMAD.MOV.U32 R0, RZ, RZ, -0x800000 ;  /* 0xff800000ff007424 */ /* 0x000fe400078e00ff */
[----:B------:R-:W-:Y:S01]  /*abf0*/  @P3 FFMA.FTZ R0, R13, R5, R10 ;  /* 0x000000050d003223 */ /* 0x000fe2000001000a */
[-C--:B--2---:R-:W-:Y:S01]  /*ac00*/  FMUL.FTZ R152, R7, R8.reuse ;  /* 0x0000000807987220 */ /* 0x084fe20000410000 */
[----:B---3--:R-:W-:Y:S01]  /*ac10*/  FMUL.FTZ R4, R11, R8 ;  /* 0x000000080b047220 */ /* 0x008fe20000410000 */
[----:B------:R-:W-:Y:S02]  /*ac20*/  WARPGROUP.DEPBAR.LE gsb0, 0x0 ;  /* 0x00008000000079c5 */ /* 0x000fe40000010000 */
[----:B------:R-:W-:Y:S05]  /*ac30*/  @!P0 BRA `(.L_x_929) ;  /* 0x0000000000048947 */ /* 0x000fea0003800000 */
[----:B------:R-:W-:Y:S01]  /*ac40*/  BPT.TRAP 0x1 ;  /* 0x000000040000795c */ /* 0x000fe20000300000 */
.L_x_929:
[----:B------:R-:W-:Y:S01]  /*ac50*/  UIADD3 UR4, UR9, 0x28460, URZ ;  /* 0x0002846009047890 */ /* 0x000fe2000fffe03f */
[-C--:B------:R-:W-:Y:S01]  /*ac60*/  FMUL.FTZ R6, R29, R152.reuse ;  /* 0x000000981d067220 */ /* 0x080fe20000410000 */
[----:B------:R-:W-:Y:S01]  /*ac70*/  UIADD3 UR52, UR52, 0x1, URZ ;  /* 0x0000000134347890 */ /* 0x000fe2000fffe03f */
[-C--:B------:R-:W-:Y:S01]  /*ac80*/  FMUL.FTZ R7, R36, R152.reuse ;  /* 0x0000009824077220 */ /* 0x080fe20000410000 */
[----:B------:R-:W-:Y:S01]  /*ac90*/  UPRMT UR4, UR40, 0x654, UR4 ;  /* 0x0000065428047896 */ /* 0x000fe20008000004 */
        /* <DEDUP_REMOVED lines=127> */
[-C--:B------:R-:W-:Y:S01]  /*b490*/  FMUL.FTZ R26, R147, R4.reuse ;  /* 0x00000004931a7220 */ /* 0x080fe20000410000 */
[-C--:B------:R-:W-:Y:S01]  /*b4a0*/  FMUL.FTZ R150, R150, R4.reuse ;  /* 0x0000000496967220 */ /* 0x080fe20000410000 */
[----:B------:R-:W-:Y:S01]  /*b4b0*/  FMUL.FTZ R151, R151, R4 ;  /* 0x0000000497977220 */ /* 0x000fe20000410000 */
[----:B------:R-:W-:-:S02]  /*b4c0*/  UIADD3 UR47, UR47, 0x1, URZ ;  /* 0x000000012f2f7890 */ /* 0x000fc4000fffe03f */
[----:B------:R-:W-:Y:S02]  /*b4d0*/  USEL UR52, UR52, URZ, UP0 ;  /* 0x0000003f34347287 */ /* 0x000fe40008000000 */
[----:B------:R-:W-:-:S12]  /*b4e0*/  ULOP3.LUT UR46, UR46, UR4, URZ, 0x3c, !UPT ;  /* 0x000000042e2e7292 */ /* 0x000fd8000f8e3c3f */
.L_x_855:
[----:B------:R-:W0:Y:S01]  /*b4f0*/  S2R R67, SR_CgaCtaId ;  /* 0x0000000000437919 */ /* 0x000e220000008800 */
[----:B------:R-:W-:Y:S01]  /*b500*/  MOV R4, 0x400 ;  /* 0x0000040000047802 */ /* 0x000fe20000000f00 */
[----:B------:R-:W-:Y:S01]  /*b510*/  BSSY B0, `(.L_x_930) ;  /* 0x0000357000007945 */ /* 0x000fe20003800000 */
[----:B------:R-:W-:Y:S02]  /*b520*/  BAR.SYNC.DEFER_BLOCKING 0x5, 0x180 ;  /* 0x0146000000007b1d */ /* 0x000fe40000010000 */
[----:B0-----:R-:W-:-:S05]  /*b530*/  LEA R4, R67, R4, 0x18 ;  /* 0x0000000443047211 */ /* 0x001fca00078ec0ff */
[----:B------:R-:W0:Y:S02]  /*b540*/  LDS R58, [R4+0x284d0] ;  /* 0x0284d000043a7984 */ /* 0x000e240000000800 */
[----:B0-----:R-:W-:Y:S01]  /*b550*/  R2UR UR4, R58 ;  /* 0x000000003a0472ca */ /* 0x001fe200000e0000 */
[----:B------:R-:W-:Y:S06]  /*b560*/  BAR.ARV 0x4, 0x180 ;  /* 0x0106000000007b1d */ /* 0x000fec0000002000 */
[----:B------:R-:W-:Y:S08]  /*b570*/  @P0 BRA `(.L_x_931) ;  /* 0x00000028006c0947 */ /* 0x000ff00003800000 */
[----:B------:R-:W0:Y:S01]  /*b580*/  S2R R74, SR_TID.X ;  /* 0x00000000004a7919 */ /* 0x000e220000002100 */
[----:B------:R-:W-:Y:S01]  /*b590*/  F2FP.BF16.F32.PACK_AB R9, R9, R40 ;  /* 0x000000280909723e */ /* 0x000fe200000010ff */
[----:B------:R-:W-:Y:S01]  /*b5a0*/  ULDC.64 UR6, c[0x4][0x110] ;  /* 0x0100440000067ab9 */ /* 0x000fe20000000a00 */
        /* <DEDUP_REMOVED lines=14> */
[----:B------:R-:W-:Y:S01]  /*b690*/  F2FP.BF16.F32.PACK_AB R32, R7, R32 ;  /* 0x000000200720723e */ /* 0x000fe200000010ff */
[----:B0-----:R-:W-:Y:S01]  /*b6a0*/  IMAD.SHL.U32 R40, R74, 0x4, RZ ;  /* 0x000000044a287824 */ /* 0x001fe200078e00ff */
        /* <DEDUP_REMOVED lines=38> */
[----:B------:R-:W-:Y:S01]  /*b910*/  F2FP.BF16.F32.PACK_AB R54, R95, R54 ;  /* 0x000000365f36723e */ /* 0x000fe200000010ff */
[----:B------:R-:W-:Y:S01]  /*b920*/  USHF.R.S32.HI UR10, URZ, 0x1f, UR42 ;  /* 0x0000001f3f0a7899 */ /* 0x000fe2000801142a */
[----:B------:R-:W-:Y:S01]  /*b930*/  LOP3.LUT R48, R40, 0xc, RZ, 0xc0, !PT ;  /* 0x0000000c28307812 */ /* 0x000fe200078ec0ff */
[----:B------:R-:W-:Y:S01]  /*b940*/  ULDC.64 UR8, c[0x0][0xb90] ;  /* 0x0002e40000087ab9 */ /* 0x000fe20000000a00 */
[----:B------:R-:W-:Y:S02]  /*b950*/  F2FP.BF16.F32.PACK_AB R40, R76, R117 ;  /* 0x000000754c28723e */ /* 0x000fe400000010ff */
[----:B------:R-:W-:Y:S02]  /*b960*/  IADD3 R76, P0, R48, UR6, RZ ;  /* 0x00000006304c7c10 */ /* 0x000fe4000ff1e0ff */
[----:B------:R-:W-:Y:S02]  /*b970*/  F2FP.BF16.F32.PACK_AB R42, R84, R121 ;  /* 0x00000079542a723e */ /* 0x000fe400000010ff */
[----:B------:R-:W-:Y:S01]  /*b980*/  F2FP.BF16.F32.PACK_AB R43, R92, R129 ;  /* 0x000000815c2b723e */ /* 0x000fe200000010ff */
[----:B------:R-:W-:Y:S01]  /*b990*/  IMAD.X R77, RZ, RZ, UR7, P0 ;  /* 0x00000007ff4d7e24 */ /* 0x000fe200080e06ff */
[----:B------:R-:W-:-:S02]  /*b9a0*/  F2FP.BF16.F32.PACK_AB R5, R159, R160 ;  /* 0x000000a09f05723e */ /* 0x000fc400000010ff */
[----:B------:R-:W-:Y:S02]  /*b9b0*/  F2FP.BF16.F32.PACK_AB R6, R157, R158 ;  /* 0x0000009e9d06723e */ /* 0x000fe400000010ff */
[----:B------:R0:W2:Y:S01]  /*b9c0*/  LDG.E.CONSTANT R76, desc[UR50][R76.64] ;  /* 0x000000324c4c7981 */ /* 0x0000a2000c1e9900 */
[----:B------:R-:W-:Y:S02]  /*b9d0*/  LOP3.LUT P0, R48, R74, 0x3, RZ, 0xc0, !PT ;  /* 0x000000034a307812 */ /* 0x000fe4000780c0ff */
[----:B------:R-:W-:Y:S02]  /*b9e0*/  F2FP.BF16.F32.PACK_AB R7, R155, R156 ;  /* 0x0000009c9b07723e */ /* 0x000fe400000010ff */
[----:B------:R-:W-:Y:S02]  /*b9f0*/  ISETP.EQ.OR P0, PT, R48, 0x3, !P0 ;  /* 0x000000033000780c */ /* 0x000fe40004702670 */
[----:B------:R-:W-:Y:S02]  /*ba00*/  F2FP.BF16.F32.PACK_AB R49, R125, R132 ;  /* 0x000000847d31723e */ /* 0x000fe400000010ff */
[----:B------:R-:W-:-:S02]  /*ba10*/  SEL R117, R9, R10, P0 ;  /* 0x0000000a09757207 */ /* 0x000fc40000000000 */
[----:B------:R-:W-:Y:S02]  /*ba20*/  SEL R79, R10, R9, P0 ;  /* 0x000000090a4f7207 */ /* 0x000fe40000000000 */
[----:B------:R-:W1:Y:S01]  /*ba30*/  S2R R9, SR_SWINHI ;  /* 0x0000000000097919 */ /* 0x000e620000002f00 */
        /* <DEDUP_REMOVED lines=8> */
[----:B------:R-:W-:Y:S02]  /*bac0*/  F2FP.BF16.F32.PACK_AB R8, R149, R152 ;  /* 0x000000989508723e */ /* 0x000fe400000010ff */
[----:B------:R-:W-:Y:S02]  /*bad0*/  F2FP.BF16.F32.PACK_AB R41, R141, R148 ;  /* 0x000000948d29723e */ /* 0x000fe400000010ff */
[----:B------:R-:W-:-:S02]  /*bae0*/  MOV R42, R4 ;  /* 0x00000004002a7202 */ /* 0x000fc40000000f00 */
[----:B-1----:R-:W-:-:S03]  /*baf0*/  MOV R43, R9 ;  /* 0x00000009002b7202 */ /* 0x002fc60000000f00 */
[----:B------:R-:W-:-:S03]  /*bb00*/  IMAD.WIDE R74, R196, 0x2, R42 ;  /* 0x00000002c44a7825 */ /* 0x000fc600078e022a */
[----:B------:R-:W-:-:S04]  /*bb10*/  IADD3 R73, P4, R74, 0xc060, RZ ;  /* 0x0000c0604a497810 */ /* 0x000fc80007f9e0ff */
[----:B------:R-:W-:Y:S01]  /*bb20*/  LOP3.LUT R72, R73, 0x380, RZ, 0xc0, !PT ;  /* 0x0000038049487812 */ /* 0x000fe200078ec0ff */
[----:B------:R-:W-:Y:S01]  /*bb30*/  IMAD R5, R192, 0x40, R16 ;  /* 0x00000040c0057824 */ /* 0x000fe200078e0210 */
[----:B------:R-:W-:Y:S02]  /*bb40*/  SEL R171, R35, R34, P0 ;  /* 0x0000002223ab7207 */ /* 0x000fe40000000000 */
[----:B------:R-:W-:Y:S02]  /*bb50*/  SEL R110, R34, R35, P0 ;  /* 0x00000023226e7207 */ /* 0x000fe40000000000 */
[----:B------:R-:W-:Y:S02]  /*bb60*/  SHF.R.U64 R72, R72, 0x3, RZ ;  /* 0x0000000348487819 */ /* 0x000fe400000012ff */
[C---:B------:R-:W-:Y:S02]  /*bb70*/  IADD3 R34, P3, R74.reuse, 0xc040, RZ ;  /* 0x0000c0404a227810 */ /* 0x040fe40007f7e0ff */
[----:B------:R-:W-:Y:S01]  /*bb80*/  IADD3 R32, P2, R74, 0xc020, RZ ;  /* 0x0000c0204a207810 */ /* 0x000fe20007f5e0ff */
[----:B------:R-:W-:Y:S01]  /*bb90*/  IMAD.WIDE R42, R5, 0x2, R42 ;  /* 0x00000002052a7825 */ /* 0x000fe200078e022a */
[----:B------:R-:W-:-:S02]  /*bba0*/  SEL R155, R70, R71, P0 ;  /* 0x00000047469b7207 */ /* 0x000fc40000000000 */
[----:B------:R-:W-:Y:S01]  /*bbb0*/  SEL R97, R71, R70, P0 ;  /* 0x0000004647617207 */ /* 0x000fe20000000000 */
[--C-:B------:R-:W-:Y:S01]  /*bbc0*/  IMAD.X R71, RZ, RZ, R75.reuse, P3 ;  /* 0x000000ffff477224 */ /* 0x100fe200018e064b */
[----:B------:R-:W-:Y:S01]  /*bbd0*/  LOP3.LUT R72, R72, R73, RZ, 0x3c, !PT ;  /* 0x0000004948487212 */ /* 0x000fe200078e3cff */
[--C-:B------:R-:W-:Y:S01]  /*bbe0*/  IMAD.X R73, RZ, RZ, R75.reuse, P4 ;  /* 0x000000ffff497224 */ /* 0x100fe200020e064b */
[----:B------:R-:W-:Y:S01]  /*bbf0*/  SEL R107, R24, R25, P0 ;  /* 0x00000019186b7207 */ /* 0x000fe20000000000 */
[----:B------:R-:W-:Y:S01]  /*bc00*/  IMAD.X R69, RZ, RZ, R75, P2 ;  /* 0x000000ffff457224 */ /* 0x000fe200010e064b */
[----:B0-----:R-:W-:Y:S02]  /*bc10*/  SEL R77, R25, R24, P0 ;  /* 0x00000018194d7207 */ /* 0x001fe40000000000 */
        /* <DEDUP_REMOVED lines=8> */
[C---:B------:R-:W-:Y:S02]  /*bca0*/  LOP3.LUT R5, R74.reuse, 0x380, RZ, 0xc0, !PT ;  /* 0x000003804a057812 */ /* 0x040fe400078ec0ff */
[C---:B------:R-:W-:Y:S02]  /*bcb0*/  IADD3 R30, P1, R74.reuse, 0xc000, RZ ;  /* 0x0000c0004a1e7810 */ /* 0x040fe40007f3e0ff */
[C---:B------:R-:W-:Y:S02]  /*bcc0*/  IADD3 R28, P6, R74.reuse, 0x8060, RZ ;  /* 0x000080604a1c7810 */ /* 0x040fe40007fde0ff */
[C---:B------:R-:W-:Y:S02]  /*bcd0*/  IADD3 R6, P5, R74.reuse, 0x20, RZ ;  /* 0x000000204a067810 */ /* 0x040fe40007fbe0ff */
[C---:B------:R-:W-:Y:S02]  /*bce0*/  IADD3 R26, P4, R74.reuse, 0x8040, RZ ;  /* 0x000080404a1a7810 */ /* 0x040fe40007f9e0ff */
[----:B------:R-:W-:-:S02]  /*bcf0*/  IADD3 R24, P3, R74, 0x8020, RZ ;  /* 0x000080204a187810 */ /* 0x000fc40007f7e0ff */
[----:B------:R-:W-:Y:S02]  /*bd00*/  IADD3 R20, P2, R74, 0x8000, RZ ;  /* 0x000080004a147810 */ /* 0x000fe40007f5e0ff */
[----:B------:R-:W-:Y:S02]  /*bd10*/  SEL R141, R93, R100, P0 ;  /* 0x000000645d8d7207 */ /* 0x000fe40000000000 */
[----:B------:R-:W-:Y:S02]  /*bd20*/  SEL R91, R100, R93, P0 ;  /* 0x0000005d645b7207 */ /* 0x000fe40000000000 */
[----:B------:R-:W-:Y:S01]  /*bd30*/  SHF.R.U64 R5, R5, 0x3, RZ ;  /* 0x0000000305057819 */ /* 0x000fe200000012ff */
[--C-:B------:R-:W-:Y:S01]  /*bd40*/  IMAD.X R67, RZ, RZ, R75.reuse, P1 ;  /* 0x000000ffff437224 */ /* 0x100fe200008e064b */
[----:B------:R-:W-:Y:S01]  /*bd50*/  SEL R135, R61, R68, P0 ;  /* 0x000000443d877207 */ /* 0x000fe20000000000 */
[--C-:B------:R-:W-:Y:S01]  /*bd60*/  IMAD.X R65, RZ, RZ, R75.reuse, P6 ;  /* 0x000000ffff417224 */ /* 0x100fe200030e064b */
[----:B------:R-:W-:Y:S01]  /*bd70*/  SEL R88, R68, R61, P0 ;  /* 0x0000003d44587207 */ /* 0x000fe20000000000 */
[--C-:B------:R-:W-:Y:S01]  /*bd80*/  IMAD.X R61, RZ, RZ, R75.reuse, P5 ;  /* 0x000000ffff3d7224 */ /* 0x100fe200028e064b */
        /* <DEDUP_REMOVED lines=8> */
[----:B------:R-:W-:Y:S02]  /*be10*/  SEL R119, R11, R12, P0 ;  /* 0x0000000c0b777207 */ /* 0x000fe40000000000 */
[----:B------:R-:W-:Y:S02]  /*be20*/  SEL R80, R12, R11, P0 ;  /* 0x0000000b0c507207 */ /* 0x000fe40000000000 */
[----:B------:R-:W-:-:S02]  /*be30*/  SEL R121, R13, R14, P0 ;  /* 0x0000000e0d797207 */ /* 0x000fc40000000000 */
[----:B------:R-:W-:Y:S02]  /*be40*/  SEL R81, R14, R13, P0 ;  /* 0x0000000d0e517207 */ /* 0x000fe40000000000 */
[----:B------:R-:W-:Y:S02]  /*be50*/  SEL R94, R94, R7, P0 ;  /* 0x000000075e5e7207 */ /* 0x000fe40000000000 */
[----:B------:R-:W-:Y:S02]  /*be60*/  SEL R149, R8, R41, P0 ;  /* 0x0000002908957207 */ /* 0x000fe40000000000 */
[----:B------:R-:W-:Y:S02]  /*be70*/  SEL R93, R41, R8, P0 ;  /* 0x00000008295d7207 */ /* 0x000fe40000000000 */
[C---:B------:R-:W-:Y:S02]  /*be80*/  IADD3 R14, P1, R74.reuse, 0x4060, RZ ;  /* 0x000040604a0e7810 */ /* 0x040fe40007f3e0ff */
[----:B------:R-:W-:-:S02]  /*be90*/  IADD3 R8, P6, R74, 0x40, RZ ;  /* 0x000000404a087810 */ /* 0x000fc40007fde0ff */
[C---:B------:R-:W-:Y:S02]  /*bea0*/  IADD3 R12, P5, R74.reuse, 0x4040, RZ ;  /* 0x000040404a0c7810 */ /* 0x040fe40007fbe0ff */
[C---:B------:R-:W-:Y:S02]  /*beb0*/  IADD3 R9, P4, R74.reuse, 0x4020, RZ ;  /* 0x000040204a097810 */ /* 0x040fe40007f9e0ff */
[C---:B------:R-:W-:Y:S02]  /*bec0*/  IADD3 R7, P3, R74.reuse, 0x4000, RZ ;  /* 0x000040004a077810 */ /* 0x040fe40007f7e0ff */
[----:B------:R-:W-:Y:S02]  /*bed0*/  IADD3 R10, P2, R74, 0x60, RZ ;  /* 0x000000604a0a7810 */ /* 0x000fe40007f5e0ff */
[----:B------:R-:W-:Y:S02]  /*bee0*/  LOP3.LUT R74, R5, R74, RZ, 0x3c, !PT ;  /* 0x0000004a054a7212 */ /* 0x000fe400078e3cff */
[----:B------:R-:W-:-:S02]  /*bef0*/  SEL R163, R102, R103, P0 ;  /* 0x0000006766a37207 */ /* 0x000fc40000000000 */
[----:B------:R-:W-:Y:S02]  /*bf00*/  LOP3.LUT R5, R28, 0x380, RZ, 0xc0, !PT ;  /* 0x000003801c057812 */ /* 0x000fe400078ec0ff */
[----:B------:R-:W-:Y:S02]  /*bf10*/  SEL R102, R103, R102, P0 ;  /* 0x0000006667667207 */ /* 0x000fe40000000000 */
[----:B------:R-:W-:Y:S02]  /*bf20*/  SEL R165, R47, R46, P0 ;  /* 0x0000002e2fa57207 */ /* 0x000fe40000000000 */
[----:B------:R-:W-:Y:S01]  /*bf30*/  SEL R103, R46, R47, P0 ;  /* 0x0000002f2e677207 */ /* 0x000fe20000000000 */
[----:B------:R-:W-:Y:S01]  /*bf40*/  IMAD.X R47, RZ, RZ, R75, P2 ;  /* 0x000000ffff2f7224 */ /* 0x000fe200010e064b */
[----:B------:R-:W-:Y:S02]  /*bf50*/  SEL R129, R37, R44, P0 ;  /* 0x0000002c25817207 */ /* 0x000fe40000000000 */
[----:B------:R-:W-:-:S02]  /*bf60*/  SEL R85, R44, R37, P0 ;  /* 0x000000252c557207 */ /* 0x000fc40000000000 */
[----:B------:R-:W-:Y:S02]  /*bf70*/  LOP3.LUT R13, R32, 0x380, RZ, 0xc0, !PT ;  /* 0x00000380200d7812 */ /* 0x000fe400078ec0ff */
[----:B------:R-:W-:Y:S02]  /*bf80*/  SHF.R.U64 R5, R5, 0x3, RZ ;  /* 0x0000000305057819 */ /* 0x000fe400000012ff */
[----:B------:R-:W-:Y:S02]  /*bf90*/  IADD3 R37, P2, R42, 0x3000, RZ ;  /* 0x000030002a257810 */ /* 0x000fe40007f5e0ff */
[----:B------:R-:W-:Y:S02]  /*bfa0*/  LOP3.LUT R11, R30, 0x380, RZ, 0xc0, !PT ;  /* 0x000003801e0b7812 */ /* 0x000fe400078ec0ff */
[----:B------:R-:W-:Y:S02]  /*bfb0*/  SEL R127, R29, R36, P0 ;  /* 0x000000241d7f7207 */ /* 0x000fe40000000000 */
[----:B------:R-:W-:-:S02]  /*bfc0*/  SEL R84, R36, R29, P0 ;  /* 0x0000001d24547207 */ /* 0x000fc40000000000 */
[----:B------:R-:W-:Y:S02]  /*bfd0*/  SHF.R.U64 R13, R13, 0x3, RZ ;  /* 0x000000030d0d7819 */ /* 0x000fe400000012ff */
[----:B------:R-:W-:Y:S02]  /*bfe0*/  LOP3.LUT R64, R5, R28, RZ, 0x3c, !PT ;  /* 0x0000001c05407212 */ /* 0x000fe400078e3cff */
[----:B------:R-:W-:Y:S02]  /*bff0*/  LOP3.LUT R36, R37, 0x380, RZ, 0xc0, !PT ;  /* 0x0000038025247812 */ /* 0x000fe400078ec0ff */
[----:B------:R-:W-:Y:S02]  /*c000*/  SHF.R.U64 R11, R11, 0x3, RZ ;  /* 0x000000030b0b7819 */ /* 0x000fe400000012ff */
[----:B------:R-:W-:Y:S02]  /*c010*/  LOP3.LUT R5, R6, 0x380, RZ, 0xc0, !PT ;  /* 0x0000038006057812 */ /* 0x000fe400078ec0ff */
[----:B------:R-:W-:-:S02]  /*c020*/  LOP3.LUT R68, R13, R32, RZ, 0x3c, !PT ;  /* 0x000000200d447212 */ /* 0x000fc400078e3cff */
[----:B------:R-:W-:Y:S02]  /*c030*/  SHF.R.U64 R36, R36, 0x3, RZ ;  /* 0x0000000324247819 */ /* 0x000fe400000012ff */
[----:B------:R-:W-:Y:S02]  /*c040*/  LOP3.LUT R66, R11, R30, RZ, 0x3c, !PT ;  /* 0x0000001e0b427212 */ /* 0x000fe400078e3cff */
[----:B------:R-:W-:Y:S02]  /*c050*/  LOP3.LUT R13, R24, 0x380, RZ, 0xc0, !PT ;  /* 0x00000380180d7812 */ /* 0x000fe400078ec0ff */
[----:B------:R-:W-:Y:S02]  /*c060*/  SHF.R.U64 R5, R5, 0x3, RZ ;  /* 0x0000000305057819 */ /* 0x000fe400000012ff */
[----:B------:R-:W-:Y:S02]  /*c070*/  LOP3.LUT R11, R20, 0x380, RZ, 0xc0, !PT ;  /* 0x00000380140b7812 */ /* 0x000fe400078ec0ff */
[----:B------:R-:W-:-:S02]  /*c080*/  SEL R133, R53, R60, P0 ;  /* 0x0000003c35857207 */ /* 0x000fc40000000000 */
[----:B------:R-:W-:Y:S02]  /*c090*/  SEL R87, R60, R53, P0 ;  /* 0x000000353c577207 */ /* 0x000fe40000000000 */
[----:B------:R-:W-:Y:S01]  /*c0a0*/  LOP3.LUT R36, R36, R37, RZ, 0x3c, !PT ;  /* 0x0000002524247212 */ /* 0x000fe200078e3cff */
[----:B------:R-:W-:Y:S01]  /*c0b0*/  IMAD.X R37, RZ, RZ, R43, P2 ;  /* 0x000000ffff257224 */ /* 0x000fe200010e062b */
[----:B------:R-:W-:Y:S02]  /*c0c0*/  SHF.R.U64 R13, R13, 0x3, RZ ;  /* 0x000000030d0d7819 */ /* 0x000fe400000012ff */
[----:B------:R-:W-:Y:S02]  /*c0d0*/  LOP3.LUT R60, R5, R6, RZ, 0x3c, !PT ;  /* 0x00000006053c7212 */ /* 0x000fe400078e3cff */
[----:B------:R-:W-:Y:S02]  /*c0e0*/  SHF.R.U64 R11, R11, 0x3, RZ ;  /* 0x000000030b0b7819 */ /* 0x000fe400000012ff */
[----:B------:R-:W-:-:S02]  /*c0f0*/  LOP3.LUT R5, R8, 0x380, RZ, 0xc0, !PT ;  /* 0x0000038008057812 */ /* 0x000fc400078ec0ff */
[----:B------:R-:W-:Y:S02]  /*c100*/  IADD3 R25, P2, R42, 0x9000, RZ ;  /* 0x000090002a197810 */ /* 0x000fe40007f5e0ff */
[----:B------:R-:W-:Y:S02]  /*c110*/  LOP3.LUT R58, R13, R24, RZ, 0x3c, !PT ;  /* 0x000000180d3a7212 */ /* 0x000fe400078e3cff */
[----:B------:R-:W-:Y:S02]  /*c120*/  LOP3.LUT R56, R11, R20, RZ, 0x3c, !PT ;  /* 0x000000140b387212 */ /* 0x000fe400078e3cff */
[----:B------:R-:W-:Y:S02]  /*c130*/  SHF.R.U64 R5, R5, 0x3, RZ ;  /* 0x0000000305057819 */ /* 0x000fe400000012ff */
[----:B------:R-:W-:Y:S02]  /*c140*/  LOP3.LUT R24, R25, 0x380, RZ, 0xc0, !PT ;  /* 0x0000038019187812 */ /* 0x000fe400078ec0ff */
[----:B------:R-:W-:-:S02]  /*c150*/  LOP3.LUT R11, R12, 0x380, RZ, 0xc0, !PT ;  /* 0x000003800c0b7812 */ /* 0x000fc400078ec0ff */
[----:B------:R-:W-:Y:S02]  /*c160*/  SEL R131, R45, R52, P0 ;  /* 0x000000342d837207 */ /* 0x000fe40000000000 */
[----:B------:R-:W-:Y:S01]  /*c170*/  SEL R86, R52, R45, P0 ;  /* 0x0000002d34567207 */ /* 0x000fe20000000000 */
[----:B------:R-:W-:Y:S01]  /*c180*/  IMAD.X R45, RZ, RZ, R75, P3 ;  /* 0x000000ffff2d7224 */ /* 0x000fe200018e064b */
[----:B------:R-:W-:Y:S02]  /*c190*/  SEL R153, R40, R109, P0 ;  /* 0x0000006d28997207 */ /* 0x000fe40000000000 */
[----:B------:R-:W-:Y:S02]  /*c1a0*/  SEL R96, R109, R40, P0 ;  /* 0x000000286d607207 */ /* 0x000fe40000000000 */
[----:B------:R-:W-:Y:S02]  /*c1b0*/  LOP3.LUT R50, R5, R8, RZ, 0x3c, !PT ;  /* 0x0000000805327212 */ /* 0x000fe400078e3cff */
[----:B------:R-:W-:-:S02]  /*c1c0*/  SHF.R.U64 R24, R24, 0x3, RZ ;  /* 0x0000000318187819 */ /* 0x000fc400000012ff */
[----:B------:R-:W-:Y:S02]  /*c1d0*/  SEL R169, R39, R38, P0 ;  /* 0x0000002627a97207 */ /* 0x000fe40000000000 */
[----:B------:R-:W-:Y:S02]  /*c1e0*/  SEL R109, R38, R39, P0 ;  /* 0x00000027266d7207 */ /* 0x000fe40000000000 */
[----:B------:R-:W-:Y:S02]  /*c1f0*/  SHF.R.U64 R11, R11, 0x3, RZ ;  /* 0x000000030b0b7819 */ /* 0x000fe400000012ff */
[----:B------:R-:W-:Y:S02]  /*c200*/  LOP3.LUT R5, R10, 0x380, RZ, 0xc0, !PT ;  /* 0x000003800a057812 */ /* 0x000fe400078ec0ff */
[----:B------:R-:W-:Y:S02]  /*c210*/  IADD3 R39, P3, R42, 0x2000, RZ ;  /* 0x000020002a277810 */ /* 0x000fe40007f7e0ff */
[----:B------:R-:W-:Y:S01]  /*c220*/  LOP3.LUT R24, R24, R25, RZ, 0x3c, !PT ;  /* 0x0000001918187212 */ /* 0x000fe200078e3cff */
[----:B------:R-:W-:Y:S01]  /*c230*/  IMAD.X R25, RZ, RZ, R43, P2 ;  /* 0x000000ffff197224 */ /* 0x000fe200010e062b */
[----:B------:R-:W-:-:S02]  /*c240*/  LOP3.LUT R52, R11, R12, RZ, 0x3c, !PT ;  /* 0x0000000c0b347212 */ /* 0x000fc400078e3cff */
[----:B------:R-:W-:Y:S02]  /*c250*/  SHF.R.U64 R5, R5, 0x3, RZ ;  /* 0x0000000305057819 */ /* 0x000fe400000012ff */
[----:B------:R-:W-:Y:S02]  /*c260*/  LOP3.LUT R38, R39, 0x380, RZ, 0xc0, !PT ;  /* 0x0000038027267812 */ /* 0x000fe400078ec0ff */
[----:B------:R-:W-:Y:S02]  /*c270*/  IADD3 R12, P2, R42, 0xf000, RZ ;  /* 0x0000f0002a0c7810 */ /* 0x000fe40007f5e0ff */
[----:B------:R-:W-:Y:S02]  /*c280*/  LOP3.LUT R46, R5, R10, RZ, 0x3c, !PT ;  /* 0x0000000a052e7212 */ /* 0x000fe400078e3cff */
[----:B------:R-:W-:Y:S02]  /*c290*/  SHF.R.U64 R38, R38, 0x3, RZ ;  /* 0x0000000326267819 */ /* 0x000fe400000012ff */
[----:B------:R-:W-:-:S02]  /*c2a0*/  LOP3.LUT R5, R12, 0x380, RZ, 0xc0, !PT ;  /* 0x000003800c057812 */ /* 0x000fc400078ec0ff */
[----:B------:R-:W-:Y:S02]  /*c2b0*/  LOP3.LUT R13, R14, 0x380, RZ, 0xc0, !PT ;  /* 0x000003800e0d7812 */ /* 0x000fe400078ec0ff */
[----:B------:R-:W-:Y:S01]  /*c2c0*/  LOP3.LUT R38, R38, R39, RZ, 0x3c, !PT ;  /* 0x0000002726267212 */ /* 0x000fe200078e3cff */
[----:B------:R-:W-:Y:S01]  /*c2d0*/  IMAD.X R39, RZ, RZ, R43, P3 ;  /* 0x000000ffff277224 */ /* 0x000fe200018e062b */
[----:B------:R-:W-:Y:S02]  /*c2e0*/  SHF.R.U64 R5, R5, 0x3, RZ ;  /* 0x0000000305057819 */ /* 0x000fe400000012ff */
[----:B------:R-:W-:Y:S02]  /*c2f0*/  IADD3 R21, P3, R42, 0x8000, RZ ;  /* 0x000080002a157810 */ /* 0x000fe40007f7e0ff */
[----:B------:R-:W-:Y:S02]  /*c300*/  SHF.R.U64 R13, R13, 0x3, RZ ;  /* 0x000000030d0d7819 */ /* 0x000fe400000012ff */
[----:B------:R-:W-:-:S02]  /*c310*/  SEL R143, R101, R108, P0 ;  /* 0x0000006c658f7207 */ /* 0x000fc40000000000 */
[----:B------:R-:W-:Y:S02]  /*c320*/  SEL R92, R108, R101, P0 ;  /* 0x000000656c5c7207 */ /* 0x000fe40000000000 */
[----:B------:R-:W-:Y:S02]  /*c330*/  SEL R161, R55, R54, P0 ;  /* 0x0000003637a17207 */ /* 0x000fe40000000000 */
[----:B------:R-:W-:Y:S01]  /*c340*/  SEL R101, R54, R55, P0 ;  /* 0x0000003736657207 */ /* 0x000fe20000000000 */
[----:B------:R-:W-:Y:S01]  /*c350*/  IMAD.X R55, RZ, RZ, R75, P1 ;  /* 0x000000ffff377224 */ /* 0x000fe200008e064b */
[----:B------:R-:W-:Y:S02]  /*c360*/  LOP3.LUT R12, R5, R12, RZ, 0x3c, !PT ;  /* 0x0000000c050c7212 */ /* 0x000fe400078e3cff */
[----:B------:R-:W-:Y:S01]  /*c370*/  LOP3.LUT R20, R21, 0x380, RZ, 0xc0, !PT ;  /* 0x0000038015147812 */ /* 0x000fe200078ec0ff */
[----:B------:R-:W0:Y:S01]  /*c380*/  LDC R5, c[0x0][0xbe8] ;  /* 0x0002fa00ff057b82 */ /* 0x000e220000000800 */
[----:B------:R-:W-:-:S02]  /*c390*/  LOP3.LUT R54, R13, R14, RZ, 0x3c, !PT ;  /* 0x0000000e0d367212 */ /* 0x000fc400078e3cff */
[----:B------:R-:W-:Y:S02]  /*c3a0*/  SHF.R.U64 R20, R20, 0x3, RZ ;  /* 0x0000000314147819 */ /* 0x000fe400000012ff */
[----:B------:R-:W-:Y:S02]  /*c3b0*/  MOV R106, R54 ;  /* 0x00000036006a7202 */ /* 0x000fe40000000f00 */
[----:B--2---:R-:W-:Y:S02]  /*c3c0*/  LOP3.LUT R54, R76, 0x2, RZ, 0x3c, !PT ;  /* 0x000000024c367812 */ /* 0x004fe400078e3cff */
[----:B------:R-:W-:Y:S01]  /*c3d0*/  LOP3.LUT R20, R20, R21, RZ, 0x3c, !PT ;  /* 0x0000001514147212 */ /* 0x000fe200078e3cff */
[----:B------:R-:W-:Y:S01]  /*c3e0*/  IMAD.X R21, RZ, RZ, R43, P3 ;  /* 0x000000ffff157224 */ /* 0x000fe200018e062b */
[----:B------:R-:W-:Y:S01]  /*c3f0*/  IADD3 R11, P3, R42, 0xe000, RZ ;  /* 0x0000e0002a0b7810 */ /* 0x000fe20007f7e0ff */
[----:B------:R-:W-:Y:S01]  /*c400*/  SHFL.IDX PT, R77, R77, R54, 0x1c1f ;  /* 0x001c1f364d4d7589 */ /* 0x000fe200000e0000 */
[----:B------:R-:W-:-:S03]  /*c410*/  MOV R136, R46 ;  /* 0x0000002e00887202 */ /* 0x000fc60000000f00 */
[----:B------:R-:W1:Y:S01]  /*c420*/  SHFL.IDX PT, R46, R107, R76, 0x1c1f ;  /* 0x001c1f4c6b2e7589 */ /* 0x000e6200000e0000 */
[----:B------:R-:W-:Y:S02]  /*c430*/  LOP3.LUT R6, R9, 0x380, RZ, 0xc0, !PT ;  /* 0x0000038009067812 */ /* 0x000fe400078ec0ff */
[----:B------:R-:W-:Y:S02]  /*c440*/  LOP3.LUT R10, R11, 0x380, RZ, 0xc0, !PT ;  /* 0x000003800b0a7812 */ /* 0x000fe400078ec0ff */
[----:B------:R-:W-:Y:S02]  /*c450*/  LOP3.LUT R15, R34, 0x380, RZ, 0xc0, !PT ;  /* 0x00000380220f7812 */ /* 0x000fe400078ec0ff */
[----:B------:R-:W-:Y:S02]  /*c460*/  SHF.R.U64 R6, R6, 0x3, RZ ;  /* 0x0000000306067819 */ /* 0x000fe400000012ff */
[----:B------:R-:W-:Y:S02]  /*c470*/  SHF.R.U64 R10, R10, 0x3, RZ ;  /* 0x000000030a0a7819 */ /* 0x000fe400000012ff */
[----:B------:R-:W-:-:S02]  /*c480*/  SHF.R.U64 R15, R15, 0x3, RZ ;  /* 0x000000030f0f7819 */ /* 0x000fc400000012ff */
[----:B------:R-:W-:Y:S02]  /*c490*/  LOP3.LUT R48, R6, R9, RZ, 0x3c, !PT ;  /* 0x0000000906307212 */ /* 0x000fe400078e3cff */
[----:B------:R-:W-:Y:S02]  /*c4a0*/  LOP3.LUT R6, R7, 0x380, RZ, 0xc0, !PT ;  /* 0x0000038007067812 */ /* 0x000fe400078ec0ff */
[----:B------:R-:W-:Y:S01]  /*c4b0*/  LOP3.LUT R10, R10, R11, RZ, 0x3c, !PT ;  /* 0x0000000b0a0a7212 */ /* 0x000fe200078e3cff */
[----:B------:R-:W-:Y:S01]  /*c4c0*/  IMAD.X R11, RZ, RZ, R43, P3 ;  /* 0x000000ffff0b7224 */ /* 0x000fe200018e062b */
[----:B------:R-:W-:Y:S02]  /*c4d0*/  LOP3.LUT R70, R15, R34, RZ, 0x3c, !PT ;  /* 0x000000220f467212 */ /* 0x000fe400078e3cff */
[----:B0-----:R-:W-:Y:S02]  /*c4e0*/  ISETP.NE.AND P3, PT, R5, 0x1, PT ;  /* 0x000000010500780c */ /* 0x001fe40003f65270 */
[----:B------:R-:W-:-:S02]  /*c4f0*/  SHF.R.U64 R6, R6, 0x3, RZ ;  /* 0x0000000306067819 */ /* 0x000fc400000012ff */
[----:B------:R-:W-:Y:S02]  /*c500*/  LOP3.LUT R15, R26, 0x380, RZ, 0xc0, !PT ;  /* 0x000003801a0f7812 */ /* 0x000fe400078ec0ff */
[----:B------:R-:W-:Y:S02]  /*c510*/  MOV R70, R70 ;  /* 0x0000004600467202 */ /* 0x000fe40000000f00 */
[----:B------:R-:W-:Y:S02]  /*c520*/  MOV R68, R68 ;  /* 0x0000004400447202 */ /* 0x000fe40000000f00 */
[----:B------:R-:W-:Y:S02]  /*c530*/  MOV R69, R66 ;  /* 0x0000004200457202 */ /* 0x000fe40000000f00 */
[----:B------:R-:W-:Y:S01]  /*c540*/  MOV R71, R64 ;  /* 0x0000004000477202 */ /* 0x000fe20000000f00 */
[--C-:B------:R-:W-:Y:S01]  /*c550*/  IMAD.X R51, RZ, RZ, R75.reuse, P6 ;  /* 0x000000ffff337224 */ /* 0x100fe200030e064b */
[----:B------:R-:W-:Y:S01]  /*c560*/  SEL R151, R140, R49, P0 ;  /* 0x000000318c977207 */ /* 0x000fe20000000000 */
[----:B------:R-:W-:Y:S01]  /*c570*/  SHFL.IDX PT, R117, R117, R76, 0x1c1f ;  /* 0x001c1f4c75757589 */ /* 0x000fe200000e0000 */
[----:B------:R-:W-:Y:S01]  /*c580*/  SEL R95, R49, R140, P0 ;  /* 0x0000008c315f7207 */ /* 0x000fe20000000000 */
[----:B------:R-:W-:Y:S01]  /*c590*/  IMAD.X R49, RZ, RZ, R75, P4 ;  /* 0x000000ffff317224 */ /* 0x000fe200020e064b */
[----:B------:R-:W-:Y:S01]  /*c5a0*/  LOP3.LUT R44, R6, R7, RZ, 0x3c, !PT ;  /* 0x00000007062c7212 */ /* 0x000fe200078e3cff */
[----:B------:R-:W-:Y:S01]  /*c5b0*/  SHFL.IDX PT, R145, R145, R76, 0x1c1f ;  /* 0x001c1f4c91917589 */ /* 0x000fe200000e0000 */
[----:B------:R-:W-:-:S02]  /*c5c0*/  MOV R65, R58 ;  /* 0x0000003a00417202 */ /* 0x000fc40000000f00 */
[----:B------:R-:W-:Y:S01]  /*c5d0*/  MOV R66, R56 ;  /* 0x0000003800427202 */ /* 0x000fe20000000f00 */
[----:B------:R-:W-:Y:S01]  /*c5e0*/  SHFL.IDX PT, R149, R149, R76, 0x1c1f ;  /* 0x001c1f4c95957589 */ /* 0x000fe200000e0000 */
[----:B------:R-:W-:-:S03]  /*c5f0*/  SHF.R.U64 R15, R15, 0x3, RZ ;  /* 0x000000030f0f7819 */ /* 0x000fc600000012ff */
[----:B------:R-:W-:Y:S01]  /*c600*/  SHFL.IDX PT, R56, R79, R54, 0x1c1f ;  /* 0x001c1f364f387589 */ /* 0x000fe200000e0000 */
[----:B------:R-:W-:-:S03]  /*c610*/  MOV R134, R44 ;  /* 0x0000002c00867202 */ /* 0x000fc60000000f00 */
[----:B------:R-:W0:Y:S04]  /*c620*/  SHFL.IDX PT, R98, R98, R54, 0x1c1f ;  /* 0x001c1f3662627589 */ /* 0x000e2800000e0000 */
[----:B------:R-:W2:Y:S01]  /*c630*/  SHFL.IDX PT, R58, R93, R54, 0x1c1f ;  /* 0x001c1f365d3a7589 */ /* 0x000ea200000e0000 */
[----:B------:R-:W-:-:S03]  /*c640*/  LOP3.LUT R62, R15, R26, RZ, 0x3c, !PT ;  /* 0x0000001a0f3e7212 */ /* 0x000fc600078e3cff */
[----:B------:R-:W-:Y:S01]  /*c650*/  SHFL.IDX PT, R119, R119, R76, 0x1c1f ;  /* 0x001c1f4c77777589 */ /* 0x000fe200000e0000 */
[----:B-1----:R-:W-:-:S03]  /*c660*/  SEL R44, R46, R77, P0 ;  /* 0x0000004d2e2c7207 */ /* 0x002fc60000000000 */
[----:B------:R-:W1:Y:S01]  /*c670*/  SHFL.IDX PT, R80, R80, R54, 0x1c1f ;  /* 0x001c1f3650507589 */ /* 0x000e6200000e0000 */
[----:B------:R-:W-:Y:S02]  /*c680*/  MOV R138, R50 ;  /* 0x00000032008a7202 */ /* 0x000fe40000000f00 */
[----:B------:R-:W-:Y:S01]  /*c690*/  MOV R116, R48 ;  /* 0x0000003000747202 */ /* 0x000fe20000000f00 */
[----:B------:R-:W-:Y:S01]  /*c6a0*/  SHFL.IDX PT, R50, R115, R76, 0x1c1f ;  /* 0x001c1f4c73327589 */ /* 0x000fe200000e0000 */
[----:B------:R-:W-:Y:S02]  /*c6b0*/  SEL R46, R77, R46, P0 ;  /* 0x0000002e4d2e7207 */ /* 0x000fe40000000000 */
[----:B------:R-:W3:Y:S01]  /*c6c0*/  @P3 LDC R77, c[0x0][0xbec] ;  /* 0x0002fb00ff4d3b82 */ /* 0x000ee20000000800 */
[----:B------:R-:W4:Y:S01]  /*c6d0*/  SHFL.IDX PT, R49, R78, R54, 0x1c1f ;  /* 0x001c1f364e317589 */ /* 0x000f2200000e0000 */
[----:B------:R-:W-:Y:S02]  /*c6e0*/  MOV R140, R60 ;  /* 0x0000003c008c7202 */ /* 0x000fe40000000f00 */
[----:B------:R-:W-:Y:S01]  /*c6f0*/  MOV R64, R62 ;  /* 0x0000003e00407202 */ /* 0x000fe20000000f00 */
[----:B------:R-:W-:Y:S04]  /*c700*/  SHFL.IDX PT, R147, R147, R76, 0x1c1f ;  /* 0x001c1f4c93937589 */ /* 0x000fe800000e0000 */
[----:B------:R-:W3:Y:S01]  /*c710*/  SHFL.IDX PT, R94, R94, R54, 0x1c1f ;  /* 0x001c1f365e5e7589 */ /* 0x000ee200000e0000 */
[----:B------:R-:W-:-:S03]  /*c720*/  IADD3 R41, P4, R42, 0x1000, RZ ;  /* 0x000010002a297810 */ /* 0x000fc60007f9e0ff */
[----:B------:R-:W-:Y:S04]  /*c730*/  SHFL.IDX PT, R151, R151, R76, 0x1c1f ;  /* 0x001c1f4c97977589 */ /* 0x000fe800000e0000 */
[----:B------:R0:W-:Y:S04]  /*c740*/  SHFL.IDX PT, R62, R81, R54, 0x1c1f ;  /* 0x001c1f36513e7589 */ /* 0x0001e800000e0000 */
[----:B------:R-:W3:Y:S04]  /*c750*/  SHFL.IDX PT, R60, R95, R54, 0x1c1f ;  /* 0x001c1f365f3c7589 */ /* 0x000ee800000e0000 */
[----:B------:R-:W3:Y:S01]  /*c760*/  SHFL.IDX PT, R121, R121, R76, 0x1c1f ;  /* 0x001c1f4c79797589 */ /* 0x000ee200000e0000 */
[----:B0-----:R-:W0:Y:S03]  /*c770*/  @P3 LDC R81, c[0x0][0xbf0] ;  /* 0x0002fc00ff513b82 */ /* 0x001e260000000800 */
[----:B------:R-:W-:Y:S01]  /*c780*/  SHFL.IDX PT, R153, R153, R76, 0x1c1f ;  /* 0x001c1f4c99997589 */ /* 0x000fe200000e0000 */
[----:B------:R-:W-:-:S03]  /*c790*/  SEL R167, R118, R105, P0 ;  /* 0x0000006976a77207 */ /* 0x000fc60000000000 */
[----:B------:R-:W0:Y:S01]  /*c7a0*/  SHFL.IDX PT, R96, R96, R54, 0x1c1f ;  /* 0x001c1f3660607589 */ /* 0x000e2200000e0000 */
[----:B------:R-:W-:-:S03]  /*c7b0*/  LOP3.LUT R40, R41, 0x380, RZ, 0xc0, !PT ;  /* 0x0000038029287812 */ /* 0x000fc600078ec0ff */
[----:B------:R-:W-:Y:S04]  /*c7c0*/  SHFL.IDX PT, R123, R123, R76, 0x1c1f ;  /* 0x001c1f4c7b7b7589 */ /* 0x000fe800000e0000 */
[----:B------:R-:W-:Y:S04]  /*c7d0*/  SHFL.IDX PT, R155, R155, R76, 0x1c1f ;  /* 0x001c1f4c9b9b7589 */ /* 0x000fe800000e0000 */
[----:B------:R-:W0:Y:S04]  /*c7e0*/  SHFL.IDX PT, R82, R82, R54, 0x1c1f ;  /* 0x001c1f3652527589 */ /* 0x000e2800000e0000 */
[----:B------:R-:W0:Y:S01]  /*c7f0*/  SHFL.IDX PT, R78, R97, R54, 0x1c1f ;  /* 0x001c1f36614e7589 */ /* 0x000e2200000e0000 */
[----:B------:R-:W-:-:S03]  /*c800*/  SEL R105, R105, R118, P0 ;  /* 0x0000007669697207 */ /* 0x000fc60000000000 */
[----:B------:R-:W-:Y:S01]  /*c810*/  SHFL.IDX PT, R125, R125, R76, 0x1c1f ;  /* 0x001c1f4c7d7d7589 */ /* 0x000fe200000e0000 */
[----:B------:R-:W-:-:S03]  /*c820*/  IMAD.X R53, RZ, RZ, R75, P5 ;  /* 0x000000ffff357224 */ /* 0x000fc600028e064b */
[----:B------:R-:W-:Y:S04]  /*c830*/  SHFL.IDX PT, R157, R157, R76, 0x1c1f ;  /* 0x001c1f4c9d9d7589 */ /* 0x000fe800000e0000 */
[----:B------:R-:W0:Y:S04]  /*c840*/  SHFL.IDX PT, R120, R83, R54, 0x1c1f ;  /* 0x001c1f3653787589 */ /* 0x000e2800000e0000 */
[----:B------:R-:W0:Y:S01]  /*c850*/  SHFL.IDX PT, R124, R99, R54, 0x1c1f ;  /* 0x001c1f36637c7589 */ /* 0x000e2200000e0000 */
[----:B------:R-:W-:-:S03]  /*c860*/  IADD3 R33, P1, R42, 0x4000, RZ ;  /* 0x000040002a217810 */ /* 0x000fc60007f3e0ff */
[----:B------:R-:W-:Y:S04]  /*c870*/  SHFL.IDX PT, R127, R127, R76, 0x1c1f ;  /* 0x001c1f4c7f7f7589 */ /* 0x000fe800000e0000 */
[----:B------:R-:W-:Y:S04]  /*c880*/  SHFL.IDX PT, R159, R159, R76, 0x1c1f ;  /* 0x001c1f4c9f9f7589 */ /* 0x000fe800000e0000 */
[----:B------:R-:W0:Y:S04]  /*c890*/  SHFL.IDX PT, R84, R84, R54, 0x1c1f ;  /* 0x001c1f3654547589 */ /* 0x000e2800000e0000 */
[----:B------:R-:W0:Y:S01]  /*c8a0*/  SHFL.IDX PT, R100, R100, R54, 0x1c1f ;  /* 0x001c1f3664647589 */ /* 0x000e2200000e0000 */
[----:B------:R-:W-:-:S02]  /*c8b0*/  SHF.R.U64 R40, R40, 0x3, RZ ;  /* 0x0000000328287819 */ /* 0x000fc400000012ff */
[----:B------:R-:W-:Y:S01]  /*c8c0*/  MOV R104, R74 ;  /* 0x0000004a00687202 */ /* 0x000fe20000000f00 */
[----:B------:R-:W-:Y:S01]  /*c8d0*/  SHFL.IDX PT, R129, R129, R76, 0x1c1f ;  /* 0x001c1f4c81817589 */ /* 0x000fe200000e0000 */
[----:B------:R-:W-:Y:S02]  /*c8e0*/  MOV R72, R72 ;  /* 0x0000004800487202 */ /* 0x000fe40000000f00 */
[----:B------:R-:W-:Y:S01]  /*c8f0*/  LOP3.LUT R32, R33, 0x380, RZ, 0xc0, !PT ;  /* 0x0000038021207812 */ /* 0x000fe200078ec0ff */
[----:B------:R-:W-:Y:S01]  /*c900*/  SHFL.IDX PT, R131, R131, R76, 0x1c1f ;  /* 0x001c1f4c83837589 */ /* 0x000fe200000e0000 */
[----:B------:R-:W-:-:S03]  /*c910*/  MOV R111, R52 ;  /* 0x00000034006f7202 */ /* 0x000fc60000000f00 */
[----:B------:R-:W-:Y:S01]  /*c920*/  SHFL.IDX PT, R118, R133, R76, 0x1c1f ;  /* 0x001c1f4c85767589 */ /* 0x000fe200000e0000 */
[----:B------:R-:W-:-:S03]  /*c930*/  LOP3.LUT R40, R40, R41, RZ, 0x3c, !PT ;  /* 0x0000002928287212 */ /* 0x000fc600078e3cff */
[----:B------:R-:W-:Y:S01]  /*c940*/  SHFL.IDX PT, R107, R135, R76, 0x1c1f ;  /* 0x001c1f4c876b7589 */ /* 0x000fe200000e0000 */
[----:B------:R-:W-:-:S03]  /*c950*/  SEL R45, R145, R98, P0 ;  /* 0x00000062912d7207 */ /* 0x000fc60000000000 */
[----:B------:R-:W-:Y:S01]  /*c960*/  SHFL.IDX PT, R67, R137, R76, 0x1c1f ;  /* 0x001c1f4c89437589 */ /* 0x000fe200000e0000 */
[----:B------:R-:W-:Y:S01]  /*c970*/  SEL R47, R98, R145, P0 ;  /* 0x00000091622f7207 */ /* 0x000fe20000000000 */
[----:B------:R-:W-:Y:S01]  /*c980*/  BAR.SYNC.DEFER_BLOCKING 0x1, 0x100 ;  /* 0x0044000000007b1d */ /* 0x000fe20000010000 */
[----:B------:R-:W-:Y:S01]  /*c990*/  SEL R52, R117, R56, P0 ;  /* 0x0000003875347207 */ /* 0x000fe20000000000 */
[----:B------:R-:W-:Y:S01]  /*c9a0*/  IMAD.X R41, RZ, RZ, R43, P4 ;  /* 0x000000ffff297224 */ /* 0x000fe200020e062b */
[----:B--2---:R-:W-:Y:S02]  /*c9b0*/  SEL R53, R149, R58, P0 ;  /* 0x0000003a95357207 */ /* 0x004fe40000000000 */
[----:B------:R-:W-:Y:S01]  /*c9c0*/  SEL R55, R58, R149, P0 ;  /* 0x000000953a377207 */ /* 0x000fe20000000000 */
[----:B------:R-:W-:Y:S01]  /*c9d0*/  SHFL.IDX PT, R75, R139, R76, 0x1c1f ;  /* 0x001c1f4c8b4b7589 */ /* 0x000fe200000e0000 */
[----:B-1----:R-:W-:-:S03]  /*c9e0*/  SEL R58, R80, R119, P0 ;  /* 0x00000077503a7207 */ /* 0x002fc60000000000 */
        /* <DEDUP_REMOVED lines=10> */
[----:B------:R-:W-:-:S03]  /*ca90*/  IADD3 R29, P4, R42, 0x7000, RZ ;  /* 0x000070002a1d7810 */ /* 0x000fc60007f9e0ff */
[----:B------:R-:W1:Y:S04]  /*caa0*/  SHFL.IDX PT, R122, R85, R54, 0x1c1f ;  /* 0x001c1f36557a7589 */ /* 0x000e6800000e0000 */
[----:B------:R-:W-:Y:S04]  /*cab0*/  SHFL.IDX PT, R86, R86, R54, 0x1c1f ;  /* 0x001c1f3656567589 */ /* 0x000fe800000e0000 */
[----:B------:R-:W-:Y:S04]  /*cac0*/  SHFL.IDX PT, R87, R87, R54, 0x1c1f ;  /* 0x001c1f3657577589 */ /* 0x000fe800000e0000 */
[----:B------:R-:W-:Y:S04]  /*cad0*/  SHFL.IDX PT, R88, R88, R54, 0x1c1f ;  /* 0x001c1f3658587589 */ /* 0x000fe800000e0000 */
[----:B------:R-:W-:Y:S04]  /*cae0*/  SHFL.IDX PT, R76, R89, R54, 0x1c1f ;  /* 0x001c1f36594c7589 */ /* 0x000fe800000e0000 */
[----:B------:R-:W-:Y:S04]  /*caf0*/  SHFL.IDX PT, R90, R90, R54, 0x1c1f ;  /* 0x001c1f365a5a7589 */ /* 0x000fe800000e0000 */
[----:B------:R-:W-:Y:S04]  /*cb00*/  SHFL.IDX PT, R91, R91, R54, 0x1c1f ;  /* 0x001c1f365b5b7589 */ /* 0x000fe800000e0000 */
[----:B------:R-:W-:Y:S04]  /*cb10*/  SHFL.IDX PT, R92, R92, R54, 0x1c1f ;  /* 0x001c1f365c5c7589 */ /* 0x000fe800000e0000 */
[----:B------:R-:W2:Y:S04]  /*cb20*/  SHFL.IDX PT, R126, R101, R54, 0x1c1f ;  /* 0x001c1f36657e7589 */ /* 0x000ea800000e0000 */
[----:B------:R-:W2:Y:S04]  /*cb30*/  SHFL.IDX PT, R102, R102, R54, 0x1c1f ;  /* 0x001c1f3666667589 */ /* 0x000ea800000e0000 */
[----:B------:R-:W2:Y:S04]  /*cb40*/  SHFL.IDX PT, R128, R103, R54, 0x1c1f ;  /* 0x001c1f3667807589 */ /* 0x000ea800000e0000 */
[----:B------:R-:W2:Y:S04]  /*cb50*/  SHFL.IDX PT, R130, R105, R54, 0x1c1f ;  /* 0x001c1f3669827589 */ /* 0x000ea800000e0000 */
[----:B------:R-:W2:Y:S04]  /*cb60*/  SHFL.IDX PT, R132, R109, R54, 0x1c1f ;  /* 0x001c1f366d847589 */ /* 0x000ea800000e0000 */
[----:B------:R-:W2:Y:S04]  /*cb70*/  SHFL.IDX PT, R79, R110, R54, 0x1c1f ;  /* 0x001c1f366e4f7589 */ /* 0x000ea800000e0000 */
[----:B------:R-:W2:Y:S04]  /*cb80*/  SHFL.IDX PT, R113, R113, R54, 0x1c1f ;  /* 0x001c1f3671717589 */ /* 0x000ea800000e0000 */
[----:B------:R4:W2:Y:S01]  /*cb90*/  SHFL.IDX PT, R114, R114, R54, 0x1c1f ;  /* 0x001c1f3672727589 */ /* 0x0008a200000e0000 */
[----:B------:R-:W-:Y:S01]  /*cba0*/  SHF.R.U64 R32, R32, 0x3, RZ ;  /* 0x0000000320207819 */ /* 0x000fe200000012ff */
[----:B------:R-:W-:Y:S01]  /*cbb0*/  UIMAD UR5, UR10, UR8, URZ ;  /* 0x000000080a0572a4 */ /* 0x000fe2000f8e023f */
[----:B------:R-:W-:Y:S01]  /*cbc0*/  LOP3.LUT R28, R29, 0x380, RZ, 0xc0, !PT ;  /* 0x000003801d1c7812 */ /* 0x000fe200078ec0ff */
[----:B------:R3:W-:Y:S01]  /*cbd0*/  STSM.16.M88.4 [R104], R44 ;  /* 0x0000002c68007844 */ /* 0x0007e20000000200 */
[----:B----4-:R-:W-:-:S02]  /*cbe0*/  SEL R54, R56, R117, P0 ;  /* 0x0000007538367207 */ /* 0x010fc40000000000 */
[----:B------:R-:W-:Y:S01]  /*cbf0*/  SEL R56, R119, R80, P0 ;  /* 0x0000005077387207 */ /* 0x000fe20000000000 */
[----:B------:R-:W-:Y:S01]  /*cc00*/  VIADD R80, R17, UR36 ;  /* 0x0000002411507c36 */ /* 0x000fe20008000000 */
[----:B------:R-:W-:Y:S01]  /*cc10*/  SEL R48, R50, R49, P0 ;  /* 0x0000003132307207 */ /* 0x000fe20000000000 */
[----:B------:R-:W-:Y:S01]  /*cc20*/  UIMAD.WIDE.U32 UR6, UR42, UR8, URZ ;  /* 0x000000082a0672a5 */ /* 0x000fe2000f8e003f */
[----:B------:R-:W-:Y:S01]  /*cc30*/  LOP3.LUT R32, R32, R33, RZ, 0x3c, !PT ;  /* 0x0000002120207212 */ /* 0x000fe200078e3cff */
[----:B------:R-:W-:Y:S01]  /*cc40*/  UIMAD UR5, UR42, UR9, UR5 ;  /* 0x000000092a0572a4 */ /* 0x000fe2000f8e0205 */
[----:B------:R-:W-:Y:S01]  /*cc50*/  SEL R50, R49, R50, P0 ;  /* 0x0000003231327207 */ /* 0x000fe20000000000 */
[----:B---3--:R-:W-:Y:S01]  /*cc60*/  @P3 IMAD.HI.U32 R44, R80, R77, RZ ;  /* 0x0000004d502c3227 */ /* 0x008fe200078e00ff */
[----:B------:R-:W-:Y:S01]  /*cc70*/  SEL R49, R147, R94, P0 ;  /* 0x0000005e93317207 */ /* 0x000fe20000000000 */
[----:B------:R-:W-:Y:S01]  /*cc80*/  USHF.R.S32.HI UR12, URZ, 0x1f, UR45 ;  /* 0x0000001f3f0c7899 */ /* 0x000fe2000801142d */
[----:B------:R-:W-:Y:S01]  /*cc90*/  SEL R51, R94, R147, P0 ;  /* 0x000000935e337207 */ /* 0x000fe20000000000 */
[----:B------:R-:W-:Y:S01]  /*cca0*/  IMAD.X R33, RZ, RZ, R43, P1 ;  /* 0x000000ffff217224 */ /* 0x000fe200008e062b */
[----:B------:R-:W-:Y:S01]  /*ccb0*/  IADD3 R27, P1, R42, 0xa000, RZ ;  /* 0x0000a0002a1b7810 */ /* 0x000fe20007f3e0ff */
[----:B------:R-:W-:Y:S01]  /*ccc0*/  IMAD.MOV.U32 R77, RZ, RZ, R80 ;  /* 0x000000ffff4d7224 */ /* 0x000fe200078e0050 */
[----:B------:R-:W-:Y:S01]  /*ccd0*/  SHF.R.U64 R28, R28, 0x3, RZ ;  /* 0x000000031c1c7819 */ /* 0x000fe200000012ff */
[----:B------:R-:W-:Y:S01]  /*cce0*/  ULDC.64 UR8, c[0x0][0xb98] ;  /* 0x0002e60000087ab9 */ /* 0x000fe20000000a00 */
[----:B------:R-:W-:Y:S01]  /*ccf0*/  SEL R57, R151, R60, P0 ;  /* 0x0000003c97397207 */ /* 0x000fe20000000000 */
[----:B------:R-:W-:Y:S01]  /*cd00*/  UIADD3 UR7, UR7, UR5, URZ ;  /* 0x0000000507077290 */ /* 0x000fe2000fffe03f */
[----:B------:R-:W-:Y:S01]  /*cd10*/  SEL R59, R60, R151, P0 ;  /* 0x000000973c3b7207 */ /* 0x000fe20000000000 */
[----:B------:R-:W-:Y:S01]  /*cd20*/  UIMAD UR5, UR12, UR8, URZ ;  /* 0x000000080c0572a4 */ /* 0x000fe2000f8e023f */
[----:B0-----:R-:W-:Y:S01]  /*cd30*/  @P3 SHF.R.U32.HI R77, RZ, R81, R44 ;  /* 0x00000051ff4d3219 */ /* 0x001fe2000001162c */
[----:B------:R0:W-:Y:S01]  /*cd40*/  STSM.16.M88.4 [R140], R48 ;  /* 0x000000308c007844 */ /* 0x0001e20000000200 */
[----:B------:R-:W-:-:S02]  /*cd50*/  SEL R60, R121, R62, P0 ;  /* 0x0000003e793c7207 */ /* 0x000fc40000000000 */
[----:B------:R-:W-:Y:S01]  /*cd60*/  LOP3.LUT R26, R27, 0x380, RZ, 0xc0, !PT ;  /* 0x000003801b1a7812 */ /* 0x000fe200078ec0ff */
[----:B------:R-:W-:Y:S01]  /*cd70*/  STSM.16.M88.4 [R138], R52 ;  /* 0x000000348a007844 */ /* 0x000fe20000000200 */
[----:B------:R-:W-:Y:S02]  /*cd80*/  SEL R62, R62, R121, P0 ;  /* 0x000000793e3e7207 */ /* 0x000fe40000000000 */
[----:B------:R-:W-:Y:S02]  /*cd90*/  SEL R61, R153, R96, P0 ;  /* 0x00000060993d7207 */ /* 0x000fe40000000000 */
[----:B------:R-:W-:Y:S01]  /*cda0*/  SEL R63, R96, R153, P0 ;  /* 0x00000099603f7207 */ /* 0x000fe20000000000 */
[----:B------:R3:W-:Y:S01]  /*cdb0*/  STSM.16.M88.4 [R136], R56 ;  /* 0x0000003888007844 */ /* 0x0007e20000000200 */
[----:B------:R-:W-:Y:S01]  /*cdc0*/  LOP3.LUT R28, R28, R29, RZ, 0x3c, !PT ;  /* 0x0000001d1c1c7212 */ /* 0x000fe200078e3cff */
[----:B------:R-:W-:Y:S01]  /*cdd0*/  IMAD.X R29, RZ, RZ, R43, P4 ;  /* 0x000000ffff1d7224 */ /* 0x000fe200020e062b */
[----:B------:R-:W-:-:S02]  /*cde0*/  SEL R44, R123, R82, P0 ;  /* 0x000000527b2c7207 */ /* 0x000fc40000000000 */
[----:B------:R-:W-:Y:S02]  /*cdf0*/  SEL R46, R82, R123, P0 ;  /* 0x0000007b522e7207 */ /* 0x000fe40000000000 */
[----:B------:R-:W-:Y:S02]  /*ce00*/  SEL R45, R155, R78, P0 ;  /* 0x0000004e9b2d7207 */ /* 0x000fe40000000000 */
[----:B------:R-:W-:Y:S01]  /*ce10*/  SEL R47, R78, R155, P0 ;  /* 0x0000009b4e2f7207 */ /* 0x000fe20000000000 */
[----:B------:R-:W-:Y:S01]  /*ce20*/  UIMAD UR5, UR45, UR9, UR5 ;  /* 0x000000092d0572a4 */ /* 0x000fe2000f8e0205 */
[----:B0-----:R-:W-:Y:S02]  /*ce30*/  SEL R48, R125, R120, P0 ;  /* 0x000000787d307207 */ /* 0x001fe40000000000 */
[----:B------:R-:W-:Y:S02]  /*ce40*/  SEL R50, R120, R125, P0 ;  /* 0x0000007d78327207 */ /* 0x000fe40000000000 */
[----:B------:R-:W-:Y:S01]  /*ce50*/  SEL R49, R157, R124, P0 ;  /* 0x0000007c9d317207 */ /* 0x000fe20000000000 */
[----:B---3--:R-:W-:Y:S01]  /*ce60*/  IMAD.MOV R56, RZ, RZ, -R77 ;  /* 0x000000ffff387224 */ /* 0x008fe200078e0a4d */
[----:B------:R-:W-:Y:S01]  /*ce70*/  SEL R51, R124, R157, P0 ;  /* 0x0000009d7c337207 */ /* 0x000fe20000000000 */
[----:B------:R-:W-:Y:S01]  /*ce80*/  UIMAD.WIDE.U32 UR6, UR45, UR8, UR6 ;  /* 0x000000082d0672a5 */ /* 0x000fe2000f8e0006 */
[----:B------:R-:W-:-:S02]  /*ce90*/  IADD3 R9, P4, R42, 0xd000, RZ ;  /* 0x0000d0002a097810 */ /* 0x000fc40007f9e0ff */
[----:B------:R-:W-:Y:S02]  /*cea0*/  SEL R52, R127, R84, P0 ;  /* 0x000000547f347207 */ /* 0x000fe40000000000 */
[----:B------:R-:W-:Y:S02]  /*ceb0*/  SEL R54, R84, R127, P0 ;  /* 0x0000007f54367207 */ /* 0x000fe40000000000 */
[----:B------:R-:W-:Y:S02]  /*cec0*/  SEL R53, R159, R100, P0 ;  /* 0x000000649f357207 */ /* 0x000fe40000000000 */
[----:B------:R-:W-:Y:S01]  /*ced0*/  SEL R55, R100, R159, P0 ;  /* 0x0000009f64377207 */ /* 0x000fe20000000000 */
[----:B------:R0:W-:Y:S01]  /*cee0*/  STSM.16.M88.4 [R134], R60 ;  /* 0x0000003c86007844 */ /* 0x0001e20000000200 */
[----:B------:R-:W-:Y:S01]  /*cef0*/  SHF.R.U64 R26, R26, 0x3, RZ ;  /* 0x000000031a1a7819 */ /* 0x000fe200000012ff */
[--C-:B------:R-:W-:Y:S01]  /*cf00*/  IMAD.X R13, RZ, RZ, R43.reuse, P2 ;  /* 0x000000ffff0d7224 */ /* 0x100fe200010e062b */
[----:B------:R-:W-:Y:S01]  /*cf10*/  LOP3.LUT R8, R9, 0x380, RZ, 0xc0, !PT ;  /* 0x0000038009087812 */ /* 0x000fe200078ec0ff */
[----:B------:R-:W-:Y:S01]  /*cf20*/  STSM.16.M88.4 [R116], R44 ;  /* 0x0000002c74007844 */ /* 0x000fe20000000200 */
[----:B------:R-:W-:Y:S01]  /*cf30*/  LOP3.LUT R26, R26, R27, RZ, 0x3c, !PT ;  /* 0x0000001b1a1a7212 */ /* 0x000fe200078e3cff */
[----:B------:R-:W-:Y:S01]  /*cf40*/  IMAD.X R27, RZ, RZ, R43, P1 ;  /* 0x000000ffff1b7224 */ /* 0x000fe200008e062b */
[C---:B------:R-:W-:Y:S01]  /*cf50*/  IADD3 R35, P6, R42.reuse, 0x5000, RZ ;  /* 0x000050002a237810 */ /* 0x040fe20007fde0ff */
[----:B------:R3:W-:Y:S01]  /*cf60*/  STSM.16.M88.4 [R111], R48 ;  /* 0x000000306f007844 */ /* 0x0007e20000000200 */
[----:B------:R-:W-:Y:S01]  /*cf70*/  IADD3 R31, P5, R42, 0x6000, RZ ;  /* 0x000060002a1f7810 */ /* 0x000fe20007fbe0ff */
[----:B------:R-:W-:-:S02]  /*cf80*/  ULDC.64 UR8, c[0x0][0xae8] ;  /* 0x0002ba0000087ab9 */ /* 0x000fc40000000a00 */
[----:B------:R4:W-:Y:S01]  /*cf90*/  STSM.16.M88.4 [R106], R52 ;  /* 0x000000346a007844 */ /* 0x0009e20000000200 */
[----:B0-----:R-:W-:Y:S01]  /*cfa0*/  IMAD R61, R5, R56, R80 ;  /* 0x00000038053d7224 */ /* 0x001fe200078e0250 */
[----:B------:R-:W-:Y:S02]  /*cfb0*/  SHF.R.U64 R8, R8, 0x3, RZ ;  /* 0x0000000308087819 */ /* 0x000fe400000012ff */
[----:B------:R-:W-:Y:S02]  /*cfc0*/  LOP3.LUT R34, R35, 0x380, RZ, 0xc0, !PT ;  /* 0x0000038023227812 */ /* 0x000fe400078ec0ff */
[----:B------:R-:W-:Y:S02]  /*cfd0*/  LOP3.LUT R30, R31, 0x380, RZ, 0xc0, !PT ;  /* 0x000003801f1e7812 */ /* 0x000fe400078ec0ff */
[----:B---3--:R-:W-:Y:S02]  /*cfe0*/  SHF.R.S32.HI R49, RZ, 0x1f, R77 ;  /* 0x0000001fff317819 */ /* 0x008fe4000001144d */
[----:B------:R-:W-:Y:S01]  /*cff0*/  IADD3 R48, P1, R77, UR6, RZ ;  /* 0x000000064d307c10 */ /* 0x000fe2000ff3e0ff */
[----:B----4-:R-:W-:Y:S01]  /*d000*/  IMAD.U32 R52, RZ, RZ, UR5 ;  /* 0x00000005ff347e24 */ /* 0x010fe2000f8e00ff */
[----:B------:R-:W-:-:S02]  /*d010*/  SHF.R.S32.HI R50, RZ, 0x1f, R61 ;  /* 0x0000001fff327819 */ /* 0x000fc4000001143d */
[----:B-1----:R-:W-:Y:S02]  /*d020*/  SEL R58, R122, R129, P0 ;  /* 0x000000817a3a7207 */ /* 0x002fe40000000000 */
[----:B--2---:R-:W-:Y:S02]  /*d030*/  SEL R57, R161, R126, P0 ;  /* 0x0000007ea1397207 */ /* 0x004fe40000000000 */
[----:B------:R-:W-:Y:S02]  /*d040*/  SEL R59, R126, R161, P0 ;  /* 0x000000a17e3b7207 */ /* 0x000fe40000000000 */
[----:B------:R-:W-:Y:S02]  /*d050*/  SEL R44, R131, R86, P0 ;  /* 0x00000056832c7207 */ /* 0x000fe40000000000 */
[----:B------:R-:W-:Y:S02]  /*d060*/  SEL R46, R86, R131, P0 ;  /* 0x00000083562e7207 */ /* 0x000fe40000000000 */
[----:B------:R-:W-:-:S02]  /*d070*/  SEL R45, R163, R102, P0 ;  /* 0x00000066a32d7207 */ /* 0x000fc40000000000 */
[----:B------:R-:W-:Y:S01]  /*d080*/  SEL R47, R102, R163, P0 ;  /* 0x000000a3662f7207 */ /* 0x000fe20000000000 */
[----:B------:R-:W-:Y:S01]  /*d090*/  VIADD R51, R195, UR36 ;  /* 0x00000024c3337c36 */ /* 0x000fe20008000000 */
[----:B------:R-:W-:Y:S01]  /*d0a0*/  IADD3.X R49, R49, UR7, R52, P1, !PT ;  /* 0x0000000731317c10 */ /* 0x000fe20008ffe434 */
[----:B------:R-:W-:Y:S01]  /*d0b0*/  ULDC.64 UR6, c[0x0][0xb88] ;  /* 0x0002e20000067ab9 */ /* 0x000fe20000000a00 */
[----:B------:R-:W-:Y:S01]  /*d0c0*/  LOP3.LUT R8, R8, R9, RZ, 0x3c, !PT ;  /* 0x0000000908087212 */ /* 0x000fe200078e3cff */
[----:B------:R-:W-:Y:S01]  /*d0d0*/  IMAD R50, R50, UR6, RZ ;  /* 0x0000000632327c24 */ /* 0x000fe2000f8e02ff */
[----:B------:R-:W-:Y:S02]  /*d0e0*/  LOP3.LUT R9, R42, 0x380, RZ, 0xc0, !PT ;  /* 0x000003802a097812 */ /* 0x000fe400078ec0ff */
[----:B------:R-:W-:Y:S02]  /*d0f0*/  SHF.R.U64 R34, R34, 0x3, RZ ;  /* 0x0000000322227819 */ /* 0x000fe400000012ff */
[----:B------:R-:W-:-:S02]  /*d100*/  SHF.R.U64 R30, R30, 0x3, RZ ;  /* 0x000000031e1e7819 */ /* 0x000fc400000012ff */
[----:B------:R-:W-:Y:S01]  /*d110*/  SEL R56, R129, R122, P0 ;  /* 0x0000007a81387207 */ /* 0x000fe20000000000 */
[----:B------:R-:W-:Y:S01]  /*d120*/  IMAD.WIDE.U32 R48, R61, UR6, R48 ;  /* 0x000000063d307c25 */ /* 0x000fe2000f8e0030 */
[----:B------:R-:W-:Y:S01]  /*d130*/  SHF.R.U64 R9, R9, 0x3, RZ ;  /* 0x0000000309097819 */ /* 0x000fe200000012ff */
[----:B------:R-:W-:Y:S01]  /*d140*/  ULDC UR5, c[0x0][0xa88] ;  /* 0x0002a20000057ab9 */ /* 0x000fe20000000800 */
[----:B------:R-:W-:Y:S01]  /*d150*/  LOP3.LUT R34, R34, R35, RZ, 0x3c, !PT ;  /* 0x0000002322227212 */ /* 0x000fe200078e3cff */
[----:B------:R-:W-:Y:S01]  /*d160*/  IMAD R61, R61, UR7, R50 ;  /* 0x000000073d3d7c24 */ /* 0x000fe2000f8e0232 */
[----:B------:R-:W-:Y:S01]  /*d170*/  LOP3.LUT R30, R30, R31, RZ, 0x3c, !PT ;  /* 0x0000001f1e1e7212 */ /* 0x000fe200078e3cff */
[--C-:B------:R-:W-:Y:S01]  /*d180*/  IMAD.X R35, RZ, RZ, R43.reuse, P6 ;  /* 0x000000ffff237224 */ /* 0x100fe200030e062b */
[C---:B------:R-:W-:Y:S01]  /*d190*/  IADD3 R15, P6, R42.reuse, 0xb000, RZ ;  /* 0x0000b0002a0f7810 */ /* 0x040fe20007fde0ff */
[--C-:B------:R-:W-:Y:S01]  /*d1a0*/  IMAD.X R31, RZ, RZ, R43.reuse, P5 ;  /* 0x000000ffff1f7224 */ /* 0x100fe200028e062b */
[----:B------:R-:W-:Y:S01]  /*d1b0*/  IADD3 R7, P5, R42, 0xc000, RZ ;  /* 0x0000c0002a077810 */ /* 0x000fe20007fbe0ff */
[----:B------:R-:W-:Y:S01]  /*d1c0*/  STSM.16.M88.4 [R66], R56 ;  /* 0x0000003842007844 */ /* 0x000fe20000000200 */
[----:B------:R-:W-:Y:S01]  /*d1d0*/  LOP3.LUT R42, R9, R42, RZ, 0x3c, !PT ;  /* 0x0000002a092a7212 */ /* 0x000fe200078e3cff */
[----:B------:R-:W-:Y:S01]  /*d1e0*/  ULDC.64 UR6, c[0x0][0xb50] ;  /* 0x0002d40000067ab9 */ /* 0x000fe20000000a00 */
[----:B------:R-:W-:Y:S01]  /*d1f0*/  IMAD.X R9, RZ, RZ, R43, P4 ;  /* 0x000000ffff097224 */ /* 0x000fe200020e062b */
[----:B------:R0:W-:Y:S01]  /*d200*/  STSM.16.M88.4 [R65], R44 ;  /* 0x0000002c41007844 */ /* 0x0001e20000000200 */
[----:B------:R-:W-:Y:S01]  /*d210*/  IMAD R100, R5, UR5, RZ ;  /* 0x0000000505647c24 */ /* 0x000fe2000f8e02ff */
[----:B------:R-:W-:-:S02]  /*d220*/  SEL R52, R118, R87, P0 ;  /* 0x0000005776347207 */ /* 0x000fc40000000000 */
[----:B------:R-:W-:Y:S02]  /*d230*/  SEL R54, R87, R118, P0 ;  /* 0x0000007657367207 */ /* 0x000fe40000000000 */
[----:B------:R-:W-:Y:S02]  /*d240*/  SEL R53, R165, R128, P0 ;  /* 0x00000080a5357207 */ /* 0x000fe40000000000 */
[----:B------:R-:W-:Y:S02]  /*d250*/  SEL R55, R128, R165, P0 ;  /* 0x000000a580377207 */ /* 0x000fe40000000000 */
[----:B------:R-:W-:Y:S02]  /*d260*/  LOP3.LUT P1, RZ, R193, 0x3, RZ, 0xc0, !PT ;  /* 0x00000003c1ff7812 */ /* 0x000fe4000782c0ff */
[C---:B------:R-:W-:Y:S01]  /*d270*/  LEA R50, P4, R48.reuse, UR6, 0x2 ;  /* 0x0000000630327c11 */ /* 0x040fe2000f8810ff */
[----:B0-----:R-:W-:Y:S02]  /*d280*/  IMAD.IADD R47, R49, 0x1, R61 ;  /* 0x00000001312f7824 */ /* 0x001fe400078e023d */
[C---:B------:R-:W-:Y:S01]  /*d290*/  VIADD R45, R51.reuse, 0x8 ;  /* 0x00000008332d7836 */ /* 0x040fe20000000000 */
[----:B------:R-:W-:Y:S01]  /*d2a0*/  ISETP.GE.OR P2, PT, R51, R100, P1 ;  /* 0x000000643300720c */ /* 0x000fe20000f46670 */
[----:B------:R0:W-:Y:S01]  /*d2b0*/  STSM.16.M88.4 [R64], R52 ;  /* 0x0000003440007844 */ /* 0x0001e20000000200 */
[----:B------:R-:W-:-:S02]  /*d2c0*/  LEA.HI.X R48, R48, UR7, R47, 0x2, P4 ;  /* 0x0000000730307c11 */ /* 0x000fc4000a0f142f */
[----:B------:R-:W-:Y:S02]  /*d2d0*/  ISETP.GE.OR P1, PT, R45, R100, P1 ;  /* 0x000000642d00720c */ /* 0x000fe40000f26670 */
        /* <DEDUP_REMOVED lines=10> */
[----:B------:R-:W-:Y:S01]  /*d380*/  SEL R77, R112, R79, P0 ;  /* 0x0000004f704d7207 */ /* 0x000fe20000000000 */
[----:B------:R-:W-:Y:S01]  /*d390*/  SHFL.IDX PT, R84, R50, RZ, 0x1c1f ;  /* 0x001c1fff32547589 */ /* 0x000fe200000e0000 */
[----:B------:R-:W-:-:S02]  /*d3a0*/  SEL R79, R79, R112, P0 ;  /* 0x000000704f4f7207 */ /* 0x000fc40000000000 */
[----:B------:R-:W-:Y:S01]  /*d3b0*/  SEL R88, R74, R91, P0 ;  /* 0x0000005b4a587207 */ /* 0x000fe20000000000 */
[----:B------:R-:W0:Y:S01]  /*d3c0*/  SHFL.IDX PT, R85, R48, RZ, 0x1c1f ;  /* 0x001c1fff30557589 */ /* 0x000e2200000e0000 */
[----:B------:R-:W-:Y:S02]  /*d3d0*/  SEL R90, R91, R74, P0 ;  /* 0x0000004a5b5a7207 */ /* 0x000fe40000000000 */
[----:B------:R-:W-:Y:S01]  /*d3e0*/  SEL R89, R108, R113, P0 ;  /* 0x000000716c597207 */ /* 0x000fe20000000000 */
[----:B------:R1:W-:Y:S01]  /*d3f0*/  SHFL.IDX PT, R94, R50, 0x1, 0x1c1f ;  /* 0x003c1f00325e7f89 */ /* 0x0003e200000e0000 */
[----:B------:R-:W-:Y:S02]  /*d400*/  SEL R91, R113, R108, P0 ;  /* 0x0000006c715b7207 */ /* 0x000fe40000000000 */
[----:B------:R-:W-:Y:S01]  /*d410*/  SEL R49, R175, R114, P0 ;  /* 0x00000072af317207 */ /* 0x000fe20000000000 */
[----:B------:R2:W3:Y:S01]  /*d420*/  SHFL.IDX PT, R95, R48, 0x1, 0x1c1f ;  /* 0x003c1f00305f7f89 */ /* 0x0004e200000e0000 */
[----:B------:R-:W-:-:S02]  /*d430*/  SEL R51, R114, R175, P0 ;  /* 0x000000af72337207 */ /* 0x000fc40000000000 */
[----:B-1----:R-:W-:Y:S01]  /*d440*/  SEL R50, R92, R73, P0 ;  /* 0x000000495c327207 */ /* 0x002fe20000000000 */
[----:B------:R-:W-:Y:S01]  /*d450*/  STSM.16.M88.4 [R71], R44 ;  /* 0x0000002c47007844 */ /* 0x000fe20000000200 */
[----:B--2---:R-:W-:-:S03]  /*d460*/  SEL R48, R73, R92, P0 ;  /* 0x0000005c49307207 */ /* 0x004fc60000000000 */
[----:B------:R-:W-:Y:S04]  /*d470*/  STSM.16.M88.4 [R69], R64 ;  /* 0x0000004045007844 */ /* 0x000fe80000000200 */
[----:B------:R-:W-:Y:S04]  /*d480*/  STSM.16.M88.4 [R68], R76 ;  /* 0x0000004c44007844 */ /* 0x000fe80000000200 */
[----:B------:R1:W-:Y:S04]  /*d490*/  STSM.16.M88.4 [R70], R88 ;  /* 0x0000005846007844 */ /* 0x0003e80000000200 */
[----:B------:R-:W-:Y:S01]  /*d4a0*/  STSM.16.M88.4 [R72], R48 ;  /* 0x0000003048007844 */ /* 0x000fe20000000200 */
[----:B------:R-:W-:Y:S01]  /*d4b0*/  BAR.SYNC.DEFER_BLOCKING 0x1, 0x100 ;  /* 0x0044000000007b1d */ /* 0x000fe20000010000 */
[----:B------:R-:W-:-:S05]  /*d4c0*/  UIMAD UR5, UR10, UR8, URZ ;  /* 0x000000080a0572a4 */ /* 0x000fca000f8e023f */
[----:B0-----:R-:W-:Y:S01]  /*d4d0*/  @!P2 ST.E desc[UR50][R84.64], R3 ;  /* 0x000000035400a985 */ /* 0x001fe2000c101932 */
[----:B------:R-:W-:Y:S01]  /*d4e0*/  UIMAD.WIDE.U32 UR6, UR42, UR8, URZ ;  /* 0x000000082a0672a5 */ /* 0x000fe2000f8e003f */
[----:B------:R-:W-:Y:S01]  /*d4f0*/  LOP3.LUT R6, R7, 0x380, RZ, 0xc0, !PT ;  /* 0x0000038007067812 */ /* 0x000fe200078ec0ff */
[----:B------:R-:W-:Y:S01]  /*d500*/  ULDC.64 UR10, c[0x0][0xaf0] ;  /* 0x0002bc00000a7ab9 */ /* 0x000fe20000000a00 */
[----:B---3--:R0:W-:Y:S04]  /*d510*/  @!P1 ST.E desc[UR50][R94.64], R0 ;  /* 0x000000005e009985 */ /* 0x0081e8000c101932 */
[----:B------:R2:W5:Y:S04]  /*d520*/  LD.E.128 R80, desc[UR50][R32.64] ;  /* 0x0000003220507980 */ /* 0x000568000c101d00 */
[----:B-1----:R1:W5:Y:S01]  /*d530*/  LD.E.128 R68, desc[UR50][R30.64] ;  /* 0x000000321e447980 */ /* 0x002362000c101d00 */
[----:B0-----:R-:W-:-:S03]  /*d540*/  IMAD R0, R23, 0x20, R192 ;  /* 0x0000002017007824 */ /* 0x001fc600078e02c0 */
[----:B------:R0:W5:Y:S01]  /*d550*/  LD.E.128 R92, desc[UR50][R8.64] ;  /* 0x00000032085c7980 */ /* 0x000162000c101d00 */
[----:B--2---:R-:W2:Y:S01]  /*d560*/  @P3 LDC R32, c[0x0][0xbec] ;  /* 0x0002fb00ff203b82 */ /* 0x004ea20000000800 */
[----:B------:R-:W-:Y:S01]  /*d570*/  UIMAD UR5, UR42, UR9, UR5 ;  /* 0x000000092a0572a4 */ /* 0x000fe2000f8e0205 */
[----:B------:R-:W-:Y:S01]  /*d580*/  LOP3.LUT R14, R15, 0x380, RZ, 0xc0, !PT ;  /* 0x000003800f0e7812 */ /* 0x000fe200078ec0ff */
[----:B------:R-:W-:Y:S01]  /*d590*/  UIMAD UR8, UR12, UR10, URZ ;  /* 0x0000000a0c0872a4 */ /* 0x000fe2000f8e023f */
[----:B------:R-:W-:Y:S01]  /*d5a0*/  SHF.R.U64 R6, R6, 0x3, RZ ;  /* 0x0000000306067819 */ /* 0x000fe200000012ff */
[----:B------:R-:W5:Y:S03]  /*d5b0*/  LD.E.128 R52, desc[UR50][R42.64] ;  /* 0x000000322a347980 */ /* 0x000f66000c101d00 */
[----:B-1----:R-:W1:Y:S01]  /*d5c0*/  @P3 LDC R31, c[0x0][0xbf0] ;  /* 0x0002fc00ff1f3b82 */ /* 0x002e620000000800 */
[----:B0-----:R-:W-:Y:S01]  /*d5d0*/  VIADD R9, R0, UR36 ;  /* 0x0000002400097c36 */ /* 0x001fe20008000000 */
[----:B------:R-:W-:Y:S01]  /*d5e0*/  UIADD3 UR7, UR7, UR5, URZ ;  /* 0x0000000507077290 */ /* 0x000fe2000fffe03f */
[----:B------:R-:W5:Y:S02]  /*d5f0*/  LD.E.128 R56, desc[UR50][R40.64] ;  /* 0x0000003228387980 */ /* 0x000f64000c101d00 */
[----:B------:R-:W-:Y:S01]  /*d600*/  IMAD.MOV.U32 R3, RZ, RZ, R9 ;  /* 0x000000ffff037224 */ /* 0x000fe200078e0009 */
[----:B------:R-:W-:Y:S01]  /*d610*/  UIMAD UR5, UR45, UR11, UR8 ;  /* 0x0000000b2d0572a4 */ /* 0x000fe2000f8e0208 */
[----:B------:R-:W-:Y:S01]  /*d620*/  SHF.R.U64 R14, R14, 0x3, RZ ;  /* 0x000000030e0e7819 */ /* 0x000fe200000012ff */
[----:B------:R-:W-:Y:S01]  /*d630*/  UIMAD.WIDE.U32 UR6, UR45, UR10, UR6 ;  /* 0x0000000a2d0672a5 */ /* 0x000fe2000f8e0006 */
[----:B------:R-:W-:Y:S01]  /*d640*/  LOP3.LUT R6, R6, R7, RZ, 0x3c, !PT ;  /* 0x0000000706067212 */ /* 0x000fe200078e3cff */
[----:B------:R-:W5:Y:S04]  /*d650*/  LD.E.128 R60, desc[UR50][R38.64] ;  /* 0x00000032263c7980 */ /* 0x000f68000c101d00 */
[----:B------:R-:W5:Y:S01]  /*d660*/  LD.E.128 R44, desc[UR50][R36.64] ;  /* 0x00000032242c7980 */ /* 0x000f62000c101d00 */
[----:B--2---:R-:W-:Y:S01]  /*d670*/  @P3 IMAD.HI.U32 R0, R9, R32, RZ ;  /* 0x0000002009003227 */ /* 0x004fe200078e00ff */
[----:B------:R-:W-:Y:S01]  /*d680*/  UIADD3 UR5, UR7, UR5, URZ ;  /* 0x0000000507057290 */ /* 0x000fe2000fffe03f */
[----:B------:R-:W-:Y:S01]  /*d690*/  LOP3.LUT R14, R14, R15, RZ, 0x3c, !PT ;  /* 0x0000000f0e0e7212 */ /* 0x000fe200078e3cff */
[----:B------:R-:W-:Y:S01]  /*d6a0*/  ULDC.64 UR8, c[0x0][0xae0] ;  /* 0x0002b80000087ab9 */ /* 0x000fe20000000a00 */
[--C-:B------:R-:W-:Y:S01]  /*d6b0*/  IMAD.X R7, RZ, RZ, R43.reuse, P5 ;  /* 0x000000ffff077224 */ /* 0x100fe200028e062b */
[----:B------:R-:W5:Y:S01]  /*d6c0*/  LD.E.128 R64, desc[UR50][R34.64] ;  /* 0x0000003222407980 */ /* 0x000f62000c101d00 */
[----:B-1----:R-:W-:Y:S01]  /*d6d0*/  @P3 SHF.R.U32.HI R3, RZ, R31, R0 ;  /* 0x0000001fff033219 */ /* 0x002fe20000011600 */
[----:B------:R-:W-:-:S02]  /*d6e0*/  IMAD.X R15, RZ, RZ, R43, P6 ;  /* 0x000000ffff0f7224 */ /* 0x000fc400030e062b */
[----:B------:R0:W5:Y:S01]  /*d6f0*/  LD.E.128 R96, desc[UR50][R6.64] ;  /* 0x0000003206607980 */ /* 0x000162000c101d00 */
[--C-:B------:R-:W-:Y:S01]  /*d700*/  SHF.R.S32.HI R0, RZ, 0x1f, R3.reuse ;  /* 0x0000001fff007819 */ /* 0x100fe20000011403 */
[----:B------:R-:W-:Y:S02]  /*d710*/  IMAD.MOV R8, RZ, RZ, -R3 ;  /* 0x000000ffff087224 */ /* 0x000fe400078e0a03 */
[----:B------:R-:W5:Y:S02]  /*d720*/  LD.E.128 R48, desc[UR50][R28.64] ;  /* 0x000000321c307980 */ /* 0x000f64000c101d00 */
[----:B------:R-:W-:Y:S02]  /*d730*/  IMAD R0, R0, UR8, RZ ;  /* 0x0000000800007c24 */ /* 0x000fe4000f8e02ff */
[----:B------:R-:W5:Y:S01]  /*d740*/  LD.E.128 R88, desc[UR50][R20.64] ;  /* 0x0000003214587980 */ /* 0x000f62000c101d00 */
[----:B------:R-:W-:Y:S02]  /*d750*/  IMAD R5, R5, R8, R9 ;  /* 0x0000000805057224 */ /* 0x000fe400078e0209 */
[----:B0-----:R-:W-:Y:S01]  /*d760*/  IMAD.U32 R7, RZ, RZ, UR7 ;  /* 0x00000007ff077e24 */ /* 0x001fe2000f8e00ff */
[----:B------:R-:W5:Y:S01]  /*d770*/  LD.E.128 R84, desc[UR50][R24.64] ;  /* 0x0000003218547980 */ /* 0x000f62000c101d00 */
[----:B------:R-:W-:Y:S01]  /*d780*/  IMAD.U32 R6, RZ, RZ, UR6 ;  /* 0x00000006ff067e24 */ /* 0x000fe2000f8e00ff */
[----:B------:R-:W-:Y:S01]  /*d790*/  ULDC.64 UR6, c[0x0][0xad8] ;  /* 0x0002b60000067ab9 */ /* 0x000fe20000000a00 */
[----:B------:R-:W-:Y:S01]  /*d7a0*/  IMAD.U32 R7, RZ, RZ, UR5 ;  /* 0x00000005ff077e24 */ /* 0x000fe2000f8e00ff */
[----:B------:R-:W5:Y:S01]  /*d7b0*/  LD.E.128 R72, desc[UR50][R26.64] ;  /* 0x000000321a487980 */ /* 0x000f62000c101d00 */
[----:B------:R-:W-:Y:S01]  /*d7c0*/  IMAD R9, R3, UR9, R0 ;  /* 0x0000000903097c24 */ /* 0x000fe2000f8e0200 */
[----:B------:R-:W-:-:S02]  /*d7d0*/  SHF.R.S32.HI R0, RZ, 0x1f, R5 ;  /* 0x0000001fff007819 */ /* 0x000fc40000011405 */
[----:B------:R-:W5:Y:S01]  /*d7e0*/  LD.E.128 R76, desc[UR50][R14.64] ;  /* 0x000000320e4c7980 */ /* 0x000f62000c101d00 */
[----:B------:R-:W-:-:S03]  /*d7f0*/  IMAD.WIDE.U32 R6, R3, UR8, R6 ;  /* 0x0000000803067c25 */ /* 0x000fc6000f8e0006 */
[----:B------:R-:W5:Y:S04]  /*d800*/  LD.E.128 R40, desc[UR50][R10.64] ;  /* 0x000000320a287980 */ /* 0x000f68000c101d00 */
[----:B------:R0:W5:Y:S01]  /*d810*/  LD.E.128 R36, desc[UR50][R12.64] ;  /* 0x000000320c247980 */ /* 0x000162000c101d00 */
[----:B------:R-:W-:Y:S01]  /*d820*/  @!PT LDS RZ, [RZ] ;  /* 0x00000000fffff984 */ /* 0x000fe20000000800 */
[----:B------:R-:W-:Y:S01]  /*d830*/  @!PT LDS RZ, [RZ] ;  /* 0x00000000fffff984 */ /* 0x000fe20000000800 */
[----:B------:R-:W-:Y:S01]  /*d840*/  @!PT LDS RZ, [RZ] ;  /* 0x00000000fffff984 */ /* 0x000fe20000000800 */
[----:B------:R-:W-:Y:S01]  /*d850*/  @!PT LDS RZ, [RZ] ;  /* 0x00000000fffff984 */ /* 0x000fe20000000800 */
[----:B------:R1:W-:Y:S06]  /*d860*/  MEMBAR.ALL.CTA ;  /* 0x0000000000007992 */ /* 0x0003ec0000008000 */
[----:B-1----:R-:W1:Y:S01]  /*d870*/  FENCE.VIEW.ASYNC.S ;  /* 0x00000000000073c6 */ /* 0x002e620000000000 */
[----:B------:R-:W-:-:S02]  /*d880*/  IMAD.IADD R7, R7, 0x1, R9 ;  /* 0x0000000107077824 */ /* 0x000fc400078e0209 */
[----:B------:R-:W-:Y:S02]  /*d890*/  IMAD R0, R0, UR6, RZ ;  /* 0x0000000600007c24 */ /* 0x000fe4000f8e02ff */
[----:B0-----:R-:W-:Y:S02]  /*d8a0*/  VIADD R13, R192, UR36 ;  /* 0x00000024c00d7c36 */ /* 0x001fe40008000000 */
        /* <DEDUP_REMOVED lines=12> */
[----:B-1----:R0:W1:Y:S01]  /*d970*/  SHFL.IDX PT, R11, R0, RZ, 0x181f ;  /* 0x00181fff000b7589 */ /* 0x00206200000e0000 */
[----:B------:R-:W-:Y:S01]  /*d980*/  ISETP.GE.AND P0, PT, R3, R100, PT ;  /* 0x000000640300720c */ /* 0x000fe20003f06270 */
[----:B------:R-:W-:Y:S01]  /*d990*/  BSSY B1, `(.L_x_932) ;  /* 0x0000015000017945 */ /* 0x000fe20003800000 */
[----:B------:R0:W-:Y:S01]  /*d9a0*/  SYNCS.ARRIVE.TRANS64.RED.A1T0 RZ, [R4+URZ], RZ ;  /* 0x000000ff04ff79a7 */ /* 0x0001e2000810043f */
[----:B------:R0:W2:Y:S02]  /*d9b0*/  SHFL.IDX PT, R3, R12, RZ, 0x181f ;  /* 0x00181fff0c037589 */ /* 0x0000a400000e0000 */
[----:B------:R-:W-:Y:S08]  /*d9c0*/  @P2 BRA `(.L_x_933) ;  /* 0x0000000000442947 */ /* 0x000ff00003800000 */
[----:B------:R-:W-:Y:S02]  /*d9d0*/  ULDC UR5, c[0x0][0xac8] ;  /* 0x0002b20000057ab9 */ /* 0x000fe40000000800 */
[----:B------:R-:W-:Y:S02]  /*d9e0*/  ISETP.GE.AND P5, PT, R16, UR5, PT ;  /* 0x0000000510007c0c */ /* 0x000fe4000bfa6270 */
[----:B------:R-:W-:Y:S02]  /*d9f0*/  ISETP.GE.AND P4, PT, R19, UR5, PT ;  /* 0x0000000513007c0c */ /* 0x000fe4000bf86270 */
[----:B------:R-:W-:Y:S02]  /*da00*/  ISETP.GE.AND P3, PT, R18, UR5, PT ;  /* 0x0000000512007c0c */ /* 0x000fe4000bf66270 */
[----:B------:R-:W-:-:S07]  /*da10*/  ISETP.GE.AND P2, PT, R22, UR5, PT ;  /* 0x0000000516007c0c */ /* 0x000fce000bf46270 */
[----:B01----:R-:W-:-:S04]  /*da20*/  @!P5 LEA R4, P6, R16, R11, 0x1 ;  /* 0x0000000b1004d211 */ /* 0x003fc800078c08ff */
        /* <DEDUP_REMOVED lines=11> */
.L_x_933:
[----:B------:R-:W-:Y:S05]  /*dae0*/  BSYNC B1 ;  /* 0x0000000000017941 */ /* 0x000fea0003800000 */
.L_x_932:
        /* <DEDUP_REMOVED lines=9> */
[CC--:B01----:R-:W-:Y:S02]  /*db80*/  @!P4 LEA R4, P6, R16.reuse, R11.reuse, 0x1 ;  /* 0x0000000b1004c211 */ /* 0x0c3fe400078c08ff */
[C---:B------:R-:W-:Y:S02]  /*db90*/  @!P3 LEA R6, P5, R19.reuse, R11, 0x1 ;  /* 0x0000000b1306b211 */ /* 0x040fe400078a08ff */
[----:B----4-:R-:W-:Y:S02]  /*dba0*/  @!P4 LEA.HI.X R5, R16, R3, R200, 0x1, P6 ;  /* 0x000000031005c211 */ /* 0x010fe400030f0cc8 */
[----:B------:R-:W-:Y:S02]  /*dbb0*/  @!P2 LEA R8, P6, R18, R11, 0x1 ;  /* 0x0000000b1208a211 */ /* 0x000fe400078c08ff */
[----:B------:R-:W-:Y:S01]  /*dbc0*/  @!P3 LEA.HI.X R7, R19, R3, R199, 0x1, P5 ;  /* 0x000000031307b211 */ /* 0x000fe200028f0cc7 */
[----:B-----5:R3:W-:Y:S01]  /*dbd0*/  @!P4 ST.E.128 desc[UR50][R4.64], R56 ;  /* 0x000000380400c985 */ /* 0x0207e2000c101d32 */
[----:B------:R-:W-:-:S02]  /*dbe0*/  @!P1 LEA R10, P5, R22, R11, 0x1 ;  /* 0x0000000b160a9211 */ /* 0x000fc400078a08ff */
[-C--:B------:R-:W-:Y:S01]  /*dbf0*/  @!P2 LEA.HI.X R9, R18, R3.reuse, R198, 0x1, P6 ;  /* 0x000000031209a211 */ /* 0x080fe200030f0cc6 */
[----:B------:R3:W-:Y:S01]  /*dc00*/  @!P3 ST.E.128 desc[UR50][R6.64], R64 ;  /* 0x000000400600b985 */ /* 0x0007e2000c101d32 */
[----:B------:R-:W-:-:S03]  /*dc10*/  @!P1 LEA.HI.X R11, R22, R3, R197, 0x1, P5 ;  /* 0x00000003160b9211 */ /* 0x000fc600028f0cc5 */
[----:B------:R3:W-:Y:S04]  /*dc20*/  @!P2 ST.E.128 desc[UR50][R8.64], R84 ;  /* 0x000000540800a985 */ /* 0x0007e8000c101d32 */
[----:B------:R3:W-:Y:S02]  /*dc30*/  @!P1 ST.E.128 desc[UR50][R10.64], R92 ;  /* 0x0000005c0a009985 */ /* 0x0007e4000c101d32 */
.L_x_935:
[----:B------:R-:W-:Y:S05]  /*dc40*/  BSYNC B1 ;  /* 0x0000000000017941 */ /* 0x000fea0003800000 */
.L_x_934:
        /* <DEDUP_REMOVED lines=9> */
[-C--:B01----:R-:W-:Y:S02]  /*dce0*/  @!P3 LEA R4, P6, R16, R11.reuse, 0x1 ;  /* 0x0000000b1004b211 */ /* 0x083fe400078c08ff */
[CC--:B------:R-:W-:Y:S02]  /*dcf0*/  @!P2 LEA R6, P5, R19.reuse, R11.reuse, 0x1 ;  /* 0x0000000b1306a211 */ /* 0x0c0fe400078a08ff */
[----:B------:R-:W-:Y:S02]  /*dd00*/  @!P1 LEA R8, P4, R18, R11, 0x1 ;  /* 0x0000000b12089211 */ /* 0x000fe400078808ff */
[----:B------:R-:W-:Y:S02]  /*dd10*/  @!P3 LEA.HI.X R5, R16, R3, R200, 0x1, P6 ;  /* 0x000000031005b211 */ /* 0x000fe400030f0cc8 */
[----:B------:R-:W-:Y:S02]  /*dd20*/  @!P0 LEA R10, P6, R22, R11, 0x1 ;  /* 0x0000000b160a8211 */ /* 0x000fe400078c08ff */
[-C--:B------:R-:W-:Y:S01]  /*dd30*/  @!P2 LEA.HI.X R7, R19, R3.reuse, R199, 0x1, P5 ;  /* 0x000000031307a211 */ /* 0x080fe200028f0cc7 */
[----:B-----5:R3:W-:Y:S01]  /*dd40*/  @!P3 ST.E.128 desc[UR50][R4.64], R60 ;  /* 0x0000003c0400b985 */ /* 0x0207e2000c101d32 */
[----:B------:R-:W-:-:S02]  /*dd50*/  @!P1 LEA.HI.X R9, R18, R3, R198, 0x1, P4 ;  /* 0x0000000312099211 */ /* 0x000fc400020f0cc6 */
[----:B------:R-:W-:Y:S01]  /*dd60*/  @!P0 LEA.HI.X R11, R22, R3, R197, 0x1, P6 ;  /* 0x00000003160b8211 */ /* 0x000fe200030f0cc5 */
[----:B------:R3:W-:Y:S04]  /*dd70*/  @!P2 ST.E.128 desc[UR50][R6.64], R68 ;  /* 0x000000440600a985 */ /* 0x0007e8000c101d32 */
[----:B------:R3:W-:Y:S04]  /*dd80*/  @!P1 ST.E.128 desc[UR50][R8.64], R72 ;  /* 0x0000004808009985 */ /* 0x0007e8000c101d32 */
[----:B------:R3:W-:Y:S02]  /*dd90*/  @!P0 ST.E.128 desc[UR50][R10.64], R40 ;  /* 0x000000280a008985 */ /* 0x0007e4000c101d32 */
.L_x_937:
[----:B------:R-:W-:Y:S05]  /*dda0*/  BSYNC B1 ;  /* 0x0000000000017941 */ /* 0x000fea0003800000 */
.L_x_936:
[----:B0-----:R-:W-:Y:S01]  /*ddb0*/  VIADD R3, R13, 0x60 ;  /* 0x000000600d037836 */ /* 0x001fe20000000000 */
[----:B-1-3--:R0:W1:Y:S04]  /*ddc0*/  SHFL.IDX PT, R11, R12, 0x3, 0x181f ;  /* 0x00781f000c0b7f89 */ /* 0x00a06800000e0000 */
[----:B------:R-:W-:Y:S01]  /*ddd0*/  ISETP.GE.AND P0, PT, R3, R100, PT ;  /* 0x000000640300720c */ /* 0x000fe20003f06270 */
[----:B------:R0:W3:-:S12]  /*dde0*/  SHFL.IDX PT, R15, R0, 0x3, 0x181f ;  /* 0x00781f00000f7f89 */ /* 0x0000d800000e0000 */
[----:B0-----:R-:W-:Y:S05]  /*ddf0*/  @P0 BRA `(.L_x_938) ;  /* 0x0000000c00200947 */ /* 0x001fea0003800000 */
[----:B------:R-:W-:Y:S02]  /*de00*/  ULDC UR5, c[0x0][0xac8] ;  /* 0x0002b20000057ab9 */ /* 0x000fe40000000800 */
[----:B------:R-:W-:Y:S02]  /*de10*/  ISETP.GE.AND P3, PT, R16, UR5, PT ;  /* 0x0000000510007c0c */ /* 0x000fe4000bf66270 */
[----:B------:R-:W-:Y:S02]  /*de20*/  ISETP.GE.AND P4, PT, R19, UR5, PT ;  /* 0x0000000513007c0c */ /* 0x000fe4000bf86270 */
[----:B------:R-:W-:-:S09]  /*de30*/  ISETP.GE.AND P5, PT, R18, UR5, PT ;  /* 0x0000000512007c0c */ /* 0x000fd2000bfa6270 */
[-C--:B---3--:R-:W-:Y:S02]  /*de40*/  @!P3 LEA R4, P0, R16, R15.reuse, 0x1 ;  /* 0x0000000f1004b211 */ /* 0x088fe400078008ff */
[CC--:B------:R-:W-:Y:S02]  /*de50*/  @!P4 LEA R6, P1, R19.reuse, R15.reuse, 0x1 ;  /* 0x0000000f1306c211 */ /* 0x0c0fe400078208ff */
[----:B------:R-:W-:Y:S02]  /*de60*/  @!P5 LEA R8, P2, R18, R15, 0x1 ;  /* 0x0000000f1208d211 */ /* 0x000fe400078408ff */
[-C--:B-1----:R-:W-:Y:S02]  /*de70*/  @!P3 LEA.HI.X R5, R16, R11.reuse, R200, 0x1, P0 ;  /* 0x0000000b1005b211 */ /* 0x082fe400000f0cc8 */
[-C--:B------:R-:W-:Y:S02]  /*de80*/  @!P4 LEA.HI.X R7, R19, R11.reuse, R199, 0x1, P1 ;  /* 0x0000000b1307c211 */ /* 0x080fe400008f0cc7 */
[----:B------:R-:W-:Y:S01]  /*de90*/  @!P5 LEA.HI.X R9, R18, R11, R198, 0x1, P2 ;  /* 0x0000000b1209d211 */ /* 0x000fe200010f0cc6 */
[----:B-----5:R0:W-:Y:S01]  /*dea0*/  @!P3 ST.E.128 desc[UR50][R4.64], R44 ;  /* 0x0000002c0400b985 */ /* 0x0201e2000c101d32 */
        /* <DEDUP_REMOVED lines=8> */
.L_x_931:
[----:B------:R-:W0:Y:S01]  /*df30*/  LDC R10, c[0x0][0xbe8] ;  /* 0x0002fa00ff0a7b82 */ /* 0x000e220000000800 */
[----:B------:R-:W-:Y:S01]  /*df40*/  ISETP.GE.AND P0, PT, R201, 0x80, PT ;  /* 0x00000080c900780c */ /* 0x000fe20003f06270 */
[----:B------:R-:W-:Y:S01]  /*df50*/  USHF.R.S32.HI UR8, URZ, 0x1f, UR42 ;  /* 0x0000001f3f087899 */ /* 0x000fe2000801142a */
[----:B------:R-:W-:Y:S01]  /*df60*/  BSSY B1, `(.L_x_939) ;  /* 0x000002f000017945 */ /* 0x000fe20003800000 */
[----:B------:R-:W-:Y:S01]  /*df70*/  USHF.R.S32.HI UR9, URZ, 0x1f, UR45 ;  /* 0x0000001f3f097899 */ /* 0x000fe2000801142d */
[----:B------:R-:W-:Y:S01]  /*df80*/  IMAD R8, R23, 0x20, R192 ;  /* 0x0000002017087824 */ /* 0x000fe200078e02c0 */
[----:B0-----:R-:W-:-:S13]  /*df90*/  ISETP.NE.AND P1, PT, R10, 0x1, PT ;  /* 0x000000010a00780c */ /* 0x001fda0003f25270 */
[----:B------:R-:W0:Y:S08]  /*dfa0*/  @P1 LDC R9, c[0x0][0xbec] ;  /* 0x0002fb00ff091b82 */ /* 0x000e300000000800 */
[----:B------:R-:W1:Y:S01]  /*dfb0*/  @P1 LDC R11, c[0x0][0xbf0] ;  /* 0x0002fc00ff0b1b82 */ /* 0x000e620000000800 */
[----:B------:R-:W-:Y:S05]  /*dfc0*/  @P0 BRA `(.L_x_940) ;  /* 0x0000000000a00947 */ /* 0x000fea0003800000 */
[----:B------:R-:W2:Y:S01]  /*dfd0*/  S2R R0, SR_TID.X ;  /* 0x0000000000007919 */ /* 0x000ea20000002100 */
[----:B------:R-:W3:Y:S01]  /*dfe0*/  LDC R5, c[0x0][0xbe8] ;  /* 0x0002fa00ff057b82 */ /* 0x000ee20000000800 */
[----:B------:R-:W-:Y:S01]  /*dff0*/  IMAD.U32 R6, RZ, RZ, UR36 ;  /* 0x00000024ff067e24 */ /* 0x000fe2000f8e00ff */
[----:B------:R-:W-:Y:S02]  /*e000*/  ULDC UR5, c[0x0][0xa88] ;  /* 0x0002a20000057ab9 */ /* 0x000fe40000000800 */
[----:B---3--:R-:W-:Y:S02]  /*e010*/  IMAD R3, R5, UR5, RZ ;  /* 0x0000000505037c24 */ /* 0x008fe4000f8e02ff */
[----:B--2---:R-:W-:-:S04]  /*e020*/  IADD3 R6, R6, -0x80, R0 ;  /* 0xffffff8006067810 */ /* 0x004fc80007ffe000 */
[----:B------:R-:W-:-:S13]  /*e030*/  ISETP.GE.AND P0, PT, R6, R3, PT ;  /* 0x000000030600720c */ /* 0x000fda0003f06270 */
[----:B------:R-:W-:Y:S05]  /*e040*/  @P0 BRA `(.L_x_940) ;  /* 0x0000000000800947 */ /* 0x000fea0003800000 */
[----:B------:R-:W-:Y:S01]  /*e050*/  ISETP.NE.AND P0, PT, R5, 0x1, PT ;  /* 0x000000010500780c */ /* 0x000fe20003f05270 */
[----:B------:R-:W-:Y:S01]  /*e060*/  ULDC.64 UR10, c[0x0][0xb90] ;  /* 0x0002e400000a7ab9 */ /* 0x000fe20000000a00 */
[----:B------:R-:W-:Y:S01]  /*e070*/  IMAD.MOV.U32 R4, RZ, RZ, R6 ;  /* 0x000000ffff047224 */ /* 0x000fe200078e0006 */
[----:B------:R-:W-:Y:S02]  /*e080*/  UIMAD UR5, UR8, UR10, URZ ;  /* 0x0000000a080572a4 */ /* 0x000fe4000f8e023f */
[----:B------:R-:W-:Y:S02]  /*e090*/  UIMAD.WIDE.U32 UR6, UR42, UR10, URZ ;  /* 0x0000000a2a0672a5 */ /* 0x000fe4000f8e003f */
[----:B------:R-:W-:-:S03]  /*e0a0*/  UIMAD UR5, UR42, UR11, UR5 ;  /* 0x0000000b2a0572a4 */ /* 0x000fc6000f8e0205 */
[----:B------:R-:W-:Y:S01]  /*e0b0*/  ULDC.64 UR10, c[0x0][0xb98] ;  /* 0x0002e600000a7ab9 */ /* 0x000fe20000000a00 */
[----:B------:R-:W-:Y:S02]  /*e0c0*/  UIADD3 UR7, UR7, UR5, URZ ;  /* 0x0000000507077290 */ /* 0x000fe4000fffe03f */
[----:B------:R-:W2:Y:S01]  /*e0d0*/  @P0 LDC R3, c[0x0][0xbec] ;  /* 0x0002fb00ff030b82 */ /* 0x000ea20000000800 */
[----:B------:R-:W-:Y:S02]  /*e0e0*/  UIMAD UR5, UR9, UR10, URZ ;  /* 0x0000000a090572a4 */ /* 0x000fe4000f8e023f */
[----:B------:R-:W-:Y:S02]  /*e0f0*/  UIMAD.WIDE.U32 UR6, UR45, UR10, UR6 ;  /* 0x0000000a2d0672a5 */ /* 0x000fe4000f8e0006 */
[----:B------:R-:W-:-:S03]  /*e100*/  UIMAD UR5, UR45, UR11, UR5 ;  /* 0x0000000b2d0572a4 */ /* 0x000fc6000f8e0205 */
[----:B------:R-:W3:Y:S01]  /*e110*/  @P0 LDC R7, c[0x0][0xbf0] ;  /* 0x0002fc00ff070b82 */ /* 0x000ee20000000800 */
[----:B------:R-:W-:Y:S01]  /*e120*/  ULDC.64 UR10, c[0x0][0xb88] ;  /* 0x0002e200000a7ab9 */ /* 0x000fe20000000a00 */
[----:B--2---:R-:W-:-:S05]  /*e130*/  @P0 IMAD.HI.U32 R0, R6, R3, RZ ;  /* 0x0000000306000227 */ /* 0x004fca00078e00ff */
[----:B---3--:R-:W-:-:S05]  /*e140*/  @P0 SHF.R.U32.HI R4, RZ, R7, R0 ;  /* 0x00000007ff040219 */ /* 0x008fca0000011600 */
[----:B------:R-:W-:-:S04]  /*e150*/  IMAD.MOV R3, RZ, RZ, -R4 ;  /* 0x000000ffff037224 */ /* 0x000fc800078e0a04 */
[----:B------:R-:W-:Y:S01]  /*e160*/  IMAD R3, R5, R3, R6 ;  /* 0x0000000305037224 */ /* 0x000fe200078e0206 */
[----:B------:R-:W-:Y:S01]  /*e170*/  SHF.R.S32.HI R5, RZ, 0x1f, R4 ;  /* 0x0000001fff057819 */ /* 0x000fe20000011404 */
[----:B------:R-:W-:Y:S01]  /*e180*/  IMAD.U32 R6, RZ, RZ, UR5 ;  /* 0x00000005ff067e24 */ /* 0x000fe2000f8e00ff */
[----:B------:R-:W-:Y:S02]  /*e190*/  IADD3 R4, P0, R4, UR6, RZ ;  /* 0x0000000604047c10 */ /* 0x000fe4000ff1e0ff */
[----:B------:R-:W-:Y:S02]  /*e1a0*/  SHF.R.S32.HI R0, RZ, 0x1f, R3 ;  /* 0x0000001fff007819 */ /* 0x000fe40000011403 */
[----:B------:R-:W-:Y:S01]  /*e1b0*/  IADD3.X R5, R5, UR7, R6, P0, !PT ;  /* 0x0000000705057c10 */ /* 0x000fe200087fe406 */
[----:B------:R-:W-:Y:S02]  /*e1c0*/  ULDC.64 UR6, c[0x0][0xb50] ;  /* 0x0002d40000067ab9 */ /* 0x000fe40000000a00 */
[----:B------:R-:W-:-:S02]  /*e1d0*/  IMAD R0, R0, UR10, RZ ;  /* 0x0000000a00007c24 */ /* 0x000fc4000f8e02ff */
[----:B------:R-:W-:-:S04]  /*e1e0*/  IMAD.WIDE.U32 R4, R3, UR10, R4 ;  /* 0x0000000a03047c25 */ /* 0x000fc8000f8e0004 */
[----:B------:R-:W-:Y:S01]  /*e1f0*/  IMAD R7, R3, UR11, R0 ;  /* 0x0000000b03077c24 */ /* 0x000fe2000f8e0200 */
[----:B------:R-:W-:-:S03]  /*e200*/  LEA R6, P0, R4, UR6, 0x2 ;  /* 0x0000000604067c11 */ /* 0x000fc6000f8010ff */
[----:B------:R-:W-:-:S05]  /*e210*/  IMAD.IADD R3, R5, 0x1, R7 ;  /* 0x0000000105037824 */ /* 0x000fca00078e0207 */
[----:B------:R-:W-:Y:S01]  /*e220*/  LEA.HI.X R7, R4, UR7, R3, 0x2, P0 ;  /* 0x0000000704077c11 */ /* 0x000fe200080f1403 */
[----:B------:R-:W-:-:S05]  /*e230*/  IMAD.MOV.U32 R3, RZ, RZ, -0x800000 ;  /* 0xff800000ff037424 */ /* 0x000fca00078e00ff */
[----:B------:R2:W-:Y:S02]  /*e240*/  STG.E desc[UR50][R6.64], R3 ;  /* 0x0000000306007986 */ /* 0x0005e4000c101932 */
.L_x_940:
[----:B------:R-:W-:Y:S05]  /*e250*/  BSYNC B1 ;  /* 0x0000000000017941 */ /* 0x000fea0003800000 */
.L_x_939:
[----:B------:R-:W-:Y:S01]  /*e260*/  ULDC.64 UR10, c[0x0][0xae8] ;  /* 0x0002ba00000a7ab9 */ /* 0x000fe20000000a00 */
[----:B------:R-:W-:Y:S01]  /*e270*/  VIADD R8, R8, UR36 ;  /* 0x0000002408087c36 */ /* 0x000fe20008000000 */
[----:B------:R-:W-:Y:S01]  /*e280*/  UIMAD UR5, UR8, UR10, URZ ;  /* 0x0000000a080572a4 */ /* 0x000fe2000f8e023f */
[----:B------:R-:W-:Y:S01]  /*e290*/  BSSY B1, `(.L_x_941) ;  /* 0x000003c000017945 */ /* 0x000fe20003800000 */
[----:B------:R-:W-:Y:S01]  /*e2a0*/  UIMAD.WIDE.U32 UR6, UR42, UR10, URZ ;  /* 0x0000000a2a0672a5 */ /* 0x000fe2000f8e003f */
[----:B0-----:R-:W-:Y:S01]  /*e2b0*/  @P1 IMAD.HI.U32 R0, R8, R9, RZ ;  /* 0x0000000908001227 */ /* 0x001fe200078e00ff */
[----:B------:R-:W-:-:S03]  /*e2c0*/  UIMAD UR5, UR42, UR11, UR5 ;  /* 0x0000000b2a0572a4 */ /* 0x000fc6000f8e0205 */
[----:B------:R-:W-:Y:S01]  /*e2d0*/  ULDC.64 UR10, c[0x0][0xaf0] ;  /* 0x0002bc00000a7ab9 */ /* 0x000fe20000000a00 */
[----:B------:R-:W-:Y:S01]  /*e2e0*/  UIADD3 UR7, UR7, UR5, URZ ;  /* 0x0000000507077290 */ /* 0x000fe2000fffe03f */
[----:B--2---:R-:W-:Y:S01]  /*e2f0*/  IMAD.MOV.U32 R3, RZ, RZ, R8 ;  /* 0x000000ffff037224 */ /* 0x004fe200078e0008 */
[----:B------:R-:W-:Y:S01]  /*e300*/  UIMAD UR5, UR9, UR10, URZ ;  /* 0x0000000a090572a4 */ /* 0x000fe2000f8e023f */
[----:B-1----:R-:W-:Y:S01]  /*e310*/  @P1 SHF.R.U32.HI R3, RZ, R11, R0 ;  /* 0x0000000bff031219 */ /* 0x002fe20000011600 */
[----:B------:R-:W-:Y:S02]  /*e320*/  UIMAD.WIDE.U32 UR6, UR45, UR10, UR6 ;  /* 0x0000000a2d0672a5 */ /* 0x000fe4000f8e0006 */
[----:B------:R-:W-:Y:S01]  /*e330*/  UIMAD UR5, UR45, UR11, UR5 ;  /* 0x0000000b2d0572a4 */ /* 0x000fe2000f8e0205 */
[--C-:B------:R-:W-:Y:S01]  /*e340*/  SHF.R.S32.HI R0, RZ, 0x1f, R3.reuse ;  /* 0x0000001fff007819 */ /* 0x100fe20000011403 */
[----:B------:R-:W-:Y:S01]  /*e350*/  IMAD.MOV R7, RZ, RZ, -R3 ;  /* 0x000000ffff077224 */ /* 0x000fe200078e0a03 */
[----:B------:R-:W-:Y:S01]  /*e360*/  ULDC.64 UR8, c[0x0][0xae0] ;  /* 0x0002b80000087ab9 */ /* 0x000fe20000000a00 */
[----:B------:R-:W-:-:S02]  /*e370*/  UIADD3 UR5, UR7, UR5, URZ ;  /* 0x0000000507057290 */ /* 0x000fc4000fffe03f */
[----:B------:R-:W-:Y:S02]  /*e380*/  IMAD.U32 R5, RZ, RZ, UR7 ;  /* 0x00000007ff057e24 */ /* 0x000fe4000f8e00ff */
[----:B------:R-:W-:Y:S02]  /*e390*/  IMAD R0, R0, UR8, RZ ;  /* 0x0000000800007c24 */ /* 0x000fe4000f8e02ff */
[----:B------:R-:W-:Y:S02]  /*e3a0*/  IMAD R7, R10, R7, R8 ;  /* 0x000000070a077224 */ /* 0x000fe400078e0208 */
[----:B------:R-:W-:Y:S01]  /*e3b0*/  IMAD.U32 R4, RZ, RZ, UR6 ;  /* 0x00000006ff047e24 */ /* 0x000fe2000f8e00ff */
[----:B------:R-:W-:Y:S01]  /*e3c0*/  ULDC.64 UR6, c[0x0][0xad8] ;  /* 0x0002b60000067ab9 */ /* 0x000fe20000000a00 */
[----:B------:R-:W-:Y:S01]  /*e3d0*/  IMAD.U32 R5, RZ, RZ, UR5 ;  /* 0x00000005ff057e24 */ /* 0x000fe2000f8e00ff */
[----:B------:R-:W-:Y:S01]  /*e3e0*/  ULDC UR5, c[0x0][0xa88] ;  /* 0x0002a20000057ab9 */ /* 0x000fe20000000800 */
[C---:B------:R-:W-:Y:S01]  /*e3f0*/  IMAD R9, R3.reuse, UR9, R0 ;  /* 0x0000000903097c24 */ /* 0x040fe2000f8e0200 */
[----:B------:R-:W-:Y:S01]  /*e400*/  SHF.R.S32.HI R0, RZ, 0x1f, R7 ;  /* 0x0000001fff007819 */ /* 0x000fe20000011407 */
[----:B------:R-:W-:-:S04]  /*e410*/  IMAD.WIDE.U32 R4, R3, UR8, R4 ;  /* 0x0000000803047c25 */ /* 0x000fc8000f8e0004 */
[----:B------:R-:W-:Y:S02]  /*e420*/  IMAD.IADD R5, R5, 0x1, R9 ;  /* 0x0000000105057824 */ /* 0x000fe400078e0209 */
[----:B------:R-:W-:Y:S02]  /*e430*/  IMAD R6, R0, UR6, RZ ;  /* 0x0000000600067c24 */ /* 0x000fe4000f8e02ff */
[----:B------:R-:W-:Y:S02]  /*e440*/  VIADD R8, R192, UR36 ;  /* 0x00000024c0087c36 */ /* 0x000fe40008000000 */
[----:B------:R-:W-:Y:S02]  /*e450*/  IMAD R9, R10, UR5, RZ ;  /* 0x000000050a097c24 */ /* 0x000fe4000f8e02ff */
[C---:B------:R-:W-:Y:S02]  /*e460*/  IMAD R3, R7.reuse, UR7, R6 ;  /* 0x0000000707037c24 */ /* 0x040fe4000f8e0206 */
[----:B------:R-:W-:Y:S01]  /*e470*/  IMAD.WIDE.U32 R4, R7, UR6, R4 ;  /* 0x0000000607047c25 */ /* 0x000fe2000f8e0004 */
[----:B------:R-:W-:Y:S01]  /*e480*/  ISETP.GE.AND P2, PT, R8, R9, PT ;  /* 0x000000090800720c */ /* 0x000fe20003f46270 */
[----:B------:R-:W-:-:S02]  /*e490*/  ULDC.64 UR6, c[0x0][0xa80] ;  /* 0x0002a00000067ab9 */ /* 0x000fc40000000a00 */
[----:B------:R-:W-:Y:S01]  /*e4a0*/  IMAD.IADD R3, R5, 0x1, R3 ;  /* 0x0000000105037824 */ /* 0x000fe200078e0203 */
[----:B------:R-:W-:Y:S01]  /*e4b0*/  LEA R6, P3, R4, UR6, 0x1 ;  /* 0x0000000604067c11 */ /* 0x000fe2000f8608ff */
[----:B------:R-:W-:-:S03]  /*e4c0*/  VIADD R0, R8, 0x20 ;  /* 0x0000002008007836 */ /* 0x000fc60000000000 */
[----:B------:R-:W-:Y:S01]  /*e4d0*/  LEA.HI.X R7, R4, UR7, R3, 0x1, P3 ;  /* 0x0000000704077c11 */ /* 0x000fe200098f0c03 */
[----:B------:R0:W1:Y:S01]  /*e4e0*/  SHFL.IDX PT, R5, R6, RZ, 0x181f ;  /* 0x00181fff06057589 */ /* 0x00006200000e0000 */
[-C--:B------:R-:W-:Y:S01]  /*e4f0*/  ISETP.GE.AND P1, PT, R0, R9.reuse, PT ;  /* 0x000000090000720c */ /* 0x080fe20003f26270 */
[----:B------:R-:W-:Y:S02]  /*e500*/  VIADD R0, R8, 0x40 ;  /* 0x0000004008007836 */ /* 0x000fe40000000000 */
[----:B------:R0:W2:Y:S03]  /*e510*/  SHFL.IDX PT, R3, R7, RZ, 0x181f ;  /* 0x00181fff07037589 */ /* 0x0000a600000e0000 */
[----:B------:R-:W-:Y:S01]  /*e520*/  ISETP.GE.AND P0, PT, R0, R9, PT ;  /* 0x000000090000720c */ /* 0x000fe20003f06270 */
[----:B------:R-:W-:-:S12]  /*e530*/  @P2 BRA `(.L_x_942) ;  /* 0x0000000000442947 */ /* 0x000fd80003800000 */
        /* <DEDUP_REMOVED lines=17> */
.L_x_942:
[----:B------:R-:W-:Y:S05]  /*e650*/  BSYNC B1 ;  /* 0x0000000000017941 */ /* 0x000fea0003800000 */
.L_x_941:
        /* <DEDUP_REMOVED lines=9> */
[CC--:B-1----:R-:W-:Y:S02]  /*e6f0*/  @!P4 LEA R10, P6, R16.reuse, R5.reuse, 0x1 ;  /* 0x00000005100ac211 */ /* 0x0c2fe400078c08ff */
[C---:B------:R-:W-:Y:S02]  /*e700*/  @!P3 LEA R12, P5, R19.reuse, R5, 0x1 ;  /* 0x00000005130cb211 */ /* 0x040fe400078a08ff */
        /* <DEDUP_REMOVED lines=10> */
.L_x_944:
[----:B------:R-:W-:Y:S05]  /*e7b0*/  BSYNC B1 ;  /* 0x0000000000017941 */ /* 0x000fea0003800000 */
.L_x_943:
        /* <DEDUP_REMOVED lines=10> */
[CC--:B------:R-:W-:Y:S02]  /*e860*/  @!P2 LEA R12, P5, R19.reuse, R5.reuse, 0x1 ;  /* 0x00000005130ca211 */ /* 0x0c0fe400078a08ff */
        /* <DEDUP_REMOVED lines=10> */
.L_x_946:
[----:B------:R-:W-:Y:S05]  /*e910*/  BSYNC B1 ;  /* 0x0000000000017941 */ /* 0x000fea0003800000 */
.L_x_945:
[----:B------:R-:W-:Y:S01]  /*e920*/  VIADD R0, R8, 0x60 ;  /* 0x0000006008007836 */ /* 0x000fe20000000000 */
[----:B0-----:R0:W0:Y:S04]  /*e930*/  SHFL.IDX PT, R3, R7, 0x3, 0x181f ;  /* 0x00781f0007037f89 */ /* 0x00102800000e0000 */
[----:B------:R-:W-:Y:S01]  /*e940*/  ISETP.GE.AND P0, PT, R0, R9, PT ;  /* 0x000000090000720c */ /* 0x000fe20003f06270 */
[----:B-1-3--:R1:W3:-:S12]  /*e950*/  SHFL.IDX PT, R5, R6, 0x3, 0x181f ;  /* 0x00781f0006057f89 */ /* 0x00a2d800000e0000 */
[----:B-1----:R-:W-:Y:S05]  /*e960*/  @P0 BRA `(.L_x_938) ;  /* 0x0000000000440947 */ /* 0x002fea0003800000 */
[----:B------:R-:W-:Y:S02]  /*e970*/  ULDC UR5, c[0x0][0xac8] ;  /* 0x0002b20000057ab9 */ /* 0x000fe40000000800 */
[----:B------:R-:W-:Y:S02]  /*e980*/  ISETP.GE.AND P3, PT, R16, UR5, PT ;  /* 0x0000000510007c0c */ /* 0x000fe4000bf66270 */
[----:B------:R-:W-:Y:S02]  /*e990*/  ISETP.GE.AND P2, PT, R19, UR5, PT ;  /* 0x0000000513007c0c */ /* 0x000fe4000bf46270 */
[----:B------:R-:W-:Y:S02]  /*e9a0*/  ISETP.GE.AND P1, PT, R18, UR5, PT ;  /* 0x0000000512007c0c */ /* 0x000fe4000bf26270 */
[----:B------:R-:W-:-:S07]  /*e9b0*/  ISETP.GE.AND P0, PT, R22, UR5, PT ;  /* 0x0000000516007c0c */ /* 0x000fce000bf06270 */
[-C--:B--234-:R-:W-:Y:S02]  /*e9c0*/  @!P3 LEA R6, P6, R16, R5.reuse, 0x1 ;  /* 0x000000051006b211 */ /* 0x09cfe400078c08ff */
        /* <DEDUP_REMOVED lines=11> */
.L_x_938:
[----:B------:R-:W-:Y:S05]  /*ea80*/  BSYNC B0 ;  /* 0x0000000000007941 */ /* 0x000fea0003800000 */
.L_x_930:
[----:B------:R-:W-:Y:S02]  /*ea90*/  ULDC UR5, c[0x0][0xc38] ;  /* 0x00030e0000057ab9 */ /* 0x000fe40000000800 */
[----:B------:R-:W-:-:S06]  /*eaa0*/  UISETP.GE.AND UP0, UPT, UR4, UR5, UPT ;  /* 0x000000050400728c */ /* 0x000fcc000bf06270 */
[----:B------:R-:W-:-:S13]  /*eab0*/  PLOP3.LUT P0, PT, PT, PT, UP0, 0x80, 0x0 ;  /* 0x000000000000781c */ /* 0x000fda0003f0f008 */
[----:B------:R-:W-:Y:S05]  /*eac0*/  @!P0 BRA `(.L_x_947) ;  /* 0xffffff2000c48947 */ /* 0x000fea000383ffff */
[----:B------:R-:W-:Y:S05]  /*ead0*/  EXIT ;  /* 0x000000000000794d */ /* 0x000fea0003800000 */
.L_x_845:
[----:B------:R-:W-:-:S08]  /*eae0*/  NOP ;  /* 0x0000000000007918 */ /* 0x000fd00000000000 */
[----:B------:R-:W0:-:S00]  /*eaf0*/  USETMAXREG.DEALLOC.CTAPOOL 0x18 ;  /* 0x00000018000079c8 */ /* 0x000e0000080e0500 */
[----:B0-----:R-:W2:Y:S01]  /*eb00*/  LDL.LU R2, [R1+0xc] ;  /* 0x00000c0001027983 */ /* 0x001ea20000300800 */
[----:B------:R-:W-:-:S05]  /*eb10*/  LOP3.LUT R0, R0, 0x3, RZ, 0xc0, !PT ;  /* 0x0000000300007812 */ /* 0x000fca00078ec0ff */
[----:B------:R-:W0:Y:S01]  /*eb20*/  S2UR UR6, SR_CTAID.X ;  /* 0x00000000000679c3 */ /* 0x000e220000002500 */
[----:B------:R-:W1:Y:S02]  /*eb30*/  SHFL.IDX PT, R0, R0, RZ, 0x1f ;  /* 0x00001fff00007589 */ /* 0x000e6400000e0000 */
[----:B-1----:R-:W-:-:S05]  /*eb40*/  ISETP.NE.AND P0, PT, R0, RZ, PT ;  /* 0x000000ff0000720c */ /* 0x002fca0003f05270 */
[----:B------:R-:W0:Y:S08]  /*eb50*/  LDC R0, c[0x0][0xc38] ;  /* 0x00030e00ff007b82 */ /* 0x000e300000000800 */
[----:B------:R-:W-:Y:S06]  /*eb60*/  @P0 BAR.ARV 0x4, 0x180 ;  /* 0x0106000000000b1d */ /* 0x000fec0000002000 */
[----:B--2---:R-:W-:-:S04]  /*eb70*/  LOP3.LUT R2, R2, 0xfffffffb, RZ, 0xc0, !PT ;  /* 0xfffffffb02027812 */ /* 0x004fc800078ec0ff */
[----:B------:R-:W-:Y:S02]  /*eb80*/  @P0 LOP3.LUT R2, R2, 0x4, RZ, 0xfc, !PT ;  /* 0x0000000402020812 */ /* 0x000fe400078efcff */
[----:B0-----:R-:W-:Y:S01]  /*eb90*/  ISETP.LE.AND P0, PT, R0, UR6, PT ;  /* 0x0000000600007c0c */ /* 0x001fe2000bf03270 */
[----:B------:R-:W-:Y:S02]  /*eba0*/  IMAD.MOV.U32 R0, RZ, RZ, 0x1 ;  /* 0x00000001ff007424 */ /* 0x000fe400078e00ff */
[----:B------:R0:W-:Y:S04]  /*ebb0*/  STL [R1+0xc], R2 ;  /* 0x00000c0201007387 */ /* 0x0001e80000100800 */
[----:B------:R0:W-:Y:S04]  /*ebc0*/  STL [R1], RZ ;  /* 0x000000ff01007387 */ /* 0x0001e80000100800 */
[----:B------:R0:W-:Y:S04]  /*ebd0*/  STL [R1+0x2c], RZ ;  /* 0x00002cff01007387 */ /* 0x0001e80000100800 */
[----:B------:R0:W-:Y:S01]  /*ebe0*/  STL [R1+0x8], R0 ;  /* 0x0000080001007387 */ /* 0x0001e20000100800 */
[----:B------:R-:W-:Y:S05]  /*ebf0*/  @P0 BRA `(.L_x_948) ;  /* 0x0000004000580947 */ /* 0x000fea0003800000 */
[----:B------:R-:W1:Y:S01]  /*ec00*/  S2R R7, SR_TID.X ;  /* 0x0000000000077919 */ /* 0x000e620000002100 */
        /* <DEDUP_REMOVED lines=9> */
[C---:B0-----:R-:W-:Y:S01]  /*eca0*/  IMAD.SHL.U32 R0, R7.reuse, 0x40, RZ ;  /* 0x0000004007007824 */ /* 0x041fe200078e00ff */
[C---:B------:R-:W-:Y:S01]  /*ecb0*/  LOP3.LUT P0, RZ, R7.reuse, 0x4, RZ, 0xc0, !PT ;  /* 0x0000000407ff7812 */ /* 0x040fe2000780c0ff */
[----:B------:R-:W-:-:S03]  /*ecc0*/  IMAD.SHL.U32 R3, R7, 0x8, RZ ;  /* 0x0000000807037824 */ /* 0x000fc600078e00ff */
[----:B------:R-:W-:-:S04]  /*ecd0*/  LOP3.LUT R2, R0, 0x180, RZ, 0xc0, !PT ;  /* 0x0000018000027812 */ /* 0x000fc800078ec0ff */
[----:B------:R-:W-:-:S04]  /*ece0*/  LOP3.LUT R2, R2, 0x10, R7, 0xf8, !PT ;  /* 0x0000001002027812 */ /* 0x000fc800078ef807 */
[----:B------:R-:W-:Y:S02]  /*ecf0*/  LOP3.LUT R5, R2, 0x30, R3, 0x78, !PT ;  /* 0x0000003002057812 */ /* 0x000fe400078e7803 */
[----:B------:R-:W-:Y:S02]  /*ed00*/  SHF.R.U32.HI R3, RZ, 0x5, R4 ;  /* 0x00000005ff037819 */ /* 0x000fe40000011604 */
[C---:B------:R-:W-:Y:S02]  /*ed10*/  LOP3.LUT R2, R0.reuse, 0x40, RZ, 0xc0, !PT ;  /* 0x0000004000027812 */ /* 0x040fe400078ec0ff */
[----:B------:R-:W-:-:S03]  /*ed20*/  LOP3.LUT R0, R0, 0x200, RZ, 0xc0, !PT ;  /* 0x0000020000007812 */ /* 0x000fc600078ec0ff */
[----:B------:R-:W-:-:S05]  /*ed30*/  IMAD R2, R3, 0x400, R2 ;  /* 0x0000040003027824 */ /* 0x000fca00078e0202 */
[----:B------:R-:W-:Y:S01]  /*ed40*/  IADD3 R5, R5, R2, R0 ;  /* 0x0000000205057210 */ /* 0x000fe20007ffe000 */
[----:B------:R-:W-:-:S04]  /*ed50*/  IMAD.SHL.U32 R2, R7, 0x80, RZ ;  /* 0x0000008007027824 */ /* 0x000fc800078e00ff */
[----:B------:R0:W-:Y:S01]  /*ed60*/  STL [R1+0x18], R5 ;  /* 0x0000180501007387 */ /* 0x0001e20000100800 */
[----:B------:R-:W-:-:S05]  /*ed70*/  LOP3.LUT R0, R2, 0x380, RZ, 0xc0, !PT ;  /* 0x0000038002007812 */ /* 0x000fca00078ec0ff */
[----:B------:R-:W-:Y:S02]  /*ed80*/  IMAD R3, R3, 0x10, R0 ;  /* 0x0000001003037824 */ /* 0x000fe400078e0200 */
[----:B------:R-:W-:Y:S01]  /*ed90*/  IMAD.SHL.U32 R0, R7, 0x10, RZ ;  /* 0x0000001007007824 */ /* 0x000fe200078e00ff */
[----:B0-----:R-:W-:-:S04]  /*eda0*/  SHF.R.U32.HI R5, RZ, 0x3, R4 ;  /* 0x00000003ff057819 */ /* 0x001fc80000011604 */
[----:B------:R-:W-:-:S04]  /*edb0*/  LOP3.LUT R3, R3, 0x70, R0, 0x78, !PT ;  /* 0x0000007003037812 */ /* 0x000fc800078e7800 */
[----:B------:R-:W-:Y:S01]  /*edc0*/  LOP3.LUT R6, R3, 0xc00, R2, 0xf8, !PT ;  /* 0x00000c0003067812 */ /* 0x000fe200078ef802 */
[----:B------:R-:W-:Y:S01]  /*edd0*/  IMAD.SHL.U32 R3, R7, 0x2, RZ ;  /* 0x0000000207037824 */ /* 0x000fe200078e00ff */
[----:B------:R-:W-:-:S03]  /*ede0*/  LOP3.LUT R2, R0, 0x3f0, RZ, 0xc0, !PT ;  /* 0x000003f000027812 */ /* 0x000fc600078ec0ff */
[----:B------:R-:W-:Y:S01]  /*edf0*/  STL [R1+0x4], R6 ;  /* 0x0000040601007387 */ /* 0x000fe20000100800 */
[----:B------:R-:W-:Y:S01]  /*ee00*/  LOP3.LUT R3, R2, 0x70, R3, 0x78, !PT ;  /* 0x0000007002037812 */ /* 0x000fe200078e7803 */
[----:B------:R-:W-:Y:S02]  /*ee10*/  IMAD.SHL.U32 R2, R4, 0x10, RZ ;  /* 0x0000001004027824 */ /* 0x000fe400078e00ff */
[C---:B------:R-:W-:Y:S02]  /*ee20*/  VIADD R4, R6.reuse, 0x40 ;  /* 0x0000004006047836 */ /* 0x040fe40000000000 */
[----:B------:R-:W-:Y:S01]  /*ee30*/  @P0 VIADD R4, R6, 0xffffffc0 ;  /* 0xffffffc006040836 */ /* 0x000fe20000000000 */
[----:B------:R-:W-:Y:S01]  /*ee40*/  LOP3.LUT R2, R3, 0x400, R2, 0xf8, !PT ;  /* 0x0000040003027812 */ /* 0x000fe200078ef802 */
[----:B------:R-:W-:-:S04]  /*ee50*/  IMAD.MOV.U32 R3, RZ, RZ, 0x20 ;  /* 0x00000020ff037424 */ /* 0x000fc800078e00ff */
[----:B------:R-:W-:Y:S01]  /*ee60*/  IMAD.IADD R2, R17, 0x1, R2 ;  /* 0x0000000111027824 */ /* 0x000fe200078e0202 */
[----:B------:R-:W-:Y:S02]  /*ee70*/  SEL R3, R3, 0xffffffe0, !P0 ;  /* 0xffffffe003037807 */ /* 0x000fe40004000000 */
[----:B------:R-:W-:Y:S02]  /*ee80*/  LOP3.LUT R3, R0, 0x70, RZ, 0xc0, !PT ;  /* 0x0000007000037812 */ /* 0x000fe400078ec0ff */
[----:B------:R-:W-:Y:S01]  /*ee90*/  LOP3.LUT R0, R5, 0x70, R0, 0xf8, !PT ;  /* 0x0000007005007812 */ /* 0x000fe200078ef800 */
[----:B------:R-:W-:Y:S01]  /*eea0*/  IMAD.U32 R0, RZ, RZ, UR6 ;  /* 0x00000006ff007e24 */ /* 0x000fe2000f8e00ff */
[----:B------:R-:W-:Y:S04]  /*eeb0*/  STL [R1+0x24], R2 ;  /* 0x0000240201007387 */ /* 0x000fe80000100800 */
[----:B------:R-:W-:Y:S04]  /*eec0*/  STL [R1+0x2c], RZ ;  /* 0x00002cff01007387 */ /* 0x000fe80000100800 */
[----:B------:R-:W-:Y:S04]  /*eed0*/  STL [R1+0x20], R4 ;  /* 0x0000200401007387 */ /* 0x000fe80000100800 */
[----:B------:R0:W-:Y:S04]  /*eee0*/  STL [R1+0x28], R0 ;  /* 0x0000280001007387 */ /* 0x0001e80000100800 */
[----:B------:R-:W-:Y:S01]  /*eef0*/  STL [R1], RZ ;  /* 0x000000ff01007387 */ /* 0x000fe20000100800 */
[----:B0-----:R-:W-:-:S05]  /*ef00*/  IMAD.MOV.U32 R0, RZ, RZ, 0x1 ;  /* 0x00000001ff007424 */ /* 0x001fca00078e00ff */
[----:B------:R0:W-:Y:S02]  /*ef10*/  STL [R1+0x8], R0 ;  /* 0x0000080001007387 */ /* 0x0001e40000100800 */
[----:B0-----:R-:W-:-:S07]  /*ef20*/  LOP3.LUT R0, R3, 0x80, RZ, 0xfc, !PT ;  /* 0x0000008003007812 */ /* 0x001fce00078efcff */
.L_x_1017:
[----:B------:R-:W2:Y:S01]  /*ef30*/  LDL R0, [R1+0x28] ;  /* 0x0000280001007983 */ /* 0x000ea20000100800 */
[----:B------:R-:W-:Y:S02]  /*ef40*/  ULDC UR8, c[0x0][0xc60] ;  /* 0x0003180000087ab9 */ /* 0x000fe40000000800 */
[----:B------:R-:W-:-:S11]  /*ef50*/  UISETP.NE.AND UP0, UPT, UR8, 0x1, UPT ;  /* 0x000000010800788c */ /* 0x000fd6000bf05270 */
[----:B------:R-:W-:Y:S01]  /*ef60*/  @UP0 ULDC UR4, c[0x0][0xc64] ;  /* 0x0003190000040ab9 */ /* 0x000fe20000000800 */
[----:B------:R-:W-:Y:S01]  /*ef70*/  @UP0 ULDC UR9, c[0x0][0xc68] ;  /* 0x00031a0000090ab9 */ /* 0x000fe20000000800 */
[C---:B--2---:R-:W-:Y:S02]  /*ef80*/  R2UR UR7, R0.reuse ;  /* 0x00000000000772ca */ /* 0x044fe400000e0000 */
[----:B------:R-:W-:-:S11]  /*ef90*/  R2UR UR6, R0 ;  /* 0x00000000000672ca */ /* 0x000fd600000e0000 */
[----:B------:R-:W-:-:S04]  /*efa0*/  UIMAD.WIDE.U32 UR4, UR7, UR4, URZ ;  /* 0x00000004070472a5 */ /* 0x000fc8000f8e003f */
[----:B------:R-:W-:-:S03]  /*efb0*/  @UP0 USHF.R.U32.HI UR7, URZ, UR9, UR5 ;  /* 0x000000093f070299 */ /* 0x000fc60008011605 */
[----:B------:R-:W-:Y:S02]  /*efc0*/  ULDC UR4, c[0x0][0xc78] ;  /* 0x00031e0000047ab9 */ /* 0x000fe40000000800 */
[----:B------:R-:W-:Y:S02]  /*efd0*/  UISETP.GE.AND UP0, UPT, UR7, UR4, UPT ;  /* 0x000000040700728c */ /* 0x000fe4000bf06270 */
[----:B------:R-:W-:-:S04]  /*efe0*/  UIADD3 UR4, -UR7, URZ, URZ ;  /* 0x0000003f07047290 */ /* 0x000fc8000fffe13f */
[----:B------:R-:W-:Y:S01]  /*eff0*/  PLOP3.LUT P0, PT, PT, PT, UP0, 0x80, 0x0 ;  /* 0x000000000000781c */ /* 0x000fe20003f0f008 */
[----:B------:R-:W-:-:S12]  /*f000*/  UIMAD UR8, UR8, UR4, UR6 ;  /* 0x00000004080872a4 */ /* 0x000fd8000f8e0206 */
[----:B0-----:R-:W-:Y:S05]  /*f010*/  @!P0 BRA `(.L_x_949) ;  /* 0x0000000000208947 */ /* 0x001fea0003800000 */
        /* <DEDUP_REMOVED lines=8> */
.L_x_949:
[----:B------:R-:W-:Y:S01]  /*f0a0*/  ULDC UR9, c[0x0][0xc54] ;  /* 0x0003150000097ab9 */ /* 0x000fe20000000800 */
[----:B------:R-:W-:Y:S01]  /*f0b0*/  UMOV UR6, UR8 ;  /* 0x0000000800067c82 */ /* 0x000fe20008000000 */
[----:B------:R-:W-:-:S11]  /*f0c0*/  UISETP.NE.AND UP0, UPT, UR9, 0x1, UPT ;  /* 0x000000010900788c */ /* 0x000fd6000bf05270 */
[----:B------:R-:W-:Y:S02]  /*f0d0*/  @UP0 ULDC.64 UR10, c[0x0][0xc58] ;  /* 0x00031600000a0ab9 */ /* 0x000fe40000000a00 */
[----:B------:R-:W-:-:S04]  /*f0e0*/  UIMAD.WIDE.U32 UR4, UR8, UR10, URZ ;  /* 0x0000000a080472a5 */ /* 0x000fc8000f8e003f */
[----:B------:R-:W-:-:S04]  /*f0f0*/  @UP0 USHF.R.U32.HI UR6, URZ, UR11, UR5 ;  /* 0x0000000b3f060299 */ /* 0x000fc80008011605 */
[----:B------:R-:W-:-:S12]  /*f100*/  UIMAD UR4, UR6, UR9, URZ ;  /* 0x00000009060472a4 */ /* 0x000fd8000f8e023f */
.L_x_950:
[----:B------:R-:W-:Y:S02]  /*f110*/  UIADD3 UR4, UR8, -UR4, URZ ;  /* 0x8000000408047290 */ /* 0x000fe4000fffe03f */
[----:B------:R-:W-:Y:S01]  /*f120*/  ULOP3.LUT UR5, URZ, UR6, URZ, 0x33, !UPT ;  /* 0x000000063f057292 */ /* 0x000fe2000f8e333f */
[----:B------:R-:W-:Y:S01]  /*f130*/  ULDC UR14, c[0x0][0xc48] ;  /* 0x00031200000e7ab9 */ /* 0x000fe20000000800 */
[----:B------:R-:W-:Y:S01]  /*f140*/  ULDC UR8, c[0x0][0x448] ;  /* 0x0001120000087ab9 */ /* 0x000fe20000000800 */
[----:B------:R-:W-:Y:S01]  /*f150*/  ULDC UR42, c[0x0][0xc3c] ;  /* 0x00030f00002a7ab9 */ /* 0x000fe20000000800 */
[----:B------:R-:W-:Y:S02]  /*f160*/  UISETP.NE.AND UP2, UPT, UR14, 0x1, UPT ;  /* 0x000000010e00788c */ /* 0x000fe4000bf45270 */
[----:B------:R-:W-:Y:S02]  /*f170*/  UISETP.NE.AND UP1, UPT, UR8, 0x1, UPT ;  /* 0x000000010800788c */ /* 0x000fe4000bf25270 */
[----:B------:R-:W-:Y:S01]  /*f180*/  UIADD3 UR42, UR5, UR42, URZ ;  /* 0x0000002a052a7290 */ /* 0x000fe2000fffe03f */
[----:B------:R-:W-:Y:S01]  /*f190*/  ULDC.64 UR10, c[0x0][0x418] ;  /* 0x00010600000a7ab9 */ /* 0x000fe20000000a00 */
[----:B------:R-:W-:Y:S01]  /*f1a0*/  ULDC UR13, c[0x0][0xc54] ;  /* 0x00031500000d7ab9 */ /* 0x000fe20000000800 */
[----:B------:R-:W-:-:S02]  /*f1b0*/  UISETP.NE.U32.AND UP0, UPT, UR10, URZ, UPT ;  /* 0x0000003f0a00728c */ /* 0x000fc4000bf05070 */
[----:B------:R-:W-:Y:S02]  /*f1c0*/  UIMAD UR13, UR7, UR13, UR4 ;  /* 0x0000000d070d72a4 */ /* 0x000fe4000f8e0204 */
[----:B------:R-:W-:Y:S01]  /*f1d0*/  USHF.L.U32 UR42, UR42, 0x7, URZ ;  /* 0x000000072a2a7899 */ /* 0x000fe2000800063f */
[----:B------:R-:W-:Y:S01]  /*f1e0*/  ULDC.64 UR4, c[0x0][0x9e0] ;  /* 0x0002780000047ab9 */ /* 0x000fe20000000a00 */
[----:B------:R-:W-:Y:S02]  /*f1f0*/  UISETP.NE.AND.EX UP0, UPT, UR11, URZ, UPT, UP0 ;  /* 0x0000003f0b00728c */ /* 0x000fe4000bf05300 */
[----:B------:R-:W-:Y:S02]  /*f200*/  UISETP.GE.AND UP3, UPT, UR5, 0x1, UPT ;  /* 0x000000010500788c */ /* 0x000fe4000bf66270 */
[----:B------:R-:W-:Y:S01]  /*f210*/  UIADD3 UR12, UR42, 0x7f, URZ ;  /* 0x0000007f2a0c7890 */ /* 0x000fe2000fffe03f */
[----:B------:R-:W-:Y:S01]  /*f220*/  ULDC UR10, c[0x0][0x424] ;  /* 0x00010900000a7ab9 */ /* 0x000fe20000000800 */
[----:B------:R-:W-:Y:S01]  /*f230*/  ULDC UR6, c[0x0][0x288] ;  /* 0x0000a20000067ab9 */ /* 0x000fe20000000800 */
[----:B------:R-:W-:Y:S01]  /*f240*/  @UP2 ULDC UR8, c[0x0][0xc4c] ;  /* 0x0003130000082ab9 */ /* 0x000fe20000000800 */
[----:B------:R-:W-:Y:S01]  /*f250*/  @UP1 ULDC UR11, c[0x0][0x44c] ;  /* 0x00011300000b1ab9 */ /* 0x000fe20000000800 */
[----:B------:R-:W-:Y:S01]  /*f260*/  USEL UR15, UR10, 0x1, UP0 ;  /* 0x000000010a0f7887 */ /* 0x000fe20008000000 */
[----:B------:R-:W-:Y:S01]  /*f270*/  PLOP3.LUT P1, PT, PT, PT, UP3, 0x80, 0x0 ;  /* 0x000000000000781c */ /* 0x000fe20003f2f038 */
[----:B------:R-:W-:-:S02]  /*f280*/  UIADD3 UR16, -UR6, 0x1, URZ ;  /* 0x0000000106107890 */ /* 0x000fc4000fffe13f */
[----:B------:R-:W-:Y:S02]  /*f290*/  UIMAD.WIDE.U32 UR8, UR13, UR8, URZ ;  /* 0x000000080d0872a5 */ /* 0x000fe4000f8e003f */
[----:B------:R-:W-:Y:S01]  /*f2a0*/  UIMAD.WIDE.U32 UR10, UR12, UR11, URZ ;  /* 0x0000000b0c0a72a5 */ /* 0x000fe2000f8e003f */
[----:B------:R-:W-:Y:S01]  /*f2b0*/  ULDC UR7, c[0x0][0x2f0] ;  /* 0x0000bc0000077ab9 */ /* 0x000fe20000000800 */
[----:B------:R-:W-:Y:S01]  /*f2c0*/  @UP2 ULDC UR17, c[0x0][0xc50] ;  /* 0x0003140000112ab9 */ /* 0x000fe20000000800 */
[----:B------:R-:W-:Y:S01]  /*f2d0*/  @UP1 ULDC UR18, c[0x0][0x450] ;  /* 0x0001140000121ab9 */ /* 0x000fe20000000800 */
[----:B------:R-:W-:Y:S01]  /*f2e0*/  UMOV UR44, UR13 ;  /* 0x0000000d002c7c82 */ /* 0x000fe20008000000 */
[----:B------:R-:W-:Y:S02]  /*f2f0*/  UIMAD UR16, UR15, UR7, UR16 ;  /* 0x000000070f1072a4 */ /* 0x000fe4000f8e0210 */
[----:B------:R-:W-:Y:S02]  /*f300*/  @UP2 USHF.R.U32.HI UR44, URZ, UR17, UR9 ;  /* 0x000000113f2c2299 */ /* 0x000fe40008011609 */
[----:B------:R-:W-:-:S02]  /*f310*/  @UP1 USHF.R.U32.HI UR12, URZ, UR18, UR11 ;  /* 0x000000123f0c1299 */ /* 0x000fc4000801160b */
[----:B------:R-:W-:Y:S02]  /*f320*/  UIADD3 UR36, -UR44, URZ, URZ ;  /* 0x0000003f2c247290 */ /* 0x000fe4000fffe13f */
[----:B------:R-:W-:Y:S02]  /*f330*/  UIADD3 UR12, UR16, UR12, URZ ;  /* 0x0000000c100c7290 */ /* 0x000fe4000fffe03f */
[----:B------:R-:W-:Y:S02]  /*f340*/  UIMAD UR36, UR14, UR36, UR13 ;  /* 0x000000240e2472a4 */ /* 0x000fe4000f8e020d */
[----:B------:R-:W-:Y:S01]  /*f350*/  UIADD3 UR4, UR12, UR4, URZ ;  /* 0x000000040c047290 */ /* 0x000fe2000fffe03f */
[----:B------:R-:W-:Y:S11]  /*f360*/  @!P1 BRA `(.L_x_951) ;  /* 0x0000000000449947 */ /* 0x000ff60003800000 */
        /* <DEDUP_REMOVED lines=10> */
.L_x_952:
[----:B------:R-:W-:-:S11]  /*f410*/  UISETP.NE.AND UP0, UPT, UR5, 0x1, UPT ;  /* 0x000000010500788c */ /* 0x000fd6000bf05270 */
[----:B------:R-:W-:Y:S02]  /*f420*/  @UP0 ULDC.64 UR12, c[0x0][0x9e8] ;  /* 0x00027a00000c0ab9 */ /* 0x000fe40000000a00 */
[----:B------:R-:W-:-:S04]  /*f430*/  UIMAD.WIDE.U32 UR8, UR10, UR12, URZ ;  /* 0x0000000c0a0872a5 */ /* 0x000fc8000f8e003f */
[----:B------:R-:W-:-:S12]  /*f440*/  @UP0 USHF.R.U32.HI UR10, URZ, UR13, UR9 ;  /* 0x0000000d3f0a0299 */ /* 0x000fd80008011609 */
.L_x_953:
[----:B------:R-:W-:-:S04]  /*f450*/  UIMAD UR10, UR10, UR5, UR5 ;  /* 0x000000050a0a72a4 */ /* 0x000fc8000f8e0205 */
[----:B------:R-:W-:-:S04]  /*f460*/  UISETP.LT.AND UP0, UPT, UR4, UR10, UPT ;  /* 0x0000000a0400728c */ /* 0x000fc8000bf01270 */
[----:B------:R-:W-:-:S12]  /*f470*/  USEL UR4, UR4, UR10, UP0 ;  /* 0x0000000a04047287 */ /* 0x000fd80008000000 */
.L_x_951:
[----:B------:R-:W-:Y:S02]  /*f480*/  UIMAD UR12, UR15, UR7, 0x3f ;  /* 0x0000003f0f0c74a4 */ /* 0x000fe4000f8e0207 */
[----:B------:R-:W-:Y:S02]  /*f490*/  UIADD3 UR4, UR4, 0x3f, URZ ;  /* 0x0000003f04047890 */ /* 0x000fe4000fffe03f */
[----:B------:R-:W-:Y:S02]  /*f4a0*/  USHF.R.S32.HI UR13, URZ, 0x1f, UR12 ;  /* 0x0000001f3f0d7899 */ /* 0x000fe4000801140c */
[----:B------:R-:W-:Y:S01]  /*f4b0*/  USHF.R.S32.HI UR10, URZ, 0x1f, UR4 ;  /* 0x0000001f3f0a7899 */ /* 0x000fe20008011404 */
[----:B------:R-:W-:Y:S01]  /*f4c0*/  @UP1 ULDC UR8, c[0x0][0x44c] ;  /* 0x0001130000081ab9 */ /* 0x000fe20000000800 */
[----:B------:R-:W-:Y:S02]  /*f4d0*/  ULEA.HI UR13, UR13, UR12, URZ, 0x6 ;  /* 0x0000000c0d0d7291 */ /* 0x000fe4000f8f303f */
[----:B------:R-:W-:-:S02]  /*f4e0*/  UIMAD.WIDE.U32 UR8, UR42, UR8, URZ ;  /* 0x000000082a0872a5 */ /* 0x000fc4000f8e003f */
[----:B------:R-:W-:Y:S01]  /*f4f0*/  ULEA.HI UR10, UR10, UR4, URZ, 0x6 ;  /* 0x000000040a0a7291 */ /* 0x000fe2000f8f303f */
[----:B------:R-:W-:Y:S01]  /*f500*/  @UP1 ULDC UR14, c[0x0][0x450] ;  /* 0x00011400000e1ab9 */ /* 0x000fe20000000800 */
[----:B------:R-:W-:Y:S01]  /*f510*/  UMOV UR11, UR42 ;  /* 0x0000002a000b7c82 */ /* 0x000fe20008000000 */
[----:B------:R-:W-:Y:S02]  /*f520*/  UIMAD UR4, UR15, UR7, -UR6 ;  /* 0x000000070f0472a4 */ /* 0x000fe4000f8e0a06 */
[----:B------:R-:W-:Y:S02]  /*f530*/  USHF.R.S32.HI UR13, URZ, 0x6, UR13 ;  /* 0x000000063f0d7899 */ /* 0x000fe4000801140d */
[----:B------:R-:W-:Y:S02]  /*f540*/  USHF.R.S32.HI UR10, URZ, 0x6, UR10 ;  /* 0x000000063f0a7899 */ /* 0x000fe4000801140a */
[----:B------:R-:W-:Y:S02]  /*f550*/  @UP1 USHF.R.U32.HI UR11, URZ, UR14, UR9 ;  /* 0x0000000e3f0b1299 */ /* 0x000fe40008011609 */
[----:B------:R-:W-:-:S02]  /*f560*/  UISETP.LT.AND UP0, UPT, UR13, UR10, UPT ;  /* 0x0000000a0d00728c */ /* 0x000fc4000bf01270 */
[----:B------:R-:W-:Y:S01]  /*f570*/  UIADD3 UR4, UR4, UR11, URZ ;  /* 0x0000000b04047290 */ /* 0x000fe2000fffe03f */
[----:B------:R-:W-:Y:S01]  /*f580*/  ULDC UR8, c[0x0][0x9dc] ;  /* 0x0002770000087ab9 */ /* 0x000fe20000000800 */
[----:B------:R-:W-:Y:S02]  /*f590*/  USEL UR41, UR13, UR10, UP0 ;  /* 0x0000000a0d297287 */ /* 0x000fe40008000000 */
        /* <DEDUP_REMOVED lines=12> */
.L_x_955:
[----:B------:R-:W-:-:S11]  /*f660*/  UISETP.NE.AND UP0, UPT, UR5, 0x1, UPT ;  /* 0x000000010500788c */ /* 0x000fd6000bf05270 */
[----:B------:R-:W-:Y:S02]  /*f670*/  @UP0 ULDC.64 UR10, c[0x0][0x9e8] ;  /* 0x00027a00000a0ab9 */ /* 0x000fe40000000a00 */
[----:B------:R-:W-:-:S04]  /*f680*/  UIMAD.WIDE.U32 UR6, UR4, UR10, URZ ;  /* 0x0000000a040672a5 */ /* 0x000fc8000f8e003f */
[----:B------:R-:W-:-:S12]  /*f690*/  @UP0 USHF.R.U32.HI UR4, URZ, UR11, UR7 ;  /* 0x0000000b3f040299 */ /* 0x000fd80008011607 */
.L_x_956:
[----:B------:R-:W-:-:S04]  /*f6a0*/  UIMAD UR4, UR4, UR5, URZ ;  /* 0x00000005040472a4 */ /* 0x000fc8000f8e023f */
[----:B------:R-:W-:-:S04]  /*f6b0*/  UISETP.LT.AND UP0, UPT, UR8, UR4, UPT ;  /* 0x000000040800728c */ /* 0x000fc8000bf01270 */
[----:B------:R-:W-:-:S12]  /*f6c0*/  USEL UR8, UR8, UR4, !UP0 ;  /* 0x0000000408087287 */ /* 0x000fd8000c000000 */
.L_x_954:
[----:B------:R-:W-:Y:S01]  /*f6d0*/  USHF.R.S32.HI UR4, URZ, 0x1f, UR8 ;  /* 0x0000001f3f047899 */ /* 0x000fe20008011408 */
[----:B------:R-:W-:Y:S03]  /*f6e0*/  BSSY B7, `(.L_x_957) ;  /* 0x000034e000077945 */ /* 0x000fe60003800000 */
[----:B------:R-:W-:-:S04]  /*f6f0*/  ULEA.HI UR4, UR4, UR8, URZ, 0x6 ;  /* 0x0000000804047291 */ /* 0x000fc8000f8f303f */
[----:B------:R-:W-:-:S04]  /*f700*/  USHF.R.S32.HI UR4, URZ, 0x6, UR4 ;  /* 0x000000063f047899 */ /* 0x000fc80008011404 */
[----:B------:R-:W-:-:S04]  /*f710*/  UISETP.LT.AND UP0, UPT, URZ, UR4, UPT ;  /* 0x000000043f00728c */ /* 0x000fc8000bf01270 */
[----:B------:R-:W-:-:S04]  /*f720*/  USEL UR40, URZ, UR4, !UP0 ;  /* 0x000000043f287287 */ /* 0x000fc8000c000000 */
[----:B------:R-:W-:-:S06]  /*f730*/  UISETP.GT.AND UP0, UPT, UR41, UR40, UPT ;  /* 0x000000282900728c */ /* 0x000fcc000bf04270 */
[----:B------:R-:W-:-:S13]  /*f740*/  PLOP3.LUT P0, PT, PT, PT, UP0, 0x80, 0x0 ;  /* 0x000000000000781c */ /* 0x000fda0003f0f008 */
[----:B------:R-:W-:Y:S05]  /*f750*/  @P0 BRA `(.L_x_958) ;  /* 0x0000000000480947 */ /* 0x000fea0003800000 */
[----:B------:R-:W0:Y:S02]  /*f760*/  S2R R0, SR_TID.X ;  /* 0x0000000000007919 */ /* 0x000e240000002100 */
[----:B0-----:R-:W-:-:S04]  /*f770*/  LOP3.LUT R0, R0, 0x7f, RZ, 0xc0, !PT ;  /* 0x0000007f00007812 */ /* 0x001fc800078ec0ff */
[----:B------:R-:W-:-:S13]  /*f780*/  ISETP.NE.AND P0, PT, R0, RZ, PT ;  /* 0x000000ff0000720c */ /* 0x000fda0003f05270 */
[----:B------:R-:W-:Y:S05]  /*f790*/  @P0 BRA `(.L_x_959) ;  /* 0x0000003400080947 */ /* 0x000fea0003800000 */
[----:B------:R-:W0:Y:S01]  /*f7a0*/  S2R R3, SR_LANEID ;  /* 0x0000000000037919 */ /* 0x000e220000000000 */
[----:B------:R-:W-:Y:S02]  /*f7b0*/  VOTEU.ANY UR4, UPT, PT ;  /* 0x0000000000047886 */ /* 0x000fe400038e0100 */
[----:B------:R-:W0:Y:S08]  /*f7c0*/  FLO.U32 R0, UR4 ;  /* 0x0000000400007d00 */ /* 0x000e3000080e0000 */
[----:B------:R-:W1:Y:S01]  /*f7d0*/  POPC R5, UR4 ;  /* 0x0000000400057d09 */ /* 0x000e620008000000 */
[----:B0-----:R-:W-:-:S02]  /*f7e0*/  ISETP.EQ.U32.AND P1, PT, R0, R3, PT ;  /* 0x000000030000720c */ /* 0x001fc40003f22070 */
[----:B------:R-:W1:Y:S11]  /*f7f0*/  LDC.64 R2, c[0x0][0xc80] ;  /* 0x00032000ff027b82 */ /* 0x000e760000000a00 */
[----:B-1----:R-:W2:Y:S01]  /*f800*/  @P1 ATOMG.E.ADD.STRONG.GPU PT, R3, desc[UR50][R2.64], R5 ;  /* 0x00000005020319a8 */ /* 0x002ea200081ee1f2 */
[----:B------:R-:W0:Y:S02]  /*f810*/  S2R R4, SR_LTMASK ;  /* 0x0000000000047919 */ /* 0x000e240000003900 */
[----:B0-----:R-:W-:-:S04]  /*f820*/  LOP3.LUT R4, R4, UR4, RZ, 0xc0, !PT ;  /* 0x0000000404047c12 */ /* 0x001fc8000f8ec0ff */
[----:B------:R-:W0:Y:S01]  /*f830*/  POPC R7, R4 ;  /* 0x0000000400077309 */ /* 0x000e220000000000 */
[----:B--2---:R-:W0:Y:S02]  /*f840*/  SHFL.IDX PT, R0, R3, R0, 0x1f ;  /* 0x00001f0003007589 */ /* 0x004e2400000e0000 */
[----:B0-----:R-:W-:-:S05]  /*f850*/  IADD3 R0, R0, UR43, R7 ;  /* 0x0000002b00007c10 */ /* 0x001fca000fffe007 */
[----:B------:R0:W-:Y:S01]  /*f860*/  STL [R1+0x28], R0 ;  /* 0x0000280001007387 */ /* 0x0001e20000100800 */
[----:B------:R-:W-:Y:S05]  /*f870*/  BRA `(.L_x_959) ;  /* 0x0000003000d07947 */ /* 0x000fea0003800000 */
.L_x_958:
        /* <DEDUP_REMOVED lines=20> */
.L_x_961:
[----:B------:R-:W-:Y:S05]  /*f9c0*/  BSYNC B6 ;  /* 0x0000000000067941 */ /* 0x000fea0003800000 */
.L_x_960:
        /* <DEDUP_REMOVED lines=24> */
.L_x_963:
[----:B------:R-:W-:Y:S05]  /*fb50*/  BSYNC B6 ;  /* 0x0000000000067941 */ /* 0x000fea0003800000 */
.L_x_962:
[----:B------:R-:W-:Y:S01]  /*fb60*/  VIADD R0, R17, 0x8000 ;  /* 0x0000800011007836 */ /* 0x000fe20000000000 */
[----:B------:R-:W-:Y:S04]  /*fb70*/  BSSY B6, `(.L_x_964) ;  /* 0x0000014000067945 */ /* 0x000fe80003800000 */
[----:B------:R1:W-:Y:S01]  /*fb80*/  STL [R1+0x14], R0 ;  /* 0x0000140001007387 */ /* 0x0003e20000100800 */
        /* <DEDUP_REMOVED lines=18> */
.L_x_965:
[----:B------:R-:W-:Y:S05]  /*fcb0*/  BSYNC B6 ;  /* 0x0000000000067941 */ /* 0x000fea0003800000 */
.L_x_964:
[----:B------:R-:W-:Y:S01]  /*fcc0*/  IMAD.MOV.U32 R18, RZ, RZ, R16 ;  /* 0x000000ffff127224 */ /* 0x000fe200078e0010 */
        /* <DEDUP_REMOVED lines=19> */
.L_x_967:
[----:B------:R-:W-:Y:S05]  /*fe00*/  BSYNC B6 ;  /* 0x0000000000067941 */ /* 0x000fea0003800000 */
.L_x_966:
[----:B------:R-:W-:Y:S01]  /*fe10*/  ULDC.64 UR4, c[0x0][0x9f8] ;  /* 0x00027e0000047ab9 */ /* 0x000fe20000000a00 */
[----:B------:R-:W-:Y:S01]  /*fe20*/  IMAD.U32 R8, RZ, RZ, UR44 ;  /* 0x0000002cff087e24 */ /* 0x000fe2000f8e00ff */
[----:B------:R-:W-:-:S04]  /*fe30*/  UISETP.NE.U32.AND UP0, UPT, UR4, URZ, UPT ;  /* 0x0000003f0400728c */ /* 0x000fc8000bf05070 */
[----:B------:R-:W-:-:S06]  /*fe40*/  UISETP.NE.AND.EX UP0, UPT, UR5, URZ, UPT, UP0 ;  /* 0x0000003f0500728c */ /* 0x000fcc000bf05300 */
[----:B------:R-:W-:-:S05]  /*fe50*/  PLOP3.LUT P0, PT, PT, PT, UP0, 0x80, 0x0 ;  /* 0x000000000000781c */ /* 0x000fca0003f0f008 */
[----:B------:R-:W-:Y:S02]  /*fe60*/  @UP0 ULDC.64 UR4, c[0x0][0x9f8] ;  /* 0x00027e0000040ab9 */ /* 0x000fe40000000a00 */
[----:B------:R-:W-:-:S06]  /*fe70*/  @UP0 UIMAD.WIDE UR4, UR44, 0x4, UR4 ;  /* 0x000000042c0408a5 */ /* 0x000fcc000f8e0204 */
[----:B------:R-:W-:Y:S02]  /*fe80*/  IMAD.U32 R2, RZ, RZ, UR4 ;  /* 0x00000004ff027e24 */ /* 0x000fe4000f8e00ff */
[----:B------:R-:W-:-:S05]  /*fe90*/  IMAD.U32 R3, RZ, RZ, UR5 ;  /* 0x00000005ff037e24 */ /* 0x000fca000f8e00ff */
[----:B------:R1:W2:Y:S01]  /*fea0*/  @P0 LDG.E R8, desc[UR50][R2.64] ;  /* 0x0000003202080981 */ /* 0x0002a2000c1e1900 */
[----:B------:R-:W-:Y:S01]  /*feb0*/  LOP3.LUT R18, R18, 0xfffffffe, RZ, 0xc0, !PT ;  /* 0xfffffffe12127812 */ /* 0x000fe200078ec0ff */
[----:B------:R-:W-:Y:S01]  /*fec0*/  UMOV UR4, 0xffffffff ;  /* 0xffffffff00047882 */ /* 0x000fe20000000000 */
[----:B------:R-:W3:Y:S01]  /*fed0*/  S2R R19, SR_TID.X ;  /* 0x0000000000137919 */ /* 0x000ee20000002100 */
[----:B-1----:R-:W1:Y:S02]  /*fee0*/  LDC.64 R2, c[0x0][0x418] ;  /* 0x00010600ff027b82 */ /* 0x002e640000000a00 */
[----:B-1----:R-:W-:Y:S02]  /*fef0*/  ISETP.NE.U32.AND P0, PT, R2, RZ, PT ;  /* 0x000000ff0200720c */ /* 0x002fe40003f05070 */
[----:B---3--:R-:W-:Y:S02]  /*ff00*/  SHF.R.U32.HI R19, RZ, 0x5, R19 ;  /* 0x00000005ff137819 */ /* 0x008fe40000011613 */
[----:B------:R-:W-:-:S02]  /*ff10*/  ISETP.NE.AND.EX P1, PT, R3, RZ, PT, P0 ;  /* 0x000000ff0300720c */ /* 0x000fc40003f25300 */
[----:B------:R-:W-:-:S11]  /*ff20*/  LOP3.LUT R19, R19, 0x3, RZ, 0xc0, !PT ;  /* 0x0000000313137812 */ /* 0x000fd600078ec0ff */
[----:B------:R-:W-:Y:S02]  /*ff30*/  @P1 LOP3.LUT R18, R18, 0x1, RZ, 0xfc, !PT ;  /* 0x0000000112121812 */ /* 0x000fe400078efcff */
[----:B--2---:R-:W-:Y:S01]  /*ff40*/  SHF.R.S32.HI R9, RZ, 0x1f, R8 ;  /* 0x0000001fff097819 */ /* 0x004fe20000011408 */
[----:B------:R1:W-:Y:S01]  /*ff50*/  STL [R1+0x10], R8 ;  /* 0x0000100801007387 */ /* 0x0003e20000100800 */
[----:B0-----:R-:W-:-:S03]  /*ff60*/  SEL R16, R8, RZ, !P1 ;  /* 0x000000ff08107207 */ /* 0x001fc60004800000 */
[----:B------:R1:W-:Y:S04]  /*ff70*/  STL [R1+0x1c], R9 ;  /* 0x00001c0901007387 */ /* 0x0003e80000100800 */
[----:B------:R1:W-:Y:S01]  /*ff80*/  STL [R1+0xc], R18 ;  /* 0x00000c1201007387 */ /* 0x0003e20000100800 */
[----:B------:R-:W-:Y:S05]  /*ff90*/  BRA.DIV UR4, `(.L_x_968) ;  /* 0x0000003604547947 */ /* 0x000fea000b800000 */
[----:B------:R0:W2:Y:S02]  /*ffa0*/  SHFL.IDX PT, R14, R19, RZ, 0x1f ;  /* 0x00001fff130e7589 */ /* 0x0000a400000e0000 */
.L_x_1036:
[----:B------:R-:W-:Y:S01]  /*ffb0*/  PLOP3.LUT P2, PT, PT, PT, PT, 0x8, 0x0 ;  /* 0x000000000000781c */ /* 0x000fe20003f4e170 */
[----:B------:R-:W-:Y:S01]  /*ffc0*/  IMAD.MOV.U32 R0, RZ, RZ, R18 ;  /* 0x000000ffff007224 */ /* 0x000fe200078e0012 */
[----:B--2---:R-:W-:-:S04]  /*ffd0*/  ISETP.NE.AND P0, PT, R14, RZ, PT ;  /* 0x000000ff0e00720c */ /* 0x004fc80003f05270 */
[----:B------:R-:W-:-:S07]  /*ffe0*/  LOP3.LUT R0, R0, 0xfffffffd, RZ, 0xc0, !PT ;  /* 0xfffffffd00007812 */ /* 0x000fce00078ec0ff */
[----:B------:R-:W-:-:S05]  /*fff0*/  @P2 LOP3.LUT R0, R0, 0x2, RZ, 0xfc, !PT ;  /* 0x0000000200002812 */ /* 0x000fca00078efcff */
[----:B------:R2:W-:Y:S01]  /*10000*/  STL [R1+0xc], R0 ;  /* 0x00000c0001007387 */ /* 0x0005e20000100800 */
[----:B------:R-:W-:Y:S05]  /*10010*/  @P0 BRA `(.L_x_969) ;  /* 0x0000000400900947 */ /* 0x000fea0003800000 */
[----:B------:R-:W-:-:S06]  /*10020*/  UIADD3 UR4, UR41, -0x1, URZ ;  /* 0xffffffff29047890 */ /* 0x000fcc000fffe03f */
[----:B--2---:R-:W-:Y:S01]  /*10030*/  IMAD.U32 R0, RZ, RZ, UR4 ;  /* 0x00000004ff007e24 */ /* 0x004fe2000f8e00ff */
[----:B------:R-:W-:-:S03]  /*10040*/  UMOV UR4, 0xffffffff ;  /* 0xffffffff00047882 */ /* 0x000fc60000000000 */
[----:B------:R-:W-:Y:S05]  /*10050*/  BRA.DIV UR4, `(.L_x_970) ;  /* 0x0000003604447947 */ /* 0x000fea000b800000 */
[----:B------:R-:W-:-:S13]  /*10060*/  ELECT P6, URZ, PT ;  /* 0x00000000003f782f */ /* 0x000fda00038c0000 */
.L_x_1039:
[----:B------:R-:W-:Y:S05]  /*10070*/  @!P6 BRA `(.L_x_969) ;  /* 0x000000040078e947 */ /* 0x000fea0003800000 */
[----:B------:R-:W-:Y:S01]  /*10080*/  IMAD.MOV.U32 R16, RZ, RZ, R8 ;  /* 0x000000ffff107224 */ /* 0x000fe200078e0008 */
[----:B------:R-:W-:Y:S06]  /*10090*/  @!P1 BRA `(.L_x_971) ;  /* 0x0000000000449947 */ /* 0x000fec0003800000 */
[----:B------:R-:W2:Y:S01]  /*100a0*/  LDC R7, c[0x0][0x43c] ;  /* 0x00010f00ff077b82 */ /* 0x000ea20000000800 */
[----:B------:R-:W-:Y:S01]  /*100b0*/  ULDC.64 UR4, c[0x0][0x428] ;  /* 0x00010a0000047ab9 */ /* 0x000fe20000000a00 */
[----:B--2---:R-:W-:-:S13]  /*100c0*/  ISETP.NE.AND P0, PT, R7, 0x1, PT ;  /* 0x000000010700780c */ /* 0x004fda0003f05270 */
[----:B------:R-:W2:Y:S02]  /*100d0*/  @P0 LDC.64 R4, c[0x0][0x440] ;  /* 0x00011000ff040b82 */ /* 0x000ea40000000a00 */
[----:B--2---:R-:W-:-:S04]  /*100e0*/  @P0 IMAD.HI.U32 R6, R0, R4, RZ ;  /* 0x0000000400060227 */ /* 0x004fc800078e00ff */
        /* <DEDUP_REMOVED lines=12> */
.L_x_971:
[----:B------:R-:W3:Y:S04]  /*101b0*/  LDL R4, [R1] ;  /* 0x0000000001047983 */ /* 0x000ee80000100800 */
[----:B--2---:R-:W2:Y:S01]  /*101c0*/  LDL R3, [R1+0x8] ;  /* 0x0000080001037983 */ /* 0x004ea20000100800 */
[----:B------:R-:W4:Y:S02]  /*101d0*/  S2R R2, SR_TID.X ;  /* 0x0000000000027919 */ /* 0x000f240000002100 */
[----:B----4-:R-:W-:-:S04]  /*101e0*/  LOP3.LUT R2, R2, 0x7f, RZ, 0xc0, !PT ;  /* 0x0000007f02027812 */ /* 0x010fc800078ec0ff */
[----:B------:R-:W-:Y:S01]  /*101f0*/  ISETP.NE.AND P0, PT, R2, RZ, PT ;  /* 0x000000ff0200720c */ /* 0x000fe20003f05270 */
[----:B---3--:R-:W-:Y:S01]  /*10200*/  IMAD R4, R4, 0x8, R17 ;  /* 0x0000000804047824 */ /* 0x008fe200078e0211 */
[----:B--2---:R-:W-:-:S04]  /*10210*/  SHF.L.U32 R3, R3, 0x1f, RZ ;  /* 0x0000001f03037819 */ /* 0x004fc800000006ff */
[----:B------:R-:W2:Y:S02]  /*10220*/  SYNCS.PHASECHK.TRANS64.TRYWAIT P1, [R4+URZ+0x28480], R3 ;  /* 0x02848003040075a7 */ /* 0x000ea4000802017f */
[----:B--2---:R-:W-:Y:S05]  /*10230*/  @!P1 BRA `(.L_x_972) ;  /* 0x0000003000ec9947 */ /* 0x004fea0003800000 */
.L_x_1040:
        /* <DEDUP_REMOVED lines=8> */
.L_x_973:
[----:B------:R-:W3:Y:S01]  /*102c0*/  LDL R2, [R1] ;  /* 0x0000000001027983 */ /* 0x000ee20000100800 */
        /* <DEDUP_REMOVED lines=15> */
[----:B---3--:R-:W-:-:S05]  /*103c0*/  IMAD R2, R2, 0x4000, R17 ;  /* 0x0000400002027824 */ /* 0x008fca00078e0211 */
[----:B------:R-:W-:-:S13]  /*103d0*/  R2UR UR8, R2 ;  /* 0x00000000020872ca */ /* 0x000fda00000e0000 */
[----:B------:R-:W-:Y:S02]  /*103e0*/  UIADD3 UR32, UR8, 0x10000, URZ ;  /* 0x0001000008207890 */ /* 0x000fe4000fffe03f */
[----:B------:R-:W-:-:S07]  /*103f0*/  UIADD3 UR8, UR8, 0x12000, URZ ;  /* 0x0001200008087890 */ /* 0x000fce000fffe03f */
[----:B------:R3:W-:Y:S02]  /*10400*/  UTMALDG.4D [UR32], [UR4], desc[UR6] ;  /* 0x00000620040075b4 */ /* 0x0007e40008019000 */
[----:B------:R3:W-:Y:S01]  /*10410*/  UTMALDG.4D [UR8], [UR4], desc[UR6] ;  /* 0x00000608040075b4 */ /* 0x0007e20008019000 */
[----:B------:R-:W4:Y:S02]  /*10420*/  SYNCS.PHASECHK.TRANS64.TRYWAIT P1, [R4+URZ+0x28440], R3 ;  /* 0x02844003040075a7 */ /* 0x000f24000802017f */
[----:B---34-:R-:W-:Y:S05]  /*10430*/  @!P1 BRA `(.L_x_974) ;  /* 0x0000003000809947 */ /* 0x018fea0003800000 */
.L_x_1041:
[----:B------:R-:W-:Y:S05]  /*10440*/  @P0 BRA `(.L_x_975) ;  /* 0x00000000001c0947 */ /* 0x000fea0003800000 */
[----:B------:R-:W4:Y:S01]  /*10450*/  S2R R5, SR_TID.X ;  /* 0x0000000000057919 */ /* 0x000f220000002100 */
[----:B--23--:R-:W-:-:S04]  /*10460*/  IMAD.MOV.U32 R3, RZ, RZ, 0x4000 ;  /* 0x00004000ff037424 */ /* 0x00cfc800078e00ff */
[----:B------:R2:W-:Y:S01]  /*10470*/  SYNCS.ARRIVE.TRANS64 RZ, [R4+URZ+0x28430], R3 ;  /* 0x0284300304ff79a7 */ /* 0x0005e2000800003f */
[----:B----4-:R-:W-:-:S04]  /*10480*/  LOP3.LUT R5, R5, 0x1f, RZ, 0xc0, !PT ;  /* 0x0000001f05057812 */ /* 0x010fc800078ec0ff */
[----:B------:R-:W-:-:S13]  /*10490*/  ISETP.NE.AND P0, PT, R5, RZ, PT ;  /* 0x000000ff0500720c */ /* 0x000fda0003f05270 */
[----:B--2---:R-:W-:Y:S05]  /*104a0*/  @!P0 BRA `(.L_x_975) ;  /* 0x0000000000048947 */ /* 0x004fea0003800000 */
[----:B------:R-:W-:Y:S01]  /*104b0*/  BPT.TRAP 0x1 ;  /* 0x000000040000795c */ /* 0x000fe20000300000 */
.L_x_975:
[----:B--23--:R-:W2:Y:S01]  /*104c0*/  LDL.LU R3, [R1+0xc] ;  /* 0x00000c0001037983 */ /* 0x00cea20000300800 */
        /* <DEDUP_REMOVED lines=25> */
.L_x_969:
[----:B--2---:R-:W-:Y:S01]  /*10660*/  VIADD R0, R17, 0x18000 ;  /* 0x0001800011007836 */ /* 0x004fe20000000000 */
[----:B------:R-:W-:Y:S05]  /*10670*/  WARPSYNC.ALL ;  /* 0x0000000000007948 */ /* 0x000fea0003800000 */
[----:B------:R-:W-:Y:S01]  /*10680*/  BAR.SYNC.DEFER_BLOCKING 0x8, 0x180 ;  /* 0x0206000000007b1d */ /* 0x000fe20000010000 */
[----:B------:R-:W-:-:S05]  /*10690*/  LOP3.LUT P0, RZ, R0, 0x3ff, RZ, 0xc0, !PT ;  /* 0x000003ff00ff7812 */ /* 0x000fca000780c0ff */
[----:B------:R-:W-:Y:S08]  /*106a0*/  BSSY B6, `(.L_x_976) ;  /* 0x0000012000067945 */ /* 0x000ff00003800000 */
[----:B------:R-:W-:Y:S05]  /*106b0*/  @!P0 BRA `(.L_x_977) ;  /* 0x0000000000408947 */ /* 0x000fea0003800000 */
[----:B------:R-:W-:Y:S01]  /*106c0*/  MOV R2, 0x0 ;  /* 0x0000000000027802 */ /* 0x000fe20000000f00 */
[----:B---3--:R-:W-:Y:S01]  /*106d0*/  ULDC.64 UR6, c[0x4][0x198] ;  /* 0x0100660000067ab9 */ /* 0x008fe20000000a00 */
        /* <DEDUP_REMOVED lines=9> */
[----:B-1----:R-:W-:Y:S02]  /*10770*/  IMAD.MOV.U32 R8, RZ, RZ, 0x70 ;  /* 0x00000070ff087424 */ /* 0x002fe400078e00ff */
[----:B------:R-:W-:Y:S02]  /*10780*/  IMAD.MOV.U32 R12, RZ, RZ, 0x1 ;  /* 0x00000001ff0c7424 */ /* 0x000fe400078e00ff */
[----:B------:R-:W-:-:S07]  /*10790*/  IMAD.MOV.U32 R13, RZ, RZ, RZ ;  /* 0x000000ffff0d7224 */ /* 0x000fce00078e00ff */
[----:B------:R-:W-:-:S07]  /*107a0*/  LEPC R20, `(.L_x_977) ;  /* 0x000000001014794e */ /* 0x000fce0000000000 */
[----:B0-2---:R-:W-:Y:S05]  /*107b0*/  CALL.ABS.NOINC R2 ;  /* 0x0000000002007343 */ /* 0x005fea0003c00000 */
.L_x_977:
[----:B---3--:R-:W-:Y:S05]  /*107c0*/  BSYNC B6 ;  /* 0x0000000000067941 */ /* 0x008fea0003800000 */
.L_x_976:
[----:B------:R2:W5:Y:S01]  /*107d0*/  LDL R10, [R1+0x24] ;  /* 0x00002400010a7983 */ /* 0x0005620000100800 */
[----:B-1----:R-:W1:Y:S01]  /*107e0*/  LDC R8, c[0x0][0x448] ;  /* 0x00011200ff087b82 */ /* 0x002e620000000800 */
[----:B------:R-:W-:Y:S01]  /*107f0*/  USHF.R.S32.HI UR4, URZ, 0x1f, UR36 ;  /* 0x0000001f3f047899 */ /* 0x000fe20008011424 */
[----:B------:R-:W3:Y:S01]  /*10800*/  S2R R2, SR_TID.X ;  /* 0x0000000000027919 */ /* 0x000ee20000002100 */
[----:B------:R-:W-:Y:S01]  /*10810*/  ULDC.64 UR8, c[0x0][0x2d8] ;  /* 0x0000b60000087ab9 */ /* 0x000fe20000000a00 */
[----:B------:R-:W-:Y:S02]  /*10820*/  USHF.R.S32.HI UR7, URZ, 0x1f, UR44 ;  /* 0x0000001f3f077899 */ /* 0x000fe4000801142c */
[----:B------:R-:W-:Y:S01]  /*10830*/  UIMAD UR6, UR4, UR8, URZ ;  /* 0x00000008040672a4 */ /* 0x000fe2000f8e023f */
[----:B0-----:R-:W0:Y:S01]  /*10840*/  S2R R19, SR_TID.X ;  /* 0x0000000000137919 */ /* 0x001e220000002100 */
[----:B------:R-:W-:Y:S02]  /*10850*/  UIMAD.WIDE.U32 UR4, UR36, UR8, URZ ;  /* 0x00000008240472a5 */ /* 0x000fe4000f8e003f */
[----:B------:R-:W-:-:S03]  /*10860*/  UIMAD UR6, UR36, UR9, UR6 ;  /* 0x00000009240672a4 */ /* 0x000fc6000f8e0206 */
[----:B------:R-:W-:Y:S01]  /*10870*/  ULDC.64 UR8, c[0x0][0x2e0] ;  /* 0x0000b80000087ab9 */ /* 0x000fe20000000a00 */
[----:B------:R-:W-:Y:S02]  /*10880*/  UIADD3 UR5, UR5, UR6, URZ ;  /* 0x0000000605057290 */ /* 0x000fe4000fffe03f */
[----:B------:R-:W-:Y:S02]  /*10890*/  UIMAD UR6, UR7, UR8, URZ ;  /* 0x00000008070672a4 */ /* 0x000fe4000f8e023f */
[----:B------:R-:W-:Y:S02]  /*108a0*/  UIMAD.WIDE.U32 UR4, UR44, UR8, UR4 ;  /* 0x000000082c0472a5 */ /* 0x000fe4000f8e0004 */
[----:B------:R-:W-:Y:S01]  /*108b0*/  UIMAD UR6, UR44, UR9, UR6 ;  /* 0x000000092c0672a4 */ /* 0x000fe2000f8e0206 */
[----:B-1----:R-:W-:-:S03]  /*108c0*/  ISETP.NE.AND P0, PT, R8, 0x1, PT ;  /* 0x000000010800780c */ /* 0x002fc60003f05270 */
[----:B------:R-:W-:Y:S01]  /*108d0*/  UIADD3 UR6, UR5, UR6, URZ ;  /* 0x0000000605067290 */ /* 0x000fe2000fffe03f */
[----:B------:R-:W-:Y:S02]  /*108e0*/  IMAD.U32 R6, RZ, RZ, UR4 ;  /* 0x00000004ff067e24 */ /* 0x000fe4000f8e00ff */
[----:B------:R-:W-:Y:S01]  /*108f0*/  IMAD.U32 R7, RZ, RZ, UR5 ;  /* 0x00000005ff077e24 */ /* 0x000fe2000f8e00ff */
[----:B------:R-:W-:Y:S01]  /*10900*/  ULDC.64 UR4, c[0x0][0x2d0] ;  /* 0x0000b40000047ab9 */ /* 0x000fe20000000a00 */
[C---:B---3--:R-:W-:Y:S01]  /*10910*/  LOP3.LUT R18, R2.reuse, 0x7f, RZ, 0xc0, !PT ;  /* 0x0000007f02127812 */ /* 0x048fe200078ec0ff */
[----:B------:R-:W-:-:S04]  /*10920*/  IMAD.SHL.U32 R2, R2, 0x10, RZ ;  /* 0x0000001002027824 */ /* 0x000fc800078e00ff */
[----:B------:R-:W1:Y:S01]  /*10930*/  @P0 LDC R3, c[0x0][0x44c] ;  /* 0x00011300ff030b82 */ /* 0x000e620000000800 */
[----:B------:R-:W-:-:S04]  /*10940*/  SHF.R.U32.HI R18, RZ, 0x3, R18 ;  /* 0x00000003ff127819 */ /* 0x000fc80000011612 */
[----:B------:R-:W-:-:S03]  /*10950*/  LOP3.LUT R2, R18, 0x70, R2, 0xf8, !PT ;  /* 0x0000007012027812 */ /* 0x000fc600078ef802 */
[----:B------:R-:W3:Y:S01]  /*10960*/  @P0 LDC R0, c[0x0][0x450] ;  /* 0x00011400ff000b82 */ /* 0x000ee20000000800 */
[----:B------:R-:W4:Y:S01]  /*10970*/  S2R R18, SR_TID.X ;  /* 0x0000000000127919 */ /* 0x000f220000002100 */
[----:B------:R-:W-:-:S04]  /*10980*/  VIADD R2, R2, UR42 ;  /* 0x0000002a02027c36 */ /* 0x000fc80008000000 */
[----:B------:R-:W-:Y:S02]  /*10990*/  IMAD.MOV.U32 R4, RZ, RZ, R2 ;  /* 0x000000ffff047224 */ /* 0x000fe400078e0002 */
[----:B-1----:R-:W-:-:S05]  /*109a0*/  @P0 IMAD.HI.U32 R3, R2, R3, RZ ;  /* 0x0000000302030227 */ /* 0x002fca00078e00ff */
[----:B---3--:R-:W-:Y:S01]  /*109b0*/  @P0 SHF.R.U32.HI R4, RZ, R0, R3 ;  /* 0x00000000ff040219 */ /* 0x008fe20000011603 */
[----:B------:R-:W-:Y:S01]  /*109c0*/  IMAD.U32 R3, RZ, RZ, UR6 ;  /* 0x00000006ff037e24 */ /* 0x000fe2000f8e00ff */
[----:B------:R-:W-:Y:S02]  /*109d0*/  ULDC.64 UR6, c[0x0][0x280] ;  /* 0x0000a00000067ab9 */ /* 0x000fe40000000a00 */
[--C-:B------:R-:W-:Y:S01]  /*109e0*/  SHF.R.S32.HI R5, RZ, 0x1f, R4.reuse ;  /* 0x0000001fff057819 */ /* 0x100fe20000011404 */
[----:B------:R-:W-:-:S04]  /*109f0*/  IMAD.MOV R0, RZ, RZ, -R4 ;  /* 0x000000ffff007224 */ /* 0x000fc800078e0a04 */
[----:B------:R-:W-:Y:S02]  /*10a00*/  IMAD R0, R8, R0, R2 ;  /* 0x0000000008007224 */ /* 0x000fe400078e0202 */
[----:B------:R-:W-:Y:S02]  /*10a10*/  IMAD.MOV.U32 R2, RZ, RZ, R6 ;  /* 0x000000ffff027224 */ /* 0x000fe400078e0006 */
[----:B------:R-:W-:Y:S02]  /*10a20*/  IMAD R5, R5, UR4, RZ ;  /* 0x0000000405057c24 */ /* 0x000fe4000f8e02ff */
[----:B------:R-:W-:-:S04]  /*10a30*/  IMAD.WIDE.U32 R2, R4, UR4, R2 ;  /* 0x0000000404027c25 */ /* 0x000fc8000f8e0002 */
[----:B------:R-:W-:Y:S01]  /*10a40*/  IMAD R5, R4, UR5, R5 ;  /* 0x0000000504057c24 */ /* 0x000fe2000f8e0205 */
[----:B------:R-:W-:Y:S01]  /*10a50*/  SHF.R.S32.HI R4, RZ, 0x1f, R0 ;  /* 0x0000001fff047819 */ /* 0x000fe20000011400 */
[----:B----4-:R-:W-:Y:S01]  /*10a60*/  IMAD.SHL.U32 R9, R18, 0x10, RZ ;  /* 0x0000001012097824 */ /* 0x010fe200078e00ff */
[----:B------:R-:W-:Y:S01]  /*10a70*/  ULDC.64 UR4, c[0x0][0x2c8] ;  /* 0x0000b20000047ab9 */ /* 0x000fe20000000a00 */
[----:B------:R-:W-:Y:S02]  /*10a80*/  IMAD.IADD R3, R3, 0x1, R5 ;  /* 0x0000000103037824 */ /* 0x000fe400078e0205 */
[----:B0-----:R-:W-:Y:S01]  /*10a90*/  IMAD.SHL.U32 R18, R19, 0x10, RZ ;  /* 0x0000001013127824 */ /* 0x001fe200078e00ff */
[----:B------:R-:W-:Y:S01]  /*10aa0*/  LOP3.LUT R9, R9, 0x70, RZ, 0xc0, !PT ;  /* 0x0000007009097812 */ /* 0x000fe200078ec0ff */
[----:B------:R-:W-:Y:S02]  /*10ab0*/  IMAD R4, R4, UR4, RZ ;  /* 0x0000000404047c24 */ /* 0x000fe4000f8e02ff */
[----:B------:R-:W-:Y:S01]  /*10ac0*/  IMAD.WIDE.U32 R2, R0, UR4, R2 ;  /* 0x0000000400027c25 */ /* 0x000fe2000f8e0002 */
[----:B------:R-:W-:Y:S01]  /*10ad0*/  LOP3.LUT R18, R18, 0x70, RZ, 0xc0, !PT ;  /* 0x0000007012127812 */ /* 0x000fe200078ec0ff */
[----:B------:R-:W-:Y:S01]  /*10ae0*/  ULDC UR4, c[0x0][0x2b8] ;  /* 0x0000ae0000047ab9 */ /* 0x000fe20000000800 */
[----:B------:R-:W-:Y:S01]  /*10af0*/  LOP3.LUT R9, R9, 0x80, RZ, 0xfc, !PT ;  /* 0x0000008009097812 */ /* 0x000fe200078efcff */
[----:B------:R-:W-:Y:S01]  /*10b00*/  IMAD R0, R0, UR5, R4 ;  /* 0x0000000500007c24 */ /* 0x000fe2000f8e0204 */
[----:B------:R-:W-:-:S02]  /*10b10*/  IADD3 R4, P2, R2, UR6, RZ ;  /* 0x0000000602047c10 */ /* 0x000fc4000ff5e0ff */
[----:B------:R-:W-:Y:S02]  /*10b20*/  ISETP.GE.AND P1, PT, R18, UR4, PT ;  /* 0x0000000412007c0c */ /* 0x000fe4000bf26270 */
[----:B------:R-:W-:Y:S01]  /*10b30*/  ISETP.GE.AND P0, PT, R9, UR4, PT ;  /* 0x0000000409007c0c */ /* 0x000fe2000bf06270 */
[----:B------:R-:W-:Y:S01]  /*10b40*/  UMOV UR4, 0xffffffff ;  /* 0xffffffff00047882 */ /* 0x000fe20000000000 */
[----:B------:R-:W-:Y:S02]  /*10b50*/  LOP3.LUT R19, R19, 0x7f, RZ, 0xc0, !PT ;  /* 0x0000007f13137812 */ /* 0x000fe400078ec0ff */
[----:B------:R-:W-:Y:S02]  /*10b60*/  IADD3.X R0, R3, UR7, R0, P2, !PT ;  /* 0x0000000703007c10 */ /* 0x000fe400097fe400 */
[----:B------:R-:W-:Y:S01]  /*10b70*/  SHF.R.U32.HI R19, RZ, 0x3, R19 ;  /* 0x00000003ff137819 */ /* 0x000fe20000011613 */
[----:B--2---:R-:W-:Y:S06]  /*10b80*/  BRA.DIV UR4, `(.L_x_978) ;  /* 0x0000002a04c07947 */ /* 0x004fec000b800000 */
[----:B------:R-:W0:Y:S01]  /*10b90*/  SHFL.IDX PT, R7, R4, RZ, 0x181f ;  /* 0x00181fff04077589 */ /* 0x000e2200000e0000 */
[----:B------:R-:W-:Y:S01]  /*10ba0*/  ULDC UR4, c[0x0][0x288] ;  /* 0x0000a20000047ab9 */ /* 0x000fe20000000800 */
[----:B------:R-:W-:Y:S02]  /*10bb0*/  VIADD R3, R19, UR42 ;  /* 0x0000002a13037c36 */ /* 0x000fe40008000000 */
[----:B------:R-:W1:Y:S01]  /*10bc0*/  SHFL.IDX PT, R6, R0, RZ, 0x181f ;  /* 0x00181fff00067589 */ /* 0x000e6200000e0000 */
[----:B------:R-:W-:Y:S02]  /*10bd0*/  IMAD R2, R8, UR4, RZ ;  /* 0x0000000408027c24 */ /* 0x000fe4000f8e02ff */
[C---:B------:R-:W-:Y:S01]  /*10be0*/  VIADD R5, R3.reuse, 0x10 ;  /* 0x0000001003057836 */ /* 0x040fe20000000000 */
[----:B------:R-:W-:Y:S02]  /*10bf0*/  SHFL.IDX PT, R9, R0, 0x1, 0x181f ;  /* 0x00381f0000097f89 */ /* 0x000fe400000e0000 */
[----:B------:R-:W-:-:S02]  /*10c00*/  ISETP.GE.AND P3, PT, R3, R2, PT ;  /* 0x000000020300720c */ /* 0x000fc40003f66270 */
[----:B------:R-:W-:Y:S02]  /*10c10*/  ISETP.GE.AND P2, PT, R5, R2, PT ;  /* 0x000000020500720c */ /* 0x000fe40003f46270 */
[----:B------:R-:W2:Y:S09]  /*10c20*/  SHFL.IDX PT, R5, R4, 0x1, 0x181f ;  /* 0x00381f0004057f89 */ /* 0x000eb200000e0000 */
[----:B0-----:R-:W-:-:S05]  /*10c30*/  @!P3 IADD3 R7, P4, R18, R7, RZ ;  /* 0x000000071207b210 */ /* 0x001fca0007f9e0ff */
[----:B-1----:R-:W-:-:S05]  /*10c40*/  @!P3 IMAD.X R6, RZ, RZ, R6, P4 ;  /* 0x000000ffff06b224 */ /* 0x002fca00020e0606 */
[----:B------:R-:W-:-:S04]  /*10c50*/  @!P3 LOP3.LUT R7, R7, R6, RZ, 0x3c, !PT ;  /* 0x000000060707b212 */ /* 0x000fc800078e3cff */
[C---:B------:R-:W-:Y:S02]  /*10c60*/  @!P3 LOP3.LUT R6, R7.reuse, R6, RZ, 0x3c, !PT ;  /* 0x000000060706b212 */ /* 0x040fe400078e3cff */
[----:B--2---:R-:W-:Y:S02]  /*10c70*/  @!P2 IADD3 R8, P4, R18, R5, RZ ;  /* 0x000000051208a210 */ /* 0x004fe40007f9e0ff */
[----:B------:R-:W-:-:S03]  /*10c80*/  @!P3 LOP3.LUT R7, R7, R6, RZ, 0x3c, !PT ;  /* 0x000000060707b212 */ /* 0x000fc600078e3cff */
[----:B------:R-:W-:Y:S02]  /*10c90*/  @!P2 IMAD.X R5, RZ, RZ, R9, P4 ;  /* 0x000000ffff05a224 */ /* 0x000fe400020e0609 */
[----:B-----5:R-:W-:Y:S04]  /*10ca0*/  @!P3 LDGSTS.E.BYPASS.LTC128B.128 [R10+0x18000], desc[UR50][R6.64], !P1 ;  /* 0x18000000060abfae */ /* 0x020fe8000c901d72 */
[----:B------:R0:W-:Y:S02]  /*10cb0*/  @!P3 LDGSTS.E.BYPASS.LTC128B.128 [R10+0x1c000], desc[UR50][R6.64+0x80], !P0 ;  /* 0x1c000080060abfae */ /* 0x0001e4000c101d72 */
[----:B0-----:R-:W-:Y:S02]  /*10cc0*/  @!P2 IMAD.MOV.U32 R6, RZ, RZ, R8 ;  /* 0x000000ffff06a224 */ /* 0x001fe400078e0008 */
[----:B------:R-:W-:-:S02]  /*10cd0*/  @!P2 IMAD.MOV.U32 R7, RZ, RZ, R5 ;  /* 0x000000ffff07a224 */ /* 0x000fc400078e0005 */
        /* <DEDUP_REMOVED lines=37> */
[----:B------:R-:W-:Y:S02]  /*10f30*/  @!P2 LDGSTS.E.BYPASS.LTC128B.128 [R10+0x1a800], desc[UR50][R6.64], !P1 ;  /* 0x1a800000060aafae */ /* 0x000fe4000c901d72 */
[----:B------:R-:W-:Y:S02]  /*10f40*/  ISETP.GE.AND P3, PT, R5, R2, PT ;  /* 0x000000020500720c */ /* 0x000fe40003f66270 */
[----:B------:R0:W-:Y:S04]  /*10f50*/  @!P2 LDGSTS.E.BYPASS.LTC128B.128 [R10+0x1e800], desc[UR50][R6.64+0x80], !P0 ;  /* 0x1e800080060aafae */ /* 0x0001e8000c101d72 */
[----:B------:R-:W-:Y:S04]  /*10f60*/  SHFL.IDX PT, R5, R0, 0x6, 0x181f ;  /* 0x00d81f0000057f89 */ /* 0x000fe800000e0000 */
[----:B------:R-:W-:Y:S04]  /*10f70*/  SHFL.IDX PT, R0, R0, 0x7, 0x181f ;  /* 0x00f81f0000007f89 */ /* 0x000fe800000e0000 */
[----:B0-----:R-:W0:Y:S04]  /*10f80*/  SHFL.IDX PT, R6, R4, 0x6, 0x181f ;  /* 0x00d81f0004067f89 */ /* 0x001e2800000e0000 */
[----:B------:R-:W1:Y:S01]  /*10f90*/  SHFL.IDX PT, R4, R4, 0x7, 0x181f ;  /* 0x00f81f0004047f89 */ /* 0x000e6200000e0000 */
[----:B0-----:R-:W-:-:S05]  /*10fa0*/  @!P3 IADD3 R6, P2, R18, R6, RZ ;  /* 0x000000061206b210 */ /* 0x001fca0007f5e0ff */
[----:B------:R-:W-:-:S04]  /*10fb0*/  @!P3 IMAD.X R5, RZ, RZ, R5, P2 ;  /* 0x000000ffff05b224 */ /* 0x000fc800010e0605 */
[----:B------:R-:W-:-:S05]  /*10fc0*/  @!P3 IMAD.MOV.U32 R7, RZ, RZ, R5 ;  /* 0x000000ffff07b224 */ /* 0x000fca00078e0005 */
[----:B------:R0:W-:Y:S04]  /*10fd0*/  @!P3 LDGSTS.E.BYPASS.LTC128B.128 [R10+0x1b000], desc[UR50][R6.64], !P1 ;  /* 0x1b000000060abfae */ /* 0x0001e8000c901d72 */
[----:B-1----:R0:W-:Y:S02]  /*10fe0*/  @!P3 LDGSTS.E.BYPASS.LTC128B.128 [R10+0x1f000], desc[UR50][R6.64+0x80], !P0 ;  /* 0x1f000080060abfae */ /* 0x0021e4000c101d72 */
.L_x_1058:
        /* <DEDUP_REMOVED lines=11> */
.L_x_980:
[----:B------:R-:W-:Y:S05]  /*110a0*/  BSYNC B0 ;  /* 0x0000000000007941 */ /* 0x000fea0003800000 */
.L_x_979:
[----:B------:R-:W-:Y:S01]  /*110b0*/  NOP ;  /* 0x0000000000007918 */ /* 0x000fe20000000000 */
[----:B------:R-:W-:-:S13]  /*110c0*/  PLOP3.LUT P0, PT, PT, PT, PT, 0x80, 0x0 ;  /* 0x000000000000781c */ /* 0x000fda0003f0f070 */
.L_x_981:
[----:B------:R-:W-:Y:S02]  /*110d0*/  PLOP3.LUT P1, PT, P1, P0, PT, 0xa2, 0x0 ;  /* 0x000000000000781c */ /* 0x000fe40000f21472 */
[----:B------:R-:W-:-:S08]  /*110e0*/  @P0 R2UR P1, UR4, R17 ;  /* 0x00000000110402ca */ /* 0x000fd00000020000 */
[----:B------:R-:W-:-:S05]  /*110f0*/  @P0 PLOP3.LUT P0, PT, P1, PT, PT, 0x80, 0x0 ;  /* 0x000000000000081c */ /* 0x000fca0000f0f070 */
[----:B------:R-:W-:Y:S01]  /*11100*/  @!P1 SYNCS.ARRIVE.TRANS64.RED.A0T1 RZ, [UR4+0x28400], RZ ;  /* 0x028400ffffff99a7 */ /* 0x000fe20008200404 */
[----:B------:R-:W-:Y:S07]  /*11110*/  @!P1 ARRIVES.LDGSTSBAR.64.TRANSCNT [UR4+0x28400] ;  /* 0x02840000ff0099b0 */ /* 0x000fee0008000a84 */
[----:B------:R-:W-:Y:S05]  /*11120*/  @P0 BRA.U.ANY `(.L_x_981) ;  /* 0xfffffffd00e80947 */ /* 0x000fea000393ffff */
[----:B-1----:R-:W2:Y:S02]  /*11130*/  LDL.LU R2, [R1+0x2c] ;  /* 0x00002c0001027983 */ /* 0x002ea40000300800 */
        /* <DEDUP_REMOVED lines=9> */
[----:B------:R-:W2:Y:S03]  /*111d0*/  SYNCS.PHASECHK.TRANS64.TRYWAIT P0, [R17+URZ+0x28420], R0 ;  /* 0x02842000110075a7 */ /* 0x000ea6000800017f */
[----:B-12---:R-:W-:Y:S05]  /*111e0*/  @!P0 BRA `(.L_x_983) ;  /* 0x0000002c00c08947 */ /* 0x006fea0003800000 */
.L_x_1059:
[----:B------:R-:W-:Y:S05]  /*111f0*/  BSYNC B0 ;  /* 0x0000000000007941 */ /* 0x000fea0003800000 */
.L_x_982:
[----:B------:R-:W-:-:S04]  /*11200*/  UIADD3 UR4, UR41, -0x2, URZ ;  /* 0xfffffffe29047890 */ /* 0x000fc8000fffe03f */
[----:B------:R-:W-:-:S06]  /*11210*/  UISETP.GE.AND UP0, UPT, UR4, UR40, UPT ;  /* 0x000000280400728c */ /* 0x000fcc000bf06270 */
[----:B------:R-:W-:-:S13]  /*11220*/  PLOP3.LUT P0, PT, PT, PT, UP0, 0x80, 0x0 ;  /* 0x000000000000781c */ /* 0x000fda0003f0f008 */
[----:B------:R-:W-:Y:S05]  /*11230*/  @!P0 BRA `(.L_x_984) ;  /* 0x0000001000308947 */ /* 0x000fea0003800000 */
[----:B-1----:R1:W5:Y:S04]  /*11240*/  LDL.LU R0, [R1] ;  /* 0x0000000001007983 */ /* 0x0023680000300800 */
[----:B------:R1:W5:Y:S01]  /*11250*/  LDL.LU R3, [R1+0x8] ;  /* 0x0000080001037983 */ /* 0x0003620000300800 */
[----:B------:R-:W-:-:S07]  /*11260*/  IMAD.U32 R2, RZ, RZ, UR4 ;  /* 0x00000004ff027e24 */ /* 0x000fce000f8e00ff */
.L_x_1006:
[----:B0-----:R-:W2:Y:S01]  /*11270*/  LDL R6, [R1+0xc] ;  /* 0x00000c0001067983 */ /* 0x001ea20000100800 */
[----:B-----5:R-:W-:Y:S01]  /*11280*/  VIADD R5, R0, 0x1 ;  /* 0x0000000100057836 */ /* 0x020fe20000000000 */
[----:B------:R-:W-:Y:S05]  /*11290*/  YIELD ;  /* 0x0000000000007946 */ /* 0x000fea0003800000 */
[----:B------:R-:W-:Y:S01]  /*112a0*/  ISETP.NE.AND P0, PT, R5, 0x2, PT ;  /* 0x000000020500780c */ /* 0x000fe20003f05270 */
[----:B------:R-:W-:Y:S03]  /*112b0*/  BSSY B0, `(.L_x_985) ;  /* 0x0000089000007945 */ /* 0x000fe60003800000 */
[----:B------:R-:W-:-:S02]  /*112c0*/  SEL R4, RZ, 0x1, P0 ;  /* 0x00000001ff047807 */ /* 0x000fc40000000000 */
[----:B------:R-:W-:Y:S02]  /*112d0*/  SEL R10, R5, RZ, P0 ;  /* 0x000000ff050a7207 */ /* 0x000fe40000000000 */
[----:B------:R-:W-:-:S05]  /*112e0*/  LOP3.LUT R9, R3, R4, RZ, 0x3c, !PT ;  /* 0x0000000403097212 */ /* 0x000fca00078e3cff */
[----:B------:R0:W-:Y:S04]  /*112f0*/  STL [R1+0x8], R9 ;  /* 0x0000080901007387 */ /* 0x0001e80000100800 */
[----:B------:R0:W-:Y:S01]  /*11300*/  STL [R1], R10 ;  /* 0x0000000a01007387 */ /* 0x0001e20000100800 */
[----:B--2---:R-:W-:-:S13]  /*11310*/  LOP3.LUT P1, RZ, R6, 0x2, RZ, 0xc0, !PT ;  /* 0x0000000206ff7812 */ /* 0x004fda000782c0ff */
[----:B0-----:R-:W-:Y:S05]  /*11320*/  @!P1 BRA `(.L_x_986) ;  /* 0x0000000800049947 */ /* 0x001fea0003800000 */
[----:B------:R-:W-:Y:S01]  /*11330*/  LOP3.LUT P1, RZ, R6, 0x1, RZ, 0xc0, !PT ;  /* 0x0000000106ff7812 */ /* 0x000fe2000782c0ff */
[----:B------:R-:W-:-:S12]  /*11340*/  IMAD.MOV.U32 R8, RZ, RZ, R2 ;  /* 0x000000ffff087224 */ /* 0x000fd800078e0002 */
[----:B------:R-:W-:Y:S05]  /*11350*/  @!P1 BRA `(.L_x_987) ;  /* 0x0000000000509947 */ /* 0x000fea0003800000 */
[----:B------:R-:W2:Y:S01]  /*11360*/  LDL R11, [R1+0x1c] ;  /* 0x00001c00010b7983 */ /* 0x000ea20000100800 */
[----:B------:R-:W0:Y:S01]  /*11370*/  LDC R8, c[0x0][0x43c] ;  /* 0x00010f00ff087b82 */ /* 0x000e220000000800 */
[----:B------:R-:W-:Y:S02]  /*11380*/  ULDC.64 UR4, c[0x0][0x428] ;  /* 0x00010a0000047ab9 */ /* 0x000fe40000000a00 */
[----:B------:R-:W3:Y:S01]  /*11390*/  LDL R7, [R1+0x10] ;  /* 0x0000100001077983 */ /* 0x000ee20000100800 */
        /* <DEDUP_REMOVED lines=9> */
[C---:B---3--:R-:W-:Y:S02]  /*11430*/  IMAD R6, R7.reuse, UR5, R6 ;  /* 0x0000000507067c24 */ /* 0x048fe4000f8e0206 */
[----:B------:R-:W-:Y:S01]  /*11440*/  IMAD.WIDE.U32 R4, R7, UR4, R4 ;  /* 0x0000000407047c25 */ /* 0x000fe2000f8e0004 */
[----:B------:R-:W-:-:S03]  /*11450*/  ULDC.64 UR4, c[0x0][0x418] ;  /* 0x0001060000047ab9 */ /* 0x000fc60000000a00 */
[----:B------:R-:W-:Y:S01]  /*11460*/  IMAD.IADD R5, R6, 0x1, R5 ;  /* 0x0000000106057824 */ /* 0x000fe200078e0205 */
[----:B------:R-:W-:-:S04]  /*11470*/  LEA R6, P0, R4, UR4, 0x2 ;  /* 0x0000000404067c11 */ /* 0x000fc8000f8010ff */
[----:B------:R-:W-:-:S05]  /*11480*/  LEA.HI.X R7, R4, UR5, R5, 0x2, P0 ;  /* 0x0000000504077c11 */ /* 0x000fca00080f1405 */
[----:B------:R0:W5:Y:S04]  /*11490*/  LDG.E R16, desc[UR50][R6.64] ;  /* 0x0000003206107981 */ /* 0x000168000c1e1900 */
.L_x_987:
[----:B0-----:R-:W-:Y:S01]  /*114a0*/  IMAD R6, R10, 0x8, R17 ;  /* 0x000000080a067824 */ /* 0x001fe200078e0211 */
[----:B------:R-:W-:Y:S01]  /*114b0*/  SHF.L.U32 R5, R9, 0x1f, RZ ;  /* 0x0000001f09057819 */ /* 0x000fe200000006ff */
[----:B------:R-:W0:Y:S01]  /*114c0*/  S2R R4, SR_TID.X ;  /* 0x0000000000047919 */ /* 0x000e220000002100 */
[----:B------:R-:W-:Y:S02]  /*114d0*/  BSSY B1, `(.L_x_988) ;  /* 0x0000005000017945 */ /* 0x000fe40003800000 */
[----:B------:R-:W2:Y:S01]  /*114e0*/  SYNCS.PHASECHK.TRANS64.TRYWAIT P0, [R6+URZ+0x28480], R5 ;  /* 0x02848005060075a7 */ /* 0x000ea2000800017f */
[----:B0-----:R-:W-:-:S04]  /*114f0*/  LOP3.LUT R4, R4, 0x7f, RZ, 0xc0, !PT ;  /* 0x0000007f04047812 */ /* 0x001fc800078ec0ff */
[----:B------:R-:W-:Y:S01]  /*11500*/  ISETP.NE.AND P1, PT, R4, RZ, PT ;  /* 0x000000ff0400720c */ /* 0x000fe20003f25270 */
[----:B--2---:R-:W-:-:S12]  /*11510*/  @!P0 BRA `(.L_x_989) ;  /* 0x0000002c00088947 */ /* 0x004fd80003800000 */
.L_x_1060:
[----:B------:R-:W-:Y:S05]  /*11520*/  BSYNC B1 ;  /* 0x0000000000017941 */ /* 0x000fea0003800000 */
.L_x_988:
[----:B------:R-:W-:Y:S04]  /*11530*/  BSSY B1, `(.L_x_990) ;  /* 0x0000009000017945 */ /* 0x000fe80003800000 */
        /* <DEDUP_REMOVED lines=8> */
.L_x_991:
[----:B------:R-:W-:Y:S05]  /*115c0*/  BSYNC B1 ;  /* 0x0000000000017941 */ /* 0x000fea0003800000 */
.L_x_990:
        /* <DEDUP_REMOVED lines=10> */
[----:B--2---:R-:W-:-:S04]  /*11670*/  IMAD R4, R4, 0x4000, R17 ;  /* 0x0000400004047824 */ /* 0x004fc800078e0211 */
[----:B------:R-:W-:-:S07]  /*11680*/  VIADD R9, R4, 0x10000 ;  /* 0x0001000004097836 */ /* 0x000fce0000000000 */
.L_x_992:
        /* <DEDUP_REMOVED lines=9> */
[----:B--2---:R-:W-:Y:S05]  /*11720*/  @P0 BRA.U.ANY `(.L_x_992) ;  /* 0xfffffffd00d80947 */ /* 0x004fea000393ffff */
[----:B------:R-:W-:Y:S01]  /*11730*/  IMAD.MOV.U32 R12, RZ, RZ, 0x80 ;  /* 0x00000080ff0c7424 */ /* 0x000fe200078e00ff */
[----:B------:R-:W-:Y:S01]  /*11740*/  PLOP3.LUT P0, PT, PT, PT, PT, 0x80, 0x0 ;  /* 0x000000000000781c */ /* 0x000fe20003f0f070 */
[----:B------:R-:W-:Y:S01]  /*11750*/  VIADD R9, R4, 0x12000 ;  /* 0x0001200004097836 */ /* 0x000fe20000000000 */
[----:B------:R-:W-:Y:S01]  /*11760*/  UMOV UR6, 0x0 ;  /* 0x0000000000067882 */ /* 0x000fe20000000000 */
[----:B------:R-:W-:Y:S01]  /*11770*/  UMOV UR7, 0x14f00000 ;  /* 0x14f0000000077882 */ /* 0x000fe20000000000 */
[----:B------:R-:W-:-:S15]  /*11780*/  R2UR UR10, R12 ;  /* 0x000000000c0a72ca */ /* 0x000fde00000e0000 */
.L_x_993:
        /* <DEDUP_REMOVED lines=10> */
[----:B------:R-:W2:Y:S01]  /*11830*/  SYNCS.PHASECHK.TRANS64.TRYWAIT P0, [R6+URZ+0x28440], R5 ;  /* 0x02844005060075a7 */ /* 0x000ea2000800017f */
[----:B------:R-:W-:Y:S04]  /*11840*/  BSSY B1, `(.L_x_994) ;  /* 0x0000002000017945 */ /* 0x000fe80003800000 */
[----:B--2---:R-:W-:Y:S05]  /*11850*/  @!P0 BRA `(.L_x_995) ;  /* 0x00000028004c8947 */ /* 0x004fea0003800000 */
.L_x_1061:
[----:B------:R-:W-:Y:S05]  /*11860*/  BSYNC B1 ;  /* 0x0000000000017941 */ /* 0x000fea0003800000 */
.L_x_994:
[----:B------:R-:W-:Y:S01]  /*11870*/  BSSY B1, `(.L_x_996) ;  /* 0x000000b000017945 */ /* 0x000fe20003800000 */
[----:B------:R-:W-:Y:S02]  /*11880*/  IMAD.MOV.U32 R10, RZ, RZ, 0x0 ;  /* 0x00000000ff0a7424 */ /* 0x000fe400078e00ff */
[----:B------:R-:W-:Y:S01]  /*11890*/  IMAD.MOV.U32 R11, RZ, RZ, 0x14f00000 ;  /* 0x14f00000ff0b7424 */ /* 0x000fe200078e00ff */
[----:B------:R-:W-:Y:S06]  /*118a0*/  @P1 BRA `(.L_x_997) ;  /* 0x00000000001c1947 */ /* 0x000fec0003800000 */
[----:B------:R-:W3:Y:S01]  /*118b0*/  S2R R7, SR_TID.X ;  /* 0x0000000000077919 */ /* 0x000ee20000002100 */
[----:B0-2---:R-:W-:-:S04]  /*118c0*/  IMAD.MOV.U32 R5, RZ, RZ, 0x4000 ;  /* 0x00004000ff057424 */ /* 0x005fc800078e00ff */
[----:B------:R4:W-:Y:S01]  /*118d0*/  SYNCS.ARRIVE.TRANS64 RZ, [R6+URZ+0x28430], R5 ;  /* 0x0284300506ff79a7 */ /* 0x0009e2000800003f */
[----:B---3--:R-:W-:-:S04]  /*118e0*/  LOP3.LUT R7, R7, 0x1f, RZ, 0xc0, !PT ;  /* 0x0000001f07077812 */ /* 0x008fc800078ec0ff */
[----:B------:R-:W-:-:S13]  /*118f0*/  ISETP.NE.AND P0, PT, R7, RZ, PT ;  /* 0x000000ff0700720c */ /* 0x000fda0003f05270 */
[----:B----4-:R-:W-:Y:S05]  /*11900*/  @!P0 BRA `(.L_x_997) ;  /* 0x0000000000048947 */ /* 0x010fea0003800000 */
[----:B------:R-:W-:Y:S01]  /*11910*/  BPT.TRAP 0x1 ;  /* 0x000000040000795c */ /* 0x000fe20000300000 */
.L_x_997:
[----:B------:R-:W-:Y:S05]  /*11920*/  BSYNC B1 ;  /* 0x0000000000017941 */ /* 0x000fea0003800000 */
.L_x_996:
[----:B------:R-:W-:Y:S01]  /*11930*/  R2UR UR10, R13 ;  /* 0x000000000d0a72ca */ /* 0x000fe200000e0000 */
[----:B------:R-:W-:Y:S01]  /*11940*/  UIADD3 UR4, UP0, UR46, 0x370, URZ ;  /* 0x000003702e047890 */ /* 0x000fe2000ff1e03f */
[----:B------:R-:W-:Y:S01]  /*11950*/  R2UR UR6, R10 ;  /* 0x000000000a0672ca */ /* 0x000fe200000e0000 */
[----:B0-2---:R-:W-:Y:S01]  /*11960*/  VIADD R6, R6, 0x28430 ;  /* 0x0002843006067836 */ /* 0x005fe20000000000 */
[----:B------:R-:W-:Y:S01]  /*11970*/  R2UR UR7, R11 ;  /* 0x000000000b0772ca */ /* 0x000fe200000e0000 */
[----:B------:R-:W-:Y:S01]  /*11980*/  VIADD R5, R4, 0x20000 ;  /* 0x0002000004057836 */ /* 0x000fe20000000000 */
[----:B------:R-:W-:Y:S01]  /*11990*/  PLOP3.LUT P0, PT, PT, PT, PT, 0x80, 0x0 ;  /* 0x000000000000781c */ /* 0x000fe20003f0f070 */
[----:B------:R-:W-:-:S12]  /*119a0*/  UIADD3.X UR5, URZ, UR47, URZ, UP0, !UPT ;  /* 0x0000002f3f057290 */ /* 0x000fd800087fe43f */
.L_x_998:
        /* <DEDUP_REMOVED lines=15> */
.L_x_999:
        /* <DEDUP_REMOVED lines=10> */
.L_x_986:
[----:B------:R-:W-:Y:S05]  /*11b40*/  BSYNC B0 ;  /* 0x0000000000007941 */ /* 0x000fea0003800000 */
.L_x_985:
[----:B------:R-:W-:-:S06]  /*11b50*/  UISETP.NE.AND UP0, UPT, UR39, 0x3, UPT ;  /* 0x000000032700788c */ /* 0x000fcc000bf05270 */
[----:B------:R-:W-:-:S13]  /*11b60*/  PLOP3.LUT P0, PT, PT, PT, UP0, 0x80, 0x0 ;  /* 0x000000000000781c */ /* 0x000fda0003f0f008 */
[----:B------:R-:W-:Y:S05]  /*11b70*/  @!P0 BRA `(.L_x_1000) ;  /* 0x0000000000048947 */ /* 0x000fea0003800000 */
[----:B------:R-:W-:Y:S01]  /*11b80*/  BPT.TRAP 0x1 ;  /* 0x000000040000795c */ /* 0x000fe20000300000 */
.L_x_1000:
[----:B------:R-:W-:Y:S01]  /*11b90*/  IMAD.U32 R4, RZ, RZ, UR45 ;  /* 0x0000002dff047e24 */ /* 0x000fe2000f8e00ff */
[----:B------:R-:W-:Y:S01]  /*11ba0*/  BSSY B0, `(.L_x_1001) ;  /* 0x0000007000007945 */ /* 0x000fe20003800000 */
[----:B------:R-:W-:-:S03]  /*11bb0*/  IMAD R19, R0, 0x8, R17 ;  /* 0x0000000800137824 */ /* 0x000fc600078e0211 */
[----:B------:R-:W-:Y:S02]  /*11bc0*/  ISETP.NE.AND P0, PT, R4, 0x3, PT ;  /* 0x000000030400780c */ /* 0x000fe40003f05270 */
[----:B------:R-:W-:-:S04]  /*11bd0*/  LOP3.LUT R4, R3, 0x1, RZ, 0x3c, !PT ;  /* 0x0000000103047812 */ /* 0x000fc800078e3cff */
[----:B------:R-:W-:-:S04]  /*11be0*/  SHF.L.U32 R4, R4, 0x1f, RZ ;  /* 0x0000001f04047819 */ /* 0x000fc800000006ff */
[----:B------:R-:W0:Y:S02]  /*11bf0*/  SYNCS.PHASECHK.TRANS64.TRYWAIT P1, [R19+URZ+0x28470], R4 ;  /* 0x02847004130075a7 */ /* 0x000e24000802017f */
[----:B0-----:R-:W-:Y:S05]  /*11c00*/  @!P1 BRA `(.L_x_1002) ;  /* 0x0000002400749947 */ /* 0x001fea0003800000 */
.L_x_1062:
[----:B------:R-:W-:Y:S05]  /*11c10*/  BSYNC B0 ;  /* 0x0000000000007941 */ /* 0x000fea0003800000 */
.L_x_1001:
[----:B------:R-:W-:Y:S05]  /*11c20*/  @!P0 BRA `(.L_x_1003) ;  /* 0x0000000000048947 */ /* 0x000fea0003800000 */
[----:B------:R-:W-:Y:S01]  /*11c30*/  BPT.TRAP 0x1 ;  /* 0x000000040000795c */ /* 0x000fe20000300000 */
.L_x_1003:
[----:B------:R-:W-:Y:S01]  /*11c40*/  SHF.L.U32 R3, R3, 0x1f, RZ ;  /* 0x0000001f03037819 */ /* 0x000fe200000006ff */
[----:B------:R-:W-:-:S03]  /*11c50*/  IMAD.SHL.U32 R0, R0, 0x4000, RZ ;  /* 0x0000400000007824 */ /* 0x000fc600078e00ff */
[----:B------:R-:W2:Y:S02]  /*11c60*/  SYNCS.PHASECHK.TRANS64.TRYWAIT P1, [R19+URZ+0x28460], R3 ;  /* 0x02846003130075a7 */ /* 0x000ea4000802017f */
[----:B--2---:R-:W-:Y:S05]  /*11c70*/  @!P1 BRA `(.L_x_1004) ;  /* 0x00000024006c9947 */ /* 0x004fea0003800000 */
.L_x_1063:
[----:B------:R-:W2:Y:S04]  /*11c80*/  LDL R12, [R1+0x4] ;  /* 0x00000400010c7983 */ /* 0x000ea80000100800 */
[----:B------:R-:W3:Y:S04]  /*11c90*/  LDL R14, [R1+0x20] ;  /* 0x00002000010e7983 */ /* 0x000ee80000100800 */
[----:B------:R-:W4:Y:S04]  /*11ca0*/  LDL R13, [R1+0x18] ;  /* 0x00001800010d7983 */ /* 0x000f280000100800 */
[----:B------:R0:W-:Y:S04]  /*11cb0*/  STL [R1+0x30], R2 ;  /* 0x0000300201007387 */ /* 0x0001e80000100800 */
[----:B0-----:R-:W4:Y:S01]  /*11cc0*/  LDL R2, [R1+0x14] ;  /* 0x0000140001027983 */ /* 0x001f220000100800 */
[----:B------:R-:W-:Y:S05]  /*11cd0*/  WARPSYNC.ALL ;  /* 0x0000000000007948 */ /* 0x000fea0003800000 */
[----:B--2---:R-:W-:-:S05]  /*11ce0*/  LOP3.LUT R3, R0, R12, RZ, 0xfc, !PT ;  /* 0x0000000c00037212 */ /* 0x004fca00078efcff */
[----:B------:R-:W-:-:S05]  /*11cf0*/  IMAD.IADD R3, R17, 0x1, R3 ;  /* 0x0000000111037824 */ /* 0x000fca00078e0203 */
[----:B------:R-:W0:Y:S01]  /*11d00*/  LDSM.16.MT88.4 R8, [R3+0x10000] ;  /* 0x010000000308783b */ /* 0x000e220000004200 */
[----:B---3--:R-:W-:Y:S02]  /*11d10*/  IADD3 R18, R17, R14, R0 ;  /* 0x0000000e11127210 */ /* 0x008fe40007ffe000 */
[C-C-:B0-----:R-:W-:Y:S02]  /*11d20*/  PRMT R4, R8.reuse, 0x6420, R9.reuse ;  /* 0x0000642008047816 */ /* 0x141fe40000000009 */
[----:B------:R-:W-:Y:S02]  /*11d30*/  PRMT R5, R8, 0x7531, R9 ;  /* 0x0000753108057816 */ /* 0x000fe40000000009 */
[C-C-:B------:R-:W-:Y:S02]  /*11d40*/  PRMT R6, R10.reuse, 0x6420, R11.reuse ;  /* 0x000064200a067816 */ /* 0x140fe4000000000b */
[----:B------:R-:W-:Y:S02]  /*11d50*/  PRMT R7, R10, 0x7531, R11 ;  /* 0x000075310a077816 */ /* 0x000fe4000000000b */
[----:B------:R-:W0:Y:S01]  /*11d60*/  LDSM.16.MT88.4 R8, [R18+0x10000] ;  /* 0x010000001208783b */ /* 0x000e220000004200 */
[----:B----4-:R-:W-:-:S05]  /*11d70*/  IADD3 R3, R2, R0, R13 ;  /* 0x0000000002037210 */ /* 0x010fca0007ffe00d */
[----:B------:R2:W-:Y:S02]  /*11d80*/  STSM.16.M88.4 [R3], R4 ;  /* 0x0000000403007844 */ /* 0x0005e40000000200 */
[----:B--2---:R-:W-:Y:S02]  /*11d90*/  IMAD.MOV.U32 R6, RZ, RZ, R13 ;  /* 0x000000ffff067224 */ /* 0x004fe400078e000d */
[----:B------:R-:W-:Y:S02]  /*11da0*/  IMAD.MOV.U32 R7, RZ, RZ, R12 ;  /* 0x000000ffff077224 */ /* 0x000fe400078e000c */
[----:B------:R-:W-:Y:S01]  /*11db0*/  VIADD R4, R0, 0x2000 ;  /* 0x0000200000047836 */ /* 0x000fe20000000000 */
[C-C-:B0-----:R-:W-:Y:S02]  /*11dc0*/  PRMT R12, R8.reuse, 0x6420, R9.reuse ;  /* 0x00006420080c7816 */ /* 0x141fe40000000009 */
[----:B------:R-:W-:Y:S02]  /*11dd0*/  PRMT R13, R8, 0x7531, R9 ;  /* 0x00007531080d7816 */ /* 0x000fe40000000009 */
[----:B------:R-:W-:-:S02]  /*11de0*/  PRMT R14, R10, 0x6420, R11 ;  /* 0x000064200a0e7816 */ /* 0x000fc4000000000b */
[----:B------:R-:W-:-:S05]  /*11df0*/  PRMT R15, R10, 0x7531, R11 ;  /* 0x000075310a0f7816 */ /* 0x000fca000000000b */
[----:B------:R0:W-:Y:S02]  /*11e00*/  STSM.16.M88.4 [R3+0x1000], R12 ;  /* 0x0010000c03007844 */ /* 0x0001e40000000200 */
[----:B0-----:R-:W-:-:S05]  /*11e10*/  IMAD.MOV.U32 R15, RZ, RZ, R7 ;  /* 0x000000ffff0f7224 */ /* 0x001fca00078e0007 */
[----:B------:R-:W-:-:S05]  /*11e20*/  LOP3.LUT R4, R4, R15, RZ, 0xfc, !PT ;  /* 0x0000000f04047212 */ /* 0x000fca00078efcff */
[----:B------:R-:W-:-:S05]  /*11e30*/  IMAD.IADD R4, R17, 0x1, R4 ;  /* 0x0000000111047824 */ /* 0x000fca00078e0204 */
        /* <DEDUP_REMOVED lines=11> */
[----:B------:R-:W-:Y:S02]  /*11ef0*/  PRMT R13, R8, 0x7531, R9 ;  /* 0x00007531080d7816 */ /* 0x000fe40000000009 */
[C-C-:B------:R-:W-:Y:S02]  /*11f00*/  PRMT R14, R10.reuse, 0x6420, R11.reuse ;  /* 0x000064200a0e7816 */ /* 0x140fe4000000000b */
[----:B------:R-:W-:-:S05]  /*11f10*/  PRMT R15, R10, 0x7531, R11 ;  /* 0x000075310a0f7816 */ /* 0x000fca000000000b */
[----:B------:R0:W-:Y:S02]  /*11f20*/  STSM.16.M88.4 [R3+0x3000], R12 ;  /* 0x0030000c03007844 */ /* 0x0001e40000000200 */
[----:B0-----:R-:W-:Y:S02]  /*11f30*/  IMAD.MOV.U32 R15, RZ, RZ, R7 ;  /* 0x000000ffff0f7224 */ /* 0x001fe400078e0007 */
[----:B------:R-:W0:Y:S01]  /*11f40*/  S2R R7, SR_TID.X ;  /* 0x0000000000077919 */ /* 0x000e220000002100 */
[----:B------:R-:W-:Y:S02]  /*11f50*/  VIADD R3, R0, 0x1000 ;  /* 0x0000100000037836 */ /* 0x000fe40000000000 */
[----:B------:R-:W-:-:S03]  /*11f60*/  IMAD.MOV.U32 R13, RZ, RZ, 0x20 ;  /* 0x00000020ff0d7424 */ /* 0x000fc600078e00ff */
[----:B------:R-:W-:Y:S01]  /*11f70*/  LOP3.LUT R3, R3, R15, RZ, 0xfc, !PT ;  /* 0x0000000f03037212 */ /* 0x000fe200078efcff */
[----:B------:R-:W-:-:S04]  /*11f80*/  IMAD.MOV.U32 R14, RZ, RZ, R6 ;  /* 0x000000ffff0e7224 */ /* 0x000fc800078e0006 */
[----:B------:R-:W-:-:S05]  /*11f90*/  IMAD.IADD R3, R17, 0x1, R3 ;  /* 0x0000000111037824 */ /* 0x000fca00078e0203 */
[----:B------:R2:W3:Y:S01]  /*11fa0*/  LDSM.16.MT88.4 R8, [R3+0x10000] ;  /* 0x010000000308783b */ /* 0x0004e20000004200 */
[----:B0-----:R-:W-:-:S04]  /*11fb0*/  LOP3.LUT P1, RZ, R7, 0x4, RZ, 0xc0, !PT ;  /* 0x0000000407ff7812 */ /* 0x001fc8000782c0ff */
[----:B------:R-:W-:-:S04]  /*11fc0*/  SEL R13, R13, 0xffffffe0, !P1 ;  /* 0xffffffe00d0d7807 */ /* 0x000fc80004800000 */
[----:B--2---:R-:W-:-:S05]  /*11fd0*/  IADD3 R3, R14, R0, R13 ;  /* 0x000000000e037210 */ /* 0x004fca0007ffe00d */
[----:B------:R-:W-:Y:S02]  /*11fe0*/  IMAD.IADD R3, R2, 0x1, R3 ;  /* 0x0000000102037824 */ /* 0x000fe400078e0203 */
[----:B------:R0:W5:Y:S01]  /*11ff0*/  LDL.LU R2, [R1+0x30] ;  /* 0x0000300001027983 */ /* 0x0001620000300800 */
[C-C-:B---3--:R-:W-:Y:S02]  /*12000*/  PRMT R4, R8.reuse, 0x6420, R9.reuse ;  /* 0x0000642008047816 */ /* 0x148fe40000000009 */
[----:B------:R-:W-:Y:S02]  /*12010*/  PRMT R5, R8, 0x7531, R9 ;  /* 0x0000753108057816 */ /* 0x000fe40000000009 */
[C-C-:B------:R-:W-:Y:S02]  /*12020*/  PRMT R6, R10.reuse, 0x6420, R11.reuse ;  /* 0x000064200a067816 */ /* 0x140fe4000000000b */
[----:B------:R-:W-:Y:S02]  /*12030*/  PRMT R7, R10, 0x7531, R11 ;  /* 0x000075310a077816 */ /* 0x000fe4000000000b */
[----:B------:R-:W2:Y:S01]  /*12040*/  LDSM.16.MT88.4 R8, [R18+0x11000] ;  /* 0x011000001208783b */ /* 0x000ea20000004200 */
[----:B------:R-:W-:-:S03]  /*12050*/  VIADD R0, R0, 0x3000 ;  /* 0x0000300000007836 */ /* 0x000fc60000000000 */
[----:B------:R3:W-:Y:S02]  /*12060*/  STSM.16.M88.4 [R3], R4 ;  /* 0x0000000403007844 */ /* 0x0007e40000000200 */
[----:B---3--:R-:W-:-:S05]  /*12070*/  IMAD.MOV.U32 R7, RZ, RZ, R15 ;  /* 0x000000ffff077224 */ /* 0x008fca00078e000f */
[----:B------:R-:W-:-:S05]  /*12080*/  LOP3.LUT R0, R0, R7, RZ, 0xfc, !PT ;  /* 0x0000000700007212 */ /* 0x000fca00078efcff */
[----:B------:R-:W-:Y:S01]  /*12090*/  IMAD.IADD R0, R17, 0x1, R0 ;  /* 0x0000000111007824 */ /* 0x000fe200078e0200 */
[C-C-:B--2---:R-:W-:Y:S02]  /*120a0*/  PRMT R12, R8.reuse, 0x6420, R9.reuse ;  /* 0x00006420080c7816 */ /* 0x144fe40000000009 */
[----:B------:R-:W-:Y:S02]  /*120b0*/  PRMT R13, R8, 0x7531, R9 ;  /* 0x00007531080d7816 */ /* 0x000fe40000000009 */
[C-C-:B------:R-:W-:Y:S02]  /*120c0*/  PRMT R14, R10.reuse, 0x6420, R11.reuse ;  /* 0x000064200a0e7816 */ /* 0x140fe4000000000b */
[----:B------:R-:W-:-:S05]  /*120d0*/  PRMT R15, R10, 0x7531, R11 ;  /* 0x000075310a0f7816 */ /* 0x000fca000000000b */
[----:B------:R-:W-:Y:S04]  /*120e0*/  STSM.16.M88.4 [R3+0x1000], R12 ;  /* 0x0010000c03007844 */ /* 0x000fe80000000200 */
[----:B------:R-:W2:Y:S02]  /*120f0*/  LDSM.16.MT88.4 R8, [R0+0x10000] ;  /* 0x010000000008783b */ /* 0x000ea40000004200 */
[C-C-:B--2---:R-:W-:Y:S02]  /*12100*/  PRMT R4, R8.reuse, 0x6420, R9.reuse ;  /* 0x0000642008047816 */ /* 0x144fe40000000009 */
[----:B------:R-:W-:Y:S02]  /*12110*/  PRMT R5, R8, 0x7531, R9 ;  /* 0x0000753108057816 */ /* 0x000fe40000000009 */
[----:B------:R-:W-:-:S02]  /*12120*/  PRMT R6, R10, 0x6420, R11 ;  /* 0x000064200a067816 */ /* 0x000fc4000000000b */
[----:B------:R-:W-:Y:S02]  /*12130*/  PRMT R7, R10, 0x7531, R11 ;  /* 0x000075310a077816 */ /* 0x000fe4000000000b */
[----:B------:R-:W2:Y:S04]  /*12140*/  LDSM.16.MT88.4 R8, [R18+0x13000] ;  /* 0x013000001208783b */ /* 0x000ea80000004200 */
[----:B------:R2:W-:Y:S02]  /*12150*/  STSM.16.M88.4 [R3+0x2000], R4 ;  /* 0x0020000403007844 */ /* 0x0005e40000000200 */
[C-C-:B--2---:R-:W-:Y:S02]  /*12160*/  PRMT R4, R8.reuse, 0x6420, R9.reuse ;  /* 0x0000642008047816 */ /* 0x144fe40000000009 */
        /* <DEDUP_REMOVED lines=12> */
.L_x_1005:
[----:B------:R-:W3:Y:S01]  /*12230*/  S2R R0, SR_TID.X ;  /* 0x0000000000007919 */ /* 0x000ee20000002100 */
[----:B--2---:R2:W-:Y:S01]  /*12240*/  SYNCS.ARRIVE.TRANS64.A1T0 RZ, [R19+URZ+0x28450], RZ ;  /* 0x028450ff13ff79a7 */ /* 0x0045e2000810003f */
[----:B0-----:R4:W5:Y:S01]  /*12250*/  LDL R3, [R1+0x8] ;  /* 0x0000080001037983 */ /* 0x0019620000100800 */
[----:B---3--:R-:W-:Y:S01]  /*12260*/  LOP3.LUT R0, R0, 0x7f, RZ, 0xc0, !PT ;  /* 0x0000007f00007812 */ /* 0x008fe200078ec0ff */
[----:B------:R-:W-:Y:S03]  /*12270*/  BAR.SYNC.DEFER_BLOCKING 0x2, 0x80 ;  /* 0x0082000000007b1d */ /* 0x000fe60000010000 */
[----:B------:R-:W-:-:S03]  /*12280*/  ISETP.NE.AND P0, PT, R0, RZ, PT ;  /* 0x000000ff0000720c */ /* 0x000fc60003f05270 */
[----:B------:R4:W5:Y:S10]  /*12290*/  LDL R0, [R1] ;  /* 0x0000000001007983 */ /* 0x0009740000100800 */
[----:B--2---:R-:W-:-:S05]  /*122a0*/  @!P0 VIADD R19, R19, 0x28480 ;  /* 0x0002848013138836 */ /* 0x004fca0000000000 */
[----:B------:R-:W-:-:S04]  /*122b0*/  @!P0 PRMT R19, RZ, 0x654, R19 ;  /* 0x00000654ff138816 */ /* 0x000fc80000000013 */
[----:B------:R4:W-:Y:S01]  /*122c0*/  @!P0 SYNCS.ARRIVE.TRANS64.RED.A1T0 RZ, [R19+URZ], RZ ;  /* 0x000000ff13ff89a7 */ /* 0x0009e2000810043f */
[C---:B-----5:R-:W-:Y:S01]  /*122d0*/  ISETP.GT.AND P0, PT, R2.reuse, UR40, PT ;  /* 0x0000002802007c0c */ /* 0x060fe2000bf04270 */
[----:B------:R-:W-:-:S12]  /*122e0*/  VIADD R2, R2, 0xffffffff ;  /* 0xffffffff02027836 */ /* 0x000fd80000000000 */
[----:B----4-:R-:W-:Y:S05]  /*122f0*/  @P0 BRA `(.L_x_1006) ;  /* 0xffffffec00dc0947 */ /* 0x010fea000383ffff */
.L_x_984:
[----:B------:R-:W2:Y:S01]  /*12300*/  S2R R4, SR_TID.X ;  /* 0x0000000000047919 */ /* 0x000ea20000002100 */
[----:B------:R-:W-:Y:S01]  /*12310*/  BSSY B0, `(.L_x_1007) ;  /* 0x0000011000007945 */ /* 0x000fe20003800000 */
[----:B--2---:R-:W-:-:S04]  /*12320*/  LOP3.LUT R4, R4, 0x7f, RZ, 0xc0, !PT ;  /* 0x0000007f04047812 */ /* 0x004fc800078ec0ff */
[----:B------:R-:W-:-:S13]  /*12330*/  ISETP.NE.AND P0, PT, R4, RZ, PT ;  /* 0x000000ff0400720c */ /* 0x000fda0003f05270 */
[----:B------:R-:W-:Y:S05]  /*12340*/  @P0 BRA `(.L_x_1008) ;  /* 0x0000000000340947 */ /* 0x000fea0003800000 */
[----:B------:R-:W2:Y:S01]  /*12350*/  S2R R3, SR_LANEID ;  /* 0x0000000000037919 */ /* 0x000ea20000000000 */
[----:B------:R-:W-:Y:S01]  /*12360*/  VOTEU.ANY UR4, UPT, PT ;  /* 0x0000000000047886 */ /* 0x000fe200038e0100 */
[----:B------:R-:W3:Y:S01]  /*12370*/  LDC.64 R4, c[0x0][0xc80] ;  /* 0x00032000ff047b82 */ /* 0x000ee20000000a00 */
[----:B-1----:R-:W2:Y:S08]  /*12380*/  FLO.U32 R0, UR4 ;  /* 0x0000000400007d00 */ /* 0x002eb000080e0000 */
[----:B------:R-:W3:Y:S01]  /*12390*/  POPC R2, UR4 ;  /* 0x0000000400027d09 */ /* 0x000ee20008000000 */
[----:B--2---:R-:W-:-:S13]  /*123a0*/  ISETP.EQ.U32.AND P1, PT, R0, R3, PT ;  /* 0x000000030000720c */ /* 0x004fda0003f22070 */
[----:B---3--:R-:W2:Y:S01]  /*123b0*/  @P1 ATOMG.E.ADD.STRONG.GPU PT, R5, desc[UR50][R4.64], R2 ;  /* 0x00000002040519a8 */ /* 0x008ea200081ee1f2 */
[----:B------:R-:W1:Y:S02]  /*123c0*/  S2R R3, SR_LTMASK ;  /* 0x0000000000037919 */ /* 0x000e640000003900 */
[----:B-1----:R-:W-:-:S06]  /*123d0*/  LOP3.LUT R3, R3, UR4, RZ, 0xc0, !PT ;  /* 0x0000000403037c12 */ /* 0x002fcc000f8ec0ff */
[----:B------:R-:W1:Y:S01]  /*123e0*/  POPC R3, R3 ;  /* 0x0000000300037309 */ /* 0x000e620000000000 */
[----:B--2---:R-:W1:Y:S02]  /*123f0*/  SHFL.IDX PT, R0, R5, R0, 0x1f ;  /* 0x00001f0005007589 */ /* 0x004e6400000e0000 */
[----:B-1----:R-:W-:-:S05]  /*12400*/  IADD3 R0, R0, UR43, R3 ;  /* 0x0000002b00007c10 */ /* 0x002fca000fffe003 */
[----:B------:R2:W-:Y:S02]  /*12410*/  STL [R1+0x28], R0 ;  /* 0x0000280001007387 */ /* 0x0005e40000100800 */
.L_x_1008:
[----:B------:R-:W-:Y:S05]  /*12420*/  BSYNC B0 ;  /* 0x0000000000007941 */ /* 0x000fea0003800000 */
.L_x_1007:
[----:B------:R-:W-:-:S06]  /*12430*/  UISETP.NE.AND UP0, UPT, UR39, 0x3, UPT ;  /* 0x000000032700788c */ /* 0x000fcc000bf05270 */
[----:B------:R-:W-:-:S13]  /*12440*/  PLOP3.LUT P1, PT, PT, PT, UP0, 0x80, 0x0 ;  /* 0x000000000000781c */ /* 0x000fda0003f2f008 */
[----:B------:R-:W-:Y:S05]  /*12450*/  @!P1 BRA `(.L_x_1009) ;  /* 0x0000000000049947 */ /* 0x000fea0003800000 */
[----:B------:R-:W-:Y:S01]  /*12460*/  BPT.TRAP 0x1 ;  /* 0x000000040000795c */ /* 0x000fe20000300000 */
.L_x_1009:
[----:B------:R-:W3:Y:S04]  /*12470*/  LDL R3, [R1+0x8] ;  /* 0x0000080001037983 */ /* 0x000ee80000100800 */
[----:B------:R-:W4:Y:S01]  /*12480*/  LDL R2, [R1] ;  /* 0x0000000001027983 */ /* 0x000f220000100800 */
[----:B-12---:R-:W-:Y:S01]  /*12490*/  IMAD.U32 R0, RZ, RZ, UR45 ;  /* 0x0000002dff007e24 */ /* 0x006fe2000f8e00ff */
[----:B------:R-:W-:Y:S04]  /*124a0*/  BSSY B0, `(.L_x_1010) ;  /* 0x0000007000007945 */ /* 0x000fe80003800000 */
[----:B------:R-:W-:-:S02]  /*124b0*/  ISETP.NE.AND P2, PT, R0, 0x3, PT ;  /* 0x000000030000780c */ /* 0x000fc40003f45270 */
[----:B---3--:R-:W-:-:S04]  /*124c0*/  LOP3.LUT R3, R3, 0x1, RZ, 0x3c, !PT ;  /* 0x0000000103037812 */ /* 0x008fc800078e3cff */
[----:B------:R-:W-:Y:S01]  /*124d0*/  SHF.L.U32 R3, R3, 0x1f, RZ ;  /* 0x0000001f03037819 */ /* 0x000fe200000006ff */
[----:B----4-:R-:W-:-:S04]  /*124e0*/  IMAD R2, R2, 0x8, R17 ;  /* 0x0000000802027824 */ /* 0x010fc800078e0211 */
[----:B------:R-:W1:Y:S02]  /*124f0*/  SYNCS.PHASECHK.TRANS64.TRYWAIT P1, [R2+URZ+0x28470], R3 ;  /* 0x02847003020075a7 */ /* 0x000e64000802017f */
[----:B-1----:R-:W-:Y:S05]  /*12500*/  @!P1 BRA `(.L_x_1011) ;  /* 0x0000001c005c9947 */ /* 0x002fea0003800000 */
.L_x_1064:
[----:B------:R-:W-:Y:S05]  /*12510*/  BSYNC B0 ;  /* 0x0000000000007941 */ /* 0x000fea0003800000 */
.L_x_1010:
[----:B------:R-:W-:Y:S05]  /*12520*/  @!P2 BRA `(.L_x_1012) ;  /* 0x000000000004a947 */ /* 0x000fea0003800000 */
[----:B------:R-:W-:Y:S01]  /*12530*/  BPT.TRAP 0x1 ;  /* 0x000000040000795c */ /* 0x000fe20000300000 */
.L_x_1012:
[----:B------:R-:W1:Y:S02]  /*12540*/  LDL R0, [R1+0x8] ;  /* 0x0000080001007983 */ /* 0x000e640000100800 */
[----:B-1----:R-:W-:-:S04]  /*12550*/  SHF.L.U32 R3, R0, 0x1f, RZ ;  /* 0x0000001f00037819 */ /* 0x002fc800000006ff */
[----:B------:R-:W1:Y:S02]  /*12560*/  SYNCS.PHASECHK.TRANS64.TRYWAIT P1, [R2+URZ+0x28460], R3 ;  /* 0x02846003020075a7 */ /* 0x000e64000802017f */
[----:B-1----:R-:W-:Y:S05]  /*12570*/  @!P1 BRA `(.L_x_1013) ;  /* 0x0000001c00549947 */ /* 0x002fea0003800000 */
.L_x_1065:
[----:B------:R-:W2:Y:S04]  /*12580*/  LDL R13, [R1+0x20] ;  /* 0x00002000010d7983 */ /* 0x000ea80000100800 */
[----:B------:R-:W3:Y:S04]  /*12590*/  LDL R12, [R1+0x18] ;  /* 0x00001800010c7983 */ /* 0x000ee80000100800 */
[----:B------:R1:W-:Y:S04]  /*125a0*/  STL [R1+0x30], R2 ;  /* 0x0000300201007387 */ /* 0x0003e80000100800 */
[----:B-1----:R-:W3:Y:S04]  /*125b0*/  LDL.LU R2, [R1+0x14] ;  /* 0x0000140001027983 */ /* 0x002ee80000300800 */
[----:B------:R-:W4:Y:S04]  /*125c0*/  LDL R18, [R1] ;  /* 0x0000000001127983 */ /* 0x000f280000100800 */
[----:B------:R-:W2:Y:S01]  /*125d0*/  LDL R19, [R1+0x4] ;  /* 0x0000040001137983 */ /* 0x000ea20000100800 */
[----:B------:R-:W-:Y:S05]  /*125e0*/  WARPSYNC.ALL ;  /* 0x0000000000007948 */ /* 0x000fea0003800000 */
[----:B----4-:R-:W-:-:S05]  /*125f0*/  IMAD.SHL.U32 R16, R18, 0x4000, RZ ;  /* 0x0000400012107824 */ /* 0x010fca00078e00ff */
[----:B--2---:R-:W-:-:S05]  /*12600*/  LOP3.LUT R0, R16, R19, RZ, 0xfc, !PT ;  /* 0x0000001310007212 */ /* 0x004fca00078efcff */
[----:B------:R-:W-:-:S05]  /*12610*/  IMAD.IADD R0, R17, 0x1, R0 ;  /* 0x0000000111007824 */ /* 0x000fca00078e0200 */
[----:B0-----:R-:W0:Y:S01]  /*12620*/  LDSM.16.MT88.4 R4, [R0+0x10000] ;  /* 0x010000000004783b */ /* 0x001e220000004200 */
[----:B------:R-:W-:Y:S02]  /*12630*/  IADD3 R3, R17, R13, R16 ;  /* 0x0000000d11037210 */ /* 0x000fe40007ffe010 */
[C-C-:B0-----:R-:W-:Y:S02]  /*12640*/  PRMT R8, R4.reuse, 0x6420, R5.reuse ;  /* 0x0000642004087816 */ /* 0x141fe40000000005 */
[----:B------:R-:W-:Y:S02]  /*12650*/  PRMT R9, R4, 0x7531, R5 ;  /* 0x0000753104097816 */ /* 0x000fe40000000005 */
[C-C-:B------:R-:W-:Y:S02]  /*12660*/  PRMT R10, R6.reuse, 0x6420, R7.reuse ;  /* 0x00006420060a7816 */ /* 0x140fe40000000007 */
[----:B------:R-:W-:Y:S02]  /*12670*/  PRMT R11, R6, 0x7531, R7 ;  /* 0x00007531060b7816 */ /* 0x000fe40000000007 */
[----:B------:R-:W0:Y:S01]  /*12680*/  LDSM.16.MT88.4 R4, [R3+0x10000] ;  /* 0x010000000304783b */ /* 0x000e220000004200 */
[----:B---3--:R-:W-:-:S05]  /*12690*/  IADD3 R0, R2, R16, R12 ;  /* 0x0000001002007210 */ /* 0x008fca0007ffe00c */
[----:B------:R0:W-:Y:S02]  /*126a0*/  STSM.16.M88.4 [R0], R8 ;  /* 0x0000000800007844 */ /* 0x0001e40000000200 */
[C-C-:B0-----:R-:W-:Y:S02]  /*126b0*/  PRMT R8, R4.reuse, 0x6420, R5.reuse ;  /* 0x0000642004087816 */ /* 0x141fe40000000005 */
[----:B------:R-:W-:Y:S01]  /*126c0*/  PRMT R9, R4, 0x7531, R5 ;  /* 0x0000753104097816 */ /* 0x000fe20000000005 */
[----:B------:R-:W-:-:S05]  /*126d0*/  VIADD R4, R16, 0x2000 ;  /* 0x0000200010047836 */ /* 0x000fca0000000000 */
[----:B------:R-:W-:Y:S02]  /*126e0*/  LOP3.LUT R4, R4, R19, RZ, 0xfc, !PT ;  /* 0x0000001304047212 */ /* 0x000fe400078efcff */
[C-C-:B------:R-:W-:Y:S02]  /*126f0*/  PRMT R10, R6.reuse, 0x6420, R7.reuse ;  /* 0x00006420060a7816 */ /* 0x140fe40000000007 */
[----:B------:R-:W-:Y:S01]  /*12700*/  PRMT R11, R6, 0x7531, R7 ;  /* 0x00007531060b7816 */ /* 0x000fe20000000007 */
[----:B------:R-:W-:-:S04]  /*12710*/  IMAD.IADD R4, R17, 0x1, R4 ;  /* 0x0000000111047824 */ /* 0x000fc800078e0204 */
[----:B------:R0:W-:Y:S04]  /*12720*/  STSM.16.M88.4 [R0+0x1000], R8 ;  /* 0x0010000800007844 */ /* 0x0001e80000000200 */
[----:B------:R-:W1:Y:S01]  /*12730*/  LDSM.16.MT88.4 R4, [R4+0x10000] ;  /* 0x010000000404783b */ /* 0x000e620000004200 */
        /* <DEDUP_REMOVED lines=12> */
[----:B------:R0:W-:Y:S02]  /*12800*/  STSM.16.M88.4 [R0+0x3000], R8 ;  /* 0x0030000800007844 */ /* 0x0001e40000000200 */
[----:B0-----:R-:W-:Y:S02]  /*12810*/  IMAD.MOV.U32 R11, RZ, RZ, R15 ;  /* 0x000000ffff0b7224 */ /* 0x001fe400078e000f */
[----:B------:R-:W0:Y:S01]  /*12820*/  S2R R15, SR_TID.X ;  /* 0x00000000000f7919 */ /* 0x000e220000002100 */
[----:B------:R-:W-:Y:S02]  /*12830*/  VIADD R0, R16, 0x1000 ;  /* 0x0000100010007836 */ /* 0x000fe40000000000 */
[----:B------:R-:W-:-:S03]  /*12840*/  IMAD.MOV.U32 R10, RZ, RZ, 0x20 ;  /* 0x00000020ff0a7424 */ /* 0x000fc600078e00ff */
[----:B------:R-:W-:-:S05]  /*12850*/  LOP3.LUT R0, R0, R19, RZ, 0xfc, !PT ;  /* 0x0000001300007212 */ /* 0x000fca00078efcff */
[----:B------:R-:W-:-:S05]  /*12860*/  IMAD.IADD R0, R17, 0x1, R0 ;  /* 0x0000000111007824 */ /* 0x000fca00078e0200 */
[----:B------:R1:W2:Y:S01]  /*12870*/  LDSM.16.MT88.4 R4, [R0+0x10000] ;  /* 0x010000000004783b */ /* 0x0002a20000004200 */
[----:B0-----:R-:W-:-:S04]  /*12880*/  LOP3.LUT P1, RZ, R15, 0x4, RZ, 0xc0, !PT ;  /* 0x000000040fff7812 */ /* 0x001fc8000782c0ff */
[----:B------:R-:W-:-:S04]  /*12890*/  SEL R10, R10, 0xffffffe0, !P1 ;  /* 0xffffffe00a0a7807 */ /* 0x000fc80004800000 */
[----:B-1----:R-:W-:-:S05]  /*128a0*/  IADD3 R0, R11, R16, R10 ;  /* 0x000000100b007210 */ /* 0x002fca0007ffe00a */
[----:B------:R-:W-:Y:S02]  /*128b0*/  IMAD.IADD R0, R2, 0x1, R0 ;  /* 0x0000000102007824 */ /* 0x000fe400078e0200 */
[----:B------:R0:W5:Y:S01]  /*128c0*/  LDL.LU R2, [R1+0x30] ;  /* 0x0000300001027983 */ /* 0x0001620000300800 */
[C-C-:B--2---:R-:W-:Y:S02]  /*128d0*/  PRMT R12, R4.reuse, 0x6420, R5.reuse ;  /* 0x00006420040c7816 */ /* 0x144fe40000000005 */
[----:B------:R-:W-:Y:S02]  /*128e0*/  PRMT R13, R4, 0x7531, R5 ;  /* 0x00007531040d7816 */ /* 0x000fe40000000005 */
[C-C-:B------:R-:W-:Y:S02]  /*128f0*/  PRMT R14, R6.reuse, 0x6420, R7.reuse ;  /* 0x00006420060e7816 */ /* 0x140fe40000000007 */
[----:B------:R-:W-:Y:S02]  /*12900*/  PRMT R15, R6, 0x7531, R7 ;  /* 0x00007531060f7816 */ /* 0x000fe40000000007 */
[----:B------:R-:W1:Y:S01]  /*12910*/  LDSM.16.MT88.4 R4, [R3+0x11000] ;  /* 0x011000000304783b */ /* 0x000e620000004200 */
[----:B------:R-:W-:-:S05]  /*12920*/  VIADD R16, R16, 0x3000 ;  /* 0x0000300010107836 */ /* 0x000fca0000000000 */
[----:B------:R-:W-:Y:S01]  /*12930*/  LOP3.LUT R16, R16, R19, RZ, 0xfc, !PT ;  /* 0x0000001310107212 */ /* 0x000fe200078efcff */
[----:B------:R-:W-:Y:S01]  /*12940*/  STSM.16.M88.4 [R0], R12 ;  /* 0x0000000c00007844 */ /* 0x000fe20000000200 */
[C-C-:B-1----:R-:W-:Y:S02]  /*12950*/  PRMT R8, R4.reuse, 0x6420, R5.reuse ;  /* 0x0000642004087816 */ /* 0x142fe40000000005 */
[----:B------:R-:W-:Y:S01]  /*12960*/  PRMT R9, R4, 0x7531, R5 ;  /* 0x0000753104097816 */ /* 0x000fe20000000005 */
[----:B------:R-:W-:Y:S01]  /*12970*/  IMAD.IADD R4, R17, 0x1, R16 ;  /* 0x0000000111047824 */ /* 0x000fe200078e0210 */
[C-C-:B------:R-:W-:Y:S02]  /*12980*/  PRMT R10, R6.reuse, 0x6420, R7.reuse ;  /* 0x00006420060a7816 */ /* 0x140fe40000000007 */
[----:B------:R-:W-:-:S05]  /*12990*/  PRMT R11, R6, 0x7531, R7 ;  /* 0x00007531060b7816 */ /* 0x000fca0000000007 */
[----:B------:R-:W-:Y:S04]  /*129a0*/  STSM.16.M88.4 [R0+0x1000], R8 ;  /* 0x0010000800007844 */ /* 0x000fe80000000200 */
[----:B------:R-:W1:Y:S02]  /*129b0*/  LDSM.16.MT88.4 R4, [R4+0x10000] ;  /* 0x010000000404783b */ /* 0x000e640000004200 */
[C-C-:B-1----:R-:W-:Y:S02]  /*129c0*/  PRMT R12, R4.reuse, 0x6420, R5.reuse ;  /* 0x00006420040c7816 */ /* 0x142fe40000000005 */
[----:B------:R-:W-:Y:S02]  /*129d0*/  PRMT R13, R4, 0x7531, R5 ;  /* 0x00007531040d7816 */ /* 0x000fe40000000005 */
[----:B------:R-:W-:-:S02]  /*129e0*/  PRMT R14, R6, 0x6420, R7 ;  /* 0x00006420060e7816 */ /* 0x000fc40000000007 */
[----:B------:R-:W-:Y:S02]  /*129f0*/  PRMT R15, R6, 0x7531, R7 ;  /* 0x00007531060f7816 */ /* 0x000fe40000000007 */
[----:B------:R-:W1:Y:S04]  /*12a00*/  LDSM.16.MT88.4 R4, [R3+0x13000] ;  /* 0x013000000304783b */ /* 0x000e680000004200 */
[----:B------:R0:W-:Y:S01]  /*12a10*/  STSM.16.M88.4 [R0+0x2000], R12 ;  /* 0x0020000c00007844 */ /* 0x0001e20000000200 */
[C-C-:B-1----:R-:W-:Y:S02]  /*12a20*/  PRMT R8, R4.reuse, 0x6420, R5.reuse ;  /* 0x0000642004087816 */ /* 0x142fe40000000005 */
        /* <DEDUP_REMOVED lines=12> */
.L_x_1014:
[----:B------:R-:W2:Y:S01]  /*12af0*/  LDL.LU R3, [R1+0x8] ;  /* 0x0000080001037983 */ /* 0x000ea20000300800 */
[----:B-1---5:R1:W-:Y:S01]  /*12b00*/  SYNCS.ARRIVE.TRANS64.A1T0 RZ, [R2+URZ+0x28450], RZ ;  /* 0x028450ff02ff79a7 */ /* 0x0223e2000810003f */
[----:B0-----:R-:W-:Y:S01]  /*12b10*/  VIADD R0, R18, 0x1 ;  /* 0x0000000112007836 */ /* 0x001fe20000000000 */
[----:B------:R-:W-:Y:S04]  /*12b20*/  BAR.SYNC.DEFER_BLOCKING 0x2, 0x80 ;  /* 0x0082000000007b1d */ /* 0x000fe80000010000 */
[----:B------:R-:W-:Y:S01]  /*12b30*/  ISETP.NE.AND P1, PT, R0, 0x2, PT ;  /* 0x000000020000780c */ /* 0x000fe20003f25270 */
[----:B-1----:R-:W-:-:S03]  /*12b40*/  @!P0 VIADD R2, R2, 0x28480 ;  /* 0x0002848002028836 */ /* 0x002fc60000000000 */
[----:B------:R-:W-:Y:S02]  /*12b50*/  SEL R0, R0, RZ, P1 ;  /* 0x000000ff00007207 */ /* 0x000fe40000800000 */
[----:B------:R-:W-:-:S03]  /*12b60*/  @!P0 PRMT R2, RZ, 0x654, R2 ;  /* 0x00000654ff028816 */ /* 0x000fc60000000002 */
[----:B------:R1:W-:Y:S01]  /*12b70*/  STL [R1], R0 ;  /* 0x0000000001007387 */ /* 0x0003e20000100800 */
[----:B------:R0:W-:Y:S02]  /*12b80*/  @!P0 SYNCS.ARRIVE.TRANS64.RED.A1T0 RZ, [R2+URZ], RZ ;  /* 0x000000ff02ff89a7 */ /* 0x0001e4000810043f */
[----:B0-----:R-:W-:-:S04]  /*12b90*/  SEL R2, RZ, 0x1, P1 ;  /* 0x00000001ff027807 */ /* 0x001fc80000800000 */
[----:B--2---:R-:W-:-:S05]  /*12ba0*/  LOP3.LUT R3, R3, R2, RZ, 0x3c, !PT ;  /* 0x0000000203037212 */ /* 0x004fca00078e3cff */
[----:B------:R1:W-:Y:S02]  /*12bb0*/  STL [R1+0x8], R3 ;  /* 0x0000080301007387 */ /* 0x0003e40000100800 */
.L_x_959:
[----:B------:R-:W-:Y:S05]  /*12bc0*/  BSYNC B7 ;  /* 0x0000000000077941 */ /* 0x000fea0003800000 */
.L_x_957:
[----:B01----:R-:W2:Y:S04]  /*12bd0*/  LDL R0, [R1+0xc] ;  /* 0x00000c0001007983 */ /* 0x003ea80000100800 */
[----:B------:R0:W5:Y:S01]  /*12be0*/  LDL R2, [R1+0x28] ;  /* 0x0000280001027983 */ /* 0x0001620000100800 */
[----:B--2---:R-:W-:-:S13]  /*12bf0*/  LOP3.LUT P1, RZ, R0, 0x4, RZ, 0xc0, !PT ;  /* 0x0000000400ff7812 */ /* 0x004fda000782c0ff */
[----:B0-----:R-:W-:Y:S05]  /*12c00*/  @!P1 BRA `(.L_x_1015) ;  /* 0x0000000000249947 */ /* 0x001fea0003800000 */
[----:B------:R-:W0:Y:S08]  /*12c10*/  S2UR UR5, SR_CgaCtaId ;  /* 0x00000000000579c3 */ /* 0x000e300000008800 */
[----:B------:R-:W-:Y:S06]  /*12c20*/  BAR.SYNC.DEFER_BLOCKING 0x5, 0x180 ;  /* 0x0146000000007b1d */ /* 0x000fec0000010000 */
[----:B------:R-:W-:-:S02]  /*12c30*/  UMOV UR4, 0x400 ;  /* 0x0000040000047882 */ /* 0x000fc40000000000 */
[----:B0-----:R-:W-:-:S06]  /*12c40*/  ULEA UR4, UR5, UR4, 0x18 ;  /* 0x0000000405047291 */ /* 0x001fcc000f8ec03f */
[----:B------:R-:W-:-:S05]  /*12c50*/  IMAD.U32 R17, RZ, RZ, UR4 ;  /* 0x00000004ff117e24 */ /* 0x000fca000f8e00ff */
[----:B-----5:R-:W0:Y:S04]  /*12c60*/  LDS R2, [R17+0x284d0] ;  /* 0x0284d00011027984 */ /* 0x020e280000000800 */
[----:B0-----:R0:W-:Y:S01]  /*12c70*/  STL [R1+0x28], R2 ;  /* 0x0000280201007387 */ /* 0x0011e20000100800 */
[----:B------:R-:W-:Y:S06]  /*12c80*/  BAR.ARV 0x4, 0x180 ;  /* 0x0106000000007b1d */ /* 0x000fec0000002000 */
[----:B------:R-:W-:Y:S05]  /*12c90*/  BRA `(.L_x_1016) ;  /* 0x0000000000207947 */ /* 0x000fea0003800000 */
.L_x_1015:
[----:B------:R-:W0:Y:S01]  /*12ca0*/  @!P0 S2R R3, SR_CgaCtaId ;  /* 0x0000000000038919 */ /* 0x000e220000008800 */
[----:B------:R-:W-:Y:S01]  /*12cb0*/  @!P0 MOV R0, 0x400 ;  /* 0x0000040000008802 */ /* 0x000fe20000000f00 */
[----:B------:R-:W-:Y:S03]  /*12cc0*/  BAR.SYNC.DEFER_BLOCKING 0x4, 0x180 ;  /* 0x0106000000007b1d */ /* 0x000fe60000010000 */
[----:B0-----:R-:W-:-:S03]  /*12cd0*/  @!P0 LEA R17, R3, R0, 0x18 ;  /* 0x0000000003118211 */ /* 0x001fc600078ec0ff */
[----:B-----5:R-:W0:Y:S04]  /*12ce0*/  SHFL.IDX PT, R0, R2, RZ, 0x1f ;  /* 0x00001fff02007589 */ /* 0x020e2800000e0000 */
[----:B------:R1:W-:Y:S04]  /*12cf0*/  @!P0 STS [R17+0x284d0], R2 ;  /* 0x0284d00211008388 */ /* 0x0003e80000000800 */
[----:B0-----:R1:W-:Y:S01]  /*12d00*/  STL [R1+0x28], R0 ;  /* 0x0000280001007387 */ /* 0x0013e20000100800 */
[----:B------:R-:W-:Y:S06]  /*12d10*/  BAR.ARV 0x5, 0x180 ;  /* 0x0146000000007b1d */ /* 0x000fec0000002000 */
.L_x_1016:
[----:B-1----:R-:W2:Y:S01]  /*12d20*/  LDL R0, [R1+0x28] ;  /* 0x0000280001007983 */ /* 0x002ea20000100800 */
[----:B------:R-:W-:Y:S02]  /*12d30*/  ULDC UR4, c[0x0][0xc38] ;  /* 0x00030e0000047ab9 */ /* 0x000fe40000000800 */
[----:B--2---:R-:W-:-:S13]  /*12d40*/  ISETP.GE.AND P0, PT, R0, UR4, PT ;  /* 0x0000000400007c0c */ /* 0x004fda000bf06270 */
[----:B------:R-:W-:Y:S05]  /*12d50*/  @!P0 BRA `(.L_x_1017) ;  /* 0xffffffc000748947 */ /* 0x000fea000383ffff */
.L_x_948:
[----:B0-----:R-:W2:Y:S01]  /*12d60*/  LDL.LU R0, [R1+0x2c] ;  /* 0x00002c0001007983 */ /* 0x001ea20000300800 */
[----:B------:R-:W-:Y:S01]  /*12d70*/  BSSY B0, `(.L_x_1018) ;  /* 0x000000b000007945 */ /* 0x000fe20003800000 */
[----:B------:R-:W0:Y:S01]  /*12d80*/  S2R R5, SR_CgaCtaId ;  /* 0x0000000000057919 */ /* 0x000e220000008800 */
        /* <DEDUP_REMOVED lines=9> */
.L_x_1066:
[----:B------:R-:W-:Y:S05]  /*12e20*/  BSYNC B0 ;  /* 0x0000000000007941 */ /* 0x000fea0003800000 */
.L_x_1018:
[----:B------:R-:W-:-:S03]  /*12e30*/  UMOV UR4, 0xffffffff ;  /* 0xffffffff00047882 */ /* 0x000fc60000000000 */
[----:B------:R-:W-:Y:S05]  /*12e40*/  BRA.DIV UR4, `(.L_x_1020) ;  /* 0x0000001604487947 */ /* 0x000fea000b800000 */
[----:B------:R-:W1:Y:S02]  /*12e50*/  S2R R2, SR_TID.X ;  /* 0x0000000000027919 */ /* 0x000e640000002100 */
[----:B-1----:R-:W-:-:S04]  /*12e60*/  SHF.R.U32.HI R2, RZ, 0x5, R2 ;  /* 0x00000005ff027819 */ /* 0x002fc80000011602 */
[----:B------:R-:W-:-:S05]  /*12e70*/  LOP3.LUT R2, R2, 0x3, RZ, 0xc0, !PT ;  /* 0x0000000302027812 */ /* 0x000fca00078ec0ff */
[----:B------:R1:W2:Y:S02]  /*12e80*/  SHFL.IDX PT, R14, R2, RZ, 0x1f ;  /* 0x00001fff020e7589 */ /* 0x0002a400000e0000 */
.L_x_1069:
[----:B--2---:R-:W-:Y:S01]  /*12e90*/  ISETP.NE.AND P0, PT, R14, RZ, PT ;  /* 0x000000ff0e00720c */ /* 0x004fe20003f05270 */
[----:B------:R-:W-:-:S12]  /*12ea0*/  BSSY B0, `(.L_x_1021) ;  /* 0x000002e000007945 */ /* 0x000fd80003800000 */
[----:B------:R-:W-:Y:S05]  /*12eb0*/  @P0 BRA `(.L_x_1022) ;  /* 0x0000000000b00947 */ /* 0x000fea0003800000 */
[----:B------:R-:W-:-:S03]  /*12ec0*/  UMOV UR4, 0xffffffff ;  /* 0xffffffff00047882 */ /* 0x000fc60000000000 */
[----:B------:R-:W-:Y:S05]  /*12ed0*/  BRA.DIV UR4, `(.L_x_1023) ;  /* 0x0000001604587947 */ /* 0x000fea000b800000 */
[----:B------:R-:W-:-:S13]  /*12ee0*/  ELECT P6, URZ, PT ;  /* 0x00000000003f782f */ /* 0x000fda00038c0000 */
.L_x_1072:
[----:B------:R-:W-:Y:S05]  /*12ef0*/  @!P6 BRA `(.L_x_1022) ;  /* 0x0000000000a0e947 */ /* 0x000fea0003800000 */
[----:B------:R-:W-:-:S06]  /*12f00*/  ULOP3.LUT UR4, UR38, 0x2, URZ, 0xfc, !UPT ;  /* 0x0000000226047892 */ /* 0x000fcc000f8efc3f */
[----:B-1----:R-:W-:-:S05]  /*12f10*/  IMAD.U32 R2, RZ, RZ, UR4 ;  /* 0x00000004ff027e24 */ /* 0x002fca000f8e00ff */
[----:B------:R-:W-:-:S13]  /*12f20*/  ISETP.NE.AND P0, PT, R2, 0x3, PT ;  /* 0x000000030200780c */ /* 0x000fda0003f05270 */
[----:B------:R-:W-:Y:S05]  /*12f30*/  @!P0 BRA `(.L_x_1024) ;  /* 0x0000000000048947 */ /* 0x000fea0003800000 */
[----:B------:R-:W-:Y:S01]  /*12f40*/  BPT.TRAP 0x1 ;  /* 0x000000040000795c */ /* 0x000fe20000300000 */
.L_x_1024:
[----:B0-----:R-:W2:Y:S04]  /*12f50*/  LDL R3, [R1] ;  /* 0x0000000001037983 */ /* 0x001ea80000100800 */
        /* <DEDUP_REMOVED lines=13> */
.L_x_1073:
[----:B------:R-:W1:Y:S02]  /*13030*/  SYNCS.PHASECHK.TRANS64.TRYWAIT P1, [R7+URZ], R2 ;  /* 0x00000002070075a7 */ /* 0x000e64000802017f */
[----:B-1----:R-:W-:Y:S05]  /*13040*/  @!P1 BRA `(.L_x_1026) ;  /* 0x0000001400309947 */ /* 0x002fea0003800000 */
.L_x_1074:
[----:B------:R-:W-:Y:S05]  /*13050*/  @!P0 BRA `(.L_x_1027) ;  /* 0x0000000000048947 */ /* 0x000fea0003800000 */
[----:B------:R-:W-:Y:S01]  /*13060*/  BPT.TRAP 0x1 ;  /* 0x000000040000795c */ /* 0x000fe20000300000 */
.L_x_1027:
[----:B------:R-:W2:Y:S02]  /*13070*/  LDL.LU R4, [R1] ;  /* 0x0000000001047983 */ /* 0x000ea40000300800 */
[----:B--2---:R-:W-:-:S04]  /*13080*/  IMAD R4, R4, 0x8, R0 ;  /* 0x0000000804047824 */ /* 0x004fc800078e0200 */
[----:B------:R-:W2:Y:S02]  /*13090*/  SYNCS.PHASECHK.TRANS64.TRYWAIT P1, [R4+URZ+0x28460], R5 ;  /* 0x02846005040075a7 */ /* 0x000ea4000802017f */
[----:B--2---:R-:W-:Y:S05]  /*130a0*/  @!P1 BRA `(.L_x_1028) ;  /* 0x00000014002c9947 */ /* 0x004fea0003800000 */
.L_x_1075:
[----:B------:R-:W-:Y:S05]  /*130b0*/  @!P0 BRA `(.L_x_1029) ;  /* 0x0000000000048947 */ /* 0x000fea0003800000 */
[----:B------:R-:W-:Y:S01]  /*130c0*/  BPT.TRAP 0x1 ;  /* 0x000000040000795c */ /* 0x000fe20000300000 */
.L_x_1029:
[----:B------:R-:W-:-:S04]  /*130d0*/  IMAD R3, R3, 0x8, R0 ;  /* 0x0000000803037824 */ /* 0x000fc800078e0200 */
[----:B------:R-:W3:Y:S02]  /*130e0*/  SYNCS.PHASECHK.TRANS64.TRYWAIT P1, [R3+URZ+0x28460], R2 ;  /* 0x02846002030075a7 */ /* 0x000ee4000802017f */
[----:B---3--:R-:W-:Y:S05]  /*130f0*/  @!P1 BRA `(.L_x_1030) ;  /* 0x00000014002c9947 */ /* 0x008fea0003800000 */
.L_x_1076:
[----:B------:R-:W-:Y:S05]  /*13100*/  @!P0 BRA `(.L_x_1031) ;  /* 0x0000000000048947 */ /* 0x000fea0003800000 */
[----:B------:R-:W-:Y:S01]  /*13110*/  BPT.TRAP 0x1 ;  /* 0x000000040000795c */ /* 0x000fe20000300000 */
.L_x_1031:
[----:B------:R-:W4:Y:S02]  /*13120*/  SYNCS.PHASECHK.TRANS64.TRYWAIT P0, [R4+URZ+0x28480], R5 ;  /* 0x02848005040075a7 */ /* 0x000f24000800017f */
[----:B----4-:R-:W-:Y:S05]  /*13130*/  @!P0 BRA `(.L_x_1032) ;  /* 0x0000001400308947 */ /* 0x010fea0003800000 */
.L_x_1033:
[----:B------:R0:W0:Y:S02]  /*13140*/  SYNCS.PHASECHK.TRANS64.TRYWAIT P0, [R3+URZ+0x28480], R2 ;  /* 0x02848002030075a7 */ /* 0x000024000800017f */
[----:B0-----:R-:W-:Y:S05]  /*13150*/  @!P0 NANOSLEEP.SYNCS 0x989680 ;  /* 0x009896800000895d */ /* 0x001fea0003900000 */
[----:B------:R-:W0:Y:S02]  /*13160*/  @!P0 SYNCS.PHASECHK.TRANS64 P0, [R3+URZ+0x28480], R2 ;  /* 0x02848002030085a7 */ /* 0x000e24000800007f */
[----:B0-----:R-:W-:Y:S05]  /*13170*/  @!P0 BRA `(.L_x_1033) ;  /* 0xfffffffc00f08947 */ /* 0x001fea000383ffff */
.L_x_1022:
[----:B------:R-:W-:Y:S05]  /*13180*/  BSYNC B0 ;  /* 0x0000000000007941 */ /* 0x000fea0003800000 */
.L_x_1021:
[----:B------:R-:W-:Y:S05]  /*13190*/  EXIT ;  /* 0x000000000000794d */ /* 0x000fea0003800000 */
.L_x_857:
[----:B0-----:R-:W-:-:S04]  /*131a0*/  IMAD.U32 R3, RZ, RZ, UR41 ;  /* 0x00000029ff037e24 */ /* 0x001fc8000f8e00ff */
[----:B------:R0:W1:Y:S03]  /*131b0*/  SYNCS.PHASECHK.TRANS64.TRYWAIT P1, [R3+URZ+0x28400], R0 ;  /* 0x02840000030075a7 */ /* 0x000066000802017f */
[----:B-1----:R-:W-:Y:S05]  /*131c0*/  @!P1 NANOSLEEP.SYNCS 0x989680 ;  /* 0x009896800000995d */ /* 0x002fea0003900000 */
[----:B------:R-:W1:Y:S02]  /*131d0*/  @!P1 SYNCS.PHASECHK.TRANS64 P1, [R3+URZ+0x28400], R0 ;  /* 0x02840000030095a7 */ /* 0x000e64000802007f */
[----:B-1----:R-:W-:Y:S05]  /*131e0*/  @!P1 BRA `(.L_x_857) ;  /* 0xfffffffc00ec9947 */ /* 0x002fea000383ffff */
[----:B------:R-:W-:Y:S05]  /*131f0*/  BRA `(.L_x_1034) ;  /* 0xfffffeec00687947 */ /* 0x000fea000383ffff */
.L_x_861:
[----:B-1----:R1:W2:Y:S02]  /*13200*/  SYNCS.PHASECHK.TRANS64.TRYWAIT P2, [R5+URZ+0x28430], R0 ;  /* 0x02843000050075a7 */ /* 0x0022a4000804017f */
[----:B--2---:R-:W-:Y:S05]  /*13210*/  @!P2 NANOSLEEP.SYNCS 0x989680 ;  /* 0x009896800000a95d */ /* 0x004fea0003900000 */
[----:B------:R-:W2:Y:S02]  /*13220*/  @!P2 SYNCS.PHASECHK.TRANS64 P2, [R5+URZ+0x28430], R0 ;  /* 0x028430000500a5a7 */ /* 0x000ea4000804007f */
[----:B--2---:R-:W-:Y:S05]  /*13230*/  @!P2 BRA `(.L_x_861) ;  /* 0xfffffffc00f0a947 */ /* 0x004fea000383ffff */
[----:B------:R-:W-:Y:S05]  /*13240*/  BRA `(.L_x_860) ;  /* 0xfffffeec008c7947 */ /* 0x000fea000383ffff */
.L_x_877:
[----:B-1----:R-:W-:-:S04]  /*13250*/  IMAD.U32 R8, RZ, RZ, UR6 ;  /* 0x00000006ff087e24 */ /* 0x002fc8000f8e00ff */
[----:B------:R1:W2:Y:S03]  /*13260*/  SYNCS.PHASECHK.TRANS64.TRYWAIT P2, [R8+URZ+0x28430], R7 ;  /* 0x02843007080075a7 */ /* 0x0002a6000804017f */
[----:B--2---:R-:W-:Y:S05]  /*13270*/  @!P2 NANOSLEEP.SYNCS 0x989680 ;  /* 0x009896800000a95d */ /* 0x004fea0003900000 */
[----:B------:R-:W2:Y:S02]  /*13280*/  @!P2 SYNCS.PHASECHK.TRANS64 P2, [R8+URZ+0x28430], R7 ;  /* 0x028430070800a5a7 */ /* 0x000ea4000804007f */
[----:B--2---:R-:W-:Y:S05]  /*13290*/  @!P2 BRA `(.L_x_877) ;  /* 0xfffffffc00eca947 */ /* 0x004fea000383ffff */
[----:B------:R-:W-:Y:S05]  /*132a0*/  BRA `(.L_x_874) ;  /* 0xffffff1000387947 */ /* 0x000fea000383ffff */
.L_x_881:
[----:B-1----:R-:W-:-:S04]  /*132b0*/  IMAD.U32 R8, RZ, RZ, UR6 ;  /* 0x00000006ff087e24 */ /* 0x002fc8000f8e00ff */
[----:B------:R1:W2:Y:S03]  /*132c0*/  SYNCS.PHASECHK.TRANS64.TRYWAIT P2, [R8+URZ+0x28450], R7 ;  /* 0x02845007080075a7 */ /* 0x0002a6000804017f */
[----:B--2---:R-:W-:Y:S05]  /*132d0*/  @!P2 NANOSLEEP.SYNCS 0x989680 ;  /* 0x009896800000a95d */ /* 0x004fea0003900000 */
[----:B------:R-:W2:Y:S02]  /*132e0*/  @!P2 SYNCS.PHASECHK.TRANS64 P2, [R8+URZ+0x28450], R7 ;  /* 0x028450070800a5a7 */ /* 0x000ea4000804007f */
[----:B--2---:R-:W-:Y:S05]  /*132f0*/  @!P2 BRA `(.L_x_881) ;  /* 0xfffffffc00eca947 */ /* 0x004fea000383ffff */
[----:B------:R-:W-:Y:S05]  /*13300*/  BRA `(.L_x_878) ;  /* 0xffffff1400007947 */ /* 0x000fea000383ffff */
.L_x_899:
[----:B-1----:R-:W-:-:S04]  /*13310*/  IMAD.U32 R5, RZ, RZ, UR6 ;  /* 0x00000006ff057e24 */ /* 0x002fc8000f8e00ff */
[----:B------:R1:W2:Y:S03]  /*13320*/  SYNCS.PHASECHK.TRANS64.TRYWAIT P3, [R5+URZ+0x28430], R4 ;  /* 0x02843004050075a7 */ /* 0x0002a6000806017f */
[----:B--2---:R-:W-:Y:S05]  /*13330*/  @!P3 NANOSLEEP.SYNCS 0x989680 ;  /* 0x009896800000b95d */ /* 0x004fea0003900000 */
[----:B------:R-:W2:Y:S02]  /*13340*/  @!P3 SYNCS.PHASECHK.TRANS64 P3, [R5+URZ+0x28430], R4 ;  /* 0x028430040500b5a7 */ /* 0x000ea4000806007f */
[----:B--2---:R-:W-:Y:S05]  /*13350*/  @!P3 BRA `(.L_x_899) ;  /* 0xfffffffc00ecb947 */ /* 0x004fea000383ffff */
[----:B------:R-:W-:Y:S05]  /*13360*/  BRA `(.L_x_896) ;  /* 0xffffff3400c47947 */ /* 0x000fea000383ffff */
.L_x_903:
[----:B-1----:R-:W-:-:S04]  /*13370*/  IMAD.U32 R5, RZ, RZ, UR6 ;  /* 0x00000006ff057e24 */ /* 0x002fc8000f8e00ff */
[----:B------:R1:W2:Y:S03]  /*13380*/  SYNCS.PHASECHK.TRANS64.TRYWAIT P2, [R5+URZ+0x28450], R4 ;  /* 0x02845004050075a7 */ /* 0x0002a6000804017f */
[----:B--2---:R-:W-:Y:S05]  /*13390*/  @!P2 NANOSLEEP.SYNCS 0x989680 ;  /* 0x009896800000a95d */ /* 0x004fea0003900000 */
[----:B------:R-:W2:Y:S02]  /*133a0*/  @!P2 SYNCS.PHASECHK.TRANS64 P2, [R5+URZ+0x28450], R4 ;  /* 0x028450040500a5a7 */ /* 0x000ea4000804007f */
[----:B--2---:R-:W-:Y:S05]  /*133b0*/  @!P2 BRA `(.L_x_903) ;  /* 0xfffffffc00eca947 */ /* 0x004fea000383ffff */
[----:B------:R-:W-:Y:S05]  /*133c0*/  BRA `(.L_x_900) ;  /* 0xffffff3800987947 */ /* 0x000fea000383ffff */
.L_x_910:
[----:B-1----:R-:W-:-:S04]  /*133d0*/  IMAD.U32 R5, RZ, RZ, UR6 ;  /* 0x00000006ff057e24 */ /* 0x002fc8000f8e00ff */
[----:B------:R1:W2:Y:S03]  /*133e0*/  SYNCS.PHASECHK.TRANS64.TRYWAIT P3, [R5+URZ+0x28430], R4 ;  /* 0x02843004050075a7 */ /* 0x0002a6000806017f */
[----:B--2---:R-:W-:Y:S05]  /*133f0*/  @!P3 NANOSLEEP.SYNCS 0x989680 ;  /* 0x009896800000b95d */ /* 0x004fea0003900000 */
[----:B------:R-:W2:Y:S02]  /*13400*/  @!P3 SYNCS.PHASECHK.TRANS64 P3, [R5+URZ+0x28430], R4 ;  /* 0x028430040500b5a7 */ /* 0x000ea4000806007f */
[----:B--2---:R-:W-:Y:S05]  /*13410*/  @!P3 BRA `(.L_x_910) ;  /* 0xfffffffc00ecb947 */ /* 0x004fea000383ffff */
[----:B------:R-:W-:Y:S05]  /*13420*/  BRA `(.L_x_907) ;  /* 0xffffff50000c7947 */ /* 0x000fea000383ffff */
.L_x_914:
[----:B-1----:R-:W-:-:S04]  /*13430*/  IMAD.U32 R5, RZ, RZ, UR6 ;  /* 0x00000006ff057e24 */ /* 0x002fc8000f8e00ff */
[----:B------:R1:W2:Y:S03]  /*13440*/  SYNCS.PHASECHK.TRANS64.TRYWAIT P2, [R5+URZ+0x28450], R4 ;  /* 0x02845004050075a7 */ /* 0x0002a6000804017f */
[----:B--2---:R-:W-:Y:S05]  /*13450*/  @!P2 NANOSLEEP.SYNCS 0x989680 ;  /* 0x009896800000a95d */ /* 0x004fea0003900000 */
[----:B------:R-:W2:Y:S02]  /*13460*/  @!P2 SYNCS.PHASECHK.TRANS64 P2, [R5+URZ+0x28450], R4 ;  /* 0x028450040500a5a7 */ /* 0x000ea4000804007f */
[----:B--2---:R-:W-:Y:S05]  /*13470*/  @!P2 BRA `(.L_x_914) ;  /* 0xfffffffc00eca947 */ /* 0x004fea000383ffff */
[----:B------:R-:W-:Y:S05]  /*13480*/  BRA `(.L_x_911) ;  /* 0xffffff5000e07947 */ /* 0x000fea000383ffff */
.L_x_928:
[----:B-1----:R-:W-:-:S04]  /*13490*/  IMAD.U32 R7, RZ, RZ, UR9 ;  /* 0x00000009ff077e24 */ /* 0x002fc8000f8e00ff */
[----:B------:R1:W2:Y:S03]  /*134a0*/  SYNCS.PHASECHK.TRANS64.TRYWAIT P1, [R7+URZ+0x28450], R6 ;  /* 0x02845006070075a7 */ /* 0x0002a6000802017f */
[----:B--2---:R-:W-:Y:S05]  /*134b0*/  @!P1 NANOSLEEP.SYNCS 0x989680 ;  /* 0x009896800000995d */ /* 0x004fea0003900000 */
[----:B------:R-:W2:Y:S02]  /*134c0*/  @!P1 SYNCS.PHASECHK.TRANS64 P1, [R7+URZ+0x28450], R6 ;  /* 0x02845006070095a7 */ /* 0x000ea4000802007f */
[----:B--2---:R-:W-:Y:S05]  /*134d0*/  @!P1 BRA `(.L_x_928) ;  /* 0xfffffffc00ec9947 */ /* 0x004fea000383ffff */
[----:B------:R-:W-:Y:S05]  /*134e0*/  BRA `(.L_x_927) ;  /* 0xffffff7000c07947 */ /* 0x000fea000383ffff */
.L_x_968:
[----:B------:R-:W-:Y:S02]  /*134f0*/  IMAD.MOV.U32 R13, RZ, RZ, R19 ;  /* 0x000000ffff0d7224 */ /* 0x000fe400078e0013 */
[----:B------:R-:W-:Y:S02]  /*13500*/  IMAD.MOV.U32 R12, RZ, RZ, RZ ;  /* 0x000000ffff0c7224 */ /* 0x000fe400078e00ff */
[----:B------:R-:W-:Y:S02]  /*13510*/  IMAD.MOV.U32 R11, RZ, RZ, 0x1f ;  /* 0x0000001fff0b7424 */ /* 0x000fe400078e00ff */
[----:B------:R-:W-:-:S07]  /*13520*/  IMAD.MOV.U32 R15, RZ, RZ, -0x1 ;  /* 0xffffffffff0f7424 */ /* 0x000fce00078e00ff */
[----:B-1----:R-:W-:Y:S05]  /*13530*/  WARPSYNC.COLLECTIVE R15, `(.L_x_1035) ;  /* 0x000000000f087348 */ /* 0x002fea0003c00000 */
[----:B------:R0:W2:Y:S02]  /*13540*/  SHFL.IDX P6, R14, R13, R12, R11 ;  /* 0x0000000c0d0e7389 */ /* 0x0000a400000c000b */
[----:B012---:R-:W-:Y:S01]  /*13550*/  ENDCOLLECTIVE ;  /* 0x000000000000791b */ /* 0x007fe20003800000 */
.L_x_1035:
[----:B------:R-:W-:Y:S05]  /*13560*/  BRA `(.L_x_1036) ;  /* 0xffffffc800907947 */ /* 0x000fea000383ffff */
.L_x_970:
[----:B------:R-:W-:Y:S01]  /*13570*/  BSSY B0, `(.L_x_1037) ;  /* 0x0000006000007945 */ /* 0x000fe20003800000 */
[----:B------:R-:W-:-:S07]  /*13580*/  IMAD.MOV.U32 R15, RZ, RZ, -0x1 ;  /* 0xffffffffff0f7424 */ /* 0x000fce00078e00ff */
[----:B01----:R-:W-:Y:S05]  /*13590*/  WARPSYNC.COLLECTIVE R15, `(.L_x_1038) ;  /* 0x000000000f0c7348 */ /* 0x003fea0003c00000 */
[----:B------:R-:W-:Y:S02]  /*135a0*/  ELECT P6, UR62, PT ;  /* 0x00000000003e782f */ /* 0x000fe400038c0000 */
[----:B------:R-:W-:Y:S01]  /*135b0*/  MOV R14, UR62 ;  /* 0x0000003e000e7c02 */ /* 0x000fe20008000f00 */
[----:B01----:R-:W-:Y:S10]  /*135c0*/  ENDCOLLECTIVE ;  /* 0x000000000000791b */ /* 0x003ff40003800000 */
.L_x_1038:
[----:B------:R-:W-:Y:S05]  /*135d0*/  BSYNC B0 ;  /* 0x0000000000007941 */ /* 0x000fea0003800000 */
.L_x_1037:
[----:B------:R-:W-:Y:S05]  /*135e0*/  BRA `(.L_x_1039) ;  /* 0xffffffc800a07947 */ /* 0x000fea000383ffff */
.L_x_972:
[----:B--2---:R2:W3:Y:S02]  /*135f0*/  SYNCS.PHASECHK.TRANS64.TRYWAIT P1, [R4+URZ+0x28480], R3 ;  /* 0x02848003040075a7 */ /* 0x0044e4000802017f */
[----:B---3--:R-:W-:Y:S05]  /*13600*/  @!P1 NANOSLEEP.SYNCS 0x989680 ;  /* 0x009896800000995d */ /* 0x008fea0003900000 */
[----:B------:R-:W3:Y:S02]  /*13610*/  @!P1 SYNCS.PHASECHK.TRANS64 P1, [R4+URZ+0x28480], R3 ;  /* 0x02848003040095a7 */ /* 0x000ee4000802007f */
[----:B---3--:R-:W-:Y:S05]  /*13620*/  @!P1 BRA `(.L_x_972) ;  /* 0xfffffffc00f09947 */ /* 0x008fea000383ffff */
[----:B------:R-:W-:Y:S05]  /*13630*/  BRA `(.L_x_1040) ;  /* 0xffffffcc00007947 */ /* 0x000fea000383ffff */
.L_x_974:
[----:B---3--:R3:W4:Y:S02]  /*13640*/  SYNCS.PHASECHK.TRANS64.TRYWAIT P1, [R4+URZ+0x28440], R3 ;  /* 0x02844003040075a7 */ /* 0x008724000802017f */
[----:B----4-:R-:W-:Y:S05]  /*13650*/  @!P1 NANOSLEEP.SYNCS 0x989680 ;  /* 0x009896800000995d */ /* 0x010fea0003900000 */
[----:B------:R-:W4:Y:S02]  /*13660*/  @!P1 SYNCS.PHASECHK.TRANS64 P1, [R4+URZ+0x28440], R3 ;  /* 0x02844003040095a7 */ /* 0x000f24000802007f */
[----:B----4-:R-:W-:Y:S05]  /*13670*/  @!P1 BRA `(.L_x_974) ;  /* 0xfffffffc00f09947 */ /* 0x010fea000383ffff */
[----:B------:R-:W-:Y:S05]  /*13680*/  BRA `(.L_x_1041) ;  /* 0xffffffcc006c7947 */ /* 0x000fea000383ffff */
.L_x_978:
[----:B------:R-:W-:Y:S02]  /*13690*/  IMAD.MOV.U32 R13, RZ, RZ, R0 ;  /* 0x000000ffff0d7224 */ /* 0x000fe400078e0000 */
[----:B------:R-:W-:Y:S02]  /*136a0*/  IMAD.MOV.U32 R12, RZ, RZ, RZ ;  /* 0x000000ffff0c7224 */ /* 0x000fe400078e00ff */
[----:B------:R-:W-:Y:S02]  /*136b0*/  IMAD.MOV.U32 R11, RZ, RZ, 0x181f ;  /* 0x0000181fff0b7424 */ /* 0x000fe400078e00ff */
[----:B------:R-:W-:Y:S02]  /*136c0*/  IMAD.MOV.U32 R15, RZ, RZ, -0x1 ;  /* 0xffffffffff0f7424 */ /* 0x000fe400078e00ff */
[----:B------:R-:W-:-:S07]  /*136d0*/  VIADD R3, R19, UR42 ;  /* 0x0000002a13037c36 */ /* 0x000fce0008000000 */
[----:B-----5:R-:W-:Y:S05]  /*136e0*/  WARPSYNC.COLLECTIVE R15, `(.L_x_1042) ;  /* 0x000000000f087348 */ /* 0x020fea0003c00000 */
[----:B------:R0:W1:Y:S02]  /*136f0*/  SHFL.IDX P6, R14, R13, R12, R11 ;  /* 0x0000000c0d0e7389 */ /* 0x00006400000c000b */
[----:B01---5:R-:W-:Y:S01]  /*13700*/  ENDCOLLECTIVE ;  /* 0x000000000000791b */ /* 0x023fe20003800000 */
.L_x_1042:
[----:B------:R-:W-:Y:S02]  /*13710*/  VIADD R5, R3, 0x10 ;  /* 0x0000001003057836 */ /* 0x000fe40000000000 */
[----:B------:R-:W-:Y:S02]  /*13720*/  IMAD.MOV.U32 R13, RZ, RZ, R4 ;  /* 0x000000ffff0d7224 */ /* 0x000fe400078e0004 */
[----:B------:R-:W-:-:S07]  /*13730*/  IMAD.MOV.U32 R6, RZ, RZ, R14 ;  /* 0x000000ffff067224 */ /* 0x000fce00078e000e */
[----:B------:R-:W-:Y:S05]  /*13740*/  WARPSYNC.COLLECTIVE R15, `(.L_x_1043) ;  /* 0x000000000f087348 */ /* 0x000fea0003c00000 */
[----:B------:R0:W1:Y:S02]  /*13750*/  SHFL.IDX P6, R14, R13, R12, R11 ;  /* 0x0000000c0d0e7389 */ /* 0x00006400000c000b */
[----:B01----:R-:W-:Y:S01]  /*13760*/  ENDCOLLECTIVE ;  /* 0x000000000000791b */ /* 0x003fe20003800000 */
.L_x_1043:
        /* <DEDUP_REMOVED lines=9> */
.L_x_1044:
        /* <DEDUP_REMOVED lines=10> */
.L_x_1045:
        /* <DEDUP_REMOVED lines=12> */
.L_x_1046:
[----:B------:R-:W-:-:S05]  /*13960*/  @!P2 IADD3 R8, P4, R18, R5, RZ ;  /* 0x000000051208a210 */ /* 0x000fca0007f9e0ff */
[----:B------:R-:W-:Y:S02]  /*13970*/  @!P2 IMAD.X R5, RZ, RZ, R9, P4 ;  /* 0x000000ffff05a224 */ /* 0x000fe400020e0609 */
        /* <DEDUP_REMOVED lines=14> */
.L_x_1047:
[----:B------:R-:W-:Y:S02]  /*13a60*/  IMAD.MOV.U32 R13, RZ, RZ, R0 ;  /* 0x000000ffff0d7224 */ /* 0x000fe400078e0000 */
[----:B------:R-:W-:Y:S02]  /*13a70*/  IMAD.MOV.U32 R12, RZ, RZ, 0x3 ;  /* 0x00000003ff0c7424 */ /* 0x000fe400078e00ff */
[----:B------:R-:W-:-:S07]  /*13a80*/  IMAD.MOV.U32 R6, RZ, RZ, R14 ;  /* 0x000000ffff067224 */ /* 0x000fce00078e000e */
[----:B------:R-:W-:Y:S05]  /*13a90*/  WARPSYNC.COLLECTIVE R15, `(.L_x_1048) ;  /* 0x000000000f087348 */ /* 0x000fea0003c00000 */
[----:B------:R0:W1:Y:S02]  /*13aa0*/  SHFL.IDX P6, R14, R13, R12, R11 ;  /* 0x0000000c0d0e7389 */ /* 0x00006400000c000b */
[----:B01----:R-:W-:Y:S01]  /*13ab0*/  ENDCOLLECTIVE ;  /* 0x000000000000791b */ /* 0x003fe20003800000 */
.L_x_1048:
        /* <DEDUP_REMOVED lines=15> */
.L_x_1049:
[----:B------:R-:W-:Y:S02]  /*13bb0*/  IMAD.MOV.U32 R13, RZ, RZ, R0 ;  /* 0x000000ffff0d7224 */ /* 0x000fe400078e0000 */
[----:B------:R-:W-:Y:S02]  /*13bc0*/  IMAD.MOV.U32 R12, RZ, RZ, 0x4 ;  /* 0x00000004ff0c7424 */ /* 0x000fe400078e00ff */
[----:B------:R-:W-:-:S07]  /*13bd0*/  IMAD.MOV.U32 R6, RZ, RZ, R14 ;  /* 0x000000ffff067224 */ /* 0x000fce00078e000e */
[----:B------:R-:W-:Y:S05]  /*13be0*/  WARPSYNC.COLLECTIVE R15, `(.L_x_1050) ;  /* 0x000000000f087348 */ /* 0x000fea0003c00000 */
[----:B------:R0:W1:Y:S02]  /*13bf0*/  SHFL.IDX P6, R14, R13, R12, R11 ;  /* 0x0000000c0d0e7389 */ /* 0x00006400000c000b */
[----:B01----:R-:W-:Y:S01]  /*13c00*/  ENDCOLLECTIVE ;  /* 0x000000000000791b */ /* 0x003fe20003800000 */
.L_x_1050:
        /* <DEDUP_REMOVED lines=15> */
.L_x_1051:
[----:B------:R-:W-:Y:S02]  /*13d00*/  IMAD.MOV.U32 R13, RZ, RZ, R0 ;  /* 0x000000ffff0d7224 */ /* 0x000fe400078e0000 */
[----:B------:R-:W-:Y:S02]  /*13d10*/  IMAD.MOV.U32 R12, RZ, RZ, 0x5 ;  /* 0x00000005ff0c7424 */ /* 0x000fe400078e00ff */
[----:B------:R-:W-:-:S07]  /*13d20*/  IMAD.MOV.U32 R6, RZ, RZ, R14 ;  /* 0x000000ffff067224 */ /* 0x000fce00078e000e */
[----:B------:R-:W-:Y:S05]  /*13d30*/  WARPSYNC.COLLECTIVE R15, `(.L_x_1052) ;  /* 0x000000000f087348 */ /* 0x000fea0003c00000 */
[----:B------:R0:W1:Y:S02]  /*13d40*/  SHFL.IDX P6, R14, R13, R12, R11 ;  /* 0x0000000c0d0e7389 */ /* 0x00006400000c000b */
[----:B01----:R-:W-:Y:S01]  /*13d50*/  ENDCOLLECTIVE ;  /* 0x000000000000791b */ /* 0x003fe20003800000 */
.L_x_1052:
        /* <DEDUP_REMOVED lines=15> */
.L_x_1053:
[----:B------:R-:W-:Y:S02]  /*13e50*/  IMAD.MOV.U32 R13, RZ, RZ, R0 ;  /* 0x000000ffff0d7224 */ /* 0x000fe400078e0000 */
[----:B------:R-:W-:Y:S02]  /*13e60*/  IMAD.MOV.U32 R12, RZ, RZ, 0x6 ;  /* 0x00000006ff0c7424 */ /* 0x000fe400078e00ff */
[----:B------:R-:W-:-:S07]  /*13e70*/  IMAD.MOV.U32 R6, RZ, RZ, R14 ;  /* 0x000000ffff067224 */ /* 0x000fce00078e000e */
[----:B------:R-:W-:Y:S05]  /*13e80*/  WARPSYNC.COLLECTIVE R15, `(.L_x_1054) ;  /* 0x000000000f087348 */ /* 0x000fea0003c00000 */
[----:B------:R0:W1:Y:S02]  /*13e90*/  SHFL.IDX P6, R14, R13, R12, R11 ;  /* 0x0000000c0d0e7389 */ /* 0x00006400000c000b */
[----:B01----:R-:W-:Y:S01]  /*13ea0*/  ENDCOLLECTIVE ;  /* 0x000000000000791b */ /* 0x003fe20003800000 */
.L_x_1054:
        /* <DEDUP_REMOVED lines=13> */
.L_x_1055:
[----:B------:R-:W-:-:S05]  /*13f80*/  VIADD R7, R3, 0x60 ;  /* 0x0000006003077836 */ /* 0x000fca0000000000 */
[----:B------:R-:W-:Y:S01]  /*13f90*/  ISETP.GE.AND P3, PT, R7, R2, PT ;  /* 0x000000020700720c */ /* 0x000fe20003f66270 */
[----:B------:R-:W-:Y:S02]  /*13fa0*/  IMAD.MOV.U32 R13, RZ, RZ, R0 ;  /* 0x000000ffff0d7224 */ /* 0x000fe400078e0000 */
[----:B------:R-:W-:Y:S02]  /*13fb0*/  IMAD.MOV.U32 R12, RZ, RZ, 0x7 ;  /* 0x00000007ff0c7424 */ /* 0x000fe400078e00ff */
[----:B------:R-:W-:-:S08]  /*13fc0*/  IMAD.MOV.U32 R6, RZ, RZ, R14 ;  /* 0x000000ffff067224 */ /* 0x000fd000078e000e */
[----:B------:R-:W-:Y:S05]  /*13fd0*/  WARPSYNC.COLLECTIVE R15, `(.L_x_1056) ;  /* 0x000000000f087348 */ /* 0x000fea0003c00000 */
[----:B------:R0:W1:Y:S02]  /*13fe0*/  SHFL.IDX P6, R14, R13, R12, R11 ;  /* 0x0000000c0d0e7389 */ /* 0x00006400000c000b */
[----:B01----:R-:W-:Y:S01]  /*13ff0*/  ENDCOLLECTIVE ;  /* 0x000000000000791b */ /* 0x003fe20003800000 */
.L_x_1056:
        /* <DEDUP_REMOVED lines=13> */
.L_x_1057:
[----:B------:R-:W-:Y:S01]  /*140d0*/  IMAD.MOV.U32 R4, RZ, RZ, R14 ;  /* 0x000000ffff047224 */ /* 0x000fe200078e000e */
[----:B------:R-:W-:Y:S06]  /*140e0*/  BRA `(.L_x_1058) ;  /* 0xffffffcc00c07947 */ /* 0x000fec000383ffff */
.L_x_983:
[----:B-1----:R1:W2:Y:S02]  /*140f0*/  SYNCS.PHASECHK.TRANS64.TRYWAIT P0, [R17+URZ+0x28420], R0 ;  /* 0x02842000110075a7 */ /* 0x0022a4000800017f */
[----:B--2---:R-:W-:Y:S05]  /*14100*/  @!P0 NANOSLEEP.SYNCS 0x989680 ;  /* 0x009896800000895d */ /* 0x004fea0003900000 */
[----:B------:R-:W2:Y:S02]  /*14110*/  @!P0 SYNCS.PHASECHK.TRANS64 P0, [R17+URZ+0x28420], R0 ;  /* 0x02842000110085a7 */ /* 0x000ea4000800007f */
[----:B--2---:R-:W-:Y:S05]  /*14120*/  @!P0 BRA `(.L_x_983) ;  /* 0xfffffffc00f08947 */ /* 0x004fea000383ffff */
[----:B------:R-:W-:Y:S05]  /*14130*/  BRA `(.L_x_1059) ;  /* 0xffffffd0002c7947 */ /* 0x000fea000383ffff */
.L_x_989:
[----:B0-----:R0:W2:Y:S02]  /*14140*/  SYNCS.PHASECHK.TRANS64.TRYWAIT P0, [R6+URZ+0x28480], R5 ;  /* 0x02848005060075a7 */ /* 0x0010a4000800017f */
[----:B--2---:R-:W-:Y:S05]  /*14150*/  @!P0 NANOSLEEP.SYNCS 0x989680 ;  /* 0x009896800000895d */ /* 0x004fea0003900000 */
[----:B------:R-:W2:Y:S02]  /*14160*/  @!P0 SYNCS.PHASECHK.TRANS64 P0, [R6+URZ+0x28480], R5 ;  /* 0x02848005060085a7 */ /* 0x000ea4000800007f */
[----:B--2---:R-:W-:Y:S05]  /*14170*/  @!P0 BRA `(.L_x_989) ;  /* 0xfffffffc00f08947 */ /* 0x004fea000383ffff */
[----:B------:R-:W-:Y:S05]  /*14180*/  BRA `(.L_x_1060) ;  /* 0xffffffd000e47947 */ /* 0x000fea000383ffff */
.L_x_995:
[----:B--2---:R2:W3:Y:S02]  /*14190*/  SYNCS.PHASECHK.TRANS64.TRYWAIT P0, [R6+URZ+0x28440], R5 ;  /* 0x02844005060075a7 */ /* 0x0044e4000800017f */
[----:B---3--:R-:W-:Y:S05]  /*141a0*/  @!P0 NANOSLEEP.SYNCS 0x989680 ;  /* 0x009896800000895d */ /* 0x008fea0003900000 */
[----:B------:R-:W3:Y:S02]  /*141b0*/  @!P0 SYNCS.PHASECHK.TRANS64 P0, [R6+URZ+0x28440], R5 ;  /* 0x02844005060085a7 */ /* 0x000ee4000800007f */
[----:B---3--:R-:W-:Y:S05]  /*141c0*/  @!P0 BRA `(.L_x_995) ;  /* 0xfffffffc00f08947 */ /* 0x008fea000383ffff */
[----:B------:R-:W-:Y:S05]  /*141d0*/  BRA `(.L_x_1061) ;  /* 0xffffffd400a07947 */ /* 0x000fea000383ffff */
.L_x_1002:
[----:B0-----:R0:W2:Y:S02]  /*141e0*/  SYNCS.PHASECHK.TRANS64.TRYWAIT P1, [R19+URZ+0x28470], R4 ;  /* 0x02847004130075a7 */ /* 0x0010a4000802017f */
[----:B--2---:R-:W-:Y:S05]  /*141f0*/  @!P1 NANOSLEEP.SYNCS 0x989680 ;  /* 0x009896800000995d */ /* 0x004fea0003900000 */
[----:B------:R-:W2:Y:S02]  /*14200*/  @!P1 SYNCS.PHASECHK.TRANS64 P1, [R19+URZ+0x28470], R4 ;  /* 0x02847004130095a7 */ /* 0x000ea4000802007f */
[----:B--2---:R-:W-:Y:S05]  /*14210*/  @!P1 BRA `(.L_x_1002) ;  /* 0xfffffffc00f09947 */ /* 0x004fea000383ffff */
[----:B------:R-:W-:Y:S05]  /*14220*/  BRA `(.L_x_1062) ;  /* 0xffffffd800787947 */ /* 0x000fea000383ffff */
.L_x_1004:
[----:B--2---:R2:W3:Y:S02]  /*14230*/  SYNCS.PHASECHK.TRANS64.TRYWAIT P1, [R19+URZ+0x28460], R3 ;  /* 0x02846003130075a7 */ /* 0x0044e4000802017f */
[----:B---3--:R-:W-:Y:S05]  /*14240*/  @!P1 NANOSLEEP.SYNCS 0x989680 ;  /* 0x009896800000995d */ /* 0x008fea0003900000 */
[----:B------:R-:W3:Y:S02]  /*14250*/  @!P1 SYNCS.PHASECHK.TRANS64 P1, [R19+URZ+0x28460], R3 ;  /* 0x02846003130095a7 */ /* 0x000ee4000802007f */
[----:B---3--:R-:W-:Y:S05]  /*14260*/  @!P1 BRA `(.L_x_1004) ;  /* 0xfffffffc00f09947 */ /* 0x008fea000383ffff */
[----:B------:R-:W-:Y:S05]  /*14270*/  BRA `(.L_x_1063) ;  /* 0xffffffd800807947 */ /* 0x000fea000383ffff */
.L_x_1011:
[----:B-1----:R1:W2:Y:S02]  /*14280*/  SYNCS.PHASECHK.TRANS64.TRYWAIT P1, [R2+URZ+0x28470], R3 ;  /* 0x02847003020075a7 */ /* 0x0022a4000802017f */
[----:B--2---:R-:W-:Y:S05]  /*14290*/  @!P1 NANOSLEEP.SYNCS 0x989680 ;  /* 0x009896800000995d */ /* 0x004fea0003900000 */
[----:B------:R-:W2:Y:S02]  /*142a0*/  @!P1 SYNCS.PHASECHK.TRANS64 P1, [R2+URZ+0x28470], R3 ;  /* 0x02847003020095a7 */ /* 0x000ea4000802007f */
[----:B--2---:R-:W-:Y:S05]  /*142b0*/  @!P1 BRA `(.L_x_1011) ;  /* 0xfffffffc00f09947 */ /* 0x004fea000383ffff */
[----:B------:R-:W-:Y:S05]  /*142c0*/  BRA `(.L_x_1064) ;  /* 0xffffffe000907947 */ /* 0x000fea000383ffff */
.L_x_1013:
[----:B-1----:R1:W2:Y:S02]  /*142d0*/  SYNCS.PHASECHK.TRANS64.TRYWAIT P1, [R2+URZ+0x28460], R3 ;  /* 0x02846003020075a7 */ /* 0x0022a4000802017f */
[----:B--2---:R-:W-:Y:S05]  /*142e0*/  @!P1 NANOSLEEP.SYNCS 0x989680 ;  /* 0x009896800000995d */ /* 0x004fea0003900000 */
[----:B------:R-:W2:Y:S02]  /*142f0*/  @!P1 SYNCS.PHASECHK.TRANS64 P1, [R2+URZ+0x28460], R3 ;  /* 0x02846003020095a7 */ /* 0x000ea4000802007f */
[----:B--2---:R-:W-:Y:S05]  /*14300*/  @!P1 BRA `(.L_x_1013) ;  /* 0xfffffffc00f09947 */ /* 0x004fea000383ffff */
[----:B------:R-:W-:Y:S05]  /*14310*/  BRA `(.L_x_1065) ;  /* 0xffffffe000987947 */ /* 0x000fea000383ffff */
.L_x_1019:
[----:B0-----:R0:W1:Y:S02]  /*14320*/  SYNCS.PHASECHK.TRANS64.TRYWAIT P0, [R0+URZ+0x28420], R3 ;  /* 0x02842003000075a7 */ /* 0x001064000800017f */
[----:B-1----:R-:W-:Y:S05]  /*14330*/  @!P0 NANOSLEEP.SYNCS 0x989680 ;  /* 0x009896800000895d */ /* 0x002fea0003900000 */
[----:B------:R-:W1:Y:S02]  /*14340*/  @!P0 SYNCS.PHASECHK.TRANS64 P0, [R0+URZ+0x28420], R3 ;  /* 0x02842003000085a7 */ /* 0x000e64000800007f */
[----:B-1----:R-:W-:Y:S05]  /*14350*/  @!P0 BRA `(.L_x_1019) ;  /* 0xfffffffc00f08947 */ /* 0x002fea000383ffff */
[----:B------:R-:W-:Y:S05]  /*14360*/  BRA `(.L_x_1066) ;  /* 0xffffffe800ac7947 */ /* 0x000fea000383ffff */
.L_x_1020:
        /* <DEDUP_REMOVED lines=11> */
.L_x_1068:
[----:B------:R-:W-:Y:S05]  /*14420*/  BSYNC B0 ;  /* 0x0000000000007941 */ /* 0x000fea0003800000 */
.L_x_1067:
[----:B------:R-:W-:Y:S05]  /*14430*/  BRA `(.L_x_1069) ;  /* 0xffffffe800947947 */ /* 0x000fea000383ffff */
.L_x_1023:
[----:B------:R-:W-:Y:S01]  /*14440*/  BSSY B1, `(.L_x_1070) ;  /* 0x0000006000017945 */ /* 0x000fe20003800000 */
[----:B------:R-:W-:-:S07]  /*14450*/  IMAD.MOV.U32 R15, RZ, RZ, -0x1 ;  /* 0xffffffffff0f7424 */ /* 0x000fce00078e00ff */
[----:B01----:R-:W-:Y:S05]  /*14460*/  WARPSYNC.COLLECTIVE R15, `(.L_x_1071) ;  /* 0x000000000f0c7348 */ /* 0x003fea0003c00000 */
[----:B------:R-:W-:Y:S02]  /*14470*/  ELECT P6, UR62, PT ;  /* 0x00000000003e782f */ /* 0x000fe400038c0000 */
[----:B------:R-:W-:Y:S01]  /*14480*/  MOV R14, UR62 ;  /* 0x0000003e000e7c02 */ /* 0x000fe20008000f00 */
[----:B01----:R-:W-:Y:S10]  /*14490*/  ENDCOLLECTIVE ;  /* 0x000000000000791b */ /* 0x003ff40003800000 */
.L_x_1071:
[----:B------:R-:W-:Y:S05]  /*144a0*/  BSYNC B1 ;  /* 0x0000000000017941 */ /* 0x000fea0003800000 */
.L_x_1070:
[----:B------:R-:W-:Y:S05]  /*144b0*/  BRA `(.L_x_1072) ;  /* 0xffffffe8008c7947 */ /* 0x000fea000383ffff */
.L_x_1025:
[----:B0-----:R0:W1:Y:S02]  /*144c0*/  SYNCS.PHASECHK.TRANS64.TRYWAIT P1, [R6+URZ], R5 ;  /* 0x00000005060075a7 */ /* 0x001064000802017f */
[----:B-1----:R-:W-:Y:S05]  /*144d0*/  @!P1 NANOSLEEP.SYNCS 0x989680 ;  /* 0x009896800000995d */ /* 0x002fea0003900000 */
[----:B------:R-:W1:Y:S02]  /*144e0*/  @!P1 SYNCS.PHASECHK.TRANS64 P1, [R6+URZ], R5 ;  /* 0x00000005060095a7 */ /* 0x000e64000802007f */
[----:B-1----:R-:W-:Y:S05]  /*144f0*/  @!P1 BRA `(.L_x_1025) ;  /* 0xfffffffc00f09947 */ /* 0x002fea000383ffff */
[----:B------:R-:W-:Y:S05]  /*14500*/  BRA `(.L_x_1073) ;  /* 0xffffffe800c87947 */ /* 0x000fea000383ffff */
.L_x_1026:
[----:B-1----:R1:W2:Y:S02]  /*14510*/  SYNCS.PHASECHK.TRANS64.TRYWAIT P1, [R7+URZ], R2 ;  /* 0x00000002070075a7 */ /* 0x0022a4000802017f */
[----:B--2---:R-:W-:Y:S05]  /*14520*/  @!P1 NANOSLEEP.SYNCS 0x989680 ;  /* 0x009896800000995d */ /* 0x004fea0003900000 */
[----:B------:R-:W2:Y:S02]  /*14530*/  @!P1 SYNCS.PHASECHK.TRANS64 P1, [R7+URZ], R2 ;  /* 0x00000002070095a7 */ /* 0x000ea4000802007f */
[----:B--2---:R-:W-:Y:S05]  /*14540*/  @!P1 BRA `(.L_x_1026) ;  /* 0xfffffffc00f09947 */ /* 0x004fea000383ffff */
[----:B------:R-:W-:Y:S05]  /*14550*/  BRA `(.L_x_1074) ;  /* 0xffffffe800bc7947 */ /* 0x000fea000383ffff */
.L_x_1028:
[----:B--2---:R2:W3:Y:S02]  /*14560*/  SYNCS.PHASECHK.TRANS64.TRYWAIT P1, [R4+URZ+0x28460], R5 ;  /* 0x02846005040075a7 */ /* 0x0044e4000802017f */
[----:B---3--:R-:W-:Y:S05]  /*14570*/  @!P1 NANOSLEEP.SYNCS 0x989680 ;  /* 0x009896800000995d */ /* 0x008fea0003900000 */
[----:B------:R-:W3:Y:S02]  /*14580*/  @!P1 SYNCS.PHASECHK.TRANS64 P1, [R4+URZ+0x28460], R5 ;  /* 0x02846005040095a7 */ /* 0x000ee4000802007f */
[----:B---3--:R-:W-:Y:S05]  /*14590*/  @!P1 BRA `(.L_x_1028) ;  /* 0xfffffffc00f09947 */ /* 0x008fea000383ffff */
[----:B------:R-:W-:Y:S05]  /*145a0*/  BRA `(.L_x_1075) ;  /* 0xffffffe800c07947 */ /* 0x000fea000383ffff */
.L_x_1030:
[----:B---3--:R3:W4:Y:S02]  /*145b0*/  SYNCS.PHASECHK.TRANS64.TRYWAIT P1, [R3+URZ+0x28460], R2 ;  /* 0x02846002030075a7 */ /* 0x008724000802017f */
[----:B----4-:R-:W-:Y:S05]  /*145c0*/  @!P1 NANOSLEEP.SYNCS 0x989680 ;  /* 0x009896800000995d */ /* 0x010fea0003900000 */
[----:B------:R-:W4:Y:S02]  /*145d0*/  @!P1 SYNCS.PHASECHK.TRANS64 P1, [R3+URZ+0x28460], R2 ;  /* 0x02846002030095a7 */ /* 0x000f24000802007f */
[----:B----4-:R-:W-:Y:S05]  /*145e0*/  @!P1 BRA `(.L_x_1030) ;  /* 0xfffffffc00f09947 */ /* 0x010fea000383ffff */
[----:B------:R-:W-:Y:S05]  /*145f0*/  BRA `(.L_x_1076) ;  /* 0xffffffe800c07947 */ /* 0x000fea000383ffff */
.L_x_1032:
[----:B----4-:R4:W0:Y:S02]  /*14600*/  SYNCS.PHASECHK.TRANS64.TRYWAIT P0, [R4+URZ+0x28480], R5 ;  /* 0x02848005040075a7 */ /* 0x010824000800017f */
[----:B0-----:R-:W-:Y:S05]  /*14610*/  @!P0 NANOSLEEP.SYNCS 0x989680 ;  /* 0x009896800000895d */ /* 0x001fea0003900000 */
[----:B------:R-:W0:Y:S02]  /*14620*/  @!P0 SYNCS.PHASECHK.TRANS64 P0, [R4+URZ+0x28480], R5 ;  /* 0x02848005040085a7 */ /* 0x000e24000800007f */
[----:B0-----:R-:W-:Y:S05]  /*14630*/  @!P0 BRA `(.L_x_1032) ;  /* 0xfffffffc00f08947 */ /* 0x001fea000383ffff */
[----:B------:R-:W-:Y:S05]  /*14640*/  BRA `(.L_x_1033) ;  /* 0xffffffe800bc7947 */ /* 0x000fea000383ffff */
.L_x_1077:
        /* <DEDUP_REMOVED lines=11> */
.L_x_12953:


//--------------------- .text._ZN7cutlass13device_kernelIN5flash11enable_sm90INS1_16FlashAttnFwdSm90INS1_25CollectiveMainloopFwdSm90ILi2EN4cute5tupleIJNS5_1CILi1EEES8_S8_EEENS6_IJNS7_ILi128EEENS7_ILi64EEENS7_ILi256EEEEEELi256ENS_12float_e4m3_tEfNS_4arch4Sm90ELb0ELb1ELb0ELb1ELb0ELb0ELb0ELb1ELb1ELb1ELb0ELb0EEENS1_21CollectiveEpilogueFwdINS6_IJSA_SC_SB_EEES9_NS_10bfloat16_tESG_Li256ELb1ELb1ELb0ELb1EEENS1_36VarlenDynamicPersistentTileSchedulerILi128ELi64ELi256ELi128ELb0ELb1ELb1ELb1ELb0ELb1EEEEEEEEEvNT_6ParamsE --------------------------
	.section	.text._ZN7cutlass13device_kernelIN5flash11enable_sm90INS1_16FlashAttnFwdSm90INS1_25CollectiveMainloopFwdSm90ILi2EN4cute5tupleIJNS5_1CILi1EEES8_S8_EEENS6_IJNS7_ILi128EEENS7_ILi64EEENS7_ILi256EEEEEELi256ENS_12float_e4m3_tEfNS_4arch4Sm90ELb0ELb1ELb0ELb1ELb0ELb0ELb0ELb1ELb1ELb1ELb0ELb0EEENS1_21CollectiveEpilogueFwdINS6_IJSA_SC_SB_EEES9_NS_10bfloat16_tESG_Li256ELb1ELb1ELb0ELb1EEENS1_36VarlenDynamicPersistentTileSchedulerILi128ELi64ELi256ELi128ELb0ELb1ELb1ELb1ELb0ELb1EEEEEEEEEvNT_6ParamsE,"ax",@progbits
	.align	128
.text._ZN7cutlass13device_kernelIN5flash11enable_sm90INS1_16FlashAttnFwdSm90INS1_25CollectiveMainloopFwdSm90ILi2EN4cute5tupleIJNS5_1CILi1EEES8_S8_EEENS6_IJNS7_ILi128EEENS7_ILi64EEENS7_ILi256EEEEEELi256ENS_12float_e4m3_tEfNS_4arch4Sm90ELb0ELb1ELb0ELb1ELb0ELb0ELb0ELb1ELb1ELb1ELb0ELb0EEENS1_21CollectiveEpilogueFwdINS6_IJSA_SC_SB_EEES9_NS_10bfloat16_tESG_Li256ELb1ELb1ELb0ELb1EEENS1_36VarlenDynamicPersistentTileSchedulerILi128ELi64ELi256ELi128ELb0ELb1ELb1ELb1ELb0ELb1EEEEEEEEEvNT_6ParamsE:
        .type           _ZN7cutlass13device_kernelIN5flash11enable_sm90INS1_16FlashAttnFwdSm90INS1_25CollectiveMainloopFwdSm90ILi2EN4cute5tupleIJNS5_1CILi1EEES8_S8_EEENS6_IJNS7_ILi128EEENS7_ILi64EEENS7_ILi256EEEEEELi256ENS_12float_e4m3_tEfNS_4arch4Sm90ELb0ELb1ELb0ELb1ELb0ELb0ELb0ELb1ELb1ELb1ELb0ELb0EEENS1_21CollectiveEpilogueFwdINS6_IJSA_SC_SB_EEES9_NS_10bfloat16_tESG_Li256ELb1ELb1ELb0ELb1EEENS1_36VarlenDynamicPersistentTileSchedulerILi128ELi64ELi256ELi128ELb0ELb1ELb1ELb1ELb0ELb1EEEEEEEEEvNT_6ParamsE,@function
        .size           _ZN7cutlass13device_kernelIN5flash11enable_sm90INS1_16FlashAttnFwdSm90INS1_25CollectiveMainloopFwdSm90ILi2EN4cute5tupleIJNS5_1CILi1EEES8_S8_EEENS6_IJNS7_ILi128EEENS7_ILi64EEENS7_ILi256EEEEEELi256ENS_12float_e4m3_tEfNS_4arch4Sm90ELb0ELb1ELb0ELb1ELb0ELb0ELb0ELb1ELb1ELb1ELb0ELb0EEENS1_21CollectiveEpilogueFwdINS6_IJSA_SC_SB_EEES9_NS_10bfloat16_tESG_Li256ELb1ELb1ELb0ELb1EEENS1_36VarlenDynamicPersistentTileSchedulerILi128ELi64ELi256ELi128ELb0ELb1ELb1ELb1ELb0ELb1EEEEEEEEEvNT_6ParamsE,(.L_x_12954 - _ZN7cutlass13device_kernelIN5flash11enable_sm90INS1_16FlashAttnFwdSm90INS1_25CollectiveMainloopFwdSm90ILi2EN4cute5tupleIJNS5_1CILi1EEES8_S8_EEENS6_IJNS7_ILi128EEENS7_ILi64EEENS7_ILi256EEEEEELi256ENS_12float_e4m3_tEfNS_4arch4Sm90ELb0ELb1ELb0ELb1ELb0ELb0ELb0ELb1ELb1ELb1ELb0ELb0EEENS1_21CollectiveEpilogueFwdINS6_IJSA_SC_SB_EEES9_NS_10bfloat16_tESG_Li256ELb1ELb1ELb0ELb1EEENS1_36VarlenDynamicPersistentTileSchedulerILi128ELi64ELi256ELi128ELb0ELb1ELb1ELb1ELb0ELb1EEEEEEEEEvNT_6ParamsE)
        .other          _ZN7cutlass13device_kernelIN5flash11enable_sm90INS1_16FlashAttnFwdSm90INS1_25CollectiveMainloopFwdSm90ILi2EN4cute5tupleIJNS5_1CILi1EEES8_S8_EEENS6_IJNS7_ILi128EEENS7_ILi64EEENS7_ILi256EEEEEELi256ENS_12float_e4m3_tEfNS_4arch4Sm90ELb0ELb1ELb0ELb1ELb0ELb0ELb0ELb1ELb1ELb1ELb0ELb0EEENS1_21CollectiveEpilogueFwdINS6_IJSA_SC_SB_EEES9_NS_10bfloat16_tESG_Li256ELb1ELb1ELb0ELb1EEENS1_36VarlenDynamicPersistentTileSchedulerILi128ELi64ELi256ELi128ELb0ELb1ELb1ELb1ELb0ELb1EEEEEEEEEvNT_6ParamsE,@"STO_CUDA_ENTRY STV_DEFAULT"
_ZN7cutlass13device_kernelIN5flash11enable_sm90INS1_16FlashAttnFwdSm90INS1_25CollectiveMainloopFwdSm90ILi2EN4cute5tupleIJNS5_1CILi1EEES8_S8_EEENS6_IJNS7_ILi128EEENS7_ILi64EEENS7_ILi256EEEEEELi256ENS_12float_e4m3_tEfNS_4arch4Sm90ELb0ELb1ELb0ELb1ELb0ELb0ELb0ELb1ELb1ELb1ELb0ELb0EEENS1_21CollectiveEpilogueFwdINS6_IJSA_SC_SB_EEES9_NS_10bfloat16_tESG_Li256ELb1ELb1ELb0ELb1EEENS1_36VarlenDynamicPersistentTileSchedulerILi128ELi64ELi256ELi128ELb0ELb1ELb1ELb1ELb0ELb1EEEEEEEEEvNT_6ParamsE:
        /* <DEDUP_REMOVED lines=18> */
.L_x_1079:
[----:B------:R-:W-:Y:S05]  /*0120*/  BSYNC B0 ;  /* 0x0000000000007941 */ /* 0x000fea0003800000 */
.L_x_1078:
        /* <DEDUP_REMOVED lines=41> */
.L_x_1080:
        /* <DEDUP_REMOVED lines=22> */
.L_x_1081:
        /* <DEDUP_REMOVED lines=18> */
.L_x_1082:
        /* <DEDUP_REMOVED lines=22> */
.L_x_1083:
        /* <DEDUP_REMOVED lines=22> */
.L_x_1084:
[----:B------:R-:W-:Y:S01]  /*0900*/  PLOP3.LUT P0, PT, PT, PT, UP0, 0x80, 0x0 ;  /* 0x000000000000781c */ /* 0x000fe20003f0f008 */
[----:B------:R-:W-:Y:S01]  /*0910*/  UMOV UR38, 0x1 ;  /* 0x0000000100267882 */ /* 0x000fe20000000000 */
[----:B------:R-:W-:Y:S01]  /*0920*/  NOP ;  /* 0x0000000000007918 */ /* 0x000fe20000000000 */
[----:B------:R-:W-:Y:S01]  /*0930*/  USEL UR38, UR38, 0x2, !UP0 ;  /* 0x0000000226267887 */ /* 0x000fe2000c000000 */
[----:B------:R-:W-:Y:S01]  /*0940*/  ULDC.64 UR54, c[0x0][0x208] ;  /* 0x0000820000367ab9 */ /* 0x000fe20000000a00 */
[----:B012-4-:R-:W-:Y:S08]  /*0950*/  BAR.SYNC.DEFER_BLOCKING 0x0 ;  /* 0x0000000000007b1d */ /* 0x017ff00000010000 */
[----:B------:R-:W-:Y:S05]  /*0960*/  @!P0 BRA `(.L_x_1085) ;  /* 0x000000e400dc8947 */ /* 0x000fea0003800000 */
.L_x_1086:
        /* <DEDUP_REMOVED lines=25> */
[----:B------:R-:W-:Y:S01]  /*0b00*/  R2UR UR49, R7 ;  /* 0x00000000073172ca */ /* 0x000fe200000e0000 */
[----:B------:R-:W-:Y:S01]  /*0b10*/  UMOV UR53, URZ ;  /* 0x0000003f00357c82 */ /* 0x000fe20008000000 */
[CC--:B------:R-:W-:Y:S02]  /*0b20*/  LEA.HI R3, R0.reuse, R201.reuse, RZ, 0x7 ;  /* 0x000000c900037211 */ /* 0x0c0fe400078f38ff */
[----:B------:R-:W-:-:S02]  /*0b30*/  LEA.HI R4, R0, R201, RZ, 0x5 ;  /* 0x000000c900047211 */ /* 0x000fc400078f28ff */
[----:B------:R-:W-:Y:S02]  /*0b40*/  LOP3.LUT R2, R3, 0xffffff80, RZ, 0xc0, !PT ;  /* 0xffffff8003027812 */ /* 0x000fe400078ec0ff */
[----:B------:R-:W-:Y:S01]  /*0b50*/  SHF.R.S32.HI R194, RZ, 0x7, R3 ;  /* 0x00000007ffc27819 */ /* 0x000fe20000011403 */
[----:B------:R-:W-:Y:S02]  /*0b60*/  IMAD.SHL.U32 R6, R4, 0x20, RZ ;  /* 0x0000002004067824 */ /* 0x000fe400078e00ff */
[----:B------:R-:W-:Y:S01]  /*0b70*/  IMAD.IADD R193, R201, 0x1, -R2 ;  /* 0x00000001c9c17824 */ /* 0x000fe200078e0a02 */
[----:B------:R-:W-:Y:S02]  /*0b80*/  LEA.HI R2, R0, R201, RZ, 0x4 ;  /* 0x000000c900027211 */ /* 0x000fe400078f20ff */
[----:B------:R-:W-:Y:S02]  /*0b90*/  LOP3.LUT R7, R6, 0xfffffc00, RZ, 0xc0, !PT ;  /* 0xfffffc0006077812 */ /* 0x000fe400078ec0ff */
[----:B------:R-:W-:-:S02]  /*0ba0*/  SHF.R.S32.HI R8, RZ, 0x1f, R193 ;  /* 0x0000001fff087819 */ /* 0x000fc400000114c1 */
[----:B------:R-:W-:Y:S02]  /*0bb0*/  SHF.R.S32.HI R5, RZ, 0x4, R2 ;  /* 0x00000004ff057819 */ /* 0x000fe40000011402 */
[----:B------:R-:W-:Y:S02]  /*0bc0*/  LEA.HI R9, R8, R193, RZ, 0x2 ;  /* 0x000000c108097211 */ /* 0x000fe400078f10ff */
[C---:B------:R-:W-:Y:S02]  /*0bd0*/  LOP3.LUT R4, R2.reuse, 0x3fffff0, RZ, 0xc0, !PT ;  /* 0x03fffff002047812 */ /* 0x040fe400078ec0ff */
[----:B------:R-:W-:Y:S02]  /*0be0*/  LEA.HI R2, R2, R5, RZ, 0x1 ;  /* 0x0000000502027211 */ /* 0x000fe400078f08ff */
[----:B------:R-:W-:Y:S01]  /*0bf0*/  LEA.HI R6, R0, R201, RZ, 0x2 ;  /* 0x000000c900067211 */ /* 0x000fe200078f10ff */
[----:B------:R-:W-:Y:S01]  /*0c00*/  IMAD.IADD R4, R201, 0x1, -R4 ;  /* 0x00000001c9047824 */ /* 0x000fe200078e0a04 */
[----:B------:R-:W-:-:S02]  /*0c10*/  SHF.R.S32.HI R10, RZ, 0x2, R9 ;  /* 0x00000002ff0a7819 */ /* 0x000fc40000011409 */
        /* <DEDUP_REMOVED lines=35> */
.L_x_1190:
[----:B------:R-:W-:Y:S01]  /*0e50*/  ULDC.64 UR6, c[0x0][0xa28] ;  /* 0x00028a0000067ab9 */ /* 0x000fe20000000a00 */
[----:B------:R-:W-:Y:S01]  /*0e60*/  ULDC UR4, c[0x0][0x424] ;  /* 0x0001090000047ab9 */ /* 0x000fe20000000800 */
[----:B------:R-:W-:-:S04]  /*0e70*/  UISETP.NE.U32.AND UP0, UPT, UR6, URZ, UPT ;  /* 0x0000003f0600728c */ /* 0x000fc8000bf05070 */
[----:B------:R-:W-:-:S03]  /*0e80*/  UISETP.NE.AND.EX UP0, UPT, UR7, URZ, UPT, UP0 ;  /* 0x0000003f0700728c */ /* 0x000fc6000bf05300 */
[----:B------:R-:W-:Y:S02]  /*0e90*/  ULDC.64 UR6, c[0x0][0xa18] ;  /* 0x0002860000067ab9 */ /* 0x000fe40000000a00 */
[----:B------:R-:W-:Y:S01]  /*0ea0*/  UISETP.NE.U32.AND UP1, UPT, UR6, URZ, UPT ;  /* 0x0000003f0600728c */ /* 0x000fe2000bf25070 */
[----:B------:R-:W-:-:S03]  /*0eb0*/  PLOP3.LUT P0, PT, PT, PT, UP0, 0x80, 0x0 ;  /* 0x000000000000781c */ /* 0x000fc60003f0f008 */
[----:B------:R-:W-:-:S03]  /*0ec0*/  UISETP.NE.AND.EX UP1, UPT, UR7, URZ, UPT, UP1 ;  /* 0x0000003f0700728c */ /* 0x000fc6000bf25310 */
[----:B------:R-:W-:Y:S02]  /*0ed0*/  @UP0 ULDC.64 UR6, c[0x0][0xa28] ;  /* 0x00028a0000060ab9 */ /* 0x000fe40000000a00 */
[----:B------:R-:W-:Y:S01]  /*0ee0*/  @UP0 UIMAD.WIDE UR6, UR49, 0x4, UR6 ;  /* 0x00000004310608a5 */ /* 0x000fe2000f8e0206 */
[----:B------:R-:W-:-:S05]  /*0ef0*/  PLOP3.LUT P2, PT, PT, PT, UP1, 0x80, 0x0 ;  /* 0x000000000000781c */ /* 0x000fca0003f4f018 */
[----:B------:R-:W-:Y:S01]  /*0f00*/  @UP1 ULDC.64 UR8, c[0x0][0xa18] ;  /* 0x0002860000081ab9 */ /* 0x000fe20000000a00 */
[----:B01--4-:R-:W-:Y:S02]  /*0f10*/  IMAD.U32 R4, RZ, RZ, UR6 ;  /* 0x00000006ff047e24 */ /* 0x013fe4000f8e00ff */
[----:B--2---:R-:W-:Y:S01]  /*0f20*/  IMAD.U32 R5, RZ, RZ, UR7 ;  /* 0x00000007ff057e24 */ /* 0x004fe2000f8e00ff */
[----:B------:R-:W-:-:S04]  /*0f30*/  @UP1 UIMAD.WIDE UR6, UR49, 0x4, UR8 ;  /* 0x00000004310618a5 */ /* 0x000fc8000f8e0208 */
[----:B------:R-:W2:Y:S02]  /*0f40*/  @P0 LDG.E R4, desc[UR54][R4.64] ;  /* 0x0000003604040981 */ /* 0x000ea4000c1e1900 */
[----:B------:R-:W-:Y:S02]  /*0f50*/  IMAD.U32 R6, RZ, RZ, UR6 ;  /* 0x00000006ff067e24 */ /* 0x000fe4000f8e00ff */
[----:B------:R-:W-:Y:S01]  /*0f60*/  IMAD.U32 R7, RZ, RZ, UR7 ;  /* 0x00000007ff077e24 */ /* 0x000fe2000f8e00ff */
[----:B------:R-:W-:-:S04]  /*0f70*/  ULDC.64 UR6, c[0x0][0x418] ;  /* 0x0001060000067ab9 */ /* 0x000fc80000000a00 */
[----:B---3--:R-:W3:Y:S01]  /*0f80*/  @P2 LDG.E R6, desc[UR54][R6.64] ;  /* 0x0000003606062981 */ /* 0x008ee2000c1e1900 */
[----:B------:R-:W-:Y:S01]  /*0f90*/  UISETP.NE.U32.AND UP0, UPT, UR6, URZ, UPT ;  /* 0x0000003f0600728c */ /* 0x000fe2000bf05070 */
[----:B------:R-:W-:Y:S01]  /*0fa0*/  UMOV UR42, URZ ;  /* 0x0000003f002a7c82 */ /* 0x000fe20008000000 */
[----:B------:R-:W-:Y:S02]  /*0fb0*/  ULDC UR46, c[0x0][0x288] ;  /* 0x0000a200002e7ab9 */ /* 0x000fe40000000800 */
[----:B------:R-:W-:-:S03]  /*0fc0*/  UISETP.NE.AND.EX UP0, UPT, UR7, URZ, UPT, UP0 ;  /* 0x0000003f0700728c */ /* 0x000fc6000bf05300 */
[----:B------:R-:W-:Y:S01]  /*0fd0*/  ULDC.64 UR6, c[0x0][0xa20] ;  /* 0x0002880000067ab9 */ /* 0x000fe20000000a00 */
[----:B------:R-:W-:Y:S01]  /*0fe0*/  USEL UR4, UR4, 0x1, UP0 ;  /* 0x0000000104047887 */ /* 0x000fe20008000000 */
[----:B------:R-:W-:Y:S01]  /*0ff0*/  ISETP.NE.U32.AND P1, PT, RZ, UR6, PT ;  /* 0x00000006ff007c0c */ /* 0x000fe2000bf25070 */
[----:B------:R-:W-:Y:S02]  /*1000*/  ULDC UR6, c[0x0][0x2f0] ;  /* 0x0000bc0000067ab9 */ /* 0x000fe40000000800 */
[----:B------:R-:W-:Y:S01]  /*1010*/  UIMAD UR4, UR4, UR6, URZ ;  /* 0x00000006040472a4 */ /* 0x000fe2000f8e023f */
[----:B------:R-:W-:Y:S02]  /*1020*/  ISETP.NE.AND.EX P1, PT, RZ, UR7, PT, P1 ;  /* 0x00000007ff007c0c */ /* 0x000fe4000bf25310 */
[----:B--2---:R-:W-:Y:S02]  /*1030*/  @P0 R2UR UR42, R4 ;  /* 0x00000000042a02ca */ /* 0x004fe400000e0000 */
[----:B---3--:R-:W-:Y:S01]  /*1040*/  @P2 R2UR UR46, R6 ;  /* 0x00000000062e22ca */ /* 0x008fe200000e0000 */
[----:B------:R-:W-:-:S14]  /*1050*/  @P2 BRA `(.L_x_1087) ;  /* 0x0000000000342947 */ /* 0x000fdc0003800000 */
        /* <DEDUP_REMOVED lines=13> */
.L_x_1087:
[----:B------:R-:W-:Y:S01]  /*1130*/  UMOV UR44, UR50 ;  /* 0x00000032002c7c82 */ /* 0x000fe20008000000 */
[----:B------:R-:W-:Y:S01]  /*1140*/  UMOV UR43, UR49 ;  /* 0x00000031002b7c82 */ /* 0x000fe20008000000 */
[----:B------:R-:W-:Y:S05]  /*1150*/  @!P1 BRA `(.L_x_1088) ;  /* 0x00000000001c9947 */ /* 0x000fea0003800000 */
[----:B------:R-:W-:Y:S02]  /*1160*/  ULDC.64 UR6, c[0x0][0xa20] ;  /* 0x0002880000067ab9 */ /* 0x000fe40000000a00 */
[----:B------:R-:W-:-:S06]  /*1170*/  UIMAD.WIDE UR6, UR49, 0x4, UR6 ;  /* 0x00000004310678a5 */ /* 0x000fcc000f8e0206 */
[----:B------:R-:W-:Y:S02]  /*1180*/  IMAD.U32 R4, RZ, RZ, UR6 ;  /* 0x00000006ff047e24 */ /* 0x000fe4000f8e00ff */
[----:B------:R-:W-:-:S05]  /*1190*/  IMAD.U32 R5, RZ, RZ, UR7 ;  /* 0x00000007ff057e24 */ /* 0x000fca000f8e00ff */
[----:B------:R-:W2:Y:S02]  /*11a0*/  LDG.E R4, desc[UR54][R4.64] ;  /* 0x0000003604047981 */ /* 0x000ea4000c1e1900 */
[----:B--2---:R-:W-:Y:S01]  /*11b0*/  R2UR UR4, R4 ;  /* 0x00000000040472ca */ /* 0x004fe200000e0000 */
[----:B------:R-:W-:-:S14]  /*11c0*/  BRA `(.L_x_1089) ;  /* 0x0000000000347947 */ /* 0x000fdc0003800000 */
.L_x_1088:
        /* <DEDUP_REMOVED lines=13> */
.L_x_1089:
[----:B------:R-:W-:Y:S01]  /*12a0*/  ULDC.64 UR8, c[0x0][0x990] ;  /* 0x0002640000087ab9 */ /* 0x000fe20000000a00 */
[----:B------:R-:W-:Y:S01]  /*12b0*/  ULDC.64 UR6, c[0x0][0x998] ;  /* 0x0002660000067ab9 */ /* 0x000fe20000000a00 */
        /* <DEDUP_REMOVED lines=8> */
[----:B------:R-:W-:Y:S02]  /*1340*/  @UP0 USHF.R.S32.HI UR10, URZ, 0x1f, UR49 ;  /* 0x0000001f3f0a0899 */ /* 0x000fe40008011431 */
[----:B------:R-:W-:Y:S01]  /*1350*/  @UP1 USHF.R.S32.HI UR14, URZ, 0x1f, UR49 ;  /* 0x0000001f3f0e1899 */ /* 0x000fe20008011431 */
[----:B------:R-:W-:Y:S01]  /*1360*/  @UP0 ULDC.64 UR16, c[0x0][0x9a8] ;  /* 0x00026a0000100ab9 */ /* 0x000fe20000000a00 */
[----:B------:R-:W-:Y:S01]  /*1370*/  @UP1 ULDC.64 UR18, c[0x0][0x9b8] ;  /* 0x00026e0000121ab9 */ /* 0x000fe20000000a00 */
[----:B------:R-:W-:Y:S02]  /*1380*/  @UP0 UIMAD UR10, UR10, UR16, URZ ;  /* 0x000000100a0a02a4 */ /* 0x000fe4000f8e023f */
[----:B------:R-:W-:Y:S02]  /*1390*/  @UP1 UIMAD UR14, UR14, UR18, URZ ;  /* 0x000000120e0e12a4 */ /* 0x000fe4000f8e023f */
[----:B------:R-:W-:Y:S02]  /*13a0*/  @UP0 UIMAD UR17, UR49, UR17, UR10 ;  /* 0x00000011311102a4 */ /* 0x000fe4000f8e020a */
[----:B------:R-:W-:-:S02]  /*13b0*/  @UP1 UIMAD.WIDE.U32 UR10, UR49, UR18, URZ ;  /* 0x00000012310a12a5 */ /* 0x000fc4000f8e003f */
[----:B------:R-:W-:Y:S02]  /*13c0*/  @UP0 UIMAD.WIDE.U32 UR12, UR49, UR16, URZ ;  /* 0x00000010310c02a5 */ /* 0x000fe4000f8e003f */
[----:B------:R-:W-:Y:S02]  /*13d0*/  @UP1 UIMAD UR18, UR49, UR19, UR14 ;  /* 0x00000013311212a4 */ /* 0x000fe4000f8e020e */
[----:B------:R-:W-:Y:S02]  /*13e0*/  @UP1 USHF.R.S32.HI UR19, URZ, 0x1f, UR50 ;  /* 0x0000001f3f131899 */ /* 0x000fe40008011432 */
[----:B------:R-:W-:Y:S01]  /*13f0*/  @UP0 USHF.R.S32.HI UR16, URZ, 0x1f, UR50 ;  /* 0x0000001f3f100899 */ /* 0x000fe20008011432 */
[----:B------:R-:W-:Y:S01]  /*1400*/  @UP1 ULDC.64 UR14, c[0x0][0x9c0] ;  /* 0x00027000000e1ab9 */ /* 0x000fe20000000a00 */
[----:B------:R-:W-:Y:S01]  /*1410*/  @UP0 ULDC.64 UR20, c[0x0][0x9b0] ;  /* 0x00026c0000140ab9 */ /* 0x000fe20000000a00 */
[----:B------:R-:W-:Y:S02]  /*1420*/  @UP0 UIADD3 UR13, UR13, UR17, URZ ;  /* 0x000000110d0d0290 */ /* 0x000fe4000fffe03f */
[----:B------:R-:W-:-:S02]  /*1430*/  @UP1 UIMAD UR17, UR19, UR14, URZ ;  /* 0x0000000e131112a4 */ /* 0x000fc4000f8e023f */
[----:B------:R-:W-:Y:S02]  /*1440*/  @UP0 UIMAD UR16, UR16, UR20, URZ ;  /* 0x00000014101002a4 */ /* 0x000fe4000f8e023f */
[----:B------:R-:W-:Y:S02]  /*1450*/  @UP1 UIADD3 UR11, UR11, UR18, URZ ;  /* 0x000000120b0b1290 */ /* 0x000fe4000fffe03f */
[----:B------:R-:W-:Y:S02]  /*1460*/  @UP1 UIMAD UR17, UR50, UR15, UR17 ;  /* 0x0000000f321112a4 */ /* 0x000fe4000f8e0211 */
[----:B------:R-:W-:Y:S02]  /*1470*/  @UP0 UIMAD UR16, UR50, UR21, UR16 ;  /* 0x00000015321002a4 */ /* 0x000fe4000f8e0210 */
[----:B------:R-:W-:Y:S02]  /*1480*/  @UP0 UIMAD.WIDE.U32 UR12, UR50, UR20, UR12 ;  /* 0x00000014320c02a5 */ /* 0x000fe4000f8e000c */
        /* <DEDUP_REMOVED lines=11> */
[----:B------:R-:W-:Y:S01]  /*1540*/  USHF.L.U32 UR36, UR5, 0x7, URZ ;  /* 0x0000000705247899 */ /* 0x000fe2000800063f */
[----:B------:R-:W-:Y:S01]  /*1550*/  IMAD.U32 R7, RZ, RZ, UR7 ;  /* 0x00000007ff077e24 */ /* 0x000fe2000f8e00ff */
[----:B------:R-:W-:Y:S02]  /*1560*/  UIADD3 UR42, -UR42, UR4, URZ ;  /* 0x000000042a2a7290 */ /* 0x000fe4000fffe13f */
[----:B------:R-:W2:Y:S01]  /*1570*/  @P0 LDG.E R3, desc[UR54][R4.64] ;  /* 0x0000003604030981 */ /* 0x000ea2000c1e1900 */
[----:B------:R-:W-:Y:S02]  /*1580*/  UISETP.NE.AND UP1, UPT, UR6, 0x1, UPT ;  /* 0x000000010600788c */ /* 0x000fe4000bf25270 */
[----:B------:R-:W-:Y:S01]  /*1590*/  UIADD3 UR8, UR36, 0x7f, URZ ;  /* 0x0000007f24087890 */ /* 0x000fe2000fffe03f */
[----:B------:R-:W2:Y:S01]  /*15a0*/  @P1 LDG.E R0, desc[UR54][R6.64] ;  /* 0x0000003606001981 */ /* 0x000ea2000c1e1900 */
[----:B------:R-:W-:Y:S01]  /*15b0*/  ULDC.64 UR4, c[0x0][0x9e0] ;  /* 0x0002780000047ab9 */ /* 0x000fe20000000a00 */
[----:B------:R-:W-:-:S02]  /*15c0*/  UIADD3 UR9, UR42, 0x1, -UR46 ;  /* 0x000000012a097890 */ /* 0x000fc4000fffe82e */
[----:B------:R-:W-:Y:S01]  /*15d0*/  UISETP.GE.AND UP0, UPT, UR5, 0x1, UPT ;  /* 0x000000010500788c */ /* 0x000fe2000bf06270 */
[----:B------:R-:W-:-:S03]  /*15e0*/  ULDC UR10, c[0x0][0x988] ;  /* 0x00026200000a7ab9 */ /* 0x000fc60000000800 */
[----:B------:R-:W-:Y:S01]  /*15f0*/  @UP1 ULDC UR6, c[0x0][0x44c] ;  /* 0x0001130000061ab9 */ /* 0x000fe20000000800 */
[----:B------:R-:W-:Y:S01]  /*1600*/  @UP1 ULDC UR11, c[0x0][0x450] ;  /* 0x00011400000b1ab9 */ /* 0x000fe20000000800 */
[----:B------:R-:W-:Y:S01]  /*1610*/  UIMAD.WIDE.U32 UR6, UR8, UR6, URZ ;  /* 0x00000006080672a5 */ /* 0x000fe2000f8e003f */
[----:B------:R-:W-:-:S03]  /*1620*/  PLOP3.LUT P1, PT, PT, PT, UP0, 0x80, 0x0 ;  /* 0x000000000000781c */ /* 0x000fc60003f2f008 */
[----:B------:R-:W-:-:S04]  /*1630*/  @UP1 USHF.R.U32.HI UR8, URZ, UR11, UR7 ;  /* 0x0000000b3f081299 */ /* 0x000fc80008011607 */
        /* <DEDUP_REMOVED lines=17> */
.L_x_1091:
[----:B------:R-:W-:-:S11]  /*1750*/  UISETP.NE.AND UP0, UPT, UR5, 0x1, UPT ;  /* 0x000000010500788c */ /* 0x000fd6000bf05270 */
[----:B------:R-:W-:Y:S02]  /*1760*/  @UP0 ULDC.64 UR8, c[0x0][0x9e8] ;  /* 0x00027a0000080ab9 */ /* 0x000fe40000000a00 */
[----:B------:R-:W-:-:S04]  /*1770*/  UIMAD.WIDE.U32 UR6, UR4, UR8, URZ ;  /* 0x00000008040672a5 */ /* 0x000fc8000f8e003f */
[----:B------:R-:W-:-:S12]  /*1780*/  @UP0 USHF.R.U32.HI UR4, URZ, UR9, UR7 ;  /* 0x000000093f040299 */ /* 0x000fd80008011607 */
.L_x_1092:
[----:B------:R-:W-:-:S06]  /*1790*/  UIMAD UR4, UR4, UR5, UR5 ;  /* 0x00000005040472a4 */ /* 0x000fcc000f8e0205 */
[----:B------:R-:W-:-:S07]  /*17a0*/  VIMNMX R0, R0, UR4, PT ;  /* 0x0000000400007c48 */ /* 0x000fce000bfe0100 */
.L_x_1090:
[----:B------:R-:W-:Y:S01]  /*17b0*/  UIADD3 UR4, UR42, 0x3f, URZ ;  /* 0x0000003f2a047890 */ /* 0x000fe2000fffe03f */
        /* <DEDUP_REMOVED lines=10> */
[----:B------:R-:W-:-:S02]  /*1860*/  UIADD3 UR56, UR42, -UR46, URZ ;  /* 0x8000002e2a387290 */ /* 0x000fc4000fffe03f */
        /* <DEDUP_REMOVED lines=17> */
.L_x_1094:
[----:B------:R-:W-:-:S11]  /*1980*/  UISETP.NE.AND UP0, UPT, UR5, 0x1, UPT ;  /* 0x000000010500788c */ /* 0x000fd6000bf05270 */
[----:B------:R-:W-:Y:S02]  /*1990*/  @UP0 ULDC.64 UR10, c[0x0][0x9e8] ;  /* 0x00027a00000a0ab9 */ /* 0x000fe40000000a00 */
[----:B------:R-:W-:-:S04]  /*19a0*/  UIMAD.WIDE.U32 UR6, UR4, UR10, URZ ;  /* 0x0000000a040672a5 */ /* 0x000fc8000f8e003f */
[----:B------:R-:W-:-:S12]  /*19b0*/  @UP0 USHF.R.U32.HI UR4, URZ, UR11, UR7 ;  /* 0x0000000b3f040299 */ /* 0x000fd80008011607 */
.L_x_1095:
[----:B------:R-:W-:-:S04]  /*19c0*/  UIMAD UR4, UR4, UR5, URZ ;  /* 0x00000005040472a4 */ /* 0x000fc8000f8e023f */
[----:B------:R-:W-:-:S04]  /*19d0*/  UISETP.LT.AND UP0, UPT, UR9, UR4, UPT ;  /* 0x000000040900728c */ /* 0x000fc8000bf01270 */
[----:B------:R-:W-:-:S12]  /*19e0*/  USEL UR9, UR9, UR4, !UP0 ;  /* 0x0000000409097287 */ /* 0x000fd8000c000000 */
.L_x_1093:
        /* <DEDUP_REMOVED lines=40> */
[----:B------:R-:W-:Y:S01]  /*1c70*/  CS2R R88, SRZ ;  /* 0x0000000000587805 */ /* 0x000fe2000001ff00 */
[----:B------:R-:W-:Y:S01]  /*1c80*/  IMAD.MOV.U32 R59, RZ, RZ, RZ ;  /* 0x000000ffff3b7224 */ /* 0x000fe200078e00ff */
        /* <DEDUP_REMOVED lines=29> */
[----:B------:R-:W-:Y:S01]  /*1e60*/  IMAD.MOV.U32 R164, RZ, RZ, RZ ;  /* 0x000000ffffa47224 */ /* 0x000fe200078e00ff */
        /* <DEDUP_REMOVED lines=35> */
.L_x_1097:
        /* <DEDUP_REMOVED lines=9> */
.L_x_1294:
[----:B------:R-:W-:Y:S05]  /*2130*/  @!P0 BRA `(.L_x_1099) ;  /* 0x0000000000048947 */ /* 0x000fea0003800000 */
[----:B------:R-:W-:Y:S01]  /*2140*/  BPT.TRAP 0x1 ;  /* 0x000000040000795c */ /* 0x000fe20000300000 */
.L_x_1099:
[----:B------:R-:W-:Y:S02]  /*2150*/  IMAD.U32 R5, RZ, RZ, UR53 ;  /* 0x00000035ff057e24 */ /* 0x000fe4000f8e00ff */
[----:B0-----:R-:W-:-:S03]  /*2160*/  IMAD.U32 R0, RZ, RZ, UR51 ;  /* 0x00000033ff007e24 */ /* 0x001fc6000f8e00ff */
[----:B------:R-:W-:Y:S02]  /*2170*/  LEA R5, R5, UR41, 0x3 ;  /* 0x0000002905057c11 */ /* 0x000fe4000f8e18ff */
[----:B------:R-:W-:-:S04]  /*2180*/  SHF.L.U32 R0, R0, 0x1f, RZ ;  /* 0x0000001f00007819 */ /* 0x000fc800000006ff */
[----:B------:R0:W1:Y:S01]  /*2190*/  SYNCS.PHASECHK.TRANS64.TRYWAIT P2, [R5+URZ+0x28430], R0 ;  /* 0x02843000050075a7 */ /* 0x000062000804017f */
[----:B------:R-:W-:Y:S05]  /*21a0*/  @!P0 BRA `(.L_x_1100) ;  /* 0x0000000000048947 */ /* 0x000fea0003800000 */
[----:B------:R-:W-:Y:S01]  /*21b0*/  BPT.TRAP 0x1 ;  /* 0x000000040000795c */ /* 0x000fe20000300000 */
.L_x_1100:
[----:B------:R-:W2:Y:S02]  /*21c0*/  S2R R3, SR_TID.X ;  /* 0x0000000000037919 */ /* 0x000ea40000002100 */
[----:B--2---:R-:W-:Y:S01]  /*21d0*/  LOP3.LUT P1, RZ, R3, 0x7f, RZ, 0xc0, !PT ;  /* 0x0000007f03ff7812 */ /* 0x004fe2000782c0ff */
[----:B-1----:R-:W-:-:S12]  /*21e0*/  @P2 BRA `(.L_x_1101) ;  /* 0x0000000000082947 */ /* 0x002fd80003800000 */
[----:B------:R-:W1:Y:S02]  /*21f0*/  SYNCS.PHASECHK.TRANS64.TRYWAIT P2, [R5+URZ+0x28430], R0 ;  /* 0x02843000050075a7 */ /* 0x000e64000804017f */
[----:B-1----:R-:W-:Y:S05]  /*2200*/  @!P2 BRA `(.L_x_1102) ;  /* 0x000001300004a947 */ /* 0x002fea0003800000 */
.L_x_1101:
        /* <DEDUP_REMOVED lines=10> */
[----:B------:R-:W-:Y:S01]  /*22b0*/  IMAD.MOV.U32 R4, RZ, RZ, R0 ;  /* 0x000000ffff047224 */ /* 0x000fe200078e0000 */
[----:B------:R-:W-:Y:S01]  /*22c0*/  UMOV UR5, 0x40000040 ;  /* 0x4000004000057882 */ /* 0x000fe20000000000 */
[----:B------:R-:W-:Y:S01]  /*22d0*/  UMOV UR7, 0x40000040 ;  /* 0x4000004000077882 */ /* 0x000fe20000000000 */
[----:B------:R-:W-:Y:S01]  /*22e0*/  ULOP3.LUT UR52, UR4, 0x10000, URZ, 0xfc, !UPT ;  /* 0x0001000004347892 */ /* 0x000fe2000f8efc3f */
[----:B------:R-:W-:Y:S01]  /*22f0*/  LEA R6, R58, 0xffffffc0, 0x6 ;  /* 0xffffffc03a067811 */ /* 0x000fe200078e30ff */
[----:B------:R-:W-:-:S02]  /*2300*/  UIADD3 UR4, UR32, 0x2, URZ ;  /* 0x0000000220047890 */ /* 0x000fc4000fffe03f */
[----:B------:R-:W-:Y:S02]  /*2310*/  ULEA UR34, UR53, UR52, 0xa ;  /* 0x0000003435227291 */ /* 0x000fe4000f8e503f */
[----:B------:R-:W-:Y:S02]  /*2320*/  UIADD3 UR8, UR32, 0x4, URZ ;  /* 0x0000000420087890 */ /* 0x000fe4000fffe03f */
[----:B------:R-:W-:Y:S02]  /*2330*/  UIADD3 UR6, UR34, 0x2, URZ ;  /* 0x0000000222067890 */ /* 0x000fe4000fffe03f */
[----:B------:R-:W-:Y:S01]  /*2340*/  UIADD3 UR10, UR34, 0x4, URZ ;  /* 0x00000004220a7890 */ /* 0x000fe2000fffe03f */
[----:B------:R-:W-:Y:S02]  /*2350*/  UMOV UR9, 0x40000040 ;  /* 0x4000004000097882 */ /* 0x000fe40000000000 */
[----:B------:R-:W-:Y:S01]  /*2360*/  QGMMA.64x64x32.F32.E4M3.E4M3 R24, gdesc[UR32], RZ, !UPT, gsb0 ;  /* 0x00e00000201879f3 */ /* 0x000fe2000c0008ff */
        /* <DEDUP_REMOVED lines=34> */
[----:B------:R-:W-:Y:S01]  /*2590*/  IMAD.MOV.U32 R3, RZ, RZ, -0x40 ;  /* 0xffffffc0ff037424 */ /* 0x000fe200078e00ff */
[----:B------:R-:W-:Y:S02]  /*25a0*/  ULDC.64 UR6, c[0x0][0x9e0] ;  /* 0x0002780000067ab9 */ /* 0x000fe40000000a00 */
[----:B------:R-:W-:Y:S01]  /*25b0*/  UISETP.GE.AND UP1, UPT, UR7, 0x1, UPT ;  /* 0x000000010700788c */ /* 0x000fe2000bf26270 */
[----:B------:R-:W0:Y:S01]  /*25c0*/  SHFL.IDX PT, R5, R4, RZ, 0x1c1f ;  /* 0x001c1fff04057589 */ /* 0x000e2200000e0000 */
[----:B------:R-:W-:Y:S01]  /*25d0*/  IMAD R7, R58, R3, 0x40 ;  /* 0x000000403a077424 */ /* 0x000fe200078e0203 */
[----:B------:R-:W-:-:S03]  /*25e0*/  @!P1 PRMT R0, RZ, 0x654, R0 ;  /* 0x00000654ff009816 */ /* 0x000fc60000000000 */
[----:B------:R-:W-:Y:S01]  /*25f0*/  VIADD R3, R7, 0x1 ;  /* 0x0000000107037836 */ /* 0x000fe20000000000 */
[----:B------:R-:W-:Y:S01]  /*2600*/  PLOP3.LUT P2, PT, PT, PT, UP1, 0x40, 0x0 ;  /* 0x000000000000781c */ /* 0x000fe20003f4e818 */
[----:B------:R-:W-:Y:S02]  /*2610*/  WARPGROUP.DEPBAR.LE gsb0, 0x0 ;  /* 0x00008000000079c5 */ /* 0x000fe40000010000 */
        /* <DEDUP_REMOVED lines=20> */
[----:B-1----:R-:W-:Y:S02]  /*2760*/  IMAD R0, R2, -0x2, R3 ;  /* 0xfffffffe02007824 */ /* 0x002fe400078e0203 */
[----:B------:R-:W-:-:S03]  /*2770*/  VIADD R3, R7, UR42 ;  /* 0x0000002a07037c36 */ /* 0x000fc60008000000 */
[----:B------:R-:W-:Y:S01]  /*2780*/  IADD3 R0, -R9, UR42, R0 ;  /* 0x0000002a09007c10 */ /* 0x000fe2000fffe100 */
[----:B------:R-:W-:-:S04]  /*2790*/  IMAD R8, R2, -0x2, R3 ;  /* 0xfffffffe02087824 */ /* 0x000fc800078e0203 */
[C---:B------:R-:W-:Y:S02]  /*27a0*/  VIADD R9, R0.reuse, UR6 ;  /* 0x0000000600097c36 */ /* 0x040fe40008000000 */
[----:B------:R-:W-:-:S03]  /*27b0*/  VIADD R10, R0, UR10 ;  /* 0x0000000a000a7c36 */ /* 0x000fc60008000000 */
[----:B0-----:R-:W-:Y:S01]  /*27c0*/  VIADDMNMX R0, R5, R9, R8, PT ;  /* 0x0000000905007246 */ /* 0x001fe20003800108 */
[----:B------:R-:W-:Y:S01]  /*27d0*/  IMAD.IADD R3, R10, 0x1, R5 ;  /* 0x000000010a037824 */ /* 0x000fe200078e0205 */
[----:B------:R-:W-:Y:S06]  /*27e0*/  @P2 BRA `(.L_x_1103) ;  /* 0x00000000005c2947 */ /* 0x000fec0003800000 */
[----:B------:R-:W-:Y:S01]  /*27f0*/  IMAD.U32 R12, RZ, RZ, UR46 ;  /* 0x0000002eff0c7e24 */ /* 0x000fe2000f8e00ff */
[----:B------:R-:W-:Y:S04]  /*2800*/  BSSY B0, `(.L_x_1104) ;  /* 0x0000011000007945 */ /* 0x000fe80003800000 */
[----:B------:R-:W-:-:S04]  /*2810*/  IADD3 R5, -R12, UR42, R5 ;  /* 0x0000002a0c057c10 */ /* 0x000fc8000fffe105 */
        /* <DEDUP_REMOVED lines=10> */
.L_x_1105:
[----:B------:R-:W-:-:S06]  /*28c0*/  UISETP.NE.AND UP2, UPT, UR7, 0x1, UPT ;  /* 0x000000010700788c */ /* 0x000fcc000bf45270 */
[----:B------:R-:W-:-:S05]  /*28d0*/  PLOP3.LUT P2, PT, PT, PT, UP2, 0x80, 0x0 ;  /* 0x000000000000781c */ /* 0x000fca0003f4f028 */
[----:B------:R-:W-:-:S08]  /*28e0*/  @UP2 ULDC.64 UR10, c[0x0][0x9e8] ;  /* 0x00027a00000a2ab9 */ /* 0x000fd00000000a00 */
[----:B------:R-:W-:-:S05]  /*28f0*/  @P2 IMAD.HI.U32 R11, R5, UR10, RZ ;  /* 0x0000000a050b2c27 */ /* 0x000fca000f8e00ff */
[----:B------:R-:W-:-:S07]  /*2900*/  @P2 SHF.R.U32.HI R5, RZ, UR11, R11 ;  /* 0x0000000bff052c19 */ /* 0x000fce000801160b */
.L_x_1106:
[----:B------:R-:W-:Y:S05]  /*2910*/  BSYNC B0 ;  /* 0x0000000000007941 */ /* 0x000fea0003800000 */
.L_x_1104:
[----:B------:R-:W-:-:S04]  /*2920*/  IMAD R5, R5, UR7, -R6 ;  /* 0x0000000705057c24 */ /* 0x000fc8000f8e0a06 */
[----:B------:R-:W-:-:S05]  /*2930*/  IMAD R5, R2, -0x2, R5 ;  /* 0xfffffffe02057824 */ /* 0x000fca00078e0205 */
[----:B------:R-:W-:Y:S02]  /*2940*/  VIMNMX R3, R3, R5, !PT ;  /* 0x0000000503037248 */ /* 0x000fe40007fe0100 */
[----:B------:R-:W-:-:S07]  /*2950*/  VIADDMNMX R0, R5, UR7, R0, PT ;  /* 0x0000000705007c46 */ /* 0x000fce000b800100 */
.L_x_1103:
        /* <DEDUP_REMOVED lines=95> */
.L_x_1109:
[----:B------:R-:W-:-:S06]  /*2f50*/  UISETP.NE.AND UP2, UPT, UR7, 0x1, UPT ;  /* 0x000000010700788c */ /* 0x000fcc000bf45270 */
[----:B------:R-:W-:-:S05]  /*2f60*/  PLOP3.LUT P6, PT, PT, PT, UP2, 0x80, 0x0 ;  /* 0x000000000000781c */ /* 0x000fca0003fcf028 */
[----:B------:R-:W-:-:S08]  /*2f70*/  @UP2 ULDC.64 UR10, c[0x0][0x9e8] ;  /* 0x00027a00000a2ab9 */ /* 0x000fd00000000a00 */
[----:B------:R-:W-:Y:S01]  /*2f80*/  @P6 IMAD.HI.U32 R5, R4, UR10, RZ ;  /* 0x0000000a04056c27 */ /* 0x000fe2000f8e00ff */
[----:B------:R-:W-:-:S13]  /*2f90*/  PLOP3.LUT P6, PT, PT, PT, UP2, 0x80, 0x0 ;  /* 0x000000000000781c */ /* 0x000fda0003fcf028 */
[----:B------:R-:W-:-:S07]  /*2fa0*/  @P6 SHF.R.U32.HI R4, RZ, UR11, R5 ;  /* 0x0000000bff046c19 */ /* 0x000fce0008011605 */
.L_x_1110:
[----:B------:R-:W-:Y:S05]  /*2fb0*/  BSYNC B0 ;  /* 0x0000000000007941 */ /* 0x000fea0003800000 */
.L_x_1108:
[----:B------:R-:W-:-:S04]  /*2fc0*/  IMAD R5, R4, UR7, -R6 ;  /* 0x0000000704057c24 */ /* 0x000fc8000f8e0a06 */
[----:B------:R-:W-:-:S05]  /*2fd0*/  IMAD R5, R2, -0x2, R5 ;  /* 0xfffffffe02057824 */ /* 0x000fca00078e0205 */
[----:B------:R-:W-:Y:S02]  /*2fe0*/  VIMNMX R3, R3, R5, !PT ;  /* 0x0000000503037248 */ /* 0x000fe40007fe0100 */
[----:B------:R-:W-:-:S07]  /*2ff0*/  VIADDMNMX R0, R5, UR7, R0, PT ;  /* 0x0000000705007c46 */ /* 0x000fce000b800100 */
.L_x_1107:
[----:B------:R-:W-:Y:S01]  /*3000*/  ISETP.GT.AND P2, PT, R3, 0x1, !P2 ;  /* 0x000000010300780c */ /* 0x000fe20005744270 */
[----:B------:R-:W-:Y:S01]  /*3010*/  IMAD.U32 R9, RZ, RZ, UR37 ;  /* 0x00000025ff097e24 */ /* 0x000fe2000f8e00ff */
[----:B------:R-:W-:Y:S01]  /*3020*/  FMNMX.FTZ R4, R24, R12, !PT ;  /* 0x0000000c18047209 */ /* 0x000fe20007810000 */
[----:B------:R-:W-:Y:S01]  /*3030*/  @UP0 ULDC UR10, c[0x0][0x44c] ;  /* 0x00011300000a0ab9 */ /* 0x000fe20000000800 */
[----:B------:R-:W-:Y:S01]  /*3040*/  ISETP.LT.OR P2, PT, R0, 0x2, P2 ;  /* 0x000000020000780c */ /* 0x000fe20001741670 */
[----:B------:R-:W-:Y:S01]  /*3050*/  UIMAD.WIDE.U32 UR10, UR36, UR10, URZ ;  /* 0x0000000a240a72a5 */ /* 0x000fe2000f8e003f */
[----:B------:R-:W-:Y:S01]  /*3060*/  FMNMX.FTZ R4, R28, R4, !PT ;  /* 0x000000041c047209 */ /* 0x000fe20007810000 */
[----:B------:R-:W-:Y:S01]  /*3070*/  @UP0 ULDC UR15, c[0x0][0x450] ;  /* 0x00011400000f0ab9 */ /* 0x000fe20000000800 */
[----:B------:R-:W-:Y:S01]  /*3080*/  FSEL R27, R27, -INF , !P2 ;  /* 0xff8000001b1b7808 */ /* 0x000fe20005000000 */
[----:B------:R-:W-:Y:S01]  /*3090*/  UMOV UR14, UR36 ;  /* 0x00000024000e7c82 */ /* 0x000fe20008000000 */
[----:B------:R-:W-:Y:S01]  /*30a0*/  ISETP.NE.AND P2, PT, R13, RZ, PT ;  /* 0x000000ff0d00720c */ /* 0x000fe20003f45270 */
[----:B------:R-:W-:Y:S01]  /*30b0*/  @UP0 USHF.R.U32.HI UR14, URZ, UR15, UR11 ;  /* 0x0000000f3f0e0299 */ /* 0x000fe2000801160b */
[----:B------:R-:W-:-:S02]  /*30c0*/  FMNMX.FTZ R4, R14, R4, !PT ;  /* 0x000000040e047209 */ /* 0x000fc40007810000 */
[----:B------:R-:W-:Y:S01]  /*30d0*/  ISETP.GT.AND P2, PT, R3, 0x9, !P2 ;  /* 0x000000090300780c */ /* 0x000fe20005744270 */
[----:B------:R-:W-:Y:S01]  /*30e0*/  UIADD3 UR56, UR56, UR14, URZ ;  /* 0x0000000e38387290 */ /* 0x000fe2000fffe03f */
[----:B------:R-:W-:Y:S02]  /*30f0*/  FMNMX.FTZ R4, R32, R4, !PT ;  /* 0x0000000420047209 */ /* 0x000fe40007810000 */
[----:B------:R-:W-:Y:S01]  /*3100*/  ISETP.LT.OR P2, PT, R0, 0xa, P2 ;  /* 0x0000000a0000780c */ /* 0x000fe20001741670 */
[----:B------:R-:W-:Y:S01]  /*3110*/  UIADD3 UR6, UR56, UR6, URZ ;  /* 0x0000000638067290 */ /* 0x000fe2000fffe03f */
[----:B------:R-:W-:Y:S02]  /*3120*/  FMNMX.FTZ R4, R20, R4, !PT ;  /* 0x0000000414047209 */ /* 0x000fe40007810000 */
[----:B------:R-:W-:Y:S02]  /*3130*/  FSEL R31, R31, -INF , !P2 ;  /* 0xff8000001f1f7808 */ /* 0x000fe40005000000 */
[----:B------:R-:W-:-:S02]  /*3140*/  ISETP.NE.AND P2, PT, R15, RZ, PT ;  /* 0x000000ff0f00720c */ /* 0x000fc40003f45270 */
[----:B------:R-:W-:Y:S02]  /*3150*/  FMNMX.FTZ R4, R36, R4, !PT ;  /* 0x0000000424047209 */ /* 0x000fe40007810000 */
[----:B------:R-:W-:Y:S02]  /*3160*/  ISETP.GT.AND P2, PT, R3, 0x10, !P2 ;  /* 0x000000100300780c */ /* 0x000fe40005744270 */
[----:B------:R-:W-:Y:S02]  /*3170*/  FMNMX.FTZ R4, R56, R4, !PT ;  /* 0x0000000438047209 */ /* 0x000fe40007810000 */
        /* <DEDUP_REMOVED lines=15> */
[----:B------:R-:W-:Y:S02]  /*3270*/  ISETP.GT.AND P3, PT, R3, 0x8, !P3 ;  /* 0x000000080300780c */ /* 0x000fe40005f64270 */
[----:B------:R-:W-:Y:S02]  /*3280*/  FSEL R38, R38, -INF , !P2 ;  /* 0xff80000026267808 */ /* 0x000fe40005000000 */
[----:B------:R-:W-:Y:S02]  /*3290*/  ISETP.NE.AND P2, PT, R29, RZ, PT ;  /* 0x000000ff1d00720c */ /* 0x000fe40003f45270 */
[----:B------:R-:W-:Y:S02]  /*32a0*/  FMNMX.FTZ R4, R52, R4, !PT ;  /* 0x0000000434047209 */ /* 0x000fe40007810000 */
[----:B------:R-:W-:Y:S02]  /*32b0*/  ISETP.GT.AND P2, PT, R3, 0x19, !P2 ;  /* 0x000000190300780c */ /* 0x000fe40005744270 */
[----:B------:R-:W-:-:S02]  /*32c0*/  ISETP.LT.OR P3, PT, R0, 0x9, P3 ;  /* 0x000000090000780c */ /* 0x000fc40001f61670 */
[----:B------:R-:W-:Y:S02]  /*32d0*/  ISETP.LT.OR P2, PT, R0, 0x1a, P2 ;  /* 0x0000001a0000780c */ /* 0x000fe40001741670 */
[----:B------:R-:W-:Y:S02]  /*32e0*/  FMNMX.FTZ R6, R66, R4, !PT ;  /* 0x0000000442067209 */ /* 0x000fe40007810000 */
[----:B------:R-:W-:Y:S02]  /*32f0*/  FSEL R39, R39, -INF , !P2 ;  /* 0xff80000027277808 */ /* 0x000fe40005000000 */
[----:B------:R-:W-:Y:S01]  /*3300*/  ISETP.NE.AND P2, PT, R33, RZ, PT ;  /* 0x000000ff2100720c */ /* 0x000fe20003f45270 */
[----:B------:R-:W0:Y:S01]  /*3310*/  SHFL.BFLY PT, R5, R6, 0x2, 0x1f ;  /* 0x0c401f0006057f89 */ /* 0x000e2200000e0000 */
[----:B------:R-:W-:Y:S02]  /*3320*/  FSEL R30, R30, -INF , !P3 ;  /* 0xff8000001e1e7808 */ /* 0x000fe40005800000 */
[----:B------:R-:W-:-:S02]  /*3330*/  ISETP.GT.AND P2, PT, R3, 0x20, !P2 ;  /* 0x000000200300780c */ /* 0x000fc40005744270 */
[----:B------:R-:W-:Y:S02]  /*3340*/  ISETP.NE.AND P3, PT, R41, RZ, PT ;  /* 0x000000ff2900720c */ /* 0x000fe40003f65270 */
[----:B------:R-:W-:Y:S02]  /*3350*/  ISETP.LT.OR P2, PT, R0, 0x21, P2 ;  /* 0x000000210000780c */ /* 0x000fe40001741670 */
[----:B------:R-:W-:Y:S02]  /*3360*/  ISETP.NE.AND P6, PT, R11, RZ, PT ;  /* 0x000000ff0b00720c */ /* 0x000fe40003fc5270 */
[----:B------:R-:W-:Y:S02]  /*3370*/  FSEL R42, R42, -INF , !P2 ;  /* 0xff8000002a2a7808 */ /* 0x000fe40005000000 */
[----:B------:R-:W-:Y:S02]  /*3380*/  ISETP.NE.AND P2, PT, R37, RZ, PT ;  /* 0x000000ff2500720c */ /* 0x000fe40003f45270 */
[----:B------:R-:W-:-:S02]  /*3390*/  ISETP.GT.AND P4, PT, R3, 0x31, !P4 ;  /* 0x000000310300780c */ /* 0x000fc40006784270 */
[C---:B------:R-:W-:Y:S02]  /*33a0*/  ISETP.GT.AND P2, PT, R3.reuse, 0x21, !P2 ;  /* 0x000000210300780c */ /* 0x040fe40005744270 */
[----:B------:R-:W-:Y:S02]  /*33b0*/  ISETP.GT.AND P5, PT, R3, 0x38, !P5 ;  /* 0x000000380300780c */ /* 0x000fe40006fa4270 */
[C---:B------:R-:W-:Y:S02]  /*33c0*/  ISETP.LT.OR P2, PT, R0.reuse, 0x22, P2 ;  /* 0x000000220000780c */ /* 0x040fe40001741670 */
[----:B------:R-:W-:Y:S02]  /*33d0*/  ISETP.LT.OR P4, PT, R0, 0x32, P4 ;  /* 0x000000320000780c */ /* 0x000fe40002781670 */
[----:B------:R-:W-:Y:S02]  /*33e0*/  FSEL R43, R43, -INF , !P2 ;  /* 0xff8000002b2b7808 */ /* 0x000fe40005000000 */
[----:B------:R-:W-:-:S02]  /*33f0*/  ISETP.GT.AND P2, PT, R3, 0x28, !P3 ;  /* 0x000000280300780c */ /* 0x000fc40005f44270 */
[----:B------:R-:W-:Y:S02]  /*3400*/  ISETP.NE.AND P3, PT, R45, RZ, PT ;  /* 0x000000ff2d00720c */ /* 0x000fe40003f65270 */
[----:B------:R-:W-:Y:S02]  /*3410*/  ISETP.LT.OR P2, PT, R0, 0x29, P2 ;  /* 0x000000290000780c */ /* 0x000fe40001741670 */
[C---:B------:R-:W-:Y:S02]  /*3420*/  ISETP.GT.AND P3, PT, R3.reuse, 0x30, !P3 ;  /* 0x000000300300780c */ /* 0x040fe40005f64270 */
[----:B------:R-:W-:Y:S02]  /*3430*/  FSEL R46, R46, -INF , !P2 ;  /* 0xff8000002e2e7808 */ /* 0x000fe40005000000 */
[----:B------:R-:W-:Y:S02]  /*3440*/  ISETP.GT.AND P2, PT, R3, RZ, !P6 ;  /* 0x000000ff0300720c */ /* 0x000fe40007744270 */
[----:B------:R-:W-:-:S02]  /*3450*/  ISETP.NE.AND P6, PT, R7, RZ, PT ;  /* 0x000000ff0700720c */ /* 0x000fc40003fc5270 */
[----:B------:R-:W-:Y:S02]  /*3460*/  ISETP.LT.OR P2, PT, R0, 0x1, P2 ;  /* 0x000000010000780c */ /* 0x000fe40001741670 */
[----:B0-----:R-:W-:Y:S02]  /*3470*/  FMNMX.FTZ R7, R6, R5, !PT ;  /* 0x0000000506077209 */ /* 0x001fe40007810000 */
[----:B------:R-:W-:Y:S02]  /*3480*/  FSEL R26, R26, -INF , !P2 ;  /* 0xff8000001a1a7808 */ /* 0x000fe40005000000 */
[----:B------:R-:W-:Y:S01]  /*3490*/  ISETP.NE.AND P2, PT, R57, RZ, PT ;  /* 0x000000ff3900720c */ /* 0x000fe20003f45270 */
[----:B------:R-:W0:Y:S01]  /*34a0*/  SHFL.BFLY PT, R8, R7, 0x1, 0x1f ;  /* 0x0c201f0007087f89 */ /* 0x000e2200000e0000 */
[----:B------:R-:W-:Y:S02]  /*34b0*/  FMNMX.FTZ R5, R26, R27, !PT ;  /* 0x0000001b1a057209 */ /* 0x000fe40007810000 */
[----:B------:R-:W-:-:S02]  /*34c0*/  ISETP.GT.AND P2, PT, R3, 0x29, !P2 ;  /* 0x000000290300780c */ /* 0x000fc40005744270 */
[----:B------:R-:W-:Y:S02]  /*34d0*/  FMNMX.FTZ R4, R30, R5, !PT ;  /* 0x000000051e047209 */ /* 0x000fe40007810000 */
[----:B------:R-:W-:Y:S02]  /*34e0*/  ISETP.LT.OR P2, PT, R0, 0x2a, P2 ;  /* 0x0000002a0000780c */ /* 0x000fe40001741670 */
[----:B------:R-:W-:Y:S02]  /*34f0*/  FMNMX.FTZ R5, R31, R4, !PT ;  /* 0x000000041f057209 */ /* 0x000fe40007810000 */
[----:B------:R-:W-:Y:S02]  /*3500*/  FSEL R47, R47, -INF , !P2 ;  /* 0xff8000002f2f7808 */ /* 0x000fe40005000000 */
[----:B------:R-:W-:Y:S02]  /*3510*/  FMNMX.FTZ R4, R34, R5, !PT ;  /* 0x0000000522047209 */ /* 0x000fe40007810000 */
[----:B------:R-:W-:-:S02]  /*3520*/  ISETP.LT.OR P3, PT, R0, 0x31, P3 ;  /* 0x000000310000780c */ /* 0x000fc40001f61670 */
[----:B------:R-:W-:Y:S02]  /*3530*/  FMNMX.FTZ R5, R35, R4, !PT ;  /* 0x0000000423057209 */ /* 0x000fe40007810000 */
[----:B------:R-:W-:Y:S02]  /*3540*/  FSEL R50, R50, -INF , !P3 ;  /* 0xff80000032327808 */ /* 0x000fe40005800000 */
[----:B------:R-:W-:Y:S02]  /*3550*/  FMNMX.FTZ R6, R38, R5, !PT ;  /* 0x0000000526067209 */ /* 0x000fe40007810000 */
[----:B------:R-:W-:Y:S02]  /*3560*/  ISETP.LT.OR P5, PT, R0, 0x39, P5 ;  /* 0x000000390000780c */ /* 0x000fe40002fa1670 */
[----:B------:R-:W-:Y:S02]  /*3570*/  FMNMX.FTZ R5, R39, R6, !PT ;  /* 0x0000000627057209 */ /* 0x000fe40007810000 */
[----:B0-----:R-:W-:-:S02]  /*3580*/  FMNMX.FTZ R4, R7, R8, !PT ;  /* 0x0000000807047209 */ /* 0x001fc40007810000 */
[----:B------:R-:W-:Y:S02]  /*3590*/  FMNMX.FTZ R6, R42, R5, !PT ;  /* 0x000000052a067209 */ /* 0x000fe40007810000 */
[C---:B------:R-:W-:Y:S01]  /*35a0*/  FSETP.NEU.FTZ.AND P2, PT, R4.reuse, -INF , PT ;  /* 0xff8000000400780b */ /* 0x040fe20003f5d000 */
[----:B------:R-:W-:-:S01]  /*35b0*/  FFMA.FTZ R7, R4, R9, -8 ;  /* 0xc100000004077423 */ /* 0x000fc20000010009 */
[----:B------:R-:W-:Y:S02]  /*35c0*/  FMNMX.FTZ R5, R43, R6, !PT ;  /* 0x000000062b057209 */ /* 0x000fe40007810000 */
[----:B------:R-:W-:Y:S02]  /*35d0*/  FSEL R51, R51, -INF , !P4 ;  /* 0xff80000033337808 */ /* 0x000fe40006000000 */
[----:B------:R-:W-:Y:S02]  /*35e0*/  FMNMX.FTZ R6, R46, R5, !PT ;  /* 0x000000052e067209 */ /* 0x000fe40007810000 */
[----:B------:R-:W-:-:S02]  /*35f0*/  FSEL R7, R7, RZ, P2 ;  /* 0x000000ff07077208 */ /* 0x000fc40001000000 */
[----:B------:R-:W-:Y:S02]  /*3600*/  ISETP.GT.AND P2, PT, R3, 0x39, !P6 ;  /* 0x000000390300780c */ /* 0x000fe40007744270 */
        /* <DEDUP_REMOVED lines=10> */
[----:B------:R-:W-:Y:S01]  /*36b0*/  FSEL R55, R55, -INF , !P2 ;  /* 0xff80000037377808 */ /* 0x000fe20005000000 */
[--C-:B------:R-:W-:Y:S01]  /*36c0*/  FFMA.FTZ R6, R28, UR37, -R7.reuse ;  /* 0x000000251c067c23 */ /* 0x100fe20008010807 */
[----:B------:R-:W-:Y:S01]  /*36d0*/  FMNMX.FTZ R0, R54, R3, !PT ;  /* 0x0000000336007209 */ /* 0x000fe20007810000 */
[--C-:B------:R-:W-:Y:S01]  /*36e0*/  FFMA.FTZ R10, R14, UR37, -R7.reuse ;  /* 0x000000250e0a7c23 */ /* 0x100fe20008010807 */
[----:B0-----:R-:W-:-:S01]  /*36f0*/  FFMA.FTZ R5, R20, UR37, -R7 ;  /* 0x0000002514057c23 */ /* 0x001fc20008010807 */
[----:B------:R-:W0:Y:S01]  /*3700*/  MUFU.EX2 R8, R8 ;  /* 0x0000000800087308 */ /* 0x000e220000000800 */
[----:B------:R-:W-:Y:S01]  /*3710*/  FMNMX.FTZ R0, R55, R0, !PT ;  /* 0x0000000037007209 */ /* 0x000fe20007810000 */
[--C-:B------:R-:W-:Y:S01]  /*3720*/  FFMA.FTZ R14, R36, UR37, -R7.reuse ;  /* 0x00000025240e7c23 */ /* 0x100fe20008010807 */
[----:B------:R-:W-:-:S01]  /*3730*/  FFMA.FTZ R15, R56, UR37, -R7 ;  /* 0x00000025380f7c23 */ /* 0x000fc20008010807 */
[--C-:B------:R-:W-:Y:S01]  /*3740*/  FFMA.FTZ R24, R44, UR37, -R7.reuse ;  /* 0x000000252c187c23 */ /* 0x100fe20008010807 */
[----:B------:R-:W-:-:S01]  /*3750*/  FFMA.FTZ R25, R62, UR37, -R7 ;  /* 0x000000253e197c23 */ /* 0x000fc20008010807 */
[----:B------:R-:W1:Y:S01]  /*3760*/  SHFL.BFLY PT, R3, R0, 0x2, 0x1f ;  /* 0x0c401f0000037f89 */ /* 0x000e6200000e0000 */
[----:B------:R-:W-:-:S01]  /*3770*/  FFMA.FTZ R20, R40, UR37, -R7 ;  /* 0x0000002528147c23 */ /* 0x000fc20008010807 */
[----:B------:R-:W-:Y:S01]  /*3780*/  MUFU.EX2 R13, R5 ;  /* 0x00000005000d7308 */ /* 0x000fe20000000800 */
[----:B------:R-:W-:-:S01]  /*3790*/  FFMA.FTZ R28, R48, UR37, -R7 ;  /* 0x00000025301c7c23 */ /* 0x000fc20008010807 */
[----:B------:R-:W-:-:S06]  /*37a0*/  FFMA.FTZ R29, R64, UR37, -R7 ;  /* 0x00000025401d7c23 */ /* 0x000fcc0008010807 */
[----:B------:R-:W2:Y:S01]  /*37b0*/  MUFU.EX2 R6, R6 ;  /* 0x0000000600067308 */ /* 0x000ea20000000800 */
[----:B0-----:R-:W-:-:S07]  /*37c0*/  FADD.FTZ R33, R8, R9 ;  /* 0x0000000908217221 */ /* 0x001fce0000010000 */
[----:B------:R0:W3:Y:S01]  /*37d0*/  MUFU.EX2 R11, R10 ;  /* 0x0000000a000b7308 */ /* 0x0000e20000000800 */
[----:B-1----:R-:W-:-:S07]  /*37e0*/  FMNMX.FTZ R3, R0, R3, !PT ;  /* 0x0000000300037209 */ /* 0x002fce0007810000 */
[----:B------:R-:W1:Y:S01]  /*37f0*/  MUFU.EX2 R12, R12 ;  /* 0x0000000c000c7308 */ /* 0x000e620000000800 */
[----:B0-----:R-:W-:-:S01]  /*3800*/  FFMA.FTZ R10, R60, UR37, -R7 ;  /* 0x000000253c0a7c23 */ /* 0x001fc20008010807 */
[----:B------:R-:W0:Y:S06]  /*3810*/  SHFL.BFLY PT, R0, R3, 0x1, 0x1f ;  /* 0x0c201f0003007f89 */ /* 0x000e2c00000e0000 */
[----:B------:R2:W-:Y:S08]  /*3820*/  MUFU.EX2 R21, R10 ;  /* 0x0000000a00157308 */ /* 0x0005f00000000800 */
[----:B------:R-:W-:Y:S01]  /*3830*/  MUFU.EX2 R14, R14 ;  /* 0x0000000e000e7308 */ /* 0x000fe20000000800 */
[----:B--2---:R-:W-:-:S01]  /*3840*/  FADD.FTZ R10, R6, R33 ;  /* 0x00000021060a7221 */ /* 0x004fc20000010000 */
[----:B---3--:R-:W-:-:S03]  /*3850*/  F2FP.SATFINITE.E4M3.F32.PACK_AB_MERGE_C R6, R11, R6, RZ ;  /* 0x000000060b06723e */ /* 0x008fc600048070ff */
[----:B------:R-:W-:Y:S01]  /*3860*/  FADD.FTZ R33, R11, R10 ;  /* 0x0000000a0b217221 */ /* 0x000fe20000010000 */
[----:B------:R-:W-:Y:S02]  /*3870*/  F2FP.SATFINITE.E4M3.F32.PACK_AB_MERGE_C R188, R9, R8, R6 ;  /* 0x0000000809bc723e */ /* 0x000fe40004807006 */
[----:B------:R-:W2:Y:S01]  /*3880*/  MUFU.EX2 R15, R15 ;  /* 0x0000000f000f7308 */ /* 0x000ea20000000800 */
[----:B-1----:R-:W-:-:S01]  /*3890*/  FADD.FTZ R10, R12, R33 ;  /* 0x000000210c0a7221 */ /* 0x002fc20000010000 */
[----:B0-----:R-:W-:Y:S01]  /*38a0*/  FMNMX.FTZ R5, R3, R0, !PT ;  /* 0x0000000003057209 */ /* 0x001fe20007810000 */
[----:B------:R-:W-:-:S01]  /*38b0*/  FFMA.FTZ R0, R52, UR37, -R7 ;  /* 0x0000002534007c23 */ /* 0x000fc20008010807 */
[----:B------:R-:W-:Y:S02]  /*38c0*/  FFMA.FTZ R7, R66, UR37, -R7 ;  /* 0x0000002542077c23 */ /* 0x000fe40008010807 */
[C---:B------:R-:W-:Y:S01]  /*38d0*/  FSETP.NEU.FTZ.AND P2, PT, R5.reuse, -INF , PT ;  /* 0xff8000000500780b */ /* 0x040fe20003f5d000 */
[----:B------:R-:W-:Y:S01]  /*38e0*/  FFMA.FTZ R3, R5, R32, -8 ;  /* 0xc100000005037423 */ /* 0x000fe20000010020 */
[----:B------:R-:W-:Y:S04]  /*38f0*/  MUFU.EX2 R24, R24 ;  /* 0x0000001800187308 */ /* 0x000fe80000000800 */
[----:B------:R-:W-:-:S02]  /*3900*/  FSEL R3, R3, RZ, P2 ;  /* 0x000000ff03037208 */ /* 0x000fc40001000000 */
[----:B------:R-:W-:Y:S02]  /*3910*/  PLOP3.LUT P2, PT, PT, PT, UP1, 0x40, 0x0 ;  /* 0x000000000000781c */ /* 0x000fe40003f4e818 */
        /* <DEDUP_REMOVED lines=14> */
[----:B--2---:R-:W-:Y:S01]  /*3a00*/  F2FP.SATFINITE.E4M3.F32.PACK_AB_MERGE_C R8, R15, R14, RZ ;  /* 0x0000000e0f08723e */ /* 0x004fe200048070ff */
[----:B------:R-:W-:-:S01]  /*3a10*/  FFMA.FTZ R50, R50, UR37, -R3 ;  /* 0x0000002532327c23 */ /* 0x000fc20008010803 */
[----:B------:R-:W0:Y:S01]  /*3a20*/  MUFU.EX2 R27, R27 ;  /* 0x0000001b001b7308 */ /* 0x000e220000000800 */
[----:B------:R-:W-:-:S01]  /*3a30*/  FFMA.FTZ R51, R51, UR37, -R3 ;  /* 0x0000002533337c23 */ /* 0x000fc20008010803 */
[----:B------:R-:W-:Y:S01]  /*3a40*/  F2FP.SATFINITE.E4M3.F32.PACK_AB_MERGE_C R190, R13, R12, R8 ;  /* 0x0000000c0dbe723e */ /* 0x000fe20004807008 */
[----:B------:R-:W-:-:S01]  /*3a50*/  FFMA.FTZ R54, R54, UR37, -R3 ;  /* 0x0000002536367c23 */ /* 0x000fc20008010803 */
[----:B------:R-:W-:-:S04]  /*3a60*/  FFMA.FTZ R3, R55, UR37, -R3 ;  /* 0x0000002537037c23 */ /* 0x000fc80008010803 */
[----:B------:R-:W1:Y:S08]  /*3a70*/  MUFU.EX2 R30, R30 ;  /* 0x0000001e001e7308 */ /* 0x000e700000000800 */
[----:B------:R-:W2:Y:S01]  /*3a80*/  MUFU.EX2 R31, R31 ;  /* 0x0000001f001f7308 */ /* 0x000ea20000000800 */
[----:B0-----:R-:W-:-:S07]  /*3a90*/  FADD.FTZ R11, R26, R27 ;  /* 0x0000001b1a0b7221 */ /* 0x001fce0000010000 */
[----:B------:R-:W0:Y:S01]  /*3aa0*/  MUFU.EX2 R34, R34 ;  /* 0x0000002200227308 */ /* 0x000e220000000800 */
[----:B-1----:R-:W-:-:S01]  /*3ab0*/  FADD.FTZ R6, R30, R11 ;  /* 0x0000000b1e067221 */ /* 0x002fc20000010000 */
[----:B------:R-:W-:Y:S01]  /*3ac0*/  FADD.FTZ R11, R13, R10 ;  /* 0x0000000a0d0b7221 */ /* 0x000fe20000010000 */
[----:B------:R-:W-:-:S03]  /*3ad0*/  F2FP.SATFINITE.E4M3.F32.PACK_AB_MERGE_C R10, R25, R24, RZ ;  /* 0x00000018190a723e */ /* 0x000fc600048070ff */
[----:B------:R-:W-:Y:S02]  /*3ae0*/  FADD.FTZ R14, R14, R11 ;  /* 0x0000000b0e0e7221 */ /* 0x000fe40000010000 */
[----:B------:R-:W1:Y:S01]  /*3af0*/  MUFU.EX2 R35, R35 ;  /* 0x0000002300237308 */ /* 0x000e620000000800 */
[----:B--2---:R-:W-:-:S01]  /*3b00*/  FADD.FTZ R9, R31, R6 ;  /* 0x000000061f097221 */ /* 0x004fc20000010000 */
[----:B------:R-:W-:Y:S01]  /*3b10*/  FADD.FTZ R15, R15, R14 ;  /* 0x0000000e0f0f7221 */ /* 0x000fe20000010000 */
[----:B------:R-:W-:-:S04]  /*3b20*/  F2FP.SATFINITE.E4M3.F32.PACK_AB_MERGE_C R30, R31, R30, RZ ;  /* 0x0000001e1f1e723e */ /* 0x000fc800048070ff */
[----:B------:R-:W-:Y:S01]  /*3b30*/  F2FP.SATFINITE.E4M3.F32.PACK_AB_MERGE_C R189, R27, R26, R30 ;  /* 0x0000001a1bbd723e */ /* 0x000fe2000480701e */
        /* <DEDUP_REMOVED lines=8> */
[----:B------:R-:W-:-:S04]  /*3bc0*/  F2FP.SATFINITE.E4M3.F32.PACK_AB_MERGE_C R38, R39, R38, RZ ;  /* 0x000000262726723e */ /* 0x000fc800048070ff */
[----:B------:R-:W-:Y:S02]  /*3bd0*/  F2FP.SATFINITE.E4M3.F32.PACK_AB_MERGE_C R191, R35, R34, R38 ;  /* 0x0000002223bf723e */ /* 0x000fe40004807026 */
[----:B------:R-:W0:Y:S01]  /*3be0*/  MUFU.EX2 R43, R43 ;  /* 0x0000002b002b7308 */ /* 0x000e220000000800 */
[----:B-1----:R-:W-:-:S01]  /*3bf0*/  FADD.FTZ R8, R20, R15 ;  /* 0x0000000f14087221 */ /* 0x002fc20000010000 */
[----:B------:R-:W-:-:S03]  /*3c00*/  F2FP.SATFINITE.E4M3.F32.PACK_AB_MERGE_C R184, R21, R20, R10 ;  /* 0x0000001415b8723e */ /* 0x000fc6000480700a */
[----:B------:R-:W-:-:S03]  /*3c10*/  FADD.FTZ R21, R21, R8 ;  /* 0x0000000815157221 */ /* 0x000fc60000010000 */
[----:B------:R-:W1:Y:S01]  /*3c20*/  MUFU.EX2 R46, R46 ;  /* 0x0000002e002e7308 */ /* 0x000e620000000800 */
[----:B--2---:R-:W-:-:S01]  /*3c30*/  FADD.FTZ R6, R42, R9 ;  /* 0x000000092a067221 */ /* 0x004fc20000010000 */
[----:B------:R-:W-:-:S04]  /*3c40*/  FADD.FTZ R24, R24, R21 ;  /* 0x0000001518187221 */ /* 0x000fc80000010000 */
[----:B------:R-:W-:Y:S02]  /*3c50*/  FADD.FTZ R25, R25, R24 ;  /* 0x0000001819197221 */ /* 0x000fe40000010000 */
[----:B------:R-:W-:Y:S01]  /*3c60*/  MUFU.EX2 R0, R0 ;  /* 0x0000000000007308 */ /* 0x000fe20000000800 */
[----:B0-----:R-:W-:-:S07]  /*3c70*/  FADD.FTZ R9, R43, R6 ;  /* 0x000000062b097221 */ /* 0x001fce0000010000 */
[----:B------:R-:W0:Y:S01]  /*3c80*/  MUFU.EX2 R7, R7 ;  /* 0x0000000700077308 */ /* 0x000e220000000800 */
[----:B-1----:R-:W-:-:S07]  /*3c90*/  FADD.FTZ R6, R46, R9 ;  /* 0x000000092e067221 */ /* 0x002fce0000010000 */
[----:B------:R-:W1:Y:S08]  /*3ca0*/  MUFU.EX2 R47, R47 ;  /* 0x0000002f002f7308 */ /* 0x000e700000000800 */
[----:B------:R-:W-:Y:S01]  /*3cb0*/  MUFU.EX2 R28, R28 ;  /* 0x0000001c001c7308 */ /* 0x000fe20000000800 */
[----:B0-----:R-:W-:-:S07]  /*3cc0*/  F2FP.SATFINITE.E4M3.F32.PACK_AB_MERGE_C R8, R7, R0, RZ ;  /* 0x000000000708723e */ /* 0x001fce00048070ff */
[----:B------:R-:W0:Y:S01]  /*3cd0*/  MUFU.EX2 R29, R29 ;  /* 0x0000001d001d7308 */ /* 0x000e220000000800 */
[C---:B-1----:R-:W-:Y:S01]  /*3ce0*/  F2FP.SATFINITE.E4M3.F32.PACK_AB_MERGE_C R46, R47.reuse, R46, RZ ;  /* 0x0000002e2f2e723e */ /* 0x042fe200048070ff */
[----:B------:R-:W-:-:S03]  /*3cf0*/  FADD.FTZ R47, R47, R6 ;  /* 0x000000062f2f7221 */ /* 0x000fc60000010000 */
[----:B------:R-:W-:-:S03]  /*3d00*/  F2FP.SATFINITE.E4M3.F32.PACK_AB_MERGE_C R185, R43, R42, R46 ;  /* 0x0000002a2bb9723e */ /* 0x000fc6000480702e */
[----:B------:R-:W1:Y:S08]  /*3d10*/  MUFU.EX2 R50, R50 ;  /* 0x0000003200327308 */ /* 0x000e700000000800 */
[----:B------:R-:W2:Y:S01]  /*3d20*/  MUFU.EX2 R51, R51 ;  /* 0x0000003300337308 */ /* 0x000ea20000000800 */
[----:B0-----:R-:W-:Y:S01]  /*3d30*/  F2FP.SATFINITE.E4M3.F32.PACK_AB_MERGE_C R186, R29, R28, R8 ;  /* 0x0000001c1dba723e */ /* 0x001fe20004807008 */
[----:B------:R-:W-:-:S04]  /*3d40*/  FADD.FTZ R28, R28, R25 ;  /* 0x000000191c1c7221 */ /* 0x000fc80000010000 */
[----:B------:R-:W-:Y:S02]  /*3d50*/  FADD.FTZ R29, R29, R28 ;  /* 0x0000001c1d1d7221 */ /* 0x000fe40000010000 */
[----:B------:R-:W-:Y:S01]  /*3d60*/  MUFU.EX2 R54, R54 ;  /* 0x0000003600367308 */ /* 0x000fe20000000800 */
[----:B-1----:R-:W-:-:S01]  /*3d70*/  FADD.FTZ R6, R50, R47 ;  /* 0x0000002f32067221 */ /* 0x002fc20000010000 */
        /* <DEDUP_REMOVED lines=20> */
.L_x_1112:
[----:B------:R-:W-:-:S11]  /*3ec0*/  UISETP.NE.AND UP2, UPT, UR7, 0x1, UPT ;  /* 0x000000010700788c */ /* 0x000fd6000bf45270 */
[----:B------:R-:W-:Y:S02]  /*3ed0*/  @UP2 ULDC.64 UR10, c[0x0][0x9e8] ;  /* 0x00027a00000a2ab9 */ /* 0x000fe40000000a00 */
[----:B------:R-:W-:-:S04]  /*3ee0*/  UIMAD.WIDE.U32 UR14, UR18, UR10, URZ ;  /* 0x0000000a120e72a5 */ /* 0x000fc8000f8e003f */
[----:B------:R-:W-:-:S12]  /*3ef0*/  @UP2 USHF.R.U32.HI UR18, URZ, UR11, UR15 ;  /* 0x0000000b3f122299 */ /* 0x000fd8000801160f */
.L_x_1113:
[----:B------:R-:W-:-:S04]  /*3f00*/  UIMAD UR7, UR18, UR7, UR7 ;  /* 0x00000007120772a4 */ /* 0x000fc8000f8e0207 */
[----:B------:R-:W-:-:S04]  /*3f10*/  UISETP.LT.AND UP2, UPT, UR6, UR7, UPT ;  /* 0x000000070600728c */ /* 0x000fc8000bf41270 */
[----:B------:R-:W-:-:S12]  /*3f20*/  USEL UR6, UR6, UR7, UP2 ;  /* 0x0000000706067287 */ /* 0x000fd80009000000 */
.L_x_1111:
        /* <DEDUP_REMOVED lines=75> */
.L_x_1132:
        /* <DEDUP_REMOVED lines=9> */
.L_x_1116:
[----:B------:R-:W-:Y:S01]  /*4470*/  ULEA UR6, UR60, UR41, 0x3 ;  /* 0x000000293c067291 */ /* 0x000fe2000f8e183f */
[----:B------:R-:W-:-:S05]  /*4480*/  IMAD.U32 R7, RZ, RZ, UR59 ;  /* 0x0000003bff077e24 */ /* 0x000fca000f8e00ff */
[----:B------:R-:W-:-:S04]  /*4490*/  SHF.L.U32 R7, R7, 0x1f, RZ ;  /* 0x0000001f07077819 */ /* 0x000fc800000006ff */
[----:B------:R0:W1:Y:S01]  /*44a0*/  SYNCS.PHASECHK.TRANS64.TRYWAIT P2, [UR6+0x28430], R7 ;  /* 0x02843007ff0075a7 */ /* 0x0000620008040146 */
[----:B------:R-:W-:Y:S05]  /*44b0*/  @!P0 BRA `(.L_x_1117) ;  /* 0x0000000000048947 */ /* 0x000fea0003800000 */
[----:B------:R-:W-:Y:S01]  /*44c0*/  BPT.TRAP 0x1 ;  /* 0x000000040000795c */ /* 0x000fe20000300000 */
.L_x_1117:
[----:B-1----:R-:W-:Y:S05]  /*44d0*/  @P2 BRA `(.L_x_1115) ;  /* 0x0000000000082947 */ /* 0x002fea0003800000 */
[----:B------:R-:W1:Y:S02]  /*44e0*/  SYNCS.PHASECHK.TRANS64.TRYWAIT P2, [UR6+0x28430], R7 ;  /* 0x02843007ff0075a7 */ /* 0x000e640008040146 */
[----:B-1----:R-:W-:Y:S05]  /*44f0*/  @!P2 BRA `(.L_x_1118) ;  /* 0x0000010c005ca947 */ /* 0x002fea0003800000 */
.L_x_1115:
        /* <DEDUP_REMOVED lines=47> */
.L_x_1120:
[----:B------:R-:W-:Y:S01]  /*47f0*/  ULEA UR6, UR53, UR41, 0x3 ;  /* 0x0000002935067291 */ /* 0x000fe2000f8e183f */
[----:B------:R-:W-:-:S05]  /*4800*/  IMAD.U32 R7, RZ, RZ, UR51 ;  /* 0x00000033ff077e24 */ /* 0x000fca000f8e00ff */
[----:B------:R-:W-:-:S04]  /*4810*/  SHF.L.U32 R7, R7, 0x1f, RZ ;  /* 0x0000001f07077819 */ /* 0x000fc800000006ff */
[----:B------:R0:W1:Y:S01]  /*4820*/  SYNCS.PHASECHK.TRANS64.TRYWAIT P2, [UR6+0x28450], R7 ;  /* 0x02845007ff0075a7 */ /* 0x0000620008040146 */
[----:B------:R-:W-:Y:S05]  /*4830*/  @!P0 BRA `(.L_x_1121) ;  /* 0x0000000000048947 */ /* 0x000fea0003800000 */
[----:B------:R-:W-:Y:S01]  /*4840*/  BPT.TRAP 0x1 ;  /* 0x000000040000795c */ /* 0x000fe20000300000 */
.L_x_1121:
[----:B-1----:R-:W-:Y:S05]  /*4850*/  @P2 BRA `(.L_x_1119) ;  /* 0x0000000000082947 */ /* 0x002fea0003800000 */
[----:B------:R-:W1:Y:S02]  /*4860*/  SYNCS.PHASECHK.TRANS64.TRYWAIT P2, [UR6+0x28450], R7 ;  /* 0x02845007ff0075a7 */ /* 0x000e640008040146 */
[----:B-1----:R-:W-:Y:S05]  /*4870*/  @!P2 BRA `(.L_x_1122) ;  /* 0x000001080094a947 */ /* 0x002fea0003800000 */
.L_x_1119:
[----:B------:R-:W-:Y:S01]  /*4880*/  UIADD3 UR6, UR41, 0x8000, URZ ;  /* 0x0000800029067890 */ /* 0x000fe2000fffe03f */
[----:B------:R-:W-:Y:S01]  /*4890*/  WARPGROUP.ARRIVE ;  /* 0x00000000000079c5 */ /* 0x000fe20000000000 */
[----:B------:R-:W-:Y:S01]  /*48a0*/  UMOV UR7, 0x80000020 ;  /* 0x8000002000077882 */ /* 0x000fe20000000000 */
[----:B------:R-:W-:Y:S01]  /*48b0*/  PLOP3.LUT P2, PT, PT, PT, UP0, 0x80, 0x0 ;  /* 0x000000000000781c */ /* 0x000fe20003f4f008 */
[----:B------:R-:W-:-:S03]  /*48c0*/  USHF.R.U32.HI UR6, URZ, 0x4, UR6 ;  /* 0x000000043f067899 */ /* 0x000fc60008011606 */
[----:B-1----:R-:W1:Y:S01]  /*48d0*/  S2R R8, SR_TID.X ;  /* 0x0000000000087919 */ /* 0x002e620000002100 */
[----:B------:R-:W-:Y:S01]  /*48e0*/  PLOP3.LUT P3, PT, PT, PT, UP0, 0x80, 0x0 ;  /* 0x000000000000781c */ /* 0x000fe20003f6f008 */
[----:B------:R-:W-:Y:S01]  /*48f0*/  VIADD R10, R17, UR36 ;  /* 0x00000024110a7c36 */ /* 0x000fe20008000000 */
[----:B------:R-:W-:Y:S01]  /*4900*/  ULOP3.LUT UR6, UR6, 0x3fff, URZ, 0xc0, !UPT ;  /* 0x00003fff06067892 */ /* 0x000fe2000f8ec03f */
[----:B------:R-:W-:Y:S02]  /*4910*/  IMAD.U32 R9, RZ, RZ, UR60 ;  /* 0x0000003cff097e24 */ /* 0x000fe4000f8e00ff */
[----:B------:R-:W-:Y:S01]  /*4920*/  IMAD.U32 R14, RZ, RZ, UR46 ;  /* 0x0000002eff0e7e24 */ /* 0x000fe2000f8e00ff */
[----:B------:R-:W-:Y:S02]  /*4930*/  ULOP3.LUT UR6, UR6, 0x10000, URZ, 0xfc, !UPT ;  /* 0x0001000006067892 */ /* 0x000fe4000f8efc3f */
[----:B------:R-:W-:Y:S02]  /*4940*/  @!P1 LEA R9, R9, UR41, 0x3 ;  /* 0x0000002909099c11 */ /* 0x000fe4000f8e18ff */
[----:B------:R-:W-:-:S03]  /*4950*/  ULEA UR6, UR53, UR6, 0xa ;  /* 0x0000000635067291 */ /* 0x000fc6000f8e503f */
[----:B------:R-:W-:-:S05]  /*4960*/  @!P1 VIADD R9, R9, 0x28440 ;  /* 0x0002844009099836 */ /* 0x000fca0000000000 */
[----:B------:R-:W-:Y:S01]  /*4970*/  @!P1 PRMT R9, RZ, 0x654, R9 ;  /* 0x00000654ff099816 */ /* 0x000fe20000000009 */
[----:B------:R-:W-:Y:S01]  /*4980*/  QGMMA.64x256x32.F32.E4M3.E4M3 R24, R188, gdesc[UR4], R24, gsb0 ;  /* 0x03e00004bc187df3 */ /* 0x000fe20008000818 */
[----:B------:R-:W-:Y:S01]  /*4990*/  UIADD3 UR6, UR6, 0x2, URZ ;  /* 0x0000000206067890 */ /* 0x000fe2000fffe03f */
[----:B------:R-:W-:Y:S01]  /*49a0*/  UMOV UR7, 0x80000020 ;  /* 0x8000002000077882 */ /* 0x000fe20000000000 */
[----:B-1----:R-:W-:-:S04]  /*49b0*/  SHF.R.U32.HI R8, RZ, 0x7, R8 ;  /* 0x00000007ff087819 */ /* 0x002fc80000011608 */
[----:B------:R-:W-:Y:S01]  /*49c0*/  IADD3 R8, -R8, 0xb, RZ ;  /* 0x0000000b08087810 */ /* 0x000fe20007ffe1ff */
[----:B------:R-:W-:Y:S02]  /*49d0*/  WARPGROUP.DEPBAR.LE gsb0, 0x0 ;  /* 0x00008000000079c5 */ /* 0x000fe40000010000 */
[----:B------:R-:W-:-:S15]  /*49e0*/  WARPGROUP.ARRIVE ;  /* 0x00000000000079c5 */ /* 0x000fde0000000000 */
[----:B------:R-:W-:-:S03]  /*49f0*/  NOP ;  /* 0x0000000000007918 */ /* 0x000fc60000000000 */
[----:B------:R-:W-:Y:S01]  /*4a00*/  QGMMA.64x256x32.F32.E4M3.E4M3 R24, R184, gdesc[UR4], R24, gsb0 ;  /* 0x03e00004b8187df3 */ /* 0x000fe20008000818 */
[----:B------:R-:W-:Y:S02]  /*4a10*/  @UP0 ULDC UR6, c[0x0][0x44c] ;  /* 0x0001130000060ab9 */ /* 0x000fe40000000800 */
[----:B0-----:R-:W-:Y:S01]  /*4a20*/  @P2 IMAD.HI.U32 R7, R10, UR6, RZ ;  /* 0x000000060a072c27 */ /* 0x001fe2000f8e00ff */
[----:B------:R-:W-:Y:S01]  /*4a30*/  @UP0 ULDC UR6, c[0x0][0x450] ;  /* 0x0001140000060ab9 */ /* 0x000fe20000000800 */
[----:B------:R-:W-:-:S03]  /*4a40*/  PLOP3.LUT P2, PT, PT, PT, UP1, 0x40, 0x0 ;  /* 0x000000000000781c */ /* 0x000fc60003f4e818 */
[----:B------:R-:W-:Y:S01]  /*4a50*/  @P3 SHF.R.U32.HI R10, RZ, UR6, R7 ;  /* 0x00000006ff0a3c19 */ /* 0x000fe20008011607 */
[----:B------:R-:W-:Y:S01]  /*4a60*/  IMAD.SHL.U32 R7, R6, 0x40, RZ ;  /* 0x0000004006077824 */ /* 0x000fe200078e00ff */
[----:B------:R-:W-:-:S03]  /*4a70*/  ULOP3.LUT UR6, URZ, UR57, URZ, 0x33, !UPT ;  /* 0x000000393f067292 */ /* 0x000fc6000f8e333f */
[----:B------:R-:W0:Y:S01]  /*4a80*/  SHFL.IDX PT, R12, R10, RZ, 0x1c1f ;  /* 0x001c1fff0a0c7589 */ /* 0x000e2200000e0000 */
[----:B------:R-:W-:-:S05]  /*4a90*/  IADD3 R11, -R7, 0x1, RZ ;  /* 0x00000001070b7810 */ /* 0x000fca0007ffe1ff */
[----:B------:R-:W-:-:S05]  /*4aa0*/  IMAD R11, R2, -0x2, R11 ;  /* 0xfffffffe020b7824 */ /* 0x000fca00078e020b */
[----:B------:R-:W-:-:S05]  /*4ab0*/  IADD3 R11, -R14, UR42, R11 ;  /* 0x0000002a0e0b7c10 */ /* 0x000fca000fffe10b */
[C---:B------:R-:W-:Y:S02]  /*4ac0*/  VIADD R13, R11.reuse, UR58 ;  /* 0x0000003a0b0d7c36 */ /* 0x040fe40008000000 */
[----:B------:R-:W-:Y:S01]  /*4ad0*/  VIADD R14, R11, UR6 ;  /* 0x000000060b0e7c36 */ /* 0x000fe20008000000 */
[----:B------:R-:W-:Y:S02]  /*4ae0*/  WARPGROUP.DEPBAR.LE gsb0, 0x0 ;  /* 0x00008000000079c5 */ /* 0x000fe40000010000 */
[----:B------:R0:W-:Y:S06]  /*4af0*/  BAR.ARV R8, 0x100 ;  /* 0x000400080000751d */ /* 0x0001ec0000002000 */
[----:B------:R1:W-:Y:S01]  /*4b00*/  @!P1 SYNCS.ARRIVE.TRANS64.RED.A1T0 RZ, [R9+URZ], RZ ;  /* 0x000000ff09ff99a7 */ /* 0x0003e2000810043f */
[----:B0-----:R-:W-:-:S02]  /*4b10*/  IMAD.IADD R8, R14, 0x1, R12 ;  /* 0x000000010e087824 */ /* 0x001fc400078e020c */
[----:B-1----:R-:W-:Y:S01]  /*4b20*/  IMAD.IADD R9, R13, 0x1, R12 ;  /* 0x000000010d097824 */ /* 0x002fe200078e020c */
[----:B------:R-:W-:Y:S06]  /*4b30*/  @P2 BRA `(.L_x_1123) ;  /* 0x00000000005c2947 */ /* 0x000fec0003800000 */
[----:B------:R-:W-:Y:S01]  /*4b40*/  IMAD.U32 R11, RZ, RZ, UR46 ;  /* 0x0000002eff0b7e24 */ /* 0x000fe2000f8e00ff */
[----:B------:R-:W-:Y:S04]  /*4b50*/  BSSY B0, `(.L_x_1124) ;  /* 0x0000011000007945 */ /* 0x000fe80003800000 */
[----:B------:R-:W-:-:S04]  /*4b60*/  IADD3 R11, -R11, UR42, R12 ;  /* 0x0000002a0b0b7c10 */ /* 0x000fc8000fffe10c */
        /* <DEDUP_REMOVED lines=10> */
.L_x_1125:
[----:B------:R-:W-:-:S05]  /*4c10*/  IMAD.U32 R20, RZ, RZ, UR56 ;  /* 0x00000038ff147e24 */ /* 0x000fca000f8e00ff */
[----:B------:R-:W-:-:S13]  /*4c20*/  ISETP.NE.AND P2, PT, R20, 0x1, PT ;  /* 0x000000011400780c */ /* 0x000fda0003f45270 */
[----:B------:R-:W0:Y:S02]  /*4c30*/  @P2 LDC.64 R184, c[0x0][0x9e8] ;  /* 0x00027a00ffb82b82 */ /* 0x000e240000000a00 */
[----:B0-----:R-:W-:-:S05]  /*4c40*/  @P2 IMAD.HI.U32 R12, R11, R184, RZ ;  /* 0x000000b80b0c2227 */ /* 0x001fca00078e00ff */
[----:B------:R-:W-:-:S07]  /*4c50*/  @P2 SHF.R.U32.HI R11, RZ, R185, R12 ;  /* 0x000000b9ff0b2219 */ /* 0x000fce000001160c */
.L_x_1126:
[----:B------:R-:W-:Y:S05]  /*4c60*/  BSYNC B0 ;  /* 0x0000000000007941 */ /* 0x000fea0003800000 */
.L_x_1124:
[----:B------:R-:W-:-:S04]  /*4c70*/  IMAD R11, R11, R20, -R7 ;  /* 0x000000140b0b7224 */ /* 0x000fc800078e0a07 */
[----:B------:R-:W-:-:S05]  /*4c80*/  IMAD R11, R2, -0x2, R11 ;  /* 0xfffffffe020b7824 */ /* 0x000fca00078e020b */
[----:B------:R-:W-:Y:S02]  /*4c90*/  VIADDMNMX R9, R11, R20, R9, PT ;  /* 0x000000140b097246 */ /* 0x000fe40003800109 */
[----:B------:R-:W-:-:S07]  /*4ca0*/  VIMNMX R8, R8, R11, !PT ;  /* 0x0000000b08087248 */ /* 0x000fce0007fe0100 */
.L_x_1123:
        /* <DEDUP_REMOVED lines=14> */
[C---:B------:R-:W-:Y:S01]  /*4d90*/  ISETP.LT.OR P6, PT, R9.reuse, 0x9, P6 ;  /* 0x000000090900780c */ /* 0x040fe200037c1670 */
        /* <DEDUP_REMOVED lines=52> */
.L_x_1129:
[----:B------:R-:W-:-:S05]  /*50e0*/  IMAD.U32 R14, RZ, RZ, UR56 ;  /* 0x00000038ff0e7e24 */ /* 0x000fca000f8e00ff */
[----:B------:R-:W-:-:S13]  /*50f0*/  ISETP.NE.AND P3, PT, R14, 0x1, PT ;  /* 0x000000010e00780c */ /* 0x000fda0003f65270 */
[----:B------:R-:W0:Y:S02]  /*5100*/  @P3 LDC.64 R8, c[0x0][0x9e8] ;  /* 0x00027a00ff083b82 */ /* 0x000e240000000a00 */
[----:B0-----:R-:W-:-:S05]  /*5110*/  @P3 IMAD.HI.U32 R8, R13, R8, RZ ;  /* 0x000000080d083227 */ /* 0x001fca00078e00ff */
[----:B------:R-:W-:-:S07]  /*5120*/  @P3 SHF.R.U32.HI R13, RZ, R9, R8 ;  /* 0x00000009ff0d3219 */ /* 0x000fce0000011608 */
.L_x_1130:
[----:B------:R-:W-:Y:S05]  /*5130*/  BSYNC B0 ;  /* 0x0000000000007941 */ /* 0x000fea0003800000 */
.L_x_1128:
[----:B------:R-:W-:-:S04]  /*5140*/  IMAD R7, R13, R14, -R7 ;  /* 0x0000000e0d077224 */ /* 0x000fc800078e0a07 */
[----:B------:R-:W-:-:S05]  /*5150*/  IMAD R7, R2, -0x2, R7 ;  /* 0xfffffffe02077824 */ /* 0x000fca00078e0207 */
[----:B------:R-:W-:Y:S02]  /*5160*/  VIADDMNMX R10, R7, R14, R10, PT ;  /* 0x0000000e070a7246 */ /* 0x000fe4000380010a */
[----:B------:R-:W-:-:S07]  /*5170*/  VIMNMX R12, R12, R7, !PT ;  /* 0x000000070c0c7248 */ /* 0x000fce0007fe0100 */
.L_x_1127:
        /* <DEDUP_REMOVED lines=88> */
[----:B------:R-:W-:Y:S01]  /*5700*/  FSEL R183, R183, -INF , !P2 ;  /* 0xff800000b7b77808 */ /* 0x000fe20005000000 */
[--C-:B------:R-:W-:Y:S01]  /*5710*/  FFMA.FTZ R157, R176, UR37, -R14.reuse ;  /* 0x00000025b09d7c23 */ /* 0x100fe2000801080e */
[----:B------:R-:W-:Y:S01]  /*5720*/  FMNMX.FTZ R11, R171, R8, !PT ;  /* 0x00000008ab0b7209 */ /* 0x000fe20007810000 */
[----:B------:R-:W-:Y:S01]  /*5730*/  FFMA.FTZ R181, R181, UR37, -R14 ;  /* 0x00000025b5b57c23 */ /* 0x000fe2000801080e */
[----:B------:R0:W-:Y:S01]  /*5740*/  MUFU.EX2 R8, R153 ;  /* 0x0000009900087308 */ /* 0x0001e20000000800 */
[----:B------:R-:W-:-:S02]  /*5750*/  FSEL R169, R7, RZ, P4 ;  /* 0x000000ff07a97208 */ /* 0x000fc40002000000 */
[----:B------:R-:W-:Y:S01]  /*5760*/  FMNMX.FTZ R12, R174, R11, !PT ;  /* 0x0000000bae0c7209 */ /* 0x000fe20007810000 */
[----:B------:R-:W-:-:S02]  /*5770*/  FFMA.FTZ R11, R156, UR37, -R14 ;  /* 0x000000259c0b7c23 */ /* 0x000fc4000801080e */
[----:B------:R-:W-:Y:S01]  /*5780*/  FADD.FTZ R169, -R169, R4 ;  /* 0x00000004a9a97221 */ /* 0x000fe20000010100 */
[----:B------:R-:W-:Y:S01]  /*5790*/  FMNMX.FTZ R13, R175, R12, !PT ;  /* 0x0000000caf0d7209 */ /* 0x000fe20007810000 */
[----:B------:R-:W-:Y:S03]  /*57a0*/  MUFU.EX2 R9, R9 ;  /* 0x0000000900097308 */ /* 0x000fe60000000800 */
[----:B------:R-:W-:-:S04]  /*57b0*/  FMNMX.FTZ R12, R178, R13, !PT ;  /* 0x0000000db20c7209 */ /* 0x000fc80007810000 */
[----:B------:R-:W-:Y:S01]  /*57c0*/  FMNMX.FTZ R13, R179, R12, !PT ;  /* 0x0000000cb30d7209 */ /* 0x000fe20007810000 */
[----:B------:R-:W-:Y:S03]  /*57d0*/  MUFU.EX2 R11, R11 ;  /* 0x0000000b000b7308 */ /* 0x000fe60000000800 */
[----:B------:R-:W-:Y:S01]  /*57e0*/  FMNMX.FTZ R12, R182, R13, !PT ;  /* 0x0000000db60c7209 */ /* 0x000fe20007810000 */
[--C-:B------:R-:W-:Y:S01]  /*57f0*/  FFMA.FTZ R13, R161, UR37, -R14.reuse ;  /* 0x00000025a10d7c23 */ /* 0x100fe2000801080e */
[----:B------:R-:W-:-:S02]  /*5800*/  FFMA.FTZ R161, R180, UR37, -R14 ;  /* 0x00000025b4a17c23 */ /* 0x000fc4000801080e */
[----:B0-----:R-:W-:Y:S01]  /*5810*/  FMNMX.FTZ R153, R183, R12, !PT ;  /* 0x0000000cb7997209 */ /* 0x001fe20007810000 */
[----:B------:R-:W-:Y:S04]  /*5820*/  MUFU.EX2 R10, R10 ;  /* 0x0000000a000a7308 */ /* 0x000fe80000000800 */
[----:B------:R-:W0:Y:S04]  /*5830*/  SHFL.BFLY PT, R156, R153, 0x2, 0x1f ;  /* 0x0c401f00999c7f89 */ /* 0x000e2800000e0000 */
[----:B------:R1:W-:Y:S08]  /*5840*/  MUFU.EX2 R12, R160 ;  /* 0x000000a0000c7308 */ /* 0x0003f00000000800 */
[----:B------:R-:W-:Y:S01]  /*5850*/  MUFU.EX2 R13, R13 ;  /* 0x0000000d000d7308 */ /* 0x000fe20000000800 */
[----:B-1----:R-:W-:-:S07]  /*5860*/  FFMA.FTZ R160, R177, UR37, -R14 ;  /* 0x00000025b1a07c23 */ /* 0x002fce000801080e */
[----:B------:R-:W-:Y:S01]  /*5870*/  MUFU.EX2 R15, R15 ;  /* 0x0000000f000f7308 */ /* 0x000fe20000000800 */
[----:B0-----:R-:W-:Y:S01]  /*5880*/  FMNMX.FTZ R164, R153, R156, !PT ;  /* 0x0000009c99a47209 */ /* 0x001fe20007810000 */
[--C-:B------:R-:W-:Y:S01]  /*5890*/  FFMA.FTZ R153, R172, UR37, -R14.reuse ;  /* 0x00000025ac997c23 */ /* 0x100fe2000801080e */
[----:B------:R-:W-:-:S05]  /*58a0*/  FFMA.FTZ R156, R173, UR37, -R14 ;  /* 0x00000025ad9c7c23 */ /* 0x000fca000801080e */
[----:B------:R-:W-:Y:S01]  /*58b0*/  MUFU.EX2 R20, R20 ;  /* 0x0000001400147308 */ /* 0x000fe20000000800 */
[----:B------:R-:W0:Y:S07]  /*58c0*/  SHFL.BFLY PT, R165, R164, 0x1, 0x1f ;  /* 0x0c201f00a4a57f89 */ /* 0x000e2e00000e0000 */
[----:B------:R-:W-:Y:S08]  /*58d0*/  MUFU.EX2 R21, R21 ;  /* 0x0000001500157308 */ /* 0x000ff00000000800 */
[----:B------:R-:W-:Y:S08]  /*58e0*/  MUFU.EX2 R152, R152 ;  /* 0x0000009800987308 */ /* 0x000ff00000000800 */
[----:B------:R-:W-:Y:S01]  /*58f0*/  MUFU.EX2 R153, R153 ;  /* 0x0000009900997308 */ /* 0x000fe20000000800 */
[----:B0-----:R-:W-:Y:S01]  /*5900*/  FMNMX.FTZ R14, R164, R165, !PT ;  /* 0x000000a5a40e7209 */ /* 0x001fe20007810000 */
[----:B------:R-:W-:-:S02]  /*5910*/  IMAD.U32 R165, RZ, RZ, UR37 ;  /* 0x00000025ffa57e24 */ /* 0x000fc4000f8e00ff */
[----:B------:R-:W-:Y:S01]  /*5920*/  FMUL.FTZ R164, R169, UR37 ;  /* 0x00000025a9a47c20 */ /* 0x000fe20008410000 */
[C---:B------:R-:W-:Y:S01]  /*5930*/  FSETP.NEU.FTZ.AND P2, PT, R14.reuse, -INF , PT ;  /* 0xff8000000e00780b */ /* 0x040fe20003f5d000 */
[----:B------:R-:W-:-:S02]  /*5940*/  FFMA.FTZ R168, R14, R165, -8 ;  /* 0xc10000000ea87423 */ /* 0x000fc400000100a5 */
[----:B------:R-:W-:Y:S01]  /*5950*/  MUFU.EX2 R156, R156 ;  /* 0x0000009c009c7308 */ /* 0x000fe20000000800 */
[----:B------:R-:W-:Y:S02]  /*5960*/  FSEL R172, R14, RZ, P2 ;  /* 0x000000ff0eac7208 */ /* 0x000fe40001000000 */
[----:B------:R-:W-:-:S03]  /*5970*/  FSEL R168, R168, RZ, P2 ;  /* 0x000000ffa8a87208 */ /* 0x000fc60001000000 */
[----:B------:R-:W-:Y:S02]  /*5980*/  FADD.FTZ R172, -R172, R5 ;  /* 0x00000005acac7221 */ /* 0x000fe40000010100 */
[----:B------:R-:W-:-:S01]  /*5990*/  FFMA.FTZ R154, R154, UR37, -R168 ;  /* 0x000000259a9a7c23 */ /* 0x000fc200080108a8 */
[--C-:B------:R-:W-:Y:S01]  /*59a0*/  FFMA.FTZ R155, R155, UR37, -R168.reuse ;  /* 0x000000259b9b7c23 */ /* 0x100fe200080108a8 */
[----:B------:R-:W-:Y:S01]  /*59b0*/  FMUL.FTZ R5, R172, UR37 ;  /* 0x00000025ac057c20 */ /* 0x000fe20008410000 */
        /* <DEDUP_REMOVED lines=17> */
[----:B0-----:R-:W-:-:S04]  /*5ad0*/  FFMA.FTZ R171, R164, R0, R9 ;  /* 0x00000000a4ab7223 */ /* 0x001fc80000010009 */
[----:B------:R-:W-:-:S03]  /*5ae0*/  FADD.FTZ R170, R8, R171 ;  /* 0x000000ab08aa7221 */ /* 0x000fc60000010000 */
[----:B------:R-:W0:Y:S08]  /*5af0*/  MUFU.EX2 R155, R155 ;  /* 0x0000009b009b7308 */ /* 0x000e300000000800 */
[----:B------:R-:W2:Y:S01]  /*5b00*/  MUFU.EX2 R158, R158 ;  /* 0x0000009e009e7308 */ /* 0x000ea20000000800 */
[----:B-1----:R-:W-:-:S07]  /*5b10*/  FFMA.FTZ R0, R5, R3, R154 ;  /* 0x0000000305007223 */ /* 0x002fce000001009a */
[----:B------:R-:W1:Y:S01]  /*5b20*/  MUFU.EX2 R159, R159 ;  /* 0x0000009f009f7308 */ /* 0x000e620000000800 */
[----:B0-----:R-:W-:-:S07]  /*5b30*/  FADD.FTZ R3, R155, R0 ;  /* 0x000000009b037221 */ /* 0x001fce0000010000 */
[----:B------:R-:W0:Y:S01]  /*5b40*/  MUFU.EX2 R162, R162 ;  /* 0x000000a200a27308 */ /* 0x000e220000000800 */
[----:B--2---:R-:W-:-:S07]  /*5b50*/  FADD.FTZ R0, R158, R3 ;  /* 0x000000039e007221 */ /* 0x004fce0000010000 */
[----:B------:R-:W2:Y:S01]  /*5b60*/  MUFU.EX2 R163, R163 ;  /* 0x000000a300a37308 */ /* 0x000ea20000000800 */
[----:B-1----:R-:W-:-:S07]  /*5b70*/  FADD.FTZ R3, R159, R0 ;  /* 0x000000009f037221 */ /* 0x002fce0000010000 */
[----:B------:R1:W-:Y:S08]  /*5b80*/  MUFU.EX2 R172, R167 ;  /* 0x000000a700ac7308 */ /* 0x0003f00000000800 */
[----:B------:R-:W3:Y:S01]  /*5b90*/  MUFU.EX2 R169, R169 ;  /* 0x000000a900a97308 */ /* 0x000ee20000000800 */
[----:B-1----:R-:W-:-:S01]  /*5ba0*/  FADD.FTZ R167, R11, R170 ;  /* 0x000000aa0ba77221 */ /* 0x002fc20000010000 */
[----:B0-----:R-:W-:-:S03]  /*5bb0*/  FADD.FTZ R170, R162, R3 ;  /* 0x00000003a2aa7221 */ /* 0x001fc60000010000 */
[----:B------:R-:W-:Y:S01]  /*5bc0*/  FADD.FTZ R167, R10, R167 ;  /* 0x000000a70aa77221 */ /* 0x000fe20000010000 */
[----:B--2---:R-:W-:-:S02]  /*5bd0*/  FADD.FTZ R170, R163, R170 ;  /* 0x000000aaa3aa7221 */ /* 0x004fc40000010000 */
[----:B------:R-:W0:Y:S01]  /*5be0*/  MUFU.EX2 R165, R165 ;  /* 0x000000a500a57308 */ /* 0x000e220000000800 */
[----:B------:R-:W-:-:S04]  /*5bf0*/  FADD.FTZ R0, R12, R167 ;  /* 0x000000a70c007221 */ /* 0x000fc80000010000 */
[----:B------:R-:W-:-:S03]  /*5c00*/  FADD.FTZ R0, R13, R0 ;  /* 0x000000000d007221 */ /* 0x000fc60000010000 */
[----:B------:R-:W1:Y:S01]  /*5c10*/  MUFU.EX2 R166, R166 ;  /* 0x000000a600a67308 */ /* 0x000e620000000800 */
[----:B------:R-:W-:-:S01]  /*5c20*/  FADD.FTZ R3, R15, R0 ;  /* 0x000000000f037221 */ /* 0x000fc20000010000 */
[----:B---3--:R-:W-:-:S03]  /*5c30*/  FADD.FTZ R170, R169, R170 ;  /* 0x000000aaa9aa7221 */ /* 0x008fc60000010000 */
[----:B------:R-:W-:Y:S01]  /*5c40*/  FADD.FTZ R0, R20, R3 ;  /* 0x0000000314007221 */ /* 0x000fe20000010000 */
[----:B------:R-:W-:-:S02]  /*5c50*/  FADD.FTZ R170, R172, R170 ;  /* 0x000000aaacaa7221 */ /* 0x000fc40000010000 */
[----:B------:R-:W2:Y:S01]  /*5c60*/  MUFU.EX2 R174, R174 ;  /* 0x000000ae00ae7308 */ /* 0x000ea20000000800 */
[----:B------:R-:W-:-:S01]  /*5c70*/  FADD.FTZ R3, R21, R0 ;  /* 0x0000000015037221 */ /* 0x000fc20000010000 */
[----:B0-----:R-:W-:-:S03]  /*5c80*/  FADD.FTZ R167, R165, R170 ;  /* 0x000000aaa5a77221 */ /* 0x001fc60000010000 */
[----:B------:R-:W-:-:S03]  /*5c90*/  FADD.FTZ R0, R152, R3 ;  /* 0x0000000398007221 */ /* 0x000fc60000010000 */
[----:B------:R-:W0:Y:S01]  /*5ca0*/  MUFU.EX2 R175, R175 ;  /* 0x000000af00af7308 */ /* 0x000e220000000800 */
[----:B-1----:R-:W-:-:S01]  /*5cb0*/  FADD.FTZ R167, R166, R167 ;  /* 0x000000a7a6a77221 */ /* 0x002fc20000010000 */
[----:B------:R-:W-:-:S04]  /*5cc0*/  FADD.FTZ R3, R153, R0 ;  /* 0x0000000099037221 */ /* 0x000fc80000010000 */
[----:B------:R-:W-:Y:S02]  /*5cd0*/  FADD.FTZ R0, R156, R3 ;  /* 0x000000039c007221 */ /* 0x000fe40000010000 */
        /* <DEDUP_REMOVED lines=20> */
.L_x_1131:
        /* <DEDUP_REMOVED lines=14> */
[-C--:B------:R-:W-:Y:S01]  /*5f00*/  FMUL.FTZ R30, R30, R5.reuse ;  /* 0x000000051e1e7220 */ /* 0x080fe20000410000 */
        /* <DEDUP_REMOVED lines=74> */
[-C--:B------:R-:W-:Y:S01]  /*63b0*/  FMUL.FTZ R32, R32, R164.reuse ;  /* 0x000000a420207220 */ /* 0x080fe20000410000 */
        /* <DEDUP_REMOVED lines=69> */
.L_x_1114:
[----:B------:R-:W-:Y:S01]  /*6810*/  ULDC UR6, c[0x0][0x448] ;  /* 0x0001120000067ab9 */ /* 0x000fe20000000800 */
[----:B------:R-:W-:Y:S01]  /*6820*/  ULDC UR14, c[0x0][0x9e4] ;  /* 0x00027900000e7ab9 */ /* 0x000fe20000000800 */
[----:B------:R-:W-:Y:S02]  /*6830*/  UISETP.NE.AND UP0, UPT, UR6, 0x1, UPT ;  /* 0x000000010600788c */ /* 0x000fe4000bf05270 */
[----:B------:R-:W-:Y:S02]  /*6840*/  UISETP.GE.AND UP1, UPT, UR14, 0x1, UPT ;  /* 0x000000010e00788c */ /* 0x000fe4000bf26270 */
[----:B------:R-:W-:Y:S02]  /*6850*/  UIADD3 UR10, UR36, 0x7f, URZ ;  /* 0x0000007f240a7890 */ /* 0x000fe4000fffe03f */
[----:B------:R-:W-:Y:S02]  /*6860*/  UIADD3 UR11, UR42, 0x1, -UR46 ;  /* 0x000000012a0b7890 */ /* 0x000fe4000fffe82e */
[----:B------:R-:W-:-:S03]  /*6870*/  PLOP3.LUT P6, PT, PT, PT, UP1, 0x80, 0x0 ;  /* 0x000000000000781c */ /* 0x000fc60003fcf018 */
[----:B------:R-:W-:Y:S01]  /*6880*/  @UP0 ULDC UR6, c[0x0][0x44c] ;  /* 0x0001130000060ab9 */ /* 0x000fe20000000800 */
[----:B------:R-:W-:Y:S01]  /*6890*/  @UP0 ULDC UR15, c[0x0][0x450] ;  /* 0x00011400000f0ab9 */ /* 0x000fe20000000800 */
[----:B------:R-:W-:-:S04]  /*68a0*/  UIMAD.WIDE.U32 UR6, UR10, UR6, URZ ;  /* 0x000000060a0672a5 */ /* 0x000fc8000f8e003f */
[----:B------:R-:W-:-:S04]  /*68b0*/  @UP0 USHF.R.U32.HI UR10, URZ, UR15, UR7 ;  /* 0x0000000f3f0a0299 */ /* 0x000fc80008011607 */
[----:B------:R-:W-:-:S04]  /*68c0*/  UIADD3 UR10, UR11, UR10, URZ ;  /* 0x0000000a0b0a7290 */ /* 0x000fc8000fffe03f */
[----:B------:R-:W-:Y:S01]  /*68d0*/  UIADD3 UR57, UR10, -UR57, URZ ;  /* 0x800000390a397290 */ /* 0x000fe2000fffe03f */
[----:B------:R-:W-:Y:S11]  /*68e0*/  @!P6 BRA `(.L_x_1133) ;  /* 0x000000000048e947 */ /* 0x000ff60003800000 */
[----:B------:R-:W-:Y:S02]  /*68f0*/  UMOV UR15, UR10 ;  /* 0x0000000a000f7c82 */ /* 0x000fe40008000000 */
        /* <DEDUP_REMOVED lines=10> */
.L_x_1134:
[----:B------:R-:W-:-:S11]  /*69a0*/  UISETP.NE.AND UP1, UPT, UR14, 0x1, UPT ;  /* 0x000000010e00788c */ /* 0x000fd6000bf25270 */
[----:B------:R-:W-:Y:S02]  /*69b0*/  @UP1 ULDC.64 UR6, c[0x0][0x9e8] ;  /* 0x00027a0000061ab9 */ /* 0x000fe40000000a00 */
[----:B------:R-:W-:-:S04]  /*69c0*/  UIMAD.WIDE.U32 UR10, UR15, UR6, URZ ;  /* 0x000000060f0a72a5 */ /* 0x000fc8000f8e003f */
[----:B------:R-:W-:-:S12]  /*69d0*/  @UP1 USHF.R.U32.HI UR15, URZ, UR7, UR11 ;  /* 0x000000073f0f1299 */ /* 0x000fd8000801160b */
.L_x_1135:
[----:B------:R-:W-:-:S04]  /*69e0*/  UIMAD UR14, UR15, UR14, URZ ;  /* 0x0000000e0f0e72a4 */ /* 0x000fc8000f8e023f */
[----:B------:R-:W-:-:S04]  /*69f0*/  UISETP.LT.AND UP1, UPT, UR57, UR14, UPT ;  /* 0x0000000e3900728c */ /* 0x000fc8000bf21270 */
[----:B------:R-:W-:-:S12]  /*6a00*/  USEL UR57, UR57, UR14, !UP1 ;  /* 0x0000000e39397287 */ /* 0x000fd8000c800000 */
.L_x_1133:
[----:B------:R-:W-:-:S04]  /*6a10*/  UIADD3 UR57, UR57, 0x3f, URZ ;  /* 0x0000003f39397890 */ /* 0x000fc8000fffe03f */
[----:B------:R-:W-:-:S04]  /*6a20*/  USHF.R.S32.HI UR6, URZ, 0x1f, UR57 ;  /* 0x0000001f3f067899 */ /* 0x000fc80008011439 */
[----:B------:R-:W-:-:S04]  /*6a30*/  ULEA.HI UR6, UR6, UR57, URZ, 0x6 ;  /* 0x0000003906067291 */ /* 0x000fc8000f8f303f */
[----:B------:R-:W-:-:S04]  /*6a40*/  USHF.R.S32.HI UR6, URZ, 0x6, UR6 ;  /* 0x000000063f067899 */ /* 0x000fc80008011406 */
[----:B------:R-:W-:-:S04]  /*6a50*/  UISETP.LT.AND UP1, UPT, UR39, UR6, UPT ;  /* 0x000000062700728c */ /* 0x000fc8000bf21270 */
[----:B------:R-:W-:-:S06]  /*6a60*/  USEL UR56, UR39, UR6, !UP1 ;  /* 0x0000000627387287 */ /* 0x000fcc000c800000 */
[----:B------:R-:W-:-:S13]  /*6a70*/  ISETP.GE.AND P2, PT, R6, UR56, PT ;  /* 0x0000003806007c0c */ /* 0x000fda000bf46270 */
[----:B------:R-:W-:Y:S05]  /*6a80*/  @!P2 BRA `(.L_x_1136) ;  /* 0x000000180060a947 */ /* 0x000fea0003800000 */
[----:B------:R-:W-:Y:S01]  /*6a90*/  IMAD.MOV.U32 R7, RZ, RZ, R5 ;  /* 0x000000ffff077224 */ /* 0x000fe200078e0005 */
[----:B------:R-:W-:Y:S01]  /*6aa0*/  UMOV UR58, UR51 ;  /* 0x00000033003a7c82 */ /* 0x000fe20008000000 */
[----:B------:R-:W-:Y:S01]  /*6ab0*/  IMAD.MOV.U32 R9, RZ, RZ, R4 ;  /* 0x000000ffff097224 */ /* 0x000fe200078e0004 */
[----:B------:R-:W-:-:S06]  /*6ac0*/  UMOV UR57, UR53 ;  /* 0x0000003500397c82 */ /* 0x000fcc0008000000 */
.L_x_1146:
[----:B------:R-:W-:Y:S01]  /*6ad0*/  ISETP.NE.AND P3, PT, RZ, UR45, PT ;  /* 0x0000002dff007c0c */ /* 0x000fe2000bf65270 */
[----:B------:R-:W-:-:S04]  /*6ae0*/  UISETP.NE.AND UP1, UPT, UR57, 0x1, UPT ;  /* 0x000000013900788c */ /* 0x000fc8000bf25270 */
[----:B------:R-:W-:-:S04]  /*6af0*/  USEL UR51, URZ, 0x1, UP1 ;  /* 0x000000013f337887 */ /* 0x000fc80008800000 */
[----:B------:R-:W-:-:S04]  /*6b00*/  ULOP3.LUT UR51, UR58, UR51, URZ, 0x3c, !UPT ;  /* 0x000000333a337292 */ /* 0x000fc8000f8e3c3f */
[----:B------:R-:W-:Y:S08]  /*6b10*/  @P3 BRA `(.L_x_1137) ;  /* 0x0000000000383947 */ /* 0x000ff00003800000 */
[----:B------:R-:W-:Y:S05]  /*6b20*/  @!P0 BRA `(.L_x_1138) ;  /* 0x0000000000048947 */ /* 0x000fea0003800000 */
[----:B------:R-:W-:Y:S01]  /*6b30*/  BPT.TRAP 0x1 ;  /* 0x000000040000795c */ /* 0x000fe20000300000 */
.L_x_1138:
        /* <DEDUP_REMOVED lines=9> */
.L_x_1139:
[----:B-1----:R-:W-:Y:S05]  /*6bd0*/  @P2 BRA `(.L_x_1137) ;  /* 0x0000000000082947 */ /* 0x002fea0003800000 */
[----:B------:R-:W1:Y:S02]  /*6be0*/  SYNCS.PHASECHK.TRANS64.TRYWAIT P2, [UR6+0x28430], R4 ;  /* 0x02843004ff0075a7 */ /* 0x000e640008040146 */
[----:B-1----:R-:W-:Y:S05]  /*6bf0*/  @!P2 BRA `(.L_x_1140) ;  /* 0x000000e400cca947 */ /* 0x002fea0003800000 */
.L_x_1137:
        /* <DEDUP_REMOVED lines=50> */
.L_x_1142:
[----:B------:R-:W-:Y:S01]  /*6f20*/  ULEA UR6, UR57, UR41, 0x3 ;  /* 0x0000002939067291 */ /* 0x000fe2000f8e183f */
[----:B------:R-:W-:-:S05]  /*6f30*/  IMAD.U32 R4, RZ, RZ, UR58 ;  /* 0x0000003aff047e24 */ /* 0x000fca000f8e00ff */
[----:B------:R-:W-:-:S04]  /*6f40*/  SHF.L.U32 R4, R4, 0x1f, RZ ;  /* 0x0000001f04047819 */ /* 0x000fc800000006ff */
[----:B------:R0:W1:Y:S01]  /*6f50*/  SYNCS.PHASECHK.TRANS64.TRYWAIT P2, [UR6+0x28450], R4 ;  /* 0x02845004ff0075a7 */ /* 0x0000620008040146 */
[----:B------:R-:W-:Y:S05]  /*6f60*/  @!P0 BRA `(.L_x_1143) ;  /* 0x0000000000048947 */ /* 0x000fea0003800000 */
[----:B------:R-:W-:Y:S01]  /*6f70*/  BPT.TRAP 0x1 ;  /* 0x000000040000795c */ /* 0x000fe20000300000 */
.L_x_1143:
[----:B-1----:R-:W-:Y:S05]  /*6f80*/  @P2 BRA `(.L_x_1141) ;  /* 0x0000000000082947 */ /* 0x002fea0003800000 */
[----:B------:R-:W1:Y:S02]  /*6f90*/  SYNCS.PHASECHK.TRANS64.TRYWAIT P2, [UR6+0x28450], R4 ;  /* 0x02845004ff0075a7 */ /* 0x000e640008040146 */
[----:B-1----:R-:W-:Y:S05]  /*6fa0*/  @!P2 BRA `(.L_x_1144) ;  /* 0x000000e000f8a947 */ /* 0x002fea0003800000 */
.L_x_1141:
        /* <DEDUP_REMOVED lines=44> */
[----:B------:R-:W0:Y:S01]  /*7270*/  SHFL.BFLY PT, R5, R10, 0x2, 0x1f ;  /* 0x0c401f000a057f89 */ /* 0x000e2200000e0000 */
[----:B------:R-:W-:-:S05]  /*7280*/  FMNMX.FTZ R8, R183, R8, !PT ;  /* 0x00000008b7087209 */ /* 0x000fca0007810000 */
[----:B------:R-:W1:Y:S01]  /*7290*/  SHFL.BFLY PT, R13, R8, 0x2, 0x1f ;  /* 0x0c401f00080d7f89 */ /* 0x000e6200000e0000 */
[----:B0-----:R-:W-:-:S05]  /*72a0*/  FMNMX.FTZ R11, R10, R5, !PT ;  /* 0x000000050a0b7209 */ /* 0x001fca0007810000 */
[----:B------:R-:W0:Y:S01]  /*72b0*/  SHFL.BFLY PT, R4, R11, 0x1, 0x1f ;  /* 0x0c201f000b047f89 */ /* 0x000e2200000e0000 */
[----:B-1----:R-:W-:-:S05]  /*72c0*/  FMNMX.FTZ R13, R8, R13, !PT ;  /* 0x0000000d080d7209 */ /* 0x002fca0007810000 */
[----:B------:R-:W1:Y:S01]  /*72d0*/  SHFL.BFLY PT, R12, R13, 0x1, 0x1f ;  /* 0x0c201f000d0c7f89 */ /* 0x000e6200000e0000 */
[----:B0-----:R-:W-:-:S05]  /*72e0*/  FMNMX.FTZ R4, R11, R4, !PT ;  /* 0x000000040b047209 */ /* 0x001fca0007810000 */
[----:B------:R-:W-:Y:S01]  /*72f0*/  FADD.FTZ R9, -R4, R9 ;  /* 0x0000000904097221 */ /* 0x000fe20000010100 */
[----:B-1----:R-:W-:-:S03]  /*7300*/  FMNMX.FTZ R5, R13, R12, !PT ;  /* 0x0000000c0d057209 */ /* 0x002fc60007810000 */
[----:B------:R-:W-:Y:S02]  /*7310*/  FMUL.FTZ R12, R9, UR37 ;  /* 0x00000025090c7c20 */ /* 0x000fe40008410000 */
[----:B------:R-:W-:-:S02]  /*7320*/  FADD.FTZ R9, -R5, R7 ;  /* 0x0000000705097221 */ /* 0x000fc40000010100 */
[----:B------:R-:W-:Y:S02]  /*7330*/  MUFU.EX2 R7, R12 ;  /* 0x0000000c00077308 */ /* 0x000fe40000000800 */
[----:B------:R-:W-:-:S06]  /*7340*/  FMUL.FTZ R8, R9, UR37 ;  /* 0x0000002509087c20 */ /* 0x000fcc0008410000 */
[----:B------:R-:W-:Y:S01]  /*7350*/  MUFU.EX2 R8, R8 ;  /* 0x0000000800087308 */ /* 0x000fe20000000800 */
[----:B------:R-:W-:Y:S02]  /*7360*/  WARPGROUP.DEPBAR.LE gsb0, 0x0 ;  /* 0x00008000000079c5 */ /* 0x000fe40000010000 */
[----:B------:R-:W-:Y:S01]  /*7370*/  WARPGROUP.ARRIVE ;  /* 0x00000000000079c5 */ /* 0x000fe20000000000 */
[----:B------:R-:W-:-:S04]  /*7380*/  FFMA.FTZ R188, R4, R15, -8 ;  /* 0xc100000004bc7423 */ /* 0x000fc8000001000f */
[--C-:B------:R-:W-:Y:S01]  /*7390*/  FFMA.FTZ R21, R168, UR37, -R188.reuse ;  /* 0x00000025a8157c23 */ /* 0x100fe200080108bc */
[----:B------:R-:W-:Y:S01]  /*73a0*/  QGMMA.64x256x32.F32.E4M3.E4M3 R24, R184, gdesc[UR4], R24, gsb0 ;  /* 0x03e00004b8187df3 */ /* 0x000fe20008000818 */
[----:B------:R-:W-:Y:S02]  /*73b0*/  IMAD.U32 R168, RZ, RZ, UR37 ;  /* 0x00000025ffa87e24 */ /* 0x000fe4000f8e00ff */
[--C-:B------:R-:W-:Y:S01]  /*73c0*/  FFMA.FTZ R10, R152, UR37, -R188.reuse ;  /* 0x00000025980a7c23 */ /* 0x100fe200080108bc */
[----:B------:R-:W-:-:S01]  /*73d0*/  FFMA.FTZ R20, R165, UR37, -R188 ;  /* 0x00000025a5147c23 */ /* 0x000fc200080108bc */
[----:B------:R-:W-:Y:S01]  /*73e0*/  FFMA.FTZ R9, R153, UR37, -R188 ;  /* 0x0000002599097c23 */ /* 0x000fe200080108bc */
[----:B------:R-:W-:-:S01]  /*73f0*/  FFMA.FTZ R168, R5, R168, -8 ;  /* 0xc100000005a87423 */ /* 0x000fc200000100a8 */
        /* <DEDUP_REMOVED lines=10> */
[----:B------:R-:W1:Y:S01]  /*74a0*/  MUFU.EX2 R165, R165 ;  /* 0x000000a500a57308 */ /* 0x000e620000000800 */
[----:B------:R-:W-:-:S01]  /*74b0*/  FFMA.FTZ R162, R163, UR37, -R168 ;  /* 0x00000025a3a27c23 */ /* 0x000fc200080108a8 */
[--C-:B------:R-:W-:Y:S01]  /*74c0*/  FFMA.FTZ R15, R164, UR37, -R188.reuse ;  /* 0x00000025a40f7c23 */ /* 0x100fe200080108bc */
[----:B------:R-:W-:-:S01]  /*74d0*/  FFMA.FTZ R152, R169, UR37, -R188 ;  /* 0x00000025a9987c23 */ /* 0x000fc200080108bc */
[--C-:B------:R-:W-:Y:S01]  /*74e0*/  FFMA.FTZ R169, R166, UR37, -R168.reuse ;  /* 0x00000025a6a97c23 */ /* 0x100fe200080108a8 */
[----:B------:R-:W-:-:S01]  /*74f0*/  FFMA.FTZ R163, R170, UR37, -R168 ;  /* 0x00000025aaa37c23 */ /* 0x000fc200080108a8 */
[----:B------:R-:W-:Y:S01]  /*7500*/  FFMA.FTZ R153, R172, UR37, -R188 ;  /* 0x00000025ac997c23 */ /* 0x000fe200080108bc */
[----:B------:R-:W-:-:S01]  /*7510*/  FFMA.FTZ R172, R167, UR37, -R168 ;  /* 0x00000025a7ac7c23 */ /* 0x000fc200080108a8 */
[----:B------:R-:W2:Y:S01]  /*7520*/  MUFU.EX2 R9, R9 ;  /* 0x0000000900097308 */ /* 0x000ea20000000800 */
[----:B0-----:R-:W-:-:S01]  /*7530*/  FFMA.FTZ R0, R7, R0, R10 ;  /* 0x0000000007007223 */ /* 0x001fc2000001000a */
[--C-:B------:R-:W-:Y:S01]  /*7540*/  FFMA.FTZ R166, R171, UR37, -R168.reuse ;  /* 0x00000025aba67c23 */ /* 0x100fe200080108a8 */
[----:B------:R-:W-:-:S01]  /*7550*/  FFMA.FTZ R174, R174, UR37, -R168 ;  /* 0x00000025aeae7c23 */ /* 0x000fc200080108a8 */
[----:B------:R-:W-:Y:S01]  /*7560*/  FFMA.FTZ R156, R173, UR37, -R188 ;  /* 0x00000025ad9c7c23 */ /* 0x000fe200080108bc */
[----:B------:R-:W-:-:S01]  /*7570*/  FFMA.FTZ R175, R175, UR37, -R168 ;  /* 0x00000025afaf7c23 */ /* 0x000fc200080108a8 */
[----:B------:R-:W-:-:S02]  /*7580*/  IMAD.U32 R173, RZ, RZ, UR53 ;  /* 0x00000035ffad7e24 */ /* 0x000fc4000f8e00ff */
[----:B------:R-:W-:-:S01]  /*7590*/  FFMA.FTZ R178, R178, UR37, -R168 ;  /* 0x00000025b2b27c23 */ /* 0x000fc200080108a8 */
[----:B------:R-:W0:Y:S01]  /*75a0*/  MUFU.EX2 R154, R154 ;  /* 0x0000009a009a7308 */ /* 0x000e220000000800 */
[----:B-1----:R-:W-:-:S01]  /*75b0*/  FFMA.FTZ R3, R8, R3, R165 ;  /* 0x0000000308037223 */ /* 0x002fc200000100a5 */
[----:B------:R-:W-:Y:S01]  /*75c0*/  FFMA.FTZ R160, R177, UR37, -R188 ;  /* 0x00000025b1a07c23 */ /* 0x000fe200080108bc */
[----:B------:R-:W-:Y:S01]  /*75d0*/  @!P1 LEA R173, R173, UR41, 0x3 ;  /* 0x00000029adad9c11 */ /* 0x000fe2000f8e18ff */
[----:B------:R-:W-:Y:S01]  /*75e0*/  FFMA.FTZ R179, R179, UR37, -R168 ;  /* 0x00000025b3b37c23 */ /* 0x000fe200080108a8 */
[----:B------:R-:W-:-:S01]  /*75f0*/  FFMA.FTZ R161, R180, UR37, -R188 ;  /* 0x00000025b4a17c23 */ /* 0x000fc200080108bc */
[----:B------:R-:W-:Y:S01]  /*7600*/  FFMA.FTZ R182, R182, UR37, -R168 ;  /* 0x00000025b6b67c23 */ /* 0x000fe200080108a8 */
[----:B------:R-:W-:-:S01]  /*7610*/  FFMA.FTZ R164, R181, UR37, -R188 ;  /* 0x00000025b5a47c23 */ /* 0x000fc200080108bc */
[----:B------:R-:W1:Y:S01]  /*7620*/  MUFU.EX2 R11, R11 ;  /* 0x0000000b000b7308 */ /* 0x000e620000000800 */
[----:B--2---:R-:W-:-:S01]  /*7630*/  FADD.FTZ R0, R9, R0 ;  /* 0x0000000009007221 */ /* 0x004fc20000010000 */
[----:B------:R-:W-:Y:S01]  /*7640*/  IADD3 R171, -R202, 0xb, RZ ;  /* 0x0000000bcaab7810 */ /* 0x000fe20007ffe1ff */
[----:B------:R-:W-:-:S05]  /*7650*/  FFMA.FTZ R168, R183, UR37, -R168 ;  /* 0x00000025b7a87c23 */ /* 0x000fca00080108a8 */
[----:B------:R-:W2:Y:S01]  /*7660*/  MUFU.EX2 R155, R155 ;  /* 0x0000009b009b7308 */ /* 0x000ea20000000800 */
[----:B0-----:R-:W-:-:S07]  /*7670*/  FADD.FTZ R170, R154, R3 ;  /* 0x000000039aaa7221 */ /* 0x001fce0000010000 */
[----:B------:R0:W3:Y:S01]  /*7680*/  MUFU.EX2 R12, R157 ;  /* 0x0000009d000c7308 */ /* 0x0000e20000000800 */
[----:B-1----:R-:W-:-:S07]  /*7690*/  FADD.FTZ R3, R11, R0 ;  /* 0x000000000b037221 */ /* 0x002fce0000010000 */
[----:B------:R-:W1:Y:S01]  /*76a0*/  MUFU.EX2 R158, R158 ;  /* 0x0000009e009e7308 */ /* 0x000e620000000800 */
[----:B--2---:R-:W-:-:S01]  /*76b0*/  FADD.FTZ R167, R155, R170 ;  /* 0x000000aa9ba77221 */ /* 0x004fc20000010000 */
[----:B0-----:R-:W-:-:S06]  /*76c0*/  FFMA.FTZ R157, R176, UR37, -R188 ;  /* 0x00000025b09d7c23 */ /* 0x001fcc00080108bc */
[----:B------:R-:W0:Y:S01]  /*76d0*/  MUFU.EX2 R13, R13 ;  /* 0x0000000d000d7308 */ /* 0x000e220000000800 */
[----:B---3--:R-:W-:-:S07]  /*76e0*/  FADD.FTZ R0, R12, R3 ;  /* 0x000000030c007221 */ /* 0x008fce0000010000 */
        /* <DEDUP_REMOVED lines=19> */
[----:B-1----:R-:W-:-:S01]  /*7820*/  FADD.FTZ R3, R21, R0 ;  /* 0x0000000015037221 */ /* 0x002fc20000010000 */
[----:B------:R-:W-:-:S05]  /*7830*/  @!P1 VIADD R0, R173, 0x28440 ;  /* 0x00028440ad009836 */ /* 0x000fca0000000000 */
[----:B------:R-:W-:Y:S01]  /*7840*/  @!P1 PRMT R0, RZ, 0x654, R0 ;  /* 0x00000654ff009816 */ /* 0x000fe20000000000 */
[----:B------:R-:W1:Y:S01]  /*7850*/  MUFU.EX2 R166, R166 ;  /* 0x000000a600a67308 */ /* 0x000e620000000800 */
[----:B0-----:R-:W-:-:S07]  /*7860*/  FADD.FTZ R167, R163, R170 ;  /* 0x000000aaa3a77221 */ /* 0x001fce0000010000 */
[----:B------:R-:W0:Y:S01]  /*7870*/  MUFU.EX2 R153, R153 ;  /* 0x0000009900997308 */ /* 0x000e220000000800 */
[----:B--2---:R-:W-:-:S07]  /*7880*/  FADD.FTZ R170, R152, R3 ;  /* 0x0000000398aa7221 */ /* 0x004fce0000010000 */
[----:B------:R-:W2:Y:S01]  /*7890*/  MUFU.EX2 R174, R174 ;  /* 0x000000ae00ae7308 */ /* 0x000ea20000000800 */
[----:B-1----:R-:W-:-:S07]  /*78a0*/  FADD.FTZ R167, R166, R167 ;  /* 0x000000a7a6a77221 */ /* 0x002fce0000010000 */
[----:B------:R-:W-:Y:S01]  /*78b0*/  MUFU.EX2 R156, R156 ;  /* 0x0000009c009c7308 */ /* 0x000fe20000000800 */
[----:B0-----:R-:W-:-:S07]  /*78c0*/  FADD.FTZ R3, R153, R170 ;  /* 0x000000aa99037221 */ /* 0x001fce0000010000 */
        /* <DEDUP_REMOVED lines=10> */
[----:B0-----:R-:W-:-:S07]  /*7970*/  FADD.FTZ R167, R179, R167 ;  /* 0x000000a7b3a77221 */ /* 0x001fce0000010000 */
[----:B------:R-:W0:Y:S08]  /*7980*/  MUFU.EX2 R164, R164 ;  /* 0x000000a400a47308 */ /* 0x000e300000000800 */
[----:B------:R-:W2:Y:S01]  /*7990*/  MUFU.EX2 R168, R168 ;  /* 0x000000a800a87308 */ /* 0x000ea20000000800 */
[----:B-1----:R-:W-:-:S01]  /*79a0*/  FADD.FTZ R167, R182, R167 ;  /* 0x000000a7b6a77221 */ /* 0x002fc20000010000 */
[----:B------:R-:W-:-:S02]  /*79b0*/  WARPGROUP.DEPBAR.LE gsb0, 0x0 ;  /* 0x00008000000079c5 */ /* 0x000fc40000010000 */
[----:B------:R1:W-:Y:S06]  /*79c0*/  BAR.ARV R171, 0x100 ;  /* 0x000400ab0000751d */ /* 0x0003ec0000002000 */
[----:B------:R3:W-:Y:S02]  /*79d0*/  @!P1 SYNCS.ARRIVE.TRANS64.RED.A1T0 RZ, [R0+URZ], RZ ;  /* 0x000000ff00ff99a7 */ /* 0x0007e4000810043f */
[----:B---3--:R-:W-:-:S04]  /*79e0*/  FADD.FTZ R0, R156, R3 ;  /* 0x000000039c007221 */ /* 0x008fc80000010000 */
[----:B------:R-:W-:-:S04]  /*79f0*/  FADD.FTZ R3, R157, R0 ;  /* 0x000000009d037221 */ /* 0x000fc80000010000 */
[----:B------:R-:W-:-:S04]  /*7a00*/  FADD.FTZ R0, R160, R3 ;  /* 0x00000003a0007221 */ /* 0x000fc80000010000 */
[----:B------:R-:W-:-:S04]  /*7a10*/  FADD.FTZ R3, R161, R0 ;  /* 0x00000000a1037221 */ /* 0x000fc80000010000 */
[----:B0-----:R-:W-:Y:S01]  /*7a20*/  FADD.FTZ R0, R164, R3 ;  /* 0x00000003a4007221 */ /* 0x001fe20000010000 */
[----:B--2---:R-:W-:-:S01]  /*7a30*/  FADD.FTZ R3, R168, R167 ;  /* 0x000000a7a8037221 */ /* 0x004fc20000010000 */
[----:B-1----:R-:W-:Y:S06]  /*7a40*/  @!P0 BRA `(.L_x_1145) ;  /* 0x0000000000048947 */ /* 0x002fec0003800000 */
[----:B------:R-:W-:Y:S01]  /*7a50*/  BPT.TRAP 0x1 ;  /* 0x000000040000795c */ /* 0x000fe20000300000 */
.L_x_1145:
        /* <DEDUP_REMOVED lines=83> */
[-C--:B------:R-:W-:Y:S01]  /*7f90*/  FMUL.FTZ R26, R26, R8.reuse ;  /* 0x000000081a1a7220 */ /* 0x080fe20000410000 */
[----:B------:R-:W-:Y:S01]  /*7fa0*/  F2FP.SATFINITE.E4M3.F32.PACK_AB_MERGE_C R191, R162, R159, R169 ;  /* 0x0000009fa2bf723e */ /* 0x000fe200048070a9 */
[-C--:B------:R-:W-:Y:S01]  /*7fb0*/  FMUL.FTZ R27, R27, R8.reuse ;  /* 0x000000081b1b7220 */ /* 0x080fe20000410000 */
        /* <DEDUP_REMOVED lines=69> */
.L_x_1136:
        /* <DEDUP_REMOVED lines=8> */
[----:B------:R-:W-:-:S05]  /*8490*/  ULDC UR56, c[0x0][0x9e0] ;  /* 0x0002780000387ab9 */ /* 0x000fca0000000800 */
.L_x_1165:
[----:B------:R-:W-:Y:S01]  /*84a0*/  ISETP.NE.AND P3, PT, RZ, UR45, PT ;  /* 0x0000002dff007c0c */ /* 0x000fe2000bf65270 */
[----:B------:R-:W-:-:S04]  /*84b0*/  UISETP.NE.AND UP1, UPT, UR59, 0x1, UPT ;  /* 0x000000013b00788c */ /* 0x000fc8000bf25270 */
[----:B------:R-:W-:-:S04]  /*84c0*/  USEL UR51, URZ, 0x1, UP1 ;  /* 0x000000013f337887 */ /* 0x000fc80008800000 */
[----:B------:R-:W-:-:S04]  /*84d0*/  ULOP3.LUT UR51, UR60, UR51, URZ, 0x3c, !UPT ;  /* 0x000000333c337292 */ /* 0x000fc8000f8e3c3f */
[----:B------:R-:W-:Y:S08]  /*84e0*/  @P3 BRA `(.L_x_1148) ;  /* 0x0000000000383947 */ /* 0x000ff00003800000 */
[----:B------:R-:W-:Y:S05]  /*84f0*/  @!P0 BRA `(.L_x_1149) ;  /* 0x0000000000048947 */ /* 0x000fea0003800000 */
[----:B------:R-:W-:Y:S01]  /*8500*/  BPT.TRAP 0x1 ;  /* 0x000000040000795c */ /* 0x000fe20000300000 */
.L_x_1149:
        /* <DEDUP_REMOVED lines=9> */
.L_x_1150:
[----:B-1----:R-:W-:Y:S05]  /*85a0*/  @P2 BRA `(.L_x_1148) ;  /* 0x0000000000082947 */ /* 0x002fea0003800000 */
[----:B------:R-:W1:Y:S02]  /*85b0*/  SYNCS.PHASECHK.TRANS64.TRYWAIT P2, [UR6+0x28430], R4 ;  /* 0x02843004ff0075a7 */ /* 0x000e640008040146 */
[----:B-1----:R-:W-:Y:S05]  /*85c0*/  @!P2 BRA `(.L_x_1151) ;  /* 0x000000cc0088a947 */ /* 0x002fea0003800000 */
.L_x_1148:
        /* <DEDUP_REMOVED lines=50> */
.L_x_1153:
[----:B------:R-:W-:Y:S01]  /*88f0*/  ULEA UR6, UR59, UR41, 0x3 ;  /* 0x000000293b067291 */ /* 0x000fe2000f8e183f */
[----:B------:R-:W-:-:S05]  /*8900*/  IMAD.U32 R4, RZ, RZ, UR60 ;  /* 0x0000003cff047e24 */ /* 0x000fca000f8e00ff */
[----:B------:R-:W-:-:S04]  /*8910*/  SHF.L.U32 R4, R4, 0x1f, RZ ;  /* 0x0000001f04047819 */ /* 0x000fc800000006ff */
[----:B------:R0:W1:Y:S01]  /*8920*/  SYNCS.PHASECHK.TRANS64.TRYWAIT P2, [UR6+0x28450], R4 ;  /* 0x02845004ff0075a7 */ /* 0x0000620008040146 */
[----:B------:R-:W-:Y:S05]  /*8930*/  @!P0 BRA `(.L_x_1154) ;  /* 0x0000000000048947 */ /* 0x000fea0003800000 */
[----:B------:R-:W-:Y:S01]  /*8940*/  BPT.TRAP 0x1 ;  /* 0x000000040000795c */ /* 0x000fe20000300000 */
.L_x_1154:
[----:B-1----:R-:W-:Y:S05]  /*8950*/  @P2 BRA `(.L_x_1152) ;  /* 0x0000000000082947 */ /* 0x002fea0003800000 */
[----:B------:R-:W1:Y:S02]  /*8960*/  SYNCS.PHASECHK.TRANS64.TRYWAIT P2, [UR6+0x28450], R4 ;  /* 0x02845004ff0075a7 */ /* 0x000e640008040146 */
[----:B-1----:R-:W-:Y:S05]  /*8970*/  @!P2 BRA `(.L_x_1155) ;  /* 0x000000c800b4a947 */ /* 0x002fea0003800000 */
.L_x_1152:
[----:B------:R-:W-:Y:S01]  /*8980*/  UIADD3 UR6, UR41, 0x8000, URZ ;  /* 0x0000800029067890 */ /* 0x000fe2000fffe03f */
[----:B------:R-:W-:Y:S01]  /*8990*/  WARPGROUP.ARRIVE ;  /* 0x00000000000079c5 */ /* 0x000fe20000000000 */
[----:B------:R-:W-:-:S05]  /*89a0*/  UMOV UR7, 0x80000020 ;  /* 0x8000002000077882 */ /* 0x000fca0000000000 */
[----:B------:R-:W2:Y:S01]  /*89b0*/  S2R R10, SR_TID.X ;  /* 0x00000000000a7919 */ /* 0x000ea20000002100 */
[----:B------:R-:W-:Y:S01]  /*89c0*/  USHF.R.U32.HI UR6, URZ, 0x4, UR6 ;  /* 0x000000043f067899 */ /* 0x000fe20008011606 */
[----:B------:R-:W-:Y:S01]  /*89d0*/  PLOP3.LUT P2, PT, PT, PT, UP0, 0x80, 0x0 ;  /* 0x000000000000781c */ /* 0x000fe20003f4f008 */
[----:B-1----:R-:W-:Y:S02]  /*89e0*/  VIADD R5, R17, UR36 ;  /* 0x0000002411057c36 */ /* 0x002fe40008000000 */
[----:B------:R-:W-:Y:S01]  /*89f0*/  ULOP3.LUT UR6, UR6, 0x3fff, URZ, 0xc0, !UPT ;  /* 0x00003fff06067892 */ /* 0x000fe2000f8ec03f */
[----:B0-----:R-:W-:Y:S02]  /*8a00*/  IMAD.U32 R4, RZ, RZ, UR58 ;  /* 0x0000003aff047e24 */ /* 0x001fe4000f8e00ff */
[----:B------:R-:W-:Y:S01]  /*8a10*/  IMAD.SHL.U32 R11, R6, 0x40, RZ ;  /* 0x00000040060b7824 */ /* 0x000fe200078e00ff */
[----:B------:R-:W-:Y:S02]  /*8a20*/  ULOP3.LUT UR6, UR6, 0x10000, URZ, 0xfc, !UPT ;  /* 0x0001000006067892 */ /* 0x000fe4000f8efc3f */
[----:B------:R-:W-:-:S02]  /*8a30*/  @!P1 LEA R4, R4, UR41, 0x3 ;  /* 0x0000002904049c11 */ /* 0x000fc4000f8e18ff */
[----:B------:R-:W-:-:S03]  /*8a40*/  ULEA UR6, UR59, UR6, 0xa ;  /* 0x000000063b067291 */ /* 0x000fc6000f8e503f */
[----:B------:R-:W-:-:S05]  /*8a50*/  @!P1 VIADD R4, R4, 0x28440 ;  /* 0x0002844004049836 */ /* 0x000fca0000000000 */
[----:B------:R-:W-:Y:S01]  /*8a60*/  @!P1 PRMT R4, RZ, 0x654, R4 ;  /* 0x00000654ff049816 */ /* 0x000fe20000000004 */
[----:B------:R-:W-:Y:S01]  /*8a70*/  QGMMA.64x256x32.F32.E4M3.E4M3 R24, R188, gdesc[UR4], R24, gsb0 ;  /* 0x03e00004bc187df3 */ /* 0x000fe20008000818 */
[----:B------:R-:W-:Y:S01]  /*8a80*/  UIADD3 UR6, UR6, 0x2, URZ ;  /* 0x0000000206067890 */ /* 0x000fe2000fffe03f */
[----:B------:R-:W-:Y:S01]  /*8a90*/  UMOV UR7, 0x80000020 ;  /* 0x8000002000077882 */ /* 0x000fe20000000000 */
[----:B--2---:R-:W-:-:S04]  /*8aa0*/  SHF.R.U32.HI R10, RZ, 0x7, R10 ;  /* 0x00000007ff0a7819 */ /* 0x004fc8000001160a */
[----:B------:R-:W-:Y:S01]  /*8ab0*/  IADD3 R12, -R10, 0xb, RZ ;  /* 0x0000000b0a0c7810 */ /* 0x000fe20007ffe1ff */
[----:B------:R-:W-:Y:S02]  /*8ac0*/  WARPGROUP.DEPBAR.LE gsb0, 0x0 ;  /* 0x00008000000079c5 */ /* 0x000fe40000010000 */
[----:B------:R-:W-:-:S15]  /*8ad0*/  WARPGROUP.ARRIVE ;  /* 0x00000000000079c5 */ /* 0x000fde0000000000 */
[----:B------:R-:W-:-:S03]  /*8ae0*/  NOP ;  /* 0x0000000000007918 */ /* 0x000fc60000000000 */
[----:B------:R-:W-:Y:S01]  /*8af0*/  QGMMA.64x256x32.F32.E4M3.E4M3 R24, R184, gdesc[UR4], R24, gsb0 ;  /* 0x03e00004b8187df3 */ /* 0x000fe20008000818 */
[----:B------:R-:W-:Y:S02]  /*8b00*/  @UP0 ULDC UR6, c[0x0][0x44c] ;  /* 0x0001130000060ab9 */ /* 0x000fe40000000800 */
[----:B------:R-:W-:Y:S01]  /*8b10*/  @P2 IMAD.HI.U32 R9, R5, UR6, RZ ;  /* 0x0000000605092c27 */ /* 0x000fe2000f8e00ff */
[----:B------:R-:W-:-:S04]  /*8b20*/  @UP0 ULDC UR6, c[0x0][0x450] ;  /* 0x0001140000060ab9 */ /* 0x000fc80000000800 */
[----:B------:R-:W-:Y:S01]  /*8b30*/  @P2 SHF.R.U32.HI R5, RZ, UR6, R9 ;  /* 0x00000006ff052c19 */ /* 0x000fe20008011609 */
[----:B------:R-:W-:Y:S01]  /*8b40*/  ULOP3.LUT UR6, URZ, UR57, URZ, 0x33, !UPT ;  /* 0x000000393f067292 */ /* 0x000fe2000f8e333f */
[----:B------:R-:W-:-:S03]  /*8b50*/  IADD3 R9, -R11, 0x1, RZ ;  /* 0x000000010b097810 */ /* 0x000fc60007ffe1ff */
[----:B------:R-:W0:Y:S02]  /*8b60*/  SHFL.IDX PT, R10, R5, RZ, 0x1c1f ;  /* 0x001c1fff050a7589 */ /* 0x000e2400000e0000 */
[----:B------:R-:W-:Y:S01]  /*8b70*/  IMAD R9, R2, -0x2, R9 ;  /* 0xfffffffe02097824 */ /* 0x000fe200078e0209 */
[----:B------:R-:W-:Y:S02]  /*8b80*/  WARPGROUP.DEPBAR.LE gsb0, 0x0 ;  /* 0x00008000000079c5 */ /* 0x000fe40000010000 */
[----:B------:R1:W-:Y:S06]  /*8b90*/  BAR.ARV R12, 0x100 ;  /* 0x0004000c0000751d */ /* 0x0003ec0000002000 */
[----:B------:R2:W-:Y:S02]  /*8ba0*/  @!P1 SYNCS.ARRIVE.TRANS64.RED.A1T0 RZ, [R4+URZ], RZ ;  /* 0x000000ff04ff99a7 */ /* 0x0005e4000810043f */
[----:B--2---:R-:W-:-:S05]  /*8bb0*/  IMAD.U32 R4, RZ, RZ, UR46 ;  /* 0x0000002eff047e24 */ /* 0x004fca000f8e00ff */
[----:B------:R-:W-:-:S05]  /*8bc0*/  IADD3 R9, -R4, UR42, R9 ;  /* 0x0000002a04097c10 */ /* 0x000fca000fffe109 */
[C---:B------:R-:W-:Y:S02]  /*8bd0*/  VIADD R14, R9.reuse, UR56 ;  /* 0x00000038090e7c36 */ /* 0x040fe40008000000 */
[----:B------:R-:W-:Y:S02]  /*8be0*/  VIADD R15, R9, UR6 ;  /* 0x00000006090f7c36 */ /* 0x000fe40008000000 */
[--C-:B0-----:R-:W-:Y:S02]  /*8bf0*/  IMAD.IADD R4, R14, 0x1, R10.reuse ;  /* 0x000000010e047824 */ /* 0x101fe400078e020a */
[----:B------:R-:W-:Y:S01]  /*8c00*/  IMAD.IADD R9, R15, 0x1, R10 ;  /* 0x000000010f097824 */ /* 0x000fe200078e020a */
[----:B-1----:R-:W-:Y:S06]  /*8c10*/  @!P6 BRA `(.L_x_1156) ;  /* 0x00000000005ce947 */ /* 0x002fec0003800000 */
        /* <DEDUP_REMOVED lines=13> */
.L_x_1158:
[----:B------:R-:W-:-:S05]  /*8cf0*/  IMAD.U32 R20, RZ, RZ, UR53 ;  /* 0x00000035ff147e24 */ /* 0x000fca000f8e00ff */
[----:B------:R-:W-:-:S13]  /*8d00*/  ISETP.NE.AND P2, PT, R20, 0x1, PT ;  /* 0x000000011400780c */ /* 0x000fda0003f45270 */
[----:B------:R-:W0:Y:S02]  /*8d10*/  @P2 LDC.64 R12, c[0x0][0x9e8] ;  /* 0x00027a00ff0c2b82 */ /* 0x000e240000000a00 */
[----:B0-----:R-:W-:-:S05]  /*8d20*/  @P2 IMAD.HI.U32 R12, R10, R12, RZ ;  /* 0x0000000c0a0c2227 */ /* 0x001fca00078e00ff */
[----:B------:R-:W-:-:S07]  /*8d30*/  @P2 SHF.R.U32.HI R10, RZ, R13, R12 ;  /* 0x0000000dff0a2219 */ /* 0x000fce000001160c */
.L_x_1159:
[----:B------:R-:W-:Y:S05]  /*8d40*/  BSYNC B0 ;  /* 0x0000000000007941 */ /* 0x000fea0003800000 */
.L_x_1157:
[----:B------:R-:W-:-:S04]  /*8d50*/  IMAD R13, R10, R20, -R11 ;  /* 0x000000140a0d7224 */ /* 0x000fc800078e0a0b */
[----:B------:R-:W-:-:S05]  /*8d60*/  IMAD R13, R2, -0x2, R13 ;  /* 0xfffffffe020d7824 */ /* 0x000fca00078e020d */
[----:B------:R-:W-:Y:S02]  /*8d70*/  VIADDMNMX R4, R13, R20, R4, PT ;  /* 0x000000140d047246 */ /* 0x000fe40003800104 */
[----:B------:R-:W-:-:S07]  /*8d80*/  VIMNMX R9, R9, R13, !PT ;  /* 0x0000000d09097248 */ /* 0x000fce0007fe0100 */
.L_x_1156:
[----:B------:R-:W-:Y:S01]  /*8d90*/  ISETP.GT.AND P2, PT, R6, -0x1, PT ;  /* 0xffffffff0600780c */ /* 0x000fe20003f44270 */
[----:B------:R-:W0:Y:S03]  /*8da0*/  SHFL.IDX PT, R5, R5, 0x1, 0x1c1f ;  /* 0x003c1f0005057f89 */ /* 0x000e2600000e0000 */
[C---:B------:R-:W-:Y:S02]  /*8db0*/  ISETP.GT.AND P3, PT, R9.reuse, RZ, P2 ;  /* 0x000000ff0900720c */ /* 0x040fe40001764270 */
[C---:B------:R-:W-:Y:S02]  /*8dc0*/  ISETP.GT.AND P5, PT, R9.reuse, 0x1, P2 ;  /* 0x000000010900780c */ /* 0x040fe400017a4270 */
[----:B------:R-:W-:Y:S02]  /*8dd0*/  ISETP.LT.OR P4, PT, R4, 0x1, P3 ;  /* 0x000000010400780c */ /* 0x000fe40001f81670 */
[----:B------:R-:W-:-:S02]  /*8de0*/  ISETP.GT.AND P3, PT, R9, 0x8, P2 ;  /* 0x000000080900780c */ /* 0x000fc40001764270 */
[----:B------:R-:W-:Y:S02]  /*8df0*/  FSEL R152, R152, -INF , !P4 ;  /* 0xff80000098987808 */ /* 0x000fe40006000000 */
[----:B------:R-:W-:Y:S02]  /*8e00*/  ISETP.GT.AND P4, PT, R9, 0x9, P2 ;  /* 0x000000090900780c */ /* 0x000fe40001784270 */
[C---:B------:R-:W-:Y:S02]  /*8e10*/  ISETP.LT.OR P5, PT, R4.reuse, 0x2, P5 ;  /* 0x000000020400780c */ /* 0x040fe40002fa1670 */
[C---:B------:R-:W-:Y:S02]  /*8e20*/  ISETP.LT.OR P3, PT, R4.reuse, 0x9, P3 ;  /* 0x000000090400780c */ /* 0x040fe40001f61670 */
[----:B------:R-:W-:Y:S02]  /*8e30*/  ISETP.LT.OR P4, PT, R4, 0xa, P4 ;  /* 0x0000000a0400780c */ /* 0x000fe40002781670 */
[----:B------:R-:W-:-:S02]  /*8e40*/  FSEL R153, R153, -INF , !P5 ;  /* 0xff80000099997808 */ /* 0x000fc40006800000 */
[----:B------:R-:W-:Y:S01]  /*8e50*/  FSEL R156, R156, -INF , !P3 ;  /* 0xff8000009c9c7808 */ /* 0x000fe20005800000 */
[----:B0-----:R-:W-:Y:S01]  /*8e60*/  IMAD.IADD R10, R15, 0x1, R5 ;  /* 0x000000010f0a7824 */ /* 0x001fe200078e0205 */
[----:B------:R-:W-:Y:S02]  /*8e70*/  FSEL R157, R157, -INF , !P4 ;  /* 0xff8000009d9d7808 */ /* 0x000fe40006000000 */
[C---:B------:R-:W-:Y:S02]  /*8e80*/  ISETP.GT.AND P5, PT, R9.reuse, 0x10, P2 ;  /* 0x000000100900780c */ /* 0x040fe400017a4270 */
[C---:B------:R-:W-:Y:S02]  /*8e90*/  ISETP.GT.AND P3, PT, R9.reuse, 0x11, P2 ;  /* 0x000000110900780c */ /* 0x040fe40001764270 */
[----:B------:R-:W-:Y:S02]  /*8ea0*/  ISETP.GT.AND P4, PT, R9, 0x18, P2 ;  /* 0x000000180900780c */ /* 0x000fe40001784270 */
[----:B------:R-:W-:-:S02]  /*8eb0*/  ISETP.LT.OR P5, PT, R4, 0x11, P5 ;  /* 0x000000110400780c */ /* 0x000fc40002fa1670 */
[C---:B------:R-:W-:Y:S02]  /*8ec0*/  ISETP.LT.OR P3, PT, R4.reuse, 0x12, P3 ;  /* 0x000000120400780c */ /* 0x040fe40001f61670 */
[----:B------:R-:W-:Y:S02]  /*8ed0*/  ISETP.LT.OR P4, PT, R4, 0x19, P4 ;  /* 0x000000190400780c */ /* 0x000fe40002781670 */
[----:B------:R-:W-:Y:S02]  /*8ee0*/  FSEL R160, R160, -INF , !P5 ;  /* 0xff800000a0a07808 */ /* 0x000fe40006800000 */
[----:B------:R-:W-:Y:S02]  /*8ef0*/  FSEL R161, R161, -INF , !P3 ;  /* 0xff800000a1a17808 */ /* 0x000fe40005800000 */
[----:B------:R-:W-:Y:S02]  /*8f00*/  FSEL R164, R164, -INF , !P4 ;  /* 0xff800000a4a47808 */ /* 0x000fe40006000000 */
[----:B------:R-:W-:-:S02]  /*8f10*/  ISETP.GT.AND P5, PT, R9, 0x19, P2 ;  /* 0x000000190900780c */ /* 0x000fc400017a4270 */
[C---:B------:R-:W-:Y:S02]  /*8f20*/  ISETP.GT.AND P3, PT, R9.reuse, 0x20, P2 ;  /* 0x000000200900780c */ /* 0x040fe40001764270 */
[----:B------:R-:W-:Y:S02]  /*8f30*/  ISETP.GT.AND P4, PT, R9, 0x21, P2 ;  /* 0x000000210900780c */ /* 0x000fe40001784270 */
[C---:B------:R-:W-:Y:S02]  /*8f40*/  ISETP.LT.OR P5, PT, R4.reuse, 0x1a, P5 ;  /* 0x0000001a0400780c */ /* 0x040fe40002fa1670 */
[C---:B------:R-:W-:Y:S02]  /*8f50*/  ISETP.LT.OR P3, PT, R4.reuse, 0x21, P3 ;  /* 0x000000210400780c */ /* 0x040fe40001f61670 */
[----:B------:R-:W-:Y:S02]  /*8f60*/  ISETP.LT.OR P4, PT, R4, 0x22, P4 ;  /* 0x000000220400780c */ /* 0x000fe40002781670 */
[----:B------:R-:W-:-:S02]  /*8f70*/  FSEL R165, R165, -INF , !P5 ;  /* 0xff800000a5a57808 */ /* 0x000fc40006800000 */
[----:B------:R-:W-:Y:S02]  /*8f80*/  FSEL R168, R168, -INF , !P3 ;  /* 0xff800000a8a87808 */ /* 0x000fe40005800000 */
        /* <DEDUP_REMOVED lines=12> */
[----:B------:R-:W-:Y:S01]  /*9050*/  ISETP.GT.AND P4, PT, R9, 0x39, P2 ;  /* 0x000000390900780c */ /* 0x000fe20001784270 */
[----:B------:R-:W-:Y:S01]  /*9060*/  IMAD.IADD R9, R14, 0x1, R5 ;  /* 0x000000010e097824 */ /* 0x000fe200078e0205 */
[C---:B------:R-:W-:Y:S02]  /*9070*/  ISETP.LT.OR P5, PT, R4.reuse, 0x32, P5 ;  /* 0x000000320400780c */ /* 0x040fe40002fa1670 */
[C---:B------:R-:W-:Y:S02]  /*9080*/  ISETP.LT.OR P3, PT, R4.reuse, 0x39, P3 ;  /* 0x000000390400780c */ /* 0x040fe40001f61670 */
[----:B------:R-:W-:Y:S02]  /*9090*/  ISETP.LT.OR P4, PT, R4, 0x3a, P4 ;  /* 0x0000003a0400780c */ /* 0x000fe40002781670 */
[----:B------:R-:W-:-:S02]  /*90a0*/  FSEL R177, R177, -INF , !P5 ;  /* 0xff800000b1b17808 */ /* 0x000fc40006800000 */
[----:B------:R-:W-:Y:S02]  /*90b0*/  FSEL R180, R180, -INF , !P3 ;  /* 0xff800000b4b47808 */ /* 0x000fe40005800000 */
[----:B------:R-:W-:Y:S01]  /*90c0*/  FSEL R181, R181, -INF , !P4 ;  /* 0xff800000b5b57808 */ /* 0x000fe20006000000 */
[----:B------:R-:W-:Y:S06]  /*90d0*/  @!P6 BRA `(.L_x_1160) ;  /* 0x00000000005ce947 */ /* 0x000fec0003800000 */
        /* <DEDUP_REMOVED lines=13> */
.L_x_1162:
[----:B------:R-:W-:-:S05]  /*91b0*/  IMAD.U32 R14, RZ, RZ, UR53 ;  /* 0x00000035ff0e7e24 */ /* 0x000fca000f8e00ff */
[----:B------:R-:W-:-:S13]  /*91c0*/  ISETP.NE.AND P3, PT, R14, 0x1, PT ;  /* 0x000000010e00780c */ /* 0x000fda0003f65270 */
[----:B------:R-:W0:Y:S02]  /*91d0*/  @P3 LDC.64 R4, c[0x0][0x9e8] ;  /* 0x00027a00ff043b82 */ /* 0x000e240000000a00 */
[----:B0-----:R-:W-:-:S05]  /*91e0*/  @P3 IMAD.HI.U32 R4, R12, R4, RZ ;  /* 0x000000040c043227 */ /* 0x001fca00078e00ff */
[----:B------:R-:W-:-:S07]  /*91f0*/  @P3 SHF.R.U32.HI R12, RZ, R5, R4 ;  /* 0x00000005ff0c3219 */ /* 0x000fce0000011604 */
.L_x_1163:
[----:B------:R-:W-:Y:S05]  /*9200*/  BSYNC B0 ;  /* 0x0000000000007941 */ /* 0x000fea0003800000 */
.L_x_1161:
[----:B------:R-:W-:-:S04]  /*9210*/  IMAD R11, R12, R14, -R11 ;  /* 0x0000000e0c0b7224 */ /* 0x000fc800078e0a0b */
[----:B------:R-:W-:-:S05]  /*9220*/  IMAD R11, R2, -0x2, R11 ;  /* 0xfffffffe020b7824 */ /* 0x000fca00078e020b */
[----:B------:R-:W-:Y:S02]  /*9230*/  VIADDMNMX R9, R11, R14, R9, PT ;  /* 0x0000000e0b097246 */ /* 0x000fe40003800109 */
[----:B------:R-:W-:-:S07]  /*9240*/  VIMNMX R10, R10, R11, !PT ;  /* 0x0000000b0a0a7248 */ /* 0x000fce0007fe0100 */
.L_x_1160:
        /* <DEDUP_REMOVED lines=33> */
[C---:B------:R-:W-:Y:S01]  /*9460*/  ISETP.GT.AND P3, PT, R10.reuse, 0x18, P2 ;  /* 0x000000180a00780c */ /* 0x040fe20001764270 */
[----:B------:R-:W0:Y:S01]  /*9470*/  SHFL.BFLY PT, R5, R4, 0x2, 0x1f ;  /* 0x0c401f0004057f89 */ /* 0x000e2200000e0000 */
[C---:B------:R-:W-:Y:S02]  /*9480*/  ISETP.LT.OR P5, PT, R9.reuse, 0x12, P5 ;  /* 0x000000120900780c */ /* 0x040fe40002fa1670 */
[----:B------:R-:W-:Y:S02]  /*9490*/  ISETP.GT.AND P4, PT, R10, 0x19, P2 ;  /* 0x000000190a00780c */ /* 0x000fe40001784270 */
[----:B------:R-:W-:-:S02]  /*94a0*/  ISETP.LT.OR P3, PT, R9, 0x19, P3 ;  /* 0x000000190900780c */ /* 0x000fc40001f61670 */
[----:B------:R-:W-:Y:S02]  /*94b0*/  FSEL R163, R163, -INF , !P5 ;  /* 0xff800000a3a37808 */ /* 0x000fe40006800000 */
[----:B------:R-:W-:Y:S02]  /*94c0*/  ISETP.GT.AND P5, PT, R10, 0x20, P2 ;  /* 0x000000200a00780c */ /* 0x000fe400017a4270 */
[----:B------:R-:W-:Y:S02]  /*94d0*/  FSEL R166, R166, -INF , !P3 ;  /* 0xff800000a6a67808 */ /* 0x000fe40005800000 */
[C---:B------:R-:W-:Y:S02]  /*94e0*/  ISETP.LT.OR P4, PT, R9.reuse, 0x1a, P4 ;  /* 0x0000001a0900780c */ /* 0x040fe40002781670 */
[----:B------:R-:W-:Y:S02]  /*94f0*/  ISETP.GT.AND P3, PT, R10, 0x21, P2 ;  /* 0x000000210a00780c */ /* 0x000fe40001764270 */
[----:B------:R-:W-:-:S02]  /*9500*/  ISETP.LT.OR P5, PT, R9, 0x21, P5 ;  /* 0x000000210900780c */ /* 0x000fc40002fa1670 */
[----:B------:R-:W-:Y:S02]  /*9510*/  FSEL R167, R167, -INF , !P4 ;  /* 0xff800000a7a77808 */ /* 0x000fe40006000000 */
[----:B------:R-:W-:Y:S02]  /*9520*/  ISETP.GT.AND P4, PT, R10, 0x28, P2 ;  /* 0x000000280a00780c */ /* 0x000fe40001784270 */
[C---:B------:R-:W-:Y:S02]  /*9530*/  ISETP.LT.OR P3, PT, R9.reuse, 0x22, P3 ;  /* 0x000000220900780c */ /* 0x040fe40001f61670 */
[----:B0-----:R-:W-:Y:S02]  /*9540*/  FMNMX.FTZ R5, R4, R5, !PT ;  /* 0x0000000504057209 */ /* 0x001fe40007810000 */
[----:B------:R-:W-:Y:S02]  /*9550*/  FSEL R170, R170, -INF , !P5 ;  /* 0xff800000aaaa7808 */ /* 0x000fe40006800000 */
[----:B------:R-:W-:Y:S01]  /*9560*/  ISETP.LT.OR P4, PT, R9, 0x29, P4 ;  /* 0x000000290900780c */ /* 0x000fe20002781670 */
[----:B------:R-:W0:Y:S01]  /*9570*/  SHFL.BFLY PT, R12, R5, 0x1, 0x1f ;  /* 0x0c201f00050c7f89 */ /* 0x000e2200000e0000 */
[----:B------:R-:W-:-:S02]  /*9580*/  FSEL R171, R171, -INF , !P3 ;  /* 0xff800000abab7808 */ /* 0x000fc40005800000 */
[----:B------:R-:W-:Y:S02]  /*9590*/  ISETP.GT.AND P3, PT, R10, 0x29, P2 ;  /* 0x000000290a00780c */ /* 0x000fe40001764270 */
[----:B------:R-:W-:Y:S02]  /*95a0*/  FSEL R174, R174, -INF , !P4 ;  /* 0xff800000aeae7808 */ /* 0x000fe40006000000 */
[----:B------:R-:W-:Y:S02]  /*95b0*/  ISETP.GT.AND P4, PT, R10, 0x30, P2 ;  /* 0x000000300a00780c */ /* 0x000fe40001784270 */
[C---:B------:R-:W-:Y:S02]  /*95c0*/  ISETP.LT.OR P3, PT, R9.reuse, 0x2a, P3 ;  /* 0x0000002a0900780c */ /* 0x040fe40001f61670 */
[----:B------:R-:W-:Y:S02]  /*95d0*/  ISETP.LT.OR P4, PT, R9, 0x31, P4 ;  /* 0x000000310900780c */ /* 0x000fe40002781670 */
[----:B------:R-:W-:-:S02]  /*95e0*/  FSEL R175, R175, -INF , !P3 ;  /* 0xff800000afaf7808 */ /* 0x000fc40005800000 */
[----:B------:R-:W-:Y:S02]  /*95f0*/  ISETP.GT.AND P3, PT, R10, 0x31, P2 ;  /* 0x000000310a00780c */ /* 0x000fe40001764270 */
[----:B------:R-:W-:Y:S02]  /*9600*/  FSEL R178, R178, -INF , !P4 ;  /* 0xff800000b2b27808 */ /* 0x000fe40006000000 */
[C---:B------:R-:W-:Y:S02]  /*9610*/  ISETP.GT.AND P4, PT, R10.reuse, 0x38, P2 ;  /* 0x000000380a00780c */ /* 0x040fe40001784270 */
[----:B------:R-:W-:Y:S02]  /*9620*/  ISETP.LT.OR P3, PT, R9, 0x32, P3 ;  /* 0x000000320900780c */ /* 0x000fe40001f61670 */
[----:B------:R-:W-:Y:S02]  /*9630*/  ISETP.GT.AND P2, PT, R10, 0x39, P2 ;  /* 0x000000390a00780c */ /* 0x000fe40001744270 */
[----:B0-----:R-:W-:-:S02]  /*9640*/  FMNMX.FTZ R4, R5, R12, !PT ;  /* 0x0000000c05047209 */ /* 0x001fc40007810000 */
        /* <DEDUP_REMOVED lines=8> */
[----:B------:R-:W-:Y:S01]  /*96d0*/  FMNMX.FTZ R12, R162, R5, !PT ;  /* 0x00000005a20c7209 */ /* 0x000fe20007810000 */
[----:B------:R-:W-:-:S01]  /*96e0*/  FFMA.FTZ R5, R4, R13, -8 ;  /* 0xc100000004057423 */ /* 0x000fc2000001000d */
[----:B------:R-:W-:Y:S02]  /*96f0*/  FSETP.NEU.FTZ.AND P5, PT, R4, -INF , PT ;  /* 0xff8000000400780b */ /* 0x000fe40003fbd000 */
[----:B------:R-:W-:Y:S02]  /*9700*/  FMNMX.FTZ R13, R163, R12, !PT ;  /* 0x0000000ca30d7209 */ /* 0x000fe40007810000 */
[----:B------:R-:W-:-:S02]  /*9710*/  FSEL R183, R183, -INF , !P2 ;  /* 0xff800000b7b77808 */ /* 0x000fc40005000000 */
[----:B------:R-:W-:Y:S02]  /*9720*/  FMNMX.FTZ R12, R166, R13, !PT ;  /* 0x0000000da60c7209 */ /* 0x000fe40007810000 */
[----:B------:R-:W-:Y:S02]  /*9730*/  FSEL R5, R5, RZ, P5 ;  /* 0x000000ff05057208 */ /* 0x000fe40002800000 */
[----:B------:R-:W-:-:S03]  /*9740*/  FMNMX.FTZ R15, R167, R12, !PT ;  /* 0x0000000ca70f7209 */ /* 0x000fc60007810000 */
[--C-:B------:R-:W-:Y:S01]  /*9750*/  FFMA.FTZ R9, R157, UR37, -R5.reuse ;  /* 0x000000259d097c23 */ /* 0x100fe20008010805 */
[----:B------:R-:W-:Y:S01]  /*9760*/  FMNMX.FTZ R12, R170, R15, !PT ;  /* 0x0000000faa0c7209 */ /* 0x000fe20007810000 */
[--C-:B------:R-:W-:Y:S01]  /*9770*/  FFMA.FTZ R20, R164, UR37, -R5.reuse ;  /* 0x00000025a4147c23 */ /* 0x100fe20008010805 */
[----:B------:R-:W-:-:S01]  /*9780*/  FFMA.FTZ R21, R165, UR37, -R5 ;  /* 0x00000025a5157c23 */ /* 0x000fc20008010805 */
[--C-:B------:R-:W-:Y:S01]  /*9790*/  FFMA.FTZ R153, R153, UR37, -R5.reuse ;  /* 0x0000002599997c23 */ /* 0x100fe20008010805 */
[----:B------:R-:W-:Y:S01]  /*97a0*/  FMNMX.FTZ R15, R171, R12, !PT ;  /* 0x0000000cab0f7209 */ /* 0x000fe20007810000 */
[--C-:B------:R-:W-:Y:S01]  /*97b0*/  FFMA.FTZ R160, R160, UR37, -R5.reuse ;  /* 0x00000025a0a07c23 */ /* 0x100fe20008010805 */
[----:B------:R-:W-:-:S01]  /*97c0*/  FFMA.FTZ R13, R152, UR37, -R5 ;  /* 0x00000025980d7c23 */ /* 0x000fc20008010805 */
[----:B------:R0:W-:Y:S01]  /*97d0*/  MUFU.EX2 R12, R153 ;  /* 0x00000099000c7308 */ /* 0x0001e20000000800 */
[----:B------:R-:W-:Y:S01]  /*97e0*/  FMNMX.FTZ R14, R174, R15, !PT ;  /* 0x0000000fae0e7209 */ /* 0x000fe20007810000 */
[--C-:B------:R-:W-:Y:S01]  /*97f0*/  FFMA.FTZ R10, R156, UR37, -R5.reuse ;  /* 0x000000259c0a7c23 */ /* 0x100fe20008010805 */
[----:B------:R-:W-:-:S01]  /*9800*/  FFMA.FTZ R152, R168, UR37, -R5 ;  /* 0x00000025a8987c23 */ /* 0x000fc20008010805 */
[--C-:B------:R-:W-:Y:S01]  /*9810*/  FFMA.FTZ R156, R176, UR37, -R5.reuse ;  /* 0x00000025b09c7c23 */ /* 0x100fe20008010805 */
[----:B------:R-:W-:Y:S01]  /*9820*/  FMNMX.FTZ R15, R175, R14, !PT ;  /* 0x0000000eaf0f7209 */ /* 0x000fe20007810000 */
[--C-:B------:R-:W-:Y:S01]  /*9830*/  FFMA.FTZ R181, R181, UR37, -R5.reuse ;  /* 0x00000025b5b57c23 */ /* 0x100fe20008010805 */
[----:B------:R-:W-:Y:S01]  /*9840*/  FSEL R168, R4, RZ, P5 ;  /* 0x000000ff04a87208 */ /* 0x000fe20002800000 */
[----:B------:R-:W-:Y:S01]  /*9850*/  MUFU.EX2 R13, R13 ;  /* 0x0000000d000d7308 */ /* 0x000fe20000000800 */
[----:B------:R-:W-:Y:S01]  /*9860*/  FMNMX.FTZ R14, R178, R15, !PT ;  /* 0x0000000fb20e7209 */ /* 0x000fe20007810000 */
[----:B0-----:R-:W-:-:S02]  /*9870*/  FFMA.FTZ R153, R169, UR37, -R5 ;  /* 0x00000025a9997c23 */ /* 0x001fc40008010805 */
[----:B------:R-:W-:-:S01]  /*9880*/  FADD.FTZ R168, -R168, R7 ;  /* 0x00000007a8a87221 */ /* 0x000fc20000010100 */
[----:B------:R-:W-:-:S03]  /*9890*/  FMNMX.FTZ R15, R179, R14, !PT ;  /* 0x0000000eb30f7209 */ /* 0x000fc60007810000 */
[----:B------:R-:W-:Y:S01]  /*98a0*/  MUFU.EX2 R10, R10 ;  /* 0x0000000a000a7308 */ /* 0x000fe20000000800 */
[----:B------:R-:W-:Y:S01]  /*98b0*/  FMNMX.FTZ R14, R182, R15, !PT ;  /* 0x0000000fb60e7209 */ /* 0x000fe20007810000 */
[--C-:B------:R-:W-:Y:S01]  /*98c0*/  FFMA.FTZ R15, R161, UR37, -R5.reuse ;  /* 0x00000025a10f7c23 */ /* 0x100fe20008010805 */
[----:B------:R-:W-:-:S02]  /*98d0*/  FFMA.FTZ R161, R177, UR37, -R5 ;  /* 0x00000025b1a17c23 */ /* 0x000fc40008010805 */
[----:B------:R-:W-:-:S03]  /*98e0*/  FMNMX.FTZ R154, R183, R14, !PT ;  /* 0x0000000eb79a7209 */ /* 0x000fc60007810000 */
[----:B------:R0:W-:Y:S02]  /*98f0*/  MUFU.EX2 R14, R160 ;  /* 0x000000a0000e7308 */ /* 0x0001e40000000800 */
[----:B------:R-:W1:Y:S06]  /*9900*/  SHFL.BFLY PT, R157, R154, 0x2, 0x1f ;  /* 0x0c401f009a9d7f89 */ /* 0x000e6c00000e0000 */
[----:B------:R-:W-:Y:S01]  /*9910*/  MUFU.EX2 R9, R9 ;  /* 0x0000000900097308 */ /* 0x000fe20000000800 */
[----:B0-----:R-:W-:-:S07]  /*9920*/  FFMA.FTZ R160, R180, UR37, -R5 ;  /* 0x00000025b4a07c23 */ /* 0x001fce0008010805 */
[----:B------:R-:W-:Y:S08]  /*9930*/  MUFU.EX2 R15, R15 ;  /* 0x0000000f000f7308 */ /* 0x000ff00000000800 */
[----:B------:R-:W-:Y:S01]  /*9940*/  MUFU.EX2 R20, R20 ;  /* 0x0000001400147308 */ /* 0x000fe20000000800 */
[----:B-1----:R-:W-:Y:S01]  /*9950*/  FMNMX.FTZ R164, R154, R157, !PT ;  /* 0x0000009d9aa47209 */ /* 0x002fe20007810000 */
[--C-:B------:R-:W-:Y:S01]  /*9960*/  FFMA.FTZ R154, R172, UR37, -R5.reuse ;  /* 0x00000025ac9a7c23 */ /* 0x100fe20008010805 */
[----:B------:R-:W-:-:S01]  /*9970*/  FFMA.FTZ R157, R173, UR37, -R5 ;  /* 0x00000025ad9d7c23 */ /* 0x000fc20008010805 */
[----:B------:R-:W-:-:S02]  /*9980*/  IMAD.U32 R172, RZ, RZ, UR37 ;  /* 0x00000025ffac7e24 */ /* 0x000fc4000f8e00ff */
[----:B------:R-:W0:Y:S02]  /*9990*/  SHFL.BFLY PT, R165, R164, 0x1, 0x1f ;  /* 0x0c201f00a4a57f89 */ /* 0x000e2400000e0000 */
[----:B------:R-:W-:Y:S08]  /*99a0*/  MUFU.EX2 R21, R21 ;  /* 0x0000001500157308 */ /* 0x000ff00000000800 */
[----:B------:R-:W-:Y:S08]  /*99b0*/  MUFU.EX2 R152, R152 ;  /* 0x0000009800987308 */ /* 0x000ff00000000800 */
[----:B------:R-:W-:Y:S01]  /*99c0*/  MUFU.EX2 R153, R153 ;  /* 0x0000009900997308 */ /* 0x000fe20000000800 */
[----:B0-----:R-:W-:Y:S01]  /*99d0*/  FMNMX.FTZ R5, R164, R165, !PT ;  /* 0x000000a5a4057209 */ /* 0x001fe20007810000 */
[----:B------:R-:W-:-:S06]  /*99e0*/  FMUL.FTZ R164, R168, UR37 ;  /* 0x00000025a8a47c20 */ /* 0x000fcc0008410000 */
[----:B------:R-:W-:Y:S01]  /*99f0*/  MUFU.EX2 R154, R154 ;  /* 0x0000009a009a7308 */ /* 0x000fe20000000800 */
[C---:B------:R-:W-:Y:S01]  /*9a00*/  FSETP.NEU.FTZ.AND P2, PT, R5.reuse, -INF , PT ;  /* 0xff8000000500780b */ /* 0x040fe20003f5d000 */
[----:B------:R-:W-:-:S05]  /*9a10*/  FFMA.FTZ R172, R5, R172, -8 ;  /* 0xc100000005ac7423 */ /* 0x000fca00000100ac */
[----:B------:R-:W-:Y:S01]  /*9a20*/  FSEL R172, R172, RZ, P2 ;  /* 0x000000ffacac7208 */ /* 0x000fe20001000000 */
[----:B------:R-:W0:Y:S04]  /*9a30*/  MUFU.EX2 R164, R164 ;  /* 0x000000a400a47308 */ /* 0x000e280000000800 */
        /* <DEDUP_REMOVED lines=13> */
[----:B0-----:R-:W-:Y:S01]  /*9b10*/  FFMA.FTZ R169, R164, R0, R13 ;  /* 0x00000000a4a97223 */ /* 0x001fe2000001000d */
[----:B------:R-:W-:-:S01]  /*9b20*/  FFMA.FTZ R174, R174, UR37, -R172 ;  /* 0x00000025aeae7c23 */ /* 0x000fc200080108ac */
[----:B------:R-:W-:Y:S01]  /*9b30*/  FMUL.FTZ R163, R163, UR37 ;  /* 0x00000025a3a37c20 */ /* 0x000fe20008410000 */
[----:B------:R-:W-:Y:S01]  /*9b40*/  MUFU.EX2 R11, R11 ;  /* 0x0000000b000b7308 */ /* 0x000fe20000000800 */
[----:B------:R-:W-:-:S01]  /*9b50*/  FADD.FTZ R169, R12, R169 ;  /* 0x000000a90ca97221 */ /* 0x000fc20000010000 */
[--C-:B------:R-:W-:Y:S01]  /*9b60*/  FFMA.FTZ R175, R175, UR37, -R172.reuse ;  /* 0x00000025afaf7c23 */ /* 0x100fe200080108ac */
[----:B------:R-:W-:-:S01]  /*9b70*/  FFMA.FTZ R178, R178, UR37, -R172 ;  /* 0x00000025b2b27c23 */ /* 0x000fc200080108ac */
[----:B------:R-:W-:Y:S01]  /*9b80*/  FFMA.FTZ R179, R179, UR37, -R172 ;  /* 0x00000025b3b37c23 */ /* 0x000fe200080108ac */
[----:B------:R-:W-:-:S01]  /*9b90*/  FADD.FTZ R170, R10, R169 ;  /* 0x000000a90aaa7221 */ /* 0x000fc20000010000 */
[--C-:B------:R-:W-:Y:S01]  /*9ba0*/  FFMA.FTZ R182, R182, UR37, -R172.reuse ;  /* 0x00000025b6b67c23 */ /* 0x100fe200080108ac */
[----:B------:R-:W-:-:S01]  /*9bb0*/  FFMA.FTZ R172, R183, UR37, -R172 ;  /* 0x00000025b7ac7c23 */ /* 0x000fc200080108ac */
[----:B------:R-:W0:Y:S08]  /*9bc0*/  MUFU.EX2 R163, R163 ;  /* 0x000000a300a37308 */ /* 0x000e300000000800 */
        /* <DEDUP_REMOVED lines=26> */
[----:B0-----:R-:W-:-:S03]  /*9d70*/  FADD.FTZ R170, R165, R170 ;  /* 0x000000aaa5aa7221 */ /* 0x001fc60000010000 */
[----:B------:R-:W-:-:S03]  /*9d80*/  FADD.FTZ R0, R154, R3 ;  /* 0x000000039a007221 */ /* 0x000fc60000010000 */
        /* <DEDUP_REMOVED lines=17> */
[----:B0-----:R-:W-:-:S01]  /*9ea0*/  FADD.FTZ R170, R167, R170 ;  /* 0x000000aaa7aa7221 */ /* 0x001fc20000010000 */
[----:B--2---:R-:W-:-:S03]  /*9eb0*/  FADD.FTZ R0, R7, R0 ;  /* 0x0000000007007221 */ /* 0x004fc60000010000 */
[----:B-1----:R-:W-:Y:S01]  /*9ec0*/  FADD.FTZ R3, R172, R170 ;  /* 0x000000aaac037221 */ /* 0x002fe20000010000 */
[----:B------:R-:W-:Y:S06]  /*9ed0*/  @!P0 BRA `(.L_x_1164) ;  /* 0x0000000000048947 */ /* 0x000fec0003800000 */
[----:B------:R-:W-:Y:S01]  /*9ee0*/  BPT.TRAP 0x1 ;  /* 0x000000040000795c */ /* 0x000fe20000300000 */
.L_x_1164:
        /* <DEDUP_REMOVED lines=156> */
.L_x_1147:
[----:B------:R-:W-:Y:S06]  /*a8b0*/  BAR.ARV 0x8, 0x180 ;  /* 0x0206000000007b1d */ /* 0x000fec0000002000 */
[----:B------:R-:W-:Y:S05]  /*a8c0*/  @!P0 BRA `(.L_x_1166) ;  /* 0x0000000000048947 */ /* 0x000fea0003800000 */
[----:B------:R-:W-:Y:S01]  /*a8d0*/  BPT.TRAP 0x1 ;  /* 0x000000040000795c */ /* 0x000fe20000300000 */
.L_x_1166:
[----:B------:R-:W-:Y:S01]  /*a8e0*/  ULEA UR9, UR53, UR41, 0x3 ;  /* 0x0000002935097291 */ /* 0x000fe2000f8e183f */
[----:B------:R-:W-:-:S05]  /*a8f0*/  IMAD.U32 R6, RZ, RZ, UR51 ;  /* 0x00000033ff067e24 */ /* 0x000fca000f8e00ff */
[----:B------:R-:W-:-:S04]  /*a900*/  SHF.L.U32 R6, R6, 0x1f, RZ ;  /* 0x0000001f06067819 */ /* 0x000fc800000006ff */
[----:B------:R0:W1:Y:S01]  /*a910*/  SYNCS.PHASECHK.TRANS64.TRYWAIT P1, [UR9+0x28450], R6 ;  /* 0x02845006ff0075a7 */ /* 0x0000620008020149 */
[----:B------:R-:W-:Y:S05]  /*a920*/  @!P0 BRA `(.L_x_1167) ;  /* 0x0000000000048947 */ /* 0x000fea0003800000 */
[----:B------:R-:W-:Y:S01]  /*a930*/  BPT.TRAP 0x1 ;  /* 0x000000040000795c */ /* 0x000fe20000300000 */
.L_x_1167:
[----:B-1----:R-:W-:Y:S05]  /*a940*/  @P1 BRA `(.L_x_1168) ;  /* 0x0000000000081947 */ /* 0x002fea0003800000 */
[----:B------:R-:W1:Y:S02]  /*a950*/  SYNCS.PHASECHK.TRANS64.TRYWAIT P1, [UR9+0x28450], R6 ;  /* 0x02845006ff0075a7 */ /* 0x000e640008020149 */
[----:B-1----:R-:W-:Y:S05]  /*a960*/  @!P1 BRA `(.L_x_1169) ;  /* 0x000000a800d09947 */ /* 0x002fea0003800000 */
.L_x_1168:
        /* <DEDUP_REMOVED lines=70> */
.L_x_1170:
        /* <DEDUP_REMOVED lines=31> */
[----:B------:R-:W-:Y:S01]  /*afc0*/  SYNCS.ARRIVE.TRANS64.RED.A1T0 RZ, [UR4], RZ ;  /* 0x000000ffffff79a7 */ /* 0x000fe20008100404 */
        /* <DEDUP_REMOVED lines=106> */
.L_x_1096:
[----:B------:R-:W0:Y:S01]  /*b670*/  S2R R21, SR_CgaCtaId ;  /* 0x0000000000157919 */ /* 0x000e220000008800 */
[----:B------:R-:W-:Y:S01]  /*b680*/  MOV R4, 0x400 ;  /* 0x0000040000047802 */ /* 0x000fe20000000f00 */
[----:B------:R-:W-:Y:S01]  /*b690*/  BSSY B0, `(.L_x_1171) ;  /* 0x000039f000007945 */ /* 0x000fe20003800000 */
[----:B------:R-:W-:Y:S02]  /*b6a0*/  BAR.SYNC.DEFER_BLOCKING 0x5, 0x180 ;  /* 0x0146000000007b1d */ /* 0x000fe40000010000 */
[----:B0-----:R-:W-:-:S05]  /*b6b0*/  LEA R4, R21, R4, 0x18 ;  /* 0x0000000415047211 */ /* 0x001fca00078ec0ff */
[----:B------:R-:W0:Y:S02]  /*b6c0*/  LDS.128 R52, [R4+0x284d0] ;  /* 0x0284d00004347984 */ /* 0x000e240000000c00 */
[----:B0-----:R-:W-:Y:S02]  /*b6d0*/  R2UR UR5, R53 ;  /* 0x00000000350572ca */ /* 0x001fe400000e0000 */
[----:B------:R-:W-:Y:S02]  /*b6e0*/  R2UR UR50, R54 ;  /* 0x00000000363272ca */ /* 0x000fe400000e0000 */
        /* <DEDUP_REMOVED lines=12> */
[----:B------:R-:W-:Y:S01]  /*b7b0*/  F2FP.BF16.F32.PACK_AB R10, R10, R41 ;  /* 0x000000290a0a723e */ /* 0x000fe200000010ff */
[----:B------:R-:W-:Y:S01]  /*b7c0*/  UISETP.NE.U32.AND UP0, UPT, UR6, URZ, UPT ;  /* 0x0000003f0600728c */ /* 0x000fe2000bf05070 */
[----:B------:R-:W-:Y:S02]  /*b7d0*/  F2FP.BF16.F32.PACK_AB R78, R78, R67 ;  /* 0x000000434e4e723e */ /* 0x000fe400000010ff */
[----:B------:R-:W-:Y:S01]  /*b7e0*/  F2FP.BF16.F32.PACK_AB R44, R44, R81 ;  /* 0x000000512c2c723e */ /* 0x000fe200000010ff */
[----:B------:R-:W-:Y:S01]  /*b7f0*/  UISETP.NE.AND.EX UP0, UPT, UR7, URZ, UPT, UP0 ;  /* 0x0000003f0700728c */ /* 0x000fe2000bf05300 */
[----:B------:R-:W-:Y:S02]  /*b800*/  F2FP.BF16.F32.PACK_AB R24, R5, R24 ;  /* 0x000000180518723e */ /* 0x000fe400000010ff */
[----:B------:R-:W-:Y:S01]  /*b810*/  F2FP.BF16.F32.PACK_AB R25, R6, R25 ;  /* 0x000000190619723e */ /* 0x000fe200000010ff */
[----:B------:R-:W-:Y:S01]  /*b820*/  ULDC.64 UR6, c[0x0][0xc00] ;  /* 0x0003000000067ab9 */ /* 0x000fe20000000a00 */
[----:B0-----:R-:W-:Y:S01]  /*b830*/  LOP3.LUT P0, R21, R58, 0x3, RZ, 0xc0, !PT ;  /* 0x000000033a157812 */ /* 0x001fe2000780c0ff */
[----:B------:R-:W-:Y:S01]  /*b840*/  UIMAD.WIDE UR6, UR43, 0x4, UR6 ;  /* 0x000000042b0678a5 */ /* 0x000fe2000f8e0206 */
[----:B------:R-:W-:-:S02]  /*b850*/  F2FP.BF16.F32.PACK_AB R32, R7, R32 ;  /* 0x000000200720723e */ /* 0x000fc400000010ff */
[----:B------:R-:W-:Y:S02]  /*b860*/  ISETP.EQ.OR P0, PT, R21, 0x3, !P0 ;  /* 0x000000031500780c */ /* 0x000fe40004702670 */
[----:B------:R-:W-:Y:S02]  /*b870*/  F2FP.BF16.F32.PACK_AB R120, R85, R120 ;  /* 0x000000785578723e */ /* 0x000fe400000010ff */
[----:B------:R-:W-:Y:S02]  /*b880*/  SEL R81, R9, R10, P0 ;  /* 0x0000000a09517207 */ /* 0x000fe40000000000 */
[----:B------:R-:W-:Y:S02]  /*b890*/  SEL R67, R10, R9, P0 ;  /* 0x000000090a437207 */ /* 0x000fe40000000000 */
[----:B------:R-:W0:Y:S01]  /*b8a0*/  S2R R9, SR_SWINHI ;  /* 0x0000000000097919 */ /* 0x000e220000002f00 */
        /* <DEDUP_REMOVED lines=17> */
[----:B0-----:R-:W-:Y:S02]  /*b9c0*/  MOV R7, R9 ;  /* 0x0000000900077202 */ /* 0x001fe40000000f00 */
[----:B------:R-:W-:Y:S02]  /*b9d0*/  F2FP.BF16.F32.PACK_AB R127, R127, R38 ;  /* 0x000000267f7f723e */ /* 0x000fe400000010ff */
[----:B------:R-:W-:Y:S01]  /*b9e0*/  F2FP.BF16.F32.PACK_AB R33, R8, R33 ;  /* 0x000000210821723e */ /* 0x000fe200000010ff */
        /* <DEDUP_REMOVED lines=13> */
[----:B------:R-:W-:-:S02]  /*bac0*/  IADD3 R10, P2, R52, 0x20, RZ ;  /* 0x00000020340a7810 */ /* 0x000fc40007f5e0ff */
[C---:B------:R-:W-:Y:S02]  /*bad0*/  IADD3 R145, P3, R52.reuse, 0x40, RZ ;  /* 0x0000004034917810 */ /* 0x040fe40007f7e0ff */
[----:B------:R-:W-:Y:S02]  /*bae0*/  IADD3 R147, P4, R52, 0x60, RZ ;  /* 0x0000006034937810 */ /* 0x000fe40007f9e0ff */
[----:B------:R-:W-:Y:S02]  /*baf0*/  F2FP.BF16.F32.PACK_AB R155, R155, R158 ;  /* 0x0000009e9b9b723e */ /* 0x000fe400000010ff */
[----:B------:R-:W-:Y:S01]  /*bb00*/  F2FP.BF16.F32.PACK_AB R156, R153, R156 ;  /* 0x0000009c999c723e */ /* 0x000fe200000010ff */
[----:B------:R-:W-:Y:S01]  /*bb10*/  IMAD.X R55, RZ, RZ, R53, P4 ;  /* 0x000000ffff377224 */ /* 0x000fe200020e0635 */
        /* <DEDUP_REMOVED lines=26> */
[----:B------:R-:W-:Y:S01]  /*bcc0*/  SEL R33, R68, R61, P0 ;  /* 0x0000003d44217207 */ /* 0x000fe20000000000 */
[----:B------:R-:W-:Y:S01]  /*bcd0*/  IMAD.X R61, RZ, RZ, R53, P2 ;  /* 0x000000ffff3d7224 */ /* 0x000fe200010e0635 */
[----:B------:R-:W-:Y:S02]  /*bce0*/  SEL R97, R69, R76, P0 ;  /* 0x0000004c45617207 */ /* 0x000fe40000000000 */
[----:B------:R-:W-:Y:S02]  /*bcf0*/  SEL R34, R76, R69, P0 ;  /* 0x000000454c227207 */ /* 0x000fe40000000000 */
[----:B------:R-:W-:Y:S02]  /*bd00*/  SEL R95, R109, R116, P0 ;  /* 0x000000746d5f7207 */ /* 0x000fe40000000000 */
[----:B------:R-:W-:Y:S02]  /*bd10*/  SEL R39, R116, R109, P0 ;  /* 0x0000006d74277207 */ /* 0x000fe40000000000 */
[----:B------:R-:W-:-:S02]  /*bd20*/  SEL R131, R59, R48, P0 ;  /* 0x000000303b837207 */ /* 0x000fc40000000000 */
[----:B------:R-:W-:Y:S01]  /*bd30*/  SEL R65, R48, R59, P0 ;  /* 0x0000003b30417207 */ /* 0x000fe20000000000 */
[----:B------:R-:W-:Y:S01]  /*bd40*/  IMAD.X R59, RZ, RZ, R53, P3 ;  /* 0x000000ffff3b7224 */ /* 0x000fe200018e0635 */
[----:B------:R-:W-:Y:S02]  /*bd50*/  SEL R135, R142, R143, P0 ;  /* 0x0000008f8e877207 */ /* 0x000fe40000000000 */
[----:B------:R-:W-:Y:S02]  /*bd60*/  SEL R74, R143, R142, P0 ;  /* 0x0000008e8f4a7207 */ /* 0x000fe40000000000 */
[----:B------:R-:W-:Y:S02]  /*bd70*/  F2FP.BF16.F32.PACK_AB R133, R133, R148 ;  /* 0x000000948585723e */ /* 0x000fe400000010ff */
[----:B------:R-:W-:Y:S02]  /*bd80*/  F2FP.BF16.F32.PACK_AB R140, R125, R140 ;  /* 0x0000008c7d8c723e */ /* 0x000fe400000010ff */
[----:B------:R-:W-:-:S02]  /*bd90*/  F2FP.BF16.F32.PACK_AB R117, R117, R132 ;  /* 0x000000847575723e */ /* 0x000fc400000010ff */
[----:B------:R-:W-:Y:S02]  /*bda0*/  F2FP.BF16.F32.PACK_AB R136, R101, R136 ;  /* 0x000000886588723e */ /* 0x000fe400000010ff */
[----:B------:R-:W-:Y:S02]  /*bdb0*/  F2FP.BF16.F32.PACK_AB R137, R108, R137 ;  /* 0x000000896c89723e */ /* 0x000fe400000010ff */
        /* <DEDUP_REMOVED lines=8> */
[----:B------:R-:W-:Y:S02]  /*be40*/  LOP3.LUT R5, R52, 0x380, RZ, 0xc0, !PT ;  /* 0x0000038034057812 */ /* 0x000fe400078ec0ff */
[----:B------:R-:W-:-:S02]  /*be50*/  F2FP.BF16.F32.PACK_AB R51, R102, R51 ;  /* 0x000000336633723e */ /* 0x000fc400000010ff */
[----:B------:R-:W-:Y:S02]  /*be60*/  F2FP.BF16.F32.PACK_AB R50, R103, R50 ;  /* 0x000000326732723e */ /* 0x000fe400000010ff */
[----:B------:R-:W-:Y:S02]  /*be70*/  F2FP.BF16.F32.PACK_AB R47, R110, R47 ;  /* 0x0000002f6e2f723e */ /* 0x000fe400000010ff */
[----:B------:R-:W-:Y:S02]  /*be80*/  F2FP.BF16.F32.PACK_AB R43, R118, R43 ;  /* 0x0000002b762b723e */ /* 0x000fe400000010ff */
[----:B------:R-:W-:Y:S02]  /*be90*/  SEL R91, R37, R44, P0 ;  /* 0x0000002c255b7207 */ /* 0x000fe40000000000 */
[----:B------:R-:W-:Y:S02]  /*bea0*/  SEL R31, R44, R37, P0 ;  /* 0x000000252c1f7207 */ /* 0x000fe40000000000 */
[----:B------:R-:W-:-:S02]  /*beb0*/  IADD3 R24, P5, R52, 0x4000, RZ ;  /* 0x0000400034187810 */ /* 0x000fc40007fbe0ff */
[C---:B------:R-:W-:Y:S02]  /*bec0*/  IADD3 R149, P6, R52.reuse, 0x4020, RZ ;  /* 0x0000402034957810 */ /* 0x040fe40007fde0ff */
[C---:B------:R-:W-:Y:S02]  /*bed0*/  IADD3 R151, P1, R52.reuse, 0x4040, RZ ;  /* 0x0000404034977810 */ /* 0x040fe40007f3e0ff */
[C---:B------:R-:W-:Y:S02]  /*bee0*/  IADD3 R153, P2, R52.reuse, 0x4060, RZ ;  /* 0x0000406034997810 */ /* 0x040fe40007f5e0ff */
[C---:B------:R-:W-:Y:S02]  /*bef0*/  IADD3 R26, P3, R52.reuse, 0x8000, RZ ;  /* 0x00008000341a7810 */ /* 0x040fe40007f7e0ff */
[----:B------:R-:W-:Y:S02]  /*bf00*/  IADD3 R155, P4, R52, 0x8020, RZ ;  /* 0x00008020349b7810 */ /* 0x000fe40007f9e0ff */
[----:B------:R-:W-:-:S02]  /*bf10*/  SEL R107, R128, R129, P0 ;  /* 0x00000081806b7207 */ /* 0x000fc40000000000 */
[----:B------:R-:W-:Y:S01]  /*bf20*/  SEL R37, R129, R128, P0 ;  /* 0x0000008081257207 */ /* 0x000fe20000000000 */
[----:B------:R-:W-:Y:S01]  /*bf30*/  IMAD.X R25, RZ, RZ, R53, P4 ;  /* 0x000000ffff197224 */ /* 0x000fe200020e0635 */
[----:B------:R-:W-:Y:S02]  /*bf40*/  F2FP.BF16.F32.PACK_AB R13, R13, R56 ;  /* 0x000000380d0d723e */ /* 0x000fe400000010ff */
[----:B------:R-:W-:Y:S02]  /*bf50*/  F2FP.BF16.F32.PACK_AB R14, R14, R57 ;  /* 0x000000390e0e723e */ /* 0x000fe400000010ff */
        /* <DEDUP_REMOVED lines=12> */
[----:B------:R-:W-:Y:S02]  /*c020*/  SHF.R.U64 R5, R5, 0x3, RZ ;  /* 0x0000000305057819 */ /* 0x000fe400000012ff */
[----:B------:R-:W-:Y:S01]  /*c030*/  F2FP.BF16.F32.PACK_AB R12, R12, R49 ;  /* 0x000000310c0c723e */ /* 0x000fe200000010ff */
[----:B------:R-:W-:Y:S01]  /*c040*/  IMAD.X R49, RZ, RZ, R53, P6 ;  /* 0x000000ffff317224 */ /* 0x000fe200030e0635 */
[----:B------:R-:W-:-:S02]  /*c050*/  SEL R117, R78, R41, P0 ;  /* 0x000000294e757207 */ /* 0x000fc40000000000 */
[----:B------:R-:W-:Y:S01]  /*c060*/  SEL R62, R41, R78, P0 ;  /* 0x0000004e293e7207 */ /* 0x000fe20000000000 */
[--C-:B------:R-:W-:Y:S01]  /*c070*/  IMAD.X R41, RZ, RZ, R53.reuse, P3 ;  /* 0x000000ffff297224 */ /* 0x100fe200018e0635 */
        /* <DEDUP_REMOVED lines=9> */
[----:B------:R-:W-:Y:S02]  /*c110*/  LOP3.LUT R8, R10, 0x380, RZ, 0xc0, !PT ;  /* 0x000003800a087812 */ /* 0x000fe400078ec0ff */
[C---:B------:R-:W-:Y:S02]  /*c120*/  IADD3 R157, P5, R52.reuse, 0x8040, RZ ;  /* 0x00008040349d7810 */ /* 0x040fe40007fbe0ff */
[C---:B------:R-:W-:Y:S02]  /*c130*/  IADD3 R159, P6, R52.reuse, 0x8060, RZ ;  /* 0x00008060349f7810 */ /* 0x040fe40007fde0ff */
[C---:B------:R-:W-:Y:S01]  /*c140*/  IADD3 R44, P1, R52.reuse, 0xc000, RZ ;  /* 0x0000c000342c7810 */ /* 0x040fe20007f3e0ff */
[--C-:B------:R-:W-:Y:S01]  /*c150*/  IMAD.X R27, RZ, RZ, R53.reuse, P5 ;  /* 0x000000ffff1b7224 */ /* 0x100fe200028e0635 */
[C---:B------:R-:W-:Y:S01]  /*c160*/  IADD3 R161, P2, R52.reuse, 0xc020, RZ ;  /* 0x0000c02034a17810 */ /* 0x040fe20007f5e0ff */
[----:B------:R-:W-:Y:S01]  /*c170*/  IMAD.X R15, RZ, RZ, R53, P6 ;  /* 0x000000ffff0f7224 */ /* 0x000fe200030e0635 */
[----:B------:R-:W-:-:S02]  /*c180*/  IADD3 R163, P3, R52, 0xc040, RZ ;  /* 0x0000c04034a37810 */ /* 0x000fc40007f7e0ff */
[----:B------:R-:W-:Y:S02]  /*c190*/  IADD3 R165, P4, R52, 0xc060, RZ ;  /* 0x0000c06034a57810 */ /* 0x000fe40007f9e0ff */
[----:B------:R-:W-:Y:S02]  /*c1a0*/  F2FP.BF16.F32.PACK_AB R45, R45, R88 ;  /* 0x000000582d2d723e */ /* 0x000fe400000010ff */
[----:B------:R-:W-:Y:S01]  /*c1b0*/  LOP3.LUT R52, R5, R52, RZ, 0x3c, !PT ;  /* 0x0000003405347212 */ /* 0x000fe200078e3cff */
[--C-:B------:R-:W-:Y:S01]  /*c1c0*/  IMAD.X R9, RZ, RZ, R53.reuse, P4 ;  /* 0x000000ffff097224 */ /* 0x100fe200020e0635 */
[----:B------:R-:W-:Y:S02]  /*c1d0*/  SHF.R.U64 R5, R8, 0x3, RZ ;  /* 0x0000000308057819 */ /* 0x000fe400000012ff */
        /* <DEDUP_REMOVED lines=8> */
[----:B--2---:R-:W-:Y:S01]  /*c260*/  SHFL.IDX PT, R115, R115, R20, 0x1c1f ;  /* 0x001c1f1473737589 */ /* 0x004fe200000e0000 */
[----:B------:R-:W-:Y:S01]  /*c270*/  LOP3.LUT R12, R145, 0x380, RZ, 0xc0, !PT ;  /* 0x00000380910c7812 */ /* 0x000fe200078ec0ff */
[----:B------:R-:W-:Y:S01]  /*c280*/  IMAD.X R45, RZ, RZ, R53, P2 ;  /* 0x000000ffff2d7224 */ /* 0x000fe200010e0635 */
[----:B------:R-:W-:Y:S01]  /*c290*/  LOP3.LUT R14, R147, 0x380, RZ, 0xc0, !PT ;  /* 0x00000380930e7812 */ /* 0x000fe200078ec0ff */
[----:B------:R-:W-:Y:S01]  /*c2a0*/  SHFL.IDX PT, R79, R79, R20, 0x1c1f ;  /* 0x001c1f144f4f7589 */ /* 0x000fe200000e0000 */
[----:B------:R-:W-:-:S02]  /*c2b0*/  LOP3.LUT R60, R5, R10, RZ, 0x3c, !PT ;  /* 0x0000000a053c7212 */ /* 0x000fc400078e3cff */
[----:B------:R-:W-:Y:S01]  /*c2c0*/  LOP3.LUT R5, R24, 0x380, RZ, 0xc0, !PT ;  /* 0x0000038018057812 */ /* 0x000fe200078ec0ff */
[----:B------:R-:W-:Y:S01]  /*c2d0*/  SHFL.IDX PT, R77, R77, R20, 0x1c1f ;  /* 0x001c1f144d4d7589 */ /* 0x000fe200000e0000 */
[----:B------:R-:W-:Y:S02]  /*c2e0*/  SHF.R.U64 R8, R12, 0x3, RZ ;  /* 0x000000030c087819 */ /* 0x000fe400000012ff */
[----:B------:R-:W-:Y:S01]  /*c2f0*/  SHF.R.U64 R12, R14, 0x3, RZ ;  /* 0x000000030e0c7819 */ /* 0x000fe200000012ff */
[----:B------:R-:W-:Y:S01]  /*c300*/  SHFL.IDX PT, R111, R111, R20, 0x1c1f ;  /* 0x001c1f146f6f7589 */ /* 0x000fe200000e0000 */
[----:B------:R-:W-:Y:S02]  /*c310*/  SHF.R.U64 R5, R5, 0x3, RZ ;  /* 0x0000000305057819 */ /* 0x000fe400000012ff */
[----:B------:R-:W-:Y:S01]  /*c320*/  LOP3.LUT R54, R12, R147, RZ, 0x3c, !PT ;  /* 0x000000930c367212 */ /* 0x000fe200078e3cff */
[----:B------:R-:W-:Y:S01]  /*c330*/  SHFL.IDX PT, R121, R121, R20, 0x1c1f ;  /* 0x001c1f1479797589 */ /* 0x000fe200000e0000 */
[----:B------:R-:W-:-:S02]  /*c340*/  LOP3.LUT R12, R153, 0x380, RZ, 0xc0, !PT ;  /* 0x00000380990c7812 */ /* 0x000fc400078ec0ff */
[----:B------:R-:W-:Y:S01]  /*c350*/  LOP3.LUT R50, R5, R24, RZ, 0x3c, !PT ;  /* 0x0000001805327212 */ /* 0x000fe200078e3cff */
[----:B------:R-:W-:Y:S01]  /*c360*/  SHFL.IDX PT, R81, R81, R20, 0x1c1f ;  /* 0x001c1f1451517589 */ /* 0x000fe200000e0000 */
[----:B------:R-:W-:Y:S02]  /*c370*/  LOP3.LUT R5, R26, 0x380, RZ, 0xc0, !PT ;  /* 0x000003801a057812 */ /* 0x000fe400078ec0ff */
        /* <DEDUP_REMOVED lines=8> */
[----:B------:R-:W-:Y:S02]  /*c400*/  LOP3.LUT R58, R8, R145, RZ, 0x3c, !PT ;  /* 0x00000091083a7212 */ /* 0x000fe400078e3cff */
[----:B------:R-:W-:Y:S01]  /*c410*/  LOP3.LUT R5, R44, 0x380, RZ, 0xc0, !PT ;  /* 0x000003802c057812 */ /* 0x000fe200078ec0ff */
[----:B------:R-:W-:Y:S01]  /*c420*/  SHFL.IDX PT, R89, R89, R20, 0x1c1f ;  /* 0x001c1f1459597589 */ /* 0x000fe200000e0000 */
[----:B------:R-:W-:Y:S02]  /*c430*/  LOP3.LUT R8, R149, 0x380, RZ, 0xc0, !PT ;  /* 0x0000038095087812 */ /* 0x000fe400078ec0ff */
[----:B------:R-:W-:Y:S01]  /*c440*/  LOP3.LUT R10, R151, 0x380, RZ, 0xc0, !PT ;  /* 0x00000380970a7812 */ /* 0x000fe200078ec0ff */
[----:B------:R-:W-:Y:S01]  /*c450*/  SHFL.IDX PT, R91, R91, R20, 0x1c1f ;  /* 0x001c1f145b5b7589 */ /* 0x000fe200000e0000 */
[----:B------:R-:W-:-:S02]  /*c460*/  SHF.R.U64 R12, R12, 0x3, RZ ;  /* 0x000000030c0c7819 */ /* 0x000fc400000012ff */
[----:B------:R-:W-:Y:S01]  /*c470*/  SHF.R.U64 R5, R5, 0x3, RZ ;  /* 0x0000000305057819 */ /* 0x000fe200000012ff */
[----:B------:R-:W-:Y:S01]  /*c480*/  SHFL.IDX PT, R93, R93, R20, 0x1c1f ;  /* 0x001c1f145d5d7589 */ /* 0x000fe200000e0000 */
[----:B------:R-:W-:Y:S02]  /*c490*/  SHF.R.U64 R8, R8, 0x3, RZ ;  /* 0x0000000308087819 */ /* 0x000fe400000012ff */
[----:B------:R-:W-:Y:S01]  /*c4a0*/  SHF.R.U64 R10, R10, 0x3, RZ ;  /* 0x000000030a0a7819 */ /* 0x000fe200000012ff */
[----:B------:R-:W-:Y:S01]  /*c4b0*/  SHFL.IDX PT, R99, R99, R20, 0x1c1f ;  /* 0x001c1f1463637589 */ /* 0x000fe200000e0000 */
[----:B------:R-:W-:Y:S02]  /*c4c0*/  LOP3.LUT R14, R12, R159, RZ, 0x3c, !PT ;  /* 0x0000009f0c0e7212 */ /* 0x000fe400078e3cff */
[----:B------:R-:W-:Y:S01]  /*c4d0*/  MOV R98, R54 ;  /* 0x0000003600627202 */ /* 0x000fe20000000f00 */
[----:B------:R-:W-:Y:S01]  /*c4e0*/  SHFL.IDX PT, R97, R97, R20, 0x1c1f ;  /* 0x001c1f1461617589 */ /* 0x000fe200000e0000 */
[----:B------:R-:W-:-:S02]  /*c4f0*/  LOP3.LUT R12, R5, R44, RZ, 0x3c, !PT ;  /* 0x0000002c050c7212 */ /* 0x000fc400078e3cff */
[----:B------:R-:W-:Y:S01]  /*c500*/  MOV R55, R40 ;  /* 0x0000002800377202 */ /* 0x000fe20000000f00 */
[----:B------:R-:W-:Y:S01]  /*c510*/  SHFL.IDX PT, R101, R101, R20, 0x1c1f ;  /* 0x001c1f1465657589 */ /* 0x000fe200000e0000 */
[----:B------:R-:W-:Y:S02]  /*c520*/  LOP3.LUT R48, R8, R149, RZ, 0x3c, !PT ;  /* 0x0000009508307212 */ /* 0x000fe400078e3cff */
[----:B------:R-:W-:Y:S01]  /*c530*/  LOP3.LUT R40, R20, 0x2, RZ, 0x3c, !PT ;  /* 0x0000000214287812 */ /* 0x000fe200078e3cff */
[----:B------:R-:W-:Y:S01]  /*c540*/  SHFL.IDX PT, R105, R105, R20, 0x1c1f ;  /* 0x001c1f1469697589 */ /* 0x000fe200000e0000 */
[----:B------:R-:W-:Y:S02]  /*c550*/  LOP3.LUT R46, R10, R151, RZ, 0x3c, !PT ;  /* 0x000000970a2e7212 */ /* 0x000fe400078e3cff */
[----:B------:R-:W-:Y:S01]  /*c560*/  LOP3.LUT R8, R155, 0x380, RZ, 0xc0, !PT ;  /* 0x000003809b087812 */ /* 0x000fe200078ec0ff */
[----:B------:R-:W-:Y:S01]  /*c570*/  SHFL.IDX PT, R70, R70, R40, 0x1c1f ;  /* 0x001c1f2846467589 */ /* 0x000fe200000e0000 */
[----:B------:R-:W-:-:S02]  /*c580*/  LOP3.LUT R10, R157, 0x380, RZ, 0xc0, !PT ;  /* 0x000003809d0a7812 */ /* 0x000fc400078ec0ff */
[----:B------:R-:W-:Y:S01]  /*c590*/  MOV R5, R12 ;  /* 0x0000000c00057202 */ /* 0x000fe20000000f00 */
[----:B------:R-:W-:Y:S01]  /*c5a0*/  SHFL.IDX PT, R72, R72, R40, 0x1c1f ;  /* 0x001c1f2848487589 */ /* 0x000fe200000e0000 */
[----:B------:R-:W-:Y:S02]  /*c5b0*/  SHF.R.U64 R8, R8, 0x3, RZ ;  /* 0x0000000308087819 */ /* 0x000fe400000012ff */
[----:B------:R-:W-:Y:S01]  /*c5c0*/  SHF.R.U64 R10, R10, 0x3, RZ ;  /* 0x000000030a0a7819 */ /* 0x000fe200000012ff */
[----:B------:R-:W0:Y:S01]  /*c5d0*/  SHFL.IDX PT, R12, R119, R40, 0x1c1f ;  /* 0x001c1f28770c7589 */ /* 0x000e2200000e0000 */
[----:B------:R-:W-:Y:S02]  /*c5e0*/  LOP3.LUT R24, R8, R155, RZ, 0x3c, !PT ;  /* 0x0000009b08187212 */ /* 0x000fe400078e3cff */
[----:B------:R-:W-:Y:S01]  /*c5f0*/  LOP3.LUT R26, R10, R157, RZ, 0x3c, !PT ;  /* 0x0000009d0a1a7212 */ /* 0x000fe200078e3cff */
[----:B------:R-:W1:Y:S01]  /*c600*/  SHFL.IDX PT, R76, R76, R40, 0x1c1f ;  /* 0x001c1f284c4c7589 */ /* 0x000e6200000e0000 */
[----:B------:R-:W-:-:S02]  /*c610*/  MOV R104, R52 ;  /* 0x0000003400687202 */ /* 0x000fc40000000f00 */
[----:B------:R-:W-:Y:S01]  /*c620*/  MOV R96, R50 ;  /* 0x0000003200607202 */ /* 0x000fe20000000f00 */
[----:B------:R-:W-:Y:S01]  /*c630*/  SHFL.IDX PT, R107, R107, R20, 0x1c1f ;  /* 0x001c1f146b6b7589 */ /* 0x000fe200000e0000 */
[----:B------:R-:W-:Y:S02]  /*c640*/  MOV R53, R24 ;  /* 0x0000001800357202 */ /* 0x000fe40000000f00 */
[----:B------:R-:W-:Y:S01]  /*c650*/  LOP3.LUT R8, R161, 0x380, RZ, 0xc0, !PT ;  /* 0x00000380a1087812 */ /* 0x000fe200078ec0ff */
[----:B------:R-:W2:Y:S01]  /*c660*/  SHFL.IDX PT, R24, R123, R40, 0x1c1f ;  /* 0x001c1f287b187589 */ /* 0x000ea200000e0000 */
[----:B------:R-:W-:Y:S02]  /*c670*/  MOV R51, R26 ;  /* 0x0000001a00337202 */ /* 0x000fe40000000f00 */
[----:B------:R-:W-:Y:S01]  /*c680*/  LOP3.LUT R10, R163, 0x380, RZ, 0xc0, !PT ;  /* 0x00000380a30a7812 */ /* 0x000fe200078ec0ff */
[----:B------:R-:W3:Y:S01]  /*c690*/  SHFL.IDX PT, R26, R67, R40, 0x1c1f ;  /* 0x001c1f28431a7589 */ /* 0x000ee200000e0000 */
[----:B------:R-:W-:-:S02]  /*c6a0*/  LOP3.LUT R78, R165, 0x380, RZ, 0xc0, !PT ;  /* 0x00000380a54e7812 */ /* 0x000fc400078ec0ff */
[----:B------:R-:W-:Y:S01]  /*c6b0*/  MOV R100, R58 ;  /* 0x0000003a00647202 */ /* 0x000fe20000000f00 */
[----:B------:R-:W-:Y:S01]  /*c6c0*/  SHFL.IDX PT, R103, R103, R20, 0x1c1f ;  /* 0x001c1f1467677589 */ /* 0x000fe200000e0000 */
[----:B------:R-:W-:Y:S02]  /*c6d0*/  MOV R102, R60 ;  /* 0x0000003c00667202 */ /* 0x000fe40000000f00 */
[----:B------:R-:W-:Y:S01]  /*c6e0*/  MOV R59, R42 ;  /* 0x0000002a003b7202 */ /* 0x000fe20000000f00 */
[----:B------:R-:W-:Y:S01]  /*c6f0*/  SHFL.IDX PT, R95, R95, R20, 0x1c1f ;  /* 0x001c1f145f5f7589 */ /* 0x000fe200000e0000 */
[----:B------:R-:W-:Y:S02]  /*c700*/  SHF.R.U64 R8, R8, 0x3, RZ ;  /* 0x0000000308087819 */ /* 0x000fe400000012ff */
[----:B------:R-:W-:Y:S01]  /*c710*/  MOV R61, R46 ;  /* 0x0000002e003d7202 */ /* 0x000fe20000000f00 */
[----:B------:R-:W-:Y:S01]  /*c720*/  SHFL.IDX PT, R109, R109, R20, 0x1c1f ;  /* 0x001c1f146d6d7589 */ /* 0x000fe200000e0000 */
[----:B------:R-:W-:-:S02]  /*c730*/  SHF.R.U64 R10, R10, 0x3, RZ ;  /* 0x000000030a0a7819 */ /* 0x000fc400000012ff */
[----:B------:R-:W-:Y:S01]  /*c740*/  SHF.R.U64 R78, R78, 0x3, RZ ;  /* 0x000000034e4e7819 */ /* 0x000fe200000012ff */
[----:B------:R-:W-:Y:S01]  /*c750*/  SHFL.IDX PT, R113, R113, R20, 0x1c1f ;  /* 0x001c1f1471717589 */ /* 0x000fe200000e0000 */
[----:B------:R-:W-:Y:S02]  /*c760*/  MOV R94, R48 ;  /* 0x00000030005e7202 */ /* 0x000fe40000000f00 */
[----:B------:R-:W-:Y:S01]  /*c770*/  LOP3.LUT R44, R8, R161, RZ, 0x3c, !PT ;  /* 0x000000a1082c7212 */ /* 0x000fe200078e3cff */
[----:B------:R-:W-:Y:S01]  /*c780*/  SHFL.IDX PT, R125, R125, R20, 0x1c1f ;  /* 0x001c1f147d7d7589 */ /* 0x000fe200000e0000 */
[----:B------:R-:W-:Y:S02]  /*c790*/  LOP3.LUT R10, R10, R163, RZ, 0x3c, !PT ;  /* 0x000000a30a0a7212 */ /* 0x000fe400078e3cff */
[----:B------:R-:W-:Y:S01]  /*c7a0*/  LOP3.LUT R8, R78, R165, RZ, 0x3c, !PT ;  /* 0x000000a54e087212 */ /* 0x000fe200078e3cff */
[----:B------:R-:W-:Y:S01]  /*c7b0*/  SHFL.IDX PT, R117, R117, R20, 0x1c1f ;  /* 0x001c1f1475757589 */ /* 0x000fe200000e0000 */
[----:B------:R-:W-:-:S02]  /*c7c0*/  MOV R44, R44 ;  /* 0x0000002c002c7202 */ /* 0x000fc40000000f00 */
[----:B------:R-:W-:Y:S01]  /*c7d0*/  MOV R45, R10 ;  /* 0x0000000a002d7202 */ /* 0x000fe20000000f00 */
[----:B------:R-:W-:Y:S01]  /*c7e0*/  SHFL.IDX PT, R129, R129, R20, 0x1c1f ;  /* 0x001c1f1481817589 */ /* 0x000fe200000e0000 */
[----:B------:R-:W-:Y:S02]  /*c7f0*/  MOV R47, R8 ;  /* 0x00000008002f7202 */ /* 0x000fe40000000f00 */
[----:B------:R-:W-:Y:S01]  /*c800*/  MOV R49, R14 ;  /* 0x0000000e00317202 */ /* 0x000fe20000000f00 */
[----:B------:R-:W-:Y:S01]  /*c810*/  SHFL.IDX PT, R131, R131, R20, 0x1c1f ;  /* 0x001c1f1483837589 */ /* 0x000fe200000e0000 */
[----:B0-----:R-:W-:Y:S02]  /*c820*/  SEL R9, R115, R12, P0 ;  /* 0x0000000c73097207 */ /* 0x001fe40000000000 */
        /* <DEDUP_REMOVED lines=8> */
[----:B-1----:R-:W-:Y:S02]  /*c8b0*/  SEL R25, R111, R76, P0 ;  /* 0x0000004c6f197207 */ /* 0x002fe40000000000 */
[----:B------:R-:W-:Y:S01]  /*c8c0*/  SEL R27, R76, R111, P0 ;  /* 0x0000006f4c1b7207 */ /* 0x000fe20000000000 */
[----:B------:R-:W-:Y:S01]  /*c8d0*/  SHFL.IDX PT, R141, R141, R20, 0x1c1f ;  /* 0x001c1f148d8d7589 */ /* 0x000fe200000e0000 */
[----:B--2---:R-:W-:-:S02]  /*c8e0*/  SEL R13, R121, R24, P0 ;  /* 0x00000018790d7207 */ /* 0x004fc40000000000 */
[----:B------:R-:W-:Y:S01]  /*c8f0*/  SEL R15, R24, R121, P0 ;  /* 0x00000079180f7207 */ /* 0x000fe20000000000 */
[----:B------:R-:W-:Y:S01]  /*c900*/  SHFL.IDX PT, R127, R127, R20, 0x1c1f ;  /* 0x001c1f147f7f7589 */ /* 0x000fe200000e0000 */
[----:B---3--:R-:W-:Y:S02]  /*c910*/  SEL R24, R81, R26, P0 ;  /* 0x0000001a51187207 */ /* 0x008fe40000000000 */
[----:B------:R-:W-:Y:S01]  /*c920*/  SEL R26, R26, R81, P0 ;  /* 0x000000511a1a7207 */ /* 0x000fe20000000000 */
[----:B------:R-:W-:Y:S01]  /*c930*/  SHFL.IDX PT, R135, R135, R20, 0x1c1f ;  /* 0x001c1f1487877589 */ /* 0x000fe200000e0000 */
[----:B------:R-:W-:-:S03]  /*c940*/  PLOP3.LUT P2, PT, PT, PT, UP0, 0x80, 0x0 ;  /* 0x000000000000781c */ /* 0x000fc60003f4f008 */
[----:B------:R-:W-:Y:S04]  /*c950*/  SHFL.IDX PT, R143, R143, R20, 0x1c1f ;  /* 0x001c1f148f8f7589 */ /* 0x000fe800000e0000 */
[----:B------:R-:W0:Y:S04]  /*c960*/  SHFL.IDX PT, R20, R21, R40, 0x1c1f ;  /* 0x001c1f2815147589 */ /* 0x000e2800000e0000 */
[----:B------:R-:W1:Y:S04]  /*c970*/  SHFL.IDX PT, R64, R64, R40, 0x1c1f ;  /* 0x001c1f2840407589 */ /* 0x000e6800000e0000 */
[----:B------:R0:W2:Y:S04]  /*c980*/  SHFL.IDX PT, R42, R28, R40, 0x1c1f ;  /* 0x001c1f281c2a7589 */ /* 0x0000a800000e0000 */
[----:B------:R-:W3:Y:S01]  /*c990*/  SHFL.IDX PT, R80, R57, R40, 0x1c1f ;  /* 0x001c1f2839507589 */ /* 0x000ee200000e0000 */
[----:B------:R-:W-:Y:S06]  /*c9a0*/  BAR.SYNC.DEFER_BLOCKING 0x1, 0x100 ;  /* 0x0044000000007b1d */ /* 0x000fec0000010000 */
[----:B------:R1:W-:Y:S01]  /*c9b0*/  SHFL.IDX PT, R46, R29, R40, 0x1c1f ;  /* 0x001c1f281d2e7589 */ /* 0x0003e200000e0000 */
[----:B0-----:R-:W-:-:S03]  /*c9c0*/  SEL R28, R83, R20, P0 ;  /* 0x00000014531c7207 */ /* 0x001fc60000000000 */
[----:B------:R-:W-:Y:S04]  /*c9d0*/  SHFL.IDX PT, R56, R56, R40, 0x1c1f ;  /* 0x001c1f2838387589 */ /* 0x000fe800000e0000 */
[----:B------:R0:W-:Y:S01]  /*c9e0*/  SHFL.IDX PT, R48, R30, R40, 0x1c1f ;  /* 0x001c1f281e307589 */ /* 0x0001e200000e0000 */
[----:B-1----:R-:W-:-:S03]  /*c9f0*/  SEL R29, R109, R64, P0 ;  /* 0x000000406d1d7207 */ /* 0x002fc60000000000 */
[----:B------:R-:W-:Y:S04]  /*ca00*/  SHFL.IDX PT, R62, R62, R40, 0x1c1f ;  /* 0x001c1f283e3e7589 */ /* 0x000fe800000e0000 */
[----:B------:R1:W-:Y:S01]  /*ca10*/  SHFL.IDX PT, R50, R31, R40, 0x1c1f ;  /* 0x001c1f281f327589 */ /* 0x0003e200000e0000 */
[----:B0-----:R-:W-:-:S03]  /*ca20*/  SEL R30, R20, R83, P0 ;  /* 0x00000053141e7207 */ /* 0x001fc60000000000 */
[----:B------:R-:W-:Y:S04]  /*ca30*/  SHFL.IDX PT, R82, R63, R40, 0x1c1f ;  /* 0x001c1f283f527589 */ /* 0x000fe800000e0000 */
[----:B------:R2:W-:Y:S01]  /*ca40*/  SHFL.IDX PT, R52, R32, R40, 0x1c1f ;  /* 0x001c1f2820347589 */ /* 0x0005e200000e0000 */
[----:B-1----:R-:W-:-:S03]  /*ca50*/  SEL R31, R64, R109, P0 ;  /* 0x0000006d401f7207 */ /* 0x002fc60000000000 */
[----:B------:R-:W-:Y:S04]  /*ca60*/  SHFL.IDX PT, R84, R65, R40, 0x1c1f ;  /* 0x001c1f2841547589 */ /* 0x000fe800000e0000 */
[----:B------:R3:W0:Y:S01]  /*ca70*/  SHFL.IDX PT, R54, R33, R40, 0x1c1f ;  /* 0x001c1f2821367589 */ /* 0x00062200000e0000 */
[----:B--2---:R-:W-:-:S03]  /*ca80*/  SEL R32, R85, R42, P0 ;  /* 0x0000002a55207207 */ /* 0x004fc60000000000 */
[----:B------:R-:W1:Y:S04]  /*ca90*/  SHFL.IDX PT, R66, R66, R40, 0x1c1f ;  /* 0x001c1f2842427589 */ /* 0x000e6800000e0000 */
[----:B------:R2:W-:Y:S01]  /*caa0*/  SHFL.IDX PT, R58, R34, R40, 0x1c1f ;  /* 0x001c1f28223a7589 */ /* 0x0005e200000e0000 */
[----:B---3--:R-:W-:-:S03]  /*cab0*/  SEL R33, R113, R80, P0 ;  /* 0x0000005071217207 */ /* 0x008fc60000000000 */
[----:B------:R-:W-:Y:S04]  /*cac0*/  SHFL.IDX PT, R68, R68, R40, 0x1c1f ;  /* 0x001c1f2844447589 */ /* 0x000fe800000e0000 */
[----:B------:R3:W-:Y:S01]  /*cad0*/  SHFL.IDX PT, R60, R35, R40, 0x1c1f ;  /* 0x001c1f28233c7589 */ /* 0x0007e200000e0000 */
[----:B--2---:R-:W-:-:S03]  /*cae0*/  SEL R34, R42, R85, P0 ;  /* 0x000000552a227207 */ /* 0x004fc60000000000 */
[----:B------:R-:W-:Y:S04]  /*caf0*/  SHFL.IDX PT, R86, R69, R40, 0x1c1f ;  /* 0x001c1f2845567589 */ /* 0x000fe800000e0000 */
[----:B------:R2:W-:Y:S01]  /*cb00*/  SHFL.IDX PT, R70, R36, R40, 0x1c1f ;  /* 0x001c1f2824467589 */ /* 0x0005e200000e0000 */
[----:B0-----:R-:W-:Y:S02]  /*cb10*/  SEL R42, R54, R99, P0 ;  /* 0x00000063362a7207 */ /* 0x001fe40000000000 */
[----:B---3--:R-:W-:Y:S01]  /*cb20*/  SEL R35, R80, R113, P0 ;  /* 0x0000007150237207 */ /* 0x008fe20000000000 */
[----:B------:R-:W0:Y:S01]  /*cb30*/  SHFL.IDX PT, R88, R71, R40, 0x1c1f ;  /* 0x001c1f2847587589 */ /* 0x000e2200000e0000 */
[----:B-1----:R-:W-:Y:S01]  /*cb40*/  SEL R41, R133, R66, P0 ;  /* 0x0000004285297207 */ /* 0x002fe20000000000 */
[----:B------:R-:W-:Y:S01]  /*cb50*/  ULDC UR8, c[0x0][0xa88] ;  /* 0x0002a20000087ab9 */ /* 0x000fe20000000800 */
[----:B------:R-:W-:Y:S01]  /*cb60*/  SEL R43, R66, R133, P0 ;  /* 0x00000085422b7207 */ /* 0x000fe20000000000 */
[----:B------:R1:W-:Y:S01]  /*cb70*/  SHFL.IDX PT, R72, R37, R40, 0x1c1f ;  /* 0x001c1f2825487589 */ /* 0x0003e200000e0000 */
[----:B------:R-:W3:Y:S01]  /*cb80*/  LDC R80, c[0x0][0xbe8] ;  /* 0x0002fa00ff507b82 */ /* 0x000ee20000000800 */
[----:B--2---:R-:W-:-:S02]  /*cb90*/  SEL R36, R93, R52, P0 ;  /* 0x000000345d247207 */ /* 0x004fc40000000000 */
[----:B------:R2:W-:Y:S04]  /*cba0*/  SHFL.IDX PT, R76, R38, R40, 0x1c1f ;  /* 0x001c1f28264c7589 */ /* 0x0005e800000e0000 */
[----:B------:R-:W-:Y:S01]  /*cbb0*/  SHFL.IDX PT, R90, R73, R40, 0x1c1f ;  /* 0x001c1f28495a7589 */ /* 0x000fe200000e0000 */
[----:B-1----:R-:W-:-:S03]  /*cbc0*/  SEL R37, R131, R84, P0 ;  /* 0x0000005483257207 */ /* 0x002fc60000000000 */
[----:B------:R1:W-:Y:S01]  /*cbd0*/  SHFL.IDX PT, R78, R39, R40, 0x1c1f ;  /* 0x001c1f28274e7589 */ /* 0x0003e200000e0000 */
[----:B--2---:R-:W-:-:S03]  /*cbe0*/  SEL R38, R52, R93, P0 ;  /* 0x0000005d34267207 */ /* 0x004fc60000000000 */
[----:B------:R-:W-:Y:S04]  /*cbf0*/  SHFL.IDX PT, R74, R74, R40, 0x1c1f ;  /* 0x001c1f284a4a7589 */ /* 0x000fe800000e0000 */
[----:B------:R2:W4:Y:S01]  /*cc00*/  SHFL.IDX PT, R92, R75, R40, 0x1c1f ;  /* 0x001c1f284b5c7589 */ /* 0x00052200000e0000 */
[----:B0-----:R-:W-:Y:S02]  /*cc10*/  SEL R69, R141, R88, P0 ;  /* 0x000000588d457207 */ /* 0x001fe40000000000 */
[----:B-1----:R-:W-:Y:S01]  /*cc20*/  SEL R39, R84, R131, P0 ;  /* 0x0000008354277207 */ /* 0x002fe20000000000 */
[----:B------:R0:W-:Y:S01]  /*cc30*/  STSM.16.M88.4 [R104], R8 ;  /* 0x0000000868007844 */ /* 0x0001e20000000200 */
[----:B------:R-:W-:-:S03]  /*cc40*/  SEL R71, R88, R141, P0 ;  /* 0x0000008d58477207 */ /* 0x000fc60000000000 */
[----:B------:R1:W-:Y:S01]  /*cc50*/  STSM.16.M88.4 [R102], R12 ;  /* 0x0000000c66007844 */ /* 0x0003e20000000200 */
[----:B--2---:R-:W-:-:S03]  /*cc60*/  SEL R40, R99, R54, P0 ;  /* 0x0000003663287207 */ /* 0x004fc60000000000 */
[----:B------:R2:W-:Y:S04]  /*cc70*/  STSM.16.M88.4 [R100], R24 ;  /* 0x0000001864007844 */ /* 0x0005e80000000200 */
[----:B------:R-:W-:Y:S01]  /*cc80*/  STSM.16.M88.4 [R98], R28 ;  /* 0x0000001c62007844 */ /* 0x000fe20000000200 */
[----:B0-----:R-:W-:-:S03]  /*cc90*/  SEL R8, R87, R46, P0 ;  /* 0x0000002e57087207 */ /* 0x001fc60000000000 */
[----:B------:R-:W-:Y:S01]  /*cca0*/  STSM.16.M88.4 [R96], R32 ;  /* 0x0000002060007844 */ /* 0x000fe20000000200 */
[----:B------:R-:W-:Y:S02]  /*ccb0*/  SEL R10, R46, R87, P0 ;  /* 0x000000572e0a7207 */ /* 0x000fe40000000000 */
[----:B------:R-:W-:Y:S02]  /*ccc0*/  SEL R9, R125, R56, P0 ;  /* 0x000000387d097207 */ /* 0x000fe40000000000 */
[----:B------:R-:W-:Y:S02]  /*ccd0*/  SEL R11, R56, R125, P0 ;  /* 0x0000007d380b7207 */ /* 0x000fe40000000000 */
[----:B-1----:R-:W-:Y:S02]  /*cce0*/  SEL R12, R89, R48, P0 ;  /* 0x00000030590c7207 */ /* 0x002fe40000000000 */
[----:B------:R-:W-:Y:S01]  /*ccf0*/  SEL R14, R48, R89, P0 ;  /* 0x00000059300e7207 */ /* 0x000fe20000000000 */
[----:B------:R0:W-:Y:S01]  /*cd00*/  STSM.16.M88.4 [R94], R8 ;  /* 0x000000085e007844 */ /* 0x0001e20000000200 */
[----:B------:R-:W-:-:S02]  /*cd10*/  SEL R13, R117, R62, P0 ;  /* 0x0000003e750d7207 */ /* 0x000fc40000000000 */
[----:B------:R-:W-:Y:S02]  /*cd20*/  SEL R15, R62, R117, P0 ;  /* 0x000000753e0f7207 */ /* 0x000fe40000000000 */
[----:B--2---:R-:W-:Y:S02]  /*cd30*/  SEL R24, R91, R50, P0 ;  /* 0x000000325b187207 */ /* 0x004fe40000000000 */
[----:B------:R-:W-:Y:S01]  /*cd40*/  SEL R26, R50, R91, P0 ;  /* 0x0000005b321a7207 */ /* 0x000fe20000000000 */
[----:B------:R1:W-:Y:S01]  /*cd50*/  STSM.16.M88.4 [R61], R12 ;  /* 0x0000000c3d007844 */ /* 0x0003e20000000200 */
[----:B------:R-:W-:Y:S02]  /*cd60*/  SEL R25, R129, R82, P0 ;  /* 0x0000005281197207 */ /* 0x000fe40000000000 */
[----:B------:R-:W-:Y:S02]  /*cd70*/  SEL R27, R82, R129, P0 ;  /* 0x00000081521b7207 */ /* 0x000fe40000000000 */
[----:B----4-:R-:W-:-:S02]  /*cd80*/  SEL R77, R143, R92, P0 ;  /* 0x0000005c8f4d7207 */ /* 0x010fc40000000000 */
[----:B------:R-:W-:Y:S01]  /*cd90*/  SEL R79, R92, R143, P0 ;  /* 0x0000008f5c4f7207 */ /* 0x000fe20000000000 */
[----:B------:R2:W-:Y:S01]  /*cda0*/  STSM.16.M88.4 [R59], R24 ;  /* 0x000000183b007844 */ /* 0x0005e20000000200 */
[----:B0-----:R-:W-:Y:S02]  /*cdb0*/  SEL R8, R97, R58, P0 ;  /* 0x0000003a61087207 */ /* 0x001fe40000000000 */
[----:B------:R-:W-:Y:S01]  /*cdc0*/  SEL R10, R58, R97, P0 ;  /* 0x000000613a0a7207 */ /* 0x000fe20000000000 */
[----:B------:R-:W-:Y:S01]  /*cdd0*/  STSM.16.M88.4 [R55], R36 ;  /* 0x0000002437007844 */ /* 0x000fe20000000200 */
[----:B------:R-:W-:Y:S02]  /*cde0*/  SEL R9, R137, R68, P0 ;  /* 0x0000004489097207 */ /* 0x000fe40000000000 */
[----:B------:R-:W-:Y:S01]  /*cdf0*/  SEL R11, R68, R137, P0 ;  /* 0x00000089440b7207 */ /* 0x000fe20000000000 */
[----:B------:R-:W-:Y:S01]  /*ce00*/  STSM.16.M88.4 [R53], R40 ;  /* 0x0000002835007844 */ /* 0x000fe20000000200 */
[----:B-1----:R-:W-:-:S02]  /*ce10*/  SEL R12, R101, R60, P0 ;  /* 0x0000003c650c7207 */ /* 0x002fc40000000000 */
[----:B------:R-:W-:Y:S01]  /*ce20*/  SEL R14, R60, R101, P0 ;  /* 0x000000653c0e7207 */ /* 0x000fe20000000000 */
[----:B------:R0:W-:Y:S01]  /*ce30*/  STSM.16.M88.4 [R51], R8 ;  /* 0x0000000833007844 */ /* 0x0001e20000000200 */
[----:B------:R-:W-:Y:S02]  /*ce40*/  SEL R13, R139, R86, P0 ;  /* 0x000000568b0d7207 */ /* 0x000fe40000000000 */
[----:B------:R-:W-:Y:S02]  /*ce50*/  SEL R15, R86, R139, P0 ;  /* 0x0000008b560f7207 */ /* 0x000fe40000000000 */
[----:B------:R-:W-:Y:S02]  /*ce60*/  SEL R68, R105, R70, P0 ;  /* 0x0000004669447207 */ /* 0x000fe40000000000 */
[----:B------:R-:W-:Y:S01]  /*ce70*/  SEL R70, R70, R105, P0 ;  /* 0x0000006946467207 */ /* 0x000fe20000000000 */
[----:B------:R1:W-:Y:S01]  /*ce80*/  STSM.16.M88.4 [R49], R12 ;  /* 0x0000000c31007844 */ /* 0x0003e20000000200 */
[----:B--2---:R-:W-:-:S02]  /*ce90*/  SEL R24, R107, R72, P0 ;  /* 0x000000486b187207 */ /* 0x004fc40000000000 */
[----:B------:R-:W-:Y:S01]  /*cea0*/  SEL R26, R72, R107, P0 ;  /* 0x0000006b481a7207 */ /* 0x000fe20000000000 */
[----:B------:R2:W-:Y:S01]  /*ceb0*/  STSM.16.M88.4 [R5], R68 ;  /* 0x0000004405007844 */ /* 0x0005e20000000200 */
[----:B------:R-:W-:Y:S02]  /*cec0*/  SEL R25, R127, R90, P0 ;  /* 0x0000005a7f197207 */ /* 0x000fe40000000000 */
[----:B------:R-:W-:Y:S01]  /*ced0*/  SEL R27, R90, R127, P0 ;  /* 0x0000007f5a1b7207 */ /* 0x000fe20000000000 */
[----:B0-----:R-:W-:Y:S02]  /*cee0*/  IMAD.U32 R8, RZ, RZ, UR6 ;  /* 0x00000006ff087e24 */ /* 0x001fe4000f8e00ff */
[----:B------:R-:W-:Y:S01]  /*cef0*/  IMAD.U32 R9, RZ, RZ, UR7 ;  /* 0x00000007ff097e24 */ /* 0x000fe2000f8e00ff */
[----:B------:R-:W-:Y:S01]  /*cf00*/  ULDC.64 UR6, c[0x0][0xc08] ;  /* 0x0003020000067ab9 */ /* 0x000fe20000000a00 */
[----:B------:R-:W-:Y:S01]  /*cf10*/  STSM.16.M88.4 [R44], R24 ;  /* 0x000000182c007844 */ /* 0x000fe20000000200 */
[----:B-1----:R-:W-:-:S02]  /*cf20*/  SEL R12, R103, R76, P0 ;  /* 0x0000004c670c7207 */ /* 0x002fc40000000000 */
[----:B------:R-:W-:Y:S02]  /*cf30*/  SEL R14, R76, R103, P0 ;  /* 0x000000674c0e7207 */ /* 0x000fe40000000000 */
[----:B------:R-:W-:Y:S02]  /*cf40*/  SEL R13, R135, R74, P0 ;  /* 0x0000004a870d7207 */ /* 0x000fe40000000000 */
[----:B------:R-:W-:Y:S02]  /*cf50*/  SEL R15, R74, R135, P0 ;  /* 0x000000874a0f7207 */ /* 0x000fe40000000000 */
[----:B------:R-:W-:Y:S02]  /*cf60*/  SEL R76, R95, R78, P0 ;  /* 0x0000004e5f4c7207 */ /* 0x000fe40000000000 */
[----:B------:R-:W-:Y:S01]  /*cf70*/  SEL R78, R78, R95, P0 ;  /* 0x0000005f4e4e7207 */ /* 0x000fe20000000000 */
[----:B------:R0:W-:Y:S04]  /*cf80*/  STSM.16.M88.4 [R45], R12 ;  /* 0x0000000c2d007844 */ /* 0x0001e80000000200 */
[----:B------:R1:W-:Y:S01]  /*cf90*/  STSM.16.M88.4 [R47], R76 ;  /* 0x0000004c2f007844 */ /* 0x0003e20000000200 */
[----:B------:R-:W-:Y:S01]  /*cfa0*/  UISETP.NE.U32.AND UP1, UPT, UR6, URZ, UPT ;  /* 0x0000003f0600728c */ /* 0x000fe2000bf25070 */
[----:B------:R-:W-:Y:S03]  /*cfb0*/  BAR.SYNC.DEFER_BLOCKING 0x1, 0x100 ;  /* 0x0044000000007b1d */ /* 0x000fe60000010000 */
[----:B------:R-:W-:-:S06]  /*cfc0*/  UISETP.NE.AND.EX UP1, UPT, UR7, URZ, UPT, UP1 ;  /* 0x0000003f0700728c */ /* 0x000fcc000bf25310 */
[----:B------:R-:W-:-:S05]  /*cfd0*/  PLOP3.LUT P0, PT, PT, PT, UP1, 0x80, 0x0 ;  /* 0x000000000000781c */ /* 0x000fca0003f0f018 */
[----:B------:R-:W-:Y:S02]  /*cfe0*/  @UP1 ULDC.64 UR6, c[0x0][0xc08] ;  /* 0x0003020000061ab9 */ /* 0x000fe40000000a00 */
[----:B------:R-:W-:Y:S01]  /*cff0*/  @UP1 UIMAD.WIDE UR6, UR43, 0x4, UR6 ;  /* 0x000000042b0618a5 */ /* 0x000fe2000f8e0206 */
[----:B--2---:R-:W-:-:S05]  /*d000*/  IMAD.U32 R5, RZ, RZ, UR8 ;  /* 0x00000008ff057e24 */ /* 0x004fca000f8e00ff */
[----:B0-----:R-:W-:Y:S02]  /*d010*/  IMAD.U32 R12, RZ, RZ, UR6 ;  /* 0x00000006ff0c7e24 */ /* 0x001fe4000f8e00ff */
[----:B------:R-:W-:Y:S01]  /*d020*/  IMAD.U32 R13, RZ, RZ, UR7 ;  /* 0x00000007ff0d7e24 */ /* 0x000fe2000f8e00ff */
[----:B------:R-:W2:Y:S01]  /*d030*/  @P2 LDG.E R10, desc[UR54][R8.64] ;  /* 0x00000036080a2981 */ /* 0x000ea2000c1e1900 */
[----:B---3--:R-:W-:Y:S01]  /*d040*/  ISETP.NE.AND P1, PT, R80, 0x1, PT ;  /* 0x000000015000780c */ /* 0x008fe20003f25270 */
[----:B------:R-:W-:Y:S02]  /*d050*/  UMOV UR4, URZ ;  /* 0x0000003f00047c82 */ /* 0x000fe40008000000 */
[----:B------:R1:W5:Y:S10]  /*d060*/  @P0 LDG.E R5, desc[UR54][R12.64] ;  /* 0x000000360c050981 */ /* 0x000374000c1e1900 */
[----:B------:R-:W0:Y:S08]  /*d070*/  @P1 LDC R11, c[0x0][0xbec] ;  /* 0x0002fb00ff0b1b82 */ /* 0x000e300000000800 */
[----:B------:R-:W3:Y:S01]  /*d080*/  @P1 LDC R20, c[0x0][0xbf0] ;  /* 0x0002fc00ff141b82 */ /* 0x000ee20000000800 */
[----:B--2---:R-:W-:Y:S01]  /*d090*/  @P2 R2UR UR4, R10 ;  /* 0x000000000a0422ca */ /* 0x004fe200000e0000 */
[----:B01-3--:R-:W-:-:S14]  /*d0a0*/  @P0 BRA `(.L_x_1173) ;  /* 0x0000000000100947 */ /* 0x00bfdc0003800000 */
[----:B------:R-:W-:Y:S05]  /*d0b0*/  @!P2 BRA `(.L_x_1173) ;  /* 0x00000000000ca947 */ /* 0x000fea0003800000 */
[----:B------:R-:W2:Y:S04]  /*d0c0*/  LDG.E R10, desc[UR54][R8.64] ;  /* 0x00000036080a7981 */ /* 0x000ea8000c1e1900 */
[----:B-----5:R-:W2:Y:S02]  /*d0d0*/  LDG.E R5, desc[UR54][R8.64+0x4] ;  /* 0x0000043608057981 */ /* 0x020ea4000c1e1900 */
[----:B--2---:R-:W-:-:S07]  /*d0e0*/  IMAD.IADD R5, R5, 0x1, -R10 ;  /* 0x0000000105057824 */ /* 0x004fce00078e0a0a */
.L_x_1173:
[----:B------:R-:W-:Y:S01]  /*d0f0*/  USHF.R.S32.HI UR16, URZ, 0x1f, UR44 ;  /* 0x0000001f3f107899 */ /* 0x000fe2000801142c */
[----:B------:R-:W-:Y:S01]  /*d100*/  VIADD R10, R17, UR36 ;  /* 0x00000024110a7c36 */ /* 0x000fe20008000000 */
[----:B------:R-:W-:Y:S01]  /*d110*/  ULDC.64 UR12, c[0x0][0xb90] ;  /* 0x0002e400000c7ab9 */ /* 0x000fe20000000a00 */
[----:B------:R-:W-:Y:S01]  /*d120*/  USHF.R.S32.HI UR15, URZ, 0x1f, UR43 ;  /* 0x0000001f3f0f7899 */ /* 0x000fe2000801142b */
[----:B------:R-:W-:Y:S01]  /*d130*/  VIADD R26, R195, UR36 ;  /* 0x00000024c31a7c36 */ /* 0x000fe20008000000 */
[----:B------:R-:W-:Y:S01]  /*d140*/  USHF.R.S32.HI UR7, URZ, 0x1f, UR4 ;  /* 0x0000001f3f077899 */ /* 0x000fe20008011404 */
[----:B------:R-:W-:Y:S01]  /*d150*/  @P1 IMAD.HI.U32 R9, R10, R11, RZ ;  /* 0x0000000b0a091227 */ /* 0x000fe200078e00ff */
[----:B------:R-:W-:Y:S01]  /*d160*/  UIMAD UR10, UR16, UR12, URZ ;  /* 0x0000000c100a72a4 */ /* 0x000fe2000f8e023f */
[----:B------:R-:W-:Y:S01]  /*d170*/  UMOV UR6, UR4 ;  /* 0x0000000400067c82 */ /* 0x000fe20008000000 */
[----:B------:R-:W-:Y:S01]  /*d180*/  USEL UR15, UR15, URZ, !UP0 ;  /* 0x0000003f0f0f7287 */ /* 0x000fe2000c000000 */
[----:B------:R-:W-:Y:S01]  /*d190*/  IMAD.MOV.U32 R8, RZ, RZ, R10 ;  /* 0x000000ffff087224 */ /* 0x000fe200078e000a */
[----:B------:R-:W-:Y:S01]  /*d1a0*/  UIMAD.WIDE.U32 UR8, UR44, UR12, UR6 ;  /* 0x0000000c2c0872a5 */ /* 0x000fe2000f8e0006 */
[----:B------:R-:W-:Y:S01]  /*d1b0*/  @P1 SHF.R.U32.HI R8, RZ, R20, R9 ;  /* 0x00000014ff081219 */ /* 0x000fe20000011609 */
[----:B------:R-:W-:Y:S01]  /*d1c0*/  UIMAD UR10, UR44, UR13, UR10 ;  /* 0x0000000d2c0a72a4 */ /* 0x000fe2000f8e020a */
[----:B------:R-:W-:Y:S01]  /*d1d0*/  IMAD R9, R192, 0x40, R16 ;  /* 0x00000040c0097824 */ /* 0x000fe200078e0210 */
[----:B------:R-:W-:Y:S01]  /*d1e0*/  USEL UR14, UR43, URZ, !UP0 ;  /* 0x0000003f2b0e7287 */ /* 0x000fe2000c000000 */
[----:B-----5:R-:W-:Y:S01]  /*d1f0*/  IMAD R83, R5, R80, RZ ;  /* 0x0000005005537224 */ /* 0x020fe200078e02ff */
[----:B------:R-:W-:Y:S01]  /*d200*/  ULDC.64 UR12, c[0x0][0xb98] ;  /* 0x0002e600000c7ab9 */ /* 0x000fe20000000a00 */
[----:B------:R-:W-:Y:S01]  /*d210*/  UIADD3 UR9, UR9, UR10, URZ ;  /* 0x0000000a09097290 */ /* 0x000fe2000fffe03f */
[----:B------:R-:W-:Y:S01]  /*d220*/  IMAD.MOV R11, RZ, RZ, -R8 ;  /* 0x000000ffff0b7224 */ /* 0x000fe200078e0a08 */
[----:B------:R-:W-:Y:S01]  /*d230*/  UIMAD UR6, UR15, UR12, URZ ;  /* 0x0000000c0f0672a4 */ /* 0x000fe2000f8e023f */
[----:B------:R-:W-:Y:S01]  /*d240*/  IMAD.WIDE R6, R9, 0x2, R6 ;  /* 0x0000000209067825 */ /* 0x000fe200078e0206 */
[----:B------:R-:W-:Y:S01]  /*d250*/  UIMAD.WIDE.U32 UR8, UR14, UR12, UR8 ;  /* 0x0000000c0e0872a5 */ /* 0x000fe2000f8e0008 */
[----:B------:R-:W-:Y:S01]  /*d260*/  SHF.R.S32.HI R9, RZ, 0x1f, R8 ;  /* 0x0000001fff097819 */ /* 0x000fe20000011408 */
[----:B------:R-:W-:Y:S01]  /*d270*/  UIMAD UR6, UR14, UR13, UR6 ;  /* 0x0000000d0e0672a4 */ /* 0x000fe2000f8e0206 */
[----:B------:R-:W-:Y:S01]  /*d280*/  IMAD R11, R80, R11, R10 ;  /* 0x0000000b500b7224 */ /* 0x000fe200078e020a */
[----:B------:R-:W-:Y:S01]  /*d290*/  IADD3 R57, P3, R6, 0x4000, RZ ;  /* 0x0000400006397810 */ /* 0x000fe20007f7e0ff */
[----:B------:R-:W-:Y:S01]  /*d2a0*/  ULDC.64 UR10, c[0x0][0xaa0] ;  /* 0x0002a800000a7ab9 */ /* 0x000fe20000000a00 */
[----:B------:R-:W-:-:S02]  /*d2b0*/  IADD3 R8, P0, R8, UR8, RZ ;  /* 0x0000000808087c10 */ /* 0x000fc4000ff1e0ff */
[----:B------:R-:W-:Y:S01]  /*d2c0*/  IMAD.U32 R12, RZ, RZ, UR6 ;  /* 0x00000006ff0c7e24 */ /* 0x000fe2000f8e00ff */
[----:B------:R-:W-:Y:S02]  /*d2d0*/  SHF.R.S32.HI R10, RZ, 0x1f, R11 ;  /* 0x0000001fff0a7819 */ /* 0x000fe4000001140b */
[----:B------:R-:W-:Y:S02]  /*d2e0*/  IADD3 R45, P2, R6, 0x5000, RZ ;  /* 0x00005000062d7810 */ /* 0x000fe40007f5e0ff */
[----:B------:R-:W-:Y:S01]  /*d2f0*/  IADD3.X R9, R9, UR9, R12, P0, !PT ;  /* 0x0000000909097c10 */ /* 0x000fe200087fe40c */
[----:B------:R-:W-:Y:S01]  /*d300*/  ULDC.64 UR8, c[0x0][0xb88] ;  /* 0x0002e20000087ab9 */ /* 0x000fe20000000a00 */
[----:B------:R-:W-:Y:S01]  /*d310*/  LOP3.LUT R56, R57, 0x380, RZ, 0xc0, !PT ;  /* 0x0000038039387812 */ /* 0x000fe200078ec0ff */
[----:B------:R-:W-:Y:S01]  /*d320*/  IMAD R10, R10, UR8, RZ ;  /* 0x000000080a0a7c24 */ /* 0x000fe2000f8e02ff */
[C---:B------:R-:W-:Y:S01]  /*d330*/  IADD3 R13, P5, R6.reuse, 0x1000, RZ ;  /* 0x00001000060d7810 */ /* 0x040fe20007fbe0ff */
[----:B------:R-:W-:Y:S01]  /*d340*/  IMAD.WIDE.U32 R8, R11, UR8, R8 ;  /* 0x000000080b087c25 */ /* 0x000fe2000f8e0008 */
[----:B------:R-:W-:-:S02]  /*d350*/  IADD3 R25, P4, R6, 0x2000, RZ ;  /* 0x0000200006197810 */ /* 0x000fc40007f9e0ff */
[----:B------:R-:W-:Y:S01]  /*d360*/  LOP3.LUT R44, R45, 0x380, RZ, 0xc0, !PT ;  /* 0x000003802d2c7812 */ /* 0x000fe200078ec0ff */
[----:B------:R-:W-:Y:S01]  /*d370*/  IMAD R15, R11, UR9, R10 ;  /* 0x000000090b0f7c24 */ /* 0x000fe2000f8e020a */
[----:B------:R-:W-:Y:S01]  /*d380*/  ULDC.64 UR8, c[0x0][0xb50] ;  /* 0x0002d40000087ab9 */ /* 0x000fe20000000a00 */
[----:B------:R-:W-:Y:S02]  /*d390*/  SHF.R.U64 R56, R56, 0x3, RZ ;  /* 0x0000000338387819 */ /* 0x000fe400000012ff */
[----:B------:R-:W-:Y:S01]  /*d3a0*/  IMAD.IADD R9, R9, 0x1, R15 ;  /* 0x0000000109097824 */ /* 0x000fe200078e020f */
[C---:B------:R-:W-:Y:S02]  /*d3b0*/  LEA R11, P0, R8.reuse, UR8, 0x2 ;  /* 0x00000008080b7c11 */ /* 0x040fe4000f8010ff */
[----:B------:R-:W-:Y:S02]  /*d3c0*/  LOP3.LUT R12, R13, 0x380, RZ, 0xc0, !PT ;  /* 0x000003800d0c7812 */ /* 0x000fe400078ec0ff */
[----:B------:R-:W-:Y:S01]  /*d3d0*/  LEA.HI.X R14, R8, UR9, R9, 0x2, P0 ;  /* 0x00000009080e7c11 */ /* 0x000fe200080f1409 */
[----:B------:R-:W-:Y:S01]  /*d3e0*/  SHFL.IDX PT, R20, R11, RZ, 0x1c1f ;  /* 0x001c1fff0b147589 */ /* 0x000fe200000e0000 */
[----:B------:R-:W-:Y:S01]  /*d3f0*/  IADD3 R29, P0, R6, 0x3000, RZ ;  /* 0x00003000061d7810 */ /* 0x000fe20007f1e0ff */
[----:B------:R-:W-:Y:S01]  /*d400*/  VIADD R8, R26, 0x8 ;  /* 0x000000081a087836 */ /* 0x000fe20000000000 */
[----:B------:R-:W-:Y:S01]  /*d410*/  LOP3.LUT R24, R25, 0x380, RZ, 0xc0, !PT ;  /* 0x0000038019187812 */ /* 0x000fe200078ec0ff */
[----:B------:R-:W0:Y:S01]  /*d420*/  SHFL.IDX PT, R21, R14, RZ, 0x1c1f ;  /* 0x001c1fff0e157589 */ /* 0x000e2200000e0000 */
[----:B------:R-:W-:-:S02]  /*d430*/  LOP3.LUT R28, R29, 0x380, RZ, 0xc0, !PT ;  /* 0x000003801d1c7812 */ /* 0x000fc400078ec0ff */
[----:B------:R-:W-:Y:S01]  /*d440*/  SHF.R.U64 R44, R44, 0x3, RZ ;  /* 0x000000032c2c7819 */ /* 0x000fe200000012ff */
[----:B------:R-:W-:Y:S01]  /*d450*/  SHFL.IDX PT, R42, R11, 0x1, 0x1c1f ;  /* 0x003c1f000b2a7f89 */ /* 0x000fe200000e0000 */
[----:B------:R-:W-:Y:S02]  /*d460*/  SHF.R.U64 R28, R28, 0x3, RZ ;  /* 0x000000031c1c7819 */ /* 0x000fe400000012ff */
[----:B------:R-:W-:Y:S01]  /*d470*/  LOP3.LUT R56, R56, R57, RZ, 0x3c, !PT ;  /* 0x0000003938387212 */ /* 0x000fe200078e3cff */
[--C-:B------:R-:W-:Y:S01]  /*d480*/  IMAD.X R57, RZ, RZ, R7.reuse, P3 ;  /* 0x000000ffff397224 */ /* 0x100fe200018e0607 */
[----:B------:R-:W-:Y:S01]  /*d490*/  LOP3.LUT R28, R28, R29, RZ, 0x3c, !PT ;  /* 0x0000001d1c1c7212 */ /* 0x000fe200078e3cff */
[----:B------:R-:W-:Y:S01]  /*d4a0*/  IMAD.X R29, RZ, RZ, R7, P0 ;  /* 0x000000ffff1d7224 */ /* 0x000fe200000e0607 */
[----:B------:R-:W-:Y:S01]  /*d4b0*/  SHF.R.U64 R12, R12, 0x3, RZ ;  /* 0x000000030c0c7819 */ /* 0x000fe200000012ff */
[----:B------:R-:W1:Y:S01]  /*d4c0*/  SHFL.IDX PT, R43, R14, 0x1, 0x1c1f ;  /* 0x003c1f000e2b7f89 */ /* 0x000e6200000e0000 */
[----:B------:R-:W-:-:S02]  /*d4d0*/  SHF.R.U64 R24, R24, 0x3, RZ ;  /* 0x0000000318187819 */ /* 0x000fc400000012ff */
[C---:B------:R-:W-:Y:S02]  /*d4e0*/  IADD3 R61, P0, R6.reuse, 0x9000, RZ ;  /* 0x00009000063d7810 */ /* 0x040fe40007f1e0ff */
[----:B------:R-:W-:Y:S02]  /*d4f0*/  IADD3 R49, P3, R6, 0xa000, RZ ;  /* 0x0000a00006317810 */ /* 0x000fe40007f7e0ff */
[----:B------:R-:W-:Y:S01]  /*d500*/  LOP3.LUT R44, R44, R45, RZ, 0x3c, !PT ;  /* 0x0000002d2c2c7212 */ /* 0x000fe200078e3cff */
[--C-:B------:R-:W-:Y:S01]  /*d510*/  IMAD.X R45, RZ, RZ, R7.reuse, P2 ;  /* 0x000000ffff2d7224 */ /* 0x100fe200010e0607 */
[----:B------:R-:W-:Y:S01]  /*d520*/  LOP3.LUT R12, R12, R13, RZ, 0x3c, !PT ;  /* 0x0000000d0c0c7212 */ /* 0x000fe200078e3cff */
[--C-:B------:R-:W-:Y:S01]  /*d530*/  IMAD.X R13, RZ, RZ, R7.reuse, P5 ;  /* 0x000000ffff0d7224 */ /* 0x100fe200028e0607 */
[----:B------:R-:W-:Y:S01]  /*d540*/  LOP3.LUT R24, R24, R25, RZ, 0x3c, !PT ;  /* 0x0000001918187212 */ /* 0x000fe200078e3cff */
[----:B------:R-:W-:Y:S01]  /*d550*/  IMAD.X R25, RZ, RZ, R7, P4 ;  /* 0x000000ffff197224 */ /* 0x000fe200020e0607 */
[----:B------:R-:W-:-:S02]  /*d560*/  LOP3.LUT R60, R61, 0x380, RZ, 0xc0, !PT ;  /* 0x000003803d3c7812 */ /* 0x000fc400078ec0ff */
[C---:B------:R-:W-:Y:S02]  /*d570*/  IADD3 R41, P2, R6.reuse, 0xb000, RZ ;  /* 0x0000b00006297810 */ /* 0x040fe40007f5e0ff */
[----:B------:R-:W-:Y:S02]  /*d580*/  LOP3.LUT R48, R49, 0x380, RZ, 0xc0, !PT ;  /* 0x0000038031307812 */ /* 0x000fe400078ec0ff */
[C---:B------:R-:W-:Y:S02]  /*d590*/  IADD3 R33, P6, R6.reuse, 0x6000, RZ ;  /* 0x0000600006217810 */ /* 0x040fe40007fde0ff */
[C---:B------:R-:W-:Y:S02]  /*d5a0*/  IADD3 R37, P5, R6.reuse, 0x7000, RZ ;  /* 0x0000700006257810 */ /* 0x040fe40007fbe0ff */
[----:B------:R-:W-:Y:S02]  /*d5b0*/  IADD3 R69, P4, R6, 0x8000, RZ ;  /* 0x0000800006457810 */ /* 0x000fe40007f9e0ff */
[----:B------:R-:W-:-:S02]  /*d5c0*/  SHF.R.U64 R60, R60, 0x3, RZ ;  /* 0x000000033c3c7819 */ /* 0x000fc400000012ff */
[----:B------:R-:W-:Y:S02]  /*d5d0*/  LOP3.LUT R40, R41, 0x380, RZ, 0xc0, !PT ;  /* 0x0000038029287812 */ /* 0x000fe400078ec0ff */
[----:B------:R-:W-:Y:S02]  /*d5e0*/  SHF.R.U64 R48, R48, 0x3, RZ ;  /* 0x0000000330307819 */ /* 0x000fe400000012ff */
[----:B------:R-:W-:Y:S02]  /*d5f0*/  LOP3.LUT R32, R33, 0x380, RZ, 0xc0, !PT ;  /* 0x0000038021207812 */ /* 0x000fe400078ec0ff */
[----:B------:R-:W-:Y:S02]  /*d600*/  LOP3.LUT R36, R37, 0x380, RZ, 0xc0, !PT ;  /* 0x0000038025247812 */ /* 0x000fe400078ec0ff */
[----:B------:R-:W-:Y:S02]  /*d610*/  LOP3.LUT R68, R69, 0x380, RZ, 0xc0, !PT ;  /* 0x0000038045447812 */ /* 0x000fe400078ec0ff */
[----:B------:R-:W-:Y:S01]  /*d620*/  LOP3.LUT R60, R60, R61, RZ, 0x3c, !PT ;  /* 0x0000003d3c3c7212 */ /* 0x000fe200078e3cff */
[----:B------:R-:W-:Y:S01]  /*d630*/  IMAD.X R61, RZ, RZ, R7, P0 ;  /* 0x000000ffff3d7224 */ /* 0x000fe200000e0607 */
[----:B------:R-:W-:-:S02]  /*d640*/  SHF.R.U64 R40, R40, 0x3, RZ ;  /* 0x0000000328287819 */ /* 0x000fc400000012ff */
[----:B------:R-:W-:Y:S01]  /*d650*/  LOP3.LUT R48, R48, R49, RZ, 0x3c, !PT ;  /* 0x0000003130307212 */ /* 0x000fe200078e3cff */
[----:B------:R-:W-:Y:S01]  /*d660*/  IMAD.X R49, RZ, RZ, R7, P3 ;  /* 0x000000ffff317224 */ /* 0x000fe200018e0607 */
[----:B------:R-:W-:Y:S02]  /*d670*/  SHF.R.U64 R32, R32, 0x3, RZ ;  /* 0x0000000320207819 */ /* 0x000fe400000012ff */
[----:B------:R-:W-:Y:S02]  /*d680*/  SHF.R.U64 R36, R36, 0x3, RZ ;  /* 0x0000000324247819 */ /* 0x000fe400000012ff */
[----:B------:R-:W-:Y:S02]  /*d690*/  SHF.R.U64 R68, R68, 0x3, RZ ;  /* 0x0000000344447819 */ /* 0x000fe400000012ff */
[----:B------:R-:W-:Y:S02]  /*d6a0*/  LOP3.LUT P0, RZ, R193, 0x3, RZ, 0xc0, !PT ;  /* 0x00000003c1ff7812 */ /* 0x000fe4000780c0ff */
[----:B------:R-:W-:-:S02]  /*d6b0*/  IADD3 R10, P3, R6, 0xf000, RZ ;  /* 0x0000f000060a7810 */ /* 0x000fc40007f7e0ff */
[----:B------:R-:W-:Y:S01]  /*d6c0*/  LOP3.LUT R40, R40, R41, RZ, 0x3c, !PT ;  /* 0x0000002928287212 */ /* 0x000fe200078e3cff */
[--C-:B------:R-:W-:Y:S01]  /*d6d0*/  IMAD.X R41, RZ, RZ, R7.reuse, P2 ;  /* 0x000000ffff297224 */ /* 0x100fe200010e0607 */
[----:B------:R-:W-:Y:S01]  /*d6e0*/  LOP3.LUT R32, R32, R33, RZ, 0x3c, !PT ;  /* 0x0000002120207212 */ /* 0x000fe200078e3cff */
[--C-:B------:R-:W-:Y:S01]  /*d6f0*/  IMAD.X R33, RZ, RZ, R7.reuse, P6 ;  /* 0x000000ffff217224 */ /* 0x100fe200030e0607 */
[----:B------:R-:W-:Y:S01]  /*d700*/  LOP3.LUT R36, R36, R37, RZ, 0x3c, !PT ;  /* 0x0000002524247212 */ /* 0x000fe200078e3cff */
[--C-:B------:R-:W-:Y:S01]  /*d710*/  IMAD.X R37, RZ, RZ, R7.reuse, P5 ;  /* 0x000000ffff257224 */ /* 0x100fe200028e0607 */
[----:B------:R-:W-:Y:S01]  /*d720*/  LOP3.LUT R68, R68, R69, RZ, 0x3c, !PT ;  /* 0x0000004544447212 */ /* 0x000fe200078e3cff */
[--C-:B------:R-:W-:Y:S01]  /*d730*/  IMAD.X R69, RZ, RZ, R7.reuse, P4 ;  /* 0x000000ffff457224 */ /* 0x100fe200020e0607 */
[-C--:B------:R-:W-:Y:S01]  /*d740*/  ISETP.GE.OR P2, PT, R26, R83.reuse, P0 ;  /* 0x000000531a00720c */ /* 0x080fe20000746670 */
[----:B------:R-:W-:Y:S01]  /*d750*/  IMAD.X R53, RZ, RZ, R7, P3 ;  /* 0x000000ffff357224 */ /* 0x000fe200018e0607 */
[----:B------:R-:W-:-:S02]  /*d760*/  ISETP.GE.OR P0, PT, R8, R83, P0 ;  /* 0x000000530800720c */ /* 0x000fc40000706670 */
[----:B------:R-:W-:Y:S02]  /*d770*/  LOP3.LUT R5, R10, 0x380, RZ, 0xc0, !PT ;  /* 0x000003800a057812 */ /* 0x000fe400078ec0ff */
[C---:B------:R-:W-:Y:S02]  /*d780*/  IADD3 R77, P6, R6.reuse, 0xc000, RZ ;  /* 0x0000c000064d7810 */ /* 0x040fe40007fde0ff */
[C---:B------:R-:W-:Y:S02]  /*d790*/  IADD3 R73, P5, R6.reuse, 0xd000, RZ ;  /* 0x0000d00006497810 */ /* 0x040fe40007fbe0ff */
[C---:B------:R-:W-:Y:S02]  /*d7a0*/  IADD3 R65, P4, R6.reuse, 0xe000, RZ ;  /* 0x0000e00006417810 */ /* 0x040fe40007f9e0ff */
[----:B------:R-:W-:Y:S01]  /*d7b0*/  LOP3.LUT R9, R6, 0x380, RZ, 0xc0, !PT ;  /* 0x0000038006097812 */ /* 0x000fe200078ec0ff */
[----:B0-----:R-:W-:Y:S01]  /*d7c0*/  @!P2 ST.E desc[UR54][R20.64], R3 ;  /* 0x000000031400a985 */ /* 0x001fe2000c101936 */
[----:B------:R-:W-:-:S02]  /*d7d0*/  SHF.R.U64 R5, R5, 0x3, RZ ;  /* 0x0000000305057819 */ /* 0x000fc400000012ff */
[----:B------:R-:W-:Y:S01]  /*d7e0*/  LOP3.LUT R76, R77, 0x380, RZ, 0xc0, !PT ;  /* 0x000003804d4c7812 */ /* 0x000fe200078ec0ff */
[----:B-1----:R0:W-:Y:S01]  /*d7f0*/  @!P0 ST.E desc[UR54][R42.64], R0 ;  /* 0x000000002a008985 */ /* 0x0021e2000c101936 */
[----:B------:R-:W-:Y:S02]  /*d800*/  LOP3.LUT R72, R73, 0x380, RZ, 0xc0, !PT ;  /* 0x0000038049487812 */ /* 0x000fe400078ec0ff */
[----:B------:R-:W-:Y:S01]  /*d810*/  LOP3.LUT R64, R65, 0x380, RZ, 0xc0, !PT ;  /* 0x0000038041407812 */ /* 0x000fe200078ec0ff */
[----:B------:R-:W-:Y:S01]  /*d820*/  UIMAD UR8, UR7, UR10, URZ ;  /* 0x0000000a070872a4 */ /* 0x000fe2000f8e023f */
[----:B------:R-:W-:Y:S01]  /*d830*/  SHF.R.U64 R9, R9, 0x3, RZ ;  /* 0x0000000309097819 */ /* 0x000fe200000012ff */
[----:B------:R-:W5:Y:S01]  /*d840*/  LD.E.128 R12, desc[UR54][R12.64] ;  /* 0x000000360c0c7980 */ /* 0x000f62000c101d00 */
[----:B------:R-:W-:Y:S02]  /*d850*/  SHF.R.U64 R76, R76, 0x3, RZ ;  /* 0x000000034c4c7819 */ /* 0x000fe400000012ff */
[----:B------:R-:W-:Y:S01]  /*d860*/  SHF.R.U64 R72, R72, 0x3, RZ ;  /* 0x0000000348487819 */ /* 0x000fe200000012ff */
[----:B------:R-:W5:Y:S01]  /*d870*/  LD.E.128 R24, desc[UR54][R24.64] ;  /* 0x0000003618187980 */ /* 0x000f62000c101d00 */
[----:B------:R-:W-:-:S02]  /*d880*/  SHF.R.U64 R64, R64, 0x3, RZ ;  /* 0x0000000340407819 */ /* 0x000fc400000012ff */
[----:B------:R-:W-:Y:S02]  /*d890*/  LOP3.LUT R6, R9, R6, RZ, 0x3c, !PT ;  /* 0x0000000609067212 */ /* 0x000fe400078e3cff */
[----:B------:R-:W-:Y:S01]  /*d8a0*/  LOP3.LUT R52, R5, R10, RZ, 0x3c, !PT ;  /* 0x0000000a05347212 */ /* 0x000fe200078e3cff */
[----:B0-----:R-:W-:Y:S01]  /*d8b0*/  IMAD R0, R23, 0x20, R192 ;  /* 0x0000002017007824 */ /* 0x001fe200078e02c0 */
[----:B------:R-:W0:Y:S01]  /*d8c0*/  @P1 LDC R5, c[0x0][0xbec] ;  /* 0x0002fb00ff051b82 */ /* 0x000e220000000800 */
[----:B------:R-:W-:Y:S01]  /*d8d0*/  LOP3.LUT R76, R76, R77, RZ, 0x3c, !PT ;  /* 0x0000004d4c4c7212 */ /* 0x000fe200078e3cff */
[--C-:B------:R-:W-:Y:S01]  /*d8e0*/  IMAD.X R77, RZ, RZ, R7.reuse, P6 ;  /* 0x000000ffff4d7224 */ /* 0x100fe200030e0607 */
[----:B------:R-:W-:Y:S01]  /*d8f0*/  LOP3.LUT R72, R72, R73, RZ, 0x3c, !PT ;  /* 0x0000004948487212 */ /* 0x000fe200078e3cff */
[--C-:B------:R-:W-:Y:S01]  /*d900*/  IMAD.X R73, RZ, RZ, R7.reuse, P5 ;  /* 0x000000ffff497224 */ /* 0x100fe200028e0607 */
[----:B------:R-:W-:Y:S01]  /*d910*/  LOP3.LUT R64, R64, R65, RZ, 0x3c, !PT ;  /* 0x0000004140407212 */ /* 0x000fe200078e3cff */
[----:B------:R-:W-:Y:S01]  /*d920*/  IMAD.X R65, RZ, RZ, R7, P4 ;  /* 0x000000ffff417224 */ /* 0x000fe200020e0607 */
[----:B------:R1:W5:Y:S01]  /*d930*/  LD.E.128 R8, desc[UR54][R6.64] ;  /* 0x0000003606087980 */ /* 0x000362000c101d00 */
[----:B------:R-:W-:-:S02]  /*d940*/  UIMAD.WIDE.U32 UR6, UR4, UR10, URZ ;  /* 0x0000000a040672a5 */ /* 0x000fc4000f8e003f */
[----:B------:R-:W-:Y:S01]  /*d950*/  UIMAD UR8, UR4, UR11, UR8 ;  /* 0x0000000b040872a4 */ /* 0x000fe2000f8e0208 */
[----:B------:R-:W-:Y:S01]  /*d960*/  VIADD R20, R0, UR36 ;  /* 0x0000002400147c36 */ /* 0x000fe20008000000 */
[----:B------:R-:W5:Y:S01]  /*d970*/  LD.E.128 R28, desc[UR54][R28.64] ;  /* 0x000000361c1c7980 */ /* 0x000f62000c101d00 */
[----:B------:R-:W-:-:S03]  /*d980*/  ULDC.64 UR10, c[0x0][0xae8] ;  /* 0x0002ba00000a7ab9 */ /* 0x000fc60000000a00 */
[----:B------:R-:W5:Y:S01]  /*d990*/  LD.E.128 R56, desc[UR54][R56.64] ;  /* 0x0000003638387980 */ /* 0x000f62000c101d00 */
[----:B-1----:R-:W1:Y:S01]  /*d9a0*/  @P1 LDC R7, c[0x0][0xbf0] ;  /* 0x0002fc00ff071b82 */ /* 0x002e620000000800 */
[----:B------:R-:W-:Y:S02]  /*d9b0*/  UIADD3 UR7, UR7, UR8, URZ ;  /* 0x0000000807077290 */ /* 0x000fe4000fffe03f */
[----:B------:R-:W-:Y:S01]  /*d9c0*/  UIMAD UR4, UR16, UR10, URZ ;  /* 0x0000000a100472a4 */ /* 0x000fe2000f8e023f */
[----:B------:R-:W5:Y:S01]  /*d9d0*/  LD.E.128 R44, desc[UR54][R44.64] ;  /* 0x000000362c2c7980 */ /* 0x000f62000c101d00 */
[----:B------:R-:W-:Y:S02]  /*d9e0*/  UIMAD.WIDE.U32 UR6, UR44, UR10, UR6 ;  /* 0x0000000a2c0672a5 */ /* 0x000fe4000f8e0006 */
[----:B------:R-:W-:Y:S01]  /*d9f0*/  UIMAD UR4, UR44, UR11, UR4 ;  /* 0x0000000b2c0472a4 */ /* 0x000fe2000f8e0204 */
[----:B0-----:R-:W-:Y:S01]  /*da00*/  @P1 IMAD.HI.U32 R0, R20, R5, RZ ;  /* 0x0000000514001227 */ /* 0x001fe200078e00ff */
[----:B------:R-:W-:Y:S01]  /*da10*/  ULDC.64 UR8, c[0x0][0xaf0] ;  /* 0x0002bc0000087ab9 */ /* 0x000fe20000000a00 */
[----:B------:R-:W5:Y:S01]  /*da20*/  LD.E.128 R32, desc[UR54][R32.64] ;  /* 0x0000003620207980 */ /* 0x000f62000c101d00 */
[----:B------:R-:W-:-:S02]  /*da30*/  UIADD3 UR7, UR7, UR4, URZ ;  /* 0x0000000407077290 */ /* 0x000fc4000fffe03f */
[----:B------:R-:W-:Y:S01]  /*da40*/  UIMAD UR4, UR15, UR8, URZ ;  /* 0x000000080f0472a4 */ /* 0x000fe2000f8e023f */
[----:B------:R-:W-:Y:S01]  /*da50*/  IMAD.MOV.U32 R3, RZ, RZ, R20 ;  /* 0x000000ffff037224 */ /* 0x000fe200078e0014 */
[----:B------:R-:W-:Y:S01]  /*da60*/  UIMAD.WIDE.U32 UR6, UR14, UR8, UR6 ;  /* 0x000000080e0672a5 */ /* 0x000fe2000f8e0006 */
[----:B------:R-:W5:Y:S01]  /*da70*/  LD.E.128 R36, desc[UR54][R36.64] ;  /* 0x0000003624247980 */ /* 0x000f62000c101d00 */
[----:B------:R-:W-:-:S03]  /*da80*/  UIMAD UR4, UR14, UR9, UR4 ;  /* 0x000000090e0472a4 */ /* 0x000fc6000f8e0204 */
[----:B------:R-:W-:Y:S01]  /*da90*/  ULDC.64 UR8, c[0x0][0xae0] ;  /* 0x0002b80000087ab9 */ /* 0x000fe20000000a00 */
[----:B------:R-:W5:Y:S01]  /*daa0*/  LD.E.128 R68, desc[UR54][R68.64] ;  /* 0x0000003644447980 */ /* 0x000f62000c101d00 */
[----:B-1----:R-:W-:Y:S01]  /*dab0*/  @P1 SHF.R.U32.HI R3, RZ, R7, R0 ;  /* 0x00000007ff031219 */ /* 0x002fe20000011600 */
[----:B------:R-:W-:Y:S02]  /*dac0*/  UIADD3 UR4, UR7, UR4, URZ ;  /* 0x0000000407047290 */ /* 0x000fe4000fffe03f */
[----:B------:R-:W5:Y:S01]  /*dad0*/  LD.E.128 R60, desc[UR54][R60.64] ;  /* 0x000000363c3c7980 */ /* 0x000f62000c101d00 */
[--C-:B------:R-:W-:Y:S01]  /*dae0*/  SHF.R.S32.HI R0, RZ, 0x1f, R3.reuse ;  /* 0x0000001fff007819 */ /* 0x100fe20000011403 */
[----:B------:R-:W-:Y:S02]  /*daf0*/  IMAD.MOV R5, RZ, RZ, -R3 ;  /* 0x000000ffff057224 */ /* 0x000fe400078e0a03 */
[----:B------:R-:W5:Y:S01]  /*db00*/  LD.E.128 R48, desc[UR54][R48.64] ;  /* 0x0000003630307980 */ /* 0x000f62000c101d00 */
[----:B------:R-:W-:-:S02]  /*db10*/  IMAD.U32 R7, RZ, RZ, UR7 ;  /* 0x00000007ff077e24 */ /* 0x000fc4000f8e00ff */
[----:B------:R-:W-:Y:S01]  /*db20*/  IMAD R0, R0, UR8, RZ ;  /* 0x0000000800007c24 */ /* 0x000fe2000f8e02ff */
[----:B------:R-:W5:Y:S01]  /*db30*/  LD.E.128 R40, desc[UR54][R40.64] ;  /* 0x0000003628287980 */ /* 0x000f62000c101d00 */
[----:B------:R-:W-:Y:S02]  /*db40*/  IMAD R5, R80, R5, R20 ;  /* 0x0000000550057224 */ /* 0x000fe400078e0214 */
[----:B------:R-:W-:Y:S01]  /*db50*/  IMAD.U32 R6, RZ, RZ, UR6 ;  /* 0x00000006ff067e24 */ /* 0x000fe2000f8e00ff */
[----:B------:R-:W5:Y:S01]  /*db60*/  LD.E.128 R76, desc[UR54][R76.64] ;  /* 0x000000364c4c7980 */ /* 0x000f62000c101d00 */
[----:B------:R-:W-:Y:S01]  /*db70*/  IMAD.U32 R7, RZ, RZ, UR4 ;  /* 0x00000004ff077e24 */ /* 0x000fe2000f8e00ff */
[----:B------:R-:W-:Y:S01]  /*db80*/  ULDC.64 UR6, c[0x0][0xad8] ;  /* 0x0002b60000067ab9 */ /* 0x000fe20000000a00 */
[----:B------:R-:W-:Y:S01]  /*db90*/  IMAD R21, R3, UR9, R0 ;  /* 0x0000000903157c24 */ /* 0x000fe2000f8e0200 */
[----:B------:R-:W5:Y:S01]  /*dba0*/  LD.E.128 R72, desc[UR54][R72.64] ;  /* 0x0000003648487980 */ /* 0x000f62000c101d00 */
[----:B------:R-:W-:-:S03]  /*dbb0*/  SHF.R.S32.HI R0, RZ, 0x1f, R5 ;  /* 0x0000001fff007819 */ /* 0x000fc60000011405 */
[----:B------:R-:W5:Y:S01]  /*dbc0*/  LD.E.128 R64, desc[UR54][R64.64] ;  /* 0x0000003640407980 */ /* 0x000f62000c101d00 */
[----:B------:R-:W-:-:S03]  /*dbd0*/  IMAD.WIDE.U32 R6, R3, UR8, R6 ;  /* 0x0000000803067c25 */ /* 0x000fc6000f8e0006 */
[----:B------:R-:W5:Y:S01]  /*dbe0*/  LD.E.128 R52, desc[UR54][R52.64] ;  /* 0x0000003634347980 */ /* 0x000f62000c101d00 */
[----:B------:R-:W-:Y:S01]  /*dbf0*/  @!PT LDS RZ, [RZ] ;  /* 0x00000000fffff984 */ /* 0x000fe20000000800 */
[----:B------:R-:W-:Y:S01]  /*dc00*/  @!PT LDS RZ, [RZ] ;  /* 0x00000000fffff984 */ /* 0x000fe20000000800 */
[----:B------:R-:W-:Y:S01]  /*dc10*/  @!PT LDS RZ, [RZ] ;  /* 0x00000000fffff984 */ /* 0x000fe20000000800 */
[----:B------:R-:W-:Y:S01]  /*dc20*/  @!PT LDS RZ, [RZ] ;  /* 0x00000000fffff984 */ /* 0x000fe20000000800 */
[----:B------:R0:W-:Y:S06]  /*dc30*/  MEMBAR.ALL.CTA ;  /* 0x0000000000007992 */ /* 0x0001ec0000008000 */
[----:B0-----:R-:W0:Y:S01]  /*dc40*/  FENCE.VIEW.ASYNC.S ;  /* 0x00000000000073c6 */ /* 0x001e220000000000 */
[----:B------:R-:W-:Y:S02]  /*dc50*/  IMAD.IADD R7, R7, 0x1, R21 ;  /* 0x0000000107077824 */ /* 0x000fe400078e0215 */
[----:B------:R-:W-:-:S02]  /*dc60*/  IMAD R20, R0, UR6, RZ ;  /* 0x0000000600147c24 */ /* 0x000fc4000f8e02ff */
[----:B------:R-:W-:Y:S02]  /*dc70*/  VIADD R84, R192, UR36 ;  /* 0x00000024c0547c36 */ /* 0x000fe40008000000 */
[C---:B------:R-:W-:Y:S02]  /*dc80*/  IMAD R3, R5.reuse, UR7, R20 ;  /* 0x0000000705037c24 */ /* 0x040fe4000f8e0214 */
[----:B------:R-:W-:Y:S01]  /*dc90*/  IMAD.WIDE.U32 R6, R5, UR6, R6 ;  /* 0x0000000605067c25 */ /* 0x000fe2000f8e0006 */
[----:B------:R-:W-:Y:S01]  /*dca0*/  ISETP.GE.AND P2, PT, R84, R83, PT ;  /* 0x000000535400720c */ /* 0x000fe20003f46270 */
[----:B------:R-:W-:Y:S02]  /*dcb0*/  ULDC.64 UR6, c[0x0][0xa80] ;  /* 0x0002a00000067ab9 */ /* 0x000fe40000000a00 */
[----:B------:R-:W-:Y:S01]  /*dcc0*/  IMAD.IADD R3, R7, 0x1, R3 ;  /* 0x0000000107037824 */ /* 0x000fe200078e0203 */
[----:B------:R-:W-:Y:S01]  /*dcd0*/  LEA R82, P3, R6, UR6, 0x1 ;  /* 0x0000000606527c11 */ /* 0x000fe2000f8608ff */
[----:B------:R-:W-:-:S02]  /*dce0*/  VIADD R4, R4, 0x28420 ;  /* 0x0002842004047836 */ /* 0x000fc40000000000 */
[----:B------:R-:W-:Y:S01]  /*dcf0*/  VIADD R0, R84, 0x20 ;  /* 0x0000002054007836 */ /* 0x000fe20000000000 */
[----:B------:R-:W-:Y:S02]  /*dd00*/  LEA.HI.X R3, R6, UR7, R3, 0x1, P3 ;  /* 0x0000000706037c11 */ /* 0x000fe400098f0c03 */
[----:B------:R-:W-:Y:S02]  /*dd10*/  PRMT R4, RZ, 0x654, R4 ;  /* 0x00000654ff047816 */ /* 0x000fe40000000004 */
[-C--:B------:R-:W-:Y:S01]  /*dd20*/  ISETP.GE.AND P1, PT, R0, R83.reuse, PT ;  /* 0x000000530000720c */ /* 0x080fe20003f26270 */
[----:B------:R-:W-:Y:S01]  /*dd30*/  VIADD R0, R84, 0x40 ;  /* 0x0000004054007836 */ /* 0x000fe20000000000 */
[----:B0-----:R0:W-:Y:S01]  /*dd40*/  SYNCS.ARRIVE.TRANS64.RED.A1T0 RZ, [R4+URZ], RZ ;  /* 0x000000ff04ff79a7 */ /* 0x0011e2000810043f */
[----:B------:R0:W1:Y:S01]  /*dd50*/  SHFL.IDX PT, R85, R82, RZ, 0x181f ;  /* 0x00181fff52557589 */ /* 0x00006200000e0000 */
[----:B------:R-:W-:Y:S03]  /*dd60*/  BSSY B1, `(.L_x_1174) ;  /* 0x0000015000017945 */ /* 0x000fe60003800000 */
[----:B------:R0:W2:Y:S01]  /*dd70*/  SHFL.IDX PT, R81, R3, RZ, 0x181f ;  /* 0x00181fff03517589 */ /* 0x0000a200000e0000 */
[----:B------:R-:W-:Y:S01]  /*dd80*/  ISETP.GE.AND P0, PT, R0, R83, PT ;  /* 0x000000530000720c */ /* 0x000fe20003f06270 */
[----:B------:R-:W-:-:S12]  /*dd90*/  @P2 BRA `(.L_x_1175) ;  /* 0x0000000000442947 */ /* 0x000fd80003800000 */
        /* <DEDUP_REMOVED lines=17> */
.L_x_1175:
[----:B------:R-:W-:Y:S05]  /*deb0*/  BSYNC B1 ;  /* 0x0000000000017941 */ /* 0x000fea0003800000 */
.L_x_1174:
[----:B---3-5:R3:W4:Y:S01]  /*dec0*/  SHFL.IDX PT, R11, R3, 0x1, 0x181f ;  /* 0x00381f00030b7f89 */ /* 0x02872200000e0000 */
[----:B------:R-:W-:Y:S03]  /*ded0*/  BSSY B1, `(.L_x_1176) ;  /* 0x0000014000017945 */ /* 0x000fe60003800000 */
[----:B------:R3:W0:Y:S01]  /*dee0*/  SHFL.IDX PT, R9, R82, 0x1, 0x181f ;  /* 0x00381f0052097f89 */ /* 0x00062200000e0000 */
[----:B------:R-:W-:Y:S05]  /*def0*/  @P1 BRA `(.L_x_1177) ;  /* 0x0000000000441947 */ /* 0x000fea0003800000 */
[----:B------:R-:W-:Y:S02]  /*df00*/  ULDC UR4, c[0x0][0xac8] ;  /* 0x0002b20000047ab9 */ /* 0x000fe40000000800 */
[----:B------:R-:W-:Y:S02]  /*df10*/  ISETP.GE.AND P4, PT, R16, UR4, PT ;  /* 0x0000000410007c0c */ /* 0x000fe4000bf86270 */
[----:B------:R-:W-:Y:S02]  /*df20*/  ISETP.GE.AND P3, PT, R19, UR4, PT ;  /* 0x0000000413007c0c */ /* 0x000fe4000bf66270 */
[----:B------:R-:W-:Y:S02]  /*df30*/  ISETP.GE.AND P2, PT, R18, UR4, PT ;  /* 0x0000000412007c0c */ /* 0x000fe4000bf46270 */
[----:B------:R-:W-:-:S07]  /*df40*/  ISETP.GE.AND P1, PT, R22, UR4, PT ;  /* 0x0000000416007c0c */ /* 0x000fce000bf26270 */
[CC--:B0-----:R-:W-:Y:S02]  /*df50*/  @!P4 LEA R4, P6, R16.reuse, R9.reuse, 0x1 ;  /* 0x000000091004c211 */ /* 0x0c1fe400078c08ff */
[C---:B------:R-:W-:Y:S02]  /*df60*/  @!P3 LEA R6, P5, R19.reuse, R9, 0x1 ;  /* 0x000000091306b211 */ /* 0x040fe400078a08ff */
[----:B----4-:R-:W-:Y:S02]  /*df70*/  @!P4 LEA.HI.X R5, R16, R11, R200, 0x1, P6 ;  /* 0x0000000b1005c211 */ /* 0x010fe400030f0cc8 */
        /* <DEDUP_REMOVED lines=9> */
.L_x_1177:
[----:B------:R-:W-:Y:S05]  /*e010*/  BSYNC B1 ;  /* 0x0000000000017941 */ /* 0x000fea0003800000 */
.L_x_1176:
[----:B0---4-:R0:W4:Y:S01]  /*e020*/  SHFL.IDX PT, R11, R3, 0x2, 0x181f ;  /* 0x00581f00030b7f89 */ /* 0x01112200000e0000 */
        /* <DEDUP_REMOVED lines=8> */
[-C--:B0-----:R-:W-:Y:S02]  /*e0b0*/  @!P3 LEA R4, P6, R16, R7.reuse, 0x1 ;  /* 0x000000071004b211 */ /* 0x081fe400078c08ff */
[CC--:B------:R-:W-:Y:S02]  /*e0c0*/  @!P2 LEA R6, P5, R19.reuse, R7.reuse, 0x1 ;  /* 0x000000071306a211 */ /* 0x0c0fe400078a08ff */
[----:B------:R-:W-:Y:S02]  /*e0d0*/  @!P1 LEA R8, P4, R18, R7, 0x1 ;  /* 0x0000000712089211 */ /* 0x000fe400078808ff */
[----:B----4-:R-:W-:Y:S02]  /*e0e0*/  @!P3 LEA.HI.X R5, R16, R11, R200, 0x1, P6 ;  /* 0x0000000b1005b211 */ /* 0x010fe400030f0cc8 */
        /* <DEDUP_REMOVED lines=8> */
.L_x_1179:
[----:B------:R-:W-:Y:S05]  /*e170*/  BSYNC B1 ;  /* 0x0000000000017941 */ /* 0x000fea0003800000 */
.L_x_1178:
[----:B------:R-:W-:Y:S01]  /*e180*/  VIADD R0, R84, 0x60 ;  /* 0x0000006054007836 */ /* 0x000fe20000000000 */
[----:B0--3--:R-:W3:Y:S04]  /*e190*/  SHFL.IDX PT, R3, R3, 0x3, 0x181f ;  /* 0x00781f0003037f89 */ /* 0x009ee800000e0000 */
[----:B------:R-:W-:Y:S01]  /*e1a0*/  ISETP.GE.AND P0, PT, R0, R83, PT ;  /* 0x000000530000720c */ /* 0x000fe20003f06270 */
[----:B----4-:R4:W0:-:S12]  /*e1b0*/  SHFL.IDX PT, R11, R82, 0x3, 0x181f ;  /* 0x00781f00520b7f89 */ /* 0x01081800000e0000 */
[----:B----4-:R-:W-:Y:S05]  /*e1c0*/  @P0 BRA `(.L_x_1180) ;  /* 0x0000000c00ac0947 */ /* 0x010fea0003800000 */
[----:B------:R-:W-:Y:S02]  /*e1d0*/  ULDC UR4, c[0x0][0xac8] ;  /* 0x0002b20000047ab9 */ /* 0x000fe40000000800 */
[----:B------:R-:W-:Y:S02]  /*e1e0*/  ISETP.GE.AND P3, PT, R16, UR4, PT ;  /* 0x0000000410007c0c */ /* 0x000fe4000bf66270 */
[----:B------:R-:W-:Y:S02]  /*e1f0*/  ISETP.GE.AND P4, PT, R19, UR4, PT ;  /* 0x0000000413007c0c */ /* 0x000fe4000bf86270 */
[----:B------:R-:W-:-:S09]  /*e200*/  ISETP.GE.AND P5, PT, R18, UR4, PT ;  /* 0x0000000412007c0c */ /* 0x000fd2000bfa6270 */
[-C--:B0-----:R-:W-:Y:S02]  /*e210*/  @!P3 LEA R4, P0, R16, R11.reuse, 0x1 ;  /* 0x0000000b1004b211 */ /* 0x081fe400078008ff */
[CC--:B------:R-:W-:Y:S02]  /*e220*/  @!P4 LEA R6, P1, R19.reuse, R11.reuse, 0x1 ;  /* 0x0000000b1306c211 */ /* 0x0c0fe400078208ff */
[----:B------:R-:W-:Y:S02]  /*e230*/  @!P5 LEA R8, P2, R18, R11, 0x1 ;  /* 0x0000000b1208d211 */ /* 0x000fe400078408ff */
        /* <DEDUP_REMOVED lines=12> */
.L_x_1172:
[----:B------:R-:W-:Y:S01]  /*e300*/  ULDC.64 UR6, c[0x0][0xc00] ;  /* 0x0003000000067ab9 */ /* 0x000fe20000000a00 */
[----:B------:R-:W-:Y:S01]  /*e310*/  ULDC UR4, c[0x0][0xa88] ;  /* 0x0002a20000047ab9 */ /* 0x000fe20000000800 */
[----:B------:R-:W-:Y:S01]  /*e320*/  UISETP.NE.U32.AND UP0, UPT, UR6, URZ, UPT ;  /* 0x0000003f0600728c */ /* 0x000fe2000bf05070 */
[----:B------:R-:W0:Y:S03]  /*e330*/  LDC R11, c[0x0][0xbe8] ;  /* 0x0002fa00ff0b7b82 */ /* 0x000e260000000800 */
[----:B------:R-:W-:-:S03]  /*e340*/  UISETP.NE.AND.EX UP0, UPT, UR7, URZ, UPT, UP0 ;  /* 0x0000003f0700728c */ /* 0x000fc6000bf05300 */
[----:B------:R-:W-:Y:S02]  /*e350*/  ULDC.64 UR6, c[0x0][0xc00] ;  /* 0x0003000000067ab9 */ /* 0x000fe40000000a00 */
[----:B------:R-:W-:Y:S01]  /*e360*/  UIMAD.WIDE UR6, UR43, 0x4, UR6 ;  /* 0x000000042b0678a5 */ /* 0x000fe2000f8e0206 */
[----:B------:R-:W-:-:S05]  /*e370*/  PLOP3.LUT P2, PT, PT, PT, UP0, 0x80, 0x0 ;  /* 0x000000000000781c */ /* 0x000fca0003f4f008 */
[----:B------:R-:W-:Y:S02]  /*e380*/  IMAD.U32 R4, RZ, RZ, UR6 ;  /* 0x00000006ff047e24 */ /* 0x000fe4000f8e00ff */
[----:B------:R-:W-:Y:S01]  /*e390*/  IMAD.U32 R5, RZ, RZ, UR7 ;  /* 0x00000007ff057e24 */ /* 0x000fe2000f8e00ff */
[----:B------:R-:W-:Y:S02]  /*e3a0*/  ULDC.64 UR6, c[0x0][0xc08] ;  /* 0x0003020000067ab9 */ /* 0x000fe40000000a00 */
[----:B------:R-:W-:Y:S01]  /*e3b0*/  UISETP.NE.U32.AND UP1, UPT, UR6, URZ, UPT ;  /* 0x0000003f0600728c */ /* 0x000fe2000bf25070 */
[----:B------:R-:W-:Y:S02]  /*e3c0*/  IMAD.U32 R0, RZ, RZ, UR4 ;  /* 0x00000004ff007e24 */ /* 0x000fe4000f8e00ff */
[----:B------:R-:W2:Y:S01]  /*e3d0*/  @P2 LDG.E R3, desc[UR54][R4.64] ;  /* 0x0000003604032981 */ /* 0x000ea2000c1e1900 */
[----:B------:R-:W-:-:S06]  /*e3e0*/  UISETP.NE.AND.EX UP1, UPT, UR7, URZ, UPT, UP1 ;  /* 0x0000003f0700728c */ /* 0x000fcc000bf25310 */
[----:B------:R-:W-:-:S05]  /*e3f0*/  PLOP3.LUT P3, PT, PT, PT, UP1, 0x80, 0x0 ;  /* 0x000000000000781c */ /* 0x000fca0003f6f018 */
[----:B------:R-:W-:Y:S02]  /*e400*/  @UP1 ULDC.64 UR6, c[0x0][0xc08] ;  /* 0x0003020000061ab9 */ /* 0x000fe40000000a00 */
[----:B------:R-:W-:-:S06]  /*e410*/  @UP1 UIMAD.WIDE UR6, UR43, 0x4, UR6 ;  /* 0x000000042b0618a5 */ /* 0x000fcc000f8e0206 */
[----:B------:R-:W-:Y:S02]  /*e420*/  IMAD.U32 R6, RZ, RZ, UR6 ;  /* 0x00000006ff067e24 */ /* 0x000fe4000f8e00ff */
[----:B------:R-:W-:-:S05]  /*e430*/  IMAD.U32 R7, RZ, RZ, UR7 ;  /* 0x00000007ff077e24 */ /* 0x000fca000f8e00ff */
[----:B------:R1:W5:Y:S01]  /*e440*/  @P3 LDG.E R0, desc[UR54][R6.64] ;  /* 0x0000003606003981 */ /* 0x000362000c1e1900 */
[----:B0-----:R-:W-:Y:S01]  /*e450*/  ISETP.NE.AND P0, PT, R11, 0x1, PT ;  /* 0x000000010b00780c */ /* 0x001fe20003f05270 */
[----:B------:R-:W-:Y:S01]  /*e460*/  UMOV UR4, URZ ;  /* 0x0000003f00047c82 */ /* 0x000fe20008000000 */
[----:B------:R-:W-:Y:S01]  /*e470*/  USHF.R.S32.HI UR10, URZ, 0x1f, UR44 ;  /* 0x0000001f3f0a7899 */ /* 0x000fe2000801142c */
[----:B------:R-:W-:-:S10]  /*e480*/  ISETP.GE.AND P1, PT, R201, 0x80, PT ;  /* 0x00000080c900780c */ /* 0x000fd40003f26270 */
[----:B------:R-:W0:Y:S01]  /*e490*/  @P0 LDC R9, c[0x0][0xbec] ;  /* 0x0002fb00ff090b82 */ /* 0x000e220000000800 */
[----:B--2---:R-:W-:Y:S01]  /*e4a0*/  @P2 R2UR UR4, R3 ;  /* 0x00000000030422ca */ /* 0x004fe200000e0000 */
[----:B01----:R-:W-:-:S14]  /*e4b0*/  @P3 BRA `(.L_x_1181) ;  /* 0x0000000000103947 */ /* 0x003fdc0003800000 */
[----:B------:R-:W-:Y:S05]  /*e4c0*/  @!P2 BRA `(.L_x_1181) ;  /* 0x00000000000ca947 */ /* 0x000fea0003800000 */
[----:B------:R-:W2:Y:S04]  /*e4d0*/  LDG.E R3, desc[UR54][R4.64] ;  /* 0x0000003604037981 */ /* 0x000ea8000c1e1900 */
[----:B-----5:R-:W2:Y:S02]  /*e4e0*/  LDG.E R0, desc[UR54][R4.64+0x4] ;  /* 0x0000043604007981 */ /* 0x020ea4000c1e1900 */
[----:B--2---:R-:W-:-:S07]  /*e4f0*/  IMAD.IADD R0, R0, 0x1, -R3 ;  /* 0x0000000100007824 */ /* 0x004fce00078e0a03 */
.L_x_1181:
[----:B------:R-:W-:Y:S01]  /*e500*/  USHF.R.S32.HI UR6, URZ, 0x1f, UR43 ;  /* 0x0000001f3f067899 */ /* 0x000fe2000801142b */
[----:B------:R-:W-:Y:S01]  /*e510*/  BSSY B1, `(.L_x_1182) ;  /* 0x000002e000017945 */ /* 0x000fe20003800000 */
[----:B------:R-:W-:Y:S02]  /*e520*/  USHF.R.S32.HI UR9, URZ, 0x1f, UR4 ;  /* 0x0000001f3f097899 */ /* 0x000fe40008011404 */
[----:B------:R-:W-:Y:S02]  /*e530*/  USEL UR11, UR43, URZ, !UP0 ;  /* 0x0000003f2b0b7287 */ /* 0x000fe4000c000000 */
[----:B------:R-:W-:Y:S01]  /*e540*/  USEL UR12, UR6, URZ, !UP0 ;  /* 0x0000003f060c7287 */ /* 0x000fe2000c000000 */
[----:B------:R-:W-:Y:S11]  /*e550*/  @P1 BRA `(.L_x_1183) ;  /* 0x0000000000a41947 */ /* 0x000ff60003800000 */
[----:B------:R-:W0:Y:S01]  /*e560*/  S2R R4, SR_TID.X ;  /* 0x0000000000047919 */ /* 0x000e220000002100 */
[----:B------:R-:W1:Y:S01]  /*e570*/  LDC R5, c[0x0][0xbe8] ;  /* 0x0002fa00ff057b82 */ /* 0x000e620000000800 */
[----:B------:R-:W-:Y:S02]  /*e580*/  IMAD.U32 R6, RZ, RZ, UR36 ;  /* 0x00000024ff067e24 */ /* 0x000fe4000f8e00ff */
[----:B-1---5:R-:W-:-:S03]  /*e590*/  IMAD R3, R0, R5, RZ ;  /* 0x0000000500037224 */ /* 0x022fc600078e02ff */
[----:B0-----:R-:W-:-:S04]  /*e5a0*/  IADD3 R6, R6, -0x80, R4 ;  /* 0xffffff8006067810 */ /* 0x001fc80007ffe004 */
        /* <DEDUP_REMOVED lines=20> */
[----:B------:R-:W-:-:S04]  /*e6f0*/  IMAD.U32 R8, RZ, RZ, UR8 ;  /* 0x00000008ff087e24 */ /* 0x000fc8000f8e00ff */
[----:B------:R-:W-:-:S04]  /*e700*/  IMAD.MOV R3, RZ, RZ, -R4 ;  /* 0x000000ffff037224 */ /* 0x000fc800078e0a04 */
[----:B------:R-:W-:Y:S01]  /*e710*/  IMAD R3, R5, R3, R6 ;  /* 0x0000000305037224 */ /* 0x000fe200078e0206 */
[----:B------:R-:W-:Y:S02]  /*e720*/  SHF.R.S32.HI R5, RZ, 0x1f, R4 ;  /* 0x0000001fff057819 */ /* 0x000fe40000011404 */
        /* <DEDUP_REMOVED lines=12> */
.L_x_1183:
[----:B------:R-:W-:Y:S05]  /*e7f0*/  BSYNC B1 ;  /* 0x0000000000017941 */ /* 0x000fea0003800000 */
.L_x_1182:
[----:B------:R-:W1:Y:S01]  /*e800*/  @P0 LDC R5, c[0x0][0xbf0] ;  /* 0x0002fc00ff050b82 */ /* 0x000e620000000800 */
[----:B------:R-:W-:Y:S01]  /*e810*/  ULDC.64 UR14, c[0x0][0xaa0] ;  /* 0x0002a800000e7ab9 */ /* 0x000fe20000000a00 */
[----:B0-----:R-:W-:Y:S01]  /*e820*/  IMAD R3, R23, 0x20, R192 ;  /* 0x0000002017037824 */ /* 0x001fe200078e02c0 */
[----:B------:R-:W-:Y:S01]  /*e830*/  UIMAD UR8, UR9, UR14, URZ ;  /* 0x0000000e090872a4 */ /* 0x000fe2000f8e023f */
[----:B------:R-:W-:Y:S01]  /*e840*/  BSSY B1, `(.L_x_1184) ;  /* 0x0000041000017945 */ /* 0x000fe20003800000 */
[----:B------:R-:W-:Y:S01]  /*e850*/  UIMAD.WIDE.U32 UR6, UR4, UR14, URZ ;  /* 0x0000000e040672a5 */ /* 0x000fe2000f8e003f */
[----:B------:R-:W-:Y:S01]  /*e860*/  VIADD R8, R3, UR36 ;  /* 0x0000002403087c36 */ /* 0x000fe20008000000 */
[----:B------:R-:W-:-:S03]  /*e870*/  UIMAD UR8, UR4, UR15, UR8 ;  /* 0x0000000f040872a4 */ /* 0x000fc6000f8e0208 */
[----:B------:R-:W-:Y:S01]  /*e880*/  ULDC.64 UR14, c[0x0][0xae8] ;  /* 0x0002ba00000e7ab9 */ /* 0x000fe20000000a00 */
[----:B------:R-:W-:Y:S01]  /*e890*/  UIADD3 UR7, UR7, UR8, URZ ;  /* 0x0000000807077290 */ /* 0x000fe2000fffe03f */
[----:B------:R-:W-:Y:S01]  /*e8a0*/  @P0 IMAD.HI.U32 R4, R8, R9, RZ ;  /* 0x0000000908040227 */ /* 0x000fe200078e00ff */
[----:B------:R-:W-:Y:S02]  /*e8b0*/  UIMAD UR4, UR10, UR14, URZ ;  /* 0x0000000e0a0472a4 */ /* 0x000fe4000f8e023f */
[----:B------:R-:W-:Y:S01]  /*e8c0*/  UIMAD.WIDE.U32 UR6, UR44, UR14, UR6 ;  /* 0x0000000e2c0672a5 */ /* 0x000fe2000f8e0006 */
[----:B------:R-:W-:Y:S01]  /*e8d0*/  IMAD.MOV.U32 R3, RZ, RZ, R8 ;  /* 0x000000ffff037224 */ /* 0x000fe200078e0008 */
[----:B------:R-:W-:Y:S01]  /*e8e0*/  UIMAD UR4, UR44, UR15, UR4 ;  /* 0x0000000f2c0472a4 */ /* 0x000fe2000f8e0204 */
[----:B------:R-:W-:-:S03]  /*e8f0*/  ULDC.64 UR8, c[0x0][0xaf0] ;  /* 0x0002bc0000087ab9 */ /* 0x000fc60000000a00 */
[----:B------:R-:W-:Y:S02]  /*e900*/  UIADD3 UR7, UR7, UR4, URZ ;  /* 0x0000000407077290 */ /* 0x000fe4000fffe03f */
        /* <DEDUP_REMOVED lines=10> */
[----:B------:R-:W-:Y:S01]  /*e9b0*/  IMAD.U32 R4, RZ, RZ, UR6 ;  /* 0x00000006ff047e24 */ /* 0x000fe2000f8e00ff */
[----:B------:R-:W-:Y:S01]  /*e9c0*/  ULDC.64 UR6, c[0x0][0xad8] ;  /* 0x0002b60000067ab9 */ /* 0x000fe20000000a00 */
[----:B------:R-:W-:Y:S02]  /*e9d0*/  IMAD.U32 R5, RZ, RZ, UR4 ;  /* 0x00000004ff057e24 */ /* 0x000fe4000f8e00ff */
[----:B------:R-:W-:Y:S02]  /*e9e0*/  IMAD R7, R11, R7, R8 ;  /* 0x000000070b077224 */ /* 0x000fe400078e0208 */
[----:B------:R-:W-:-:S02]  /*e9f0*/  IMAD R9, R3, UR9, R6 ;  /* 0x0000000903097c24 */ /* 0x000fc4000f8e0206 */
[----:B------:R-:W-:Y:S01]  /*ea00*/  IMAD.WIDE.U32 R4, R3, UR8, R4 ;  /* 0x0000000803047c25 */ /* 0x000fe2000f8e0004 */
[----:B------:R-:W-:-:S03]  /*ea10*/  SHF.R.S32.HI R3, RZ, 0x1f, R7 ;  /* 0x0000001fff037819 */ /* 0x000fc60000011407 */
[----:B------:R-:W-:Y:S02]  /*ea20*/  IMAD.IADD R5, R5, 0x1, R9 ;  /* 0x0000000105057824 */ /* 0x000fe400078e0209 */
[----:B------:R-:W-:Y:S02]  /*ea30*/  IMAD R6, R3, UR6, RZ ;  /* 0x0000000603067c24 */ /* 0x000fe4000f8e02ff */
[----:B------:R-:W-:Y:S02]  /*ea40*/  VIADD R8, R192, UR36 ;  /* 0x00000024c0087c36 */ /* 0x000fe40008000000 */
[----:B-----5:R-:W-:Y:S02]  /*ea50*/  IMAD R11, R0, R11, RZ ;  /* 0x0000000b000b7224 */ /* 0x020fe400078e02ff */
        /* <DEDUP_REMOVED lines=31> */
.L_x_1185:
[----:B------:R-:W-:Y:S05]  /*ec50*/  BSYNC B1 ;  /* 0x0000000000017941 */ /* 0x000fea0003800000 */
.L_x_1184:
[----:B--23--:R2:W3:Y:S01]  /*ec60*/  SHFL.IDX PT, R5, R3, 0x1, 0x181f ;  /* 0x00381f0003057f89 */ /* 0x00c4e200000e0000 */
[----:B------:R-:W-:Y:S03]  /*ec70*/  BSSY B1, `(.L_x_1186) ;  /* 0x0000014000017945 */ /* 0x000fe60003800000 */
[----:B-1----:R2:W1:Y:S01]  /*ec80*/  SHFL.IDX PT, R7, R6, 0x1, 0x181f ;  /* 0x00381f0006077f89 */ /* 0x00246200000e0000 */
        /* <DEDUP_REMOVED lines=8> */
[----:B---3--:R-:W-:Y:S02]  /*ed10*/  @!P4 LEA.HI.X R13, R16, R5, R200, 0x1, P6 ;  /* 0x00000005100dc211 */ /* 0x008fe400030f0cc8 */
        /* <DEDUP_REMOVED lines=9> */
.L_x_1187:
[----:B------:R-:W-:Y:S05]  /*edb0*/  BSYNC B1 ;  /* 0x0000000000017941 */ /* 0x000fea0003800000 */
.L_x_1186:
[----:B---34-:R3:W4:Y:S01]  /*edc0*/  SHFL.IDX PT, R5, R3, 0x2, 0x181f ;  /* 0x00581f0003057f89 */ /* 0x01872200000e0000 */
        /* <DEDUP_REMOVED lines=11> */
[----:B----4-:R-:W-:Y:S02]  /*ee80*/  @!P3 LEA.HI.X R13, R16, R5, R200, 0x1, P6 ;  /* 0x00000005100db211 */ /* 0x010fe400030f0cc8 */
        /* <DEDUP_REMOVED lines=8> */
.L_x_1189:
[----:B------:R-:W-:Y:S05]  /*ef10*/  BSYNC B1 ;  /* 0x0000000000017941 */ /* 0x000fea0003800000 */
.L_x_1188:
[----:B------:R-:W-:Y:S01]  /*ef20*/  VIADD R0, R8, 0x60 ;  /* 0x0000006008007836 */ /* 0x000fe20000000000 */
[----:B0-23--:R-:W0:Y:S04]  /*ef30*/  SHFL.IDX PT, R3, R3, 0x3, 0x181f ;  /* 0x00781f0003037f89 */ /* 0x00de2800000e0000 */
[----:B------:R-:W-:Y:S01]  /*ef40*/  ISETP.GE.AND P0, PT, R0, R11, PT ;  /* 0x0000000b0000720c */ /* 0x000fe20003f06270 */
[----:B-1--4-:R1:W2:-:S12]  /*ef50*/  SHFL.IDX PT, R5, R6, 0x3, 0x181f ;  /* 0x00781f0006057f89 */ /* 0x01229800000e0000 */
[----:B-1----:R-:W-:Y:S05]  /*ef60*/  @P0 BRA `(.L_x_1180) ;  /* 0x0000000000440947 */ /* 0x002fea0003800000 */
[----:B------:R-:W-:Y:S02]  /*ef70*/  ULDC UR4, c[0x0][0xac8] ;  /* 0x0002b20000047ab9 */ /* 0x000fe40000000800 */
[----:B------:R-:W-:Y:S02]  /*ef80*/  ISETP.GE.AND P3, PT, R16, UR4, PT ;  /* 0x0000000410007c0c */ /* 0x000fe4000bf66270 */
[----:B------:R-:W-:Y:S02]  /*ef90*/  ISETP.GE.AND P2, PT, R19, UR4, PT ;  /* 0x0000000413007c0c */ /* 0x000fe4000bf46270 */
[----:B------:R-:W-:Y:S02]  /*efa0*/  ISETP.GE.AND P1, PT, R18, UR4, PT ;  /* 0x0000000412007c0c */ /* 0x000fe4000bf26270 */
[----:B------:R-:W-:-:S07]  /*efb0*/  ISETP.GE.AND P0, PT, R22, UR4, PT ;  /* 0x0000000416007c0c */ /* 0x000fce000bf06270 */
[-C--:B--2---:R-:W-:Y:S02]  /*efc0*/  @!P3 LEA R6, P6, R16, R5.reuse, 0x1 ;  /* 0x000000051006b211 */ /* 0x084fe400078c08ff */
        /* <DEDUP_REMOVED lines=11> */
.L_x_1180:
[----:B------:R-:W-:Y:S05]  /*f080*/  BSYNC B0 ;  /* 0x0000000000007941 */ /* 0x000fea0003800000 */
.L_x_1171:
[----:B------:R-:W-:Y:S02]  /*f090*/  ULDC UR4, c[0x0][0xc3c] ;  /* 0x00030f0000047ab9 */ /* 0x000fe40000000800 */
[----:B------:R-:W-:-:S06]  /*f0a0*/  UISETP.GE.AND UP0, UPT, UR49, UR4, UPT ;  /* 0x000000043100728c */ /* 0x000fcc000bf06270 */
[----:B------:R-:W-:-:S13]  /*f0b0*/  PLOP3.LUT P0, PT, PT, PT, UP0, 0x80, 0x0 ;  /* 0x000000000000781c */ /* 0x000fda0003f0f008 */
[----:B------:R-:W-:Y:S05]  /*f0c0*/  @!P0 BRA `(.L_x_1190) ;  /* 0xffffff1c00608947 */ /* 0x000fea000383ffff */
[----:B------:R-:W-:Y:S05]  /*f0d0*/  EXIT ;  /* 0x000000000000794d */ /* 0x000fea0003800000 */
.L_x_1085:
[----:B------:R-:W-:-:S08]  /*f0e0*/  NOP ;  /* 0x0000000000007918 */ /* 0x000fd00000000000 */
[----:B------:R-:W0:-:S00]  /*f0f0*/  USETMAXREG.DEALLOC.CTAPOOL 0x18 ;  /* 0x00000018000079c8 */ /* 0x000e0000080e0500 */
[----:B0-----:R-:W2:Y:S01]  /*f100*/  LDL.LU R2, [R1+0x18] ;  /* 0x0000180001027983 */ /* 0x001ea20000300800 */
[----:B------:R-:W-:Y:S01]  /*f110*/  LOP3.LUT R0, R0, 0x3, RZ, 0xc0, !PT ;  /* 0x0000000300007812 */ /* 0x000fe200078ec0ff */
[----:B------:R-:W-:-:S05]  /*f120*/  IMAD.MOV.U32 R6, RZ, RZ, RZ ;  /* 0x000000ffff067224 */ /* 0x000fca00078e00ff */
[----:B------:R-:W0:Y:S02]  /*f130*/  SHFL.IDX PT, R0, R0, RZ, 0x1f ;  /* 0x00001fff00007589 */ /* 0x000e2400000e0000 */
[----:B0-----:R-:W-:Y:S02]  /*f140*/  ISETP.NE.AND P0, PT, R0, RZ, PT ;  /* 0x000000ff0000720c */ /* 0x001fe40003f05270 */
        /* <DEDUP_REMOVED lines=15> */
.L_x_1191:
[----:B------:R-:W1:Y:S01]  /*f240*/  S2R R0, SR_TID.X ;  /* 0x0000000000007919 */ /* 0x000e620000002100 */
[----:B------:R-:W-:Y:S01]  /*f250*/  ULDC UR4, c[0x0][0xc3c] ;  /* 0x00030f0000047ab9 */ /* 0x000fe20000000800 */
[----:B-1----:R-:W-:-:S04]  /*f260*/  LOP3.LUT R5, R0, 0x1f, RZ, 0xc0, !PT ;  /* 0x0000001f00057812 */ /* 0x002fc800078ec0ff */
[----:B------:R-:W-:-:S04]  /*f270*/  ISETP.NE.AND P0, PT, R5, 0x1f, PT ;  /* 0x0000001f0500780c */ /* 0x000fc80003f05270 */
[----:B------:R-:W-:-:S13]  /*f280*/  ISETP.GE.OR P1, PT, R5, UR4, !P0 ;  /* 0x0000000405007c0c */ /* 0x000fda000c726670 */
[----:B0-----:R-:W0:Y:S02]  /*f290*/  @!P1 LDC.64 R2, c[0x0][0xc80] ;  /* 0x00032000ff029b82 */ /* 0x001e240000000a00 */
        /* <DEDUP_REMOVED lines=18> */
[----:B------:R-:W1:Y:S02]  /*f3c0*/  SHFL.UP PT, R2, R3, 0x8, RZ ;  /* 0x0500000003027989 */ /* 0x000e6400000e00ff */
[----:B-1----:R-:W-:-:S05]  /*f3d0*/  SEL R2, R2, RZ, P4 ;  /* 0x000000ff02027207 */ /* 0x002fca0002000000 */
[----:B------:R-:W-:-:S05]  /*f3e0*/  IMAD.IADD R2, R3, 0x1, R2 ;  /* 0x0000000103027824 */ /* 0x000fca00078e0202 */
[----:B------:R-:W1:Y:S02]  /*f3f0*/  SHFL.UP PT, R4, R2, 0x10, RZ ;  /* 0x0600000002047989 */ /* 0x000e6400000e00ff */
[----:B-1----:R-:W-:-:S05]  /*f400*/  SEL R7, R4, RZ, P5 ;  /* 0x000000ff04077207 */ /* 0x002fca0002800000 */
[----:B------:R-:W-:Y:S02]  /*f410*/  IMAD.IADD R10, R2, 0x1, R7 ;  /* 0x00000001020a7824 */ /* 0x000fe400078e0207 */
[----:B------:R-:W1:Y:S03]  /*f420*/  LDC R7, c[0x0][0xc38] ;  /* 0x00030e00ff077b82 */ /* 0x000e660000000800 */
        /* <DEDUP_REMOVED lines=10> */
.L_x_1197:
        /* <DEDUP_REMOVED lines=14> */
.L_x_1196:
[----:B------:R-:W-:Y:S05]  /*f5b0*/  BSYNC B0 ;  /* 0x0000000000007941 */ /* 0x000fea0003800000 */
.L_x_1195:
        /* <DEDUP_REMOVED lines=22> */
.L_x_1193:
[----:B------:R-:W-:Y:S01]  /*f720*/  IMAD.IADD R11, R9, 0x1, -R8 ;  /* 0x00000001090b7824 */ /* 0x000fe200078e0a08 */
[----:B------:R-:W-:-:S03]  /*f730*/  ULDC.64 UR4, c[0x0][0xc90] ;  /* 0x0003240000047ab9 */ /* 0x000fc60000000a00 */
[----:B------:R-:W-:-:S05]  /*f740*/  IMAD R3, R10, R7, R11 ;  /* 0x000000070a037224 */ /* 0x000fca00078e020b */
[----:B------:R-:W-:-:S13]  /*f750*/  ISETP.GT.AND P0, PT, R3, R0, PT ;  /* 0x000000000300720c */ /* 0x000fda0003f04270 */
[----:B------:R-:W-:Y:S02]  /*f760*/  VOTEU.ANY UR7, UPT, !P0 ;  /* 0x0000000000077886 */ /* 0x000fe400040e0100 */
[----:B------:R-:W-:-:S04]  /*f770*/  UPOPC UR6, UR7 ;  /* 0x00000007000672bf */ /* 0x000fc80008000000 */
[----:B------:R-:W-:-:S04]  /*f780*/  UIADD3 UR44, UR6, UR44, URZ ;  /* 0x0000002c062c7290 */ /* 0x000fc8000fffe03f */
[----:B------:R-:W-:-:S06]  /*f790*/  UIMAD.WIDE UR4, UR44, 0x4, UR4 ;  /* 0x000000042c0478a5 */ /* 0x000fcc000f8e0204 */
[----:B------:R-:W-:Y:S02]  /*f7a0*/  IMAD.U32 R2, RZ, RZ, UR4 ;  /* 0x00000004ff027e24 */ /* 0x000fe4000f8e00ff */
[----:B------:R-:W-:-:S05]  /*f7b0*/  IMAD.U32 R3, RZ, RZ, UR5 ;  /* 0x00000005ff037e24 */ /* 0x000fca000f8e00ff */
[----:B------:R-:W2:Y:S01]  /*f7c0*/  LDG.E R9, desc[UR54][R2.64] ;  /* 0x0000003602097981 */ /* 0x000ea2000c1e1900 */
[----:B------:R-:W-:Y:S01]  /*f7d0*/  IMAD.U32 R15, RZ, RZ, UR6 ;  /* 0x00000006ff0f7e24 */ /* 0x000fe2000f8e00ff */
[----:B------:R-:W-:-:S04]  /*f7e0*/  ISETP.NE.AND P0, PT, RZ, UR7, PT ;  /* 0x00000007ff007c0c */ /* 0x000fc8000bf05270 */
[----:B------:R-:W2:Y:S02]  /*f7f0*/  SHFL.IDX PT, R6, R6, R15, 0x1f ;  /* 0x00001f0f06067589 */ /* 0x000ea400000e0000 */
[----:B--2---:R-:W-:-:S05]  /*f800*/  IMAD R8, R6, R9, RZ ;  /* 0x0000000906087224 */ /* 0x004fca00078e02ff */
[----:B------:R-:W-:-:S04]  /*f810*/  IABS R12, R8 ;  /* 0x00000008000c7213 */ /* 0x000fc80000000000 */
[----:B------:R-:W0:Y:S08]  /*f820*/  I2F.RP R13, R12 ;  /* 0x0000000c000d7306 */ /* 0x000e300000209400 */
[----:B0-----:R-:W0:Y:S02]  /*f830*/  MUFU.RCP R13, R13 ;  /* 0x0000000d000d7308 */ /* 0x001e240000001000 */
[----:B0-----:R-:W-:-:S06]  /*f840*/  VIADD R14, R13, 0xffffffe ;  /* 0x0ffffffe0d0e7836 */ /* 0x001fcc0000000000 */
[----:B------:R-:W0:Y:S02]  /*f850*/  F2I.FTZ.U32.TRUNC.NTZ R3, R14 ;  /* 0x0000000e00037305 */ /* 0x000e24000021f000 */
[----:B0-----:R-:W-:Y:S01]  /*f860*/  IMAD.MOV R17, RZ, RZ, -R3 ;  /* 0x000000ffff117224 */ /* 0x001fe200078e0a03 */
[----:B------:R-:W-:Y:S06]  /*f870*/  @!P0 BRA `(.L_x_1198) ;  /* 0x00000000000c8947 */ /* 0x000fec0003800000 */
[----:B------:R-:W-:-:S06]  /*f880*/  UIADD3 UR4, UR6, -0x1, URZ ;  /* 0xffffffff06047890 */ /* 0x000fcc000fffe03f */
[----:B------:R-:W-:-:S05]  /*f890*/  IMAD.U32 R13, RZ, RZ, UR4 ;  /* 0x00000004ff0d7e24 */ /* 0x000fca000f8e00ff */
[----:B------:R0:W1:Y:S02]  /*f8a0*/  SHFL.IDX PT, R4, R10, R13, 0x1f ;  /* 0x00001f0d0a047589 */ /* 0x00006400000e0000 */
.L_x_1198:
[----:B-1----:R-:W-:Y:S02]  /*f8b0*/  IMAD R4, R4, R7, R11 ;  /* 0x0000000704047224 */ /* 0x002fe400078e020b */
        /* <DEDUP_REMOVED lines=19> */
[----:B------:R-:W-:-:S05]  /*f9f0*/  @!P1 LOP3.LUT R2, RZ, R8, RZ, 0x33, !PT ;  /* 0x00000008ff029212 */ /* 0x000fca00078e33ff */
[----:B------:R-:W-:Y:S02]  /*fa00*/  IMAD R0, R9, R2, RZ ;  /* 0x0000000209007224 */ /* 0x000fe400078e02ff */
[----:B------:R-:W-:Y:S02]  /*fa10*/  IMAD.MOV R2, RZ, RZ, -R2 ;  /* 0x000000ffff027224 */ /* 0x000fe400078e0a02 */
[----:B-1----:R-:W-:Y:S02]  /*fa20*/  IMAD.MOV R4, RZ, RZ, -R0 ;  /* 0x000000ffff047224 */ /* 0x002fe400078e0a00 */
[----:B------:R-:W-:Y:S02]  /*fa30*/  IMAD R8, R8, R2, R11 ;  /* 0x0000000208087224 */ /* 0x000fe400078e020b */
[----:B------:R-:W-:Y:S01]  /*fa40*/  IMAD.MOV.U32 R2, RZ, RZ, RZ ;  /* 0x000000ffff027224 */ /* 0x000fe200078e00ff */
[----:B------:R-:W-:-:S04]  /*fa50*/  VIADDMNMX R7, R4, R7, R9, PT ;  /* 0x0000000704077246 */ /* 0x000fc80003800109 */
[-C--:B------:R-:W-:Y:S02]  /*fa60*/  IABS R4, R7.reuse ;  /* 0x0000000700047213 */ /* 0x080fe40000000000 */
[----:B0-----:R-:W-:Y:S02]  /*fa70*/  IABS R10, R7 ;  /* 0x00000007000a7213 */ /* 0x001fe40000000000 */
[----:B------:R-:W0:Y:S08]  /*fa80*/  I2F.RP R9, R4 ;  /* 0x0000000400097306 */ /* 0x000e300000209400 */
[----:B0-----:R-:W0:Y:S02]  /*fa90*/  MUFU.RCP R9, R9 ;  /* 0x0000000900097308 */ /* 0x001e240000001000 */
[----:B0-----:R-:W-:Y:S01]  /*faa0*/  VIADD R3, R9, 0xffffffe ;  /* 0x0ffffffe09037836 */ /* 0x001fe20000000000 */
[----:B------:R-:W-:-:S05]  /*fab0*/  IABS R9, R8 ;  /* 0x0000000800097213 */ /* 0x000fca0000000000 */
[----:B------:R-:W0:Y:S02]  /*fac0*/  F2I.FTZ.U32.TRUNC.NTZ R3, R3 ;  /* 0x0000000300037305 */ /* 0x000e24000021f000 */
[----:B0-----:R-:W-:-:S04]  /*fad0*/  IMAD.MOV R11, RZ, RZ, -R3 ;  /* 0x000000ffff0b7224 */ /* 0x001fc800078e0a03 */
[----:B------:R-:W-:-:S04]  /*fae0*/  IMAD R11, R11, R4, RZ ;  /* 0x000000040b0b7224 */ /* 0x000fc800078e02ff */
[----:B------:R-:W-:-:S04]  /*faf0*/  IMAD.HI.U32 R2, R3, R11, R2 ;  /* 0x0000000b03027227 */ /* 0x000fc800078e0002 */
        /* <DEDUP_REMOVED lines=9> */
[----:B------:R-:W-:Y:S01]  /*fb90*/  ISETP.GE.AND P2, PT, R3, RZ, PT ;  /* 0x000000ff0300720c */ /* 0x000fe20003f46270 */
[----:B------:R-:W-:-:S06]  /*fba0*/  IMAD.IADD R3, R8, 0x1, R0 ;  /* 0x0000000108037824 */ /* 0x000fcc00078e0200 */
[----:B------:R-:W-:-:S06]  /*fbb0*/  @P0 VIADD R2, R2, 0x1 ;  /* 0x0000000102020836 */ /* 0x000fcc0000000000 */
[----:B------:R-:W-:Y:S01]  /*fbc0*/  @!P2 IMAD.MOV R2, RZ, RZ, -R2 ;  /* 0x000000ffff02a224 */ /* 0x000fe200078e0a02 */
[----:B------:R-:W-:Y:S01]  /*fbd0*/  @!P1 LOP3.LUT R2, RZ, R7, RZ, 0x33, !PT ;  /* 0x00000007ff029212 */ /* 0x000fe200078e33ff */
[----:B------:R-:W-:-:S04]  /*fbe0*/  IMAD.MOV R7, RZ, RZ, -R7 ;  /* 0x000000ffff077224 */ /* 0x000fc800078e0a07 */
[----:B------:R-:W-:-:S05]  /*fbf0*/  IMAD R3, R2, R7, R3 ;  /* 0x0000000702037224 */ /* 0x000fca00078e0203 */
[----:B------:R-:W-:Y:S02]  /*fc00*/  R2UR UR36, R3 ;  /* 0x00000000032472ca */ /* 0x000fe400000e0000 */
[----:B------:R-:W-:-:S05]  /*fc10*/  LOP3.LUT R3, RZ, R2, RZ, 0x33, !PT ;  /* 0x00000002ff037212 */ /* 0x000fca00078e33ff */
[----:B------:R-:W-:-:S05]  /*fc20*/  IMAD.IADD R0, R6, 0x1, R3 ;  /* 0x0000000106007824 */ /* 0x000fca00078e0203 */
[----:B------:R1:W-:Y:S01]  /*fc30*/  STL [R1+0x24], R0 ;  /* 0x0000240001007387 */ /* 0x0003e20000100800 */
[----:B------:R-:W-:Y:S05]  /*fc40*/  BRA `(.L_x_1199) ;  /* 0x00000000000c7947 */ /* 0x000fea0003800000 */
.L_x_1194:
[----:B------:R0:W-:Y:S01]  /*fc50*/  STL [R1+0x20], R0 ;  /* 0x0000200001007387 */ /* 0x0001e20000100800 */
[----:B------:R-:W-:-:S03]  /*fc60*/  UMOV UR36, URZ ;  /* 0x0000003f00247c82 */ /* 0x000fc60008000000 */
[----:B------:R0:W-:Y:S02]  /*fc70*/  STL [R1+0x24], RZ ;  /* 0x000024ff01007387 */ /* 0x0001e40000100800 */
.L_x_1199:
[----:B------:R-:W2:Y:S04]  /*fc80*/  LDL R2, [R1+0x24] ;  /* 0x0000240001027983 */ /* 0x000ea80000100800 */
[----:B------:R-:W3:Y:S01]  /*fc90*/  LDL R4, [R1+0x20] ;  /* 0x0000200001047983 */ /* 0x000ee20000100800 */
[----:B------:R-:W-:-:S13]  /*fca0*/  ISETP.NE.AND P0, PT, R5, RZ, PT ;  /* 0x000000ff0500720c */ /* 0x000fda0003f05270 */
[----:B------:R-:W4:Y:S01]  /*fcb0*/  @!P0 S2R R3, SR_CgaCtaId ;  /* 0x0000000000038919 */ /* 0x000f220000008800 */
[----:B01----:R-:W-:Y:S01]  /*fcc0*/  @!P0 MOV R0, 0x400 ;  /* 0x0000040000008802 */ /* 0x003fe20000000f00 */
[----:B------:R-:W-:Y:S02]  /*fcd0*/  IMAD.U32 R6, RZ, RZ, UR36 ;  /* 0x00000024ff067e24 */ /* 0x000fe4000f8e00ff */
[----:B------:R-:W-:Y:S01]  /*fce0*/  IMAD.U32 R7, RZ, RZ, UR44 ;  /* 0x0000002cff077e24 */ /* 0x000fe2000f8e00ff */
[----:B----4-:R-:W-:Y:S01]  /*fcf0*/  @!P0 LEA R0, R3, R0, 0x18 ;  /* 0x0000000003008211 */ /* 0x010fe200078ec0ff */
[----:B--2---:R-:W-:-:S05]  /*fd00*/  IMAD.MOV.U32 R5, RZ, RZ, R2 ;  /* 0x000000ffff057224 */ /* 0x004fca00078e0002 */
[----:B---3--:R2:W-:Y:S01]  /*fd10*/  @!P0 STS.128 [R0+0x284d0], R4 ;  /* 0x0284d00400008388 */ /* 0x0085e20000000c00 */
[----:B------:R-:W-:Y:S06]  /*fd20*/  BAR.ARV 0x5, 0x180 ;  /* 0x0146000000007b1d */ /* 0x000fec0000002000 */
.L_x_1192:
[----:B--2---:R-:W-:Y:S01]  /*fd30*/  IMAD.MOV.U32 R0, RZ, RZ, 0x1 ;  /* 0x00000001ff007424 */ /* 0x004fe200078e00ff */
[----:B------:R-:W-:Y:S01]  /*fd40*/  ULDC UR4, c[0x0][0xc3c] ;  /* 0x00030f0000047ab9 */ /* 0x000fe20000000800 */
[----:B------:R2:W-:Y:S01]  /*fd50*/  STL [R1], RZ ;  /* 0x000000ff01007387 */ /* 0x0005e20000100800 */
[----:B------:R-:W-:-:S03]  /*fd60*/  UISETP.GE.AND UP0, UPT, UR44, UR4, UPT ;  /* 0x000000042c00728c */ /* 0x000fc6000bf06270 */
[----:B------:R2:W-:Y:S03]  /*fd70*/  STL [R1+0x8], R0 ;  /* 0x0000080001007387 */ /* 0x0005e60000100800 */
[----:B------:R-:W-:Y:S01]  /*fd80*/  PLOP3.LUT P0, PT, PT, PT, UP0, 0x80, 0x0 ;  /* 0x000000000000781c */ /* 0x000fe20003f0f008 */
[----:B------:R2:W-:-:S12]  /*fd90*/  STL [R1+0x34], RZ ;  /* 0x000034ff01007387 */ /* 0x0005d80000100800 */
[----:B--2---:R-:W-:Y:S05]  /*fda0*/  @P0 BRA `(.L_x_1200) ;  /* 0x0000004c00f40947 */ /* 0x004fea0003800000 */
        /* <DEDUP_REMOVED lines=11> */
[C---:B------:R-:W-:Y:S01]  /*fe60*/  LOP3.LUT P0, RZ, R7.reuse, 0x4, RZ, 0xc0, !PT ;  /* 0x0000000407ff7812 */ /* 0x040fe2000780c0ff */
[----:B------:R-:W-:-:S03]  /*fe70*/  IMAD.SHL.U32 R3, R7, 0x8, RZ ;  /* 0x0000000807037824 */ /* 0x000fc600078e00ff */
[----:B0-----:R-:W-:-:S04]  /*fe80*/  LOP3.LUT R2, R0, 0x180, RZ, 0xc0, !PT ;  /* 0x0000018000027812 */ /* 0x001fc800078ec0ff */
        /* <DEDUP_REMOVED lines=28> */
[----:B------:R-:W-:Y:S01]  /*10050*/  IMAD.MOV.U32 R0, RZ, RZ, 0x1 ;  /* 0x00000001ff007424 */ /* 0x000fe200078e00ff */
[----:B------:R-:W-:Y:S04]  /*10060*/  STL [R1+0x30], R2 ;  /* 0x0000300201007387 */ /* 0x000fe80000100800 */
[----:B------:R-:W-:Y:S04]  /*10070*/  STL [R1+0x34], RZ ;  /* 0x000034ff01007387 */ /* 0x000fe80000100800 */
[----:B------:R-:W-:Y:S04]  /*10080*/  STL [R1+0x2c], R4 ;  /* 0x00002c0401007387 */ /* 0x000fe80000100800 */
[----:B------:R0:W-:Y:S04]  /*10090*/  STL [R1+0x8], R0 ;  /* 0x0000080001007387 */ /* 0x0001e80000100800 */
[----:B------:R1:W-:Y:S01]  /*100a0*/  STL [R1], RZ ;  /* 0x000000ff01007387 */ /* 0x0003e20000100800 */
[----:B0-----:R-:W-:-:S07]  /*100b0*/  LOP3.LUT R0, R3, 0x80, RZ, 0xfc, !PT ;  /* 0x0000008003007812 */ /* 0x001fce00078efcff */
.L_x_1277:
[----:B------:R-:W-:Y:S01]  /*100c0*/  ULDC.64 UR4, c[0x0][0xa28] ;  /* 0x00028a0000047ab9 */ /* 0x000fe20000000a00 */
[----:B------:R-:W-:Y:S01]  /*100d0*/  IMAD.MOV.U32 R0, RZ, RZ, RZ ;  /* 0x000000ffff007224 */ /* 0x000fe200078e00ff */
[----:B------:R-:W-:Y:S01]  /*100e0*/  UISETP.NE.U32.AND UP0, UPT, UR4, URZ, UPT ;  /* 0x0000003f0400728c */ /* 0x000fe2000bf05070 */
[----:B------:R-:W-:Y:S01]  /*100f0*/  ULDC.64 UR8, c[0x0][0xa18] ;  /* 0x0002860000087ab9 */ /* 0x000fe20000000a00 */
[----:B------:R-:W-:Y:S02]  /*10100*/  ULDC.64 UR6, c[0x0][0xa00] ;  /* 0x0002800000067ab9 */ /* 0x000fe40000000a00 */
[----:B------:R-:W-:Y:S01]  /*10110*/  UISETP.NE.AND.EX UP0, UPT, UR5, URZ, UPT, UP0 ;  /* 0x0000003f0500728c */ /* 0x000fe2000bf05300 */
[----:B0-2---:R-:W-:Y:S01]  /*10120*/  IMAD.MOV.U32 R4, RZ, RZ, RZ ;  /* 0x000000ffff047224 */ /* 0x005fe200078e00ff */
[----:B------:R-:W-:-:S04]  /*10130*/  ULDC.64 UR10, c[0x0][0xa20] ;  /* 0x00028800000a7ab9 */ /* 0x000fc80000000a00 */
[----:B------:R-:W-:-:S05]  /*10140*/  PLOP3.LUT P0, PT, PT, PT, UP0, 0x80, 0x0 ;  /* 0x000000000000781c */ /* 0x000fca0003f0f008 */
[----:B------:R-:W-:Y:S02]  /*10150*/  @UP0 ULDC.64 UR4, c[0x0][0xa28] ;  /* 0x00028a0000040ab9 */ /* 0x000fe40000000a00 */
[----:B------:R-:W-:-:S06]  /*10160*/  @UP0 UIMAD.WIDE UR4, UR44, 0x4, UR4 ;  /* 0x000000042c0408a5 */ /* 0x000fcc000f8e0204 */
[----:B------:R-:W-:Y:S02]  /*10170*/  IMAD.U32 R2, RZ, RZ, UR4 ;  /* 0x00000004ff027e24 */ /* 0x000fe4000f8e00ff */
[----:B------:R-:W-:Y:S01]  /*10180*/  IMAD.U32 R3, RZ, RZ, UR5 ;  /* 0x00000005ff037e24 */ /* 0x000fe2000f8e00ff */
[----:B------:R-:W-:Y:S01]  /*10190*/  ULDC.64 UR4, c[0x0][0xa00] ;  /* 0x0002800000047ab9 */ /* 0x000fe20000000a00 */
[----:B------:R-:W-:-:S03]  /*101a0*/  UISETP.NE.U32.AND UP0, UPT, UR8, URZ, UPT ;  /* 0x0000003f0800728c */ /* 0x000fc6000bf05070 */
[----:B------:R0:W5:Y:S01]  /*101b0*/  @P0 LDG.E R0, desc[UR54][R2.64] ;  /* 0x0000003602000981 */ /* 0x000162000c1e1900 */
[----:B------:R-:W-:Y:S01]  /*101c0*/  ISETP.NE.U32.AND P0, PT, RZ, UR4, PT ;  /* 0x00000004ff007c0c */ /* 0x000fe2000bf05070 */
[----:B------:R-:W-:Y:S02]  /*101d0*/  UISETP.NE.AND.EX UP0, UPT, UR9, URZ, UPT, UP0 ;  /* 0x0000003f0900728c */ /* 0x000fe4000bf05300 */
[----:B------:R-:W-:Y:S01]  /*101e0*/  UIMAD.WIDE UR6, UR44, 0x4, UR6 ;  /* 0x000000042c0678a5 */ /* 0x000fe2000f8e0206 */
[----:B------:R-:W-:Y:S01]  /*101f0*/  ISETP.NE.AND.EX P0, PT, RZ, UR5, PT, P0 ;  /* 0x00000005ff007c0c */ /* 0x000fe2000bf05300 */
[----:B------:R-:W-:Y:S01]  /*10200*/  ULDC.64 UR4, c[0x0][0xa08] ;  /* 0x0002820000047ab9 */ /* 0x000fe20000000a00 */
[----:B------:R-:W-:Y:S01]  /*10210*/  ULDC.64 UR8, c[0x0][0xa08] ;  /* 0x0002820000087ab9 */ /* 0x000fe20000000a00 */
[----:B------:R-:W-:Y:S01]  /*10220*/  ISETP.NE.U32.AND P1, PT, RZ, UR4, PT ;  /* 0x00000004ff007c0c */ /* 0x000fe2000bf25070 */
[----:B------:R-:W-:Y:S01]  /*10230*/  UIMAD.WIDE UR8, UR44, 0x4, UR8 ;  /* 0x000000042c0878a5 */ /* 0x000fe2000f8e0208 */
[----:B0-----:R-:W-:-:S02]  /*10240*/  IMAD.U32 R2, RZ, RZ, UR6 ;  /* 0x00000006ff027e24 */ /* 0x001fc4000f8e00ff */
[----:B------:R-:W-:Y:S01]  /*10250*/  ISETP.NE.AND.EX P1, PT, RZ, UR5, PT, P1 ;  /* 0x00000005ff007c0c */ /* 0x000fe2000bf25310 */
[----:B------:R-:W-:Y:S01]  /*10260*/  IMAD.U32 R3, RZ, RZ, UR7 ;  /* 0x00000007ff037e24 */ /* 0x000fe2000f8e00ff */
[----:B------:R-:W-:Y:S01]  /*10270*/  @UP0 ULDC.64 UR4, c[0x0][0xa18] ;  /* 0x0002860000040ab9 */ /* 0x000fe20000000a00 */
[----:B------:R-:W-:Y:S01]  /*10280*/  PLOP3.LUT P3, PT, PT, PT, UP0, 0x80, 0x0 ;  /* 0x000000000000781c */ /* 0x000fe20003f6f008 */
[----:B------:R-:W-:Y:S02]  /*10290*/  @UP0 UIMAD.WIDE UR4, UR44, 0x4, UR4 ;  /* 0x000000042c0408a5 */ /* 0x000fe4000f8e0204 */
[----:B------:R0:W2:Y:S02]  /*102a0*/  @P0 LDG.E R5, desc[UR54][R2.64] ;  /* 0x0000003602050981 */ /* 0x0000a4000c1e1900 */
[----:B0-----:R-:W-:Y:S02]  /*102b0*/  IMAD.U32 R2, RZ, RZ, UR8 ;  /* 0x00000008ff027e24 */ /* 0x001fe4000f8e00ff */
[----:B------:R-:W-:-:S05]  /*102c0*/  IMAD.U32 R3, RZ, RZ, UR9 ;  /* 0x00000009ff037e24 */ /* 0x000fca000f8e00ff */
[----:B------:R0:W5:Y:S02]  /*102d0*/  @P1 LDG.E R4, desc[UR54][R2.64] ;  /* 0x0000003602041981 */ /* 0x000164000c1e1900 */
[----:B0-----:R-:W-:Y:S02]  /*102e0*/  IMAD.U32 R2, RZ, RZ, UR4 ;  /* 0x00000004ff027e24 */ /* 0x001fe4000f8e00ff */
[----:B------:R-:W-:Y:S01]  /*102f0*/  IMAD.U32 R3, RZ, RZ, UR5 ;  /* 0x00000005ff037e24 */ /* 0x000fe2000f8e00ff */
[----:B------:R-:W-:-:S04]  /*10300*/  ULDC.64 UR4, c[0x0][0x418] ;  /* 0x0001060000047ab9 */ /* 0x000fc80000000a00 */
[----:B------:R-:W3:Y:S01]  /*10310*/  @P3 LDG.E R2, desc[UR54][R2.64] ;  /* 0x0000003602023981 */ /* 0x000ee2000c1e1900 */
[----:B------:R-:W-:Y:S01]  /*10320*/  UISETP.NE.U32.AND UP0, UPT, UR4, URZ, UPT ;  /* 0x0000003f0400728c */ /* 0x000fe2000bf05070 */
[----:B------:R-:W-:Y:S01]  /*10330*/  ISETP.NE.U32.AND P2, PT, RZ, UR10, PT ;  /* 0x0000000aff007c0c */ /* 0x000fe2000bf45070 */
[----:B------:R-:W-:Y:S01]  /*10340*/  UMOV UR45, URZ ;  /* 0x0000003f002d7c82 */ /* 0x000fe20008000000 */
[----:B------:R-:W-:Y:S01]  /*10350*/  ULDC UR4, c[0x0][0x424] ;  /* 0x0001090000047ab9 */ /* 0x000fe20000000800 */
[----:B------:R-:W-:Y:S01]  /*10360*/  UISETP.NE.AND.EX UP0, UPT, UR5, URZ, UPT, UP0 ;  /* 0x0000003f0500728c */ /* 0x000fe2000bf05300 */
[----:B------:R-:W-:Y:S01]  /*10370*/  ISETP.NE.AND.EX P2, PT, RZ, UR11, PT, P2 ;  /* 0x0000000bff007c0c */ /* 0x000fe2000bf45320 */
[----:B------:R-:W-:Y:S01]  /*10380*/  ULDC UR42, c[0x0][0x288] ;  /* 0x0000a200002a7ab9 */ /* 0x000fe20000000800 */
[----:B------:R-:W-:Y:S01]  /*10390*/  ULDC UR5, c[0x0][0x2f0] ;  /* 0x0000bc0000057ab9 */ /* 0x000fe20000000800 */
[----:B------:R-:W-:-:S04]  /*103a0*/  USEL UR4, UR4, 0x1, UP0 ;  /* 0x0000000104047887 */ /* 0x000fc80008000000 */
[----:B------:R-:W-:Y:S01]  /*103b0*/  UIMAD UR4, UR4, UR5, URZ ;  /* 0x00000005040472a4 */ /* 0x000fe2000f8e023f */
[----:B--2---:R-:W-:Y:S02]  /*103c0*/  @P0 R2UR UR45, R5 ;  /* 0x00000000052d02ca */ /* 0x004fe400000e0000 */
[----:B---3--:R-:W-:Y:S01]  /*103d0*/  @P3 R2UR UR42, R2 ;  /* 0x00000000022a32ca */ /* 0x008fe200000e0000 */
[----:B------:R-:W-:-:S14]  /*103e0*/  @P3 BRA `(.L_x_1201) ;  /* 0x0000000000243947 */ /* 0x000fdc0003800000 */
[----:B------:R-:W-:Y:S05]  /*103f0*/  @!P0 BRA `(.L_x_1201) ;  /* 0x0000000000208947 */ /* 0x000fea0003800000 */
[----:B------:R-:W-:Y:S02]  /*10400*/  IMAD.U32 R2, RZ, RZ, UR6 ;  /* 0x00000006ff027e24 */ /* 0x000fe4000f8e00ff */
[----:B------:R-:W-:-:S05]  /*10410*/  IMAD.U32 R3, RZ, RZ, UR7 ;  /* 0x00000007ff037e24 */ /* 0x000fca000f8e00ff */
[----:B------:R-:W2:Y:S02]  /*10420*/  LDG.E R2, desc[UR54][R2.64] ;  /* 0x0000003602027981 */ /* 0x000ea4000c1e1900 */
[----:B--2---:R-:W-:Y:S01]  /*10430*/  R2UR UR5, R2 ;  /* 0x00000000020572ca */ /* 0x004fe200000e0000 */
[----:B------:R-:W-:-:S06]  /*10440*/  IMAD.U32 R2, RZ, RZ, UR6 ;  /* 0x00000006ff027e24 */ /* 0x000fcc000f8e00ff */
[----:B------:R-:W2:Y:S02]  /*10450*/  LDG.E R2, desc[UR54][R2.64+0x4] ;  /* 0x0000043602027981 */ /* 0x000ea4000c1e1900 */
[----:B--2---:R-:W-:-:S13]  /*10460*/  R2UR UR42, R2 ;  /* 0x00000000022a72ca */ /* 0x004fda00000e0000 */
[----:B------:R-:W-:-:S12]  /*10470*/  UIADD3 UR42, -UR5, UR42, URZ ;  /* 0x0000002a052a7290 */ /* 0x000fd8000fffe13f */
.L_x_1201:
[----:B-----5:R-:W-:-:S05]  /*10480*/  IMAD.IADD R2, R4, 0x1, R0 ;  /* 0x0000000104027824 */ /* 0x020fca00078e0200 */
[----:B------:R0:W-:Y:S01]  /*10490*/  STL [R1+0x28], R2 ;  /* 0x0000280201007387 */ /* 0x0001e20000100800 */
[----:B------:R-:W-:Y:S05]  /*104a0*/  @!P2 BRA `(.L_x_1202) ;  /* 0x00000000001ca947 */ /* 0x000fea0003800000 */
[----:B------:R-:W-:Y:S02]  /*104b0*/  ULDC.64 UR4, c[0x0][0xa20] ;  /* 0x0002880000047ab9 */ /* 0x000fe40000000a00 */
[----:B------:R-:W-:-:S06]  /*104c0*/  UIMAD.WIDE UR4, UR44, 0x4, UR4 ;  /* 0x000000042c0478a5 */ /* 0x000fcc000f8e0204 */
[----:B0-----:R-:W-:Y:S02]  /*104d0*/  IMAD.U32 R2, RZ, RZ, UR4 ;  /* 0x00000004ff027e24 */ /* 0x001fe4000f8e00ff */
[----:B------:R-:W-:-:S05]  /*104e0*/  IMAD.U32 R3, RZ, RZ, UR5 ;  /* 0x00000005ff037e24 */ /* 0x000fca000f8e00ff */
[----:B------:R-:W2:Y:S02]  /*104f0*/  LDG.E R2, desc[UR54][R2.64] ;  /* 0x0000003602027981 */ /* 0x000ea4000c1e1900 */
[----:B--2---:R-:W-:Y:S01]  /*10500*/  R2UR UR4, R2 ;  /* 0x00000000020472ca */ /* 0x004fe200000e0000 */
[----:B------:R-:W-:-:S14]  /*10510*/  BRA `(.L_x_1203) ;  /* 0x0000000000247947 */ /* 0x000fdc0003800000 */
.L_x_1202:
[----:B------:R-:W-:Y:S05]  /*10520*/  @!P1 BRA `(.L_x_1203) ;  /* 0x0000000000209947 */ /* 0x000fea0003800000 */
[----:B0-----:R-:W-:Y:S02]  /*10530*/  IMAD.U32 R2, RZ, RZ, UR8 ;  /* 0x00000008ff027e24 */ /* 0x001fe4000f8e00ff */
[----:B------:R-:W-:-:S05]  /*10540*/  IMAD.U32 R3, RZ, RZ, UR9 ;  /* 0x00000009ff037e24 */ /* 0x000fca000f8e00ff */
[----:B------:R-:W2:Y:S02]  /*10550*/  LDG.E R2, desc[UR54][R2.64] ;  /* 0x0000003602027981 */ /* 0x000ea4000c1e1900 */
[----:B--2---:R-:W-:Y:S01]  /*10560*/  R2UR UR5, R2 ;  /* 0x00000000020572ca */ /* 0x004fe200000e0000 */
[----:B------:R-:W-:-:S06]  /*10570*/  IMAD.U32 R2, RZ, RZ, UR8 ;  /* 0x00000008ff027e24 */ /* 0x000fcc000f8e00ff */
[----:B------:R-:W2:Y:S02]  /*10580*/  LDG.E R2, desc[UR54][R2.64+0x4] ;  /* 0x0000043602027981 */ /* 0x000ea4000c1e1900 */
[----:B--2---:R-:W-:-:S13]  /*10590*/  R2UR UR4, R2 ;  /* 0x00000000020472ca */ /* 0x004fda00000e0000 */
[----:B------:R-:W-:-:S12]  /*105a0*/  UIADD3 UR4, -UR5, UR4, URZ ;  /* 0x0000000405047290 */ /* 0x000fd8000fffe13f */
.L_x_1203:
[----:B0-----:R-:W2:Y:S01]  /*105b0*/  LDL.LU R2, [R1+0x24] ;  /* 0x0000240001027983 */ /* 0x001ea20000300800 */
[----:B------:R-:W-:Y:S01]  /*105c0*/  ULDC UR5, c[0x0][0x448] ;  /* 0x0001120000057ab9 */ /* 0x000fe20000000800 */
[----:B------:R-:W-:Y:S01]  /*105d0*/  R2UR UR11, R0 ;  /* 0x00000000000b72ca */ /* 0x000fe200000e0000 */
[----:B------:R-:W-:-:S06]  /*105e0*/  UISETP.NE.AND UP0, UPT, UR5, 0x1, UPT ;  /* 0x000000010500788c */ /* 0x000fcc000bf05270 */
[----:B------:R-:W-:Y:S02]  /*105f0*/  PLOP3.LUT P0, PT, PT, PT, UP0, 0x80, 0x0 ;  /* 0x000000000000781c */ /* 0x000fe40003f0f008 */
[----:B------:R-:W-:-:S03]  /*10600*/  PLOP3.LUT P1, PT, PT, PT, UP0, 0x80, 0x0 ;  /* 0x000000000000781c */ /* 0x000fc60003f2f008 */
[----:B------:R-:W-:Y:S01]  /*10610*/  @UP0 ULDC UR5, c[0x0][0x44c] ;  /* 0x0001130000050ab9 */ /* 0x000fe20000000800 */
[----:B------:R-:W-:-:S04]  /*10620*/  UIADD3 UR11, -UR11, UR4, URZ ;  /* 0x000000040b0b7290 */ /* 0x000fc8000fffe13f */
[----:B------:R-:W-:Y:S01]  /*10630*/  UIADD3 UR7, UR11, 0x1, -UR42 ;  /* 0x000000010b077890 */ /* 0x000fe2000fffe82a */
[----:B--2---:R-:W-:-:S04]  /*10640*/  IMAD.SHL.U32 R18, R2, 0x80, RZ ;  /* 0x0000008002127824 */ /* 0x004fc800078e00ff */
[----:B------:R-:W-:-:S05]  /*10650*/  VIADD R0, R18, 0x7f ;  /* 0x0000007f12007836 */ /* 0x000fca0000000000 */
[C---:B------:R-:W-:Y:S01]  /*10660*/  R2UR UR6, R0.reuse ;  /* 0x00000000000672ca */ /* 0x040fe200000e0000 */
[----:B------:R-:W-:Y:S01]  /*10670*/  @P0 IMAD.HI.U32 R0, R0, UR5, RZ ;  /* 0x0000000500000c27 */ /* 0x000fe2000f8e00ff */
[----:B------:R-:W-:-:S04]  /*10680*/  @UP0 ULDC UR5, c[0x0][0x450] ;  /* 0x0001140000050ab9 */ /* 0x000fc80000000800 */
[----:B------:R-:W-:Y:S01]  /*10690*/  @P0 SHF.R.U32.HI R0, RZ, UR5, R0 ;  /* 0x00000005ff000c19 */ /* 0x000fe20008011600 */
[----:B------:R-:W-:Y:S02]  /*106a0*/  ULDC.64 UR4, c[0x0][0x9e0] ;  /* 0x0002780000047ab9 */ /* 0x000fe40000000a00 */
[----:B------:R-:W-:Y:S01]  /*106b0*/  UISETP.GE.AND UP1, UPT, UR5, 0x1, UPT ;  /* 0x000000010500788c */ /* 0x000fe2000bf26270 */
[----:B------:R-:W-:-:S05]  /*106c0*/  @P1 R2UR UR6, R0 ;  /* 0x00000000000612ca */ /* 0x000fca00000e0000 */
[----:B------:R-:W-:-:S08]  /*106d0*/  PLOP3.LUT P1, PT, PT, PT, UP1, 0x80, 0x0 ;  /* 0x000000000000781c */ /* 0x000fd00003f2f018 */
[----:B------:R-:W-:-:S04]  /*106e0*/  UIADD3 UR6, UR7, UR6, URZ ;  /* 0x0000000607067290 */ /* 0x000fc8000fffe03f */
        /* <DEDUP_REMOVED lines=12> */
.L_x_1205:
[----:B------:R-:W-:-:S11]  /*107b0*/  UISETP.NE.AND UP1, UPT, UR5, 0x1, UPT ;  /* 0x000000010500788c */ /* 0x000fd6000bf25270 */
[----:B------:R-:W-:Y:S02]  /*107c0*/  @UP1 ULDC.64 UR12, c[0x0][0x9e8] ;  /* 0x00027a00000c1ab9 */ /* 0x000fe40000000a00 */
[----:B------:R-:W-:-:S04]  /*107d0*/  UIMAD.WIDE.U32 UR6, UR8, UR12, URZ ;  /* 0x0000000c080672a5 */ /* 0x000fc8000f8e003f */
[----:B------:R-:W-:-:S12]  /*107e0*/  @UP1 USHF.R.U32.HI UR8, URZ, UR13, UR7 ;  /* 0x0000000d3f081299 */ /* 0x000fd80008011607 */
.L_x_1206:
[----:B------:R-:W-:-:S04]  /*107f0*/  UIMAD UR8, UR8, UR5, UR5 ;  /* 0x00000005080872a4 */ /* 0x000fc8000f8e0205 */
[----:B------:R-:W-:-:S04]  /*10800*/  UISETP.LT.AND UP1, UPT, UR4, UR8, UPT ;  /* 0x000000080400728c */ /* 0x000fc8000bf21270 */
[----:B------:R-:W-:-:S12]  /*10810*/  USEL UR4, UR4, UR8, UP1 ;  /* 0x0000000804047287 */ /* 0x000fd80008800000 */
.L_x_1204:
[----:B------:R-:W-:Y:S01]  /*10820*/  R2UR UR12, R18 ;  /* 0x00000000120c72ca */ /* 0x000fe200000e0000 */
[----:B------:R-:W-:Y:S02]  /*10830*/  UIADD3 UR8, UR11, 0x3f, URZ ;  /* 0x0000003f0b087890 */ /* 0x000fe4000fffe03f */
[----:B------:R-:W-:Y:S01]  /*10840*/  UIADD3 UR9, UR4, 0x3f, URZ ;  /* 0x0000003f04097890 */ /* 0x000fe2000fffe03f */
[----:B------:R-:W-:Y:S01]  /*10850*/  @UP0 ULDC UR6, c[0x0][0x44c] ;  /* 0x0001130000060ab9 */ /* 0x000fe20000000800 */
[----:B------:R-:W-:Y:S02]  /*10860*/  USHF.R.S32.HI UR4, URZ, 0x1f, UR8 ;  /* 0x0000001f3f047899 */ /* 0x000fe40008011408 */
[----:B------:R-:W-:Y:S02]  /*10870*/  USHF.R.S32.HI UR10, URZ, 0x1f, UR9 ;  /* 0x0000001f3f0a7899 */ /* 0x000fe40008011409 */
[----:B------:R-:W-:Y:S01]  /*10880*/  ULEA.HI UR4, UR4, UR8, URZ, 0x6 ;  /* 0x0000000804047291 */ /* 0x000fe2000f8f303f */
[----:B------:R-:W-:-:S03]  /*10890*/  @UP0 ULDC UR13, c[0x0][0x450] ;  /* 0x00011400000d0ab9 */ /* 0x000fc60000000800 */
[----:B------:R-:W-:Y:S02]  /*108a0*/  UIMAD.WIDE.U32 UR6, UR12, UR6, URZ ;  /* 0x000000060c0672a5 */ /* 0x000fe4000f8e003f */
[----:B------:R-:W-:Y:S01]  /*108b0*/  UMOV UR8, UR12 ;  /* 0x0000000c00087c82 */ /* 0x000fe20008000000 */
[----:B------:R-:W-:Y:S02]  /*108c0*/  ULEA.HI UR10, UR10, UR9, URZ, 0x6 ;  /* 0x000000090a0a7291 */ /* 0x000fe4000f8f303f */
[----:B------:R-:W-:Y:S02]  /*108d0*/  @UP0 USHF.R.U32.HI UR8, URZ, UR13, UR7 ;  /* 0x0000000d3f080299 */ /* 0x000fe40008011607 */
[----:B------:R-:W-:Y:S02]  /*108e0*/  USHF.R.S32.HI UR4, URZ, 0x6, UR4 ;  /* 0x000000063f047899 */ /* 0x000fe40008011404 */
[----:B------:R-:W-:Y:S02]  /*108f0*/  UIADD3 UR8, UR8, UR11, -UR42 ;  /* 0x0000000b08087290 */ /* 0x000fe4000fffe82a */
[----:B------:R-:W-:Y:S01]  /*10900*/  USHF.R.S32.HI UR10, URZ, 0x6, UR10 ;  /* 0x000000063f0a7899 */ /* 0x000fe2000801140a */
[----:B------:R-:W-:-:S02]  /*10910*/  ULDC UR6, c[0x0][0x9dc] ;  /* 0x0002770000067ab9 */ /* 0x000fc40000000800 */
[----:B------:R-:W-:Y:S02]  /*10920*/  UIADD3 UR6, UR8, -UR6, URZ ;  /* 0x8000000608067290 */ /* 0x000fe4000fffe03f */
[----:B------:R-:W-:-:S04]  /*10930*/  UISETP.LT.AND UP0, UPT, UR4, UR10, UPT ;  /* 0x0000000a0400728c */ /* 0x000fc8000bf01270 */
[----:B------:R-:W-:Y:S01]  /*10940*/  USEL UR40, UR4, UR10, UP0 ;  /* 0x0000000a04287287 */ /* 0x000fe20008000000 */
[----:B------:R-:W-:Y:S01]  /*10950*/  IMAD.U32 R0, RZ, RZ, UR6 ;  /* 0x00000006ff007e24 */ /* 0x000fe2000f8e00ff */
[----:B------:R-:W-:Y:S10]  /*10960*/  @!P1 BRA `(.L_x_1207) ;  /* 0x0000000000409947 */ /* 0x000ff40003800000 */
        /* <DEDUP_REMOVED lines=10> */
.L_x_1208:
[----:B------:R-:W-:-:S11]  /*10a10*/  UISETP.NE.AND UP0, UPT, UR5, 0x1, UPT ;  /* 0x000000010500788c */ /* 0x000fd6000bf05270 */
[----:B------:R-:W-:Y:S02]  /*10a20*/  @UP0 ULDC.64 UR10, c[0x0][0x9e8] ;  /* 0x00027a00000a0ab9 */ /* 0x000fe40000000a00 */
[----:B------:R-:W-:-:S04]  /*10a30*/  UIMAD.WIDE.U32 UR6, UR8, UR10, URZ ;  /* 0x0000000a080672a5 */ /* 0x000fc8000f8e003f */
[----:B------:R-:W-:-:S12]  /*10a40*/  @UP0 USHF.R.U32.HI UR8, URZ, UR11, UR7 ;  /* 0x0000000b3f080299 */ /* 0x000fd80008011607 */
.L_x_1209:
[----:B------:R-:W-:-:S06]  /*10a50*/  UIMAD UR5, UR8, UR5, URZ ;  /* 0x00000005080572a4 */ /* 0x000fcc000f8e023f */
[----:B------:R-:W-:-:S07]  /*10a60*/  VIMNMX R0, R0, UR5, !PT ;  /* 0x0000000500007c48 */ /* 0x000fce000ffe0100 */
.L_x_1207:
[----:B------:R-:W-:Y:S01]  /*10a70*/  SHF.R.S32.HI R2, RZ, 0x1f, R0 ;  /* 0x0000001fff027819 */ /* 0x000fe20000011400 */
[----:B------:R-:W-:Y:S03]  /*10a80*/  BSSY B7, `(.L_x_1210) ;  /* 0x0000367000077945 */ /* 0x000fe60003800000 */
[----:B------:R-:W-:-:S04]  /*10a90*/  LEA.HI R2, R2, R0, RZ, 0x6 ;  /* 0x0000000002027211 */ /* 0x000fc800078f30ff */
[----:B------:R-:W-:-:S04]  /*10aa0*/  SHF.R.S32.HI R2, RZ, 0x6, R2 ;  /* 0x00000006ff027819 */ /* 0x000fc80000011402 */
[----:B------:R-:W-:-:S04]  /*10ab0*/  VIMNMX R3, RZ, R2, !PT ;  /* 0x00000002ff037248 */ /* 0x000fc80007fe0100 */
[----:B------:R-:W-:Y:S01]  /*10ac0*/  ISETP.LT.AND P0, PT, R3, UR40, PT ;  /* 0x0000002803007c0c */ /* 0x000fe2000bf01270 */
[----:B------:R0:W-:-:S12]  /*10ad0*/  STL [R1+0x24], R3 ;  /* 0x0000240301007387 */ /* 0x0001d80000100800 */
[----:B0-----:R-:W-:Y:S05]  /*10ae0*/  @P0 BRA `(.L_x_1211) ;  /* 0x0000000000480947 */ /* 0x001fea0003800000 */
[----:B------:R-:W0:Y:S02]  /*10af0*/  S2R R3, SR_TID.X ;  /* 0x0000000000037919 */ /* 0x000e240000002100 */
[----:B0-----:R-:W-:-:S04]  /*10b00*/  LOP3.LUT R3, R3, 0x7f, RZ, 0xc0, !PT ;  /* 0x0000007f03037812 */ /* 0x001fc800078ec0ff */
[----:B------:R-:W-:-:S13]  /*10b10*/  ISETP.NE.AND P0, PT, R3, RZ, PT ;  /* 0x000000ff0300720c */ /* 0x000fda0003f05270 */
[----:B------:R-:W-:Y:S05]  /*10b20*/  @P0 BRA `(.L_x_1212) ;  /* 0x0000003400700947 */ /* 0x000fea0003800000 */
[----:B------:R-:W0:Y:S01]  /*10b30*/  S2R R3, SR_LANEID ;  /* 0x0000000000037919 */ /* 0x000e220000000000 */
[----:B------:R-:W-:Y:S02]  /*10b40*/  VOTEU.ANY UR4, UPT, PT ;  /* 0x0000000000047886 */ /* 0x000fe400038e0100 */
[----:B------:R-:W0:Y:S08]  /*10b50*/  FLO.U32 R0, UR4 ;  /* 0x0000000400007d00 */ /* 0x000e3000080e0000 */
[----:B------:R-:W2:Y:S01]  /*10b60*/  POPC R5, UR4 ;  /* 0x0000000400057d09 */ /* 0x000ea20008000000 */
[----:B0-----:R-:W-:-:S02]  /*10b70*/  ISETP.EQ.U32.AND P0, PT, R0, R3, PT ;  /* 0x000000030000720c */ /* 0x001fc40003f02070 */
[----:B------:R-:W2:Y:S11]  /*10b80*/  LDC.64 R2, c[0x0][0xc60] ;  /* 0x00031800ff027b82 */ /* 0x000eb60000000a00 */
[----:B--2---:R-:W2:Y:S01]  /*10b90*/  @P0 ATOMG.E.ADD.STRONG.GPU PT, R3, desc[UR54][R2.64], R5 ;  /* 0x00000005020309a8 */ /* 0x004ea200081ee1f6 */
[----:B------:R-:W0:Y:S02]  /*10ba0*/  S2R R4, SR_LTMASK ;  /* 0x0000000000047919 */ /* 0x000e240000003900 */
[----:B0-----:R-:W-:-:S04]  /*10bb0*/  LOP3.LUT R4, R4, UR4, RZ, 0xc0, !PT ;  /* 0x0000000404047c12 */ /* 0x001fc8000f8ec0ff */
[----:B------:R-:W0:Y:S01]  /*10bc0*/  POPC R7, R4 ;  /* 0x0000000400077309 */ /* 0x000e220000000000 */
[----:B--2---:R-:W0:Y:S02]  /*10bd0*/  SHFL.IDX PT, R0, R3, R0, 0x1f ;  /* 0x00001f0003007589 */ /* 0x004e2400000e0000 */
[----:B0-----:R-:W-:-:S05]  /*10be0*/  IADD3 R0, R0, UR41, R7 ;  /* 0x0000002900007c10 */ /* 0x001fca000fffe007 */
[----:B------:R2:W-:Y:S01]  /*10bf0*/  STL [R1+0x20], R0 ;  /* 0x0000200001007387 */ /* 0x0005e20000100800 */
[----:B------:R-:W-:Y:S05]  /*10c00*/  BRA `(.L_x_1212) ;  /* 0x0000003400387947 */ /* 0x000fea0003800000 */
.L_x_1211:
        /* <DEDUP_REMOVED lines=20> */
.L_x_1214:
[----:B------:R-:W-:Y:S05]  /*10d50*/  BSYNC B6 ;  /* 0x0000000000067941 */ /* 0x000fea0003800000 */
.L_x_1213:
        /* <DEDUP_REMOVED lines=8> */
[----:B0-----:R-:W-:Y:S01]  /*10de0*/  MOV R2, 0x0 ;  /* 0x0000000000027802 */ /* 0x001fe20000000f00 */
        /* <DEDUP_REMOVED lines=15> */
.L_x_1216:
[----:B------:R-:W-:Y:S05]  /*10ee0*/  BSYNC B6 ;  /* 0x0000000000067941 */ /* 0x000fea0003800000 */
.L_x_1215:
[----:B------:R-:W-:Y:S01]  /*10ef0*/  VIADD R0, R17, 0x8000 ;  /* 0x0000800011007836 */ /* 0x000fe20000000000 */
[----:B------:R-:W-:Y:S04]  /*10f00*/  BSSY B6, `(.L_x_1217) ;  /* 0x0000014000067945 */ /* 0x000fe80003800000 */
[----:B------:R2:W-:Y:S01]  /*10f10*/  STL [R1+0xc], R0 ;  /* 0x00000c0001007387 */ /* 0x0005e20000100800 */
[----:B------:R-:W-:-:S13]  /*10f20*/  LOP3.LUT P0, RZ, R0, 0x1bf, RZ, 0xc0, !PT ;  /* 0x000001bf00ff7812 */ /* 0x000fda000780c0ff */
[----:B--2---:R-:W-:Y:S05]  /*10f30*/  @!P0 BRA `(.L_x_1218) ;  /* 0x0000000000408947 */ /* 0x004fea0003800000 */
        /* <DEDUP_REMOVED lines=16> */
.L_x_1218:
[----:B------:R-:W-:Y:S05]  /*11040*/  BSYNC B6 ;  /* 0x0000000000067941 */ /* 0x000fea0003800000 */
.L_x_1217:
[----:B------:R-:W2:Y:S01]  /*11050*/  LDL R19, [R1+0x18] ;  /* 0x0000180001137983 */ /* 0x000ea20000100800 */
[----:B------:R-:W-:Y:S01]  /*11060*/  BSSY B6, `(.L_x_1219) ;  /* 0x0000013000067945 */ /* 0x000fe20003800000 */
[----:B--2---:R-:W-:-:S13]  /*11070*/  LOP3.LUT P6, RZ, R19, 0x1, RZ, 0xc0, !PT ;  /* 0x0000000113ff7812 */ /* 0x004fda00078cc0ff */
        /* <DEDUP_REMOVED lines=17> */
.L_x_1220:
[----:B------:R-:W-:Y:S05]  /*11190*/  BSYNC B6 ;  /* 0x0000000000067941 */ /* 0x000fea0003800000 */
.L_x_1219:
[----:B------:R-:W-:Y:S01]  /*111a0*/  ULDC.64 UR4, c[0x0][0x9f8] ;  /* 0x00027e0000047ab9 */ /* 0x000fe20000000a00 */
[----:B------:R-:W-:Y:S01]  /*111b0*/  IMAD.U32 R8, RZ, RZ, UR44 ;  /* 0x0000002cff087e24 */ /* 0x000fe2000f8e00ff */
[----:B------:R-:W-:-:S04]  /*111c0*/  UISETP.NE.U32.AND UP0, UPT, UR4, URZ, UPT ;  /* 0x0000003f0400728c */ /* 0x000fc8000bf05070 */
[----:B------:R-:W-:-:S06]  /*111d0*/  UISETP.NE.AND.EX UP0, UPT, UR5, URZ, UPT, UP0 ;  /* 0x0000003f0500728c */ /* 0x000fcc000bf05300 */
[----:B------:R-:W-:-:S05]  /*111e0*/  PLOP3.LUT P0, PT, PT, PT, UP0, 0x80, 0x0 ;  /* 0x000000000000781c */ /* 0x000fca0003f0f008 */
[----:B------:R-:W-:Y:S02]  /*111f0*/  @UP0 ULDC.64 UR4, c[0x0][0x9f8] ;  /* 0x00027e0000040ab9 */ /* 0x000fe40000000a00 */
[----:B------:R-:W-:-:S06]  /*11200*/  @UP0 UIMAD.WIDE UR4, UR44, 0x4, UR4 ;  /* 0x000000042c0408a5 */ /* 0x000fcc000f8e0204 */
[----:B0-----:R-:W-:Y:S02]  /*11210*/  IMAD.U32 R2, RZ, RZ, UR4 ;  /* 0x00000004ff027e24 */ /* 0x001fe4000f8e00ff */
[----:B------:R-:W-:Y:S01]  /*11220*/  IMAD.U32 R3, RZ, RZ, UR5 ;  /* 0x00000005ff037e24 */ /* 0x000fe2000f8e00ff */
[----:B------:R-:W0:Y:S01]  /*11230*/  S2R R0, SR_TID.X ;  /* 0x0000000000007919 */ /* 0x000e220000002100 */
[----:B------:R-:W-:-:S03]  /*11240*/  ULDC.64 UR4, c[0x0][0xa08] ;  /* 0x0002820000047ab9 */ /* 0x000fc60000000a00 */
[----:B------:R2:W3:Y:S02]  /*11250*/  @P0 LDG.E R8, desc[UR54][R2.64] ;  /* 0x0000003602080981 */ /* 0x0004e4000c1e1900 */
[----:B--2---:R-:W2:Y:S01]  /*11260*/  LDC.64 R2, c[0x0][0x418] ;  /* 0x00010600ff027b82 */ /* 0x004ea20000000a00 */
[----:B0-----:R-:W-:-:S04]  /*11270*/  SHF.R.U32.HI R0, RZ, 0x5, R0 ;  /* 0x00000005ff007819 */ /* 0x001fc80000011600 */
[----:B------:R-:W-:Y:S02]  /*11280*/  LOP3.LUT R0, R0, 0x3, RZ, 0xc0, !PT ;  /* 0x0000000300007812 */ /* 0x000fe400078ec0ff */
[----:B--2---:R-:W-:Y:S01]  /*11290*/  LOP3.LUT P0, RZ, R2, UR4, RZ, 0xfc, !PT ;  /* 0x0000000402ff7c12 */ /* 0x004fe2000f80fcff */
[----:B------:R-:W-:-:S03]  /*112a0*/  UMOV UR4, 0xffffffff ;  /* 0xffffffff00047882 */ /* 0x000fc60000000000 */
[----:B------:R-:W-:Y:S02]  /*112b0*/  LOP3.LUT P0, RZ, R3, UR5, RZ, 0xfc, P0 ;  /* 0x0000000503ff7c12 */ /* 0x000fe4000800fcff */
[----:B---3--:R-:W-:Y:S01]  /*112c0*/  SHF.R.S32.HI R9, RZ, 0x1f, R8 ;  /* 0x0000001fff097819 */ /* 0x008fe20000011408 */
[----:B------:R0:W-:Y:S01]  /*112d0*/  STL [R1+0x10], R8 ;  /* 0x0000100801007387 */ /* 0x0001e20000100800 */
[----:B------:R-:W-:-:S03]  /*112e0*/  SEL R16, R8, RZ, !P0 ;  /* 0x000000ff08107207 */ /* 0x000fc60004000000 */
[----:B------:R0:W-:Y:S01]  /*112f0*/  STL [R1+0x1c], R9 ;  /* 0x00001c0901007387 */ /* 0x0001e20000100800 */
[----:B------:R-:W-:Y:S05]  /*11300*/  BRA.DIV UR4, `(.L_x_1221) ;  /* 0x0000004204807947 */ /* 0x000fea000b800000 */
[----:B------:R2:W3:Y:S02]  /*11310*/  SHFL.IDX PT, R14, R0, RZ, 0x1f ;  /* 0x00001fff000e7589 */ /* 0x0004e400000e0000 */
.L_x_1296:
[----:B------:R-:W-:Y:S02]  /*11320*/  PLOP3.LUT P1, PT, PT, PT, PT, 0x8, 0x0 ;  /* 0x000000000000781c */ /* 0x000fe40003f2e170 */
[----:B------:R-:W-:Y:S02]  /*11330*/  LOP3.LUT R19, R19, 0xfffffffe, RZ, 0xc0, !PT ;  /* 0xfffffffe13137812 */ /* 0x000fe400078ec0ff */
[----:B---3--:R-:W-:-:S09]  /*11340*/  ISETP.NE.AND P0, PT, R14, RZ, PT ;  /* 0x000000ff0e00720c */ /* 0x008fd20003f05270 */
        /* <DEDUP_REMOVED lines=8> */
.L_x_1299:
[----:B------:R-:W-:Y:S05]  /*113d0*/  @!P6 BRA `(.L_x_1222) ;  /* 0x000000040080e947 */ /* 0x000fea0003800000 */
[----:B------:R-:W-:-:S04]  /*113e0*/  ISETP.NE.U32.AND P0, PT, R2, RZ, PT ;  /* 0x000000ff0200720c */ /* 0x000fc80003f05070 */
[----:B------:R-:W-:-:S13]  /*113f0*/  ISETP.NE.AND.EX P0, PT, R3, RZ, PT, P0 ;  /* 0x000000ff0300720c */ /* 0x000fda0003f05300 */
[----:B------:R-:W-:Y:S05]  /*11400*/  @!P0 BRA `(.L_x_1224) ;  /* 0x0000000000448947 */ /* 0x000fea0003800000 */
        /* <DEDUP_REMOVED lines=17> */
.L_x_1224:
[----:B------:R-:W4:Y:S04]  /*11520*/  LDL R4, [R1] ;  /* 0x0000000001047983 */ /* 0x000f280000100800 */
[----:B--2---:R-:W2:Y:S01]  /*11530*/  LDL R3, [R1+0x8] ;  /* 0x0000080001037983 */ /* 0x004ea20000100800 */
[----:B------:R-:W0:Y:S02]  /*11540*/  S2R R2, SR_TID.X ;  /* 0x0000000000027919 */ /* 0x000e240000002100 */
[----:B0-----:R-:W-:-:S04]  /*11550*/  LOP3.LUT R2, R2, 0x7f, RZ, 0xc0, !PT ;  /* 0x0000007f02027812 */ /* 0x001fc800078ec0ff */
[----:B------:R-:W-:Y:S01]  /*11560*/  ISETP.NE.AND P1, PT, R2, RZ, PT ;  /* 0x000000ff0200720c */ /* 0x000fe20003f25270 */
[----:B----4-:R-:W-:Y:S01]  /*11570*/  IMAD R4, R4, 0x8, R17 ;  /* 0x0000000804047824 */ /* 0x010fe200078e0211 */
[----:B--2---:R-:W-:-:S04]  /*11580*/  SHF.L.U32 R3, R3, 0x1f, RZ ;  /* 0x0000001f03037819 */ /* 0x004fc800000006ff */
[----:B------:R-:W0:Y:S02]  /*11590*/  SYNCS.PHASECHK.TRANS64.TRYWAIT P0, [R4+URZ+0x28480], R3 ;  /* 0x02848003040075a7 */ /* 0x000e24000800017f */
[----:B0-----:R-:W-:Y:S05]  /*115a0*/  @!P0 BRA `(.L_x_1225) ;  /* 0x0000004000188947 */ /* 0x001fea0003800000 */
.L_x_1300:
        /* <DEDUP_REMOVED lines=8> */
.L_x_1226:
[----:B------:R-:W2:Y:S04]  /*11630*/  LDL R2, [R1] ;  /* 0x0000000001027983 */ /* 0x000ea80000100800 */
[----:B------:R-:W4:Y:S01]  /*11640*/  LDL R5, [R1+0x28] ;  /* 0x0000280001057983 */ /* 0x000f220000100800 */
[----:B------:R-:W-:Y:S01]  /*11650*/  R2UR UR33, R4 ;  /* 0x00000000042172ca */ /* 0x000fe200000e0000 */
[----:B------:R-:W-:Y:S01]  /*11660*/  UIADD3 UR4, UP0, UR46, 0x470, URZ ;  /* 0x000004702e047890 */ /* 0x000fe2000ff1e03f */
[----:B-----5:R-:W-:Y:S01]  /*11670*/  R2UR UR37, R16 ;  /* 0x00000000102572ca */ /* 0x020fe200000e0000 */
[----:B------:R-:W-:Y:S01]  /*11680*/  UMOV UR6, 0x0 ;  /* 0x0000000000067882 */ /* 0x000fe20000000000 */
[----:B------:R-:W-:Y:S01]  /*11690*/  UMOV UR7, 0x14f00000 ;  /* 0x14f0000000077882 */ /* 0x000fe20000000000 */
[----:B------:R-:W-:Y:S01]  /*116a0*/  UIADD3.X UR5, URZ, UR47, URZ, UP0, !UPT ;  /* 0x0000002f3f057290 */ /* 0x000fe200087fe43f */
[----:B------:R-:W-:Y:S01]  /*116b0*/  UMOV UR34, URZ ;  /* 0x0000003f00227c82 */ /* 0x000fe20008000000 */
[----:B------:R-:W-:Y:S01]  /*116c0*/  UMOV UR10, 0x80 ;  /* 0x00000080000a7882 */ /* 0x000fe20000000000 */
[----:B------:R-:W-:-:S05]  /*116d0*/  UMOV UR12, UR36 ;  /* 0x00000024000c7c82 */ /* 0x000fca0008000000 */
[----:B------:R-:W-:Y:S02]  /*116e0*/  UIADD3 UR33, UR33, 0x28470, URZ ;  /* 0x0002847021217890 */ /* 0x000fe4000fffe03f */
[----:B------:R-:W-:-:S05]  /*116f0*/  UMOV UR13, UR37 ;  /* 0x00000025000d7c82 */ /* 0x000fca0008000000 */
[----:B------:R-:W-:Y:S01]  /*11700*/  UMOV UR9, UR33 ;  /* 0x0000002100097c82 */ /* 0x000fe20008000000 */
[----:B--2---:R-:W-:Y:S02]  /*11710*/  IMAD R2, R2, 0x4000, R17 ;  /* 0x0000400002027824 */ /* 0x004fe400078e0211 */
[----:B----4-:R-:W-:-:S03]  /*11720*/  IMAD R0, R0, 0x40, R5 ;  /* 0x0000004000007824 */ /* 0x010fc600078e0205 */
[----:B------:R-:W-:Y:S02]  /*11730*/  R2UR UR8, R2 ;  /* 0x00000000020872ca */ /* 0x000fe400000e0000 */
[----:B------:R-:W-:-:S11]  /*11740*/  R2UR UR35, R0 ;  /* 0x00000000002372ca */ /* 0x000fd600000e0000 */
[----:B------:R-:W-:Y:S02]  /*11750*/  UIADD3 UR32, UR8, 0x10000, URZ ;  /* 0x0001000008207890 */ /* 0x000fe4000fffe03f */
[----:B------:R-:W-:Y:S01]  /*11760*/  UIADD3 UR8, UR8, 0x12000, URZ ;  /* 0x0001200008087890 */ /* 0x000fe2000fffe03f */
[----:B------:R-:W-:-:S06]  /*11770*/  UMOV UR11, UR35 ;  /* 0x00000023000b7c82 */ /* 0x000fcc0008000000 */
[----:B------:R2:W-:Y:S02]  /*11780*/  UTMALDG.4D [UR32], [UR4], desc[UR6] ;  /* 0x00000620040075b4 */ /* 0x0005e40008019000 */
[----:B------:R2:W-:Y:S01]  /*11790*/  UTMALDG.4D [UR8], [UR4], desc[UR6] ;  /* 0x00000608040075b4 */ /* 0x0005e20008019000 */
[----:B------:R-:W4:Y:S02]  /*117a0*/  SYNCS.PHASECHK.TRANS64.TRYWAIT P0, [R4+URZ+0x28440], R3 ;  /* 0x02844003040075a7 */ /* 0x000f24000800017f */
[----:B--2-4-:R-:W-:Y:S05]  /*117b0*/  @!P0 BRA `(.L_x_1227) ;  /* 0x0000003c00a88947 */ /* 0x014fea0003800000 */
.L_x_1301:
[----:B------:R-:W-:Y:S05]  /*117c0*/  @P1 BRA `(.L_x_1228) ;  /* 0x00000000001c1947 */ /* 0x000fea0003800000 */
[----:B------:R-:W4:Y:S01]  /*117d0*/  S2R R5, SR_TID.X ;  /* 0x0000000000057919 */ /* 0x000f220000002100 */
[----:B0-2---:R-:W-:-:S04]  /*117e0*/  IMAD.MOV.U32 R3, RZ, RZ, 0x4000 ;  /* 0x00004000ff037424 */ /* 0x005fc800078e00ff */
[----:B------:R0:W-:Y:S01]  /*117f0*/  SYNCS.ARRIVE.TRANS64 RZ, [R4+URZ+0x28430], R3 ;  /* 0x0284300304ff79a7 */ /* 0x0001e2000800003f */
[----:B----4-:R-:W-:-:S04]  /*11800*/  LOP3.LUT R5, R5, 0x1f, RZ, 0xc0, !PT ;  /* 0x0000001f05057812 */ /* 0x010fc800078ec0ff */
[----:B------:R-:W-:-:S13]  /*11810*/  ISETP.NE.AND P0, PT, R5, RZ, PT ;  /* 0x000000ff0500720c */ /* 0x000fda0003f05270 */
[----:B0-----:R-:W-:Y:S05]  /*11820*/  @!P0 BRA `(.L_x_1228) ;  /* 0x0000000000048947 */ /* 0x001fea0003800000 */
[----:B------:R-:W-:Y:S01]  /*11830*/  BPT.TRAP 0x1 ;  /* 0x000000040000795c */ /* 0x000fe20000300000 */
.L_x_1228:
[----:B0-2---:R-:W2:Y:S01]  /*11840*/  LDL.LU R3, [R1+0x18] ;  /* 0x0000180001037983 */ /* 0x005ea20000300800 */
        /* <DEDUP_REMOVED lines=25> */
.L_x_1222:
[----:B------:R-:W-:Y:S05]  /*119e0*/  WARPSYNC.ALL ;  /* 0x0000000000007948 */ /* 0x000fea0003800000 */
[----:B--2---:R-:W-:Y:S01]  /*119f0*/  VIADD R0, R17, 0x18000 ;  /* 0x0001800011007836 */ /* 0x004fe20000000000 */
[----:B----4-:R-:W-:Y:S01]  /*11a00*/  USHF.R.S32.HI UR4, URZ, 0x1f, UR45 ;  /* 0x0000001f3f047899 */ /* 0x010fe2000801142d */
[----:B------:R-:W-:Y:S03]  /*11a10*/  BAR.SYNC.DEFER_BLOCKING 0x8, 0x180 ;  /* 0x0206000000007b1d */ /* 0x000fe60000010000 */
[----:B------:R-:W-:-:S03]  /*11a20*/  LOP3.LUT P0, RZ, R0, 0x3ff, RZ, 0xc0, !PT ;  /* 0x000003ff00ff7812 */ /* 0x000fc6000780c0ff */
[----:B------:R-:W-:Y:S01]  /*11a30*/  ULDC.64 UR6, c[0x0][0x298] ;  /* 0x0000a60000067ab9 */ /* 0x000fe20000000a00 */
[----:B------:R-:W-:Y:S01]  /*11a40*/  BSSY B6, `(.L_x_1229) ;  /* 0x0000016000067945 */ /* 0x000fe20003800000 */
[----:B------:R-:W-:Y:S02]  /*11a50*/  UIMAD UR4, UR4, UR6, URZ ;  /* 0x00000006040472a4 */ /* 0x000fe4000f8e023f */
[----:B------:R-:W-:Y:S02]  /*11a60*/  UIMAD.WIDE.U32 UR48, UR45, UR6, URZ ;  /* 0x000000062d3072a5 */ /* 0x000fe4000f8e003f */
[----:B------:R-:W-:-:S04]  /*11a70*/  UIMAD UR4, UR45, UR7, UR4 ;  /* 0x000000072d0472a4 */ /* 0x000fc8000f8e0204 */
[----:B------:R-:W-:Y:S01]  /*11a80*/  UIADD3 UR37, UR49, UR4, URZ ;  /* 0x0000000431257290 */ /* 0x000fe2000fffe03f */
[----:B------:R-:W-:Y:S11]  /*11a90*/  @!P0 BRA `(.L_x_1230) ;  /* 0x0000000000408947 */ /* 0x000ff60003800000 */
        /* <DEDUP_REMOVED lines=15> */
[----:B-123--:R-:W-:Y:S05]  /*11b90*/  CALL.ABS.NOINC R2 ;  /* 0x0000000002007343 */ /* 0x00efea0003c00000 */
.L_x_1230:
[----:B------:R-:W-:Y:S05]  /*11ba0*/  BSYNC B6 ;  /* 0x0000000000067941 */ /* 0x000fea0003800000 */
.L_x_1229:
[----:B------:R-:W2:Y:S01]  /*11bb0*/  S2R R2, SR_TID.X ;  /* 0x0000000000027919 */ /* 0x000ea20000002100 */
[----:B0-----:R-:W0:Y:S01]  /*11bc0*/  LDC R8, c[0x0][0x448] ;  /* 0x00011200ff087b82 */ /* 0x001e220000000800 */
[----:B------:R-:W-:Y:S01]  /*11bd0*/  USHF.R.S32.HI UR4, URZ, 0x1f, UR36 ;  /* 0x0000001f3f047899 */ /* 0x000fe20008011424 */
[----:B---3--:R-:W3:Y:S01]  /*11be0*/  S2R R19, SR_TID.X ;  /* 0x0000000000137919 */ /* 0x008ee20000002100 */
[----:B------:R-:W-:Y:S01]  /*11bf0*/  ULDC.64 UR10, c[0x0][0xa00] ;  /* 0x00028000000a7ab9 */ /* 0x000fe20000000a00 */
[----:B------:R-:W-:Y:S01]  /*11c00*/  ULDC.64 UR8, c[0x0][0x2d8] ;  /* 0x0000b60000087ab9 */ /* 0x000fe20000000a00 */
[----:B------:R-:W-:Y:S01]  /*11c10*/  UISETP.NE.U32.AND UP0, UPT, UR10, URZ, UPT ;  /* 0x0000003f0a00728c */ /* 0x000fe2000bf05070 */
[----:B------:R-:W4:Y:S01]  /*11c20*/  S2R R9, SR_TID.X ;  /* 0x0000000000097919 */ /* 0x000f220000002100 */
[----:B------:R-:W-:Y:S02]  /*11c30*/  UIMAD UR7, UR4, UR8, URZ ;  /* 0x00000008040772a4 */ /* 0x000fe4000f8e023f */
[----:B------:R-:W-:-:S02]  /*11c40*/  UISETP.NE.AND.EX UP0, UPT, UR11, URZ, UPT, UP0 ;  /* 0x0000003f0b00728c */ /* 0x000fc4000bf05300 */
[----:B------:R-:W-:Y:S01]  /*11c50*/  USHF.R.S32.HI UR6, URZ, 0x1f, UR44 ;  /* 0x0000001f3f067899 */ /* 0x000fe2000801142c */
[----:B------:R-:W-:Y:S01]  /*11c60*/  UMOV UR4, UR48 ;  /* 0x0000003000047c82 */ /* 0x000fe20008000000 */
[----:B------:R-:W-:Y:S01]  /*11c70*/  UMOV UR5, UR37 ;  /* 0x0000002500057c82 */ /* 0x000fe20008000000 */
[----:B------:R-:W-:Y:S02]  /*11c80*/  UIMAD UR7, UR36, UR9, UR7 ;  /* 0x00000009240772a4 */ /* 0x000fe4000f8e0207 */
[----:B------:R-:W-:Y:S02]  /*11c90*/  UIMAD.WIDE.U32 UR4, UR36, UR8, UR4 ;  /* 0x00000008240472a5 */ /* 0x000fe4000f8e0004 */
[----:B------:R-:W-:Y:S01]  /*11ca0*/  USEL UR6, UR6, URZ, !UP0 ;  /* 0x0000003f06067287 */ /* 0x000fe2000c000000 */
[----:B------:R-:W-:Y:S01]  /*11cb0*/  ULDC.64 UR8, c[0x0][0x2e0] ;  /* 0x0000b80000087ab9 */ /* 0x000fe20000000a00 */
[----:B------:R-:W-:Y:S01]  /*11cc0*/  UIADD3 UR5, UR5, UR7, URZ ;  /* 0x0000000705057290 */ /* 0x000fe2000fffe03f */
[----:B0-----:R-:W-:Y:S01]  /*11cd0*/  ISETP.NE.AND P0, PT, R8, 0x1, PT ;  /* 0x000000010800780c */ /* 0x001fe20003f05270 */
[----:B------:R-:W-:-:S02]  /*11ce0*/  USEL UR7, UR44, URZ, !UP0 ;  /* 0x0000003f2c077287 */ /* 0x000fc4000c000000 */
[----:B------:R-:W-:Y:S02]  /*11cf0*/  UIMAD UR6, UR6, UR8, URZ ;  /* 0x00000008060672a4 */ /* 0x000fe4000f8e023f */
[----:B------:R-:W-:Y:S01]  /*11d00*/  UIMAD.WIDE.U32 UR4, UR7, UR8, UR4 ;  /* 0x00000008070472a5 */ /* 0x000fe2000f8e0004 */
[----:B--2---:R-:W-:Y:S01]  /*11d10*/  LOP3.LUT R2, R2, 0x7f, RZ, 0xc0, !PT ;  /* 0x0000007f02027812 */ /* 0x004fe200078ec0ff */
[----:B------:R-:W-:-:S03]  /*11d20*/  UIMAD UR6, UR7, UR9, UR6 ;  /* 0x00000009070672a4 */ /* 0x000fc6000f8e0206 */
[----:B------:R-:W-:Y:S01]  /*11d30*/  SHF.R.U32.HI R2, RZ, 0x3, R2 ;  /* 0x00000003ff027819 */ /* 0x000fe20000011602 */
[----:B---3--:R-:W-:Y:S02]  /*11d40*/  IMAD.SHL.U32 R19, R19, 0x10, RZ ;  /* 0x0000001013137824 */ /* 0x008fe400078e00ff */
[----:B------:R-:W0:Y:S01]  /*11d50*/  @P0 LDC R3, c[0x0][0x450] ;  /* 0x00011400ff030b82 */ /* 0x000e220000000800 */
[----:B------:R-:W-:Y:S01]  /*11d60*/  UIADD3 UR6, UR5, UR6, URZ ;  /* 0x0000000605067290 */ /* 0x000fe2000fffe03f */
[----:B------:R-:W-:Y:S01]  /*11d70*/  IMAD.U32 R6, RZ, RZ, UR4 ;  /* 0x00000004ff067e24 */ /* 0x000fe2000f8e00ff */
[----:B------:R-:W-:Y:S01]  /*11d80*/  LOP3.LUT R19, R2, 0x70, R19, 0xf8, !PT ;  /* 0x0000007002137812 */ /* 0x000fe200078ef813 */
[----:B------:R-:W-:Y:S01]  /*11d90*/  IMAD.U32 R7, RZ, RZ, UR5 ;  /* 0x00000005ff077e24 */ /* 0x000fe2000f8e00ff */
[----:B------:R-:W-:Y:S01]  /*11da0*/  ULDC.64 UR4, c[0x0][0x2d0] ;  /* 0x0000b40000047ab9 */ /* 0x000fe20000000a00 */
[----:B----4-:R-:W-:Y:S02]  /*11db0*/  IMAD.SHL.U32 R9, R9, 0x10, RZ ;  /* 0x0000001009097824 */ /* 0x010fe400078e00ff */
[----:B------:R-:W2:Y:S01]  /*11dc0*/  @P0 LDC R2, c[0x0][0x44c] ;  /* 0x00011300ff020b82 */ /* 0x000ea20000000800 */
[----:B------:R-:W-:-:S02]  /*11dd0*/  IMAD.IADD R0, R19, 0x1, R18 ;  /* 0x0000000113007824 */ /* 0x000fc400078e0212 */
[----:B------:R-:W3:Y:S01]  /*11de0*/  S2R R19, SR_TID.X ;  /* 0x0000000000137919 */ /* 0x000ee20000002100 */
[----:B------:R-:W-:Y:S01]  /*11df0*/  LOP3.LUT R9, R9, 0x70, RZ, 0xc0, !PT ;  /* 0x0000007009097812 */ /* 0x000fe200078ec0ff */
[----:B------:R-:W-:-:S03]  /*11e00*/  IMAD.MOV.U32 R4, RZ, RZ, R0 ;  /* 0x000000ffff047224 */ /* 0x000fc600078e0000 */
[----:B------:R-:W-:Y:S01]  /*11e10*/  LOP3.LUT R9, R9, 0x80, RZ, 0xfc, !PT ;  /* 0x0000008009097812 */ /* 0x000fe200078efcff */
[----:B--2---:R-:W-:-:S05]  /*11e20*/  @P0 IMAD.HI.U32 R2, R0, R2, RZ ;  /* 0x0000000200020227 */ /* 0x004fca00078e00ff */
[----:B0-----:R-:W-:Y:S01]  /*11e30*/  @P0 SHF.R.U32.HI R4, RZ, R3, R2 ;  /* 0x00000003ff040219 */ /* 0x001fe20000011602 */
[----:B------:R-:W-:-:S03]  /*11e40*/  IMAD.U32 R3, RZ, RZ, UR6 ;  /* 0x00000006ff037e24 */ /* 0x000fc6000f8e00ff */
[--C-:B------:R-:W-:Y:S01]  /*11e50*/  SHF.R.S32.HI R5, RZ, 0x1f, R4.reuse ;  /* 0x0000001fff057819 */ /* 0x100fe20000011404 */
[----:B------:R-:W-:Y:S02]  /*11e60*/  IMAD.MOV R2, RZ, RZ, -R4 ;  /* 0x000000ffff027224 */ /* 0x000fe400078e0a04 */
[----:B---3--:R-:W-:Y:S02]  /*11e70*/  IMAD.SHL.U32 R10, R19, 0x10, RZ ;  /* 0x00000010130a7824 */ /* 0x008fe400078e00ff */
[----:B------:R-:W-:Y:S02]  /*11e80*/  IMAD R0, R8, R2, R0 ;  /* 0x0000000208007224 */ /* 0x000fe400078e0200 */
[----:B------:R-:W-:Y:S01]  /*11e90*/  IMAD.MOV.U32 R2, RZ, RZ, R6 ;  /* 0x000000ffff027224 */ /* 0x000fe200078e0006 */
[----:B------:R-:W-:Y:S01]  /*11ea0*/  LOP3.LUT R10, R10, 0x70, RZ, 0xc0, !PT ;  /* 0x000000700a0a7812 */ /* 0x000fe200078ec0ff */
[----:B------:R-:W-:Y:S02]  /*11eb0*/  IMAD R5, R5, UR4, RZ ;  /* 0x0000000405057c24 */ /* 0x000fe4000f8e02ff */
[----:B------:R-:W-:-:S04]  /*11ec0*/  IMAD.WIDE.U32 R2, R4, UR4, R2 ;  /* 0x0000000404027c25 */ /* 0x000fc8000f8e0002 */
[----:B------:R-:W-:Y:S01]  /*11ed0*/  IMAD R5, R4, UR5, R5 ;  /* 0x0000000504057c24 */ /* 0x000fe2000f8e0205 */
[----:B------:R-:W-:Y:S01]  /*11ee0*/  SHF.R.S32.HI R4, RZ, 0x1f, R0 ;  /* 0x0000001fff047819 */ /* 0x000fe20000011400 */
[----:B------:R-:W-:Y:S02]  /*11ef0*/  ULDC.64 UR4, c[0x0][0x2c8] ;  /* 0x0000b20000047ab9 */ /* 0x000fe40000000a00 */
[----:B------:R-:W-:Y:S02]  /*11f00*/  IMAD.IADD R3, R3, 0x1, R5 ;  /* 0x0000000103037824 */ /* 0x000fe400078e0205 */
[----:B------:R-:W-:Y:S02]  /*11f10*/  IMAD R4, R4, UR4, RZ ;  /* 0x0000000404047c24 */ /* 0x000fe4000f8e02ff */
[----:B------:R-:W-:-:S04]  /*11f20*/  IMAD.WIDE.U32 R2, R0, UR4, R2 ;  /* 0x0000000400027c25 */ /* 0x000fc8000f8e0002 */
[----:B------:R-:W-:Y:S01]  /*11f30*/  IMAD R0, R0, UR5, R4 ;  /* 0x0000000500007c24 */ /* 0x000fe2000f8e0204 */
[----:B------:R-:W-:Y:S02]  /*11f40*/  ULDC.64 UR4, c[0x0][0x280] ;  /* 0x0000a00000047ab9 */ /* 0x000fe40000000a00 */
[----:B------:R-:W-:Y:S01]  /*11f50*/  IADD3 R4, P0, R2, UR4, RZ ;  /* 0x0000000402047c10 */ /* 0x000fe2000ff1e0ff */
[----:B------:R-:W-:Y:S02]  /*11f60*/  ULDC UR4, c[0x0][0x2b8] ;  /* 0x0000ae0000047ab9 */ /* 0x000fe40000000800 */
[----:B------:R-:W-:Y:S02]  /*11f70*/  ISETP.GE.AND P1, PT, R9, UR4, PT ;  /* 0x0000000409007c0c */ /* 0x000fe4000bf26270 */
[----:B------:R0:W5:Y:S01]  /*11f80*/  LDL R9, [R1+0x30] ;  /* 0x0000300001097983 */ /* 0x0001620000100800 */
[----:B------:R-:W-:Y:S02]  /*11f90*/  IADD3.X R3, R3, UR5, R0, P0, !PT ;  /* 0x0000000503037c10 */ /* 0x000fe400087fe400 */
[----:B------:R-:W-:Y:S01]  /*11fa0*/  ISETP.GE.AND P0, PT, R10, UR4, PT ;  /* 0x000000040a007c0c */ /* 0x000fe2000bf06270 */
[----:B------:R-:W-:Y:S01]  /*11fb0*/  UMOV UR4, 0xffffffff ;  /* 0xffffffff00047882 */ /* 0x000fe20000000000 */
[----:B------:R-:W-:-:S04]  /*11fc0*/  LOP3.LUT R19, R19, 0x7f, RZ, 0xc0, !PT ;  /* 0x0000007f13137812 */ /* 0x000fc800078ec0ff */
[----:B------:R-:W-:Y:S01]  /*11fd0*/  SHF.R.U32.HI R19, RZ, 0x3, R19 ;  /* 0x00000003ff137819 */ /* 0x000fe20000011613 */
[----:B0-----:R-:W-:Y:S06]  /*11fe0*/  BRA.DIV UR4, `(.L_x_1231) ;  /* 0x0000003604b07947 */ /* 0x001fec000b800000 */
[----:B------:R-:W0:Y:S01]  /*11ff0*/  SHFL.IDX PT, R7, R4, RZ, 0x181f ;  /* 0x00181fff04077589 */ /* 0x000e2200000e0000 */
[----:B------:R-:W-:Y:S02]  /*12000*/  IMAD.IADD R0, R19, 0x1, R18 ;  /* 0x0000000113007824 */ /* 0x000fe400078e0212 */
[----:B------:R-:W-:Y:S01]  /*12010*/  IMAD R2, R8, UR42, RZ ;  /* 0x0000002a08027c24 */ /* 0x000fe2000f8e02ff */
[----:B------:R-:W2:Y:S01]  /*12020*/  SHFL.IDX PT, R6, R3, RZ, 0x181f ;  /* 0x00181fff03067589 */ /* 0x000ea200000e0000 */
[----:B------:R-:W-:-:S03]  /*12030*/  VIADD R5, R0, 0x10 ;  /* 0x0000001000057836 */ /* 0x000fc60000000000 */
[-C--:B------:R-:W-:Y:S01]  /*12040*/  ISETP.GE.AND P4, PT, R0, R2.reuse, PT ;  /* 0x000000020000720c */ /* 0x080fe20003f86270 */
[----:B------:R-:W-:Y:S01]  /*12050*/  SHFL.IDX PT, R8, R3, 0x1, 0x181f ;  /* 0x00381f0003087f89 */ /* 0x000fe200000e0000 */
[----:B------:R-:W-:-:S03]  /*12060*/  ISETP.GE.AND P2, PT, R5, R2, PT ;  /* 0x000000020500720c */ /* 0x000fc60003f46270 */
[----:B------:R-:W3:Y:S08]  /*12070*/  SHFL.IDX PT, R5, R4, 0x1, 0x181f ;  /* 0x00381f0004057f89 */ /* 0x000ef000000e0000 */
[----:B0-----:R-:W-:-:S05]  /*12080*/  @!P4 IADD3 R7, P3, R10, R7, RZ ;  /* 0x000000070a07c210 */ /* 0x001fca0007f7e0ff */
[----:B--2---:R-:W-:-:S05]  /*12090*/  @!P4 IMAD.X R6, RZ, RZ, R6, P3 ;  /* 0x000000ffff06c224 */ /* 0x004fca00018e0606 */
        /* <DEDUP_REMOVED lines=16> */
[----:B------:R-:W2:Y:S06]  /*121a0*/  SHFL.IDX PT, R6, R3, 0x2, 0x181f ;  /* 0x00581f0003067f89 */ /* 0x000eac00000e0000 */
[----:B0-----:R-:W-:-:S05]  /*121b0*/  @!P2 IADD3 R7, P3, R10, R7, RZ ;  /* 0x000000070a07a210 */ /* 0x001fca0007f7e0ff */
[----:B--2---:R-:W-:-:S05]  /*121c0*/  @!P2 IMAD.X R6, RZ, RZ, R6, P3 ;  /* 0x000000ffff06a224 */ /* 0x004fca00018e0606 */
        /* <DEDUP_REMOVED lines=38> */
[----:B------:R-:W-:-:S03]  /*12430*/  ISETP.GE.AND P2, PT, R5, R2, PT ;  /* 0x000000020500720c */ /* 0x000fc60003f46270 */
[----:B0-----:R-:W0:Y:S04]  /*12440*/  SHFL.IDX PT, R7, R4, 0x6, 0x181f ;  /* 0x00d81f0004077f89 */ /* 0x001e2800000e0000 */
[----:B------:R-:W2:Y:S04]  /*12450*/  SHFL.IDX PT, R6, R3, 0x6, 0x181f ;  /* 0x00d81f0003067f89 */ /* 0x000ea800000e0000 */
[----:B------:R-:W3:Y:S04]  /*12460*/  SHFL.IDX PT, R3, R3, 0x7, 0x181f ;  /* 0x00f81f0003037f89 */ /* 0x000ee800000e0000 */
[----:B------:R-:W4:Y:S01]  /*12470*/  SHFL.IDX PT, R4, R4, 0x7, 0x181f ;  /* 0x00f81f0004047f89 */ /* 0x000f2200000e0000 */
[----:B0-----:R-:W-:-:S05]  /*12480*/  @!P2 IADD3 R7, P3, R10, R7, RZ ;  /* 0x000000070a07a210 */ /* 0x001fca0007f7e0ff */
[----:B--2---:R-:W-:-:S05]  /*12490*/  @!P2 IMAD.X R6, RZ, RZ, R6, P3 ;  /* 0x000000ffff06a224 */ /* 0x004fca00018e0606 */
[----:B------:R-:W-:-:S04]  /*124a0*/  @!P2 LOP3.LUT R7, R7, R6, RZ, 0x3c, !PT ;  /* 0x000000060707a212 */ /* 0x000fc800078e3cff */
[----:B------:R-:W-:-:S04]  /*124b0*/  @!P2 LOP3.LUT R6, R7, R6, RZ, 0x3c, !PT ;  /* 0x000000060706a212 */ /* 0x000fc800078e3cff */
[----:B------:R-:W-:-:S05]  /*124c0*/  @!P2 LOP3.LUT R7, R7, R6, RZ, 0x3c, !PT ;  /* 0x000000060707a212 */ /* 0x000fca00078e3cff */
[----:B------:R0:W-:Y:S04]  /*124d0*/  @!P2 LDGSTS.E.BYPASS.LTC128B.128 [R9+0x1b000], desc[UR54][R6.64], !P0 ;  /* 0x1b0000000609afae */ /* 0x0001e8000c101d76 */
[----:B---34-:R0:W-:Y:S02]  /*124e0*/  @!P2 LDGSTS.E.BYPASS.LTC128B.128 [R9+0x1f000], desc[UR54][R6.64+0x80], !P1 ;  /* 0x1f0000800609afae */ /* 0x0181e4000c901d76 */
.L_x_1318:
        /* <DEDUP_REMOVED lines=11> */
.L_x_1233:
[----:B------:R-:W-:Y:S05]  /*125a0*/  BSYNC B0 ;  /* 0x0000000000007941 */ /* 0x000fea0003800000 */
.L_x_1232:
[----:B------:R-:W-:Y:S01]  /*125b0*/  NOP ;  /* 0x0000000000007918 */ /* 0x000fe20000000000 */
[----:B------:R-:W-:-:S13]  /*125c0*/  PLOP3.LUT P0, PT, PT, PT, PT, 0x80, 0x0 ;  /* 0x000000000000781c */ /* 0x000fda0003f0f070 */
.L_x_1234:
[----:B------:R-:W-:Y:S02]  /*125d0*/  PLOP3.LUT P1, PT, P1, P0, PT, 0xa2, 0x0 ;  /* 0x000000000000781c */ /* 0x000fe40000f21472 */
[----:B------:R-:W-:-:S08]  /*125e0*/  @P0 R2UR P1, UR4, R17 ;  /* 0x00000000110402ca */ /* 0x000fd00000020000 */
[----:B------:R-:W-:-:S05]  /*125f0*/  @P0 PLOP3.LUT P0, PT, P1, PT, PT, 0x80, 0x0 ;  /* 0x000000000000081c */ /* 0x000fca0000f0f070 */
[----:B------:R-:W-:Y:S01]  /*12600*/  @!P1 SYNCS.ARRIVE.TRANS64.RED.A0T1 RZ, [UR4+0x28400], RZ ;  /* 0x028400ffffff99a7 */ /* 0x000fe20008200404 */
[----:B------:R-:W-:Y:S07]  /*12610*/  @!P1 ARRIVES.LDGSTSBAR.64.TRANSCNT [UR4+0x28400] ;  /* 0x02840000ff0099b0 */ /* 0x000fee0008000a84 */
[----:B------:R-:W-:Y:S05]  /*12620*/  @P0 BRA.U.ANY `(.L_x_1234) ;  /* 0xfffffffd00e80947 */ /* 0x000fea000393ffff */
[----:B---3--:R-:W3:Y:S02]  /*12630*/  LDL.LU R2, [R1+0x34] ;  /* 0x0000340001027983 */ /* 0x008ee40000300800 */
[----:B---3--:R-:W-:-:S05]  /*12640*/  VIADD R2, R2, 0x1 ;  /* 0x0000000102027836 */ /* 0x008fca0000000000 */
        /* <DEDUP_REMOVED lines=10> */
.L_x_1319:
[----:B------:R-:W-:Y:S05]  /*126f0*/  BSYNC B0 ;  /* 0x0000000000007941 */ /* 0x000fea0003800000 */
.L_x_1235:
[----:B------:R-:W4:Y:S01]  /*12700*/  LDL R2, [R1+0x24] ;  /* 0x0000240001027983 */ /* 0x000f220000100800 */
[----:B------:R-:W-:-:S06]  /*12710*/  UIADD3 UR4, UR40, -0x2, URZ ;  /* 0xfffffffe28047890 */ /* 0x000fcc000fffe03f */
[----:B----4-:R-:W-:-:S13]  /*12720*/  ISETP.LE.AND P0, PT, R2, UR4, PT ;  /* 0x0000000402007c0c */ /* 0x010fda000bf03270 */
[----:B------:R-:W-:Y:S05]  /*12730*/  @!P0 BRA `(.L_x_1237) ;  /* 0x00000010003c8947 */ /* 0x000fea0003800000 */
[----:B---3--:R3:W5:Y:S04]  /*12740*/  LDL.LU R0, [R1] ;  /* 0x0000000001007983 */ /* 0x0087680000300800 */
[----:B------:R3:W5:Y:S01]  /*12750*/  LDL.LU R3, [R1+0x8] ;  /* 0x0000080001037983 */ /* 0x0007620000300800 */
[----:B------:R-:W-:-:S07]  /*12760*/  IMAD.U32 R2, RZ, RZ, UR4 ;  /* 0x00000004ff027e24 */ /* 0x000fce000f8e00ff */
.L_x_1259:
[----:B------:R-:W4:Y:S01]  /*12770*/  LDL R4, [R1+0x18] ;  /* 0x0000180001047983 */ /* 0x000f220000100800 */
[----:B-----5:R-:W-:Y:S01]  /*12780*/  VIADD R5, R0, 0x1 ;  /* 0x0000000100057836 */ /* 0x020fe20000000000 */
[----:B------:R-:W-:Y:S05]  /*12790*/  YIELD ;  /* 0x0000000000007946 */ /* 0x000fea0003800000 */
[C---:B------:R-:W-:Y:S01]  /*127a0*/  ISETP.NE.AND P0, PT, R5.reuse, 0x2, PT ;  /* 0x000000020500780c */ /* 0x040fe20003f05270 */
[----:B------:R-:W-:Y:S03]  /*127b0*/  BSSY B0, `(.L_x_1238) ;  /* 0x000008b000007945 */ /* 0x000fe60003800000 */
[----:B------:R-:W-:-:S02]  /*127c0*/  SEL R10, R5, RZ, P0 ;  /* 0x000000ff050a7207 */ /* 0x000fc40000000000 */
[----:B----4-:R-:W-:Y:S02]  /*127d0*/  LOP3.LUT P1, RZ, R4, 0x1, RZ, 0xc0, !PT ;  /* 0x0000000104ff7812 */ /* 0x010fe4000782c0ff */
[----:B------:R-:W-:-:S04]  /*127e0*/  SEL R4, RZ, 0x1, P0 ;  /* 0x00000001ff047807 */ /* 0x000fc80000000000 */
[----:B0-2---:R-:W-:-:S05]  /*127f0*/  LOP3.LUT R9, R3, R4, RZ, 0x3c, !PT ;  /* 0x0000000403097212 */ /* 0x005fca00078e3cff */
[----:B------:R0:W-:Y:S04]  /*12800*/  STL [R1+0x8], R9 ;  /* 0x0000080901007387 */ /* 0x0001e80000100800 */
[----:B------:R0:W-:Y:S01]  /*12810*/  STL [R1], R10 ;  /* 0x0000000a01007387 */ /* 0x0001e20000100800 */
[----:B------:R-:W-:Y:S05]  /*12820*/  @!P1 BRA `(.L_x_1239) ;  /* 0x00000008000c9947 */ /* 0x000fea0003800000 */
[----:B------:R-:W-:Y:S01]  /*12830*/  ULDC.64 UR4, c[0x0][0x418] ;  /* 0x0001060000047ab9 */ /* 0x000fe20000000a00 */
[----:B------:R-:W-:Y:S01]  /*12840*/  IMAD.MOV.U32 R8, RZ, RZ, R2 ;  /* 0x000000ffff087224 */ /* 0x000fe200078e0002 */
[----:B------:R-:W-:-:S04]  /*12850*/  ISETP.NE.U32.AND P0, PT, RZ, UR4, PT ;  /* 0x00000004ff007c0c */ /* 0x000fc8000bf05070 */
[----:B------:R-:W-:-:S13]  /*12860*/  ISETP.NE.AND.EX P0, PT, RZ, UR5, PT, P0 ;  /* 0x00000005ff007c0c */ /* 0x000fda000bf05300 */
[----:B------:R-:W-:Y:S05]  /*12870*/  @!P0 BRA `(.L_x_1240) ;  /* 0x00000000004c8947 */ /* 0x000fea0003800000 */
[----:B------:R-:W2:Y:S01]  /*12880*/  LDL R12, [R1+0x1c] ;  /* 0x00001c00010c7983 */ /* 0x000ea20000100800 */
[----:B------:R-:W4:Y:S01]  /*12890*/  LDC R7, c[0x0][0x43c] ;  /* 0x00010f00ff077b82 */ /* 0x000f220000000800 */
[----:B------:R-:W-:Y:S02]  /*128a0*/  ULDC.64 UR6, c[0x0][0x428] ;  /* 0x00010a0000067ab9 */ /* 0x000fe40000000a00 */
[----:B------:R-:W3:Y:S01]  /*128b0*/  LDL R11, [R1+0x10] ;  /* 0x00001000010b7983 */ /* 0x000ee20000100800 */
[----:B----4-:R-:W-:-:S13]  /*128c0*/  ISETP.NE.AND P0, PT, R7, 0x1, PT ;  /* 0x000000010700780c */ /* 0x010fda0003f05270 */
[----:B------:R-:W4:Y:S02]  /*128d0*/  @P0 LDC.64 R4, c[0x0][0x440] ;  /* 0x00011000ff040b82 */ /* 0x000f240000000a00 */
[----:B----4-:R-:W-:-:S04]  /*128e0*/  @P0 IMAD.HI.U32 R6, R2, R4, RZ ;  /* 0x0000000402060227 */ /* 0x010fc800078e00ff */
[----:B------:R-:W-:Y:S01]  /*128f0*/  IMAD.MOV.U32 R4, RZ, RZ, R2 ;  /* 0x000000ffff047224 */ /* 0x000fe200078e0002 */
[----:B------:R-:W-:-:S04]  /*12900*/  @P0 SHF.R.U32.HI R4, RZ, R5, R6 ;  /* 0x00000005ff040219 */ /* 0x000fc80000011606 */
[--C-:B------:R-:W-:Y:S01]  /*12910*/  SHF.R.S32.HI R5, RZ, 0x1f, R4.reuse ;  /* 0x0000001fff057819 */ /* 0x100fe20000011404 */
[----:B------:R-:W-:-:S04]  /*12920*/  IMAD.MOV R8, RZ, RZ, -R4 ;  /* 0x000000ffff087224 */ /* 0x000fc800078e0a04 */
[----:B------:R-:W-:Y:S02]  /*12930*/  IMAD R8, R7, R8, R2 ;  /* 0x0000000807087224 */ /* 0x000fe400078e0202 */
[----:B--2---:R-:W-:-:S04]  /*12940*/  IMAD R6, R12, UR6, RZ ;  /* 0x000000060c067c24 */ /* 0x004fc8000f8e02ff */
[C---:B---3--:R-:W-:Y:S02]  /*12950*/  IMAD R6, R11.reuse, UR7, R6 ;  /* 0x000000070b067c24 */ /* 0x048fe4000f8e0206 */
[----:B------:R-:W-:-:S04]  /*12960*/  IMAD.WIDE.U32 R4, R11, UR6, R4 ;  /* 0x000000060b047c25 */ /* 0x000fc8000f8e0004 */
[----:B------:R-:W-:Y:S01]  /*12970*/  IMAD.IADD R5, R6, 0x1, R5 ;  /* 0x0000000106057824 */ /* 0x000fe200078e0205 */
[----:B------:R-:W-:-:S04]  /*12980*/  LEA R6, P0, R4, UR4, 0x2 ;  /* 0x0000000404067c11 */ /* 0x000fc8000f8010ff */
[----:B------:R-:W-:-:S05]  /*12990*/  LEA.HI.X R7, R4, UR5, R5, 0x2, P0 ;  /* 0x0000000504077c11 */ /* 0x000fca00080f1405 */
[----:B------:R2:W5:Y:S04]  /*129a0*/  LDG.E R16, desc[UR54][R6.64] ;  /* 0x0000003606107981 */ /* 0x000568000c1e1900 */
.L_x_1240:
[----:B--2---:R-:W-:Y:S01]  /*129b0*/  IMAD R6, R10, 0x8, R17 ;  /* 0x000000080a067824 */ /* 0x004fe200078e0211 */
[----:B------:R-:W-:Y:S01]  /*129c0*/  SHF.L.U32 R5, R9, 0x1f, RZ ;  /* 0x0000001f09057819 */ /* 0x000fe200000006ff */
[----:B------:R-:W2:Y:S01]  /*129d0*/  S2R R4, SR_TID.X ;  /* 0x0000000000047919 */ /* 0x000ea20000002100 */
[----:B------:R-:W-:Y:S02]  /*129e0*/  BSSY B1, `(.L_x_1241) ;  /* 0x0000005000017945 */ /* 0x000fe40003800000 */
[----:B------:R-:W4:Y:S01]  /*129f0*/  SYNCS.PHASECHK.TRANS64.TRYWAIT P0, [R6+URZ+0x28480], R5 ;  /* 0x02848005060075a7 */ /* 0x000f22000800017f */
[----:B--2---:R-:W-:-:S04]  /*12a00*/  LOP3.LUT R4, R4, 0x7f, RZ, 0xc0, !PT ;  /* 0x0000007f04047812 */ /* 0x004fc800078ec0ff */
[----:B------:R-:W-:Y:S01]  /*12a10*/  ISETP.NE.AND P1, PT, R4, RZ, PT ;  /* 0x000000ff0400720c */ /* 0x000fe20003f25270 */
[----:B----4-:R-:W-:-:S12]  /*12a20*/  @!P0 BRA `(.L_x_1242) ;  /* 0x0000003400f48947 */ /* 0x010fd80003800000 */
.L_x_1320:
[----:B------:R-:W-:Y:S05]  /*12a30*/  BSYNC B1 ;  /* 0x0000000000017941 */ /* 0x000fea0003800000 */
.L_x_1241:
[----:B------:R-:W-:Y:S04]  /*12a40*/  BSSY B1, `(.L_x_1243) ;  /* 0x0000009000017945 */ /* 0x000fe80003800000 */
        /* <DEDUP_REMOVED lines=8> */
.L_x_1244:
[----:B------:R-:W-:Y:S05]  /*12ad0*/  BSYNC B1 ;  /* 0x0000000000017941 */ /* 0x000fea0003800000 */
.L_x_1243:
[----:B------:R-:W4:Y:S04]  /*12ae0*/  LDL R4, [R1] ;  /* 0x0000000001047983 */ /* 0x000f280000100800 */
        /* <DEDUP_REMOVED lines=8> */
[----:B----4-:R-:W-:-:S02]  /*12b70*/  IMAD R4, R4, 0x4000, R17 ;  /* 0x0000400004047824 */ /* 0x010fc400078e0211 */
[----:B--2---:R-:W-:Y:S02]  /*12b80*/  IMAD R8, R8, 0x40, R7 ;  /* 0x0000004008087824 */ /* 0x004fe400078e0207 */
[----:B------:R-:W-:Y:S02]  /*12b90*/  VIADD R7, R6, 0x28470 ;  /* 0x0002847006077836 */ /* 0x000fe40000000000 */
[----:B0-----:R-:W-:-:S07]  /*12ba0*/  VIADD R9, R4, 0x10000 ;  /* 0x0001000004097836 */ /* 0x001fce0000000000 */
.L_x_1245:
        /* <DEDUP_REMOVED lines=16> */
.L_x_1246:
        /* <DEDUP_REMOVED lines=13> */
.L_x_1321:
[----:B------:R-:W-:Y:S05]  /*12d80*/  BSYNC B1 ;  /* 0x0000000000017941 */ /* 0x000fea0003800000 */
.L_x_1247:
[----:B------:R-:W-:Y:S01]  /*12d90*/  BSSY B1, `(.L_x_1249) ;  /* 0x000000b000017945 */ /* 0x000fe20003800000 */
[----:B------:R-:W-:Y:S02]  /*12da0*/  IMAD.MOV.U32 R10, RZ, RZ, 0x0 ;  /* 0x00000000ff0a7424 */ /* 0x000fe400078e00ff */
[----:B------:R-:W-:Y:S01]  /*12db0*/  IMAD.MOV.U32 R11, RZ, RZ, 0x14f00000 ;  /* 0x14f00000ff0b7424 */ /* 0x000fe200078e00ff */
[----:B------:R-:W-:Y:S06]  /*12dc0*/  @P1 BRA `(.L_x_1250) ;  /* 0x00000000001c1947 */ /* 0x000fec0003800000 */
[----:B------:R-:W2:Y:S01]  /*12dd0*/  S2R R7, SR_TID.X ;  /* 0x0000000000077919 */ /* 0x000ea20000002100 */
[----:B0-----:R-:W-:-:S04]  /*12de0*/  IMAD.MOV.U32 R5, RZ, RZ, 0x4000 ;  /* 0x00004000ff057424 */ /* 0x001fc800078e00ff */
[----:B------:R4:W-:Y:S01]  /*12df0*/  SYNCS.ARRIVE.TRANS64 RZ, [R6+URZ+0x28430], R5 ;  /* 0x0284300506ff79a7 */ /* 0x0009e2000800003f */
[----:B--2---:R-:W-:-:S04]  /*12e00*/  LOP3.LUT R7, R7, 0x1f, RZ, 0xc0, !PT ;  /* 0x0000001f07077812 */ /* 0x004fc800078ec0ff */
[----:B------:R-:W-:-:S13]  /*12e10*/  ISETP.NE.AND P0, PT, R7, RZ, PT ;  /* 0x000000ff0700720c */ /* 0x000fda0003f05270 */
[----:B----4-:R-:W-:Y:S05]  /*12e20*/  @!P0 BRA `(.L_x_1250) ;  /* 0x0000000000048947 */ /* 0x010fea0003800000 */
[----:B------:R-:W-:Y:S01]  /*12e30*/  BPT.TRAP 0x1 ;  /* 0x000000040000795c */ /* 0x000fe20000300000 */
.L_x_1250:
[----:B------:R-:W-:Y:S05]  /*12e40*/  BSYNC B1 ;  /* 0x0000000000017941 */ /* 0x000fea0003800000 */
.L_x_1249:
[----:B------:R-:W-:Y:S01]  /*12e50*/  R2UR UR10, R13 ;  /* 0x000000000d0a72ca */ /* 0x000fe200000e0000 */
[----:B------:R-:W-:Y:S01]  /*12e60*/  UIADD3 UR4, UP0, UR46, 0x370, URZ ;  /* 0x000003702e047890 */ /* 0x000fe2000ff1e03f */
[----:B------:R-:W-:Y:S01]  /*12e70*/  R2UR UR6, R10 ;  /* 0x000000000a0672ca */ /* 0x000fe200000e0000 */
[----:B0-----:R-:W-:Y:S01]  /*12e80*/  VIADD R6, R6, 0x28430 ;  /* 0x0002843006067836 */ /* 0x001fe20000000000 */
[----:B------:R-:W-:Y:S01]  /*12e90*/  R2UR UR7, R11 ;  /* 0x000000000b0772ca */ /* 0x000fe200000e0000 */
[----:B------:R-:W-:Y:S01]  /*12ea0*/  VIADD R5, R4, 0x20000 ;  /* 0x0002000004057836 */ /* 0x000fe20000000000 */
[----:B------:R-:W-:Y:S01]  /*12eb0*/  PLOP3.LUT P0, PT, PT, PT, PT, 0x80, 0x0 ;  /* 0x000000000000781c */ /* 0x000fe20003f0f070 */
[----:B------:R-:W-:-:S12]  /*12ec0*/  UIADD3.X UR5, URZ, UR47, URZ, UP0, !UPT ;  /* 0x0000002f3f057290 */ /* 0x000fd800087fe43f */
.L_x_1251:
        /* <DEDUP_REMOVED lines=15> */
.L_x_1252:
        /* <DEDUP_REMOVED lines=10> */
.L_x_1239:
[----:B------:R-:W-:Y:S05]  /*13060*/  BSYNC B0 ;  /* 0x0000000000007941 */ /* 0x000fea0003800000 */
.L_x_1238:
[----:B------:R-:W-:-:S06]  /*13070*/  UISETP.NE.AND UP0, UPT, UR39, 0x3, UPT ;  /* 0x000000032700788c */ /* 0x000fcc000bf05270 */
[----:B------:R-:W-:-:S13]  /*13080*/  PLOP3.LUT P0, PT, PT, PT, UP0, 0x80, 0x0 ;  /* 0x000000000000781c */ /* 0x000fda0003f0f008 */
[----:B------:R-:W-:Y:S05]  /*13090*/  @!P0 BRA `(.L_x_1253) ;  /* 0x0000000000048947 */ /* 0x000fea0003800000 */
[----:B------:R-:W-:Y:S01]  /*130a0*/  BPT.TRAP 0x1 ;  /* 0x000000040000795c */ /* 0x000fe20000300000 */
.L_x_1253:
[----:B------:R-:W-:Y:S01]  /*130b0*/  IMAD.U32 R4, RZ, RZ, UR43 ;  /* 0x0000002bff047e24 */ /* 0x000fe2000f8e00ff */
[----:B------:R-:W-:Y:S01]  /*130c0*/  BSSY B0, `(.L_x_1254) ;  /* 0x0000007000007945 */ /* 0x000fe20003800000 */
[----:B------:R-:W-:-:S03]  /*130d0*/  IMAD R19, R0, 0x8, R17 ;  /* 0x0000000800137824 */ /* 0x000fc600078e0211 */
[----:B------:R-:W-:Y:S02]  /*130e0*/  ISETP.NE.AND P1, PT, R4, 0x3, PT ;  /* 0x000000030400780c */ /* 0x000fe40003f25270 */
[----:B------:R-:W-:-:S04]  /*130f0*/  LOP3.LUT R4, R3, 0x1, RZ, 0x3c, !PT ;  /* 0x0000000103047812 */ /* 0x000fc800078e3cff */
[----:B------:R-:W-:-:S04]  /*13100*/  SHF.L.U32 R4, R4, 0x1f, RZ ;  /* 0x0000001f04047819 */ /* 0x000fc800000006ff */
[----:B------:R-:W2:Y:S02]  /*13110*/  SYNCS.PHASECHK.TRANS64.TRYWAIT P0, [R19+URZ+0x28470], R4 ;  /* 0x02847004130075a7 */ /* 0x000ea4000800017f */
[----:B--2---:R-:W-:Y:S05]  /*13120*/  @!P0 BRA `(.L_x_1255) ;  /* 0x00000030005c8947 */ /* 0x004fea0003800000 */
.L_x_1322:
[----:B------:R-:W-:Y:S05]  /*13130*/  BSYNC B0 ;  /* 0x0000000000007941 */ /* 0x000fea0003800000 */
.L_x_1254:
[----:B------:R-:W-:Y:S05]  /*13140*/  @!P1 BRA `(.L_x_1256) ;  /* 0x0000000000049947 */ /* 0x000fea0003800000 */
[----:B------:R-:W-:Y:S01]  /*13150*/  BPT.TRAP 0x1 ;  /* 0x000000040000795c */ /* 0x000fe20000300000 */
.L_x_1256:
[----:B------:R-:W-:Y:S01]  /*13160*/  SHF.L.U32 R3, R3, 0x1f, RZ ;  /* 0x0000001f03037819 */ /* 0x000fe200000006ff */
[----:B------:R-:W-:-:S03]  /*13170*/  IMAD.SHL.U32 R0, R0, 0x4000, RZ ;  /* 0x0000400000007824 */ /* 0x000fc600078e00ff */
[----:B------:R-:W4:Y:S02]  /*13180*/  SYNCS.PHASECHK.TRANS64.TRYWAIT P0, [R19+URZ+0x28460], R3 ;  /* 0x02846003130075a7 */ /* 0x000f24000800017f */
[----:B----4-:R-:W-:Y:S05]  /*13190*/  @!P0 BRA `(.L_x_1257) ;  /* 0x0000003000548947 */ /* 0x010fea0003800000 */
.L_x_1323:
[----:B------:R-:W4:Y:S04]  /*131a0*/  LDL R12, [R1+0x4] ;  /* 0x00000400010c7983 */ /* 0x000f280000100800 */
[----:B------:R-:W2:Y:S04]  /*131b0*/  LDL R14, [R1+0x2c] ;  /* 0x00002c00010e7983 */ /* 0x000ea80000100800 */
[----:B------:R-:W3:Y:S04]  /*131c0*/  LDL R13, [R1+0x14] ;  /* 0x00001400010d7983 */ /* 0x000ee80000100800 */
[----:B------:R0:W-:Y:S04]  /*131d0*/  STL [R1+0x38], R2 ;  /* 0x0000380201007387 */ /* 0x0001e80000100800 */
[----:B0-----:R-:W3:Y:S01]  /*131e0*/  LDL R2, [R1+0xc] ;  /* 0x00000c0001027983 */ /* 0x001ee20000100800 */
[----:B------:R-:W-:Y:S05]  /*131f0*/  WARPSYNC.ALL ;  /* 0x0000000000007948 */ /* 0x000fea0003800000 */
[----:B----4-:R-:W-:-:S05]  /*13200*/  LOP3.LUT R3, R0, R12, RZ, 0xfc, !PT ;  /* 0x0000000c00037212 */ /* 0x010fca00078efcff */
[----:B------:R-:W-:-:S05]  /*13210*/  IMAD.IADD R3, R17, 0x1, R3 ;  /* 0x0000000111037824 */ /* 0x000fca00078e0203 */
[----:B------:R-:W0:Y:S01]  /*13220*/  LDSM.16.MT88.4 R8, [R3+0x10000] ;  /* 0x010000000308783b */ /* 0x000e220000004200 */
[----:B--2---:R-:W-:Y:S02]  /*13230*/  IADD3 R18, R17, R14, R0 ;  /* 0x0000000e11127210 */ /* 0x004fe40007ffe000 */
[C-C-:B0-----:R-:W-:Y:S02]  /*13240*/  PRMT R4, R8.reuse, 0x6420, R9.reuse ;  /* 0x0000642008047816 */ /* 0x141fe40000000009 */
[----:B------:R-:W-:Y:S02]  /*13250*/  PRMT R5, R8, 0x7531, R9 ;  /* 0x0000753108057816 */ /* 0x000fe40000000009 */
[C-C-:B------:R-:W-:Y:S02]  /*13260*/  PRMT R6, R10.reuse, 0x6420, R11.reuse ;  /* 0x000064200a067816 */ /* 0x140fe4000000000b */
[----:B------:R-:W-:Y:S02]  /*13270*/  PRMT R7, R10, 0x7531, R11 ;  /* 0x000075310a077816 */ /* 0x000fe4000000000b */
[----:B------:R-:W0:Y:S01]  /*13280*/  LDSM.16.MT88.4 R8, [R18+0x10000] ;  /* 0x010000001208783b */ /* 0x000e220000004200 */
[----:B---3--:R-:W-:-:S05]  /*13290*/  IADD3 R3, R2, R0, R13 ;  /* 0x0000000002037210 */ /* 0x008fca0007ffe00d */
        /* <DEDUP_REMOVED lines=75> */
.L_x_1258:
[----:B------:R-:W0:Y:S01]  /*13750*/  S2R R0, SR_TID.X ;  /* 0x0000000000007919 */ /* 0x000e220000002100 */
[----:B--2---:R2:W-:Y:S01]  /*13760*/  SYNCS.ARRIVE.TRANS64.A1T0 RZ, [R19+URZ+0x28450], RZ ;  /* 0x028450ff13ff79a7 */ /* 0x0045e2000810003f */
[----:B0-----:R-:W-:Y:S02]  /*13770*/  LOP3.LUT R3, R0, 0x7f, RZ, 0xc0, !PT ;  /* 0x0000007f00037812 */ /* 0x001fe400078ec0ff */
[----:B------:R-:W3:Y:S01]  /*13780*/  LDL R0, [R1+0x24] ;  /* 0x0000240001007983 */ /* 0x000ee20000100800 */
[----:B------:R-:W-:Y:S01]  /*13790*/  BAR.SYNC.DEFER_BLOCKING 0x2, 0x80 ;  /* 0x0082000000007b1d */ /* 0x000fe20000010000 */
[----:B------:R-:W-:-:S05]  /*137a0*/  ISETP.NE.AND P0, PT, R3, RZ, PT ;  /* 0x000000ff0300720c */ /* 0x000fca0003f05270 */
[----:B------:R4:W5:Y:S08]  /*137b0*/  LDL R3, [R1+0x8] ;  /* 0x0000080001037983 */ /* 0x0009700000100800 */
[----:B--2---:R-:W-:-:S05]  /*137c0*/  @!P0 VIADD R19, R19, 0x28480 ;  /* 0x0002848013138836 */ /* 0x004fca0000000000 */
[----:B------:R-:W-:-:S04]  /*137d0*/  @!P0 PRMT R19, RZ, 0x654, R19 ;  /* 0x00000654ff138816 */ /* 0x000fc80000000013 */
[----:B------:R4:W-:Y:S01]  /*137e0*/  @!P0 SYNCS.ARRIVE.TRANS64.RED.A1T0 RZ, [R19+URZ], RZ ;  /* 0x000000ff13ff89a7 */ /* 0x0009e2000810043f */
[C---:B---3-5:R-:W-:Y:S01]  /*137f0*/  ISETP.GT.AND P0, PT, R2.reuse, R0, PT ;  /* 0x000000000200720c */ /* 0x068fe20003f04270 */
[----:B------:R-:W-:Y:S01]  /*13800*/  VIADD R2, R2, 0xffffffff ;  /* 0xffffffff02027836 */ /* 0x000fe20000000000 */
[----:B------:R4:W5:Y:S11]  /*13810*/  LDL R0, [R1] ;  /* 0x0000000001007983 */ /* 0x0009760000100800 */
[----:B----4-:R-:W-:Y:S05]  /*13820*/  @P0 BRA `(.L_x_1259) ;  /* 0xffffffec00d00947 */ /* 0x010fea000383ffff */
.L_x_1237:
[----:B------:R-:W4:Y:S01]  /*13830*/  S2R R4, SR_TID.X ;  /* 0x0000000000047919 */ /* 0x000f220000002100 */
[----:B------:R-:W-:Y:S01]  /*13840*/  BSSY B0, `(.L_x_1260) ;  /* 0x0000011000007945 */ /* 0x000fe20003800000 */
[----:B----4-:R-:W-:-:S04]  /*13850*/  LOP3.LUT R4, R4, 0x7f, RZ, 0xc0, !PT ;  /* 0x0000007f04047812 */ /* 0x010fc800078ec0ff */
[----:B------:R-:W-:-:S13]  /*13860*/  ISETP.NE.AND P0, PT, R4, RZ, PT ;  /* 0x000000ff0400720c */ /* 0x000fda0003f05270 */
[----:B------:R-:W-:Y:S05]  /*13870*/  @P0 BRA `(.L_x_1261) ;  /* 0x0000000000340947 */ /* 0x000fea0003800000 */
[----:B------:R-:W4:Y:S01]  /*13880*/  S2R R3, SR_LANEID ;  /* 0x0000000000037919 */ /* 0x000f220000000000 */
[----:B------:R-:W-:Y:S01]  /*13890*/  VOTEU.ANY UR4, UPT, PT ;  /* 0x0000000000047886 */ /* 0x000fe200038e0100 */
[----:B------:R-:W0:Y:S01]  /*138a0*/  LDC.64 R4, c[0x0][0xc60] ;  /* 0x00031800ff047b82 */ /* 0x000e220000000a00 */
[----:B---3-5:R-:W4:Y:S08]  /*138b0*/  FLO.U32 R0, UR4 ;  /* 0x0000000400007d00 */ /* 0x028f3000080e0000 */
[----:B------:R-:W0:Y:S01]  /*138c0*/  POPC R2, UR4 ;  /* 0x0000000400027d09 */ /* 0x000e220008000000 */
[----:B----4-:R-:W-:-:S13]  /*138d0*/  ISETP.EQ.U32.AND P1, PT, R0, R3, PT ;  /* 0x000000030000720c */ /* 0x010fda0003f22070 */
[----:B0-----:R-:W3:Y:S01]  /*138e0*/  @P1 ATOMG.E.ADD.STRONG.GPU PT, R5, desc[UR54][R4.64], R2 ;  /* 0x00000002040519a8 */ /* 0x001ee200081ee1f6 */
[----:B------:R-:W0:Y:S02]  /*138f0*/  S2R R3, SR_LTMASK ;  /* 0x0000000000037919 */ /* 0x000e240000003900 */
[----:B0-----:R-:W-:-:S06]  /*13900*/  LOP3.LUT R3, R3, UR4, RZ, 0xc0, !PT ;  /* 0x0000000403037c12 */ /* 0x001fcc000f8ec0ff */
[----:B------:R-:W0:Y:S01]  /*13910*/  POPC R3, R3 ;  /* 0x0000000300037309 */ /* 0x000e220000000000 */
[----:B---3--:R-:W0:Y:S02]  /*13920*/  SHFL.IDX PT, R0, R5, R0, 0x1f ;  /* 0x00001f0005007589 */ /* 0x008e2400000e0000 */
[----:B0-----:R-:W-:-:S05]  /*13930*/  IADD3 R0, R0, UR41, R3 ;  /* 0x0000002900007c10 */ /* 0x001fca000fffe003 */
[----:B------:R4:W-:Y:S02]  /*13940*/  STL [R1+0x20], R0 ;  /* 0x0000200001007387 */ /* 0x0009e40000100800 */
.L_x_1261:
[----:B------:R-:W-:Y:S05]  /*13950*/  BSYNC B0 ;  /* 0x0000000000007941 */ /* 0x000fea0003800000 */
.L_x_1260:
[----:B------:R-:W-:-:S06]  /*13960*/  UISETP.NE.AND UP0, UPT, UR39, 0x3, UPT ;  /* 0x000000032700788c */ /* 0x000fcc000bf05270 */
[----:B------:R-:W-:-:S13]  /*13970*/  PLOP3.LUT P1, PT, PT, PT, UP0, 0x80, 0x0 ;  /* 0x000000000000781c */ /* 0x000fda0003f2f008 */
[----:B------:R-:W-:Y:S05]  /*13980*/  @!P1 BRA `(.L_x_1262) ;  /* 0x0000000000049947 */ /* 0x000fea0003800000 */
[----:B------:R-:W-:Y:S01]  /*13990*/  BPT.TRAP 0x1 ;  /* 0x000000040000795c */ /* 0x000fe20000300000 */
.L_x_1262:
[----:B------:R-:W2:Y:S04]  /*139a0*/  LDL R3, [R1+0x8] ;  /* 0x0000080001037983 */ /* 0x000ea80000100800 */
[----:B------:R-:W2:Y:S01]  /*139b0*/  LDL R2, [R1] ;  /* 0x0000000001027983 */ /* 0x000ea20000100800 */
[----:B---345:R-:W-:Y:S01]  /*139c0*/  IMAD.U32 R0, RZ, RZ, UR43 ;  /* 0x0000002bff007e24 */ /* 0x038fe2000f8e00ff */
[----:B------:R-:W-:Y:S04]  /*139d0*/  BSSY B0, `(.L_x_1263) ;  /* 0x0000007000007945 */ /* 0x000fe80003800000 */
[----:B------:R-:W-:-:S02]  /*139e0*/  ISETP.NE.AND P2, PT, R0, 0x3, PT ;  /* 0x000000030000780c */ /* 0x000fc40003f45270 */
[----:B--2---:R-:W-:-:S04]  /*139f0*/  LOP3.LUT R3, R3, 0x1, RZ, 0x3c, !PT ;  /* 0x0000000103037812 */ /* 0x004fc800078e3cff */
[----:B------:R-:W-:Y:S01]  /*13a00*/  SHF.L.U32 R3, R3, 0x1f, RZ ;  /* 0x0000001f03037819 */ /* 0x000fe200000006ff */
[----:B------:R-:W-:-:S04]  /*13a10*/  IMAD R2, R2, 0x8, R17 ;  /* 0x0000000802027824 */ /* 0x000fc800078e0211 */
[----:B------:R-:W2:Y:S02]  /*13a20*/  SYNCS.PHASECHK.TRANS64.TRYWAIT P1, [R2+URZ+0x28470], R3 ;  /* 0x02847003020075a7 */ /* 0x000ea4000802017f */
[----:B--2---:R-:W-:Y:S05]  /*13a30*/  @!P1 BRA `(.L_x_1264) ;  /* 0x0000002800409947 */ /* 0x004fea0003800000 */
.L_x_1324:
[----:B------:R-:W-:Y:S05]  /*13a40*/  BSYNC B0 ;  /* 0x0000000000007941 */ /* 0x000fea0003800000 */
.L_x_1263:
[----:B------:R-:W-:Y:S05]  /*13a50*/  @!P2 BRA `(.L_x_1265) ;  /* 0x000000000004a947 */ /* 0x000fea0003800000 */
[----:B------:R-:W-:Y:S01]  /*13a60*/  BPT.TRAP 0x1 ;  /* 0x000000040000795c */ /* 0x000fe20000300000 */
.L_x_1265:
[----:B------:R-:W2:Y:S02]  /*13a70*/  LDL R0, [R1+0x8] ;  /* 0x0000080001007983 */ /* 0x000ea40000100800 */
[----:B--2---:R-:W-:-:S04]  /*13a80*/  SHF.L.U32 R3, R0, 0x1f, RZ ;  /* 0x0000001f00037819 */ /* 0x004fc800000006ff */
[----:B------:R-:W2:Y:S02]  /*13a90*/  SYNCS.PHASECHK.TRANS64.TRYWAIT P1, [R2+URZ+0x28460], R3 ;  /* 0x02846003020075a7 */ /* 0x000ea4000802017f */
[----:B--2---:R-:W-:Y:S05]  /*13aa0*/  @!P1 BRA `(.L_x_1266) ;  /* 0x0000002800389947 */ /* 0x004fea0003800000 */
.L_x_1325:
[----:B------:R-:W3:Y:S04]  /*13ab0*/  LDL R13, [R1+0x2c] ;  /* 0x00002c00010d7983 */ /* 0x000ee80000100800 */
[----:B------:R-:W4:Y:S04]  /*13ac0*/  LDL R12, [R1+0x14] ;  /* 0x00001400010c7983 */ /* 0x000f280000100800 */
[----:B------:R2:W-:Y:S04]  /*13ad0*/  STL [R1+0x38], R2 ;  /* 0x0000380201007387 */ /* 0x0005e80000100800 */
[----:B--2---:R-:W4:Y:S04]  /*13ae0*/  LDL.LU R2, [R1+0xc] ;  /* 0x00000c0001027983 */ /* 0x004f280000300800 */
[----:B------:R-:W2:Y:S04]  /*13af0*/  LDL R18, [R1] ;  /* 0x0000000001127983 */ /* 0x000ea80000100800 */
[----:B------:R-:W3:Y:S01]  /*13b00*/  LDL R19, [R1+0x4] ;  /* 0x0000040001137983 */ /* 0x000ee20000100800 */
[----:B------:R-:W-:Y:S05]  /*13b10*/  WARPSYNC.ALL ;  /* 0x0000000000007948 */ /* 0x000fea0003800000 */
[----:B--2---:R-:W-:-:S05]  /*13b20*/  IMAD.SHL.U32 R16, R18, 0x4000, RZ ;  /* 0x0000400012107824 */ /* 0x004fca00078e00ff */
[----:B---3--:R-:W-:-:S05]  /*13b30*/  LOP3.LUT R0, R16, R19, RZ, 0xfc, !PT ;  /* 0x0000001310007212 */ /* 0x008fca00078efcff */
        /* <DEDUP_REMOVED lines=8> */
[----:B----4-:R-:W-:-:S05]  /*13bc0*/  IADD3 R0, R2, R16, R12 ;  /* 0x0000001002007210 */ /* 0x010fca0007ffe00c */
        /* <DEDUP_REMOVED lines=9> */
[----:B------:R-:W2:Y:S01]  /*13c60*/  LDSM.16.MT88.4 R4, [R4+0x10000] ;  /* 0x010000000404783b */ /* 0x000ea20000004200 */
[----:B0-----:R-:W-:Y:S01]  /*13c70*/  IMAD.MOV.U32 R11, RZ, RZ, R12 ;  /* 0x000000ffff0b7224 */ /* 0x001fe200078e000c */
[C-C-:B--2---:R-:W-:Y:S02]  /*13c80*/  PRMT R12, R4.reuse, 0x6420, R5.reuse ;  /* 0x00006420040c7816 */ /* 0x144fe40000000005 */
[----:B------:R-:W-:Y:S02]  /*13c90*/  PRMT R13, R4, 0x7531, R5 ;  /* 0x00007531040d7816 */ /* 0x000fe40000000005 */
[----:B------:R-:W-:-:S02]  /*13ca0*/  PRMT R14, R6, 0x6420, R7 ;  /* 0x00006420060e7816 */ /* 0x000fc40000000007 */
[----:B------:R-:W-:Y:S02]  /*13cb0*/  PRMT R15, R6, 0x7531, R7 ;  /* 0x00007531060f7816 */ /* 0x000fe40000000007 */
[----:B------:R-:W0:Y:S04]  /*13cc0*/  LDSM.16.MT88.4 R4, [R3+0x12000] ;  /* 0x012000000304783b */ /* 0x000e280000004200 */
[----:B------:R2:W-:Y:S02]  /*13cd0*/  STSM.16.M88.4 [R0+0x2000], R12 ;  /* 0x0020000c00007844 */ /* 0x0005e40000000200 */
[----:B--2---:R-:W-:Y:S01]  /*13ce0*/  IMAD.MOV.U32 R15, RZ, RZ, R11 ;  /* 0x000000ffff0f7224 */ /* 0x004fe200078e000b */
        /* <DEDUP_REMOVED lines=22> */
[----:B------:R-:W-:-:S05]  /*13e50*/  VIADD R16, R16, 0x3000 ;  /* 0x0000300010107836 */ /* 0x000fca0000000000 */
[----:B------:R-:W-:Y:S01]  /*13e60*/  LOP3.LUT R16, R16, R19, RZ, 0xfc, !PT ;  /* 0x0000001310107212 */ /* 0x000fe200078efcff */
[----:B------:R-:W-:Y:S01]  /*13e70*/  STSM.16.M88.4 [R0], R12 ;  /* 0x0000000c00007844 */ /* 0x000fe20000000200 */
[C-C-:B--2---:R-:W-:Y:S02]  /*13e80*/  PRMT R8, R4.reuse, 0x6420, R5.reuse ;  /* 0x0000642004087816 */ /* 0x144fe40000000005 */
[----:B------:R-:W-:Y:S01]  /*13e90*/  PRMT R9, R4, 0x7531, R5 ;  /* 0x0000753104097816 */ /* 0x000fe20000000005 */
[----:B------:R-:W-:Y:S01]  /*13ea0*/  IMAD.IADD R4, R17, 0x1, R16 ;  /* 0x0000000111047824 */ /* 0x000fe200078e0210 */
        /* <DEDUP_REMOVED lines=9> */
[----:B------:R0:W-:Y:S01]  /*13f40*/  STSM.16.M88.4 [R0+0x2000], R12 ;  /* 0x0020000c00007844 */ /* 0x0001e20000000200 */
[C-C-:B--2---:R-:W-:Y:S02]  /*13f50*/  PRMT R8, R4.reuse, 0x6420, R5.reuse ;  /* 0x0000642004087816 */ /* 0x144fe40000000005 */
        /* <DEDUP_REMOVED lines=12> */
.L_x_1267:
[----:B------:R-:W3:Y:S01]  /*14020*/  LDL.LU R3, [R1+0x8] ;  /* 0x0000080001037983 */ /* 0x000ee20000300800 */
[----:B--2--5:R2:W-:Y:S01]  /*14030*/  SYNCS.ARRIVE.TRANS64.A1T0 RZ, [R2+URZ+0x28450], RZ ;  /* 0x028450ff02ff79a7 */ /* 0x0245e2000810003f */
[----:B0-----:R-:W-:Y:S02]  /*14040*/  VIADD R0, R18, 0x1 ;  /* 0x0000000112007836 */ /* 0x001fe40000000000 */
[----:B--2---:R-:W-:-:S05]  /*14050*/  @!P0 VIADD R2, R2, 0x28480 ;  /* 0x0002848002028836 */ /* 0x004fca0000000000 */
[----:B------:R-:W-:Y:S01]  /*14060*/  @!P0 PRMT R2, RZ, 0x654, R2 ;  /* 0x00000654ff028816 */ /* 0x000fe20000000002 */
[----:B------:R-:W-:Y:S06]  /*14070*/  BAR.SYNC.DEFER_BLOCKING 0x2, 0x80 ;  /* 0x0082000000007b1d */ /* 0x000fec0000010000 */
[----:B------:R0:W-:Y:S01]  /*14080*/  @!P0 SYNCS.ARRIVE.TRANS64.RED.A1T0 RZ, [R2+URZ], RZ ;  /* 0x000000ff02ff89a7 */ /* 0x0001e2000810043f */
[----:B------:R-:W-:-:S04]  /*14090*/  ISETP.NE.AND P0, PT, R0, 0x2, PT ;  /* 0x000000020000780c */ /* 0x000fc80003f05270 */
[----:B------:R-:W-:Y:S02]  /*140a0*/  SEL R0, R0, RZ, P0 ;  /* 0x000000ff00007207 */ /* 0x000fe40000000000 */
[----:B0-----:R-:W-:-:S03]  /*140b0*/  SEL R2, RZ, 0x1, P0 ;  /* 0x00000001ff027807 */ /* 0x001fc60000000000 */
[----:B------:R0:W-:Y:S01]  /*140c0*/  STL [R1], R0 ;  /* 0x0000000001007387 */ /* 0x0001e20000100800 */
[----:B---3--:R-:W-:-:S05]  /*140d0*/  LOP3.LUT R3, R3, R2, RZ, 0x3c, !PT ;  /* 0x0000000203037212 */ /* 0x008fca00078e3cff */
[----:B------:R0:W-:Y:S02]  /*140e0*/  STL [R1+0x8], R3 ;  /* 0x0000080301007387 */ /* 0x0001e40000100800 */
.L_x_1212:
[----:B------:R-:W-:Y:S05]  /*140f0*/  BSYNC B7 ;  /* 0x0000000000077941 */ /* 0x000fea0003800000 */
.L_x_1210:
[----:B0-2---:R-:W2:Y:S02]  /*14100*/  LDL R0, [R1+0x18] ;  /* 0x0000180001007983 */ /* 0x005ea40000100800 */
        /* <DEDUP_REMOVED lines=15> */
.L_x_1268:
[----:B------:R-:W0:Y:S01]  /*14200*/  S2R R2, SR_TID.X ;  /* 0x0000000000027919 */ /* 0x000e220000002100 */
[----:B------:R-:W-:Y:S01]  /*14210*/  ULDC UR4, c[0x0][0xc3c] ;  /* 0x00030f0000047ab9 */ /* 0x000fe20000000800 */
[----:B------:R-:W2:Y:S01]  /*14220*/  LDC R10, c[0x0][0xc38] ;  /* 0x00030e00ff0a7b82 */ /* 0x000ea20000000800 */
[----:B------:R-:W3:Y:S01]  /*14230*/  LDL.LU R0, [R1+0x20] ;  /* 0x0000200001007983 */ /* 0x000ee20000300800 */
[----:B0-----:R-:W-:-:S04]  /*14240*/  LOP3.LUT R9, R2, 0x1f, RZ, 0xc0, !PT ;  /* 0x0000001f02097812 */ /* 0x001fc800078ec0ff */
[C---:B------:R-:W-:Y:S01]  /*14250*/  ISETP.NE.AND P0, PT, R9.reuse, 0x1f, PT ;  /* 0x0000001f0900780c */ /* 0x040fe20003f05270 */
[----:B------:R-:W-:-:S05]  /*14260*/  VIADD R5, R9, UR44 ;  /* 0x0000002c09057c36 */ /* 0x000fca0008000000 */
[----:B------:R-:W-:Y:S01]  /*14270*/  ISETP.GE.OR P1, PT, R5, UR4, !P0 ;  /* 0x0000000405007c0c */ /* 0x000fe2000c726670 */
[----:B------:R-:W-:-:S12]  /*14280*/  ULDC UR4, c[0x0][0xc3c] ;  /* 0x00030f0000047ab9 */ /* 0x000fd80000000800 */
[----:B------:R-:W0:Y:S02]  /*14290*/  @!P1 LDC.64 R2, c[0x0][0xc80] ;  /* 0x00032000ff029b82 */ /* 0x000e240000000a00 */
[----:B0-----:R-:W-:-:S04]  /*142a0*/  @!P1 IMAD.WIDE R2, R5, 0x4, R2 ;  /* 0x0000000405029825 */ /* 0x001fc800078e0202 */
[----:B------:R-:W-:-:S06]  /*142b0*/  IMAD.MOV.U32 R5, RZ, RZ, RZ ;  /* 0x000000ffff057224 */ /* 0x000fcc00078e00ff */
[----:B------:R-:W4:Y:S01]  /*142c0*/  @!P1 LDG.E R5, desc[UR54][R2.64] ;  /* 0x0000003602059981 */ /* 0x000f22000c1e1900 */
[C---:B------:R-:W-:Y:S02]  /*142d0*/  ISETP.NE.AND P1, PT, R9.reuse, RZ, PT ;  /* 0x000000ff0900720c */ /* 0x040fe40003f25270 */
[C---:B------:R-:W-:Y:S02]  /*142e0*/  ISETP.GE.U32.AND P2, PT, R9.reuse, 0x2, PT ;  /* 0x000000020900780c */ /* 0x040fe40003f46070 */
[C---:B------:R-:W-:Y:S02]  /*142f0*/  ISETP.GE.U32.AND P3, PT, R9.reuse, 0x4, PT ;  /* 0x000000040900780c */ /* 0x040fe40003f66070 */
[C---:B------:R-:W-:Y:S02]  /*14300*/  ISETP.GE.U32.AND P4, PT, R9.reuse, 0x8, PT ;  /* 0x000000080900780c */ /* 0x040fe40003f86070 */
[----:B------:R-:W-:Y:S01]  /*14310*/  ISETP.GE.U32.AND P5, PT, R9, 0x10, PT ;  /* 0x000000100900780c */ /* 0x000fe20003fa6070 */
[----:B---3--:R-:W-:-:S02]  /*14320*/  IMAD.MOV.U32 R8, RZ, RZ, R0 ;  /* 0x000000ffff087224 */ /* 0x008fc400078e0000 */
[----:B----4-:R-:W0:Y:S02]  /*14330*/  SHFL.UP PT, R0, R5, 0x1, RZ ;  /* 0x0420000005007989 */ /* 0x010e2400000e00ff */
        /* <DEDUP_REMOVED lines=11> */
[----:B------:R-:W0:Y:S04]  /*143f0*/  SHFL.UP PT, R0, R7, 0x10, RZ ;  /* 0x0600000007007989 */ /* 0x000e2800000e00ff */
[----:B------:R-:W-:Y:S01]  /*14400*/  SHFL.IDX PT, R6, R8, 0x1, 0x1f ;  /* 0x00201f0008067f89 */ /* 0x000fe200000e0000 */
[----:B0-----:R-:W-:-:S05]  /*14410*/  SEL R0, R0, RZ, P5 ;  /* 0x000000ff00007207 */ /* 0x001fca0002800000 */
[----:B------:R-:W-:-:S05]  /*14420*/  IMAD.IADD R9, R7, 0x1, R0 ;  /* 0x0000000107097824 */ /* 0x000fca00078e0200 */
[----:B------:R-:W2:Y:S04]  /*14430*/  SHFL.IDX PT, R2, R9, 0x1f, 0x1f ;  /* 0x03e01f0009027f89 */ /* 0x000ea800000e0000 */
[----:B------:R-:W0:Y:S01]  /*14440*/  SHFL.IDX PT, R0, R8, RZ, 0x1f ;  /* 0x00001fff08007589 */ /* 0x000e2200000e0000 */
[----:B--2---:R-:W-:-:S04]  /*14450*/  IMAD R2, R2, R10, RZ ;  /* 0x0000000a02027224 */ /* 0x004fc800078e02ff */
[----:B------:R-:W-:-:S05]  /*14460*/  IMAD.IADD R6, R6, 0x1, R2 ;  /* 0x0000000106067824 */ /* 0x000fca00078e0202 */
[----:B0-----:R-:W-:-:S13]  /*14470*/  ISETP.GT.AND P6, PT, R6, R0, PT ;  /* 0x000000000600720c */ /* 0x001fda0003fc4270 */
[----:B------:R-:W-:Y:S05]  /*14480*/  @P6 BRA `(.L_x_1270) ;  /* 0x0000000000906947 */ /* 0x000fea0003800000 */
.L_x_1274:
        /* <DEDUP_REMOVED lines=14> */
.L_x_1273:
[----:B------:R-:W-:Y:S05]  /*14570*/  BSYNC B0 ;  /* 0x0000000000007941 */ /* 0x000fea0003800000 */
.L_x_1272:
[----:B0----5:R-:W0:Y:S01]  /*14580*/  SHFL.UP PT, R2, R5, 0x1, RZ ;  /* 0x0420000005027989 */ /* 0x021e2200000e00ff */
[----:B------:R-:W2:Y:S01]  /*14590*/  LDC R10, c[0x0][0xc38] ;  /* 0x00030e00ff0a7b82 */ /* 0x000ea20000000800 */
        /* <DEDUP_REMOVED lines=14> */
[----:B------:R-:W2:Y:S02]  /*14680*/  SHFL.IDX PT, R2, R9, 0x1f, 0x1f ;  /* 0x03e01f0009027f89 */ /* 0x000ea400000e0000 */
[----:B--2---:R-:W-:-:S04]  /*14690*/  IMAD R2, R2, R10, RZ ;  /* 0x0000000a02027224 */ /* 0x004fc800078e02ff */
[----:B------:R-:W-:-:S05]  /*146a0*/  IMAD.IADD R6, R2, 0x1, R6 ;  /* 0x0000000102067824 */ /* 0x000fca00078e0206 */
[----:B------:R-:W-:-:S13]  /*146b0*/  ISETP.GT.AND P6, PT, R6, R0, PT ;  /* 0x000000000600720c */ /* 0x000fda0003fc4270 */
[----:B------:R-:W-:Y:S05]  /*146c0*/  @!P6 BRA `(.L_x_1274) ;  /* 0xfffffffc0070e947 */ /* 0x000fea000383ffff */
.L_x_1270:
        /* <DEDUP_REMOVED lines=10> */
[----:B------:R0:W2:Y:S01]  /*14770*/  LDG.E R7, desc[UR54][R2.64] ;  /* 0x0000003602077981 */ /* 0x0000a2000c1e1900 */
[----:B------:R-:W-:Y:S01]  /*14780*/  ISETP.NE.AND P0, PT, RZ, UR7, PT ;  /* 0x00000007ff007c0c */ /* 0x000fe2000bf05270 */
[----:B0-----:R-:W-:-:S05]  /*14790*/  IMAD.U32 R2, RZ, RZ, UR6 ;  /* 0x00000006ff027e24 */ /* 0x001fca000f8e00ff */
[----:B------:R0:W2:Y:S02]  /*147a0*/  SHFL.IDX PT, R5, R5, R2, 0x1f ;  /* 0x00001f0205057589 */ /* 0x0000a400000e0000 */
[----:B0-----:R-:W-:Y:S02]  /*147b0*/  IMAD.MOV.U32 R2, RZ, RZ, RZ ;  /* 0x000000ffff027224 */ /* 0x001fe400078e00ff */
[----:B--2---:R-:W-:-:S05]  /*147c0*/  IMAD R4, R5, R7, RZ ;  /* 0x0000000705047224 */ /* 0x004fca00078e02ff */
[----:B------:R-:W-:Y:S01]  /*147d0*/  IABS R8, R4 ;  /* 0x0000000400087213 */ /* 0x000fe20000000000 */
[----:B------:R-:W-:Y:S06]  /*147e0*/  @!P0 BRA `(.L_x_1275) ;  /* 0x00000000000c8947 */ /* 0x000fec0003800000 */
[----:B------:R-:W-:-:S06]  /*147f0*/  UIADD3 UR4, UR6, -0x1, URZ ;  /* 0xffffffff06047890 */ /* 0x000fcc000fffe03f */
[----:B------:R-:W-:-:S06]  /*14800*/  IMAD.U32 R2, RZ, RZ, UR4 ;  /* 0x00000004ff027e24 */ /* 0x000fcc000f8e00ff */
[----:B------:R0:W2:Y:S02]  /*14810*/  SHFL.IDX PT, R2, R9, R2, 0x1f ;  /* 0x00001f0209027589 */ /* 0x0000a400000e0000 */
.L_x_1275:
[----:B------:R-:W3:Y:S01]  /*14820*/  I2F.RP R3, R8 ;  /* 0x0000000800037306 */ /* 0x000ee20000209400 */
[----:B0-2---:R-:W-:-:S04]  /*14830*/  IMAD R9, R2, R10, R6 ;  /* 0x0000000a02097224 */ /* 0x005fc800078e0206 */
[----:B------:R-:W-:Y:S01]  /*14840*/  IMAD.IADD R0, R0, 0x1, -R9 ;  /* 0x0000000100007824 */ /* 0x000fe200078e0a09 */
[----:B------:R2:W-:Y:S02]  /*14850*/  STL [R1+0x20], R9 ;  /* 0x0000200901007387 */ /* 0x0005e40000100800 */
[----:B---3--:R-:W0:Y:S02]  /*14860*/  MUFU.RCP R3, R3 ;  /* 0x0000000300037308 */ /* 0x008e240000001000 */
        /* <DEDUP_REMOVED lines=20> */
[----:B------:R-:W-:-:S05]  /*149b0*/  @!P1 LOP3.LUT R2, RZ, R4, RZ, 0x33, !PT ;  /* 0x00000004ff029212 */ /* 0x000fca00078e33ff */
[----:B------:R-:W-:Y:S02]  /*149c0*/  IMAD R6, R7, R2, RZ ;  /* 0x0000000207067224 */ /* 0x000fe400078e02ff */
[----:B------:R-:W-:Y:S02]  /*149d0*/  IMAD.MOV R2, RZ, RZ, -R2 ;  /* 0x000000ffff027224 */ /* 0x000fe400078e0a02 */
[----:B------:R-:W-:Y:S02]  /*149e0*/  IMAD.MOV R3, RZ, RZ, -R6 ;  /* 0x000000ffff037224 */ /* 0x000fe400078e0a06 */
[----:B------:R-:W-:-:S03]  /*149f0*/  IMAD R0, R4, R2, R0 ;  /* 0x0000000204007224 */ /* 0x000fc600078e0200 */
[----:B------:R-:W-:-:S04]  /*14a00*/  VIADDMNMX R7, R3, R10, R7, PT ;  /* 0x0000000a03077246 */ /* 0x000fc80003800107 */
[----:B------:R-:W-:-:S04]  /*14a10*/  IABS R8, R7 ;  /* 0x0000000700087213 */ /* 0x000fc80000000000 */
[----:B------:R-:W0:Y:S08]  /*14a20*/  I2F.RP R3, R8 ;  /* 0x0000000800037306 */ /* 0x000e300000209400 */
        /* <DEDUP_REMOVED lines=9> */
[----:B------:R-:W-:-:S04]  /*14ac0*/  IMAD.HI.U32 R2, R2, R3, RZ ;  /* 0x0000000302027227 */ /* 0x000fc800078e00ff */
[----:B------:R-:W-:-:S04]  /*14ad0*/  IMAD.MOV R4, RZ, RZ, -R4 ;  /* 0x000000ffff047224 */ /* 0x000fc800078e0a04 */
[----:B------:R-:W-:-:S05]  /*14ae0*/  IMAD R3, R2, R4, R3 ;  /* 0x0000000402037224 */ /* 0x000fca00078e0203 */
[----:B------:R-:W-:-:S13]  /*14af0*/  ISETP.GT.U32.AND P1, PT, R8, R3, PT ;  /* 0x000000030800720c */ /* 0x000fda0003f24070 */
[----:B------:R-:W-:Y:S02]  /*14b00*/  @!P1 IMAD.IADD R3, R3, 0x1, -R8 ;  /* 0x0000000103039824 */ /* 0x000fe400078e0a08 */
[----:B------:R-:W-:Y:S01]  /*14b10*/  @!P1 VIADD R2, R2, 0x1 ;  /* 0x0000000102029836 */ /* 0x000fe20000000000 */
[----:B------:R-:W-:Y:S02]  /*14b20*/  ISETP.NE.AND P1, PT, R7, RZ, PT ;  /* 0x000000ff0700720c */ /* 0x000fe40003f25270 */
[----:B------:R-:W-:Y:S02]  /*14b30*/  ISETP.GE.U32.AND P0, PT, R3, R8, PT ;  /* 0x000000080300720c */ /* 0x000fe40003f06070 */
[C---:B------:R-:W-:Y:S01]  /*14b40*/  LOP3.LUT R3, R0.reuse, R7, RZ, 0x3c, !PT ;  /* 0x0000000700037212 */ /* 0x040fe200078e3cff */
[----:B------:R-:W-:-:S03]  /*14b50*/  IMAD.IADD R0, R0, 0x1, R6 ;  /* 0x0000000100007824 */ /* 0x000fc600078e0206 */
[----:B------:R-:W-:-:S07]  /*14b60*/  ISETP.GE.AND P2, PT, R3, RZ, PT ;  /* 0x000000ff0300720c */ /* 0x000fce0003f46270 */
[----:B------:R-:W-:-:S06]  /*14b70*/  @P0 VIADD R2, R2, 0x1 ;  /* 0x0000000102020836 */ /* 0x000fcc0000000000 */
[----:B------:R-:W-:Y:S01]  /*14b80*/  @!P2 IMAD.MOV R2, RZ, RZ, -R2 ;  /* 0x000000ffff02a224 */ /* 0x000fe200078e0a02 */
[----:B------:R-:W-:Y:S01]  /*14b90*/  @!P1 LOP3.LUT R2, RZ, R7, RZ, 0x33, !PT ;  /* 0x00000007ff029212 */ /* 0x000fe200078e33ff */
[----:B------:R-:W-:-:S04]  /*14ba0*/  IMAD.MOV R7, RZ, RZ, -R7 ;  /* 0x000000ffff077224 */ /* 0x000fc800078e0a07 */
[----:B------:R-:W-:Y:S01]  /*14bb0*/  IMAD R0, R2, R7, R0 ;  /* 0x0000000702007224 */ /* 0x000fe200078e0200 */
[----:B------:R-:W-:-:S04]  /*14bc0*/  LOP3.LUT R2, RZ, R2, RZ, 0x33, !PT ;  /* 0x00000002ff027212 */ /* 0x000fc800078e33ff */
[----:B------:R-:W-:Y:S01]  /*14bd0*/  R2UR UR36, R0 ;  /* 0x00000000002472ca */ /* 0x000fe200000e0000 */
[----:B------:R-:W-:-:S05]  /*14be0*/  IMAD.IADD R0, R5, 0x1, R2 ;  /* 0x0000000105007824 */ /* 0x000fca00078e0202 */
[----:B------:R2:W-:Y:S01]  /*14bf0*/  STL [R1+0x24], R0 ;  /* 0x0000240001007387 */ /* 0x0005e20000100800 */
[----:B------:R-:W-:Y:S08]  /*14c00*/  BRA `(.L_x_1276) ;  /* 0x0000000000107947 */ /* 0x000ff00003800000 */
.L_x_1271:
[----:B------:R0:W-:Y:S01]  /*14c10*/  STL [R1+0x20], R0 ;  /* 0x0000200001007387 */ /* 0x0001e20000100800 */
[----:B------:R-:W-:Y:S01]  /*14c20*/  ULDC UR44, c[0x0][0xc3c] ;  /* 0x00030f00002c7ab9 */ /* 0x000fe20000000800 */
[----:B------:R-:W-:Y:S02]  /*14c30*/  UMOV UR36, URZ ;  /* 0x0000003f00247c82 */ /* 0x000fe40008000000 */
[----:B------:R0:W-:Y:S03]  /*14c40*/  STL [R1+0x24], RZ ;  /* 0x000024ff01007387 */ /* 0x0001e60000100800 */
.L_x_1276:
[----:B------:R-:W3:Y:S04]  /*14c50*/  LDL R3, [R1+0x20] ;  /* 0x0000200001037983 */ /* 0x000ee80000100800 */
[----:B------:R-:W4:Y:S01]  /*14c60*/  LDL R2, [R1+0x24] ;  /* 0x0000240001027983 */ /* 0x000f220000100800 */
[----:B------:R-:W-:Y:S02]  /*14c70*/  IMAD.U32 R6, RZ, RZ, UR36 ;  /* 0x00000024ff067e24 */ /* 0x000fe4000f8e00ff */
[----:B------:R-:W-:Y:S01]  /*14c80*/  IMAD.U32 R7, RZ, RZ, UR44 ;  /* 0x0000002cff077e24 */ /* 0x000fe2000f8e00ff */
[----:B0-2---:R-:W0:Y:S02]  /*14c90*/  S2R R0, SR_TID.X ;  /* 0x0000000000007919 */ /* 0x005e240000002100 */
[----:B0-----:R-:W-:Y:S01]  /*14ca0*/  LOP3.LUT R0, R0, 0x1f, RZ, 0xc0, !PT ;  /* 0x0000001f00007812 */ /* 0x001fe200078ec0ff */
[----:B------:R-:W-:Y:S03]  /*14cb0*/  BAR.SYNC.DEFER_BLOCKING 0x4, 0x180 ;  /* 0x0106000000007b1d */ /* 0x000fe60000010000 */
[----:B------:R-:W-:-:S13]  /*14cc0*/  ISETP.NE.AND P0, PT, R0, RZ, PT ;  /* 0x000000ff0000720c */ /* 0x000fda0003f05270 */
[----:B------:R-:W-:Y:S01]  /*14cd0*/  @!P0 MOV R0, 0x400 ;  /* 0x0000040000008802 */ /* 0x000fe20000000f00 */
[----:B---3--:R-:W-:Y:S02]  /*14ce0*/  IMAD.MOV.U32 R4, RZ, RZ, R3 ;  /* 0x000000ffff047224 */ /* 0x008fe400078e0003 */
[----:B------:R-:W0:Y:S01]  /*14cf0*/  @!P0 S2R R3, SR_CgaCtaId ;  /* 0x0000000000038919 */ /* 0x000e220000008800 */
[----:B----4-:R-:W-:Y:S01]  /*14d00*/  IMAD.MOV.U32 R5, RZ, RZ, R2 ;  /* 0x000000ffff057224 */ /* 0x010fe200078e0002 */
[----:B0-----:R-:W-:-:S05]  /*14d10*/  @!P0 LEA R17, R3, R0, 0x18 ;  /* 0x0000000003118211 */ /* 0x001fca00078ec0ff */
[----:B------:R0:W-:Y:S01]  /*14d20*/  @!P0 STS.128 [R17+0x284d0], R4 ;  /* 0x0284d00411008388 */ /* 0x0001e20000000c00 */
[----:B------:R-:W-:Y:S06]  /*14d30*/  BAR.ARV 0x5, 0x180 ;  /* 0x0146000000007b1d */ /* 0x000fec0000002000 */
.L_x_1269:
[----:B------:R-:W-:Y:S02]  /*14d40*/  ULDC UR4, c[0x0][0xc3c] ;  /* 0x00030f0000047ab9 */ /* 0x000fe40000000800 */
[----:B------:R-:W-:-:S06]  /*14d50*/  UISETP.GE.AND UP0, UPT, UR44, UR4, UPT ;  /* 0x000000042c00728c */ /* 0x000fcc000bf06270 */
[----:B------:R-:W-:-:S13]  /*14d60*/  PLOP3.LUT P0, PT, PT, PT, UP0, 0x80, 0x0 ;  /* 0x000000000000781c */ /* 0x000fda0003f0f008 */
[----:B------:R-:W-:Y:S05]  /*14d70*/  @!P0 BRA `(.L_x_1277) ;  /* 0xffffffb000d08947 */ /* 0x000fea000383ffff */
.L_x_1200:
[----:B------:R-:W3:Y:S01]  /*14d80*/  LDL.LU R0, [R1+0x34] ;  /* 0x0000340001007983 */ /* 0x000ee20000300800 */
[----:B------:R-:W-:Y:S01]  /*14d90*/  BSSY B0, `(.L_x_1278) ;  /* 0x000000b000007945 */ /* 0x000fe20003800000 */
[----:B012---:R-:W0:Y:S01]  /*14da0*/  S2R R5, SR_CgaCtaId ;  /* 0x0000000000057919 */ /* 0x007e220000008800 */
[----:B---3--:R-:W-:-:S05]  /*14db0*/  VIADD R0, R0, 0x1 ;  /* 0x0000000100007836 */ /* 0x008fca0000000000 */
        /* <DEDUP_REMOVED lines=8> */
.L_x_1326:
[----:B------:R-:W-:Y:S05]  /*14e40*/  BSYNC B0 ;  /* 0x0000000000007941 */ /* 0x000fea0003800000 */
.L_x_1278:
[----:B------:R-:W-:-:S03]  /*14e50*/  UMOV UR4, 0xffffffff ;  /* 0xffffffff00047882 */ /* 0x000fc60000000000 */
[----:B------:R-:W-:Y:S05]  /*14e60*/  BRA.DIV UR4, `(.L_x_1280) ;  /* 0x0000001604707947 */ /* 0x000fea000b800000 */
[----:B------:R-:W1:Y:S02]  /*14e70*/  S2R R2, SR_TID.X ;  /* 0x0000000000027919 */ /* 0x000e640000002100 */
[----:B-1----:R-:W-:-:S04]  /*14e80*/  SHF.R.U32.HI R2, RZ, 0x5, R2 ;  /* 0x00000005ff027819 */ /* 0x002fc80000011602 */
[----:B------:R-:W-:-:S05]  /*14e90*/  LOP3.LUT R2, R2, 0x3, RZ, 0xc0, !PT ;  /* 0x0000000302027812 */ /* 0x000fca00078ec0ff */
[----:B------:R1:W2:Y:S02]  /*14ea0*/  SHFL.IDX PT, R14, R2, RZ, 0x1f ;  /* 0x00001fff020e7589 */ /* 0x0002a400000e0000 */
.L_x_1329:
[----:B--2---:R-:W-:Y:S01]  /*14eb0*/  ISETP.NE.AND P0, PT, R14, RZ, PT ;  /* 0x000000ff0e00720c */ /* 0x004fe20003f05270 */
[----:B------:R-:W-:-:S12]  /*14ec0*/  BSSY B0, `(.L_x_1281) ;  /* 0x000002e000007945 */ /* 0x000fd80003800000 */
[----:B------:R-:W-:Y:S05]  /*14ed0*/  @P0 BRA `(.L_x_1282) ;  /* 0x0000000000b00947 */ /* 0x000fea0003800000 */
[----:B------:R-:W-:-:S03]  /*14ee0*/  UMOV UR4, 0xffffffff ;  /* 0xffffffff00047882 */ /* 0x000fc60000000000 */
[----:B------:R-:W-:Y:S05]  /*14ef0*/  BRA.DIV UR4, `(.L_x_1283) ;  /* 0x0000001604807947 */ /* 0x000fea000b800000 */
[----:B------:R-:W-:-:S13]  /*14f00*/  ELECT P6, URZ, PT ;  /* 0x00000000003f782f */ /* 0x000fda00038c0000 */
.L_x_1332:
[----:B------:R-:W-:Y:S05]  /*14f10*/  @!P6 BRA `(.L_x_1282) ;  /* 0x0000000000a0e947 */ /* 0x000fea0003800000 */
[----:B------:R-:W-:-:S06]  /*14f20*/  ULOP3.LUT UR4, UR38, 0x2, URZ, 0xfc, !UPT ;  /* 0x0000000226047892 */ /* 0x000fcc000f8efc3f */
[----:B-1----:R-:W-:-:S05]  /*14f30*/  IMAD.U32 R2, RZ, RZ, UR4 ;  /* 0x00000004ff027e24 */ /* 0x002fca000f8e00ff */
[----:B------:R-:W-:-:S13]  /*14f40*/  ISETP.NE.AND P0, PT, R2, 0x3, PT ;  /* 0x000000030200780c */ /* 0x000fda0003f05270 */
[----:B------:R-:W-:Y:S05]  /*14f50*/  @!P0 BRA `(.L_x_1284) ;  /* 0x0000000000048947 */ /* 0x000fea0003800000 */
[----:B------:R-:W-:Y:S01]  /*14f60*/  BPT.TRAP 0x1 ;  /* 0x000000040000795c */ /* 0x000fe20000300000 */
.L_x_1284:
        /* <DEDUP_REMOVED lines=14> */
.L_x_1333:
[----:B------:R-:W1:Y:S02]  /*15050*/  SYNCS.PHASECHK.TRANS64.TRYWAIT P1, [R7+URZ], R2 ;  /* 0x00000002070075a7 */ /* 0x000e64000802017f */
[----:B-1----:R-:W-:Y:S05]  /*15060*/  @!P1 BRA `(.L_x_1286) ;  /* 0x0000001400589947 */ /* 0x002fea0003800000 */
.L_x_1334:
[----:B------:R-:W-:Y:S05]  /*15070*/  @!P0 BRA `(.L_x_1287) ;  /* 0x0000000000048947 */ /* 0x000fea0003800000 */
[----:B------:R-:W-:Y:S01]  /*15080*/  BPT.TRAP 0x1 ;  /* 0x000000040000795c */ /* 0x000fe20000300000 */
.L_x_1287:
[----:B------:R-:W2:Y:S02]  /*15090*/  LDL.LU R4, [R1] ;  /* 0x0000000001047983 */ /* 0x000ea40000300800 */
[----:B--2---:R-:W-:-:S04]  /*150a0*/  IMAD R4, R4, 0x8, R0 ;  /* 0x0000000804047824 */ /* 0x004fc800078e0200 */
[----:B------:R-:W2:Y:S02]  /*150b0*/  SYNCS.PHASECHK.TRANS64.TRYWAIT P1, [R4+URZ+0x28460], R5 ;  /* 0x02846005040075a7 */ /* 0x000ea4000802017f */
[----:B--2---:R-:W-:Y:S05]  /*150c0*/  @!P1 BRA `(.L_x_1288) ;  /* 0x0000001400549947 */ /* 0x004fea0003800000 */
.L_x_1335:
[----:B------:R-:W-:Y:S05]  /*150d0*/  @!P0 BRA `(.L_x_1289) ;  /* 0x0000000000048947 */ /* 0x000fea0003800000 */
[----:B------:R-:W-:Y:S01]  /*150e0*/  BPT.TRAP 0x1 ;  /* 0x000000040000795c */ /* 0x000fe20000300000 */
.L_x_1289:
[----:B------:R-:W-:-:S04]  /*150f0*/  IMAD R3, R3, 0x8, R0 ;  /* 0x0000000803037824 */ /* 0x000fc800078e0200 */
[----:B------:R-:W3:Y:S02]  /*15100*/  SYNCS.PHASECHK.TRANS64.TRYWAIT P1, [R3+URZ+0x28460], R2 ;  /* 0x02846002030075a7 */ /* 0x000ee4000802017f */
[----:B---3--:R-:W-:Y:S05]  /*15110*/  @!P1 BRA `(.L_x_1290) ;  /* 0x0000001400549947 */ /* 0x008fea0003800000 */
.L_x_1336:
[----:B------:R-:W-:Y:S05]  /*15120*/  @!P0 BRA `(.L_x_1291) ;  /* 0x0000000000048947 */ /* 0x000fea0003800000 */
[----:B------:R-:W-:Y:S01]  /*15130*/  BPT.TRAP 0x1 ;  /* 0x000000040000795c */ /* 0x000fe20000300000 */
.L_x_1291:
[----:B------:R-:W4:Y:S02]  /*15140*/  SYNCS.PHASECHK.TRANS64.TRYWAIT P0, [R4+URZ+0x28480], R5 ;  /* 0x02848005040075a7 */ /* 0x000f24000800017f */
[----:B----4-:R-:W-:Y:S05]  /*15150*/  @!P0 BRA `(.L_x_1292) ;  /* 0x0000001400588947 */ /* 0x010fea0003800000 */
.L_x_1293:
[----:B------:R0:W0:Y:S02]  /*15160*/  SYNCS.PHASECHK.TRANS64.TRYWAIT P0, [R3+URZ+0x28480], R2 ;  /* 0x02848002030075a7 */ /* 0x000024000800017f */
[----:B0-----:R-:W-:Y:S05]  /*15170*/  @!P0 NANOSLEEP.SYNCS 0x989680 ;  /* 0x009896800000895d */ /* 0x001fea0003900000 */
[----:B------:R-:W0:Y:S02]  /*15180*/  @!P0 SYNCS.PHASECHK.TRANS64 P0, [R3+URZ+0x28480], R2 ;  /* 0x02848002030085a7 */ /* 0x000e24000800007f */
[----:B0-----:R-:W-:Y:S05]  /*15190*/  @!P0 BRA `(.L_x_1293) ;  /* 0xfffffffc00f08947 */ /* 0x001fea000383ffff */
.L_x_1282:
[----:B------:R-:W-:Y:S05]  /*151a0*/  BSYNC B0 ;  /* 0x0000000000007941 */ /* 0x000fea0003800000 */
.L_x_1281:
[----:B------:R-:W-:Y:S05]  /*151b0*/  EXIT ;  /* 0x000000000000794d */ /* 0x000fea0003800000 */
.L_x_1098:
[----:B0-----:R-:W-:-:S04]  /*151c0*/  IMAD.U32 R3, RZ, RZ, UR41 ;  /* 0x00000029ff037e24 */ /* 0x001fc8000f8e00ff */
[----:B------:R0:W1:Y:S03]  /*151d0*/  SYNCS.PHASECHK.TRANS64.TRYWAIT P1, [R3+URZ+0x28400], R0 ;  /* 0x02840000030075a7 */ /* 0x000066000802017f */
[----:B-1----:R-:W-:Y:S05]  /*151e0*/  @!P1 NANOSLEEP.SYNCS 0x989680 ;  /* 0x009896800000995d */ /* 0x002fea0003900000 */
[----:B------:R-:W1:Y:S02]  /*151f0*/  @!P1 SYNCS.PHASECHK.TRANS64 P1, [R3+URZ+0x28400], R0 ;  /* 0x02840000030095a7 */ /* 0x000e64000802007f */
[----:B-1----:R-:W-:Y:S05]  /*15200*/  @!P1 BRA `(.L_x_1098) ;  /* 0xfffffffc00ec9947 */ /* 0x002fea000383ffff */
[----:B------:R-:W-:Y:S05]  /*15210*/  BRA `(.L_x_1294) ;  /* 0xfffffecc00c47947 */ /* 0x000fea000383ffff */
.L_x_1102:
[----:B-1----:R1:W2:Y:S02]  /*15220*/  SYNCS.PHASECHK.TRANS64.TRYWAIT P2, [R5+URZ+0x28430], R0 ;  /* 0x02843000050075a7 */ /* 0x0022a4000804017f */
[----:B--2---:R-:W-:Y:S05]  /*15230*/  @!P2 NANOSLEEP.SYNCS 0x989680 ;  /* 0x009896800000a95d */ /* 0x004fea0003900000 */
[----:B------:R-:W2:Y:S02]  /*15240*/  @!P2 SYNCS.PHASECHK.TRANS64 P2, [R5+URZ+0x28430], R0 ;  /* 0x028430000500a5a7 */ /* 0x000ea4000804007f */
[----:B--2---:R-:W-:Y:S05]  /*15250*/  @!P2 BRA `(.L_x_1102) ;  /* 0xfffffffc00f0a947 */ /* 0x004fea000383ffff */
[----:B------:R-:W-:Y:S05]  /*15260*/  BRA `(.L_x_1101) ;  /* 0xfffffecc00e87947 */ /* 0x000fea000383ffff */
.L_x_1118:
[----:B-1----:R-:W-:-:S04]  /*15270*/  IMAD.U32 R8, RZ, RZ, UR6 ;  /* 0x00000006ff087e24 */ /* 0x002fc8000f8e00ff */
[----:B------:R1:W2:Y:S03]  /*15280*/  SYNCS.PHASECHK.TRANS64.TRYWAIT P2, [R8+URZ+0x28430], R7 ;  /* 0x02843007080075a7 */ /* 0x0002a6000804017f */
[----:B--2---:R-:W-:Y:S05]  /*15290*/  @!P2 NANOSLEEP.SYNCS 0x989680 ;  /* 0x009896800000a95d */ /* 0x004fea0003900000 */
[----:B------:R-:W2:Y:S02]  /*152a0*/  @!P2 SYNCS.PHASECHK.TRANS64 P2, [R8+URZ+0x28430], R7 ;  /* 0x028430070800a5a7 */ /* 0x000ea4000804007f */
[----:B--2---:R-:W-:Y:S05]  /*152b0*/  @!P2 BRA `(.L_x_1118) ;  /* 0xfffffffc00eca947 */ /* 0x004fea000383ffff */
[----:B------:R-:W-:Y:S05]  /*152c0*/  BRA `(.L_x_1115) ;  /* 0xfffffef0008c7947 */ /* 0x000fea000383ffff */
.L_x_1122:
[----:B-1----:R-:W-:-:S04]  /*152d0*/  IMAD.U32 R8, RZ, RZ, UR6 ;  /* 0x00000006ff087e24 */ /* 0x002fc8000f8e00ff */
[----:B------:R1:W2:Y:S03]  /*152e0*/  SYNCS.PHASECHK.TRANS64.TRYWAIT P2, [R8+URZ+0x28450], R7 ;  /* 0x02845007080075a7 */ /* 0x0002a6000804017f */
[----:B--2---:R-:W-:Y:S05]  /*152f0*/  @!P2 NANOSLEEP.SYNCS 0x989680 ;  /* 0x009896800000a95d */ /* 0x004fea0003900000 */
[----:B------:R-:W2:Y:S02]  /*15300*/  @!P2 SYNCS.PHASECHK.TRANS64 P2, [R8+URZ+0x28450], R7 ;  /* 0x028450070800a5a7 */ /* 0x000ea4000804007f */
[----:B--2---:R-:W-:Y:S05]  /*15310*/  @!P2 BRA `(.L_x_1122) ;  /* 0xfffffffc00eca947 */ /* 0x004fea000383ffff */
[----:B------:R-:W-:Y:S05]  /*15320*/  BRA `(.L_x_1119) ;  /* 0xfffffef400547947 */ /* 0x000fea000383ffff */
.L_x_1140:
[----:B-1----:R-:W-:-:S04]  /*15330*/  IMAD.U32 R5, RZ, RZ, UR6 ;  /* 0x00000006ff057e24 */ /* 0x002fc8000f8e00ff */
[----:B------:R1:W2:Y:S03]  /*15340*/  SYNCS.PHASECHK.TRANS64.TRYWAIT P2, [R5+URZ+0x28430], R4 ;  /* 0x02843004050075a7 */ /* 0x0002a6000804017f */
[----:B--2---:R-:W-:Y:S05]  /*15350*/  @!P2 NANOSLEEP.SYNCS 0x989680 ;  /* 0x009896800000a95d */ /* 0x004fea0003900000 */
[----:B------:R-:W2:Y:S02]  /*15360*/  @!P2 SYNCS.PHASECHK.TRANS64 P2, [R5+URZ+0x28430], R4 ;  /* 0x028430040500a5a7 */ /* 0x000ea4000804007f */
[----:B--2---:R-:W-:Y:S05]  /*15370*/  @!P2 BRA `(.L_x_1140) ;  /* 0xfffffffc00eca947 */ /* 0x004fea000383ffff */
[----:B------:R-:W-:Y:S05]  /*15380*/  BRA `(.L_x_1137) ;  /* 0xffffff18001c7947 */ /* 0x000fea000383ffff */
.L_x_1144:
[----:B-1----:R-:W-:-:S04]  /*15390*/  IMAD.U32 R5, RZ, RZ, UR6 ;  /* 0x00000006ff057e24 */ /* 0x002fc8000f8e00ff */
[----:B------:R1:W2:Y:S03]  /*153a0*/  SYNCS.PHASECHK.TRANS64.TRYWAIT P2, [R5+URZ+0x28450], R4 ;  /* 0x02845004050075a7 */ /* 0x0002a6000804017f */
[----:B--2---:R-:W-:Y:S05]  /*153b0*/  @!P2 NANOSLEEP.SYNCS 0x989680 ;  /* 0x009896800000a95d */ /* 0x004fea0003900000 */
[----:B------:R-:W2:Y:S02]  /*153c0*/  @!P2 SYNCS.PHASECHK.TRANS64 P2, [R5+URZ+0x28450], R4 ;  /* 0x028450040500a5a7 */ /* 0x000ea4000804007f */
[----:B--2---:R-:W-:Y:S05]  /*153d0*/  @!P2 BRA `(.L_x_1144) ;  /* 0xfffffffc00eca947 */ /* 0x004fea000383ffff */
[----:B------:R-:W-:Y:S05]  /*153e0*/  BRA `(.L_x_1141) ;  /* 0xffffff1800f07947 */ /* 0x000fea000383ffff */
.L_x_1151:
[----:B-1----:R-:W-:-:S04]  /*153f0*/  IMAD.U32 R5, RZ, RZ, UR6 ;  /* 0x00000006ff057e24 */ /* 0x002fc8000f8e00ff */
[----:B------:R1:W2:Y:S03]  /*15400*/  SYNCS.PHASECHK.TRANS64.TRYWAIT P2, [R5+URZ+0x28430], R4 ;  /* 0x02843004050075a7 */ /* 0x0002a6000804017f */
[----:B--2---:R-:W-:Y:S05]  /*15410*/  @!P2 NANOSLEEP.SYNCS 0x989680 ;  /* 0x009896800000a95d */ /* 0x004fea0003900000 */
[----:B------:R-:W2:Y:S02]  /*15420*/  @!P2 SYNCS.PHASECHK.TRANS64 P2, [R5+URZ+0x28430], R4 ;  /* 0x028430040500a5a7 */ /* 0x000ea4000804007f */
[----:B--2---:R-:W-:Y:S05]  /*15430*/  @!P2 BRA `(.L_x_1151) ;  /* 0xfffffffc00eca947 */ /* 0x004fea000383ffff */
[----:B------:R-:W-:Y:S05]  /*15440*/  BRA `(.L_x_1148) ;  /* 0xffffff3000607947 */ /* 0x000fea000383ffff */
.L_x_1155:
[----:B-1----:R-:W-:-:S04]  /*15450*/  IMAD.U32 R5, RZ, RZ, UR6 ;  /* 0x00000006ff057e24 */ /* 0x002fc8000f8e00ff */
[----:B------:R1:W2:Y:S03]  /*15460*/  SYNCS.PHASECHK.TRANS64.TRYWAIT P2, [R5+URZ+0x28450], R4 ;  /* 0x02845004050075a7 */ /* 0x0002a6000804017f */
[----:B--2---:R-:W-:Y:S05]  /*15470*/  @!P2 NANOSLEEP.SYNCS 0x989680 ;  /* 0x009896800000a95d */ /* 0x004fea0003900000 */
[----:B------:R-:W2:Y:S02]  /*15480*/  @!P2 SYNCS.PHASECHK.TRANS64 P2, [R5+URZ+0x28450], R4 ;  /* 0x028450040500a5a7 */ /* 0x000ea4000804007f */
[----:B--2---:R-:W-:Y:S05]  /*15490*/  @!P2 BRA `(.L_x_1155) ;  /* 0xfffffffc00eca947 */ /* 0x004fea000383ffff */
[----:B------:R-:W-:Y:S05]  /*154a0*/  BRA `(.L_x_1152) ;  /* 0xffffff3400347947 */ /* 0x000fea000383ffff */
.L_x_1169:
[----:B-1----:R-:W-:-:S04]  /*154b0*/  IMAD.U32 R7, RZ, RZ, UR9 ;  /* 0x00000009ff077e24 */ /* 0x002fc8000f8e00ff */
[----:B------:R1:W2:Y:S03]  /*154c0*/  SYNCS.PHASECHK.TRANS64.TRYWAIT P1, [R7+URZ+0x28450], R6 ;  /* 0x02845006070075a7 */ /* 0x0002a6000802017f */
[----:B--2---:R-:W-:Y:S05]  /*154d0*/  @!P1 NANOSLEEP.SYNCS 0x989680 ;  /* 0x009896800000995d */ /* 0x004fea0003900000 */
[----:B------:R-:W2:Y:S02]  /*154e0*/  @!P1 SYNCS.PHASECHK.TRANS64 P1, [R7+URZ+0x28450], R6 ;  /* 0x02845006070095a7 */ /* 0x000ea4000802007f */
[----:B--2---:R-:W-:Y:S05]  /*154f0*/  @!P1 BRA `(.L_x_1169) ;  /* 0xfffffffc00ec9947 */ /* 0x004fea000383ffff */
[----:B------:R-:W-:Y:S05]  /*15500*/  BRA `(.L_x_1168) ;  /* 0xffffff5400187947 */ /* 0x000fea000383ffff */
.L_x_1221:
[----:B------:R-:W-:Y:S02]  /*15510*/  IMAD.MOV.U32 R13, RZ, RZ, R0 ;  /* 0x000000ffff0d7224 */ /* 0x000fe400078e0000 */
[----:B------:R-:W-:Y:S02]  /*15520*/  IMAD.MOV.U32 R12, RZ, RZ, RZ ;  /* 0x000000ffff0c7224 */ /* 0x000fe400078e00ff */
[----:B------:R-:W-:Y:S02]  /*15530*/  IMAD.MOV.U32 R11, RZ, RZ, 0x1f ;  /* 0x0000001fff0b7424 */ /* 0x000fe400078e00ff */
[----:B------:R-:W-:-:S07]  /*15540*/  IMAD.MOV.U32 R15, RZ, RZ, -0x1 ;  /* 0xffffffffff0f7424 */ /* 0x000fce00078e00ff */
[----:B01----:R-:W-:Y:S05]  /*15550*/  WARPSYNC.COLLECTIVE R15, `(.L_x_1295) ;  /* 0x000000000f087348 */ /* 0x003fea0003c00000 */
[----:B------:R2:W3:Y:S02]  /*15560*/  SHFL.IDX P6, R14, R13, R12, R11 ;  /* 0x0000000c0d0e7389 */ /* 0x0004e400000c000b */
[----:B0123--:R-:W-:Y:S01]  /*15570*/  ENDCOLLECTIVE ;  /* 0x000000000000791b */ /* 0x00ffe20003800000 */
.L_x_1295:
[----:B------:R-:W-:Y:S05]  /*15580*/  BRA `(.L_x_1296) ;  /* 0xffffffbc00647947 */ /* 0x000fea000383ffff */
.L_x_1223:
[----:B------:R-:W-:Y:S01]  /*15590*/  BSSY B0, `(.L_x_1297) ;  /* 0x0000006000007945 */ /* 0x000fe20003800000 */
[----:B------:R-:W-:-:S07]  /*155a0*/  IMAD.MOV.U32 R15, RZ, RZ, -0x1 ;  /* 0xffffffffff0f7424 */ /* 0x000fce00078e00ff */
[----:B01-3--:R-:W-:Y:S05]  /*155b0*/  WARPSYNC.COLLECTIVE R15, `(.L_x_1298) ;  /* 0x000000000f0c7348 */ /* 0x00bfea0003c00000 */
[----:B------:R-:W-:Y:S02]  /*155c0*/  ELECT P6, UR62, PT ;  /* 0x00000000003e782f */ /* 0x000fe400038c0000 */
[----:B------:R-:W-:Y:S01]  /*155d0*/  MOV R14, UR62 ;  /* 0x0000003e000e7c02 */ /* 0x000fe20008000f00 */
[----:B01-3--:R-:W-:Y:S10]  /*155e0*/  ENDCOLLECTIVE ;  /* 0x000000000000791b */ /* 0x00bff40003800000 */
.L_x_1298:
[----:B------:R-:W-:Y:S05]  /*155f0*/  BSYNC B0 ;  /* 0x0000000000007941 */ /* 0x000fea0003800000 */
.L_x_1297:
[----:B------:R-:W-:Y:S05]  /*15600*/  BRA `(.L_x_1299) ;  /* 0xffffffbc00707947 */ /* 0x000fea000383ffff */
.L_x_1225:
[----:B0-----:R0:W2:Y:S02]  /*15610*/  SYNCS.PHASECHK.TRANS64.TRYWAIT P0, [R4+URZ+0x28480], R3 ;  /* 0x02848003040075a7 */ /* 0x0010a4000800017f */
[----:B--2---:R-:W-:Y:S05]  /*15620*/  @!P0 NANOSLEEP.SYNCS 0x989680 ;  /* 0x009896800000895d */ /* 0x004fea0003900000 */
[----:B------:R-:W2:Y:S02]  /*15630*/  @!P0 SYNCS.PHASECHK.TRANS64 P0, [R4+URZ+0x28480], R3 ;  /* 0x02848003040085a7 */ /* 0x000ea4000800007f */
[----:B--2---:R-:W-:Y:S05]  /*15640*/  @!P0 BRA `(.L_x_1225) ;  /* 0xfffffffc00f08947 */ /* 0x004fea000383ffff */
[----:B------:R-:W-:Y:S05]  /*15650*/  BRA `(.L_x_1300) ;  /* 0xffffffbc00d47947 */ /* 0x000fea000383ffff */
.L_x_1227:
[----:B--2---:R2:W4:Y:S02]  /*15660*/  SYNCS.PHASECHK.TRANS64.TRYWAIT P0, [R4+URZ+0x28440], R3 ;  /* 0x02844003040075a7 */ /* 0x004524000800017f */
[----:B----4-:R-:W-:Y:S05]  /*15670*/  @!P0 NANOSLEEP.SYNCS 0x989680 ;  /* 0x009896800000895d */ /* 0x010fea0003900000 */
[----:B------:R-:W4:Y:S02]  /*15680*/  @!P0 SYNCS.PHASECHK.TRANS64 P0, [R4+URZ+0x28440], R3 ;  /* 0x02844003040085a7 */ /* 0x000f24000800007f */
[----:B----4-:R-:W-:Y:S05]  /*15690*/  @!P0 BRA `(.L_x_1227) ;  /* 0xfffffffc00f08947 */ /* 0x010fea000383ffff */
[----:B------:R-:W-:Y:S05]  /*156a0*/  BRA `(.L_x_1301) ;  /* 0xffffffc000447947 */ /* 0x000fea000383ffff */
.L_x_1231:
[----:B------:R-:W-:Y:S02]  /*156b0*/  IMAD.MOV.U32 R13, RZ, RZ, R3 ;  /* 0x000000ffff0d7224 */ /* 0x000fe400078e0003 */
[----:B------:R-:W-:Y:S02]  /*156c0*/  IMAD.MOV.U32 R12, RZ, RZ, RZ ;  /* 0x000000ffff0c7224 */ /* 0x000fe400078e00ff */
[----:B------:R-:W-:Y:S02]  /*156d0*/  IMAD.MOV.U32 R11, RZ, RZ, 0x181f ;  /* 0x0000181fff0b7424 */ /* 0x000fe400078e00ff */
[----:B------:R-:W-:Y:S02]  /*156e0*/  IMAD.MOV.U32 R15, RZ, RZ, -0x1 ;  /* 0xffffffffff0f7424 */ /* 0x000fe400078e00ff */
[----:B------:R-:W-:Y:S02]  /*156f0*/  IMAD R2, R8, UR42, RZ ;  /* 0x0000002a08027c24 */ /* 0x000fe4000f8e02ff */
[----:B------:R-:W-:-:S07]  /*15700*/  IMAD.IADD R0, R19, 0x1, R18 ;  /* 0x0000000113007824 */ /* 0x000fce00078e0212 */
[----:B-1---5:R-:W-:Y:S05]  /*15710*/  WARPSYNC.COLLECTIVE R15, `(.L_x_1302) ;  /* 0x000000000f087348 */ /* 0x022fea0003c00000 */
[----:B------:R0:W2:Y:S02]  /*15720*/  SHFL.IDX P6, R14, R13, R12, R11 ;  /* 0x0000000c0d0e7389 */ /* 0x0000a400000c000b */
[----:B012--5:R-:W-:Y:S01]  /*15730*/  ENDCOLLECTIVE ;  /* 0x000000000000791b */ /* 0x027fe20003800000 */
.L_x_1302:
[C---:B------:R-:W-:Y:S01]  /*15740*/  VIADD R5, R0.reuse, 0x10 ;  /* 0x0000001000057836 */ /* 0x040fe20000000000 */
[----:B------:R-:W-:Y:S01]  /*15750*/  ISETP.GE.AND P2, PT, R0, R2, PT ;  /* 0x000000020000720c */ /* 0x000fe20003f46270 */
[----:B------:R-:W-:Y:S02]  /*15760*/  IMAD.MOV.U32 R13, RZ, RZ, R4 ;  /* 0x000000ffff0d7224 */ /* 0x000fe400078e0004 */
[----:B------:R-:W-:-:S10]  /*15770*/  IMAD.MOV.U32 R6, RZ, RZ, R14 ;  /* 0x000000ffff067224 */ /* 0x000fd400078e000e */
[----:B------:R-:W-:Y:S05]  /*15780*/  WARPSYNC.COLLECTIVE R15, `(.L_x_1303) ;  /* 0x000000000f087348 */ /* 0x000fea0003c00000 */
[----:B------:R0:W1:Y:S02]  /*15790*/  SHFL.IDX P6, R14, R13, R12, R11 ;  /* 0x0000000c0d0e7389 */ /* 0x00006400000c000b */
[----:B01----:R-:W-:Y:S01]  /*157a0*/  ENDCOLLECTIVE ;  /* 0x000000000000791b */ /* 0x003fe20003800000 */
.L_x_1303:
[----:B------:R-:W-:Y:S02]  /*157b0*/  IMAD.MOV.U32 R13, RZ, RZ, R3 ;  /* 0x000000ffff0d7224 */ /* 0x000fe400078e0003 */
[----:B------:R-:W-:Y:S02]  /*157c0*/  IMAD.MOV.U32 R12, RZ, RZ, 0x1 ;  /* 0x00000001ff0c7424 */ /* 0x000fe400078e00ff */
[----:B------:R-:W-:-:S07]  /*157d0*/  IMAD.MOV.U32 R7, RZ, RZ, R14 ;  /* 0x000000ffff077224 */ /* 0x000fce00078e000e */
[----:B------:R-:W-:Y:S05]  /*157e0*/  WARPSYNC.COLLECTIVE R15, `(.L_x_1304) ;  /* 0x000000000f087348 */ /* 0x000fea0003c00000 */
[----:B------:R0:W1:Y:S02]  /*157f0*/  SHFL.IDX P6, R14, R13, R12, R11 ;  /* 0x0000000c0d0e7389 */ /* 0x00006400000c000b */
[----:B01----:R-:W-:Y:S01]  /*15800*/  ENDCOLLECTIVE ;  /* 0x000000000000791b */ /* 0x003fe20003800000 */
.L_x_1304:
        /* <DEDUP_REMOVED lines=10> */
.L_x_1305:
        /* <DEDUP_REMOVED lines=12> */
.L_x_1306:
        /* <DEDUP_REMOVED lines=18> */
.L_x_1307:
[----:B------:R-:W-:Y:S02]  /*15a90*/  IMAD.MOV.U32 R13, RZ, RZ, R3 ;  /* 0x000000ffff0d7224 */ /* 0x000fe400078e0003 */
[----:B------:R-:W-:Y:S02]  /*15aa0*/  IMAD.MOV.U32 R12, RZ, RZ, 0x3 ;  /* 0x00000003ff0c7424 */ /* 0x000fe400078e00ff */
[----:B------:R-:W-:-:S07]  /*15ab0*/  IMAD.MOV.U32 R7, RZ, RZ, R14 ;  /* 0x000000ffff077224 */ /* 0x000fce00078e000e */
[----:B------:R-:W-:Y:S05]  /*15ac0*/  WARPSYNC.COLLECTIVE R15, `(.L_x_1308) ;  /* 0x000000000f087348 */ /* 0x000fea0003c00000 */
[----:B------:R0:W1:Y:S02]  /*15ad0*/  SHFL.IDX P6, R14, R13, R12, R11 ;  /* 0x0000000c0d0e7389 */ /* 0x00006400000c000b */
[----:B01----:R-:W-:Y:S01]  /*15ae0*/  ENDCOLLECTIVE ;  /* 0x000000000000791b */ /* 0x003fe20003800000 */
.L_x_1308:
        /* <DEDUP_REMOVED lines=17> */
.L_x_1309:
[----:B------:R-:W-:Y:S02]  /*15c00*/  IMAD.MOV.U32 R13, RZ, RZ, R3 ;  /* 0x000000ffff0d7224 */ /* 0x000fe400078e0003 */
[----:B------:R-:W-:Y:S02]  /*15c10*/  IMAD.MOV.U32 R12, RZ, RZ, 0x4 ;  /* 0x00000004ff0c7424 */ /* 0x000fe400078e00ff */
[----:B------:R-:W-:-:S07]  /*15c20*/  IMAD.MOV.U32 R7, RZ, RZ, R14 ;  /* 0x000000ffff077224 */ /* 0x000fce00078e000e */
[----:B------:R-:W-:Y:S05]  /*15c30*/  WARPSYNC.COLLECTIVE R15, `(.L_x_1310) ;  /* 0x000000000f087348 */ /* 0x000fea0003c00000 */
[----:B------:R0:W1:Y:S02]  /*15c40*/  SHFL.IDX P6, R14, R13, R12, R11 ;  /* 0x0000000c0d0e7389 */ /* 0x00006400000c000b */
[----:B01----:R-:W-:Y:S01]  /*15c50*/  ENDCOLLECTIVE ;  /* 0x000000000000791b */ /* 0x003fe20003800000 */
.L_x_1310:
        /* <DEDUP_REMOVED lines=17> */
.L_x_1311:
[----:B------:R-:W-:Y:S02]  /*15d70*/  IMAD.MOV.U32 R13, RZ, RZ, R3 ;  /* 0x000000ffff0d7224 */ /* 0x000fe400078e0003 */
[----:B------:R-:W-:Y:S02]  /*15d80*/  IMAD.MOV.U32 R12, RZ, RZ, 0x5 ;  /* 0x00000005ff0c7424 */ /* 0x000fe400078e00ff */
[----:B------:R-:W-:-:S07]  /*15d90*/  IMAD.MOV.U32 R7, RZ, RZ, R14 ;  /* 0x000000ffff077224 */ /* 0x000fce00078e000e */
[----:B------:R-:W-:Y:S05]  /*15da0*/  WARPSYNC.COLLECTIVE R15, `(.L_x_1312) ;  /* 0x000000000f087348 */ /* 0x000fea0003c00000 */
[----:B------:R0:W1:Y:S02]  /*15db0*/  SHFL.IDX P6, R14, R13, R12, R11 ;  /* 0x0000000c0d0e7389 */ /* 0x00006400000c000b */
[----:B01----:R-:W-:Y:S01]  /*15dc0*/  ENDCOLLECTIVE ;  /* 0x000000000000791b */ /* 0x003fe20003800000 */
.L_x_1312:
        /* <DEDUP_REMOVED lines=17> */
.L_x_1313:
[----:B------:R-:W-:Y:S02]  /*15ee0*/  IMAD.MOV.U32 R13, RZ, RZ, R3 ;  /* 0x000000ffff0d7224 */ /* 0x000fe400078e0003 */
[----:B------:R-:W-:Y:S02]  /*15ef0*/  IMAD.MOV.U32 R12, RZ, RZ, 0x6 ;  /* 0x00000006ff0c7424 */ /* 0x000fe400078e00ff */
[----:B------:R-:W-:-:S07]  /*15f00*/  IMAD.MOV.U32 R7, RZ, RZ, R14 ;  /* 0x000000ffff077224 */ /* 0x000fce00078e000e */
[----:B------:R-:W-:Y:S05]  /*15f10*/  WARPSYNC.COLLECTIVE R15, `(.L_x_1314) ;  /* 0x000000000f087348 */ /* 0x000fea0003c00000 */
[----:B------:R0:W1:Y:S02]  /*15f20*/  SHFL.IDX P6, R14, R13, R12, R11 ;  /* 0x0000000c0d0e7389 */ /* 0x00006400000c000b */
[----:B01----:R-:W-:Y:S01]  /*15f30*/  ENDCOLLECTIVE ;  /* 0x000000000000791b */ /* 0x003fe20003800000 */
.L_x_1314:
        /* <DEDUP_REMOVED lines=16> */
.L_x_1315:
[----:B------:R-:W-:Y:S02]  /*16040*/  IMAD.MOV.U32 R13, RZ, RZ, R3 ;  /* 0x000000ffff0d7224 */ /* 0x000fe400078e0003 */
[----:B------:R-:W-:Y:S02]  /*16050*/  IMAD.MOV.U32 R12, RZ, RZ, 0x7 ;  /* 0x00000007ff0c7424 */ /* 0x000fe400078e00ff */
[----:B------:R-:W-:-:S07]  /*16060*/  IMAD.MOV.U32 R7, RZ, RZ, R14 ;  /* 0x000000ffff077224 */ /* 0x000fce00078e000e */
[----:B------:R-:W-:Y:S05]  /*16070*/  WARPSYNC.COLLECTIVE R15, `(.L_x_1316) ;  /* 0x000000000f087348 */ /* 0x000fea0003c00000 */
[----:B------:R0:W1:Y:S02]  /*16080*/  SHFL.IDX P6, R14, R13, R12, R11 ;  /* 0x0000000c0d0e7389 */ /* 0x00006400000c000b */
[----:B01----:R-:W-:Y:S01]  /*16090*/  ENDCOLLECTIVE ;  /* 0x000000000000791b */ /* 0x003fe20003800000 */
.L_x_1316:
        /* <DEDUP_REMOVED lines=10> */
.L_x_1317:
[----:B------:R-:W-:Y:S01]  /*16140*/  @!PT LDS RZ, [RZ] ;  /* 0x00000000fffff984 */ /* 0x000fe20000000800 */
[----:B------:R-:W-:Y:S01]  /*16150*/  @!PT LDS RZ, [RZ] ;  /* 0x00000000fffff984 */ /* 0x000fe20000000800 */
[----:B------:R-:W-:Y:S01]  /*16160*/  @!PT LDS RZ, [RZ] ;  /* 0x00000000fffff984 */ /* 0x000fe20000000800 */
[----:B------:R2:W-:Y:S04]  /*16170*/  @!P2 LDGSTS.E.BYPASS.LTC128B.128 [R9+0x1b000], desc[UR54][R6.64], !P0 ;  /* 0x1b0000000609afae */ /* 0x0005e8000c101d76 */
[----:B------:R2:W-:Y:S01]  /*16180*/  @!P2 LDGSTS.E.BYPASS.LTC128B.128 [R9+0x1f000], desc[UR54][R6.64+0x80], !P1 ;  /* 0x1f0000800609afae */ /* 0x0005e2000c901d76 */
[----:B------:R-:W-:Y:S01]  /*16190*/  IMAD.MOV.U32 R4, RZ, RZ, R14 ;  /* 0x000000ffff047224 */ /* 0x000fe200078e000e */
[----:B------:R-:W-:Y:S06]  /*161a0*/  BRA `(.L_x_1318) ;  /* 0xffffffc000d07947 */ /* 0x000fec000383ffff */
.L_x_1236:
[----:B---3--:R3:W4:Y:S02]  /*161b0*/  SYNCS.PHASECHK.TRANS64.TRYWAIT P0, [R17+URZ+0x28420], R0 ;  /* 0x02842000110075a7 */ /* 0x008724000800017f */
[----:B----4-:R-:W-:Y:S05]  /*161c0*/  @!P0 NANOSLEEP.SYNCS 0x989680 ;  /* 0x009896800000895d */ /* 0x010fea0003900000 */
[----:B------:R-:W4:Y:S02]  /*161d0*/  @!P0 SYNCS.PHASECHK.TRANS64 P0, [R17+URZ+0x28420], R0 ;  /* 0x02842000110085a7 */ /* 0x000f24000800007f */
[----:B----4-:R-:W-:Y:S05]  /*161e0*/  @!P0 BRA `(.L_x_1236) ;  /* 0xfffffffc00f08947 */ /* 0x010fea000383ffff */
[----:B------:R-:W-:Y:S05]  /*161f0*/  BRA `(.L_x_1319) ;  /* 0xffffffc4003c7947 */ /* 0x000fea000383ffff */
.L_x_1242:
[----:B--2---:R2:W4:Y:S02]  /*16200*/  SYNCS.PHASECHK.TRANS64.TRYWAIT P0, [R6+URZ+0x28480], R5 ;  /* 0x02848005060075a7 */ /* 0x004524000800017f */
[----:B----4-:R-:W-:Y:S05]  /*16210*/  @!P0 NANOSLEEP.SYNCS 0x989680 ;  /* 0x009896800000895d */ /* 0x010fea0003900000 */
[----:B------:R-:W4:Y:S02]  /*16220*/  @!P0 SYNCS.PHASECHK.TRANS64 P0, [R6+URZ+0x28480], R5 ;  /* 0x02848005060085a7 */ /* 0x000f24000800007f */
[----:B----4-:R-:W-:Y:S05]  /*16230*/  @!P0 BRA `(.L_x_1242) ;  /* 0xfffffffc00f08947 */ /* 0x010fea000383ffff */
[----:B------:R-:W-:Y:S05]  /*16240*/  BRA `(.L_x_1320) ;  /* 0xffffffc400f87947 */ /* 0x000fea000383ffff */
.L_x_1248:
[----:B0-----:R0:W2:Y:S02]  /*16250*/  SYNCS.PHASECHK.TRANS64.TRYWAIT P0, [R6+URZ+0x28440], R5 ;  /* 0x02844005060075a7 */ /* 0x0010a4000800017f */
[----:B--2---:R-:W-:Y:S05]  /*16260*/  @!P0 NANOSLEEP.SYNCS 0x989680 ;  /* 0x009896800000895d */ /* 0x004fea0003900000 */
[----:B------:R-:W2:Y:S02]  /*16270*/  @!P0 SYNCS.PHASECHK.TRANS64 P0, [R6+URZ+0x28440], R5 ;  /* 0x02844005060085a7 */ /* 0x000ea4000800007f */
[----:B--2---:R-:W-:Y:S05]  /*16280*/  @!P0 BRA `(.L_x_1248) ;  /* 0xfffffffc00f08947 */ /* 0x004fea000383ffff */
[----:B------:R-:W-:Y:S05]  /*16290*/  BRA `(.L_x_1321) ;  /* 0xffffffc800b87947 */ /* 0x000fea000383ffff */
.L_x_1255:
[----:B--2---:R2:W4:Y:S02]  /*162a0*/  SYNCS.PHASECHK.TRANS64.TRYWAIT P0, [R19+URZ+0x28470], R4 ;  /* 0x02847004130075a7 */ /* 0x004524000800017f */
[----:B----4-:R-:W-:Y:S05]  /*162b0*/  @!P0 NANOSLEEP.SYNCS 0x989680 ;  /* 0x009896800000895d */ /* 0x010fea0003900000 */
[----:B------:R-:W4:Y:S02]  /*162c0*/  @!P0 SYNCS.PHASECHK.TRANS64 P0, [R19+URZ+0x28470], R4 ;  /* 0x02847004130085a7 */ /* 0x000f24000800007f */
[----:B----4-:R-:W-:Y:S05]  /*162d0*/  @!P0 BRA `(.L_x_1255) ;  /* 0xfffffffc00f08947 */ /* 0x010fea000383ffff */
[----:B------:R-:W-:Y:S05]  /*162e0*/  BRA `(.L_x_1322) ;  /* 0xffffffcc00907947 */ /* 0x000fea000383ffff */
.L_x_1257:
[----:B----4-:R4:W0:Y:S02]  /*162f0*/  SYNCS.PHASECHK.TRANS64.TRYWAIT P0, [R19+URZ+0x28460], R3 ;  /* 0x02846003130075a7 */ /* 0x010824000800017f */
[----:B0-----:R-:W-:Y:S05]  /*16300*/  @!P0 NANOSLEEP.SYNCS 0x989680 ;  /* 0x009896800000895d */ /* 0x001fea0003900000 */
[----:B------:R-:W0:Y:S02]  /*16310*/  @!P0 SYNCS.PHASECHK.TRANS64 P0, [R19+URZ+0x28460], R3 ;  /* 0x02846003130085a7 */ /* 0x000e24000800007f */
[----:B0-----:R-:W-:Y:S05]  /*16320*/  @!P0 BRA `(.L_x_1257) ;  /* 0xfffffffc00f08947 */ /* 0x001fea000383ffff */
[----:B------:R-:W-:Y:S05]  /*16330*/  BRA `(.L_x_1323) ;  /* 0xffffffcc00987947 */ /* 0x000fea000383ffff */
.L_x_1264:
[----:B--2---:R2:W3:Y:S02]  /*16340*/  SYNCS.PHASECHK.TRANS64.TRYWAIT P1, [R2+URZ+0x28470], R3 ;  /* 0x02847003020075a7 */ /* 0x0044e4000802017f */
[----:B---3--:R-:W-:Y:S05]  /*16350*/  @!P1 NANOSLEEP.SYNCS 0x989680 ;  /* 0x009896800000995d */ /* 0x008fea0003900000 */
[----:B------:R-:W3:Y:S02]  /*16360*/  @!P1 SYNCS.PHASECHK.TRANS64 P1, [R2+URZ+0x28470], R3 ;  /* 0x02847003020095a7 */ /* 0x000ee4000802007f */
[----:B---3--:R-:W-:Y:S05]  /*16370*/  @!P1 BRA `(.L_x_1264) ;  /* 0xfffffffc00f09947 */ /* 0x008fea000383ffff */
[----:B------:R-:W-:Y:S05]  /*16380*/  BRA `(.L_x_1324) ;  /* 0xffffffd400ac7947 */ /* 0x000fea000383ffff */
.L_x_1266:
[----:B--2---:R2:W3:Y:S02]  /*16390*/  SYNCS.PHASECHK.TRANS64.TRYWAIT P1, [R2+URZ+0x28460], R3 ;  /* 0x02846003020075a7 */ /* 0x0044e4000802017f */
[----:B---3--:R-:W-:Y:S05]  /*163a0*/  @!P1 NANOSLEEP.SYNCS 0x989680 ;  /* 0x009896800000995d */ /* 0x008fea0003900000 */
[----:B------:R-:W3:Y:S02]  /*163b0*/  @!P1 SYNCS.PHASECHK.TRANS64 P1, [R2+URZ+0x28460], R3 ;  /* 0x02846003020095a7 */ /* 0x000ee4000802007f */
[----:B---3--:R-:W-:Y:S05]  /*163c0*/  @!P1 BRA `(.L_x_1266) ;  /* 0xfffffffc00f09947 */ /* 0x008fea000383ffff */
[----:B------:R-:W-:Y:S05]  /*163d0*/  BRA `(.L_x_1325) ;  /* 0xffffffd400b47947 */ /* 0x000fea000383ffff */
.L_x_1279:
[----:B0-----:R0:W1:Y:S02]  /*163e0*/  SYNCS.PHASECHK.TRANS64.TRYWAIT P0, [R0+URZ+0x28420], R3 ;  /* 0x02842003000075a7 */ /* 0x001064000800017f */
[----:B-1----:R-:W-:Y:S05]  /*163f0*/  @!P0 NANOSLEEP.SYNCS 0x989680 ;  /* 0x009896800000895d */ /* 0x002fea0003900000 */
[----:B------:R-:W1:Y:S02]  /*16400*/  @!P0 SYNCS.PHASECHK.TRANS64 P0, [R0+URZ+0x28420], R3 ;  /* 0x02842003000085a7 */ /* 0x000e64000800007f */
[----:B-1----:R-:W-:Y:S05]  /*16410*/  @!P0 BRA `(.L_x_1279) ;  /* 0xfffffffc00f08947 */ /* 0x002fea000383ffff */
[----:B------:R-:W-:Y:S05]  /*16420*/  BRA `(.L_x_1326) ;  /* 0xffffffe800847947 */ /* 0x000fea000383ffff */
.L_x_1280:
        /* <DEDUP_REMOVED lines=11> */
.L_x_1328:
[----:B------:R-:W-:Y:S05]  /*164e0*/  BSYNC B0 ;  /* 0x0000000000007941 */ /* 0x000fea0003800000 */
.L_x_1327:
[----:B------:R-:W-:Y:S05]  /*164f0*/  BRA `(.L_x_1329) ;  /* 0xffffffe8006c7947 */ /* 0x000fea000383ffff */
.L_x_1283:
[----:B------:R-:W-:Y:S01]  /*16500*/  BSSY B1, `(.L_x_1330) ;  /* 0x0000006000017945 */ /* 0x000fe20003800000 */
[----:B------:R-:W-:-:S07]  /*16510*/  IMAD.MOV.U32 R15, RZ, RZ, -0x1 ;  /* 0xffffffffff0f7424 */ /* 0x000fce00078e00ff */
[----:B01----:R-:W-:Y:S05]  /*16520*/  WARPSYNC.COLLECTIVE R15, `(.L_x_1331) ;  /* 0x000000000f0c7348 */ /* 0x003fea0003c00000 */
[----:B------:R-:W-:Y:S02]  /*16530*/  ELECT P6, UR62, PT ;  /* 0x00000000003e782f */ /* 0x000fe400038c0000 */
[----:B------:R-:W-:Y:S01]  /*16540*/  MOV R14, UR62 ;  /* 0x0000003e000e7c02 */ /* 0x000fe20008000f00 */
[----:B01----:R-:W-:Y:S10]  /*16550*/  ENDCOLLECTIVE ;  /* 0x000000000000791b */ /* 0x003ff40003800000 */
.L_x_1331:
[----:B------:R-:W-:Y:S05]  /*16560*/  BSYNC B1 ;  /* 0x0000000000017941 */ /* 0x000fea0003800000 */
.L_x_1330:
[----:B------:R-:W-:Y:S05]  /*16570*/  BRA `(.L_x_1332) ;  /* 0xffffffe800647947 */ /* 0x000fea000383ffff */
.L_x_1285:
[----:B0-----:R0:W1:Y:S02]  /*16580*/  SYNCS.PHASECHK.TRANS64.TRYWAIT P1, [R6+URZ], R5 ;  /* 0x00000005060075a7 */ /* 0x001064000802017f */
[----:B-1----:R-:W-:Y:S05]  /*16590*/  @!P1 NANOSLEEP.SYNCS 0x989680 ;  /* 0x009896800000995d */ /* 0x002fea0003900000 */
[----:B------:R-:W1:Y:S02]  /*165a0*/  @!P1 SYNCS.PHASECHK.TRANS64 P1, [R6+URZ], R5 ;  /* 0x00000005060095a7 */ /* 0x000e64000802007f */
[----:B-1----:R-:W-:Y:S05]  /*165b0*/  @!P1 BRA `(.L_x_1285) ;  /* 0xfffffffc00f09947 */ /* 0x002fea000383ffff */
[----:B------:R-:W-:Y:S05]  /*165c0*/  BRA `(.L_x_1333) ;  /* 0xffffffe800a07947 */ /* 0x000fea000383ffff */
.L_x_1286:
[----:B-1----:R1:W2:Y:S02]  /*165d0*/  SYNCS.PHASECHK.TRANS64.TRYWAIT P1, [R7+URZ], R2 ;  /* 0x00000002070075a7 */ /* 0x0022a4000802017f */
[----:B--2---:R-:W-:Y:S05]  /*165e0*/  @!P1 NANOSLEEP.SYNCS 0x989680 ;  /* 0x009896800000995d */ /* 0x004fea0003900000 */
[----:B------:R-:W2:Y:S02]  /*165f0*/  @!P1 SYNCS.PHASECHK.TRANS64 P1, [R7+URZ], R2 ;  /* 0x00000002070095a7 */ /* 0x000ea4000802007f */
[----:B--2---:R-:W-:Y:S05]  /*16600*/  @!P1 BRA `(.L_x_1286) ;  /* 0xfffffffc00f09947 */ /* 0x004fea000383ffff */
[----:B------:R-:W-:Y:S05]  /*16610*/  BRA `(.L_x_1334) ;  /* 0xffffffe800947947 */ /* 0x000fea000383ffff */
.L_x_1288:
[----:B--2---:R2:W3:Y:S02]  /*16620*/  SYNCS.PHASECHK.TRANS64.TRYWAIT P1, [R4+URZ+0x28460], R5 ;  /* 0x02846005040075a7 */ /* 0x0044e4000802017f */
[----:B---3--:R-:W-:Y:S05]  /*16630*/  @!P1 NANOSLEEP.SYNCS 0x989680 ;  /* 0x009896800000995d */ /* 0x008fea0003900000 */
[----:B------:R-:W3:Y:S02]  /*16640*/  @!P1 SYNCS.PHASECHK.TRANS64 P1, [R4+URZ+0x28460], R5 ;  /* 0x02846005040095a7 */ /* 0x000ee4000802007f */
[----:B---3--:R-:W-:Y:S05]  /*16650*/  @!P1 BRA `(.L_x_1288) ;  /* 0xfffffffc00f09947 */ /* 0x008fea000383ffff */
[----:B------:R-:W-:Y:S05]  /*16660*/  BRA `(.L_x_1335) ;  /* 0xffffffe800987947 */ /* 0x000fea000383ffff */
.L_x_1290:
[----:B---3--:R3:W4:Y:S02]  /*16670*/  SYNCS.PHASECHK.TRANS64.TRYWAIT P1, [R3+URZ+0x28460], R2 ;  /* 0x02846002030075a7 */ /* 0x008724000802017f */
[----:B----4-:R-:W-:Y:S05]  /*16680*/  @!P1 NANOSLEEP.SYNCS 0x989680 ;  /* 0x009896800000995d */ /* 0x010fea0003900000 */
[----:B------:R-:W4:Y:S02]  /*16690*/  @!P1 SYNCS.PHASECHK.TRANS64 P1, [R3+URZ+0x28460], R2 ;  /* 0x02846002030095a7 */ /* 0x000f24000802007f */
[----:B----4-:R-:W-:Y:S05]  /*166a0*/  @!P1 BRA `(.L_x_1290) ;  /* 0xfffffffc00f09947 */ /* 0x010fea000383ffff */
[----:B------:R-:W-:Y:S05]  /*166b0*/  BRA `(.L_x_1336) ;  /* 0xffffffe800987947 */ /* 0x000fea000383ffff */
.L_x_1292:
[----:B----4-:R4:W0:Y:S02]  /*166c0*/  SYNCS.PHASECHK.TRANS64.TRYWAIT P0, [R4+URZ+0x28480], R5 ;  /* 0x02848005040075a7 */ /* 0x010824000800017f */
[----:B0-----:R-:W-:Y:S05]  /*166d0*/  @!P0 NANOSLEEP.SYNCS 0x989680 ;  /* 0x009896800000895d */ /* 0x001fea0003900000 */
[----:B------:R-:W0:Y:S02]  /*166e0*/  @!P0 SYNCS.PHASECHK.TRANS64 P0, [R4+URZ+0x28480], R5 ;  /* 0x02848005040085a7 */ /* 0x000e24000800007f */
[----:B0-----:R-:W-:Y:S05]  /*166f0*/  @!P0 BRA `(.L_x_1292) ;  /* 0xfffffffc00f08947 */ /* 0x001fea000383ffff */
[----:B------:R-:W-:Y:S05]  /*16700*/  BRA `(.L_x_1293) ;  /* 0xffffffe800947947 */ /* 0x000fea000383ffff */
.L_x_1337:
        /* <DEDUP_REMOVED lines=15> */
.L_x_12954:


//--------------------- .text._ZN7cutlass13device_kernelIN5flash11enable_sm90INS1_16FlashAttnFwdSm90INS1_25CollectiveMainloopFwdSm90ILi2EN4cute5tupleIJNS5_1CILi1EEES8_S8_EEENS6_IJNS7_ILi128EEENS7_ILi64EEENS7_ILi256EEEEEELi256ENS_12float_e4m3_tEfNS_4arch4Sm90ELb0ELb1ELb0ELb1ELb0ELb1ELb0ELb1ELb1ELb1ELb0ELb0EEENS1_21CollectiveEpilogueFwdINS6_IJSA_SC_SB_EEES9_NS_10bfloat16_tESG_Li256ELb1ELb1ELb0ELb1EEENS1_36VarlenDynamicPersistentTileSchedulerILi128ELi64ELi256ELi128ELb0ELb1ELb1ELb1ELb0ELb1EEEEEEEEEvNT_6ParamsE --------------------------
	.section	.text._ZN7cutlass13device_kernelIN5flash11enable_sm90INS1_16FlashAttnFwdSm90INS1_25CollectiveMainloopFwdSm90ILi2EN4cute5tupleIJNS5_1CILi1EEES8_S8_EEENS6_IJNS7_ILi128EEENS7_ILi64EEENS7_ILi256EEEEEELi256ENS_12float_e4m3_tEfNS_4arch4Sm90ELb0ELb1ELb0ELb1ELb0ELb1ELb0ELb1ELb1ELb1ELb0ELb0EEENS1_21CollectiveEpilogueFwdINS6_IJSA_SC_SB_EEES9_NS_10bfloat16_tESG_Li256ELb1ELb1ELb0ELb1EEENS1_36VarlenDynamicPersistentTileSchedulerILi128ELi64ELi256ELi128ELb0ELb1ELb1ELb1ELb0ELb1EEEEEEEEEvNT_6ParamsE,"ax",@progbits
	.align	128
.text._ZN7cutlass13device_kernelIN5flash11enable_sm90INS1_16FlashAttnFwdSm90INS1_25CollectiveMainloopFwdSm90ILi2EN4cute5tupleIJNS5_1CILi1EEES8_S8_EEENS6_IJNS7_ILi128EEENS7_ILi64EEENS7_ILi256EEEEEELi256ENS_12float_e4m3_tEfNS_4arch4Sm90ELb0ELb1ELb0ELb1ELb0ELb1ELb0ELb1ELb1ELb1ELb0ELb0EEENS1_21CollectiveEpilogueFwdINS6_IJSA_SC_SB_EEES9_NS_10bfloat16_tESG_Li256ELb1ELb1ELb0ELb1EEENS1_36VarlenDynamicPersistentTileSchedulerILi128ELi64ELi256ELi128ELb0ELb1ELb1ELb1ELb0ELb1EEEEEEEEEvNT_6ParamsE:
        .type           _ZN7cutlass13device_kernelIN5flash11enable_sm90INS1_16FlashAttnFwdSm90INS1_25CollectiveMainloopFwdSm90ILi2EN4cute5tupleIJNS5_1CILi1EEES8_S8_EEENS6_IJNS7_ILi128EEENS7_ILi64EEENS7_ILi256EEEEEELi256ENS_12float_e4m3_tEfNS_4arch4Sm90ELb0ELb1ELb0ELb1ELb0ELb1ELb0ELb1ELb1ELb1ELb0ELb0EEENS1_21CollectiveEpilogueFwdINS6_IJSA_SC_SB_EEES9_NS_10bfloat16_tESG_Li256ELb1ELb1ELb0ELb1EEENS1_36VarlenDynamicPersistentTileSchedulerILi128ELi64ELi256ELi128ELb0ELb1ELb1ELb1ELb0ELb1EEEEEEEEEvNT_6ParamsE,@function
        .size           _ZN7cutlass13device_kernelIN5flash11enable_sm90INS1_16FlashAttnFwdSm90INS1_25CollectiveMainloopFwdSm90ILi2EN4cute5tupleIJNS5_1CILi1EEES8_S8_EEENS6_IJNS7_ILi128EEENS7_ILi64EEENS7_ILi256EEEEEELi256ENS_12float_e4m3_tEfNS_4arch4Sm90ELb0ELb1ELb0ELb1ELb0ELb1ELb0ELb1ELb1ELb1ELb0ELb0EEENS1_21CollectiveEpilogueFwdINS6_IJSA_SC_SB_EEES9_NS_10bfloat16_tESG_Li256ELb1ELb1ELb0ELb1EEENS1_36VarlenDynamicPersistentTileSchedulerILi128ELi64ELi256ELi128ELb0ELb1ELb1ELb1ELb0ELb1EEEEEEEEEvNT_6ParamsE,(.L_x_12955 - _ZN7cutlass13device_kernelIN5flash11enable_sm90INS1_16FlashAttnFwdSm90INS1_25CollectiveMainloopFwdSm90ILi2EN4cute5tupleIJNS5_1CILi1EEES8_S8_EEENS6_IJNS7_ILi128EEENS7_ILi64EEENS7_ILi256EEEEEELi256ENS_12float_e4m3_tEfNS_4arch4Sm90ELb0ELb1ELb0ELb1ELb0ELb1ELb0ELb1ELb1ELb1ELb0ELb0EEENS1_21CollectiveEpilogueFwdINS6_IJSA_SC_SB_EEES9_NS_10bfloat16_tESG_Li256ELb1ELb1ELb0ELb1EEENS1_36VarlenDynamicPersistentTileSchedulerILi128ELi64ELi256ELi128ELb0ELb1ELb1ELb1ELb0ELb1EEEEEEEEEvNT_6ParamsE)
        .other          _ZN7cutlass13device_kernelIN5flash11enable_sm90INS1_16FlashAttnFwdSm90INS1_25CollectiveMainloopFwdSm90ILi2EN4cute5tupleIJNS5_1CILi1EEES8_S8_EEENS6_IJNS7_ILi128EEENS7_ILi64EEENS7_ILi256EEEEEELi256ENS_12float_e4m3_tEfNS_4arch4Sm90ELb0ELb1ELb0ELb1ELb0ELb1ELb0ELb1ELb1ELb1ELb0ELb0EEENS1_21CollectiveEpilogueFwdINS6_IJSA_SC_SB_EEES9_NS_10bfloat16_tESG_Li256ELb1ELb1ELb0ELb1EEENS1_36VarlenDynamicPersistentTileSchedulerILi128ELi64ELi256ELi128ELb0ELb1ELb1ELb1ELb0ELb1EEEEEEEEEvNT_6ParamsE,@"STO_CUDA_ENTRY STV_DEFAULT"
_ZN7cutlass13device_kernelIN5flash11enable_sm90INS1_16FlashAttnFwdSm90INS1_25CollectiveMainloopFwdSm90ILi2EN4cute5tupleIJNS5_1CILi1EEES8_S8_EEENS6_IJNS7_ILi128EEENS7_ILi64EEENS7_ILi256EEEEEELi256ENS_12float_e4m3_tEfNS_4arch4Sm90ELb0ELb1ELb0ELb1ELb0ELb1ELb0ELb1ELb1ELb1ELb0ELb0EEENS1_21CollectiveEpilogueFwdINS6_IJSA_SC_SB_EEES9_NS_10bfloat16_tESG_Li256ELb1ELb1ELb0ELb1EEENS1_36VarlenDynamicPersistentTileSchedulerILi128ELi64ELi256ELi128ELb0ELb1ELb1ELb1ELb0ELb1EEEEEEEEEvNT_6ParamsE:
        /* <DEDUP_REMOVED lines=24> */
.L_x_1339:
[----:B------:R-:W-:Y:S05]  /*0180*/  BSYNC B0 ;  /* 0x0000000000007941 */ /* 0x000fea0003800000 */
.L_x_1338:
        /* <DEDUP_REMOVED lines=41> */
.L_x_1340:
        /* <DEDUP_REMOVED lines=22> */
.L_x_1341:
        /* <DEDUP_REMOVED lines=18> */
.L_x_1342:
        /* <DEDUP_REMOVED lines=22> */
.L_x_1343:
        /* <DEDUP_REMOVED lines=22> */
.L_x_1344:
        /* <DEDUP_REMOVED lines=8> */
.L_x_1347:
        /* <DEDUP_REMOVED lines=20> */
[----:B------:R-:W-:Y:S02]  /*0b20*/  R2UR UR44, R16 ;  /* 0x00000000102c72ca */ /* 0x000fe400000e0000 */
[----:B------:R-:W-:Y:S02]  /*0b30*/  CS2R R192, SRZ ;  /* 0x0000000000c07805 */ /* 0x000fe4000001ff00 */
[----:B------:R-:W-:Y:S01]  /*0b40*/  CS2R R198, SRZ ;  /* 0x0000000000c67805 */ /* 0x000fe2000001ff00 */
[----:B------:R-:W-:Y:S01]  /*0b50*/  ULOP3.LUT UR45, UR40, 0x1, URZ, 0xfc, !UPT ;  /* 0x00000001282d7892 */ /* 0x000fe2000f8efc3f */
[----:B------:R-:W-:-:S07]  /*0b60*/  UMOV UR43, URZ ;  /* 0x0000003f002b7c82 */ /* 0x000fce0008000000 */
[----:B------:R-:W-:Y:S01]  /*0b70*/  UIADD3 UR44, UR44, 0x18000, URZ ;  /* 0x000180002c2c7890 */ /* 0x000fe2000fffe03f */
[----:B0-----:R-:W-:-:S05]  /*0b80*/  VIADD R12, R0, 0xffffff80 ;  /* 0xffffff80000c7836 */ /* 0x001fca0000000000 */
[----:B------:R-:W-:-:S04]  /*0b90*/  SHF.R.S32.HI R0, RZ, 0x1f, R12 ;  /* 0x0000001fff007819 */ /* 0x000fc8000001140c */
[CC--:B------:R-:W-:Y:S02]  /*0ba0*/  LEA.HI R2, R0.reuse, R12.reuse, RZ, 0x7 ;  /* 0x0000000c00027211 */ /* 0x0c0fe400078f38ff */
[-C--:B------:R-:W-:Y:S02]  /*0bb0*/  LEA.HI R4, R0, R12.reuse, RZ, 0x5 ;  /* 0x0000000c00047211 */ /* 0x080fe400078f28ff */
[----:B------:R-:W-:Y:S02]  /*0bc0*/  LOP3.LUT R222, R2, 0xffffff80, RZ, 0xc0, !PT ;  /* 0xffffff8002de7812 */ /* 0x000fe400078ec0ff */
[-C--:B------:R-:W-:Y:S01]  /*0bd0*/  LEA.HI R3, R0, R12.reuse, RZ, 0x4 ;  /* 0x0000000c00037211 */ /* 0x080fe200078f20ff */
[----:B------:R-:W-:Y:S01]  /*0be0*/  IMAD.SHL.U32 R5, R4, 0x20, RZ ;  /* 0x0000002004057824 */ /* 0x000fe200078e00ff */
[----:B------:R-:W-:Y:S01]  /*0bf0*/  LEA.HI R11, R0, R12, RZ, 0x2 ;  /* 0x0000000c000b7211 */ /* 0x000fe200078f10ff */
[----:B------:R-:W-:Y:S01]  /*0c00*/  IMAD.IADD R222, R12, 0x1, -R222 ;  /* 0x000000010cde7824 */ /* 0x000fe200078e0ade */
[----:B------:R-:W-:-:S02]  /*0c10*/  LOP3.LUT R4, R3, 0x3fffff0, RZ, 0xc0, !PT ;  /* 0x03fffff003047812 */ /* 0x000fc400078ec0ff */
[----:B------:R-:W-:Y:S02]  /*0c20*/  LOP3.LUT R5, R5, 0xfffffc00, RZ, 0xc0, !PT ;  /* 0xfffffc0005057812 */ /* 0x000fe400078ec0ff */
[----:B------:R-:W-:Y:S01]  /*0c30*/  SHF.R.S32.HI R7, RZ, 0x1f, R222 ;  /* 0x0000001fff077819 */ /* 0x000fe200000114de */
[----:B------:R-:W-:Y:S01]  /*0c40*/  IMAD.IADD R4, R12, 0x1, -R4 ;  /* 0x000000010c047824 */ /* 0x000fe200078e0a04 */
[----:B------:R-:W-:Y:S02]  /*0c50*/  LEA.HI R17, R0, R12, RZ, 0x3 ;  /* 0x0000000c00117211 */ /* 0x000fe400078f18ff */
[----:B------:R-:W-:Y:S02]  /*0c60*/  LEA.HI R8, R7, R222, RZ, 0x2 ;  /* 0x000000de07087211 */ /* 0x000fe400078f10ff */
[----:B------:R-:W-:Y:S02]  /*0c70*/  SHF.R.S32.HI R229, RZ, 0x7, R2 ;  /* 0x00000007ffe57819 */ /* 0x000fe40000011402 */
[----:B------:R-:W-:-:S02]  /*0c80*/  SHF.R.S32.HI R9, RZ, 0x2, R8 ;  /* 0x00000002ff097819 */ /* 0x000fc40000011408 */
[----:B------:R-:W-:Y:S02]  /*0c90*/  SHF.R.S32.HI R6, RZ, 0x1f, R8 ;  /* 0x0000001fff067819 */ /* 0x000fe40000011408 */
[----:B------:R-:W-:Y:S02]  /*0ca0*/  LOP3.LUT R11, R11, 0xfffffffc, RZ, 0xc0, !PT ;  /* 0xfffffffc0b0b7812 */ /* 0x000fe400078ec0ff */
[----:B------:R-:W-:Y:S02]  /*0cb0*/  LEA.HI R6, R6, R9, RZ, 0x3 ;  /* 0x0000000906067211 */ /* 0x000fe400078f18ff */
[----:B------:R-:W-:Y:S01]  /*0cc0*/  LOP3.LUT R215, R17, 0xfffffff8, RZ, 0xc0, !PT ;  /* 0xfffffff811d77812 */ /* 0x000fe200078ec0ff */
[----:B------:R-:W-:Y:S01]  /*0cd0*/  IMAD.IADD R11, R12, 0x1, -R11 ;  /* 0x000000010c0b7824 */ /* 0x000fe200078e0a0b */
[----:B------:R-:W-:Y:S01]  /*0ce0*/  LOP3.LUT R10, R6, 0xfffffff8, RZ, 0xc0, !PT ;  /* 0xfffffff8060a7812 */ /* 0x000fe200078ec0ff */
[----:B------:R-:W-:Y:S01]  /*0cf0*/  IMAD R6, R4, 0x40, R5 ;  /* 0x0000004004067824 */ /* 0x000fe200078e0205 */
[----:B------:R-:W-:Y:S01]  /*0d00*/  SHF.R.S32.HI R4, RZ, 0x4, R3 ;  /* 0x00000004ff047819 */ /* 0x000fe20000011403 */
[----:B------:R-:W-:Y:S01]  /*0d10*/  IMAD.IADD R215, R12, 0x1, -R215 ;  /* 0x000000010cd77824 */ /* 0x000fe200078e0ad7 */
[----:B------:R-:W-:Y:S01]  /*0d20*/  LEA.HI R7, R7, R222, RZ, 0x5 ;  /* 0x000000de07077211 */ /* 0x000fe200078f28ff */
[----:B------:R-:W-:Y:S01]  /*0d30*/  IMAD.IADD R10, R9, 0x1, -R10 ;  /* 0x00000001090a7824 */ /* 0x000fe200078e0a0a */
[----:B------:R-:W-:Y:S01]  /*0d40*/  LEA.HI R3, R3, R4, RZ, 0x1 ;  /* 0x0000000403037211 */ /* 0x000fe200078f08ff */
[C---:B------:R-:W-:Y:S01]  /*0d50*/  IMAD.SHL.U32 R22, R215.reuse, 0x10, RZ ;  /* 0x00000010d7167824 */ /* 0x040fe200078e00ff */
[----:B------:R-:W-:Y:S01]  /*0d60*/  LEA.HI R2, R2, R229, RZ, 0x1 ;  /* 0x000000e502027211 */ /* 0x000fe200078f08ff */
[----:B------:R-:W-:Y:S01]  /*0d70*/  IMAD.SHL.U32 R18, R215, 0x8, RZ ;  /* 0x00000008d7127824 */ /* 0x000fe200078e00ff */
[----:B------:R-:W-:-:S02]  /*0d80*/  LOP3.LUT R3, R3, 0x1ffffffe, RZ, 0xc0, !PT ;  /* 0x1ffffffe03037812 */ /* 0x000fc400078ec0ff */
[----:B------:R-:W-:Y:S01]  /*0d90*/  SHF.R.S32.HI R17, RZ, 0x3, R17 ;  /* 0x00000003ff117819 */ /* 0x000fe20000011411 */
[----:B------:R-:W-:Y:S01]  /*0da0*/  VIADD R194, R18, 0x40 ;  /* 0x0000004012c27836 */ /* 0x000fe20000000000 */
[----:B------:R-:W-:Y:S01]  /*0db0*/  LEA.HI R0, R0, R12, RZ, 0x6 ;  /* 0x0000000c00007211 */ /* 0x000fe200078f30ff */
[----:B------:R-:W-:Y:S01]  /*0dc0*/  IMAD.IADD R3, R4, 0x1, -R3 ;  /* 0x0000000104037824 */ /* 0x000fe200078e0a03 */
[----:B------:R-:W-:Y:S01]  /*0dd0*/  SHF.R.S32.HI R7, RZ, 0x5, R7 ;  /* 0x00000005ff077819 */ /* 0x000fe20000011407 */
[C---:B------:R-:W-:Y:S01]  /*0de0*/  VIADD R218, R17.reuse, 0x20 ;  /* 0x0000002011da7836 */ /* 0x040fe20000000000 */
[----:B------:R-:W-:Y:S01]  /*0df0*/  LOP3.LUT R2, R2, 0x3fffffe, RZ, 0xc0, !PT ;  /* 0x03fffffe02027812 */ /* 0x000fe200078ec0ff */
[C---:B------:R-:W-:Y:S01]  /*0e00*/  VIADD R237, R17.reuse, 0x40 ;  /* 0x0000004011ed7836 */ /* 0x040fe20000000000 */
[----:B------:R-:W-:Y:S01]  /*0e10*/  SHF.L.U32 R0, R0, 0x4, RZ ;  /* 0x0000000400007819 */ /* 0x000fe200000006ff */
[----:B------:R-:W-:Y:S01]  /*0e20*/  VIADD R236, R17, 0x60 ;  /* 0x0000006011ec7836 */ /* 0x000fe20000000000 */
[----:B------:R-:W-:Y:S01]  /*0e30*/  LEA.HI R5, R11, R11, RZ, 0x1 ;  /* 0x0000000b0b057211 */ /* 0x000fe200078f08ff */
[----:B------:R-:W-:Y:S01]  /*0e40*/  IMAD R7, R7, 0x10, R10 ;  /* 0x0000001007077824 */ /* 0x000fe200078e020a */
[----:B------:R-:W-:Y:S01]  /*0e50*/  LOP3.LUT R211, R0, 0xfffffc00, RZ, 0xc0, !PT ;  /* 0xfffffc0000d37812 */ /* 0x000fe200078ec0ff */
[----:B------:R-:W-:Y:S01]  /*0e60*/  IMAD.IADD R2, R229, 0x1, -R2 ;  /* 0x00000001e5027824 */ /* 0x000fe200078e0a02 */
[----:B------:R-:W-:Y:S01]  /*0e70*/  SHF.R.S32.HI R0, RZ, 0x1f, R237 ;  /* 0x0000001fff007819 */ /* 0x000fe200000114ed */
[----:B------:R-:W-:Y:S01]  /*0e80*/  IMAD R233, R3, 0x8, R6 ;  /* 0x0000000803e97824 */ /* 0x000fe200078e0206 */
[----:B------:R-:W-:Y:S01]  /*0e90*/  SHF.R.S32.HI R3, RZ, 0x1f, R218 ;  /* 0x0000001fff037819 */ /* 0x000fe200000114da */
[----:B------:R-:W-:Y:S01]  /*0ea0*/  IMAD.SHL.U32 R208, R17, 0x80, RZ ;  /* 0x0000008011d07824 */ /* 0x000fe200078e00ff */
[----:B------:R-:W-:Y:S01]  /*0eb0*/  LOP3.LUT R4, R5, 0x1ffffffe, RZ, 0xc0, !PT ;  /* 0x1ffffffe05047812 */ /* 0x000fe200078ec0ff */
[----:B------:R-:W-:Y:S01]  /*0ec0*/  IMAD R232, R2, 0x40, R7 ;  /* 0x0000004002e87824 */ /* 0x000fe200078e0207 */
[----:B------:R-:W-:Y:S01]  /*0ed0*/  SHF.R.S32.HI R5, RZ, 0x1f, R236 ;  /* 0x0000001fff057819 */ /* 0x000fe200000114ec */
[----:B------:R-:W-:Y:S01]  /*0ee0*/  IMAD.SHL.U32 R206, R218, 0x80, RZ ;  /* 0x00000080dace7824 */ /* 0x000fe200078e00ff */
[----:B------:R-:W-:Y:S01]  /*0ef0*/  LEA.HI R3, R3, R218, RZ, 0x3 ;  /* 0x000000da03037211 */ /* 0x000fe200078f18ff */
[----:B------:R-:W-:Y:S01]  /*0f00*/  IMAD.SHL.U32 R228, R237, 0x80, RZ ;  /* 0x00000080ede47824 */ /* 0x000fe200078e00ff */
[----:B------:R-:W-:Y:S01]  /*0f10*/  LEA.HI R2, R0, R237, RZ, 0x3 ;  /* 0x000000ed00027211 */ /* 0x000fe200078f18ff */
[----:B------:R-:W-:Y:S01]  /*0f20*/  IMAD.SHL.U32 R227, R236, 0x80, RZ ;  /* 0x00000080ece37824 */ /* 0x000fe200078e00ff */
[----:B------:R-:W-:Y:S01]  /*0f30*/  LOP3.LUT R208, R208, 0x380, RZ, 0xc0, !PT ;  /* 0x00000380d0d07812 */ /* 0x000fe200078ec0ff */
[----:B------:R-:W-:Y:S01]  /*0f40*/  IMAD.SHL.U32 R3, R3, 0x80, RZ ;  /* 0x0000008003037824 */ /* 0x000fe200078e00ff */
[----:B------:R-:W-:Y:S01]  /*0f50*/  LEA.HI R5, R5, R236, RZ, 0x3 ;  /* 0x000000ec05057211 */ /* 0x000fe200078f18ff */
[----:B------:R-:W-:Y:S01]  /*0f60*/  IMAD.SHL.U32 R2, R2, 0x80, RZ ;  /* 0x0000008002027824 */ /* 0x000fe200078e00ff */
[----:B------:R-:W-:Y:S01]  /*0f70*/  LOP3.LUT R0, R208, 0x70, R22, 0xf8, !PT ;  /* 0x00000070d0007812 */ /* 0x000fe200078ef816 */
[----:B------:R-:W-:Y:S01]  /*0f80*/  IMAD.IADD R205, R11, 0x1, -R4 ;  /* 0x000000010bcd7824 */ /* 0x000fe200078e0a04 */
[----:B------:R-:W-:Y:S01]  /*0f90*/  SHF.R.U32.HI R235, RZ, 0x3, R208 ;  /* 0x00000003ffeb7819 */ /* 0x000fe200000116d0 */
[----:B------:R-:W-:Y:S01]  /*0fa0*/  VIADD R207, R18, 0x80 ;  /* 0x0000008012cf7836 */ /* 0x000fe20000000000 */
[----:B------:R-:W-:Y:S01]  /*0fb0*/  LOP3.LUT R206, R206, 0x380, RZ, 0xc0, !PT ;  /* 0x00000380cece7812 */ /* 0x000fe200078ec0ff */
[----:B------:R-:W-:Y:S01]  /*0fc0*/  VIADD R209, R18, 0xc0 ;  /* 0x000000c012d17836 */ /* 0x000fe20000000000 */
[----:B------:R-:W-:Y:S01]  /*0fd0*/  LOP3.LUT R228, R228, 0x380, RZ, 0xc0, !PT ;  /* 0x00000380e4e47812 */ /* 0x000fe200078ec0ff */
[----:B------:R-:W-:Y:S01]  /*0fe0*/  IMAD R205, R205, 0x8, R232 ;  /* 0x00000008cdcd7824 */ /* 0x000fe200078e02e8 */
[----:B------:R-:W-:-:S02]  /*0ff0*/  LOP3.LUT R227, R227, 0x380, RZ, 0xc0, !PT ;  /* 0x00000380e3e37812 */ /* 0x000fc400078ec0ff */
[----:B------:R-:W-:Y:S02]  /*1000*/  SHF.L.U32 R230, R5, 0x7, RZ ;  /* 0x0000000705e67819 */ /* 0x000fe400000006ff */
[----:B------:R-:W-:Y:S02]  /*1010*/  LOP3.LUT R213, R211, R0, R235, 0xf6, !PT ;  /* 0x00000000d3d57212 */ /* 0x000fe400078ef6eb */
[----:B------:R-:W-:Y:S02]  /*1020*/  SHF.R.U32.HI R234, RZ, 0x3, R206 ;  /* 0x00000003ffea7819 */ /* 0x000fe400000116ce */
[--C-:B------:R-:W-:Y:S01]  /*1030*/  LOP3.LUT R5, R206, 0x70, R22.reuse, 0xf8, !PT ;  /* 0x00000070ce057812 */ /* 0x100fe200078ef816 */
[----:B------:R-:W-:Y:S01]  /*1040*/  IMAD.IADD R212, R16, 0x1, R213 ;  /* 0x0000000110d47824 */ /* 0x000fe200078e02d5 */
[----:B------:R-:W-:Y:S02]  /*1050*/  LOP3.LUT R0, R228, 0x70, R22, 0xf8, !PT ;  /* 0x00000070e4007812 */ /* 0x000fe400078ef816 */
[----:B------:R-:W-:-:S02]  /*1060*/  SHF.R.U32.HI R6, RZ, 0x3, R228 ;  /* 0x00000003ff067819 */ /* 0x000fc400000116e4 */
[----:B------:R-:W-:Y:S02]  /*1070*/  LOP3.LUT R7, R227, 0x70, R22, 0xf8, !PT ;  /* 0x00000070e3077812 */ /* 0x000fe400078ef816 */
[----:B------:R-:W-:Y:S02]  /*1080*/  SHF.R.U32.HI R4, RZ, 0x3, R227 ;  /* 0x00000003ff047819 */ /* 0x000fe400000116e3 */
[----:B------:R-:W-:Y:S02]  /*1090*/  LOP3.LUT R210, R3, 0xfffffc00, RZ, 0xc0, !PT ;  /* 0xfffffc0003d27812 */ /* 0x000fe400078ec0ff */
[----:B------:R-:W-:Y:S02]  /*10a0*/  LOP3.LUT R231, R2, 0xfffffc00, RZ, 0xc0, !PT ;  /* 0xfffffc0002e77812 */ /* 0x000fe400078ec0ff */
[----:B------:R-:W-:Y:S02]  /*10b0*/  LOP3.LUT R230, R230, 0xfffffc00, RZ, 0xc0, !PT ;  /* 0xfffffc00e6e67812 */ /* 0x000fe400078ec0ff */
[----:B------:R-:W-:-:S02]  /*10c0*/  LOP3.LUT R197, R8, 0x7ffffffc, RZ, 0xc0, !PT ;  /* 0x7ffffffc08c57812 */ /* 0x000fc400078ec0ff */
[----:B------:R-:W-:Y:S02]  /*10d0*/  LOP3.LUT R5, R210, R5, R234, 0xf6, !PT ;  /* 0x00000005d2057212 */ /* 0x000fe400078ef6ea */
[----:B------:R-:W-:Y:S01]  /*10e0*/  LOP3.LUT R3, R231, R0, R6, 0xf6, !PT ;  /* 0x00000000e7037212 */ /* 0x000fe200078ef606 */
[----:B------:R-:W-:Y:S01]  /*10f0*/  IMAD.IADD R197, R222, 0x1, -R197 ;  /* 0x00000001dec57824 */ /* 0x000fe200078e0ac5 */
[----:B------:R-:W-:Y:S01]  /*1100*/  LOP3.LUT R7, R230, R7, R4, 0xf6, !PT ;  /* 0x00000007e6077212 */ /* 0x000fe200078ef604 */
[C---:B------:R-:W-:Y:S01]  /*1110*/  IMAD.IADD R225, R16.reuse, 0x1, R5 ;  /* 0x0000000110e17824 */ /* 0x040fe200078e0205 */
[----:B------:R-:W-:Y:S01]  /*1120*/  SHF.R.S32.HI R221, RZ, 0x1f, R17 ;  /* 0x0000001fffdd7819 */ /* 0x000fe20000011411 */
[C---:B------:R-:W-:Y:S01]  /*1130*/  IMAD.IADD R224, R16.reuse, 0x1, R3 ;  /* 0x0000000110e07824 */ /* 0x040fe200078e0203 */
[----:B------:R-:W-:Y:S01]  /*1140*/  SHF.R.S32.HI R23, RZ, 0x1f, R22 ;  /* 0x0000001fff177819 */ /* 0x000fe20000011416 */
[----:B------:R-:W-:Y:S01]  /*1150*/  IMAD.IADD R223, R16, 0x1, R7 ;  /* 0x0000000110df7824 */ /* 0x000fe200078e0207 */
[----:B------:R-:W-:-:S02]  /*1160*/  SHF.R.S32.HI R19, RZ, 0x1f, R18 ;  /* 0x0000001fff137819 */ /* 0x000fc40000011412 */
[----:B------:R-:W-:Y:S02]  /*1170*/  SHF.R.S32.HI R214, RZ, 0x1f, R194 ;  /* 0x0000001fffd67819 */ /* 0x000fe400000114c2 */
[----:B------:R-:W-:Y:S02]  /*1180*/  SHF.R.S32.HI R220, RZ, 0x1f, R207 ;  /* 0x0000001fffdc7819 */ /* 0x000fe400000114cf */
[----:B------:R-:W-:-:S07]  /*1190*/  SHF.R.S32.HI R219, RZ, 0x1f, R209 ;  /* 0x0000001fffdb7819 */ /* 0x000fce00000114d1 */
.L_x_1577:
[----:B------:R-:W-:Y:S05]  /*11a0*/  YIELD ;  /* 0x0000000000007946 */ /* 0x000fea0003800000 */
[----:B------:R-:W-:Y:S01]  /*11b0*/  ULDC.64 UR4, c[0x0][0xa28] ;  /* 0x00028a0000047ab9 */ /* 0x000fe20000000a00 */
[----:B0-2---:R-:W0:Y:S01]  /*11c0*/  LDC.64 R4, c[0x0][0xa08] ;  /* 0x00028200ff047b82 */ /* 0x005e220000000a00 */
[----:B------:R-:W-:Y:S01]  /*11d0*/  ISETP.NE.U32.AND P1, PT, RZ, UR4, PT ;  /* 0x00000004ff007c0c */ /* 0x000fe2000bf25070 */
[----:B------:R-:W-:Y:S02]  /*11e0*/  IMAD.MOV.U32 R11, RZ, RZ, RZ ;  /* 0x000000ffff0b7224 */ /* 0x000fe400078e00ff */
[----:B------:R-:W-:Y:S01]  /*11f0*/  IMAD.MOV.U32 R25, RZ, RZ, RZ ;  /* 0x000000ffff197224 */ /* 0x000fe200078e00ff */
[----:B------:R-:W-:Y:S01]  /*1200*/  ISETP.NE.AND.EX P1, PT, RZ, UR5, PT, P1 ;  /* 0x00000005ff007c0c */ /* 0x000fe2000bf25310 */
[----:B------:R-:W-:-:S02]  /*1210*/  ULDC.64 UR4, c[0x0][0xa18] ;  /* 0x0002860000047ab9 */ /* 0x000fc40000000a00 */
[----:B------:R-:W-:-:S04]  /*1220*/  ISETP.NE.U32.AND P2, PT, RZ, UR4, PT ;  /* 0x00000004ff007c0c */ /* 0x000fc8000bf45070 */
[----:B------:R-:W-:Y:S01]  /*1230*/  ISETP.NE.AND.EX P2, PT, RZ, UR5, PT, P2 ;  /* 0x00000005ff007c0c */ /* 0x000fe2000bf45320 */
[----:B------:R-:W-:Y:S02]  /*1240*/  ULDC.64 UR4, c[0x0][0xa08] ;  /* 0x0002820000047ab9 */ /* 0x000fe40000000a00 */
[----:B------:R-:W-:-:S03]  /*1250*/  ISETP.NE.U32.AND P0, PT, RZ, UR4, PT ;  /* 0x00000004ff007c0c */ /* 0x000fc6000bf05070 */
[----:B------:R-:W1:Y:S01]  /*1260*/  @P1 LDC.64 R2, c[0x0][0xa28] ;  /* 0x00028a00ff021b82 */ /* 0x000e620000000a00 */
[----:B------:R-:W-:Y:S01]  /*1270*/  ISETP.NE.AND.EX P0, PT, RZ, UR5, PT, P0 ;  /* 0x00000005ff007c0c */ /* 0x000fe2000bf05300 */
[----:B0-----:R-:W-:-:S06]  /*1280*/  IMAD.WIDE R8, R203, 0x4, R4 ;  /* 0x00000004cb087825 */ /* 0x001fcc00078e0204 */
[----:B------:R-:W0:Y:S01]  /*1290*/  @P2 LDC.64 R6, c[0x0][0xa18] ;  /* 0x00028600ff062b82 */ /* 0x000e220000000a00 */
[----:B------:R-:W-:Y:S02]  /*12a0*/  ULDC UR4, c[0x0][0x288] ;  /* 0x0000a20000047ab9 */ /* 0x000fe40000000800 */
[----:B------:R-:W-:Y:S01]  /*12b0*/  IMAD.U32 R195, RZ, RZ, UR4 ;  /* 0x00000004ffc37e24 */ /* 0x000fe2000f8e00ff */
[----:B------:R-:W-:Y:S02]  /*12c0*/  ULDC.64 UR4, c[0x0][0x418] ;  /* 0x0001060000047ab9 */ /* 0x000fe40000000a00 */
[----:B------:R2:W5:Y:S01]  /*12d0*/  @P0 LDG.E R25, desc[UR46][R8.64] ;  /* 0x0000002e08190981 */ /* 0x000562000c1e1900 */
[----:B-1----:R-:W-:-:S05]  /*12e0*/  @P1 IMAD.WIDE R2, R203, 0x4, R2 ;  /* 0x00000004cb021825 */ /* 0x002fca00078e0202 */
[----:B------:R2:W5:Y:S01]  /*12f0*/  @P1 LDG.E R11, desc[UR46][R2.64] ;  /* 0x0000002e020b1981 */ /* 0x000562000c1e1900 */
[----:B0-----:R-:W-:-:S05]  /*1300*/  @P2 IMAD.WIDE R4, R203, 0x4, R6 ;  /* 0x00000004cb042825 */ /* 0x001fca00078e0206 */
        /* <DEDUP_REMOVED lines=9> */
[----:B------:R-:W-:Y:S01]  /*13a0*/  IMAD.U32 R24, RZ, RZ, UR4 ;  /* 0x00000004ff187e24 */ /* 0x000fe2000f8e00ff */
[----:B--234-:R-:W-:Y:S06]  /*13b0*/  @P2 BRA `(.L_x_1349) ;  /* 0x0000000000242947 */ /* 0x01cfec0003800000 */
        /* <DEDUP_REMOVED lines=8> */
[----:B--2---:R-:W-:-:S07]  /*1440*/  IMAD.IADD R195, R0, 0x1, -R195 ;  /* 0x0000000100c37824 */ /* 0x004fce00078e0ac3 */
.L_x_1349:
[----:B------:R-:W-:Y:S01]  /*1450*/  ULDC.64 UR4, c[0x0][0xa20] ;  /* 0x0002880000047ab9 */ /* 0x000fe20000000a00 */
[----:B------:R-:W-:Y:S01]  /*1460*/  IMAD.MOV.U32 R216, RZ, RZ, R202 ;  /* 0x000000ffffd87224 */ /* 0x000fe200078e00ca */
[----:B------:R-:W-:Y:S01]  /*1470*/  ISETP.NE.U32.AND P1, PT, RZ, UR4, PT ;  /* 0x00000004ff007c0c */ /* 0x000fe2000bf25070 */
[----:B------:R-:W-:-:S03]  /*1480*/  IMAD.MOV.U32 R217, RZ, RZ, R203 ;  /* 0x000000ffffd97224 */ /* 0x000fc600078e00cb */
[----:B------:R-:W-:-:S13]  /*1490*/  ISETP.NE.AND.EX P1, PT, RZ, UR5, PT, P1 ;  /* 0x00000005ff007c0c */ /* 0x000fda000bf25310 */
[----:B------:R-:W-:Y:S05]  /*14a0*/  @!P1 BRA `(.L_x_1350) ;  /* 0x0000000000109947 */ /* 0x000fea0003800000 */
[----:B------:R-:W0:Y:S02]  /*14b0*/  LDC.64 R2, c[0x0][0xa20] ;  /* 0x00028800ff027b82 */ /* 0x000e240000000a00 */
[----:B0-----:R-:W-:-:S05]  /*14c0*/  IMAD.WIDE R2, R203, 0x4, R2 ;  /* 0x00000004cb027825 */ /* 0x001fca00078e0202 */
[----:B------:R0:W5:Y:S01]  /*14d0*/  LDG.E R24, desc[UR46][R2.64] ;  /* 0x0000002e02187981 */ /* 0x000162000c1e1900 */
[----:B------:R-:W-:Y:S05]  /*14e0*/  BRA `(.L_x_1351) ;  /* 0x0000000000107947 */ /* 0x000fea0003800000 */
.L_x_1350:
[----:B------:R-:W-:Y:S05]  /*14f0*/  @!P0 BRA `(.L_x_1351) ;  /* 0x00000000000c8947 */ /* 0x000fea0003800000 */
[----:B------:R-:W2:Y:S04]  /*1500*/  LDG.E R3, desc[UR46][R8.64] ;  /* 0x0000002e08037981 */ /* 0x000ea8000c1e1900 */
[----:B------:R-:W2:Y:S02]  /*1510*/  LDG.E R24, desc[UR46][R8.64+0x4] ;  /* 0x0000042e08187981 */ /* 0x000ea4000c1e1900 */
[----:B--2---:R-:W-:-:S07]  /*1520*/  IMAD.IADD R24, R24, 0x1, -R3 ;  /* 0x0000000118187824 */ /* 0x004fce00078e0a03 */
.L_x_1351:
[----:B------:R-:W-:Y:S01]  /*1530*/  ULDC.64 UR4, c[0x0][0xa10] ;  /* 0x0002840000047ab9 */ /* 0x000fe20000000a00 */
[----:B------:R-:W1:Y:S01]  /*1540*/  LDC R6, c[0x0][0x448] ;  /* 0x00011200ff067b82 */ /* 0x000e620000000800 */
[----:B------:R-:W-:-:S04]  /*1550*/  ISETP.NE.U32.AND P0, PT, RZ, UR4, PT ;  /* 0x00000004ff007c0c */ /* 0x000fc8000bf05070 */
[----:B------:R-:W-:Y:S01]  /*1560*/  ISETP.NE.AND.EX P0, PT, RZ, UR5, PT, P0 ;  /* 0x00000005ff007c0c */ /* 0x000fe2000bf05300 */
[----:B------:R-:W-:Y:S02]  /*1570*/  ULDC.64 UR4, c[0x0][0xa30] ;  /* 0x00028c0000047ab9 */ /* 0x000fe40000000a00 */
[----:B------:R-:W-:Y:S01]  /*1580*/  ISETP.NE.U32.AND P1, PT, RZ, UR4, PT ;  /* 0x00000004ff007c0c */ /* 0x000fe2000bf25070 */
[----:B------:R-:W2:Y:S03]  /*1590*/  LDC.64 R12, c[0x0][0x9e0] ;  /* 0x00027800ff0c7b82 */ /* 0x000ea60000000a00 */
[----:B------:R-:W-:-:S06]  /*15a0*/  ISETP.NE.AND.EX P1, PT, RZ, UR5, PT, P1 ;  /* 0x00000005ff007c0c */ /* 0x000fcc000bf25310 */
[----:B0-----:R-:W0:Y:S08]  /*15b0*/  @P0 LDC.64 R2, c[0x0][0xa10] ;  /* 0x00028400ff020b82 */ /* 0x001e300000000a00 */
[----:B------:R-:W3:Y:S01]  /*15c0*/  @P1 LDC.64 R4, c[0x0][0xa30] ;  /* 0x00028c00ff041b82 */ /* 0x000ee20000000a00 */
[----:B0-----:R-:W-:-:S05]  /*15d0*/  @P0 IMAD.WIDE R2, R203, 0x4, R2 ;  /* 0x00000004cb020825 */ /* 0x001fca00078e0202 */
[----:B------:R-:W4:Y:S04]  /*15e0*/  @P0 LDG.E R0, desc[UR46][R2.64] ;  /* 0x0000002e02000981 */ /* 0x000f28000c1e1900 */
[----:B------:R-:W4:Y:S01]  /*15f0*/  @P0 LDG.E R7, desc[UR46][R2.64+0x4] ;  /* 0x0000042e02070981 */ /* 0x000f22000c1e1900 */
[----:B-----5:R-:W-:Y:S01]  /*1600*/  MOV R87, R24 ;  /* 0x0000001800577202 */ /* 0x020fe20000000f00 */
[----:B---3--:R-:W-:-:S05]  /*1610*/  @P1 IMAD.WIDE R4, R203, 0x4, R4 ;  /* 0x00000004cb041825 */ /* 0x008fca00078e0204 */
[----:B------:R0:W5:Y:S01]  /*1620*/  @P1 LDG.E R87, desc[UR46][R4.64] ;  /* 0x0000002e04571981 */ /* 0x000162000c1e1900 */
[----:B-1----:R-:W-:Y:S01]  /*1630*/  ISETP.NE.AND P1, PT, R6, 0x1, PT ;  /* 0x000000010600780c */ /* 0x002fe20003f25270 */
[----:B------:R-:W-:Y:S01]  /*1640*/  IMAD.SHL.U32 R204, R201, 0x80, RZ ;  /* 0x00000080c9cc7824 */ /* 0x000fe200078e00ff */
[----:B--2---:R-:W-:Y:S01]  /*1650*/  ISETP.GE.AND P2, PT, R13, 0x1, PT ;  /* 0x000000010d00780c */ /* 0x004fe20003f46270 */
[----:B------:R-:W-:-:S10]  /*1660*/  IMAD.IADD R11, R24, 0x1, -R11 ;  /* 0x00000001180b7824 */ /* 0x000fd400078e0a0b */
[----:B------:R-:W1:Y:S08]  /*1670*/  @P1 LDC R9, c[0x0][0x44c] ;  /* 0x00011300ff091b82 */ /* 0x000e700000000800 */
[----:B------:R-:W2:Y:S01]  /*1680*/  @P1 LDC R6, c[0x0][0x450] ;  /* 0x00011400ff061b82 */ /* 0x000ea20000000800 */
[----:B----4-:R-:W-:Y:S02]  /*1690*/  @P0 IMAD.IADD R46, R7, 0x1, -R0 ;  /* 0x00000001072e0824 */ /* 0x010fe400078e0a00 */
[----:B------:R-:W-:-:S02]  /*16a0*/  VIADD R0, R204, 0x7f ;  /* 0x0000007fcc007836 */ /* 0x000fc40000000000 */
[----:B------:R-:W-:Y:S02]  /*16b0*/  IMAD.IADD R196, R11, 0x1, R46 ;  /* 0x000000010bc47824 */ /* 0x000fe400078e022e */
[----:B-1----:R-:W-:-:S03]  /*16c0*/  @P1 IMAD.HI.U32 R3, R0, R9, RZ ;  /* 0x0000000900031227 */ /* 0x002fc600078e00ff */
[C---:B------:R-:W-:Y:S01]  /*16d0*/  IADD3 R49, R196.reuse, 0x1, -R195 ;  /* 0x00000001c4317810 */ /* 0x040fe20007ffe8c3 */
[----:B------:R-:W-:Y:S01]  /*16e0*/  IMAD.MOV.U32 R2, RZ, RZ, R0 ;  /* 0x000000ffff027224 */ /* 0x000fe200078e0000 */
[----:B--2---:R-:W-:Y:S01]  /*16f0*/  @P1 SHF.R.U32.HI R2, RZ, R6, R3 ;  /* 0x00000006ff021219 */ /* 0x004fe20000011603 */
[----:B------:R-:W-:-:S04]  /*1700*/  VIADD R0, R196, 0x3f ;  /* 0x0000003fc4007836 */ /* 0x000fc80000000000 */
[----:B------:R-:W-:Y:S01]  /*1710*/  IMAD.IADD R7, R49, 0x1, R2 ;  /* 0x0000000131077824 */ /* 0x000fe200078e0202 */
[----:B------:R-:W-:-:S04]  /*1720*/  SHF.R.S32.HI R3, RZ, 0x1f, R0 ;  /* 0x0000001fff037819 */ /* 0x000fc80000011400 */
[----:B------:R-:W-:Y:S01]  /*1730*/  LEA.HI R3, R3, R0, RZ, 0x6 ;  /* 0x0000000003037211 */ /* 0x000fe200078f30ff */
[----:B------:R-:W-:-:S03]  /*1740*/  IMAD.IADD R0, R7, 0x1, R12 ;  /* 0x0000000107007824 */ /* 0x000fc600078e020c */
[----:B------:R-:W-:Y:S01]  /*1750*/  SHF.R.S32.HI R56, RZ, 0x6, R3 ;  /* 0x00000006ff387819 */ /* 0x000fe20000011403 */
[----:B0-----:R-:W-:Y:S06]  /*1760*/  @!P2 BRA `(.L_x_1352) ;  /* 0x000000000048a947 */ /* 0x001fec0003800000 */
[C---:B------:R-:W-:Y:S01]  /*1770*/  ISETP.GT.AND P0, PT, R7.reuse, RZ, PT ;  /* 0x000000ff0700720c */ /* 0x040fe20003f04270 */
[----:B------:R-:W-:Y:S01]  /*1780*/  BSSY B0, `(.L_x_1353) ;  /* 0x000000e000007945 */ /* 0x000fe20003800000 */
[----:B------:R-:W-:-:S11]  /*1790*/  VIADD R2, R7, 0xffffffff ;  /* 0xffffffff07027836 */ /* 0x000fd60000000000 */
[----:B------:R-:W-:Y:S05]  /*17a0*/  @P0 BRA `(.L_x_1354) ;  /* 0x00000000001c0947 */ /* 0x000fea0003800000 */
[----:B------:R-:W-:Y:S01]  /*17b0*/  ISETP.NE.AND P0, PT, R13, 0x1, PT ;  /* 0x000000010d00780c */ /* 0x000fe20003f05270 */
[----:B------:R-:W-:-:S12]  /*17c0*/  IMAD.MOV R3, RZ, RZ, -R7 ;  /* 0x000000ffff037224 */ /* 0x000fd800078e0a07 */
[----:B------:R-:W0:Y:S02]  /*17d0*/  @P0 LDC.64 R4, c[0x0][0x9e8] ;  /* 0x00027a00ff040b82 */ /* 0x000e240000000a00 */
[----:B0-----:R-:W-:-:S05]  /*17e0*/  @P0 IMAD.HI.U32 R2, R3, R4, RZ ;  /* 0x0000000403020227 */ /* 0x001fca00078e00ff */
[----:B------:R-:W-:-:S04]  /*17f0*/  @P0 SHF.R.U32.HI R3, RZ, R5, R2 ;  /* 0x00000005ff030219 */ /* 0x000fc80000011602 */
[----:B------:R-:W-:Y:S01]  /*1800*/  LOP3.LUT R2, RZ, R3, RZ, 0x33, !PT ;  /* 0x00000003ff027212 */ /* 0x000fe200078e33ff */
[----:B------:R-:W-:Y:S06]  /*1810*/  BRA `(.L_x_1355) ;  /* 0x0000000000107947 */ /* 0x000fec0003800000 */
.L_x_1354:
[----:B------:R-:W-:-:S13]  /*1820*/  ISETP.NE.AND P0, PT, R13, 0x1, PT ;  /* 0x000000010d00780c */ /* 0x000fda0003f05270 */
[----:B------:R-:W0:Y:S02]  /*1830*/  @P0 LDC.64 R4, c[0x0][0x9e8] ;  /* 0x00027a00ff040b82 */ /* 0x000e240000000a00 */
[----:B0-----:R-:W-:-:S05]  /*1840*/  @P0 IMAD.HI.U32 R4, R2, R4, RZ ;  /* 0x0000000402040227 */ /* 0x001fca00078e00ff */
[----:B------:R-:W-:-:S07]  /*1850*/  @P0 SHF.R.U32.HI R2, RZ, R5, R4 ;  /* 0x00000005ff020219 */ /* 0x000fce0000011604 */
.L_x_1355:
[----:B------:R-:W-:Y:S05]  /*1860*/  BSYNC B0 ;  /* 0x0000000000007941 */ /* 0x000fea0003800000 */
.L_x_1353:
[----:B------:R-:W-:-:S05]  /*1870*/  IMAD R3, R2, R13, R13 ;  /* 0x0000000d02037224 */ /* 0x000fca00078e020d */
[----:B------:R-:W-:-:S07]  /*1880*/  VIMNMX R0, R0, R3, PT ;  /* 0x0000000300007248 */ /* 0x000fce0003fe0100 */
.L_x_1352:
[----:B------:R-:W0:Y:S01]  /*1890*/  @P1 LDC R3, c[0x0][0x44c] ;  /* 0x00011300ff031b82 */ /* 0x000e220000000800 */
[----:B------:R-:W-:Y:S01]  /*18a0*/  IMAD.MOV.U32 R2, RZ, RZ, R204 ;  /* 0x000000ffff027224 */ /* 0x000fe200078e00cc */
[----:B------:R-:W-:Y:S01]  /*18b0*/  ULDC UR4, c[0x0][0x9dc] ;  /* 0x0002770000047ab9 */ /* 0x000fe20000000800 */
[----:B------:R-:W-:-:S05]  /*18c0*/  IMAD.IADD R57, R196, 0x1, -R195 ;  /* 0x00000001c4397824 */ /* 0x000fca00078e0ac3 */
[----:B------:R-:W1:Y:S01]  /*18d0*/  @P1 LDC R4, c[0x0][0x450] ;  /* 0x00011400ff041b82 */ /* 0x000e620000000800 */
[----:B0-----:R-:W-:-:S05]  /*18e0*/  @P1 IMAD.HI.U32 R3, R204, R3, RZ ;  /* 0x00000003cc031227 */ /* 0x001fca00078e00ff */
[----:B-1----:R-:W-:-:S05]  /*18f0*/  @P1 SHF.R.U32.HI R2, RZ, R4, R3 ;  /* 0x00000004ff021219 */ /* 0x002fca0000011603 */
[----:B------:R-:W-:-:S04]  /*1900*/  IMAD.IADD R2, R57, 0x1, R2 ;  /* 0x0000000139027824 */ /* 0x000fc800078e0202 */
[----:B------:R-:W-:Y:S01]  /*1910*/  VIADD R3, R2, -UR4 ;  /* 0x8000000402037c36 */ /* 0x000fe20008000000 */
[----:B------:R-:W-:Y:S06]  /*1920*/  @!P2 BRA `(.L_x_1356) ;  /* 0x000000000044a947 */ /* 0x000fec0003800000 */
[----:B------:R-:W-:Y:S01]  /*1930*/  ISETP.GT.AND P0, PT, R2, -0x1, PT ;  /* 0xffffffff0200780c */ /* 0x000fe20003f04270 */
[----:B------:R-:W-:-:S12]  /*1940*/  BSSY B0, `(.L_x_1357) ;  /* 0x000000d000007945 */ /* 0x000fd80003800000 */
        /* <DEDUP_REMOVED lines=8> */
.L_x_1358:
[----:B------:R-:W-:-:S13]  /*19d0*/  ISETP.NE.AND P0, PT, R13, 0x1, PT ;  /* 0x000000010d00780c */ /* 0x000fda0003f05270 */
[----:B------:R-:W0:Y:S02]  /*19e0*/  @P0 LDC.64 R4, c[0x0][0x9e8] ;  /* 0x00027a00ff040b82 */ /* 0x000e240000000a00 */
[----:B0-----:R-:W-:-:S05]  /*19f0*/  @P0 IMAD.HI.U32 R4, R2, R4, RZ ;  /* 0x0000000402040227 */ /* 0x001fca00078e00ff */
[----:B------:R-:W-:-:S07]  /*1a00*/  @P0 SHF.R.U32.HI R2, RZ, R5, R4 ;  /* 0x00000005ff020219 */ /* 0x000fce0000011604 */
.L_x_1359:
[----:B------:R-:W-:Y:S05]  /*1a10*/  BSYNC B0 ;  /* 0x0000000000007941 */ /* 0x000fea0003800000 */
.L_x_1357:
[----:B------:R-:W-:-:S05]  /*1a20*/  IMAD R2, R2, R13, RZ ;  /* 0x0000000d02027224 */ /* 0x000fca00078e02ff */
[----:B------:R-:W-:-:S07]  /*1a30*/  VIMNMX R3, R3, R2, !PT ;  /* 0x0000000203037248 */ /* 0x000fce0007fe0100 */
.L_x_1356:
[----:B------:R-:W-:Y:S02]  /*1a40*/  IADD3 R0, R0, 0x3f, RZ ;  /* 0x0000003f00007810 */ /* 0x000fe40007ffe0ff */
[----:B------:R-:W-:Y:S02]  /*1a50*/  SHF.R.S32.HI R2, RZ, 0x1f, R3 ;  /* 0x0000001fff027819 */ /* 0x000fe40000011403 */
[----:B------:R-:W-:Y:S02]  /*1a60*/  SHF.R.S32.HI R5, RZ, 0x1f, R0 ;  /* 0x0000001fff057819 */ /* 0x000fe40000011400 */
[----:B------:R-:W-:Y:S02]  /*1a70*/  LEA.HI R2, R2, R3, RZ, 0x6 ;  /* 0x0000000302027211 */ /* 0x000fe400078f30ff */
[----:B------:R-:W-:Y:S02]  /*1a80*/  LEA.HI R5, R5, R0, RZ, 0x6 ;  /* 0x0000000005057211 */ /* 0x000fe400078f30ff */
[----:B------:R-:W-:-:S02]  /*1a90*/  SHF.R.S32.HI R2, RZ, 0x6, R2 ;  /* 0x00000006ff027819 */ /* 0x000fc40000011402 */
[----:B------:R-:W-:Y:S02]  /*1aa0*/  SHF.R.S32.HI R5, RZ, 0x6, R5 ;  /* 0x00000006ff057819 */ /* 0x000fe40000011405 */
[----:B------:R-:W-:Y:S02]  /*1ab0*/  VIMNMX R2, RZ, R2, !PT ;  /* 0x00000002ff027248 */ /* 0x000fe40007fe0100 */
[----:B------:R-:W-:-:S03]  /*1ac0*/  VIMNMX R5, R56, R5, PT ;  /* 0x0000000538057248 */ /* 0x000fc60003fe0100 */
[--C-:B------:R-:W-:Y:S02]  /*1ad0*/  IMAD R2, R2, 0x40, -R11.reuse ;  /* 0x0000004002027824 */ /* 0x100fe400078e0a0b */
[----:B------:R-:W-:-:S03]  /*1ae0*/  IMAD R5, R5, 0x40, -R11 ;  /* 0x0000004005057824 */ /* 0x000fc600078e0a0b */
[----:B------:R-:W-:Y:S02]  /*1af0*/  VIMNMX R2, RZ, R2, !PT ;  /* 0x00000002ff027248 */ /* 0x000fe40007fe0100 */
[----:B------:R-:W-:Y:S02]  /*1b00*/  VIMNMX R5, R5, R46, PT ;  /* 0x0000002e05057248 */ /* 0x000fe40003fe0100 */
[----:B------:R-:W-:Y:S02]  /*1b10*/  SHF.R.U32.HI R48, RZ, 0x6, R2 ;  /* 0x00000006ff307819 */ /* 0x000fe40000011602 */
[----:B------:R-:W-:-:S03]  /*1b20*/  ISETP.GT.AND P0, PT, R5, R2, PT ;  /* 0x000000020500720c */ /* 0x000fc60003f04270 */
[----:B------:R-:W-:-:S10]  /*1b30*/  IMAD.MOV.U32 R47, RZ, RZ, R48 ;  /* 0x000000ffff2f7224 */ /* 0x000fd400078e0030 */
[----:B------:R-:W-:-:S05]  /*1b40*/  @P0 VIADD R0, R5, 0x3f ;  /* 0x0000003f05000836 */ /* 0x000fca0000000000 */
[----:B------:R-:W-:-:S04]  /*1b50*/  @P0 SHF.R.S32.HI R3, RZ, 0x1f, R0 ;  /* 0x0000001fff030819 */ /* 0x000fc80000011400 */
[----:B------:R-:W-:-:S04]  /*1b60*/  @P0 LEA.HI R3, R3, R0, RZ, 0x6 ;  /* 0x0000000003030211 */ /* 0x000fc800078f30ff */
[----:B------:R-:W-:Y:S02]  /*1b70*/  @P0 SHF.R.S32.HI R47, RZ, 0x6, R3 ;  /* 0x00000006ff2f0819 */ /* 0x000fe40000011403 */
[----:B------:R-:W-:Y:S02]  /*1b80*/  PLOP3.LUT P0, PT, PT, PT, PT, 0x80, 0x0 ;  /* 0x000000000000781c */ /* 0x000fe40003f0f070 */
[----:B------:R-:W-:-:S13]  /*1b90*/  ISETP.GT.AND P1, PT, R47, R48, PT ;  /* 0x000000302f00720c */ /* 0x000fda0003f24270 */
[----:B------:R-:W-:Y:S05]  /*1ba0*/  @!P1 BRA `(.L_x_1360) ;  /* 0x0000005800189947 */ /* 0x000fea0003800000 */
[----:B------:R-:W-:Y:S01]  /*1bb0*/  VIADD R0, R16, 0x20000 ;  /* 0x0002000010007836 */ /* 0x000fe20000000000 */
[----:B------:R-:W-:Y:S04]  /*1bc0*/  BSSY B6, `(.L_x_1361) ;  /* 0x0000013000067945 */ /* 0x000fe80003800000 */
        /* <DEDUP_REMOVED lines=18> */
.L_x_1362:
[----:B------:R-:W-:Y:S05]  /*1cf0*/  BSYNC B6 ;  /* 0x0000000000067941 */ /* 0x000fea0003800000 */
.L_x_1361:
[----:B------:R-:W-:Y:S01]  /*1d00*/  VIADD R0, R16, 0x10000 ;  /* 0x0001000010007836 */ /* 0x000fe20000000000 */
[----:B------:R-:W-:Y:S04]  /*1d10*/  BSSY B6, `(.L_x_1363) ;  /* 0x0000013000067945 */ /* 0x000fe80003800000 */
[----:B------:R-:W-:-:S13]  /*1d20*/  LOP3.LUT P0, RZ, R0, 0x3ff, RZ, 0xc0, !PT ;  /* 0x000003ff00ff7812 */ /* 0x000fda000780c0ff */
[----:B------:R-:W-:Y:S05]  /*1d30*/  @!P0 BRA `(.L_x_1364) ;  /* 0x0000000000408947 */ /* 0x000fea0003800000 */
[----:B------:R-:W-:Y:S01]  /*1d40*/  MOV R0, 0x0 ;  /* 0x0000000000007802 */ /* 0x000fe20000000f00 */
[----:B------:R-:W-:Y:S01]  /*1d50*/  ULDC.64 UR4, c[0x4][0x198] ;  /* 0x0100660000047ab9 */ /* 0x000fe20000000a00 */
[----:B------:R-:W-:Y:S01]  /*1d60*/  ULDC.64 UR6, c[0x4][0x130] ;  /* 0x01004c0000067ab9 */ /* 0x000fe20000000a00 */
[----:B------:R-:W-:Y:S01]  /*1d70*/  MOV R4, UR4 ;  /* 0x0000000400047c02 */ /* 0x000fe20008000f00 */
        /* <DEDUP_REMOVED lines=12> */
.L_x_1364:
[----:B------:R-:W-:Y:S05]  /*1e40*/  BSYNC B6 ;  /* 0x0000000000067941 */ /* 0x000fea0003800000 */
.L_x_1363:
[----:B------:R-:W-:Y:S01]  /*1e50*/  ULDC.64 UR4, c[0x0][0x9f8] ;  /* 0x00027e0000047ab9 */ /* 0x000fe20000000a00 */
[----:B------:R-:W-:Y:S01]  /*1e60*/  IMAD.MOV.U32 R0, RZ, RZ, R203 ;  /* 0x000000ffff007224 */ /* 0x000fe200078e00cb */
[----:B------:R-:W-:Y:S01]  /*1e70*/  ISETP.NE.U32.AND P0, PT, RZ, UR4, PT ;  /* 0x00000004ff007c0c */ /* 0x000fe2000bf05070 */
[----:B------:R-:W0:Y:S01]  /*1e80*/  S2R R20, SR_TID.X ;  /* 0x0000000000147919 */ /* 0x000e220000002100 */
[----:B------:R-:W1:Y:S01]  /*1e90*/  LDC.64 R74, c[0x0][0x300] ;  /* 0x0000c000ff4a7b82 */ /* 0x000e620000000a00 */
[----:B------:R-:W-:Y:S01]  /*1ea0*/  IMAD.IADD R25, R25, 0x1, R24 ;  /* 0x0000000119197824 */ /* 0x000fe200078e0218 */
[----:B------:R-:W-:Y:S01]  /*1eb0*/  ISETP.NE.AND.EX P0, PT, RZ, UR5, PT, P0 ;  /* 0x00000005ff007c0c */ /* 0x000fe2000bf05300 */
[----:B------:R-:W-:Y:S01]  /*1ec0*/  ULDC.64 UR6, c[0x0][0xa08] ;  /* 0x0002820000067ab9 */ /* 0x000fe20000000a00 */
[----:B------:R-:W-:Y:S01]  /*1ed0*/  SHF.R.S32.HI R8, RZ, 0x1f, R202 ;  /* 0x0000001fff087819 */ /* 0x000fe200000114ca */
[----:B------:R-:W-:-:S03]  /*1ee0*/  ULDC.64 UR4, c[0x0][0x308] ;  /* 0x0000c20000047ab9 */ /* 0x000fc60000000a00 */
[----:B------:R-:W2:Y:S08]  /*1ef0*/  LDC.64 R70, c[0x0][0x3f8] ;  /* 0x0000fe00ff467b82 */ /* 0x000eb00000000a00 */
[----:B------:R-:W3:Y:S08]  /*1f00*/  @P0 LDC.64 R2, c[0x0][0x9f8] ;  /* 0x00027e00ff020b82 */ /* 0x000ef00000000a00 */
[----:B------:R-:W4:Y:S08]  /*1f10*/  LDC R63, c[0x0][0x3f4] ;  /* 0x0000fd00ff3f7b82 */ /* 0x000f300000000800 */
[----:B------:R-:W4:Y:S01]  /*1f20*/  LDC.64 R66, c[0x0][0x408] ;  /* 0x00010200ff427b82 */ /* 0x000f220000000a00 */
[----:B---3--:R-:W-:-:S05]  /*1f30*/  @P0 IMAD.WIDE R2, R203, 0x4, R2 ;  /* 0x00000004cb020825 */ /* 0x008fca00078e0202 */
[----:B------:R3:W4:Y:S01]  /*1f40*/  @P0 LDG.E R0, desc[UR46][R2.64] ;  /* 0x0000002e02000981 */ /* 0x000722000c1e1900 */
[----:B------:R-:W-:Y:S01]  /*1f50*/  SHF.R.S32.HI R12, RZ, 0x1f, R25 ;  /* 0x0000001fff0c7819 */ /* 0x000fe20000011419 */
[-C--:B-1----:R-:W-:Y:S01]  /*1f60*/  IMAD.WIDE.U32 R4, R25, R74.reuse, RZ ;  /* 0x0000004a19047225 */ /* 0x082fe200078e00ff */
[----:B------:R-:W-:Y:S02]  /*1f70*/  ISETP.NE.U32.AND P0, PT, RZ, UR6, PT ;  /* 0x00000006ff007c0c */ /* 0x000fe4000bf05070 */
[----:B0-----:R-:W-:Y:S01]  /*1f80*/  SHF.R.U32.HI R26, RZ, 0x7, R20 ;  /* 0x00000007ff1a7819 */ /* 0x001fe20000011614 */
[-C--:B------:R-:W-:Y:S01]  /*1f90*/  IMAD R6, R12, R74.reuse, RZ ;  /* 0x0000004a0c067224 */ /* 0x080fe200078e02ff */
[----:B------:R-:W-:Y:S01]  /*1fa0*/  ISETP.NE.AND.EX P0, PT, RZ, UR7, PT, P0 ;  /* 0x00000007ff007c0c */ /* 0x000fe2000bf05300 */
[----:B------:R-:W-:Y:S01]  /*1fb0*/  IMAD.WIDE.U32 R78, R17, R74, R22 ;  /* 0x0000004a114e7225 */ /* 0x000fe200078e0016 */
[----:B------:R-:W-:Y:S02]  /*1fc0*/  ISETP.NE.AND P6, PT, R26, 0x1, PT ;  /* 0x000000011a00780c */ /* 0x000fe40003fc5270 */
[----:B-----5:R-:W-:Y:S01]  /*1fd0*/  SHF.R.S32.HI R15, RZ, 0x1f, R87 ;  /* 0x0000001fff0f7819 */ /* 0x020fe20000011457 */
[----:B------:R-:W-:Y:S01]  /*1fe0*/  IMAD R7, R25, R75, R6 ;  /* 0x0000004b19077224 */ /* 0x000fe200078e0206 */
[--C-:B------:R-:W-:Y:S01]  /*1ff0*/  SHF.L.U64.HI R77, R74, 0x6, R75.reuse ;  /* 0x000000064a4d7819 */ /* 0x100fe2000001024b */
[----:B---3--:R-:W-:Y:S01]  /*2000*/  IMAD R3, R8, UR4, RZ ;  /* 0x0000000408037c24 */ /* 0x008fe2000f8e02ff */
[----:B------:R-:W-:Y:S01]  /*2010*/  SHF.L.U64.HI R76, R74, 0x5, R75 ;  /* 0x000000054a4c7819 */ /* 0x000fe2000001024b */
[----:B------:R-:W-:Y:S01]  /*2020*/  IMAD.IADD R5, R5, 0x1, R7 ;  /* 0x0000000105057824 */ /* 0x000fe200078e0207 */
[----:B--2---:R-:W-:Y:S01]  /*2030*/  SHF.L.U64.HI R73, R70, 0x5, R71 ;  /* 0x0000000546497819 */ /* 0x004fe20000010247 */
[----:B------:R-:W-:Y:S01]  /*2040*/  IMAD R7, R202, UR5, R3 ;  /* 0x00000005ca077c24 */ /* 0x000fe2000f8e0203 */
[----:B------:R-:W-:Y:S01]  /*2050*/  SHF.L.U64.HI R72, R70, 0x6, R71 ;  /* 0x0000000646487819 */ /* 0x000fe20000010247 */
[----:B------:R-:W-:Y:S01]  /*2060*/  IMAD.WIDE.U32 R2, R202, UR4, R4 ;  /* 0x00000004ca027c25 */ /* 0x000fe2000f8e0004 */
[----:B------:R-:W-:Y:S01]  /*2070*/  ULDC.64 UR4, c[0x0][0x310] ;  /* 0x0000c40000047ab9 */ /* 0x000fe20000000a00 */
[----:B----4-:R-:W-:-:S02]  /*2080*/  SHF.L.U64.HI R69, R66, 0x5, R67 ;  /* 0x0000000542457819 */ /* 0x010fc40000010243 */
[----:B------:R-:W-:Y:S01]  /*2090*/  IMAD.IADD R3, R3, 0x1, R7 ;  /* 0x0000000103037824 */ /* 0x000fe200078e0207 */
[----:B------:R-:W-:Y:S01]  /*20a0*/  SHF.L.U64.HI R68, R66, 0x6, R67 ;  /* 0x0000000642447819 */ /* 0x000fe20000010243 */
[----:B------:R-:W-:Y:S01]  /*20b0*/  VIADD R92, R22, 0x80 ;  /* 0x00000080165c7836 */ /* 0x000fe20000000000 */
[----:B------:R-:W-:Y:S01]  /*20c0*/  SHF.R.S32.HI R65, RZ, 0x1f, R218 ;  /* 0x0000001fff417819 */ /* 0x000fe200000114da */
[----:B------:R-:W-:Y:S01]  /*20d0*/  VIADD R64, R26, 0x8 ;  /* 0x000000081a407836 */ /* 0x000fe20000000000 */
[----:B------:R-:W-:Y:S02]  /*20e0*/  SHF.R.S32.HI R6, RZ, 0x1f, R0 ;  /* 0x0000001fff067819 */ /* 0x000fe40000011400 */
[----:B------:R-:W-:Y:S02]  /*20f0*/  SEL R43, R0, RZ, !P0 ;  /* 0x000000ff002b7207 */ /* 0x000fe40004000000 */
[----:B------:R-:W-:-:S03]  /*2100*/  SEL R6, R6, RZ, !P0 ;  /* 0x000000ff06067207 */ /* 0x000fc60004000000 */
[----:B------:R-:W-:-:S04]  /*2110*/  IMAD.WIDE.U32 R44, R43, UR4, R2 ;  /* 0x000000042b2c7c25 */ /* 0x000fc8000f8e0002 */
[----:B------:R-:W-:Y:S01]  /*2120*/  IMAD R0, R6, UR4, RZ ;  /* 0x0000000406007c24 */ /* 0x000fe2000f8e02ff */
[----:B------:R-:W-:-:S03]  /*2130*/  IADD3 R83, P0, R44, R78, RZ ;  /* 0x0000004e2c537210 */ /* 0x000fc60007f1e0ff */
[----:B------:R-:W-:Y:S01]  /*2140*/  IMAD R85, R43, UR5, R0 ;  /* 0x000000052b557c24 */ /* 0x000fe2000f8e0200 */
[----:B------:R-:W-:Y:S05]  /*2150*/  @!P6 WARPSYNC.ALL ;  /* 0x000000000000e948 */ /* 0x000fea0003800000 */
[----:B------:R-:W-:Y:S01]  /*2160*/  IMAD R0, R221, R74, RZ ;  /* 0x0000004add007224 */ /* 0x000fe200078e02ff */
[----:B------:R-:W-:Y:S01]  /*2170*/  ULDC.64 UR4, c[0x0][0x330] ;  /* 0x0000cc0000047ab9 */ /* 0x000fe20000000a00 */
[----:B------:R-:W-:Y:S02]  /*2180*/  IMAD.IADD R85, R45, 0x1, R85 ;  /* 0x000000012d557824 */ /* 0x000fe400078e0255 */
[----:B------:R-:W-:-:S02]  /*2190*/  IMAD R2, R17, R75, R0 ;  /* 0x0000004b11027224 */ /* 0x000fc400078e0200 */
[----:B------:R-:W-:Y:S02]  /*21a0*/  IMAD R3, R8, UR4, RZ ;  /* 0x0000000408037c24 */ /* 0x000fe4000f8e02ff */
[----:B------:R-:W-:Y:S01]  /*21b0*/  IMAD R0, R221, R70, RZ ;  /* 0x00000046dd007224 */ /* 0x000fe200078e02ff */
[----:B------:R-:W-:Y:S01]  /*21c0*/  IADD3.X R78, R85, R79, R2, P0, !PT ;  /* 0x0000004f554e7210 */ /* 0x000fe200007fe402 */
[----:B------:R-:W-:Y:S01]  /*21d0*/  IMAD.WIDE.U32 R4, R202, UR4, R22 ;  /* 0x00000004ca047c25 */ /* 0x000fe2000f8e0016 */
[----:B------:R-:W-:Y:S01]  /*21e0*/  @!P6 BAR.SYNC.DEFER_BLOCKING 0x9, 0x100 ;  /* 0x024400000000eb1d */ /* 0x000fe20000010000 */
[----:B------:R-:W-:Y:S02]  /*21f0*/  ISETP.GE.AND P0, PT, R22, R63, PT ;  /* 0x0000003f1600720c */ /* 0x000fe40003f06270 */
[----:B------:R-:W-:Y:S02]  /*2200*/  IMAD R3, R202, UR5, R3 ;  /* 0x00000005ca037c24 */ /* 0x000fe4000f8e0203 */
[----:B------:R-:W-:Y:S01]  /*2210*/  IMAD R11, R17, R71, R0 ;  /* 0x00000047110b7224 */ /* 0x000fe200078e0200 */
[----:B------:R-:W-:Y:S01]  /*2220*/  ULDC.64 UR4, c[0x0][0x338] ;  /* 0x0000ce0000047ab9 */ /* 0x000fe20000000a00 */
[----:B------:R-:W-:Y:S01]  /*2230*/  SEL R9, R63, RZ, P0 ;  /* 0x000000ff3f097207 */ /* 0x000fe20000000000 */
[----:B------:R-:W-:-:S02]  /*2240*/  IMAD R0, R6, UR4, RZ ;  /* 0x0000000406007c24 */ /* 0x000fc4000f8e02ff */
[----:B------:R-:W-:Y:S02]  /*2250*/  IMAD.IADD R5, R5, 0x1, R3 ;  /* 0x0000000105057824 */ /* 0x000fe400078e0203 */
[----:B------:R-:W-:-:S04]  /*2260*/  IMAD.WIDE.U32 R2, R17, R70, R18 ;  /* 0x0000004611027225 */ /* 0x000fc800078e0012 */
[----:B------:R-:W-:Y:S01]  /*2270*/  IMAD R55, R43, UR5, R0 ;  /* 0x000000052b377c24 */ /* 0x000fe2000f8e0200 */
[----:B------:R-:W-:Y:S01]  /*2280*/  IADD3 R3, R3, R11, RZ ;  /* 0x0000000b03037210 */ /* 0x000fe20007ffe0ff */
[----:B------:R-:W-:-:S04]  /*2290*/  IMAD.WIDE.U32 R6, R17, R70, R22 ;  /* 0x0000004611067225 */ /* 0x000fc800078e0016 */
[----:B------:R-:W-:Y:S02]  /*22a0*/  IMAD.IADD R0, R22, 0x1, R9 ;  /* 0x0000000116007824 */ /* 0x000fe400078e0209 */
[----:B------:R-:W-:Y:S02]  /*22b0*/  IMAD.IADD R7, R11, 0x1, R7 ;  /* 0x000000010b077824 */ /* 0x000fe400078e0207 */
[----:B------:R-:W-:Y:S01]  /*22c0*/  IMAD R8, R221, R66, RZ ;  /* 0x00000042dd087224 */ /* 0x000fe200078e02ff */
[----:B------:R-:W-:Y:S01]  /*22d0*/  SHF.R.S32.HI R11, RZ, 0x1f, R0 ;  /* 0x0000001fff0b7819 */ /* 0x000fe20000011400 */
[----:B------:R-:W-:Y:S01]  /*22e0*/  IMAD.WIDE.U32 R42, R43, UR4, R4 ;  /* 0x000000042b2a7c25 */ /* 0x000fe2000f8e0004 */
[----:B------:R-:W-:Y:S02]  /*22f0*/  ULDC UR4, c[0x0][0x2f4] ;  /* 0x0000bd0000047ab9 */ /* 0x000fe40000000800 */
[-C--:B------:R-:W-:Y:S01]  /*2300*/  LEA.HI R10, R11, R0.reuse, RZ, 0x7 ;  /* 0x000000000b0a7211 */ /* 0x080fe200078f38ff */
[----:B------:R-:W-:Y:S01]  /*2310*/  IMAD R13, R17, R67, R8 ;  /* 0x00000043110d7224 */ /* 0x000fe200078e0208 */
[----:B------:R-:W-:Y:S01]  /*2320*/  LEA.HI R11, R11, R0, RZ, 0x4 ;  /* 0x000000000b0b7211 */ /* 0x000fe200078f20ff */
[----:B------:R-:W-:Y:S01]  /*2330*/  IMAD.WIDE.U32 R4, R17, R66, R18 ;  /* 0x0000004211047225 */ /* 0x000fe200078e0012 */
[----:B------:R-:W-:-:S02]  /*2340*/  ISETP.GE.AND P2, PT, R92, UR4, PT ;  /* 0x000000045c007c0c */ /* 0x000fc4000bf46270 */
[----:B------:R-:W-:Y:S01]  /*2350*/  LOP3.LUT R0, R208, 0x70, R11, 0xf8, !PT ;  /* 0x00000070d0007812 */ /* 0x000fe200078ef80b */
[----:B------:R-:W-:Y:S01]  /*2360*/  IMAD.WIDE.U32 R8, R17, R66, R22 ;  /* 0x0000004211087225 */ /* 0x000fe200078e0016 */
[----:B------:R-:W-:Y:S02]  /*2370*/  LOP3.LUT R61, R11, 0xfffffff0, RZ, 0xc0, !PT ;  /* 0xfffffff00b3d7812 */ /* 0x000fe400078ec0ff */
[----:B------:R-:W-:Y:S01]  /*2380*/  LOP3.LUT R0, R0, R235, RZ, 0x3c, !PT ;  /* 0x000000eb00007212 */ /* 0x000fe200078e3cff */
[----:B------:R-:W-:Y:S01]  /*2390*/  IMAD.SHL.U32 R10, R10, 0x40, RZ ;  /* 0x000000400a0a7824 */ /* 0x000fe200078e00ff */
[----:B------:R-:W-:Y:S01]  /*23a0*/  SHF.R.S32.HI R54, RZ, 0x4, R11 ;  /* 0x00000004ff367819 */ /* 0x000fe2000001140b */
[----:B------:R-:W-:Y:S02]  /*23b0*/  IMAD.IADD R5, R5, 0x1, R13 ;  /* 0x0000000105057824 */ /* 0x000fe400078e020d */
[----:B------:R-:W-:Y:S01]  /*23c0*/  IMAD.IADD R9, R13, 0x1, R9 ;  /* 0x000000010d097824 */ /* 0x000fe200078e0209 */
[----:B------:R-:W-:Y:S01]  /*23d0*/  LOP3.LUT R13, R206, 0x70, R11, 0xf8, !PT ;  /* 0x00000070ce0d7812 */ /* 0x000fe200078ef80b */
[----:B------:R-:W-:Y:S01]  /*23e0*/  IMAD.WIDE.U32 R40, R87, R70, R2 ;  /* 0x0000004657287225 */ /* 0x000fe200078e0002 */
[----:B------:R-:W-:-:S02]  /*23f0*/  LOP3.LUT R10, R10, 0xffffe000, RZ, 0xc0, !PT ;  /* 0xffffe0000a0a7812 */ /* 0x000fc400078ec0ff */
[----:B------:R-:W-:Y:S01]  /*2400*/  LOP3.LUT R13, R13, R234, RZ, 0x3c, !PT ;  /* 0x000000ea0d0d7212 */ /* 0x000fe200078e3cff */
[----:B------:R-:W-:Y:S01]  /*2410*/  IMAD.WIDE.U32 R38, R87, R70, R6 ;  /* 0x0000004657267225 */ /* 0x000fe200078e0006 */
[-C--:B------:R-:W-:Y:S02]  /*2420*/  IADD3 R81, R0, R10.reuse, R211 ;  /* 0x0000000a00517210 */ /* 0x080fe40007ffe0d3 */
[----:B------:R-:W-:Y:S01]  /*2430*/  IADD3 R79, R13, R10, R210 ;  /* 0x0000000a0d4f7210 */ /* 0x000fe20007ffe0d2 */
[----:B------:R-:W-:Y:S01]  /*2440*/  IMAD R0, R15, R70, RZ ;  /* 0x000000460f007224 */ /* 0x000fe200078e02ff */
[----:B------:R-:W-:Y:S01]  /*2450*/  IADD3 R2, P1, R17, R25, RZ ;  /* 0x0000001911027210 */ /* 0x000fe20007f3e0ff */
[----:B------:R-:W-:-:S03]  /*2460*/  IMAD.WIDE.U32 R36, R87, R66, R4 ;  /* 0x0000004257247225 */ /* 0x000fc600078e0004 */
[----:B------:R-:W-:Y:S01]  /*2470*/  IADD3.X R3, R221, R12, RZ, P1, !PT ;  /* 0x0000000cdd037210 */ /* 0x000fe20000ffe4ff */
[----:B------:R-:W-:Y:S01]  /*2480*/  IMAD R13, R87, R71, R0 ;  /* 0x00000047570d7224 */ /* 0x000fe200078e0200 */
[----:B------:R-:W-:Y:S01]  /*2490*/  ISETP.GE.AND P1, PT, R22, UR4, PT ;  /* 0x0000000416007c0c */ /* 0x000fe2000bf26270 */
[-C--:B------:R-:W-:Y:S02]  /*24a0*/  IMAD R0, R15, R66.reuse, RZ ;  /* 0x000000420f007224 */ /* 0x080fe400078e02ff */
[----:B------:R-:W-:-:S04]  /*24b0*/  IMAD.WIDE.U32 R20, R87, R66, R8 ;  /* 0x0000004257147225 */ /* 0x000fc800078e0008 */
[----:B------:R-:W-:Y:S01]  /*24c0*/  IMAD R7, R87, R67, R0 ;  /* 0x0000004357077224 */ /* 0x000fe200078e0200 */
[----:B------:R-:W-:Y:S01]  /*24d0*/  SHF.R.S32.HI R0, RZ, 0x1f, R61 ;  /* 0x0000001fff007819 */ /* 0x000fe2000001143d */
[----:B------:R-:W-:Y:S02]  /*24e0*/  IMAD.SHL.U32 R75, R74, 0x40, RZ ;  /* 0x000000404a4b7824 */ /* 0x000fe400078e00ff */
[----:B------:R-:W-:Y:S02]  /*24f0*/  IMAD.SHL.U32 R71, R70, 0x20, RZ ;  /* 0x0000002046477824 */ /* 0x000fe400078e00ff */
[----:B------:R-:W-:Y:S02]  /*2500*/  IMAD.SHL.U32 R67, R66, 0x20, RZ ;  /* 0x0000002042437824 */ /* 0x000fe400078e00ff */
[----:B------:R-:W-:Y:S02]  /*2510*/  IMAD.SHL.U32 R74, R74, 0x20, RZ ;  /* 0x000000204a4a7824 */ /* 0x000fe400078e00ff */
[----:B------:R-:W-:-:S02]  /*2520*/  IMAD.SHL.U32 R70, R70, 0x40, RZ ;  /* 0x0000004046467824 */ /* 0x000fc400078e00ff */
[----:B------:R-:W-:Y:S02]  /*2530*/  IMAD.SHL.U32 R66, R66, 0x40, RZ ;  /* 0x0000004042427824 */ /* 0x000fe400078e00ff */
[----:B------:R-:W-:Y:S02]  /*2540*/  IMAD.SHL.U32 R63, R63, 0x2, RZ ;  /* 0x000000023f3f7824 */ /* 0x000fe400078e00ff */
[----:B------:R-:W-:Y:S02]  /*2550*/  IMAD.IADD R62, R41, 0x1, R13 ;  /* 0x00000001293e7824 */ /* 0x000fe400078e020d */
[----:B------:R-:W-:Y:S02]  /*2560*/  IMAD.IADD R60, R13, 0x1, R39 ;  /* 0x000000010d3c7824 */ /* 0x000fe400078e0227 */
[----:B------:R-:W-:Y:S02]  /*2570*/  IMAD.IADD R59, R37, 0x1, R7 ;  /* 0x00000001253b7824 */ /* 0x000fe400078e0207 */
[----:B------:R-:W-:-:S02]  /*2580*/  IMAD.IADD R58, R7, 0x1, R21 ;  /* 0x00000001073a7824 */ /* 0x000fc400078e0215 */
[----:B------:R-:W-:-:S07]  /*2590*/  IMAD.IADD R55, R43, 0x1, R55 ;  /* 0x000000012b377824 */ /* 0x000fce00078e0237 */
.L_x_1412:
[----:B0-----:R-:W0:Y:S01]  /*25a0*/  LDC.64 R50, c[0x0][0x2e8] ;  /* 0x0000ba00ff327b82 */ /* 0x001e220000000a00 */
[----:B------:R-:W-:Y:S01]  /*25b0*/  VIADD R47, R47, 0xffffffff ;  /* 0xffffffff2f2f7836 */ /* 0x000fe20000000000 */
[----:B------:R-:W-:Y:S05]  /*25c0*/  YIELD ;  /* 0x0000000000007946 */ /* 0x000fea0003800000 */
[----:B--23--:R-:W-:Y:S01]  /*25d0*/  SHF.R.S32.HI R11, RZ, 0x1f, R47 ;  /* 0x0000001fff0b7819 */ /* 0x00cfe2000001142f */
[----:B------:R-:W1:Y:S01]  /*25e0*/  LDC R53, c[0x0][0x3f4] ;  /* 0x0000fd00ff357b82 */ /* 0x000e620000000800 */
[-C--:B------:R-:W-:Y:S01]  /*25f0*/  IMAD R4, R77, R47.reuse, RZ ;  /* 0x0000002f4d047224 */ /* 0x080fe200078e02ff */
[----:B------:R-:W-:Y:S01]  /*2600*/  BSSY B0, `(.L_x_1365) ;  /* 0x000048c000007945 */ /* 0x000fe20003800000 */
[----:B------:R-:W-:-:S04]  /*2610*/  IMAD.WIDE.U32 R88, R75, R47, RZ ;  /* 0x0000002f4b587225 */ /* 0x000fc800078e00ff */
[----:B------:R-:W-:Y:S01]  /*2620*/  IMAD R5, R11, R75, R4 ;  /* 0x0000004b0b057224 */ /* 0x000fe200078e0204 */
[----:B------:R-:W-:-:S03]  /*2630*/  IADD3 R13, P3, P4, R83, R88, R74 ;  /* 0x00000058530d7210 */ /* 0x000fc60007c7e04a */
[----:B------:R-:W-:Y:S02]  /*2640*/  IMAD.IADD R91, R89, 0x1, R5 ;  /* 0x00000001595b7824 */ /* 0x000fe400078e0205 */
[----:B------:R-:W-:-:S03]  /*2650*/  IMAD R5, R192, 0x4000, R213 ;  /* 0x00004000c0057824 */ /* 0x000fc600078e02d5 */
[----:B------:R-:W-:Y:S01]  /*2660*/  IADD3.X R4, R78, R91, R76, P3, P4 ;  /* 0x0000005b4e047210 */ /* 0x000fe20001fe844c */
[----:B------:R-:W-:Y:S01]  /*2670*/  IMAD.IADD R82, R16, 0x1, R5 ;  /* 0x0000000110527824 */ /* 0x000fe200078e0205 */
[-C--:B0-----:R-:W-:Y:S02]  /*2680*/  IADD3 R14, P4, P5, R88, R50.reuse, R83 ;  /* 0x00000032580e7210 */ /* 0x081fe40007d9e053 */
[----:B------:R-:W-:Y:S02]  /*2690*/  IADD3 R12, P3, R13, R50, RZ ;  /* 0x000000320d0c7210 */ /* 0x000fe40007f7e0ff */
[----:B------:R-:W-:Y:S02]  /*26a0*/  IADD3.X R15, R91, R51, R78, P4, P5 ;  /* 0x000000335b0f7210 */ /* 0x000fe400027ea44e */
[----:B-1----:R-:W-:Y:S01]  /*26b0*/  ISETP.GE.AND P4, PT, R53, 0x1, PT ;  /* 0x000000013500780c */ /* 0x002fe20003f86270 */
[----:B------:R-:W-:Y:S01]  /*26c0*/  IMAD.X R13, R4, 0x1, R51, P3 ;  /* 0x00000001040d7824 */ /* 0x000fe200018e0633 */
[----:B------:R-:W-:-:S04]  /*26d0*/  ISETP.GT.AND P5, PT, R47, R48, PT ;  /* 0x000000302f00720c */ /* 0x000fc80003fa4270 */
[----:B------:R-:W-:-:S07]  /*26e0*/  P2R R94, PR, RZ, 0x20 ;  /* 0x00000020ff5e7803 */ /* 0x000fce0000000000 */
[----:B----4-:R-:W-:Y:S05]  /*26f0*/  @!P4 BRA `(.L_x_1366) ;  /* 0x000000440088c947 */ /* 0x010fea0003800000 */
[----:B------:R-:W-:Y:S01]  /*2700*/  ULDC.U8 UR4, c[0x0][0x410] ;  /* 0x0001040000047ab9 */ /* 0x000fe20000000000 */
[-C--:B------:R-:W-:Y:S01]  /*2710*/  IMAD R5, R72, R47.reuse, RZ ;  /* 0x0000002f48057224 */ /* 0x080fe200078e02ff */
[----:B------:R-:W-:Y:S01]  /*2720*/  ISETP.NE.AND P3, PT, RZ, UR4, PT ;  /* 0x00000004ff007c0c */ /* 0x000fe2000bf65270 */
[-C--:B------:R-:W-:Y:S02]  /*2730*/  IMAD R7, R68, R47.reuse, RZ ;  /* 0x0000002f44077224 */ /* 0x080fe400078e02ff */
[C---:B------:R-:W-:Y:S02]  /*2740*/  IMAD R9, R11.reuse, R70, R5 ;  /* 0x000000460b097224 */ /* 0x040fe400078e0205 */
[----:B------:R-:W-:Y:S02]  /*2750*/  IMAD R11, R11, R66, R7 ;  /* 0x000000420b0b7224 */ /* 0x000fe400078e0207 */
[----:B------:R-:W-:Y:S02]  /*2760*/  IMAD R84, R47, -0x40, R46 ;  /* 0xffffffc02f547824 */ /* 0x000fe400078e022e */
[----:B------:R-:W-:-:S03]  /*2770*/  IMAD.WIDE.U32 R6, R70, R47, RZ ;  /* 0x0000002f46067225 */ /* 0x000fc600078e00ff */
[----:B------:R-:W-:Y:S01]  /*2780*/  VIMNMX R84, R84, 0x40, PT ;  /* 0x0000004054547848 */ /* 0x000fe20003fe0100 */
        /* <DEDUP_REMOVED lines=28> */
.L_x_1369:
[----:B------:R-:W-:Y:S05]  /*2950*/  BSYNC B1 ;  /* 0x0000000000017941 */ /* 0x000fea0003800000 */
.L_x_1368:
[----:B------:R-:W-:Y:S01]  /*2960*/  ISETP.GE.AND P5, PT, R218, R84, PT ;  /* 0x00000054da00720c */ /* 0x000fe20003fa6270 */
[----:B------:R-:W-:Y:S01]  /*2970*/  BSSY B1, `(.L_x_1370) ;  /* 0x000001b000017945 */ /* 0x000fe20003800000 */
[----:B------:R-:W-:Y:S02]  /*2980*/  CS2R R26, SRZ ;  /* 0x00000000001a7805 */ /* 0x000fe4000001ff00 */
[----:B0-----:R-:W-:Y:S01]  /*2990*/  CS2R R8, SRZ ;  /* 0x0000000000087805 */ /* 0x001fe2000001ff00 */
[----:B-----5:R-:W-:Y:S01]  /*29a0*/  IMAD.MOV.U32 R50, RZ, RZ, R30 ;  /* 0x000000ffff327224 */ /* 0x020fe200078e001e */
[----:B------:R-:W-:Y:S01]  /*29b0*/  CS2R R24, SRZ ;  /* 0x0000000000187805 */ /* 0x000fe2000001ff00 */
[----:B------:R-:W-:-:S06]  /*29c0*/  IMAD.MOV.U32 R104, RZ, RZ, R32 ;  /* 0x000000ffff687224 */ /* 0x000fcc00078e0020 */
        /* <DEDUP_REMOVED lines=21> */
.L_x_1371:
[----:B------:R-:W-:Y:S05]  /*2b20*/  BSYNC B1 ;  /* 0x0000000000017941 */ /* 0x000fea0003800000 */
.L_x_1370:
[----:B------:R-:W-:Y:S01]  /*2b30*/  UISETP.NE.AND UP0, UPT, UR45, 0x3, UPT ;  /* 0x000000032d00788c */ /* 0x000fe2000bf05270 */
[----:B------:R-:W-:Y:S01]  /*2b40*/  MOV R89, R28 ;  /* 0x0000001c00597202 */ /* 0x000fe20000000f00 */
[----:B------:R-:W-:Y:S02]  /*2b50*/  IMAD.MOV.U32 R101, RZ, RZ, R34 ;  /* 0x000000ffff657224 */ /* 0x000fe400078e0022 */
[----:B-----5:R-:W-:Y:S02]  /*2b60*/  IMAD.MOV.U32 R51, RZ, RZ, R10 ;  /* 0x000000ffff337224 */ /* 0x020fe400078e000a */
[----:B------:R-:W-:Y:S01]  /*2b70*/  PLOP3.LUT P3, PT, PT, PT, UP0, 0x80, 0x0 ;  /* 0x000000000000781c */ /* 0x000fe20003f6f008 */
[----:B------:R-:W-:Y:S02]  /*2b80*/  IMAD.MOV.U32 R86, RZ, RZ, R26 ;  /* 0x000000ffff567224 */ /* 0x000fe400078e001a */
[----:B------:R-:W-:Y:S02]  /*2b90*/  IMAD.MOV.U32 R52, RZ, RZ, R8 ;  /* 0x000000ffff347224 */ /* 0x000fe400078e0008 */
[----:B------:R-:W-:-:S08]  /*2ba0*/  IMAD.MOV.U32 R88, RZ, RZ, R24 ;  /* 0x000000ffff587224 */ /* 0x000fd000078e0018 */
[----:B------:R-:W-:Y:S05]  /*2bb0*/  @!P3 BRA `(.L_x_1372) ;  /* 0x000000000004b947 */ /* 0x000fea0003800000 */
[----:B------:R-:W-:Y:S01]  /*2bc0*/  BPT.TRAP 0x1 ;  /* 0x000000040000795c */ /* 0x000fe20000300000 */
.L_x_1372:
[----:B------:R-:W-:Y:S01]  /*2bd0*/  IMAD R80, R192, 0x8, R16 ;  /* 0x00000008c0507824 */ /* 0x000fe200078e0210 */
[----:B------:R-:W-:Y:S01]  /*2be0*/  SHF.L.U32 R93, R198, 0x1f, RZ ;  /* 0x0000001fc65d7819 */ /* 0x000fe200000006ff */
[----:B------:R-:W-:Y:S03]  /*2bf0*/  BSSY B1, `(.L_x_1373) ;  /* 0x0000003000017945 */ /* 0x000fe60003800000 */
[----:B------:R-:W1:Y:S02]  /*2c00*/  SYNCS.PHASECHK.TRANS64.TRYWAIT P6, [R80+URZ+0x28490], R93 ;  /* 0x0284905d500075a7 */ /* 0x000e6400080c017f */
[----:B-1----:R-:W-:Y:S05]  /*2c10*/  @!P6 BRA `(.L_x_1374) ;  /* 0x0000023000f4e947 */ /* 0x002fea0003800000 */
.L_x_1728:
[----:B------:R-:W-:Y:S05]  /*2c20*/  BSYNC B1 ;  /* 0x0000000000017941 */ /* 0x000fea0003800000 */
.L_x_1373:
[----:B------:R-:W-:Y:S04]  /*2c30*/  BSSY B1, `(.L_x_1375) ;  /* 0x00000eb000017945 */ /* 0x000fe80003800000 */
[----:B------:R-:W-:Y:S05]  /*2c40*/  @P4 BRA `(.L_x_1376) ;  /* 0x0000000c00a44947 */ /* 0x000fea0003800000 */
[----:B------:R-:W-:Y:S04]  /*2c50*/  BSSY B2, `(.L_x_1377) ;  /* 0x0000074000027945 */ /* 0x000fe80003800000 */
[----:B------:R-:W-:Y:S05]  /*2c60*/  @P1 BRA `(.L_x_1378) ;  /* 0x0000000400c81947 */ /* 0x000fea0003800000 */
[----:B0-----:R0:W2:Y:S01]  /*2c70*/  LDS.128 R4, [R82+0x20000] ;  /* 0x0200000052047984 */ /* 0x0010a20000000c00 */
        /* <DEDUP_REMOVED lines=10> */
[--C-:B------:R-:W-:Y:S02]  /*2d20*/  SHF.R.U32.HI R97, RZ, 0x18, R33.reuse ;  /* 0x00000018ff617819 */ /* 0x100fe40000011621 */
[----:B------:R-:W-:Y:S01]  /*2d30*/  SHF.R.U32.HI R98, RZ, 0x10, R33 ;  /* 0x00000010ff627819 */ /* 0x000fe20000011621 */
[----:B------:R-:W-:Y:S01]  /*2d40*/  IMAD.MOV.U32 R33, RZ, RZ, R6 ;  /* 0x000000ffff217224 */ /* 0x000fe200078e0006 */
[----:B------:R-:W-:Y:S01]  /*2d50*/  PRMT R90, R35, 0x654, R90 ;  /* 0x00000654235a7816 */ /* 0x000fe2000000005a */
[----:B------:R-:W-:Y:S01]  /*2d60*/  IMAD.SHL.U32 R35, R91, 0x100, RZ ;  /* 0x000001005b237824 */ /* 0x000fe200078e00ff */
[----:B------:R-:W-:Y:S01]  /*2d70*/  PRMT R7, R97, 0x654, R32 ;  /* 0x0000065461077816 */ /* 0x000fe20000000020 */
[----:B------:R-:W-:-:S03]  /*2d80*/  IMAD.SHL.U32 R6, R96, 0x100, RZ ;  /* 0x0000010060067824 */ /* 0x000fc600078e00ff */
[----:B------:R-:W-:Y:S01]  /*2d90*/  LOP3.LUT R96, R90, 0xff00, R35, 0xf8, !PT ;  /* 0x0000ff005a607812 */ /* 0x000fe200078ef823 */
[----:B------:R-:W-:Y:S01]  /*2da0*/  IMAD.U32 R35, R95, 0x10000, RZ ;  /* 0x000100005f237824 */ /* 0x000fe200078e00ff */
[----:B------:R-:W-:Y:S01]  /*2db0*/  LOP3.LUT R32, R7, 0xff00, R6, 0xf8, !PT ;  /* 0x0000ff0007207812 */ /* 0x000fe200078ef806 */
[----:B------:R-:W-:Y:S01]  /*2dc0*/  IMAD.U32 R7, R98, 0x10000, RZ ;  /* 0x0001000062077824 */ /* 0x000fe200078e00ff */
[----:B------:R-:W-:Y:S02]  /*2dd0*/  F2FP.F16.E4M3.UNPACK_B R90, R101.H1 ;  /* 0x00000065ff5a723e */ /* 0x000fe400030006ff */
[-C--:B------:R-:W-:Y:S02]  /*2de0*/  F2FP.F16.E4M3.UNPACK_B R6, R5.reuse ;  /* 0x00000005ff06723e */ /* 0x080fe400020006ff */
[----:B------:R-:W-:Y:S01]  /*2df0*/  F2FP.F16.E4M3.UNPACK_B R5, R5.H1 ;  /* 0x00000005ff05723e */ /* 0x000fe200030006ff */
[--C-:B------:R-:W-:Y:S01]  /*2e00*/  HADD2.F32 R95, -RZ, R90.reuse.H0_H0 ;  /* 0x2000005aff5f7230 */ /* 0x100fe20000004100 */
[----:B------:R-:W-:Y:S01]  /*2e10*/  LOP3.LUT R97, R96, 0xff0000, R35, 0xf8, !PT ;  /* 0x00ff000060617812 */ /* 0x000fe200078ef823 */
[----:B------:R-:W-:Y:S01]  /*2e20*/  HADD2.F32 R96, -RZ, R90.H1_H1 ;  /* 0x3000005aff607230 */ /* 0x000fe20000004100 */
[----:B------:R-:W-:Y:S01]  /*2e30*/  LOP3.LUT R91, R32, 0xff0000, R7, 0xf8, !PT ;  /* 0x00ff0000205b7812 */ /* 0x000fe200078ef807 */
[----:B------:R-:W-:Y:S01]  /*2e40*/  HADD2.F32 R7, -RZ, R6.H1_H1 ;  /* 0x30000006ff077230 */ /* 0x000fe20000004100 */
[----:B------:R-:W-:Y:S01]  /*2e50*/  F2FP.F16.E4M3.UNPACK_B R35, R104.H1 ;  /* 0x00000068ff23723e */ /* 0x000fe200030006ff */
[----:B------:R-:W-:-:S02]  /*2e60*/  HADD2.F32 R32, -RZ, R5.H1_H1 ;  /* 0x30000005ff207230 */ /* 0x000fc40000004100 */
[----:B------:R-:W-:Y:S02]  /*2e70*/  HADD2.F32 R6, -RZ, R6.H0_H0 ;  /* 0x20000006ff067230 */ /* 0x000fe40000004100 */
[-C--:B------:R-:W-:Y:S01]  /*2e80*/  FMUL.FTZ R99, R7, R95.reuse ;  /* 0x0000005f07637220 */ /* 0x080fe20000410000 */
[----:B------:R-:W-:Y:S02]  /*2e90*/  HADD2.F32 R90, -RZ, R35.H0_H0 ;  /* 0x20000023ff5a7230 */ /* 0x000fe40000004100 */
[----:B------:R-:W-:Y:S01]  /*2ea0*/  FMUL.FTZ R102, R32, R96 ;  /* 0x0000006020667220 */ /* 0x000fe20000410000 */
[----:B------:R-:W-:Y:S02]  /*2eb0*/  HADD2.F32 R5, -RZ, R5.H0_H0 ;  /* 0x20000005ff057230 */ /* 0x000fe40000004100 */
[C---:B------:R-:W-:Y:S01]  /*2ec0*/  FMUL.FTZ R98, R6.reuse, R95 ;  /* 0x0000005f06627220 */ /* 0x040fe20000410000 */
[----:B------:R-:W-:Y:S02]  /*2ed0*/  HADD2.F32 R35, -RZ, R35.H1_H1 ;  /* 0x30000023ff237230 */ /* 0x000fe40000004100 */
[----:B------:R-:W-:Y:S01]  /*2ee0*/  FFMA.FTZ R100, R6, R90, -R99 ;  /* 0x0000005a06647223 */ /* 0x000fe20000010863 */
[----:B------:R-:W-:Y:S01]  /*2ef0*/  F2FP.F16.E4M3.UNPACK_B R6, R101 ;  /* 0x00000065ff06723e */ /* 0x000fe200020006ff */
[----:B------:R-:W-:Y:S01]  /*2f00*/  FMUL.FTZ R95, R5, R96 ;  /* 0x00000060055f7220 */ /* 0x000fe20000410000 */
[----:B------:R-:W-:Y:S01]  /*2f10*/  FFMA.FTZ R101, R7, R90, R98 ;  /* 0x0000005a07657223 */ /* 0x000fe20000010062 */
[-C--:B------:R-:W-:Y:S01]  /*2f20*/  FFMA.FTZ R102, R5, R35.reuse, -R102 ;  /* 0x0000002305667223 */ /* 0x080fe20000010866 */
[-C--:B------:R-:W-:Y:S01]  /*2f30*/  F2FP.F16.E4M3.UNPACK_B R5, R4.reuse.H1 ;  /* 0x00000004ff05723e */ /* 0x080fe200030006ff */
[----:B------:R-:W-:Y:S01]  /*2f40*/  FFMA.FTZ R103, R32, R35, R95 ;  /* 0x0000002320677223 */ /* 0x000fe2000001005f */
[----:B------:R-:W-:Y:S01]  /*2f50*/  F2FP.F16.E4M3.UNPACK_B R4, R4 ;  /* 0x00000004ff04723e */ /* 0x000fe200020006ff */
[--C-:B------:R-:W-:Y:S01]  /*2f60*/  HADD2.F32 R95, -RZ, R6.reuse.H1_H1 ;  /* 0x30000006ff5f7230 */ /* 0x100fe20000004100 */
[----:B------:R-:W-:Y:S01]  /*2f70*/  F2FP.F16.E4M3.UNPACK_B R32, R104 ;  /* 0x00000068ff20723e */ /* 0x000fe200020006ff */
[----:B------:R-:W-:Y:S01]  /*2f80*/  HADD2.F32 R90, -RZ, R6.H0_H0 ;  /* 0x20000006ff5a7230 */ /* 0x000fe20000004100 */
[----:B------:R-:W-:Y:S01]  /*2f90*/  F2FP.SATFINITE.E4M3.F32.PACK_AB_MERGE_C R106, R103, R102, RZ ;  /* 0x00000066676a723e */ /* 0x000fe200048070ff */
[----:B------:R-:W-:-:S02]  /*2fa0*/  HADD2.F32 R6, -RZ, R5.H0_H0 ;  /* 0x20000005ff067230 */ /* 0x000fc40000004100 */
[----:B------:R-:W-:Y:S02]  /*2fb0*/  HADD2.F32 R7, -RZ, R5.H1_H1 ;  /* 0x30000005ff077230 */ /* 0x000fe40000004100 */
[--C-:B------:R-:W-:Y:S02]  /*2fc0*/  HADD2.F32 R5, -RZ, R4.reuse.H0_H0 ;  /* 0x20000004ff057230 */ /* 0x100fe40000004100 */
[-C--:B------:R-:W-:Y:S01]  /*2fd0*/  FMUL.FTZ R98, R6, R95.reuse ;  /* 0x0000005f06627220 */ /* 0x080fe20000410000 */
[----:B------:R-:W-:Y:S02]  /*2fe0*/  HADD2.F32 R4, -RZ, R4.H1_H1 ;  /* 0x30000004ff047230 */ /* 0x000fe40000004100 */
[----:B------:R-:W-:Y:S01]  /*2ff0*/  FMUL.FTZ R99, R7, R95 ;  /* 0x0000005f07637220 */ /* 0x000fe20000410000 */
[--C-:B------:R-:W-:Y:S02]  /*3000*/  HADD2.F32 R35, -RZ, R32.reuse.H1_H1 ;  /* 0x30000020ff237230 */ /* 0x100fe40000004100 */
[----:B------:R-:W-:Y:S01]  /*3010*/  FMUL.FTZ R95, R5, R90 ;  /* 0x0000005a055f7220 */ /* 0x000fe20000410000 */
[----:B------:R-:W-:-:S02]  /*3020*/  HADD2.F32 R32, -RZ, R32.H0_H0 ;  /* 0x20000020ff207230 */ /* 0x000fc40000004100 */
[----:B------:R-:W-:Y:S01]  /*3030*/  FMUL.FTZ R96, R4, R90 ;  /* 0x0000005a04607220 */ /* 0x000fe20000410000 */
[----:B------:R-:W-:Y:S01]  /*3040*/  F2FP.F16.E4M3.UNPACK_B R90, R97.H1 ;  /* 0x00000061ff5a723e */ /* 0x000fe200030006ff */
[-C--:B------:R-:W-:Y:S01]  /*3050*/  FFMA.FTZ R7, R7, R35.reuse, R98 ;  /* 0x0000002307077223 */ /* 0x080fe20000010062 */
[----:B------:R-:W-:Y:S01]  /*3060*/  FFMA.FTZ R6, R6, R35, -R99 ;  /* 0x0000002306067223 */ /* 0x000fe20000010863 */
[----:B------:R-:W-:Y:S01]  /*3070*/  FFMA.FTZ R98, R5, R32, -R96 ;  /* 0x0000002005627223 */ /* 0x000fe20000010860 */
[----:B------:R-:W-:Y:S01]  /*3080*/  F2FP.F16.E4M3.UNPACK_B R5, R34.H1 ;  /* 0x00000022ff05723e */ /* 0x000fe200030006ff */
[----:B------:R-:W-:Y:S01]  /*3090*/  FFMA.FTZ R99, R4, R32, R95 ;  /* 0x0000002004637223 */ /* 0x000fe2000001005f */
[----:B------:R-:W-:Y:S01]  /*30a0*/  F2FP.F16.E4M3.UNPACK_B R32, R91.H1 ;  /* 0x0000005bff20723e */ /* 0x000fe200030006ff */
[----:B------:R-:W-:Y:S01]  /*30b0*/  HADD2.F32 R96, -RZ, R90.H1_H1 ;  /* 0x3000005aff607230 */ /* 0x000fe20000004100 */
[----:B------:R-:W-:Y:S01]  /*30c0*/  F2FP.SATFINITE.E4M3.F32.PACK_AB_MERGE_C R105, R7, R6, RZ ;  /* 0x000000060769723e */ /* 0x000fe200048070ff */
[--C-:B------:R-:W-:Y:S01]  /*30d0*/  HADD2.F32 R7, -RZ, R5.reuse.H1_H1 ;  /* 0x30000005ff077230 */ /* 0x100fe20000004100 */
        /* <DEDUP_REMOVED lines=13> */
[-C--:B------:R-:W-:Y:S01]  /*31b0*/  FMUL.FTZ R103, R5, R95.reuse ;  /* 0x0000005f05677220 */ /* 0x080fe20000410000 */
        /* <DEDUP_REMOVED lines=27> */
.L_x_1380:
[----:B------:R-:W-:Y:S05]  /*3370*/  BSYNC B3 ;  /* 0x0000000000037941 */ /* 0x000fea0003800000 */
.L_x_1379:
[----:B--2---:R2:W-:Y:S02]  /*3380*/  STG.E.128 desc[UR46][R14.64], R4 ;  /* 0x000000040e007986 */ /* 0x0045e4000c101d2e */
.L_x_1378:
[----:B------:R-:W-:Y:S05]  /*3390*/  BSYNC B2 ;  /* 0x0000000000027941 */ /* 0x000fea0003800000 */
.L_x_1377:
[----:B------:R-:W-:Y:S05]  /*33a0*/  @P2 BRA `(.L_x_1376) ;  /* 0x0000000400cc2947 */ /* 0x000fea0003800000 */
[----:B0-2---:R0:W2:Y:S01]  /*33b0*/  LDS.128 R4, [R82+0x22000] ;  /* 0x0220000052047984 */ /* 0x0050a20000000c00 */
[----:B------:R-:W-:Y:S01]  /*33c0*/  ISETP.GE.AND P4, PT, R194, R53, PT ;  /* 0x00000035c200720c */ /* 0x000fe20003f86270 */
[----:B------:R-:W-:-:S12]  /*33d0*/  BSSY B2, `(.L_x_1381) ;  /* 0x000006f000027945 */ /* 0x000fd80003800000 */
[----:B0-----:R-:W-:Y:S05]  /*33e0*/  @P4 BRA `(.L_x_1382) ;  /* 0x0000000400b44947 */ /* 0x001fea0003800000 */
[----:B------:R-:W-:Y:S01]  /*33f0*/  SHF.R.U32.HI R32, RZ, 0x8, R29 ;  /* 0x00000008ff207819 */ /* 0x000fe2000001161d */
[----:B--2---:R-:W-:Y:S01]  /*3400*/  IMAD.MOV.U32 R30, RZ, RZ, R7 ;  /* 0x000000ffff1e7224 */ /* 0x004fe200078e0007 */
[--C-:B------:R-:W-:Y:S02]  /*3410*/  SHF.R.U32.HI R91, RZ, 0x18, R31.reuse ;  /* 0x00000018ff5b7819 */ /* 0x100fe4000001161f */
[----:B------:R-:W-:Y:S02]  /*3420*/  LOP3.LUT R28, R31, 0xff, RZ, 0xc0, !PT ;  /* 0x000000ff1f1c7812 */ /* 0x000fe400078ec0ff */
[--C-:B------:R-:W-:Y:S02]  /*3430*/  SHF.R.U32.HI R35, RZ, 0x8, R31.reuse ;  /* 0x00000008ff237819 */ /* 0x100fe4000001161f */
[----:B------:R-:W-:Y:S02]  /*3440*/  SHF.R.U32.HI R33, RZ, 0x10, R31 ;  /* 0x00000010ff217819 */ /* 0x000fe4000001161f */
[----:B------:R-:W-:-:S02]  /*3450*/  SHF.R.U32.HI R90, RZ, 0x18, R29 ;  /* 0x00000018ff5a7819 */ /* 0x000fc4000001161d */
[----:B------:R-:W-:Y:S02]  /*3460*/  LOP3.LUT R31, R29, 0xff, RZ, 0xc0, !PT ;  /* 0x000000ff1d1f7812 */ /* 0x000fe400078ec0ff */
[----:B------:R-:W-:Y:S01]  /*3470*/  SHF.R.U32.HI R34, RZ, 0x10, R29 ;  /* 0x00000010ff227819 */ /* 0x000fe2000001161d */
[----:B------:R-:W-:Y:S01]  /*3480*/  IMAD.MOV.U32 R29, RZ, RZ, R6 ;  /* 0x000000ffff1d7224 */ /* 0x000fe200078e0006 */
[----:B------:R-:W-:Y:S01]  /*3490*/  PRMT R28, R91, 0x654, R28 ;  /* 0x000006545b1c7816 */ /* 0x000fe2000000001c */
[----:B------:R-:W-:Y:S01]  /*34a0*/  IMAD.SHL.U32 R6, R32, 0x100, RZ ;  /* 0x0000010020067824 */ /* 0x000fe200078e00ff */
        /* <DEDUP_REMOVED lines=97> */
.L_x_1382:
[----:B------:R-:W-:Y:S05]  /*3ac0*/  BSYNC B2 ;  /* 0x0000000000027941 */ /* 0x000fea0003800000 */
.L_x_1381:
[----:B--2---:R3:W-:Y:S02]  /*3ad0*/  STG.E.128 desc[UR46][R14.64+0x80], R4 ;  /* 0x000080040e007986 */ /* 0x0047e4000c101d2e */
.L_x_1376:
[----:B------:R-:W-:Y:S05]  /*3ae0*/  BSYNC B1 ;  /* 0x0000000000017941 */ /* 0x000fea0003800000 */
.L_x_1375:
[----:B------:R-:W-:Y:S05]  /*3af0*/  @P5 BRA `(.L_x_1383) ;  /* 0x0000003000f05947 */ /* 0x000fea0003800000 */
[----:B------:R-:W-:Y:S04]  /*3b00*/  BSSY B1, `(.L_x_1384) ;  /* 0x0000075000017945 */ /* 0x000fe80003800000 */
[----:B------:R-:W-:Y:S05]  /*3b10*/  @P1 BRA `(.L_x_1385) ;  /* 0x0000000400cc1947 */ /* 0x000fea0003800000 */
[----:B0-23--:R0:W2:Y:S01]  /*3b20*/  LDS.128 R4, [R82+0x21000] ;  /* 0x0210000052047984 */ /* 0x00d0a20000000c00 */
[----:B------:R-:W-:Y:S01]  /*3b30*/  ISETP.GE.AND P4, PT, R18, R53, PT ;  /* 0x000000351200720c */ /* 0x000fe20003f86270 */
[----:B------:R-:W-:-:S12]  /*3b40*/  BSSY B2, `(.L_x_1386) ;  /* 0x000006f000027945 */ /* 0x000fd80003800000 */
[----:B0-----:R-:W-:Y:S05]  /*3b50*/  @P4 BRA `(.L_x_1387) ;  /* 0x0000000400b44947 */ /* 0x001fea0003800000 */
[----:B------:R-:W-:Y:S01]  /*3b60*/  SHF.R.U32.HI R33, RZ, 0x18, R27 ;  /* 0x00000018ff217819 */ /* 0x000fe2000001161b */
[----:B--2---:R-:W-:Y:S01]  /*3b70*/  IMAD.MOV.U32 R24, RZ, RZ, R7 ;  /* 0x000000ffff187224 */ /* 0x004fe200078e0007 */
[----:B------:R-:W-:Y:S01]  /*3b80*/  LOP3.LUT R14, R27, 0xff, RZ, 0xc0, !PT ;  /* 0x000000ff1b0e7812 */ /* 0x000fe200078ec0ff */
[----:B------:R-:W-:Y:S01]  /*3b90*/  IMAD.MOV.U32 R15, RZ, RZ, R6 ;  /* 0x000000ffff0f7224 */ /* 0x000fe200078e0006 */
[--C-:B------:R-:W-:Y:S02]  /*3ba0*/  SHF.R.U32.HI R31, RZ, 0x8, R27.reuse ;  /* 0x00000008ff1f7819 */ /* 0x100fe4000001161b */
[----:B------:R-:W-:Y:S02]  /*3bb0*/  SHF.R.U32.HI R30, RZ, 0x10, R27 ;  /* 0x00000010ff1e7819 */ /* 0x000fe4000001161b */
[--C-:B------:R-:W-:Y:S01]  /*3bc0*/  SHF.R.U32.HI R27, RZ, 0x8, R25.reuse ;  /* 0x00000008ff1b7819 */ /* 0x100fe20000011619 */
[----:B------:R-:W-:Y:S01]  /*3bd0*/  IMAD.SHL.U32 R7, R31, 0x100, RZ ;  /* 0x000001001f077824 */ /* 0x000fe200078e00ff */
[----:B------:R-:W-:-:S02]  /*3be0*/  SHF.R.U32.HI R29, RZ, 0x18, R25 ;  /* 0x00000018ff1d7819 */ /* 0x000fc40000011619 */
[----:B------:R-:W-:Y:S02]  /*3bf0*/  LOP3.LUT R26, R25, 0xff, RZ, 0xc0, !PT ;  /* 0x000000ff191a7812 */ /* 0x000fe400078ec0ff */
[----:B------:R-:W-:Y:S01]  /*3c00*/  SHF.R.U32.HI R28, RZ, 0x10, R25 ;  /* 0x00000010ff1c7819 */ /* 0x000fe20000011619 */
[----:B------:R-:W-:Y:S01]  /*3c10*/  IMAD.SHL.U32 R25, R27, 0x100, RZ ;  /* 0x000001001b197824 */ /* 0x000fe200078e00ff */
[----:B------:R-:W-:Y:S02]  /*3c20*/  PRMT R14, R33, 0x654, R14 ;  /* 0x00000654210e7816 */ /* 0x000fe4000000000e */
[----:B------:R-:W-:Y:S01]  /*3c30*/  PRMT R26, R29, 0x654, R26 ;  /* 0x000006541d1a7816 */ /* 0x000fe2000000001a */
[----:B------:R-:W-:Y:S01]  /*3c40*/  IMAD.U32 R28, R28, 0x10000, RZ ;  /* 0x000100001c1c7824 */ /* 0x000fe200078e00ff */
        /* <DEDUP_REMOVED lines=94> */
.L_x_1387:
[----:B------:R-:W-:Y:S05]  /*4230*/  BSYNC B2 ;  /* 0x0000000000027941 */ /* 0x000fea0003800000 */
.L_x_1386:
[----:B--2---:R4:W-:Y:S02]  /*4240*/  STG.E.128 desc[UR46][R12.64], R4 ;  /* 0x000000040c007986 */ /* 0x0049e4000c101d2e */
.L_x_1385:
[----:B------:R-:W-:Y:S05]  /*4250*/  BSYNC B1 ;  /* 0x0000000000017941 */ /* 0x000fea0003800000 */
.L_x_1384:
[----:B------:R-:W-:Y:S05]  /*4260*/  @P2 BRA `(.L_x_1383) ;  /* 0x0000002c00142947 */ /* 0x000fea0003800000 */
[----:B0-234-:R0:W2:Y:S01]  /*4270*/  LDS.128 R4, [R82+0x23000] ;  /* 0x0230000052047984 */ /* 0x01d0a20000000c00 */
        /* <DEDUP_REMOVED lines=8> */
[--C-:B------:R-:W-:Y:S02]  /*4300*/  SHF.R.U32.HI R11, RZ, 0x8, R9.reuse ;  /* 0x00000008ff0b7819 */ /* 0x100fe40000011609 */
[----:B------:R-:W-:-:S02]  /*4310*/  SHF.R.U32.HI R15, RZ, 0x10, R9 ;  /* 0x00000010ff0f7819 */ /* 0x000fc40000011609 */
[----:B------:R-:W-:Y:S01]  /*4320*/  LOP3.LUT R14, R9, 0xff0000ff, RZ, 0xc0, !PT ;  /* 0xff0000ff090e7812 */ /* 0x000fe200078ec0ff */
[----:B------:R-:W-:Y:S01]  /*4330*/  IMAD.MOV.U32 R9, RZ, RZ, R6 ;  /* 0x000000ffff097224 */ /* 0x000fe200078e0006 */
[----:B------:R-:W-:Y:S01]  /*4340*/  SHF.L.U32 R11, R11, 0x8, RZ ;  /* 0x000000080b0b7819 */ /* 0x000fe200000006ff */
[----:B------:R-:W-:Y:S01]  /*4350*/  IMAD.SHL.U32 R6, R24, 0x100, RZ ;  /* 0x0000010018067824 */ /* 0x000fe200078e00ff */
[----:B------:R-:W-:Y:S02]  /*4360*/  PRMT R7, R25, 0x654, R8 ;  /* 0x0000065419077816 */ /* 0x000fe40000000008 */
[----:B------:R-:W-:Y:S01]  /*4370*/  LOP3.LUT R24, R14, 0xff00, R11, 0xf8, !PT ;  /* 0x0000ff000e187812 */ /* 0x000fe200078ef80b */
[----:B------:R-:W-:Y:S01]  /*4380*/  IMAD.U32 R11, R15, 0x10000, RZ ;  /* 0x000100000f0b7824 */ /* 0x000fe200078e00ff */
[----:B------:R-:W-:Y:S01]  /*4390*/  LOP3.LUT R8, R7, 0xff00, R6, 0xf8, !PT ;  /* 0x0000ff0007087812 */ /* 0x000fe200078ef806 */
[----:B------:R-:W-:Y:S01]  /*43a0*/  IMAD.U32 R7, R26, 0x10000, RZ ;  /* 0x000100001a077824 */ /* 0x000fe200078e00ff */
[----:B------:R-:W-:-:S02]  /*43b0*/  F2FP.F16.E4M3.UNPACK_B R14, R52.H1 ;  /* 0x00000034ff0e723e */ /* 0x000fc400030006ff */
        /* <DEDUP_REMOVED lines=90> */
.L_x_1389:
[----:B------:R-:W-:Y:S05]  /*4960*/  BSYNC B1 ;  /* 0x0000000000017941 */ /* 0x000fea0003800000 */
.L_x_1388:
[----:B--2---:R0:W-:Y:S01]  /*4970*/  STG.E.128 desc[UR46][R12.64+0x80], R4 ;  /* 0x000080040c007986 */ /* 0x0041e2000c101d2e */
[----:B------:R-:W-:Y:S05]  /*4980*/  BRA `(.L_x_1383) ;  /* 0x00000024004c7947 */ /* 0x000fea0003800000 */
.L_x_1367:
[----:B------:R-:W-:Y:S02]  /*4990*/  ISETP.GE.AND P3, PT, R218, R84, PT ;  /* 0x00000054da00720c */ /* 0x000fe40003f66270 */
[----:B------:R-:W-:Y:S02]  /*49a0*/  CS2R R10, SRZ ;  /* 0x00000000000a7805 */ /* 0x000fe4000001ff00 */
[----:B------:R-:W-:Y:S02]  /*49b0*/  CS2R R8, SRZ ;  /* 0x0000000000087805 */ /* 0x000fe4000001ff00 */
[----:B------:R-:W-:-:S13]  /*49c0*/  ISETP.GE.OR P3, PT, R22, R53, P3 ;  /* 0x000000351600720c */ /* 0x000fda0001f66670 */
[----:B------:R-:W-:Y:S01]  /*49d0*/  @!P3 IADD3 R33, P4, P5, R38, R6, R71 ;  /* 0x000000062621b210 */ /* 0x000fe20007d9e047 */
[----:B------:R-:W0:Y:S03]  /*49e0*/  @!P3 LDC.64 R24, c[0x0][0x3e8] ;  /* 0x0000fa00ff18bb82 */ /* 0x000e260000000a00 */
[----:B------:R-:W-:Y:S02]  /*49f0*/  @!P3 IADD3.X R14, R60, R93, R73, P4, P5 ;  /* 0x0000005d3c0eb210 */ /* 0x000fe400027ea449 */
[----:B------:R-:W-:-:S03]  /*4a00*/  ISETP.GE.AND P4, PT, R17, R84, PT ;  /* 0x000000541100720c */ /* 0x000fc60003f86270 */
[----:B------:R-:W1:Y:S01]  /*4a10*/  @!P3 LDC.64 R26, c[0x0][0x400] ;  /* 0x00010000ff1abb82 */ /* 0x000e620000000a00 */
[----:B------:R-:W-:-:S13]  /*4a20*/  ISETP.GE.OR P4, PT, R22, R53, P4 ;  /* 0x000000351600720c */ /* 0x000fda0002786670 */
[----:B------:R-:W2:Y:S08]  /*4a30*/  @!P4 LDC.64 R28, c[0x0][0x3e8] ;  /* 0x0000fa00ff1ccb82 */ /* 0x000eb00000000a00 */
[----:B------:R-:W3:Y:S01]  /*4a40*/  @!P4 LDC.64 R30, c[0x0][0x400] ;  /* 0x00010000ff1ecb82 */ /* 0x000ee20000000a00 */
[----:B--2---:R-:W-:Y:S02]  /*4a50*/  @!P4 IADD3 R28, P5, P6, R38, R28, R6 ;  /* 0x0000001c261cc210 */ /* 0x004fe40007ebe006 */
[----:B------:R-:W-:-:S02]  /*4a60*/  CS2R R6, SRZ ;  /* 0x0000000000067805 */ /* 0x000fc4000001ff00 */
[----:B------:R-:W-:Y:S02]  /*4a70*/  @!P4 IADD3.X R29, R60, R29, R93, P5, P6 ;  /* 0x0000001d3c1dc210 */ /* 0x000fe40002fec45d */
[----:B---3--:R-:W-:-:S04]  /*4a80*/  @!P4 IADD3 R30, P5, P6, R20, R30, R4 ;  /* 0x0000001e141ec210 */ /* 0x008fc80007ebe004 */
[----:B------:R-:W-:Y:S02]  /*4a90*/  @!P4 IADD3.X R31, R58, R31, R52, P5, P6 ;  /* 0x0000001f3a1fc210 */ /* 0x000fe40002fec434 */
[----:B------:R-:W-:Y:S02]  /*4aa0*/  @!P3 IADD3 R35, P5, P6, R20, R4, R67 ;  /* 0x000000041423b210 */ /* 0x000fe40007ebe043 */
[----:B------:R-:W-:Y:S01]  /*4ab0*/  CS2R R4, SRZ ;  /* 0x0000000000047805 */ /* 0x000fe2000001ff00 */
[----:B------:R-:W2:Y:S01]  /*4ac0*/  @!P4 LDG.E.128 R8, desc[UR46][R30.64] ;  /* 0x0000002e1e08c981 */ /* 0x000ea2000c1e1d00 */
[----:B------:R-:W-:-:S04]  /*4ad0*/  @!P3 IADD3.X R12, R58, R52, R69, P5, P6 ;  /* 0x000000343a0cb210 */ /* 0x000fc80002fec445 */
[----:B------:R-:W3:Y:S01]  /*4ae0*/  @!P4 LDG.E.128 R4, desc[UR46][R28.64] ;  /* 0x0000002e1c04c981 */ /* 0x000ee2000c1e1d00 */
[----:B0-----:R-:W-:-:S05]  /*4af0*/  @!P3 IADD3 R32, P4, R33, R24, RZ ;  /* 0x000000182120b210 */ /* 0x001fca0007f9e0ff */
[----:B------:R-:W-:Y:S01]  /*4b00*/  @!P3 IMAD.X R33, R14, 0x1, R25, P4 ;  /* 0x000000010e21b824 */ /* 0x000fe200020e0619 */
[----:B-1----:R-:W-:Y:S02]  /*4b10*/  @!P3 IADD3 R34, P4, R35, R26, RZ ;  /* 0x0000001a2322b210 */ /* 0x002fe40007f9e0ff */
[----:B------:R-:W-:Y:S02]  /*4b20*/  CS2R R14, SRZ ;  /* 0x00000000000e7805 */ /* 0x000fe4000001ff00 */
[----:B------:R-:W-:Y:S01]  /*4b30*/  CS2R R24, SRZ ;  /* 0x0000000000187805 */ /* 0x000fe2000001ff00 */
[----:B------:R-:W-:Y:S01]  /*4b40*/  @!P3 IMAD.X R35, R12, 0x1, R27, P4 ;  /* 0x000000010c23b824 */ /* 0x000fe200020e061b */
[----:B------:R-:W-:Y:S02]  /*4b50*/  CS2R R12, SRZ ;  /* 0x00000000000c7805 */ /* 0x000fe4000001ff00 */
[----:B------:R-:W-:-:S04]  /*4b60*/  CS2R R26, SRZ ;  /* 0x00000000001a7805 */ /* 0x000fc8000001ff00 */
[----:B------:R-:W4:Y:S04]  /*4b70*/  @!P3 LDG.E.128 R12, desc[UR46][R32.64] ;  /* 0x0000002e200cb981 */ /* 0x000f28000c1e1d00 */
[----:B------:R-:W5:Y:S01]  /*4b80*/  @!P3 LDG.E.128 R24, desc[UR46][R34.64] ;  /* 0x0000002e2218b981 */ /* 0x000f62000c1e1d00 */
[----:B------:R-:W-:-:S06]  /*4b90*/  UISETP.NE.AND UP0, UPT, UR45, 0x3, UPT ;  /* 0x000000032d00788c */ /* 0x000fcc000bf05270 */
[----:B------:R-:W-:Y:S02]  /*4ba0*/  PLOP3.LUT P3, PT, PT, PT, UP0, 0x80, 0x0 ;  /* 0x000000000000781c */ /* 0x000fe40003f6f008 */
[----:B------:R-:W-:Y:S01]  /*4bb0*/  ISETP.GE.AND P4, PT, R22, R53, PT ;  /* 0x000000351600720c */ /* 0x000fe20003f86270 */
[----:B--2---:R-:W-:Y:S02]  /*4bc0*/  IMAD.MOV.U32 R105, RZ, RZ, R10 ;  /* 0x000000ffff697224 */ /* 0x004fe400078e000a */
[----:B------:R-:W-:Y:S02]  /*4bd0*/  IMAD.MOV.U32 R118, RZ, RZ, R8 ;  /* 0x000000ffff767224 */ /* 0x000fe400078e0008 */
[----:B---3--:R-:W-:Y:S02]  /*4be0*/  IMAD.MOV.U32 R103, RZ, RZ, R6 ;  /* 0x000000ffff677224 */ /* 0x008fe400078e0006 */
[----:B------:R-:W-:Y:S02]  /*4bf0*/  IMAD.MOV.U32 R117, RZ, RZ, R4 ;  /* 0x000000ffff757224 */ /* 0x000fe400078e0004 */
[----:B----4-:R-:W-:-:S02]  /*4c00*/  IMAD.MOV.U32 R86, RZ, RZ, R14 ;  /* 0x000000ffff567224 */ /* 0x010fc400078e000e */
[----:B------:R-:W-:Y:S02]  /*4c10*/  IMAD.MOV.U32 R95, RZ, RZ, R12 ;  /* 0x000000ffff5f7224 */ /* 0x000fe400078e000c */
[----:B-----5:R-:W-:Y:S02]  /*4c20*/  IMAD.MOV.U32 R96, RZ, RZ, R26 ;  /* 0x000000ffff607224 */ /* 0x020fe400078e001a */
[----:B------:R-:W-:Y:S01]  /*4c30*/  IMAD.MOV.U32 R97, RZ, RZ, R24 ;  /* 0x000000ffff617224 */ /* 0x000fe200078e0018 */
[----:B------:R-:W-:Y:S06]  /*4c40*/  @!P3 BRA `(.L_x_1390) ;  /* 0x000000000004b947 */ /* 0x000fec0003800000 */
[----:B------:R-:W-:Y:S01]  /*4c50*/  BPT.TRAP 0x1 ;  /* 0x000000040000795c */ /* 0x000fe20000300000 */
.L_x_1390:
[----:B------:R-:W-:Y:S01]  /*4c60*/  IMAD R80, R192, 0x8, R16 ;  /* 0x00000008c0507824 */ /* 0x000fe200078e0210 */
[----:B------:R-:W-:Y:S01]  /*4c70*/  SHF.L.U32 R93, R198, 0x1f, RZ ;  /* 0x0000001fc65d7819 */ /* 0x000fe200000006ff */
[----:B------:R-:W0:Y:S01]  /*4c80*/  LDC R98, c[0x0][0x2f4] ;  /* 0x0000bd00ff627b82 */ /* 0x000e220000000800 */
[----:B------:R-:W-:Y:S01]  /*4c90*/  BSSY B1, `(.L_x_1391) ;  /* 0x0000006000017945 */ /* 0x000fe20003800000 */
[----:B------:R-:W-:Y:S01]  /*4ca0*/  MOV R89, R91 ;  /* 0x0000005b00597202 */ /* 0x000fe20000000f00 */
[----:B------:R-:W1:Y:S05]  /*4cb0*/  SYNCS.PHASECHK.TRANS64.TRYWAIT P5, [R80+URZ+0x28490], R93 ;  /* 0x0284905d500075a7 */ /* 0x000e6a00080a017f */
[----:B------:R-:W2:Y:S01]  /*4cc0*/  LDC.64 R52, c[0x0][0x300] ;  /* 0x0000c000ff347b82 */ /* 0x000ea20000000a00 */
[----:B0-----:R-:W-:Y:S01]  /*4cd0*/  IMAD.IADD R100, R98, 0x1, -R63 ;  /* 0x0000000162647824 */ /* 0x001fe200078e0a3f */
[----:B-1----:R-:W-:Y:S06]  /*4ce0*/  @!P5 BRA `(.L_x_1392) ;  /* 0x0000021000d4d947 */ /* 0x002fec0003800000 */
.L_x_1729:
[----:B------:R-:W-:Y:S05]  /*4cf0*/  BSYNC B1 ;  /* 0x0000000000017941 */ /* 0x000fea0003800000 */
.L_x_1391:
[----:B------:R-:W-:Y:S01]  /*4d00*/  ISETP.GE.OR P5, PT, R17, R84, P1 ;  /* 0x000000541100720c */ /* 0x000fe20000fa6670 */
[----:B------:R-:W-:-:S12]  /*4d10*/  BSSY B1, `(.L_x_1393) ;  /* 0x00000fd000017945 */ /* 0x000fd80003800000 */
[----:B------:R-:W-:Y:S05]  /*4d20*/  @P5 BRA `(.L_x_1394) ;  /* 0x0000000c00ec5947 */ /* 0x000fea0003800000 */
[-C--:B--2---:R-:W-:Y:S01]  /*4d30*/  IMAD R28, R221, R52.reuse, RZ ;  /* 0x00000034dd1c7224 */ /* 0x084fe200078e02ff */
[----:B------:R-:W-:Y:S01]  /*4d40*/  BSSY B2, `(.L_x_1395) ;  /* 0x00000ed000027945 */ /* 0x000fe20003800000 */
[----:B------:R-:W-:-:S04]  /*4d50*/  IMAD.WIDE.U32 R90, R17, R52, R88 ;  /* 0x00000034115a7225 */ /* 0x000fc800078e0058 */
[----:B------:R-:W-:Y:S01]  /*4d60*/  IMAD R29, R17, R53, R28 ;  /* 0x00000035111d7224 */ /* 0x000fe200078e021c */
[----:B------:R-:W-:Y:S02]  /*4d70*/  SEL R28, R63, R100, !P0 ;  /* 0x000000643f1c7207 */ /* 0x000fe40004000000 */
[----:B------:R-:W-:Y:S01]  /*4d80*/  IADD3 R99, P5, P6, R44, R90, R61 ;  /* 0x0000005a2c637210 */ /* 0x000fe20007ebe03d */
[----:B------:R-:W-:Y:S01]  /*4d90*/  IMAD.IADD R104, R29, 0x1, R91 ;  /* 0x000000011d687824 */ /* 0x000fe200078e025b */
[----:B------:R-:W-:-:S04]  /*4da0*/  SHF.R.S32.HI R29, RZ, 0x1f, R28 ;  /* 0x0000001fff1d7819 */ /* 0x000fc8000001141c */
[----:B------:R-:W-:Y:S02]  /*4db0*/  LEA.HI R29, R29, R28, RZ, 0x5 ;  /* 0x0000001c1d1d7211 */ /* 0x000fe400078f28ff */
[----:B------:R-:W-:Y:S02]  /*4dc0*/  IADD3.X R102, R85, R104, R0, P5, P6 ;  /* 0x0000006855667210 */ /* 0x000fe40002fec400 */
[----:B------:R-:W-:-:S04]  /*4dd0*/  LEA.HI.SX32 R29, R29, R54, 0x1b ;  /* 0x000000361d1d7211 */ /* 0x000fc800078fdaff */
[----:B------:R-:W-:Y:S01]  /*4de0*/  SHF.R.S32.HI R28, RZ, 0x1f, R29 ;  /* 0x0000001fff1c7819 */ /* 0x000fe2000001141d */
[----:B------:R-:W-:-:S03]  /*4df0*/  IMAD.SHL.U32 R101, R29, 0x10, RZ ;  /* 0x000000101d657824 */ /* 0x000fc600078e00ff */
[----:B------:R-:W-:Y:S02]  /*4e00*/  LEA.HI R29, R28, R29, RZ, 0x3 ;  /* 0x0000001d1c1d7211 */ /* 0x000fe400078f18ff */
[----:B------:R-:W-:-:S03]  /*4e10*/  LOP3.LUT R28, R208, 0x70, R101, 0xf8, !PT ;  /* 0x00000070d01c7812 */ /* 0x000fc600078ef865 */
[----:B------:R-:W-:Y:S01]  /*4e20*/  IMAD.SHL.U32 R29, R29, 0x400, RZ ;  /* 0x000004001d1d7824 */ /* 0x000fe200078e00ff */
[----:B------:R-:W-:-:S04]  /*4e30*/  LOP3.LUT R30, R28, R235, RZ, 0x3c, !PT ;  /* 0x000000eb1c1e7212 */ /* 0x000fc800078e3cff */
[----:B------:R-:W-:Y:S01]  /*4e40*/  LOP3.LUT R28, R29, 0xffffe000, RZ, 0xc0, !PT ;  /* 0xffffe0001d1c7812 */ /* 0x000fe200078ec0ff */
[----:B------:R-:W-:-:S03]  /*4e50*/  IMAD R29, R192, 0x4000, R81 ;  /* 0x00004000c01d7824 */ /* 0x000fc600078e0251 */
[----:B------:R-:W-:Y:S01]  /*4e60*/  IADD3 R31, R30, R28, R211 ;  /* 0x0000001c1e1f7210 */ /* 0x000fe20007ffe0d3 */
[----:B------:R-:W-:-:S04]  /*4e70*/  IMAD.IADD R29, R16, 0x1, R29 ;  /* 0x00000001101d7824 */ /* 0x000fc800078e021d */
[----:B------:R-:W-:-:S04]  /*4e80*/  IMAD R31, R192, 0x4000, R31 ;  /* 0x00004000c01f7824 */ /* 0x000fc800078e021f */
[----:B------:R-:W-:Y:S02]  /*4e90*/  IMAD.IADD R32, R16, 0x1, R31 ;  /* 0x0000000110207824 */ /* 0x000fe400078e021f */
[----:B------:R-:W1:Y:S04]  /*4ea0*/  LDS.128 R28, [R29+0x20000] ;  /* 0x020000001d1c7984 */ /* 0x000e680000000c00 */
[----:B------:R-:W2:Y:S01]  /*4eb0*/  LDS.128 R32, [R32+0x20000] ;  /* 0x0200000020207984 */ /* 0x000ea20000000c00 */
[----:B------:R-:W-:Y:S05]  /*4ec0*/  @P4 BRA `(.L_x_1396) ;  /* 0x0000000c00504947 */ /* 0x000fea0003800000 */
[--C-:B------:R-:W-:Y:S02]  /*4ed0*/  SHF.R.U32.HI R111, RZ, 0x18, R7.reuse ;  /* 0x00000018ff6f7819 */ /* 0x100fe40000011607 */
[----:B------:R-:W-:Y:S02]  /*4ee0*/  LOP3.LUT R6, R7, 0xff, RZ, 0xc0, !PT ;  /* 0x000000ff07067812 */ /* 0x000fe400078ec0ff */
[--C-:B------:R-:W-:Y:S02]  /*4ef0*/  SHF.R.U32.HI R109, RZ, 0x8, R7.reuse ;  /* 0x00000008ff6d7819 */ /* 0x100fe40000011607 */
[----:B------:R-:W-:Y:S02]  /*4f00*/  SHF.R.U32.HI R108, RZ, 0x10, R7 ;  /* 0x00000010ff6c7819 */ /* 0x000fe40000011607 */
[----:B------:R-:W-:Y:S02]  /*4f10*/  SHF.R.U32.HI R8, RZ, 0x18, R9 ;  /* 0x00000018ff087819 */ /* 0x000fe40000011609 */
[----:B------:R-:W-:-:S02]  /*4f20*/  LOP3.LUT R7, R9, 0xff, RZ, 0xc0, !PT ;  /* 0x000000ff09077812 */ /* 0x000fc400078ec0ff */
[--C-:B------:R-:W-:Y:S02]  /*4f30*/  SHF.R.U32.HI R107, RZ, 0x8, R9.reuse ;  /* 0x00000008ff6b7819 */ /* 0x100fe40000011609 */
[----:B------:R-:W-:Y:S02]  /*4f40*/  SHF.R.U32.HI R112, RZ, 0x10, R9 ;  /* 0x00000010ff707819 */ /* 0x000fe40000011609 */
[--C-:B------:R-:W-:Y:S02]  /*4f50*/  SHF.R.U32.HI R106, RZ, 0x8, R11.reuse ;  /* 0x00000008ff6a7819 */ /* 0x100fe4000001160b */
[----:B------:R-:W-:Y:S02]  /*4f60*/  SHF.R.U32.HI R10, RZ, 0x18, R11 ;  /* 0x00000018ff0a7819 */ /* 0x000fe4000001160b */
[----:B------:R-:W-:Y:S02]  /*4f70*/  LOP3.LUT R9, R11, 0xff, RZ, 0xc0, !PT ;  /* 0x000000ff0b097812 */ /* 0x000fe400078ec0ff */
[----:B------:R-:W-:-:S02]  /*4f80*/  SHF.R.U32.HI R113, RZ, 0x8, R5 ;  /* 0x00000008ff717819 */ /* 0x000fc40000011605 */
[----:B------:R-:W-:Y:S01]  /*4f90*/  SHF.R.U32.HI R114, RZ, 0x10, R11 ;  /* 0x00000010ff727819 */ /* 0x000fe2000001160b */
[----:B------:R-:W-:Y:S01]  /*4fa0*/  IMAD.SHL.U32 R11, R106, 0x100, RZ ;  /* 0x000001006a0b7824 */ /* 0x000fe200078e00ff */
[----:B------:R-:W-:Y:S02]  /*4fb0*/  SHF.R.U32.HI R115, RZ, 0x18, R5 ;  /* 0x00000018ff737819 */ /* 0x000fe40000011605 */
[----:B------:R-:W-:Y:S01]  /*4fc0*/  LOP3.LUT R4, R5, 0xff, RZ, 0xc0, !PT ;  /* 0x000000ff05047812 */ /* 0x000fe200078ec0ff */
[----:B------:R-:W-:Y:S01]  /*4fd0*/  IMAD.U32 R114, R114, 0x10000, RZ ;  /* 0x0001000072727824 */ /* 0x000fe200078e00ff */
[----:B------:R-:W-:Y:S01]  /*4fe0*/  PRMT R10, R10, 0x654, R9 ;  /* 0x000006540a0a7816 */ /* 0x000fe20000000009 */
[----:B------:R-:W-:Y:S01]  /*4ff0*/  IMAD.SHL.U32 R9, R107, 0x100, RZ ;  /* 0x000001006b097824 */ /* 0x000fe200078e00ff */
[----:B------:R-:W-:Y:S01]  /*5000*/  SHF.R.U32.HI R110, RZ, 0x10, R5 ;  /* 0x00000010ff6e7819 */ /* 0x000fe20000011605 */
[----:B------:R-:W-:Y:S01]  /*5010*/  IMAD.SHL.U32 R5, R113, 0x100, RZ ;  /* 0x0000010071057824 */ /* 0x000fe200078e00ff */
[----:B------:R-:W-:Y:S01]  /*5020*/  PRMT R8, R8, 0x654, R7 ;  /* 0x0000065408087816 */ /* 0x000fe20000000007 */
[----:B------:R-:W-:Y:S01]  /*5030*/  IMAD.SHL.U32 R7, R109, 0x100, RZ ;  /* 0x000001006d077824 */ /* 0x000fe200078e00ff */
[----:B------:R-:W-:-:S02]  /*5040*/  PRMT R4, R115, 0x654, R4 ;  /* 0x0000065473047816 */ /* 0x000fc40000000004 */
[----:B------:R-:W-:Y:S02]  /*5050*/  PRMT R6, R111, 0x654, R6 ;  /* 0x000006546f067816 */ /* 0x000fe40000000006 */
[----:B------:R-:W-:Y:S02]  /*5060*/  LOP3.LUT R111, R10, 0xff00, R11, 0xf8, !PT ;  /* 0x0000ff000a6f7812 */ /* 0x000fe400078ef80b */
[----:B------:R-:W-:Y:S02]  /*5070*/  LOP3.LUT R109, R8, 0xff00, R9, 0xf8, !PT ;  /* 0x0000ff00086d7812 */ /* 0x000fe400078ef809 */
[----:B------:R-:W-:Y:S02]  /*5080*/  F2FP.F16.E4M3.UNPACK_B R107, R118.H1 ;  /* 0x00000076ff6b723e */ /* 0x000fe400030006ff */
[----:B--2---:R-:W-:Y:S02]  /*5090*/  F2FP.F16.E4M3.UNPACK_B R10, R32.H1 ;  /* 0x00000020ff0a723e */ /* 0x004fe400030006ff */
[----:B-1----:R-:W-:-:S02]  /*50a0*/  F2FP.F16.E4M3.UNPACK_B R8, R28.H1 ;  /* 0x0000001cff08723e */ /* 0x002fc400030006ff */
[----:B------:R-:W-:Y:S01]  /*50b0*/  LOP3.LUT R4, R4, 0xff00, R5, 0xf8, !PT ;  /* 0x0000ff0004047812 */ /* 0x000fe200078ef805 */
[----:B------:R-:W-:Y:S01]  /*50c0*/  IMAD.U32 R5, R110, 0x10000, RZ ;  /* 0x000100006e057824 */ /* 0x000fe200078e00ff */
[----:B------:R-:W-:Y:S01]  /*50d0*/  F2FP.F16.E4M3.UNPACK_B R106, R117.H1 ;  /* 0x00000075ff6a723e */ /* 0x000fe200030006ff */
[----:B------:R-:W-:Y:S01]  /*50e0*/  HADD2.F32 R110, -RZ, R107.H0_H0 ;  /* 0x2000006bff6e7230 */ /* 0x000fe20000004100 */
[----:B------:R-:W-:Y:S01]  /*50f0*/  LOP3.LUT R7, R6, 0xff00, R7, 0xf8, !PT ;  /* 0x0000ff0006077812 */ /* 0x000fe200078ef807 */
[----:B------:R-:W-:Y:S01]  /*5100*/  HADD2.F32 R11, -RZ, R10.H0_H0 ;  /* 0x2000000aff0b7230 */ /* 0x000fe20000004100 */
[----:B------:R-:W-:Y:S01]  /*5110*/  LOP3.LUT R6, R4, 0xff0000, R5, 0xf8, !PT ;  /* 0x00ff000004067812 */ /* 0x000fe200078ef805 */
[----:B------:R-:W-:Y:S01]  /*5120*/  HADD2.F32 R9, -RZ, R8.H0_H0 ;  /* 0x20000008ff097230 */ /* 0x000fe20000004100 */
[----:B------:R-:W-:Y:S01]  /*5130*/  SHF.L.U32 R112, R112, 0x10, RZ ;  /* 0x0000001070707819 */ /* 0x000fe200000006ff */
[----:B------:R-:W-:Y:S02]  /*5140*/  IMAD.U32 R4, R108, 0x10000, RZ ;  /* 0x000100006c047824 */ /* 0x000fe400078e00ff */
[----:B------:R-:W-:Y:S01]  /*5150*/  FMUL.FTZ R116, R11, R110 ;  /* 0x0000006e0b747220 */ /* 0x000fe20000410000 */
[----:B------:R-:W-:-:S02]  /*5160*/  HADD2.F32 R108, -RZ, R106.H0_H0 ;  /* 0x2000006aff6c7230 */ /* 0x000fc40000004100 */
[----:B------:R-:W-:Y:S01]  /*5170*/  FMUL.FTZ R110, R9, R110 ;  /* 0x0000006e096e7220 */ /* 0x000fe20000410000 */
[----:B------:R-:W-:Y:S02]  /*5180*/  F2FP.F16.E4M3.UNPACK_B R32, R32 ;  /* 0x00000020ff20723e */ /* 0x000fe400020006ff */
[----:B------:R-:W-:Y:S01]  /*5190*/  F2FP.F16.E4M3.UNPACK_B R28, R28 ;  /* 0x0000001cff1c723e */ /* 0x000fe200020006ff */
[-C--:B------:R-:W-:Y:S01]  /*51a0*/  FFMA.FTZ R113, R11, R108.reuse, R110 ;  /* 0x0000006c0b717223 */ /* 0x080fe2000001006e */
[----:B------:R-:W-:Y:S01]  /*51b0*/  FFMA.FTZ R116, R9, R108, -R116 ;  /* 0x0000006c09747223 */ /* 0x000fe20000010874 */
[----:B------:R-:W-:Y:S01]  /*51c0*/  HADD2.F32 R110, -RZ, R107.H1_H1 ;  /* 0x3000006bff6e7230 */ /* 0x000fe20000004100 */
[----:B------:R-:W-:Y:S01]  /*51d0*/  F2FP.F16.E4M3.UNPACK_B R107, R118 ;  /* 0x00000076ff6b723e */ /* 0x000fe200020006ff */
[----:B------:R-:W-:Y:S01]  /*51e0*/  HADD2.F32 R11, -RZ, R10.H1_H1 ;  /* 0x3000000aff0b7230 */ /* 0x000fe20000004100 */
[----:B------:R-:W-:Y:S01]  /*51f0*/  LOP3.LUT R4, R7, 0xff0000, R4, 0xf8, !PT ;  /* 0x00ff000007047812 */ /* 0x000fe200078ef804 */
[----:B------:R-:W-:Y:S01]  /*5200*/  HADD2.F32 R9, -RZ, R8.H1_H1 ;  /* 0x30000008ff097230 */ /* 0x000fe20000004100 */
[----:B------:R-:W-:Y:S01]  /*5210*/  LOP3.LUT R7, R109, 0xff0000, R112, 0xf8, !PT ;  /* 0x00ff00006d077812 */ /* 0x000fe200078ef870 */
[----:B------:R-:W-:Y:S01]  /*5220*/  HADD2.F32 R108, -RZ, R106.H1_H1 ;  /* 0x3000006aff6c7230 */ /* 0x000fe20000004100 */
[----:B------:R-:W-:Y:S01]  /*5230*/  F2FP.F16.E4M3.UNPACK_B R106, R117 ;  /* 0x00000075ff6a723e */ /* 0x000fe200020006ff */
[----:B------:R-:W-:Y:S01]  /*5240*/  FMUL.FTZ R112, R11, R110 ;  /* 0x0000006e0b707220 */ /* 0x000fe20000410000 */
[----:B------:R-:W-:-:S02]  /*5250*/  HADD2.F32 R109, -RZ, R107.H0_H0 ;  /* 0x2000006bff6d7230 */ /* 0x000fc40000004100 */
[----:B------:R-:W-:Y:S01]  /*5260*/  FMUL.FTZ R110, R9, R110 ;  /* 0x0000006e096e7220 */ /* 0x000fe20000410000 */
[----:B------:R-:W-:Y:S01]  /*5270*/  HADD2.F32 R10, -RZ, R32.H0_H0 ;  /* 0x20000020ff0a7230 */ /* 0x000fe20000004100 */
[----:B------:R-:W-:Y:S01]  /*5280*/  LOP3.LUT R5, R111, 0xff0000, R114, 0xf8, !PT ;  /* 0x00ff00006f057812 */ /* 0x000fe200078ef872 */
[----:B------:R-:W-:Y:S02]  /*5290*/  HADD2.F32 R8, -RZ, R28.H0_H0 ;  /* 0x2000001cff087230 */ /* 0x000fe40000004100 */
[-C--:B------:R-:W-:Y:S01]  /*52a0*/  FFMA.FTZ R115, R9, R108.reuse, -R112 ;  /* 0x0000006c09737223 */ /* 0x080fe20000010870 */
[----:B------:R-:W-:Y:S01]  /*52b0*/  FFMA.FTZ R114, R11, R108, R110 ;  /* 0x0000006c0b727223 */ /* 0x000fe2000001006e */
[----:B------:R-:W-:Y:S02]  /*52c0*/  HADD2.F32 R9, -RZ, R106.H0_H0 ;  /* 0x2000006aff097230 */ /* 0x000fe40000004100 */
[-C--:B------:R-:W-:Y:S01]  /*52d0*/  FMUL.FTZ R11, R10, R109.reuse ;  /* 0x0000006d0a0b7220 */ /* 0x080fe20000410000 */
[----:B------:R-:W-:Y:S01]  /*52e0*/  FMUL.FTZ R111, R8, R109 ;  /* 0x0000006d086f7220 */ /* 0x000fe20000410000 */
[----:B------:R-:W-:-:S02]  /*52f0*/  HADD2.F32 R107, -RZ, R107.H1_H1 ;  /* 0x3000006bff6b7230 */ /* 0x000fc40000004100 */
[----:B------:R-:W-:Y:S02]  /*5300*/  HADD2.F32 R32, -RZ, R32.H1_H1 ;  /* 0x30000020ff207230 */ /* 0x000fe40000004100 */
[-C--:B------:R-:W-:Y:S01]  /*5310*/  FFMA.FTZ R109, R8, R9.reuse, -R11 ;  /* 0x00000009086d7223 */ /* 0x080fe2000001080b */
[----:B------:R-:W-:Y:S01]  /*5320*/  FFMA.FTZ R111, R10, R9, R111 ;  /* 0x000000090a6f7223 */ /* 0x000fe2000001006f */
[----:B------:R-:W-:Y:S01]  /*5330*/  HADD2.F32 R28, -RZ, R28.H1_H1 ;  /* 0x3000001cff1c7230 */ /* 0x000fe20000004100 */
[----:B------:R-:W-:Y:S01]  /*5340*/  F2FP.F16.E4M3.UNPACK_B R10, R34.H1 ;  /* 0x00000022ff0a723e */ /* 0x000fe200030006ff */
        /* <DEDUP_REMOVED lines=11> */
[----:B------:R-:W-:Y:S01]  /*5400*/  HADD2.F32 R9, -RZ, R8.H0_H0 ;  /* 0x20000008ff097230 */ /* 0x000fe20000004100 */
[----:B------:R-:W-:Y:S01]  /*5410*/  F2FP.F16.E4M3.UNPACK_B R30, R30 ;  /* 0x0000001eff1e723e */ /* 0x000fe200020006ff */
[----:B------:R-:W-:Y:S02]  /*5420*/  HADD2.F32 R107, -RZ, R106.H1_H1 ;  /* 0x3000006aff6b7230 */ /* 0x000fe40000004100 */
[-C--:B------:R-:W-:Y:S01]  /*5430*/  FMUL.FTZ R106, R11, R108.reuse ;  /* 0x0000006c0b6a7220 */ /* 0x080fe20000410000 */
[----:B------:R-:W-:Y:S02]  /*5440*/  HADD2.F32 R32, -RZ, R28.H0_H0 ;  /* 0x2000001cff207230 */ /* 0x000fe40000004100 */
[----:B------:R-:W-:Y:S01]  /*5450*/  FMUL.FTZ R118, R9, R108 ;  /* 0x0000006c09767220 */ /* 0x000fe20000410000 */
[----:B------:R-:W-:Y:S01]  /*5460*/  HADD2.F32 R10, -RZ, R10.H1_H1 ;  /* 0x3000000aff0a7230 */ /* 0x000fe20000004100 */
[----:B------:R-:W-:Y:S01]  /*5470*/  F2FP.F16.E4M3.UNPACK_B R34, R34 ;  /* 0x00000022ff22723e */ /* 0x000fe200020006ff */
[----:B------:R-:W-:-:S02]  /*5480*/  HADD2.F32 R8, -RZ, R8.H1_H1 ;  /* 0x30000008ff087230 */ /* 0x000fc40000004100 */
[-C--:B------:R-:W-:Y:S01]  /*5490*/  FFMA.FTZ R108, R9, R32.reuse, -R106 ;  /* 0x00000020096c7223 */ /* 0x080fe2000001086a */
[----:B------:R-:W-:Y:S02]  /*54a0*/  HADD2.F32 R9, -RZ, R28.H1_H1 ;  /* 0x3000001cff097230 */ /* 0x000fe40000004100 */
[-C--:B------:R-:W-:Y:S01]  /*54b0*/  FMUL.FTZ R117, R10, R107.reuse ;  /* 0x0000006b0a757220 */ /* 0x080fe20000410000 */
[----:B------:R-:W-:Y:S01]  /*54c0*/  FFMA.FTZ R118, R11, R32, R118 ;  /* 0x000000200b767223 */ /* 0x000fe20000010076 */
[C---:B------:R-:W-:Y:S01]  /*54d0*/  FMUL.FTZ R107, R8.reuse, R107 ;  /* 0x0000006b086b7220 */ /* 0x040fe20000410000 */
[--C-:B------:R-:W-:Y:S02]  /*54e0*/  HADD2.F32 R11, -RZ, R105.reuse.H0_H0 ;  /* 0x20000069ff0b7230 */ /* 0x100fe40000004100 */
[----:B------:R-:W-:Y:S01]  /*54f0*/  FFMA.FTZ R119, R8, R9, -R117 ;  /* 0x0000000908777223 */ /* 0x000fe20000010875 */
[----:B------:R-:W-:Y:S01]  /*5500*/  F2FP.F16.E4M3.UNPACK_B R103, R103 ;  /* 0x00000067ff67723e */ /* 0x000fe200020006ff */
[----:B------:R-:W-:Y:S01]  /*5510*/  FFMA.FTZ R121, R10, R9, R107 ;  /* 0x000000090a797223 */ /* 0x000fe2000001006b */
[----:B------:R-:W-:Y:S01]  /*5520*/  HADD2.F32 R8, -RZ, R30.H0_H0 ;  /* 0x2000001eff087230 */ /* 0x000fe20000004100 */
[----:B------:R-:W-:Y:S01]  /*5530*/  F2FP.SATFINITE.E4M3.F32.PACK_AB_MERGE_C R32, R114, R113, RZ ;  /* 0x000000717220723e */ /* 0x000fe200048070ff */
[----:B------:R-:W-:Y:S01]  /*5540*/  HADD2.F32 R9, -RZ, R34.H0_H0 ;  /* 0x20000022ff097230 */ /* 0x000fe20000004100 */
[----:B------:R-:W-:Y:S01]  /*5550*/  F2FP.SATFINITE.E4M3.F32.PACK_AB_MERGE_C R119, R119, R108, RZ ;  /* 0x0000006c7777723e */ /* 0x000fe200048070ff */
[----:B------:R-:W-:-:S02]  /*5560*/  HADD2.F32 R105, -RZ, R105.H1_H1 ;  /* 0x30000069ff697230 */ /* 0x000fc40000004100 */
[-C--:B------:R-:W-:Y:S01]  /*5570*/  FMUL.FTZ R28, R8, R11.reuse ;  /* 0x0000000b081c7220 */ /* 0x080fe20000410000 */
[----:B------:R-:W-:Y:S02]  /*5580*/  HADD2.F32 R34, -RZ, R34.H1_H1 ;  /* 0x30000022ff227230 */ /* 0x000fe40000004100 */
[C---:B------:R-:W-:Y:S01]  /*5590*/  FMUL.FTZ R107, R9.reuse, R11 ;  /* 0x0000000b096b7220 */ /* 0x040fe20000410000 */
[----:B------:R-:W-:Y:S01]  /*55a0*/  HADD2.F32 R30, -RZ, R30.H1_H1 ;  /* 0x3000001eff1e7230 */ /* 0x000fe20000004100 */
[----:B------:R-:W-:Y:S01]  /*55b0*/  F2FP.SATFINITE.E4M3.F32.PACK_AB_MERGE_C R32, R112, R111, R32 ;  /* 0x0000006f7020723e */ /* 0x000fe20004807020 */
[--C-:B------:R-:W-:Y:S02]  /*55c0*/  HADD2.F32 R10, -RZ, R103.reuse.H0_H0 ;  /* 0x20000067ff0a7230 */ /* 0x100fe40000004100 */
[-C--:B------:R-:W-:Y:S01]  /*55d0*/  FMUL.FTZ R11, R34, R105.reuse ;  /* 0x00000069220b7220 */ /* 0x080fe20000410000 */
[----:B------:R-:W-:Y:S02]  /*55e0*/  HADD2.F32 R103, -RZ, R103.H1_H1 ;  /* 0x30000067ff677230 */ /* 0x000fe40000004100 */
[----:B------:R-:W-:Y:S01]  /*55f0*/  FMUL.FTZ R105, R30, R105 ;  /* 0x000000691e697220 */ /* 0x000fe20000410000 */
[-C--:B------:R-:W-:Y:S01]  /*5600*/  FFMA.FTZ R107, R8, R10.reuse, -R107 ;  /* 0x0000000a086b7223 */ /* 0x080fe2000001086b */
[----:B------:R-:W-:-:S02]  /*5610*/  FFMA.FTZ R106, R9, R10, R28 ;  /* 0x0000000a096a7223 */ /* 0x000fc4000001001c */
[----:B------:R-:W-:Y:S01]  /*5620*/  FFMA.FTZ R117, R34, R103, R105 ;  /* 0x0000006722757223 */ /* 0x000fe20000010069 */
[----:B------:R-:W-:Y:S01]  /*5630*/  F2FP.F16.E4M3.UNPACK_B R10, R33 ;  /* 0x00000021ff0a723e */ /* 0x000fe200020006ff */
[----:B------:R-:W-:Y:S01]  /*5640*/  FFMA.FTZ R30, R30, R103, -R11 ;  /* 0x000000671e1e7223 */ /* 0x000fe2000001080b */
[----:B------:R-:W-:Y:S02]  /*5650*/  F2FP.F16.E4M3.UNPACK_B R105, R7 ;  /* 0x00000007ff69723e */ /* 0x000fe400020006ff */
[----:B------:R-:W-:Y:S01]  /*5660*/  F2FP.SATFINITE.E4M3.F32.PACK_AB_MERGE_C R34, R121, R118, RZ ;  /* 0x000000767922723e */ /* 0x000fe200048070ff */
[--C-:B------:R-:W-:Y:S01]  /*5670*/  HADD2.F32 R11, -RZ, R10.reuse.H0_H0 ;  /* 0x2000000aff0b7230 */ /* 0x100fe20000004100 */
[----:B------:R-:W-:Y:S01]  /*5680*/  F2FP.F16.E4M3.UNPACK_B R8, R29 ;  /* 0x0000001dff08723e */ /* 0x000fe200020006ff */
[----:B------:R-:W-:Y:S01]  /*5690*/  HADD2.F32 R108, -RZ, R105.H0_H0 ;  /* 0x20000069ff6c7230 */ /* 0x000fe20000004100 */
[----:B------:R-:W-:Y:S01]  /*56a0*/  F2FP.F16.E4M3.UNPACK_B R103, R6 ;  /* 0x00000006ff67723e */ /* 0x000fe200020006ff */
[----:B------:R-:W-:Y:S01]  /*56b0*/  HADD2.F32 R10, -RZ, R10.H1_H1 ;  /* 0x3000000aff0a7230 */ /* 0x000fe20000004100 */
[----:B------:R-:W-:Y:S01]  /*56c0*/  F2FP.SATFINITE.E4M3.F32.PACK_AB_MERGE_C R28, R115, R116, RZ ;  /* 0x00000074731c723e */ /* 0x000fe200048070ff */
[----:B------:R-:W-:Y:S01]  /*56d0*/  HADD2.F32 R9, -RZ, R8.H0_H0 ;  /* 0x20000008ff097230 */ /* 0x000fe20000004100 */
[----:B------:R-:W-:Y:S01]  /*56e0*/  F2FP.SATFINITE.E4M3.F32.PACK_AB_MERGE_C R34, R117, R106, R34 ;  /* 0x0000006a7522723e */ /* 0x000fe20004807022 */
[----:B------:R-:W-:Y:S01]  /*56f0*/  HADD2.F32 R106, -RZ, R103.H0_H0 ;  /* 0x20000067ff6a7230 */ /* 0x000fe20000004100 */
[----:B------:R-:W-:Y:S01]  /*5700*/  F2FP.SATFINITE.E4M3.F32.PACK_AB_MERGE_C R28, R110, R109, R28 ;  /* 0x0000006d6e1c723e */ /* 0x000fe2000480701c */
[----:B------:R-:W-:Y:S01]  /*5710*/  FMUL.FTZ R110, R11, R108 ;  /* 0x0000006c0b6e7220 */ /* 0x000fe20000410000 */
[----:B------:R-:W-:-:S02]  /*5720*/  HADD2.F32 R105, -RZ, R105.H1_H1 ;  /* 0x30000069ff697230 */ /* 0x000fc40000004100 */
[C---:B------:R-:W-:Y:S01]  /*5730*/  FMUL.FTZ R108, R9.reuse, R108 ;  /* 0x0000006c096c7220 */ /* 0x040fe20000410000 */
        /* <DEDUP_REMOVED lines=9> */
[----:B------:R-:W-:Y:S01]  /*57d0*/  FFMA.FTZ R111, R10, R103, R105 ;  /* 0x000000670a6f7223 */ /* 0x000fe20000010069 */
[----:B------:R-:W-:Y:S01]  /*57e0*/  F2FP.F16.E4M3.UNPACK_B R6, R6.H1 ;  /* 0x00000006ff06723e */ /* 0x000fe200030006ff */
[----:B------:R-:W-:-:S02]  /*57f0*/  HADD2.F32 R7, -RZ, R29.H0_H0 ;  /* 0x2000001dff077230 */ /* 0x000fc40000004100 */
[----:B------:R-:W-:Y:S01]  /*5800*/  FFMA.FTZ R108, R11, R106, R108 ;  /* 0x0000006a0b6c7223 */ /* 0x000fe2000001006c */
[----:B------:R-:W-:Y:S01]  /*5810*/  HADD2.F32 R8, -RZ, R33.H0_H0 ;  /* 0x20000021ff087230 */ /* 0x000fe20000004100 */
[-C--:B------:R-:W-:Y:S01]  /*5820*/  F2FP.F16.E4M3.UNPACK_B R105, R5.reuse.H1 ;  /* 0x00000005ff69723e */ /* 0x080fe200030006ff */
[--C-:B------:R-:W-:Y:S01]  /*5830*/  HADD2.F32 R10, -RZ, R9.reuse.H0_H0 ;  /* 0x20000009ff0a7230 */ /* 0x100fe20000004100 */
[----:B------:R-:W-:Y:S01]  /*5840*/  F2FP.F16.E4M3.UNPACK_B R103, R5 ;  /* 0x00000005ff67723e */ /* 0x000fe200020006ff */
[----:B------:R-:W-:Y:S01]  /*5850*/  HADD2.F32 R106, -RZ, R9.H1_H1 ;  /* 0x30000009ff6a7230 */ /* 0x000fe20000004100 */
[----:B------:R-:W-:Y:S01]  /*5860*/  F2FP.SATFINITE.E4M3.F32.PACK_AB_MERGE_C R30, R30, R107, R119 ;  /* 0x0000006b1e1e723e */ /* 0x000fe20004807077 */
[----:B------:R-:W-:Y:S02]  /*5870*/  HADD2.F32 R33, -RZ, R33.H1_H1 ;  /* 0x30000021ff217230 */ /* 0x000fe40000004100 */
[----:B------:R-:W-:Y:S01]  /*5880*/  FMUL.FTZ R112, R8, R10 ;  /* 0x0000000a08707220 */ /* 0x000fe20000410000 */
[----:B------:R-:W-:-:S02]  /*5890*/  HADD2.F32 R9, -RZ, R6.H0_H0 ;  /* 0x20000006ff097230 */ /* 0x000fc40000004100 */
[----:B------:R-:W-:Y:S01]  /*58a0*/  FMUL.FTZ R11, R7, R10 ;  /* 0x0000000a070b7220 */ /* 0x000fe20000410000 */
[----:B------:R-:W-:Y:S01]  /*58b0*/  HADD2.F32 R29, -RZ, R29.H1_H1 ;  /* 0x3000001dff1d7230 */ /* 0x000fe20000004100 */
[----:B------:R-:W-:Y:S01]  /*58c0*/  F2FP.F16.E4M3.UNPACK_B R5, R4 ;  /* 0x00000004ff05723e */ /* 0x000fe200020006ff */
[----:B------:R-:W-:Y:S02]  /*58d0*/  HADD2.F32 R10, -RZ, R6.H1_H1 ;  /* 0x30000006ff0a7230 */ /* 0x000fe40000004100 */
[----:B------:R-:W-:Y:S01]  /*58e0*/  FMUL.FTZ R6, R33, R106 ;  /* 0x0000006a21067220 */ /* 0x000fe20000410000 */
[-C--:B------:R-:W-:Y:S01]  /*58f0*/  FFMA.FTZ R112, R7, R9.reuse, -R112 ;  /* 0x0000000907707223 */ /* 0x080fe20000010870 */
[----:B------:R-:W-:Y:S01]  /*5900*/  FFMA.FTZ R113, R8, R9, R11 ;  /* 0x0000000908717223 */ /* 0x000fe2000001000b */
[-C--:B------:R-:W-:Y:S01]  /*5910*/  F2FP.F16.E4M3.UNPACK_B R9, R35.reuse ;  /* 0x00000023ff09723e */ /* 0x080fe200020006ff */
[C---:B------:R-:W-:Y:S01]  /*5920*/  FFMA.FTZ R115, R29.reuse, R10, -R6 ;  /* 0x0000000a1d737223 */ /* 0x040fe20000010806 */
[----:B------:R-:W-:Y:S01]  /*5930*/  F2FP.F16.E4M3.UNPACK_B R35, R35.H1 ;  /* 0x00000023ff23723e */ /* 0x000fe200030006ff */
[----:B------:R-:W-:Y:S01]  /*5940*/  FMUL.FTZ R106, R29, R106 ;  /* 0x0000006a1d6a7220 */ /* 0x000fe20000410000 */
[-C--:B------:R-:W-:Y:S01]  /*5950*/  F2FP.F16.E4M3.UNPACK_B R6, R31.reuse ;  /* 0x0000001fff06723e */ /* 0x080fe200020006ff */
[----:B------:R-:W-:Y:S01]  /*5960*/  HADD2.F32 R107, -RZ, R105.H0_H0 ;  /* 0x20000069ff6b7230 */ /* 0x000fe20000004100 */
[----:B------:R-:W-:Y:S01]  /*5970*/  F2FP.F16.E4M3.UNPACK_B R31, R31.H1 ;  /* 0x0000001fff1f723e */ /* 0x000fe200030006ff */
[----:B------:R-:W-:Y:S01]  /*5980*/  FFMA.FTZ R114, R33, R10, R106 ;  /* 0x0000000a21727223 */ /* 0x000fe2000001006a */
[----:B------:R-:W-:Y:S01]  /*5990*/  F2FP.F16.E4M3.UNPACK_B R11, R4.H1 ;  /* 0x00000004ff0b723e */ /* 0x000fe200030006ff */
[----:B------:R-:W-:Y:S01]  /*59a0*/  HADD2.F32 R4, -RZ, R35.H0_H0 ;  /* 0x20000023ff047230 */ /* 0x000fe20000004100 */
[----:B------:R-:W-:Y:S01]  /*59b0*/  F2FP.SATFINITE.E4M3.F32.PACK_AB_MERGE_C R112, R115, R112, RZ ;  /* 0x000000707370723e */ /* 0x000fe200048070ff */
[----:B------:R-:W-:Y:S01]  /*59c0*/  HADD2.F32 R8, -RZ, R31.H0_H0 ;  /* 0x2000001fff087230 */ /* 0x000fe20000004100 */
[----:B------:R-:W-:Y:S01]  /*59d0*/  F2FP.SATFINITE.E4M3.F32.PACK_AB_MERGE_C R113, R114, R113, RZ ;  /* 0x000000717271723e */ /* 0x000fe200048070ff */
[----:B------:R-:W-:-:S02]  /*59e0*/  HADD2.F32 R33, -RZ, R11.H0_H0 ;  /* 0x2000000bff217230 */ /* 0x000fc40000004100 */
[-C--:B------:R-:W-:Y:S01]  /*59f0*/  FMUL.FTZ R119, R4, R107.reuse ;  /* 0x0000006b04777220 */ /* 0x080fe20000410000 */
[----:B------:R-:W-:Y:S02]  /*5a00*/  HADD2.F32 R7, -RZ, R6.H0_H0 ;  /* 0x20000006ff077230 */ /* 0x000fe40000004100 */
[C---:B------:R-:W-:Y:S01]  /*5a10*/  FMUL.FTZ R107, R8.reuse, R107 ;  /* 0x0000006b086b7220 */ /* 0x040fe20000410000 */
[----:B------:R-:W-:Y:S02]  /*5a20*/  HADD2.F32 R106, -RZ, R103.H0_H0 ;  /* 0x20000067ff6a7230 */ /* 0x000fe40000004100 */
[-C--:B------:R-:W-:Y:S01]  /*5a30*/  FFMA.FTZ R119, R8, R33.reuse, -R119 ;  /* 0x0000002108777223 */ /* 0x080fe20000010877 */
[----:B------:R-:W-:Y:S02]  /*5a40*/  HADD2.F32 R10, -RZ, R9.H0_H0 ;  /* 0x20000009ff0a7230 */ /* 0x000fe40000004100 */
[----:B------:R-:W-:Y:S01]  /*5a50*/  FFMA.FTZ R107, R4, R33, R107 ;  /* 0x00000021046b7223 */ /* 0x000fe2000001006b */
[----:B------:R-:W-:-:S02]  /*5a60*/  HADD2.F32 R29, -RZ, R5.H0_H0 ;  /* 0x20000005ff1d7230 */ /* 0x000fc40000004100 */
[CC--:B------:R-:W-:Y:S01]  /*5a70*/  FMUL.FTZ R117, R7.reuse, R106.reuse ;  /* 0x0000006a07757220 */ /* 0x0c0fe20000410000 */
[----:B------:R-:W-:Y:S02]  /*5a80*/  HADD2.F32 R35, -RZ, R35.H1_H1 ;  /* 0x30000023ff237230 */ /* 0x000fe40000004100 */
[C---:B------:R-:W-:Y:S01]  /*5a90*/  FMUL.FTZ R116, R10.reuse, R106 ;  /* 0x0000006a0a747220 */ /* 0x040fe20000410000 */
[----:B------:R-:W-:Y:S02]  /*5aa0*/  HADD2.F32 R8, -RZ, R105.H1_H1 ;  /* 0x30000069ff087230 */ /* 0x000fe40000004100 */
[-C--:B------:R-:W-:Y:S01]  /*5ab0*/  FFMA.FTZ R117, R10, R29.reuse, R117 ;  /* 0x0000001d0a757223 */ /* 0x080fe20000010075 */
[----:B------:R-:W-:Y:S02]  /*5ac0*/  HADD2.F32 R31, -RZ, R31.H1_H1 ;  /* 0x3000001fff1f7230 */ /* 0x000fe40000004100 */
[----:B------:R-:W-:Y:S01]  /*5ad0*/  FFMA.FTZ R116, R7, R29, -R116 ;  /* 0x0000001d07747223 */ /* 0x000fe20000010874 */
[----:B------:R-:W-:-:S02]  /*5ae0*/  HADD2.F32 R6, -RZ, R6.H1_H1 ;  /* 0x30000006ff067230 */ /* 0x000fc40000004100 */
[-C--:B------:R-:W-:Y:S01]  /*5af0*/  FMUL.FTZ R10, R35, R8.reuse ;  /* 0x00000008230a7220 */ /* 0x080fe20000410000 */
[----:B------:R-:W-:Y:S02]  /*5b00*/  HADD2.F32 R9, -RZ, R9.H1_H1 ;  /* 0x30000009ff097230 */ /* 0x000fe40000004100 */
[----:B------:R-:W-:Y:S01]  /*5b10*/  FMUL.FTZ R106, R31, R8 ;  /* 0x000000081f6a7220 */ /* 0x000fe20000410000 */
[----:B------:R-:W-:Y:S01]  /*5b20*/  HADD2.F32 R103, -RZ, R103.H1_H1 ;  /* 0x30000067ff677230 */ /* 0x000fe20000004100 */
[----:B------:R-:W-:Y:S01]  /*5b30*/  F2FP.SATFINITE.E4M3.F32.PACK_AB_MERGE_C R29, R109, R110, R112 ;  /* 0x0000006e6d1d723e */ /* 0x000fe20004807070 */
[----:B------:R-:W-:Y:S01]  /*5b40*/  HADD2.F32 R4, -RZ, R11.H1_H1 ;  /* 0x3000000bff047230 */ /* 0x000fe20000004100 */
[----:B------:R-:W-:Y:S01]  /*5b50*/  F2FP.SATFINITE.E4M3.F32.PACK_AB_MERGE_C R33, R111, R108, R113 ;  /* 0x0000006c6f21723e */ /* 0x000fe20004807071 */
[----:B------:R-:W-:Y:S02]  /*5b60*/  HADD2.F32 R5, -RZ, R5.H1_H1 ;  /* 0x30000005ff057230 */ /* 0x000fe40000004100 */
[-C--:B------:R-:W-:Y:S01]  /*5b70*/  FMUL.FTZ R7, R9, R103.reuse ;  /* 0x0000006709077220 */ /* 0x080fe20000410000 */
[C---:B------:R-:W-:Y:S01]  /*5b80*/  FMUL.FTZ R8, R6.reuse, R103 ;  /* 0x0000006706087220 */ /* 0x040fe20000410000 */
[-C--:B------:R-:W-:Y:S01]  /*5b90*/  FFMA.FTZ R10, R31, R4.reuse, -R10 ;  /* 0x000000041f0a7223 */ /* 0x080fe2000001080a */
[----:B------:R-:W-:Y:S01]  /*5ba0*/  FFMA.FTZ R106, R35, R4, R106 ;  /* 0x00000004236a7223 */ /* 0x000fe2000001006a */
[-C--:B------:R-:W-:Y:S01]  /*5bb0*/  FFMA.FTZ R7, R6, R5.reuse, -R7 ;  /* 0x0000000506077223 */ /* 0x080fe20000010807 */
[----:B------:R-:W-:-:S02]  /*5bc0*/  FFMA.FTZ R8, R9, R5, R8 ;  /* 0x0000000509087223 */ /* 0x000fc40000010008 */
[----:B------:R-:W-:Y:S02]  /*5bd0*/  F2FP.SATFINITE.E4M3.F32.PACK_AB_MERGE_C R10, R10, R119, RZ ;  /* 0x000000770a0a723e */ /* 0x000fe400048070ff */
[----:B------:R-:W-:Y:S02]  /*5be0*/  F2FP.SATFINITE.E4M3.F32.PACK_AB_MERGE_C R106, R106, R107, RZ ;  /* 0x0000006b6a6a723e */ /* 0x000fe400048070ff */
[----:B------:R-:W-:Y:S02]  /*5bf0*/  F2FP.SATFINITE.E4M3.F32.PACK_AB_MERGE_C R31, R7, R116, R10 ;  /* 0x00000074071f723e */ /* 0x000fe4000480700a */
[----:B------:R-:W-:-:S07]  /*5c00*/  F2FP.SATFINITE.E4M3.F32.PACK_AB_MERGE_C R35, R8, R117, R106 ;  /* 0x000000750823723e */ /* 0x000fce000480706a */
.L_x_1396:
[----:B------:R-:W-:Y:S05]  /*5c10*/  BSYNC B2 ;  /* 0x0000000000027941 */ /* 0x000fea0003800000 */
.L_x_1395:
[----:B------:R-:W-:Y:S02]  /*5c20*/  ISETP.GE.AND P5, PT, R101, R98, PT ;  /* 0x000000626500720c */ /* 0x000fe40003fa6270 */
[----:B------:R-:W-:-:S11]  /*5c30*/  P2R R5, PR, RZ, 0x1 ;  /* 0x00000001ff057803 */ /* 0x000fd60000000000 */
[--C-:B------:R-:W-:Y:S02]  /*5c40*/  @!P5 SHF.R.S32.HI R4, RZ, 0x1f, R101.reuse ;  /* 0x0000001fff04d819 */ /* 0x100fe40000011465 */
[----:B------:R-:W-:-:S04]  /*5c50*/  @!P5 IADD3 R7, P0, P6, R44, R90, R101 ;  /* 0x0000005a2c07d210 */ /* 0x000fc80007e1e065 */
[----:B------:R-:W-:Y:S02]  /*5c60*/  @!P5 IADD3.X R104, R85, R104, R4, P0, P6 ;  /* 0x000000685568d210 */ /* 0x000fe400007ec404 */
[----:B------:R-:W-:Y:S02]  /*5c70*/  IADD3 R4, P6, R99, R50, RZ ;  /* 0x0000003263047210 */ /* 0x000fe40007fde0ff */
[----:B------:R-:W-:-:S03]  /*5c80*/  ISETP.NE.AND P0, PT, R5, RZ, PT ;  /* 0x000000ff0500720c */ /* 0x000fc60003f05270 */
[----:B------:R-:W-:Y:S01]  /*5c90*/  IMAD.X R5, R102, 0x1, R51, P6 ;  /* 0x0000000166057824 */ /* 0x000fe200030e0633 */
[----:B------:R-:W-:-:S04]  /*5ca0*/  @!P5 IADD3 R6, P6, R7, R50, RZ ;  /* 0x000000320706d210 */ /* 0x000fc80007fde0ff */
[----:B-1----:R1:W-:Y:S01]  /*5cb0*/  STG.E.128 desc[UR46][R4.64], R28 ;  /* 0x0000001c04007986 */ /* 0x0023e2000c101d2e */
[----:B------:R-:W-:-:S05]  /*5cc0*/  @!P5 IMAD.X R7, R104, 0x1, R51, P6 ;  /* 0x000000016807d824 */ /* 0x000fca00030e0633 */
[----:B--2---:R1:W-:Y:S03]  /*5cd0*/  @!P5 STG.E.128 desc[UR46][R6.64], R32 ;  /* 0x000000200600d986 */ /* 0x0043e6000c101d2e */
.L_x_1394:
[----:B------:R-:W-:Y:S05]  /*5ce0*/  BSYNC B1 ;  /* 0x0000000000017941 */ /* 0x000fea0003800000 */
.L_x_1393:
[C---:B------:R-:W-:Y:S01]  /*5cf0*/  ISETP.GE.OR P5, PT, R218.reuse, R84, P1 ;  /* 0x00000054da00720c */ /* 0x040fe20000fa6670 */
[-C--:B-12---:R-:W-:Y:S02]  /*5d00*/  IMAD R4, R65, R52.reuse, RZ ;  /* 0x0000003441047224 */ /* 0x086fe400078e02ff */
[----:B------:R-:W-:-:S04]  /*5d10*/  IMAD.WIDE.U32 R88, R218, R52, R88 ;  /* 0x00000034da587225 */ /* 0x000fc800078e0058 */
[----:B------:R-:W-:-:S06]  /*5d20*/  IMAD R53, R218, R53, R4 ;  /* 0x00000035da357224 */ /* 0x000fcc00078e0204 */
[----:B------:R-:W-:Y:S05]  /*5d30*/  @P5 BRA `(.L_x_1383) ;  /* 0x0000001000605947 */ /* 0x000fea0003800000 */
[----:B------:R-:W-:Y:S01]  /*5d40*/  SEL R100, R63, R100, !P0 ;  /* 0x000000643f647207 */ /* 0x000fe20004000000 */
[----:B------:R-:W-:Y:S01]  /*5d50*/  IMAD.IADD R30, R89, 0x1, R53 ;  /* 0x00000001591e7824 */ /* 0x000fe200078e0235 */
[----:B------:R-:W-:Y:S01]  /*5d60*/  IADD3 R29, P5, P6, R44, R88, R61 ;  /* 0x000000582c1d7210 */ /* 0x000fe20007ebe03d */
[----:B------:R-:W-:Y:S01]  /*5d70*/  BSSY B1, `(.L_x_1397) ;  /* 0x00000f0000017945 */ /* 0x000fe20003800000 */
[----:B------:R-:W-:Y:S02]  /*5d80*/  SHF.R.S32.HI R5, RZ, 0x1f, R100 ;  /* 0x0000001fff057819 */ /* 0x000fe40000011464 */
[----:B------:R-:W-:Y:S02]  /*5d90*/  IADD3.X R4, R85, R30, R0, P5, P6 ;  /* 0x0000001e55047210 */ /* 0x000fe40002fec400 */
[----:B------:R-:W-:Y:S02]  /*5da0*/  LEA.HI R5, R5, R100, RZ, 0x5 ;  /* 0x0000006405057211 */ /* 0x000fe400078f28ff */
[----:B------:R-:W-:-:S02]  /*5db0*/  IADD3 R28, P5, R29, R50, RZ ;  /* 0x000000321d1c7210 */ /* 0x000fc40007fbe0ff */
[----:B------:R-:W-:-:S03]  /*5dc0*/  LEA.HI.SX32 R5, R5, R54, 0x1b ;  /* 0x0000003605057211 */ /* 0x000fc600078fdaff */
[----:B------:R-:W-:Y:S01]  /*5dd0*/  IMAD.X R29, R4, 0x1, R51, P5 ;  /* 0x00000001041d7824 */ /* 0x000fe200028e0633 */
[----:B------:R-:W-:Y:S01]  /*5de0*/  SHF.R.S32.HI R4, RZ, 0x1f, R5 ;  /* 0x0000001fff047819 */ /* 0x000fe20000011405 */
[----:B------:R-:W-:-:S03]  /*5df0*/  IMAD.SHL.U32 R31, R5, 0x10, RZ ;  /* 0x00000010051f7824 */ /* 0x000fc600078e00ff */
[----:B------:R-:W-:Y:S02]  /*5e00*/  LEA.HI R4, R4, R5, RZ, 0x3 ;  /* 0x0000000504047211 */ /* 0x000fe400078f18ff */
[----:B------:R-:W-:-:S03]  /*5e10*/  LOP3.LUT R5, R206, 0x70, R31, 0xf8, !PT ;  /* 0x00000070ce057812 */ /* 0x000fc600078ef81f */
[----:B------:R-:W-:Y:S01]  /*5e20*/  IMAD.SHL.U32 R4, R4, 0x400, RZ ;  /* 0x0000040004047824 */ /* 0x000fe200078e00ff */
[----:B------:R-:W-:-:S04]  /*5e30*/  LOP3.LUT R5, R5, R234, RZ, 0x3c, !PT ;  /* 0x000000ea05057212 */ /* 0x000fc800078e3cff */
[----:B------:R-:W-:-:S04]  /*5e40*/  LOP3.LUT R4, R4, 0xffffe000, RZ, 0xc0, !PT ;  /* 0xffffe00004047812 */ /* 0x000fc800078ec0ff */
[----:B------:R-:W-:Y:S01]  /*5e50*/  IADD3 R7, R5, R4, R210 ;  /* 0x0000000405077210 */ /* 0x000fe20007ffe0d2 */
[----:B------:R-:W-:-:S04]  /*5e60*/  IMAD R5, R192, 0x4000, R79 ;  /* 0x00004000c0057824 */ /* 0x000fc800078e024f */
        /* <DEDUP_REMOVED lines=8> */
[--C-:B------:R-:W-:Y:S01]  /*5ef0*/  SHF.R.U32.HI R101, RZ, 0x8, R13.reuse ;  /* 0x00000008ff657819 */ /* 0x100fe2000001160d */
[----:B--2---:R-:W-:Y:S01]  /*5f00*/  IMAD.MOV.U32 R24, RZ, RZ, R8 ;  /* 0x000000ffff187224 */ /* 0x004fe200078e0008 */
[----:B------:R-:W-:Y:S01]  /*5f10*/  LOP3.LUT R14, R13, 0xff, RZ, 0xc0, !PT ;  /* 0x000000ff0d0e7812 */ /* 0x000fe200078ec0ff */
[----:B------:R-:W-:Y:S01]  /*5f20*/  IMAD.U32 R8, R102, 0x10000, RZ ;  /* 0x0001000066087824 */ /* 0x000fe200078e00ff */
[----:B------:R-:W-:Y:S02]  /*5f30*/  SHF.R.U32.HI R13, RZ, 0x18, R13 ;  /* 0x00000018ff0d7819 */ /* 0x000fe4000001160d */
[----:B------:R-:W-:Y:S02]  /*5f40*/  SHF.R.U32.HI R99, RZ, 0x8, R15 ;  /* 0x00000008ff637819 */ /* 0x000fe4000001160f */
[----:B------:R-:W-:-:S02]  /*5f50*/  PRMT R13, R13, 0x654, R14 ;  /* 0x000006540d0d7816 */ /* 0x000fc4000000000e */
[----:B------:R-:W-:Y:S02]  /*5f60*/  SHF.L.U32 R4, R101, 0x8, RZ ;  /* 0x0000000865047819 */ /* 0x000fe400000006ff */
[----:B------:R-:W-:Y:S02]  /*5f70*/  LOP3.LUT R26, R15, 0xff, RZ, 0xc0, !PT ;  /* 0x000000ff0f1a7812 */ /* 0x000fe400078ec0ff */
[----:B------:R-:W-:Y:S02]  /*5f80*/  SHF.R.U32.HI R53, RZ, 0x18, R15 ;  /* 0x00000018ff357819 */ /* 0x000fe4000001160f */
[----:B------:R-:W-:Y:S02]  /*5f90*/  SHF.R.U32.HI R33, RZ, 0x8, R27 ;  /* 0x00000008ff217819 */ /* 0x000fe4000001161b */
[----:B------:R-:W-:Y:S01]  /*5fa0*/  LOP3.LUT R13, R13, 0xff00, R4, 0xf8, !PT ;  /* 0x0000ff000d0d7812 */ /* 0x000fe200078ef804 */
[----:B------:R-:W-:Y:S01]  /*5fb0*/  IMAD.SHL.U32 R4, R99, 0x100, RZ ;  /* 0x0000010063047824 */ /* 0x000fe200078e00ff */
[----:B------:R-:W-:-:S02]  /*5fc0*/  SHF.R.U32.HI R90, RZ, 0x10, R25 ;  /* 0x00000010ff5a7819 */ /* 0x000fc40000011619 */
[--C-:B------:R-:W-:Y:S02]  /*5fd0*/  SHF.R.U32.HI R34, RZ, 0x8, R25.reuse ;  /* 0x00000008ff227819 */ /* 0x100fe40000011619 */
[----:B------:R-:W-:Y:S02]  /*5fe0*/  LOP3.LUT R32, R25, 0xff, RZ, 0xc0, !PT ;  /* 0x000000ff19207812 */ /* 0x000fe400078ec0ff */
[----:B------:R-:W-:Y:S02]  /*5ff0*/  SHF.R.U32.HI R35, RZ, 0x18, R25 ;  /* 0x00000018ff237819 */ /* 0x000fe40000011619 */
[----:B------:R-:W-:Y:S02]  /*6000*/  PRMT R25, R53, 0x654, R26 ;  /* 0x0000065435197816 */ /* 0x000fe4000000001a */
[----:B------:R-:W-:Y:S02]  /*6010*/  SHF.R.U32.HI R52, RZ, 0x10, R27 ;  /* 0x00000010ff347819 */ /* 0x000fe4000001161b */
[----:B------:R-:W-:Y:S01]  /*6020*/  LOP3.LUT R91, R27, 0xff0000ff, RZ, 0xc0, !PT ;  /* 0xff0000ff1b5b7812 */ /* 0x000fe200078ec0ff */
[----:B------:R-:W-:Y:S01]  /*6030*/  IMAD.MOV.U32 R27, RZ, RZ, R10 ;  /* 0x000000ffff1b7224 */ /* 0x000fe200078e000a */
[----:B------:R-:W-:Y:S01]  /*6040*/  SHF.R.U32.HI R100, RZ, 0x10, R15 ;  /* 0x00000010ff647819 */ /* 0x000fe2000001160f */
[----:B------:R-:W-:Y:S01]  /*6050*/  IMAD.MOV.U32 R15, RZ, RZ, R6 ;  /* 0x000000ffff0f7224 */ /* 0x000fe200078e0006 */
[----:B------:R-:W-:Y:S01]  /*6060*/  PRMT R35, R35, 0x654, R32 ;  /* 0x0000065423237816 */ /* 0x000fe20000000020 */
[----:B------:R-:W-:Y:S01]  /*6070*/  IMAD.SHL.U32 R10, R33, 0x100, RZ ;  /* 0x00000100210a7824 */ /* 0x000fe200078e00ff */
[----:B------:R-:W-:Y:S01]  /*6080*/  LOP3.LUT R33, R25, 0xff00, R4, 0xf8, !PT ;  /* 0x0000ff0019217812 */ /* 0x000fe200078ef804 */
[----:B------:R-:W-:Y:S01]  /*6090*/  IMAD.SHL.U32 R6, R34, 0x100, RZ ;  /* 0x0000010022067824 */ /* 0x000fe200078e00ff */
[----:B------:R-:W-:Y:S01]  /*60a0*/  LOP3.LUT R8, R13, 0xff0000, R8, 0xf8, !PT ;  /* 0x00ff00000d087812 */ /* 0x000fe200078ef808 */
[----:B------:R-:W-:Y:S01]  /*60b0*/  IMAD.U32 R4, R100, 0x10000, RZ ;  /* 0x0001000064047824 */ /* 0x000fe200078e00ff */
[----:B------:R-:W-:-:S02]  /*60c0*/  F2FP.F16.E4M3.UNPACK_B R34, R97.H1 ;  /* 0x00000061ff22723e */ /* 0x000fc400030006ff */
[----:B------:R-:W-:Y:S02]  /*60d0*/  F2FP.F16.E4M3.UNPACK_B R25, R24.H1 ;  /* 0x00000018ff19723e */ /* 0x000fe400030006ff */
[----:B------:R-:W-:Y:S02]  /*60e0*/  F2FP.F16.E4M3.UNPACK_B R13, R12.H1 ;  /* 0x0000000cff0d723e */ /* 0x000fe400030006ff */
[----:B------:R-:W-:Y:S01]  /*60f0*/  LOP3.LUT R53, R35, 0xff00, R6, 0xf8, !PT ;  /* 0x0000ff0023357812 */ /* 0x000fe200078ef806 */
[----:B------:R-:W-:Y:S01]  /*6100*/  HADD2.F32 R35, -RZ, R34.H0_H0 ;  /* 0x20000022ff237230 */ /* 0x000fe20000004100 */
[----:B------:R-:W-:Y:S01]  /*6110*/  F2FP.F16.E4M3.UNPACK_B R32, R95.H1 ;  /* 0x0000005fff20723e */ /* 0x000fe200030006ff */
[----:B------:R-:W-:Y:S01]  /*6120*/  HADD2.F32 R26, -RZ, R25.H0_H0 ;  /* 0x20000019ff1a7230 */ /* 0x000fe20000004100 */
[----:B------:R-:W-:Y:S01]  /*6130*/  LOP3.LUT R4, R33, 0xff0000, R4, 0xf8, !PT ;  /* 0x00ff000021047812 */ /* 0x000fe200078ef804 */
[----:B------:R-:W-:Y:S01]  /*6140*/  HADD2.F32 R14, -RZ, R13.H0_H0 ;  /* 0x2000000dff0e7230 */ /* 0x000fe20000004100 */
[----:B------:R-:W-:Y:S01]  /*6150*/  LOP3.LUT R91, R91, 0xff00, R10, 0xf8, !PT ;  /* 0x0000ff005b5b7812 */ /* 0x000fe200078ef80a */
[----:B------:R-:W-:-:S02]  /*6160*/  HADD2.F32 R33, -RZ, R32.H0_H0 ;  /* 0x20000020ff217230 */ /* 0x000fc40000004100 */
[-C--:B------:R-:W-:Y:S01]  /*6170*/  FMUL.FTZ R99, R26, R35.reuse ;  /* 0x000000231a637220 */ /* 0x080fe20000410000 */
[----:B------:R-:W-:Y:S02]  /*6180*/  IMAD.U32 R10, R90, 0x10000, RZ ;  /* 0x000100005a0a7824 */ /* 0x000fe400078e00ff */
[C---:B------:R-:W-:Y:S01]  /*6190*/  FMUL.FTZ R35, R14.reuse, R35 ;  /* 0x000000230e237220 */ /* 0x040fe20000410000 */
[----:B------:R-:W-:Y:S01]  /*61a0*/  F2FP.F16.E4M3.UNPACK_B R97, R97 ;  /* 0x00000061ff61723e */ /* 0x000fe200020006ff */
[-C--:B------:R-:W-:Y:S01]  /*61b0*/  FFMA.FTZ R99, R14, R33.reuse, -R99 ;  /* 0x000000210e637223 */ /* 0x080fe20000010863 */
[----:B------:R-:W-:Y:S02]  /*61c0*/  HADD2.F32 R14, -RZ, R13.H1_H1 ;  /* 0x3000000dff0e7230 */ /* 0x000fe40000004100 */
[----:B------:R-:W-:Y:S01]  /*61d0*/  FFMA.FTZ R90, R26, R33, R35 ;  /* 0x000000211a5a7223 */ /* 0x000fe20000010023 */
[----:B------:R-:W-:Y:S01]  /*61e0*/  HADD2.F32 R35, -RZ, R34.H1_H1 ;  /* 0x30000022ff237230 */ /* 0x000fe20000004100 */
[----:B------:R-:W-:Y:S01]  /*61f0*/  F2FP.F16.E4M3.UNPACK_B R24, R24 ;  /* 0x00000018ff18723e */ /* 0x000fe200020006ff */
[----:B------:R-:W-:Y:S01]  /*6200*/  HADD2.F32 R26, -RZ, R25.H1_H1 ;  /* 0x30000019ff1a7230 */ /* 0x000fe20000004100 */
[----:B------:R-:W-:Y:S01]  /*6210*/  F2FP.F16.E4M3.UNPACK_B R12, R12 ;  /* 0x0000000cff0c723e */ /* 0x000fe200020006ff */
[----:B------:R-:W-:Y:S01]  /*6220*/  IMAD.U32 R6, R52, 0x10000, RZ ;  /* 0x0001000034067824 */ /* 0x000fe200078e00ff */
[----:B------:R-:W-:Y:S01]  /*6230*/  LOP3.LUT R10, R53, 0xff0000, R10, 0xf8, !PT ;  /* 0x00ff0000350a7812 */ /* 0x000fe200078ef80a */
[----:B------:R-:W-:-:S02]  /*6240*/  HADD2.F32 R33, -RZ, R32.H1_H1 ;  /* 0x30000020ff217230 */ /* 0x000fc40000004100 */
[----:B------:R-:W-:Y:S01]  /*6250*/  FMUL.FTZ R53, R26, R35 ;  /* 0x000000231a357220 */ /* 0x000fe20000410000 */
[----:B------:R-:W-:Y:S01]  /*6260*/  F2FP.F16.E4M3.UNPACK_B R95, R95 ;  /* 0x0000005fff5f723e */ /* 0x000fe200020006ff */
[----:B------:R-:W-:Y:S02]  /*6270*/  HADD2.F32 R32, -RZ, R97.H0_H0 ;  /* 0x20000061ff207230 */ /* 0x000fe40000004100 */
[C---:B------:R-:W-:Y:S01]  /*6280*/  FMUL.FTZ R35, R14.reuse, R35 ;  /* 0x000000230e237220 */ /* 0x040fe20000410000 */
[----:B------:R-:W-:Y:S01]  /*6290*/  HADD2.F32 R25, -RZ, R24.H0_H0 ;  /* 0x20000018ff197230 */ /* 0x000fe20000004100 */
[----:B------:R-:W-:Y:S01]  /*62a0*/  LOP3.LUT R6, R91, 0xff0000, R6, 0xf8, !PT ;  /* 0x00ff00005b067812 */ /* 0x000fe200078ef806 */
[----:B------:R-:W-:Y:S02]  /*62b0*/  HADD2.F32 R13, -RZ, R12.H0_H0 ;  /* 0x2000000cff0d7230 */ /* 0x000fe40000004100 */
[-C--:B------:R-:W-:Y:S01]  /*62c0*/  FFMA.FTZ R100, R14, R33.reuse, -R53 ;  /* 0x000000210e647223 */ /* 0x080fe20000010835 */
[----:B------:R-:W-:Y:S01]  /*62d0*/  FFMA.FTZ R91, R26, R33, R35 ;  /* 0x000000211a5b7223 */ /* 0x000fe20000010023 */
[----:B------:R-:W-:-:S02]  /*62e0*/  HADD2.F32 R14, -RZ, R95.H0_H0 ;  /* 0x2000005fff0e7230 */ /* 0x000fc40000004100 */
[-C--:B------:R-:W-:Y:S01]  /*62f0*/  FMUL.FTZ R26, R25, R32.reuse ;  /* 0x00000020191a7220 */ /* 0x080fe20000410000 */
[----:B------:R-:W-:Y:S01]  /*6300*/  FMUL.FTZ R32, R13, R32 ;  /* 0x000000200d207220 */ /* 0x000fe20000410000 */
[----:B------:R-:W-:Y:S01]  /*6310*/  HADD2.F32 R97, -RZ, R97.H1_H1 ;  /* 0x30000061ff617230 */ /* 0x000fe20000004100 */
[----:B------:R-:W-:Y:S01]  /*6320*/  F2FP.SATFINITE.E4M3.F32.PACK_AB_MERGE_C R99, R100, R99, RZ ;  /* 0x000000636463723e */ /* 0x000fe200048070ff */
[----:B------:R-:W-:Y:S02]  /*6330*/  HADD2.F32 R24, -RZ, R24.H1_H1 ;  /* 0x30000018ff187230 */ /* 0x000fe40000004100 */
[-C--:B------:R-:W-:Y:S01]  /*6340*/  FFMA.FTZ R35, R25, R14.reuse, R32 ;  /* 0x0000000e19237223 */ /* 0x080fe20000010020 */
[----:B------:R-:W-:Y:S02]  /*6350*/  HADD2.F32 R12, -RZ, R12.H1_H1 ;  /* 0x3000000cff0c7230 */ /* 0x000fe40000004100 */
[----:B------:R-:W-:Y:S01]  /*6360*/  FFMA.FTZ R34, R13, R14, -R26 ;  /* 0x0000000e0d227223 */ /* 0x000fe2000001081a */
[----:B------:R-:W-:-:S02]  /*6370*/  HADD2.F32 R95, -RZ, R95.H1_H1 ;  /* 0x3000005fff5f7230 */ /* 0x000fc40000004100 */
[-C--:B------:R-:W-:Y:S01]  /*6380*/  FMUL.FTZ R25, R24, R97.reuse ;  /* 0x0000006118197220 */ /* 0x080fe20000410000 */
[----:B------:R-:W-:Y:S01]  /*6390*/  F2FP.F16.E4M3.UNPACK_B R13, R96.H1 ;  /* 0x00000060ff0d723e */ /* 0x000fe200030006ff */
[C---:B------:R-:W-:Y:S01]  /*63a0*/  FMUL.FTZ R97, R12.reuse, R97 ;  /* 0x000000610c617220 */ /* 0x040fe20000410000 */
[----:B------:R-:W-:Y:S01]  /*63b0*/  F2FP.F16.E4M3.UNPACK_B R14, R27.H1 ;  /* 0x0000001bff0e723e */ /* 0x000fe200030006ff */
[----:B------:R-:W-:Y:S01]  /*63c0*/  FFMA.FTZ R53, R12, R95, -R25 ;  /* 0x0000005f0c357223 */ /* 0x000fe20000010819 */
[----:B------:R-:W-:Y:S01]  /*63d0*/  F2FP.F16.E4M3.UNPACK_B R26, R86.H1 ;  /* 0x00000056ff1a723e */ /* 0x000fe200030006ff */
[--C-:B------:R-:W-:Y:S01]  /*63e0*/  HADD2.F32 R32, -RZ, R13.reuse.H0_H0 ;  /* 0x2000000dff207230 */ /* 0x100fe20000004100 */
[----:B------:R-:W-:Y:S01]  /*63f0*/  F2FP.F16.E4M3.UNPACK_B R12, R15.H1 ;  /* 0x0000000fff0c723e */ /* 0x000fe200030006ff */
[----:B------:R-:W-:Y:S02]  /*6400*/  HADD2.F32 R25, -RZ, R14.H0_H0 ;  /* 0x2000000eff197230 */ /* 0x000fe40000004100 */
[----:B------:R-:W-:Y:S01]  /*6410*/  FFMA.FTZ R52, R24, R95, R97 ;  /* 0x0000005f18347223 */ /* 0x000fe20000010061 */
[----:B------:R-:W-:Y:S01]  /*6420*/  HADD2.F32 R33, -RZ, R13.H1_H1 ;  /* 0x3000000dff217230 */ /* 0x000fe20000004100 */
[----:B------:R-:W-:Y:S01]  /*6430*/  F2FP.F16.E4M3.UNPACK_B R96, R96 ;  /* 0x00000060ff60723e */ /* 0x000fe200020006ff */
[----:B------:R-:W-:-:S02]  /*6440*/  HADD2.F32 R13, -RZ, R12.H0_H0 ;  /* 0x2000000cff0d7230 */ /* 0x000fc40000004100 */
[-C--:B------:R-:W-:Y:S01]  /*6450*/  FMUL.FTZ R102, R25, R32.reuse ;  /* 0x0000002019667220 */ /* 0x080fe20000410000 */
[----:B------:R-:W-:Y:S01]  /*6460*/  HADD2.F32 R24, -RZ, R26.H0_H0 ;  /* 0x2000001aff187230 */ /* 0x000fe20000004100 */
[----:B------:R-:W-:Y:S01]  /*6470*/  F2FP.F16.E4M3.UNPACK_B R27, R27 ;  /* 0x0000001bff1b723e */ /* 0x000fe200020006ff */
[----:B------:R-:W-:Y:S02]  /*6480*/  HADD2.F32 R14, -RZ, R14.H1_H1 ;  /* 0x3000000eff0e7230 */ /* 0x000fe40000004100 */
[C---:B------:R-:W-:Y:S01]  /*6490*/  FMUL.FTZ R32, R13.reuse, R32 ;  /* 0x000000200d207220 */ /* 0x040fe20000410000 */
[----:B------:R-:W-:Y:S02]  /*64a0*/  HADD2.F32 R12, -RZ, R12.H1_H1 ;  /* 0x3000000cff0c7230 */ /* 0x000fe40000004100 */
[-C--:B------:R-:W-:Y:S01]  /*64b0*/  FFMA.FTZ R102, R13, R24.reuse, -R102 ;  /* 0x000000180d667223 */ /* 0x080fe20000010866 */
[----:B------:R-:W-:Y:S02]  /*64c0*/  HADD2.F32 R13, -RZ, R26.H1_H1 ;  /* 0x3000001aff0d7230 */ /* 0x000fe40000004100 */
[----:B------:R-:W-:Y:S01]  /*64d0*/  FMUL.FTZ R97, R14, R33 ;  /* 0x000000210e617220 */ /* 0x000fe20000410000 */
[----:B------:R-:W-:Y:S01]  /*64e0*/  F2FP.F16.E4M3.UNPACK_B R15, R15 ;  /* 0x0000000fff0f723e */ /* 0x000fe200020006ff */
[C---:B------:R-:W-:Y:S01]  /*64f0*/  FMUL.FTZ R33, R12.reuse, R33 ;  /* 0x000000210c217220 */ /* 0x040fe20000410000 */
[----:B------:R-:W-:Y:S01]  /*6500*/  FFMA.FTZ R95, R25, R24, R32 ;  /* 0x00000018195f7223 */ /* 0x000fe20000010020 */
[----:B------:R-:W-:Y:S01]  /*6510*/  FFMA.FTZ R97, R12, R13, -R97 ;  /* 0x0000000d0c617223 */ /* 0x000fe20000010861 */
[----:B------:R-:W-:-:S02]  /*6520*/  HADD2.F32 R24, -RZ, R96.H0_H0 ;  /* 0x20000060ff187230 */ /* 0x000fc40000004100 */
[----:B------:R-:W-:Y:S01]  /*6530*/  FFMA.FTZ R104, R14, R13, R33 ;  /* 0x0000000d0e687223 */ /* 0x000fe20000010021 */
[----:B------:R-:W-:Y:S01]  /*6540*/  F2FP.F16.E4M3.UNPACK_B R86, R86 ;  /* 0x00000056ff56723e */ /* 0x000fe200020006ff */
[----:B------:R-:W-:Y:S01]  /*6550*/  HADD2.F32 R13, -RZ, R27.H0_H0 ;  /* 0x2000001bff0d7230 */ /* 0x000fe20000004100 */
[----:B------:R-:W-:Y:S01]  /*6560*/  F2FP.SATFINITE.E4M3.F32.PACK_AB_MERGE_C R97, R97, R102, RZ ;  /* 0x000000666161723e */ /* 0x000fe200048070ff */
[----:B------:R-:W-:Y:S01]  /*6570*/  HADD2.F32 R12, -RZ, R15.H0_H0 ;  /* 0x2000000fff0c7230 */ /* 0x000fe20000004100 */
[----:B------:R-:W-:Y:S01]  /*6580*/  F2FP.SATFINITE.E4M3.F32.PACK_AB_MERGE_C R99, R53, R34, R99 ;  /* 0x000000223563723e */ /* 0x000fe20004807063 */
[----:B------:R-:W-:Y:S02]  /*6590*/  HADD2.F32 R96, -RZ, R96.H1_H1 ;  /* 0x30000060ff607230 */ /* 0x000fe40000004100 */
[-C--:B------:R-:W-:Y:S01]  /*65a0*/  FMUL.FTZ R25, R13, R24.reuse ;  /* 0x000000180d197220 */ /* 0x080fe20000410000 */
[----:B------:R-:W-:Y:S02]  /*65b0*/  HADD2.F32 R27, -RZ, R27.H1_H1 ;  /* 0x3000001bff1b7230 */ /* 0x000fe40000004100 */
[----:B------:R-:W-:Y:S01]  /*65c0*/  FMUL.FTZ R24, R12, R24 ;  /* 0x000000180c187220 */ /* 0x000fe20000410000 */
[----:B------:R-:W-:Y:S01]  /*65d0*/  HADD2.F32 R14, -RZ, R86.H0_H0 ;  /* 0x20000056ff0e7230 */ /* 0x000fe20000004100 */
[----:B------:R-:W-:Y:S01]  /*65e0*/  F2FP.SATFINITE.E4M3.F32.PACK_AB_MERGE_C R95, R104, R95, RZ ;  /* 0x0000005f685f723e */ /* 0x000fe200048070ff */
[----:B------:R-:W-:-:S02]  /*65f0*/  HADD2.F32 R15, -RZ, R15.H1_H1 ;  /* 0x3000000fff0f7230 */ /* 0x000fc40000004100 */
[----:B------:R-:W-:Y:S01]  /*6600*/  FMUL.FTZ R32, R27, R96 ;  /* 0x000000601b207220 */ /* 0x000fe20000410000 */
[----:B------:R-:W-:Y:S02]  /*6610*/  HADD2.F32 R86, -RZ, R86.H1_H1 ;  /* 0x30000056ff567230 */ /* 0x000fe40000004100 */
[-C--:B------:R-:W-:Y:S01]  /*6620*/  FFMA.FTZ R26, R12, R14.reuse, -R25 ;  /* 0x0000000e0c1a7223 */ /* 0x080fe20000010819 */
[----:B------:R-:W-:Y:S01]  /*6630*/  FFMA.FTZ R33, R13, R14, R24 ;  /* 0x0000000e0d217223 */ /* 0x000fe20000010018 */
[----:B------:R-:W-:Y:S01]  /*6640*/  F2FP.F16.E4M3.UNPACK_B R14, R9 ;  /* 0x00000009ff0e723e */ /* 0x000fe200020006ff */
[C---:B------:R-:W-:Y:S01]  /*6650*/  FMUL.FTZ R96, R15.reuse, R96 ;  /* 0x000000600f607220 */ /* 0x040fe20000410000 */
[----:B------:R-:W-:Y:S01]  /*6660*/  FFMA.FTZ R13, R15, R86, -R32 ;  /* 0x000000560f0d7223 */ /* 0x000fe20000010820 */
[----:B------:R-:W-:Y:S02]  /*6670*/  F2FP.F16.E4M3.UNPACK_B R25, R10 ;  /* 0x0000000aff19723e */ /* 0x000fe400020006ff */
[----:B------:R-:W-:Y:S01]  /*6680*/  F2FP.F16.E4M3.UNPACK_B R12, R5 ;  /* 0x00000005ff0c723e */ /* 0x000fe200020006ff */
[----:B------:R-:W-:Y:S01]  /*6690*/  HADD2.F32 R15, -RZ, R14.H0_H0 ;  /* 0x2000000eff0f7230 */ /* 0x000fe20000004100 */
[----:B------:R-:W-:Y:S01]  /*66a0*/  F2FP.F16.E4M3.UNPACK_B R24, R8 ;  /* 0x00000008ff18723e */ /* 0x000fe200020006ff */
[----:B------:R-:W-:Y:S01]  /*66b0*/  HADD2.F32 R32, -RZ, R25.H0_H0 ;  /* 0x20000019ff207230 */ /* 0x000fe20000004100 */
[----:B------:R-:W-:Y:S01]  /*66c0*/  F2FP.SATFINITE.E4M3.F32.PACK_AB_MERGE_C R100, R13, R26, R97 ;  /* 0x0000001a0d64723e */ /* 0x000fe20004807061 */
[----:B------:R-:W-:-:S02]  /*66d0*/  HADD2.F32 R13, -RZ, R12.H0_H0 ;  /* 0x2000000cff0d7230 */ /* 0x000fc40000004100 */
[----:B------:R-:W-:Y:S01]  /*66e0*/  FFMA.FTZ R96, R27, R86, R96 ;  /* 0x000000561b607223 */ /* 0x000fe20000010060 */
[----:B------:R-:W-:Y:S02]  /*66f0*/  HADD2.F32 R26, -RZ, R24.H0_H0 ;  /* 0x20000018ff1a7230 */ /* 0x000fe40000004100 */
[-C--:B------:R-:W-:Y:S01]  /*6700*/  FMUL.FTZ R34, R15, R32.reuse ;  /* 0x000000200f227220 */ /* 0x080fe20000410000 */
[----:B------:R-:W-:Y:S02]  /*6710*/  HADD2.F32 R14, -RZ, R14.H1_H1 ;  /* 0x3000000eff0e7230 */ /* 0x000fe40000004100 */
[----:B------:R-:W-:Y:S01]  /*6720*/  FMUL.FTZ R32, R13, R32 ;  /* 0x000000200d207220 */ /* 0x000fe20000410000 */
[----:B------:R-:W-:Y:S01]  /*6730*/  HADD2.F32 R25, -RZ, R25.H1_H1 ;  /* 0x30000019ff197230 */ /* 0x000fe20000004100 */
[----:B------:R-:W-:Y:S01]  /*6740*/  F2FP.SATFINITE.E4M3.F32.PACK_AB_MERGE_C R96, R96, R33, R95 ;  /* 0x000000216060723e */ /* 0x000fe2000480705f */
[----:B------:R-:W-:Y:S02]  /*6750*/  HADD2.F32 R12, -RZ, R12.H1_H1 ;  /* 0x3000000cff0c7230 */ /* 0x000fe40000004100 */
[----:B------:R-:W-:Y:S01]  /*6760*/  FFMA.FTZ R32, R15, R26, R32 ;  /* 0x0000001a0f207223 */ /* 0x000fe20000010020 */
[----:B------:R-:W-:-:S02]  /*6770*/  HADD2.F32 R15, -RZ, R24.H1_H1 ;  /* 0x30000018ff0f7230 */ /* 0x000fc40000004100 */
[-C--:B------:R-:W-:Y:S01]  /*6780*/  FMUL.FTZ R27, R14, R25.reuse ;  /* 0x000000190e1b7220 */ /* 0x080fe20000410000 */
[----:B------:R-:W-:Y:S01]  /*6790*/  F2FP.SATFINITE.E4M3.F32.PACK_AB_MERGE_C R90, R91, R90, RZ ;  /* 0x0000005a5b5a723e */ /* 0x000fe200048070ff */
[----:B------:R-:W-:Y:S01]  /*67a0*/  FFMA.FTZ R34, R13, R26, -R34 ;  /* 0x0000001a0d227223 */ /* 0x000fe20000010822 */
[C---:B------:R-:W-:Y:S01]  /*67b0*/  FMUL.FTZ R25, R12.reuse, R25 ;  /* 0x000000190c197220 */ /* 0x040fe20000410000 */
[----:B------:R-:W-:Y:S01]  /*67c0*/  FFMA.FTZ R33, R12, R15, -R27 ;  /* 0x0000000f0c217223 */ /* 0x000fe2000001081b */
[----:B------:R-:W-:Y:S02]  /*67d0*/  F2FP.F16.E4M3.UNPACK_B R5, R5.H1 ;  /* 0x00000005ff05723e */ /* 0x000fe400030006ff */
[----:B------:R-:W-:Y:S02]  /*67e0*/  F2FP.F16.E4M3.UNPACK_B R13, R9.H1 ;  /* 0x00000009ff0d723e */ /* 0x000fe400030006ff */
[----:B------:R-:W-:Y:S01]  /*67f0*/  F2FP.F16.E4M3.UNPACK_B R12, R10.H1 ;  /* 0x0000000aff0c723e */ /* 0x000fe200030006ff */
[----:B------:R-:W-:Y:S01]  /*6800*/  HADD2.F32 R9, -RZ, R5.H0_H0 ;  /* 0x20000005ff097230 */ /* 0x000fe20000004100 */
[----:B------:R-:W-:Y:S01]  /*6810*/  F2FP.SATFINITE.E4M3.F32.PACK_AB_MERGE_C R101, R52, R35, R90 ;  /* 0x000000233465723e */ /* 0x000fe2000480705a */
[----:B------:R-:W-:Y:S01]  /*6820*/  FFMA.FTZ R35, R14, R15, R25 ;  /* 0x0000000f0e237223 */ /* 0x000fe20000010019 */
[--C-:B------:R-:W-:Y:S01]  /*6830*/  HADD2.F32 R10, -RZ, R13.reuse.H0_H0 ;  /* 0x2000000dff0a7230 */ /* 0x100fe20000004100 */
[----:B------:R-:W-:Y:S01]  /*6840*/  F2FP.F16.E4M3.UNPACK_B R8, R8.H1 ;  /* 0x00000008ff08723e */ /* 0x000fe200030006ff */
[----:B------:R-:W-:Y:S01]  /*6850*/  HADD2.F32 R14, -RZ, R12.H0_H0 ;  /* 0x2000000cff0e7230 */ /* 0x000fe20000004100 */
[----:B------:R-:W-:Y:S01]  /*6860*/  F2FP.F16.E4M3.UNPACK_B R25, R6.H1 ;  /* 0x00000006ff19723e */ /* 0x000fe200030006ff */
[----:B------:R-:W-:-:S02]  /*6870*/  HADD2.F32 R13, -RZ, R13.H1_H1 ;  /* 0x3000000dff0d7230 */ /* 0x000fc40000004100 */
[----:B------:R-:W-:Y:S02]  /*6880*/  HADD2.F32 R24, -RZ, R12.H1_H1 ;  /* 0x3000000cff187230 */ /* 0x000fe40000004100 */
[CC--:B------:R-:W-:Y:S01]  /*6890*/  FMUL.FTZ R26, R10.reuse, R14.reuse ;  /* 0x0000000e0a1a7220 */ /* 0x0c0fe20000410000 */
[----:B------:R-:W-:Y:S02]  /*68a0*/  HADD2.F32 R5, -RZ, R5.H1_H1 ;  /* 0x30000005ff057230 */ /* 0x000fe40000004100 */
[----:B------:R-:W-:Y:S01]  /*68b0*/  FMUL.FTZ R15, R9, R14 ;  /* 0x0000000e090f7220 */ /* 0x000fe20000410000 */
[--C-:B------:R-:W-:Y:S02]  /*68c0*/  HADD2.F32 R12, -RZ, R8.reuse.H0_H0 ;  /* 0x20000008ff0c7230 */ /* 0x100fe40000004100 */
[-C--:B------:R-:W-:Y:S01]  /*68d0*/  FMUL.FTZ R14, R13, R24.reuse ;  /* 0x000000180d0e7220 */ /* 0x080fe20000410000 */
[----:B------:R-:W-:Y:S02]  /*68e0*/  HADD2.F32 R8, -RZ, R8.H1_H1 ;  /* 0x30000008ff087230 */ /* 0x000fe40000004100 */
[----:B------:R-:W-:Y:S01]  /*68f0*/  FMUL.FTZ R24, R5, R24 ;  /* 0x0000001805187220 */ /* 0x000fe20000410000 */
[----:B------:R-:W-:Y:S01]  /*6900*/  FFMA.FTZ R53, R10, R12, R15 ;  /* 0x0000000c0a357223 */ /* 0x000fe2000001000f */
[----:B------:R-:W-:-:S02]  /*6910*/  F2FP.F16.E4M3.UNPACK_B R10, R11 ;  /* 0x0000000bff0a723e */ /* 0x000fc400020006ff */
        /* <DEDUP_REMOVED lines=45> */
[----:B------:R-:W-:Y:S01]  /*6bf0*/  F2FP.SATFINITE.E4M3.F32.PACK_AB_MERGE_C R7, R7, R90, RZ ;  /* 0x0000005a0707723e */ /* 0x000fe200048070ff */
[----:B------:R-:W-:Y:S01]  /*6c00*/  IMAD.MOV.U32 R10, RZ, RZ, R96 ;  /* 0x000000ffff0a7224 */ /* 0x000fe200078e0060 */
[----:B------:R-:W-:-:S02]  /*6c10*/  F2FP.SATFINITE.E4M3.F32.PACK_AB_MERGE_C R14, R14, R97, RZ ;  /* 0x000000610e0e723e */ /* 0x000fc400048070ff */
[----:B------:R-:W-:Y:S01]  /*6c20*/  F2FP.SATFINITE.E4M3.F32.PACK_AB_MERGE_C R7, R8, R95, R7 ;  /* 0x0000005f0807723e */ /* 0x000fe20004807007 */
[----:B------:R-:W-:Y:S01]  /*6c30*/  IMAD.MOV.U32 R8, RZ, RZ, R101 ;  /* 0x000000ffff087224 */ /* 0x000fe200078e0065 */
[----:B------:R-:W-:Y:S01]  /*6c40*/  F2FP.SATFINITE.E4M3.F32.PACK_AB_MERGE_C R11, R6, R27, R14 ;  /* 0x0000001b060b723e */ /* 0x000fe2000480700e */
[----:B------:R-:W-:Y:S01]  /*6c50*/  IMAD.MOV.U32 R6, RZ, RZ, R100 ;  /* 0x000000ffff067224 */ /* 0x000fe200078e0064 */
[----:B------:R-:W-:-:S07]  /*6c60*/  F2FP.SATFINITE.E4M3.F32.PACK_AB_MERGE_C R9, R35, R32, R53 ;  /* 0x000000202309723e */ /* 0x000fce0004807035 */
.L_x_1398:
[----:B------:R-:W-:Y:S05]  /*6c70*/  BSYNC B1 ;  /* 0x0000000000017941 */ /* 0x000fea0003800000 */
.L_x_1397:
[----:B-1----:R1:W-:Y:S01]  /*6c80*/  STG.E.128 desc[UR46][R28.64], R4 ;  /* 0x000000041c007986 */ /* 0x0023e2000c101d2e */
[----:B------:R-:W-:-:S13]  /*6c90*/  ISETP.GE.AND P4, PT, R31, R98, PT ;  /* 0x000000621f00720c */ /* 0x000fda0003f86270 */
[----:B------:R-:W-:Y:S05]  /*6ca0*/  @P4 BRA `(.L_x_1383) ;  /* 0x0000000000844947 */ /* 0x000fea0003800000 */
[--C-:B-1----:R-:W-:Y:S02]  /*6cb0*/  SHF.R.S32.HI R4, RZ, 0x1f, R31.reuse ;  /* 0x0000001fff047819 */ /* 0x102fe4000001141f */
[----:B------:R-:W-:-:S04]  /*6cc0*/  IADD3 R31, P4, P5, R44, R88, R31 ;  /* 0x000000582c1f7210 */ /* 0x000fc80007d9e01f */
[----:B------:R-:W-:Y:S02]  /*6cd0*/  IADD3.X R30, R85, R30, R4, P4, P5 ;  /* 0x0000001e551e7210 */ /* 0x000fe400027ea404 */
[----:B------:R-:W-:-:S05]  /*6ce0*/  IADD3 R50, P4, R31, R50, RZ ;  /* 0x000000321f327210 */ /* 0x000fca0007f9e0ff */
[----:B------:R-:W-:-:S05]  /*6cf0*/  IMAD.X R51, R30, 0x1, R51, P4 ;  /* 0x000000011e337824 */ /* 0x000fca00020e0633 */
[----:B--2---:R1:W-:Y:S01]  /*6d00*/  STG.E.128 desc[UR46][R50.64], R8 ;  /* 0x0000000832007986 */ /* 0x0043e2000c101d2e */
[----:B------:R-:W-:Y:S05]  /*6d10*/  BRA `(.L_x_1383) ;  /* 0x0000000000687947 */ /* 0x000fea0003800000 */
.L_x_1366:
[----:B------:R-:W-:-:S06]  /*6d20*/  UISETP.NE.AND UP0, UPT, UR45, 0x3, UPT ;  /* 0x000000032d00788c */ /* 0x000fcc000bf05270 */
[----:B------:R-:W-:-:S13]  /*6d30*/  PLOP3.LUT P3, PT, PT, PT, UP0, 0x80, 0x0 ;  /* 0x000000000000781c */ /* 0x000fda0003f6f008 */
[----:B------:R-:W-:Y:S05]  /*6d40*/  @!P3 BRA `(.L_x_1399) ;  /* 0x000000000004b947 */ /* 0x000fea0003800000 */
[----:B------:R-:W-:Y:S01]  /*6d50*/  BPT.TRAP 0x1 ;  /* 0x000000040000795c */ /* 0x000fe20000300000 */
.L_x_1399:
[----:B------:R-:W-:Y:S01]  /*6d60*/  IMAD R80, R192, 0x8, R16 ;  /* 0x00000008c0507824 */ /* 0x000fe200078e0210 */
[----:B------:R-:W-:Y:S01]  /*6d70*/  SHF.L.U32 R93, R198, 0x1f, RZ ;  /* 0x0000001fc65d7819 */ /* 0x000fe200000006ff */
[----:B------:R-:W-:Y:S01]  /*6d80*/  IMAD R84, R47, -0x40, R46 ;  /* 0xffffffc02f547824 */ /* 0x000fe200078e022e */
[----:B------:R-:W-:Y:S02]  /*6d90*/  BSSY B1, `(.L_x_1400) ;  /* 0x0000004000017945 */ /* 0x000fe40003800000 */
[----:B------:R-:W0:Y:S02]  /*6da0*/  SYNCS.PHASECHK.TRANS64.TRYWAIT P4, [R80+URZ+0x28490], R93 ;  /* 0x0284905d500075a7 */ /* 0x000e24000808017f */
[----:B------:R-:W-:Y:S01]  /*6db0*/  VIMNMX R84, R84, 0x40, PT ;  /* 0x0000004054547848 */ /* 0x000fe20003fe0100 */
[----:B0-----:R-:W-:Y:S06]  /*6dc0*/  @!P4 BRA `(.L_x_1401) ;  /* 0x000001f000b0c947 */ /* 0x001fec0003800000 */
.L_x_1730:
[----:B------:R-:W-:Y:S05]  /*6dd0*/  BSYNC B1 ;  /* 0x0000000000017941 */ /* 0x000fea0003800000 */
.L_x_1400:
[-C--:B------:R-:W-:Y:S01]  /*6de0*/  ISETP.GE.AND P5, PT, R17, R84.reuse, PT ;  /* 0x000000541100720c */ /* 0x080fe20003fa6270 */
[----:B------:R-:W-:Y:S01]  /*6df0*/  BSSY B1, `(.L_x_1402) ;  /* 0x0000007000017945 */ /* 0x000fe20003800000 */
[----:B------:R-:W-:-:S11]  /*6e00*/  ISETP.GE.AND P4, PT, R218, R84, PT ;  /* 0x00000054da00720c */ /* 0x000fd60003f86270 */
[----:B------:R-:W-:Y:S05]  /*6e10*/  @P5 BRA `(.L_x_1403) ;  /* 0x0000000000105947 */ /* 0x000fea0003800000 */
[----:B------:R-:W1:Y:S04]  /*6e20*/  @!P1 LDS.128 R4, [R82+0x20000] ;  /* 0x0200000052049984 */ /* 0x000e680000000c00 */
[----:B------:R-:W2:Y:S04]  /*6e30*/  @!P2 LDS.128 R8, [R82+0x22000] ;  /* 0x022000005208a984 */ /* 0x000ea80000000c00 */
[----:B-1----:R1:W-:Y:S04]  /*6e40*/  @!P1 STG.E.128 desc[UR46][R14.64], R4 ;  /* 0x000000040e009986 */ /* 0x0023e8000c101d2e */
[----:B--2---:R1:W-:Y:S02]  /*6e50*/  @!P2 STG.E.128 desc[UR46][R14.64+0x80], R8 ;  /* 0x000080080e00a986 */ /* 0x0043e4000c101d2e */
.L_x_1403:
[----:B------:R-:W-:Y:S05]  /*6e60*/  BSYNC B1 ;  /* 0x0000000000017941 */ /* 0x000fea0003800000 */
.L_x_1402:
[----:B------:R-:W-:Y:S05]  /*6e70*/  @P4 BRA `(.L_x_1383) ;  /* 0x0000000000104947 */ /* 0x000fea0003800000 */
[----:B-1----:R-:W1:Y:S04]  /*6e80*/  @!P1 LDS.128 R4, [R82+0x21000] ;  /* 0x0210000052049984 */ /* 0x002e680000000c00 */
[----:B------:R-:W2:Y:S04]  /*6e90*/  @!P2 LDS.128 R8, [R82+0x23000] ;  /* 0x023000005208a984 */ /* 0x000ea80000000c00 */
[----:B-1----:R1:W-:Y:S04]  /*6ea0*/  @!P1 STG.E.128 desc[UR46][R12.64], R4 ;  /* 0x000000040c009986 */ /* 0x0023e8000c101d2e */
[----:B--2---:R1:W-:Y:S02]  /*6eb0*/  @!P2 STG.E.128 desc[UR46][R12.64+0x80], R8 ;  /* 0x000080080c00a986 */ /* 0x0043e4000c101d2e */
.L_x_1383:
[----:B------:R-:W-:Y:S05]  /*6ec0*/  BSYNC B0 ;  /* 0x0000000000007941 */ /* 0x000fea0003800000 */
.L_x_1365:
        /* <DEDUP_REMOVED lines=12> */
[----:B------:R-:W-:-:S04]  /*6f90*/  @!P4 IADD3 R4, R80, 0x284a0, RZ ;  /* 0x000284a05004c810 */ /* 0x000fc80007ffe0ff */
[----:B------:R-:W-:-:S04]  /*6fa0*/  @!P4 PRMT R4, RZ, 0x654, R4 ;  /* 0x00000654ff04c816 */ /* 0x000fc80000000004 */
[----:B------:R0:W-:Y:S01]  /*6fb0*/  @!P4 SYNCS.ARRIVE.TRANS64.RED.A1T0 RZ, [R4+URZ], RZ ;  /* 0x000000ff04ffc9a7 */ /* 0x0001e2000810043f */
[----:B------:R-:W-:Y:S05]  /*6fc0*/  @!P3 BRA `(.L_x_1405) ;  /* 0x000000000004b947 */ /* 0x000fea0003800000 */
[----:B------:R-:W-:Y:S01]  /*6fd0*/  BPT.TRAP 0x1 ;  /* 0x000000040000795c */ /* 0x000fe20000300000 */
.L_x_1405:
[----:B------:R-:W-:Y:S05]  /*6fe0*/  BSYNC B0 ;  /* 0x0000000000007941 */ /* 0x000fea0003800000 */
.L_x_1404:
[----:B------:R-:W1:Y:S01]  /*6ff0*/  SYNCS.PHASECHK.TRANS64.TRYWAIT P3, [R80+URZ+0x284b0], R93 ;  /* 0x0284b05d500075a7 */ /* 0x000e62000806017f */
[----:B------:R-:W-:Y:S01]  /*7000*/  ULDC UR41, c[0x0][0x2f4] ;  /* 0x0000bd0000297ab9 */ /* 0x000fe20000000800 */
[----:B------:R-:W-:Y:S01]  /*7010*/  ULDC.64 UR36, c[0x0][0x328] ;  /* 0x0000ca0000247ab9 */ /* 0x000fe20000000a00 */
[----:B------:R-:W-:Y:S01]  /*7020*/  ULDC.64 UR38, c[0x0][0x318] ;  /* 0x0000c60000267ab9 */ /* 0x000fe20000000a00 */
[----:B------:R-:W-:Y:S04]  /*7030*/  BSSY B0, `(.L_x_1406) ;  /* 0x0000002000007945 */ /* 0x000fe80003800000 */
[----:B-1----:R-:W-:Y:S05]  /*7040*/  @!P3 BRA `(.L_x_1407) ;  /* 0x000001f00024b947 */ /* 0x002fea0003800000 */
.L_x_1731:
[----:B------:R-:W-:Y:S05]  /*7050*/  BSYNC B0 ;  /* 0x0000000000007941 */ /* 0x000fea0003800000 */
.L_x_1406:
[----:B------:R-:W-:Y:S01]  /*7060*/  ISETP.GE.AND P3, PT, R17, R84, PT ;  /* 0x000000541100720c */ /* 0x000fe20003f66270 */
[----:B------:R-:W-:Y:S01]  /*7070*/  BSSY B0, `(.L_x_1408) ;  /* 0x0000010000007945 */ /* 0x000fe20003800000 */
[----:B------:R-:W-:-:S11]  /*7080*/  IMAD.WIDE R12, R47, 0x40, R2 ;  /* 0x000000402f0c7825 */ /* 0x000fd600078e0202 */
[----:B------:R-:W-:Y:S05]  /*7090*/  @P3 BRA `(.L_x_1409) ;  /* 0x0000000000343947 */ /* 0x000fea0003800000 */
[----:B0-----:R-:W-:Y:S02]  /*70a0*/  IMAD.MOV.U32 R4, RZ, RZ, R42 ;  /* 0x000000ffff047224 */ /* 0x001fe400078e002a */
        /* <DEDUP_REMOVED lines=12> */
.L_x_1409:
[----:B------:R-:W-:Y:S05]  /*7170*/  BSYNC B0 ;  /* 0x0000000000007941 */ /* 0x000fea0003800000 */
.L_x_1408:
[----:B------:R-:W-:Y:S01]  /*7180*/  ISETP.GE.AND P3, PT, R218, R84, PT ;  /* 0x00000054da00720c */ /* 0x000fe20003f66270 */
[----:B------:R-:W-:-:S12]  /*7190*/  BSSY B0, `(.L_x_1410) ;  /* 0x0000011000007945 */ /* 0x000fd80003800000 */
[----:B------:R-:W-:Y:S05]  /*71a0*/  @P3 BRA `(.L_x_1411) ;  /* 0x00000000003c3947 */ /* 0x000fea0003800000 */
[----:B------:R-:W-:Y:S01]  /*71b0*/  IADD3 R7, P3, R12, 0x20, RZ ;  /* 0x000000200c077810 */ /* 0x000fe20007f7e0ff */
[----:B0-----:R-:W-:Y:S02]  /*71c0*/  IMAD.MOV.U32 R4, RZ, RZ, R42 ;  /* 0x000000ffff047224 */ /* 0x001fe400078e002a */
[----:B------:R-:W-:Y:S02]  /*71d0*/  IMAD.MOV.U32 R5, RZ, RZ, R55 ;  /* 0x000000ffff057224 */ /* 0x000fe400078e0037 */
        /* <DEDUP_REMOVED lines=10> */
[----:B--2---:R-:W0:Y:S04]  /*7280*/  @!P3 LDS.128 R8, [R82+0x13000] ;  /* 0x013000005208b984 */ /* 0x004e280000000c00 */
[----:B0-----:R3:W-:Y:S02]  /*7290*/  @!P3 STG.E.128 desc[UR46][R12.64+0x80], R8 ;  /* 0x000080080c00b986 */ /* 0x0017e4000c101d2e */
.L_x_1411:
[----:B------:R-:W-:Y:S05]  /*72a0*/  BSYNC B0 ;  /* 0x0000000000007941 */ /* 0x000fea0003800000 */
.L_x_1410:
[----:B------:R-:W-:Y:S01]  /*72b0*/  @!PT LDS RZ, [RZ] ;  /* 0x00000000fffff984 */ /* 0x000fe20000000800 */
[----:B------:R-:W-:Y:S01]  /*72c0*/  @!PT LDS RZ, [RZ] ;  /* 0x00000000fffff984 */ /* 0x000fe20000000800 */
[----:B------:R-:W-:Y:S01]  /*72d0*/  @!PT LDS RZ, [RZ] ;  /* 0x00000000fffff984 */ /* 0x000fe20000000800 */
[----:B------:R-:W-:Y:S01]  /*72e0*/  @!PT LDS RZ, [RZ] ;  /* 0x00000000fffff984 */ /* 0x000fe20000000800 */
[----:B------:R4:W-:Y:S06]  /*72f0*/  MEMBAR.ALL.CTA ;  /* 0x0000000000007992 */ /* 0x0009ec0000008000 */
[----:B----4-:R-:W4:Y:S02]  /*7300*/  FENCE.VIEW.ASYNC.S ;  /* 0x00000000000073c6 */ /* 0x010f240000000000 */
[----:B----4-:R4:W-:Y:S01]  /*7310*/  BAR.SYNC.DEFER_BLOCKING R64, 0x80 ;  /* 0x000200400000751d */ /* 0x0109e20000010000 */
[----:B------:R-:W-:Y:S01]  /*7320*/  ISETP.NE.AND P5, PT, R94, RZ, PT ;  /* 0x000000ff5e00720c */ /* 0x000fe20003fa5270 */
[----:B------:R-:W-:-:S02]  /*7330*/  VIADD R192, R192, 0x1 ;  /* 0x00000001c0c07836 */ /* 0x000fc40000000000 */
[----:B-1----:R-:W-:-:S03]  /*7340*/  @!P4 VIADD R80, R80, 0x284c0 ;  /* 0x000284c05050c836 */ /* 0x002fc60000000000 */
[C---:B------:R-:W-:Y:S02]  /*7350*/  ISETP.NE.AND P3, PT, R192.reuse, 0x2, PT ;  /* 0x00000002c000780c */ /* 0x040fe40003f65270 */
[----:B------:R-:W-:Y:S02]  /*7360*/  @!P4 PRMT R80, RZ, 0x654, R80 ;  /* 0x00000654ff50c816 */ /* 0x000fe40000000050 */
[----:B------:R-:W-:Y:S02]  /*7370*/  SEL R5, RZ, 0x1, P3 ;  /* 0x00000001ff057807 */ /* 0x000fe40001800000 */
[----:B------:R-:W-:Y:S02]  /*7380*/  SEL R192, R192, RZ, P3 ;  /* 0x000000ffc0c07207 */ /* 0x000fe40001800000 */
[----:B------:R-:W-:Y:S01]  /*7390*/  LOP3.LUT R198, R198, R5, RZ, 0x3c, !PT ;  /* 0x00000005c6c67212 */ /* 0x000fe200078e3cff */
[----:B------:R4:W-:Y:S01]  /*73a0*/  @!P4 SYNCS.ARRIVE.TRANS64.RED.A1T0 RZ, [R80+URZ], RZ ;  /* 0x000000ff50ffc9a7 */ /* 0x0009e2000810043f */
[----:B------:R-:W-:Y:S05]  /*73b0*/  @P5 BRA `(.L_x_1412) ;  /* 0xffffffb000785947 */ /* 0x000fea000383ffff */
[----:B0-----:R-:W0:Y:S01]  /*73c0*/  S2R R4, SR_TID.X ;  /* 0x0000000000047919 */ /* 0x001e220000002100 */
[----:B------:R-:W-:Y:S02]  /*73d0*/  PLOP3.LUT P0, PT, PT, PT, PT, 0x8, 0x0 ;  /* 0x000000000000781c */ /* 0x000fe40003f0e170 */
[----:B0-----:R-:W-:-:S04]  /*73e0*/  SHF.R.U32.HI R4, RZ, 0x7, R4 ;  /* 0x00000007ff047819 */ /* 0x001fc80000011604 */
[----:B------:R-:W-:-:S13]  /*73f0*/  ISETP.NE.AND P5, PT, R4, 0x1, PT ;  /* 0x000000010400780c */ /* 0x000fda0003fa5270 */
[----:B------:R-:W-:Y:S06]  /*7400*/  @!P5 BAR.ARV 0x9, 0x100 ;  /* 0x024400000000db1d */ /* 0x000fec0000002000 */
.L_x_1360:
[----:B------:R-:W-:Y:S05]  /*7410*/  @P0 BRA `(.L_x_1413) ;  /* 0x00000000000c0947 */ /* 0x000fea0003800000 */
[----:B------:R-:W0:Y:S01]  /*7420*/  FENCE.VIEW.ASYNC.G ;  /* 0x00000000000073c6 */ /* 0x000e220000000100 */
[----:B------:R-:W-:Y:S05]  /*7430*/  WARPSYNC.ALL ;  /* 0x0000000000007948 */ /* 0x000fea0003800000 */
[----:B0-----:R-:W-:Y:S06]  /*7440*/  BAR.ARV 0xc, 0x180 ;  /* 0x0306000000007b1d */ /* 0x001fec0000002000 */
.L_x_1413:
[----:B------:R-:W-:Y:S01]  /*7450*/  ULDC.64 UR6, c[0x0][0x998] ;  /* 0x0002660000067ab9 */ /* 0x000fe20000000a00 */
[----:B------:R-:W-:Y:S01]  /*7460*/  ULDC.64 UR4, c[0x0][0x990] ;  /* 0x0002640000047ab9 */ /* 0x000fe20000000a00 */
[----:B------:R-:W-:Y:S02]  /*7470*/  ISETP.NE.U32.AND P1, PT, RZ, UR6, PT ;  /* 0x00000006ff007c0c */ /* 0x000fe4000bf25070 */
[----:B------:R-:W-:Y:S02]  /*7480*/  ISETP.NE.U32.AND P0, PT, RZ, UR4, PT ;  /* 0x00000004ff007c0c */ /* 0x000fe4000bf05070 */
[----:B------:R-:W-:Y:S02]  /*7490*/  ISETP.NE.AND.EX P1, PT, RZ, UR7, PT, P1 ;  /* 0x00000007ff007c0c */ /* 0x000fe4000bf25310 */
[----:B------:R-:W-:-:S11]  /*74a0*/  ISETP.NE.AND.EX P0, PT, RZ, UR5, PT, P0 ;  /* 0x00000005ff007c0c */ /* 0x000fd6000bf05300 */
[----:B--23--:R-:W0:Y:S01]  /*74b0*/  @P1 LDC.64 R8, c[0x0][0x9b8] ;  /* 0x00026e00ff081b82 */ /* 0x00ce220000000a00 */
[--C-:B------:R-:W-:Y:S02]  /*74c0*/  @P1 SHF.R.S32.HI R5, RZ, 0x1f, R203.reuse ;  /* 0x0000001fff051819 */ /* 0x100fe400000114cb */
[----:B------:R-:W-:Y:S02]  /*74d0*/  @P0 SHF.R.S32.HI R3, RZ, 0x1f, R203 ;  /* 0x0000001fff030819 */ /* 0x000fe400000114cb */
[----:B------:R-:W-:-:S03]  /*74e0*/  @P1 SHF.R.S32.HI R15, RZ, 0x1f, R202 ;  /* 0x0000001fff0f1819 */ /* 0x000fc600000114ca */
[----:B------:R-:W1:Y:S08]  /*74f0*/  @P0 LDC.64 R6, c[0x0][0x9a8] ;  /* 0x00026a00ff060b82 */ /* 0x000e700000000a00 */
[----:B------:R-:W2:Y:S08]  /*7500*/  @P1 LDC.64 R10, c[0x0][0x9c0] ;  /* 0x00027000ff0a1b82 */ /* 0x000eb00000000a00 */
[----:B------:R-:W3:Y:S01]  /*7510*/  @P0 LDC.64 R12, c[0x0][0x9b0] ;  /* 0x00026c00ff0c0b82 */ /* 0x000ee20000000a00 */
[----:B0-----:R-:W-:-:S02]  /*7520*/  @P1 IMAD R2, R5, R8, RZ ;  /* 0x0000000805021224 */ /* 0x001fc400078e02ff */
[----:B------:R-:W-:-:S04]  /*7530*/  @P1 IMAD.WIDE.U32 R4, R203, R8, RZ ;  /* 0x00000008cb041225 */ /* 0x000fc800078e00ff */
[----:B------:R-:W-:Y:S02]  /*7540*/  @P1 IMAD R9, R203, R9, R2 ;  /* 0x00000009cb091224 */ /* 0x000fe400078e0202 */
[-C--:B-1----:R-:W-:Y:S02]  /*7550*/  @P0 IMAD R0, R3, R6.reuse, RZ ;  /* 0x0000000603000224 */ /* 0x082fe400078e02ff */
[----:B------:R-:W-:Y:S01]  /*7560*/  @P1 IMAD.IADD R5, R5, 0x1, R9 ;  /* 0x0000000105051824 */ /* 0x000fe200078e0209 */
[----:B------:R-:W-:Y:S01]  /*7570*/  @P0 SHF.R.S32.HI R9, RZ, 0x1f, R202 ;  /* 0x0000001fff090819 */ /* 0x000fe200000114ca */
[C---:B------:R-:W-:Y:S02]  /*7580*/  @P0 IMAD R7, R203.reuse, R7, R0 ;  /* 0x00000007cb070224 */ /* 0x040fe400078e0200 */
[----:B------:R-:W-:-:S04]  /*7590*/  @P0 IMAD.WIDE.U32 R2, R203, R6, RZ ;  /* 0x00000006cb020225 */ /* 0x000fc800078e00ff */
[----:B--2---:R-:W-:Y:S02]  /*75a0*/  @P1 IMAD R6, R15, R10, RZ ;  /* 0x0000000a0f061224 */ /* 0x004fe400078e02ff */
[----:B------:R-:W-:Y:S02]  /*75b0*/  @P0 IMAD.IADD R3, R3, 0x1, R7 ;  /* 0x0000000103030824 */ /* 0x000fe400078e0207 */
[C---:B------:R-:W-:Y:S02]  /*75c0*/  @P1 IMAD R11, R202.reuse, R11, R6 ;  /* 0x0000000bca0b1224 */ /* 0x040fe400078e0206 */
[----:B---3--:R-:W-:Y:S02]  /*75d0*/  @P0 IMAD R0, R9, R12, RZ ;  /* 0x0000000c09000224 */ /* 0x008fe400078e02ff */
[----:B------:R-:W-:-:S04]  /*75e0*/  @P1 IMAD.WIDE.U32 R6, R202, R10, R4 ;  /* 0x0000000aca061225 */ /* 0x000fc800078e0004 */
[----:B------:R-:W-:Y:S01]  /*75f0*/  @P0 IMAD R9, R202, R13, R0 ;  /* 0x0000000dca090224 */ /* 0x000fe200078e0200 */
[----:B------:R-:W-:Y:S01]  /*7600*/  @P1 LEA R8, P3, R6, UR6, 0x2 ;  /* 0x0000000606081c11 */ /* 0x000fe2000f8610ff */
[----:B------:R-:W-:-:S04]  /*7610*/  @P0 IMAD.WIDE.U32 R2, R202, R12, R2 ;  /* 0x0000000cca020225 */ /* 0x000fc800078e0002 */
[----:B------:R-:W-:Y:S01]  /*7620*/  @P1 IMAD.IADD R5, R7, 0x1, R11 ;  /* 0x0000000107051824 */ /* 0x000fe200078e020b */
[----:B------:R-:W-:Y:S01]  /*7630*/  @P0 LEA R4, P2, R2, UR4, 0x2 ;  /* 0x0000000402040c11 */ /* 0x000fe2000f8410ff */
[----:B------:R-:W-:Y:S01]  /*7640*/  @P0 IMAD.IADD R3, R3, 0x1, R9 ;  /* 0x0000000103030824 */ /* 0x000fe200078e0209 */
[----:B------:R-:W0:Y:S01]  /*7650*/  LDC.64 R10, c[0x0][0x9e0] ;  /* 0x00027800ff0a7b82 */ /* 0x000e220000000a00 */
[----:B------:R-:W-:Y:S01]  /*7660*/  IMAD.MOV.U32 R0, RZ, RZ, 0x3f800000 ;  /* 0x3f800000ff007424 */ /* 0x000fe200078e00ff */
[----:B------:R-:W-:Y:S01]  /*7670*/  @P1 LEA.HI.X R9, R6, UR7, R5, 0x2, P3 ;  /* 0x0000000706091c11 */ /* 0x000fe200098f1405 */
[----:B------:R-:W-:Y:S01]  /*7680*/  ULDC UR4, c[0x0][0x988] ;  /* 0x0002620000047ab9 */ /* 0x000fe20000000800 */
[----:B------:R-:W-:Y:S01]  /*7690*/  @P0 LEA.HI.X R5, R2, UR5, R3, 0x2, P2 ;  /* 0x0000000502050c11 */ /* 0x000fe200090f1403 */
[----:B------:R-:W-:Y:S02]  /*76a0*/  IMAD.MOV.U32 R3, RZ, RZ, 0x3f800000 ;  /* 0x3f800000ff037424 */ /* 0x000fe400078e00ff */
[----:B------:R-:W2:Y:S01]  /*76b0*/  @P1 LDG.E R0, desc[UR46][R8.64] ;  /* 0x0000002e08001981 */ /* 0x000ea2000c1e1900 */
[----:B------:R-:W1:Y:S03]  /*76c0*/  LDC R2, c[0x0][0x448] ;  /* 0x00011200ff027b82 */ /* 0x000e660000000800 */
[----:B------:R3:W2:Y:S01]  /*76d0*/  @P0 LDG.E R3, desc[UR46][R4.64] ;  /* 0x0000002e04030981 */ /* 0x0006a2000c1e1900 */
[----:B0-----:R-:W-:-:S02]  /*76e0*/  ISETP.GE.AND P2, PT, R11, 0x1, PT ;  /* 0x000000010b00780c */ /* 0x001fc40003f46270 */
[----:B-1----:R-:W-:Y:S01]  /*76f0*/  ISETP.NE.AND P1, PT, R2, 0x1, PT ;  /* 0x000000010200780c */ /* 0x002fe20003f25270 */
[----:B------:R-:W-:-:S12]  /*7700*/  VIADD R2, R204, 0x7f ;  /* 0x0000007fcc027836 */ /* 0x000fd80000000000 */
[----:B------:R-:W0:Y:S08]  /*7710*/  @P1 LDC R7, c[0x0][0x44c] ;  /* 0x00011300ff071b82 */ /* 0x000e300000000800 */
[----:B------:R-:W1:Y:S01]  /*7720*/  @P1 LDC R6, c[0x0][0x450] ;  /* 0x00011400ff061b82 */ /* 0x000e620000000800 */
[----:B0-----:R-:W-:-:S05]  /*7730*/  @P1 IMAD.HI.U32 R7, R2, R7, RZ ;  /* 0x0000000702071227 */ /* 0x001fca00078e00ff */
[----:B-1----:R-:W-:-:S04]  /*7740*/  @P1 SHF.R.U32.HI R2, RZ, R6, R7 ;  /* 0x00000006ff021219 */ /* 0x002fc80000011607 */
[----:B---3--:R-:W-:Y:S01]  /*7750*/  IADD3 R5, R49, R2, RZ ;  /* 0x0000000231057210 */ /* 0x008fe20007ffe0ff */
[----:B--2---:R-:W-:-:S04]  /*7760*/  FMUL.FTZ R0, R3, R0 ;  /* 0x0000000003007220 */ /* 0x004fc80000410000 */
[----:B------:R-:W-:Y:S02]  /*7770*/  IMAD.IADD R3, R5, 0x1, R10 ;  /* 0x0000000105037824 */ /* 0x000fe400078e020a */
[----:B------:R-:W-:Y:S01]  /*7780*/  FMUL.FTZ R2, R0, UR4 ;  /* 0x0000000400027c20 */ /* 0x000fe20008410000 */
[----:B------:R-:W-:Y:S06]  /*7790*/  @!P2 BRA `(.L_x_1414) ;  /* 0x000000000048a947 */ /* 0x000fec0003800000 */
        /* <DEDUP_REMOVED lines=11> */
.L_x_1416:
[----:B------:R-:W-:-:S13]  /*7850*/  ISETP.NE.AND P0, PT, R11, 0x1, PT ;  /* 0x000000010b00780c */ /* 0x000fda0003f05270 */
[----:B------:R-:W0:Y:S02]  /*7860*/  @P0 LDC.64 R4, c[0x0][0x9e8] ;  /* 0x00027a00ff040b82 */ /* 0x000e240000000a00 */
[----:B0-----:R-:W-:-:S05]  /*7870*/  @P0 IMAD.HI.U32 R4, R0, R4, RZ ;  /* 0x0000000400040227 */ /* 0x001fca00078e00ff */
[----:B------:R-:W-:-:S07]  /*7880*/  @P0 SHF.R.U32.HI R0, RZ, R5, R4 ;  /* 0x00000005ff000219 */ /* 0x000fce0000011604 */
.L_x_1417:
[----:B------:R-:W-:Y:S05]  /*7890*/  BSYNC B0 ;  /* 0x0000000000007941 */ /* 0x000fea0003800000 */
.L_x_1415:
[----:B------:R-:W-:-:S05]  /*78a0*/  IMAD R0, R0, R11, R11 ;  /* 0x0000000b00007224 */ /* 0x000fca00078e020b */
[----:B------:R-:W-:-:S07]  /*78b0*/  VIMNMX R3, R3, R0, PT ;  /* 0x0000000003037248 */ /* 0x000fce0003fe0100 */
.L_x_1414:
[----:B------:R-:W0:Y:S01]  /*78c0*/  @P1 LDC R5, c[0x0][0x44c] ;  /* 0x00011300ff051b82 */ /* 0x000e220000000800 */
[----:B------:R-:W-:Y:S01]  /*78d0*/  VIADD R3, R3, 0x3f ;  /* 0x0000003f03037836 */ /* 0x000fe20000000000 */
[----:B------:R-:W-:Y:S01]  /*78e0*/  ULDC UR4, c[0x0][0x9dc] ;  /* 0x0002770000047ab9 */ /* 0x000fe20000000800 */
[----:B------:R-:W-:-:S03]  /*78f0*/  IMAD.MOV.U32 R4, RZ, RZ, R204 ;  /* 0x000000ffff047224 */ /* 0x000fc600078e00cc */
[----:B------:R-:W-:Y:S02]  /*7900*/  SHF.R.S32.HI R0, RZ, 0x1f, R3 ;  /* 0x0000001fff007819 */ /* 0x000fe40000011403 */
[----:B------:R-:W1:Y:S02]  /*7910*/  @P1 LDC R6, c[0x0][0x450] ;  /* 0x00011400ff061b82 */ /* 0x000e640000000800 */
[----:B------:R-:W-:-:S04]  /*7920*/  LEA.HI R0, R0, R3, RZ, 0x6 ;  /* 0x0000000300007211 */ /* 0x000fc800078f30ff */
[----:B------:R-:W-:-:S04]  /*7930*/  SHF.R.S32.HI R3, RZ, 0x6, R0 ;  /* 0x00000006ff037819 */ /* 0x000fc80000011400 */
[----:B------:R-:W-:Y:S01]  /*7940*/  VIMNMX R56, R56, R3, PT ;  /* 0x0000000338387248 */ /* 0x000fe20003fe0100 */
        /* <DEDUP_REMOVED lines=15> */
.L_x_1420:
[----:B------:R-:W-:-:S13]  /*7a40*/  ISETP.NE.AND P0, PT, R11, 0x1, PT ;  /* 0x000000010b00780c */ /* 0x000fda0003f05270 */
[----:B------:R-:W0:Y:S02]  /*7a50*/  @P0 LDC.64 R6, c[0x0][0x9e8] ;  /* 0x00027a00ff060b82 */ /* 0x000e240000000a00 */
[----:B0-----:R-:W-:-:S05]  /*7a60*/  @P0 IMAD.HI.U32 R6, R0, R6, RZ ;  /* 0x0000000600060227 */ /* 0x001fca00078e00ff */
[----:B------:R-:W-:-:S07]  /*7a70*/  @P0 SHF.R.U32.HI R0, RZ, R7, R6 ;  /* 0x00000007ff000219 */ /* 0x000fce0000011606 */
.L_x_1421:
[----:B------:R-:W-:Y:S05]  /*7a80*/  BSYNC B0 ;  /* 0x0000000000007941 */ /* 0x000fea0003800000 */
.L_x_1419:
[----:B------:R-:W-:-:S05]  /*7a90*/  IMAD R3, R0, R11, RZ ;  /* 0x0000000b00037224 */ /* 0x000fca00078e02ff */
[----:B------:R-:W-:-:S07]  /*7aa0*/  VIMNMX R4, R4, R3, !PT ;  /* 0x0000000304047248 */ /* 0x000fce0007fe0100 */
.L_x_1418:
[----:B------:R-:W-:Y:S01]  /*7ab0*/  SHF.R.S32.HI R5, RZ, 0x1f, R4 ;  /* 0x0000001fff057819 */ /* 0x000fe20000011404 */
[----:B------:R-:W-:Y:S01]  /*7ac0*/  IMAD.MOV.U32 R3, RZ, RZ, RZ ;  /* 0x000000ffff037224 */ /* 0x000fe200078e00ff */
[----:B------:R-:W-:Y:S01]  /*7ad0*/  PLOP3.LUT P0, PT, PT, PT, PT, 0x80, 0x0 ;  /* 0x000000000000781c */ /* 0x000fe20003f0f070 */
[----:B------:R-:W-:Y:S01]  /*7ae0*/  IMAD.MOV.U32 R0, RZ, RZ, RZ ;  /* 0x000000ffff007224 */ /* 0x000fe200078e00ff */
[----:B------:R-:W-:Y:S02]  /*7af0*/  LEA.HI R5, R5, R4, RZ, 0x6 ;  /* 0x0000000405057211 */ /* 0x000fe400078f30ff */
[----:B------:R-:W-:Y:S02]  /*7b00*/  CS2R R140, SRZ ;  /* 0x00000000008c7805 */ /* 0x000fe4000001ff00 */
[----:B------:R-:W-:Y:S02]  /*7b10*/  CS2R R146, SRZ ;  /* 0x0000000000927805 */ /* 0x000fe4000001ff00 */
[----:B------:R-:W-:-:S02]  /*7b20*/  CS2R R108, SRZ ;  /* 0x00000000006c7805 */ /* 0x000fc4000001ff00 */
[----:B------:R-:W-:Y:S02]  /*7b30*/  SHF.R.S32.HI R5, RZ, 0x6, R5 ;  /* 0x00000006ff057819 */ /* 0x000fe40000011405 */
[----:B------:R-:W-:Y:S02]  /*7b40*/  CS2R R144, SRZ ;  /* 0x0000000000907805 */ /* 0x000fe4000001ff00 */
[----:B------:R-:W-:Y:S02]  /*7b50*/  CS2R R134, SRZ ;  /* 0x0000000000867805 */ /* 0x000fe4000001ff00 */
[----:B------:R-:W-:Y:S02]  /*7b60*/  CS2R R138, SRZ ;  /* 0x00000000008a7805 */ /* 0x000fe4000001ff00 */
[----:B------:R-:W-:Y:S02]  /*7b70*/  VIMNMX R201, RZ, R5, !PT ;  /* 0x00000005ffc97248 */ /* 0x000fe40007fe0100 */
[----:B------:R-:W-:-:S02]  /*7b80*/  CS2R R100, SRZ ;  /* 0x0000000000647805 */ /* 0x000fc4000001ff00 */
[----:B------:R-:W-:Y:S02]  /*7b90*/  CS2R R136, SRZ ;  /* 0x0000000000887805 */ /* 0x000fe4000001ff00 */
[----:B------:R-:W-:Y:S02]  /*7ba0*/  CS2R R132, SRZ ;  /* 0x0000000000847805 */ /* 0x000fe4000001ff00 */
[----:B------:R-:W-:Y:S02]  /*7bb0*/  ISETP.GT.AND P1, PT, R56, R201, PT ;  /* 0x000000c93800720c */ /* 0x000fe40003f24270 */
        /* <DEDUP_REMOVED lines=26> */
[----:B------:R-:W-:Y:S02]  /*7d60*/  CS2R R44, SRZ ;  /* 0x00000000002c7805 */ /* 0x000fe4000001ff00 */
[----:B----4-:R-:W-:Y:S01]  /*7d70*/  CS2R R80, SRZ ;  /* 0x0000000000507805 */ /* 0x010fe2000001ff00 */
        /* <DEDUP_REMOVED lines=29> */
[----:B------:R-:W-:Y:S06]  /*7f50*/  @!P1 BRA `(.L_x_1422) ;  /* 0x0000012c00cc9947 */ /* 0x000fec0003800000 */
[----:B------:R-:W-:-:S03]  /*7f60*/  UMOV UR4, 0xffffffff ;  /* 0xffffffff00047882 */ /* 0x000fc60000000000 */
[----:B------:R-:W-:Y:S05]  /*7f70*/  BRA.DIV UR4, `(.L_x_1423) ;  /* 0x000001e2046c7947 */ /* 0x000fea000b800000 */
[----:B------:R0:W1:Y:S02]  /*7f80*/  SHFL.IDX PT, R200, R229, RZ, 0x1f ;  /* 0x00001fffe5c87589 */ /* 0x00006400000e0000 */
.L_x_1734:
[----:B-1----:R-:W-:Y:S01]  /*7f90*/  LEA.HI R0, R200, R200, RZ, 0x1 ;  /* 0x000000c8c8007211 */ /* 0x002fe200078f08ff */
[----:B------:R-:W-:-:S03]  /*7fa0*/  ULOP3.LUT UP0, URZ, UR44, 0x1bf, URZ, 0xc0, !UPT ;  /* 0x000001bf2c3f7892 */ /* 0x000fc6000f80c03f */
[----:B------:R-:W-:-:S03]  /*7fb0*/  LOP3.LUT R3, R0, 0x1e, RZ, 0xc0, !PT ;  /* 0x0000001e00037812 */ /* 0x000fc600078ec0ff */
[----:B------:R-:W-:Y:S02]  /*7fc0*/  PLOP3.LUT P0, PT, PT, PT, UP0, 0x80, 0x0 ;  /* 0x000000000000781c */ /* 0x000fe40003f0f008 */
[----:B------:R-:W-:-:S05]  /*7fd0*/  IMAD.IADD R3, R200, 0x1, -R3 ;  /* 0x00000001c8037824 */ /* 0x000fca00078e0a03 */
[----:B------:R-:W-:-:S04]  /*7fe0*/  LEA R3, R3, UR44, 0xd ;  /* 0x0000002c03037c11 */ /* 0x000fc8000f8e68ff */
[----:B------:R-:W-:-:S04]  /*7ff0*/  SHF.R.U32.HI R3, RZ, 0x4, R3 ;  /* 0x00000004ff037819 */ /* 0x000fc80000011603 */
[----:B------:R-:W-:Y:S01]  /*8000*/  LOP3.LUT R36, R3, 0x3fff, RZ, 0xc0, !PT ;  /* 0x00003fff03247812 */ /* 0x000fe200078ec0ff */
[----:B------:R-:W-:Y:S06]  /*8010*/  @!P0 BRA `(.L_x_1424) ;  /* 0x0000000000408947 */ /* 0x000fec0003800000 */
[----:B------:R-:W-:Y:S01]  /*8020*/  MOV R0, 0x0 ;  /* 0x0000000000007802 */ /* 0x000fe20000000f00 */
[----:B------:R-:W-:Y:S01]  /*8030*/  ULDC.64 UR4, c[0x4][0x198] ;  /* 0x0100660000047ab9 */ /* 0x000fe20000000a00 */
[----:B------:R-:W-:Y:S01]  /*8040*/  ULDC.64 UR6, c[0x4][0x1a0] ;  /* 0x0100680000067ab9 */ /* 0x000fe20000000a00 */
[----:B------:R-:W-:Y:S01]  /*8050*/  MOV R4, UR4 ;  /* 0x0000000400047c02 */ /* 0x000fe20008000f00 */
[----:B------:R1:W2:Y:S01]  /*8060*/  LDC.64 R14, c[0x4][R0] ;  /* 0x01000000000e7b82 */ /* 0x0002a20000000a00 */
        /* <DEDUP_REMOVED lines=8> */
[----:B-1----:R-:W-:-:S07]  /*80f0*/  IMAD.MOV.U32 R13, RZ, RZ, RZ ;  /* 0x000000ffff0d7224 */ /* 0x002fce00078e00ff */
[----:B------:R-:W-:-:S07]  /*8100*/  LEPC R20, `(.L_x_1424) ;  /* 0x000000001014794e */ /* 0x000fce0000000000 */
[----:B0-2--5:R-:W-:Y:S05]  /*8110*/  CALL.ABS.NOINC R14 ;  /* 0x000000000e007343 */ /* 0x025fea0003c00000 */
.L_x_1424:
[----:B------:R-:W-:Y:S02]  /*8120*/  ULDC UR4, c[0x0][0x3f4] ;  /* 0x0000fd0000047ab9 */ /* 0x000fe40000000800 */
[----:B------:R-:W-:-:S13]  /*8130*/  ISETP.LT.AND P0, PT, RZ, UR4, PT ;  /* 0x00000004ff007c0c */ /* 0x000fda000bf01270 */
[----:B------:R-:W-:Y:S05]  /*8140*/  @P0 BRA `(.L_x_1425) ;  /* 0x0000000000400947 */ /* 0x000fea0003800000 */
[----:B------:R-:W-:-:S04]  /*8150*/  ULEA.HI UR4, UR43, UR43, URZ, 0x1 ;  /* 0x0000002b2b047291 */ /* 0x000fc8000f8f083f */
[----:B------:R-:W-:-:S04]  /*8160*/  ULOP3.LUT UR4, UR4, 0xfffffffe, URZ, 0xc0, !UPT ;  /* 0xfffffffe04047892 */ /* 0x000fc8000f8ec03f */
[----:B------:R-:W-:-:S06]  /*8170*/  UIADD3 UR4, UR43, -UR4, URZ ;  /* 0x800000042b047290 */ /* 0x000fcc000fffe03f */
[----:B------:R-:W-:-:S05]  /*8180*/  IMAD.U32 R3, RZ, RZ, UR4 ;  /* 0x00000004ff037e24 */ /* 0x000fca000f8e00ff */
[----:B------:R-:W-:-:S04]  /*8190*/  SHF.L.U32 R3, R3, 0x1f, RZ ;  /* 0x0000001f03037819 */ /* 0x000fc800000006ff */
[----:B------:R1:W2:Y:S03]  /*81a0*/  SYNCS.PHASECHK.TRANS64.TRYWAIT P0, [R16+URZ+0x28400], R3 ;  /* 0x02840003100075a7 */ /* 0x0002a6000800017f */
[----:B--2---:R-:W-:Y:S05]  /*81b0*/  @!P0 NANOSLEEP.SYNCS 0x989680 ;  /* 0x009896800000895d */ /* 0x004fea0003900000 */
[----:B------:R-:W2:Y:S01]  /*81c0*/  @!P0 SYNCS.PHASECHK.TRANS64 P0, [R16+URZ+0x28400], R3 ;  /* 0x02840003100085a7 */ /* 0x000ea2000800007f */
[----:B------:R-:W-:Y:S04]  /*81d0*/  BSSY B0, `(.L_x_1426) ;  /* 0x0000006000007945 */ /* 0x000fe80003800000 */
[----:B--2---:R-:W-:Y:S05]  /*81e0*/  @P0 BRA `(.L_x_1427) ;  /* 0x0000000000100947 */ /* 0x004fea0003800000 */
.L_x_1428:
[----:B--2---:R2:W3:Y:S02]  /*81f0*/  SYNCS.PHASECHK.TRANS64.TRYWAIT P0, [R16+URZ+0x28400], R3 ;  /* 0x02840003100075a7 */ /* 0x0044e4000800017f */
[----:B---3--:R-:W-:Y:S05]  /*8200*/  @!P0 NANOSLEEP.SYNCS 0x989680 ;  /* 0x009896800000895d */ /* 0x008fea0003900000 */
[----:B------:R-:W3:Y:S02]  /*8210*/  @!P0 SYNCS.PHASECHK.TRANS64 P0, [R16+URZ+0x28400], R3 ;  /* 0x02840003100085a7 */ /* 0x000ee4000800007f */
[----:B---3--:R-:W-:Y:S05]  /*8220*/  @!P0 BRA `(.L_x_1428) ;  /* 0xfffffffc00f08947 */ /* 0x008fea000383ffff */
.L_x_1427:
[----:B------:R-:W-:Y:S05]  /*8230*/  BSYNC B0 ;  /* 0x0000000000007941 */ /* 0x000fea0003800000 */
.L_x_1426:
[----:B------:R-:W-:Y:S05]  /*8240*/  BRA `(.L_x_1429) ;  /* 0x0000009400187947 */ /* 0x000fea0003800000 */
.L_x_1425:
[----:B------:R-:W-:Y:S01]  /*8250*/  ULOP3.LUT UP0, URZ, UR44, 0x3ff, URZ, 0xc0, !UPT ;  /* 0x000003ff2c3f7892 */ /* 0x000fe2000f80c03f */
[----:B-----5:R-:W-:Y:S01]  /*8260*/  SHF.R.S32.HI R0, RZ, 0x1f, R87 ;  /* 0x0000001fff007819 */ /* 0x020fe20000011457 */
[----:B------:R-:W-:Y:S01]  /*8270*/  ULDC.64 UR4, c[0x0][0x3f8] ;  /* 0x0000fe0000047ab9 */ /* 0x000fe20000000a00 */
[----:B------:R-:W-:Y:S01]  /*8280*/  ULDC.64 UR6, c[0x0][0x408] ;  /* 0x0001020000067ab9 */ /* 0x000fe20000000a00 */
[----:B------:R-:W-:Y:S02]  /*8290*/  IMAD.WIDE.U32 R24, R87, UR4, RZ ;  /* 0x0000000457187c25 */ /* 0x000fe4000f8e00ff */
[----:B------:R-:W-:Y:S02]  /*82a0*/  PLOP3.LUT P0, PT, PT, PT, UP0, 0x80, 0x0 ;  /* 0x000000000000781c */ /* 0x000fe40003f0f008 */
[C---:B------:R-:W-:Y:S02]  /*82b0*/  IMAD R4, R0.reuse, UR4, RZ ;  /* 0x0000000400047c24 */ /* 0x040fe4000f8e02ff */
[----:B------:R-:W-:-:S02]  /*82c0*/  IMAD R0, R0, UR6, RZ ;  /* 0x0000000600007c24 */ /* 0x000fc4000f8e02ff */
[C---:B------:R-:W-:Y:S02]  /*82d0*/  IMAD R29, R87.reuse, UR5, R4 ;  /* 0x00000005571d7c24 */ /* 0x040fe4000f8e0204 */
[C---:B------:R-:W-:Y:S02]  /*82e0*/  IMAD R31, R87.reuse, UR7, R0 ;  /* 0x00000007571f7c24 */ /* 0x040fe4000f8e0200 */
[----:B------:R-:W-:-:S04]  /*82f0*/  IMAD.WIDE.U32 R26, R87, UR6, RZ ;  /* 0x00000006571a7c25 */ /* 0x000fc8000f8e00ff */
[----:B------:R-:W-:Y:S02]  /*8300*/  IMAD.IADD R29, R29, 0x1, R25 ;  /* 0x000000011d1d7824 */ /* 0x000fe400078e0219 */
[----:B------:R-:W-:Y:S01]  /*8310*/  IMAD.IADD R31, R31, 0x1, R27 ;  /* 0x000000011f1f7824 */ /* 0x000fe200078e021b */
[----:B------:R-:W-:Y:S06]  /*8320*/  @!P0 BRA `(.L_x_1430) ;  /* 0x0000000000408947 */ /* 0x000fec0003800000 */
[----:B------:R-:W-:Y:S01]  /*8330*/  MOV R0, 0x0 ;  /* 0x0000000000007802 */ /* 0x000fe20000000f00 */
[----:B------:R-:W-:Y:S01]  /*8340*/  ULDC.64 UR4, c[0x4][0x198] ;  /* 0x0100660000047ab9 */ /* 0x000fe20000000a00 */
[----:B------:R-:W-:Y:S01]  /*8350*/  ULDC.64 UR6, c[0x4][0x1a0] ;  /* 0x0100680000067ab9 */ /* 0x000fe20000000a00 */
[----:B------:R-:W-:Y:S01]  /*8360*/  IMAD.U32 R4, RZ, RZ, UR4 ;  /* 0x00000004ff047e24 */ /* 0x000fe2000f8e00ff */
[----:B------:R1:W2:Y:S01]  /*8370*/  LDC.64 R14, c[0x4][R0] ;  /* 0x01000000000e7b82 */ /* 0x0002a20000000a00 */
[----:B------:R-:W-:Y:S01]  /*8380*/  IMAD.U32 R5, RZ, RZ, UR5 ;  /* 0x00000005ff057e24 */ /* 0x000fe2000f8e00ff */
[----:B------:R-:W-:Y:S01]  /*8390*/  ULDC.64 UR4, c[0x4][0x108] ;  /* 0x0100420000047ab9 */ /* 0x000fe20000000a00 */
[----:B------:R-:W-:Y:S01]  /*83a0*/  IMAD.U32 R6, RZ, RZ, UR6 ;  /* 0x00000006ff067e24 */ /* 0x000fe2000f8e00ff */
[----:B------:R-:W-:Y:S01]  /*83b0*/  MOV R7, UR7 ;  /* 0x0000000700077c02 */ /* 0x000fe20008000f00 */
[----:B------:R-:W-:Y:S02]  /*83c0*/  IMAD.U32 R10, RZ, RZ, UR4 ;  /* 0x00000004ff0a7e24 */ /* 0x000fe4000f8e00ff */
[----:B------:R-:W-:-:S02]  /*83d0*/  IMAD.U32 R11, RZ, RZ, UR5 ;  /* 0x00000005ff0b7e24 */ /* 0x000fc4000f8e00ff */
[----:B------:R-:W-:Y:S02]  /*83e0*/  IMAD.MOV.U32 R8, RZ, RZ, 0x70 ;  /* 0x00000070ff087424 */ /* 0x000fe400078e00ff */
[----:B------:R-:W-:Y:S02]  /*83f0*/  IMAD.MOV.U32 R12, RZ, RZ, 0x1 ;  /* 0x00000001ff0c7424 */ /* 0x000fe400078e00ff */
[----:B-1----:R-:W-:-:S07]  /*8400*/  IMAD.MOV.U32 R13, RZ, RZ, RZ ;  /* 0x000000ffff0d7224 */ /* 0x002fce00078e00ff */
[----:B------:R-:W-:-:S07]  /*8410*/  LEPC R20, `(.L_x_1430) ;  /* 0x000000001014794e */ /* 0x000fce0000000000 */
[----:B0-2---:R-:W-:Y:S05]  /*8420*/  CALL.ABS.NOINC R14 ;  /* 0x000000000e007343 */ /* 0x005fea0003c00000 */
.L_x_1430:
[----:B------:R-:W-:Y:S01]  /*8430*/  ULDC.U8 UR4, c[0x0][0x410] ;  /* 0x0001040000047ab9 */ /* 0x000fe20000000000 */
[----:B------:R-:W-:Y:S01]  /*8440*/  IMAD.IADD R52, R17, 0x1, R204 ;  /* 0x0000000111347824 */ /* 0x000fe200078e02cc */
[----:B------:R-:W-:Y:S01]  /*8450*/  ISETP.NE.AND P0, PT, RZ, UR4, PT ;  /* 0x00000004ff007c0c */ /* 0x000fe2000bf05270 */
[----:B------:R-:W-:Y:S02]  /*8460*/  BSSY B0, `(.L_x_1431) ;  /* 0x000091c000007945 */ /* 0x000fe40003800000 */
[----:B------:R-:W-:-:S10]  /*8470*/  IMAD R3, R215, 0x20, R52 ;  /* 0x00000020d7037824 */ /* 0x000fd400078e0234 */
[----:B------:R-:W-:Y:S05]  /*8480*/  @!P0 BRA `(.L_x_1432) ;  /* 0x0000004800588947 */ /* 0x000fea0003800000 */
[----:B------:R-:W1:Y:S01]  /*8490*/  LDC R10, c[0x0][0x448] ;  /* 0x00011200ff0a7b82 */ /* 0x000e620000000800 */
[----:B------:R-:W-:Y:S01]  /*84a0*/  ULDC.64 UR4, c[0x0][0x3f8] ;  /* 0x0000fe0000047ab9 */ /* 0x000fe20000000a00 */
[----:B------:R-:W-:Y:S01]  /*84b0*/  IMAD.MOV.U32 R4, RZ, RZ, R24 ;  /* 0x000000ffff047224 */ /* 0x000fe200078e0018 */
[----:B------:R-:W-:Y:S01]  /*84c0*/  ULDC.64 UR6, c[0x0][0x408] ;  /* 0x0001020000067ab9 */ /* 0x000fe20000000a00 */
[----:B------:R-:W-:Y:S01]  /*84d0*/  IMAD.MOV.U32 R8, RZ, RZ, R26 ;  /* 0x000000ffff087224 */ /* 0x000fe200078e001a */
[----:B------:R-:W-:Y:S01]  /*84e0*/  ULDC.64 UR8, c[0x0][0x400] ;  /* 0x0001000000087ab9 */ /* 0x000fe20000000a00 */
[----:B------:R-:W-:Y:S01]  /*84f0*/  IMAD.MOV.U32 R9, RZ, RZ, R31 ;  /* 0x000000ffff097224 */ /* 0x000fe200078e001f */
[----:B-1----:R-:W-:-:S13]  /*8500*/  ISETP.NE.AND P0, PT, R10, 0x1, PT ;  /* 0x000000010a00780c */ /* 0x002fda0003f05270 */
[----:B------:R-:W1:Y:S08]  /*8510*/  @P0 LDC R0, c[0x0][0x44c] ;  /* 0x00011300ff000b82 */ /* 0x000e700000000800 */
[----:B------:R-:W2:Y:S01]  /*8520*/  @P0 LDC R5, c[0x0][0x450] ;  /* 0x00011400ff050b82 */ /* 0x000ea20000000800 */
[----:B-1----:R-:W-:-:S05]  /*8530*/  @P0 IMAD.HI.U32 R0, R3, R0, RZ ;  /* 0x0000000003000227 */ /* 0x002fca00078e00ff */
[----:B--2---:R-:W-:Y:S01]  /*8540*/  @P0 SHF.R.U32.HI R3, RZ, R5, R0 ;  /* 0x00000005ff030219 */ /* 0x004fe20000011600 */
[----:B------:R-:W-:-:S03]  /*8550*/  IMAD.MOV.U32 R5, RZ, RZ, R29 ;  /* 0x000000ffff057224 */ /* 0x000fc600078e001d */
[----:B------:R-:W-:Y:S01]  /*8560*/  SHF.R.S32.HI R0, RZ, 0x1f, R3 ;  /* 0x0000001fff007819 */ /* 0x000fe20000011403 */
[----:B------:R-:W-:-:S04]  /*8570*/  IMAD.WIDE.U32 R4, R3, UR4, R4 ;  /* 0x0000000403047c25 */ /* 0x000fc8000f8e0004 */
[----:B------:R-:W-:Y:S02]  /*8580*/  IMAD R6, R0, UR4, RZ ;  /* 0x0000000400067c24 */ /* 0x000fe4000f8e02ff */
[----:B------:R-:W-:-:S04]  /*8590*/  IMAD.WIDE.U32 R8, R3, UR6, R8 ;  /* 0x0000000603087c25 */ /* 0x000fc8000f8e0008 */
[C---:B------:R-:W-:Y:S01]  /*85a0*/  IMAD R7, R3.reuse, UR5, R6 ;  /* 0x0000000503077c24 */ /* 0x040fe2000f8e0206 */
[----:B------:R-:W-:Y:S01]  /*85b0*/  ULDC.64 UR4, c[0x0][0x3e8] ;  /* 0x0000fa0000047ab9 */ /* 0x000fe20000000a00 */
[----:B------:R-:W-:Y:S01]  /*85c0*/  IMAD R6, R0, UR6, RZ ;  /* 0x0000000600067c24 */ /* 0x000fe2000f8e02ff */
[----:B------:R-:W-:Y:S01]  /*85d0*/  IADD3 R0, P0, R4, UR4, RZ ;  /* 0x0000000404007c10 */ /* 0x000fe2000ff1e0ff */
[----:B------:R-:W-:Y:S02]  /*85e0*/  UMOV UR4, 0xffffffff ;  /* 0xffffffff00047882 */ /* 0x000fe40000000000 */
[----:B------:R-:W-:Y:S01]  /*85f0*/  IMAD R3, R3, UR7, R6 ;  /* 0x0000000703037c24 */ /* 0x000fe2000f8e0206 */
[----:B------:R-:W-:Y:S02]  /*8600*/  IADD3 R6, P1, R8, UR8, RZ ;  /* 0x0000000808067c10 */ /* 0x000fe4000ff3e0ff */
[----:B------:R-:W-:Y:S02]  /*8610*/  IADD3.X R4, R5, UR5, R7, P0, !PT ;  /* 0x0000000505047c10 */ /* 0x000fe400087fe407 */
[----:B------:R-:W-:Y:S01]  /*8620*/  IADD3.X R8, R9, UR9, R3, P1, !PT ;  /* 0x0000000909087c10 */ /* 0x000fe20008ffe403 */
[----:B------:R-:W-:Y:S08]  /*8630*/  BRA.DIV UR4, `(.L_x_1433) ;  /* 0x000001da04e87947 */ /* 0x000ff0000b800000 */
[----:B------:R1:W2:Y:S04]  /*8640*/  SHFL.IDX PT, R3, R4, RZ, 0x181f ;  /* 0x00181fff04037589 */ /* 0x0002a800000e0000 */
[----:B------:R1:W3:Y:S04]  /*8650*/  SHFL.IDX PT, R5, R0, RZ, 0x181f ;  /* 0x00181fff00057589 */ /* 0x0002e800000e0000 */
[----:B------:R1:W4:Y:S04]  /*8660*/  SHFL.IDX PT, R7, R8, RZ, 0x181f ;  /* 0x00181fff08077589 */ /* 0x00032800000e0000 */
[----:B------:R1:W0:Y:S02]  /*8670*/  SHFL.IDX PT, R14, R6, RZ, 0x181f ;  /* 0x00181fff060e7589 */ /* 0x00022400000e0000 */
.L_x_1740:
[----:B------:R-:W-:Y:S01]  /*8680*/  IMAD R37, R195, R10, RZ ;  /* 0x0000000ac3257224 */ /* 0x000fe200078e02ff */
[----:B------:R-:W-:Y:S01]  /*8690*/  BSSY B1, `(.L_x_1434) ;  /* 0x000001a000017945 */ /* 0x000fe20003800000 */
[----:B------:R-:W-:Y:S02]  /*86a0*/  CS2R R24, SRZ ;  /* 0x0000000000187805 */ /* 0x000fe4000001ff00 */
[----:B------:R-:W-:Y:S02]  /*86b0*/  CS2R R38, SRZ ;  /* 0x0000000000267805 */ /* 0x000fe4000001ff00 */
[----:B------:R-:W-:Y:S02]  /*86c0*/  CS2R R30, SRZ ;  /* 0x00000000001e7805 */ /* 0x000fe4000001ff00 */
[----:B------:R-:W-:Y:S02]  /*86d0*/  ISETP.GE.AND P0, PT, R52, R37, PT ;  /* 0x000000253400720c */ /* 0x000fe40003f06270 */
[----:B------:R-:W-:-:S11]  /*86e0*/  CS2R R44, SRZ ;  /* 0x00000000002c7805 */ /* 0x000fd6000001ff00 */
[----:B------:R-:W-:Y:S05]  /*86f0*/  @P0 BRA `(.L_x_1435) ;  /* 0x00000000004c0947 */ /* 0x000fea0003800000 */
[----:B------:R-:W-:Y:S01]  /*8700*/  ULDC UR4, c[0x0][0x3f4] ;  /* 0x0000fd0000047ab9 */ /* 0x000fe20000000800 */
[----:B------:R-:W-:Y:S02]  /*8710*/  CS2R R24, SRZ ;  /* 0x0000000000187805 */ /* 0x000fe4000001ff00 */
[----:B------:R-:W-:Y:S02]  /*8720*/  ISETP.GE.AND P4, PT, R194, UR4, PT ;  /* 0x00000004c2007c0c */ /* 0x000fe4000bf86270 */
[----:B------:R-:W-:Y:S02]  /*8730*/  CS2R R38, SRZ ;  /* 0x0000000000267805 */ /* 0x000fe4000001ff00 */
[----:B------:R-:W-:Y:S02]  /*8740*/  ISETP.GE.AND P3, PT, R18, UR4, PT ;  /* 0x0000000412007c0c */ /* 0x000fe4000bf66270 */
[----:B------:R-:W-:-:S07]  /*8750*/  CS2R R44, SRZ ;  /* 0x00000000002c7805 */ /* 0x000fce000001ff00 */
[----:B---3--:R-:W-:-:S04]  /*8760*/  @!P4 IADD3 R20, P0, R194, R5, RZ ;  /* 0x00000005c214c210 */ /* 0x008fc80007f1e0ff */
[CC--:B0-----:R-:W-:Y:S01]  /*8770*/  @!P3 IADD3 R12, P1, R18.reuse, R14.reuse, RZ ;  /* 0x0000000e120cb210 */ /* 0x0c1fe20007f3e0ff */
[----:B--2---:R-:W-:Y:S01]  /*8780*/  @!P4 IMAD.X R21, R3, 0x1, R214, P0 ;  /* 0x000000010315c824 */ /* 0x004fe200000e06d6 */
[----:B------:R-:W-:Y:S02]  /*8790*/  @!P3 IADD3 R10, P0, R18, R5, RZ ;  /* 0x00000005120ab210 */ /* 0x000fe40007f1e0ff */
[----:B------:R-:W-:Y:S02]  /*87a0*/  @!P4 IADD3 R14, P2, R194, R14, RZ ;  /* 0x0000000ec20ec210 */ /* 0x000fe40007f5e0ff */
[----:B------:R-:W-:Y:S01]  /*87b0*/  CS2R R30, SRZ ;  /* 0x00000000001e7805 */ /* 0x000fe2000001ff00 */
[--C-:B----4-:R-:W-:Y:S01]  /*87c0*/  @!P3 IMAD.X R13, R7, 0x1, R19.reuse, P1 ;  /* 0x00000001070db824 */ /* 0x110fe200008e0613 */
[----:B------:R0:W5:Y:S01]  /*87d0*/  @!P4 LD.E.64 R24, desc[UR46][R20.64] ;  /* 0x0000002e1418c980 */ /* 0x000162000c101b00 */
[----:B------:R-:W-:Y:S01]  /*87e0*/  @!P3 IMAD.X R11, R3, 0x1, R19, P0 ;  /* 0x00000001030bb824 */ /* 0x000fe200000e0613 */
[----:B------:R-:W-:-:S02]  /*87f0*/  @!P4 IADD3.X R15, R7, R214, RZ, P2, !PT ;  /* 0x000000d6070fc210 */ /* 0x000fc400017fe4ff */
[----:B------:R0:W5:Y:S04]  /*8800*/  @!P3 LD.E.64 R44, desc[UR46][R12.64] ;  /* 0x0000002e0c2cb980 */ /* 0x000168000c101b00 */
[----:B------:R0:W5:Y:S04]  /*8810*/  @!P3 LD.E.64 R38, desc[UR46][R10.64] ;  /* 0x0000002e0a26b980 */ /* 0x000168000c101b00 */
[----:B------:R0:W5:Y:S02]  /*8820*/  @!P4 LD.E.64 R30, desc[UR46][R14.64] ;  /* 0x0000002e0e1ec980 */ /* 0x000164000c101b00 */
.L_x_1435:
[----:B------:R-:W-:Y:S05]  /*8830*/  BSYNC B1 ;  /* 0x0000000000017941 */ /* 0x000fea0003800000 */
.L_x_1434:
[----:B------:R-:W-:Y:S01]  /*8840*/  UMOV UR4, 0xffffffff ;  /* 0xffffffff00047882 */ /* 0x000fe20000000000 */
[----:B------:R-:W-:Y:S02]  /*8850*/  CS2R R26, SRZ ;  /* 0x00000000001a7805 */ /* 0x000fe4000001ff00 */
[----:B------:R-:W-:Y:S05]  /*8860*/  BRA.DIV UR4, `(.L_x_1436) ;  /* 0x000001da04cc7947 */ /* 0x000fea000b800000 */
[----:B--2---:R2:W1:Y:S04]  /*8870*/  SHFL.IDX PT, R3, R4, 0x1, 0x181f ;  /* 0x00381f0004037f89 */ /* 0x00446800000e0000 */
[----:B---3--:R2:W3:Y:S04]  /*8880*/  SHFL.IDX PT, R5, R0, 0x1, 0x181f ;  /* 0x00381f0000057f89 */ /* 0x0084e800000e0000 */
[----:B----4-:R2:W4:Y:S04]  /*8890*/  SHFL.IDX PT, R7, R8, 0x1, 0x181f ;  /* 0x00381f0008077f89 */ /* 0x01052800000e0000 */
[----:B0-----:R2:W0:Y:S02]  /*88a0*/  SHFL.IDX PT, R14, R6, 0x1, 0x181f ;  /* 0x00381f00060e7f89 */ /* 0x00142400000e0000 */
.L_x_1746:
[----:B------:R-:W-:Y:S01]  /*88b0*/  VIADD R9, R52, 0x20 ;  /* 0x0000002034097836 */ /* 0x000fe20000000000 */
[----:B------:R-:W-:Y:S01]  /*88c0*/  BSSY B1, `(.L_x_1437) ;  /* 0x0000019000017945 */ /* 0x000fe20003800000 */
[----:B------:R-:W-:Y:S02]  /*88d0*/  CS2R R40, SRZ ;  /* 0x0000000000287805 */ /* 0x000fe4000001ff00 */
[----:B------:R-:W-:Y:S02]  /*88e0*/  CS2R R32, SRZ ;  /* 0x0000000000207805 */ /* 0x000fe4000001ff00 */
[----:B------:R-:W-:Y:S02]  /*88f0*/  CS2R R46, SRZ ;  /* 0x00000000002e7805 */ /* 0x000fe4000001ff00 */
[----:B------:R-:W-:-:S13]  /*8900*/  ISETP.GE.AND P0, PT, R9, R37, PT ;  /* 0x000000250900720c */ /* 0x000fda0003f06270 */
        /* <DEDUP_REMOVED lines=8> */
[-C--:B0-----:R-:W-:Y:S02]  /*8990*/  @!P3 IADD3 R12, P1, R18, R14.reuse, RZ ;  /* 0x0000000e120cb210 */ /* 0x081fe40007f3e0ff */
[----:B------:R-:W-:Y:S01]  /*89a0*/  @!P4 IADD3 R14, P2, R194, R14, RZ ;  /* 0x0000000ec20ec210 */ /* 0x000fe20007f5e0ff */
[--C-:B-1----:R-:W-:Y:S01]  /*89b0*/  @!P4 IMAD.X R21, R3, 0x1, R214.reuse, P0 ;  /* 0x000000010315c824 */ /* 0x102fe200000e06d6 */
[----:B------:R-:W-:Y:S02]  /*89c0*/  @!P3 IADD3 R10, P0, R18, R5, RZ ;  /* 0x00000005120ab210 */ /* 0x000fe40007f1e0ff */
[----:B------:R-:W-:Y:S01]  /*89d0*/  CS2R R32, SRZ ;  /* 0x0000000000207805 */ /* 0x000fe2000001ff00 */
[C-C-:B----4-:R-:W-:Y:S02]  /*89e0*/  @!P3 IMAD.X R13, R7.reuse, 0x1, R19.reuse, P1 ;  /* 0x00000001070db824 */ /* 0x150fe400008e0613 */
[----:B------:R-:W-:Y:S01]  /*89f0*/  @!P4 IMAD.X R15, R7, 0x1, R214, P2 ;  /* 0x00000001070fc824 */ /* 0x000fe200010e06d6 */
[----:B------:R0:W5:Y:S01]  /*8a00*/  @!P4 LD.E.64 R26, desc[UR46][R20.64] ;  /* 0x0000002e141ac980 */ /* 0x000162000c101b00 */
[----:B------:R-:W-:-:S03]  /*8a10*/  @!P3 IMAD.X R11, R3, 0x1, R19, P0 ;  /* 0x00000001030bb824 */ /* 0x000fc600000e0613 */
[----:B------:R0:W5:Y:S04]  /*8a20*/  @!P3 LD.E.64 R46, desc[UR46][R12.64] ;  /* 0x0000002e0c2eb980 */ /* 0x000168000c101b00 */
[----:B------:R0:W5:Y:S04]  /*8a30*/  @!P3 LD.E.64 R40, desc[UR46][R10.64] ;  /* 0x0000002e0a28b980 */ /* 0x000168000c101b00 */
[----:B------:R0:W5:Y:S02]  /*8a40*/  @!P4 LD.E.64 R32, desc[UR46][R14.64] ;  /* 0x0000002e0e20c980 */ /* 0x000164000c101b00 */
.L_x_1438:
[----:B------:R-:W-:Y:S05]  /*8a50*/  BSYNC B1 ;  /* 0x0000000000017941 */ /* 0x000fea0003800000 */
.L_x_1437:
[----:B------:R-:W-:-:S03]  /*8a60*/  UMOV UR4, 0xffffffff ;  /* 0xffffffff00047882 */ /* 0x000fc60000000000 */
[----:B------:R-:W-:Y:S05]  /*8a70*/  BRA.DIV UR4, `(.L_x_1439) ;  /* 0x000001da04b87947 */ /* 0x000fea000b800000 */
[----:B-1----:R1:W1:Y:S04]  /*8a80*/  SHFL.IDX PT, R3, R4, 0x2, 0x181f ;  /* 0x00581f0004037f89 */ /* 0x00226800000e0000 */
[----:B---3--:R3:W1:Y:S04]  /*8a90*/  SHFL.IDX PT, R5, R0, 0x2, 0x181f ;  /* 0x00581f0000057f89 */ /* 0x00866800000e0000 */
[----:B----4-:R3:W4:Y:S04]  /*8aa0*/  SHFL.IDX PT, R7, R8, 0x2, 0x181f ;  /* 0x00581f0008077f89 */ /* 0x01072800000e0000 */
[----:B0-----:R3:W0:Y:S02]  /*8ab0*/  SHFL.IDX PT, R14, R6, 0x2, 0x181f ;  /* 0x00581f00060e7f89 */ /* 0x00162400000e0000 */
.L_x_1752:
[----:B------:R-:W-:Y:S01]  /*8ac0*/  VIADD R9, R52, 0x40 ;  /* 0x0000004034097836 */ /* 0x000fe20000000000 */
        /* <DEDUP_REMOVED lines=13> */
[----:B-1----:R-:W-:-:S04]  /*8ba0*/  @!P4 IADD3 R20, P0, R194, R5, RZ ;  /* 0x00000005c214c210 */ /* 0x002fc80007f1e0ff */
[-C--:B0-----:R-:W-:Y:S02]  /*8bb0*/  @!P3 IADD3 R12, P1, R18, R14.reuse, RZ ;  /* 0x0000000e120cb210 */ /* 0x081fe40007f3e0ff */
[----:B------:R-:W-:Y:S01]  /*8bc0*/  @!P4 IADD3 R14, P2, R194, R14, RZ ;  /* 0x0000000ec20ec210 */ /* 0x000fe20007f5e0ff */
[--C-:B------:R-:W-:Y:S01]  /*8bd0*/  @!P4 IMAD.X R21, R3, 0x1, R214.reuse, P0 ;  /* 0x000000010315c824 */ /* 0x100fe200000e06d6 */
        /* <DEDUP_REMOVED lines=9> */
.L_x_1441:
[----:B------:R-:W-:Y:S05]  /*8c70*/  BSYNC B1 ;  /* 0x0000000000017941 */ /* 0x000fea0003800000 */
.L_x_1440:
[----:B------:R-:W-:Y:S01]  /*8c80*/  UMOV UR4, 0xffffffff ;  /* 0xffffffff00047882 */ /* 0x000fe20000000000 */
[----:B0-----:R-:W-:Y:S02]  /*8c90*/  CS2R R20, SRZ ;  /* 0x0000000000147805 */ /* 0x001fe4000001ff00 */
[----:B------:R-:W-:Y:S05]  /*8ca0*/  BRA.DIV UR4, `(.L_x_1442) ;  /* 0x000001da049c7947 */ /* 0x000fea000b800000 */
[----:B-1----:R0:W1:Y:S04]  /*8cb0*/  SHFL.IDX PT, R3, R4, 0x3, 0x181f ;  /* 0x00781f0004037f89 */ /* 0x00206800000e0000 */
[----:B------:R0:W0:Y:S04]  /*8cc0*/  SHFL.IDX PT, R5, R0, 0x3, 0x181f ;  /* 0x00781f0000057f89 */ /* 0x00002800000e0000 */
[----:B----4-:R4:W0:Y:S04]  /*8cd0*/  SHFL.IDX PT, R7, R8, 0x3, 0x181f ;  /* 0x00781f0008077f89 */ /* 0x01082800000e0000 */
[----:B------:R4:W0:Y:S02]  /*8ce0*/  SHFL.IDX PT, R14, R6, 0x3, 0x181f ;  /* 0x00781f00060e7f89 */ /* 0x00082400000e0000 */
.L_x_1758:
[----:B------:R-:W-:Y:S01]  /*8cf0*/  VIADD R52, R52, 0x60 ;  /* 0x0000006034347836 */ /* 0x000fe20000000000 */
[----:B------:R-:W-:Y:S01]  /*8d00*/  BSSY B1, `(.L_x_1443) ;  /* 0x0000019000017945 */ /* 0x000fe20003800000 */
[----:B------:R-:W-:Y:S02]  /*8d10*/  CS2R R10, SRZ ;  /* 0x00000000000a7805 */ /* 0x000fe4000001ff00 */
[----:B--234-:R-:W-:Y:S02]  /*8d20*/  CS2R R8, SRZ ;  /* 0x0000000000087805 */ /* 0x01cfe4000001ff00 */
        /* <DEDUP_REMOVED lines=9> */
[----:B0-----:R-:W-:-:S04]  /*8dc0*/  @!P4 IADD3 R52, P0, R194, R5, RZ ;  /* 0x00000005c234c210 */ /* 0x001fc80007f1e0ff */
[CC--:B------:R-:W-:Y:S01]  /*8dd0*/  @!P3 IADD3 R50, P1, R18.reuse, R14.reuse, RZ ;  /* 0x0000000e1232b210 */ /* 0x0c0fe20007f3e0ff */
[----:B-1----:R-:W-:Y:S01]  /*8de0*/  @!P4 IMAD.X R53, R3, 0x1, R214, P0 ;  /* 0x000000010335c824 */ /* 0x002fe200000e06d6 */
[----:B------:R-:W-:Y:S02]  /*8df0*/  @!P3 IADD3 R4, P0, R18, R5, RZ ;  /* 0x000000051204b210 */ /* 0x000fe40007f1e0ff */
[----:B------:R-:W-:Y:S02]  /*8e00*/  @!P4 IADD3 R14, P2, R194, R14, RZ ;  /* 0x0000000ec20ec210 */ /* 0x000fe40007f5e0ff */
[----:B------:R-:W-:Y:S01]  /*8e10*/  CS2R R8, SRZ ;  /* 0x0000000000087805 */ /* 0x000fe2000001ff00 */
[--C-:B------:R-:W-:Y:S01]  /*8e20*/  @!P3 IMAD.X R51, R7, 0x1, R19.reuse, P1 ;  /* 0x000000010733b824 */ /* 0x100fe200008e0613 */
[----:B------:R2:W5:Y:S01]  /*8e30*/  @!P4 LD.E.64 R20, desc[UR46][R52.64] ;  /* 0x0000002e3414c980 */ /* 0x000562000c101b00 */
[----:B------:R-:W-:Y:S01]  /*8e40*/  @!P3 IMAD.X R5, R3, 0x1, R19, P0 ;  /* 0x000000010305b824 */ /* 0x000fe200000e0613 */
[----:B------:R-:W-:-:S02]  /*8e50*/  @!P4 IADD3.X R15, R7, R214, RZ, P2, !PT ;  /* 0x000000d6070fc210 */ /* 0x000fc400017fe4ff */
[----:B------:R2:W5:Y:S04]  /*8e60*/  @!P3 LD.E.64 R12, desc[UR46][R50.64] ;  /* 0x0000002e320cb980 */ /* 0x000568000c101b00 */
[----:B------:R2:W5:Y:S04]  /*8e70*/  @!P3 LD.E.64 R10, desc[UR46][R4.64] ;  /* 0x0000002e040ab980 */ /* 0x000568000c101b00 */
[----:B------:R2:W5:Y:S02]  /*8e80*/  @!P4 LD.E.64 R8, desc[UR46][R14.64] ;  /* 0x0000002e0e08c980 */ /* 0x000564000c101b00 */
.L_x_1444:
[----:B------:R-:W-:Y:S05]  /*8e90*/  BSYNC B1 ;  /* 0x0000000000017941 */ /* 0x000fea0003800000 */
.L_x_1443:
[----:B------:R-:W-:Y:S01]  /*8ea0*/  ULEA.HI UR4, UR43, UR43, URZ, 0x1 ;  /* 0x0000002b2b047291 */ /* 0x000fe2000f8f083f */
[----:B0-----:R-:W-:Y:S01]  /*8eb0*/  VIADDMNMX R0, R37, -R204, 0x80, PT ;  /* 0x0000008025007446 */ /* 0x001fe200038009cc */
[----:B------:R-:W-:Y:S02]  /*8ec0*/  BSSY B1, `(.L_x_1445) ;  /* 0x0000008000017945 */ /* 0x000fe40003800000 */
[----:B------:R-:W-:Y:S01]  /*8ed0*/  ULOP3.LUT UR4, UR4, 0xfffffffe, URZ, 0xc0, !UPT ;  /* 0xfffffffe04047892 */ /* 0x000fe2000f8ec03f */
[----:B------:R-:W-:-:S03]  /*8ee0*/  ISETP.GE.AND P1, PT, R17, R0, PT ;  /* 0x000000001100720c */ /* 0x000fc60003f26270 */
[----:B------:R-:W-:-:S06]  /*8ef0*/  UIADD3 UR4, UR43, -UR4, URZ ;  /* 0x800000042b047290 */ /* 0x000fcc000fffe03f */
[----:B-1----:R-:W-:-:S05]  /*8f00*/  IMAD.U32 R3, RZ, RZ, UR4 ;  /* 0x00000004ff037e24 */ /* 0x002fca000f8e00ff */
[----:B------:R-:W-:-:S04]  /*8f10*/  SHF.L.U32 R3, R3, 0x1f, RZ ;  /* 0x0000001f03037819 */ /* 0x000fc800000006ff */
[----:B------:R-:W0:Y:S02]  /*8f20*/  SYNCS.PHASECHK.TRANS64.TRYWAIT P0, [R16+URZ+0x28400], R3 ;  /* 0x02840003100075a7 */ /* 0x000e24000800017f */
[----:B0-----:R-:W-:Y:S05]  /*8f30*/  @!P0 BRA `(.L_x_1446) ;  /* 0x000001d800688947 */ /* 0x001fea0003800000 */
.L_x_1759:
[----:B------:R-:W-:Y:S05]  /*8f40*/  BSYNC B1 ;  /* 0x0000000000017941 */ /* 0x000fea0003800000 */
.L_x_1445:
[----:B------:R-:W-:Y:S04]  /*8f50*/  BSSY B1, `(.L_x_1447) ;  /* 0x00000f9000017945 */ /* 0x000fe80003800000 */
[----:B------:R-:W-:Y:S05]  /*8f60*/  @P1 BRA `(.L_x_1448) ;  /* 0x0000000c00dc1947 */ /* 0x000fea0003800000 */
[----:B0-----:R-:W0:Y:S01]  /*8f70*/  LDC R3, c[0x0][0x3f4] ;  /* 0x0000fd00ff037b82 */ /* 0x001e220000000800 */
[----:B------:R-:W-:Y:S01]  /*8f80*/  BSSY B2, `(.L_x_1449) ;  /* 0x000007a000027945 */ /* 0x000fe20003800000 */
[-C--:B0-----:R-:W-:Y:S02]  /*8f90*/  ISETP.GE.AND P0, PT, R18, R3.reuse, PT ;  /* 0x000000031200720c */ /* 0x081fe40003f06270 */
[----:B------:R-:W-:-:S11]  /*8fa0*/  ISETP.GE.AND P1, PT, R194, R3, PT ;  /* 0x00000003c200720c */ /* 0x000fd60003f26270 */
[----:B------:R-:W-:Y:S05]  /*8fb0*/  @P0 BRA `(.L_x_1450) ;  /* 0x0000000400d80947 */ /* 0x000fea0003800000 */
[----:B--2---:R-:W0:Y:S01]  /*8fc0*/  LDS.128 R4, [R212+0x18000] ;  /* 0x01800000d4047984 */ /* 0x004e220000000c00 */
[----:B-----5:R-:W-:Y:S02]  /*8fd0*/  SHF.R.U32.HI R14, RZ, 0x8, R38 ;  /* 0x00000008ff0e7819 */ /* 0x020fe40000011626 */
[----:B------:R-:W-:Y:S02]  /*8fe0*/  SHF.R.U32.HI R50, RZ, 0x8, R39 ;  /* 0x00000008ff327819 */ /* 0x000fe40000011627 */
[----:B------:R-:W-:Y:S02]  /*8ff0*/  LOP3.LUT R3, R38, 0xff, RZ, 0xc0, !PT ;  /* 0x000000ff26037812 */ /* 0x000fe400078ec0ff */
[----:B------:R-:W-:Y:S02]  /*9000*/  LOP3.LUT R14, R14, 0xff, RZ, 0xc0, !PT ;  /* 0x000000ff0e0e7812 */ /* 0x000fe400078ec0ff */
[----:B------:R-:W-:Y:S02]  /*9010*/  SHF.R.U32.HI R52, RZ, 0x8, R45 ;  /* 0x00000008ff347819 */ /* 0x000fe4000001162d */
[----:B------:R-:W-:-:S02]  /*9020*/  LOP3.LUT R15, R39, 0xff, RZ, 0xc0, !PT ;  /* 0x000000ff270f7812 */ /* 0x000fc400078ec0ff */
[----:B------:R-:W-:Y:S02]  /*9030*/  LOP3.LUT R50, R50, 0xff, RZ, 0xc0, !PT ;  /* 0x000000ff32327812 */ /* 0x000fe400078ec0ff */
[----:B------:R-:W-:Y:S02]  /*9040*/  PRMT R3, R14, 0x7604, R3 ;  /* 0x000076040e037816 */ /* 0x000fe40000000003 */
[----:B------:R-:W-:Y:S02]  /*9050*/  SHF.R.U32.HI R54, RZ, 0x10, R39 ;  /* 0x00000010ff367819 */ /* 0x000fe40000011627 */
[----:B------:R-:W-:Y:S02]  /*9060*/  SHF.R.U32.HI R14, RZ, 0x8, R44 ;  /* 0x00000008ff0e7819 */ /* 0x000fe4000001162c */
[----:B------:R-:W-:Y:S02]  /*9070*/  SHF.R.U32.HI R53, RZ, 0x10, R45 ;  /* 0x00000010ff357819 */ /* 0x000fe4000001162d */
[----:B------:R-:W-:-:S02]  /*9080*/  LOP3.LUT R51, R45, 0xff, RZ, 0xc0, !PT ;  /* 0x000000ff2d337812 */ /* 0x000fc400078ec0ff */
[----:B------:R-:W-:Y:S01]  /*9090*/  LOP3.LUT R52, R52, 0xff, RZ, 0xc0, !PT ;  /* 0x000000ff34347812 */ /* 0x000fe200078ec0ff */
[----:B------:R-:W-:Y:S01]  /*90a0*/  IMAD.U32 R53, R53, 0x10000, RZ ;  /* 0x0001000035357824 */ /* 0x000fe200078e00ff */
[----:B------:R-:W-:Y:S02]  /*90b0*/  PRMT R15, R50, 0x7604, R15 ;  /* 0x00007604320f7816 */ /* 0x000fe4000000000f */
[----:B------:R-:W-:Y:S01]  /*90c0*/  LOP3.LUT R50, R14, 0xff, RZ, 0xc0, !PT ;  /* 0x000000ff0e327812 */ /* 0x000fe200078ec0ff */
[----:B------:R-:W-:Y:S01]  /*90d0*/  IMAD.U32 R14, R54, 0x10000, RZ ;  /* 0x00010000360e7824 */ /* 0x000fe200078e00ff */
[----:B------:R-:W-:Y:S02]  /*90e0*/  LOP3.LUT R37, R44, 0xff, RZ, 0xc0, !PT ;  /* 0x000000ff2c257812 */ /* 0x000fe400078ec0ff */
[----:B------:R-:W-:Y:S02]  /*90f0*/  PRMT R52, R52, 0x7604, R51 ;  /* 0x0000760434347816 */ /* 0x000fe40000000033 */
[----:B------:R-:W-:-:S02]  /*9100*/  PRMT R51, R50, 0x7604, R37 ;  /* 0x0000760432337816 */ /* 0x000fc40000000025 */
[----:B------:R-:W-:Y:S02]  /*9110*/  LOP3.LUT R37, R15, 0xff0000, R14, 0xf8, !PT ;  /* 0x00ff00000f257812 */ /* 0x000fe400078ef80e */
[----:B------:R-:W-:Y:S02]  /*9120*/  LOP3.LUT R53, R52, 0xff0000, R53, 0xf8, !PT ;  /* 0x00ff000034357812 */ /* 0x000fe400078ef835 */
[----:B------:R-:W-:Y:S02]  /*9130*/  LOP3.LUT R51, R51, 0xff0000, R44, 0xf8, !PT ;  /* 0x00ff000033337812 */ /* 0x000fe400078ef82c */
[----:B------:R-:W-:Y:S02]  /*9140*/  LOP3.LUT R53, R53, 0xff000000, R45, 0xf8, !PT ;  /* 0xff00000035357812 */ /* 0x000fe400078ef82d */
[----:B------:R-:W-:Y:S02]  /*9150*/  LOP3.LUT R39, R37, 0xff000000, R39, 0xf8, !PT ;  /* 0xff00000025277812 */ /* 0x000fe400078ef827 */
[----:B------:R-:W-:-:S02]  /*9160*/  LOP3.LUT R15, R3, 0xff0000, R38, 0xf8, !PT ;  /* 0x00ff0000030f7812 */ /* 0x000fc400078ef826 */
[----:B------:R-:W-:Y:S02]  /*9170*/  LOP3.LUT R51, R51, 0xff000000, R44, 0xf8, !PT ;  /* 0xff00000033337812 */ /* 0x000fe400078ef82c */
[-C--:B0-----:R-:W-:Y:S02]  /*9180*/  F2FP.F16.E4M3.UNPACK_B R3, R6.reuse.H1 ;  /* 0x00000006ff03723e */ /* 0x081fe400030006ff */
[----:B------:R-:W-:Y:S02]  /*9190*/  F2FP.F16.E4M3.UNPACK_B R52, R53 ;  /* 0x00000035ff34723e */ /* 0x000fe400020006ff */
[----:B------:R-:W-:Y:S01]  /*91a0*/  F2FP.F16.E4M3.UNPACK_B R44, R39 ;  /* 0x00000027ff2c723e */ /* 0x000fe200020006ff */
[--C-:B------:R-:W-:Y:S01]  /*91b0*/  HADD2.F32 R14, -RZ, R3.reuse.H1_H1 ;  /* 0x30000003ff0e7230 */ /* 0x100fe20000004100 */
[----:B------:R-:W-:Y:S01]  /*91c0*/  F2FP.F16.E4M3.UNPACK_B R6, R6 ;  /* 0x00000006ff06723e */ /* 0x000fe200020006ff */
[----:B------:R-:W-:Y:S01]  /*91d0*/  HADD2.F32 R54, -RZ, R52.H1_H1 ;  /* 0x30000034ff367230 */ /* 0x000fe20000004100 */
[----:B------:R-:W-:Y:S01]  /*91e0*/  LOP3.LUT R50, R15, 0xff000000, R38, 0xf8, !PT ;  /* 0xff0000000f327812 */ /* 0x000fe200078ef826 */
[----:B------:R-:W-:Y:S01]  /*91f0*/  HADD2.F32 R45, -RZ, R44.H1_H1 ;  /* 0x3000002cff2d7230 */ /* 0x000fe20000004100 */
[-C--:B------:R-:W-:Y:S01]  /*9200*/  F2FP.F16.E4M3.UNPACK_B R37, R7.reuse ;  /* 0x00000007ff25723e */ /* 0x080fe200020006ff */
[----:B------:R-:W-:Y:S01]  /*9210*/  HADD2.F32 R15, -RZ, R3.H0_H0 ;  /* 0x20000003ff0f7230 */ /* 0x000fe20000004100 */
[----:B------:R-:W-:Y:S01]  /*9220*/  F2FP.F16.E4M3.UNPACK_B R38, R7.H1 ;  /* 0x00000007ff26723e */ /* 0x000fe200030006ff */
[C---:B------:R-:W-:Y:S01]  /*9230*/  FMUL.FTZ R58, R14.reuse, R54 ;  /* 0x000000360e3a7220 */ /* 0x040fe20000410000 */
[----:B------:R-:W-:Y:S01]  /*9240*/  FMUL.FTZ R55, R14, R45 ;  /* 0x0000002d0e377220 */ /* 0x000fe20000410000 */
[-C--:B------:R-:W-:Y:S01]  /*9250*/  F2FP.F16.E4M3.UNPACK_B R7, R5.reuse ;  /* 0x00000005ff07723e */ /* 0x080fe200020006ff */
[----:B------:R-:W-:Y:S01]  /*9260*/  HADD2.F32 R52, -RZ, R52.H0_H0 ;  /* 0x20000034ff347230 */ /* 0x000fe20000004100 */
[----:B------:R-:W-:Y:S01]  /*9270*/  F2FP.F16.E4M3.UNPACK_B R14, R5.H1 ;  /* 0x00000005ff0e723e */ /* 0x000fe200030006ff */
[----:B------:R-:W-:-:S02]  /*9280*/  HADD2.F32 R5, -RZ, R6.H1_H1 ;  /* 0x30000006ff057230 */ /* 0x000fc40000004100 */
[C---:B------:R-:W-:Y:S01]  /*9290*/  FFMA.FTZ R59, R15.reuse, R45, -R58 ;  /* 0x0000002d0f3b7223 */ /* 0x040fe2000001083a */
[----:B------:R-:W-:Y:S02]  /*92a0*/  HADD2.F32 R44, -RZ, R44.H0_H0 ;  /* 0x2000002cff2c7230 */ /* 0x000fe40000004100 */
[----:B------:R-:W-:Y:S01]  /*92b0*/  FFMA.FTZ R60, R15, R54, R55 ;  /* 0x000000360f3c7223 */ /* 0x000fe20000010037 */
[----:B------:R-:W-:Y:S01]  /*92c0*/  HADD2.F32 R6, -RZ, R6.H0_H0 ;  /* 0x20000006ff067230 */ /* 0x000fe20000004100 */
[----:B------:R-:W-:Y:S01]  /*92d0*/  F2FP.F16.E4M3.UNPACK_B R53, R53.H1 ;  /* 0x00000035ff35723e */ /* 0x000fe200030006ff */
[C---:B------:R-:W-:Y:S01]  /*92e0*/  FMUL.FTZ R15, R5.reuse, R52 ;  /* 0x00000034050f7220 */ /* 0x040fe20000410000 */
[----:B------:R-:W-:Y:S01]  /*92f0*/  F2FP.F16.E4M3.UNPACK_B R39, R39.H1 ;  /* 0x00000027ff27723e */ /* 0x000fe200030006ff */
[-C--:B------:R-:W-:Y:S01]  /*9300*/  FMUL.FTZ R45, R5, R44.reuse ;  /* 0x0000002c052d7220 */ /* 0x080fe20000410000 */
[----:B------:R-:W-:Y:S02]  /*9310*/  HADD2.F32 R5, -RZ, R37.H1_H1 ;  /* 0x30000025ff057230 */ /* 0x000fe40000004100 */
[----:B------:R-:W-:Y:S01]  /*9320*/  FFMA.FTZ R55, R6, R44, -R15 ;  /* 0x0000002c06377223 */ /* 0x000fe2000001080f */
[----:B------:R-:W-:-:S02]  /*9330*/  HADD2.F32 R54, -RZ, R53.H0_H0 ;  /* 0x20000035ff367230 */ /* 0x000fc40000004100 */
[----:B------:R-:W-:Y:S01]  /*9340*/  FFMA.FTZ R58, R6, R52, R45 ;  /* 0x00000034063a7223 */ /* 0x000fe2000001002d */
[----:B------:R-:W-:Y:S01]  /*9350*/  HADD2.F32 R44, -RZ, R39.H0_H0 ;  /* 0x20000027ff2c7230 */ /* 0x000fe20000004100 */
[----:B------:R-:W-:Y:S01]  /*9360*/  F2FP.F16.E4M3.UNPACK_B R3, R4 ;  /* 0x00000004ff03723e */ /* 0x000fe200020006ff */
[----:B------:R-:W-:Y:S02]  /*9370*/  HADD2.F32 R53, -RZ, R53.H1_H1 ;  /* 0x30000035ff357230 */ /* 0x000fe40000004100 */
[C---:B------:R-:W-:Y:S01]  /*9380*/  FMUL.FTZ R52, R5.reuse, R54 ;  /* 0x0000003605347220 */ /* 0x040fe20000410000 */
[----:B------:R-:W-:Y:S02]  /*9390*/  HADD2.F32 R6, -RZ, R38.H1_H1 ;  /* 0x30000026ff067230 */ /* 0x000fe40000004100 */
[----:B------:R-:W-:Y:S01]  /*93a0*/  FMUL.FTZ R62, R5, R44 ;  /* 0x0000002c053e7220 */ /* 0x000fe20000410000 */
[----:B------:R-:W-:Y:S01]  /*93b0*/  HADD2.F32 R37, -RZ, R37.H0_H0 ;  /* 0x20000025ff257230 */ /* 0x000fe20000004100 */
[----:B------:R-:W-:Y:S01]  /*93c0*/  F2FP.F16.E4M3.UNPACK_B R5, R51 ;  /* 0x00000033ff05723e */ /* 0x000fe200020006ff */
[----:B------:R-:W-:-:S02]  /*93d0*/  HADD2.F32 R39, -RZ, R39.H1_H1 ;  /* 0x30000027ff277230 */ /* 0x000fc40000004100 */
[C---:B------:R-:W-:Y:S01]  /*93e0*/  FMUL.FTZ R15, R6.reuse, R53 ;  /* 0x00000035060f7220 */ /* 0x040fe20000410000 */
[----:B------:R-:W-:Y:S02]  /*93f0*/  HADD2.F32 R38, -RZ, R38.H0_H0 ;  /* 0x20000026ff267230 */ /* 0x000fe40000004100 */
[C---:B------:R-:W-:Y:S01]  /*9400*/  FFMA.FTZ R61, R37.reuse, R44, -R52 ;  /* 0x0000002c253d7223 */ /* 0x040fe20000010834 */
[----:B------:R-:W-:Y:S01]  /*9410*/  FFMA.FTZ R62, R37, R54, R62 ;  /* 0x00000036253e7223 */ /* 0x000fe2000001003e */
[-C--:B------:R-:W-:Y:S01]  /*9420*/  FMUL.FTZ R37, R6, R39.reuse ;  /* 0x0000002706257220 */ /* 0x080fe20000410000 */
[----:B------:R-:W-:Y:S01]  /*9430*/  F2FP.F16.E4M3.UNPACK_B R4, R4.H1 ;  /* 0x00000004ff04723e */ /* 0x000fe200030006ff */
[C---:B------:R-:W-:Y:S01]  /*9440*/  FFMA.FTZ R54, R38.reuse, R39, -R15 ;  /* 0x0000002726367223 */ /* 0x040fe2000001080f */
[-C--:B------:R-:W-:Y:S01]  /*9450*/  F2FP.F16.E4M3.UNPACK_B R15, R50.reuse ;  /* 0x00000032ff0f723e */ /* 0x080fe200020006ff */
[----:B------:R-:W-:Y:S01]  /*9460*/  FFMA.FTZ R53, R38, R53, R37 ;  /* 0x0000003526357223 */ /* 0x000fe20000010025 */
[--C-:B------:R-:W-:Y:S01]  /*9470*/  HADD2.F32 R39, -RZ, R5.reuse.H1_H1 ;  /* 0x30000005ff277230 */ /* 0x100fe20000004100 */
[----:B------:R-:W-:Y:S01]  /*9480*/  F2FP.F16.E4M3.UNPACK_B R50, R50.H1 ;  /* 0x00000032ff32723e */ /* 0x000fe200030006ff */
[----:B------:R-:W-:Y:S01]  /*9490*/  HADD2.F32 R38, -RZ, R5.H0_H0 ;  /* 0x20000005ff267230 */ /* 0x000fe20000004100 */
[----:B------:R-:W-:Y:S01]  /*94a0*/  F2FP.F16.E4M3.UNPACK_B R51, R51.H1 ;  /* 0x00000033ff33723e */ /* 0x000fe200030006ff */
[----:B------:R-:W-:-:S02]  /*94b0*/  HADD2.F32 R6, -RZ, R4.H1_H1 ;  /* 0x30000004ff067230 */ /* 0x000fc40000004100 */
[----:B------:R-:W-:Y:S02]  /*94c0*/  HADD2.F32 R37, -RZ, R15.H1_H1 ;  /* 0x3000000fff257230 */ /* 0x000fe40000004100 */
[----:B------:R-:W-:Y:S02]  /*94d0*/  HADD2.F32 R5, -RZ, R4.H0_H0 ;  /* 0x20000004ff057230 */ /* 0x000fe40000004100 */
[C---:B------:R-:W-:Y:S01]  /*94e0*/  FMUL.FTZ R44, R6.reuse, R39 ;  /* 0x00000027062c7220 */ /* 0x040fe20000410000 */
[----:B------:R-:W-:Y:S02]  /*94f0*/  HADD2.F32 R4, -RZ, R3.H1_H1 ;  /* 0x30000003ff047230 */ /* 0x000fe40000004100 */
[-C--:B------:R-:W-:Y:S01]  /*9500*/  FMUL.FTZ R52, R6, R37.reuse ;  /* 0x0000002506347220 */ /* 0x080fe20000410000 */
[----:B------:R-:W-:Y:S02]  /*9510*/  HADD2.F32 R15, -RZ, R15.H0_H0 ;  /* 0x2000000fff0f7230 */ /* 0x000fe40000004100 */
[----:B------:R-:W-:Y:S01]  /*9520*/  FFMA.FTZ R44, R5, R37, -R44 ;  /* 0x00000025052c7223 */ /* 0x000fe2000001082c */
[----:B------:R-:W-:-:S02]  /*9530*/  HADD2.F32 R3, -RZ, R3.H0_H0 ;  /* 0x20000003ff037230 */ /* 0x000fc40000004100 */
[CC--:B------:R-:W-:Y:S01]  /*9540*/  FMUL.FTZ R6, R4.reuse, R38.reuse ;  /* 0x0000002604067220 */ /* 0x0c0fe20000410000 */
[----:B------:R-:W-:Y:S01]  /*9550*/  FFMA.FTZ R39, R5, R39, R52 ;  /* 0x0000002705277223 */ /* 0x000fe20000010034 */
[-C--:B------:R-:W-:Y:S01]  /*9560*/  FMUL.FTZ R45, R4, R15.reuse ;  /* 0x0000000f042d7220 */ /* 0x080fe20000410000 */
[----:B------:R-:W-:Y:S02]  /*9570*/  HADD2.F32 R5, -RZ, R50.H1_H1 ;  /* 0x30000032ff057230 */ /* 0x000fe40000004100 */
[C---:B------:R-:W-:Y:S01]  /*9580*/  FFMA.FTZ R37, R3.reuse, R15, -R6 ;  /* 0x0000000f03257223 */ /* 0x040fe20000010806 */
[----:B------:R-:W-:Y:S02]  /*9590*/  HADD2.F32 R4, -RZ, R14.H1_H1 ;  /* 0x3000000eff047230 */ /* 0x000fe40000004100 */
[----:B------:R-:W-:Y:S01]  /*95a0*/  FFMA.FTZ R38, R3, R38, R45 ;  /* 0x0000002603267223 */ /* 0x000fe2000001002d */
[--C-:B------:R-:W-:Y:S02]  /*95b0*/  HADD2.F32 R15, -RZ, R51.reuse.H1_H1 ;  /* 0x30000033ff0f7230 */ /* 0x100fe40000004100 */
[----:B------:R-:W-:-:S02]  /*95c0*/  HADD2.F32 R6, -RZ, R51.H0_H0 ;  /* 0x20000033ff067230 */ /* 0x000fc40000004100 */
[C---:B------:R-:W-:Y:S01]  /*95d0*/  FMUL.FTZ R52, R4.reuse, R5 ;  /* 0x0000000504347220 */ /* 0x040fe20000410000 */
[--C-:B------:R-:W-:Y:S02]  /*95e0*/  HADD2.F32 R3, -RZ, R7.reuse.H1_H1 ;  /* 0x30000007ff037230 */ /* 0x100fe40000004100 */
[----:B------:R-:W-:Y:S01]  /*95f0*/  FMUL.FTZ R45, R4, R15 ;  /* 0x0000000f042d7220 */ /* 0x000fe20000410000 */
[----:B------:R-:W-:Y:S02]  /*9600*/  HADD2.F32 R50, -RZ, R50.H0_H0 ;  /* 0x20000032ff327230 */ /* 0x000fe40000004100 */
[----:B------:R-:W-:Y:S02]  /*9610*/  HADD2.F32 R14, -RZ, R14.H0_H0 ;  /* 0x2000000eff0e7230 */ /* 0x000fe40000004100 */
[C---:B------:R-:W-:Y:S01]  /*9620*/  FMUL.FTZ R4, R3.reuse, R6 ;  /* 0x0000000603047220 */ /* 0x040fe20000410000 */
[----:B------:R-:W-:Y:S02]  /*9630*/  HADD2.F32 R7, -RZ, R7.H0_H0 ;  /* 0x20000007ff077230 */ /* 0x000fe40000004100 */
[-C--:B------:R-:W-:Y:S01]  /*9640*/  FMUL.FTZ R3, R3, R50.reuse ;  /* 0x0000003203037220 */ /* 0x080fe20000410000 */
[C---:B------:R-:W-:Y:S01]  /*9650*/  FFMA.FTZ R45, R14.reuse, R5, -R45 ;  /* 0x000000050e2d7223 */ /* 0x040fe2000001082d */
[----:B------:R-:W-:Y:S01]  /*9660*/  FFMA.FTZ R52, R14, R15, R52 ;  /* 0x0000000f0e347223 */ /* 0x000fe20000010034 */
[C---:B------:R-:W-:Y:S01]  /*9670*/  FFMA.FTZ R5, R7.reuse, R50, -R4 ;  /* 0x0000003207057223 */ /* 0x040fe20000010804 */
[----:B------:R-:W-:Y:S01]  /*9680*/  FFMA.FTZ R14, R7, R6, R3 ;  /* 0x00000006070e7223 */ /* 0x000fe20000010003 */
[----:B------:R-:W-:-:S02]  /*9690*/  F2FP.SATFINITE.E4M3.F32.PACK_AB_MERGE_C R6, R60, R59, RZ ;  /* 0x0000003b3c06723e */ /* 0x000fc400048070ff */
[----:B------:R-:W-:Y:S02]  /*96a0*/  F2FP.SATFINITE.E4M3.F32.PACK_AB_MERGE_C R7, R53, R54, RZ ;  /* 0x000000363507723e */ /* 0x000fe400048070ff */
[----:B------:R-:W-:Y:S02]  /*96b0*/  F2FP.SATFINITE.E4M3.F32.PACK_AB_MERGE_C R4, R39, R44, RZ ;  /* 0x0000002c2704723e */ /* 0x000fe400048070ff */
[----:B------:R-:W-:Y:S02]  /*96c0*/  F2FP.SATFINITE.E4M3.F32.PACK_AB_MERGE_C R45, R52, R45, RZ ;  /* 0x0000002d342d723e */ /* 0x000fe400048070ff */
[----:B------:R-:W-:Y:S02]  /*96d0*/  F2FP.SATFINITE.E4M3.F32.PACK_AB_MERGE_C R6, R58, R55, R6 ;  /* 0x000000373a06723e */ /* 0x000fe40004807006 */
[----:B------:R-:W-:Y:S02]  /*96e0*/  F2FP.SATFINITE.E4M3.F32.PACK_AB_MERGE_C R7, R62, R61, R7 ;  /* 0x0000003d3e07723e */ /* 0x000fe40004807007 */
[----:B------:R-:W-:-:S02]  /*96f0*/  F2FP.SATFINITE.E4M3.F32.PACK_AB_MERGE_C R4, R38, R37, R4 ;  /* 0x000000252604723e */ /* 0x000fc40004807004 */
[----:B------:R-:W-:-:S05]  /*9700*/  F2FP.SATFINITE.E4M3.F32.PACK_AB_MERGE_C R5, R14, R5, R45 ;  /* 0x000000050e05723e */ /* 0x000fca000480702d */
[----:B------:R0:W-:Y:S02]  /*9710*/  STS.128 [R212+0x18000], R4 ;  /* 0x01800004d4007388 */ /* 0x0001e40000000c00 */
.L_x_1450:
[----:B------:R-:W-:Y:S05]  /*9720*/  BSYNC B2 ;  /* 0x0000000000027941 */ /* 0x000fea0003800000 */
.L_x_1449:
[----:B------:R-:W-:Y:S05]  /*9730*/  @P1 BRA `(.L_x_1448) ;  /* 0x0000000400e81947 */ /* 0x000fea0003800000 */
[----:B0-2---:R-:W0:Y:S01]  /*9740*/  LDS.128 R4, [R212+0x1c000] ;  /* 0x01c00000d4047984 */ /* 0x005e220000000c00 */
[----:B-----5:R-:W-:Y:S02]  /*9750*/  SHF.R.U32.HI R37, RZ, 0x8, R30 ;  /* 0x00000008ff257819 */ /* 0x020fe4000001161e */
[----:B------:R-:W-:Y:S02]  /*9760*/  SHF.R.U32.HI R39, RZ, 0x8, R31 ;  /* 0x00000008ff277819 */ /* 0x000fe4000001161f */
[----:B------:R-:W-:Y:S02]  /*9770*/  SHF.R.U32.HI R15, RZ, 0x8, R25 ;  /* 0x00000008ff0f7819 */ /* 0x000fe40000011619 */
[----:B------:R-:W-:Y:S02]  /*9780*/  LOP3.LUT R44, R30, 0xff, RZ, 0xc0, !PT ;  /* 0x000000ff1e2c7812 */ /* 0x000fe400078ec0ff */
[----:B------:R-:W-:Y:S02]  /*9790*/  LOP3.LUT R50, R31, 0xff, RZ, 0xc0, !PT ;  /* 0x000000ff1f327812 */ /* 0x000fe400078ec0ff */
[----:B------:R-:W-:-:S02]  /*97a0*/  LOP3.LUT R37, R37, 0xff, RZ, 0xc0, !PT ;  /* 0x000000ff25257812 */ /* 0x000fc400078ec0ff */
[----:B------:R-:W-:Y:S02]  /*97b0*/  LOP3.LUT R39, R39, 0xff, RZ, 0xc0, !PT ;  /* 0x000000ff27277812 */ /* 0x000fe400078ec0ff */
[----:B------:R-:W-:Y:S02]  /*97c0*/  SHF.R.U32.HI R3, RZ, 0x8, R24 ;  /* 0x00000008ff037819 */ /* 0x000fe40000011618 */
[----:B------:R-:W-:Y:S02]  /*97d0*/  LOP3.LUT R38, R25, 0xff, RZ, 0xc0, !PT ;  /* 0x000000ff19267812 */ /* 0x000fe400078ec0ff */
[----:B------:R-:W-:Y:S02]  /*97e0*/  LOP3.LUT R15, R15, 0xff, RZ, 0xc0, !PT ;  /* 0x000000ff0f0f7812 */ /* 0x000fe400078ec0ff */
[----:B------:R-:W-:Y:S02]  /*97f0*/  PRMT R45, R37, 0x7604, R44 ;  /* 0x00007604252d7816 */ /* 0x000fe4000000002c */
[----:B------:R-:W-:-:S02]  /*9800*/  PRMT R51, R39, 0x7604, R50 ;  /* 0x0000760427337816 */ /* 0x000fc40000000032 */
[----:B------:R-:W-:Y:S02]  /*9810*/  SHF.R.U32.HI R37, RZ, 0x10, R25 ;  /* 0x00000010ff257819 */ /* 0x000fe40000011619 */
[----:B------:R-:W-:Y:S02]  /*9820*/  SHF.R.U32.HI R50, RZ, 0x10, R31 ;  /* 0x00000010ff327819 */ /* 0x000fe4000001161f */
[----:B------:R-:W-:Y:S02]  /*9830*/  LOP3.LUT R14, R24, 0xff, RZ, 0xc0, !PT ;  /* 0x000000ff180e7812 */ /* 0x000fe400078ec0ff */
[----:B------:R-:W-:Y:S02]  /*9840*/  LOP3.LUT R3, R3, 0xff, RZ, 0xc0, !PT ;  /* 0x000000ff03037812 */ /* 0x000fe400078ec0ff */
[----:B------:R-:W-:Y:S02]  /*9850*/  PRMT R38, R15, 0x7604, R38 ;  /* 0x000076040f267816 */ /* 0x000fe40000000026 */
[----:B------:R-:W-:-:S02]  /*9860*/  SHF.R.U32.HI R15, RZ, 0x10, R30 ;  /* 0x00000010ff0f7819 */ /* 0x000fc4000001161e */
[----:B------:R-:W-:Y:S02]  /*9870*/  LOP3.LUT R37, R37, 0xff, RZ, 0xc0, !PT ;  /* 0x000000ff25257812 */ /* 0x000fe400078ec0ff */
[----:B------:R-:W-:Y:S02]  /*9880*/  LOP3.LUT R50, R50, 0xff, RZ, 0xc0, !PT ;  /* 0x000000ff32327812 */ /* 0x000fe400078ec0ff */
[----:B------:R-:W-:Y:S02]  /*9890*/  PRMT R14, R3, 0x7604, R14 ;  /* 0x00007604030e7816 */ /* 0x000fe4000000000e */
[----:B------:R-:W-:Y:S02]  /*98a0*/  SHF.R.U32.HI R3, RZ, 0x10, R24 ;  /* 0x00000010ff037819 */ /* 0x000fe40000011618 */
[----:B------:R-:W-:Y:S02]  /*98b0*/  LOP3.LUT R44, R15, 0xff, RZ, 0xc0, !PT ;  /* 0x000000ff0f2c7812 */ /* 0x000fe400078ec0ff */
[----:B------:R-:W-:-:S02]  /*98c0*/  PRMT R39, R37, 0x7054, R38 ;  /* 0x0000705425277816 */ /* 0x000fc40000000026 */
[----:B------:R-:W-:Y:S02]  /*98d0*/  PRMT R51, R50, 0x7054, R51 ;  /* 0x0000705432337816 */ /* 0x000fe40000000033 */
[----:B------:R-:W-:Y:S02]  /*98e0*/  LOP3.LUT R3, R3, 0xff, RZ, 0xc0, !PT ;  /* 0x000000ff03037812 */ /* 0x000fe400078ec0ff */
[----:B------:R-:W-:Y:S02]  /*98f0*/  PRMT R45, R44, 0x7054, R45 ;  /* 0x000070542c2d7816 */ /* 0x000fe4000000002d */
[----:B------:R-:W-:Y:S02]  /*9900*/  LOP3.LUT R51, R51, 0xff000000, R31, 0xf8, !PT ;  /* 0xff00000033337812 */ /* 0x000fe400078ef81f */
[----:B------:R-:W-:Y:S02]  /*9910*/  LOP3.LUT R39, R39, 0xff000000, R25, 0xf8, !PT ;  /* 0xff00000027277812 */ /* 0x000fe400078ef819 */
[----:B------:R-:W-:-:S02]  /*9920*/  PRMT R15, R3, 0x7054, R14 ;  /* 0x00007054030f7816 */ /* 0x000fc4000000000e */
        /* <DEDUP_REMOVED lines=32> */
[----:B------:R-:W-:Y:S02]  /*9b30*/  HADD2.F32 R24, -RZ, R24.H0_H0 ;  /* 0x20000018ff187230 */ /* 0x000fe40000004100 */
[C---:B------:R-:W-:Y:S01]  /*9b40*/  FMUL.FTZ R59, R5.reuse, R31 ;  /* 0x0000001f053b7220 */ /* 0x040fe20000410000 */
[----:B------:R-:W-:Y:S02]  /*9b50*/  HADD2.F32 R51, -RZ, R51.H1_H1 ;  /* 0x30000033ff337230 */ /* 0x000fe40000004100 */
[-C--:B------:R-:W-:Y:S01]  /*9b60*/  FMUL.FTZ R5, R5, R15.reuse ;  /* 0x0000000f05057220 */ /* 0x080fe20000410000 */
[----:B------:R-:W-:Y:S02]  /*9b70*/  HADD2.F32 R6, -RZ, R25.H1_H1 ;  /* 0x30000019ff067230 */ /* 0x000fe40000004100 */
[----:B------:R-:W-:Y:S01]  /*9b80*/  FFMA.FTZ R59, R24, R15, -R59 ;  /* 0x0000000f183b7223 */ /* 0x000fe2000001083b */
[----:B------:R-:W-:-:S02]  /*9b90*/  HADD2.F32 R39, -RZ, R39.H1_H1 ;  /* 0x30000027ff277230 */ /* 0x000fc40000004100 */
[----:B------:R-:W-:Y:S01]  /*9ba0*/  FFMA.FTZ R54, R24, R31, R5 ;  /* 0x0000001f18367223 */ /* 0x000fe20000010005 */
[----:B------:R-:W-:Y:S02]  /*9bb0*/  HADD2.F32 R25, -RZ, R25.H0_H0 ;  /* 0x20000019ff197230 */ /* 0x000fe40000004100 */
[C---:B------:R-:W-:Y:S01]  /*9bc0*/  FMUL.FTZ R30, R6.reuse, R51 ;  /* 0x00000033061e7220 */ /* 0x040fe20000410000 */
[----:B------:R-:W-:Y:S01]  /*9bd0*/  F2FP.F16.E4M3.UNPACK_B R5, R45 ;  /* 0x0000002dff05723e */ /* 0x000fe200020006ff */
[-C--:B------:R-:W-:Y:S01]  /*9be0*/  FMUL.FTZ R24, R6, R39.reuse ;  /* 0x0000002706187220 */ /* 0x080fe20000410000 */
[----:B------:R-:W-:Y:S01]  /*9bf0*/  F2FP.F16.E4M3.UNPACK_B R4, R4.H1 ;  /* 0x00000004ff04723e */ /* 0x000fe200030006ff */
[C---:B------:R-:W-:Y:S01]  /*9c00*/  FFMA.FTZ R39, R25.reuse, R39, -R30 ;  /* 0x0000002719277223 */ /* 0x040fe2000001081e */
[----:B------:R-:W-:Y:S01]  /*9c10*/  F2FP.F16.E4M3.UNPACK_B R15, R37 ;  /* 0x00000025ff0f723e */ /* 0x000fe200020006ff */
        /* <DEDUP_REMOVED lines=14> */
[C---:B------:R-:W-:Y:S01]  /*9d00*/  FMUL.FTZ R6, R4.reuse, R25 ;  /* 0x0000001904067220 */ /* 0x040fe20000410000 */
[----:B------:R-:W-:Y:S01]  /*9d10*/  FFMA.FTZ R31, R5, R30, R44 ;  /* 0x0000001e051f7223 */ /* 0x000fe2000001002c */
[-C--:B------:R-:W-:Y:S01]  /*9d20*/  FMUL.FTZ R4, R4, R15.reuse ;  /* 0x0000000f04047220 */ /* 0x080fe20000410000 */
[----:B------:R-:W-:Y:S02]  /*9d30*/  HADD2.F32 R5, -RZ, R37.H1_H1 ;  /* 0x30000025ff057230 */ /* 0x000fe40000004100 */
[C---:B------:R-:W-:Y:S01]  /*9d40*/  FFMA.FTZ R30, R3.reuse, R15, -R6 ;  /* 0x0000000f031e7223 */ /* 0x040fe20000010806 */
[--C-:B------:R-:W-:Y:S02]  /*9d50*/  HADD2.F32 R15, -RZ, R45.reuse.H1_H1 ;  /* 0x3000002dff0f7230 */ /* 0x100fe40000004100 */
[----:B------:R-:W-:Y:S01]  /*9d60*/  FFMA.FTZ R25, R3, R25, R4 ;  /* 0x0000001903197223 */ /* 0x000fe20000010004 */
[----:B------:R-:W-:Y:S02]  /*9d70*/  HADD2.F32 R4, -RZ, R14.H1_H1 ;  /* 0x3000000eff047230 */ /* 0x000fe40000004100 */
[----:B------:R-:W-:-:S02]  /*9d80*/  HADD2.F32 R24, -RZ, R45.H0_H0 ;  /* 0x2000002dff187230 */ /* 0x000fc40000004100 */
[----:B------:R-:W-:Y:S02]  /*9d90*/  HADD2.F32 R3, -RZ, R7.H1_H1 ;  /* 0x30000007ff037230 */ /* 0x000fe40000004100 */
[C---:B------:R-:W-:Y:S01]  /*9da0*/  FMUL.FTZ R44, R4.reuse, R5 ;  /* 0x00000005042c7220 */ /* 0x040fe20000410000 */
[----:B------:R-:W-:Y:S02]  /*9db0*/  HADD2.F32 R6, -RZ, R37.H0_H0 ;  /* 0x20000025ff067230 */ /* 0x000fe40000004100 */
[----:B------:R-:W-:Y:S01]  /*9dc0*/  FMUL.FTZ R37, R4, R15 ;  /* 0x0000000f04257220 */ /* 0x000fe20000410000 */
        /* <DEDUP_REMOVED lines=17> */
.L_x_1448:
[----:B------:R-:W-:Y:S05]  /*9ee0*/  BSYNC B1 ;  /* 0x0000000000017941 */ /* 0x000fea0003800000 */
.L_x_1447:
[----:B------:R-:W-:Y:S01]  /*9ef0*/  ISETP.GE.AND P0, PT, R218, R0, PT ;  /* 0x00000000da00720c */ /* 0x000fe20003f06270 */
[----:B------:R-:W-:-:S12]  /*9f00*/  BSSY B1, `(.L_x_1451) ;  /* 0x00000f9000017945 */ /* 0x000fd80003800000 */
[----:B------:R-:W-:Y:S05]  /*9f10*/  @P0 BRA `(.L_x_1452) ;  /* 0x0000000c00dc0947 */ /* 0x000fea0003800000 */
[----:B0-----:R-:W0:Y:S01]  /*9f20*/  LDC R3, c[0x0][0x3f4] ;  /* 0x0000fd00ff037b82 */ /* 0x001e220000000800 */
[----:B------:R-:W-:Y:S01]  /*9f30*/  BSSY B2, `(.L_x_1453) ;  /* 0x000007e000027945 */ /* 0x000fe20003800000 */
[-C--:B0-----:R-:W-:Y:S02]  /*9f40*/  ISETP.GE.AND P0, PT, R18, R3.reuse, PT ;  /* 0x000000031200720c */ /* 0x081fe40003f06270 */
[----:B------:R-:W-:-:S11]  /*9f50*/  ISETP.GE.AND P1, PT, R194, R3, PT ;  /* 0x00000003c200720c */ /* 0x000fd60003f26270 */
[----:B------:R-:W-:Y:S05]  /*9f60*/  @P0 BRA `(.L_x_1454) ;  /* 0x0000000400e80947 */ /* 0x000fea0003800000 */
[----:B-12---:R-:W0:Y:S01]  /*9f70*/  LDS.128 R4, [R212+0x19000] ;  /* 0x01900000d4047984 */ /* 0x006e220000000c00 */
[----:B-----5:R-:W-:Y:S02]  /*9f80*/  SHF.R.U32.HI R3, RZ, 0x8, R40 ;  /* 0x00000008ff037819 */ /* 0x020fe40000011628 */
[----:B------:R-:W-:Y:S02]  /*9f90*/  SHF.R.U32.HI R15, RZ, 0x8, R41 ;  /* 0x00000008ff0f7819 */ /* 0x000fe40000011629 */
[----:B------:R-:W-:Y:S02]  /*9fa0*/  SHF.R.U32.HI R37, RZ, 0x8, R47 ;  /* 0x00000008ff257819 */ /* 0x000fe4000001162f */
[----:B------:R-:W-:Y:S02]  /*9fb0*/  LOP3.LUT R14, R40, 0xff, RZ, 0xc0, !PT ;  /* 0x000000ff280e7812 */ /* 0x000fe400078ec0ff */
[----:B------:R-:W-:Y:S02]  /*9fc0*/  SHF.R.U32.HI R25, RZ, 0x8, R46 ;  /* 0x00000008ff197819 */ /* 0x000fe4000001162e */
[----:B------:R-:W-:-:S02]  /*9fd0*/  LOP3.LUT R3, R3, 0xff, RZ, 0xc0, !PT ;  /* 0x000000ff03037812 */ /* 0x000fc400078ec0ff */
[----:B------:R-:W-:Y:S02]  /*9fe0*/  LOP3.LUT R24, R41, 0xff, RZ, 0xc0, !PT ;  /* 0x000000ff29187812 */ /* 0x000fe400078ec0ff */
[----:B------:R-:W-:Y:S02]  /*9ff0*/  LOP3.LUT R38, R47, 0xff, RZ, 0xc0, !PT ;  /* 0x000000ff2f267812 */ /* 0x000fe400078ec0ff */
[----:B------:R-:W-:Y:S02]  /*a000*/  LOP3.LUT R15, R15, 0xff, RZ, 0xc0, !PT ;  /* 0x000000ff0f0f7812 */ /* 0x000fe400078ec0ff */
[----:B------:R-:W-:Y:S02]  /*a010*/  LOP3.LUT R37, R37, 0xff, RZ, 0xc0, !PT ;  /* 0x000000ff25257812 */ /* 0x000fe400078ec0ff */
[----:B------:R-:W-:Y:S02]  /*a020*/  LOP3.LUT R30, R25, 0xff, RZ, 0xc0, !PT ;  /* 0x000000ff191e7812 */ /* 0x000fe400078ec0ff */
[----:B------:R-:W-:-:S02]  /*a030*/  PRMT R14, R3, 0x7604, R14 ;  /* 0x00007604030e7816 */ /* 0x000fc4000000000e */
[----:B------:R-:W-:Y:S02]  /*a040*/  PRMT R25, R15, 0x7604, R24 ;  /* 0x000076040f197816 */ /* 0x000fe40000000018 */
[----:B------:R-:W-:Y:S02]  /*a050*/  PRMT R38, R37, 0x7604, R38 ;  /* 0x0000760425267816 */ /* 0x000fe40000000026 */
[----:B------:R-:W-:Y:S02]  /*a060*/  SHF.R.U32.HI R3, RZ, 0x10, R40 ;  /* 0x00000010ff037819 */ /* 0x000fe40000011628 */
[----:B------:R-:W-:Y:S02]  /*a070*/  SHF.R.U32.HI R24, RZ, 0x10, R41 ;  /* 0x00000010ff187819 */ /* 0x000fe40000011629 */
[----:B------:R-:W-:Y:S02]  /*a080*/  SHF.R.U32.HI R37, RZ, 0x10, R47 ;  /* 0x00000010ff257819 */ /* 0x000fe4000001162f */
[----:B------:R-:W-:-:S02]  /*a090*/  LOP3.LUT R31, R46, 0xff, RZ, 0xc0, !PT ;  /* 0x000000ff2e1f7812 */ /* 0x000fc400078ec0ff */
[----:B------:R-:W-:Y:S02]  /*a0a0*/  SHF.R.U32.HI R15, RZ, 0x10, R46 ;  /* 0x00000010ff0f7819 */ /* 0x000fe4000001162e */
[----:B------:R-:W-:Y:S02]  /*a0b0*/  LOP3.LUT R3, R3, 0xff, RZ, 0xc0, !PT ;  /* 0x000000ff03037812 */ /* 0x000fe400078ec0ff */
[----:B------:R-:W-:Y:S02]  /*a0c0*/  LOP3.LUT R24, R24, 0xff, RZ, 0xc0, !PT ;  /* 0x000000ff18187812 */ /* 0x000fe400078ec0ff */
[----:B------:R-:W-:Y:S02]  /*a0d0*/  LOP3.LUT R37, R37, 0xff, RZ, 0xc0, !PT ;  /* 0x000000ff25257812 */ /* 0x000fe400078ec0ff */
[----:B------:R-:W-:Y:S02]  /*a0e0*/  PRMT R31, R30, 0x7604, R31 ;  /* 0x000076041e1f7816 */ /* 0x000fe4000000001f */
[----:B------:R-:W-:-:S02]  /*a0f0*/  LOP3.LUT R30, R15, 0xff, RZ, 0xc0, !PT ;  /* 0x000000ff0f1e7812 */ /* 0x000fc400078ec0ff */
[----:B------:R-:W-:Y:S02]  /*a100*/  PRMT R15, R3, 0x7054, R14 ;  /* 0x00007054030f7816 */ /* 0x000fe4000000000e */
[----:B------:R-:W-:Y:S02]  /*a110*/  PRMT R25, R24, 0x7054, R25 ;  /* 0x0000705418197816 */ /* 0x000fe40000000019 */
[----:B------:R-:W-:Y:S02]  /*a120*/  PRMT R37, R37, 0x7054, R38 ;  /* 0x0000705425257816 */ /* 0x000fe40000000026 */
[----:B------:R-:W-:Y:S02]  /*a130*/  PRMT R31, R30, 0x7054, R31 ;  /* 0x000070541e1f7816 */ /* 0x000fe4000000001f */
[----:B------:R-:W-:Y:S02]  /*a140*/  LOP3.LUT R30, R15, 0xff000000, R40, 0xf8, !PT ;  /* 0xff0000000f1e7812 */ /* 0x000fe400078ef828 */
[----:B------:R-:W-:-:S02]  /*a150*/  LOP3.LUT R38, R37, 0xff000000, R47, 0xf8, !PT ;  /* 0xff00000025267812 */ /* 0x000fc400078ef82f */
[----:B------:R-:W-:Y:S02]  /*a160*/  LOP3.LUT R40, R25, 0xff000000, R41, 0xf8, !PT ;  /* 0xff00000019287812 */ /* 0x000fe400078ef829 */
[----:B------:R-:W-:Y:S02]  /*a170*/  LOP3.LUT R46, R31, 0xff000000, R46, 0xf8, !PT ;  /* 0xff0000001f2e7812 */ /* 0x000fe400078ef82e */
[----:B0-----:R-:W-:Y:S02]  /*a180*/  F2FP.F16.E4M3.UNPACK_B R3, R6.H1 ;  /* 0x00000006ff03723e */ /* 0x001fe400030006ff */
[----:B------:R-:W-:Y:S02]  /*a190*/  F2FP.F16.E4M3.UNPACK_B R39, R38 ;  /* 0x00000026ff27723e */ /* 0x000fe400020006ff */
[----:B------:R-:W-:Y:S01]  /*a1a0*/  F2FP.F16.E4M3.UNPACK_B R31, R40 ;  /* 0x00000028ff1f723e */ /* 0x000fe200020006ff */
[----:B------:R-:W-:Y:S01]  /*a1b0*/  HADD2.F32 R14, -RZ, R3.H1_H1 ;  /* 0x30000003ff0e7230 */ /* 0x000fe20000004100 */
[----:B------:R-:W-:Y:S01]  /*a1c0*/  F2FP.F16.E4M3.UNPACK_B R6, R6 ;  /* 0x00000006ff06723e */ /* 0x000fe200020006ff */
[----:B------:R-:W-:Y:S01]  /*a1d0*/  HADD2.F32 R41, -RZ, R39.H1_H1 ;  /* 0x30000027ff297230 */ /* 0x000fe20000004100 */
[-C--:B------:R-:W-:Y:S01]  /*a1e0*/  F2FP.F16.E4M3.UNPACK_B R24, R7.reuse ;  /* 0x00000007ff18723e */ /* 0x080fe200020006ff */
[----:B------:R-:W-:Y:S01]  /*a1f0*/  HADD2.F32 R37, -RZ, R31.H1_H1 ;  /* 0x3000001fff257230 */ /* 0x000fe20000004100 */
[----:B------:R-:W-:Y:S01]  /*a200*/  F2FP.F16.E4M3.UNPACK_B R25, R7.H1 ;  /* 0x00000007ff19723e */ /* 0x000fe200030006ff */
[----:B------:R-:W-:-:S02]  /*a210*/  HADD2.F32 R15, -RZ, R3.H0_H0 ;  /* 0x20000003ff0f7230 */ /* 0x000fc40000004100 */
[C---:B------:R-:W-:Y:S01]  /*a220*/  FMUL.FTZ R44, R14.reuse, R41 ;  /* 0x000000290e2c7220 */ /* 0x040fe20000410000 */
[----:B------:R-:W-:Y:S01]  /*a230*/  F2FP.F16.E4M3.UNPACK_B R7, R5 ;  /* 0x00000005ff07723e */ /* 0x000fe200020006ff */
[----:B------:R-:W-:Y:S01]  /*a240*/  FMUL.FTZ R50, R14, R37 ;  /* 0x000000250e327220 */ /* 0x000fe20000410000 */
[----:B------:R-:W-:Y:S01]  /*a250*/  F2FP.F16.E4M3.UNPACK_B R14, R5.H1 ;  /* 0x00000005ff0e723e */ /* 0x000fe200030006ff */
[----:B------:R-:W-:Y:S02]  /*a260*/  HADD2.F32 R39, -RZ, R39.H0_H0 ;  /* 0x20000027ff277230 */ /* 0x000fe40000004100 */
[C---:B------:R-:W-:Y:S01]  /*a270*/  FFMA.FTZ R45, R15.reuse, R37, -R44 ;  /* 0x000000250f2d7223 */ /* 0x040fe2000001082c */
[--C-:B------:R-:W-:Y:S02]  /*a280*/  HADD2.F32 R5, -RZ, R6.reuse.H1_H1 ;  /* 0x30000006ff057230 */ /* 0x100fe40000004100 */
[----:B------:R-:W-:Y:S01]  /*a290*/  FFMA.FTZ R50, R15, R41, R50 ;  /* 0x000000290f327223 */ /* 0x000fe20000010032 */
[----:B------:R-:W-:Y:S01]  /*a2a0*/  HADD2.F32 R31, -RZ, R31.H0_H0 ;  /* 0x2000001fff1f7230 */ /* 0x000fe20000004100 */
[----:B------:R-:W-:Y:S01]  /*a2b0*/  F2FP.F16.E4M3.UNPACK_B R38, R38.H1 ;  /* 0x00000026ff26723e */ /* 0x000fe200030006ff */
[----:B------:R-:W-:Y:S01]  /*a2c0*/  HADD2.F32 R6, -RZ, R6.H0_H0 ;  /* 0x20000006ff067230 */ /* 0x000fe20000004100 */
[----:B------:R-:W-:Y:S01]  /*a2d0*/  F2FP.F16.E4M3.UNPACK_B R40, R40.H1 ;  /* 0x00000028ff28723e */ /* 0x000fe200030006ff */
[C---:B------:R-:W-:Y:S01]  /*a2e0*/  FMUL.FTZ R15, R5.reuse, R39 ;  /* 0x00000027050f7220 */ /* 0x040fe20000410000 */
[----:B------:R-:W-:Y:S01]  /*a2f0*/  FMUL.FTZ R44, R5, R31 ;  /* 0x0000001f052c7220 */ /* 0x000fe20000410000 */
[----:B------:R-:W-:Y:S01]  /*a300*/  HADD2.F32 R5, -RZ, R24.H1_H1 ;  /* 0x30000018ff057230 */ /* 0x000fe20000004100 */
[----:B------:R-:W-:Y:S01]  /*a310*/  F2FP.F16.E4M3.UNPACK_B R3, R4 ;  /* 0x00000004ff03723e */ /* 0x000fe200020006ff */
[----:B------:R-:W-:-:S02]  /*a320*/  HADD2.F32 R37, -RZ, R38.H0_H0 ;  /* 0x20000026ff257230 */ /* 0x000fc40000004100 */
[C---:B------:R-:W-:Y:S01]  /*a330*/  FFMA.FTZ R41, R6.reuse, R31, -R15 ;  /* 0x0000001f06297223 */ /* 0x040fe2000001080f */
[----:B------:R-:W-:Y:S02]  /*a340*/  HADD2.F32 R15, -RZ, R40.H0_H0 ;  /* 0x20000028ff0f7230 */ /* 0x000fe40000004100 */
[----:B------:R-:W-:Y:S01]  /*a350*/  FFMA.FTZ R44, R6, R39, R44 ;  /* 0x00000027062c7223 */ /* 0x000fe2000001002c */
[----:B------:R-:W-:Y:S02]  /*a360*/  HADD2.F32 R24, -RZ, R24.H0_H0 ;  /* 0x20000018ff187230 */ /* 0x000fe40000004100 */
[C---:B------:R-:W-:Y:S01]  /*a370*/  FMUL.FTZ R31, R5.reuse, R37 ;  /* 0x00000025051f7220 */ /* 0x040fe20000410000 */
[----:B------:R-:W-:Y:S02]  /*a380*/  HADD2.F32 R38, -RZ, R38.H1_H1 ;  /* 0x30000026ff267230 */ /* 0x000fe40000004100 */
[----:B------:R-:W-:Y:S01]  /*a390*/  FMUL.FTZ R5, R5, R15 ;  /* 0x0000000f05057220 */ /* 0x000fe20000410000 */
[----:B------:R-:W-:-:S02]  /*a3a0*/  HADD2.F32 R6, -RZ, R25.H1_H1 ;  /* 0x30000019ff067230 */ /* 0x000fc40000004100 */
[C---:B------:R-:W-:Y:S01]  /*a3b0*/  FFMA.FTZ R39, R24.reuse, R15, -R31 ;  /* 0x0000000f18277223 */ /* 0x040fe2000001081f */
[----:B------:R-:W-:Y:S02]  /*a3c0*/  HADD2.F32 R40, -RZ, R40.H1_H1 ;  /* 0x30000028ff287230 */ /* 0x000fe40000004100 */
[----:B------:R-:W-:Y:S01]  /*a3d0*/  FFMA.FTZ R52, R24, R37, R5 ;  /* 0x0000002518347223 */ /* 0x000fe20000010005 */
[----:B------:R-:W-:Y:S02]  /*a3e0*/  HADD2.F32 R25, -RZ, R25.H0_H0 ;  /* 0x20000019ff197230 */ /* 0x000fe40000004100 */
[C---:B------:R-:W-:Y:S01]  /*a3f0*/  FMUL.FTZ R54, R6.reuse, R38 ;  /* 0x0000002606367220 */ /* 0x040fe20000410000 */
[----:B------:R-:W-:Y:S01]  /*a400*/  F2FP.F16.E4M3.UNPACK_B R5, R46 ;  /* 0x0000002eff05723e */ /* 0x000fe200020006ff */
[----:B------:R-:W-:Y:S01]  /*a410*/  FMUL.FTZ R24, R6, R40 ;  /* 0x0000002806187220 */ /* 0x000fe20000410000 */
        /* <DEDUP_REMOVED lines=8> */
[----:B------:R-:W-:Y:S01]  /*a4a0*/  HADD2.F32 R6, -RZ, R4.H1_H1 ;  /* 0x30000004ff067230 */ /* 0x000fe20000004100 */
[----:B------:R-:W-:Y:S01]  /*a4b0*/  F2FP.SATFINITE.E4M3.F32.PACK_AB_MERGE_C R45, R50, R45, RZ ;  /* 0x0000002d322d723e */ /* 0x000fe200048070ff */
[----:B------:R-:W-:-:S02]  /*a4c0*/  HADD2.F32 R24, -RZ, R15.H1_H1 ;  /* 0x3000000fff187230 */ /* 0x000fc40000004100 */
[----:B------:R-:W-:Y:S02]  /*a4d0*/  HADD2.F32 R5, -RZ, R4.H0_H0 ;  /* 0x20000004ff057230 */ /* 0x000fe40000004100 */
[C---:B------:R-:W-:Y:S01]  /*a4e0*/  FMUL.FTZ R38, R6.reuse, R31 ;  /* 0x0000001f06267220 */ /* 0x040fe20000410000 */
[----:B------:R-:W-:Y:S02]  /*a4f0*/  HADD2.F32 R4, -RZ, R3.H1_H1 ;  /* 0x30000003ff047230 */ /* 0x000fe40000004100 */
[-C--:B------:R-:W-:Y:S01]  /*a500*/  FMUL.FTZ R40, R6, R24.reuse ;  /* 0x0000001806287220 */ /* 0x080fe20000410000 */
[----:B------:R-:W-:Y:S02]  /*a510*/  HADD2.F32 R15, -RZ, R15.H0_H0 ;  /* 0x2000000fff0f7230 */ /* 0x000fe40000004100 */
[C---:B------:R-:W-:Y:S01]  /*a520*/  FFMA.FTZ R38, R5.reuse, R24, -R38 ;  /* 0x0000001805267223 */ /* 0x040fe20000010826 */
[----:B------:R-:W-:Y:S02]  /*a530*/  HADD2.F32 R3, -RZ, R3.H0_H0 ;  /* 0x20000003ff037230 */ /* 0x000fe40000004100 */
[C---:B------:R-:W-:Y:S01]  /*a540*/  FMUL.FTZ R6, R4.reuse, R25 ;  /* 0x0000001904067220 */ /* 0x040fe20000410000 */
[----:B------:R-:W-:Y:S01]  /*a550*/  FFMA.FTZ R31, R5, R31, R40 ;  /* 0x0000001f051f7223 */ /* 0x000fe20000010028 */
[----:B------:R-:W-:Y:S01]  /*a560*/  FMUL.FTZ R4, R4, R15 ;  /* 0x0000000f04047220 */ /* 0x000fe20000410000 */
[----:B------:R-:W-:-:S02]  /*a570*/  HADD2.F32 R5, -RZ, R30.H1_H1 ;  /* 0x3000001eff057230 */ /* 0x000fc40000004100 */
[C---:B------:R-:W-:Y:S01]  /*a580*/  FFMA.FTZ R24, R3.reuse, R15, -R6 ;  /* 0x0000000f03187223 */ /* 0x040fe20000010806 */
[----:B------:R-:W-:Y:S02]  /*a590*/  HADD2.F32 R15, -RZ, R46.H1_H1 ;  /* 0x3000002eff0f7230 */ /* 0x000fe40000004100 */
[----:B------:R-:W-:Y:S01]  /*a5a0*/  FFMA.FTZ R25, R3, R25, R4 ;  /* 0x0000001903197223 */ /* 0x000fe20000010004 */
[----:B------:R-:W-:Y:S02]  /*a5b0*/  HADD2.F32 R4, -RZ, R14.H1_H1 ;  /* 0x3000000eff047230 */ /* 0x000fe40000004100 */
[----:B------:R-:W-:Y:S02]  /*a5c0*/  HADD2.F32 R46, -RZ, R46.H0_H0 ;  /* 0x2000002eff2e7230 */ /* 0x000fe40000004100 */
[----:B------:R-:W-:Y:S02]  /*a5d0*/  HADD2.F32 R3, -RZ, R7.H1_H1 ;  /* 0x30000007ff037230 */ /* 0x000fe40000004100 */
[----:B------:R-:W-:Y:S01]  /*a5e0*/  FMUL.FTZ R37, R4, R15 ;  /* 0x0000000f04257220 */ /* 0x000fe20000410000 */
[----:B------:R-:W-:-:S02]  /*a5f0*/  HADD2.F32 R30, -RZ, R30.H0_H0 ;  /* 0x2000001eff1e7230 */ /* 0x000fc40000004100 */
[-C--:B------:R-:W-:Y:S01]  /*a600*/  FMUL.FTZ R6, R4, R5.reuse ;  /* 0x0000000504067220 */ /* 0x080fe20000410000 */
        /* <DEDUP_REMOVED lines=11> */
[----:B------:R-:W-:Y:S02]  /*a6c0*/  F2FP.SATFINITE.E4M3.F32.PACK_AB_MERGE_C R6, R44, R41, R45 ;  /* 0x000000292c06723e */ /* 0x000fe4000480702d */
[----:B------:R-:W-:Y:S02]  /*a6d0*/  F2FP.SATFINITE.E4M3.F32.PACK_AB_MERGE_C R7, R52, R39, R7 ;  /* 0x000000273407723e */ /* 0x000fe40004807007 */
[----:B------:R-:W-:Y:S02]  /*a6e0*/  F2FP.SATFINITE.E4M3.F32.PACK_AB_MERGE_C R4, R25, R24, R4 ;  /* 0x000000181904723e */ /* 0x000fe40004807004 */
[----:B------:R-:W-:-:S05]  /*a6f0*/  F2FP.SATFINITE.E4M3.F32.PACK_AB_MERGE_C R5, R46, R5, R37 ;  /* 0x000000052e05723e */ /* 0x000fca0004807025 */
[----:B------:R0:W-:Y:S02]  /*a700*/  STS.128 [R212+0x19000], R4 ;  /* 0x01900004d4007388 */ /* 0x0001e40000000c00 */
.L_x_1454:
[----:B------:R-:W-:Y:S05]  /*a710*/  BSYNC B2 ;  /* 0x0000000000027941 */ /* 0x000fea0003800000 */
.L_x_1453:
[----:B------:R-:W-:Y:S05]  /*a720*/  @P1 BRA `(.L_x_1452) ;  /* 0x0000000400d81947 */ /* 0x000fea0003800000 */
[----:B012---:R-:W0:Y:S01]  /*a730*/  LDS.128 R4, [R212+0x1d000] ;  /* 0x01d00000d4047984 */ /* 0x007e220000000c00 */
[----:B-----5:R-:W-:Y:S02]  /*a740*/  SHF.R.U32.HI R14, RZ, 0x8, R26 ;  /* 0x00000008ff0e7819 */ /* 0x020fe4000001161a */
[----:B------:R-:W-:Y:S02]  /*a750*/  LOP3.LUT R3, R26, 0xff, RZ, 0xc0, !PT ;  /* 0x000000ff1a037812 */ /* 0x000fe400078ec0ff */
[----:B------:R-:W-:Y:S02]  /*a760*/  LOP3.LUT R14, R14, 0xff, RZ, 0xc0, !PT ;  /* 0x000000ff0e0e7812 */ /* 0x000fe400078ec0ff */
[----:B------:R-:W-:Y:S02]  /*a770*/  SHF.R.U32.HI R24, RZ, 0x8, R27 ;  /* 0x00000008ff187819 */ /* 0x000fe4000001161b */
[----:B------:R-:W-:Y:S02]  /*a780*/  SHF.R.U32.HI R31, RZ, 0x8, R33 ;  /* 0x00000008ff1f7819 */ /* 0x000fe40000011621 */
[----:B------:R-:W-:-:S02]  /*a790*/  PRMT R3, R14, 0x7604, R3 ;  /* 0x000076040e037816 */ /* 0x000fc40000000003 */
[----:B------:R-:W-:Y:S02]  /*a7a0*/  LOP3.LUT R15, R27, 0xff, RZ, 0xc0, !PT ;  /* 0x000000ff1b0f7812 */ /* 0x000fe400078ec0ff */
[----:B------:R-:W-:Y:S02]  /*a7b0*/  LOP3.LUT R24, R24, 0xff, RZ, 0xc0, !PT ;  /* 0x000000ff18187812 */ /* 0x000fe400078ec0ff */
        /* <DEDUP_REMOVED lines=17> */
[----:B0-----:R-:W-:-:S02]  /*a8d0*/  F2FP.F16.E4M3.UNPACK_B R3, R6.H1 ;  /* 0x00000006ff03723e */ /* 0x001fc400030006ff */
[--C-:B------:R-:W-:Y:S02]  /*a8e0*/  LOP3.LUT R31, R31, 0xff0000, R32.reuse, 0xf8, !PT ;  /* 0x00ff00001f1f7812 */ /* 0x100fe400078ef820 */
[----:B------:R-:W-:Y:S01]  /*a8f0*/  F2FP.F16.E4M3.UNPACK_B R33, R37 ;  /* 0x00000025ff21723e */ /* 0x000fe200020006ff */
[----:B------:R-:W-:Y:S01]  /*a900*/  HADD2.F32 R14, -RZ, R3.H1_H1 ;  /* 0x30000003ff0e7230 */ /* 0x000fe20000004100 */
[----:B------:R-:W-:Y:S02]  /*a910*/  F2FP.F16.E4M3.UNPACK_B R30, R27 ;  /* 0x0000001bff1e723e */ /* 0x000fe400020006ff */
[----:B------:R-:W-:Y:S01]  /*a920*/  LOP3.LUT R32, R31, 0xff000000, R32, 0xf8, !PT ;  /* 0xff0000001f207812 */ /* 0x000fe200078ef820 */
[----:B------:R-:W-:Y:S01]  /*a930*/  HADD2.F32 R38, -RZ, R33.H1_H1 ;  /* 0x30000021ff267230 */ /* 0x000fe20000004100 */
[----:B------:R-:W-:Y:S01]  /*a940*/  F2FP.F16.E4M3.UNPACK_B R6, R6 ;  /* 0x00000006ff06723e */ /* 0x000fe200020006ff */
[----:B------:R-:W-:Y:S01]  /*a950*/  HADD2.F32 R31, -RZ, R30.H1_H1 ;  /* 0x3000001eff1f7230 */ /* 0x000fe20000004100 */
[----:B------:R-:W-:Y:S01]  /*a960*/  LOP3.LUT R26, R15, 0xff000000, R26, 0xf8, !PT ;  /* 0xff0000000f1a7812 */ /* 0x000fe200078ef81a */
[----:B------:R-:W-:Y:S01]  /*a970*/  HADD2.F32 R15, -RZ, R3.H0_H0 ;  /* 0x20000003ff0f7230 */ /* 0x000fe20000004100 */
[-C--:B------:R-:W-:Y:S01]  /*a980*/  F2FP.F16.E4M3.UNPACK_B R24, R7.reuse ;  /* 0x00000007ff18723e */ /* 0x080fe200020006ff */
[C---:B------:R-:W-:Y:S01]  /*a990*/  FMUL.FTZ R40, R14.reuse, R38 ;  /* 0x000000260e287220 */ /* 0x040fe20000410000 */
[----:B------:R-:W-:Y:S01]  /*a9a0*/  F2FP.F16.E4M3.UNPACK_B R25, R7.H1 ;  /* 0x00000007ff19723e */ /* 0x000fe200030006ff */
        /* <DEDUP_REMOVED lines=78> */
.L_x_1452:
[----:B------:R-:W-:Y:S05]  /*ae90*/  BSYNC B1 ;  /* 0x0000000000017941 */ /* 0x000fea0003800000 */
.L_x_1451:
        /* <DEDUP_REMOVED lines=8> */
[----:B-123--:R-:W0:Y:S01]  /*af20*/  LDS.128 R4, [R212+0x1a000] ;  /* 0x01a00000d4047984 */ /* 0x00ee220000000c00 */
[----:B-----5:R-:W-:Y:S02]  /*af30*/  SHF.R.U32.HI R14, RZ, 0x8, R42 ;  /* 0x00000008ff0e7819 */ /* 0x020fe4000001162a */
[----:B------:R-:W-:Y:S02]  /*af40*/  LOP3.LUT R3, R42, 0xff, RZ, 0xc0, !PT ;  /* 0x000000ff2a037812 */ /* 0x000fe400078ec0ff */
[----:B------:R-:W-:Y:S02]  /*af50*/  LOP3.LUT R14, R14, 0xff, RZ, 0xc0, !PT ;  /* 0x000000ff0e0e7812 */ /* 0x000fe400078ec0ff */
[----:B------:R-:W-:Y:S02]  /*af60*/  SHF.R.U32.HI R24, RZ, 0x8, R43 ;  /* 0x00000008ff187819 */ /* 0x000fe4000001162b */
[----:B------:R-:W-:Y:S02]  /*af70*/  PRMT R3, R14, 0x7604, R3 ;  /* 0x000076040e037816 */ /* 0x000fe40000000003 */
[----:B------:R-:W-:-:S02]  /*af80*/  LOP3.LUT R15, R43, 0xff, RZ, 0xc0, !PT ;  /* 0x000000ff2b0f7812 */ /* 0x000fc400078ec0ff */
[----:B------:R-:W-:Y:S02]  /*af90*/  LOP3.LUT R24, R24, 0xff, RZ, 0xc0, !PT ;  /* 0x000000ff18187812 */ /* 0x000fe400078ec0ff */
[----:B------:R-:W-:Y:S02]  /*afa0*/  SHF.R.U32.HI R30, RZ, 0x10, R43 ;  /* 0x00000010ff1e7819 */ /* 0x000fe4000001162b */
[--C-:B------:R-:W-:Y:S02]  /*afb0*/  SHF.R.U32.HI R27, RZ, 0x8, R49.reuse ;  /* 0x00000008ff1b7819 */ /* 0x100fe40000011631 */
[----:B------:R-:W-:Y:S02]  /*afc0*/  SHF.R.U32.HI R14, RZ, 0x8, R48 ;  /* 0x00000008ff0e7819 */ /* 0x000fe40000011630 */
[----:B------:R-:W-:Y:S02]  /*afd0*/  SHF.R.U32.HI R31, RZ, 0x10, R49 ;  /* 0x00000010ff1f7819 */ /* 0x000fe40000011631 */
[----:B------:R-:W-:-:S02]  /*afe0*/  PRMT R15, R24, 0x7604, R15 ;  /* 0x00007604180f7816 */ /* 0x000fc4000000000f */
[----:B------:R-:W-:Y:S01]  /*aff0*/  LOP3.LUT R26, R49, 0xff, RZ, 0xc0, !PT ;  /* 0x000000ff311a7812 */ /* 0x000fe200078ec0ff */
[----:B------:R-:W-:Y:S01]  /*b000*/  IMAD.U32 R31, R31, 0x10000, RZ ;  /* 0x000100001f1f7824 */ /* 0x000fe200078e00ff */
[----:B------:R-:W-:Y:S02]  /*b010*/  LOP3.LUT R27, R27, 0xff, RZ, 0xc0, !PT ;  /* 0x000000ff1b1b7812 */ /* 0x000fe400078ec0ff */
        /* <DEDUP_REMOVED lines=24> */
[-C--:B------:R-:W-:Y:S01]  /*b1a0*/  F2FP.F16.E4M3.UNPACK_B R7, R5.reuse ;  /* 0x00000005ff07723e */ /* 0x080fe200020006ff */
[-C--:B------:R-:W-:Y:S01]  /*b1b0*/  FMUL.FTZ R40, R14, R30.reuse ;  /* 0x0000001e0e287220 */ /* 0x080fe20000410000 */
        /* <DEDUP_REMOVED lines=26> */
[CC--:B------:R-:W-:Y:S01]  /*b360*/  FMUL.FTZ R32, R6.reuse, R31.reuse ;  /* 0x0000001f06207220 */ /* 0x0c0fe20000410000 */
[----:B------:R-:W-:Y:S01]  /*b370*/  F2FP.F16.E4M3.UNPACK_B R5, R48 ;  /* 0x00000030ff05723e */ /* 0x000fe200020006ff */
[----:B------:R-:W-:Y:S01]  /*b380*/  FMUL.FTZ R24, R6, R42 ;  /* 0x0000002a06187220 */ /* 0x000fe20000410000 */
        /* <DEDUP_REMOVED lines=47> */
.L_x_1458:
[----:B------:R-:W-:Y:S05]  /*b680*/  BSYNC B2 ;  /* 0x0000000000027941 */ /* 0x000fea0003800000 */
.L_x_1457:
[----:B------:R-:W-:Y:S05]  /*b690*/  @P1 BRA `(.L_x_1456) ;  /* 0x0000000400e81947 */ /* 0x000fea0003800000 */
[----:B0123--:R-:W0:Y:S01]  /*b6a0*/  LDS.128 R4, [R212+0x1e000] ;  /* 0x01e00000d4047984 */ /* 0x00fe220000000c00 */
        /* <DEDUP_REMOVED lines=42> */
[CC--:B------:R-:W-:Y:S01]  /*b950*/  FMUL.FTZ R38, R14.reuse, R32.reuse ;  /* 0x000000200e267220 */ /* 0x0c0fe20000410000 */
        /* <DEDUP_REMOVED lines=78> */
.L_x_1456:
[----:B------:R-:W-:Y:S05]  /*be40*/  BSYNC B1 ;  /* 0x0000000000017941 */ /* 0x000fea0003800000 */
.L_x_1455:
[----:B------:R-:W-:-:S13]  /*be50*/  ISETP.GE.AND P0, PT, R236, R0, PT ;  /* 0x00000000ec00720c */ /* 0x000fda0003f06270 */
[----:B------:R-:W-:Y:S05]  /*be60*/  @P0 BRA `(.L_x_1459) ;  /* 0x0000005400ec0947 */ /* 0x000fea0003800000 */
[----:B0-----:R-:W0:Y:S01]  /*be70*/  LDC R3, c[0x0][0x3f4] ;  /* 0x0000fd00ff037b82 */ /* 0x001e220000000800 */
[----:B------:R-:W-:Y:S01]  /*be80*/  BSSY B1, `(.L_x_1460) ;  /* 0x000007e000017945 */ /* 0x000fe20003800000 */
[-C--:B0-----:R-:W-:Y:S02]  /*be90*/  ISETP.GE.AND P0, PT, R18, R3.reuse, PT ;  /* 0x000000031200720c */ /* 0x081fe40003f06270 */
[----:B------:R-:W-:-:S11]  /*bea0*/  ISETP.GE.AND P1, PT, R194, R3, PT ;  /* 0x00000003c200720c */ /* 0x000fd60003f26270 */
[----:B------:R-:W-:Y:S05]  /*beb0*/  @P0 BRA `(.L_x_1461) ;  /* 0x0000000400e80947 */ /* 0x000fea0003800000 */
[----:B-1234-:R-:W0:Y:S01]  /*bec0*/  LDS.128 R4, [R212+0x1b000] ;  /* 0x01b00000d4047984 */ /* 0x01ee220000000c00 */
[----:B-----5:R-:W-:Y:S02]  /*bed0*/  SHF.R.U32.HI R14, RZ, 0x8, R11 ;  /* 0x00000008ff0e7819 */ /* 0x020fe4000001160b */
[----:B------:R-:W-:Y:S02]  /*bee0*/  SHF.R.U32.HI R26, RZ, 0x8, R13 ;  /* 0x00000008ff1a7819 */ /* 0x000fe4000001160d */
[----:B------:R-:W-:Y:S02]  /*bef0*/  LOP3.LUT R15, R11, 0xff, RZ, 0xc0, !PT ;  /* 0x000000ff0b0f7812 */ /* 0x000fe400078ec0ff */
[----:B------:R-:W-:Y:S02]  /*bf00*/  LOP3.LUT R27, R13, 0xff, RZ, 0xc0, !PT ;  /* 0x000000ff0d1b7812 */ /* 0x000fe400078ec0ff */
[----:B------:R-:W-:Y:S02]  /*bf10*/  LOP3.LUT R14, R14, 0xff, RZ, 0xc0, !PT ;  /* 0x000000ff0e0e7812 */ /* 0x000fe400078ec0ff */
[----:B------:R-:W-:-:S02]  /*bf20*/  LOP3.LUT R26, R26, 0xff, RZ, 0xc0, !PT ;  /* 0x000000ff1a1a7812 */ /* 0x000fc400078ec0ff */
[----:B------:R-:W-:Y:S02]  /*bf30*/  SHF.R.U32.HI R0, RZ, 0x8, R10 ;  /* 0x00000008ff007819 */ /* 0x000fe4000001160a */
[----:B------:R-:W-:Y:S02]  /*bf40*/  SHF.R.U32.HI R24, RZ, 0x8, R12 ;  /* 0x00000008ff187819 */ /* 0x000fe4000001160c */
[----:B------:R-:W-:Y:S02]  /*bf50*/  PRMT R15, R14, 0x7604, R15 ;  /* 0x000076040e0f7816 */ /* 0x000fe4000000000f */
[----:B------:R-:W-:Y:S02]  /*bf60*/  PRMT R27, R26, 0x7604, R27 ;  /* 0x000076041a1b7816 */ /* 0x000fe4000000001b */
[----:B------:R-:W-:Y:S02]  /*bf70*/  SHF.R.U32.HI R14, RZ, 0x10, R11 ;  /* 0x00000010ff0e7819 */ /* 0x000fe4000001160b */
[----:B------:R-:W-:-:S02]  /*bf80*/  SHF.R.U32.HI R26, RZ, 0x10, R13 ;  /* 0x00000010ff1a7819 */ /* 0x000fc4000001160d */
[----:B------:R-:W-:Y:S02]  /*bf90*/  LOP3.LUT R3, R10, 0xff, RZ, 0xc0, !PT ;  /* 0x000000ff0a037812 */ /* 0x000fe400078ec0ff */
[----:B------:R-:W-:Y:S02]  /*bfa0*/  LOP3.LUT R25, R12, 0xff, RZ, 0xc0, !PT ;  /* 0x000000ff0c197812 */ /* 0x000fe400078ec0ff */
[----:B------:R-:W-:Y:S02]  /*bfb0*/  LOP3.LUT R0, R0, 0xff, RZ, 0xc0, !PT ;  /* 0x000000ff00007812 */ /* 0x000fe400078ec0ff */
[----:B------:R-:W-:Y:S02]  /*bfc0*/  LOP3.LUT R24, R24, 0xff, RZ, 0xc0, !PT ;  /* 0x000000ff18187812 */ /* 0x000fe400078ec0ff */
[----:B------:R-:W-:Y:S02]  /*bfd0*/  LOP3.LUT R14, R14, 0xff, RZ, 0xc0, !PT ;  /* 0x000000ff0e0e7812 */ /* 0x000fe400078ec0ff */
[----:B------:R-:W-:-:S02]  /*bfe0*/  LOP3.LUT R26, R26, 0xff, RZ, 0xc0, !PT ;  /* 0x000000ff1a1a7812 */ /* 0x000fc400078ec0ff */
[----:B------:R-:W-:Y:S02]  /*bff0*/  PRMT R3, R0, 0x7604, R3 ;  /* 0x0000760400037816 */ /* 0x000fe40000000003 */
[----:B------:R-:W-:Y:S02]  /*c000*/  PRMT R25, R24, 0x7604, R25 ;  /* 0x0000760418197816 */ /* 0x000fe40000000019 */
[----:B------:R-:W-:Y:S02]  /*c010*/  SHF.R.U32.HI R0, RZ, 0x10, R10 ;  /* 0x00000010ff007819 */ /* 0x000fe4000001160a */
[----:B------:R-:W-:Y:S02]  /*c020*/  SHF.R.U32.HI R24, RZ, 0x10, R12 ;  /* 0x00000010ff187819 */ /* 0x000fe4000001160c */
[----:B------:R-:W-:Y:S02]  /*c030*/  PRMT R15, R14, 0x7054, R15 ;  /* 0x000070540e0f7816 */ /* 0x000fe4000000000f */
[----:B------:R-:W-:-:S02]  /*c040*/  PRMT R27, R26, 0x7054, R27 ;  /* 0x000070541a1b7816 */ /* 0x000fc4000000001b */
[----:B------:R-:W-:Y:S02]  /*c050*/  LOP3.LUT R0, R0, 0xff, RZ, 0xc0, !PT ;  /* 0x000000ff00007812 */ /* 0x000fe400078ec0ff */
[----:B------:R-:W-:Y:S02]  /*c060*/  LOP3.LUT R24, R24, 0xff, RZ, 0xc0, !PT ;  /* 0x000000ff18187812 */ /* 0x000fe400078ec0ff */
[----:B------:R-:W-:Y:S02]  /*c070*/  LOP3.LUT R27, R27, 0xff000000, R13, 0xf8, !PT ;  /* 0xff0000001b1b7812 */ /* 0x000fe400078ef80d */
[----:B------:R-:W-:Y:S02]  /*c080*/  LOP3.LUT R15, R15, 0xff000000, R11, 0xf8, !PT ;  /* 0xff0000000f0f7812 */ /* 0x000fe400078ef80b */
[----:B------:R-:W-:Y:S02]  /*c090*/  PRMT R3, R0, 0x7054, R3 ;  /* 0x0000705400037816 */ /* 0x000fe40000000003 */
[----:B------:R-:W-:-:S02]  /*c0a0*/  PRMT R25, R24, 0x7054, R25 ;  /* 0x0000705418197816 */ /* 0x000fc40000000019 */
[-C--:B0-----:R-:W-:Y:S02]  /*c0b0*/  F2FP.F16.E4M3.UNPACK_B R0, R6.reuse.H1 ;  /* 0x00000006ff00723e */ /* 0x081fe400030006ff */
[----:B------:R-:W-:Y:S02]  /*c0c0*/  F2FP.F16.E4M3.UNPACK_B R28, R27 ;  /* 0x0000001bff1c723e */ /* 0x000fe400020006ff */
[----:B------:R-:W-:Y:S01]  /*c0d0*/  F2FP.F16.E4M3.UNPACK_B R24, R15 ;  /* 0x0000000fff18723e */ /* 0x000fe200020006ff */
[----:B------:R-:W-:Y:S01]  /*c0e0*/  HADD2.F32 R11, -RZ, R0.H1_H1 ;  /* 0x30000000ff0b7230 */ /* 0x000fe20000004100 */
[----:B------:R-:W-:Y:S01]  /*c0f0*/  LOP3.LUT R14, R3, 0xff000000, R10, 0xf8, !PT ;  /* 0xff000000030e7812 */ /* 0x000fe200078ef80a */
[----:B------:R-:W-:Y:S01]  /*c100*/  HADD2.F32 R29, -RZ, R28.H1_H1 ;  /* 0x3000001cff1d7230 */ /* 0x000fe20000004100 */
[----:B------:R-:W-:Y:S01]  /*c110*/  LOP3.LUT R26, R25, 0xff000000, R12, 0xf8, !PT ;  /* 0xff000000191a7812 */ /* 0x000fe200078ef80c */
[----:B------:R-:W-:Y:S01]  /*c120*/  HADD2.F32 R25, -RZ, R24.H1_H1 ;  /* 0x30000018ff197230 */ /* 0x000fe20000004100 */
[----:B------:R-:W-:Y:S01]  /*c130*/  F2FP.F16.E4M3.UNPACK_B R3, R6 ;  /* 0x00000006ff03723e */ /* 0x000fe200020006ff */
[----:B------:R-:W-:Y:S01]  /*c140*/  HADD2.F32 R10, -RZ, R0.H0_H0 ;  /* 0x20000000ff0a7230 */ /* 0x000fe20000004100 */
[----:B------:R-:W-:Y:S01]  /*c150*/  F2FP.F16.E4M3.UNPACK_B R12, R7 ;  /* 0x00000007ff0c723e */ /* 0x000fe200020006ff */
[C---:B------:R-:W-:Y:S01]  /*c160*/  FMUL.FTZ R31, R11.reuse, R29 ;  /* 0x0000001d0b1f7220 */ /* 0x040fe20000410000 */
[----:B------:R-:W-:Y:S01]  /*c170*/  F2FP.F16.E4M3.UNPACK_B R13, R7.H1 ;  /* 0x00000007ff0d723e */ /* 0x000fe200030006ff */
[----:B------:R-:W-:Y:S01]  /*c180*/  FMUL.FTZ R30, R11, R25 ;  /* 0x000000190b1e7220 */ /* 0x000fe20000410000 */
[-C--:B------:R-:W-:Y:S01]  /*c190*/  F2FP.F16.E4M3.UNPACK_B R6, R5.reuse ;  /* 0x00000005ff06723e */ /* 0x080fe200020006ff */
[----:B------:R-:W-:Y:S01]  /*c1a0*/  HADD2.F32 R28, -RZ, R28.H0_H0 ;  /* 0x2000001cff1c7230 */ /* 0x000fe20000004100 */
[----:B------:R-:W-:Y:S01]  /*c1b0*/  F2FP.F16.E4M3.UNPACK_B R7, R5.H1 ;  /* 0x00000005ff07723e */ /* 0x000fe200030006ff */
[----:B------:R-:W-:Y:S01]  /*c1c0*/  HADD2.F32 R5, -RZ, R3.H1_H1 ;  /* 0x30000003ff057230 */ /* 0x000fe20000004100 */
[----:B------:R-:W-:Y:S01]  /*c1d0*/  F2FP.F16.E4M3.UNPACK_B R27, R27.H1 ;  /* 0x0000001bff1b723e */ /* 0x000fe200030006ff */
[----:B------:R-:W-:-:S02]  /*c1e0*/  HADD2.F32 R24, -RZ, R24.H0_H0 ;  /* 0x20000018ff187230 */ /* 0x000fc40000004100 */
[C---:B------:R-:W-:Y:S01]  /*c1f0*/  FFMA.FTZ R31, R10.reuse, R25, -R31 ;  /* 0x000000190a1f7223 */ /* 0x040fe2000001081f */
[----:B------:R-:W-:Y:S01]  /*c200*/  FFMA.FTZ R30, R10, R29, R30 ;  /* 0x0000001d0a1e7223 */ /* 0x000fe2000001001e */
[----:B------:R-:W-:Y:S01]  /*c210*/  HADD2.F32 R3, -RZ, R3.H0_H0 ;  /* 0x20000003ff037230 */ /* 0x000fe20000004100 */
[----:B------:R-:W-:Y:S01]  /*c220*/  F2FP.F16.E4M3.UNPACK_B R15, R15.H1 ;  /* 0x0000000fff0f723e */ /* 0x000fe200030006ff */
[C---:B------:R-:W-:Y:S01]  /*c230*/  FMUL.FTZ R10, R5.reuse, R28 ;  /* 0x0000001c050a7220 */ /* 0x040fe20000410000 */
[----:B------:R-:W-:Y:S01]  /*c240*/  FMUL.FTZ R25, R5, R24 ;  /* 0x0000001805197220 */ /* 0x000fe20000410000 */
[--C-:B------:R-:W-:Y:S01]  /*c250*/  HADD2.F32 R5, -RZ, R12.reuse.H1_H1 ;  /* 0x3000000cff057230 */ /* 0x100fe20000004100 */
[----:B------:R-:W-:Y:S01]  /*c260*/  F2FP.F16.E4M3.UNPACK_B R0, R4 ;  /* 0x00000004ff00723e */ /* 0x000fe200020006ff */
[----:B------:R-:W-:Y:S02]  /*c270*/  HADD2.F32 R11, -RZ, R27.H0_H0 ;  /* 0x2000001bff0b7230 */ /* 0x000fe40000004100 */
[C---:B------:R-:W-:Y:S01]  /*c280*/  FFMA.FTZ R29, R3.reuse, R24, -R10 ;  /* 0x00000018031d7223 */ /* 0x040fe2000001080a */
[----:B------:R-:W-:Y:S01]  /*c290*/  FFMA.FTZ R28, R3, R28, R25 ;  /* 0x0000001c031c7223 */ /* 0x000fe20000010019 */
[----:B------:R-:W-:Y:S01]  /*c2a0*/  HADD2.F32 R10, -RZ, R15.H0_H0 ;  /* 0x2000000fff0a7230 */ /* 0x000fe20000004100 */
[----:B------:R-:W-:Y:S01]  /*c2b0*/  F2FP.F16.E4M3.UNPACK_B R4, R4.H1 ;  /* 0x00000004ff04723e */ /* 0x000fe200030006ff */
[----:B------:R-:W-:-:S02]  /*c2c0*/  HADD2.F32 R12, -RZ, R12.H0_H0 ;  /* 0x2000000cff0c7230 */ /* 0x000fc40000004100 */
[CC--:B------:R-:W-:Y:S01]  /*c2d0*/  FMUL.FTZ R25, R5.reuse, R11.reuse ;  /* 0x0000000b05197220 */ /* 0x0c0fe20000410000 */
[----:B------:R-:W-:Y:S02]  /*c2e0*/  HADD2.F32 R24, -RZ, R27.H1_H1 ;  /* 0x3000001bff187230 */ /* 0x000fe40000004100 */
[-C--:B------:R-:W-:Y:S01]  /*c2f0*/  FMUL.FTZ R5, R5, R10.reuse ;  /* 0x0000000a05057220 */ /* 0x080fe20000410000 */
[----:B------:R-:W-:Y:S02]  /*c300*/  HADD2.F32 R3, -RZ, R13.H1_H1 ;  /* 0x3000000dff037230 */ /* 0x000fe40000004100 */
[C---:B------:R-:W-:Y:S01]  /*c310*/  FFMA.FTZ R27, R12.reuse, R10, -R25 ;  /* 0x0000000a0c1b7223 */ /* 0x040fe20000010819 */
[----:B------:R-:W-:Y:S02]  /*c320*/  HADD2.F32 R10, -RZ, R15.H1_H1 ;  /* 0x3000000fff0a7230 */ /* 0x000fe40000004100 */
[----:B------:R-:W-:Y:S01]  /*c330*/  FFMA.FTZ R32, R12, R11, R5 ;  /* 0x0000000b0c207223 */ /* 0x000fe20000010005 */
[----:B------:R-:W-:-:S02]  /*c340*/  HADD2.F32 R13, -RZ, R13.H0_H0 ;  /* 0x2000000dff0d7230 */ /* 0x000fc40000004100 */
[C---:B------:R-:W-:Y:S01]  /*c350*/  FMUL.FTZ R34, R3.reuse, R24 ;  /* 0x0000001803227220 */ /* 0x040fe20000410000 */
[----:B------:R-:W-:Y:S01]  /*c360*/  F2FP.F16.E4M3.UNPACK_B R11, R26 ;  /* 0x0000001aff0b723e */ /* 0x000fe200020006ff */
[-C--:B------:R-:W-:Y:S01]  /*c370*/  FMUL.FTZ R12, R3, R10.reuse ;  /* 0x0000000a030c7220 */ /* 0x080fe20000410000 */
[----:B------:R-:W-:Y:S02]  /*c380*/  HADD2.F32 R5, -RZ, R4.H1_H1 ;  /* 0x30000004ff057230 */ /* 0x000fe40000004100 */
        /* <DEDUP_REMOVED lines=8> */
[C---:B------:R-:W-:Y:S01]  /*c410*/  FMUL.FTZ R13, R5.reuse, R15 ;  /* 0x0000000f050d7220 */ /* 0x040fe20000410000 */
[----:B------:R-:W-:Y:S02]  /*c420*/  HADD2.F32 R3, -RZ, R0.H1_H1 ;  /* 0x30000000ff037230 */ /* 0x000fe40000004100 */
[----:B------:R-:W-:Y:S02]  /*c430*/  HADD2.F32 R10, -RZ, R10.H0_H0 ;  /* 0x2000000aff0a7230 */ /* 0x000fe40000004100 */
        /* <DEDUP_REMOVED lines=9> */
[----:B------:R-:W-:-:S02]  /*c4d0*/  HADD2.F32 R4, -RZ, R14.H1_H1 ;  /* 0x3000000eff047230 */ /* 0x000fc40000004100 */
[--C-:B------:R-:W-:Y:S02]  /*c4e0*/  HADD2.F32 R3, -RZ, R7.reuse.H1_H1 ;  /* 0x30000007ff037230 */ /* 0x100fe40000004100 */
[--C-:B------:R-:W-:Y:S02]  /*c4f0*/  HADD2.F32 R10, -RZ, R26.reuse.H1_H1 ;  /* 0x3000001aff0a7230 */ /* 0x100fe40000004100 */
[----:B------:R-:W-:Y:S02]  /*c500*/  HADD2.F32 R11, -RZ, R26.H0_H0 ;  /* 0x2000001aff0b7230 */ /* 0x000fe40000004100 */
[C---:B------:R-:W-:Y:S01]  /*c510*/  FMUL.FTZ R15, R3.reuse, R4 ;  /* 0x00000004030f7220 */ /* 0x040fe20000410000 */
[----:B------:R-:W-:Y:S02]  /*c520*/  HADD2.F32 R0, -RZ, R6.H1_H1 ;  /* 0x30000006ff007230 */ /* 0x000fe40000004100 */
[----:B------:R-:W-:Y:S02]  /*c530*/  HADD2.F32 R5, -RZ, R14.H0_H0 ;  /* 0x2000000eff057230 */ /* 0x000fe40000004100 */
[----:B------:R-:W-:Y:S01]  /*c540*/  FMUL.FTZ R14, R3, R10 ;  /* 0x0000000a030e7220 */ /* 0x000fe20000410000 */
[----:B------:R-:W-:-:S02]  /*c550*/  HADD2.F32 R7, -RZ, R7.H0_H0 ;  /* 0x20000007ff077230 */ /* 0x000fc40000004100 */
[C---:B------:R-:W-:Y:S01]  /*c560*/  FMUL.FTZ R3, R0.reuse, R11 ;  /* 0x0000000b00037220 */ /* 0x040fe20000410000 */
[----:B------:R-:W-:Y:S02]  /*c570*/  HADD2.F32 R6, -RZ, R6.H0_H0 ;  /* 0x20000006ff067230 */ /* 0x000fe40000004100 */
[-C--:B------:R-:W-:Y:S01]  /*c580*/  FMUL.FTZ R0, R0, R5.reuse ;  /* 0x0000000500007220 */ /* 0x080fe20000410000 */
[C---:B------:R-:W-:Y:S01]  /*c590*/  FFMA.FTZ R14, R7.reuse, R4, -R14 ;  /* 0x00000004070e7223 */ /* 0x040fe2000001080e */
[----:B------:R-:W-:Y:S01]  /*c5a0*/  FFMA.FTZ R15, R7, R10, R15 ;  /* 0x0000000a070f7223 */ /* 0x000fe2000001000f */
[C---:B------:R-:W-:Y:S01]  /*c5b0*/  FFMA.FTZ R5, R6.reuse, R5, -R3 ;  /* 0x0000000506057223 */ /* 0x040fe20000010803 */
[----:B------:R-:W-:Y:S01]  /*c5c0*/  FFMA.FTZ R0, R6, R11, R0 ;  /* 0x0000000b06007223 */ /* 0x000fe20000010000 */
[----:B------:R-:W-:Y:S02]  /*c5d0*/  F2FP.SATFINITE.E4M3.F32.PACK_AB_MERGE_C R6, R30, R31, RZ ;  /* 0x0000001f1e06723e */ /* 0x000fe400048070ff */
        /* <DEDUP_REMOVED lines=8> */
.L_x_1461:
[----:B------:R-:W-:Y:S05]  /*c660*/  BSYNC B1 ;  /* 0x0000000000017941 */ /* 0x000fea0003800000 */
.L_x_1460:
[----:B------:R-:W-:Y:S05]  /*c670*/  @P1 BRA `(.L_x_1459) ;  /* 0x0000004c00e81947 */ /* 0x000fea0003800000 */
[----:B01234-:R-:W0:Y:S01]  /*c680*/  LDS.128 R4, [R212+0x1f000] ;  /* 0x01f00000d4047984 */ /* 0x01fe220000000c00 */
        /* <DEDUP_REMOVED lines=9> */
[----:B------:R-:W-:Y:S02]  /*c720*/  LOP3.LUT R0, R20, 0xff, RZ, 0xc0, !PT ;  /* 0x000000ff14007812 */ /* 0x000fe400078ec0ff */
[----:B------:R-:W-:Y:S02]  /*c730*/  LOP3.LUT R3, R3, 0xff, RZ, 0xc0, !PT ;  /* 0x000000ff03037812 */ /* 0x000fe400078ec0ff */
[----:B------:R-:W-:-:S02]  /*c740*/  SHF.R.U32.HI R24, RZ, 0x10, R21 ;  /* 0x00000010ff187819 */ /* 0x000fc40000011615 */
[----:B------:R-:W-:Y:S02]  /*c750*/  SHF.R.U32.HI R11, RZ, 0x8, R8 ;  /* 0x00000008ff0b7819 */ /* 0x000fe40000011608 */
[----:B------:R-:W-:Y:S01]  /*c760*/  PRMT R12, R15, 0x7604, R12 ;  /* 0x000076040f0c7816 */ /* 0x000fe2000000000c */
[----:B------:R-:W-:Y:S01]  /*c770*/  IMAD.U32 R15, R14, 0x10000, RZ ;  /* 0x000100000e0f7824 */ /* 0x000fe200078e00ff */
[----:B------:R-:W-:Y:S02]  /*c780*/  PRMT R3, R3, 0x7604, R0 ;  /* 0x0000760403037816 */ /* 0x000fe40000000000 */
[----:B------:R-:W-:Y:S01]  /*c790*/  LOP3.LUT R13, R11, 0xff, RZ, 0xc0, !PT ;  /* 0x000000ff0b0d7812 */ /* 0x000fe200078ec0ff */
[----:B------:R-:W-:Y:S01]  /*c7a0*/  IMAD.U32 R11, R24, 0x10000, RZ ;  /* 0x00010000180b7824 */ /* 0x000fe200078e00ff */
[----:B------:R-:W-:Y:S02]  /*c7b0*/  LOP3.LUT R0, R8, 0xff, RZ, 0xc0, !PT ;  /* 0x000000ff08007812 */ /* 0x000fe400078ec0ff */
[----:B------:R-:W-:-:S02]  /*c7c0*/  LOP3.LUT R3, R3, 0xff0000, R20, 0xf8, !PT ;  /* 0x00ff000003037812 */ /* 0x000fc400078ef814 */
[----:B------:R-:W-:Y:S02]  /*c7d0*/  PRMT R13, R13, 0x7604, R0 ;  /* 0x000076040d0d7816 */ /* 0x000fe40000000000 */
[----:B------:R-:W-:Y:S02]  /*c7e0*/  LOP3.LUT R15, R12, 0xff0000, R15, 0xf8, !PT ;  /* 0x00ff00000c0f7812 */ /* 0x000fe400078ef80f */
[----:B------:R-:W-:Y:S02]  /*c7f0*/  LOP3.LUT R11, R10, 0xff0000, R11, 0xf8, !PT ;  /* 0x00ff00000a0b7812 */ /* 0x000fe400078ef80b */
[----:B------:R-:W-:Y:S02]  /*c800*/  LOP3.LUT R13, R13, 0xff0000, R8, 0xf8, !PT ;  /* 0x00ff00000d0d7812 */ /* 0x000fe400078ef808 */
[----:B------:R-:W-:Y:S02]  /*c810*/  LOP3.LUT R12, R3, 0xff000000, R20, 0xf8, !PT ;  /* 0xff000000030c7812 */ /* 0x000fe400078ef814 */
[----:B------:R-:W-:-:S02]  /*c820*/  LOP3.LUT R24, R15, 0xff000000, R9, 0xf8, !PT ;  /* 0xff0000000f187812 */ /* 0x000fc400078ef809 */
[----:B------:R-:W-:Y:S02]  /*c830*/  LOP3.LUT R20, R11, 0xff000000, R21, 0xf8, !PT ;  /* 0xff0000000b147812 */ /* 0x000fe400078ef815 */
[----:B0-----:R-:W-:Y:S02]  /*c840*/  F2FP.F16.E4M3.UNPACK_B R0, R6.H1 ;  /* 0x00000006ff00723e */ /* 0x001fe400030006ff */
[----:B------:R-:W-:Y:S02]  /*c850*/  LOP3.LUT R15, R13, 0xff000000, R8, 0xf8, !PT ;  /* 0xff0000000d0f7812 */ /* 0x000fe400078ef808 */
[----:B------:R-:W-:Y:S01]  /*c860*/  F2FP.F16.E4M3.UNPACK_B R21, R24 ;  /* 0x00000018ff15723e */ /* 0x000fe200020006ff */
[--C-:B------:R-:W-:Y:S01]  /*c870*/  HADD2.F32 R9, -RZ, R0.reuse.H1_H1 ;  /* 0x30000000ff097230 */ /* 0x100fe20000004100 */
[----:B------:R-:W-:Y:S01]  /*c880*/  F2FP.F16.E4M3.UNPACK_B R13, R20 ;  /* 0x00000014ff0d723e */ /* 0x000fe200020006ff */
[----:B------:R-:W-:Y:S01]  /*c890*/  HADD2.F32 R8, -RZ, R0.H0_H0 ;  /* 0x20000000ff087230 */ /* 0x000fe20000004100 */
[----:B------:R-:W-:Y:S01]  /*c8a0*/  F2FP.F16.E4M3.UNPACK_B R3, R6 ;  /* 0x00000006ff03723e */ /* 0x000fe200020006ff */
[----:B------:R-:W-:Y:S01]  /*c8b0*/  HADD2.F32 R25, -RZ, R21.H1_H1 ;  /* 0x30000015ff197230 */ /* 0x000fe20000004100 */
[-C--:B------:R-:W-:Y:S01]  /*c8c0*/  F2FP.F16.E4M3.UNPACK_B R10, R7.reuse ;  /* 0x00000007ff0a723e */ /* 0x080fe200020006ff */
[----:B------:R-:W-:Y:S01]  /*c8d0*/  HADD2.F32 R14, -RZ, R13.H1_H1 ;  /* 0x3000000dff0e7230 */ /* 0x000fe20000004100 */
[----:B------:R-:W-:-:S02]  /*c8e0*/  F2FP.F16.E4M3.UNPACK_B R11, R7.H1 ;  /* 0x00000007ff0b723e */ /* 0x000fc400030006ff */
[C---:B------:R-:W-:Y:S01]  /*c8f0*/  FMUL.FTZ R27, R9.reuse, R25 ;  /* 0x00000019091b7220 */ /* 0x040fe20000410000 */
[-C--:B------:R-:W-:Y:S01]  /*c900*/  F2FP.F16.E4M3.UNPACK_B R6, R5.reuse ;  /* 0x00000005ff06723e */ /* 0x080fe200020006ff */
[-C--:B------:R-:W-:Y:S01]  /*c910*/  FMUL.FTZ R26, R9, R14.reuse ;  /* 0x0000000e091a7220 */ /* 0x080fe20000410000 */
[----:B------:R-:W-:Y:S01]  /*c920*/  F2FP.F16.E4M3.UNPACK_B R7, R5.H1 ;  /* 0x00000005ff07723e */ /* 0x000fe200030006ff */
[C---:B------:R-:W-:Y:S01]  /*c930*/  FFMA.FTZ R27, R8.reuse, R14, -R27 ;  /* 0x0000000e081b7223 */ /* 0x040fe2000001081b */
[----:B------:R-:W-:Y:S02]  /*c940*/  HADD2.F32 R14, -RZ, R21.H0_H0 ;  /* 0x20000015ff0e7230 */ /* 0x000fe40000004100 */
[----:B------:R-:W-:Y:S01]  /*c950*/  FFMA.FTZ R28, R8, R25, R26 ;  /* 0x00000019081c7223 */ /* 0x000fe2000001001a */
[----:B------:R-:W-:Y:S01]  /*c960*/  HADD2.F32 R5, -RZ, R3.H1_H1 ;  /* 0x30000003ff057230 */ /* 0x000fe20000004100 */
[----:B------:R-:W-:Y:S01]  /*c970*/  F2FP.F16.E4M3.UNPACK_B R24, R24.H1 ;  /* 0x00000018ff18723e */ /* 0x000fe200030006ff */
[----:B------:R-:W-:Y:S01]  /*c980*/  HADD2.F32 R8, -RZ, R13.H0_H0 ;  /* 0x2000000dff087230 */ /* 0x000fe20000004100 */
[----:B------:R-:W-:Y:S01]  /*c990*/  F2FP.F16.E4M3.UNPACK_B R20, R20.H1 ;  /* 0x00000014ff14723e */ /* 0x000fe200030006ff */
[----:B------:R-:W-:-:S02]  /*c9a0*/  HADD2.F32 R3, -RZ, R3.H0_H0 ;  /* 0x20000003ff037230 */ /* 0x000fc40000004100 */
[C---:B------:R-:W-:Y:S01]  /*c9b0*/  FMUL.FTZ R26, R5.reuse, R14 ;  /* 0x0000000e051a7220 */ /* 0x040fe20000410000 */
[----:B------:R-:W-:Y:S02]  /*c9c0*/  HADD2.F32 R9, -RZ, R24.H0_H0 ;  /* 0x20000018ff097230 */ /* 0x000fe40000004100 */
[-C--:B------:R-:W-:Y:S01]  /*c9d0*/  FMUL.FTZ R13, R5, R8.reuse ;  /* 0x00000008050d7220 */ /* 0x080fe20000410000 */
[----:B------:R-:W-:Y:S02]  /*c9e0*/  HADD2.F32 R5, -RZ, R10.H1_H1 ;  /* 0x3000000aff057230 */ /* 0x000fe40000004100 */
[C---:B------:R-:W-:Y:S01]  /*c9f0*/  FFMA.FTZ R26, R3.reuse, R8, -R26 ;  /* 0x00000008031a7223 */ /* 0x040fe2000001081a */
[----:B------:R-:W-:Y:S02]  /*ca00*/  HADD2.F32 R8, -RZ, R20.H0_H0 ;  /* 0x20000014ff087230 */ /* 0x000fe40000004100 */
[----:B------:R-:W-:Y:S01]  /*ca10*/  FFMA.FTZ R25, R3, R14, R13 ;  /* 0x0000000e03197223 */ /* 0x000fe2000001000d */
[----:B------:R-:W-:-:S02]  /*ca20*/  HADD2.F32 R10, -RZ, R10.H0_H0 ;  /* 0x2000000aff0a7230 */ /* 0x000fc40000004100 */
[CC--:B------:R-:W-:Y:S01]  /*ca30*/  FMUL.FTZ R13, R5.reuse, R9.reuse ;  /* 0x00000009050d7220 */ /* 0x0c0fe20000410000 */
[----:B------:R-:W-:Y:S02]  /*ca40*/  HADD2.F32 R24, -RZ, R24.H1_H1 ;  /* 0x30000018ff187230 */ /* 0x000fe40000004100 */
[-C--:B------:R-:W-:Y:S01]  /*ca50*/  FMUL.FTZ R5, R5, R8.reuse ;  /* 0x0000000805057220 */ /* 0x080fe20000410000 */
[--C-:B------:R-:W-:Y:S02]  /*ca60*/  HADD2.F32 R3, -RZ, R11.reuse.H1_H1 ;  /* 0x3000000bff037230 */ /* 0x100fe40000004100 */
[C---:B------:R-:W-:Y:S01]  /*ca70*/  FFMA.FTZ R29, R10.reuse, R8, -R13 ;  /* 0x000000080a1d7223 */ /* 0x040fe2000001080d */
[----:B------:R-:W-:Y:S02]  /*ca80*/  HADD2.F32 R20, -RZ, R20.H1_H1 ;  /* 0x30000014ff147230 */ /* 0x000fe40000004100 */
[----:B------:R-:W-:Y:S01]  /*ca90*/  FFMA.FTZ R30, R10, R9, R5 ;  /* 0x000000090a1e7223 */ /* 0x000fe20000010005 */
[----:B------:R-:W-:-:S02]  /*caa0*/  HADD2.F32 R11, -RZ, R11.H0_H0 ;  /* 0x2000000bff0b7230 */ /* 0x000fc40000004100 */
[C---:B------:R-:W-:Y:S01]  /*cab0*/  FMUL.FTZ R8, R3.reuse, R24 ;  /* 0x0000001803087220 */ /* 0x040fe20000410000 */
[----:B------:R-:W-:Y:S01]  /*cac0*/  F2FP.F16.E4M3.UNPACK_B R0, R4 ;  /* 0x00000004ff00723e */ /* 0x000fe200020006ff */
[-C--:B------:R-:W-:Y:S01]  /*cad0*/  FMUL.FTZ R10, R3, R20.reuse ;  /* 0x00000014030a7220 */ /* 0x080fe20000410000 */
[-C--:B------:R-:W-:Y:S01]  /*cae0*/  F2FP.F16.E4M3.UNPACK_B R9, R15.reuse ;  /* 0x0000000fff09723e */ /* 0x080fe200020006ff */
[C---:B------:R-:W-:Y:S01]  /*caf0*/  FFMA.FTZ R20, R11.reuse, R20, -R8 ;  /* 0x000000140b147223 */ /* 0x040fe20000010808 */
[----:B------:R-:W-:Y:S01]  /*cb00*/  F2FP.F16.E4M3.UNPACK_B R4, R4.H1 ;  /* 0x00000004ff04723e */ /* 0x000fe200030006ff */
[----:B------:R-:W-:Y:S01]  /*cb10*/  FFMA.FTZ R31, R11, R24, R10 ;  /* 0x000000180b1f7223 */ /* 0x000fe2000001000a */
[-C--:B------:R-:W-:Y:S01]  /*cb20*/  F2FP.F16.E4M3.UNPACK_B R8, R12.reuse ;  /* 0x0000000cff08723e */ /* 0x080fe200020006ff */
[--C-:B------:R-:W-:Y:S01]  /*cb30*/  HADD2.F32 R13, -RZ, R9.reuse.H1_H1 ;  /* 0x30000009ff0d7230 */ /* 0x100fe20000004100 */
[----:B------:R-:W-:Y:S01]  /*cb40*/  F2FP.F16.E4M3.UNPACK_B R12, R12.H1 ;  /* 0x0000000cff0c723e */ /* 0x000fe200030006ff */
[----:B------:R-:W-:Y:S01]  /*cb50*/  HADD2.F32 R10, -RZ, R9.H0_H0 ;  /* 0x20000009ff0a7230 */ /* 0x000fe20000004100 */
[----:B------:R-:W-:Y:S01]  /*cb60*/  F2FP.F16.E4M3.UNPACK_B R15, R15.H1 ;  /* 0x0000000fff0f723e */ /* 0x000fe200030006ff */
[----:B------:R-:W-:-:S02]  /*cb70*/  HADD2.F32 R5, -RZ, R4.H1_H1 ;  /* 0x30000004ff057230 */ /* 0x000fc40000004100 */
[----:B------:R-:W-:Y:S02]  /*cb80*/  HADD2.F32 R9, -RZ, R8.H1_H1 ;  /* 0x30000008ff097230 */ /* 0x000fe40000004100 */
[----:B------:R-:W-:Y:S02]  /*cb90*/  HADD2.F32 R3, -RZ, R0.H1_H1 ;  /* 0x30000000ff037230 */ /* 0x000fe40000004100 */
[C---:B------:R-:W-:Y:S01]  /*cba0*/  FMUL.FTZ R11, R5.reuse, R13 ;  /* 0x0000000d050b7220 */ /* 0x040fe20000410000 */
[----:B------:R-:W-:Y:S02]  /*cbb0*/  HADD2.F32 R8, -RZ, R8.H0_H0 ;  /* 0x20000008ff087230 */ /* 0x000fe40000004100 */
[----:B------:R-:W-:Y:S01]  /*cbc0*/  FMUL.FTZ R21, R5, R9 ;  /* 0x0000000905157220 */ /* 0x000fe20000410000 */
[----:B------:R-:W-:Y:S02]  /*cbd0*/  HADD2.F32 R4, -RZ, R4.H0_H0 ;  /* 0x20000004ff047230 */ /* 0x000fe40000004100 */
[----:B------:R-:W-:Y:S01]  /*cbe0*/  FMUL.FTZ R5, R3, R10 ;  /* 0x0000000a03057220 */ /* 0x000fe20000410000 */
[----:B------:R-:W-:-:S02]  /*cbf0*/  HADD2.F32 R0, -RZ, R0.H0_H0 ;  /* 0x20000000ff007230 */ /* 0x000fc40000004100 */
[-C--:B------:R-:W-:Y:S01]  /*cc00*/  FMUL.FTZ R3, R3, R8.reuse ;  /* 0x0000000803037220 */ /* 0x080fe20000410000 */
[C---:B------:R-:W-:Y:S01]  /*cc10*/  FFMA.FTZ R11, R4.reuse, R9, -R11 ;  /* 0x00000009040b7223 */ /* 0x040fe2000001080b */
[----:B------:R-:W-:Y:S01]  /*cc20*/  FFMA.FTZ R14, R4, R13, R21 ;  /* 0x0000000d040e7223 */ /* 0x000fe20000010015 */
[C---:B------:R-:W-:Y:S01]  /*cc30*/  FFMA.FTZ R9, R0.reuse, R8, -R5 ;  /* 0x0000000800097223 */ /* 0x040fe20000010805 */
[----:B------:R-:W-:Y:S01]  /*cc40*/  FFMA.FTZ R10, R0, R10, R3 ;  /* 0x0000000a000a7223 */ /* 0x000fe20000010003 */
[----:B------:R-:W-:Y:S02]  /*cc50*/  HADD2.F32 R4, -RZ, R12.H1_H1 ;  /* 0x3000000cff047230 */ /* 0x000fe40000004100 */
[----:B------:R-:W-:Y:S02]  /*cc60*/  HADD2.F32 R3, -RZ, R7.H1_H1 ;  /* 0x30000007ff037230 */ /* 0x000fe40000004100 */
[--C-:B------:R-:W-:Y:S02]  /*cc70*/  HADD2.F32 R8, -RZ, R15.reuse.H1_H1 ;  /* 0x3000000fff087230 */ /* 0x100fe40000004100 */
[----:B------:R-:W-:-:S02]  /*cc80*/  HADD2.F32 R15, -RZ, R15.H0_H0 ;  /* 0x2000000fff0f7230 */ /* 0x000fc40000004100 */
[C---:B------:R-:W-:Y:S01]  /*cc90*/  FMUL.FTZ R13, R3.reuse, R4 ;  /* 0x00000004030d7220 */ /* 0x040fe20000410000 */
[----:B------:R-:W-:Y:S02]  /*cca0*/  HADD2.F32 R0, -RZ, R6.H1_H1 ;  /* 0x30000006ff007230 */ /* 0x000fe40000004100 */
        /* <DEDUP_REMOVED lines=18> */
[----:B------:R0:W-:Y:S01]  /*cdd0*/  STS.128 [R212+0x1f000], R4 ;  /* 0x01f00004d4007388 */ /* 0x0001e20000000c00 */
[----:B------:R-:W-:Y:S05]  /*cde0*/  BRA `(.L_x_1459) ;  /* 0x00000048000c7947 */ /* 0x000fea0003800000 */
.L_x_1432:
[----:B------:R-:W1:Y:S01]  /*cdf0*/  LDC R0, c[0x0][0x448] ;  /* 0x00011200ff007b82 */ /* 0x000e620000000800 */
[----:B------:R-:W-:Y:S01]  /*ce00*/  IMAD.MOV.U32 R25, RZ, RZ, R29 ;  /* 0x000000ffff197224 */ /* 0x000fe200078e001d */
[----:B------:R-:W-:Y:S01]  /*ce10*/  ULDC.64 UR4, c[0x0][0x3f8] ;  /* 0x0000fe0000047ab9 */ /* 0x000fe20000000a00 */
[----:B------:R-:W-:Y:S01]  /*ce20*/  IMAD.MOV.U32 R27, RZ, RZ, R31 ;  /* 0x000000ffff1b7224 */ /* 0x000fe200078e001f */
[----:B------:R-:W-:Y:S01]  /*ce30*/  ULDC.64 UR6, c[0x0][0x408] ;  /* 0x0001020000067ab9 */ /* 0x000fe20000000a00 */
[----:B------:R-:W-:Y:S01]  /*ce40*/  ULDC.64 UR8, c[0x0][0x400] ;  /* 0x0001000000087ab9 */ /* 0x000fe20000000a00 */
[----:B-1----:R-:W-:-:S13]  /*ce50*/  ISETP.NE.AND P0, PT, R0, 0x1, PT ;  /* 0x000000010000780c */ /* 0x002fda0003f05270 */
[----:B------:R-:W1:Y:S08]  /*ce60*/  @P0 LDC R4, c[0x0][0x44c] ;  /* 0x00011300ff040b82 */ /* 0x000e700000000800 */
[----:B------:R-:W2:Y:S01]  /*ce70*/  @P0 LDC R5, c[0x0][0x450] ;  /* 0x00011400ff050b82 */ /* 0x000ea20000000800 */
[----:B-1----:R-:W-:-:S05]  /*ce80*/  @P0 IMAD.HI.U32 R4, R3, R4, RZ ;  /* 0x0000000403040227 */ /* 0x002fca00078e00ff */
[----:B--2---:R-:W-:-:S04]  /*ce90*/  @P0 SHF.R.U32.HI R3, RZ, R5, R4 ;  /* 0x00000005ff030219 */ /* 0x004fc80000011604 */
[----:B------:R-:W-:Y:S01]  /*cea0*/  SHF.R.S32.HI R4, RZ, 0x1f, R3 ;  /* 0x0000001fff047819 */ /* 0x000fe20000011403 */
[----:B------:R-:W-:-:S04]  /*ceb0*/  IMAD.WIDE.U32 R24, R3, UR4, R24 ;  /* 0x0000000403187c25 */ /* 0x000fc8000f8e0018 */
[----:B------:R-:W-:Y:S02]  /*cec0*/  IMAD R6, R4, UR4, RZ ;  /* 0x0000000404067c24 */ /* 0x000fe4000f8e02ff */
[----:B------:R-:W-:-:S04]  /*ced0*/  IMAD.WIDE.U32 R26, R3, UR6, R26 ;  /* 0x00000006031a7c25 */ /* 0x000fc8000f8e001a */
[----:B------:R-:W-:Y:S01]  /*cee0*/  IMAD R4, R4, UR6, RZ ;  /* 0x0000000604047c24 */ /* 0x000fe2000f8e02ff */
[----:B------:R-:W-:Y:S01]  /*cef0*/  IADD3 R55, P1, R26, UR8, RZ ;  /* 0x000000081a377c10 */ /* 0x000fe2000ff3e0ff */
[C---:B------:R-:W-:Y:S01]  /*cf00*/  IMAD R5, R3.reuse, UR5, R6 ;  /* 0x0000000503057c24 */ /* 0x040fe2000f8e0206 */
[----:B------:R-:W-:Y:S01]  /*cf10*/  ULDC.64 UR4, c[0x0][0x3e8] ;  /* 0x0000fa0000047ab9 */ /* 0x000fe20000000a00 */
[----:B------:R-:W-:Y:S01]  /*cf20*/  IMAD R53, R3, UR7, R4 ;  /* 0x0000000703357c24 */ /* 0x000fe2000f8e0204 */
[----:B------:R-:W-:Y:S01]  /*cf30*/  IADD3 R37, P0, R24, UR4, RZ ;  /* 0x0000000418257c10 */ /* 0x000fe2000ff1e0ff */
[----:B------:R-:W-:-:S03]  /*cf40*/  UMOV UR4, 0xffffffff ;  /* 0xffffffff00047882 */ /* 0x000fc60000000000 */
[----:B------:R-:W-:Y:S02]  /*cf50*/  IADD3.X R10, R25, UR5, R5, P0, !PT ;  /* 0x00000005190a7c10 */ /* 0x000fe400087fe405 */
[----:B------:R-:W-:Y:S01]  /*cf60*/  IADD3.X R53, R27, UR9, R53, P1, !PT ;  /* 0x000000091b357c10 */ /* 0x000fe20008ffe435 */
[----:B------:R-:W-:Y:S06]  /*cf70*/  BRA.DIV UR4, `(.L_x_1462) ;  /* 0x0000019a046c7947 */ /* 0x000fec000b800000 */
[----:B------:R-:W1:Y:S01]  /*cf80*/  LDC R54, c[0x0][0x3f4] ;  /* 0x0000fd00ff367b82 */ /* 0x000e620000000800 */
[----:B------:R-:W2:Y:S01]  /*cf90*/  SHFL.IDX PT, R5, R37, RZ, 0x181f ;  /* 0x00181fff25057589 */ /* 0x000ea200000e0000 */
[----:B------:R-:W-:-:S03]  /*cfa0*/  IMAD R59, R195, R0, RZ ;  /* 0x00000000c33b7224 */ /* 0x000fc600078e02ff */
[----:B------:R-:W3:Y:S04]  /*cfb0*/  SHFL.IDX PT, R14, R55, RZ, 0x181f ;  /* 0x00181fff370e7589 */ /* 0x000ee800000e0000 */
[----:B------:R-:W4:Y:S04]  /*cfc0*/  SHFL.IDX PT, R3, R10, RZ, 0x181f ;  /* 0x00181fff0a037589 */ /* 0x000f2800000e0000 */
[----:B------:R-:W5:Y:S01]  /*cfd0*/  SHFL.IDX PT, R7, R53, RZ, 0x181f ;  /* 0x00181fff35077589 */ /* 0x000f6200000e0000 */
[----:B-1----:R-:W-:-:S04]  /*cfe0*/  ISETP.GE.AND P0, PT, R22, R54, PT ;  /* 0x000000361600720c */ /* 0x002fc80003f06270 */
[----:B------:R-:W-:-:S13]  /*cff0*/  ISETP.GE.OR P1, PT, R52, R59, P0 ;  /* 0x0000003b3400720c */ /* 0x000fda0000726670 */
[C---:B--2---:R-:W-:Y:S02]  /*d000*/  @!P1 IADD3 R0, P2, R22.reuse, R5, RZ ;  /* 0x0000000516009210 */ /* 0x044fe40007f5e0ff */
[----:B---3--:R-:W-:-:S03]  /*d010*/  @!P1 IADD3 R14, P3, R22, R14, RZ ;  /* 0x0000000e160e9210 */ /* 0x008fc60007f7e0ff */
[--C-:B----4-:R-:W-:Y:S02]  /*d020*/  @!P1 IMAD.X R5, R3, 0x1, R23.reuse, P2 ;  /* 0x0000000103059824 */ /* 0x110fe400010e0617 */
[----:B-----5:R-:W-:Y:S01]  /*d030*/  @!P1 IMAD.X R3, R7, 0x1, R23, P3 ;  /* 0x0000000107039824 */ /* 0x020fe200018e0617 */
[----:B------:R-:W-:Y:S01]  /*d040*/  @!P1 MOV R24, R14 ;  /* 0x0000000e00189202 */ /* 0x000fe20000000f00 */
[----:B------:R-:W-:Y:S02]  /*d050*/  @!P1 IMAD.MOV.U32 R4, RZ, RZ, R0 ;  /* 0x000000ffff049224 */ /* 0x000fe400078e0000 */
[----:B------:R-:W-:-:S04]  /*d060*/  @!P1 IMAD.MOV.U32 R25, RZ, RZ, R3 ;  /* 0x000000ffff199224 */ /* 0x000fc800078e0003 */
[----:B------:R-:W2:Y:S04]  /*d070*/  @!P1 LD.E.128 R4, desc[UR46][R4.64] ;  /* 0x0000002e04049980 */ /* 0x000ea8000c101d00 */
[----:B------:R-:W3:Y:S01]  /*d080*/  @!P1 LD.E.128 R24, desc[UR46][R24.64] ;  /* 0x0000002e18189980 */ /* 0x000ee2000c101d00 */
[----:B------:R-:W-:Y:S02]  /*d090*/  CS2R R50, SRZ ;  /* 0x0000000000327805 */ /* 0x000fe4000001ff00 */
[----:B------:R-:W-:Y:S02]  /*d0a0*/  CS2R R40, SRZ ;  /* 0x0000000000287805 */ /* 0x000fe4000001ff00 */
[----:B------:R-:W-:Y:S01]  /*d0b0*/  CS2R R38, SRZ ;  /* 0x0000000000267805 */ /* 0x000fe2000001ff00 */
[----:B------:R1:W4:Y:S01]  /*d0c0*/  SHFL.IDX PT, R3, R10, 0x1, 0x181f ;  /* 0x00381f000a037f89 */ /* 0x00032200000e0000 */
[----:B------:R-:W-:-:S03]  /*d0d0*/  CS2R R20, SRZ ;  /* 0x0000000000147805 */ /* 0x000fc6000001ff00 */
[----:B------:R1:W0:Y:S04]  /*d0e0*/  SHFL.IDX PT, R9, R37, 0x1, 0x181f ;  /* 0x00381f0025097f89 */ /* 0x00022800000e0000 */
[----:B------:R1:W0:Y:S04]  /*d0f0*/  SHFL.IDX PT, R33, R53, 0x1, 0x181f ;  /* 0x00381f0035217f89 */ /* 0x00022800000e0000 */
[----:B------:R1:W0:Y:S01]  /*d100*/  SHFL.IDX PT, R14, R55, 0x1, 0x181f ;  /* 0x00381f00370e7f89 */ /* 0x00022200000e0000 */
[----:B--2---:R-:W-:Y:S02]  /*d110*/  @!P1 IMAD.MOV.U32 R50, RZ, RZ, R4 ;  /* 0x000000ffff329224 */ /* 0x004fe400078e0004 */
[----:B------:R-:W-:Y:S01]  /*d120*/  @!P1 IMAD.MOV.U32 R51, RZ, RZ, R5 ;  /* 0x000000ffff339224 */ /* 0x000fe200078e0005 */
[----:B------:R-:W-:Y:S01]  /*d130*/  CS2R R4, SRZ ;  /* 0x0000000000047805 */ /* 0x000fe2000001ff00 */
[----:B------:R-:W-:-:S02]  /*d140*/  @!P1 IMAD.MOV.U32 R40, RZ, RZ, R6 ;  /* 0x000000ffff289224 */ /* 0x000fc400078e0006 */
[----:B------:R-:W-:Y:S02]  /*d150*/  @!P1 IMAD.MOV.U32 R41, RZ, RZ, R7 ;  /* 0x000000ffff299224 */ /* 0x000fe400078e0007 */
[----:B---3--:R-:W-:Y:S02]  /*d160*/  @!P1 IMAD.MOV.U32 R38, RZ, RZ, R24 ;  /* 0x000000ffff269224 */ /* 0x008fe400078e0018 */
[----:B------:R-:W-:Y:S02]  /*d170*/  @!P1 IMAD.MOV.U32 R39, RZ, RZ, R25 ;  /* 0x000000ffff279224 */ /* 0x000fe400078e0019 */
[----:B------:R-:W-:Y:S02]  /*d180*/  @!P1 IMAD.MOV.U32 R20, RZ, RZ, R26 ;  /* 0x000000ffff149224 */ /* 0x000fe400078e001a */
[----:B01--4-:R-:W-:-:S07]  /*d190*/  @!P1 IMAD.MOV.U32 R21, RZ, RZ, R27 ;  /* 0x000000ffff159224 */ /* 0x013fce00078e001b */
.L_x_1769:
[----:B------:R-:W-:Y:S01]  /*d1a0*/  VIADD R0, R52, 0x20 ;  /* 0x0000002034007836 */ /* 0x000fe20000000000 */
[----:B------:R-:W-:Y:S01]  /*d1b0*/  BSSY B1, `(.L_x_1463) ;  /* 0x0000010000017945 */ /* 0x000fe20003800000 */
[----:B------:R-:W-:Y:S02]  /*d1c0*/  CS2R R6, SRZ ;  /* 0x0000000000067805 */ /* 0x000fe4000001ff00 */
[----:B------:R-:W-:Y:S02]  /*d1d0*/  CS2R R28, SRZ ;  /* 0x00000000001c7805 */ /* 0x000fe4000001ff00 */
[----:B------:R-:W-:Y:S02]  /*d1e0*/  CS2R R30, SRZ ;  /* 0x00000000001e7805 */ /* 0x000fe4000001ff00 */
[----:B------:R-:W-:-:S13]  /*d1f0*/  ISETP.GE.AND P1, PT, R0, R59, PT ;  /* 0x0000003b0000720c */ /* 0x000fda0003f26270 */
[----:B------:R-:W-:Y:S05]  /*d200*/  @P1 BRA `(.L_x_1464) ;  /* 0x0000000000281947 */ /* 0x000fea0003800000 */
[----:B------:R-:W-:Y:S02]  /*d210*/  CS2R R6, SRZ ;  /* 0x0000000000067805 */ /* 0x000fe4000001ff00 */
[----:B------:R-:W-:Y:S02]  /*d220*/  CS2R R28, SRZ ;  /* 0x00000000001c7805 */ /* 0x000fe4000001ff00 */
[----:B------:R-:W-:Y:S01]  /*d230*/  CS2R R30, SRZ ;  /* 0x00000000001e7805 */ /* 0x000fe2000001ff00 */
[----:B------:R-:W-:Y:S06]  /*d240*/  @P0 BRA `(.L_x_1464) ;  /* 0x0000000000180947 */ /* 0x000fec0003800000 */
[C---:B------:R-:W-:Y:S02]  /*d250*/  IADD3 R28, P1, R22.reuse, R9, RZ ;  /* 0x00000009161c7210 */ /* 0x040fe40007f3e0ff */
[----:B------:R-:W-:-:S03]  /*d260*/  IADD3 R4, P2, R22, R14, RZ ;  /* 0x0000000e16047210 */ /* 0x000fc60007f5e0ff */
[--C-:B------:R-:W-:Y:S02]  /*d270*/  IMAD.X R29, R3, 0x1, R23.reuse, P1 ;  /* 0x00000001031d7824 */ /* 0x100fe400008e0617 */
[----:B------:R-:W-:-:S04]  /*d280*/  IMAD.X R5, R33, 0x1, R23, P2 ;  /* 0x0000000121057824 */ /* 0x000fc800010e0617 */
[----:B------:R-:W5:Y:S04]  /*d290*/  LD.E.128 R28, desc[UR46][R28.64] ;  /* 0x0000002e1c1c7980 */ /* 0x000f68000c101d00 */
[----:B------:R-:W5:Y:S02]  /*d2a0*/  LD.E.128 R4, desc[UR46][R4.64] ;  /* 0x0000002e04047980 */ /* 0x000f64000c101d00 */
.L_x_1464:
[----:B------:R-:W-:Y:S05]  /*d2b0*/  BSYNC B1 ;  /* 0x0000000000017941 */ /* 0x000fea0003800000 */
.L_x_1463:
[----:B------:R-:W-:-:S03]  /*d2c0*/  UMOV UR4, 0xffffffff ;  /* 0xffffffff00047882 */ /* 0x000fc60000000000 */
[----:B------:R-:W-:Y:S05]  /*d2d0*/  BRA.DIV UR4, `(.L_x_1465) ;  /* 0x0000019a04bc7947 */ /* 0x000fea000b800000 */
[----:B------:R-:W0:Y:S01]  /*d2e0*/  SHFL.IDX PT, R9, R37, 0x2, 0x181f ;  /* 0x00581f0025097f89 */ /* 0x000e2200000e0000 */
[----:B------:R-:W-:-:S03]  /*d2f0*/  VIADD R0, R52, 0x40 ;  /* 0x0000004034007836 */ /* 0x000fc60000000000 */
[----:B------:R-:W1:Y:S02]  /*d300*/  SHFL.IDX PT, R14, R55, 0x2, 0x181f ;  /* 0x00581f00370e7f89 */ /* 0x000e6400000e0000 */
[----:B------:R-:W-:Y:S02]  /*d310*/  ISETP.GE.OR P1, PT, R0, R59, P0 ;  /* 0x0000003b0000720c */ /* 0x000fe40000726670 */
[----:B------:R-:W2:Y:S04]  /*d320*/  SHFL.IDX PT, R3, R10, 0x2, 0x181f ;  /* 0x00581f000a037f89 */ /* 0x000ea800000e0000 */
[----:B------:R-:W3:Y:S07]  /*d330*/  SHFL.IDX PT, R25, R53, 0x2, 0x181f ;  /* 0x00581f0035197f89 */ /* 0x000eee00000e0000 */
[----:B0-----:R-:W-:-:S02]  /*d340*/  @!P1 IADD3 R0, P2, R22, R9, RZ ;  /* 0x0000000916009210 */ /* 0x001fc40007f5e0ff */
[----:B-1----:R-:W-:-:S03]  /*d350*/  @!P1 IADD3 R14, P3, R22, R14, RZ ;  /* 0x0000000e160e9210 */ /* 0x002fc60007f7e0ff */
[----:B------:R-:W-:Y:S02]  /*d360*/  @!P1 IMAD.MOV.U32 R8, RZ, RZ, R0 ;  /* 0x000000ffff089224 */ /* 0x000fe400078e0000 */
[----:B--2---:R-:W-:Y:S01]  /*d370*/  @!P1 IMAD.X R9, R3, 0x1, R23, P2 ;  /* 0x0000000103099824 */ /* 0x004fe200010e0617 */
[----:B---3--:R-:W-:Y:S01]  /*d380*/  @!P1 IADD3.X R3, R25, R23, RZ, P3, !PT ;  /* 0x0000001719039210 */ /* 0x008fe20001ffe4ff */
[----:B------:R-:W-:-:S03]  /*d390*/  @!P1 IMAD.MOV.U32 R32, RZ, RZ, R14 ;  /* 0x000000ffff209224 */ /* 0x000fc600078e000e */
[----:B------:R0:W2:Y:S01]  /*d3a0*/  @!P1 LD.E.128 R24, desc[UR46][R8.64] ;  /* 0x0000002e08189980 */ /* 0x0000a2000c101d00 */
[----:B------:R-:W-:-:S06]  /*d3b0*/  @!P1 IMAD.MOV.U32 R33, RZ, RZ, R3 ;  /* 0x000000ffff219224 */ /* 0x000fcc00078e0003 */
[----:B------:R-:W3:Y:S01]  /*d3c0*/  @!P1 LD.E.128 R32, desc[UR46][R32.64] ;  /* 0x0000002e20209980 */ /* 0x000ee2000c101d00 */
[----:B------:R-:W-:Y:S02]  /*d3d0*/  CS2R R42, SRZ ;  /* 0x00000000002a7805 */ /* 0x000fe4000001ff00 */
[----:B------:R-:W-:Y:S02]  /*d3e0*/  CS2R R44, SRZ ;  /* 0x00000000002c7805 */ /* 0x000fe4000001ff00 */
[----:B------:R-:W-:Y:S01]  /*d3f0*/  CS2R R46, SRZ ;  /* 0x00000000002e7805 */ /* 0x000fe2000001ff00 */
[----:B------:R-:W1:Y:S01]  /*d400*/  SHFL.IDX PT, R37, R37, 0x3, 0x181f ;  /* 0x00781f0025257f89 */ /* 0x000e6200000e0000 */
[----:B------:R-:W-:Y:S02]  /*d410*/  CS2R R48, SRZ ;  /* 0x0000000000307805 */ /* 0x000fe4000001ff00 */
[----:B0-----:R-:W-:Y:S01]  /*d420*/  CS2R R8, SRZ ;  /* 0x0000000000087805 */ /* 0x001fe2000001ff00 */
[----:B------:R0:W4:Y:S04]  /*d430*/  SHFL.IDX PT, R3, R10, 0x3, 0x181f ;  /* 0x00781f000a037f89 */ /* 0x00012800000e0000 */
[----:B------:R-:W0:Y:S04]  /*d440*/  SHFL.IDX PT, R55, R55, 0x3, 0x181f ;  /* 0x00781f0037377f89 */ /* 0x000e2800000e0000 */
[----:B------:R-:W0:Y:S01]  /*d450*/  SHFL.IDX PT, R53, R53, 0x3, 0x181f ;  /* 0x00781f0035357f89 */ /* 0x000e2200000e0000 */
[----:B--2---:R-:W-:-:S02]  /*d460*/  @!P1 IMAD.MOV.U32 R42, RZ, RZ, R24 ;  /* 0x000000ffff2a9224 */ /* 0x004fc400078e0018 */
[----:B------:R-:W-:Y:S02]  /*d470*/  @!P1 IMAD.MOV.U32 R43, RZ, RZ, R25 ;  /* 0x000000ffff2b9224 */ /* 0x000fe400078e0019 */
[----:B------:R-:W-:Y:S02]  /*d480*/  @!P1 IMAD.MOV.U32 R44, RZ, RZ, R26 ;  /* 0x000000ffff2c9224 */ /* 0x000fe400078e001a */
[----:B------:R-:W-:Y:S02]  /*d490*/  @!P1 IMAD.MOV.U32 R45, RZ, RZ, R27 ;  /* 0x000000ffff2d9224 */ /* 0x000fe400078e001b */
[----:B---3--:R-:W-:Y:S02]  /*d4a0*/  @!P1 IMAD.MOV.U32 R46, RZ, RZ, R32 ;  /* 0x000000ffff2e9224 */ /* 0x008fe400078e0020 */
[----:B------:R-:W-:Y:S02]  /*d4b0*/  @!P1 IMAD.MOV.U32 R47, RZ, RZ, R33 ;  /* 0x000000ffff2f9224 */ /* 0x000fe400078e0021 */
[----:B------:R-:W-:-:S02]  /*d4c0*/  @!P1 IMAD.MOV.U32 R48, RZ, RZ, R34 ;  /* 0x000000ffff309224 */ /* 0x000fc400078e0022 */
[----:B01--4-:R-:W-:-:S07]  /*d4d0*/  @!P1 IMAD.MOV.U32 R49, RZ, RZ, R35 ;  /* 0x000000ffff319224 */ /* 0x013fce00078e0023 */
.L_x_1779:
        /* <DEDUP_REMOVED lines=17> */
.L_x_1467:
[----:B------:R-:W-:Y:S05]  /*d5f0*/  BSYNC B1 ;  /* 0x0000000000017941 */ /* 0x000fea0003800000 */
.L_x_1466:
[----:B------:R-:W-:Y:S01]  /*d600*/  ULEA.HI UR4, UR43, UR43, URZ, 0x1 ;  /* 0x0000002b2b047291 */ /* 0x000fe2000f8f083f */
[----:B------:R-:W-:Y:S01]  /*d610*/  VIADDMNMX R59, R59, -R204, 0x80, PT ;  /* 0x000000803b3b7446 */ /* 0x000fe200038009cc */
[----:B------:R-:W-:Y:S02]  /*d620*/  BSSY B1, `(.L_x_1468) ;  /* 0x000000b000017945 */ /* 0x000fe40003800000 */
[----:B------:R-:W-:Y:S01]  /*d630*/  ULOP3.LUT UR4, UR4, 0xfffffffe, URZ, 0xc0, !UPT ;  /* 0xfffffffe04047892 */ /* 0x000fe2000f8ec03f */
[-C--:B------:R-:W-:Y:S02]  /*d640*/  ISETP.GE.OR P3, PT, R17, R59.reuse, P0 ;  /* 0x0000003b1100720c */ /* 0x080fe40000766670 */
[-C--:B------:R-:W-:Y:S01]  /*d650*/  ISETP.GE.OR P2, PT, R218, R59.reuse, P0 ;  /* 0x0000003bda00720c */ /* 0x080fe20000746670 */
[----:B------:R-:W-:Y:S01]  /*d660*/  UIADD3 UR4, UR43, -UR4, URZ ;  /* 0x800000042b047290 */ /* 0x000fe2000fffe03f */
[-C--:B------:R-:W-:Y:S02]  /*d670*/  ISETP.GE.OR P1, PT, R237, R59.reuse, P0 ;  /* 0x0000003bed00720c */ /* 0x080fe40000726670 */
[----:B------:R-:W-:-:S03]  /*d680*/  ISETP.GE.OR P0, PT, R236, R59, P0 ;  /* 0x0000003bec00720c */ /* 0x000fc60000706670 */
[----:B------:R-:W-:-:S04]  /*d690*/  MOV R3, UR4 ;  /* 0x0000000400037c02 */ /* 0x000fc80008000f00 */
[----:B------:R-:W-:-:S04]  /*d6a0*/  SHF.L.U32 R3, R3, 0x1f, RZ ;  /* 0x0000001f03037819 */ /* 0x000fc800000006ff */
[----:B------:R-:W0:Y:S02]  /*d6b0*/  SYNCS.PHASECHK.TRANS64.TRYWAIT P4, [R16+URZ+0x28400], R3 ;  /* 0x02840003100075a7 */ /* 0x000e24000808017f */
[----:B0-----:R-:W-:Y:S05]  /*d6c0*/  @!P4 BRA `(.L_x_1469) ;  /* 0x0000019800e4c947 */ /* 0x001fea0003800000 */
.L_x_1780:
[----:B------:R-:W-:Y:S05]  /*d6d0*/  BSYNC B1 ;  /* 0x0000000000017941 */ /* 0x000fea0003800000 */
.L_x_1468:
[----:B------:R-:W-:Y:S04]  /*d6e0*/  BSSY B1, `(.L_x_1470) ;  /* 0x0000100000017945 */ /* 0x000fe80003800000 */
[----:B------:R-:W-:Y:S05]  /*d6f0*/  @P3 BRA `(.L_x_1471) ;  /* 0x0000000c00f83947 */ /* 0x000fea0003800000 */
[----:B------:R-:W-:Y:S02]  /*d700*/  SHF.R.U32.HI R0, RZ, 0x8, R50 ;  /* 0x00000008ff007819 */ /* 0x000fe40000011632 */
[----:B------:R-:W-:Y:S02]  /*d710*/  LOP3.LUT R24, R50, 0xff, RZ, 0xc0, !PT ;  /* 0x000000ff32187812 */ /* 0x000fe400078ec0ff */
[----:B0-----:R-:W-:Y:S02]  /*d720*/  LOP3.LUT R3, R0, 0xff, RZ, 0xc0, !PT ;  /* 0x000000ff00037812 */ /* 0x001fe400078ec0ff */
[----:B------:R-:W-:Y:S02]  /*d730*/  LEA.HI R0, R54, R215, RZ, 0x1c ;  /* 0x000000d736007211 */ /* 0x000fe400078fe0ff */
[----:B------:R-:W-:Y:S02]  /*d740*/  PRMT R52, R3, 0x7604, R24 ;  /* 0x0000760403347816 */ /* 0x000fe40000000018 */
[----:B------:R-:W-:-:S02]  /*d750*/  SHF.R.S32.HI R3, RZ, 0x1f, R0 ;  /* 0x0000001fff037819 */ /* 0x000fc40000011400 */
[----:B------:R-:W-:Y:S02]  /*d760*/  SHF.R.U32.HI R33, RZ, 0x8, R41 ;  /* 0x00000008ff217819 */ /* 0x000fe40000011629 */
[----:B------:R-:W-:Y:S01]  /*d770*/  LEA.HI R24, R3, R0, RZ, 0x3 ;  /* 0x0000000003187211 */ /* 0x000fe200078f18ff */
[----:B------:R-:W-:Y:S01]  /*d780*/  IMAD.SHL.U32 R3, R0, 0x10, RZ ;  /* 0x0000001000037824 */ /* 0x000fe200078e00ff */
[----:B------:R-:W-:Y:S02]  /*d790*/  SHF.R.U32.HI R25, RZ, 0x8, R51 ;  /* 0x00000008ff197819 */ /* 0x000fe40000011633 */
[----:B------:R-:W-:Y:S01]  /*d7a0*/  LOP3.LUT R32, R41, 0xff, RZ, 0xc0, !PT ;  /* 0x000000ff29207812 */ /* 0x000fe200078ec0ff */
[----:B------:R-:W-:Y:S01]  /*d7b0*/  IMAD.SHL.U32 R24, R24, 0x800, RZ ;  /* 0x0000080018187824 */ /* 0x000fe200078e00ff */
[----:B------:R-:W-:Y:S02]  /*d7c0*/  LOP3.LUT R0, R208, 0x70, R3, 0xf8, !PT ;  /* 0x00000070d0007812 */ /* 0x000fe400078ef803 */
[----:B------:R-:W-:-:S02]  /*d7d0*/  LOP3.LUT R3, R33, 0xff, RZ, 0xc0, !PT ;  /* 0x000000ff21037812 */ /* 0x000fc400078ec0ff */
[----:B------:R-:W-:Y:S02]  /*d7e0*/  SHF.R.U32.HI R27, RZ, 0x8, R38 ;  /* 0x00000008ff1b7819 */ /* 0x000fe40000011626 */
[----:B------:R-:W-:Y:S02]  /*d7f0*/  LOP3.LUT R0, R0, R235, RZ, 0x3c, !PT ;  /* 0x000000eb00007212 */ /* 0x000fe400078e3cff */
[----:B------:R-:W-:Y:S02]  /*d800*/  LOP3.LUT R24, R24, 0xffffc000, RZ, 0xc0, !PT ;  /* 0xffffc00018187812 */ /* 0x000fe400078ec0ff */
[----:B------:R-:W-:Y:S02]  /*d810*/  LOP3.LUT R26, R51, 0xff, RZ, 0xc0, !PT ;  /* 0x000000ff331a7812 */ /* 0x000fe400078ec0ff */
[----:B------:R-:W-:Y:S02]  /*d820*/  LOP3.LUT R25, R25, 0xff, RZ, 0xc0, !PT ;  /* 0x000000ff19197812 */ /* 0x000fe400078ec0ff */
[----:B------:R-:W-:-:S02]  /*d830*/  PRMT R62, R3, 0x7604, R32 ;  /* 0x00007604033e7816 */ /* 0x000fc40000000020 */
[----:B------:R-:W-:Y:S02]  /*d840*/  LOP3.LUT R34, R38, 0xff, RZ, 0xc0, !PT ;  /* 0x000000ff26227812 */ /* 0x000fe400078ec0ff */
[----:B------:R-:W-:Y:S02]  /*d850*/  LOP3.LUT R27, R27, 0xff, RZ, 0xc0, !PT ;  /* 0x000000ff1b1b7812 */ /* 0x000fe400078ec0ff */
[----:B------:R-:W-:Y:S02]  /*d860*/  IADD3 R3, R0, R24, R211 ;  /* 0x0000001800037210 */ /* 0x000fe40007ffe0d3 */
[----:B------:R-:W-:Y:S02]  /*d870*/  SHF.R.U32.HI R0, RZ, 0x8, R39 ;  /* 0x00000008ff007819 */ /* 0x000fe40000011627 */
[----:B------:R-:W-:Y:S02]  /*d880*/  PRMT R58, R25, 0x7604, R26 ;  /* 0x00007604193a7816 */ /* 0x000fe4000000001a */
[----:B------:R-:W-:-:S02]  /*d890*/  SHF.R.U32.HI R25, RZ, 0x8, R40 ;  /* 0x00000008ff197819 */ /* 0x000fc40000011628 */
[----:B------:R-:W-:Y:S02]  /*d8a0*/  PRMT R59, R27, 0x7604, R34 ;  /* 0x000076041b3b7816 */ /* 0x000fe40000000022 */
[----:B------:R-:W-:Y:S02]  /*d8b0*/  LOP3.LUT R33, R39, 0xff, RZ, 0xc0, !PT ;  /* 0x000000ff27217812 */ /* 0x000fe400078ec0ff */
[----:B------:R-:W-:Y:S02]  /*d8c0*/  SHF.R.U32.HI R32, RZ, 0x8, R20 ;  /* 0x00000008ff207819 */ /* 0x000fe40000011614 */
[----:B------:R-:W-:Y:S02]  /*d8d0*/  SHF.R.U32.HI R34, RZ, 0x8, R21 ;  /* 0x00000008ff227819 */ /* 0x000fe40000011615 */
[----:B------:R-:W-:Y:S02]  /*d8e0*/  LOP3.LUT R0, R0, 0xff, RZ, 0xc0, !PT ;  /* 0x000000ff00007812 */ /* 0x000fe400078ec0ff */
[----:B------:R-:W-:-:S02]  /*d8f0*/  LOP3.LUT R26, R40, 0xff, RZ, 0xc0, !PT ;  /* 0x000000ff281a7812 */ /* 0x000fc400078ec0ff */
[----:B------:R-:W-:Y:S02]  /*d900*/  LOP3.LUT R25, R25, 0xff, RZ, 0xc0, !PT ;  /* 0x000000ff19197812 */ /* 0x000fe400078ec0ff */
[----:B------:R-:W-:Y:S02]  /*d910*/  LOP3.LUT R35, R20, 0xff, RZ, 0xc0, !PT ;  /* 0x000000ff14237812 */ /* 0x000fe400078ec0ff */
[----:B------:R-:W-:Y:S02]  /*d920*/  LOP3.LUT R32, R32, 0xff, RZ, 0xc0, !PT ;  /* 0x000000ff20207812 */ /* 0x000fe400078ec0ff */
[----:B------:R-:W-:Y:S02]  /*d930*/  LOP3.LUT R34, R34, 0xff, RZ, 0xc0, !PT ;  /* 0x000000ff22227812 */ /* 0x000fe400078ec0ff */
[----:B------:R-:W-:Y:S01]  /*d940*/  PRMT R61, R0, 0x7604, R33 ;  /* 0x00007604003d7816 */ /* 0x000fe20000000021 */
[----:B------:R-:W-:Y:S01]  /*d950*/  IMAD.IADD R0, R16, 0x1, R3 ;  /* 0x0000000110007824 */ /* 0x000fe200078e0203 */
[----:B------:R-:W-:-:S02]  /*d960*/  LOP3.LUT R37, R21, 0xff, RZ, 0xc0, !PT ;  /* 0x000000ff15257812 */ /* 0x000fc400078ec0ff */
[----:B------:R-:W-:Y:S02]  /*d970*/  PRMT R60, R25, 0x7604, R26 ;  /* 0x00007604193c7816 */ /* 0x000fe4000000001a */
[----:B------:R-:W0:Y:S01]  /*d980*/  LDS.128 R24, [R212+0x18000] ;  /* 0x01800000d4187984 */ /* 0x000e220000000c00 */
[----:B------:R-:W-:Y:S02]  /*d990*/  PRMT R65, R32, 0x7604, R35 ;  /* 0x0000760420417816 */ /* 0x000fe40000000023 */
[----:B------:R-:W-:Y:S02]  /*d9a0*/  PRMT R69, R34, 0x7604, R37 ;  /* 0x0000760422457816 */ /* 0x000fe40000000025 */
[----:B------:R-:W1:Y:S01]  /*d9b0*/  LDS.128 R32, [R0+0x18000] ;  /* 0x0180000000207984 */ /* 0x000e620000000c00 */
[----:B------:R-:W-:Y:S02]  /*d9c0*/  SHF.R.U32.HI R37, RZ, 0x10, R51 ;  /* 0x00000010ff257819 */ /* 0x000fe40000011633 */
[----:B------:R-:W-:-:S02]  /*d9d0*/  SHF.R.U32.HI R53, RZ, 0x10, R40 ;  /* 0x00000010ff357819 */ /* 0x000fc40000011628 */
[----:B------:R-:W-:Y:S02]  /*d9e0*/  LOP3.LUT R37, R37, 0xff, RZ, 0xc0, !PT ;  /* 0x000000ff25257812 */ /* 0x000fe400078ec0ff */
[----:B------:R-:W-:Y:S02]  /*d9f0*/  SHF.R.U32.HI R55, RZ, 0x10, R41 ;  /* 0x00000010ff377819 */ /* 0x000fe40000011629 */
[----:B------:R-:W-:Y:S02]  /*da00*/  PRMT R37, R37, 0x7054, R58 ;  /* 0x0000705425257816 */ /* 0x000fe4000000003a */
[----:B------:R-:W-:Y:S02]  /*da10*/  LOP3.LUT R53, R53, 0xff, RZ, 0xc0, !PT ;  /* 0x000000ff35357812 */ /* 0x000fe400078ec0ff */
[----:B------:R-:W-:Y:S02]  /*da20*/  SHF.R.U32.HI R58, RZ, 0x10, R39 ;  /* 0x00000010ff3a7819 */ /* 0x000fe40000011627 */
[----:B------:R-:W-:-:S02]  /*da30*/  SHF.R.U32.HI R3, RZ, 0x10, R50 ;  /* 0x00000010ff037819 */ /* 0x000fc40000011632 */
[----:B------:R-:W-:Y:S02]  /*da40*/  LOP3.LUT R55, R55, 0xff, RZ, 0xc0, !PT ;  /* 0x000000ff37377812 */ /* 0x000fe400078ec0ff */
[----:B------:R-:W-:Y:S02]  /*da50*/  PRMT R53, R53, 0x7054, R60 ;  /* 0x0000705435357816 */ /* 0x000fe4000000003c */
[----:B------:R-:W-:Y:S02]  /*da60*/  LOP3.LUT R58, R58, 0xff, RZ, 0xc0, !PT ;  /* 0x000000ff3a3a7812 */ /* 0x000fe400078ec0ff */
[----:B------:R-:W-:Y:S02]  /*da70*/  SHF.R.U32.HI R60, RZ, 0x10, R20 ;  /* 0x00000010ff3c7819 */ /* 0x000fe40000011614 */
[----:B------:R-:W-:Y:S02]  /*da80*/  LOP3.LUT R3, R3, 0xff, RZ, 0xc0, !PT ;  /* 0x000000ff03037812 */ /* 0x000fe400078ec0ff */
[----:B------:R-:W-:-:S02]  /*da90*/  PRMT R55, R55, 0x7054, R62 ;  /* 0x0000705437377816 */ /* 0x000fc4000000003e */
[----:B------:R-:W-:Y:S02]  /*daa0*/  SHF.R.U32.HI R62, RZ, 0x10, R21 ;  /* 0x00000010ff3e7819 */ /* 0x000fe40000011615 */
[----:B------:R-:W-:Y:S02]  /*dab0*/  PRMT R63, R58, 0x7054, R61 ;  /* 0x000070543a3f7816 */ /* 0x000fe4000000003d */
[----:B------:R-:W-:Y:S02]  /*dac0*/  LOP3.LUT R60, R60, 0xff, RZ, 0xc0, !PT ;  /* 0x000000ff3c3c7812 */ /* 0x000fe400078ec0ff */
[----:B------:R-:W-:Y:S02]  /*dad0*/  PRMT R3, R3, 0x7054, R52 ;  /* 0x0000705403037816 */ /* 0x000fe40000000034 */
[----:B------:R-:W-:Y:S02]  /*dae0*/  SHF.R.U32.HI R52, RZ, 0x10, R38 ;  /* 0x00000010ff347819 */ /* 0x000fe40000011626 */
[----:B------:R-:W-:-:S02]  /*daf0*/  LOP3.LUT R62, R62, 0xff, RZ, 0xc0, !PT ;  /* 0x000000ff3e3e7812 */ /* 0x000fc400078ec0ff */
[----:B------:R-:W-:Y:S02]  /*db00*/  LOP3.LUT R61, R37, 0xff000000, R51, 0xf8, !PT ;  /* 0xff000000253d7812 */ /* 0x000fe400078ef833 */
[----:B------:R-:W-:Y:S02]  /*db10*/  LOP3.LUT R63, R63, 0xff000000, R39, 0xf8, !PT ;  /* 0xff0000003f3f7812 */ /* 0x000fe400078ef827 */
[----:B------:R-:W-:Y:S02]  /*db20*/  PRMT R67, R60, 0x7054, R65 ;  /* 0x000070543c437816 */ /* 0x000fe40000000041 */
[----:B------:R-:W-:Y:S02]  /*db30*/  LOP3.LUT R60, R3, 0xff000000, R50, 0xf8, !PT ;  /* 0xff000000033c7812 */ /* 0x000fe400078ef832 */
[----:B------:R-:W-:Y:S02]  /*db40*/  LOP3.LUT R64, R55, 0xff000000, R41, 0xf8, !PT ;  /* 0xff00000037407812 */ /* 0x000fe400078ef829 */
[----:B------:R-:W-:-:S02]  /*db50*/  LOP3.LUT R52, R52, 0xff, RZ, 0xc0, !PT ;  /* 0x000000ff34347812 */ /* 0x000fc400078ec0ff */
[----:B------:R-:W-:Y:S02]  /*db60*/  PRMT R69, R62, 0x7054, R69 ;  /* 0x000070543e457816 */ /* 0x000fe40000000045 */
[-C--:B0-----:R-:W-:Y:S02]  /*db70*/  F2FP.F16.E4M3.UNPACK_B R3, R26.reuse ;  /* 0x0000001aff03723e */ /* 0x081fe400020006ff */
[----:B------:R-:W-:Y:S02]  /*db80*/  F2FP.F16.E4M3.UNPACK_B R41, R26.H1 ;  /* 0x0000001aff29723e */ /* 0x000fe400030006ff */
[----:B------:R-:W-:Y:S02]  /*db90*/  F2FP.F16.E4M3.UNPACK_B R62, R61 ;  /* 0x0000003dff3e723e */ /* 0x000fe400020006ff */
[----:B------:R-:W-:Y:S02]  /*dba0*/  F2FP.F16.E4M3.UNPACK_B R66, R63 ;  /* 0x0000003fff42723e */ /* 0x000fe400020006ff */
[----:B-1----:R-:W-:-:S02]  /*dbb0*/  F2FP.F16.E4M3.UNPACK_B R26, R33 ;  /* 0x00000021ff1a723e */ /* 0x002fc400020006ff */
[----:B------:R-:W-:Y:S02]  /*dbc0*/  PRMT R59, R52, 0x7054, R59 ;  /* 0x00007054343b7816 */ /* 0x000fe4000000003b */
[----:B------:R-:W-:Y:S02]  /*dbd0*/  LOP3.LUT R37, R53, 0xff000000, R40, 0xf8, !PT ;  /* 0xff00000035257812 */ /* 0x000fe400078ef828 */
[----:B------:R-:W-:Y:S01]  /*dbe0*/  LOP3.LUT R20, R67, 0xff000000, R20, 0xf8, !PT ;  /* 0xff00000043147812 */ /* 0x000fe200078ef814 */
[----:B------:R-:W-:Y:S01]  /*dbf0*/  HADD2.F32 R67, -RZ, R66.H0_H0 ;  /* 0x20000042ff437230 */ /* 0x000fe20000004100 */
[----:B------:R-:W-:Y:S01]  /*dc00*/  LOP3.LUT R69, R69, 0xff000000, R21, 0xf8, !PT ;  /* 0xff00000045457812 */ /* 0x000fe200078ef815 */
[--C-:B------:R-:W-:Y:S01]  /*dc10*/  HADD2.F32 R21, -RZ, R26.reuse.H0_H0 ;  /* 0x2000001aff157230 */ /* 0x100fe20000004100 */
[-C--:B------:R-:W-:Y:S01]  /*dc20*/  F2FP.F16.E4M3.UNPACK_B R39, R25.reuse ;  /* 0x00000019ff27723e */ /* 0x080fe200020006ff */
[----:B------:R-:W-:Y:S01]  /*dc30*/  HADD2.F32 R26, -RZ, R26.H1_H1 ;  /* 0x3000001aff1a7230 */ /* 0x000fe20000004100 */
[----:B------:R-:W-:Y:S01]  /*dc40*/  F2FP.F16.E4M3.UNPACK_B R40, R25.H1 ;  /* 0x00000019ff28723e */ /* 0x000fe200030006ff */
[--C-:B------:R-:W-:Y:S01]  /*dc50*/  HADD2.F32 R25, -RZ, R62.reuse.H0_H0 ;  /* 0x2000003eff197230 */ /* 0x100fe20000004100 */
[----:B------:R-:W-:Y:S01]  /*dc60*/  LOP3.LUT R65, R59, 0xff000000, R38, 0xf8, !PT ;  /* 0xff0000003b417812 */ /* 0x000fe200078ef826 */
[----:B------:R-:W-:Y:S01]  /*dc70*/  HADD2.F32 R62, -RZ, R62.H1_H1 ;  /* 0x3000003eff3e7230 */ /* 0x000fe20000004100 */
[-C--:B------:R-:W-:Y:S01]  /*dc80*/  F2FP.F16.E4M3.UNPACK_B R50, R27.reuse ;  /* 0x0000001bff32723e */ /* 0x080fe200020006ff */
[----:B------:R-:W-:Y:S01]  /*dc90*/  HADD2.F32 R66, -RZ, R66.H1_H1 ;  /* 0x30000042ff427230 */ /* 0x000fe20000004100 */
[----:B------:R-:W-:-:S02]  /*dca0*/  F2FP.F16.E4M3.UNPACK_B R51, R27.H1 ;  /* 0x0000001bff33723e */ /* 0x000fc400030006ff */
[-C--:B------:R-:W-:Y:S01]  /*dcb0*/  F2FP.F16.E4M3.UNPACK_B R58, R35.reuse ;  /* 0x00000023ff3a723e */ /* 0x080fe200020006ff */
[C---:B------:R-:W-:Y:S01]  /*dcc0*/  FMUL.FTZ R71, R26.reuse, R62 ;  /* 0x0000003e1a477220 */ /* 0x040fe20000410000 */
[----:B------:R-:W-:Y:S01]  /*dcd0*/  F2FP.F16.E4M3.UNPACK_B R59, R35.H1 ;  /* 0x00000023ff3b723e */ /* 0x000fe200030006ff */
[----:B------:R-:W-:Y:S01]  /*dce0*/  FMUL.FTZ R68, R26, R66 ;  /* 0x000000421a447220 */ /* 0x000fe20000410000 */
[-C--:B------:R-:W-:Y:S02]  /*dcf0*/  F2FP.F16.E4M3.UNPACK_B R27, R24.reuse ;  /* 0x00000018ff1b723e */ /* 0x080fe400020006ff */
[----:B------:R-:W-:Y:S01]  /*dd00*/  F2FP.F16.E4M3.UNPACK_B R38, R24.H1 ;  /* 0x00000018ff26723e */ /* 0x000fe200030006ff */
[--C-:B------:R-:W-:Y:S01]  /*dd10*/  HADD2.F32 R24, -RZ, R39.reuse.H0_H0 ;  /* 0x20000027ff187230 */ /* 0x100fe20000004100 */
[----:B------:R-:W-:Y:S01]  /*dd20*/  F2FP.F16.E4M3.UNPACK_B R53, R33.H1 ;  /* 0x00000021ff35723e */ /* 0x000fe200030006ff */
[C---:B------:R-:W-:Y:S01]  /*dd30*/  FMUL.FTZ R33, R21.reuse, R67 ;  /* 0x0000004315217220 */ /* 0x040fe20000410000 */
[-C--:B------:R-:W-:Y:S01]  /*dd40*/  F2FP.F16.E4M3.UNPACK_B R35, R32.reuse ;  /* 0x00000020ff23723e */ /* 0x080fe200020006ff */
[----:B------:R-:W-:Y:S01]  /*dd50*/  HADD2.F32 R39, -RZ, R39.H1_H1 ;  /* 0x30000027ff277230 */ /* 0x000fe20000004100 */
[----:B------:R-:W-:Y:S01]  /*dd60*/  F2FP.F16.E4M3.UNPACK_B R52, R32.H1 ;  /* 0x00000020ff34723e */ /* 0x000fe200030006ff */
[-C--:B------:R-:W-:Y:S01]  /*dd70*/  FMUL.FTZ R32, R21, R25.reuse ;  /* 0x0000001915207220 */ /* 0x080fe20000410000 */
[-C--:B------:R-:W-:Y:S01]  /*dd80*/  F2FP.F16.E4M3.UNPACK_B R21, R34.reuse ;  /* 0x00000022ff15723e */ /* 0x080fe200020006ff */
[C---:B------:R-:W-:Y:S01]  /*dd90*/  FFMA.FTZ R25, R24.reuse, R25, -R33 ;  /* 0x0000001918197223 */ /* 0x040fe20000010821 */
[----:B------:R-:W-:Y:S01]  /*dda0*/  F2FP.F16.E4M3.UNPACK_B R55, R34.H1 ;  /* 0x00000022ff37723e */ /* 0x000fe200030006ff */
[----:B------:R-:W-:Y:S01]  /*ddb0*/  FFMA.FTZ R33, R24, R67, R32 ;  /* 0x0000004318217223 */ /* 0x000fe20000010020 */
[----:B------:R-:W-:Y:S01]  /*ddc0*/  F2FP.F16.E4M3.UNPACK_B R34, R63.H1 ;  /* 0x0000003fff22723e */ /* 0x000fe200030006ff */
[----:B------:R-:W-:Y:S01]  /*ddd0*/  HADD2.F32 R24, -RZ, R53.H0_H0 ;  /* 0x20000035ff187230 */ /* 0x000fe20000004100 */
[----:B------:R-:W-:Y:S01]  /*dde0*/  F2FP.F16.E4M3.UNPACK_B R61, R61.H1 ;  /* 0x0000003dff3d723e */ /* 0x000fe200030006ff */
[----:B------:R-:W-:-:S02]  /*ddf0*/  HADD2.F32 R32, -RZ, R40.H0_H0 ;  /* 0x20000028ff207230 */ /* 0x000fc40000004100 */
[C---:B------:R-:W-:Y:S01]  /*de00*/  FFMA.FTZ R26, R39.reuse, R66, R71 ;  /* 0x00000042271a7223 */ /* 0x040fe20000010047 */
[--C-:B------:R-:W-:Y:S01]  /*de10*/  HADD2.F32 R67, -RZ, R34.reuse.H0_H0 ;  /* 0x20000022ff437230 */ /* 0x100fe20000004100 */
[-C--:B------:R-:W-:Y:S01]  /*de20*/  F2FP.F16.E4M3.UNPACK_B R66, R69.reuse ;  /* 0x00000045ff42723e */ /* 0x080fe200020006ff */
[----:B------:R-:W-:Y:S01]  /*de30*/  HADD2.F32 R63, -RZ, R61.H0_H0 ;  /* 0x2000003dff3f7230 */ /* 0x000fe20000004100 */
[----:B------:R-:W-:Y:S01]  /*de40*/  F2FP.F16.E4M3.UNPACK_B R69, R69.H1 ;  /* 0x00000045ff45723e */ /* 0x000fe200030006ff */
[----:B------:R-:W-:Y:S02]  /*de50*/  HADD2.F32 R53, -RZ, R53.H1_H1 ;  /* 0x30000035ff357230 */ /* 0x000fe40000004100 */
[C---:B------:R-:W-:Y:S01]  /*de60*/  FMUL.FTZ R73, R24.reuse, R67 ;  /* 0x0000004318497220 */ /* 0x040fe20000410000 */
[----:B------:R-:W-:Y:S02]  /*de70*/  HADD2.F32 R61, -RZ, R61.H1_H1 ;  /* 0x3000003dff3d7230 */ /* 0x000fe40000004100 */
[----:B------:R-:W-:Y:S01]  /*de80*/  FMUL.FTZ R70, R24, R63 ;  /* 0x0000003f18467220 */ /* 0x000fe20000410000 */
[----:B------:R-:W-:Y:S01]  /*de90*/  FFMA.FTZ R24, R39, R62, -R68 ;  /* 0x0000003e27187223 */ /* 0x000fe20000010844 */
[----:B------:R-:W-:Y:S01]  /*dea0*/  F2FP.F16.E4M3.UNPACK_B R39, R64 ;  /* 0x00000040ff27723e */ /* 0x000fe200020006ff */
[----:B------:R-:W-:-:S02]  /*deb0*/  HADD2.F32 R62, -RZ, R34.H1_H1 ;  /* 0x30000022ff3e7230 */ /* 0x000fc40000004100 */
[C---:B------:R-:W-:Y:S01]  /*dec0*/  FFMA.FTZ R70, R32.reuse, R67, R70 ;  /* 0x0000004320467223 */ /* 0x040fe20000010046 */
[----:B------:R-:W-:Y:S01]  /*ded0*/  FFMA.FTZ R73, R32, R63, -R73 ;  /* 0x0000003f20497223 */ /* 0x000fe20000010849 */
[----:B------:R-:W-:Y:S01]  /*dee0*/  HADD2.F32 R67, -RZ, R66.H0_H0 ;  /* 0x20000042ff437230 */ /* 0x000fe20000004100 */
[----:B------:R-:W-:Y:S01]  /*def0*/  F2FP.F16.E4M3.UNPACK_B R64, R64.H1 ;  /* 0x00000040ff40723e */ /* 0x000fe200030006ff */
[----:B------:R-:W-:Y:S02]  /*df00*/  HADD2.F32 R34, -RZ, R58.H0_H0 ;  /* 0x2000003aff227230 */ /* 0x000fe40000004100 */
[C---:B------:R-:W-:Y:S01]  /*df10*/  FMUL.FTZ R71, R53.reuse, R62 ;  /* 0x0000003e35477220 */ /* 0x040fe20000410000 */
[----:B------:R-:W-:Y:S02]  /*df20*/  HADD2.F32 R63, -RZ, R39.H0_H0 ;  /* 0x20000027ff3f7230 */ /* 0x000fe40000004100 */
[----:B------:R-:W-:Y:S01]  /*df30*/  FMUL.FTZ R53, R53, R61 ;  /* 0x0000003d35357220 */ /* 0x000fe20000410000 */
[----:B------:R-:W-:-:S02]  /*df40*/  HADD2.F32 R40, -RZ, R40.H1_H1 ;  /* 0x30000028ff287230 */ /* 0x000fc40000004100 */
[C---:B------:R-:W-:Y:S01]  /*df50*/  FMUL.FTZ R75, R34.reuse, R67 ;  /* 0x00000043224b7220 */ /* 0x040fe20000410000 */
[----:B------:R-:W-:Y:S02]  /*df60*/  HADD2.F32 R32, -RZ, R50.H0_H0 ;  /* 0x20000032ff207230 */ /* 0x000fe40000004100 */
[----:B------:R-:W-:Y:S01]  /*df70*/  FMUL.FTZ R34, R34, R63 ;  /* 0x0000003f22227220 */ /* 0x000fe20000410000 */
[----:B------:R-:W-:Y:S02]  /*df80*/  HADD2.F32 R58, -RZ, R58.H1_H1 ;  /* 0x3000003aff3a7230 */ /* 0x000fe40000004100 */
[----:B------:R-:W-:Y:S01]  /*df90*/  FFMA.FTZ R68, R40, R61, -R71 ;  /* 0x0000003d28447223 */ /* 0x000fe20000010847 */
[----:B------:R-:W-:Y:S02]  /*dfa0*/  HADD2.F32 R61, -RZ, R66.H1_H1 ;  /* 0x30000042ff3d7230 */ /* 0x000fe40000004100 */
[C---:B------:R-:W-:Y:S01]  /*dfb0*/  FFMA.FTZ R75, R32.reuse, R63, -R75 ;  /* 0x0000003f204b7223 */ /* 0x040fe2000001084b */
[----:B------:R-:W-:Y:S01]  /*dfc0*/  FFMA.FTZ R67, R32, R67, R34 ;  /* 0x0000004320437223 */ /* 0x000fe20000010022 */
[----:B------:R-:W-:Y:S01]  /*dfd0*/  FFMA.FTZ R71, R40, R62, R53 ;  /* 0x0000003e28477223 */ /* 0x000fe20000010035 */
[----:B------:R-:W-:-:S02]  /*dfe0*/  HADD2.F32 R39, -RZ, R39.H1_H1 ;  /* 0x30000027ff277230 */ /* 0x000fc40000004100 */
[C---:B------:R-:W-:Y:S01]  /*dff0*/  FMUL.FTZ R77, R58.reuse, R61 ;  /* 0x0000003d3a4d7220 */ /* 0x040fe20000410000 */
[----:B------:R-:W-:Y:S01]  /*e000*/  HADD2.F32 R63, -RZ, R69.H0_H0 ;  /* 0x20000045ff3f7230 */ /* 0x000fe20000004100 */
[----:B------:R-:W-:Y:S01]  /*e010*/  F2FP.F16.E4M3.UNPACK_B R40, R65.H1 ;  /* 0x00000041ff28723e */ /* 0x000fe200030006ff */
[----:B------:R-:W-:Y:S02]  /*e020*/  HADD2.F32 R34, -RZ, R59.H0_H0 ;  /* 0x2000003bff227230 */ /* 0x000fe40000004100 */
[----:B------:R-:W-:Y:S01]  /*e030*/  FMUL.FTZ R58, R58, R39 ;  /* 0x000000273a3a7220 */ /* 0x000fe20000410000 */
[----:B------:R-:W-:Y:S01]  /*e040*/  HADD2.F32 R53, -RZ, R64.H0_H0 ;  /* 0x20000040ff357230 */ /* 0x000fe20000004100 */
[----:B------:R-:W-:Y:S01]  /*e050*/  F2FP.F16.E4M3.UNPACK_B R65, R65 ;  /* 0x00000041ff41723e */ /* 0x000fe200020006ff */
[----:B------:R-:W-:Y:S02]  /*e060*/  HADD2.F32 R50, -RZ, R50.H1_H1 ;  /* 0x30000032ff327230 */ /* 0x000fe40000004100 */
[----:B------:R-:W-:Y:S01]  /*e070*/  FMUL.FTZ R79, R34, R63 ;  /* 0x0000003f224f7220 */ /* 0x000fe20000410000 */
[----:B------:R-:W-:-:S02]  /*e080*/  HADD2.F32 R32, -RZ, R51.H0_H0 ;  /* 0x20000033ff207230 */ /* 0x000fc40000004100 */
[----:B------:R-:W-:Y:S01]  /*e090*/  FMUL.FTZ R34, R34, R53 ;  /* 0x0000003522227220 */ /* 0x000fe20000410000 */
[----:B------:R-:W-:Y:S02]  /*e0a0*/  HADD2.F32 R64, -RZ, R64.H1_H1 ;  /* 0x30000040ff407230 */ /* 0x000fe40000004100 */
[C---:B------:R-:W-:Y:S01]  /*e0b0*/  FFMA.FTZ R72, R50.reuse, R39, -R77 ;  /* 0x0000002732487223 */ /* 0x040fe2000001084d */
[----:B------:R-:W-:Y:S01]  /*e0c0*/  FFMA.FTZ R74, R50, R61, R58 ;  /* 0x0000003d324a7223 */ /* 0x000fe2000001003a */
[C---:B------:R-:W-:Y:S01]  /*e0d0*/  FFMA.FTZ R76, R32.reuse, R63, R34 ;  /* 0x0000003f204c7223 */ /* 0x040fe20000010022 */
[----:B------:R-:W-:Y:S01]  /*e0e0*/  HADD2.F32 R50, -RZ, R69.H1_H1 ;  /* 0x30000045ff327230 */ /* 0x000fe20000004100 */
[-C--:B------:R-:W-:Y:S01]  /*e0f0*/  F2FP.F16.E4M3.UNPACK_B R39, R60.reuse.H1 ;  /* 0x0000003cff27723e */ /* 0x080fe200030006ff */
[----:B------:R-:W-:Y:S02]  /*e100*/  HADD2.F32 R59, -RZ, R59.H1_H1 ;  /* 0x3000003bff3b7230 */ /* 0x000fe40000004100 */
[----:B------:R-:W-:Y:S01]  /*e110*/  FFMA.FTZ R79, R32, R53, -R79 ;  /* 0x00000035204f7223 */ /* 0x000fe2000001084f */
[----:B------:R-:W-:Y:S01]  /*e120*/  HADD2.F32 R61, -RZ, R40.H0_H0 ;  /* 0x20000028ff3d7230 */ /* 0x000fe20000004100 */
[----:B------:R-:W-:Y:S01]  /*e130*/  F2FP.F16.E4M3.UNPACK_B R60, R60 ;  /* 0x0000003cff3c723e */ /* 0x000fe200020006ff */
[----:B------:R-:W-:-:S02]  /*e140*/  HADD2.F32 R34, -RZ, R52.H0_H0 ;  /* 0x20000034ff227230 */ /* 0x000fc40000004100 */
[C---:B------:R-:W-:Y:S01]  /*e150*/  FMUL.FTZ R58, R59.reuse, R50 ;  /* 0x000000323b3a7220 */ /* 0x040fe20000410000 */
[----:B------:R-:W-:Y:S02]  /*e160*/  HADD2.F32 R51, -RZ, R51.H1_H1 ;  /* 0x30000033ff337230 */ /* 0x000fe40000004100 */
[-C--:B------:R-:W-:Y:S01]  /*e170*/  FMUL.FTZ R63, R59, R64.reuse ;  /* 0x000000403b3f7220 */ /* 0x080fe20000410000 */
[----:B------:R-:W-:Y:S02]  /*e180*/  HADD2.F32 R53, -RZ, R39.H0_H0 ;  /* 0x20000027ff357230 */ /* 0x000fe40000004100 */
[----:B------:R-:W-:Y:S01]  /*e190*/  FMUL.FTZ R59, R34, R61 ;  /* 0x0000003d223b7220 */ /* 0x000fe20000410000 */
[----:B------:R-:W-:Y:S02]  /*e1a0*/  HADD2.F32 R32, -RZ, R38.H0_H0 ;  /* 0x20000026ff207230 */ /* 0x000fe40000004100 */
[----:B------:R-:W-:Y:S01]  /*e1b0*/  FFMA.FTZ R78, R51, R64, -R58 ;  /* 0x00000040334e7223 */ /* 0x000fe2000001083a */
[----:B------:R-:W-:-:S02]  /*e1c0*/  HADD2.F32 R52, -RZ, R52.H1_H1 ;  /* 0x30000034ff347230 */ /* 0x000fc40000004100 */
[-C--:B------:R-:W-:Y:S01]  /*e1d0*/  FMUL.FTZ R34, R34, R53.reuse ;  /* 0x0000003522227220 */ /* 0x080fe20000410000 */
[----:B------:R-:W-:Y:S02]  /*e1e0*/  HADD2.F32 R39, -RZ, R39.H1_H1 ;  /* 0x30000027ff277230 */ /* 0x000fe40000004100 */
[C---:B------:R-:W-:Y:S01]  /*e1f0*/  FFMA.FTZ R58, R32.reuse, R53, -R59 ;  /* 0x00000035203a7223 */ /* 0x040fe2000001083b */
[----:B------:R-:W-:Y:S02]  /*e200*/  HADD2.F32 R53, -RZ, R40.H1_H1 ;  /* 0x30000028ff357230 */ /* 0x000fe40000004100 */
[----:B------:R-:W-:Y:S01]  /*e210*/  FFMA.FTZ R69, R51, R50, R63 ;  /* 0x0000003233457223 */ /* 0x000fe2000001003f */
[----:B------:R-:W-:Y:S02]  /*e220*/  HADD2.F32 R38, -RZ, R38.H1_H1 ;  /* 0x30000026ff267230 */ /* 0x000fe40000004100 */
[----:B------:R-:W-:Y:S01]  /*e230*/  FFMA.FTZ R61, R32, R61, R34 ;  /* 0x0000003d203d7223 */ /* 0x000fe20000010022 */
[----:B------:R-:W-:-:S02]  /*e240*/  HADD2.F32 R51, -RZ, R65.H0_H0 ;  /* 0x20000041ff337230 */ /* 0x000fc40000004100 */
[C---:B------:R-:W-:Y:S01]  /*e250*/  FMUL.FTZ R59, R52.reuse, R53 ;  /* 0x00000035343b7220 */ /* 0x040fe20000410000 */
[----:B------:R-:W-:Y:S01]  /*e260*/  FMUL.FTZ R52, R52, R39 ;  /* 0x0000002734347220 */ /* 0x000fe20000410000 */
[----:B------:R-:W-:Y:S01]  /*e270*/  HADD2.F32 R34, -RZ, R35.H0_H0 ;  /* 0x20000023ff227230 */ /* 0x000fe20000004100 */
[----:B------:R-:W-:Y:S01]  /*e280*/  F2FP.SATFINITE.E4M3.F32.PACK_AB_MERGE_C R68, R68, R73, RZ ;  /* 0x000000494444723e */ /* 0x000fe200048070ff */
[C---:B------:R-:W-:Y:S01]  /*e290*/  FFMA.FTZ R63, R38.reuse, R39, -R59 ;  /* 0x00000027263f7223 */ /* 0x040fe2000001083b */
[----:B------:R-:W-:Y:S01]  /*e2a0*/  FFMA.FTZ R52, R38, R53, R52 ;  /* 0x0000003526347223 */ /* 0x000fe20000010034 */
[----:B------:R-:W-:Y:S02]  /*e2b0*/  HADD2.F32 R39, -RZ, R60.H0_H0 ;  /* 0x2000003cff277230 */ /* 0x000fe40000004100 */
[----:B------:R-:W-:Y:S01]  /*e2c0*/  FMUL.FTZ R53, R34, R51 ;  /* 0x0000003322357220 */ /* 0x000fe20000410000 */
[----:B------:R-:W-:Y:S01]  /*e2d0*/  HADD2.F32 R32, -RZ, R27.H0_H0 ;  /* 0x2000001bff207230 */ /* 0x000fe20000004100 */
[----:B------:R-:W-:Y:S01]  /*e2e0*/  F2FP.SATFINITE.E4M3.F32.PACK_AB_MERGE_C R70, R71, R70, RZ ;  /* 0x000000464746723e */ /* 0x000fe200048070ff */
[----:B------:R-:W-:-:S02]  /*e2f0*/  HADD2.F32 R38, -RZ, R65.H1_H1 ;  /* 0x30000041ff267230 */ /* 0x000fc40000004100 */
[-C--:B------:R-:W-:Y:S01]  /*e300*/  FMUL.FTZ R59, R34, R39.reuse ;  /* 0x00000027223b7220 */ /* 0x080fe20000410000 */
[----:B------:R-:W-:Y:S02]  /*e310*/  HADD2.F32 R35, -RZ, R35.H1_H1 ;  /* 0x30000023ff237230 */ /* 0x000fe40000004100 */
[C---:B------:R-:W-:Y:S01]  /*e320*/  FFMA.FTZ R53, R32.reuse, R39, -R53 ;  /* 0x0000002720357223 */ /* 0x040fe20000010835 */
[----:B------:R-:W-:Y:S01]  /*e330*/  HADD2.F32 R60, -RZ, R60.H1_H1 ;  /* 0x3000003cff3c7230 */ /* 0x000fe20000004100 */
[----:B------:R-:W-:Y:S01]  /*e340*/  F2FP.F16.E4M3.UNPACK_B R39, R20.H1 ;  /* 0x00000014ff27723e */ /* 0x000fe200030006ff */
[----:B------:R-:W-:Y:S02]  /*e350*/  HADD2.F32 R27, -RZ, R27.H1_H1 ;  /* 0x3000001bff1b7230 */ /* 0x000fe40000004100 */
[C---:B------:R-:W-:Y:S01]  /*e360*/  FMUL.FTZ R40, R35.reuse, R38 ;  /* 0x0000002623287220 */ /* 0x040fe20000410000 */
[----:B------:R-:W-:Y:S01]  /*e370*/  FFMA.FTZ R59, R32, R51, R59 ;  /* 0x00000033203b7223 */ /* 0x000fe2000001003b */
[-C--:B------:R-:W-:Y:S01]  /*e380*/  FMUL.FTZ R35, R35, R60.reuse ;  /* 0x0000003c23237220 */ /* 0x080fe20000410000 */
[----:B------:R-:W-:Y:S01]  /*e390*/  F2FP.F16.E4M3.UNPACK_B R34, R37.H1 ;  /* 0x00000025ff22723e */ /* 0x000fe200030006ff */
[----:B------:R-:W-:Y:S01]  /*e3a0*/  FFMA.FTZ R60, R27, R60, -R40 ;  /* 0x0000003c1b3c7223 */ /* 0x000fe20000010828 */
[----:B------:R-:W-:-:S02]  /*e3b0*/  HADD2.F32 R40, -RZ, R39.H0_H0 ;  /* 0x20000027ff287230 */ /* 0x000fc40000004100 */
[----:B------:R-:W-:Y:S01]  /*e3c0*/  FFMA.FTZ R50, R27, R38, R35 ;  /* 0x000000261b327223 */ /* 0x000fe20000010023 */
[----:B------:R-:W-:Y:S01]  /*e3d0*/  HADD2.F32 R32, -RZ, R55.H0_H0 ;  /* 0x20000037ff207230 */ /* 0x000fe20000004100 */
[----:B------:R-:W-:Y:S01]  /*e3e0*/  F2FP.F16.E4M3.UNPACK_B R20, R20 ;  /* 0x00000014ff14723e */ /* 0x000fe200020006ff */
[----:B------:R-:W-:Y:S01]  /*e3f0*/  HADD2.F32 R35, -RZ, R34.H0_H0 ;  /* 0x20000022ff237230 */ /* 0x000fe20000004100 */
[----:B------:R-:W-:Y:S01]  /*e400*/  F2FP.F16.E4M3.UNPACK_B R37, R37 ;  /* 0x00000025ff25723e */ /* 0x000fe200020006ff */
        /* <DEDUP_REMOVED lines=8> */
[----:B------:R-:W-:Y:S02]  /*e490*/  HADD2.F32 R41, -RZ, R41.H1_H1 ;  /* 0x30000029ff297230 */ /* 0x000fe40000004100 */
[C---:B------:R-:W-:Y:S01]  /*e4a0*/  FMUL.FTZ R62, R55.reuse, R38 ;  /* 0x00000026373e7220 */ /* 0x040fe20000410000 */
[----:B------:R-:W-:Y:S02]  /*e4b0*/  HADD2.F32 R27, -RZ, R21.H0_H0 ;  /* 0x20000015ff1b7230 */ /* 0x000fe40000004100 */
[----:B------:R-:W-:Y:S01]  /*e4c0*/  FMUL.FTZ R55, R55, R34 ;  /* 0x0000002237377220 */ /* 0x000fe20000410000 */
[----:B------:R-:W-:-:S02]  /*e4d0*/  HADD2.F32 R35, -RZ, R20.H0_H0 ;  /* 0x20000014ff237230 */ /* 0x000fc40000004100 */
[C---:B------:R-:W-:Y:S01]  /*e4e0*/  FFMA.FTZ R64, R41.reuse, R34, -R62 ;  /* 0x0000002229407223 */ /* 0x040fe2000001083e */
[----:B------:R-:W-:Y:S02]  /*e4f0*/  HADD2.F32 R21, -RZ, R21.H1_H1 ;  /* 0x30000015ff157230 */ /* 0x000fe40000004100 */
[----:B------:R-:W-:Y:S01]  /*e500*/  FFMA.FTZ R66, R41, R38, R55 ;  /* 0x0000002629427223 */ /* 0x000fe20000010037 */
[----:B------:R-:W-:Y:S01]  /*e510*/  HADD2.F32 R38, -RZ, R20.H1_H1 ;  /* 0x30000014ff267230 */ /* 0x000fe20000004100 */
[----:B------:R-:W-:Y:S01]  /*e520*/  F2FP.SATFINITE.E4M3.F32.PACK_AB_MERGE_C R58, R63, R58, RZ ;  /* 0x0000003a3f3a723e */ /* 0x000fe200048070ff */
[--C-:B------:R-:W-:Y:S01]  /*e530*/  HADD2.F32 R32, -RZ, R37.reuse.H0_H0 ;  /* 0x20000025ff207230 */ /* 0x100fe20000004100 */
[----:B------:R-:W-:Y:S01]  /*e540*/  F2FP.SATFINITE.E4M3.F32.PACK_AB_MERGE_C R39, R64, R39, RZ ;  /* 0x000000274027723e */ /* 0x000fe200048070ff */
[----:B------:R-:W-:Y:S02]  /*e550*/  HADD2.F32 R34, -RZ, R37.H1_H1 ;  /* 0x30000025ff227230 */ /* 0x000fe40000004100 */
[----:B------:R-:W-:Y:S01]  /*e560*/  FMUL.FTZ R37, R27, R35 ;  /* 0x000000231b257220 */ /* 0x000fe20000410000 */
[----:B------:R-:W-:-:S02]  /*e570*/  HADD2.F32 R20, -RZ, R3.H0_H0 ;  /* 0x20000003ff147230 */ /* 0x000fc40000004100 */
[----:B------:R-:W-:Y:S01]  /*e580*/  FMUL.FTZ R62, R21, R38 ;  /* 0x00000026153e7220 */ /* 0x000fe20000410000 */
[----:B------:R-:W-:Y:S02]  /*e590*/  HADD2.F32 R3, -RZ, R3.H1_H1 ;  /* 0x30000003ff037230 */ /* 0x000fe40000004100 */
[----:B------:R-:W-:Y:S01]  /*e5a0*/  FMUL.FTZ R40, R27, R32 ;  /* 0x000000201b287220 */ /* 0x000fe20000410000 */
[----:B------:R-:W-:Y:S01]  /*e5b0*/  FMUL.FTZ R21, R21, R34 ;  /* 0x0000002215157220 */ /* 0x000fe20000410000 */
[----:B------:R-:W-:Y:S01]  /*e5c0*/  FFMA.FTZ R37, R20, R32, -R37 ;  /* 0x0000002014257223 */ /* 0x000fe20000010825 */
[----:B------:R-:W-:Y:S01]  /*e5d0*/  F2FP.SATFINITE.E4M3.F32.PACK_AB_MERGE_C R27, R78, R79, RZ ;  /* 0x0000004f4e1b723e */ /* 0x000fe200048070ff */
[C---:B------:R-:W-:Y:S01]  /*e5e0*/  FFMA.FTZ R62, R3.reuse, R34, -R62 ;  /* 0x00000022033e7223 */ /* 0x040fe2000001083e */
[----:B------:R-:W-:Y:S01]  /*e5f0*/  FFMA.FTZ R40, R20, R35, R40 ;  /* 0x0000002314287223 */ /* 0x000fe20000010028 */
[----:B------:R-:W-:Y:S01]  /*e600*/  FFMA.FTZ R21, R3, R38, R21 ;  /* 0x0000002603157223 */ /* 0x000fe20000010015 */
[----:B------:R-:W-:-:S02]  /*e610*/  F2FP.SATFINITE.E4M3.F32.PACK_AB_MERGE_C R35, R69, R76, RZ ;  /* 0x0000004c4523723e */ /* 0x000fc400048070ff */
[----:B------:R-:W-:Y:S02]  /*e620*/  F2FP.SATFINITE.E4M3.F32.PACK_AB_MERGE_C R32, R52, R61, RZ ;  /* 0x0000003d3420723e */ /* 0x000fe400048070ff */
[----:B------:R-:W-:Y:S02]  /*e630*/  F2FP.SATFINITE.E4M3.F32.PACK_AB_MERGE_C R34, R66, R51, RZ ;  /* 0x000000334222723e */ /* 0x000fe400048070ff */
[----:B------:R-:W-:Y:S02]  /*e640*/  F2FP.SATFINITE.E4M3.F32.PACK_AB_MERGE_C R25, R24, R25, R68 ;  /* 0x000000191819723e */ /* 0x000fe40004807044 */
[----:B------:R-:W-:Y:S02]  /*e650*/  F2FP.SATFINITE.E4M3.F32.PACK_AB_MERGE_C R33, R26, R33, R70 ;  /* 0x000000211a21723e */ /* 0x000fe40004807046 */
[----:B------:R-:W-:Y:S02]  /*e660*/  F2FP.SATFINITE.E4M3.F32.PACK_AB_MERGE_C R27, R72, R75, R27 ;  /* 0x0000004b481b723e */ /* 0x000fe4000480701b */
[----:B------:R-:W-:-:S02]  /*e670*/  F2FP.SATFINITE.E4M3.F32.PACK_AB_MERGE_C R24, R60, R53, R58 ;  /* 0x000000353c18723e */ /* 0x000fc4000480703a */
[----:B------:R-:W-:Y:S02]  /*e680*/  F2FP.SATFINITE.E4M3.F32.PACK_AB_MERGE_C R26, R62, R37, R39 ;  /* 0x000000253e1a723e */ /* 0x000fe40004807027 */
[----:B------:R-:W-:Y:S02]  /*e690*/  F2FP.SATFINITE.E4M3.F32.PACK_AB_MERGE_C R35, R74, R67, R35 ;  /* 0x000000434a23723e */ /* 0x000fe40004807023 */
[----:B------:R-:W-:Y:S01]  /*e6a0*/  F2FP.SATFINITE.E4M3.F32.PACK_AB_MERGE_C R32, R50, R59, R32 ;  /* 0x0000003b3220723e */ /* 0x000fe20004807020 */
[----:B------:R1:W-:Y:S01]  /*e6b0*/  STS.128 [R212+0x18000], R24 ;  /* 0x01800018d4007388 */ /* 0x0003e20000000c00 */
[----:B------:R-:W-:-:S05]  /*e6c0*/  F2FP.SATFINITE.E4M3.F32.PACK_AB_MERGE_C R34, R21, R40, R34 ;  /* 0x000000281522723e */ /* 0x000fca0004807022 */
[----:B------:R1:W-:Y:S02]  /*e6d0*/  STS.128 [R0+0x18000], R32 ;  /* 0x0180002000007388 */ /* 0x0003e40000000c00 */
.L_x_1471:
[----:B------:R-:W-:Y:S05]  /*e6e0*/  BSYNC B1 ;  /* 0x0000000000017941 */ /* 0x000fea0003800000 */
.L_x_1470:
[----:B------:R-:W-:Y:S04]  /*e6f0*/  BSSY B1, `(.L_x_1472) ;  /* 0x00000f8000017945 */ /* 0x000fe80003800000 */
[----:B------:R-:W-:Y:S05]  /*e700*/  @P2 BRA `(.L_x_1473) ;  /* 0x0000000c00d82947 */ /* 0x000fea0003800000 */
[----:B0----5:R-:W-:Y:S02]  /*e710*/  SHF.R.U32.HI R3, RZ, 0x8, R28 ;  /* 0x00000008ff037819 */ /* 0x021fe4000001161c */
[----:B------:R-:W-:Y:S02]  /*e720*/  SHF.R.U32.HI R21, RZ, 0x8, R30 ;  /* 0x00000008ff157819 */ /* 0x000fe4000001161e */
[----:B-1----:R-:W-:Y:S02]  /*e730*/  LOP3.LUT R0, R28, 0xff, RZ, 0xc0, !PT ;  /* 0x000000ff1c007812 */ /* 0x002fe400078ec0ff */
[----:B------:R-:W-:Y:S02]  /*e740*/  LOP3.LUT R3, R3, 0xff, RZ, 0xc0, !PT ;  /* 0x000000ff03037812 */ /* 0x000fe400078ec0ff */
[----:B------:R-:W-:Y:S02]  /*e750*/  LEA.HI R26, R54, R215, RZ, 0x1c ;  /* 0x000000d7361a7211 */ /* 0x000fe400078fe0ff */
[----:B------:R-:W-:-:S02]  /*e760*/  LOP3.LUT R27, R21, 0xff, RZ, 0xc0, !PT ;  /* 0x000000ff151b7812 */ /* 0x000fc400078ec0ff */
[----:B------:R-:W-:Y:S02]  /*e770*/  LOP3.LUT R24, R30, 0xff, RZ, 0xc0, !PT ;  /* 0x000000ff1e187812 */ /* 0x000fe400078ec0ff */
[----:B------:R-:W-:Y:S02]  /*e780*/  PRMT R21, R3, 0x7604, R0 ;  /* 0x0000760403157816 */ /* 0x000fe40000000000 */
[----:B------:R-:W-:Y:S02]  /*e790*/  SHF.R.S32.HI R3, RZ, 0x1f, R26 ;  /* 0x0000001fff037819 */ /* 0x000fe4000001141a */
[----:B------:R-:W-:Y:S02]  /*e7a0*/  PRMT R37, R27, 0x7604, R24 ;  /* 0x000076041b257816 */ /* 0x000fe40000000018 */
[----:B------:R-:W-:Y:S01]  /*e7b0*/  LEA.HI R27, R3, R26, RZ, 0x3 ;  /* 0x0000001a031b7211 */ /* 0x000fe200078f18ff */
[----:B------:R-:W-:Y:S01]  /*e7c0*/  IMAD.SHL.U32 R3, R26, 0x10, RZ ;  /* 0x000000101a037824 */ /* 0x000fe200078e00ff */
[----:B------:R-:W-:-:S02]  /*e7d0*/  SHF.R.U32.HI R25, RZ, 0x8, R29 ;  /* 0x00000008ff197819 */ /* 0x000fc4000001161d */
[----:B------:R-:W-:Y:S01]  /*e7e0*/  LOP3.LUT R20, R29, 0xff, RZ, 0xc0, !PT ;  /* 0x000000ff1d147812 */ /* 0x000fe200078ec0ff */
[----:B------:R-:W-:Y:S01]  /*e7f0*/  IMAD.SHL.U32 R32, R27, 0x800, RZ ;  /* 0x000008001b207824 */ /* 0x000fe200078e00ff */
[----:B------:R-:W-:Y:S02]  /*e800*/  LOP3.LUT R25, R25, 0xff, RZ, 0xc0, !PT ;  /* 0x000000ff19197812 */ /* 0x000fe400078ec0ff */
[----:B------:R-:W-:Y:S02]  /*e810*/  LOP3.LUT R3, R206, 0x70, R3, 0xf8, !PT ;  /* 0x00000070ce037812 */ /* 0x000fe400078ef803 */
[----:B------:R-:W-:Y:S02]  /*e820*/  PRMT R20, R25, 0x7604, R20 ;  /* 0x0000760419147816 */ /* 0x000fe40000000014 */
[----:B------:R-:W-:Y:S02]  /*e830*/  SHF.R.U32.HI R25, RZ, 0x8, R31 ;  /* 0x00000008ff197819 */ /* 0x000fe4000001161f */
[----:B------:R-:W-:-:S02]  /*e840*/  LOP3.LUT R3, R3, R234, RZ, 0x3c, !PT ;  /* 0x000000ea03037212 */ /* 0x000fc400078e3cff */
[----:B------:R-:W-:Y:S02]  /*e850*/  LOP3.LUT R32, R32, 0xffffc000, RZ, 0xc0, !PT ;  /* 0xffffc00020207812 */ /* 0x000fe400078ec0ff */
[----:B------:R-:W-:Y:S02]  /*e860*/  SHF.R.U32.HI R26, RZ, 0x8, R4 ;  /* 0x00000008ff1a7819 */ /* 0x000fe40000011604 */
[----:B------:R-:W-:Y:S02]  /*e870*/  LOP3.LUT R0, R31, 0xff, RZ, 0xc0, !PT ;  /* 0x000000ff1f007812 */ /* 0x000fe400078ec0ff */
[----:B------:R-:W-:Y:S02]  /*e880*/  LOP3.LUT R25, R25, 0xff, RZ, 0xc0, !PT ;  /* 0x000000ff19197812 */ /* 0x000fe400078ec0ff */
[----:B------:R-:W-:Y:S02]  /*e890*/  IADD3 R3, R3, R32, R210 ;  /* 0x0000002003037210 */ /* 0x000fe40007ffe0d2 */
[----:B------:R-:W-:-:S02]  /*e8a0*/  LOP3.LUT R24, R4, 0xff, RZ, 0xc0, !PT ;  /* 0x000000ff04187812 */ /* 0x000fc400078ec0ff */
[----:B------:R-:W-:Y:S02]  /*e8b0*/  LOP3.LUT R27, R26, 0xff, RZ, 0xc0, !PT ;  /* 0x000000ff1a1b7812 */ /* 0x000fe400078ec0ff */
[----:B------:R-:W-:Y:S01]  /*e8c0*/  PRMT R38, R25, 0x7604, R0 ;  /* 0x0000760419267816 */ /* 0x000fe20000000000 */
[----:B------:R-:W-:Y:S01]  /*e8d0*/  IMAD.IADD R0, R16, 0x1, R3 ;  /* 0x0000000110007824 */ /* 0x000fe200078e0203 */
[----:B------:R-:W-:Y:S02]  /*e8e0*/  PRMT R51, R27, 0x7604, R24 ;  /* 0x000076041b337816 */ /* 0x000fe40000000018 */
[----:B------:R-:W0:Y:S01]  /*e8f0*/  LDS.128 R24, [R225+0x18000] ;  /* 0x01800000e1187984 */ /* 0x000e220000000c00 */
[----:B------:R-:W-:Y:S02]  /*e900*/  SHF.R.U32.HI R41, RZ, 0x8, R6 ;  /* 0x00000008ff297819 */ /* 0x000fe40000011606 */
[----:B------:R-:W-:Y:S01]  /*e910*/  SHF.R.U32.HI R53, RZ, 0x8, R7 ;  /* 0x00000008ff357819 */ /* 0x000fe20000011607 */
[----:B------:R-:W1:Y:S01]  /*e920*/  LDS.128 R32, [R0+0x18000] ;  /* 0x0180000000207984 */ /* 0x000e620000000c00 */
[----:B------:R-:W-:-:S02]  /*e930*/  LOP3.LUT R50, R41, 0xff, RZ, 0xc0, !PT ;  /* 0x000000ff29327812 */ /* 0x000fc400078ec0ff */
[----:B------:R-:W-:Y:S02]  /*e940*/  LOP3.LUT R52, R7, 0xff, RZ, 0xc0, !PT ;  /* 0x000000ff07347812 */ /* 0x000fe400078ec0ff */
[----:B------:R-:W-:Y:S02]  /*e950*/  LOP3.LUT R41, R53, 0xff, RZ, 0xc0, !PT ;  /* 0x000000ff35297812 */ /* 0x000fe400078ec0ff */
[----:B------:R-:W-:Y:S02]  /*e960*/  LOP3.LUT R3, R6, 0xff, RZ, 0xc0, !PT ;  /* 0x000000ff06037812 */ /* 0x000fe400078ec0ff */
[----:B------:R-:W-:Y:S02]  /*e970*/  SHF.R.U32.HI R53, RZ, 0x10, R29 ;  /* 0x00000010ff357819 */ /* 0x000fe4000001161d */
[----:B------:R-:W-:Y:S02]  /*e980*/  SHF.R.U32.HI R40, RZ, 0x8, R5 ;  /* 0x00000008ff287819 */ /* 0x000fe40000011605 */
[----:B------:R-:W-:-:S02]  /*e990*/  PRMT R52, R41, 0x7604, R52 ;  /* 0x0000760429347816 */ /* 0x000fc40000000034 */
[----:B------:R-:W-:Y:S02]  /*e9a0*/  SHF.R.U32.HI R41, RZ, 0x10, R5 ;  /* 0x00000010ff297819 */ /* 0x000fe40000011605 */
[----:B------:R-:W-:Y:S01]  /*e9b0*/  PRMT R55, R50, 0x7604, R3 ;  /* 0x0000760432377816 */ /* 0x000fe20000000003 */
[----:B------:R-:W-:Y:S01]  /*e9c0*/  IMAD.U32 R3, R53, 0x10000, RZ ;  /* 0x0001000035037824 */ /* 0x000fe200078e00ff */
[----:B------:R-:W-:Y:S01]  /*e9d0*/  LOP3.LUT R39, R5, 0xff, RZ, 0xc0, !PT ;  /* 0x000000ff05277812 */ /* 0x000fe200078ec0ff */
[----:B------:R-:W-:Y:S01]  /*e9e0*/  IMAD.U32 R41, R41, 0x10000, RZ ;  /* 0x0001000029297824 */ /* 0x000fe200078e00ff */
[----:B------:R-:W-:Y:S02]  /*e9f0*/  LOP3.LUT R40, R40, 0xff, RZ, 0xc0, !PT ;  /* 0x000000ff28287812 */ /* 0x000fe400078ec0ff */
[----:B------:R-:W-:Y:S02]  /*ea00*/  SHF.R.U32.HI R59, RZ, 0x10, R7 ;  /* 0x00000010ff3b7819 */ /* 0x000fe40000011607 */
[----:B------:R-:W-:-:S02]  /*ea10*/  PRMT R40, R40, 0x7604, R39 ;  /* 0x0000760428287816 */ /* 0x000fc40000000027 */
[----:B------:R-:W-:Y:S01]  /*ea20*/  LOP3.LUT R3, R20, 0xff0000, R3, 0xf8, !PT ;  /* 0x00ff000014037812 */ /* 0x000fe200078ef803 */
[----:B------:R-:W-:Y:S01]  /*ea30*/  IMAD.U32 R59, R59, 0x10000, RZ ;  /* 0x000100003b3b7824 */ /* 0x000fe200078e00ff */
        /* <DEDUP_REMOVED lines=8> */
[----:B------:R-:W-:Y:S02]  /*eac0*/  LOP3.LUT R20, R37, 0xff000000, R30, 0xf8, !PT ;  /* 0xff00000025147812 */ /* 0x000fe400078ef81e */
[----:B------:R-:W-:Y:S02]  /*ead0*/  LOP3.LUT R55, R51, 0xff000000, R4, 0xf8, !PT ;  /* 0xff00000033377812 */ /* 0x000fe400078ef804 */
[----:B------:R-:W-:-:S02]  /*eae0*/  LOP3.LUT R4, R3, 0xff000000, R6, 0xf8, !PT ;  /* 0xff00000003047812 */ /* 0x000fc400078ef806 */
[-C--:B0-----:R-:W-:Y:S02]  /*eaf0*/  F2FP.F16.E4M3.UNPACK_B R29, R27.reuse ;  /* 0x0000001bff1d723e */ /* 0x081fe400020006ff */
[----:B------:R-:W-:Y:S02]  /*eb00*/  F2FP.F16.E4M3.UNPACK_B R30, R27.H1 ;  /* 0x0000001bff1e723e */ /* 0x000fe400030006ff */
[-C--:B------:R-:W-:Y:S02]  /*eb10*/  F2FP.F16.E4M3.UNPACK_B R3, R26.reuse ;  /* 0x0000001aff03723e */ /* 0x080fe400020006ff */
[----:B------:R-:W-:Y:S02]  /*eb20*/  F2FP.F16.E4M3.UNPACK_B R27, R26.H1 ;  /* 0x0000001aff1b723e */ /* 0x000fe400030006ff */
[----:B------:R-:W-:Y:S02]  /*eb30*/  LOP3.LUT R40, R21, 0xff000000, R28, 0xf8, !PT ;  /* 0xff00000015287812 */ /* 0x000fe400078ef81c */
[----:B------:R-:W-:-:S02]  /*eb40*/  LOP3.LUT R62, R59, 0xff000000, R7, 0xf8, !PT ;  /* 0xff0000003b3e7812 */ /* 0x000fc400078ef807 */
[----:B------:R-:W-:Y:S02]  /*eb50*/  F2FP.F16.E4M3.UNPACK_B R58, R53 ;  /* 0x00000035ff3a723e */ /* 0x000fe400020006ff */
[----:B-1----:R-:W-:Y:S02]  /*eb60*/  F2FP.F16.E4M3.UNPACK_B R26, R33 ;  /* 0x00000021ff1a723e */ /* 0x002fe400020006ff */
[-C--:B------:R-:W-:Y:S01]  /*eb70*/  F2FP.F16.E4M3.UNPACK_B R7, R24.reuse ;  /* 0x00000018ff07723e */ /* 0x080fe200020006ff */
[----:B------:R-:W-:Y:S01]  /*eb80*/  HADD2.F32 R60, -RZ, R58.H0_H0 ;  /* 0x2000003aff3c7230 */ /* 0x000fe20000004100 */
[----:B------:R-:W-:Y:S01]  /*eb90*/  F2FP.F16.E4M3.UNPACK_B R21, R24.H1 ;  /* 0x00000018ff15723e */ /* 0x000fe200030006ff */
[----:B------:R-:W-:Y:S01]  /*eba0*/  HADD2.F32 R5, -RZ, R26.H0_H0 ;  /* 0x2000001aff057230 */ /* 0x000fe20000004100 */
[----:B------:R-:W-:Y:S01]  /*ebb0*/  F2FP.F16.E4M3.UNPACK_B R24, R41 ;  /* 0x00000029ff18723e */ /* 0x000fe200020006ff */
[----:B------:R-:W-:Y:S01]  /*ebc0*/  HADD2.F32 R59, -RZ, R58.H1_H1 ;  /* 0x3000003aff3b7230 */ /* 0x000fe20000004100 */
[----:B------:R-:W-:-:S02]  /*ebd0*/  SHF.R.U32.HI R39, RZ, 0x10, R31 ;  /* 0x00000010ff277819 */ /* 0x000fc4000001161f */
[-C--:B------:R-:W-:Y:S01]  /*ebe0*/  F2FP.F16.E4M3.UNPACK_B R6, R25.reuse ;  /* 0x00000019ff06723e */ /* 0x080fe200020006ff */
[----:B------:R-:W-:Y:S01]  /*ebf0*/  HADD2.F32 R50, -RZ, R24.H0_H0 ;  /* 0x20000018ff327230 */ /* 0x000fe20000004100 */
[----:B------:R-:W-:Y:S01]  /*ec00*/  F2FP.F16.E4M3.UNPACK_B R28, R25.H1 ;  /* 0x00000019ff1c723e */ /* 0x000fe200030006ff */
[----:B------:R-:W-:Y:S02]  /*ec10*/  IMAD.U32 R39, R39, 0x10000, RZ ;  /* 0x0001000027277824 */ /* 0x000fe400078e00ff */
[C---:B------:R-:W-:Y:S01]  /*ec20*/  FMUL.FTZ R64, R5.reuse, R60 ;  /* 0x0000003c05407220 */ /* 0x040fe20000410000 */
[----:B------:R-:W-:Y:S02]  /*ec30*/  HADD2.F32 R25, -RZ, R6.H0_H0 ;  /* 0x20000006ff197230 */ /* 0x000fe40000004100 */
[-C--:B------:R-:W-:Y:S01]  /*ec40*/  FMUL.FTZ R51, R5, R50.reuse ;  /* 0x0000003205337220 */ /* 0x080fe20000410000 */
[----:B------:R-:W-:Y:S02]  /*ec50*/  F2FP.F16.E4M3.UNPACK_B R33, R33.H1 ;  /* 0x00000021ff21723e */ /* 0x000fe400030006ff */
[----:B------:R-:W-:Y:S01]  /*ec60*/  LOP3.LUT R39, R38, 0xff0000, R39, 0xf8, !PT ;  /* 0x00ff000026277812 */ /* 0x000fe200078ef827 */
[C---:B------:R-:W-:Y:S01]  /*ec70*/  FFMA.FTZ R5, R25.reuse, R50, -R64 ;  /* 0x0000003219057223 */ /* 0x040fe20000010840 */
[----:B------:R-:W-:Y:S01]  /*ec80*/  F2FP.F16.E4M3.UNPACK_B R50, R53.H1 ;  /* 0x00000035ff32723e */ /* 0x000fe200030006ff */
[----:B------:R-:W-:Y:S01]  /*ec90*/  FFMA.FTZ R25, R25, R60, R51 ;  /* 0x0000003c19197223 */ /* 0x000fe20000010033 */
[----:B------:R-:W-:Y:S01]  /*eca0*/  LOP3.LUT R52, R39, 0xff000000, R31, 0xf8, !PT ;  /* 0xff00000027347812 */ /* 0x000fe200078ef81f */
[----:B------:R-:W-:Y:S01]  /*ecb0*/  HADD2.F32 R51, -RZ, R24.H1_H1 ;  /* 0x30000018ff337230 */ /* 0x000fe20000004100 */
[-C--:B------:R-:W-:Y:S01]  /*ecc0*/  F2FP.F16.E4M3.UNPACK_B R38, R35.reuse ;  /* 0x00000023ff26723e */ /* 0x080fe200020006ff */
[----:B------:R-:W-:Y:S01]  /*ecd0*/  HADD2.F32 R24, -RZ, R6.H1_H1 ;  /* 0x30000006ff187230 */ /* 0x000fe20000004100 */
[----:B------:R-:W-:Y:S01]  /*ece0*/  F2FP.F16.E4M3.UNPACK_B R39, R35.H1 ;  /* 0x00000023ff27723e */ /* 0x000fe200030006ff */
[----:B------:R-:W-:Y:S01]  /*ecf0*/  HADD2.F32 R6, -RZ, R26.H1_H1 ;  /* 0x3000001aff067230 */ /* 0x000fe20000004100 */
[-C--:B------:R-:W-:Y:S01]  /*ed00*/  F2FP.F16.E4M3.UNPACK_B R35, R34.reuse ;  /* 0x00000022ff23723e */ /* 0x080fe200020006ff */
[----:B------:R-:W-:Y:S01]  /*ed10*/  HADD2.F32 R61, -RZ, R50.H0_H0 ;  /* 0x20000032ff3d7230 */ /* 0x000fe20000004100 */
[----:B------:R-:W-:Y:S01]  /*ed20*/  F2FP.F16.E4M3.UNPACK_B R37, R34.H1 ;  /* 0x00000022ff25723e */ /* 0x000fe200030006ff */
[----:B------:R-:W-:Y:S01]  /*ed30*/  HADD2.F32 R34, -RZ, R33.H0_H0 ;  /* 0x20000021ff227230 */ /* 0x000fe20000004100 */
[----:B------:R-:W-:Y:S01]  /*ed40*/  F2FP.F16.E4M3.UNPACK_B R41, R41.H1 ;  /* 0x00000029ff29723e */ /* 0x000fe200030006ff */
[----:B------:R-:W-:-:S02]  /*ed50*/  HADD2.F32 R26, -RZ, R28.H0_H0 ;  /* 0x2000001cff1a7230 */ /* 0x000fc40000004100 */
[C---:B------:R-:W-:Y:S01]  /*ed60*/  FMUL.FTZ R63, R6.reuse, R59 ;  /* 0x0000003b063f7220 */ /* 0x040fe20000410000 */
[----:B------:R-:W-:Y:S01]  /*ed70*/  FMUL.FTZ R58, R6, R51 ;  /* 0x00000033063a7220 */ /* 0x000fe20000410000 */
[----:B------:R-:W-:Y:S01]  /*ed80*/  FMUL.FTZ R65, R34, R61 ;  /* 0x0000003d22417220 */ /* 0x000fe20000410000 */
[--C-:B------:R-:W-:Y:S02]  /*ed90*/  HADD2.F32 R53, -RZ, R41.reuse.H0_H0 ;  /* 0x20000029ff357230 */ /* 0x100fe40000004100 */
[C---:B------:R-:W-:Y:S01]  /*eda0*/  FFMA.FTZ R6, R24.reuse, R51, -R63 ;  /* 0x0000003318067223 */ /* 0x040fe2000001083f */
[----:B------:R-:W-:Y:S01]  /*edb0*/  FFMA.FTZ R24, R24, R59, R58 ;  /* 0x0000003b18187223 */ /* 0x000fe2000001003a */
[----:B------:R-:W-:Y:S01]  /*edc0*/  F2FP.F16.E4M3.UNPACK_B R58, R62 ;  /* 0x0000003eff3a723e */ /* 0x000fe200020006ff */
[----:B------:R-:W-:Y:S02]  /*edd0*/  HADD2.F32 R41, -RZ, R41.H1_H1 ;  /* 0x30000029ff297230 */ /* 0x000fe40000004100 */
[-C--:B------:R-:W-:Y:S01]  /*ede0*/  FMUL.FTZ R34, R34, R53.reuse ;  /* 0x0000003522227220 */ /* 0x080fe20000410000 */
[C---:B------:R-:W-:Y:S01]  /*edf0*/  FFMA.FTZ R65, R26.reuse, R53, -R65 ;  /* 0x000000351a417223 */ /* 0x040fe20000010841 */
[----:B------:R-:W-:Y:S01]  /*ee00*/  HADD2.F32 R53, -RZ, R50.H1_H1 ;  /* 0x30000032ff357230 */ /* 0x000fe20000004100 */
[----:B------:R-:W-:Y:S01]  /*ee10*/  F2FP.F16.E4M3.UNPACK_B R50, R52 ;  /* 0x00000034ff32723e */ /* 0x000fe200020006ff */
        /* <DEDUP_REMOVED lines=8> */
[----:B------:R-:W-:Y:S01]  /*eea0*/  FMUL.FTZ R64, R33, R41 ;  /* 0x0000002921407220 */ /* 0x000fe20000410000 */
[----:B------:R-:W-:Y:S02]  /*eeb0*/  HADD2.F32 R28, -RZ, R28.H1_H1 ;  /* 0x3000001cff1c7230 */ /* 0x000fe40000004100 */
[C---:B------:R-:W-:Y:S01]  /*eec0*/  FMUL.FTZ R33, R34.reuse, R59 ;  /* 0x0000003b22217220 */ /* 0x040fe20000410000 */
[----:B------:R-:W-:Y:S02]  /*eed0*/  HADD2.F32 R26, -RZ, R29.H0_H0 ;  /* 0x2000001dff1a7230 */ /* 0x000fe40000004100 */
[----:B------:R-:W-:Y:S01]  /*eee0*/  FMUL.FTZ R34, R34, R51 ;  /* 0x0000003322227220 */ /* 0x000fe20000410000 */
[----:B------:R-:W-:-:S02]  /*eef0*/  HADD2.F32 R58, -RZ, R58.H1_H1 ;  /* 0x3000003aff3a7230 */ /* 0x000fc40000004100 */
[C---:B------:R-:W-:Y:S01]  /*ef00*/  FFMA.FTZ R60, R28.reuse, R41, -R63 ;  /* 0x000000291c3c7223 */ /* 0x040fe2000001083f */
[----:B------:R-:W-:Y:S02]  /*ef10*/  HADD2.F32 R38, -RZ, R38.H1_H1 ;  /* 0x30000026ff267230 */ /* 0x000fe40000004100 */
[----:B------:R-:W-:Y:S01]  /*ef20*/  FFMA.FTZ R64, R28, R53, R64 ;  /* 0x000000351c407223 */ /* 0x000fe20000010040 */
[----:B------:R-:W-:Y:S02]  /*ef30*/  HADD2.F32 R50, -RZ, R50.H1_H1 ;  /* 0x30000032ff327230 */ /* 0x000fe40000004100 */
[C---:B------:R-:W-:Y:S01]  /*ef40*/  FFMA.FTZ R53, R26.reuse, R51, -R33 ;  /* 0x000000331a357223 */ /* 0x040fe20000010821 */
[----:B------:R-:W-:Y:S01]  /*ef50*/  FFMA.FTZ R59, R26, R59, R34 ;  /* 0x0000003b1a3b7223 */ /* 0x000fe20000010022 */
[----:B------:R-:W-:Y:S02]  /*ef60*/  HADD2.F32 R29, -RZ, R29.H1_H1 ;  /* 0x3000001dff1d7230 */ /* 0x000fe40000004100 */
[----:B------:R-:W-:Y:S01]  /*ef70*/  FMUL.FTZ R34, R38, R58 ;  /* 0x0000003a26227220 */ /* 0x000fe20000410000 */
[----:B------:R-:W-:-:S02]  /*ef80*/  HADD2.F32 R41, -RZ, R62.H0_H0 ;  /* 0x2000003eff297230 */ /* 0x000fc40000004100 */
[----:B------:R-:W-:Y:S01]  /*ef90*/  FMUL.FTZ R51, R38, R50 ;  /* 0x0000003226337220 */ /* 0x000fe20000410000 */
[----:B------:R-:W-:Y:S01]  /*efa0*/  HADD2.F32 R28, -RZ, R39.H0_H0 ;  /* 0x20000027ff1c7230 */ /* 0x000fe20000004100 */
[----:B------:R-:W-:Y:S01]  /*efb0*/  F2FP.F16.E4M3.UNPACK_B R31, R32 ;  /* 0x00000020ff1f723e */ /* 0x000fe200020006ff */
[----:B------:R-:W-:Y:S02]  /*efc0*/  HADD2.F32 R33, -RZ, R52.H0_H0 ;  /* 0x20000034ff217230 */ /* 0x000fe40000004100 */
[C---:B------:R-:W-:Y:S01]  /*efd0*/  FFMA.FTZ R66, R29.reuse, R50, -R34 ;  /* 0x000000321d427223 */ /* 0x040fe20000010822 */
[----:B------:R-:W-:Y:S02]  /*efe0*/  HADD2.F32 R26, -RZ, R30.H0_H0 ;  /* 0x2000001eff1a7230 */ /* 0x000fe40000004100 */
[C---:B------:R-:W-:Y:S01]  /*eff0*/  FMUL.FTZ R63, R28.reuse, R41 ;  /* 0x000000291c3f7220 */ /* 0x040fe20000410000 */
[----:B------:R-:W-:Y:S01]  /*f000*/  F2FP.F16.E4M3.UNPACK_B R32, R32.H1 ;  /* 0x00000020ff20723e */ /* 0x000fe200030006ff */
[----:B------:R-:W-:Y:S01]  /*f010*/  FMUL.FTZ R28, R28, R33 ;  /* 0x000000211c1c7220 */ /* 0x000fe20000410000 */
[----:B------:R-:W-:Y:S01]  /*f020*/  FFMA.FTZ R68, R29, R58, R51 ;  /* 0x0000003a1d447223 */ /* 0x000fe20000010033 */
[----:B------:R-:W-:Y:S01]  /*f030*/  F2FP.F16.E4M3.UNPACK_B R34, R55.H1 ;  /* 0x00000037ff22723e */ /* 0x000fe200030006ff */
[----:B------:R-:W-:Y:S01]  /*f040*/  HADD2.F32 R52, -RZ, R52.H1_H1 ;  /* 0x30000034ff347230 */ /* 0x000fe20000004100 */
[----:B------:R-:W-:Y:S01]  /*f050*/  F2FP.F16.E4M3.UNPACK_B R29, R40.H1 ;  /* 0x00000028ff1d723e */ /* 0x000fe200030006ff */
[----:B------:R-:W-:Y:S01]  /*f060*/  FFMA.FTZ R67, R26, R41, R28 ;  /* 0x000000291a437223 */ /* 0x000fe2000001001c */
[----:B------:R-:W-:-:S02]  /*f070*/  HADD2.F32 R62, -RZ, R62.H1_H1 ;  /* 0x3000003eff3e7230 */ /* 0x000fc40000004100 */
[----:B------:R-:W-:Y:S01]  /*f080*/  FFMA.FTZ R63, R26, R33, -R63 ;  /* 0x000000211a3f7223 */ /* 0x000fe2000001083f */
[----:B------:R-:W-:Y:S01]  /*f090*/  HADD2.F32 R39, -RZ, R39.H1_H1 ;  /* 0x30000027ff277230 */ /* 0x000fe20000004100 */
[----:B------:R-:W-:Y:S01]  /*f0a0*/  F2FP.F16.E4M3.UNPACK_B R55, R55 ;  /* 0x00000037ff37723e */ /* 0x000fe200020006ff */
[----:B------:R-:W-:Y:S01]  /*f0b0*/  HADD2.F32 R41, -RZ, R34.H0_H0 ;  /* 0x20000022ff297230 */ /* 0x000fe20000004100 */
[----:B------:R-:W-:Y:S01]  /*f0c0*/  F2FP.F16.E4M3.UNPACK_B R40, R40 ;  /* 0x00000028ff28723e */ /* 0x000fe200020006ff */
[----:B------:R-:W-:Y:S02]  /*f0d0*/  HADD2.F32 R28, -RZ, R32.H0_H0 ;  /* 0x20000020ff1c7230 */ /* 0x000fe40000004100 */
[C---:B------:R-:W-:Y:S01]  /*f0e0*/  FMUL.FTZ R51, R39.reuse, R62 ;  /* 0x0000003e27337220 */ /* 0x040fe20000410000 */
[----:B------:R-:W-:Y:S02]  /*f0f0*/  HADD2.F32 R33, -RZ, R29.H0_H0 ;  /* 0x2000001dff217230 */ /* 0x000fe40000004100 */
[----:B------:R-:W-:Y:S01]  /*f100*/  FMUL.FTZ R69, R39, R52 ;  /* 0x0000003427457220 */ /* 0x000fe20000410000 */
[----:B------:R-:W-:-:S02]  /*f110*/  HADD2.F32 R26, -RZ, R21.H0_H0 ;  /* 0x20000015ff1a7230 */ /* 0x000fc40000004100 */
[C---:B------:R-:W-:Y:S01]  /*f120*/  FMUL.FTZ R39, R28.reuse, R41 ;  /* 0x000000291c277220 */ /* 0x040fe20000410000 */
[----:B------:R-:W-:Y:S02]  /*f130*/  HADD2.F32 R34, -RZ, R34.H1_H1 ;  /* 0x30000022ff227230 */ /* 0x000fe40000004100 */
[-C--:B------:R-:W-:Y:S01]  /*f140*/  FMUL.FTZ R28, R28, R33.reuse ;  /* 0x000000211c1c7220 */ /* 0x080fe20000410000 */
[----:B------:R-:W-:Y:S02]  /*f150*/  HADD2.F32 R32, -RZ, R32.H1_H1 ;  /* 0x30000020ff207230 */ /* 0x000fe40000004100 */
[C---:B------:R-:W-:Y:S01]  /*f160*/  FFMA.FTZ R50, R26.reuse, R33, -R39 ;  /* 0x000000211a327223 */ /* 0x040fe20000010827 */
[----:B------:R-:W-:Y:S02]  /*f170*/  HADD2.F32 R30, -RZ, R30.H1_H1 ;  /* 0x3000001eff1e7230 */ /* 0x000fe40000004100 */
[----:B------:R-:W-:Y:S01]  /*f180*/  FFMA.FTZ R41, R26, R41, R28 ;  /* 0x000000291a297223 */ /* 0x000fe2000001001c */
[----:B------:R-:W-:-:S02]  /*f190*/  HADD2.F32 R29, -RZ, R29.H1_H1 ;  /* 0x3000001dff1d7230 */ /* 0x000fc40000004100 */
[----:B------:R-:W-:Y:S01]  /*f1a0*/  FMUL.FTZ R28, R32, R34 ;  /* 0x00000022201c7220 */ /* 0x000fe20000410000 */
[----:B------:R-:W-:Y:S02]  /*f1b0*/  HADD2.F32 R21, -RZ, R21.H1_H1 ;  /* 0x30000015ff157230 */ /* 0x000fe40000004100 */
[C---:B------:R-:W-:Y:S01]  /*f1c0*/  FFMA.FTZ R70, R30.reuse, R52, -R51 ;  /* 0x000000341e467223 */ /* 0x040fe20000010833 */
[----:B------:R-:W-:Y:S01]  /*f1d0*/  FFMA.FTZ R62, R30, R62, R69 ;  /* 0x0000003e1e3e7223 */ /* 0x000fe20000010045 */
[-C--:B------:R-:W-:Y:S01]  /*f1e0*/  FMUL.FTZ R33, R32, R29.reuse ;  /* 0x0000001d20217220 */ /* 0x080fe20000410000 */
[----:B------:R-:W-:Y:S02]  /*f1f0*/  HADD2.F32 R30, -RZ, R55.H0_H0 ;  /* 0x20000037ff1e7230 */ /* 0x000fe40000004100 */
[C---:B------:R-:W-:Y:S01]  /*f200*/  FFMA.FTZ R51, R21.reuse, R29, -R28 ;  /* 0x0000001d15337223 */ /* 0x040fe2000001081c */
[----:B------:R-:W-:Y:S02]  /*f210*/  HADD2.F32 R26, -RZ, R31.H0_H0 ;  /* 0x2000001fff1a7230 */ /* 0x000fe40000004100 */
[----:B------:R-:W-:Y:S01]  /*f220*/  FFMA.FTZ R52, R21, R34, R33 ;  /* 0x0000002215347223 */ /* 0x000fe20000010021 */
[----:B------:R-:W-:Y:S01]  /*f230*/  HADD2.F32 R28, -RZ, R40.H0_H0 ;  /* 0x20000028ff1c7230 */ /* 0x000fe20000004100 */
[----:B------:R-:W-:Y:S01]  /*f240*/  F2FP.F16.E4M3.UNPACK_B R29, R4.H1 ;  /* 0x00000004ff1d723e */ /* 0x000fe200030006ff */
        /* <DEDUP_REMOVED lines=9> */
[C---:B------:R-:W-:Y:S01]  /*f2e0*/  FMUL.FTZ R28, R31.reuse, R32 ;  /* 0x000000201f1c7220 */ /* 0x040fe20000410000 */
[----:B------:R-:W-:Y:S01]  /*f2f0*/  F2FP.F16.E4M3.UNPACK_B R26, R20.H1 ;  /* 0x00000014ff1a723e */ /* 0x000fe200030006ff */
[-C--:B------:R-:W-:Y:S01]  /*f300*/  FMUL.FTZ R39, R31, R40.reuse ;  /* 0x000000281f277220 */ /* 0x080fe20000410000 */
[----:B------:R-:W-:Y:S02]  /*f310*/  HADD2.F32 R30, -RZ, R29.H0_H0 ;  /* 0x2000001dff1e7230 */ /* 0x000fe40000004100 */
[C---:B------:R-:W-:Y:S01]  /*f320*/  FFMA.FTZ R31, R7.reuse, R40, -R28 ;  /* 0x00000028071f7223 */ /* 0x040fe2000001081c */
[----:B------:R-:W-:Y:S02]  /*f330*/  HADD2.F32 R21, -RZ, R37.H0_H0 ;  /* 0x20000025ff157230 */ /* 0x000fe40000004100 */
[----:B------:R-:W-:Y:S01]  /*f340*/  FFMA.FTZ R38, R7, R32, R39 ;  /* 0x0000002007267223 */ /* 0x000fe20000010027 */
[----:B------:R-:W-:Y:S01]  /*f350*/  HADD2.F32 R28, -RZ, R26.H0_H0 ;  /* 0x2000001aff1c7230 */ /* 0x000fe20000004100 */
[----:B------:R-:W-:Y:S01]  /*f360*/  F2FP.F16.E4M3.UNPACK_B R4, R4 ;  /* 0x00000004ff04723e */ /* 0x000fe200020006ff */
[----:B------:R-:W-:-:S02]  /*f370*/  HADD2.F32 R7, -RZ, R27.H0_H0 ;  /* 0x2000001bff077230 */ /* 0x000fc40000004100 */
[C---:B------:R-:W-:Y:S01]  /*f380*/  FMUL.FTZ R40, R21.reuse, R30 ;  /* 0x0000001e15287220 */ /* 0x040fe20000410000 */
[----:B------:R-:W-:Y:S02]  /*f390*/  HADD2.F32 R32, -RZ, R29.H1_H1 ;  /* 0x3000001dff207230 */ /* 0x000fe40000004100 */
[-C--:B------:R-:W-:Y:S01]  /*f3a0*/  FMUL.FTZ R58, R21, R28.reuse ;  /* 0x0000001c153a7220 */ /* 0x080fe20000410000 */
[----:B------:R-:W-:Y:S02]  /*f3b0*/  HADD2.F32 R37, -RZ, R37.H1_H1 ;  /* 0x30000025ff257230 */ /* 0x000fe40000004100 */
[----:B------:R-:W-:Y:S01]  /*f3c0*/  FFMA.FTZ R40, R7, R28, -R40 ;  /* 0x0000001c07287223 */ /* 0x000fe20000010828 */
[----:B------:R-:W-:Y:S01]  /*f3d0*/  HADD2.F32 R26, -RZ, R26.H1_H1 ;  /* 0x3000001aff1a7230 */ /* 0x000fe20000004100 */
[----:B------:R-:W-:Y:S01]  /*f3e0*/  F2FP.F16.E4M3.UNPACK_B R20, R20 ;  /* 0x00000014ff14723e */ /* 0x000fe200020006ff */
[----:B------:R-:W-:Y:S02]  /*f3f0*/  HADD2.F32 R27, -RZ, R27.H1_H1 ;  /* 0x3000001bff1b7230 */ /* 0x000fe40000004100 */
[----:B------:R-:W-:Y:S01]  /*f400*/  FMUL.FTZ R28, R37, R32 ;  /* 0x00000020251c7220 */ /* 0x000fe20000410000 */
[----:B------:R-:W-:Y:S01]  /*f410*/  FFMA.FTZ R58, R7, R30, R58 ;  /* 0x0000001e073a7223 */ /* 0x000fe2000001003a */
[----:B------:R-:W-:Y:S01]  /*f420*/  FMUL.FTZ R37, R37, R26 ;  /* 0x0000001a25257220 */ /* 0x000fe20000410000 */
[----:B------:R-:W-:-:S02]  /*f430*/  HADD2.F32 R7, -RZ, R35.H0_H0 ;  /* 0x20000023ff077230 */ /* 0x000fc40000004100 */
[C---:B------:R-:W-:Y:S01]  /*f440*/  FFMA.FTZ R29, R27.reuse, R26, -R28 ;  /* 0x0000001a1b1d7223 */ /* 0x040fe2000001081c */
[----:B------:R-:W-:Y:S02]  /*f450*/  HADD2.F32 R26, -RZ, R4.H0_H0 ;  /* 0x20000004ff1a7230 */ /* 0x000fe40000004100 */
[----:B------:R-:W-:Y:S01]  /*f460*/  FFMA.FTZ R37, R27, R32, R37 ;  /* 0x000000201b257223 */ /* 0x000fe20000010025 */
[----:B------:R-:W-:Y:S01]  /*f470*/  HADD2.F32 R21, -RZ, R20.H0_H0 ;  /* 0x20000014ff157230 */ /* 0x000fe20000004100 */
[----:B------:R-:W-:Y:S01]  /*f480*/  F2FP.SATFINITE.E4M3.F32.PACK_AB_MERGE_C R60, R60, R65, RZ ;  /* 0x000000413c3c723e */ /* 0x000fe200048070ff */
[----:B------:R-:W-:Y:S02]  /*f490*/  HADD2.F32 R28, -RZ, R4.H1_H1 ;  /* 0x30000004ff1c7230 */ /* 0x000fe40000004100 */
[C---:B------:R-:W-:Y:S01]  /*f4a0*/  FMUL.FTZ R27, R7.reuse, R26 ;  /* 0x0000001a071b7220 */ /* 0x040fe20000410000 */
[----:B------:R-:W-:Y:S02]  /*f4b0*/  HADD2.F32 R35, -RZ, R35.H1_H1 ;  /* 0x30000023ff237230 */ /* 0x000fe40000004100 */
[----:B------:R-:W-:Y:S01]  /*f4c0*/  FMUL.FTZ R7, R7, R21 ;  /* 0x0000001507077220 */ /* 0x000fe20000410000 */
[----:B------:R-:W-:Y:S01]  /*f4d0*/  HADD2.F32 R20, -RZ, R20.H1_H1 ;  /* 0x30000014ff147230 */ /* 0x000fe20000004100 */
[----:B------:R-:W-:Y:S01]  /*f4e0*/  F2FP.SATFINITE.E4M3.F32.PACK_AB_MERGE_C R61, R64, R61, RZ ;  /* 0x0000003d403d723e */ /* 0x000fe200048070ff */
[----:B------:R-:W-:-:S02]  /*f4f0*/  HADD2.F32 R4, -RZ, R3.H0_H0 ;  /* 0x20000003ff047230 */ /* 0x000fc40000004100 */
[C---:B------:R-:W-:Y:S01]  /*f500*/  FMUL.FTZ R30, R35.reuse, R28 ;  /* 0x0000001c231e7220 */ /* 0x040fe20000410000 */
[----:B------:R-:W-:Y:S02]  /*f510*/  HADD2.F32 R3, -RZ, R3.H1_H1 ;  /* 0x30000003ff037230 */ /* 0x000fe40000004100 */
[----:B------:R-:W-:Y:S01]  /*f520*/  FMUL.FTZ R35, R35, R20 ;  /* 0x0000001423237220 */ /* 0x000fe20000410000 */
[----:B------:R-:W-:Y:S01]  /*f530*/  F2FP.SATFINITE.E4M3.F32.PACK_AB_MERGE_C R29, R29, R40, RZ ;  /* 0x000000281d1d723e */ /* 0x000fe200048070ff */
        /* <DEDUP_REMOVED lines=8> */
[----:B------:R-:W-:Y:S02]  /*f5c0*/  F2FP.SATFINITE.E4M3.F32.PACK_AB_MERGE_C R37, R37, R58, RZ ;  /* 0x0000003a2525723e */ /* 0x000fe400048070ff */
[----:B------:R-:W-:Y:S02]  /*f5d0*/  F2FP.SATFINITE.E4M3.F32.PACK_AB_MERGE_C R5, R6, R5, R60 ;  /* 0x000000050605723e */ /* 0x000fe4000480703c */
[----:B------:R-:W-:Y:S02]  /*f5e0*/  F2FP.SATFINITE.E4M3.F32.PACK_AB_MERGE_C R7, R66, R53, R7 ;  /* 0x000000354207723e */ /* 0x000fe40004807007 */
[----:B------:R-:W-:-:S02]  /*f5f0*/  F2FP.SATFINITE.E4M3.F32.PACK_AB_MERGE_C R25, R24, R25, R61 ;  /* 0x000000191819723e */ /* 0x000fc4000480703d */
[----:B------:R-:W-:Y:S02]  /*f600*/  F2FP.SATFINITE.E4M3.F32.PACK_AB_MERGE_C R4, R31, R34, R4 ;  /* 0x000000221f04723e */ /* 0x000fe40004807004 */
[----:B------:R-:W-:Y:S02]  /*f610*/  F2FP.SATFINITE.E4M3.F32.PACK_AB_MERGE_C R6, R30, R21, R29 ;  /* 0x000000151e06723e */ /* 0x000fe4000480701d */
[----:B------:R-:W-:Y:S02]  /*f620*/  F2FP.SATFINITE.E4M3.F32.PACK_AB_MERGE_C R27, R68, R59, R27 ;  /* 0x0000003b441b723e */ /* 0x000fe4000480701b */
[----:B------:R-:W-:Y:S01]  /*f630*/  F2FP.SATFINITE.E4M3.F32.PACK_AB_MERGE_C R24, R38, R33, R41 ;  /* 0x000000212618723e */ /* 0x000fe20004807029 */
[----:B------:R2:W-:Y:S01]  /*f640*/  STS.128 [R225+0x18000], R4 ;  /* 0x01800004e1007388 */ /* 0x0005e20000000c00 */
[----:B------:R-:W-:-:S05]  /*f650*/  F2FP.SATFINITE.E4M3.F32.PACK_AB_MERGE_C R26, R35, R26, R37 ;  /* 0x0000001a231a723e */ /* 0x000fca0004807025 */
[----:B------:R2:W-:Y:S02]  /*f660*/  STS.128 [R0+0x18000], R24 ;  /* 0x0180001800007388 */ /* 0x0005e40000000c00 */
.L_x_1473:
[----:B------:R-:W-:Y:S05]  /*f670*/  BSYNC B1 ;  /* 0x0000000000017941 */ /* 0x000fea0003800000 */
.L_x_1472:
[----:B------:R-:W-:Y:S04]  /*f680*/  BSSY B1, `(.L_x_1474) ;  /* 0x0000101000017945 */ /* 0x000fe80003800000 */
[----:B------:R-:W-:Y:S05]  /*f690*/  @P1 BRA `(.L_x_1475) ;  /* 0x0000000c00fc1947 */ /* 0x000fea0003800000 */
[----:B-12---:R-:W-:Y:S02]  /*f6a0*/  SHF.R.U32.HI R0, RZ, 0x8, R42 ;  /* 0x00000008ff007819 */ /* 0x006fe4000001162a */
[----:B-----5:R-:W-:Y:S02]  /*f6b0*/  LEA.HI R7, R54, R215, RZ, 0x1c ;  /* 0x000000d736077211 */ /* 0x020fe400078fe0ff */
[----:B0-----:R-:W-:Y:S02]  /*f6c0*/  LOP3.LUT R3, R42, 0xff, RZ, 0xc0, !PT ;  /* 0x000000ff2a037812 */ /* 0x001fe400078ec0ff */
[----:B------:R-:W-:Y:S01]  /*f6d0*/  LOP3.LUT R0, R0, 0xff, RZ, 0xc0, !PT ;  /* 0x000000ff00007812 */ /* 0x000fe200078ec0ff */
[----:B------:R-:W-:Y:S01]  /*f6e0*/  IMAD.SHL.U32 R21, R7, 0x10, RZ ;  /* 0x0000001007157824 */ /* 0x000fe200078e00ff */
[----:B------:R-:W-:Y:S02]  /*f6f0*/  SHF.R.S32.HI R24, RZ, 0x1f, R7 ;  /* 0x0000001fff187819 */ /* 0x000fe40000011407 */
[----:B------:R-:W-:-:S02]  /*f700*/  SHF.R.U32.HI R4, RZ, 0x8, R43 ;  /* 0x00000008ff047819 */ /* 0x000fc4000001162b */
[----:B------:R-:W-:Y:S02]  /*f710*/  PRMT R20, R0, 0x7604, R3 ;  /* 0x0000760400147816 */ /* 0x000fe40000000003 */
[----:B------:R-:W-:Y:S02]  /*f720*/  LEA.HI R25, R24, R7, RZ, 0x3 ;  /* 0x0000000718197211 */ /* 0x000fe400078f18ff */
[----:B------:R-:W-:Y:S02]  /*f730*/  SHF.R.U32.HI R0, RZ, 0x8, R44 ;  /* 0x00000008ff007819 */ /* 0x000fe4000001162c */
[----:B------:R-:W-:Y:S01]  /*f740*/  LOP3.LUT R5, R43, 0xff, RZ, 0xc0, !PT ;  /* 0x000000ff2b057812 */ /* 0x000fe200078ec0ff */
[----:B------:R-:W-:Y:S01]  /*f750*/  IMAD.SHL.U32 R25, R25, 0x800, RZ ;  /* 0x0000080019197824 */ /* 0x000fe200078e00ff */
[----:B------:R-:W-:Y:S02]  /*f760*/  LOP3.LUT R4, R4, 0xff, RZ, 0xc0, !PT ;  /* 0x000000ff04047812 */ /* 0x000fe400078ec0ff */
[----:B------:R-:W-:-:S02]  /*f770*/  LOP3.LUT R3, R0, 0xff, RZ, 0xc0, !PT ;  /* 0x000000ff00037812 */ /* 0x000fc400078ec0ff */
[----:B------:R-:W-:Y:S02]  /*f780*/  LOP3.LUT R0, R228, 0x70, R21, 0xf8, !PT ;  /* 0x00000070e4007812 */ /* 0x000fe400078ef815 */
[----:B------:R-:W-:Y:S02]  /*f790*/  SHF.R.U32.HI R26, RZ, 0x3, R228 ;  /* 0x00000003ff1a7819 */ /* 0x000fe400000116e4 */
[----:B------:R-:W-:Y:S02]  /*f7a0*/  PRMT R28, R4, 0x7604, R5 ;  /* 0x00007604041c7816 */ /* 0x000fe40000000005 */
[----:B------:R-:W-:Y:S02]  /*f7b0*/  LOP3.LUT R4, R44, 0xff, RZ, 0xc0, !PT ;  /* 0x000000ff2c047812 */ /* 0x000fe400078ec0ff */
[----:B------:R-:W-:Y:S02]  /*f7c0*/  SHF.R.U32.HI R7, RZ, 0x8, R46 ;  /* 0x00000008ff077819 */ /* 0x000fe4000001162e */
[----:B------:R-:W-:-:S02]  /*f7d0*/  LOP3.LUT R0, R0, R26, RZ, 0x3c, !PT ;  /* 0x0000001a00007212 */ /* 0x000fc400078e3cff */
[----:B------:R-:W-:Y:S02]  /*f7e0*/  LOP3.LUT R25, R25, 0xffffc000, RZ, 0xc0, !PT ;  /* 0xffffc00019197812 */ /* 0x000fe400078ec0ff */
[----:B------:R-:W-:Y:S02]  /*f7f0*/  PRMT R30, R3, 0x7604, R4 ;  /* 0x00007604031e7816 */ /* 0x000fe40000000004 */
[----:B------:R-:W-:Y:S02]  /*f800*/  LOP3.LUT R24, R46, 0xff, RZ, 0xc0, !PT ;  /* 0x000000ff2e187812 */ /* 0x000fe400078ec0ff */
[----:B------:R-:W-:Y:S02]  /*f810*/  LOP3.LUT R7, R7, 0xff, RZ, 0xc0, !PT ;  /* 0x000000ff07077812 */ /* 0x000fe400078ec0ff */
[----:B------:R-:W-:Y:S02]  /*f820*/  IADD3 R3, R0, R25, R231 ;  /* 0x0000001900037210 */ /* 0x000fe40007ffe0e7 */
[----:B------:R-:W-:-:S02]  /*f830*/  SHF.R.U32.HI R0, RZ, 0x8, R47 ;  /* 0x00000008ff007819 */ /* 0x000fc4000001162f */
[----:B------:R-:W-:Y:S02]  /*f840*/  PRMT R33, R7, 0x7604, R24 ;  /* 0x0000760407217816 */ /* 0x000fe40000000018 */
[----:B------:R-:W-:Y:S02]  /*f850*/  LOP3.LUT R21, R47, 0xff, RZ, 0xc0, !PT ;  /* 0x000000ff2f157812 */ /* 0x000fe400078ec0ff */
[----:B------:R-:W-:Y:S02]  /*f860*/  SHF.R.U32.HI R24, RZ, 0x8, R48 ;  /* 0x00000008ff187819 */ /* 0x000fe40000011630 */
[----:B------:R-:W-:Y:S02]  /*f870*/  SHF.R.U32.HI R26, RZ, 0x8, R49 ;  /* 0x00000008ff1a7819 */ /* 0x000fe40000011631 */
[----:B------:R-:W-:Y:S02]  /*f880*/  LOP3.LUT R0, R0, 0xff, RZ, 0xc0, !PT ;  /* 0x000000ff00007812 */ /* 0x000fe400078ec0ff */
[----:B------:R-:W-:-:S02]  /*f890*/  SHF.R.U32.HI R5, RZ, 0x8, R45 ;  /* 0x00000008ff057819 */ /* 0x000fc4000001162d */
[----:B------:R-:W-:Y:S02]  /*f8a0*/  LOP3.LUT R25, R48, 0xff, RZ, 0xc0, !PT ;  /* 0x000000ff30197812 */ /* 0x000fe400078ec0ff */
[----:B------:R-:W-:Y:S02]  /*f8b0*/  LOP3.LUT R24, R24, 0xff, RZ, 0xc0, !PT ;  /* 0x000000ff18187812 */ /* 0x000fe400078ec0ff */
[----:B------:R-:W-:Y:S02]  /*f8c0*/  LOP3.LUT R27, R49, 0xff, RZ, 0xc0, !PT ;  /* 0x000000ff311b7812 */ /* 0x000fe400078ec0ff */
[----:B------:R-:W-:Y:S02]  /*f8d0*/  LOP3.LUT R26, R26, 0xff, RZ, 0xc0, !PT ;  /* 0x000000ff1a1a7812 */ /* 0x000fe400078ec0ff */
[----:B------:R-:W-:Y:S01]  /*f8e0*/  PRMT R35, R0, 0x7604, R21 ;  /* 0x0000760400237816 */ /* 0x000fe20000000015 */
[----:B------:R-:W-:Y:S01]  /*f8f0*/  IMAD.IADD R0, R16, 0x1, R3 ;  /* 0x0000000110007824 */ /* 0x000fe200078e0203 */
[----:B------:R-:W-:-:S02]  /*f900*/  LOP3.LUT R6, R45, 0xff, RZ, 0xc0, !PT ;  /* 0x000000ff2d067812 */ /* 0x000fc400078ec0ff */
[----:B------:R-:W-:Y:S02]  /*f910*/  LOP3.LUT R5, R5, 0xff, RZ, 0xc0, !PT ;  /* 0x000000ff05057812 */ /* 0x000fe400078ec0ff */
[----:B------:R-:W-:Y:S02]  /*f920*/  PRMT R37, R24, 0x7604, R25 ;  /* 0x0000760418257816 */ /* 0x000fe40000000019 */
[----:B------:R-:W-:Y:S02]  /*f930*/  PRMT R39, R26, 0x7604, R27 ;  /* 0x000076041a277816 */ /* 0x000fe4000000001b */
[----:B------:R-:W0:Y:S01]  /*f940*/  LDS.128 R24, [R0+0x18000] ;  /* 0x0180000000187984 */ /* 0x000e220000000c00 */
[----:B------:R-:W-:Y:S02]  /*f950*/  PRMT R32, R5, 0x7604, R6 ;  /* 0x0000760405207816 */ /* 0x000fe40000000006 */
[----:B------:R-:W-:Y:S01]  /*f960*/  SHF.R.U32.HI R3, RZ, 0x10, R42 ;  /* 0x00000010ff037819 */ /* 0x000fe2000001162a */
[----:B------:R-:W1:Y:S01]  /*f970*/  LDS.128 R4, [R224+0x18000] ;  /* 0x01800000e0047984 */ /* 0x000e620000000c00 */
[----:B------:R-:W-:-:S02]  /*f980*/  SHF.R.U32.HI R21, RZ, 0x10, R43 ;  /* 0x00000010ff157819 */ /* 0x000fc4000001162b */
[----:B------:R-:W-:Y:S02]  /*f990*/  LOP3.LUT R3, R3, 0xff, RZ, 0xc0, !PT ;  /* 0x000000ff03037812 */ /* 0x000fe400078ec0ff */
[----:B------:R-:W-:Y:S02]  /*f9a0*/  SHF.R.U32.HI R31, RZ, 0x10, R45 ;  /* 0x00000010ff1f7819 */ /* 0x000fe4000001162d */
[----:B------:R-:W-:Y:S02]  /*f9b0*/  LOP3.LUT R21, R21, 0xff, RZ, 0xc0, !PT ;  /* 0x000000ff15157812 */ /* 0x000fe400078ec0ff */
[----:B------:R-:W-:Y:S02]  /*f9c0*/  SHF.R.U32.HI R29, RZ, 0x10, R44 ;  /* 0x00000010ff1d7819 */ /* 0x000fe4000001162c */
[----:B------:R-:W-:Y:S02]  /*f9d0*/  PRMT R3, R3, 0x7054, R20 ;  /* 0x0000705403037816 */ /* 0x000fe40000000014 */
[----:B------:R-:W-:-:S02]  /*f9e0*/  LOP3.LUT R31, R31, 0xff, RZ, 0xc0, !PT ;  /* 0x000000ff1f1f7812 */ /* 0x000fc400078ec0ff */
[----:B------:R-:W-:Y:S02]  /*f9f0*/  PRMT R21, R21, 0x7054, R28 ;  /* 0x0000705415157816 */ /* 0x000fe4000000001c */
[----:B------:R-:W-:Y:S02]  /*fa00*/  SHF.R.U32.HI R20, RZ, 0x10, R46 ;  /* 0x00000010ff147819 */ /* 0x000fe4000001162e */
[----:B------:R-:W-:Y:S02]  /*fa10*/  SHF.R.U32.HI R28, RZ, 0x10, R47 ;  /* 0x00000010ff1c7819 */ /* 0x000fe4000001162f */
[----:B------:R-:W-:Y:S02]  /*fa20*/  LOP3.LUT R29, R29, 0xff, RZ, 0xc0, !PT ;  /* 0x000000ff1d1d7812 */ /* 0x000fe400078ec0ff */
[----:B------:R-:W-:Y:S02]  /*fa30*/  PRMT R31, R31, 0x7054, R32 ;  /* 0x000070541f1f7816 */ /* 0x000fe40000000020 */
[----:B------:R-:W-:-:S02]  /*fa40*/  LOP3.LUT R20, R20, 0xff, RZ, 0xc0, !PT ;  /* 0x000000ff14147812 */ /* 0x000fc400078ec0ff */
[----:B------:R-:W-:Y:S02]  /*fa50*/  SHF.R.U32.HI R32, RZ, 0x10, R49 ;  /* 0x00000010ff207819 */ /* 0x000fe40000011631 */
[----:B------:R-:W-:Y:S02]  /*fa60*/  LOP3.LUT R28, R28, 0xff, RZ, 0xc0, !PT ;  /* 0x000000ff1c1c7812 */ /* 0x000fe400078ec0ff */
[----:B------:R-:W-:Y:S02]  /*fa70*/  PRMT R29, R29, 0x7054, R30 ;  /* 0x000070541d1d7816 */ /* 0x000fe4000000001e */
[----:B------:R-:W-:Y:S02]  /*fa80*/  PRMT R33, R20, 0x7054, R33 ;  /* 0x0000705414217816 */ /* 0x000fe40000000021 */
[----:B------:R-:W-:Y:S02]  /*fa90*/  LOP3.LUT R38, R3, 0xff000000, R42, 0xf8, !PT ;  /* 0xff00000003267812 */ /* 0x000fe400078ef82a */
[----:B------:R-:W-:-:S02]  /*faa0*/  LOP3.LUT R32, R32, 0xff, RZ, 0xc0, !PT ;  /* 0x000000ff20207812 */ /* 0x000fc400078ec0ff */
[----:B------:R-:W-:Y:S02]  /*fab0*/  PRMT R35, R28, 0x7054, R35 ;  /* 0x000070541c237816 */ /* 0x000fe40000000023 */
[----:B------:R-:W-:Y:S02]  /*fac0*/  LOP3.LUT R42, R21, 0xff000000, R43, 0xf8, !PT ;  /* 0xff000000152a7812 */ /* 0x000fe400078ef82b */
[----:B------:R-:W-:Y:S02]  /*fad0*/  LOP3.LUT R43, R29, 0xff000000, R44, 0xf8, !PT ;  /* 0xff0000001d2b7812 */ /* 0x000fe400078ef82c */
[----:B------:R-:W-:Y:S02]  /*fae0*/  LOP3.LUT R44, R31, 0xff000000, R45, 0xf8, !PT ;  /* 0xff0000001f2c7812 */ /* 0x000fe400078ef82d */
[----:B------:R-:W-:Y:S02]  /*faf0*/  LOP3.LUT R45, R33, 0xff000000, R46, 0xf8, !PT ;  /* 0xff000000212d7812 */ /* 0x000fe400078ef82e */
[----:B------:R-:W-:-:S02]  /*fb00*/  PRMT R39, R32, 0x7054, R39 ;  /* 0x0000705420277816 */ /* 0x000fc40000000027 */
[----:B------:R-:W-:Y:S02]  /*fb10*/  LOP3.LUT R46, R35, 0xff000000, R47, 0xf8, !PT ;  /* 0xff000000232e7812 */ /* 0x000fe400078ef82f */
[----:B------:R-:W-:Y:S02]  /*fb20*/  SHF.R.U32.HI R30, RZ, 0x10, R48 ;  /* 0x00000010ff1e7819 */ /* 0x000fe40000011630 */
[----:B------:R-:W-:Y:S02]  /*fb30*/  LOP3.LUT R49, R39, 0xff000000, R49, 0xf8, !PT ;  /* 0xff00000027317812 */ /* 0x000fe400078ef831 */
[----:B------:R-:W-:Y:S02]  /*fb40*/  F2FP.F16.E4M3.UNPACK_B R41, R46 ;  /* 0x0000002eff29723e */ /* 0x000fe400020006ff */
[----:B0-----:R-:W-:Y:S02]  /*fb50*/  F2FP.F16.E4M3.UNPACK_B R31, R25 ;  /* 0x00000019ff1f723e */ /* 0x001fe400020006ff */
[----:B------:R-:W-:Y:S01]  /*fb60*/  F2FP.F16.E4M3.UNPACK_B R39, R42 ;  /* 0x0000002aff27723e */ /* 0x000fe200020006ff */
[----:B------:R-:W-:Y:S01]  /*fb70*/  HADD2.F32 R47, -RZ, R41.H0_H0 ;  /* 0x20000029ff2f7230 */ /* 0x000fe20000004100 */
[----:B------:R-:W-:-:S02]  /*fb80*/  LOP3.LUT R30, R30, 0xff, RZ, 0xc0, !PT ;  /* 0x000000ff1e1e7812 */ /* 0x000fc400078ec0ff */
[-C--:B-1----:R-:W-:Y:S01]  /*fb90*/  F2FP.F16.E4M3.UNPACK_B R20, R5.reuse ;  /* 0x00000005ff14723e */ /* 0x082fe200020006ff */
[----:B------:R-:W-:Y:S01]  /*fba0*/  HADD2.F32 R40, -RZ, R39.H0_H0 ;  /* 0x20000027ff287230 */ /* 0x000fe20000004100 */
[----:B------:R-:W-:Y:S01]  /*fbb0*/  F2FP.F16.E4M3.UNPACK_B R21, R5.H1 ;  /* 0x00000005ff15723e */ /* 0x000fe200030006ff */
[--C-:B------:R-:W-:Y:S01]  /*fbc0*/  HADD2.F32 R5, -RZ, R31.reuse.H0_H0 ;  /* 0x2000001fff057230 */ /* 0x100fe20000004100 */
[----:B------:R-:W-:Y:S01]  /*fbd0*/  PRMT R37, R30, 0x7054, R37 ;  /* 0x000070541e257816 */ /* 0x000fe20000000025 */
[----:B------:R-:W-:Y:S01]  /*fbe0*/  HADD2.F32 R31, -RZ, R31.H1_H1 ;  /* 0x3000001fff1f7230 */ /* 0x000fe20000004100 */
[-C--:B------:R-:W-:Y:S01]  /*fbf0*/  F2FP.F16.E4M3.UNPACK_B R29, R7.reuse ;  /* 0x00000007ff1d723e */ /* 0x080fe200020006ff */
[----:B------:R-:W-:Y:S01]  /*fc00*/  HADD2.F32 R39, -RZ, R39.H1_H1 ;  /* 0x30000027ff277230 */ /* 0x000fe20000004100 */
[----:B------:R-:W-:Y:S01]  /*fc10*/  F2FP.F16.E4M3.UNPACK_B R30, R7.H1 ;  /* 0x00000007ff1e723e */ /* 0x000fe200030006ff */
[----:B------:R-:W-:Y:S01]  /*fc20*/  FMUL.FTZ R50, R5, R40 ;  /* 0x0000002805327220 */ /* 0x000fe20000410000 */
[----:B------:R-:W-:-:S02]  /*fc30*/  F2FP.F16.E4M3.UNPACK_B R7, R6 ;  /* 0x00000006ff07723e */ /* 0x000fc400020006ff */
[----:B------:R-:W-:Y:S01]  /*fc40*/  F2FP.F16.E4M3.UNPACK_B R28, R6.H1 ;  /* 0x00000006ff1c723e */ /* 0x000fe200030006ff */
[--C-:B------:R-:W-:Y:S01]  /*fc50*/  HADD2.F32 R6, -RZ, R20.reuse.H0_H0 ;  /* 0x20000014ff067230 */ /* 0x100fe20000004100 */
[----:B------:R-:W-:Y:S01]  /*fc60*/  F2FP.F16.E4M3.UNPACK_B R32, R25.H1 ;  /* 0x00000019ff20723e */ /* 0x000fe200030006ff */
[-C--:B------:R-:W-:Y:S01]  /*fc70*/  FMUL.FTZ R25, R5, R47.reuse ;  /* 0x0000002f05197220 */ /* 0x080fe20000410000 */
[----:B------:R-:W-:Y:S01]  /*fc80*/  F2FP.F16.E4M3.UNPACK_B R46, R46.H1 ;  /* 0x0000002eff2e723e */ /* 0x000fe200030006ff */
[----:B------:R-:W-:Y:S01]  /*fc90*/  HADD2.F32 R20, -RZ, R20.H1_H1 ;  /* 0x30000014ff147230 */ /* 0x000fe20000004100 */
[----:B------:R-:W-:Y:S01]  /*fca0*/  F2FP.F16.E4M3.UNPACK_B R42, R42.H1 ;  /* 0x0000002aff2a723e */ /* 0x000fe200030006ff */
[C---:B------:R-:W-:Y:S01]  /*fcb0*/  FFMA.FTZ R5, R6.reuse, R40, -R25 ;  /* 0x0000002806057223 */ /* 0x040fe20000010819 */
[-C--:B------:R-:W-:Y:S01]  /*fcc0*/  F2FP.F16.E4M3.UNPACK_B R33, R26.reuse ;  /* 0x0000001aff21723e */ /* 0x080fe200020006ff */
[----:B------:R-:W-:Y:S01]  /*fcd0*/  FFMA.FTZ R25, R6, R47, R50 ;  /* 0x0000002f06197223 */ /* 0x000fe20000010032 */
[----:B------:R-:W-:Y:S01]  /*fce0*/  F2FP.F16.E4M3.UNPACK_B R34, R26.H1 ;  /* 0x0000001aff22723e */ /* 0x000fe200030006ff */
[----:B------:R-:W-:Y:S01]  /*fcf0*/  HADD2.F32 R40, -RZ, R41.H1_H1 ;  /* 0x30000029ff287230 */ /* 0x000fe20000004100 */
[----:B------:R-:W-:Y:S01]  /*fd00*/  F2FP.F16.E4M3.UNPACK_B R35, R27 ;  /* 0x0000001bff23723e */ /* 0x000fe200020006ff */
[----:B------:R-:W-:Y:S01]  /*fd10*/  HADD2.F32 R47, -RZ, R46.H0_H0 ;  /* 0x2000002eff2f7230 */ /* 0x000fe20000004100 */
[----:B------:R-:W-:Y:S01]  /*fd20*/  LOP3.LUT R48, R37, 0xff000000, R48, 0xf8, !PT ;  /* 0xff00000025307812 */ /* 0x000fe200078ef830 */
[----:B------:R-:W-:-:S02]  /*fd30*/  HADD2.F32 R26, -RZ, R32.H0_H0 ;  /* 0x20000020ff1a7230 */ /* 0x000fc40000004100 */
[CC--:B------:R-:W-:Y:S01]  /*fd40*/  FMUL.FTZ R51, R31.reuse, R40.reuse ;  /* 0x000000281f337220 */ /* 0x0c0fe20000410000 */
[--C-:B------:R-:W-:Y:S02]  /*fd50*/  HADD2.F32 R41, -RZ, R42.reuse.H0_H0 ;  /* 0x2000002aff297230 */ /* 0x100fe40000004100 */
[----:B------:R-:W-:Y:S01]  /*fd60*/  FMUL.FTZ R31, R31, R39 ;  /* 0x000000271f1f7220 */ /* 0x000fe20000410000 */
[----:B------:R-:W-:Y:S02]  /*fd70*/  HADD2.F32 R6, -RZ, R21.H0_H0 ;  /* 0x20000015ff067230 */ /* 0x000fe40000004100 */
[----:B------:R-:W-:Y:S01]  /*fd80*/  FMUL.FTZ R53, R26, R47 ;  /* 0x0000002f1a357220 */ /* 0x000fe20000410000 */
[----:B------:R-:W-:Y:S01]  /*fd90*/  FFMA.FTZ R50, R20, R39, -R51 ;  /* 0x0000002714327223 */ /* 0x000fe20000010833 */
[----:B------:R-:W-:Y:S01]  /*fda0*/  FMUL.FTZ R26, R26, R41 ;  /* 0x000000291a1a7220 */ /* 0x000fe20000410000 */
[----:B------:R-:W-:Y:S01]  /*fdb0*/  F2FP.F16.E4M3.UNPACK_B R39, R49 ;  /* 0x00000031ff27723e */ /* 0x000fe200020006ff */
[----:B------:R-:W-:Y:S01]  /*fdc0*/  FFMA.FTZ R52, R20, R40, R31 ;  /* 0x0000002814347223 */ /* 0x000fe2000001001f */
[C---:B------:R-:W-:Y:S01]  /*fdd0*/  FFMA.FTZ R53, R6.reuse, R41, -R53 ;  /* 0x0000002906357223 */ /* 0x040fe20000010835 */
[----:B------:R-:W-:Y:S01]  /*fde0*/  FFMA.FTZ R47, R6, R47, R26 ;  /* 0x0000002f062f7223 */ /* 0x000fe2000001001a */
[-C--:B------:R-:W-:Y:S01]  /*fdf0*/  F2FP.F16.E4M3.UNPACK_B R26, R44.reuse ;  /* 0x0000002cff1a723e */ /* 0x080fe200020006ff */
[----:B------:R-:W-:Y:S01]  /*fe00*/  HADD2.F32 R42, -RZ, R42.H1_H1 ;  /* 0x3000002aff2a7230 */ /* 0x000fe20000004100 */
[----:B------:R-:W-:Y:S01]  /*fe10*/  F2FP.F16.E4M3.UNPACK_B R37, R27.H1 ;  /* 0x0000001bff25723e */ /* 0x000fe200030006ff */
[----:B------:R-:W-:Y:S01]  /*fe20*/  HADD2.F32 R32, -RZ, R32.H1_H1 ;  /* 0x30000020ff207230 */ /* 0x000fe20000004100 */
[----:B------:R-:W-:Y:S01]  /*fe30*/  F2FP.F16.E4M3.UNPACK_B R49, R49.H1 ;  /* 0x00000031ff31723e */ /* 0x000fe200030006ff */
[----:B------:R-:W-:Y:S01]  /*fe40*/  HADD2.F32 R41, -RZ, R39.H0_H0 ;  /* 0x20000027ff297230 */ /* 0x000fe20000004100 */
[----:B------:R-:W-:Y:S01]  /*fe50*/  F2FP.F16.E4M3.UNPACK_B R44, R44.H1 ;  /* 0x0000002cff2c723e */ /* 0x000fe200030006ff */
[----:B------:R-:W-:-:S02]  /*fe60*/  HADD2.F32 R20, -RZ, R35.H0_H0 ;  /* 0x20000023ff147230 */ /* 0x000fc40000004100 */
[----:B------:R-:W-:Y:S01]  /*fe70*/  FMUL.FTZ R51, R32, R42 ;  /* 0x0000002a20337220 */ /* 0x000fe20000410000 */
[----:B------:R-:W-:Y:S01]  /*fe80*/  HADD2.F32 R31, -RZ, R26.H0_H0 ;  /* 0x2000001aff1f7230 */ /* 0x000fe20000004100 */
[----:B------:R-:W-:Y:S01]  /*fe90*/  F2FP.F16.E4M3.UNPACK_B R27, R24 ;  /* 0x00000018ff1b723e */ /* 0x000fe200020006ff */
[----:B------:R-:W-:Y:S02]  /*fea0*/  HADD2.F32 R46, -RZ, R46.H1_H1 ;  /* 0x3000002eff2e7230 */ /* 0x000fe40000004100 */
[C---:B------:R-:W-:Y:S01]  /*feb0*/  FMUL.FTZ R55, R20.reuse, R41 ;  /* 0x0000002914377220 */ /* 0x040fe20000410000 */
[----:B------:R-:W-:Y:S02]  /*fec0*/  HADD2.F32 R21, -RZ, R21.H1_H1 ;  /* 0x30000015ff157230 */ /* 0x000fe40000004100 */
[----:B------:R-:W-:Y:S01]  /*fed0*/  FMUL.FTZ R20, R20, R31 ;  /* 0x0000001f14147220 */ /* 0x000fe20000410000 */
[----:B------:R-:W-:Y:S02]  /*fee0*/  HADD2.F32 R6, -RZ, R29.H0_H0 ;  /* 0x2000001dff067230 */ /* 0x000fe40000004100 */
[----:B------:R-:W-:Y:S01]  /*fef0*/  FMUL.FTZ R40, R32, R46 ;  /* 0x0000002e20287220 */ /* 0x000fe20000410000 */
[----:B------:R-:W-:-:S02]  /*ff00*/  HADD2.F32 R32, -RZ, R39.H1_H1 ;  /* 0x30000027ff207230 */ /* 0x000fc40000004100 */
[C---:B------:R-:W-:Y:S01]  /*ff10*/  FFMA.FTZ R46, R21.reuse, R46, R51 ;  /* 0x0000002e152e7223 */ /* 0x040fe20000010033 */
[----:B------:R-:W-:Y:S02]  /*ff20*/  HADD2.F32 R35, -RZ, R35.H1_H1 ;  /* 0x30000023ff237230 */ /* 0x000fe40000004100 */
[C---:B------:R-:W-:Y:S01]  /*ff30*/  FFMA.FTZ R55, R6.reuse, R31, -R55 ;  /* 0x0000001f06377223 */ /* 0x040fe20000010837 */
[----:B------:R-:W-:Y:S01]  /*ff40*/  FFMA.FTZ R51, R6, R41, R20 ;  /* 0x0000002906337223 */ /* 0x000fe20000010014 */
[----:B------:R-:W-:Y:S02]  /*ff50*/  HADD2.F32 R31, -RZ, R49.H0_H0 ;  /* 0x20000031ff1f7230 */ /* 0x000fe40000004100 */
[----:B------:R-:W-:Y:S01]  /*ff60*/  FFMA.FTZ R42, R21, R42, -R40 ;  /* 0x0000002a152a7223 */ /* 0x000fe20000010828 */
[----:B------:R-:W-:Y:S02]  /*ff70*/  HADD2.F32 R20, -RZ, R37.H0_H0 ;  /* 0x20000025ff147230 */ /* 0x000fe40000004100 */
[----:B------:R-:W-:Y:S01]  /*ff80*/  FMUL.FTZ R40, R35, R32 ;  /* 0x0000002023287220 */ /* 0x000fe20000410000 */
[----:B------:R-:W-:Y:S01]  /*ff90*/  HADD2.F32 R26, -RZ, R26.H1_H1 ;  /* 0x3000001aff1a7230 */ /* 0x000fe20000004100 */
[----:B------:R-:W-:Y:S01]  /*ffa0*/  F2FP.F16.E4M3.UNPACK_B R24, R24.H1 ;  /* 0x00000018ff18723e */ /* 0x000fe200030006ff */
[----:B------:R-:W-:-:S02]  /*ffb0*/  HADD2.F32 R29, -RZ, R29.H1_H1 ;  /* 0x3000001dff1d7230 */ /* 0x000fc40000004100 */
[C---:B------:R-:W-:Y:S01]  /*ffc0*/  FMUL.FTZ R39, R20.reuse, R31 ;  /* 0x0000001f14277220 */ /* 0x040fe20000410000 */
[----:B------:R-:W-:Y:S02]  /*ffd0*/  HADD2.F32 R21, -RZ, R44.H0_H0 ;  /* 0x2000002cff157230 */ /* 0x000fe40000004100 */
[-C--:B------:R-:W-:Y:S01]  /*ffe0*/  FMUL.FTZ R35, R35, R26.reuse ;  /* 0x0000001a23237220 */ /* 0x080fe20000410000 */
[----:B------:R-:W-:Y:S02]  /*fff0*/  HADD2.F32 R6, -RZ, R30.H0_H0 ;  /* 0x2000001eff067230 */ /* 0x000fe40000004100 */
[C---:B------:R-:W-:Y:S01]  /*10000*/  FFMA.FTZ R58, R29.reuse, R26, -R40 ;  /* 0x0000001a1d3a7223 */ /* 0x040fe20000010828 */
[----:B------:R-:W-:Y:S01]  /*10010*/  F2FP.F16.E4M3.UNPACK_B R26, R45.H1 ;  /* 0x0000002dff1a723e */ /* 0x000fe200030006ff */
[-C--:B------:R-:W-:Y:S01]  /*10020*/  FMUL.FTZ R20, R20, R21.reuse ;  /* 0x0000001514147220 */ /* 0x080fe20000410000 */
[----:B------:R-:W-:Y:S01]  /*10030*/  F2FP.F16.E4M3.UNPACK_B R3, R4 ;  /* 0x00000004ff03723e */ /* 0x000fe200020006ff */
[C---:B------:R-:W-:Y:S01]  /*10040*/  FFMA.FTZ R59, R6.reuse, R21, -R39 ;  /* 0x00000015063b7223 */ /* 0x040fe20000010827 */
[----:B------:R-:W-:Y:S01]  /*10050*/  F2FP.F16.E4M3.UNPACK_B R21, R38.H1 ;  /* 0x00000026ff15723e */ /* 0x000fe200030006ff */
[----:B------:R-:W-:Y:S01]  /*10060*/  FFMA.FTZ R61, R6, R31, R20 ;  /* 0x0000001f063d7223 */ /* 0x000fe20000010014 */
[----:B------:R-:W-:Y:S01]  /*10070*/  F2FP.F16.E4M3.UNPACK_B R4, R4.H1 ;  /* 0x00000004ff04723e */ /* 0x000fe200030006ff */
[----:B------:R-:W-:Y:S01]  /*10080*/  FFMA.FTZ R60, R29, R32, R35 ;  /* 0x000000201d3c7223 */ /* 0x000fe20000010023 */
[----:B------:R-:W-:Y:S01]  /*10090*/  HADD2.F32 R31, -RZ, R26.H0_H0 ;  /* 0x2000001aff1f7230 */ /* 0x000fe20000004100 */
[----:B------:R-:W-:Y:S01]  /*100a0*/  F2FP.F16.E4M3.UNPACK_B R45, R45 ;  /* 0x0000002dff2d723e */ /* 0x000fe200020006ff */
[----:B------:R-:W-:Y:S01]  /*100b0*/  HADD2.F32 R20, -RZ, R24.H0_H0 ;  /* 0x20000018ff147230 */ /* 0x000fe20000004100 */
[----:B------:R-:W-:Y:S01]  /*100c0*/  F2FP.F16.E4M3.UNPACK_B R38, R38 ;  /* 0x00000026ff26723e */ /* 0x000fe200020006ff */
[----:B------:R-:W-:Y:S01]  /*100d0*/  HADD2.F32 R29, -RZ, R21.H0_H0 ;  /* 0x20000015ff1d7230 */ /* 0x000fe20000004100 */
[----:B------:R-:W-:Y:S01]  /*100e0*/  F2FP.SATFINITE.E4M3.F32.PACK_AB_MERGE_C R42, R42, R53, RZ ;  /* 0x000000352a2a723e */ /* 0x000fe200048070ff */
[----:B------:R-:W-:-:S02]  /*100f0*/  HADD2.F32 R44, -RZ, R44.H1_H1 ;  /* 0x3000002cff2c7230 */ /* 0x000fc40000004100 */
[C---:B------:R-:W-:Y:S01]  /*10100*/  FMUL.FTZ R35, R20.reuse, R31 ;  /* 0x0000001f14237220 */ /* 0x040fe20000410000 */
[----:B------:R-:W-:Y:S02]  /*10110*/  HADD2.F32 R49, -RZ, R49.H1_H1 ;  /* 0x30000031ff317230 */ /* 0x000fe40000004100 */
[----:B------:R-:W-:Y:S01]  /*10120*/  FMUL.FTZ R20, R20, R29 ;  /* 0x0000001d14147220 */ /* 0x000fe20000410000 */
[----:B------:R-:W-:Y:S01]  /*10130*/  HADD2.F32 R37, -RZ, R37.H1_H1 ;  /* 0x30000025ff257230 */ /* 0x000fe20000004100 */
[----:B------:R-:W-:Y:S01]  /*10140*/  F2FP.SATFINITE.E4M3.F32.PACK_AB_MERGE_C R46, R46, R47, RZ ;  /* 0x0000002f2e2e723e */ /* 0x000fe200048070ff */
[----:B------:R-:W-:Y:S01]  /*10150*/  HADD2.F32 R6, -RZ, R4.H0_H0 ;  /* 0x20000004ff067230 */ /* 0x000fe20000004100 */
[----:B------:R-:W-:Y:S01]  /*10160*/  F2FP.SATFINITE.E4M3.F32.PACK_AB_MERGE_C R5, R50, R5, R42 ;  /* 0x000000053205723e */ /* 0x000fe2000480702a */
[----:B------:R-:W-:Y:S02]  /*10170*/  HADD2.F32 R30, -RZ, R30.H1_H1 ;  /* 0x3000001eff1e7230 */ /* 0x000fe40000004100 */
[C---:B------:R-:W-:Y:S01]  /*10180*/  FMUL.FTZ R39, R37.reuse, R49 ;  /* 0x0000003125277220 */ /* 0x040fe20000410000 */
[----:B------:R-:W-:Y:S01]  /*10190*/  FMUL.FTZ R32, R37, R44 ;  /* 0x0000002c25207220 */ /* 0x000fe20000410000 */
[----:B------:R-:W-:Y:S01]  /*101a0*/  FFMA.FTZ R37, R6, R31, R20 ;  /* 0x0000001f06257223 */ /* 0x000fe20000010014 */
[----:B------:R-:W-:-:S02]  /*101b0*/  HADD2.F32 R31, -RZ, R26.H1_H1 ;  /* 0x3000001aff1f7230 */ /* 0x000fc40000004100 */
[C---:B------:R-:W-:Y:S01]  /*101c0*/  FFMA.FTZ R62, R30.reuse, R44, -R39 ;  /* 0x0000002c1e3e7223 */ /* 0x040fe20000010827 */
[----:B------:R-:W-:Y:S02]  /*101d0*/  HADD2.F32 R24, -RZ, R24.H1_H1 ;  /* 0x30000018ff187230 */ /* 0x000fe40000004100 */
[----:B------:R-:W-:Y:S01]  /*101e0*/  FFMA.FTZ R64, R30, R49, R32 ;  /* 0x000000311e407223 */ /* 0x000fe20000010020 */
[----:B------:R-:W-:Y:S02]  /*101f0*/  HADD2.F32 R21, -RZ, R21.H1_H1 ;  /* 0x30000015ff157230 */ /* 0x000fe40000004100 */
[----:B------:R-:W-:Y:S01]  /*10200*/  FFMA.FTZ R32, R6, R29, -R35 ;  /* 0x0000001d06207223 */ /* 0x000fe20000010823 */
[----:B------:R-:W-:Y:S02]  /*10210*/  HADD2.F32 R4, -RZ, R4.H1_H1 ;  /* 0x30000004ff047230 */ /* 0x000fe40000004100 */
[----:B------:R-:W-:Y:S01]  /*10220*/  FMUL.FTZ R35, R24, R31 ;  /* 0x0000001f18237220 */ /* 0x000fe20000410000 */
[----:B------:R-:W-:-:S02]  /*10230*/  HADD2.F32 R6, -RZ, R27.H0_H0 ;  /* 0x2000001bff067230 */ /* 0x000fc40000004100 */
[-C--:B------:R-:W-:Y:S01]  /*10240*/  FMUL.FTZ R24, R24, R21.reuse ;  /* 0x0000001518187220 */ /* 0x080fe20000410000 */
[--C-:B------:R-:W-:Y:S02]  /*10250*/  HADD2.F32 R29, -RZ, R45.reuse.H0_H0 ;  /* 0x2000002dff1d7230 */ /* 0x100fe40000004100 */
[C---:B------:R-:W-:Y:S01]  /*10260*/  FFMA.FTZ R39, R4.reuse, R21, -R35 ;  /* 0x0000001504277223 */ /* 0x040fe20000010823 */
[----:B------:R-:W-:Y:S02]  /*10270*/  HADD2.F32 R21, -RZ, R38.H0_H0 ;  /* 0x20000026ff157230 */ /* 0x000fe40000004100 */
[----:B------:R-:W-:Y:S01]  /*10280*/  FFMA.FTZ R40, R4, R31, R24 ;  /* 0x0000001f04287223 */ /* 0x000fe20000010018 */
[----:B------:R-:W-:Y:S02]  /*10290*/  HADD2.F32 R20, -RZ, R45.H1_H1 ;  /* 0x3000002dff147230 */ /* 0x000fe40000004100 */
[----:B------:R-:W-:Y:S01]  /*102a0*/  FMUL.FTZ R31, R6, R29 ;  /* 0x0000001d061f7220 */ /* 0x000fe20000410000 */
[----:B------:R-:W-:-:S02]  /*102b0*/  HADD2.F32 R27, -RZ, R27.H1_H1 ;  /* 0x3000001bff1b7230 */ /* 0x000fc40000004100 */
[-C--:B------:R-:W-:Y:S01]  /*102c0*/  FMUL.FTZ R35, R6, R21.reuse ;  /* 0x0000001506237220 */ /* 0x080fe20000410000 */
[--C-:B------:R-:W-:Y:S01]  /*102d0*/  HADD2.F32 R4, -RZ, R3.reuse.H0_H0 ;  /* 0x20000003ff047230 */ /* 0x100fe20000004100 */
[----:B------:R-:W-:Y:S01]  /*102e0*/  F2FP.F16.E4M3.UNPACK_B R24, R48.H1 ;  /* 0x00000030ff18723e */ /* 0x000fe200030006ff */
[----:B------:R-:W-:Y:S02]  /*102f0*/  HADD2.F32 R38, -RZ, R38.H1_H1 ;  /* 0x30000026ff267230 */ /* 0x000fe40000004100 */
[C---:B------:R-:W-:Y:S01]  /*10300*/  FMUL.FTZ R26, R27.reuse, R20 ;  /* 0x000000141b1a7220 */ /* 0x040fe20000410000 */
[----:B------:R-:W-:Y:S02]  /*10310*/  HADD2.F32 R3, -RZ, R3.H1_H1 ;  /* 0x30000003ff037230 */ /* 0x000fe40000004100 */
[C---:B------:R-:W-:Y:S01]  /*10320*/  FFMA.FTZ R31, R4.reuse, R21, -R31 ;  /* 0x00000015041f7223 */ /* 0x040fe2000001081f */
        /* <DEDUP_REMOVED lines=8> */
[--C-:B------:R-:W-:Y:S01]  /*103b0*/  HADD2.F32 R20, -RZ, R6.reuse.H0_H0 ;  /* 0x20000006ff147230 */ /* 0x100fe20000004100 */
[----:B------:R-:W-:Y:S01]  /*103c0*/  F2FP.F16.E4M3.UNPACK_B R43, R43 ;  /* 0x0000002bff2b723e */ /* 0x000fe200020006ff */
[----:B------:R-:W-:Y:S02]  /*103d0*/  HADD2.F32 R21, -RZ, R6.H1_H1 ;  /* 0x30000006ff157230 */ /* 0x000fe40000004100 */
[C---:B------:R-:W-:Y:S01]  /*103e0*/  FMUL.FTZ R6, R4.reuse, R26 ;  /* 0x0000001a04067220 */ /* 0x040fe20000410000 */
[----:B------:R-:W-:Y:S02]  /*103f0*/  HADD2.F32 R3, -RZ, R28.H0_H0 ;  /* 0x2000001cff037230 */ /* 0x000fe40000004100 */
[----:B------:R-:W-:Y:S01]  /*10400*/  FMUL.FTZ R4, R4, R20 ;  /* 0x0000001404047220 */ /* 0x000fe20000410000 */
[----:B------:R-:W-:Y:S01]  /*10410*/  HADD2.F32 R27, -RZ, R24.H1_H1 ;  /* 0x30000018ff1b7230 */ /* 0x000fe20000004100 */
[----:B------:R-:W-:Y:S01]  /*10420*/  F2FP.SATFINITE.E4M3.F32.PACK_AB_MERGE_C R61, R64, R61, RZ ;  /* 0x0000003d403d723e */ /* 0x000fe200048070ff */
[----:B------:R-:W-:-:S02]  /*10430*/  HADD2.F32 R34, -RZ, R34.H1_H1 ;  /* 0x30000022ff227230 */ /* 0x000fc40000004100 */
[C---:B------:R-:W-:Y:S01]  /*10440*/  FFMA.FTZ R29, R3.reuse, R20, -R6 ;  /* 0x00000014031d7223 */ /* 0x040fe20000010806 */
[----:B------:R-:W-:Y:S01]  /*10450*/  HADD2.F32 R28, -RZ, R28.H1_H1 ;  /* 0x3000001cff1c7230 */ /* 0x000fe20000004100 */
[----:B------:R-:W-:Y:S01]  /*10460*/  F2FP.SATFINITE.E4M3.F32.PACK_AB_MERGE_C R25, R52, R25, R46 ;  /* 0x000000193419723e */ /* 0x000fe2000480702e */
[----:B------:R-:W-:Y:S02]  /*10470*/  HADD2.F32 R20, -RZ, R43.H1_H1 ;  /* 0x3000002bff147230 */ /* 0x000fe40000004100 */
[C---:B------:R-:W-:Y:S01]  /*10480*/  FMUL.FTZ R41, R34.reuse, R27 ;  /* 0x0000001b22297220 */ /* 0x040fe20000410000 */
[-C--:B------:R-:W-:Y:S01]  /*10490*/  FMUL.FTZ R6, R34, R21.reuse ;  /* 0x0000001522067220 */ /* 0x080fe20000410000 */
[----:B------:R-:W-:Y:S01]  /*104a0*/  FFMA.FTZ R34, R3, R26, R4 ;  /* 0x0000001a03227223 */ /* 0x000fe20000010004 */
[----:B------:R-:W-:Y:S02]  /*104b0*/  HADD2.F32 R4, -RZ, R33.H0_H0 ;  /* 0x20000021ff047230 */ /* 0x000fe40000004100 */
[C---:B------:R-:W-:Y:S01]  /*104c0*/  FFMA.FTZ R44, R28.reuse, R21, -R41 ;  /* 0x000000151c2c7223 */ /* 0x040fe20000010829 */
[----:B------:R-:W-:Y:S01]  /*104d0*/  FFMA.FTZ R27, R28, R27, R6 ;  /* 0x0000001b1c1b7223 */ /* 0x000fe20000010006 */
[----:B------:R-:W-:-:S02]  /*104e0*/  HADD2.F32 R21, -RZ, R48.H0_H0 ;  /* 0x20000030ff157230 */ /* 0x000fc40000004100 */
[----:B------:R-:W-:Y:S01]  /*104f0*/  HADD2.F32 R6, -RZ, R43.H0_H0 ;  /* 0x2000002bff067230 */ /* 0x000fe20000004100 */
[----:B------:R-:W-:Y:S01]  /*10500*/  F2FP.SATFINITE.E4M3.F32.PACK_AB_MERGE_C R29, R44, R29, RZ ;  /* 0x0000001d2c1d723e */ /* 0x000fe200048070ff */
[----:B------:R-:W-:Y:S02]  /*10510*/  HADD2.F32 R48, -RZ, R48.H1_H1 ;  /* 0x30000030ff307230 */ /* 0x000fe40000004100 */
[C---:B------:R-:W-:Y:S01]  /*10520*/  FMUL.FTZ R24, R4.reuse, R21 ;  /* 0x0000001504187220 */ /* 0x040fe20000410000 */
[----:B------:R-:W-:Y:S02]  /*10530*/  HADD2.F32 R33, -RZ, R33.H1_H1 ;  /* 0x30000021ff217230 */ /* 0x000fe40000004100 */
[----:B------:R-:W-:Y:S01]  /*10540*/  FMUL.FTZ R4, R4, R6 ;  /* 0x0000000604047220 */ /* 0x000fe20000410000 */
[--C-:B------:R-:W-:Y:S01]  /*10550*/  HADD2.F32 R3, -RZ, R7.reuse.H0_H0 ;  /* 0x20000007ff037230 */ /* 0x100fe20000004100 */
[----:B------:R-:W-:Y:S01]  /*10560*/  F2FP.SATFINITE.E4M3.F32.PACK_AB_MERGE_C R34, R27, R34, RZ ;  /* 0x000000221b22723e */ /* 0x000fe200048070ff */
[----:B------:R-:W-:-:S02]  /*10570*/  HADD2.F32 R7, -RZ, R7.H1_H1 ;  /* 0x30000007ff077230 */ /* 0x000fc40000004100 */
        /* <DEDUP_REMOVED lines=12> */
[----:B------:R-:W-:Y:S02]  /*10640*/  F2FP.SATFINITE.E4M3.F32.PACK_AB_MERGE_C R27, R60, R51, R61 ;  /* 0x000000333c1b723e */ /* 0x000fe4000480703d */
[----:B------:R-:W-:Y:S01]  /*10650*/  F2FP.SATFINITE.E4M3.F32.PACK_AB_MERGE_C R24, R30, R35, R24 ;  /* 0x000000231e18723e */ /* 0x000fe20004807018 */
[----:B------:R3:W-:Y:S01]  /*10660*/  STS.128 [R224+0x18000], R4 ;  /* 0x01800004e0007388 */ /* 0x0007e20000000c00 */
[----:B------:R-:W-:-:S05]  /*10670*/  F2FP.SATFINITE.E4M3.F32.PACK_AB_MERGE_C R26, R33, R26, R34 ;  /* 0x0000001a211a723e */ /* 0x000fca0004807022 */
[----:B------:R3:W-:Y:S02]  /*10680*/  STS.128 [R0+0x18000], R24 ;  /* 0x0180001800007388 */ /* 0x0007e40000000c00 */
.L_x_1475:
[----:B------:R-:W-:Y:S05]  /*10690*/  BSYNC B1 ;  /* 0x0000000000017941 */ /* 0x000fea0003800000 */
.L_x_1474:
[----:B------:R-:W-:Y:S05]  /*106a0*/  @P0 BRA `(.L_x_1459) ;  /* 0x0000000c00dc0947 */ /* 0x000fea0003800000 */
[----:B0----5:R-:W-:Y:S02]  /*106b0*/  SHF.R.U32.HI R3, RZ, 0x8, R12 ;  /* 0x00000008ff037819 */ /* 0x021fe4000001160c */
[----:B-123--:R-:W-:Y:S02]  /*106c0*/  LOP3.LUT R0, R12, 0xff, RZ, 0xc0, !PT ;  /* 0x000000ff0c007812 */ /* 0x00efe400078ec0ff */
[----:B------:R-:W-:Y:S02]  /*106d0*/  SHF.R.U32.HI R7, RZ, 0x8, R14 ;  /* 0x00000008ff077819 */ /* 0x000fe4000001160e */
[----:B------:R-:W-:Y:S02]  /*106e0*/  LOP3.LUT R3, R3, 0xff, RZ, 0xc0, !PT ;  /* 0x000000ff03037812 */ /* 0x000fe400078ec0ff */
[----:B------:R-:W-:Y:S02]  /*106f0*/  LEA.HI R54, R54, R215, RZ, 0x1c ;  /* 0x000000d736367211 */ /* 0x000fe400078fe0ff */
[----:B------:R-:W-:-:S02]  /*10700*/  LOP3.LUT R6, R14, 0xff, RZ, 0xc0, !PT ;  /* 0x000000ff0e067812 */ /* 0x000fc400078ec0ff */
[----:B------:R-:W-:Y:S02]  /*10710*/  LOP3.LUT R7, R7, 0xff, RZ, 0xc0, !PT ;  /* 0x000000ff07077812 */ /* 0x000fe400078ec0ff */
[----:B------:R-:W-:Y:S01]  /*10720*/  PRMT R21, R3, 0x7604, R0 ;  /* 0x0000760403157816 */ /* 0x000fe20000000000 */
[----:B------:R-:W-:Y:S01]  /*10730*/  IMAD.SHL.U32 R0, R54, 0x10, RZ ;  /* 0x0000001036007824 */ /* 0x000fe200078e00ff */
[----:B------:R-:W-:Y:S02]  /*10740*/  SHF.R.S32.HI R3, RZ, 0x1f, R54 ;  /* 0x0000001fff037819 */ /* 0x000fe40000011436 */
[----:B------:R-:W-:Y:S02]  /*10750*/  PRMT R29, R7, 0x7604, R6 ;  /* 0x00007604071d7816 */ /* 0x000fe40000000006 */
[----:B------:R-:W-:Y:S02]  /*10760*/  LEA.HI R7, R3, R54, RZ, 0x3 ;  /* 0x0000003603077211 */ /* 0x000fe400078f18ff */
[----:B------:R-:W-:-:S02]  /*10770*/  SHF.R.U32.HI R3, RZ, 0x8, R8 ;  /* 0x00000008ff037819 */ /* 0x000fc40000011608 */
[----:B------:R-:W-:Y:S02]  /*10780*/  LOP3.LUT R0, R227, 0x70, R0, 0xf8, !PT ;  /* 0x00000070e3007812 */ /* 0x000fe400078ef800 */
[----:B------:R-:W-:Y:S02]  /*10790*/  SHF.R.U32.HI R25, RZ, 0x3, R227 ;  /* 0x00000003ff197819 */ /* 0x000fe400000116e3 */
[----:B------:R-:W-:Y:S02]  /*107a0*/  SHF.L.U32 R24, R7, 0xb, RZ ;  /* 0x0000000b07187819 */ /* 0x000fe400000006ff */
[----:B------:R-:W-:Y:S02]  /*107b0*/  LOP3.LUT R7, R3, 0xff, RZ, 0xc0, !PT ;  /* 0x000000ff03077812 */ /* 0x000fe400078ec0ff */
[----:B------:R-:W-:Y:S02]  /*107c0*/  SHF.R.U32.HI R5, RZ, 0x8, R13 ;  /* 0x00000008ff057819 */ /* 0x000fe4000001160d */
[----:B------:R-:W-:-:S02]  /*107d0*/  LOP3.LUT R3, R0, R25, RZ, 0x3c, !PT ;  /* 0x0000001900037212 */ /* 0x000fc400078e3cff */
[----:B------:R-:W-:Y:S02]  /*107e0*/  LOP3.LUT R24, R24, 0xffffc000, RZ, 0xc0, !PT ;  /* 0xffffc00018187812 */ /* 0x000fe400078ec0ff */
[----:B------:R-:W-:Y:S02]  /*107f0*/  LOP3.LUT R4, R13, 0xff, RZ, 0xc0, !PT ;  /* 0x000000ff0d047812 */ /* 0x000fe400078ec0ff */
[----:B------:R-:W-:Y:S02]  /*10800*/  LOP3.LUT R5, R5, 0xff, RZ, 0xc0, !PT ;  /* 0x000000ff05057812 */ /* 0x000fe400078ec0ff */
[----:B------:R-:W-:Y:S02]  /*10810*/  IADD3 R3, R3, R24, R230 ;  /* 0x0000001803037210 */ /* 0x000fe40007ffe0e6 */
[----:B------:R-:W-:Y:S02]  /*10820*/  PRMT R20, R5, 0x7604, R4 ;  /* 0x0000760405147816 */ /* 0x000fe40000000004 */
[----:B------:R-:W-:Y:S01]  /*10830*/  SHF.R.U32.HI R24, RZ, 0x8, R9 ;  /* 0x00000008ff187819 */ /* 0x000fe20000011609 */
[----:B------:R-:W-:Y:S01]  /*10840*/  IMAD.IADD R0, R16, 0x1, R3 ;  /* 0x0000000110007824 */ /* 0x000fe200078e0203 */
[----:B------:R-:W-:-:S02]  /*10850*/  SHF.R.U32.HI R5, RZ, 0x8, R15 ;  /* 0x00000008ff057819 */ /* 0x000fc4000001160f */
[----:B------:R-:W-:Y:S02]  /*10860*/  LOP3.LUT R4, R15, 0xff, RZ, 0xc0, !PT ;  /* 0x000000ff0f047812 */ /* 0x000fe400078ec0ff */
[----:B------:R-:W-:Y:S02]  /*10870*/  LOP3.LUT R6, R8, 0xff, RZ, 0xc0, !PT ;  /* 0x000000ff08067812 */ /* 0x000fe400078ec0ff */
[----:B------:R-:W-:Y:S02]  /*10880*/  LOP3.LUT R5, R5, 0xff, RZ, 0xc0, !PT ;  /* 0x000000ff05057812 */ /* 0x000fe400078ec0ff */
[----:B------:R-:W-:Y:S02]  /*10890*/  LOP3.LUT R3, R24, 0xff, RZ, 0xc0, !PT ;  /* 0x000000ff18037812 */ /* 0x000fe400078ec0ff */
[----:B------:R-:W0:Y:S01]  /*108a0*/  LDS.128 R24, [R0+0x18000] ;  /* 0x0180000000187984 */ /* 0x000e220000000c00 */
[----:B------:R-:W-:Y:S02]  /*108b0*/  PRMT R28, R5, 0x7604, R4 ;  /* 0x00007604051c7816 */ /* 0x000fe40000000004 */
[----:B------:R-:W-:-:S02]  /*108c0*/  PRMT R33, R7, 0x7604, R6 ;  /* 0x0000760407217816 */ /* 0x000fc40000000006 */
[----:B------:R-:W1:Y:S01]  /*108d0*/  LDS.128 R4, [R223+0x18000] ;  /* 0x01800000df047984 */ /* 0x000e620000000c00 */
[----:B------:R-:W-:Y:S02]  /*108e0*/  SHF.R.U32.HI R35, RZ, 0x8, R11 ;  /* 0x00000008ff237819 */ /* 0x000fe4000001160b */
[----:B------:R-:W-:Y:S02]  /*108f0*/  SHF.R.U32.HI R32, RZ, 0x8, R10 ;  /* 0x00000008ff207819 */ /* 0x000fe4000001160a */
[----:B------:R-:W-:Y:S02]  /*10900*/  LOP3.LUT R34, R11, 0xff, RZ, 0xc0, !PT ;  /* 0x000000ff0b227812 */ /* 0x000fe400078ec0ff */
[----:B------:R-:W-:Y:S02]  /*10910*/  LOP3.LUT R35, R35, 0xff, RZ, 0xc0, !PT ;  /* 0x000000ff23237812 */ /* 0x000fe400078ec0ff */
[----:B------:R-:W-:Y:S02]  /*10920*/  LOP3.LUT R30, R9, 0xff, RZ, 0xc0, !PT ;  /* 0x000000ff091e7812 */ /* 0x000fe400078ec0ff */
[----:B------:R-:W-:-:S02]  /*10930*/  LOP3.LUT R31, R10, 0xff, RZ, 0xc0, !PT ;  /* 0x000000ff0a1f7812 */ /* 0x000fc400078ec0ff */
[----:B------:R-:W-:Y:S02]  /*10940*/  LOP3.LUT R32, R32, 0xff, RZ, 0xc0, !PT ;  /* 0x000000ff20207812 */ /* 0x000fe400078ec0ff */
[----:B------:R-:W-:Y:S02]  /*10950*/  PRMT R34, R35, 0x7604, R34 ;  /* 0x0000760423227816 */ /* 0x000fe40000000022 */
[----:B------:R-:W-:Y:S02]  /*10960*/  PRMT R30, R3, 0x7604, R30 ;  /* 0x00007604031e7816 */ /* 0x000fe4000000001e */
[----:B------:R-:W-:Y:S02]  /*10970*/  SHF.R.U32.HI R35, RZ, 0x10, R9 ;  /* 0x00000010ff237819 */ /* 0x000fe40000011609 */
[----:B------:R-:W-:Y:S02]  /*10980*/  SHF.R.U32.HI R3, RZ, 0x10, R13 ;  /* 0x00000010ff037819 */ /* 0x000fe4000001160d */
[----:B------:R-:W-:Y:S01]  /*10990*/  PRMT R37, R32, 0x7604, R31 ;  /* 0x0000760420257816 */ /* 0x000fe2000000001f */
[----:B------:R-:W-:Y:S01]  /*109a0*/  IMAD.U32 R35, R35, 0x10000, RZ ;  /* 0x0001000023237824 */ /* 0x000fe200078e00ff */
[----:B------:R-:W-:Y:S01]  /*109b0*/  SHF.R.U32.HI R31, RZ, 0x10, R15 ;  /* 0x00000010ff1f7819 */ /* 0x000fe2000001160f */
[----:B------:R-:W-:Y:S01]  /*109c0*/  IMAD.U32 R3, R3, 0x10000, RZ ;  /* 0x0001000003037824 */ /* 0x000fe200078e00ff */
[----:B------:R-:W-:-:S02]  /*109d0*/  SHF.R.U32.HI R39, RZ, 0x10, R11 ;  /* 0x00000010ff277819 */ /* 0x000fc4000001160b */
[----:B------:R-:W-:Y:S01]  /*109e0*/  LOP3.LUT R35, R30, 0xff0000, R35, 0xf8, !PT ;  /* 0x00ff00001e237812 */ /* 0x000fe200078ef823 */
[----:B------:R-:W-:Y:S01]  /*109f0*/  IMAD.U32 R31, R31, 0x10000, RZ ;  /* 0x000100001f1f7824 */ /* 0x000fe200078e00ff */
[----:B------:R-:W-:Y:S01]  /*10a00*/  LOP3.LUT R3, R20, 0xff0000, R3, 0xf8, !PT ;  /* 0x00ff000014037812 */ /* 0x000fe200078ef803 */
[----:B------:R-:W-:Y:S01]  /*10a10*/  IMAD.U32 R39, R39, 0x10000, RZ ;  /* 0x0001000027277824 */ /* 0x000fe200078e00ff */
        /* <DEDUP_REMOVED lines=8> */
[----:B------:R-:W-:Y:S02]  /*10aa0*/  F2FP.F16.E4M3.UNPACK_B R34, R35 ;  /* 0x00000023ff22723e */ /* 0x000fe400020006ff */
[----:B0-----:R-:W-:-:S02]  /*10ab0*/  F2FP.F16.E4M3.UNPACK_B R13, R25 ;  /* 0x00000019ff0d723e */ /* 0x001fc400020006ff */
[----:B------:R-:W-:Y:S02]  /*10ac0*/  F2FP.F16.E4M3.UNPACK_B R29, R28 ;  /* 0x0000001cff1d723e */ /* 0x000fe400020006ff */
[----:B------:R-:W-:Y:S01]  /*10ad0*/  LOP3.LUT R33, R33, 0xff000000, R8, 0xf8, !PT ;  /* 0xff00000021217812 */ /* 0x000fe200078ef808 */
[----:B------:R-:W-:Y:S01]  /*10ae0*/  HADD2.F32 R14, -RZ, R13.H0_H0 ;  /* 0x2000000dff0e7230 */ /* 0x000fe20000004100 */
[----:B------:R-:W-:Y:S01]  /*10af0*/  LOP3.LUT R38, R37, 0xff000000, R10, 0xf8, !PT ;  /* 0xff00000025267812 */ /* 0x000fe200078ef80a */
[--C-:B------:R-:W-:Y:S01]  /*10b00*/  HADD2.F32 R37, -RZ, R34.reuse.H0_H0 ;  /* 0x20000022ff257230 */ /* 0x100fe20000004100 */
[----:B------:R-:W-:Y:S01]  /*10b10*/  LOP3.LUT R32, R31, 0xff000000, R15, 0xf8, !PT ;  /* 0xff0000001f207812 */ /* 0x000fe200078ef80f */
[----:B------:R-:W-:Y:S01]  /*10b20*/  HADD2.F32 R31, -RZ, R29.H0_H0 ;  /* 0x2000001dff1f7230 */ /* 0x000fe20000004100 */
[----:B-1----:R-:W-:Y:S01]  /*10b30*/  F2FP.F16.E4M3.UNPACK_B R8, R5 ;  /* 0x00000005ff08723e */ /* 0x002fe200020006ff */
[----:B------:R-:W-:Y:S01]  /*10b40*/  HADD2.F32 R34, -RZ, R34.H1_H1 ;  /* 0x30000022ff227230 */ /* 0x000fe20000004100 */
[----:B------:R-:W-:Y:S01]  /*10b50*/  LOP3.LUT R39, R39, 0xff000000, R11, 0xf8, !PT ;  /* 0xff00000027277812 */ /* 0x000fe200078ef80b */
[C---:B------:R-:W-:Y:S01]  /*10b60*/  FMUL.FTZ R41, R14.reuse, R37 ;  /* 0x000000250e297220 */ /* 0x040fe20000410000 */
[----:B------:R-:W-:Y:S01]  /*10b70*/  F2FP.F16.E4M3.UNPACK_B R10, R7 ;  /* 0x00000007ff0a723e */ /* 0x000fe200020006ff */
[----:B------:R-:W-:Y:S01]  /*10b80*/  FMUL.FTZ R14, R14, R31 ;  /* 0x0000001f0e0e7220 */ /* 0x000fe20000410000 */
[----:B------:R-:W-:Y:S01]  /*10b90*/  F2FP.F16.E4M3.UNPACK_B R11, R7.H1 ;  /* 0x00000007ff0b723e */ /* 0x000fe200030006ff */
[----:B------:R-:W-:Y:S01]  /*10ba0*/  HADD2.F32 R13, -RZ, R13.H1_H1 ;  /* 0x3000000dff0d7230 */ /* 0x000fe20000004100 */
[-C--:B------:R-:W-:Y:S01]  /*10bb0*/  F2FP.F16.E4M3.UNPACK_B R7, R6.reuse ;  /* 0x00000006ff07723e */ /* 0x080fe200020006ff */
[----:B------:R-:W-:Y:S01]  /*10bc0*/  HADD2.F32 R29, -RZ, R29.H1_H1 ;  /* 0x3000001dff1d7230 */ /* 0x000fe20000004100 */
[----:B------:R-:W-:Y:S01]  /*10bd0*/  F2FP.F16.E4M3.UNPACK_B R9, R6.H1 ;  /* 0x00000006ff09723e */ /* 0x000fe200030006ff */
[--C-:B------:R-:W-:Y:S01]  /*10be0*/  HADD2.F32 R6, -RZ, R8.reuse.H0_H0 ;  /* 0x20000008ff067230 */ /* 0x100fe20000004100 */
[----:B------:R-:W-:Y:S01]  /*10bf0*/  F2FP.F16.E4M3.UNPACK_B R25, R25.H1 ;  /* 0x00000019ff19723e */ /* 0x000fe200030006ff */
[----:B------:R-:W-:Y:S01]  /*10c00*/  HADD2.F32 R8, -RZ, R8.H1_H1 ;  /* 0x30000008ff087230 */ /* 0x000fe20000004100 */
[----:B------:R-:W-:Y:S01]  /*10c10*/  F2FP.F16.E4M3.UNPACK_B R35, R35.H1 ;  /* 0x00000023ff23723e */ /* 0x000fe200030006ff */
[----:B------:R-:W-:Y:S01]  /*10c20*/  FMUL.FTZ R43, R13, R34 ;  /* 0x000000220d2b7220 */ /* 0x000fe20000410000 */
[----:B------:R-:W-:Y:S01]  /*10c30*/  F2FP.F16.E4M3.UNPACK_B R5, R5.H1 ;  /* 0x00000005ff05723e */ /* 0x000fe200030006ff */
[----:B------:R-:W-:Y:S01]  /*10c40*/  FFMA.FTZ R40, R6, R37, R14 ;  /* 0x0000002506287223 */ /* 0x000fe2000001000e */
[----:B------:R-:W-:Y:S01]  /*10c50*/  F2FP.F16.E4M3.UNPACK_B R28, R28.H1 ;  /* 0x0000001cff1c723e */ /* 0x000fe200030006ff */
[----:B------:R-:W-:-:S02]  /*10c60*/  HADD2.F32 R37, -RZ, R35.H0_H0 ;  /* 0x20000023ff257230 */ /* 0x000fc40000004100 */
[----:B------:R-:W-:Y:S01]  /*10c70*/  FFMA.FTZ R41, R6, R31, -R41 ;  /* 0x0000001f06297223 */ /* 0x000fe20000010829 */
[----:B------:R-:W-:Y:S02]  /*10c80*/  HADD2.F32 R14, -RZ, R25.H0_H0 ;  /* 0x20000019ff0e7230 */ /* 0x000fe40000004100 */
[-C--:B------:R-:W-:Y:S01]  /*10c90*/  FMUL.FTZ R13, R13, R29.reuse ;  /* 0x0000001d0d0d7220 */ /* 0x080fe20000410000 */
[----:B------:R-:W-:Y:S02]  /*10ca0*/  HADD2.F32 R31, -RZ, R28.H0_H0 ;  /* 0x2000001cff1f7230 */ /* 0x000fe40000004100 */
[----:B------:R-:W-:Y:S01]  /*10cb0*/  FFMA.FTZ R42, R8, R29, -R43 ;  /* 0x0000001d082a7223 */ /* 0x000fe2000001082b */
[----:B------:R-:W-:Y:S02]  /*10cc0*/  HADD2.F32 R6, -RZ, R5.H0_H0 ;  /* 0x20000005ff067230 */ /* 0x000fe40000004100 */
[C---:B------:R-:W-:Y:S01]  /*10cd0*/  FMUL.FTZ R45, R14.reuse, R37 ;  /* 0x000000250e2d7220 */ /* 0x040fe20000410000 */
[----:B------:R-:W-:Y:S01]  /*10ce0*/  F2FP.F16.E4M3.UNPACK_B R20, R27 ;  /* 0x0000001bff14723e */ /* 0x000fe200020006ff */
[-C--:B------:R-:W-:Y:S01]  /*10cf0*/  FMUL.FTZ R14, R14, R31.reuse ;  /* 0x0000001f0e0e7220 */ /* 0x080fe20000410000 */
[----:B------:R-:W-:Y:S01]  /*10d00*/  FFMA.FTZ R43, R8, R34, R13 ;  /* 0x00000022082b7223 */ /* 0x000fe2000001000d */
[C---:B------:R-:W-:Y:S01]  /*10d10*/  FFMA.FTZ R45, R6.reuse, R31, -R45 ;  /* 0x0000001f062d7223 */ /* 0x040fe2000001082d */
[----:B------:R-:W-:Y:S01]  /*10d20*/  F2FP.F16.E4M3.UNPACK_B R31, R39 ;  /* 0x00000027ff1f723e */ /* 0x000fe200020006ff */
        /* <DEDUP_REMOVED lines=10> */
[----:B------:R-:W-:Y:S01]  /*10dd0*/  HADD2.F32 R28, -RZ, R28.H1_H1 ;  /* 0x3000001cff1c7230 */ /* 0x000fe20000004100 */
[----:B------:R-:W-:Y:S01]  /*10de0*/  LOP3.LUT R21, R21, 0xff0000, R12, 0xf8, !PT ;  /* 0x00ff000015157812 */ /* 0x000fe200078ef80c */
[----:B------:R-:W-:Y:S02]  /*10df0*/  HADD2.F32 R29, -RZ, R13.H0_H0 ;  /* 0x2000000dff1d7230 */ /* 0x000fe40000004100 */
        /* <DEDUP_REMOVED lines=10> */
[----:B------:R-:W-:Y:S02]  /*10ea0*/  HADD2.F32 R13, -RZ, R13.H1_H1 ;  /* 0x3000000dff0d7230 */ /* 0x000fe40000004100 */
[----:B------:R-:W-:Y:S01]  /*10eb0*/  FFMA.FTZ R34, R5, R28, -R34 ;  /* 0x0000001c05227223 */ /* 0x000fe20000010822 */
[----:B------:R-:W-:Y:S02]  /*10ec0*/  HADD2.F32 R14, -RZ, R39.H0_H0 ;  /* 0x20000027ff0e7230 */ /* 0x000fe40000004100 */
[----:B------:R-:W-:Y:S01]  /*10ed0*/  FMUL.FTZ R25, R20, R31 ;  /* 0x0000001f14197220 */ /* 0x000fe20000410000 */
[----:B------:R-:W-:-:S02]  /*10ee0*/  HADD2.F32 R6, -RZ, R27.H0_H0 ;  /* 0x2000001bff067230 */ /* 0x000fc40000004100 */
[----:B------:R-:W-:Y:S01]  /*10ef0*/  FMUL.FTZ R20, R20, R13 ;  /* 0x0000000d14147220 */ /* 0x000fe20000410000 */
[----:B------:R-:W-:Y:S01]  /*10f00*/  HADD2.F32 R10, -RZ, R10.H1_H1 ;  /* 0x3000000aff0a7230 */ /* 0x000fe20000004100 */
[----:B------:R-:W-:Y:S01]  /*10f10*/  LOP3.LUT R21, R21, 0xff000000, R12, 0xf8, !PT ;  /* 0xff00000015157812 */ /* 0x000fe200078ef80c */
[--C-:B------:R-:W-:Y:S02]  /*10f20*/  HADD2.F32 R8, -RZ, R32.reuse.H0_H0 ;  /* 0x20000020ff087230 */ /* 0x100fe40000004100 */
[----:B------:R-:W-:Y:S01]  /*10f30*/  FMUL.FTZ R28, R6, R14 ;  /* 0x0000000e061c7220 */ /* 0x000fe20000410000 */
[----:B------:R-:W-:Y:S02]  /*10f40*/  HADD2.F32 R5, -RZ, R11.H0_H0 ;  /* 0x2000000bff057230 */ /* 0x000fe40000004100 */
[----:B------:R-:W-:Y:S01]  /*10f50*/  FFMA.FTZ R48, R10, R31, R20 ;  /* 0x0000001f0a307223 */ /* 0x000fe20000010014 */
[----:B------:R-:W-:Y:S01]  /*10f60*/  F2FP.F16.E4M3.UNPACK_B R12, R24 ;  /* 0x00000018ff0c723e */ /* 0x000fe200020006ff */
[-C--:B------:R-:W-:Y:S01]  /*10f70*/  FMUL.FTZ R29, R6, R8.reuse ;  /* 0x00000008061d7220 */ /* 0x080fe20000410000 */
[----:B------:R-:W-:Y:S01]  /*10f80*/  FFMA.FTZ R46, R10, R13, -R25 ;  /* 0x0000000d0a2e7223 */ /* 0x000fe20000010819 */
[C---:B------:R-:W-:Y:S01]  /*10f90*/  FFMA.FTZ R31, R5.reuse, R8, -R28 ;  /* 0x00000008051f7223 */ /* 0x040fe2000001081c */
[----:B------:R-:W-:Y:S01]  /*10fa0*/  HADD2.F32 R20, -RZ, R39.H1_H1 ;  /* 0x30000027ff147230 */ /* 0x000fe20000004100 */
[----:B------:R-:W-:Y:S01]  /*10fb0*/  F2FP.F16.E4M3.UNPACK_B R24, R24.H1 ;  /* 0x00000018ff18723e */ /* 0x000fe200030006ff */
[----:B------:R-:W-:Y:S01]  /*10fc0*/  HADD2.F32 R27, -RZ, R27.H1_H1 ;  /* 0x3000001bff1b7230 */ /* 0x000fe20000004100 */
[----:B------:R-:W-:Y:S01]  /*10fd0*/  F2FP.F16.E4M3.UNPACK_B R13, R33.H1 ;  /* 0x00000021ff0d723e */ /* 0x000fe200030006ff */
[----:B------:R-:W-:Y:S01]  /*10fe0*/  HADD2.F32 R32, -RZ, R32.H1_H1 ;  /* 0x30000020ff207230 */ /* 0x000fe20000004100 */
[----:B------:R-:W-:Y:S01]  /*10ff0*/  F2FP.F16.E4M3.UNPACK_B R8, R21.H1 ;  /* 0x00000015ff08723e */ /* 0x000fe200030006ff */
[----:B------:R-:W-:Y:S01]  /*11000*/  HADD2.F32 R11, -RZ, R11.H1_H1 ;  /* 0x3000000bff0b7230 */ /* 0x000fe20000004100 */
[----:B------:R-:W-:Y:S01]  /*11010*/  F2FP.F16.E4M3.UNPACK_B R3, R4 ;  /* 0x00000004ff03723e */ /* 0x000fe200020006ff */
[----:B------:R-:W-:Y:S01]  /*11020*/  FFMA.FTZ R49, R5, R14, R29 ;  /* 0x0000000e05317223 */ /* 0x000fe2000001001d */
[----:B------:R-:W-:Y:S01]  /*11030*/  F2FP.F16.E4M3.UNPACK_B R4, R4.H1 ;  /* 0x00000004ff04723e */ /* 0x000fe200030006ff */
[----:B------:R-:W-:Y:S01]  /*11040*/  FMUL.FTZ R50, R27, R20 ;  /* 0x000000141b327220 */ /* 0x000fe20000410000 */
[----:B------:R-:W-:-:S02]  /*11050*/  HADD2.F32 R14, -RZ, R13.H0_H0 ;  /* 0x2000000dff0e7230 */ /* 0x000fc40000004100 */
[-C--:B------:R-:W-:Y:S01]  /*11060*/  FMUL.FTZ R27, R27, R32.reuse ;  /* 0x000000201b1b7220 */ /* 0x080fe20000410000 */
[----:B------:R-:W-:Y:S02]  /*11070*/  HADD2.F32 R6, -RZ, R24.H0_H0 ;  /* 0x20000018ff067230 */ /* 0x000fe40000004100 */
[C---:B------:R-:W-:Y:S01]  /*11080*/  FFMA.FTZ R50, R11.reuse, R32, -R50 ;  /* 0x000000200b327223 */ /* 0x040fe20000010832 */
[----:B------:R-:W-:Y:S02]  /*11090*/  HADD2.F32 R10, -RZ, R8.H0_H0 ;  /* 0x20000008ff0a7230 */ /* 0x000fe40000004100 */
[----:B------:R-:W-:Y:S01]  /*110a0*/  FFMA.FTZ R32, R11, R20, R27 ;  /* 0x000000140b207223 */ /* 0x000fe2000001001b */
[----:B------:R-:W-:Y:S02]  /*110b0*/  HADD2.F32 R5, -RZ, R4.H0_H0 ;  /* 0x20000004ff057230 */ /* 0x000fe40000004100 */
[----:B------:R-:W-:Y:S01]  /*110c0*/  FMUL.FTZ R28, R6, R14 ;  /* 0x0000000e061c7220 */ /* 0x000fe20000410000 */
[----:B------:R-:W-:-:S02]  /*110d0*/  HADD2.F32 R13, -RZ, R13.H1_H1 ;  /* 0x3000000dff0d7230 */ /* 0x000fc40000004100 */
[-C--:B------:R-:W-:Y:S01]  /*110e0*/  FMUL.FTZ R25, R6, R10.reuse ;  /* 0x0000000a06197220 */ /* 0x080fe20000410000 */
[----:B------:R-:W-:Y:S01]  /*110f0*/  HADD2.F32 R24, -RZ, R24.H1_H1 ;  /* 0x30000018ff187230 */ /* 0x000fe20000004100 */
[----:B------:R-:W-:Y:S01]  /*11100*/  F2FP.F16.E4M3.UNPACK_B R33, R33 ;  /* 0x00000021ff21723e */ /* 0x000fe200020006ff */
[----:B------:R-:W-:Y:S01]  /*11110*/  HADD2.F32 R11, -RZ, R8.H1_H1 ;  /* 0x30000008ff0b7230 */ /* 0x000fe20000004100 */
[----:B------:R-:W-:Y:S01]  /*11120*/  F2FP.F16.E4M3.UNPACK_B R21, R21 ;  /* 0x00000015ff15723e */ /* 0x000fe200020006ff */
[C---:B------:R-:W-:Y:S01]  /*11130*/  FFMA.FTZ R28, R5.reuse, R10, -R28 ;  /* 0x0000000a051c7223 */ /* 0x040fe2000001081c */
[----:B------:R-:W-:Y:S01]  /*11140*/  FFMA.FTZ R25, R5, R14, R25 ;  /* 0x0000000e05197223 */ /* 0x000fe20000010019 */
[----:B------:R-:W-:Y:S02]  /*11150*/  HADD2.F32 R4, -RZ, R4.H1_H1 ;  /* 0x30000004ff047230 */ /* 0x000fe40000004100 */
[C---:B------:R-:W-:Y:S01]  /*11160*/  FMUL.FTZ R27, R24.reuse, R13 ;  /* 0x0000000d181b7220 */ /* 0x040fe20000410000 */
[----:B------:R-:W-:Y:S01]  /*11170*/  FMUL.FTZ R24, R24, R11 ;  /* 0x0000000b18187220 */ /* 0x000fe20000410000 */
[----:B------:R-:W-:Y:S01]  /*11180*/  HADD2.F32 R8, -RZ, R33.H0_H0 ;  /* 0x20000021ff087230 */ /* 0x000fe20000004100 */
        /* <DEDUP_REMOVED lines=9> */
[----:B------:R-:W-:Y:S01]  /*11220*/  HADD2.F32 R12, -RZ, R12.H1_H1 ;  /* 0x3000000cff0c7230 */ /* 0x000fe20000004100 */
[----:B------:R-:W-:Y:S01]  /*11230*/  F2FP.F16.E4M3.UNPACK_B R26, R26.H1 ;  /* 0x0000001aff1a723e */ /* 0x000fe200030006ff */
[----:B------:R-:W-:Y:S01]  /*11240*/  HADD2.F32 R21, -RZ, R21.H1_H1 ;  /* 0x30000015ff157230 */ /* 0x000fe20000004100 */
[----:B------:R-:W-:Y:S01]  /*11250*/  F2FP.F16.E4M3.UNPACK_B R10, R38.H1 ;  /* 0x00000026ff0a723e */ /* 0x000fe200030006ff */
[----:B------:R-:W-:Y:S01]  /*11260*/  FFMA.FTZ R13, R4, R6, -R11 ;  /* 0x00000006040d7223 */ /* 0x000fe2000001080b */
[----:B------:R-:W-:-:S02]  /*11270*/  HADD2.F32 R3, -RZ, R3.H1_H1 ;  /* 0x30000003ff037230 */ /* 0x000fc40000004100 */
[----:B------:R-:W-:Y:S01]  /*11280*/  FFMA.FTZ R14, R4, R8, R5 ;  /* 0x00000008040e7223 */ /* 0x000fe20000010005 */
[C---:B------:R-:W-:Y:S01]  /*11290*/  FMUL.FTZ R6, R12.reuse, R33 ;  /* 0x000000210c067220 */ /* 0x040fe20000410000 */
[-C--:B------:R-:W-:Y:S01]  /*112a0*/  F2FP.F16.E4M3.UNPACK_B R5, R30.reuse.H1 ;  /* 0x0000001eff05723e */ /* 0x080fe200030006ff */
        /* <DEDUP_REMOVED lines=12> */
[C---:B------:R-:W-:Y:S01]  /*11370*/  FFMA.FTZ R20, R3.reuse, R6, -R20 ;  /* 0x0000000603147223 */ /* 0x040fe20000010814 */
[----:B------:R-:W-:Y:S01]  /*11380*/  HADD2.F32 R5, -RZ, R5.H1_H1 ;  /* 0x30000005ff057230 */ /* 0x000fe20000004100 */
[----:B------:R-:W-:Y:S01]  /*11390*/  F2FP.F16.E4M3.UNPACK_B R38, R38 ;  /* 0x00000026ff26723e */ /* 0x000fe200020006ff */
[----:B------:R-:W-:Y:S02]  /*113a0*/  HADD2.F32 R9, -RZ, R9.H1_H1 ;  /* 0x30000009ff097230 */ /* 0x000fe40000004100 */
[C---:B------:R-:W-:Y:S01]  /*113b0*/  FMUL.FTZ R6, R26.reuse, R10 ;  /* 0x0000000a1a067220 */ /* 0x040fe20000410000 */
[----:B------:R-:W-:Y:S01]  /*113c0*/  FFMA.FTZ R21, R3, R8, R4 ;  /* 0x0000000803157223 */ /* 0x000fe20000010004 */
[----:B------:R-:W-:Y:S01]  /*113d0*/  FMUL.FTZ R11, R26, R5 ;  /* 0x000000051a0b7220 */ /* 0x000fe20000410000 */
[----:B------:R-:W-:-:S02]  /*113e0*/  HADD2.F32 R4, -RZ, R15.H0_H0 ;  /* 0x2000000fff047230 */ /* 0x000fc40000004100 */
[C---:B------:R-:W-:Y:S01]  /*113f0*/  FFMA.FTZ R29, R9.reuse, R5, -R6 ;  /* 0x00000005091d7223 */ /* 0x040fe20000010806 */
[----:B------:R-:W-:Y:S02]  /*11400*/  HADD2.F32 R5, -RZ, R30.H0_H0 ;  /* 0x2000001eff057230 */ /* 0x000fe40000004100 */
[----:B------:R-:W-:Y:S01]  /*11410*/  FFMA.FTZ R26, R9, R10, R11 ;  /* 0x0000000a091a7223 */ /* 0x000fe2000001000b */
[----:B------:R-:W-:Y:S02]  /*11420*/  HADD2.F32 R6, -RZ, R38.H0_H0 ;  /* 0x20000026ff067230 */ /* 0x000fe40000004100 */
[----:B------:R-:W-:Y:S02]  /*11430*/  HADD2.F32 R30, -RZ, R30.H1_H1 ;  /* 0x3000001eff1e7230 */ /* 0x000fe40000004100 */
[C---:B------:R-:W-:Y:S01]  /*11440*/  FMUL.FTZ R9, R4.reuse, R5 ;  /* 0x0000000504097220 */ /* 0x040fe20000410000 */
[----:B------:R-:W-:Y:S02]  /*11450*/  HADD2.F32 R38, -RZ, R38.H1_H1 ;  /* 0x30000026ff267230 */ /* 0x000fe40000004100 */
[----:B------:R-:W-:Y:S01]  /*11460*/  FMUL.FTZ R8, R4, R6 ;  /* 0x0000000604087220 */ /* 0x000fe20000410000 */
[----:B------:R-:W-:Y:S01]  /*11470*/  HADD2.F32 R15, -RZ, R15.H1_H1 ;  /* 0x3000000fff0f7230 */ /* 0x000fe20000004100 */
[----:B------:R-:W-:Y:S01]  /*11480*/  F2FP.SATFINITE.E4M3.F32.PACK_AB_MERGE_C R21, R26, R21, RZ ;  /* 0x000000151a15723e */ /* 0x000fe200048070ff */
[----:B------:R-:W-:-:S02]  /*11490*/  HADD2.F32 R3, -RZ, R7.H0_H0 ;  /* 0x20000007ff037230 */ /* 0x000fc40000004100 */
[----:B------:R-:W-:Y:S02]  /*114a0*/  HADD2.F32 R7, -RZ, R7.H1_H1 ;  /* 0x30000007ff077230 */ /* 0x000fe40000004100 */
[C---:B------:R-:W-:Y:S01]  /*114b0*/  FMUL.FTZ R4, R15.reuse, R38 ;  /* 0x000000260f047220 */ /* 0x040fe20000410000 */
[----:B------:R-:W-:Y:S01]  /*114c0*/  FMUL.FTZ R11, R15, R30 ;  /* 0x0000001e0f0b7220 */ /* 0x000fe20000410000 */
        /* <DEDUP_REMOVED lines=16> */
[----:B------:R-:W-:Y:S01]  /*115d0*/  F2FP.SATFINITE.E4M3.F32.PACK_AB_MERGE_C R11, R48, R35, R11 ;  /* 0x00000023300b723e */ /* 0x000fe2000480700b */
[----:B------:R4:W-:Y:S01]  /*115e0*/  STS.128 [R223+0x18000], R4 ;  /* 0x01800004df007388 */ /* 0x0009e20000000c00 */
[----:B------:R-:W-:-:S02]  /*115f0*/  F2FP.SATFINITE.E4M3.F32.PACK_AB_MERGE_C R8, R33, R14, R8 ;  /* 0x0000000e2108723e */ /* 0x000fc40004807008 */
[----:B------:R-:W-:-:S05]  /*11600*/  F2FP.SATFINITE.E4M3.F32.PACK_AB_MERGE_C R10, R38, R3, R21 ;  /* 0x00000003260a723e */ /* 0x000fca0004807015 */
[----:B------:R4:W-:Y:S02]  /*11610*/  STS.128 [R0+0x18000], R8 ;  /* 0x0180000800007388 */ /* 0x0009e40000000c00 */
.L_x_1459:
[----:B------:R-:W-:Y:S05]  /*11620*/  BSYNC B0 ;  /* 0x0000000000007941 */ /* 0x000fea0003800000 */
.L_x_1431:
[----:B------:R-:W-:Y:S01]  /*11630*/  @!PT LDS RZ, [RZ] ;  /* 0x00000000fffff984 */ /* 0x000fe20000000800 */
[----:B------:R-:W-:Y:S01]  /*11640*/  @!PT LDS RZ, [RZ] ;  /* 0x00000000fffff984 */ /* 0x000fe20000000800 */
[----:B------:R-:W-:Y:S01]  /*11650*/  @!PT LDS RZ, [RZ] ;  /* 0x00000000fffff984 */ /* 0x000fe20000000800 */
[----:B------:R-:W-:Y:S01]  /*11660*/  @!PT LDS RZ, [RZ] ;  /* 0x00000000fffff984 */ /* 0x000fe20000000800 */
[----:B------:R1:W-:Y:S06]  /*11670*/  MEMBAR.ALL.CTA ;  /* 0x0000000000007992 */ /* 0x0003ec0000008000 */
[----:B-1----:R-:W1:Y:S01]  /*11680*/  FENCE.VIEW.ASYNC.S ;  /* 0x00000000000073c6 */ /* 0x002e620000000000 */
[----:B------:R-:W-:Y:S05]  /*11690*/  WARPSYNC.ALL ;  /* 0x0000000000007948 */ /* 0x000fea0003800000 */
[----:B-1----:R-:W-:Y:S06]  /*116a0*/  BAR.SYNC.DEFER_BLOCKING 0xd, 0x100 ;  /* 0x0344000000007b1d */ /* 0x002fec0000010000 */
.L_x_1429:
[----:B--234-:R-:W-:-:S05]  /*116b0*/  IMAD.U32 R0, RZ, RZ, UR45 ;  /* 0x0000002dff007e24 */ /* 0x01cfca000f8e00ff */
[----:B------:R-:W-:-:S13]  /*116c0*/  ISETP.NE.AND P0, PT, R0, 0x3, PT ;  /* 0x000000030000780c */ /* 0x000fda0003f05270 */
[----:B------:R-:W-:Y:S05]  /*116d0*/  @!P0 BRA `(.L_x_1476) ;  /* 0x0000000000048947 */ /* 0x000fea0003800000 */
[----:B------:R-:W-:Y:S01]  /*116e0*/  BPT.TRAP 0x1 ;  /* 0x000000040000795c */ /* 0x000fe20000300000 */
.L_x_1476:
[----:B-----5:R-:W-:Y:S01]  /*116f0*/  IMAD R9, R199, 0x8, R16 ;  /* 0x00000008c7097824 */ /* 0x020fe200078e0210 */
[----:B------:R-:W-:-:S04]  /*11700*/  SHF.L.U32 R0, R193, 0x1f, RZ ;  /* 0x0000001fc1007819 */ /* 0x000fc800000006ff */
[----:B------:R2:W3:Y:S01]  /*11710*/  SYNCS.PHASECHK.TRANS64.TRYWAIT P2, [R9+URZ+0x28430], R0 ;  /* 0x02843000090075a7 */ /* 0x0004e2000804017f */
[----:B------:R-:W-:Y:S05]  /*11720*/  @!P0 BRA `(.L_x_1477) ;  /* 0x0000000000048947 */ /* 0x000fea0003800000 */
[----:B------:R-:W-:Y:S01]  /*11730*/  BPT.TRAP 0x1 ;  /* 0x000000040000795c */ /* 0x000fe20000300000 */
.L_x_1477:
[----:B01----:R-:W0:Y:S02]  /*11740*/  S2R R3, SR_TID.X ;  /* 0x0000000000037919 */ /* 0x003e240000002100 */
[----:B0-----:R-:W-:-:S04]  /*11750*/  LOP3.LUT R3, R3, 0x7f, RZ, 0xc0, !PT ;  /* 0x0000007f03037812 */ /* 0x001fc800078ec0ff */
[----:B------:R-:W-:Y:S01]  /*11760*/  ISETP.NE.AND P1, PT, R3, RZ, PT ;  /* 0x000000ff0300720c */ /* 0x000fe20003f25270 */
[----:B---3--:R-:W-:-:S12]  /*11770*/  @P2 BRA `(.L_x_1478) ;  /* 0x0000000000082947 */ /* 0x008fd80003800000 */
[----:B------:R-:W0:Y:S02]  /*11780*/  SYNCS.PHASECHK.TRANS64.TRYWAIT P2, [R9+URZ+0x28430], R0 ;  /* 0x02843000090075a7 */ /* 0x000e24000804017f */
[----:B0-----:R-:W-:Y:S05]  /*11790*/  @!P2 BRA `(.L_x_1479) ;  /* 0x0000015800c4a947 */ /* 0x001fea0003800000 */
.L_x_1478:
[----:B------:R-:W-:Y:S05]  /*117a0*/  WARPSYNC.ALL ;  /* 0x0000000000007948 */ /* 0x000fea0003800000 */
[----:B0-2---:R-:W-:Y:S01]  /*117b0*/  VIADD R0, R16, 0x20000 ;  /* 0x0002000010007836 */ /* 0x005fe20000000000 */
[----:B------:R-:W-:Y:S01]  /*117c0*/  R2UR UR12, R36 ;  /* 0x00000000240c72ca */ /* 0x000fe200000e0000 */
[----:B------:R-:W-:Y:S01]  /*117d0*/  IMAD.MOV.U32 R7, RZ, RZ, 0x40000040 ;  /* 0x40000040ff077424 */ /* 0x000fe200078e00ff */
[----:B------:R-:W-:Y:S01]  /*117e0*/  WARPGROUP.ARRIVE ;  /* 0x00000000000079c5 */ /* 0x000fe20000000000 */
[----:B------:R-:W-:Y:S01]  /*117f0*/  UMOV UR13, 0x40000040 ;  /* 0x40000040000d7882 */ /* 0x000fe20000000000 */
[----:B------:R-:W-:Y:S01]  /*11800*/  SHF.R.U32.HI R0, RZ, 0x4, R0 ;  /* 0x00000004ff007819 */ /* 0x000fe20000011600 */
[----:B------:R-:W-:Y:S01]  /*11810*/  IMAD.MOV.U32 R11, RZ, RZ, 0x40000040 ;  /* 0x40000040ff0b7424 */ /* 0x000fe200078e00ff */
[----:B------:R-:W-:Y:S01]  /*11820*/  R2UR UR15, R7 ;  /* 0x00000000070f72ca */ /* 0x000fe200000e0000 */
[----:B------:R-:W-:Y:S01]  /*11830*/  UMOV UR9, 0x40000040 ;  /* 0x4000004000097882 */ /* 0x000fe20000000000 */
[----:B------:R-:W-:Y:S01]  /*11840*/  LOP3.LUT R0, R0, 0x3fff, RZ, 0xc0, !PT ;  /* 0x00003fff00007812 */ /* 0x000fe200078ec0ff */
[----:B------:R-:W-:Y:S01]  /*11850*/  UMOV UR5, 0x40000040 ;  /* 0x4000004000057882 */ /* 0x000fe20000000000 */
[----:B------:R-:W-:Y:S01]  /*11860*/  R2UR UR11, R11 ;  /* 0x000000000b0b72ca */ /* 0x000fe200000e0000 */
[----:B------:R-:W-:Y:S01]  /*11870*/  IMAD.MOV.U32 R11, RZ, RZ, 0x40000040 ;  /* 0x40000040ff0b7424 */ /* 0x000fe200078e00ff */
[----:B------:R-:W-:Y:S01]  /*11880*/  LOP3.LUT R4, R0, 0x10000, RZ, 0xfc, !PT ;  /* 0x0001000000047812 */ /* 0x000fe200078efcff */
[----:B------:R-:W-:Y:S01]  /*11890*/  ULOP3.LUT UR12, UR12, 0x10000, URZ, 0xfc, !UPT ;  /* 0x000100000c0c7892 */ /* 0x000fe2000f8efc3f */
[----:B------:R-:W-:Y:S01]  /*118a0*/  IMAD.MOV.U32 R7, RZ, RZ, 0x40000040 ;  /* 0x40000040ff077424 */ /* 0x000fe200078e00ff */
[----:B------:R-:W-:Y:S01]  /*118b0*/  UMOV UR17, 0x40000040 ;  /* 0x4000004000117882 */ /* 0x000fe20000000000 */
[----:B------:R-:W-:Y:S01]  /*118c0*/  R2UR UR7, R11 ;  /* 0x000000000b0772ca */ /* 0x000fe200000e0000 */
[----:B------:R-:W-:Y:S01]  /*118d0*/  IMAD R6, R199, 0x400, R4 ;  /* 0x00000400c7067824 */ /* 0x000fe200078e0204 */
[----:B------:R-:W-:Y:S01]  /*118e0*/  UIADD3 UR8, UR12, 0x2, URZ ;  /* 0x000000020c087890 */ /* 0x000fe2000fffe03f */
[----:B------:R-:W-:Y:S01]  /*118f0*/  IMAD.MOV.U32 R11, RZ, RZ, 0x40000040 ;  /* 0x40000040ff0b7424 */ /* 0x000fe200078e00ff */
[----:B------:R-:W-:Y:S01]  /*11900*/  UIADD3 UR4, UR12, 0x4, URZ ;  /* 0x000000040c047890 */ /* 0x000fe2000fffe03f */
[C---:B------:R-:W-:Y:S01]  /*11910*/  VIADD R10, R6.reuse, 0x2 ;  /* 0x00000002060a7836 */ /* 0x040fe20000000000 */
[----:B------:R-:W-:Y:S01]  /*11920*/  R2UR UR14, R6 ;  /* 0x00000000060e72ca */ /* 0x000fe200000e0000 */
[----:B------:R-:W-:Y:S01]  /*11930*/  UIADD3 UR16, UR12, 0x6, URZ ;  /* 0x000000060c107890 */ /* 0x000fe2000fffe03f */
[----:B------:R-:W-:Y:S01]  /*11940*/  R2UR UR19, R11 ;  /* 0x000000000b1372ca */ /* 0x000fe200000e0000 */
[----:B------:R-:W-:Y:S01]  /*11950*/  IMAD.MOV.U32 R11, RZ, RZ, 0x40000040 ;  /* 0x40000040ff0b7424 */ /* 0x000fe200078e00ff */
[----:B------:R-:W-:Y:S01]  /*11960*/  R2UR UR10, R10 ;  /* 0x000000000a0a72ca */ /* 0x000fe200000e0000 */
[----:B------:R-:W-:Y:S01]  /*11970*/  VIADD R10, R6, 0x4 ;  /* 0x00000004060a7836 */ /* 0x000fe20000000000 */
[----:B------:R-:W-:Y:S01]  /*11980*/  UIADD3 UR20, UR12, 0x400, URZ ;  /* 0x000004000c147890 */ /* 0x000fe2000fffe03f */
[----:B------:R-:W-:Y:S01]  /*11990*/  R2UR UR35, R7 ;  /* 0x00000000072372ca */ /* 0x000fe200000e0000 */
[----:B------:R-:W-:Y:S01]  /*119a0*/  UMOV UR21, 0x40000040 ;  /* 0x4000004000157882 */ /* 0x000fe20000000000 */
[----:B------:R-:W-:Y:S01]  /*119b0*/  R2UR UR23, R11 ;  /* 0x000000000b1772ca */ /* 0x000fe200000e0000 */
[----:B------:R-:W-:Y:S01]  /*119c0*/  IMAD.MOV.U32 R11, RZ, RZ, 0x40000040 ;  /* 0x40000040ff0b7424 */ /* 0x000fe200078e00ff */
[----:B------:R-:W-:Y:S01]  /*119d0*/  R2UR UR6, R10 ;  /* 0x000000000a0672ca */ /* 0x000fe200000e0000 */
[----:B------:R-:W-:-:S02]  /*119e0*/  UIADD3 UR24, UR12, 0x402, URZ ;  /* 0x000004020c187890 */ /* 0x000fc4000fffe03f */
[----:B------:R-:W-:Y:S01]  /*119f0*/  QGMMA.64x64x32.F32.E4M3.E4M3 R24, gdesc[UR12], RZ, !UPT, gsb0 ;  /* 0x00e000000c1879f3 */ /* 0x000fe2000c0008ff */
[----:B------:R-:W-:Y:S01]  /*11a00*/  IADD3 R10, R6, 0x6, RZ ;  /* 0x00000006060a7810 */ /* 0x000fe20007ffe0ff */
[----:B------:R-:W-:Y:S01]  /*11a10*/  UMOV UR25, 0x40000040 ;  /* 0x4000004000197882 */ /* 0x000fe20000000000 */
[----:B------:R-:W-:Y:S01]  /*11a20*/  R2UR UR27, R11 ;  /* 0x000000000b1b72ca */ /* 0x000fe200000e0000 */
[----:B------:R-:W-:Y:S01]  /*11a30*/  IMAD.MOV.U32 R11, RZ, RZ, 0x40000040 ;  /* 0x40000040ff0b7424 */ /* 0x000fe200078e00ff */
[----:B------:R-:W-:Y:S01]  /*11a40*/  R2UR UR18, R10 ;  /* 0x000000000a1272ca */ /* 0x000fe200000e0000 */
[----:B------:R-:W-:Y:S01]  /*11a50*/  VIADD R10, R6, 0x200 ;  /* 0x00000200060a7836 */ /* 0x000fe20000000000 */
[----:B------:R-:W-:Y:S01]  /*11a60*/  UIADD3 UR28, UR12, 0x404, URZ ;  /* 0x000004040c1c7890 */ /* 0x000fe2000fffe03f */
[----:B------:R-:W0:Y:S01]  /*11a70*/  LDC R0, c[0x0][0x448] ;  /* 0x00011200ff007b82 */ /* 0x000e220000000800 */
[----:B------:R-:W-:Y:S01]  /*11a80*/  R2UR UR31, R11 ;  /* 0x000000000b1f72ca */ /* 0x000fe200000e0000 */
[----:B------:R-:W-:Y:S01]  /*11a90*/  UMOV UR29, 0x40000040 ;  /* 0x40000040001d7882 */ /* 0x000fe20000000000 */
[----:B------:R-:W-:Y:S01]  /*11aa0*/  R2UR UR22, R10 ;  /* 0x000000000a1672ca */ /* 0x000fe200000e0000 */
[----:B------:R-:W-:Y:S01]  /*11ab0*/  VIADD R10, R6, 0x202 ;  /* 0x00000202060a7836 */ /* 0x000fe20000000000 */
[----:B------:R-:W-:Y:S01]  /*11ac0*/  UIADD3 UR32, UR12, 0x406, URZ ;  /* 0x000004060c207890 */ /* 0x000fe2000fffe03f */
[----:B------:R-:W-:Y:S01]  /*11ad0*/  IMAD.IADD R3, R205, 0x1, R204 ;  /* 0x00000001cd037824 */ /* 0x000fe200078e02cc */
[----:B------:R-:W-:-:S02]  /*11ae0*/  UMOV UR33, 0x40000040 ;  /* 0x4000004000217882 */ /* 0x000fc40000000000 */
[----:B------:R-:W-:Y:S01]  /*11af0*/  R2UR UR26, R10 ;  /* 0x000000000a1a72ca */ /* 0x000fe200000e0000 */
[C---:B------:R-:W-:Y:S02]  /*11b00*/  VIADD R10, R6.reuse, 0x204 ;  /* 0x00000204060a7836 */ /* 0x040fe40000000000 */
[----:B------:R-:W-:-:S03]  /*11b10*/  VIADD R6, R6, 0x206 ;  /* 0x0000020606067836 */ /* 0x000fc60000000000 */
[----:B------:R-:W-:Y:S02]  /*11b20*/  R2UR UR30, R10 ;  /* 0x000000000a1e72ca */ /* 0x000fe400000e0000 */
[----:B------:R-:W-:Y:S01]  /*11b30*/  R2UR UR34, R6 ;  /* 0x00000000062272ca */ /* 0x000fe200000e0000 */
[----:B------:R-:W1:Y:S01]  /*11b40*/  LDC.64 R10, c[0x0][0x9e0] ;  /* 0x00027800ff0a7b82 */ /* 0x000e620000000a00 */
[----:B0-----:R-:W-:-:S13]  /*11b50*/  ISETP.NE.AND P2, PT, R0, 0x1, PT ;  /* 0x000000010000780c */ /* 0x001fda0003f45270 */
[----:B------:R-:W0:Y:S01]  /*11b60*/  @P2 LDC R0, c[0x0][0x44c] ;  /* 0x00011300ff002b82 */ /* 0x000e220000000800 */
[----:B-1----:R-:W-:-:S07]  /*11b70*/  ISETP.GE.AND P3, PT, R11, 0x1, PT ;  /* 0x000000010b00780c */ /* 0x002fce0003f66270 */
[----:B------:R-:W1:Y:S01]  /*11b80*/  @P2 LDC R5, c[0x0][0x450] ;  /* 0x00011400ff052b82 */ /* 0x000e620000000800 */
[----:B0-----:R-:W-:Y:S01]  /*11b90*/  @P2 IMAD.HI.U32 R0, R3, R0, RZ ;  /* 0x0000000003002227 */ /* 0x001fe200078e00ff */
[----:B------:R-:W-:Y:S02]  /*11ba0*/  WARPGROUP.DEPBAR.LE gsb0, 0x0 ;  /* 0x00008000000079c5 */ /* 0x000fe40000010000 */
[----:B------:R-:W-:Y:S02]  /*11bb0*/  WARPGROUP.ARRIVE ;  /* 0x00000000000079c5 */ /* 0x000fe40000000000 */
[----:B-1----:R-:W-:Y:S01]  /*11bc0*/  @P2 SHF.R.U32.HI R3, RZ, R5, R0 ;  /* 0x00000005ff032219 */ /* 0x002fe20000011600 */
[----:B------:R-:W-:Y:S02]  /*11bd0*/  IMAD.MOV.U32 R5, RZ, RZ, -0x40 ;  /* 0xffffffc0ff057424 */ /* 0x000fe400078e00ff */
[----:B------:R-:W-:Y:S01]  /*11be0*/  @!P1 VIADD R0, R9, 0x28440 ;  /* 0x0002844009009836 */ /* 0x000fe20000000000 */
[----:B------:R-:W-:Y:S01]  /*11bf0*/  QGMMA.64x64x32.F32.E4M3.E4M3 R24, gdesc[UR8], R24, gsb0 ;  /* 0x00e00000081879f3 */ /* 0x000fe20008000818 */
[----:B------:R-:W0:Y:S01]  /*11c00*/  SHFL.IDX PT, R20, R3, RZ, 0x1c1f ;  /* 0x001c1fff03147589 */ /* 0x000e2200000e0000 */
[----:B------:R-:W-:-:S02]  /*11c10*/  IMAD R9, R56, R5, 0x40 ;  /* 0x0000004038097424 */ /* 0x000fc400078e0205 */
[----:B------:R-:W-:Y:S02]  /*11c20*/  @!P1 PRMT R0, RZ, 0x654, R0 ;  /* 0x00000654ff009816 */ /* 0x000fe40000000000 */
[----:B------:R-:W-:-:S04]  /*11c30*/  VIADD R8, R9, 0x1 ;  /* 0x0000000109087836 */ /* 0x000fc80000000000 */
[----:B------:R-:W-:-:S05]  /*11c40*/  IMAD R8, R197, -0x2, R8 ;  /* 0xfffffffec5087824 */ /* 0x000fca00078e0208 */
[----:B------:R-:W-:-:S05]  /*11c50*/  IADD3 R5, -R195, R8, R196 ;  /* 0x00000008c3057210 */ /* 0x000fca0007ffe1c4 */
[----:B------:R-:W-:Y:S01]  /*11c60*/  IMAD.IADD R14, R5, 0x1, R10 ;  /* 0x00000001050e7824 */ /* 0x000fe200078e020a */
[----:B------:R-:W-:Y:S02]  /*11c70*/  WARPGROUP.DEPBAR.LE gsb0, 0x0 ;  /* 0x00008000000079c5 */ /* 0x000fe40000010000 */
[----:B------:R-:W-:-:S06]  /*11c80*/  WARPGROUP.ARRIVE ;  /* 0x00000000000079c5 */ /* 0x000fcc0000000000 */
[----:B------:R-:W-:Y:S01]  /*11c90*/  QGMMA.64x64x32.F32.E4M3.E4M3 R24, gdesc[UR4], R24, gsb0 ;  /* 0x00e00000041879f3 */ /* 0x000fe20008000818 */
[----:B------:R-:W-:Y:S02]  /*11ca0*/  ULDC UR6, c[0x0][0x9dc] ;  /* 0x0002770000067ab9 */ /* 0x000fe40000000800 */
[----:B------:R-:W-:-:S05]  /*11cb0*/  IMAD.U32 R6, RZ, RZ, UR6 ;  /* 0x00000006ff067e24 */ /* 0x000fca000f8e00ff */
[----:B------:R-:W-:-:S05]  /*11cc0*/  LOP3.LUT R12, RZ, R6, RZ, 0x33, !PT ;  /* 0x00000006ff0c7212 */ /* 0x000fca00078e33ff */
[----:B------:R-:W-:Y:S01]  /*11cd0*/  IMAD.IADD R15, R5, 0x1, R12 ;  /* 0x00000001050f7824 */ /* 0x000fe200078e020c */
[----:B------:R-:W-:-:S03]  /*11ce0*/  LEA R12, R56, 0xffffffc0, 0x6 ;  /* 0xffffffc0380c7811 */ /* 0x000fc600078e30ff */
[----:B0-----:R-:W-:Y:S01]  /*11cf0*/  IMAD.IADD R5, R15, 0x1, R20 ;  /* 0x000000010f057824 */ /* 0x001fe200078e0214 */
        /* <DEDUP_REMOVED lines=17> */
[----:B0-----:R-:W-:-:S05]  /*11e10*/  IADD3 R0, R196, R9, RZ ;  /* 0x00000009c4007210 */ /* 0x001fca0007ffe0ff */
[----:B------:R-:W-:-:S05]  /*11e20*/  IMAD R13, R197, -0x2, R0 ;  /* 0xfffffffec50d7824 */ /* 0x000fca00078e0200 */
[----:B------:R-:W-:Y:S01]  /*11e30*/  VIADDMNMX R0, R20, R14, R13, PT ;  /* 0x0000000e14007246 */ /* 0x000fe2000380010d */
[----:B------:R-:W-:Y:S06]  /*11e40*/  @!P3 BRA `(.L_x_1480) ;  /* 0x000000000050b947 */ /* 0x000fec0003800000 */
[----:B------:R-:W-:Y:S01]  /*11e50*/  IADD3 R7, -R195, R196, R20 ;  /* 0x000000c4c3077210 */ /* 0x000fe20007ffe114 */
[----:B------:R-:W-:Y:S03]  /*11e60*/  BSSY B0, `(.L_x_1481) ;  /* 0x000000e000007945 */ /* 0x000fe60003800000 */
        /* <DEDUP_REMOVED lines=9> */
.L_x_1482:
[----:B------:R-:W-:-:S13]  /*11f00*/  ISETP.NE.AND P4, PT, R11, 0x1, PT ;  /* 0x000000010b00780c */ /* 0x000fda0003f85270 */
[----:B------:R-:W0:Y:S02]  /*11f10*/  @P4 LDC.64 R20, c[0x0][0x9e8] ;  /* 0x00027a00ff144b82 */ /* 0x000e240000000a00 */
[----:B0-----:R-:W-:-:S05]  /*11f20*/  @P4 IMAD.HI.U32 R8, R7, R20, RZ ;  /* 0x0000001407084227 */ /* 0x001fca00078e00ff */
[----:B------:R-:W-:-:S07]  /*11f30*/  @P4 SHF.R.U32.HI R7, RZ, R21, R8 ;  /* 0x00000015ff074219 */ /* 0x000fce0000011608 */
.L_x_1483:
[----:B------:R-:W-:Y:S05]  /*11f40*/  BSYNC B0 ;  /* 0x0000000000007941 */ /* 0x000fea0003800000 */
.L_x_1481:
[----:B------:R-:W-:-:S04]  /*11f50*/  IMAD R8, R7, R11, -R12 ;  /* 0x0000000b07087224 */ /* 0x000fc800078e0a0c */
[----:B------:R-:W-:-:S05]  /*11f60*/  IMAD R8, R197, -0x2, R8 ;  /* 0xfffffffec5087824 */ /* 0x000fca00078e0208 */
[----:B------:R-:W-:Y:S02]  /*11f70*/  VIMNMX R5, R5, R8, !PT ;  /* 0x0000000805057248 */ /* 0x000fe40007fe0100 */
[----:B------:R-:W-:-:S07]  /*11f80*/  VIADDMNMX R0, R8, R11, R0, PT ;  /* 0x0000000b08007246 */ /* 0x000fce0003800100 */
.L_x_1480:
[C---:B------:R-:W-:Y:S01]  /*11f90*/  ISETP.GE.AND P4, PT, R9.reuse, 0x2, PT ;  /* 0x000000020900780c */ /* 0x040fe20003f86270 */
[----:B------:R-:W0:Y:S01]  /*11fa0*/  SHFL.IDX PT, R8, R3, 0x1, 0x1c1f ;  /* 0x003c1f0003087f89 */ /* 0x000e2200000e0000 */
[----:B------:R-:W-:Y:S02]  /*11fb0*/  ISETP.GE.AND P6, PT, R9, 0x9, PT ;  /* 0x000000090900780c */ /* 0x000fe40003fc6270 */
[----:B------:R-:W-:Y:S02]  /*11fc0*/  ISETP.GT.AND P5, PT, R5, 0x1, !P4 ;  /* 0x000000010500780c */ /* 0x000fe400067a4270 */
[----:B------:R-:W-:Y:S02]  /*11fd0*/  P2R R21, PR, RZ, 0x40 ;  /* 0x00000040ff157803 */ /* 0x000fe40000000000 */
[----:B------:R-:W-:-:S04]  /*11fe0*/  ISETP.LT.OR P5, PT, R0, 0x2, P5 ;  /* 0x000000020000780c */ /* 0x000fc80002fa1670 */
[----:B------:R-:W-:Y:S02]  /*11ff0*/  FSEL R59, R25, -INF , !P5 ;  /* 0xff800000193b7808 */ /* 0x000fe40006800000 */
[----:B------:R-:W-:Y:S02]  /*12000*/  ISETP.GT.AND P5, PT, R5, 0x8, !P6 ;  /* 0x000000080500780c */ /* 0x000fe400077a4270 */
[----:B------:R-:W-:Y:S02]  /*12010*/  ISETP.GE.AND P6, PT, R9, 0xa, PT ;  /* 0x0000000a0900780c */ /* 0x000fe40003fc6270 */
[----:B------:R-:W-:Y:S02]  /*12020*/  ISETP.LT.OR P5, PT, R0, 0x9, P5 ;  /* 0x000000090000780c */ /* 0x000fe40002fa1670 */
[----:B------:R-:W-:Y:S02]  /*12030*/  P2R R25, PR, RZ, 0x40 ;  /* 0x00000040ff197803 */ /* 0x000fe40000000000 */
[----:B------:R-:W-:-:S02]  /*12040*/  FSEL R28, R28, -INF , !P5 ;  /* 0xff8000001c1c7808 */ /* 0x000fc40006800000 */
[----:B------:R-:W-:Y:S01]  /*12050*/  ISETP.GT.AND P5, PT, R5, 0x9, !P6 ;  /* 0x000000090500780c */ /* 0x000fe200077a4270 */
[----:B0-----:R-:W-:Y:S01]  /*12060*/  IMAD.IADD R7, R15, 0x1, R8 ;  /* 0x000000010f077824 */ /* 0x001fe200078e0208 */
[----:B------:R-:W-:Y:S02]  /*12070*/  ISETP.GE.AND P6, PT, R9, 0x11, PT ;  /* 0x000000110900780c */ /* 0x000fe40003fc6270 */
[----:B------:R-:W-:-:S04]  /*12080*/  ISETP.LT.OR P5, PT, R0, 0xa, P5 ;  /* 0x0000000a0000780c */ /* 0x000fc80002fa1670 */
        /* <DEDUP_REMOVED lines=61> */
[----:B------:R-:W-:-:S04]  /*12460*/  ISETP.GT.AND P6, PT, R5, 0x39, !P6 ;  /* 0x000000390500780c */ /* 0x000fc800077c4270 */
[----:B------:R-:W-:Y:S02]  /*12470*/  ISETP.LT.OR P6, PT, R0, 0x3a, P6 ;  /* 0x0000003a0000780c */ /* 0x000fe400037c1670 */
[----:B------:R-:W-:Y:S02]  /*12480*/  VIADDMNMX R0, R8, R14, R13, PT ;  /* 0x0000000e08007246 */ /* 0x000fe4000380010d */
[----:B------:R-:W-:Y:S01]  /*12490*/  FSEL R70, R53, -INF , !P6 ;  /* 0xff80000035467808 */ /* 0x000fe20007000000 */
[----:B------:R-:W-:Y:S08]  /*124a0*/  @!P3 BRA `(.L_x_1484) ;  /* 0x000000000050b947 */ /* 0x000ff00003800000 */
        /* <DEDUP_REMOVED lines=11> */
.L_x_1486:
[----:B------:R-:W-:-:S13]  /*12560*/  ISETP.NE.AND P6, PT, R11, 0x1, PT ;  /* 0x000000010b00780c */ /* 0x000fda0003fc5270 */
[----:B------:R-:W0:Y:S02]  /*12570*/  @P6 LDC.64 R8, c[0x0][0x9e8] ;  /* 0x00027a00ff086b82 */ /* 0x000e240000000a00 */
[----:B0-----:R-:W-:-:S05]  /*12580*/  @P6 IMAD.HI.U32 R8, R3, R8, RZ ;  /* 0x0000000803086227 */ /* 0x001fca00078e00ff */
[----:B------:R-:W-:-:S07]  /*12590*/  @P6 SHF.R.U32.HI R3, RZ, R9, R8 ;  /* 0x00000009ff036219 */ /* 0x000fce0000011608 */
.L_x_1487:
[----:B------:R-:W-:Y:S05]  /*125a0*/  BSYNC B0 ;  /* 0x0000000000007941 */ /* 0x000fea0003800000 */
.L_x_1485:
[----:B------:R-:W-:-:S04]  /*125b0*/  IMAD R8, R3, R11, -R12 ;  /* 0x0000000b03087224 */ /* 0x000fc800078e0a0c */
[----:B------:R-:W-:-:S05]  /*125c0*/  IMAD R8, R197, -0x2, R8 ;  /* 0xfffffffec5087824 */ /* 0x000fca00078e0208 */
[----:B------:R-:W-:Y:S02]  /*125d0*/  VIMNMX R7, R7, R8, !PT ;  /* 0x0000000807077248 */ /* 0x000fe40007fe0100 */
[----:B------:R-:W-:-:S07]  /*125e0*/  VIADDMNMX R0, R8, R11, R0, PT ;  /* 0x0000000b08007246 */ /* 0x000fce0003800100 */
.L_x_1484:
[----:B------:R-:W-:Y:S02]  /*125f0*/  ISETP.GT.AND P4, PT, R7, 0x1, !P4 ;  /* 0x000000010700780c */ /* 0x000fe40006784270 */
[----:B------:R-:W-:Y:S02]  /*12600*/  ISETP.NE.AND P6, PT, R25, RZ, PT ;  /* 0x000000ff1900720c */ /* 0x000fe40003fc5270 */
[----:B------:R-:W-:Y:S02]  /*12610*/  ISETP.LT.OR P4, PT, R0, 0x2, P4 ;  /* 0x000000020000780c */ /* 0x000fe40002781670 */
        /* <DEDUP_REMOVED lines=9> */
[----:B------:R-:W-:Y:S02]  /*126b0*/  ISETP.GT.AND P4, PT, R7, 0x9, !P6 ;  /* 0x000000090700780c */ /* 0x000fe40007784270 */
[----:B------:R-:W-:Y:S02]  /*126c0*/  FMNMX.FTZ R5, R60, R5, !PT ;  /* 0x000000053c057209 */ /* 0x000fe40007810000 */
        /* <DEDUP_REMOVED lines=24> */
[----:B------:R-:W-:Y:S01]  /*12850*/  ISETP.NE.AND P4, PT, R63, RZ, PT ;  /* 0x000000ff3f00720c */ /* 0x000fe20003f85270 */
[----:B------:R-:W0:Y:S01]  /*12860*/  SHFL.BFLY PT, R5, R12, 0x2, 0x1f ;  /* 0x0c401f000c057f89 */ /* 0x000e2200000e0000 */
[----:B------:R-:W-:Y:S02]  /*12870*/  ISETP.NE.AND P6, PT, R20, RZ, PT ;  /* 0x000000ff1400720c */ /* 0x000fe40003fc5270 */
[C---:B------:R-:W-:Y:S02]  /*12880*/  ISETP.GT.AND P4, PT, R7.reuse, 0x19, !P4 ;  /* 0x000000190700780c */ /* 0x040fe40006784270 */
[----:B------:R-:W-:-:S02]  /*12890*/  ISETP.GT.AND P5, PT, R7, 0x38, !P5 ;  /* 0x000000380700780c */ /* 0x000fc40006fa4270 */
[C---:B------:R-:W-:Y:S02]  /*128a0*/  ISETP.LT.OR P4, PT, R0.reuse, 0x1a, P4 ;  /* 0x0000001a0000780c */ /* 0x040fe40002781670 */
[----:B------:R-:W-:Y:S02]  /*128b0*/  ISETP.LT.OR P5, PT, R0, 0x39, P5 ;  /* 0x000000390000780c */ /* 0x000fe40002fa1670 */
[----:B------:R-:W-:Y:S02]  /*128c0*/  FSEL R39, R39, -INF , !P4 ;  /* 0xff80000027277808 */ /* 0x000fe40006000000 */
[----:B------:R-:W-:Y:S02]  /*128d0*/  ISETP.NE.AND P4, PT, R37, RZ, PT ;  /* 0x000000ff2500720c */ /* 0x000fe40003f85270 */
[----:B------:R-:W-:Y:S02]  /*128e0*/  FSEL R33, R54, -INF , !P5 ;  /* 0xff80000036217808 */ /* 0x000fe40006800000 */
[----:B------:R-:W-:-:S04]  /*128f0*/  ISETP.GT.AND P4, PT, R7, 0x20, !P4 ;  /* 0x000000200700780c */ /* 0x000fc80006784270 */
[----:B------:R-:W-:Y:S02]  /*12900*/  ISETP.LT.OR P4, PT, R0, 0x21, P4 ;  /* 0x000000210000780c */ /* 0x000fe40002781670 */
[----:B0-----:R-:W-:Y:S02]  /*12910*/  FMNMX.FTZ R14, R12, R5, !PT ;  /* 0x000000050c0e7209 */ /* 0x001fe40007810000 */
[----:B------:R-:W-:Y:S02]  /*12920*/  FSEL R21, R42, -INF , !P4 ;  /* 0xff8000002a157808 */ /* 0x000fe40006000000 */
[----:B------:R-:W-:Y:S01]  /*12930*/  ISETP.NE.AND P4, PT, R65, RZ, PT ;  /* 0x000000ff4100720c */ /* 0x000fe20003f85270 */
[----:B------:R-:W0:Y:S03]  /*12940*/  SHFL.BFLY PT, R5, R14, 0x1, 0x1f ;  /* 0x0c201f000e057f89 */ /* 0x000e2600000e0000 */
[----:B------:R-:W-:-:S04]  /*12950*/  ISETP.GT.AND P4, PT, R7, 0x21, !P4 ;  /* 0x000000210700780c */ /* 0x000fc80006784270 */
[----:B------:R-:W-:-:S04]  /*12960*/  ISETP.LT.OR P4, PT, R0, 0x22, P4 ;  /* 0x000000220000780c */ /* 0x000fc80002781670 */
[----:B------:R-:W-:Y:S02]  /*12970*/  FSEL R43, R43, -INF , !P4 ;  /* 0xff8000002b2b7808 */ /* 0x000fe40006000000 */
[----:B------:R-:W-:-:S04]  /*12980*/  ISETP.NE.AND P4, PT, R41, RZ, PT ;  /* 0x000000ff2900720c */ /* 0x000fc80003f85270 */
[----:B------:R-:W-:-:S04]  /*12990*/  ISETP.GT.AND P4, PT, R7, 0x28, !P4 ;  /* 0x000000280700780c */ /* 0x000fc80006784270 */
[----:B------:R-:W-:Y:S02]  /*129a0*/  ISETP.LT.OR P4, PT, R0, 0x29, P4 ;  /* 0x000000290000780c */ /* 0x000fe40002781670 */
[----:B0-----:R-:W-:Y:S02]  /*129b0*/  FMNMX.FTZ R5, R14, R5, !PT ;  /* 0x000000050e057209 */ /* 0x001fe40007810000 */
[----:B------:R-:W-:Y:S02]  /*129c0*/  FSEL R25, R46, -INF , !P4 ;  /* 0xff8000002e197808 */ /* 0x000fe40006000000 */
[----:B------:R-:W-:Y:S01]  /*129d0*/  ISETP.NE.AND P4, PT, R67, RZ, PT ;  /* 0x000000ff4300720c */ /* 0x000fe20003f85270 */
[----:B------:R-:W-:-:S03]  /*129e0*/  FFMA.FTZ R8, R2, R5, -8 ;  /* 0xc100000002087423 */ /* 0x000fc60000010005 */
[----:B------:R-:W-:-:S04]  /*129f0*/  ISETP.GT.AND P4, PT, R7, 0x29, !P4 ;  /* 0x000000290700780c */ /* 0x000fc80006784270 */
[----:B------:R-:W-:-:S04]  /*12a00*/  ISETP.LT.OR P4, PT, R0, 0x2a, P4 ;  /* 0x0000002a0000780c */ /* 0x000fc80002781670 */
[----:B------:R-:W-:Y:S02]  /*12a10*/  FSEL R47, R47, -INF , !P4 ;  /* 0xff8000002f2f7808 */ /* 0x000fe40006000000 */
[----:B------:R-:W-:-:S04]  /*12a20*/  ISETP.NE.AND P4, PT, R45, RZ, PT ;  /* 0x000000ff2d00720c */ /* 0x000fc80003f85270 */
[----:B------:R-:W-:-:S04]  /*12a30*/  ISETP.GT.AND P4, PT, R7, 0x30, !P4 ;  /* 0x000000300700780c */ /* 0x000fc80006784270 */
[----:B------:R-:W-:-:S04]  /*12a40*/  ISETP.LT.OR P4, PT, R0, 0x31, P4 ;  /* 0x000000310000780c */ /* 0x000fc80002781670 */
[----:B------:R-:W-:Y:S02]  /*12a50*/  FSEL R29, R50, -INF , !P4 ;  /* 0xff800000321d7808 */ /* 0x000fe40006000000 */
[----:B------:R-:W-:-:S04]  /*12a60*/  ISETP.NE.AND P4, PT, R69, RZ, PT ;  /* 0x000000ff4500720c */ /* 0x000fc80003f85270 */
[----:B------:R-:W-:-:S04]  /*12a70*/  ISETP.GT.AND P4, PT, R7, 0x31, !P4 ;  /* 0x000000310700780c */ /* 0x000fc80006784270 */
[----:B------:R-:W-:-:S04]  /*12a80*/  ISETP.LT.OR P4, PT, R0, 0x32, P4 ;  /* 0x000000320000780c */ /* 0x000fc80002781670 */
[----:B------:R-:W-:Y:S02]  /*12a90*/  FSEL R51, R51, -INF , !P4 ;  /* 0xff80000033337808 */ /* 0x000fe40006000000 */
[----:B------:R-:W-:Y:S02]  /*12aa0*/  ISETP.GT.AND P4, PT, R7, RZ, !P6 ;  /* 0x000000ff0700720c */ /* 0x000fe40007784270 */
[----:B------:R-:W-:Y:S02]  /*12ab0*/  ISETP.NE.AND P6, PT, R49, RZ, PT ;  /* 0x000000ff3100720c */ /* 0x000fe40003fc5270 */
[----:B------:R-:W-:-:S04]  /*12ac0*/  ISETP.LT.OR P4, PT, R0, 0x1, P4 ;  /* 0x000000010000780c */ /* 0x000fc80002781670 */
[----:B------:R-:W-:Y:S02]  /*12ad0*/  FSEL R3, R26, -INF , !P4 ;  /* 0xff8000001a037808 */ /* 0x000fe40006000000 */
[----:B------:R-:W-:-:S04]  /*12ae0*/  FSETP.NEU.FTZ.AND P4, PT, R5, -INF , PT ;  /* 0xff8000000500780b */ /* 0x000fc80003f9d000 */
[----:B------:R-:W-:Y:S02]  /*12af0*/  FSEL R37, R8, RZ, P4 ;  /* 0x000000ff08257208 */ /* 0x000fe40002000000 */
[----:B------:R-:W-:Y:S02]  /*12b00*/  FMNMX.FTZ R8, R3, R27, !PT ;  /* 0x0000001b03087209 */ /* 0x000fe40007810000 */
[----:B------:R-:W-:Y:S01]  /*12b10*/  ISETP.GT.AND P4, PT, R7, 0x39, !P6 ;  /* 0x000000390700780c */ /* 0x000fe20007784270 */
[----:B------:R-:W-:-:S01]  /*12b20*/  FFMA.FTZ R14, R2, R59, -R37 ;  /* 0x0000003b020e7223 */ /* 0x000fc20000010825 */
[----:B------:R-:W-:Y:S01]  /*12b30*/  FMNMX.FTZ R8, R9, R8, !PT ;  /* 0x0000000809087209 */ /* 0x000fe20007810000 */
[----:B------:R-:W-:-:S01]  /*12b40*/  FFMA.FTZ R12, R2, R24, -R37 ;  /* 0x00000018020c7223 */ /* 0x000fc20000010825 */
[----:B------:R-:W-:Y:S01]  /*12b50*/  ISETP.LT.OR P4, PT, R0, 0x3a, P4 ;  /* 0x0000003a0000780c */ /* 0x000fe20002781670 */
[----:B------:R-:W-:-:S01]  /*12b60*/  FFMA.FTZ R0, R2, R28, -R37 ;  /* 0x0000001c02007223 */ /* 0x000fc20000010825 */
[----:B------:R-:W-:Y:S01]  /*12b70*/  FMNMX.FTZ R8, R31, R8, !PT ;  /* 0x000000081f087209 */ /* 0x000fe20007810000 */
[----:B------:R-:W-:-:S01]  /*12b80*/  FFMA.FTZ R24, R2, R58, -R37 ;  /* 0x0000003a02187223 */ /* 0x000fc20000010825 */
[----:B------:R-:W-:Y:S01]  /*12b90*/  FSEL R55, R55, -INF , !P4 ;  /* 0xff80000037377808 */ /* 0x000fe20006000000 */
[----:B------:R-:W-:Y:S01]  /*12ba0*/  MUFU.EX2 R20, R0 ;  /* 0x0000000000147308 */ /* 0x000fe20000000800 */
[----:B------:R-:W-:Y:S01]  /*12bb0*/  FMNMX.FTZ R8, R13, R8, !PT ;  /* 0x000000080d087209 */ /* 0x000fe20007810000 */
[C-C-:B------:R-:W-:Y:S01]  /*12bc0*/  FFMA.FTZ R34, R2.reuse, R68, -R37.reuse ;  /* 0x0000004402227223 */ /* 0x140fe20000010825 */
[----:B------:R-:W-:-:S01]  /*12bd0*/  FFMA.FTZ R26, R2, R32, -R37 ;  /* 0x00000020021a7223 */ /* 0x000fc20000010825 */
[C-C-:B------:R-:W-:Y:S01]  /*12be0*/  FFMA.FTZ R28, R2.reuse, R36, -R37.reuse ;  /* 0x00000024021c7223 */ /* 0x140fe20000010825 */
[----:B------:R-:W-:Y:S01]  /*12bf0*/  FMNMX.FTZ R8, R35, R8, !PT ;  /* 0x0000000823087209 */ /* 0x000fe20007810000 */
[C-C-:B------:R-:W-:Y:S01]  /*12c00*/  FFMA.FTZ R30, R2.reuse, R62, -R37.reuse ;  /* 0x0000003e021e7223 */ /* 0x140fe20000010825 */
[----:B------:R-:W-:-:S01]  /*12c10*/  FFMA.FTZ R32, R2, R40, -R37 ;  /* 0x0000002802207223 */ /* 0x000fc20000010825 */
[----:B------:R0:W-:Y:S01]  /*12c20*/  MUFU.EX2 R45, R24 ;  /* 0x00000018002d7308 */ /* 0x0001e20000000800 */
[----:B------:R-:W-:-:S04]  /*12c30*/  FMNMX.FTZ R8, R15, R8, !PT ;  /* 0x000000080f087209 */ /* 0x000fc80007810000 */
[----:B------:R-:W-:-:S03]  /*12c40*/  FMNMX.FTZ R8, R39, R8, !PT ;  /* 0x0000000827087209 */ /* 0x000fc60007810000 */
[----:B------:R-:W-:Y:S01]  /*12c50*/  MUFU.EX2 R12, R12 ;  /* 0x0000000c000c7308 */ /* 0x000fe20000000800 */
[----:B------:R-:W-:Y:S01]  /*12c60*/  FMNMX.FTZ R8, R21, R8, !PT ;  /* 0x0000000815087209 */ /* 0x000fe20007810000 */
[----:B0-----:R-:W-:-:S03]  /*12c70*/  FFMA.FTZ R24, R2, R66, -R37 ;  /* 0x0000004202187223 */ /* 0x001fc60000010825 */
[----:B------:R-:W-:-:S03]  /*12c80*/  FMNMX.FTZ R8, R43, R8, !PT ;  /* 0x000000082b087209 */ /* 0x000fc60007810000 */
[----:B------:R0:W1:Y:S01]  /*12c90*/  MUFU.EX2 R41, R14 ;  /* 0x0000000e00297308 */ /* 0x0000620000000800 */
[----:B------:R-:W-:-:S04]  /*12ca0*/  FMNMX.FTZ R8, R25, R8, !PT ;  /* 0x0000000819087209 */ /* 0x000fc80007810000 */
[----:B------:R-:W-:-:S03]  /*12cb0*/  FMNMX.FTZ R8, R47, R8, !PT ;  /* 0x000000082f087209 */ /* 0x000fc60007810000 */
[----:B------:R-:W-:Y:S01]  /*12cc0*/  MUFU.EX2 R61, R24 ;  /* 0x00000018003d7308 */ /* 0x000fe20000000800 */
[----:B------:R-:W-:Y:S01]  /*12cd0*/  FMNMX.FTZ R8, R29, R8, !PT ;  /* 0x000000081d087209 */ /* 0x000fe20007810000 */
[----:B0-----:R-:W-:-:S03]  /*12ce0*/  FFMA.FTZ R14, R2, R60, -R37 ;  /* 0x0000003c020e7223 */ /* 0x001fc60000010825 */
[----:B------:R-:W-:-:S03]  /*12cf0*/  FMNMX.FTZ R8, R51, R8, !PT ;  /* 0x0000000833087209 */ /* 0x000fc60007810000 */
[----:B------:R-:W-:Y:S01]  /*12d00*/  MUFU.EX2 R63, R34 ;  /* 0x00000022003f7308 */ /* 0x000fe20000000800 */
[----:B------:R-:W-:-:S04]  /*12d10*/  FMNMX.FTZ R8, R33, R8, !PT ;  /* 0x0000000821087209 */ /* 0x000fc80007810000 */
[----:B------:R-:W-:-:S03]  /*12d20*/  FMNMX.FTZ R8, R55, R8, !PT ;  /* 0x0000000837087209 */ /* 0x000fc60007810000 */
[----:B------:R-:W-:Y:S02]  /*12d30*/  MUFU.EX2 R26, R26 ;  /* 0x0000001a001a7308 */ /* 0x000fe40000000800 */
[----:B------:R-:W0:Y:S06]  /*12d40*/  SHFL.BFLY PT, R7, R8, 0x2, 0x1f ;  /* 0x0c401f0008077f89 */ /* 0x000e2c00000e0000 */
[----:B------:R-:W-:Y:S08]  /*12d50*/  MUFU.EX2 R28, R28 ;  /* 0x0000001c001c7308 */ /* 0x000ff00000000800 */
[----:B------:R2:W-:Y:S08]  /*12d60*/  MUFU.EX2 R53, R30 ;  /* 0x0000001e00357308 */ /* 0x0005f00000000800 */
[----:B------:R3:W-:Y:S01]  /*12d70*/  MUFU.EX2 R49, R14 ;  /* 0x0000000e00317308 */ /* 0x0007e20000000800 */
[----:B--2---:R-:W-:-:S01]  /*12d80*/  FFMA.FTZ R30, R2, R48, -R37 ;  /* 0x00000030021e7223 */ /* 0x004fc20000010825 */
[----:B0-----:R-:W-:Y:S01]  /*12d90*/  FMNMX.FTZ R0, R8, R7, !PT ;  /* 0x0000000708007209 */ /* 0x001fe20007810000 */
[----:B------:R-:W-:-:S04]  /*12da0*/  FFMA.FTZ R8, R2, R64, -R37 ;  /* 0x0000004002087223 */ /* 0x000fc80000010825 */
[----:B------:R-:W0:Y:S01]  /*12db0*/  SHFL.BFLY PT, R7, R0, 0x1, 0x1f ;  /* 0x0c201f0000077f89 */ /* 0x000e2200000e0000 */
[----:B------:R2:W-:Y:S01]  /*12dc0*/  MUFU.EX2 R59, R8 ;  /* 0x00000008003b7308 */ /* 0x0005e20000000800 */
[----:B---3--:R-:W-:-:S07]  /*12dd0*/  FFMA.FTZ R14, R2, R44, -R37 ;  /* 0x0000002c020e7223 */ /* 0x008fce0000010825 */
[----:B------:R-:W-:Y:S08]  /*12de0*/  MUFU.EX2 R14, R14 ;  /* 0x0000000e000e7308 */ /* 0x000ff00000000800 */
[----:B------:R-:W-:Y:S01]  /*12df0*/  MUFU.EX2 R32, R32 ;  /* 0x0000002000207308 */ /* 0x000fe20000000800 */
[----:B0-----:R-:W-:Y:S01]  /*12e00*/  FMNMX.FTZ R7, R0, R7, !PT ;  /* 0x0000000700077209 */ /* 0x001fe20007810000 */
[C-C-:B------:R-:W-:Y:S01]  /*12e10*/  FFMA.FTZ R0, R2.reuse, R52, -R37.reuse ;  /* 0x0000003402007223 */ /* 0x140fe20000010825 */
[----:B------:R-:W-:-:S05]  /*12e20*/  FFMA.FTZ R37, R2, R70, -R37 ;  /* 0x0000004602257223 */ /* 0x000fca0000010825 */
[----:B------:R-:W-:Y:S01]  /*12e30*/  MUFU.EX2 R30, R30 ;  /* 0x0000001e001e7308 */ /* 0x000fe20000000800 */
[----:B------:R-:W-:Y:S01]  /*12e40*/  FSETP.NEU.FTZ.AND P4, PT, R7, -INF , PT ;  /* 0xff8000000700780b */ /* 0x000fe20003f9d000 */
[----:B--2---:R-:W-:-:S05]  /*12e50*/  FFMA.FTZ R8, R2, R7, -8 ;  /* 0xc100000002087423 */ /* 0x004fca0000010007 */
[----:B------:R-:W-:Y:S01]  /*12e60*/  FSEL R8, R8, RZ, P4 ;  /* 0x000000ff08087208 */ /* 0x000fe20002000000 */
[----:B------:R-:W-:Y:S04]  /*12e70*/  MUFU.EX2 R0, R0 ;  /* 0x0000000000007308 */ /* 0x000fe80000000800 */
[----:B------:R-:W-:-:S01]  /*12e80*/  FFMA.FTZ R3, R2, R3, -R8 ;  /* 0x0000000302037223 */ /* 0x000fc20000010808 */
[C-C-:B------:R-:W-:Y:S01]  /*12e90*/  FFMA.FTZ R27, R2.reuse, R27, -R8.reuse ;  /* 0x0000001b021b7223 */ /* 0x140fe20000010808 */
[----:B------:R-:W-:-:S01]  /*12ea0*/  FFMA.FTZ R9, R2, R9, -R8 ;  /* 0x0000000902097223 */ /* 0x000fc20000010808 */
[C-C-:B------:R-:W-:Y:S01]  /*12eb0*/  FFMA.FTZ R31, R2.reuse, R31, -R8.reuse ;  /* 0x0000001f021f7223 */ /* 0x140fe20000010808 */
[----:B------:R-:W-:-:S01]  /*12ec0*/  FFMA.FTZ R13, R2, R13, -R8 ;  /* 0x0000000d020d7223 */ /* 0x000fc20000010808 */
[----:B------:R1:W-:Y:S01]  /*12ed0*/  MUFU.EX2 R24, R27 ;  /* 0x0000001b00187308 */ /* 0x0003e20000000800 */
[----:B------:R-:W-:-:S01]  /*12ee0*/  FFMA.FTZ R35, R2, R35, -R8 ;  /* 0x0000002302237223 */ /* 0x000fc20000010808 */
[C-C-:B------:R-:W-:Y:S01]  /*12ef0*/  FFMA.FTZ R15, R2.reuse, R15, -R8.reuse ;  /* 0x0000000f020f7223 */ /* 0x140fe20000010808 */
[----:B------:R-:W-:-:S01]  /*12f00*/  FFMA.FTZ R39, R2, R39, -R8 ;  /* 0x0000002702277223 */ /* 0x000fc20000010808 */
[C-C-:B------:R-:W-:Y:S01]  /*12f10*/  FFMA.FTZ R21, R2.reuse, R21, -R8.reuse ;  /* 0x0000001502157223 */ /* 0x140fe20000010808 */
[----:B------:R-:W-:-:S01]  /*12f20*/  FFMA.FTZ R43, R2, R43, -R8 ;  /* 0x0000002b022b7223 */ /* 0x000fc20000010808 */
[C-C-:B------:R-:W-:Y:S01]  /*12f30*/  FFMA.FTZ R25, R2.reuse, R25, -R8.reuse ;  /* 0x0000001902197223 */ /* 0x140fe20000010808 */
[----:B------:R-:W-:-:S01]  /*12f40*/  FFMA.FTZ R47, R2, R47, -R8 ;  /* 0x0000002f022f7223 */ /* 0x000fc20000010808 */
[----:B------:R-:W0:Y:S01]  /*12f50*/  MUFU.EX2 R3, R3 ;  /* 0x0000000300037308 */ /* 0x000e220000000800 */
[----:B-1----:R-:W-:-:S01]  /*12f60*/  FADD.FTZ R27, R12, R41 ;  /* 0x000000290c1b7221 */ /* 0x002fc20000010000 */
[C-C-:B------:R-:W-:Y:S01]  /*12f70*/  FFMA.FTZ R29, R2.reuse, R29, -R8.reuse ;  /* 0x0000001d021d7223 */ /* 0x140fe20000010808 */
[----:B------:R-:W-:-:S01]  /*12f80*/  FFMA.FTZ R51, R2, R51, -R8 ;  /* 0x0000003302337223 */ /* 0x000fc20000010808 */
[----:B------:R-:W-:Y:S01]  /*12f90*/  FFMA.FTZ R33, R2, R33, -R8 ;  /* 0x0000002102217223 */ /* 0x000fe20000010808 */
[----:B------:R-:W-:-:S01]  /*12fa0*/  FADD.FTZ R44, R20, R27 ;  /* 0x0000001b142c7221 */ /* 0x000fc20000010000 */
[----:B------:R-:W-:Y:S01]  /*12fb0*/  F2FP.SATFINITE.E4M3.F32.PACK_AB_MERGE_C R27, R45, R20, RZ ;  /* 0x000000142d1b723e */ /* 0x000fe200048070ff */
[----:B------:R-:W-:-:S01]  /*12fc0*/  FFMA.FTZ R8, R2, R55, -R8 ;  /* 0x0000003702087223 */ /* 0x000fc20000010808 */
[----:B------:R-:W1:Y:S01]  /*12fd0*/  MUFU.EX2 R9, R9 ;  /* 0x0000000900097308 */ /* 0x000e620000000800 */
[----:B------:R-:W-:-:S01]  /*12fe0*/  FADD.FTZ R45, R45, R44 ;  /* 0x0000002c2d2d7221 */ /* 0x000fc20000010000 */
[----:B------:R-:W-:-:S06]  /*12ff0*/  F2FP.SATFINITE.E4M3.F32.PACK_AB_MERGE_C R188, R41, R12, R27 ;  /* 0x0000000c29bc723e */ /* 0x000fcc000480701b */
[----:B------:R2:W3:Y:S01]  /*13000*/  MUFU.EX2 R34, R31 ;  /* 0x0000001f00227308 */ /* 0x0004e20000000800 */
[----:B0-----:R-:W-:-:S07]  /*13010*/  FADD.FTZ R42, R3, R24 ;  /* 0x00000018032a7221 */ /* 0x001fce0000010000 */
[----:B------:R-:W0:Y:S01]  /*13020*/  MUFU.EX2 R13, R13 ;  /* 0x0000000d000d7308 */ /* 0x000e220000000800 */
[----:B-1----:R-:W-:-:S01]  /*13030*/  FADD.FTZ R27, R9, R42 ;  /* 0x0000002a091b7221 */ /* 0x002fc20000010000 */
[----:B------:R-:W-:-:S04]  /*13040*/  FADD.FTZ R42, R26, R45 ;  /* 0x0000002d1a2a7221 */ /* 0x000fc80000010000 */
[----:B--2---:R-:W-:Y:S02]  /*13050*/  FADD.FTZ R31, R49, R42 ;  /* 0x0000002a311f7221 */ /* 0x004fe40000010000 */
[----:B------:R1:W2:Y:S01]  /*13060*/  MUFU.EX2 R36, R35 ;  /* 0x0000002300247308 */ /* 0x0002a20000000800 */
[----:B---3--:R-:W-:-:S01]  /*13070*/  FADD.FTZ R12, R34, R27 ;  /* 0x0000001b220c7221 */ /* 0x008fc20000010000 */
[----:B------:R-:W-:-:S04]  /*13080*/  F2FP.SATFINITE.E4M3.F32.PACK_AB_MERGE_C R34, R34, R9, RZ ;  /* 0x000000092222723e */ /* 0x000fc800048070ff */
[----:B------:R-:W-:Y:S02]  /*13090*/  F2FP.SATFINITE.E4M3.F32.PACK_AB_MERGE_C R189, R24, R3, R34 ;  /* 0x0000000318bd723e */ /* 0x000fe40004807022 */
[----:B------:R-:W3:Y:S01]  /*130a0*/  MUFU.EX2 R15, R15 ;  /* 0x0000000f000f7308 */ /* 0x000ee20000000800 */
[----:B-1----:R-:W-:Y:S01]  /*130b0*/  F2FP.SATFINITE.E4M3.F32.PACK_AB_MERGE_C R35, R53, R28, RZ ;  /* 0x0000001c3523723e */ /* 0x002fe200048070ff */
[----:B0-----:R-:W-:Y:S01]  /*130c0*/  FADD.FTZ R27, R13, R12 ;  /* 0x0000000c0d1b7221 */ /* 0x001fe20000010000 */
[----:B------:R-:W-:-:S01]  /*130d0*/  FADD.FTZ R28, R28, R31 ;  /* 0x0000001f1c1c7221 */ /* 0x000fc20000010000 */
[----:B------:R-:W-:Y:S02]  /*130e0*/  F2FP.SATFINITE.E4M3.F32.PACK_AB_MERGE_C R31, R61, R14, RZ ;  /* 0x0000000e3d1f723e */ /* 0x000fe400048070ff */
[----:B------:R-:W-:Y:S01]  /*130f0*/  F2FP.SATFINITE.E4M3.F32.PACK_AB_MERGE_C R190, R49, R26, R35 ;  /* 0x0000001a31be723e */ /* 0x000fe20004807023 */
[----:B------:R-:W-:Y:S01]  /*13100*/  FADD.FTZ R53, R53, R28 ;  /* 0x0000001c35357221 */ /* 0x000fe20000010000 */
[----:B------:R-:W0:Y:S01]  /*13110*/  MUFU.EX2 R38, R39 ;  /* 0x0000002700267308 */ /* 0x000e220000000800 */
[----:B--2---:R-:W-:-:S01]  /*13120*/  FADD.FTZ R26, R36, R27 ;  /* 0x0000001b241a7221 */ /* 0x004fc20000010000 */
[----:B------:R-:W1:Y:S01]  /*13130*/  @P2 LDC R35, c[0x0][0x44c] ;  /* 0x00011300ff232b82 */ /* 0x000e620000000800 */
[----:B------:R-:W-:Y:S01]  /*13140*/  F2FP.SATFINITE.E4M3.F32.PACK_AB_MERGE_C R184, R59, R32, R31 ;  /* 0x000000203bb8723e */ /* 0x000fe2000480701f */
[----:B------:R-:W-:-:S04]  /*13150*/  FADD.FTZ R32, R32, R53 ;  /* 0x0000003520207221 */ /* 0x000fc80000010000 */
[----:B------:R-:W2:Y:S01]  /*13160*/  MUFU.EX2 R21, R21 ;  /* 0x0000001500157308 */ /* 0x000ea20000000800 */
[----:B---3--:R-:W-:-:S01]  /*13170*/  FADD.FTZ R27, R15, R26 ;  /* 0x0000001a0f1b7221 */ /* 0x008fc20000010000 */
[----:B------:R-:W3:Y:S01]  /*13180*/  @P2 LDC R28, c[0x0][0x450] ;  /* 0x00011400ff1c2b82 */ /* 0x000ee20000000800 */
[----:B------:R-:W-:-:S04]  /*13190*/  FADD.FTZ R59, R59, R32 ;  /* 0x000000203b3b7221 */ /* 0x000fc80000010000 */
[----:B------:R-:W-:Y:S01]  /*131a0*/  FADD.FTZ R14, R14, R59 ;  /* 0x0000003b0e0e7221 */ /* 0x000fe20000010000 */
[----:B------:R-:W4:Y:S01]  /*131b0*/  MUFU.EX2 R40, R43 ;  /* 0x0000002b00287308 */ /* 0x000f220000000800 */
[----:B0-----:R-:W-:-:S01]  /*131c0*/  FADD.FTZ R26, R38, R27 ;  /* 0x0000001b261a7221 */ /* 0x001fc20000010000 */
[----:B------:R-:W-:Y:S01]  /*131d0*/  F2FP.SATFINITE.E4M3.F32.PACK_AB_MERGE_C R15, R38, R15, RZ ;  /* 0x0000000f260f723e */ /* 0x000fe200048070ff */
[----:B------:R-:W-:-:S03]  /*131e0*/  FADD.FTZ R61, R61, R14 ;  /* 0x0000000e3d3d7221 */ /* 0x000fc60000010000 */
[----:B------:R-:W-:Y:S02]  /*131f0*/  F2FP.SATFINITE.E4M3.F32.PACK_AB_MERGE_C R191, R36, R13, R15 ;  /* 0x0000000d24bf723e */ /* 0x000fe4000480700f */
[----:B------:R-:W0:Y:S01]  /*13200*/  MUFU.EX2 R25, R25 ;  /* 0x0000001900197308 */ /* 0x000e220000000800 */
[----:B--2---:R-:W-:-:S01]  /*13210*/  FADD.FTZ R9, R21, R26 ;  /* 0x0000001a15097221 */ /* 0x004fc20000010000 */
[----:B-1----:R-:W-:-:S06]  /*13220*/  @P2 IMAD.HI.U32 R35, R204, R35, RZ ;  /* 0x00000023cc232227 */ /* 0x002fcc00078e00ff */
[----:B------:R-:W1:Y:S01]  /*13230*/  MUFU.EX2 R37, R37 ;  /* 0x0000002500257308 */ /* 0x000e620000000800 */
[----:B----4-:R-:W-:-:S07]  /*13240*/  FADD.FTZ R26, R40, R9 ;  /* 0x00000009281a7221 */ /* 0x010fce0000010000 */
[----:B------:R-:W2:Y:S01]  /*13250*/  MUFU.EX2 R20, R47 ;  /* 0x0000002f00147308 */ /* 0x000ea20000000800 */
[----:B0-----:R-:W-:-:S07]  /*13260*/  FADD.FTZ R3, R25, R26 ;  /* 0x0000001a19037221 */ /* 0x001fce0000010000 */
[----:B------:R-:W0:Y:S01]  /*13270*/  MUFU.EX2 R29, R29 ;  /* 0x0000001d001d7308 */ /* 0x000e220000000800 */
[----:B-1----:R-:W-:-:S04]  /*13280*/  F2FP.SATFINITE.E4M3.F32.PACK_AB_MERGE_C R9, R37, R0, RZ ;  /* 0x000000002509723e */ /* 0x002fc800048070ff */
[----:B------:R-:W-:Y:S01]  /*13290*/  F2FP.SATFINITE.E4M3.F32.PACK_AB_MERGE_C R186, R63, R30, R9 ;  /* 0x0000001e3fba723e */ /* 0x000fe20004807009 */
[----:B------:R-:W-:-:S02]  /*132a0*/  FADD.FTZ R30, R30, R61 ;  /* 0x0000003d1e1e7221 */ /* 0x000fc40000010000 */
[----:B------:R-:W1:Y:S01]  /*132b0*/  MUFU.EX2 R12, R51 ;  /* 0x00000033000c7308 */ /* 0x000e620000000800 */
[C---:B--2---:R-:W-:Y:S01]  /*132c0*/  F2FP.SATFINITE.E4M3.F32.PACK_AB_MERGE_C R25, R20.reuse, R25, RZ ;  /* 0x000000191419723e */ /* 0x044fe200048070ff */
[----:B------:R-:W-:Y:S01]  /*132d0*/  FADD.FTZ R20, R20, R3 ;  /* 0x0000000314147221 */ /* 0x000fe20000010000 */
[----:B------:R-:W-:-:S02]  /*132e0*/  FADD.FTZ R63, R63, R30 ;  /* 0x0000001e3f3f7221 */ /* 0x000fc40000010000 */
[----:B------:R-:W-:Y:S02]  /*132f0*/  F2FP.SATFINITE.E4M3.F32.PACK_AB_MERGE_C R185, R40, R21, R25 ;  /* 0x0000001528b9723e */ /* 0x000fe40004807019 */
[----:B------:R-:W-:-:S01]  /*13300*/  FADD.FTZ R0, R0, R63 ;  /* 0x0000003f00007221 */ /* 0x000fc20000010000 */
[----:B------:R-:W-:Y:S01]  /*13310*/  MUFU.EX2 R33, R33 ;  /* 0x0000002100217308 */ /* 0x000fe20000000800 */
[----:B0-----:R-:W-:-:S01]  /*13320*/  FADD.FTZ R3, R29, R20 ;  /* 0x000000141d037221 */ /* 0x001fc20000010000 */
[----:B------:R-:W-:Y:S01]  /*13330*/  IMAD.MOV.U32 R20, RZ, RZ, R204 ;  /* 0x000000ffff147224 */ /* 0x000fe200078e00cc */
[----:B---3--:R-:W-:-:S05]  /*13340*/  @P2 SHF.R.U32.HI R20, RZ, R28, R35 ;  /* 0x0000001cff142219 */ /* 0x008fca0000011623 */
[----:B------:R-:W0:Y:S01]  /*13350*/  MUFU.EX2 R8, R8 ;  /* 0x0000000800087308 */ /* 0x000e220000000800 */
[----:B-1----:R-:W-:-:S01]  /*13360*/  FADD.FTZ R14, R12, R3 ;  /* 0x000000030c0e7221 */ /* 0x002fc20000010000 */
[----:B------:R-:W-:-:S04]  /*13370*/  IMAD.IADD R57, R57, 0x1, R20 ;  /* 0x0000000139397824 */ /* 0x000fc800078e0214 */
[----:B------:R-:W-:Y:S01]  /*13380*/  IMAD.IADD R10, R57, 0x1, R10 ;  /* 0x00000001390a7824 */ /* 0x000fe200078e020a */
[----:B0-----:R-:W-:Y:S01]  /*13390*/  F2FP.SATFINITE.E4M3.F32.PACK_AB_MERGE_C R3, R8, R33, RZ ;  /* 0x000000210803723e */ /* 0x001fe200048070ff */
[----:B------:R-:W-:-:S03]  /*133a0*/  FADD.FTZ R33, R33, R14 ;  /* 0x0000000e21217221 */ /* 0x000fc60000010000 */
[----:B------:R-:W-:Y:S01]  /*133b0*/  F2FP.SATFINITE.E4M3.F32.PACK_AB_MERGE_C R187, R12, R29, R3 ;  /* 0x0000001d0cbb723e */ /* 0x000fe20004807003 */
[----:B------:R-:W-:-:S01]  /*133c0*/  FADD.FTZ R3, R37, R0 ;  /* 0x0000000025037221 */ /* 0x000fc20000010000 */
[----:B------:R-:W-:Y:S01]  /*133d0*/  FADD.FTZ R0, R8, R33 ;  /* 0x0000002108007221 */ /* 0x000fe20000010000 */
[----:B------:R-:W-:Y:S01]  /*133e0*/  VIADD R8, R56, 0xfffffffe ;  /* 0xfffffffe38087836 */ /* 0x000fe20000000000 */
        /* <DEDUP_REMOVED lines=12> */
.L_x_1490:
[----:B------:R-:W-:-:S13]  /*134b0*/  ISETP.NE.AND P4, PT, R11, 0x1, PT ;  /* 0x000000010b00780c */ /* 0x000fda0003f85270 */
[----:B------:R-:W0:Y:S02]  /*134c0*/  @P4 LDC.64 R12, c[0x0][0x9e8] ;  /* 0x00027a00ff0c4b82 */ /* 0x000e240000000a00 */
[----:B0-----:R-:W-:-:S05]  /*134d0*/  @P4 IMAD.HI.U32 R12, R9, R12, RZ ;  /* 0x0000000c090c4227 */ /* 0x001fca00078e00ff */
[----:B------:R-:W-:-:S07]  /*134e0*/  @P4 SHF.R.U32.HI R9, RZ, R13, R12 ;  /* 0x0000000dff094219 */ /* 0x000fce000001160c */
.L_x_1491:
[----:B------:R-:W-:Y:S05]  /*134f0*/  BSYNC B0 ;  /* 0x0000000000007941 */ /* 0x000fea0003800000 */
.L_x_1489:
[----:B------:R-:W-:-:S05]  /*13500*/  IMAD R9, R9, R11, R11 ;  /* 0x0000000b09097224 */ /* 0x000fca00078e020b */
[----:B------:R-:W-:-:S07]  /*13510*/  VIMNMX R10, R10, R9, PT ;  /* 0x000000090a0a7248 */ /* 0x000fce0003fe0100 */
.L_x_1488:
[----:B------:R-:W-:Y:S01]  /*13520*/  SHF.R.S32.HI R9, RZ, 0x1f, R10 ;  /* 0x0000001fff097819 */ /* 0x000fe2000001140a */
[----:B------:R-:W-:Y:S01]  /*13530*/  ULDC UR49, c[0x0][0x9e4] ;  /* 0x0002790000317ab9 */ /* 0x000fe20000000800 */
[----:B------:R-:W-:Y:S01]  /*13540*/  ULDC UR48, c[0x0][0x9e4] ;  /* 0x0002790000307ab9 */ /* 0x000fe20000000800 */
[----:B------:R-:W-:Y:S01]  /*13550*/  ULDC UR50, c[0x0][0x9dc] ;  /* 0x0002770000327ab9 */ /* 0x000fe20000000800 */
[----:B------:R-:W-:Y:S01]  /*13560*/  LEA.HI R9, R9, R10, RZ, 0x6 ;  /* 0x0000000a09097211 */ /* 0x000fe200078f30ff */
[----:B------:R-:W-:Y:S01]  /*13570*/  ULDC UR52, c[0x0][0x9dc] ;  /* 0x0002770000347ab9 */ /* 0x000fe20000000800 */
[----:B------:R-:W-:Y:S01]  /*13580*/  ULDC UR53, c[0x0][0x9e0] ;  /* 0x0002780000357ab9 */ /* 0x000fe20000000800 */
[----:B------:R-:W-:Y:S01]  /*13590*/  ULDC UR51, c[0x0][0x9e0] ;  /* 0x0002780000337ab9 */ /* 0x000fe20000000800 */
[----:B------:R-:W-:Y:S02]  /*135a0*/  SHF.R.S32.HI R10, RZ, 0x6, R9 ;  /* 0x00000006ff0a7819 */ /* 0x000fe40000011409 */
[----:B------:R-:W-:-:S02]  /*135b0*/  CS2R R150, SRZ ;  /* 0x0000000000967805 */ /* 0x000fc4000001ff00 */
[----:B------:R-:W-:Y:S02]  /*135c0*/  CS2R R148, SRZ ;  /* 0x0000000000947805 */ /* 0x000fe4000001ff00 */
[----:B------:R-:W-:Y:S02]  /*135d0*/  CS2R R146, SRZ ;  /* 0x0000000000927805 */ /* 0x000fe4000001ff00 */
[----:B------:R-:W-:Y:S02]  /*135e0*/  VIMNMX R9, R201, R10, !PT ;  /* 0x0000000ac9097248 */ /* 0x000fe40007fe0100 */
[----:B------:R-:W-:Y:S02]  /*135f0*/  CS2R R144, SRZ ;  /* 0x0000000000907805 */ /* 0x000fe4000001ff00 */
[----:B------:R-:W-:Y:S02]  /*13600*/  CS2R R142, SRZ ;  /* 0x00000000008e7805 */ /* 0x000fe4000001ff00 */
[----:B------:R-:W-:-:S02]  /*13610*/  CS2R R140, SRZ ;  /* 0x00000000008c7805 */ /* 0x000fc4000001ff00 */
[----:B------:R-:W-:Y:S02]  /*13620*/  ISETP.GE.AND P4, PT, R8, R9, PT ;  /* 0x000000090800720c */ /* 0x000fe40003f86270 */
        /* <DEDUP_REMOVED lines=58> */
[----:B------:R-:W-:Y:S06]  /*139d0*/  @!P4 BRA `(.L_x_1492) ;  /* 0x000000240038c947 */ /* 0x000fec0003800000 */
[----:B------:R-:W-:-:S07]  /*139e0*/  IMAD.MOV.U32 R151, RZ, RZ, RZ ;  /* 0x000000ffff977224 */ /* 0x000fce00078e00ff */
.L_x_1511:
[----:B------:R-:W-:Y:S01]  /*139f0*/  VIADD R12, R199, 0x1 ;  /* 0x00000001c70c7836 */ /* 0x000fe20000000000 */
[----:B------:R-:W-:Y:S05]  /*13a00*/  YIELD ;  /* 0x0000000000007946 */ /* 0x000fea0003800000 */
[----:B------:R-:W-:-:S04]  /*13a10*/  ISETP.NE.AND P4, PT, R12, 0x2, PT ;  /* 0x000000020c00780c */ /* 0x000fc80003f85270 */
[----:B------:R-:W-:Y:S02]  /*13a20*/  SEL R6, RZ, 0x1, P4 ;  /* 0x00000001ff067807 */ /* 0x000fe40002000000 */
[----:B------:R-:W-:Y:S02]  /*13a30*/  SEL R12, R12, RZ, P4 ;  /* 0x000000ff0c0c7207 */ /* 0x000fe40002000000 */
[----:B------:R-:W-:Y:S02]  /*13a40*/  ISETP.NE.AND P4, PT, R200, RZ, PT ;  /* 0x000000ffc800720c */ /* 0x000fe40003f85270 */
[----:B------:R-:W-:-:S11]  /*13a50*/  LOP3.LUT R13, R193, R6, RZ, 0x3c, !PT ;  /* 0x00000006c10d7212 */ /* 0x000fd600078e3cff */
[----:B------:R-:W-:Y:S05]  /*13a60*/  @P4 BRA `(.L_x_1493) ;  /* 0x0000000000304947 */ /* 0x000fea0003800000 */
[----:B------:R-:W-:Y:S05]  /*13a70*/  @!P0 BRA `(.L_x_1494) ;  /* 0x0000000000048947 */ /* 0x000fea0003800000 */
[----:B------:R-:W-:Y:S01]  /*13a80*/  BPT.TRAP 0x1 ;  /* 0x000000040000795c */ /* 0x000fe20000300000 */
.L_x_1494:
[----:B------:R-:W-:Y:S01]  /*13a90*/  IMAD R11, R12, 0x8, R16 ;  /* 0x000000080c0b7824 */ /* 0x000fe200078e0210 */
[----:B------:R-:W-:-:S04]  /*13aa0*/  SHF.L.U32 R6, R13, 0x1f, RZ ;  /* 0x0000001f0d067819 */ /* 0x000fc800000006ff */
[----:B------:R0:W1:Y:S01]  /*13ab0*/  SYNCS.PHASECHK.TRANS64.TRYWAIT P5, [R11+URZ+0x28430], R6 ;  /* 0x028430060b0075a7 */ /* 0x00006200080a017f */
[----:B------:R-:W-:Y:S05]  /*13ac0*/  @!P0 BRA `(.L_x_1495) ;  /* 0x0000000000048947 */ /* 0x000fea0003800000 */
[----:B------:R-:W-:Y:S01]  /*13ad0*/  BPT.TRAP 0x1 ;  /* 0x000000040000795c */ /* 0x000fe20000300000 */
.L_x_1495:
[----:B------:R-:W-:Y:S04]  /*13ae0*/  BSSY B0, `(.L_x_1493) ;  /* 0x0000004000007945 */ /* 0x000fe80003800000 */
[----:B-1----:R-:W-:Y:S05]  /*13af0*/  @P5 BRA `(.L_x_1496) ;  /* 0x0000000000085947 */ /* 0x002fea0003800000 */
[----:B------:R-:W1:Y:S02]  /*13b00*/  SYNCS.PHASECHK.TRANS64.TRYWAIT P5, [R11+URZ+0x28430], R6 ;  /* 0x028430060b0075a7 */ /* 0x000e6400080a017f */
[----:B-1----:R-:W-:Y:S05]  /*13b10*/  @!P5 BRA `(.L_x_1497) ;  /* 0x0000013400f8d947 */ /* 0x002fea0003800000 */
.L_x_1496:
[----:B------:R-:W-:Y:S05]  /*13b20*/  BSYNC B0 ;  /* 0x0000000000007941 */ /* 0x000fea0003800000 */
.L_x_1493:
[----:B01----:R-:W0:Y:S01]  /*13b30*/  S2R R6, SR_TID.X ;  /* 0x0000000000067919 */ /* 0x003e220000002100 */
[----:B------:R-:W-:Y:S05]  /*13b40*/  WARPSYNC.ALL ;  /* 0x0000000000007948 */ /* 0x000fea0003800000 */
[----:B------:R-:W-:Y:S02]  /*13b50*/  IMAD R10, R12, 0x400, R4 ;  /* 0x000004000c0a7824 */ /* 0x000fe400078e0204 */
[----:B------:R-:W-:Y:S02]  /*13b60*/  IMAD.MOV.U32 R11, RZ, RZ, 0x40000040 ;  /* 0x40000040ff0b7424 */ /* 0x000fe400078e00ff */
[C---:B------:R-:W-:Y:S01]  /*13b70*/  VIADD R152, R10.reuse, 0x4 ;  /* 0x000000040a987836 */ /* 0x040fe20000000000 */
[C---:B------:R-:W-:Y:S01]  /*13b80*/  R2UR UR14, R10.reuse ;  /* 0x000000000a0e72ca */ /* 0x040fe200000e0000 */
[----:B------:R-:W-:Y:S01]  /*13b90*/  IMAD.MOV.U32 R153, RZ, RZ, 0x40000040 ;  /* 0x40000040ff997424 */ /* 0x000fe200078e00ff */
[----:B------:R-:W-:Y:S01]  /*13ba0*/  R2UR UR15, R11 ;  /* 0x000000000b0f72ca */ /* 0x000fe200000e0000 */
[----:B------:R-:W-:Y:S01]  /*13bb0*/  VIADD R20, R10, 0x2 ;  /* 0x000000020a147836 */ /* 0x000fe20000000000 */
[----:B------:R-:W-:Y:S01]  /*13bc0*/  R2UR UR6, R152 ;  /* 0x00000000980672ca */ /* 0x000fe200000e0000 */
[C---:B------:R-:W-:Y:S01]  /*13bd0*/  VIADD R152, R10.reuse, 0x204 ;  /* 0x000002040a987836 */ /* 0x040fe20000000000 */
[C---:B------:R-:W-:Y:S01]  /*13be0*/  R2UR UR7, R153.reuse ;  /* 0x00000000990772ca */ /* 0x040fe200000e0000 */
[----:B------:R-:W-:Y:S01]  /*13bf0*/  IMAD.MOV.U32 R21, RZ, RZ, 0x40000040 ;  /* 0x40000040ff157424 */ /* 0x000fe200078e00ff */
[----:B------:R-:W-:Y:S01]  /*13c00*/  R2UR UR31, R153 ;  /* 0x00000000991f72ca */ /* 0x000fe200000e0000 */
[----:B------:R-:W-:Y:S01]  /*13c10*/  VIADD R14, R10, 0x6 ;  /* 0x000000060a0e7836 */ /* 0x000fe20000000000 */
[----:B------:R-:W-:Y:S01]  /*13c20*/  R2UR UR30, R152 ;  /* 0x00000000981e72ca */ /* 0x000fe200000e0000 */
[----:B------:R-:W-:Y:S01]  /*13c30*/  IMAD.MOV.U32 R15, RZ, RZ, 0x40000040 ;  /* 0x40000040ff0f7424 */ /* 0x000fe200078e00ff */
[----:B------:R-:W-:Y:S01]  /*13c40*/  R2UR UR10, R20 ;  /* 0x00000000140a72ca */ /* 0x000fe200000e0000 */
[----:B------:R-:W-:Y:S01]  /*13c50*/  VIADD R20, R10, 0x200 ;  /* 0x000002000a147836 */ /* 0x000fe20000000000 */
[----:B------:R-:W-:-:S02]  /*13c60*/  R2UR UR11, R21 ;  /* 0x00000000150b72ca */ /* 0x000fc400000e0000 */
[----:B------:R-:W-:Y:S01]  /*13c70*/  R2UR UR18, R14 ;  /* 0x000000000e1272ca */ /* 0x000fe200000e0000 */
[C---:B------:R-:W-:Y:S01]  /*13c80*/  VIADD R14, R10.reuse, 0x202 ;  /* 0x000002020a0e7836 */ /* 0x040fe20000000000 */
[----:B------:R-:W-:Y:S01]  /*13c90*/  R2UR UR19, R15 ;  /* 0x000000000f1372ca */ /* 0x000fe200000e0000 */
[----:B------:R-:W-:Y:S01]  /*13ca0*/  VIADD R10, R10, 0x206 ;  /* 0x000002060a0a7836 */ /* 0x000fe20000000000 */
[----:B------:R-:W-:Y:S02]  /*13cb0*/  R2UR UR22, R20 ;  /* 0x00000000141672ca */ /* 0x000fe400000e0000 */
[----:B0-----:R-:W-:Y:S02]  /*13cc0*/  SHF.R.U32.HI R6, RZ, 0x7, R6 ;  /* 0x00000007ff067819 */ /* 0x001fe40000011606 */
[----:B------:R-:W-:Y:S02]  /*13cd0*/  R2UR UR23, R21 ;  /* 0x00000000151772ca */ /* 0x000fe400000e0000 */
[----:B------:R-:W-:-:S02]  /*13ce0*/  IADD3 R6, R6, 0x8, RZ ;  /* 0x0000000806067810 */ /* 0x000fc40007ffe0ff */
[----:B------:R-:W-:Y:S02]  /*13cf0*/  R2UR UR26, R14 ;  /* 0x000000000e1a72ca */ /* 0x000fe400000e0000 */
[----:B------:R-:W-:Y:S01]  /*13d00*/  R2UR UR27, R15 ;  /* 0x000000000f1b72ca */ /* 0x000fe200000e0000 */
[----:B------:R0:W-:Y:S01]  /*13d10*/  BAR.SYNC.DEFER_BLOCKING R6, 0x100 ;  /* 0x000400060000751d */ /* 0x0001e20000010000 */
[----:B------:R-:W-:Y:S02]  /*13d20*/  R2UR UR34, R10 ;  /* 0x000000000a2272ca */ /* 0x000fe400000e0000 */
[----:B------:R-:W-:-:S03]  /*13d30*/  R2UR UR35, R11 ;  /* 0x000000000b2372ca */ /* 0x000fc600000e0000 */
        /* <DEDUP_REMOVED lines=27> */
.L_x_1499:
[----:B------:R-:W-:Y:S01]  /*13ef0*/  SHF.L.U32 R6, R193, 0x1f, RZ ;  /* 0x0000001fc1067819 */ /* 0x000fe200000006ff */
[----:B------:R-:W-:-:S04]  /*13f00*/  IMAD R11, R199, 0x8, R16 ;  /* 0x00000008c70b7824 */ /* 0x000fc800078e0210 */
[----:B------:R0:W1:Y:S01]  /*13f10*/  SYNCS.PHASECHK.TRANS64.TRYWAIT P4, [R11+URZ+0x28450], R6 ;  /* 0x028450060b0075a7 */ /* 0x000062000808017f */
[----:B------:R-:W-:Y:S05]  /*13f20*/  @!P0 BRA `(.L_x_1500) ;  /* 0x0000000000048947 */ /* 0x000fea0003800000 */
[----:B------:R-:W-:Y:S01]  /*13f30*/  BPT.TRAP 0x1 ;  /* 0x000000040000795c */ /* 0x000fe20000300000 */
.L_x_1500:
[----:B-1----:R-:W-:Y:S05]  /*13f40*/  @P4 BRA `(.L_x_1498) ;  /* 0x0000000000084947 */ /* 0x002fea0003800000 */
[----:B------:R-:W1:Y:S02]  /*13f50*/  SYNCS.PHASECHK.TRANS64.TRYWAIT P4, [R11+URZ+0x28450], R6 ;  /* 0x028450060b0075a7 */ /* 0x000e64000808017f */
[----:B-1----:R-:W-:Y:S05]  /*13f60*/  @!P4 BRA `(.L_x_1501) ;  /* 0x0000013000f8c947 */ /* 0x002fea0003800000 */
.L_x_1498:
[----:B01----:R-:W-:Y:S01]  /*13f70*/  VIADD R6, R16, 0x8000 ;  /* 0x0000800010067836 */ /* 0x003fe20000000000 */
[----:B------:R-:W-:Y:S01]  /*13f80*/  MOV R11, 0x80000020 ;  /* 0x80000020000b7802 */ /* 0x000fe20000000f00 */
[----:B------:R-:W-:Y:S05]  /*13f90*/  WARPSYNC.ALL ;  /* 0x0000000000007948 */ /* 0x000fea0003800000 */
[----:B------:R-:W-:Y:S01]  /*13fa0*/  SHF.R.U32.HI R6, RZ, 0x4, R6 ;  /* 0x00000004ff067819 */ /* 0x000fe20000011606 */
[----:B------:R-:W-:Y:S01]  /*13fb0*/  WARPGROUP.ARRIVE ;  /* 0x00000000000079c5 */ /* 0x000fe20000000000 */
[----:B------:R-:W-:Y:S01]  /*13fc0*/  R2UR UR7, R11 ;  /* 0x000000000b0772ca */ /* 0x000fe200000e0000 */
[----:B------:R-:W-:Y:S01]  /*13fd0*/  IMAD.MOV.U32 R11, RZ, RZ, -0x7fffffe0 ;  /* 0x80000020ff0b7424 */ /* 0x000fe200078e00ff */
[----:B------:R-:W-:-:S03]  /*13fe0*/  LOP3.LUT R6, R6, 0x3fff, RZ, 0xc0, !PT ;  /* 0x00003fff06067812 */ /* 0x000fc600078ec0ff */
[----:B------:R-:W0:Y:S01]  /*13ff0*/  S2R R14, SR_TID.X ;  /* 0x00000000000e7919 */ /* 0x000e220000002100 */
[----:B------:R-:W-:Y:S01]  /*14000*/  IMAD.IADD R15, R205, 0x1, R204 ;  /* 0x00000001cd0f7824 */ /* 0x000fe200078e02cc */
[----:B------:R-:W-:-:S05]  /*14010*/  LOP3.LUT R6, R6, 0x10000, RZ, 0xfc, !PT ;  /* 0x0001000006067812 */ /* 0x000fca00078efcff */
[----:B------:R-:W-:Y:S02]  /*14020*/  IMAD R10, R199, 0x400, R6 ;  /* 0x00000400c70a7824 */ /* 0x000fe400078e0206 */
[----:B------:R-:W1:Y:S03]  /*14030*/  @P2 LDC R6, c[0x0][0x44c] ;  /* 0x00011300ff062b82 */ /* 0x000e660000000800 */
[C---:B------:R-:W-:Y:S01]  /*14040*/  R2UR UR6, R10.reuse ;  /* 0x000000000a0672ca */ /* 0x040fe200000e0000 */
[----:B------:R-:W-:-:S12]  /*14050*/  VIADD R10, R10, 0x2 ;  /* 0x000000020a0a7836 */ /* 0x000fd80000000000 */
[----:B------:R-:W-:Y:S01]  /*14060*/  QGMMA.64x256x32.F32.E4M3.E4M3 R24, R188, gdesc[UR4], R24, gsb0 ;  /* 0x03e00004bc187df3 */ /* 0x000fe20008000818 */
[----:B------:R-:W-:Y:S02]  /*14070*/  R2UR UR6, R10 ;  /* 0x000000000a0672ca */ /* 0x000fe400000e0000 */
[----:B------:R-:W-:Y:S02]  /*14080*/  R2UR UR7, R11 ;  /* 0x000000000b0772ca */ /* 0x000fe400000e0000 */
[----:B------:R-:W2:Y:S01]  /*14090*/  @P2 LDC R11, c[0x0][0x450] ;  /* 0x00011400ff0b2b82 */ /* 0x000ea20000000800 */
[----:B0-----:R-:W-:Y:S01]  /*140a0*/  SHF.R.U32.HI R14, RZ, 0x7, R14 ;  /* 0x00000007ff0e7819 */ /* 0x001fe2000001160e */
[----:B-1----:R-:W-:-:S03]  /*140b0*/  @P2 IMAD.HI.U32 R6, R15, R6, RZ ;  /* 0x000000060f062227 */ /* 0x002fc600078e00ff */
[----:B------:R-:W-:Y:S01]  /*140c0*/  IADD3 R10, -R14, 0xb, RZ ;  /* 0x0000000b0e0a7810 */ /* 0x000fe20007ffe1ff */
[----:B------:R-:W-:Y:S01]  /*140d0*/  IMAD.SHL.U32 R14, R8, 0x40, RZ ;  /* 0x00000040080e7824 */ /* 0x000fe200078e00ff */
[----:B--2---:R-:W-:Y:S01]  /*140e0*/  @P2 SHF.R.U32.HI R15, RZ, R11, R6 ;  /* 0x0000000bff0f2219 */ /* 0x004fe20000011606 */
[----:B------:R-:W-:-:S04]  /*140f0*/  @!P1 IMAD R6, R12, 0x8, R16 ;  /* 0x000000080c069824 */ /* 0x000fc800078e0210 */
[----:B------:R-:W-:-:S05]  /*14100*/  @!P1 VIADD R6, R6, 0x28440 ;  /* 0x0002844006069836 */ /* 0x000fca0000000000 */
[----:B------:R-:W-:Y:S01]  /*14110*/  @!P1 PRMT R6, RZ, 0x654, R6 ;  /* 0x00000654ff069816 */ /* 0x000fe20000000006 */
[----:B------:R-:W-:Y:S02]  /*14120*/  WARPGROUP.DEPBAR.LE gsb0, 0x0 ;  /* 0x00008000000079c5 */ /* 0x000fe40000010000 */
[----:B------:R-:W-:-:S06]  /*14130*/  WARPGROUP.ARRIVE ;  /* 0x00000000000079c5 */ /* 0x000fcc0000000000 */
[----:B------:R-:W-:Y:S03]  /*14140*/  QGMMA.64x256x32.F32.E4M3.E4M3 R24, R184, gdesc[UR4], R24, gsb0 ;  /* 0x03e00004b8187df3 */ /* 0x000fe60008000818 */
[----:B------:R-:W-:Y:S02]  /*14150*/  WARPGROUP.DEPBAR.LE gsb0, 0x0 ;  /* 0x00008000000079c5 */ /* 0x000fe40000010000 */
[----:B------:R-:W0:Y:S01]  /*14160*/  SHFL.IDX PT, R186, R15, RZ, 0x1c1f ;  /* 0x001c1fff0fba7589 */ /* 0x000e2200000e0000 */
[----:B------:R1:W-:Y:S06]  /*14170*/  BAR.ARV R10, 0x100 ;  /* 0x0004000a0000751d */ /* 0x0003ec0000002000 */
[----:B------:R2:W-:Y:S02]  /*14180*/  @!P1 SYNCS.ARRIVE.TRANS64.RED.A1T0 RZ, [R6+URZ], RZ ;  /* 0x000000ff06ff99a7 */ /* 0x0005e4000810043f */
[----:B--2---:R-:W-:-:S05]  /*14190*/  IADD3 R6, -R14, 0x1, RZ ;  /* 0x000000010e067810 */ /* 0x004fca0007ffe1ff */
[----:B------:R-:W-:Y:S02]  /*141a0*/  IMAD R11, R197, -0x2, R6 ;  /* 0xfffffffec50b7824 */ /* 0x000fe400078e0206 */
[----:B------:R-:W-:-:S03]  /*141b0*/  IMAD.U32 R6, RZ, RZ, UR50 ;  /* 0x00000032ff067e24 */ /* 0x000fc6000f8e00ff */
[----:B------:R-:W-:Y:S02]  /*141c0*/  IADD3 R11, -R195, R11, R196 ;  /* 0x0000000bc30b7210 */ /* 0x000fe40007ffe1c4 */
[----:B------:R-:W-:-:S03]  /*141d0*/  LOP3.LUT R20, RZ, R6, RZ, 0x33, !PT ;  /* 0x00000006ff147212 */ /* 0x000fc600078e33ff */
[----:B------:R-:W-:Y:S02]  /*141e0*/  VIADD R21, R11, UR53 ;  /* 0x000000350b157c36 */ /* 0x000fe40008000000 */
[----:B------:R-:W-:Y:S02]  /*141f0*/  IMAD.IADD R20, R20, 0x1, R11 ;  /* 0x0000000114147824 */ /* 0x000fe400078e020b */
[--C-:B0-----:R-:W-:Y:S02]  /*14200*/  IMAD.IADD R184, R21, 0x1, R186.reuse ;  /* 0x0000000115b87824 */ /* 0x101fe400078e02ba */
[----:B------:R-:W-:Y:S01]  /*14210*/  IMAD.IADD R185, R20, 0x1, R186 ;  /* 0x0000000114b97824 */ /* 0x000fe200078e02ba */
[----:B-1----:R-:W-:Y:S06]  /*14220*/  @!P3 BRA `(.L_x_1502) ;  /* 0x000000000058b947 */ /* 0x002fec0003800000 */
[----:B------:R-:W-:Y:S01]  /*14230*/  IADD3 R186, -R195, R196, R186 ;  /* 0x000000c4c3ba7210 */ /* 0x000fe20007ffe1ba */
[----:B------:R-:W-:Y:S03]  /*14240*/  BSSY B0, `(.L_x_1503) ;  /* 0x0000010000007945 */ /* 0x000fe60003800000 */
        /* <DEDUP_REMOVED lines=10> */
.L_x_1504:
[----:B------:R-:W-:-:S05]  /*142f0*/  IMAD.U32 R187, RZ, RZ, UR49 ;  /* 0x00000031ffbb7e24 */ /* 0x000fca000f8e00ff */
[----:B------:R-:W-:-:S13]  /*14300*/  ISETP.NE.AND P4, PT, R187, 0x1, PT ;  /* 0x00000001bb00780c */ /* 0x000fda0003f85270 */
[----:B------:R-:W0:Y:S02]  /*14310*/  @P4 LDC.64 R10, c[0x0][0x9e8] ;  /* 0x00027a00ff0a4b82 */ /* 0x000e240000000a00 */
[----:B0-----:R-:W-:-:S05]  /*14320*/  @P4 IMAD.HI.U32 R10, R186, R10, RZ ;  /* 0x0000000aba0a4227 */ /* 0x001fca00078e00ff */
[----:B------:R-:W-:-:S07]  /*14330*/  @P4 SHF.R.U32.HI R186, RZ, R11, R10 ;  /* 0x0000000bffba4219 */ /* 0x000fce000001160a */
.L_x_1505:
[----:B------:R-:W-:Y:S05]  /*14340*/  BSYNC B0 ;  /* 0x0000000000007941 */ /* 0x000fea0003800000 */
.L_x_1503:
[----:B------:R-:W-:-:S04]  /*14350*/  IMAD R186, R186, R187, -R14 ;  /* 0x000000bbbaba7224 */ /* 0x000fc800078e0a0e */
[----:B------:R-:W-:-:S05]  /*14360*/  IMAD R186, R197, -0x2, R186 ;  /* 0xfffffffec5ba7824 */ /* 0x000fca00078e02ba */
[----:B------:R-:W-:Y:S02]  /*14370*/  VIADDMNMX R184, R186, R187, R184, PT ;  /* 0x000000bbbab87246 */ /* 0x000fe400038001b8 */
[----:B------:R-:W-:-:S07]  /*14380*/  VIMNMX R185, R185, R186, !PT ;  /* 0x000000bab9b97248 */ /* 0x000fce0007fe0100 */
.L_x_1502:
[----:B------:R-:W-:Y:S01]  /*14390*/  ISETP.GT.AND P4, PT, R8, -0x1, PT ;  /* 0xffffffff0800780c */ /* 0x000fe20003f84270 */
[----:B------:R-:W0:Y:S03]  /*143a0*/  SHFL.IDX PT, R15, R15, 0x1, 0x1c1f ;  /* 0x003c1f000f0f7f89 */ /* 0x000e2600000e0000 */
[----:B------:R-:W-:-:S04]  /*143b0*/  ISETP.GT.AND P5, PT, R185, RZ, P4 ;  /* 0x000000ffb900720c */ /* 0x000fc800027a4270 */
[----:B------:R-:W-:-:S04]  /*143c0*/  ISETP.LT.OR P5, PT, R184, 0x1, P5 ;  /* 0x00000001b800780c */ /* 0x000fc80002fa1670 */
[----:B------:R-:W-:Y:S02]  /*143d0*/  FSEL R152, R152, -INF , !P5 ;  /* 0xff80000098987808 */ /* 0x000fe40006800000 */
[----:B------:R-:W-:-:S04]  /*143e0*/  ISETP.GT.AND P5, PT, R185, 0x1, P4 ;  /* 0x00000001b900780c */ /* 0x000fc800027a4270 */
[----:B------:R-:W-:-:S04]  /*143f0*/  ISETP.LT.OR P5, PT, R184, 0x2, P5 ;  /* 0x00000002b800780c */ /* 0x000fc80002fa1670 */
[----:B------:R-:W-:Y:S02]  /*14400*/  FSEL R153, R153, -INF , !P5 ;  /* 0xff80000099997808 */ /* 0x000fe40006800000 */
[----:B------:R-:W-:Y:S01]  /*14410*/  ISETP.GT.AND P5, PT, R185, 0x8, P4 ;  /* 0x00000008b900780c */ /* 0x000fe200027a4270 */
[----:B0-----:R-:W-:Y:S01]  /*14420*/  IMAD.IADD R21, R21, 0x1, R15 ;  /* 0x0000000115157824 */ /* 0x001fe200078e020f */
[----:B------:R-:W-:Y:S02]  /*14430*/  IADD3 R20, R20, R15, RZ ;  /* 0x0000000f14147210 */ /* 0x000fe40007ffe0ff */
[----:B------:R-:W-:-:S04]  /*14440*/  ISETP.LT.OR P5, PT, R184, 0x9, P5 ;  /* 0x00000009b800780c */ /* 0x000fc80002fa1670 */
[----:B------:R-:W-:Y:S02]  /*14450*/  FSEL R187, R156, -INF , !P5 ;  /* 0xff8000009cbb7808 */ /* 0x000fe40006800000 */
[----:B------:R-:W-:-:S04]  /*14460*/  ISETP.GT.AND P5, PT, R185, 0x9, P4 ;  /* 0x00000009b900780c */ /* 0x000fc800027a4270 */
        /* <DEDUP_REMOVED lines=37> */
[----:B------:R-:W-:Y:S01]  /*146c0*/  FSEL R181, R181, -INF , !P5 ;  /* 0xff800000b5b57808 */ /* 0x000fe20006800000 */
[----:B------:R-:W-:Y:S08]  /*146d0*/  @!P3 BRA `(.L_x_1506) ;  /* 0x000000000058b947 */ /* 0x000ff00003800000 */
        /* <DEDUP_REMOVED lines=12> */
.L_x_1508:
[----:B------:R-:W-:-:S05]  /*147a0*/  IMAD.U32 R15, RZ, RZ, UR49 ;  /* 0x00000031ff0f7e24 */ /* 0x000fca000f8e00ff */
[----:B------:R-:W-:-:S13]  /*147b0*/  ISETP.NE.AND P5, PT, R15, 0x1, PT ;  /* 0x000000010f00780c */ /* 0x000fda0003fa5270 */
[----:B------:R-:W0:Y:S02]  /*147c0*/  @P5 LDC.64 R10, c[0x0][0x9e8] ;  /* 0x00027a00ff0a5b82 */ /* 0x000e240000000a00 */
[----:B0-----:R-:W-:-:S05]  /*147d0*/  @P5 IMAD.HI.U32 R10, R185, R10, RZ ;  /* 0x0000000ab90a5227 */ /* 0x001fca00078e00ff */
[----:B------:R-:W-:-:S07]  /*147e0*/  @P5 SHF.R.U32.HI R185, RZ, R11, R10 ;  /* 0x0000000bffb95219 */ /* 0x000fce000001160a */
.L_x_1509:
[----:B------:R-:W-:Y:S05]  /*147f0*/  BSYNC B0 ;  /* 0x0000000000007941 */ /* 0x000fea0003800000 */
.L_x_1507:
[----:B------:R-:W-:-:S04]  /*14800*/  IMAD R14, R185, R15, -R14 ;  /* 0x0000000fb90e7224 */ /* 0x000fc800078e0a0e */
[----:B------:R-:W-:-:S05]  /*14810*/  IMAD R14, R197, -0x2, R14 ;  /* 0xfffffffec50e7824 */ /* 0x000fca00078e020e */
[----:B------:R-:W-:Y:S02]  /*14820*/  VIADDMNMX R21, R14, R15, R21, PT ;  /* 0x0000000f0e157246 */ /* 0x000fe40003800115 */
[----:B------:R-:W-:-:S07]  /*14830*/  VIMNMX R20, R20, R14, !PT ;  /* 0x0000000e14147248 */ /* 0x000fce0007fe0100 */
.L_x_1506:
[----:B------:R-:W-:Y:S02]  /*14840*/  ISETP.GT.AND P5, PT, R20, 0x1, P4 ;  /* 0x000000011400780c */ /* 0x000fe400027a4270 */
[----:B------:R-:W-:Y:S02]  /*14850*/  FMNMX.FTZ R10, R152, R5, !PT ;  /* 0x00000005980a7209 */ /* 0x000fe40007810000 */
[----:B------:R-:W-:Y:S02]  /*14860*/  ISETP.LT.OR P5, PT, R21, 0x2, P5 ;  /* 0x000000021500780c */ /* 0x000fe40002fa1670 */
[----:B------:R-:W-:Y:S02]  /*14870*/  FMNMX.FTZ R10, R153, R10, !PT ;  /* 0x0000000a990a7209 */ /* 0x000fe40007810000 */
[----:B------:R-:W-:Y:S02]  /*14880*/  FSEL R155, R155, -INF , !P5 ;  /* 0xff8000009b9b7808 */ /* 0x000fe40006800000 */
[----:B------:R-:W-:-:S02]  /*14890*/  ISETP.GT.AND P5, PT, R20, 0x8, P4 ;  /* 0x000000081400780c */ /* 0x000fc400027a4270 */
[----:B------:R-:W-:Y:S02]  /*148a0*/  FMNMX.FTZ R10, R187, R10, !PT ;  /* 0x0000000abb0a7209 */ /* 0x000fe40007810000 */
[----:B------:R-:W-:Y:S02]  /*148b0*/  ISETP.LT.OR P5, PT, R21, 0x9, P5 ;  /* 0x000000091500780c */ /* 0x000fe40002fa1670 */
[----:B------:R-:W-:Y:S02]  /*148c0*/  FMNMX.FTZ R10, R157, R10, !PT ;  /* 0x0000000a9d0a7209 */ /* 0x000fe40007810000 */
[----:B------:R-:W-:Y:S02]  /*148d0*/  FSEL R11, R158, -INF , !P5 ;  /* 0xff8000009e0b7808 */ /* 0x000fe40006800000 */
[----:B------:R-:W-:Y:S02]  /*148e0*/  ISETP.GT.AND P5, PT, R20, 0x9, P4 ;  /* 0x000000091400780c */ /* 0x000fe400027a4270 */
[----:B------:R-:W-:-:S02]  /*148f0*/  FMNMX.FTZ R10, R189, R10, !PT ;  /* 0x0000000abd0a7209 */ /* 0x000fc40007810000 */
[----:B------:R-:W-:Y:S02]  /*14900*/  ISETP.LT.OR P5, PT, R21, 0xa, P5 ;  /* 0x0000000a1500780c */ /* 0x000fe40002fa1670 */
[----:B------:R-:W-:Y:S02]  /*14910*/  FMNMX.FTZ R10, R161, R10, !PT ;  /* 0x0000000aa10a7209 */ /* 0x000fe40007810000 */
[----:B------:R-:W-:Y:S02]  /*14920*/  FSEL R159, R159, -INF , !P5 ;  /* 0xff8000009f9f7808 */ /* 0x000fe40006800000 */
[----:B------:R-:W-:Y:S02]  /*14930*/  ISETP.GT.AND P5, PT, R20, 0x10, P4 ;  /* 0x000000101400780c */ /* 0x000fe400027a4270 */
[----:B------:R-:W-:Y:S02]  /*14940*/  FMNMX.FTZ R10, R191, R10, !PT ;  /* 0x0000000abf0a7209 */ /* 0x000fe40007810000 */
[----:B------:R-:W-:-:S02]  /*14950*/  ISETP.LT.OR P5, PT, R21, 0x11, P5 ;  /* 0x000000111500780c */ /* 0x000fc40002fa1670 */
[----:B------:R-:W-:Y:S02]  /*14960*/  FMNMX.FTZ R10, R165, R10, !PT ;  /* 0x0000000aa50a7209 */ /* 0x000fe40007810000 */
[----:B------:R-:W-:Y:S02]  /*14970*/  FSEL R15, R162, -INF , !P5 ;  /* 0xff800000a20f7808 */ /* 0x000fe40006800000 */
[----:B------:R-:W-:Y:S02]  /*14980*/  ISETP.GT.AND P5, PT, R20, 0x11, P4 ;  /* 0x000000111400780c */ /* 0x000fe400027a4270 */
[----:B------:R-:W-:Y:S02]  /*14990*/  FMNMX.FTZ R10, R193, R10, !PT ;  /* 0x0000000ac10a7209 */ /* 0x000fe40007810000 */
[----:B------:R-:W-:Y:S02]  /*149a0*/  ISETP.LT.OR P5, PT, R21, 0x12, P5 ;  /* 0x000000121500780c */ /* 0x000fe40002fa1670 */
[----:B------:R-:W-:-:S02]  /*149b0*/  FMNMX.FTZ R10, R169, R10, !PT ;  /* 0x0000000aa90a7209 */ /* 0x000fc40007810000 */
[----:B------:R-:W-:Y:S02]  /*149c0*/  FSEL R163, R163, -INF , !P5 ;  /* 0xff800000a3a37808 */ /* 0x000fe40006800000 */
[----:B------:R-:W-:Y:S02]  /*149d0*/  ISETP.GT.AND P5, PT, R20, 0x18, P4 ;  /* 0x000000181400780c */ /* 0x000fe400027a4270 */
[----:B------:R-:W-:Y:S02]  /*149e0*/  FMNMX.FTZ R10, R172, R10, !PT ;  /* 0x0000000aac0a7209 */ /* 0x000fe40007810000 */
[----:B------:R-:W-:Y:S02]  /*149f0*/  ISETP.LT.OR P5, PT, R21, 0x19, P5 ;  /* 0x000000191500780c */ /* 0x000fe40002fa1670 */
[----:B------:R-:W-:Y:S02]  /*14a00*/  FMNMX.FTZ R10, R173, R10, !PT ;  /* 0x0000000aad0a7209 */ /* 0x000fe40007810000 */
[----:B------:R-:W-:-:S02]  /*14a10*/  FSEL R185, R166, -INF , !P5 ;  /* 0xff800000a6b97808 */ /* 0x000fc40006800000 */
        /* <DEDUP_REMOVED lines=10> */
[----:B------:R-:W-:Y:S01]  /*14ac0*/  ISETP.GT.AND P5, PT, R20, 0x21, P4 ;  /* 0x000000211400780c */ /* 0x000fe200027a4270 */
[----:B------:R-:W0:Y:S03]  /*14ad0*/  SHFL.BFLY PT, R10, R14, 0x2, 0x1f ;  /* 0x0c401f000e0a7f89 */ /* 0x000e2600000e0000 */
[----:B------:R-:W-:-:S04]  /*14ae0*/  ISETP.LT.OR P5, PT, R21, 0x22, P5 ;  /* 0x000000221500780c */ /* 0x000fc80002fa1670 */
[----:B------:R-:W-:Y:S02]  /*14af0*/  FSEL R171, R171, -INF , !P5 ;  /* 0xff800000abab7808 */ /* 0x000fe40006800000 */
[----:B------:R-:W-:-:S04]  /*14b00*/  ISETP.GT.AND P5, PT, R20, 0x28, P4 ;  /* 0x000000281400780c */ /* 0x000fc800027a4270 */
[----:B------:R-:W-:-:S04]  /*14b10*/  ISETP.LT.OR P5, PT, R21, 0x29, P5 ;  /* 0x000000291500780c */ /* 0x000fc80002fa1670 */
[----:B------:R-:W-:Y:S02]  /*14b20*/  FSEL R174, R174, -INF , !P5 ;  /* 0xff800000aeae7808 */ /* 0x000fe40006800000 */
[----:B------:R-:W-:-:S04]  /*14b30*/  ISETP.GT.AND P5, PT, R20, 0x29, P4 ;  /* 0x000000291400780c */ /* 0x000fc800027a4270 */
[----:B------:R-:W-:Y:S02]  /*14b40*/  ISETP.LT.OR P5, PT, R21, 0x2a, P5 ;  /* 0x0000002a1500780c */ /* 0x000fe40002fa1670 */
[----:B0-----:R-:W-:Y:S02]  /*14b50*/  FMNMX.FTZ R10, R14, R10, !PT ;  /* 0x0000000a0e0a7209 */ /* 0x001fe40007810000 */
[----:B------:R-:W-:Y:S02]  /*14b60*/  FSEL R175, R175, -INF , !P5 ;  /* 0xff800000afaf7808 */ /* 0x000fe40006800000 */
[----:B------:R-:W-:Y:S01]  /*14b70*/  ISETP.GT.AND P5, PT, R20, 0x30, P4 ;  /* 0x000000301400780c */ /* 0x000fe200027a4270 */
[----:B------:R-:W0:Y:S03]  /*14b80*/  SHFL.BFLY PT, R156, R10, 0x1, 0x1f ;  /* 0x0c201f000a9c7f89 */ /* 0x000e2600000e0000 */
[----:B------:R-:W-:-:S04]  /*14b90*/  ISETP.LT.OR P5, PT, R21, 0x31, P5 ;  /* 0x000000311500780c */ /* 0x000fc80002fa1670 */
[----:B------:R-:W-:Y:S02]  /*14ba0*/  FSEL R178, R178, -INF , !P5 ;  /* 0xff800000b2b27808 */ /* 0x000fe40006800000 */
[----:B------:R-:W-:-:S04]  /*14bb0*/  ISETP.GT.AND P5, PT, R20, RZ, P4 ;  /* 0x000000ff1400720c */ /* 0x000fc800027a4270 */
[----:B------:R-:W-:-:S04]  /*14bc0*/  ISETP.LT.OR P5, PT, R21, 0x1, P5 ;  /* 0x000000011500780c */ /* 0x000fc80002fa1670 */
[----:B------:R-:W-:Y:S02]  /*14bd0*/  FSEL R154, R154, -INF , !P5 ;  /* 0xff8000009a9a7808 */ /* 0x000fe40006800000 */
[----:B------:R-:W-:Y:S02]  /*14be0*/  ISETP.GT.AND P5, PT, R20, 0x31, P4 ;  /* 0x000000311400780c */ /* 0x000fe400027a4270 */
[----:B------:R-:W-:Y:S02]  /*14bf0*/  FMNMX.FTZ R14, R154, R7, !PT ;  /* 0x000000079a0e7209 */ /* 0x000fe40007810000 */
[----:B------:R-:W-:Y:S02]  /*14c00*/  ISETP.LT.OR P5, PT, R21, 0x32, P5 ;  /* 0x000000321500780c */ /* 0x000fe40002fa1670 */
[----:B------:R-:W-:Y:S02]  /*14c10*/  FMNMX.FTZ R14, R155, R14, !PT ;  /* 0x0000000e9b0e7209 */ /* 0x000fe40007810000 */
[----:B------:R-:W-:-:S02]  /*14c20*/  FSEL R179, R179, -INF , !P5 ;  /* 0xff800000b3b37808 */ /* 0x000fc40006800000 */
[----:B------:R-:W-:Y:S02]  /*14c30*/  FMNMX.FTZ R14, R11, R14, !PT ;  /* 0x0000000e0b0e7209 */ /* 0x000fe40007810000 */
[C---:B------:R-:W-:Y:S02]  /*14c40*/  ISETP.GT.AND P5, PT, R20.reuse, 0x38, P4 ;  /* 0x000000381400780c */ /* 0x040fe400027a4270 */
[----:B------:R-:W-:Y:S02]  /*14c50*/  FMNMX.FTZ R14, R159, R14, !PT ;  /* 0x0000000e9f0e7209 */ /* 0x000fe40007810000 */
[----:B------:R-:W-:Y:S02]  /*14c60*/  ISETP.GT.AND P4, PT, R20, 0x39, P4 ;  /* 0x000000391400780c */ /* 0x000fe40002784270 */
[----:B------:R-:W-:Y:S02]  /*14c70*/  FMNMX.FTZ R14, R15, R14, !PT ;  /* 0x0000000e0f0e7209 */ /* 0x000fe40007810000 */
[----:B------:R-:W-:-:S02]  /*14c80*/  ISETP.LT.OR P5, PT, R21, 0x39, P5 ;  /* 0x000000391500780c */ /* 0x000fc40002fa1670 */
[----:B------:R-:W-:Y:S02]  /*14c90*/  ISETP.LT.OR P4, PT, R21, 0x3a, P4 ;  /* 0x0000003a1500780c */ /* 0x000fe40002781670 */
[----:B------:R-:W-:Y:S02]  /*14ca0*/  FMNMX.FTZ R14, R163, R14, !PT ;  /* 0x0000000ea30e7209 */ /* 0x000fe40007810000 */
[----:B0-----:R-:W-:Y:S02]  /*14cb0*/  FMNMX.FTZ R21, R10, R156, !PT ;  /* 0x0000009c0a157209 */ /* 0x001fe40007810000 */
[----:B------:R-:W-:Y:S02]  /*14cc0*/  FMNMX.FTZ R10, R185, R14, !PT ;  /* 0x0000000eb90a7209 */ /* 0x000fe40007810000 */
[----:B------:R-:W-:Y:S01]  /*14cd0*/  FSEL R182, R182, -INF , !P5 ;  /* 0xff800000b6b67808 */ /* 0x000fe20006800000 */
[----:B------:R-:W-:-:S01]  /*14ce0*/  FFMA.FTZ R20, R2, R21, -8 ;  /* 0xc100000002147423 */ /* 0x000fc20000010015 */
[----:B------:R-:W-:-:S02]  /*14cf0*/  FSETP.NEU.FTZ.AND P5, PT, R21, -INF , PT ;  /* 0xff8000001500780b */ /* 0x000fc40003fbd000 */
[----:B------:R-:W-:Y:S02]  /*14d00*/  FMNMX.FTZ R10, R167, R10, !PT ;  /* 0x0000000aa70a7209 */ /* 0x000fe40007810000 */
[----:B------:R-:W-:Y:S02]  /*14d10*/  FSEL R14, R20, RZ, P5 ;  /* 0x000000ff140e7208 */ /* 0x000fe40002800000 */
[----:B------:R-:W-:Y:S02]  /*14d20*/  FMNMX.FTZ R20, R170, R10, !PT ;  /* 0x0000000aaa147209 */ /* 0x000fe40007810000 */
[----:B------:R-:W-:Y:S01]  /*14d30*/  FSEL R183, R183, -INF , !P4 ;  /* 0xff800000b7b77808 */ /* 0x000fe20006000000 */
[----:B------:R-:W-:-:S01]  /*14d40*/  FFMA.FTZ R156, R2, R152, -R14 ;  /* 0x00000098029c7223 */ /* 0x000fc2000001080e */
[----:B------:R-:W-:Y:S01]  /*14d50*/  FMNMX.FTZ R20, R171, R20, !PT ;  /* 0x00000014ab147209 */ /* 0x000fe20007810000 */
[----:B------:R-:W-:-:S01]  /*14d60*/  FFMA.FTZ R158, R2, R187, -R14 ;  /* 0x000000bb029e7223 */ /* 0x000fc2000001080e */
[--C-:B------:R-:W-:Y:S01]  /*14d70*/  FFMA.FTZ R153, R2, R153, -R14.reuse ;  /* 0x0000009902997223 */ /* 0x100fe2000001080e */
[----:B------:R0:W-:Y:S01]  /*14d80*/  MUFU.EX2 R10, R156 ;  /* 0x0000009c000a7308 */ /* 0x0001e20000000800 */
[----:B------:R-:W-:Y:S01]  /*14d90*/  FMNMX.FTZ R20, R174, R20, !PT ;  /* 0x00000014ae147209 */ /* 0x000fe20007810000 */
[C-C-:B------:R-:W-:Y:S01]  /*14da0*/  FFMA.FTZ R157, R2.reuse, R157, -R14.reuse ;  /* 0x0000009d029d7223 */ /* 0x140fe2000001080e */
[----:B------:R-:W-:-:S01]  /*14db0*/  FFMA.FTZ R161, R2, R161, -R14 ;  /* 0x000000a102a17223 */ /* 0x000fc2000001080e */
[C-C-:B------:R-:W-:Y:S01]  /*14dc0*/  FFMA.FTZ R162, R2.reuse, R176, -R14.reuse ;  /* 0x000000b002a27223 */ /* 0x140fe2000001080e */
[----:B------:R-:W-:Y:S01]  /*14dd0*/  FMNMX.FTZ R20, R175, R20, !PT ;  /* 0x00000014af147209 */ /* 0x000fe20007810000 */
[C-C-:B------:R-:W-:Y:S01]  /*14de0*/  FFMA.FTZ R169, R2.reuse, R169, -R14.reuse ;  /* 0x000000a902a97223 */ /* 0x140fe2000001080e */
[----:B------:R-:W-:-:S01]  /*14df0*/  FFMA.FTZ R173, R2, R173, -R14 ;  /* 0x000000ad02ad7223 */ /* 0x000fc2000001080e */
[----:B------:R-:W-:Y:S01]  /*14e00*/  MUFU.EX2 R153, R153 ;  /* 0x0000009900997308 */ /* 0x000fe20000000800 */
[----:B------:R-:W-:Y:S01]  /*14e10*/  FMNMX.FTZ R152, R178, R20, !PT ;  /* 0x00000014b2987209 */ /* 0x000fe20007810000 */
[C-C-:B0-----:R-:W-:Y:S01]  /*14e20*/  FFMA.FTZ R156, R2.reuse, R191, -R14.reuse ;  /* 0x000000bf029c7223 */ /* 0x141fe2000001080e */
[----:B------:R-:W-:-:S01]  /*14e30*/  FFMA.FTZ R177, R2, R177, -R14 ;  /* 0x000000b102b17223 */ /* 0x000fc2000001080e */
[C-C-:B------:R-:W-:Y:S01]  /*14e40*/  FFMA.FTZ R180, R2.reuse, R180, -R14.reuse ;  /* 0x000000b402b47223 */ /* 0x140fe2000001080e */
[----:B------:R-:W-:Y:S01]  /*14e50*/  FMNMX.FTZ R187, R179, R152, !PT ;  /* 0x00000098b3bb7209 */ /* 0x000fe20007810000 */
[C-C-:B------:R-:W-:Y:S01]  /*14e60*/  FFMA.FTZ R152, R2.reuse, R189, -R14.reuse ;  /* 0x000000bd02987223 */ /* 0x140fe2000001080e */
[----:B------:R-:W-:-:S01]  /*14e70*/  FFMA.FTZ R181, R2, R181, -R14 ;  /* 0x000000b502b57223 */ /* 0x000fc2000001080e */
[----:B------:R0:W-:Y:S01]  /*14e80*/  MUFU.EX2 R20, R158 ;  /* 0x0000009e00147308 */ /* 0x0001e20000000800 */
[----:B------:R-:W-:Y:S01]  /*14e90*/  FMNMX.FTZ R160, R182, R187, !PT ;  /* 0x000000bbb6a07209 */ /* 0x000fe20007810000 */
[----:B------:R-:W-:-:S03]  /*14ea0*/  FFMA.FTZ R187, R2, R165, -R14 ;  /* 0x000000a502bb7223 */ /* 0x000fc6000001080e */
[----:B------:R-:W-:-:S03]  /*14eb0*/  FMNMX.FTZ R160, R183, R160, !PT ;  /* 0x000000a0b7a07209 */ /* 0x000fc60007810000 */
[----:B------:R-:W-:Y:S01]  /*14ec0*/  MUFU.EX2 R157, R157 ;  /* 0x0000009d009d7308 */ /* 0x000fe20000000800 */
[----:B0-----:R-:W-:-:S01]  /*14ed0*/  FFMA.FTZ R158, R2, R193, -R14 ;  /* 0x000000c1029e7223 */ /* 0x001fc2000001080e */
[----:B------:R-:W0:Y:S06]  /*14ee0*/  SHFL.BFLY PT, R189, R160, 0x2, 0x1f ;  /* 0x0c401f00a0bd7f89 */ /* 0x000e2c00000e0000 */
[----:B------:R-:W-:Y:S08]  /*14ef0*/  MUFU.EX2 R152, R152 ;  /* 0x0000009800987308 */ /* 0x000ff00000000800 */
[----:B------:R-:W-:Y:S08]  /*14f00*/  MUFU.EX2 R161, R161 ;  /* 0x000000a100a17308 */ /* 0x000ff00000000800 */
[----:B------:R-:W-:Y:S01]  /*14f10*/  MUFU.EX2 R156, R156 ;  /* 0x0000009c009c7308 */ /* 0x000fe20000000800 */
[----:B0-----:R-:W-:Y:S01]  /*14f20*/  FMNMX.FTZ R189, R160, R189, !PT ;  /* 0x000000bda0bd7209 */ /* 0x001fe20007810000 */
[----:B------:R-:W-:-:S04]  /*14f30*/  FFMA.FTZ R160, R2, R172, -R14 ;  /* 0x000000ac02a07223 */ /* 0x000fc8000001080e */
[----:B------:R-:W0:Y:S02]  /*14f40*/  SHFL.BFLY PT, R164, R189, 0x1, 0x1f ;  /* 0x0c201f00bda47f89 */ /* 0x000e2400000e0000 */
[----:B------:R-:W-:Y:S08]  /*14f50*/  MUFU.EX2 R187, R187 ;  /* 0x000000bb00bb7308 */ /* 0x000ff00000000800 */
[----:B------:R-:W-:Y:S08]  /*14f60*/  MUFU.EX2 R158, R158 ;  /* 0x0000009e009e7308 */ /* 0x000ff00000000800 */
[----:B------:R-:W-:Y:S01]  /*14f70*/  MUFU.EX2 R169, R169 ;  /* 0x000000a900a97308 */ /* 0x000fe20000000800 */
[----:B0-----:R-:W-:-:S07]  /*14f80*/  FMNMX.FTZ R165, R189, R164, !PT ;  /* 0x000000a4bda57209 */ /* 0x001fce0007810000 */
[----:B------:R-:W-:Y:S01]  /*14f90*/  MUFU.EX2 R160, R160 ;  /* 0x000000a000a07308 */ /* 0x000fe20000000800 */
[----:B------:R-:W-:Y:S02]  /*14fa0*/  FSEL R164, R21, RZ, P5 ;  /* 0x000000ff15a47208 */ /* 0x000fe40002800000 */
[----:B------:R-:W-:Y:S01]  /*14fb0*/  FSETP.NEU.FTZ.AND P4, PT, R165, -INF , PT ;  /* 0xff800000a500780b */ /* 0x000fe20003f9d000 */
[----:B------:R-:W-:-:S02]  /*14fc0*/  FFMA.FTZ R189, R2, R165, -8 ;  /* 0xc100000002bd7423 */ /* 0x000fc400000100a5 */
[----:B------:R-:W-:Y:S01]  /*14fd0*/  FADD.FTZ R5, -R164, R5 ;  /* 0x00000005a4057221 */ /* 0x000fe20000010100 */
[----:B------:R-:W-:Y:S01]  /*14fe0*/  FSEL R168, R165, RZ, P4 ;  /* 0x000000ffa5a87208 */ /* 0x000fe20002000000 */
[----:B------:R-:W-:Y:S01]  /*14ff0*/  MUFU.EX2 R173, R173 ;  /* 0x000000ad00ad7308 */ /* 0x000fe20000000800 */
[----:B------:R-:W-:Y:S01]  /*15000*/  FSEL R189, R189, RZ, P4 ;  /* 0x000000ffbdbd7208 */ /* 0x000fe20002000000 */
[----:B------:R-:W-:-:S02]  /*15010*/  FMUL.FTZ R5, R2, R5 ;  /* 0x0000000502057220 */ /* 0x000fc40000410000 */
[----:B------:R-:W-:-:S02]  /*15020*/  FADD.FTZ R7, -R168, R7 ;  /* 0x00000007a8077221 */ /* 0x000fc40000010100 */
[C-C-:B------:R-:W-:Y:S01]  /*15030*/  FFMA.FTZ R191, R2.reuse, R154, -R189.reuse ;  /* 0x0000009a02bf7223 */ /* 0x140fe200000108bd */
[----:B------:R-:W-:-:S01]  /*15040*/  FFMA.FTZ R154, R2, R155, -R189 ;  /* 0x0000009b029a7223 */ /* 0x000fc200000108bd */
[C---:B------:R-:W-:Y:S01]  /*15050*/  FMUL.FTZ R172, R2.reuse, R7 ;  /* 0x0000000702ac7220 */ /* 0x040fe20000410000 */
        /* <DEDUP_REMOVED lines=16> */
[----:B------:R-:W1:Y:S01]  /*15160*/  MUFU.EX2 R172, R172 ;  /* 0x000000ac00ac7308 */ /* 0x000e620000000800 */
[----:B0-----:R-:W-:-:S04]  /*15170*/  FFMA.FTZ R176, R5, R3, R10 ;  /* 0x0000000305b07223 */ /* 0x001fc8000001000a */
[----:B------:R-:W-:-:S03]  /*15180*/  FADD.FTZ R159, R153, R176 ;  /* 0x000000b0999f7221 */ /* 0x000fc60000010000 */
[----:B------:R-:W0:Y:S01]  /*15190*/  MUFU.EX2 R154, R154 ;  /* 0x0000009a009a7308 */ /* 0x000e220000000800 */
[----:B------:R-:W-:-:S04]  /*151a0*/  FADD.FTZ R176, R20, R159 ;  /* 0x0000009f14b07221 */ /* 0x000fc80000010000 */
[----:B------:R-:W-:-:S03]  /*151b0*/  FADD.FTZ R159, R157, R176 ;  /* 0x000000b09d9f7221 */ /* 0x000fc60000010000 */
[----:B------:R-:W2:Y:S01]  /*151c0*/  MUFU.EX2 R11, R11 ;  /* 0x0000000b000b7308 */ /* 0x000ea20000000800 */
[----:B-1----:R-:W-:-:S01]  /*151d0*/  FFMA.FTZ R3, R172, R0, R191 ;  /* 0x00000000ac037223 */ /* 0x002fc200000100bf */
[----:B------:R-:W-:-:S04]  /*151e0*/  FADD.FTZ R176, R152, R159 ;  /* 0x0000009f98b07221 */ /* 0x000fc80000010000 */
[----:B------:R-:W-:Y:S02]  /*151f0*/  FADD.FTZ R159, R161, R176 ;  /* 0x000000b0a19f7221 */ /* 0x000fe40000010000 */
[----:B------:R-:W1:Y:S01]  /*15200*/  MUFU.EX2 R164, R164 ;  /* 0x000000a400a47308 */ /* 0x000e620000000800 */
[----:B0-----:R-:W-:-:S01]  /*15210*/  FADD.FTZ R0, R154, R3 ;  /* 0x000000039a007221 */ /* 0x001fc20000010000 */
[----:B------:R-:W-:-:S04]  /*15220*/  FADD.FTZ R176, R156, R159 ;  /* 0x0000009f9cb07221 */ /* 0x000fc80000010000 */
[----:B------:R-:W-:Y:S02]  /*15230*/  FADD.FTZ R159, R187, R176 ;  /* 0x000000b0bb9f7221 */ /* 0x000fe40000010000 */
[----:B------:R-:W0:Y:S01]  /*15240*/  MUFU.EX2 R15, R15 ;  /* 0x0000000f000f7308 */ /* 0x000e220000000800 */
[----:B--2---:R-:W-:-:S01]  /*15250*/  FADD.FTZ R3, R11, R0 ;  /* 0x000000000b037221 */ /* 0x004fc20000010000 */
[----:B------:R-:W-:-:S04]  /*15260*/  FADD.FTZ R176, R158, R159 ;  /* 0x0000009f9eb07221 */ /* 0x000fc80000010000 */
[----:B------:R-:W-:Y:S02]  /*15270*/  FADD.FTZ R159, R169, R176 ;  /* 0x000000b0a99f7221 */ /* 0x000fe40000010000 */
        /* <DEDUP_REMOVED lines=12> */
[----:B------:R-:W-:-:S06]  /*15340*/  FADD.FTZ R0, R160, R159 ;  /* 0x0000009fa0007221 */ /* 0x000fcc0000010000 */
[----:B------:R-:W2:Y:S01]  /*15350*/  MUFU.EX2 R175, R175 ;  /* 0x000000af00af7308 */ /* 0x000ea20000000800 */
[----:B-1----:R-:W-:-:S07]  /*15360*/  FADD.FTZ R3, R170, R3 ;  /* 0x00000003aa037221 */ /* 0x002fce0000010000 */
[----:B------:R-:W1:Y:S01]  /*15370*/  MUFU.EX2 R162, R162 ;  /* 0x000000a200a27308 */ /* 0x000e620000000800 */
[----:B0-----:R-:W-:-:S01]  /*15380*/  FADD.FTZ R176, R174, R3 ;  /* 0x00000003aeb07221 */ /* 0x001fc20000010000 */
[----:B------:R-:W-:-:S06]  /*15390*/  FADD.FTZ R3, R173, R0 ;  /* 0x00000000ad037221 */ /* 0x000fcc0000010000 */
        /* <DEDUP_REMOVED lines=18> */
.L_x_1510:
[----:B------:R-:W-:Y:S01]  /*154c0*/  F2FP.SATFINITE.E4M3.F32.PACK_AB_MERGE_C R188, R157, R20, RZ ;  /* 0x000000149dbc723e */ /* 0x000fe200048070ff */
[----:B------:R-:W-:Y:S01]  /*154d0*/  FMUL.FTZ R24, R24, R5 ;  /* 0x0000000518187220 */ /* 0x000fe20000410000 */
[----:B------:R-:W-:Y:S01]  /*154e0*/  F2FP.SATFINITE.E4M3.F32.PACK_AB_MERGE_C R11, R164, R11, RZ ;  /* 0x0000000ba40b723e */ /* 0x000fe200048070ff */
[----:B------:R-:W-:Y:S01]  /*154f0*/  FMUL.FTZ R25, R25, R5 ;  /* 0x0000000519197220 */ /* 0x000fe20000410000 */
[----:B------:R-:W-:Y:S01]  /*15500*/  F2FP.SATFINITE.E4M3.F32.PACK_AB_MERGE_C R188, R153, R10, R188 ;  /* 0x0000000a99bc723e */ /* 0x000fe200048070bc */
[----:B------:R-:W-:Y:S01]  /*15510*/  IMAD R10, R199, 0x8, R16 ;  /* 0x00000008c70a7824 */ /* 0x000fe200078e0210 */
[----:B------:R-:W-:Y:S01]  /*15520*/  ISETP.GT.AND P4, PT, R8, R9, PT ;  /* 0x000000090800720c */ /* 0x000fe20003f84270 */
[----:B------:R-:W-:Y:S01]  /*15530*/  FMUL.FTZ R28, R28, R5 ;  /* 0x000000051c1c7220 */ /* 0x000fe20000410000 */
[----:B------:R-:W-:Y:S01]  /*15540*/  F2FP.SATFINITE.E4M3.F32.PACK_AB_MERGE_C R189, R154, R191, R11 ;  /* 0x000000bf9abd723e */ /* 0x000fe2000480700b */
[----:B------:R-:W-:Y:S01]  /*15550*/  IMAD.U32 R11, RZ, RZ, UR42 ;  /* 0x0000002aff0b7e24 */ /* 0x000fe2000f8e00ff */
[----:B------:R-:W-:Y:S01]  /*15560*/  F2FP.SATFINITE.E4M3.F32.PACK_AB_MERGE_C R174, R175, R174, RZ ;  /* 0x000000aeafae723e */ /* 0x000fe200048070ff */
[----:B------:R-:W-:Y:S01]  /*15570*/  VIADD R10, R10, 0x28460 ;  /* 0x000284600a0a7836 */ /* 0x000fe20000000000 */
[----:B------:R-:W-:Y:S01]  /*15580*/  F2FP.SATFINITE.E4M3.F32.PACK_AB_MERGE_C R156, R187, R156, RZ ;  /* 0x0000009cbb9c723e */ /* 0x000fe200048070ff */
[----:B------:R-:W-:Y:S01]  /*15590*/  FMUL.FTZ R29, R29, R5 ;  /* 0x000000051d1d7220 */ /* 0x000fe20000410000 */
[----:B------:R-:W-:Y:S01]  /*155a0*/  F2FP.SATFINITE.E4M3.F32.PACK_AB_MERGE_C R155, R168, R155, RZ ;  /* 0x0000009ba89b723e */ /* 0x000fe200048070ff */
[-C--:B------:R-:W-:Y:S01]  /*155b0*/  FMUL.FTZ R32, R32, R5.reuse ;  /* 0x0000000520207220 */ /* 0x080fe20000410000 */
[----:B------:R-:W-:Y:S01]  /*155c0*/  PRMT R10, R11, 0x654, R10 ;  /* 0x000006540b0a7816 */ /* 0x000fe2000000000a */
[-C--:B------:R-:W-:Y:S01]  /*155d0*/  FMUL.FTZ R33, R33, R5.reuse ;  /* 0x0000000521217220 */ /* 0x080fe20000410000 */
[----:B------:R-:W-:Y:S01]  /*155e0*/  F2FP.SATFINITE.E4M3.F32.PACK_AB_MERGE_C R160, R173, R160, RZ ;  /* 0x000000a0ada0723e */ /* 0x000fe200048070ff */
[-C--:B------:R-:W-:Y:S01]  /*155f0*/  FMUL.FTZ R36, R36, R5.reuse ;  /* 0x0000000524247220 */ /* 0x080fe20000410000 */
[----:B------:R-:W-:Y:S01]  /*15600*/  F2FP.SATFINITE.E4M3.F32.PACK_AB_MERGE_C R14, R181, R14, RZ ;  /* 0x0000000eb50e723e */ /* 0x000fe200048070ff */
[----:B------:R0:W-:Y:S01]  /*15610*/  SYNCS.ARRIVE.TRANS64.RED.A1T0 RZ, [R10+URZ], RZ ;  /* 0x000000ff0aff79a7 */ /* 0x0001e2000810043f */
[----:B------:R-:W-:Y:S01]  /*15620*/  F2FP.SATFINITE.E4M3.F32.PACK_AB_MERGE_C R182, R183, R182, RZ ;  /* 0x000000b6b7b6723e */ /* 0x000fe200048070ff */
        /* <DEDUP_REMOVED lines=129> */
[----:B------:R-:W-:Y:S02]  /*15e40*/  IMAD.MOV.U32 R5, RZ, RZ, R21 ;  /* 0x000000ffff057224 */ /* 0x000fe400078e0015 */
[----:B------:R-:W-:Y:S02]  /*15e50*/  IMAD.MOV.U32 R193, RZ, RZ, R13 ;  /* 0x000000ffffc17224 */ /* 0x000fe400078e000d */
[----:B------:R-:W-:Y:S01]  /*15e60*/  IMAD.MOV.U32 R199, RZ, RZ, R12 ;  /* 0x000000ffffc77224 */ /* 0x000fe200078e000c */
[----:B0-----:R-:W-:Y:S06]  /*15e70*/  @P4 BRA `(.L_x_1511) ;  /* 0xffffffd800dc4947 */ /* 0x001fec000383ffff */
[----:B------:R-:W-:Y:S02]  /*15e80*/  IMAD.MOV.U32 R7, RZ, RZ, R165 ;  /* 0x000000ffff077224 */ /* 0x000fe400078e00a5 */
[----:B------:R-:W-:Y:S02]  /*15e90*/  IMAD.MOV.U32 R5, RZ, RZ, R21 ;  /* 0x000000ffff057224 */ /* 0x000fe400078e0015 */
[----:B------:R-:W-:Y:S02]  /*15ea0*/  IMAD.MOV.U32 R199, RZ, RZ, R12 ;  /* 0x000000ffffc77224 */ /* 0x000fe400078e000c */
[----:B------:R-:W-:-:S07]  /*15eb0*/  IMAD.MOV.U32 R193, RZ, RZ, R13 ;  /* 0x000000ffffc17224 */ /* 0x000fce00078e000d */
.L_x_1492:
[----:B------:R-:W0:Y:S01]  /*15ec0*/  LDC R9, c[0x0][0x448] ;  /* 0x00011200ff097b82 */ /* 0x000e220000000800 */
[----:B------:R-:W-:-:S07]  /*15ed0*/  IADD3 R12, R196, 0x1, -R195 ;  /* 0x00000001c40c7810 */ /* 0x000fce0007ffe8c3 */
[----:B------:R-:W1:Y:S01]  /*15ee0*/  LDC R14, c[0x0][0x9e4] ;  /* 0x00027900ff0e7b82 */ /* 0x000e620000000800 */
[----:B0-----:R-:W-:Y:S02]  /*15ef0*/  ISETP.NE.AND P4, PT, R9, 0x1, PT ;  /* 0x000000010900780c */ /* 0x001fe40003f85270 */
[----:B------:R-:W-:Y:S02]  /*15f00*/  IADD3 R9, R204, 0x7f, RZ ;  /* 0x0000007fcc097810 */ /* 0x000fe40007ffe0ff */
[----:B-1----:R-:W-:-:S09]  /*15f10*/  ISETP.GE.AND P5, PT, R14, 0x1, PT ;  /* 0x000000010e00780c */ /* 0x002fd20003fa6270 */
[----:B------:R-:W0:Y:S08]  /*15f20*/  @P4 LDC R10, c[0x0][0x44c] ;  /* 0x00011300ff0a4b82 */ /* 0x000e300000000800 */
[----:B------:R-:W1:Y:S01]  /*15f30*/  @P4 LDC R11, c[0x0][0x450] ;  /* 0x00011400ff0b4b82 */ /* 0x000e620000000800 */
[----:B0-----:R-:W-:-:S05]  /*15f40*/  @P4 IMAD.HI.U32 R10, R9, R10, RZ ;  /* 0x0000000a090a4227 */ /* 0x001fca00078e00ff */
[----:B-1----:R-:W-:-:S05]  /*15f50*/  @P4 SHF.R.U32.HI R9, RZ, R11, R10 ;  /* 0x0000000bff094219 */ /* 0x002fca000001160a */
[----:B------:R-:W-:-:S04]  /*15f60*/  IMAD.IADD R9, R9, 0x1, R12 ;  /* 0x0000000109097824 */ /* 0x000fc800078e020c */
[----:B------:R-:W-:Y:S01]  /*15f70*/  IMAD.IADD R6, R9, 0x1, -R6 ;  /* 0x0000000109067824 */ /* 0x000fe200078e0a06 */
        /* <DEDUP_REMOVED lines=11> */
.L_x_1514:
[----:B------:R-:W-:-:S13]  /*16030*/  ISETP.NE.AND P2, PT, R14, 0x1, PT ;  /* 0x000000010e00780c */ /* 0x000fda0003f45270 */
[----:B------:R-:W0:Y:S02]  /*16040*/  @P2 LDC.64 R10, c[0x0][0x9e8] ;  /* 0x00027a00ff0a2b82 */ /* 0x000e240000000a00 */
[----:B0-----:R-:W-:-:S05]  /*16050*/  @P2 IMAD.HI.U32 R10, R9, R10, RZ ;  /* 0x0000000a090a2227 */ /* 0x001fca00078e00ff */
[----:B------:R-:W-:-:S07]  /*16060*/  @P2 SHF.R.U32.HI R9, RZ, R11, R10 ;  /* 0x0000000bff092219 */ /* 0x000fce000001160a */
.L_x_1515:
[----:B------:R-:W-:Y:S05]  /*16070*/  BSYNC B0 ;  /* 0x0000000000007941 */ /* 0x000fea0003800000 */
.L_x_1513:
[----:B------:R-:W-:-:S05]  /*16080*/  IMAD R9, R9, R14, RZ ;  /* 0x0000000e09097224 */ /* 0x000fca00078e02ff */
[----:B------:R-:W-:-:S07]  /*16090*/  VIMNMX R6, R6, R9, !PT ;  /* 0x0000000906067248 */ /* 0x000fce0007fe0100 */
.L_x_1512:
[----:B------:R-:W-:-:S05]  /*160a0*/  VIADD R6, R6, 0x3f ;  /* 0x0000003f06067836 */ /* 0x000fca0000000000 */
[----:B------:R-:W-:-:S04]  /*160b0*/  SHF.R.S32.HI R9, RZ, 0x1f, R6 ;  /* 0x0000001fff097819 */ /* 0x000fc80000011406 */
[----:B------:R-:W-:-:S04]  /*160c0*/  LEA.HI R9, R9, R6, RZ, 0x6 ;  /* 0x0000000609097211 */ /* 0x000fc800078f30ff */
[----:B------:R-:W-:-:S04]  /*160d0*/  SHF.R.S32.HI R6, RZ, 0x6, R9 ;  /* 0x00000006ff067819 */ /* 0x000fc80000011409 */
[----:B------:R-:W-:-:S04]  /*160e0*/  VIMNMX R9, R201, R6, !PT ;  /* 0x00000006c9097248 */ /* 0x000fc80007fe0100 */
[----:B------:R-:W-:-:S13]  /*160f0*/  ISETP.GE.AND P2, PT, R8, R9, PT ;  /* 0x000000090800720c */ /* 0x000fda0003f46270 */
[----:B------:R-:W-:Y:S05]  /*16100*/  @!P2 BRA `(.L_x_1516) ;  /* 0x0000001800a4a947 */ /* 0x000fea0003800000 */
[----:B------:R-:W-:Y:S02]  /*16110*/  IMAD.MOV.U32 R10, RZ, RZ, R7 ;  /* 0x000000ffff0a7224 */ /* 0x000fe400078e0007 */
[----:B------:R-:W-:Y:S02]  /*16120*/  IMAD.MOV.U32 R11, RZ, RZ, R5 ;  /* 0x000000ffff0b7224 */ /* 0x000fe400078e0005 */
[----:B------:R-:W-:-:S07]  /*16130*/  IMAD.MOV.U32 R13, RZ, RZ, R193 ;  /* 0x000000ffff0d7224 */ /* 0x000fce00078e00c1 */
.L_x_1527:
        /* <DEDUP_REMOVED lines=8> */
.L_x_1518:
        /* <DEDUP_REMOVED lines=8> */
.L_x_1519:
[----:B------:R-:W-:Y:S04]  /*16240*/  BSSY B0, `(.L_x_1517) ;  /* 0x0000004000007945 */ /* 0x000fe80003800000 */
[----:B-1----:R-:W-:Y:S05]  /*16250*/  @P3 BRA `(.L_x_1520) ;  /* 0x0000000000083947 */ /* 0x002fea0003800000 */
[----:B------:R-:W1:Y:S02]  /*16260*/  SYNCS.PHASECHK.TRANS64.TRYWAIT P3, [R5+URZ+0x28430], R6 ;  /* 0x02843006050075a7 */ /* 0x000e64000806017f */
[----:B-1----:R-:W-:Y:S05]  /*16270*/  @!P3 BRA `(.L_x_1521) ;  /* 0x000001100048b947 */ /* 0x002fea0003800000 */
.L_x_1520:
[----:B------:R-:W-:Y:S05]  /*16280*/  BSYNC B0 ;  /* 0x0000000000007941 */ /* 0x000fea0003800000 */
.L_x_1517:
[----:B01----:R-:W0:Y:S01]  /*16290*/  S2R R5, SR_TID.X ;  /* 0x0000000000057919 */ /* 0x003e220000002100 */
[----:B------:R-:W-:Y:S01]  /*162a0*/  VIADD R12, R199, 0x1 ;  /* 0x00000001c70c7836 */ /* 0x000fe20000000000 */
[----:B------:R-:W-:Y:S05]  /*162b0*/  WARPSYNC.ALL ;  /* 0x0000000000007948 */ /* 0x000fea0003800000 */
[C---:B------:R-:W-:Y:S01]  /*162c0*/  ISETP.NE.AND P3, PT, R12.reuse, 0x2, PT ;  /* 0x000000020c00780c */ /* 0x040fe20003f65270 */
[----:B------:R-:W-:Y:S02]  /*162d0*/  IMAD.MOV.U32 R7, RZ, RZ, 0x40000040 ;  /* 0x40000040ff077424 */ /* 0x000fe400078e00ff */
[----:B------:R-:W-:Y:S01]  /*162e0*/  IMAD.MOV.U32 R153, RZ, RZ, 0x40000040 ;  /* 0x40000040ff997424 */ /* 0x000fe200078e00ff */
[----:B------:R-:W-:Y:S01]  /*162f0*/  SEL R12, R12, RZ, P3 ;  /* 0x000000ff0c0c7207 */ /* 0x000fe20001800000 */
[----:B------:R-:W-:Y:S01]  /*16300*/  IMAD.MOV.U32 R21, RZ, RZ, 0x40000040 ;  /* 0x40000040ff157424 */ /* 0x000fe200078e00ff */
[----:B------:R-:W-:Y:S01]  /*16310*/  R2UR UR15, R7 ;  /* 0x00000000070f72ca */ /* 0x000fe200000e0000 */
[----:B------:R-:W-:Y:S01]  /*16320*/  IMAD.MOV.U32 R15, RZ, RZ, 0x40000040 ;  /* 0x40000040ff0f7424 */ /* 0x000fe200078e00ff */
[C---:B------:R-:W-:Y:S01]  /*16330*/  R2UR UR7, R153.reuse ;  /* 0x00000000990772ca */ /* 0x040fe200000e0000 */
[----:B------:R-:W-:Y:S01]  /*16340*/  IMAD R6, R12, 0x400, R4 ;  /* 0x000004000c067824 */ /* 0x000fe200078e0204 */
[----:B------:R-:W-:-:S02]  /*16350*/  R2UR UR31, R153 ;  /* 0x00000000991f72ca */ /* 0x000fc400000e0000 */
[----:B------:R-:W-:Y:S01]  /*16360*/  R2UR UR11, R21 ;  /* 0x00000000150b72ca */ /* 0x000fe200000e0000 */
[C---:B------:R-:W-:Y:S01]  /*16370*/  VIADD R152, R6.reuse, 0x4 ;  /* 0x0000000406987836 */ /* 0x040fe20000000000 */
[C---:B------:R-:W-:Y:S01]  /*16380*/  R2UR UR14, R6.reuse ;  /* 0x00000000060e72ca */ /* 0x040fe200000e0000 */
[C---:B------:R-:W-:Y:S01]  /*16390*/  VIADD R20, R6.reuse, 0x2 ;  /* 0x0000000206147836 */ /* 0x040fe20000000000 */
[----:B------:R-:W-:Y:S02]  /*163a0*/  IADD3 R14, R6, 0x6, RZ ;  /* 0x00000006060e7810 */ /* 0x000fe40007ffe0ff */
[----:B------:R-:W-:Y:S01]  /*163b0*/  R2UR UR6, R152 ;  /* 0x00000000980672ca */ /* 0x000fe200000e0000 */
[----:B------:R-:W-:Y:S01]  /*163c0*/  VIADD R152, R6, 0x204 ;  /* 0x0000020406987836 */ /* 0x000fe20000000000 */
[----:B------:R-:W-:Y:S01]  /*163d0*/  R2UR UR10, R20 ;  /* 0x00000000140a72ca */ /* 0x000fe200000e0000 */
[----:B------:R-:W-:Y:S01]  /*163e0*/  VIADD R20, R6, 0x200 ;  /* 0x0000020006147836 */ /* 0x000fe20000000000 */
[----:B------:R-:W-:Y:S01]  /*163f0*/  R2UR UR18, R14 ;  /* 0x000000000e1272ca */ /* 0x000fe200000e0000 */
[----:B------:R-:W-:Y:S01]  /*16400*/  VIADD R14, R6, 0x202 ;  /* 0x00000202060e7836 */ /* 0x000fe20000000000 */
[----:B------:R-:W-:Y:S01]  /*16410*/  R2UR UR30, R152 ;  /* 0x00000000981e72ca */ /* 0x000fe200000e0000 */
[----:B------:R-:W-:Y:S01]  /*16420*/  VIADD R6, R6, 0x206 ;  /* 0x0000020606067836 */ /* 0x000fe20000000000 */
[----:B0-----:R-:W-:-:S02]  /*16430*/  SHF.R.U32.HI R5, RZ, 0x7, R5 ;  /* 0x00000007ff057819 */ /* 0x001fc40000011605 */
[----:B------:R-:W-:Y:S02]  /*16440*/  R2UR UR19, R15 ;  /* 0x000000000f1372ca */ /* 0x000fe400000e0000 */
[----:B------:R-:W-:Y:S01]  /*16450*/  R2UR UR22, R20 ;  /* 0x00000000141672ca */ /* 0x000fe200000e0000 */
[----:B------:R-:W-:Y:S01]  /*16460*/  VIADD R5, R5, 0x8 ;  /* 0x0000000805057836 */ /* 0x000fe20000000000 */
[----:B------:R-:W-:Y:S02]  /*16470*/  R2UR UR23, R21 ;  /* 0x00000000151772ca */ /* 0x000fe400000e0000 */
[----:B------:R-:W-:Y:S02]  /*16480*/  R2UR UR26, R14 ;  /* 0x000000000e1a72ca */ /* 0x000fe400000e0000 */
[----:B------:R0:W-:Y:S01]  /*16490*/  BAR.SYNC.DEFER_BLOCKING R5, 0x100 ;  /* 0x000400050000751d */ /* 0x0001e20000010000 */
[----:B------:R-:W-:Y:S02]  /*164a0*/  R2UR UR27, R15 ;  /* 0x000000000f1b72ca */ /* 0x000fe400000e0000 */
[----:B------:R-:W-:-:S02]  /*164b0*/  R2UR UR34, R6 ;  /* 0x00000000062272ca */ /* 0x000fc400000e0000 */
[----:B------:R-:W-:Y:S01]  /*164c0*/  R2UR UR35, R7 ;  /* 0x00000000072372ca */ /* 0x000fe200000e0000 */
        /* <DEDUP_REMOVED lines=27> */
.L_x_1523:
[----:B------:R-:W-:Y:S01]  /*16680*/  SHF.L.U32 R5, R13, 0x1f, RZ ;  /* 0x0000001f0d057819 */ /* 0x000fe200000006ff */
[----:B------:R-:W-:-:S04]  /*16690*/  IMAD R6, R199, 0x8, R16 ;  /* 0x00000008c7067824 */ /* 0x000fc800078e0210 */
[----:B------:R0:W1:Y:S01]  /*166a0*/  SYNCS.PHASECHK.TRANS64.TRYWAIT P2, [R6+URZ+0x28450], R5 ;  /* 0x02845005060075a7 */ /* 0x000062000804017f */
[----:B------:R-:W-:Y:S05]  /*166b0*/  @!P0 BRA `(.L_x_1524) ;  /* 0x0000000000048947 */ /* 0x000fea0003800000 */
[----:B------:R-:W-:Y:S01]  /*166c0*/  BPT.TRAP 0x1 ;  /* 0x000000040000795c */ /* 0x000fe20000300000 */
.L_x_1524:
[----:B-1----:R-:W-:Y:S05]  /*166d0*/  @P2 BRA `(.L_x_1522) ;  /* 0x0000000000082947 */ /* 0x002fea0003800000 */
[----:B------:R-:W1:Y:S02]  /*166e0*/  SYNCS.PHASECHK.TRANS64.TRYWAIT P2, [R6+URZ+0x28450], R5 ;  /* 0x02845005060075a7 */ /* 0x000e64000804017f */
[----:B-1----:R-:W-:Y:S05]  /*166f0*/  @!P2 BRA `(.L_x_1525) ;  /* 0x0000010c003ca947 */ /* 0x002fea0003800000 */
.L_x_1522:
[----:B01----:R-:W-:Y:S01]  /*16700*/  VIADD R5, R16, 0x8000 ;  /* 0x0000800010057836 */ /* 0x003fe20000000000 */
[----:B------:R-:W-:Y:S05]  /*16710*/  WARPSYNC.ALL ;  /* 0x0000000000007948 */ /* 0x000fea0003800000 */
[----:B------:R-:W-:Y:S01]  /*16720*/  SHF.R.U32.HI R5, RZ, 0x4, R5 ;  /* 0x00000004ff057819 */ /* 0x000fe20000011605 */
[----:B------:R-:W-:Y:S01]  /*16730*/  IMAD.MOV.U32 R7, RZ, RZ, -0x7fffffe0 ;  /* 0x80000020ff077424 */ /* 0x000fe200078e00ff */
[----:B------:R-:W-:-:S06]  /*16740*/  WARPGROUP.ARRIVE ;  /* 0x00000000000079c5 */ /* 0x000fcc0000000000 */
[----:B------:R-:W0:Y:S01]  /*16750*/  S2R R226, SR_TID.X ;  /* 0x0000000000e27919 */ /* 0x000e220000002100 */
[----:B------:R-:W-:Y:S02]  /*16760*/  LOP3.LUT R5, R5, 0x3fff, RZ, 0xc0, !PT ;  /* 0x00003fff05057812 */ /* 0x000fe400078ec0ff */
[----:B------:R-:W-:Y:S01]  /*16770*/  R2UR UR7, R7 ;  /* 0x00000000070772ca */ /* 0x000fe200000e0000 */
[----:B------:R-:W-:Y:S01]  /*16780*/  IMAD.MOV.U32 R7, RZ, RZ, -0x7fffffe0 ;  /* 0x80000020ff077424 */ /* 0x000fe200078e00ff */
[----:B------:R-:W-:-:S05]  /*16790*/  LOP3.LUT R6, R5, 0x10000, RZ, 0xfc, !PT ;  /* 0x0001000005067812 */ /* 0x000fca00078efcff */
[----:B------:R-:W-:-:S05]  /*167a0*/  IMAD R6, R199, 0x400, R6 ;  /* 0x00000400c7067824 */ /* 0x000fca00078e0206 */
[C---:B------:R-:W-:Y:S01]  /*167b0*/  R2UR UR6, R6.reuse ;  /* 0x00000000060672ca */ /* 0x040fe200000e0000 */
[----:B------:R-:W-:-:S12]  /*167c0*/  VIADD R6, R6, 0x2 ;  /* 0x0000000206067836 */ /* 0x000fd80000000000 */
[----:B------:R-:W-:Y:S01]  /*167d0*/  QGMMA.64x256x32.F32.E4M3.E4M3 R24, R188, gdesc[UR4], R24, gsb0 ;  /* 0x03e00004bc187df3 */ /* 0x000fe20008000818 */
[----:B------:R-:W-:Y:S02]  /*167e0*/  R2UR UR6, R6 ;  /* 0x00000000060672ca */ /* 0x000fe400000e0000 */
[----:B------:R-:W-:Y:S02]  /*167f0*/  R2UR UR7, R7 ;  /* 0x00000000070772ca */ /* 0x000fe400000e0000 */
[----:B------:R-:W-:Y:S02]  /*16800*/  FMNMX.FTZ R6, R152, R11, !PT ;  /* 0x0000000b98067209 */ /* 0x000fe40007810000 */
[----:B0-----:R-:W-:Y:S02]  /*16810*/  SHF.R.U32.HI R226, RZ, 0x7, R226 ;  /* 0x00000007ffe27819 */ /* 0x001fe400000116e2 */
[----:B------:R-:W-:Y:S02]  /*16820*/  FMNMX.FTZ R5, R153, R6, !PT ;  /* 0x0000000699057209 */ /* 0x000fe40007810000 */
[----:B------:R-:W-:-:S04]  /*16830*/  FMNMX.FTZ R6, R154, R10, !PT ;  /* 0x0000000a9a067209 */ /* 0x000fc80007810000 */
        /* <DEDUP_REMOVED lines=33> */
[----:B------:R-:W0:Y:S02]  /*16a50*/  SHFL.BFLY PT, R20, R13, 0x1, 0x1f ;  /* 0x0c201f000d147f89 */ /* 0x000e2400000e0000 */
[----:B0-----:R-:W-:-:S05]  /*16a60*/  FMNMX.FTZ R5, R13, R20, !PT ;  /* 0x000000140d057209 */ /* 0x001fca0007810000 */
[----:B------:R-:W-:Y:S01]  /*16a70*/  FFMA.FTZ R13, R2, R5, -8 ;  /* 0xc1000000020d7423 */ /* 0x000fe20000010005 */
[----:B------:R-:W-:-:S03]  /*16a80*/  FADD.FTZ R11, -R5, R11 ;  /* 0x0000000b050b7221 */ /* 0x000fc60000010100 */
[C-C-:B------:R-:W-:Y:S01]  /*16a90*/  FFMA.FTZ R21, R2.reuse, R157, -R13.reuse ;  /* 0x0000009d02157223 */ /* 0x140fe2000001080d */
[----:B------:R-:W-:-:S01]  /*16aa0*/  FFMA.FTZ R157, R2, R165, -R13 ;  /* 0x000000a5029d7223 */ /* 0x000fc2000001080d */
[C---:B------:R-:W-:Y:S01]  /*16ab0*/  FMUL.FTZ R20, R2.reuse, R11 ;  /* 0x0000000b02147220 */ /* 0x040fe20000410000 */
[----:B------:R-:W-:-:S01]  /*16ac0*/  FFMA.FTZ R165, R2, R173, -R13 ;  /* 0x000000ad02a57223 */ /* 0x000fc2000001080d */
[C-C-:B------:R-:W-:Y:S01]  /*16ad0*/  FFMA.FTZ R14, R2.reuse, R156, -R13.reuse ;  /* 0x0000009c020e7223 */ /* 0x140fe2000001080d */
[----:B------:R-:W-:-:S01]  /*16ae0*/  FFMA.FTZ R156, R2, R168, -R13 ;  /* 0x000000a8029c7223 */ /* 0x000fc2000001080d */
[----:B------:R0:W-:Y:S01]  /*16af0*/  MUFU.EX2 R6, R20 ;  /* 0x0000001400067308 */ /* 0x0001e20000000800 */
[----:B------:R-:W-:-:S07]  /*16b00*/  FFMA.FTZ R168, R2, R180, -R13 ;  /* 0x000000b402a87223 */ /* 0x000fce000001080d */
[----:B------:R-:W-:Y:S01]  /*16b10*/  MUFU.EX2 R14, R14 ;  /* 0x0000000e000e7308 */ /* 0x000fe20000000800 */
[----:B0-----:R-:W-:-:S01]  /*16b20*/  FFMA.FTZ R20, R2, R160, -R13 ;  /* 0x000000a002147223 */ /* 0x001fc2000001080d */
[----:B------:R-:W-:Y:S01]  /*16b30*/  FFMA.FTZ R160, R2, R172, -R13 ;  /* 0x000000ac02a07223 */ /* 0x000fe2000001080d */
[----:B------:R-:W-:-:S05]  /*16b40*/  @!P1 IMAD R172, R12, 0x8, R16 ;  /* 0x000000080cac9824 */ /* 0x000fca00078e0210 */
[----:B------:R-:W-:Y:S01]  /*16b50*/  MUFU.EX2 R21, R21 ;  /* 0x0000001500157308 */ /* 0x000fe20000000800 */
[----:B------:R-:W-:-:S04]  /*16b60*/  @!P1 IADD3 R172, R172, 0x28440, RZ ;  /* 0x00028440acac9810 */ /* 0x000fc80007ffe0ff */
[----:B------:R-:W-:-:S03]  /*16b70*/  @!P1 PRMT R172, RZ, 0x654, R172 ;  /* 0x00000654ffac9816 */ /* 0x000fc600000000ac */
[----:B------:R-:W-:Y:S08]  /*16b80*/  MUFU.EX2 R20, R20 ;  /* 0x0000001400147308 */ /* 0x000ff00000000800 */
[----:B------:R-:W-:Y:S08]  /*16b90*/  MUFU.EX2 R157, R157 ;  /* 0x0000009d009d7308 */ /* 0x000ff00000000800 */
[----:B------:R-:W-:Y:S08]  /*16ba0*/  MUFU.EX2 R156, R156 ;  /* 0x0000009c009c7308 */ /* 0x000ff00000000800 */
[----:B------:R-:W-:Y:S08]  /*16bb0*/  MUFU.EX2 R160, R160 ;  /* 0x000000a000a07308 */ /* 0x000ff00000000800 */
[----:B------:R-:W-:Y:S08]  /*16bc0*/  MUFU.EX2 R165, R165 ;  /* 0x000000a500a57308 */ /* 0x000ff00000000800 */
[----:B------:R-:W-:Y:S01]  /*16bd0*/  MUFU.EX2 R168, R168 ;  /* 0x000000a800a87308 */ /* 0x000fe20000000800 */
[----:B------:R-:W-:-:S02]  /*16be0*/  WARPGROUP.DEPBAR.LE gsb0, 0x0 ;  /* 0x00008000000079c5 */ /* 0x000fc40000010000 */
[----:B------:R-:W-:Y:S01]  /*16bf0*/  WARPGROUP.ARRIVE ;  /* 0x00000000000079c5 */ /* 0x000fe20000000000 */
[----:B------:R-:W0:Y:S05]  /*16c00*/  SHFL.BFLY PT, R188, R15, 0x1, 0x1f ;  /* 0x0c201f000fbc7f89 */ /* 0x000e2a00000e0000 */
[----:B------:R-:W-:Y:S01]  /*16c10*/  QGMMA.64x256x32.F32.E4M3.E4M3 R24, R184, gdesc[UR4], R24, gsb0 ;  /* 0x03e00004b8187df3 */ /* 0x000fe20008000818 */
[----:B0-----:R-:W-:Y:S01]  /*16c20*/  FMNMX.FTZ R7, R15, R188, !PT ;  /* 0x000000bc0f077209 */ /* 0x001fe20007810000 */
[C-C-:B------:R-:W-:Y:S01]  /*16c30*/  FFMA.FTZ R15, R2.reuse, R152, -R13.reuse ;  /* 0x00000098020f7223 */ /* 0x140fe2000001080d */
[----:B------:R-:W-:-:S01]  /*16c40*/  FFMA.FTZ R152, R2, R164, -R13 ;  /* 0x000000a402987223 */ /* 0x000fc2000001080d */
[----:B------:R-:W-:Y:S01]  /*16c50*/  FFMA.FTZ R164, R2, R176, -R13 ;  /* 0x000000b002a47223 */ /* 0x000fe2000001080d */
[----:B------:R-:W-:Y:S01]  /*16c60*/  IADD3 R176, -R226, 0xb, RZ ;  /* 0x0000000be2b07810 */ /* 0x000fe20007ffe1ff */
[----:B------:R-:W-:Y:S01]  /*16c70*/  FADD.FTZ R11, -R7, R10 ;  /* 0x0000000a070b7221 */ /* 0x000fe20000010100 */
[----:B------:R-:W-:-:S01]  /*16c80*/  FFMA.FTZ R173, R2, R7, -8 ;  /* 0xc100000002ad7423 */ /* 0x000fc20000010007 */
[C---:B------:R-:W-:Y:S01]  /*16c90*/  FFMA.FTZ R10, R2.reuse, R153, -R13 ;  /* 0x00000099020a7223 */ /* 0x040fe2000001080d */
[----:B------:R-:W0:Y:S01]  /*16ca0*/  MUFU.EX2 R15, R15 ;  /* 0x0000000f000f7308 */ /* 0x000e220000000800 */
[C---:B------:R-:W-:Y:S01]  /*16cb0*/  FMUL.FTZ R11, R2.reuse, R11 ;  /* 0x0000000b020b7220 */ /* 0x040fe20000410000 */
[C-C-:B------:R-:W-:Y:S01]  /*16cc0*/  FFMA.FTZ R154, R2.reuse, R154, -R173.reuse ;  /* 0x0000009a029a7223 */ /* 0x140fe200000108ad */
[----:B------:R-:W-:-:S01]  /*16cd0*/  FFMA.FTZ R155, R2, R155, -R173 ;  /* 0x0000009b029b7223 */ /* 0x000fc200000108ad */
[C-C-:B------:R-:W-:Y:S01]  /*16ce0*/  FFMA.FTZ R158, R2.reuse, R158, -R173.reuse ;  /* 0x0000009e029e7223 */ /* 0x140fe200000108ad */
        /* <DEDUP_REMOVED lines=9> */
[C-C-:B------:R-:W-:Y:S01]  /*16d80*/  FFMA.FTZ R170, R2.reuse, R170, -R173.reuse ;  /* 0x000000aa02aa7223 */ /* 0x140fe200000108ad */
[----:B------:R-:W-:-:S01]  /*16d90*/  FFMA.FTZ R171, R2, R171, -R173 ;  /* 0x000000ab02ab7223 */ /* 0x000fc200000108ad */
[----:B------:R-:W1:Y:S01]  /*16da0*/  MUFU.EX2 R154, R154 ;  /* 0x0000009a009a7308 */ /* 0x000e620000000800 */
[----:B0-----:R-:W-:-:S01]  /*16db0*/  FFMA.FTZ R3, R6, R3, R15 ;  /* 0x0000000306037223 */ /* 0x001fc2000001000f */
[C-C-:B------:R-:W-:Y:S01]  /*16dc0*/  FFMA.FTZ R175, R2.reuse, R175, -R173.reuse ;  /* 0x000000af02af7223 */ /* 0x140fe200000108ad */
[----:B------:R-:W-:-:S01]  /*16dd0*/  FFMA.FTZ R178, R2, R178, -R173 ;  /* 0x000000b202b27223 */ /* 0x000fc200000108ad */
[C-C-:B------:R-:W-:Y:S01]  /*16de0*/  FFMA.FTZ R179, R2.reuse, R179, -R173.reuse ;  /* 0x000000b302b37223 */ /* 0x140fe200000108ad */
[----:B------:R-:W-:-:S01]  /*16df0*/  FFMA.FTZ R182, R2, R182, -R173 ;  /* 0x000000b602b67223 */ /* 0x000fc200000108ad */
[----:B------:R-:W-:-:S02]  /*16e00*/  FFMA.FTZ R13, R2, R181, -R13 ;  /* 0x000000b5020d7223 */ /* 0x000fc4000001080d */
[----:B------:R-:W0:Y:S08]  /*16e10*/  MUFU.EX2 R10, R10 ;  /* 0x0000000a000a7308 */ /* 0x000e300000000800 */
[----:B------:R-:W2:Y:S01]  /*16e20*/  MUFU.EX2 R155, R155 ;  /* 0x0000009b009b7308 */ /* 0x000ea20000000800 */
[----:B-1----:R-:W-:-:S07]  /*16e30*/  FFMA.FTZ R0, R11, R0, R154 ;  /* 0x000000000b007223 */ /* 0x002fce000001009a */
[----:B------:R-:W-:Y:S01]  /*16e40*/  MUFU.EX2 R158, R158 ;  /* 0x0000009e009e7308 */ /* 0x000fe20000000800 */
[----:B0-----:R-:W-:-:S07]  /*16e50*/  FADD.FTZ R3, R10, R3 ;  /* 0x000000030a037221 */ /* 0x001fce0000010000 */
[----:B------:R-:W-:Y:S01]  /*16e60*/  MUFU.EX2 R159, R159 ;  /* 0x0000009f009f7308 */ /* 0x000fe20000000800 */
[----:B--2---:R-:W-:-:S01]  /*16e70*/  FADD.FTZ R177, R155, R0 ;  /* 0x000000009bb17221 */ /* 0x004fc20000010000 */
[----:B------:R-:W-:-:S04]  /*16e80*/  FADD.FTZ R0, R14, R3 ;  /* 0x000000030e007221 */ /* 0x000fc80000010000 */
[----:B------:R-:W-:Y:S02]  /*16e90*/  FADD.FTZ R3, R21, R0 ;  /* 0x0000000015037221 */ /* 0x000fe40000010000 */
[----:B------:R-:W-:Y:S02]  /*16ea0*/  MUFU.EX2 R162, R162 ;  /* 0x000000a200a27308 */ /* 0x000fe40000000800 */
[----:B------:R-:W-:-:S06]  /*16eb0*/  FADD.FTZ R0, R20, R3 ;  /* 0x0000000314007221 */ /* 0x000fcc0000010000 */
[----:B------:R-:W0:Y:S08]  /*16ec0*/  MUFU.EX2 R153, R153 ;  /* 0x0000009900997308 */ /* 0x000e300000000800 */
[----:B------:R-:W-:Y:S08]  /*16ed0*/  MUFU.EX2 R163, R163 ;  /* 0x000000a300a37308 */ /* 0x000ff00000000800 */
[----:B------:R-:W1:Y:S01]  /*16ee0*/  MUFU.EX2 R152, R152 ;  /* 0x0000009800987308 */ /* 0x000e620000000800 */
[----:B0-----:R-:W-:-:S07]  /*16ef0*/  FADD.FTZ R3, R153, R0 ;  /* 0x0000000099037221 */ /* 0x001fce0000010000 */
[----:B------:R-:W-:Y:S08]  /*16f00*/  MUFU.EX2 R166, R166 ;  /* 0x000000a600a67308 */ /* 0x000ff00000000800 */
[----:B------:R-:W-:Y:S01]  /*16f10*/  MUFU.EX2 R167, R167 ;  /* 0x000000a700a77308 */ /* 0x000fe20000000800 */
[----:B-1----:R-:W-:-:S04]  /*16f20*/  FADD.FTZ R0, R152, R3 ;  /* 0x0000000398007221 */ /* 0x002fc80000010000 */
[----:B------:R-:W-:-:S03]  /*16f30*/  FADD.FTZ R3, R157, R0 ;  /* 0x000000009d037221 */ /* 0x000fc60000010000 */
[----:B------:R-:W-:Y:S01]  /*16f40*/  MUFU.EX2 R170, R170 ;  /* 0x000000aa00aa7308 */ /* 0x000fe20000000800 */
[----:B------:R-:W-:-:S07]  /*16f50*/  FADD.FTZ R0, R156, R3 ;  /* 0x000000039c007221 */ /* 0x000fce0000010000 */
[----:B------:R-:W0:Y:S08]  /*16f60*/  MUFU.EX2 R161, R161 ;  /* 0x000000a100a17308 */ /* 0x000e300000000800 */
[----:B------:R-:W-:Y:S08]  /*16f70*/  MUFU.EX2 R171, R171 ;  /* 0x000000ab00ab7308 */ /* 0x000ff00000000800 */
[----:B------:R-:W-:Y:S01]  /*16f80*/  MUFU.EX2 R175, R175 ;  /* 0x000000af00af7308 */ /* 0x000fe20000000800 */
[----:B0-----:R-:W-:-:S04]  /*16f90*/  FADD.FTZ R3, R161, R0 ;  /* 0x00000000a1037221 */ /* 0x001fc80000010000 */
[----:B------:R-:W-:-:S03]  /*16fa0*/  FADD.FTZ R0, R160, R3 ;  /* 0x00000003a0007221 */ /* 0x000fc60000010000 */
[----:B------:R-:W0:Y:S01]  /*16fb0*/  MUFU.EX2 R164, R164 ;  /* 0x000000a400a47308 */ /* 0x000e220000000800 */
[----:B------:R-:W-:-:S07]  /*16fc0*/  FADD.FTZ R3, R165, R0 ;  /* 0x00000000a5037221 */ /* 0x000fce0000010000 */
[----:B------:R-:W-:Y:S08]  /*16fd0*/  MUFU.EX2 R178, R178 ;  /* 0x000000b200b27308 */ /* 0x000ff00000000800 */
[----:B------:R-:W1:Y:S01]  /*16fe0*/  MUFU.EX2 R169, R169 ;  /* 0x000000a900a97308 */ /* 0x000e620000000800 */
[----:B0-----:R-:W-:-:S07]  /*16ff0*/  FADD.FTZ R0, R164, R3 ;  /* 0x00000003a4007221 */ /* 0x001fce0000010000 */
[----:B------:R-:W-:Y:S08]  /*17000*/  MUFU.EX2 R179, R179 ;  /* 0x000000b300b37308 */ /* 0x000ff00000000800 */
[----:B------:R-:W-:Y:S01]  /*17010*/  MUFU.EX2 R182, R182 ;  /* 0x000000b600b67308 */ /* 0x000fe20000000800 */
[----:B-1----:R-:W-:-:S04]  /*17020*/  FADD.FTZ R3, R169, R0 ;  /* 0x00000000a9037221 */ /* 0x002fc80000010000 */
[----:B------:R-:W-:-:S03]  /*17030*/  FADD.FTZ R0, R168, R3 ;  /* 0x00000003a8007221 */ /* 0x000fc60000010000 */
[----:B------:R-:W0:Y:S02]  /*17040*/  MUFU.EX2 R13, R13 ;  /* 0x0000000d000d7308 */ /* 0x000e240000000800 */
[----:B0-----:R-:W-:-:S01]  /*17050*/  FADD.FTZ R3, R13, R0 ;  /* 0x000000000d037221 */ /* 0x001fc20000010000 */
[----:B------:R-:W-:Y:S02]  /*17060*/  WARPGROUP.DEPBAR.LE gsb0, 0x0 ;  /* 0x00008000000079c5 */ /* 0x000fe40000010000 */
[----:B------:R0:W-:Y:S06]  /*17070*/  BAR.ARV R176, 0x100 ;  /* 0x000400b00000751d */ /* 0x0001ec0000002000 */
[----:B------:R1:W-:Y:S02]  /*17080*/  @!P1 SYNCS.ARRIVE.TRANS64.RED.A1T0 RZ, [R172+URZ], RZ ;  /* 0x000000ffacff99a7 */ /* 0x0003e4000810043f */
[----:B-1----:R-:W-:-:S01]  /*17090*/  FFMA.FTZ R172, R2, R174, -R173 ;  /* 0x000000ae02ac7223 */ /* 0x002fc200000108ad */
[----:B------:R-:W-:Y:S01]  /*170a0*/  FADD.FTZ R174, R158, R177 ;  /* 0x000000b19eae7221 */ /* 0x000fe20000010000 */
[----:B------:R-:W-:-:S03]  /*170b0*/  FFMA.FTZ R173, R2, R183, -R173 ;  /* 0x000000b702ad7223 */ /* 0x000fc600000108ad */
[----:B------:R-:W-:Y:S01]  /*170c0*/  FADD.FTZ R177, R159, R174 ;  /* 0x000000ae9fb17221 */ /* 0x000fe20000010000 */
[----:B------:R-:W1:Y:S03]  /*170d0*/  MUFU.EX2 R172, R172 ;  /* 0x000000ac00ac7308 */ /* 0x000e660000000800 */
[----:B------:R-:W-:-:S04]  /*170e0*/  FADD.FTZ R174, R162, R177 ;  /* 0x000000b1a2ae7221 */ /* 0x000fc80000010000 */
[----:B------:R-:W-:Y:S01]  /*170f0*/  FADD.FTZ R177, R163, R174 ;  /* 0x000000aea3b17221 */ /* 0x000fe20000010000 */
[----:B------:R-:W2:Y:S03]  /*17100*/  MUFU.EX2 R173, R173 ;  /* 0x000000ad00ad7308 */ /* 0x000ea60000000800 */
[----:B------:R-:W-:-:S04]  /*17110*/  FADD.FTZ R174, R166, R177 ;  /* 0x000000b1a6ae7221 */ /* 0x000fc80000010000 */
[----:B------:R-:W-:-:S04]  /*17120*/  FADD.FTZ R177, R167, R174 ;  /* 0x000000aea7b17221 */ /* 0x000fc80000010000 */
[----:B------:R-:W-:-:S04]  /*17130*/  FADD.FTZ R174, R170, R177 ;  /* 0x000000b1aaae7221 */ /* 0x000fc80000010000 */
[----:B------:R-:W-:-:S04]  /*17140*/  FADD.FTZ R177, R171, R174 ;  /* 0x000000aeabb17221 */ /* 0x000fc80000010000 */
[----:B-1----:R-:W-:-:S04]  /*17150*/  FADD.FTZ R174, R172, R177 ;  /* 0x000000b1acae7221 */ /* 0x002fc80000010000 */
[----:B------:R-:W-:-:S04]  /*17160*/  FADD.FTZ R177, R175, R174 ;  /* 0x000000aeafb17221 */ /* 0x000fc80000010000 */
[----:B------:R-:W-:-:S04]  /*17170*/  FADD.FTZ R174, R178, R177 ;  /* 0x000000b1b2ae7221 */ /* 0x000fc80000010000 */
[----:B------:R-:W-:-:S04]  /*17180*/  FADD.FTZ R177, R179, R174 ;  /* 0x000000aeb3b17221 */ /* 0x000fc80000010000 */
[----:B------:R-:W-:-:S04]  /*17190*/  FADD.FTZ R174, R182, R177 ;  /* 0x000000b1b6ae7221 */ /* 0x000fc80000010000 */
[----:B--2---:R-:W-:Y:S01]  /*171a0*/  FADD.FTZ R0, R173, R174 ;  /* 0x000000aead007221 */ /* 0x004fe20000010000 */
[----:B0-----:R-:W-:Y:S06]  /*171b0*/  @!P0 BRA `(.L_x_1526) ;  /* 0x0000000000048947 */ /* 0x001fec0003800000 */
[----:B------:R-:W-:Y:S01]  /*171c0*/  BPT.TRAP 0x1 ;  /* 0x000000040000795c */ /* 0x000fe20000300000 */
.L_x_1526:
[----:B------:R-:W-:Y:S01]  /*171d0*/  F2FP.SATFINITE.E4M3.F32.PACK_AB_MERGE_C R188, R21, R14, RZ ;  /* 0x0000000e15bc723e */ /* 0x000fe200048070ff */
[----:B------:R-:W-:Y:S01]  /*171e0*/  FMUL.FTZ R26, R26, R11 ;  /* 0x0000000b1a1a7220 */ /* 0x000fe20000410000 */
[----:B------:R-:W-:Y:S01]  /*171f0*/  ISETP.GT.AND P2, PT, R8, R9, PT ;  /* 0x000000090800720c */ /* 0x000fe20003f44270 */
[----:B------:R-:W-:Y:S01]  /*17200*/  FMUL.FTZ R27, R27, R11 ;  /* 0x0000000b1b1b7220 */ /* 0x000fe20000410000 */
[----:B------:R-:W-:Y:S01]  /*17210*/  F2FP.SATFINITE.E4M3.F32.PACK_AB_MERGE_C R188, R10, R15, R188 ;  /* 0x0000000f0abc723e */ /* 0x000fe200048070bc */
[----:B------:R-:W-:Y:S01]  /*17220*/  IMAD R10, R199, 0x8, R16 ;  /* 0x00000008c70a7824 */ /* 0x000fe200078e0210 */
[----:B------:R-:W-:Y:S01]  /*17230*/  F2FP.SATFINITE.E4M3.F32.PACK_AB_MERGE_C R13, R13, R168, RZ ;  /* 0x000000a80d0d723e */ /* 0x000fe200048070ff */
[----:B------:R-:W-:Y:S01]  /*17240*/  IMAD.U32 R15, RZ, RZ, UR42 ;  /* 0x0000002aff0f7e24 */ /* 0x000fe2000f8e00ff */
[----:B------:R-:W-:Y:S01]  /*17250*/  F2FP.SATFINITE.E4M3.F32.PACK_AB_MERGE_C R158, R159, R158, RZ ;  /* 0x0000009e9f9e723e */ /* 0x000fe200048070ff */
[----:B------:R-:W-:Y:S01]  /*17260*/  VIADD R10, R10, 0x28460 ;  /* 0x000284600a0a7836 */ /* 0x000fe20000000000 */
[----:B------:R-:W-:Y:S01]  /*17270*/  F2FP.SATFINITE.E4M3.F32.PACK_AB_MERGE_C R152, R157, R152, RZ ;  /* 0x000000989d98723e */ /* 0x000fe200048070ff */
[-C--:B------:R-:W-:Y:S01]  /*17280*/  FMUL.FTZ R30, R30, R11.reuse ;  /* 0x0000000b1e1e7220 */ /* 0x080fe20000410000 */
        /* <DEDUP_REMOVED lines=139> */
[----:B0-----:R-:W-:Y:S02]  /*17b40*/  IMAD.MOV.U32 R10, RZ, RZ, R7 ;  /* 0x000000ffff0a7224 */ /* 0x001fe400078e0007 */
[----:B------:R-:W-:Y:S02]  /*17b50*/  IMAD.MOV.U32 R11, RZ, RZ, R5 ;  /* 0x000000ffff0b7224 */ /* 0x000fe400078e0005 */
[----:B------:R-:W-:Y:S02]  /*17b60*/  IMAD.MOV.U32 R13, RZ, RZ, R193 ;  /* 0x000000ffff0d7224 */ /* 0x000fe400078e00c1 */
[----:B------:R-:W-:Y:S01]  /*17b70*/  IMAD.MOV.U32 R199, RZ, RZ, R12 ;  /* 0x000000ffffc77224 */ /* 0x000fe200078e000c */
[----:B------:R-:W-:Y:S06]  /*17b80*/  @P2 BRA `(.L_x_1527) ;  /* 0xffffffe4006c2947 */ /* 0x000fec000383ffff */
[----:B------:R-:W-:-:S07]  /*17b90*/  IMAD.MOV.U32 R199, RZ, RZ, R12 ;  /* 0x000000ffffc77224 */ /* 0x000fce00078e000c */
.L_x_1516:
[----:B------:R-:W-:-:S13]  /*17ba0*/  ISETP.GE.AND P2, PT, R8, R201, PT ;  /* 0x000000c90800720c */ /* 0x000fda0003f46270 */
[----:B------:R-:W-:Y:S05]  /*17bb0*/  @!P2 BRA `(.L_x_1528) ;  /* 0x000000240040a947 */ /* 0x000fea0003800000 */
[----:B------:R-:W-:Y:S02]  /*17bc0*/  IMAD.MOV.U32 R9, RZ, RZ, R7 ;  /* 0x000000ffff097224 */ /* 0x000fe400078e0007 */
[----:B------:R-:W-:Y:S02]  /*17bd0*/  IMAD.MOV.U32 R10, RZ, RZ, R5 ;  /* 0x000000ffff0a7224 */ /* 0x000fe400078e0005 */
[----:B------:R-:W-:-:S07]  /*17be0*/  IMAD.MOV.U32 R226, RZ, RZ, R193 ;  /* 0x000000ffffe27224 */ /* 0x000fce00078e00c1 */
.L_x_1547:
        /* <DEDUP_REMOVED lines=8> */
.L_x_1530:
        /* <DEDUP_REMOVED lines=8> */
.L_x_1531:
[----:B------:R-:W-:Y:S04]  /*17cf0*/  BSSY B0, `(.L_x_1529) ;  /* 0x0000004000007945 */ /* 0x000fe80003800000 */
[----:B-1----:R-:W-:Y:S05]  /*17d00*/  @P3 BRA `(.L_x_1532) ;  /* 0x0000000000083947 */ /* 0x002fea0003800000 */
[----:B------:R-:W1:Y:S02]  /*17d10*/  SYNCS.PHASECHK.TRANS64.TRYWAIT P3, [R5+URZ+0x28430], R6 ;  /* 0x02843006050075a7 */ /* 0x000e64000806017f */
[----:B-1----:R-:W-:Y:S05]  /*17d20*/  @!P3 BRA `(.L_x_1533) ;  /* 0x000000f400c4b947 */ /* 0x002fea0003800000 */
.L_x_1532:
[----:B------:R-:W-:Y:S05]  /*17d30*/  BSYNC B0 ;  /* 0x0000000000007941 */ /* 0x000fea0003800000 */
.L_x_1529:
[----:B01----:R-:W0:Y:S01]  /*17d40*/  S2R R5, SR_TID.X ;  /* 0x0000000000057919 */ /* 0x003e220000002100 */
[----:B------:R-:W-:Y:S01]  /*17d50*/  IADD3 R11, R199, 0x1, RZ ;  /* 0x00000001c70b7810 */ /* 0x000fe20007ffe0ff */
        /* <DEDUP_REMOVED lines=8> */
[----:B------:R-:W-:Y:S01]  /*17de0*/  R2UR UR11, R15 ;  /* 0x000000000f0b72ca */ /* 0x000fe200000e0000 */
[----:B------:R-:W-:Y:S01]  /*17df0*/  IMAD R6, R11, 0x400, R4 ;  /* 0x000004000b067824 */ /* 0x000fe200078e0204 */
[----:B------:R-:W-:-:S02]  /*17e00*/  R2UR UR7, R21 ;  /* 0x00000000150772ca */ /* 0x000fc400000e0000 */
[----:B------:R-:W-:Y:S01]  /*17e10*/  R2UR UR19, R13 ;  /* 0x000000000d1372ca */ /* 0x000fe200000e0000 */
[C---:B------:R-:W-:Y:S01]  /*17e20*/  VIADD R14, R6.reuse, 0x2 ;  /* 0x00000002060e7836 */ /* 0x040fe20000000000 */
[C---:B------:R-:W-:Y:S01]  /*17e30*/  R2UR UR14, R6.reuse ;  /* 0x00000000060e72ca */ /* 0x040fe200000e0000 */
[C---:B------:R-:W-:Y:S01]  /*17e40*/  VIADD R20, R6.reuse, 0x4 ;  /* 0x0000000406147836 */ /* 0x040fe20000000000 */
        /* <DEDUP_REMOVED lines=46> */
.L_x_1535:
[----:B------:R-:W-:Y:S01]  /*18130*/  SHF.L.U32 R5, R226, 0x1f, RZ ;  /* 0x0000001fe2057819 */ /* 0x000fe200000006ff */
[----:B------:R-:W-:-:S04]  /*18140*/  IMAD R6, R199, 0x8, R16 ;  /* 0x00000008c7067824 */ /* 0x000fc800078e0210 */
[----:B------:R0:W1:Y:S01]  /*18150*/  SYNCS.PHASECHK.TRANS64.TRYWAIT P2, [R6+URZ+0x28450], R5 ;  /* 0x02845005060075a7 */ /* 0x000062000804017f */
[----:B------:R-:W-:Y:S05]  /*18160*/  @!P0 BRA `(.L_x_1536) ;  /* 0x0000000000048947 */ /* 0x000fea0003800000 */
[----:B------:R-:W-:Y:S01]  /*18170*/  BPT.TRAP 0x1 ;  /* 0x000000040000795c */ /* 0x000fe20000300000 */
.L_x_1536:
[----:B-1----:R-:W-:Y:S05]  /*18180*/  @P2 BRA `(.L_x_1534) ;  /* 0x0000000000082947 */ /* 0x002fea0003800000 */
[----:B------:R-:W1:Y:S02]  /*18190*/  SYNCS.PHASECHK.TRANS64.TRYWAIT P2, [R6+URZ+0x28450], R5 ;  /* 0x02845005060075a7 */ /* 0x000e64000804017f */
[----:B-1----:R-:W-:Y:S05]  /*181a0*/  @!P2 BRA `(.L_x_1537) ;  /* 0x000000f000b8a947 */ /* 0x002fea0003800000 */
.L_x_1534:
[----:B01----:R-:W-:Y:S01]  /*181b0*/  IADD3 R5, R16, 0x8000, RZ ;  /* 0x0000800010057810 */ /* 0x003fe20007ffe0ff */
[----:B------:R-:W-:Y:S01]  /*181c0*/  IMAD.MOV.U32 R7, RZ, RZ, -0x7fffffe0 ;  /* 0x80000020ff077424 */ /* 0x000fe200078e00ff */
        /* <DEDUP_REMOVED lines=8> */
[----:B------:R-:W-:Y:S02]  /*18250*/  LOP3.LUT R6, R5, 0x10000, RZ, 0xfc, !PT ;  /* 0x0001000005067812 */ /* 0x000fe400078efcff */
[----:B------:R-:W1:Y:S03]  /*18260*/  @P4 LDC R5, c[0x0][0x450] ;  /* 0x00011400ff054b82 */ /* 0x000e660000000800 */
[----:B------:R-:W-:-:S05]  /*18270*/  IMAD R6, R199, 0x400, R6 ;  /* 0x00000400c7067824 */ /* 0x000fca00078e0206 */
[C---:B------:R-:W-:Y:S01]  /*18280*/  R2UR UR6, R6.reuse ;  /* 0x00000000060672ca */ /* 0x040fe200000e0000 */
[----:B------:R-:W-:-:S12]  /*18290*/  VIADD R6, R6, 0x2 ;  /* 0x0000000206067836 */ /* 0x000fd80000000000 */
[----:B------:R-:W-:Y:S01]  /*182a0*/  QGMMA.64x256x32.F32.E4M3.E4M3 R24, R188, gdesc[UR4], R24, gsb0 ;  /* 0x03e00004bc187df3 */ /* 0x000fe20008000818 */
[----:B------:R-:W-:Y:S02]  /*182b0*/  R2UR UR6, R6 ;  /* 0x00000000060672ca */ /* 0x000fe400000e0000 */
[----:B------:R-:W-:Y:S01]  /*182c0*/  R2UR UR7, R7 ;  /* 0x00000000070772ca */ /* 0x000fe200000e0000 */
[----:B------:R-:W2:Y:S01]  /*182d0*/  @P4 LDC R6, c[0x0][0x44c] ;  /* 0x00011300ff064b82 */ /* 0x000ea20000000800 */
[----:B0-----:R-:W-:-:S04]  /*182e0*/  SHF.R.U32.HI R12, RZ, 0x7, R12 ;  /* 0x00000007ff0c7819 */ /* 0x001fc8000001160c */
[----:B------:R-:W-:Y:S01]  /*182f0*/  IADD3 R7, -R12, 0xb, RZ ;  /* 0x0000000b0c077810 */ /* 0x000fe20007ffe1ff */
[----:B--2---:R-:W-:-:S05]  /*18300*/  @P4 IMAD.HI.U32 R6, R21, R6, RZ ;  /* 0x0000000615064227 */ /* 0x004fca00078e00ff */
[----:B-1----:R-:W-:Y:S01]  /*18310*/  @P4 SHF.R.U32.HI R21, RZ, R5, R6 ;  /* 0x00000005ff154219 */ /* 0x002fe20000011606 */
[----:B------:R-:W-:-:S04]  /*18320*/  @!P1 IMAD R5, R11, 0x8, R16 ;  /* 0x000000080b059824 */ /* 0x000fc800078e0210 */
[----:B------:R-:W-:Y:S01]  /*18330*/  @!P1 VIADD R5, R5, 0x28440 ;  /* 0x0002844005059836 */ /* 0x000fe20000000000 */
[----:B------:R-:W0:Y:S04]  /*18340*/  SHFL.IDX PT, R13, R21, RZ, 0x1c1f ;  /* 0x001c1fff150d7589 */ /* 0x000e2800000e0000 */
[----:B------:R-:W-:Y:S01]  /*18350*/  @!P1 PRMT R5, RZ, 0x654, R5 ;  /* 0x00000654ff059816 */ /* 0x000fe20000000005 */
[----:B------:R-:W-:Y:S02]  /*18360*/  WARPGROUP.DEPBAR.LE gsb0, 0x0 ;  /* 0x00008000000079c5 */ /* 0x000fe40000010000 */
[----:B------:R-:W-:-:S06]  /*18370*/  WARPGROUP.ARRIVE ;  /* 0x00000000000079c5 */ /* 0x000fcc0000000000 */
[----:B------:R-:W-:Y:S01]  /*18380*/  QGMMA.64x256x32.F32.E4M3.E4M3 R24, R184, gdesc[UR4], R24, gsb0 ;  /* 0x03e00004b8187df3 */ /* 0x000fe20008000818 */
[----:B------:R-:W-:Y:S02]  /*18390*/  ULOP3.LUT UR6, URZ, UR52, URZ, 0x33, !UPT ;  /* 0x000000343f067292 */ /* 0x000fe4000f8e333f */
[----:B------:R-:W-:Y:S02]  /*183a0*/  WARPGROUP.DEPBAR.LE gsb0, 0x0 ;  /* 0x00008000000079c5 */ /* 0x000fe40000010000 */
[----:B------:R1:W-:Y:S06]  /*183b0*/  BAR.ARV R7, 0x100 ;  /* 0x000400070000751d */ /* 0x0003ec0000002000 */
[----:B------:R2:W-:Y:S02]  /*183c0*/  @!P1 SYNCS.ARRIVE.TRANS64.RED.A1T0 RZ, [R5+URZ], RZ ;  /* 0x000000ff05ff99a7 */ /* 0x0005e4000810043f */
[----:B--2---:R-:W-:-:S05]  /*183d0*/  IMAD.SHL.U32 R5, R8, 0x40, RZ ;  /* 0x0000004008057824 */ /* 0x004fca00078e00ff */
[----:B------:R-:W-:-:S05]  /*183e0*/  IADD3 R6, -R5, 0x1, RZ ;  /* 0x0000000105067810 */ /* 0x000fca0007ffe1ff */
[----:B------:R-:W-:-:S05]  /*183f0*/  IMAD R6, R197, -0x2, R6 ;  /* 0xfffffffec5067824 */ /* 0x000fca00078e0206 */
[----:B------:R-:W-:-:S05]  /*18400*/  IADD3 R6, -R195, R6, R196 ;  /* 0x00000006c3067210 */ /* 0x000fca0007ffe1c4 */
[C---:B------:R-:W-:Y:S02]  /*18410*/  VIADD R20, R6.reuse, UR51 ;  /* 0x0000003306147c36 */ /* 0x040fe40008000000 */
[----:B------:R-:W-:Y:S02]  /*18420*/  VIADD R15, R6, UR6 ;  /* 0x00000006060f7c36 */ /* 0x000fe40008000000 */
        /* <DEDUP_REMOVED lines=15> */
.L_x_1540:
[----:B------:R-:W-:-:S05]  /*18520*/  IMAD.U32 R184, RZ, RZ, UR48 ;  /* 0x00000030ffb87e24 */ /* 0x000fca000f8e00ff */
[----:B------:R-:W-:-:S13]  /*18530*/  ISETP.NE.AND P2, PT, R184, 0x1, PT ;  /* 0x00000001b800780c */ /* 0x000fda0003f45270 */
[----:B------:R-:W0:Y:S02]  /*18540*/  @P2 LDC.64 R6, c[0x0][0x9e8] ;  /* 0x00027a00ff062b82 */ /* 0x000e240000000a00 */
[----:B0-----:R-:W-:-:S05]  /*18550*/  @P2 IMAD.HI.U32 R6, R13, R6, RZ ;  /* 0x000000060d062227 */ /* 0x001fca00078e00ff */
[----:B------:R-:W-:-:S07]  /*18560*/  @P2 SHF.R.U32.HI R13, RZ, R7, R6 ;  /* 0x00000007ff0d2219 */ /* 0x000fce0000011606 */
.L_x_1541:
[----:B------:R-:W-:Y:S05]  /*18570*/  BSYNC B0 ;  /* 0x0000000000007941 */ /* 0x000fea0003800000 */
.L_x_1539:
[----:B------:R-:W-:-:S04]  /*18580*/  IMAD R6, R13, R184, -R5 ;  /* 0x000000b80d067224 */ /* 0x000fc800078e0a05 */
[----:B------:R-:W-:-:S05]  /*18590*/  IMAD R7, R197, -0x2, R6 ;  /* 0xfffffffec5077824 */ /* 0x000fca00078e0206 */
[----:B------:R-:W-:Y:S02]  /*185a0*/  VIADDMNMX R14, R7, R184, R14, PT ;  /* 0x000000b8070e7246 */ /* 0x000fe4000380010e */
[----:B------:R-:W-:-:S07]  /*185b0*/  VIMNMX R12, R12, R7, !PT ;  /* 0x000000070c0c7248 */ /* 0x000fce0007fe0100 */
.L_x_1538:
        /* <DEDUP_REMOVED lines=65> */
.L_x_1544:
[----:B------:R-:W-:-:S05]  /*189d0*/  IMAD.U32 R12, RZ, RZ, UR48 ;  /* 0x00000030ff0c7e24 */ /* 0x000fca000f8e00ff */
[----:B------:R-:W-:-:S13]  /*189e0*/  ISETP.NE.AND P3, PT, R12, 0x1, PT ;  /* 0x000000010c00780c */ /* 0x000fda0003f65270 */
[----:B------:R-:W0:Y:S02]  /*189f0*/  @P3 LDC.64 R6, c[0x0][0x9e8] ;  /* 0x00027a00ff063b82 */ /* 0x000e240000000a00 */
[----:B0-----:R-:W-:-:S05]  /*18a00*/  @P3 IMAD.HI.U32 R6, R21, R6, RZ ;  /* 0x0000000615063227 */ /* 0x001fca00078e00ff */
[----:B------:R-:W-:-:S07]  /*18a10*/  @P3 SHF.R.U32.HI R21, RZ, R7, R6 ;  /* 0x00000007ff153219 */ /* 0x000fce0000011606 */
.L_x_1545:
[----:B------:R-:W-:Y:S05]  /*18a20*/  BSYNC B0 ;  /* 0x0000000000007941 */ /* 0x000fea0003800000 */
.L_x_1543:
[----:B------:R-:W-:-:S04]  /*18a30*/  IMAD R6, R21, R12, -R5 ;  /* 0x0000000c15067224 */ /* 0x000fc800078e0a05 */
[----:B------:R-:W-:-:S05]  /*18a40*/  IMAD R5, R197, -0x2, R6 ;  /* 0xfffffffec5057824 */ /* 0x000fca00078e0206 */
[----:B------:R-:W-:Y:S02]  /*18a50*/  VIADDMNMX R20, R5, R12, R20, PT ;  /* 0x0000000c05147246 */ /* 0x000fe40003800114 */
[----:B------:R-:W-:-:S07]  /*18a60*/  VIMNMX R15, R15, R5, !PT ;  /* 0x000000050f0f7248 */ /* 0x000fce0007fe0100 */
.L_x_1542:
        /* <DEDUP_REMOVED lines=12> */
[C---:B------:R-:W-:Y:S02]  /*18b30*/  ISETP.LT.OR P3, PT, R20.reuse, 0xa, P3 ;  /* 0x0000000a1400780c */ /* 0x040fe40001f61670 */
        /* <DEDUP_REMOVED lines=53> */
[----:B0-----:R-:W-:Y:S02]  /*18e90*/  FMNMX.FTZ R5, R5, R12, !PT ;  /* 0x0000000c05057209 */ /* 0x001fe40007810000 */
[----:B------:R-:W-:Y:S02]  /*18ea0*/  FMNMX.FTZ R6, R162, R7, !PT ;  /* 0x00000007a2067209 */ /* 0x000fe40007810000 */
[----:B------:R-:W-:Y:S01]  /*18eb0*/  ISETP.LT.OR P3, PT, R20, 0x39, P3 ;  /* 0x000000391400780c */ /* 0x000fe20001f61670 */
[----:B------:R-:W-:-:S01]  /*18ec0*/  FFMA.FTZ R12, R2, R5, -8 ;  /* 0xc1000000020c7423 */ /* 0x000fc20000010005 */
[----:B------:R-:W-:-:S02]  /*18ed0*/  FMNMX.FTZ R7, R163, R6, !PT ;  /* 0x00000006a3077209 */ /* 0x000fc40007810000 */
[----:B------:R-:W-:Y:S02]  /*18ee0*/  ISETP.GT.AND P2, PT, R15, 0x39, P2 ;  /* 0x000000390f00780c */ /* 0x000fe40001744270 */
[----:B------:R-:W-:Y:S02]  /*18ef0*/  FMNMX.FTZ R6, R166, R7, !PT ;  /* 0x00000007a6067209 */ /* 0x000fe40007810000 */
[----:B------:R-:W-:Y:S02]  /*18f00*/  FSEL R15, R182, -INF , !P3 ;  /* 0xff800000b60f7808 */ /* 0x000fe40005800000 */
[----:B------:R-:W-:Y:S02]  /*18f10*/  FSETP.NEU.FTZ.AND P3, PT, R5, -INF , PT ;  /* 0xff8000000500780b */ /* 0x000fe40003f7d000 */
[----:B------:R-:W-:Y:S02]  /*18f20*/  FMNMX.FTZ R6, R167, R6, !PT ;  /* 0x00000006a7067209 */ /* 0x000fe40007810000 */
[----:B------:R-:W-:-:S02]  /*18f30*/  FSEL R7, R12, RZ, P3 ;  /* 0x000000ff0c077208 */ /* 0x000fc40001800000 */
[----:B------:R-:W-:Y:S02]  /*18f40*/  FMNMX.FTZ R12, R170, R6, !PT ;  /* 0x00000006aa0c7209 */ /* 0x000fe40007810000 */
[----:B------:R-:W-:Y:S01]  /*18f50*/  ISETP.LT.OR P2, PT, R20, 0x3a, P2 ;  /* 0x0000003a1400780c */ /* 0x000fe20001741670 */
[----:B------:R-:W-:-:S01]  /*18f60*/  FFMA.FTZ R20, R2, R13, -R7 ;  /* 0x0000000d02147223 */ /* 0x000fc20000010807 */
[----:B------:R-:W-:Y:S01]  /*18f70*/  FMNMX.FTZ R13, R171, R12, !PT ;  /* 0x0000000cab0d7209 */ /* 0x000fe20007810000 */
[----:B------:R-:W-:-:S01]  /*18f80*/  FFMA.FTZ R152, R2, R153, -R7 ;  /* 0x0000009902987223 */ /* 0x000fc20000010807 */
[----:B------:R-:W-:Y:S01]  /*18f90*/  FSEL R183, R183, -INF , !P2 ;  /* 0xff800000b7b77808 */ /* 0x000fe20005000000 */
[----:B------:R0:W-:Y:S01]  /*18fa0*/  MUFU.EX2 R6, R20 ;  /* 0x0000001400067308 */ /* 0x0001e20000000800 */
[----:B------:R-:W-:Y:S01]  /*18fb0*/  FMNMX.FTZ R12, R174, R13, !PT ;  /* 0x0000000dae0c7209 */ /* 0x000fe20007810000 */
[C-C-:B------:R-:W-:Y:S01]  /*18fc0*/  FFMA.FTZ R158, R2.reuse, R176, -R7.reuse ;  /* 0x000000b0029e7223 */ /* 0x140fe20000010807 */
[----:B------:R-:W-:-:S01]  /*18fd0*/  FFMA.FTZ R180, R2, R180, -R7 ;  /* 0x000000b402b47223 */ /* 0x000fc20000010807 */
[C-C-:B------:R-:W-:Y:S01]  /*18fe0*/  FFMA.FTZ R181, R2.reuse, R181, -R7.reuse ;  /* 0x000000b502b57223 */ /* 0x140fe20000010807 */
[----:B------:R-:W-:Y:S01]  /*18ff0*/  FMNMX.FTZ R153, R175, R12, !PT ;  /* 0x0000000caf997209 */ /* 0x000fe20007810000 */
[----:B------:R-:W-:-:S02]  /*19000*/  FFMA.FTZ R12, R2, R185, -R7 ;  /* 0x000000b9020c7223 */ /* 0x000fc40000010807 */
        /* <DEDUP_REMOVED lines=8> */
[C-C-:B0-----:R-:W-:Y:S01]  /*19090*/  FFMA.FTZ R20, R2.reuse, R189, -R7.reuse ;  /* 0x000000bd02147223 */ /* 0x141fe20000010807 */
[----:B------:R-:W-:Y:S01]  /*190a0*/  FMNMX.FTZ R14, R15, R14, !PT ;  /* 0x0000000e0f0e7209 */ /* 0x000fe20007810000 */
[C-C-:B-1----:R-:W-:Y:S01]  /*190b0*/  FFMA.FTZ R152, R2.reuse, R191, -R7.reuse ;  /* 0x000000bf02987223 */ /* 0x142fe20000010807 */
[----:B------:R-:W-:-:S01]  /*190c0*/  FFMA.FTZ R173, R2, R177, -R7 ;  /* 0x000000b102ad7223 */ /* 0x000fc20000010807 */
[----:B------:R-:W-:Y:S01]  /*190d0*/  FSEL R177, R5, RZ, P3 ;  /* 0x000000ff05b17208 */ /* 0x000fe20001800000 */
[----:B------:R-:W-:Y:S01]  /*190e0*/  MUFU.EX2 R12, R12 ;  /* 0x0000000c000c7308 */ /* 0x000fe20000000800 */
[----:B------:R-:W-:Y:S01]  /*190f0*/  FMNMX.FTZ R156, R183, R14, !PT ;  /* 0x0000000eb79c7209 */ /* 0x000fe20007810000 */
[----:B------:R-:W-:-:S02]  /*19100*/  FFMA.FTZ R14, R2, R187, -R7 ;  /* 0x000000bb020e7223 */ /* 0x000fc40000010807 */
[----:B------:R-:W-:-:S02]  /*19110*/  FADD.FTZ R177, -R177, R10 ;  /* 0x0000000ab1b17221 */ /* 0x000fc40000010100 */
[----:B------:R-:W0:Y:S02]  /*19120*/  SHFL.BFLY PT, R185, R156, 0x2, 0x1f ;  /* 0x0c401f009cb97f89 */ /* 0x000e2400000e0000 */
[----:B------:R-:W-:Y:S01]  /*19130*/  FMUL.FTZ R177, R2, R177 ;  /* 0x000000b102b17220 */ /* 0x000fe20000410000 */
[----:B------:R-:W-:Y:S08]  /*19140*/  MUFU.EX2 R153, R153 ;  /* 0x0000009900997308 */ /* 0x000ff00000000800 */
[----:B------:R-:W1:Y:S08]  /*19150*/  MUFU.EX2 R177, R177 ;  /* 0x000000b100b17308 */ /* 0x000e700000000800 */
[----:B------:R-:W2:Y:S01]  /*19160*/  MUFU.EX2 R14, R14 ;  /* 0x0000000e000e7308 */ /* 0x000ea20000000800 */
[----:B0-----:R-:W-:Y:S01]  /*19170*/  FMNMX.FTZ R160, R156, R185, !PT ;  /* 0x000000b99ca07209 */ /* 0x001fe20007810000 */
[----:B------:R-:W-:-:S06]  /*19180*/  FFMA.FTZ R156, R2, R172, -R7 ;  /* 0x000000ac029c7223 */ /* 0x000fcc0000010807 */
[----:B------:R-:W0:Y:S01]  /*19190*/  MUFU.EX2 R157, R157 ;  /* 0x0000009d009d7308 */ /* 0x000e220000000800 */
[----:B------:R-:W3:Y:S07]  /*191a0*/  SHFL.BFLY PT, R185, R160, 0x1, 0x1f ;  /* 0x0c201f00a0b97f89 */ /* 0x000eee00000e0000 */
[----:B------:R-:W-:Y:S08]  /*191b0*/  MUFU.EX2 R20, R20 ;  /* 0x0000001400147308 */ /* 0x000ff00000000800 */
[----:B------:R-:W-:Y:S08]  /*191c0*/  MUFU.EX2 R161, R161 ;  /* 0x000000a100a17308 */ /* 0x000ff00000000800 */
[----:B------:R-:W-:Y:S01]  /*191d0*/  MUFU.EX2 R152, R152 ;  /* 0x0000009800987308 */ /* 0x000fe20000000800 */
[----:B---3--:R-:W-:-:S04]  /*191e0*/  FMNMX.FTZ R7, R160, R185, !PT ;  /* 0x000000b9a0077209 */ /* 0x008fc80007810000 */
[----:B------:R-:W-:Y:S01]  /*191f0*/  FSETP.NEU.FTZ.AND P2, PT, R7, -INF , PT ;  /* 0xff8000000700780b */ /* 0x000fe20003f5d000 */
[----:B------:R-:W-:-:S02]  /*19200*/  FFMA.FTZ R185, R2, R7, -8 ;  /* 0xc100000002b97423 */ /* 0x000fc40000010007 */
[----:B------:R-:W-:Y:S01]  /*19210*/  MUFU.EX2 R165, R165 ;  /* 0x000000a500a57308 */ /* 0x000fe20000000800 */
[----:B------:R-:W-:Y:S02]  /*19220*/  FSEL R164, R7, RZ, P2 ;  /* 0x000000ff07a47208 */ /* 0x000fe40001000000 */
[----:B------:R-:W-:-:S03]  /*19230*/  FSEL R185, R185, RZ, P2 ;  /* 0x000000ffb9b97208 */ /* 0x000fc60001000000 */
[----:B------:R-:W-:Y:S02]  /*19240*/  FADD.FTZ R9, -R164, R9 ;  /* 0x00000009a4097221 */ /* 0x000fe40000010100 */
[----:B------:R-:W-:Y:S01]  /*19250*/  MUFU.EX2 R156, R156 ;  /* 0x0000009c009c7308 */ /* 0x000fe20000000800 */
[----:B------:R-:W-:-:S01]  /*19260*/  FFMA.FTZ R187, R2, R154, -R185 ;  /* 0x0000009a02bb7223 */ /* 0x000fc200000108b9 */
[C-C-:B------:R-:W-:Y:S01]  /*19270*/  FFMA.FTZ R10, R2.reuse, R155, -R185.reuse ;  /* 0x0000009b020a7223 */ /* 0x140fe200000108b9 */
[C---:B------:R-:W-:Y:S01]  /*19280*/  FMUL.FTZ R164, R2.reuse, R9 ;  /* 0x0000000902a47220 */ /* 0x040fe20000410000 */
[C-C-:B------:R-:W-:Y:S01]  /*19290*/  FFMA.FTZ R21, R2.reuse, R21, -R185.reuse ;  /* 0x0000001502157223 */ /* 0x140fe200000108b9 */
[----:B------:R-:W-:-:S01]  /*192a0*/  FFMA.FTZ R154, R2, R159, -R185 ;  /* 0x0000009f029a7223 */ /* 0x000fc200000108b9 */
[C-C-:B------:R-:W-:Y:S01]  /*192b0*/  FFMA.FTZ R155, R2.reuse, R162, -R185.reuse ;  /* 0x000000a2029b7223 */ /* 0x140fe200000108b9 */
[----:B------:R-:W-:-:S01]  /*192c0*/  FFMA.FTZ R162, R2, R163, -R185 ;  /* 0x000000a302a27223 */ /* 0x000fc200000108b9 */
[----:B------:R-:W-:Y:S01]  /*192d0*/  MUFU.EX2 R187, R187 ;  /* 0x000000bb00bb7308 */ /* 0x000fe20000000800 */
[----:B------:R-:W-:-:S01]  /*192e0*/  FFMA.FTZ R9, R2, R170, -R185 ;  /* 0x000000aa02097223 */ /* 0x000fc200000108b9 */
[----:B-1----:R-:W-:Y:S01]  /*192f0*/  FFMA.FTZ R170, R177, R3, R6 ;  /* 0x00000003b1aa7223 */ /* 0x002fe20000010006 */
[----:B------:R-:W-:-:S01]  /*19300*/  FFMA.FTZ R159, R2, R166, -R185 ;  /* 0x000000a6029f7223 */ /* 0x000fc200000108b9 */
[C-C-:B------:R-:W-:Y:S01]  /*19310*/  FFMA.FTZ R166, R2.reuse, R167, -R185.reuse ;  /* 0x000000a702a67223 */ /* 0x140fe200000108b9 */
[----:B------:R-:W-:-:S01]  /*19320*/  FFMA.FTZ R168, R2, R171, -R185 ;  /* 0x000000ab02a87223 */ /* 0x000fc200000108b9 */
[----:B------:R-:W-:Y:S01]  /*19330*/  FADD.FTZ R167, R13, R170 ;  /* 0x000000aa0da77221 */ /* 0x000fe20000010000 */
[----:B------:R-:W-:-:S01]  /*19340*/  FFMA.FTZ R163, R2, R174, -R185 ;  /* 0x000000ae02a37223 */ /* 0x000fc200000108b9 */
[----:B------:R-:W1:Y:S01]  /*19350*/  MUFU.EX2 R164, R164 ;  /* 0x000000a400a47308 */ /* 0x000e620000000800 */
[----:B------:R-:W-:-:S01]  /*19360*/  FFMA.FTZ R175, R2, R175, -R185 ;  /* 0x000000af02af7223 */ /* 0x000fc200000108b9 */
[----:B------:R-:W-:Y:S01]  /*19370*/  FADD.FTZ R172, R12, R167 ;  /* 0x000000a70cac7221 */ /* 0x000fe20000010000 */
[----:B------:R-:W-:-:S01]  /*19380*/  FFMA.FTZ R178, R2, R178, -R185 ;  /* 0x000000b202b27223 */ /* 0x000fc200000108b9 */
[C-C-:B------:R-:W-:Y:S01]  /*19390*/  FFMA.FTZ R179, R2.reuse, R179, -R185.reuse ;  /* 0x000000b302b37223 */ /* 0x140fe200000108b9 */
[----:B------:R-:W-:-:S01]  /*193a0*/  FFMA.FTZ R15, R2, R15, -R185 ;  /* 0x0000000f020f7223 */ /* 0x000fc200000108b9 */
[----:B------:R-:W-:Y:S01]  /*193b0*/  FADD.FTZ R167, R153, R172 ;  /* 0x000000ac99a77221 */ /* 0x000fe20000010000 */
[----:B------:R-:W-:-:S01]  /*193c0*/  FFMA.FTZ R183, R2, R183, -R185 ;  /* 0x000000b702b77223 */ /* 0x000fc200000108b9 */
[----:B------:R-:W3:Y:S02]  /*193d0*/  MUFU.EX2 R10, R10 ;  /* 0x0000000a000a7308 */ /* 0x000ee40000000800 */
[----:B--2---:R-:W-:-:S04]  /*193e0*/  FADD.FTZ R172, R14, R167 ;  /* 0x000000a70eac7221 */ /* 0x004fc80000010000 */
[----:B0-----:R-:W-:Y:S02]  /*193f0*/  FADD.FTZ R167, R157, R172 ;  /* 0x000000ac9da77221 */ /* 0x001fe40000010000 */
[----:B------:R-:W0:Y:S01]  /*19400*/  MUFU.EX2 R21, R21 ;  /* 0x0000001500157308 */ /* 0x000e220000000800 */
[----:B-1----:R-:W-:-:S01]  /*19410*/  FFMA.FTZ R3, R164, R0, R187 ;  /* 0x00000000a4037223 */ /* 0x002fc200000100bb */
[----:B------:R-:W-:-:S04]  /*19420*/  FADD.FTZ R172, R20, R167 ;  /* 0x000000a714ac7221 */ /* 0x000fc80000010000 */
[----:B------:R-:W-:Y:S02]  /*19430*/  FADD.FTZ R167, R161, R172 ;  /* 0x000000aca1a77221 */ /* 0x000fe40000010000 */
[----:B------:R-:W1:Y:S01]  /*19440*/  MUFU.EX2 R154, R154 ;  /* 0x0000009a009a7308 */ /* 0x000e620000000800 */
[----:B---3--:R-:W-:-:S01]  /*19450*/  FADD.FTZ R0, R10, R3 ;  /* 0x000000030a007221 */ /* 0x008fc20000010000 */
[----:B------:R-:W-:-:S04]  /*19460*/  FADD.FTZ R172, R152, R167 ;  /* 0x000000a798ac7221 */ /* 0x000fc80000010000 */
[----:B------:R-:W-:Y:S02]  /*19470*/  FADD.FTZ R167, R165, R172 ;  /* 0x000000aca5a77221 */ /* 0x000fe40000010000 */
[----:B------:R-:W2:Y:S01]  /*19480*/  MUFU.EX2 R155, R155 ;  /* 0x0000009b009b7308 */ /* 0x000ea20000000800 */
[----:B0-----:R-:W-:-:S01]  /*19490*/  FADD.FTZ R3, R21, R0 ;  /* 0x0000000015037221 */ /* 0x001fc20000010000 */
[----:B------:R-:W-:-:S06]  /*194a0*/  FADD.FTZ R174, R156, R167 ;  /* 0x000000a79cae7221 */ /* 0x000fcc0000010000 */
        /* <DEDUP_REMOVED lines=32> */
[----:B--2---:R-:W-:-:S03]  /*196b0*/  FADD.FTZ R3, R181, R0 ;  /* 0x00000000b5037221 */ /* 0x004fc60000010000 */
[----:B0-----:R-:W-:Y:S01]  /*196c0*/  FADD.FTZ R0, R172, R167 ;  /* 0x000000a7ac007221 */ /* 0x001fe20000010000 */
[----:B------:R-:W-:Y:S06]  /*196d0*/  @!P0 BRA `(.L_x_1546) ;  /* 0x0000000000048947 */ /* 0x000fec0003800000 */
[----:B------:R-:W-:Y:S01]  /*196e0*/  BPT.TRAP 0x1 ;  /* 0x000000040000795c */ /* 0x000fe20000300000 */
.L_x_1546:
[----:B------:R-:W-:Y:S01]  /*196f0*/  F2FP.SATFINITE.E4M3.F32.PACK_AB_MERGE_C R12, R153, R12, RZ ;  /* 0x0000000c990c723e */ /* 0x000fe200048070ff */
        /* <DEDUP_REMOVED lines=12> */
[----:B------:R-:W-:Y:S01]  /*197c0*/  FMUL.FTZ R29, R29, R177 ;  /* 0x000000b11d1d7220 */ /* 0x000fe20000410000 */
[----:B------:R-:W-:Y:S01]  /*197d0*/  F2FP.SATFINITE.E4M3.F32.PACK_AB_MERGE_C R159, R166, R159, RZ ;  /* 0x0000009fa69f723e */ /* 0x000fe200048070ff */
[-C--:B------:R-:W-:Y:S01]  /*197e0*/  FMUL.FTZ R32, R32, R177.reuse ;  /* 0x000000b120207220 */ /* 0x080fe20000410000 */
[----:B------:R-:W-:Y:S01]  /*197f0*/  F2FP.SATFINITE.E4M3.F32.PACK_AB_MERGE_C R156, R169, R156, RZ ;  /* 0x0000009ca99c723e */ /* 0x000fe200048070ff */
[----:B------:R0:W-:Y:S01]  /*19800*/  SYNCS.ARRIVE.TRANS64.RED.A1T0 RZ, [R6+URZ], RZ ;  /* 0x000000ff06ff79a7 */ /* 0x0001e2000810043f */
[----:B------:R-:W-:Y:S01]  /*19810*/  F2FP.SATFINITE.E4M3.F32.PACK_AB_MERGE_C R160, R181, R160, RZ ;  /* 0x000000a0b5a0723e */ /* 0x000fe200048070ff */
[----:B------:R-:W-:Y:S01]  /*19820*/  FMUL.FTZ R33, R33, R177 ;  /* 0x000000b121217220 */ /* 0x000fe20000410000 */
[----:B------:R-:W-:Y:S01]  /*19830*/  F2FP.SATFINITE.E4M3.F32.PACK_AB_MERGE_C R15, R172, R15, RZ ;  /* 0x0000000fac0f723e */ /* 0x000fe200048070ff */
        /* <DEDUP_REMOVED lines=135> */
[----:B------:R-:W-:-:S07]  /*1a0b0*/  IMAD.MOV.U32 R199, RZ, RZ, R11 ;  /* 0x000000ffffc77224 */ /* 0x000fce00078e000b */
.L_x_1528:
[----:B------:R-:W-:Y:S05]  /*1a0c0*/  WARPSYNC.ALL ;  /* 0x0000000000007948 */ /* 0x000fea0003800000 */
[----:B------:R-:W-:Y:S06]  /*1a0d0*/  BAR.ARV 0x8, 0x180 ;  /* 0x0206000000007b1d */ /* 0x000fec0000002000 */
[----:B------:R-:W-:Y:S05]  /*1a0e0*/  @!P0 BRA `(.L_x_1548) ;  /* 0x0000000000048947 */ /* 0x000fea0003800000 */
[----:B------:R-:W-:Y:S01]  /*1a0f0*/  BPT.TRAP 0x1 ;  /* 0x000000040000795c */ /* 0x000fe20000300000 */
.L_x_1548:
[----:B------:R-:W-:Y:S01]  /*1a100*/  IMAD R4, R199, 0x8, R16 ;  /* 0x00000008c7047824 */ /* 0x000fe200078e0210 */
[----:B------:R-:W-:-:S04]  /*1a110*/  SHF.L.U32 R9, R193, 0x1f, RZ ;  /* 0x0000001fc1097819 */ /* 0x000fc800000006ff */
[----:B------:R0:W1:Y:S01]  /*1a120*/  SYNCS.PHASECHK.TRANS64.TRYWAIT P1, [R4+URZ+0x28450], R9 ;  /* 0x02845009040075a7 */ /* 0x000062000802017f */
[----:B------:R-:W-:Y:S05]  /*1a130*/  @!P0 BRA `(.L_x_1549) ;  /* 0x0000000000048947 */ /* 0x000fea0003800000 */
[----:B------:R-:W-:Y:S01]  /*1a140*/  BPT.TRAP 0x1 ;  /* 0x000000040000795c */ /* 0x000fe20000300000 */
.L_x_1549:
[----:B-1----:R-:W-:Y:S05]  /*1a150*/  @P1 BRA `(.L_x_1550) ;  /* 0x0000000000081947 */ /* 0x002fea0003800000 */
[----:B------:R-:W1:Y:S02]  /*1a160*/  SYNCS.PHASECHK.TRANS64.TRYWAIT P1, [R4+URZ+0x28450], R9 ;  /* 0x02845009040075a7 */ /* 0x000e64000802017f */
[----:B-1----:R-:W-:Y:S05]  /*1a170*/  @!P1 BRA `(.L_x_1551) ;  /* 0x000000d000d89947 */ /* 0x002fea0003800000 */
.L_x_1550:
[----:B------:R-:W-:Y:S05]  /*1a180*/  WARPSYNC.ALL ;  /* 0x0000000000007948 */ /* 0x000fea0003800000 */
[----:B------:R-:W-:Y:S01]  /*1a190*/  ULDC.64 UR4, c[0x0][0x9a0] ;  /* 0x0002680000047ab9 */ /* 0x000fe20000000a00 */
[----:B------:R-:W-:Y:S01]  /*1a1a0*/  VIADD R16, R16, 0x8000 ;  /* 0x0000800010107836 */ /* 0x000fe20000000000 */
[----:B------:R-:W-:Y:S01]  /*1a1b0*/  ISETP.NE.U32.AND P1, PT, RZ, UR4, PT ;  /* 0x00000004ff007c0c */ /* 0x000fe2000bf25070 */
[----:B------:R-:W-:Y:S01]  /*1a1c0*/  IMAD.MOV.U32 R13, RZ, RZ, -0x7fffffe0 ;  /* 0x80000020ff0d7424 */ /* 0x000fe200078e00ff */
[----:B------:R-:W-:Y:S02]  /*1a1d0*/  WARPGROUP.ARRIVE ;  /* 0x00000000000079c5 */ /* 0x000fe40000000000 */
[----:B------:R-:W-:-:S02]  /*1a1e0*/  ISETP.NE.AND.EX P1, PT, RZ, UR5, PT, P1 ;  /* 0x00000005ff007c0c */ /* 0x000fc4000bf25310 */
[----:B------:R-:W-:Y:S02]  /*1a1f0*/  SHF.R.U32.HI R16, RZ, 0x4, R16 ;  /* 0x00000004ff107819 */ /* 0x000fe40000011610 */
[----:B------:R-:W-:Y:S02]  /*1a200*/  R2UR UR7, R13 ;  /* 0x000000000d0772ca */ /* 0x000fe400000e0000 */
[----:B------:R-:W-:-:S04]  /*1a210*/  LOP3.LUT R16, R16, 0x3fff, RZ, 0xc0, !PT ;  /* 0x00003fff10107812 */ /* 0x000fc800078ec0ff */
[----:B------:R-:W-:-:S03]  /*1a220*/  LOP3.LUT R16, R16, 0x10000, RZ, 0xfc, !PT ;  /* 0x0001000010107812 */ /* 0x000fc600078efcff */
[----:B01----:R-:W0:Y:S01]  /*1a230*/  @P1 LDC.64 R8, c[0x0][0x9c8] ;  /* 0x00027200ff081b82 */ /* 0x003e220000000a00 */
[----:B------:R-:W-:Y:S02]  /*1a240*/  LEA R12, R199, R16, 0xa ;  /* 0x00000010c70c7211 */ /* 0x000fe400078e50ff */
[----:B------:R-:W-:Y:S02]  /*1a250*/  @P1 SHF.R.S32.HI R15, RZ, 0x1f, R203 ;  /* 0x0000001fff0f1819 */ /* 0x000fe400000114cb */
[----:B------:R-:W-:-:S03]  /*1a260*/  R2UR UR6, R12 ;  /* 0x000000000c0672ca */ /* 0x000fc600000e0000 */
[----:B------:R-:W1:Y:S10]  /*1a270*/  @P1 LDC.64 R10, c[0x0][0x9d0] ;  /* 0x00027400ff0a1b82 */ /* 0x000e740000000a00 */
[----:B------:R-:W-:Y:S01]  /*1a280*/  QGMMA.64x256x32.F32.E4M3.E4M3 R24, R188, gdesc[UR4], R24, gsb0 ;  /* 0x03e00004bc187df3 */ /* 0x000fe20008000818 */
[----:B0-----:R-:W-:Y:S01]  /*1a290*/  @P1 IMAD R6, R15, R8, RZ ;  /* 0x000000080f061224 */ /* 0x001fe200078e02ff */
[----:B------:R-:W-:-:S03]  /*1a2a0*/  @P1 SHF.R.S32.HI R15, RZ, 0x1f, R202 ;  /* 0x0000001fff0f1819 */ /* 0x000fc600000114ca */
[C---:B------:R-:W-:Y:S02]  /*1a2b0*/  @P1 IMAD R13, R203.reuse, R9, R6 ;  /* 0x00000009cb0d1224 */ /* 0x040fe400078e0206 */
[----:B------:R-:W-:-:S04]  /*1a2c0*/  @P1 IMAD.WIDE.U32 R8, R203, R8, RZ ;  /* 0x00000008cb081225 */ /* 0x000fc800078e00ff */
[-C--:B-1----:R-:W-:Y:S02]  /*1a2d0*/  @P1 IMAD R6, R15, R10.reuse, RZ ;  /* 0x0000000a0f061224 */ /* 0x082fe400078e02ff */
[----:B------:R-:W-:Y:S02]  /*1a2e0*/  @P1 IMAD.IADD R9, R9, 0x1, R13 ;  /* 0x0000000109091824 */ /* 0x000fe400078e020d */
[C---:B------:R-:W-:Y:S02]  /*1a2f0*/  @P1 IMAD R11, R202.reuse, R11, R6 ;  /* 0x0000000bca0b1224 */ /* 0x040fe400078e0206 */
[----:B------:R-:W-:-:S04]  /*1a300*/  @P1 IMAD.WIDE.U32 R8, R202, R10, R8 ;  /* 0x0000000aca081225 */ /* 0x000fc800078e0008 */
[----:B------:R-:W-:Y:S01]  /*1a310*/  @P1 IMAD.IADD R9, R9, 0x1, R11 ;  /* 0x0000000109091824 */ /* 0x000fe200078e020b */
[----:B------:R-:W-:Y:S01]  /*1a320*/  @P1 LEA R10, P2, R8, UR4, 0x2 ;  /* 0x00000004080a1c11 */ /* 0x000fe2000f8410ff */
[----:B------:R-:W-:-:S03]  /*1a330*/  IMAD.MOV.U32 R6, RZ, RZ, 0x3f800000 ;  /* 0x3f800000ff067424 */ /* 0x000fc600078e00ff */
[----:B------:R-:W-:-:S05]  /*1a340*/  @P1 LEA.HI.X R11, R8, UR5, R9, 0x2, P2 ;  /* 0x00000005080b1c11 */ /* 0x000fca00090f1409 */
[----:B------:R0:W2:Y:S01]  /*1a350*/  @P1 LDG.E R6, desc[UR46][R10.64] ;  /* 0x0000002e0a061981 */ /* 0x0000a2000c1e1900 */
[----:B------:R-:W-:Y:S02]  /*1a360*/  VIADD R12, R12, 0x2 ;  /* 0x000000020c0c7836 */ /* 0x000fe40000000000 */
[----:B------:R-:W-:-:S03]  /*1a370*/  IMAD.MOV.U32 R13, RZ, RZ, -0x7fffffe0 ;  /* 0x80000020ff0d7424 */ /* 0x000fc600078e00ff */
[----:B------:R-:W-:Y:S02]  /*1a380*/  R2UR UR6, R12 ;  /* 0x000000000c0672ca */ /* 0x000fe400000e0000 */
[----:B------:R-:W-:Y:S01]  /*1a390*/  R2UR UR7, R13 ;  /* 0x000000000d0772ca */ /* 0x000fe200000e0000 */
[----:B------:R-:W1:Y:S04]  /*1a3a0*/  SHFL.BFLY PT, R8, R3, 0x2, 0x1f ;  /* 0x0c401f0003087f89 */ /* 0x000e6800000e0000 */
[----:B------:R-:W3:Y:S01]  /*1a3b0*/  SHFL.BFLY PT, R13, R0, 0x2, 0x1f ;  /* 0x0c401f00000d7f89 */ /* 0x000ee200000e0000 */
[----:B-1----:R-:W-:-:S01]  /*1a3c0*/  FADD.FTZ R8, R8, R3 ;  /* 0x0000000308087221 */ /* 0x002fc20000010000 */
[----:B---3--:R-:W-:-:S04]  /*1a3d0*/  FADD.FTZ R13, R13, R0 ;  /* 0x000000000d0d7221 */ /* 0x008fc80000010000 */
[----:B------:R-:W0:Y:S04]  /*1a3e0*/  SHFL.BFLY PT, R9, R8, 0x1, 0x1f ;  /* 0x0c201f0008097f89 */ /* 0x000e2800000e0000 */
[----:B------:R-:W1:Y:S01]  /*1a3f0*/  SHFL.BFLY PT, R12, R13, 0x1, 0x1f ;  /* 0x0c201f000d0c7f89 */ /* 0x000e6200000e0000 */
[----:B0-----:R-:W-:-:S01]  /*1a400*/  FADD.FTZ R11, R8, R9 ;  /* 0x00000009080b7221 */ /* 0x001fc20000010000 */
[----:B-1----:R-:W-:-:S04]  /*1a410*/  FADD.FTZ R14, R13, R12 ;  /* 0x0000000c0d0e7221 */ /* 0x002fc80000010000 */
[C---:B------:R-:W-:Y:S01]  /*1a420*/  FSETP.NE.FTZ.AND P1, PT, R11.reuse, RZ, PT ;  /* 0x000000ff0b00720b */ /* 0x040fe20003f35000 */
[----:B------:R-:W-:Y:S01]  /*1a430*/  FMUL.FTZ R10, R11, 0.00390625 ;  /* 0x3b8000000b0a7820 */ /* 0x000fe20000410000 */
[----:B------:R-:W-:Y:S01]  /*1a440*/  FMUL.FTZ R15, R14, 0.00390625 ;  /* 0x3b8000000e0f7820 */ /* 0x000fe20000410000 */
[----:B------:R-:W-:-:S03]  /*1a450*/  IMAD.MOV.U32 R9, RZ, RZ, RZ ;  /* 0x000000ffff097224 */ /* 0x000fc600078e00ff */
[----:B------:R-:W-:Y:S02]  /*1a460*/  FSETP.NE.FTZ.AND P2, PT, R10, RZ, PT ;  /* 0x000000ff0a00720b */ /* 0x000fe40003f55000 */
[----:B------:R-:W-:-:S05]  /*1a470*/  FSETP.NE.FTZ.AND P3, PT, R15, RZ, PT ;  /* 0x000000ff0f00720b */ /* 0x000fca0003f75000 */
[----:B------:R-:W-:Y:S01]  /*1a480*/  @P1 MUFU.RCP R9, R11 ;  /* 0x0000000b00091308 */ /* 0x000fe20000001000 */
[----:B------:R-:W-:Y:S01]  /*1a490*/  FSETP.NE.FTZ.AND P1, PT, R14, RZ, PT ;  /* 0x000000ff0e00720b */ /* 0x000fe20003f35000 */
[----:B------:R-:W-:Y:S01]  /*1a4a0*/  IMAD.MOV.U32 R13, RZ, RZ, RZ ;  /* 0x000000ffff0d7224 */ /* 0x000fe200078e00ff */
[----:B------:R-:W-:Y:S02]  /*1a4b0*/  WARPGROUP.DEPBAR.LE gsb0, 0x0 ;  /* 0x00008000000079c5 */ /* 0x000fe40000010000 */
[----:B------:R-:W-:-:S06]  /*1a4c0*/  WARPGROUP.ARRIVE ;  /* 0x00000000000079c5 */ /* 0x000fcc0000000000 */
[----:B------:R-:W-:Y:S01]  /*1a4d0*/  QGMMA.64x256x32.F32.E4M3.E4M3 R24, R184, gdesc[UR4], R24, gsb0 ;  /* 0x03e00004b8187df3 */ /* 0x000fe20008000818 */
[----:B------:R-:W0:Y:S08]  /*1a4e0*/  @P2 MUFU.LG2 R10, R10 ;  /* 0x0000000a000a2308 */ /* 0x000e300000000c00 */
[----:B------:R-:W1:Y:S08]  /*1a4f0*/  @P3 MUFU.LG2 R12, R15 ;  /* 0x0000000f000c3308 */ /* 0x000e700000000c00 */
[----:B------:R-:W3:Y:S01]  /*1a500*/  @P1 MUFU.RCP R13, R14 ;  /* 0x0000000e000d1308 */ /* 0x000ee20000001000 */
[C---:B------:R-:W-:Y:S01]  /*1a510*/  @P2 FMUL.FTZ R8, R2.reuse, 0.69314718246459960938 ;  /* 0x3f31721802082820 */ /* 0x040fe20000410000 */
[----:B------:R-:W-:Y:S01]  /*1a520*/  @P3 FMUL.FTZ R21, R2, 0.69314718246459960938 ;  /* 0x3f31721802153820 */ /* 0x000fe20000410000 */
[----:B0-----:R-:W-:Y:S01]  /*1a530*/  @P2 FMUL.FTZ R11, R10, 0.69314718246459960938 ;  /* 0x3f3172180a0b2820 */ /* 0x001fe20000410000 */
[----:B------:R-:W-:-:S02]  /*1a540*/  IMAD.MOV.U32 R0, RZ, RZ, -0x800000 ;  /* 0xff800000ff007424 */ /* 0x000fc400078e00ff */
[----:B------:R-:W-:Y:S02]  /*1a550*/  IMAD.MOV.U32 R3, RZ, RZ, -0x800000 ;  /* 0xff800000ff037424 */ /* 0x000fe400078e00ff */
[----:B-1----:R-:W-:Y:S01]  /*1a560*/  @P3 FMUL.FTZ R12, R12, 0.69314718246459960938 ;  /* 0x3f3172180c0c3820 */ /* 0x002fe20000410000 */
[----:B------:R-:W-:-:S03]  /*1a570*/  @P2 FFMA.FTZ R0, R8, R5, R11 ;  /* 0x0000000508002223 */ /* 0x000fc6000001000b */
[----:B------:R-:W-:Y:S01]  /*1a580*/  @P3 FFMA.FTZ R3, R21, R7, R12 ;  /* 0x0000000715033223 */ /* 0x000fe2000001000c */
[-C--:B--2---:R-:W-:Y:S01]  /*1a590*/  FMUL.FTZ R2, R9, R6.reuse ;  /* 0x0000000609027220 */ /* 0x084fe20000410000 */
[----:B---3--:R-:W-:Y:S01]  /*1a5a0*/  FMUL.FTZ R10, R13, R6 ;  /* 0x000000060d0a7220 */ /* 0x008fe20000410000 */
[----:B------:R-:W-:Y:S02]  /*1a5b0*/  WARPGROUP.DEPBAR.LE gsb0, 0x0 ;  /* 0x00008000000079c5 */ /* 0x000fe40000010000 */
[----:B------:R-:W-:Y:S05]  /*1a5c0*/  @!P0 BRA `(.L_x_1552) ;  /* 0x0000000000048947 */ /* 0x000fea0003800000 */
[----:B------:R-:W-:Y:S01]  /*1a5d0*/  BPT.TRAP 0x1 ;  /* 0x000000040000795c */ /* 0x000fe20000300000 */
.L_x_1552:
[----:B------:R-:W-:Y:S02]  /*1a5e0*/  VIADD R13, R4, 0x28460 ;  /* 0x00028460040d7836 */ /* 0x000fe40000000000 */
[-C--:B------:R-:W-:Y:S01]  /*1a5f0*/  FMUL.FTZ R6, R37, R2.reuse ;  /* 0x0000000225067220 */ /* 0x080fe20000410000 */
[----:B------:R-:W-:Y:S02]  /*1a600*/  IMAD.U32 R4, RZ, RZ, UR42 ;  /* 0x0000002aff047e24 */ /* 0x000fe4000f8e00ff */
[-C--:B------:R-:W-:Y:S01]  /*1a610*/  FMUL.FTZ R37, R76, R2.reuse ;  /* 0x000000024c257220 */ /* 0x080fe20000410000 */
[-C--:B------:R-:W-:Y:S01]  /*1a620*/  FMUL.FTZ R76, R117, R2.reuse ;  /* 0x00000002754c7220 */ /* 0x080fe20000410000 */
[----:B------:R-:W-:Y:S02]  /*1a630*/  VIADD R199, R199, 0x1 ;  /* 0x00000001c7c77836 */ /* 0x000fe40000000000 */
[----:B------:R-:W-:Y:S01]  /*1a640*/  FMUL.FTZ R12, R53, R2 ;  /* 0x00000002350c7220 */ /* 0x000fe20000410000 */
[----:B------:R-:W-:Y:S01]  /*1a650*/  FMUL.FTZ R117, R30, R10 ;  /* 0x0000000a1e757220 */ /* 0x000fe20000410000 */
[----:B------:R-:W-:Y:S01]  /*1a660*/  FMUL.FTZ R53, R92, R2 ;  /* 0x000000025c357220 */ /* 0x000fe20000410000 */
[----:B------:R-:W-:Y:S01]  /*1a670*/  FMUL.FTZ R30, R31, R10 ;  /* 0x0000000a1f1e7220 */ /* 0x000fe20000410000 */
[----:B------:R-:W-:Y:S01]  /*1a680*/  FMUL.FTZ R92, R133, R2 ;  /* 0x00000002855c7220 */ /* 0x000fe20000410000 */
[-C--:B------:R-:W-:Y:S01]  /*1a690*/  FMUL.FTZ R31, R38, R10.reuse ;  /* 0x0000000a261f7220 */ /* 0x080fe20000410000 */
[----:B------:R-:W-:Y:S01]  /*1a6a0*/  PRMT R13, R4, 0x654, R13 ;  /* 0x00000654040d7816 */ /* 0x000fe2000000000d */
[-C--:B------:R-:W-:Y:S01]  /*1a6b0*/  FMUL.FTZ R38, R39, R10.reuse ;  /* 0x0000000a27267220 */ /* 0x080fe20000410000 */
[----:B------:R-:W-:Y:S01]  /*1a6c0*/  FMUL.FTZ R133, R102, R10 ;  /* 0x0000000a66857220 */ /* 0x000fe20000410000 */
[-C--:B------:R-:W-:Y:S01]  /*1a6d0*/  FMUL.FTZ R5, R28, R2.reuse ;  /* 0x000000021c057220 */ /* 0x080fe20000410000 */
[----:B------:R-:W-:Y:S01]  /*1a6e0*/  FMUL.FTZ R4, R29, R2 ;  /* 0x000000021d047220 */ /* 0x000fe20000410000 */
[-C--:B------:R-:W-:Y:S01]  /*1a6f0*/  FMUL.FTZ R39, R46, R10.reuse ;  /* 0x0000000a2e277220 */ /* 0x080fe20000410000 */
[----:B------:R-:W-:Y:S01]  /*1a700*/  FMUL.FTZ R102, R103, R10 ;  /* 0x0000000a67667220 */ /* 0x000fe20000410000 */
        /* <DEDUP_REMOVED lines=80> */
[-C--:B0-----:R-:W-:Y:S01]  /*1ac10*/  FMUL.FTZ R13, R27, R10.reuse ;  /* 0x0000000a1b0d7220 */ /* 0x081fe20000410000 */
        /* <DEDUP_REMOVED lines=38> */
[----:B------:R-:W-:-:S11]  /*1ae80*/  SEL R199, R199, RZ, P1 ;  /* 0x000000ffc7c77207 */ /* 0x000fd60000800000 */
.L_x_1422:
[----:B------:R-:W-:Y:S05]  /*1ae90*/  WARPSYNC.ALL ;  /* 0x0000000000007948 */ /* 0x000fea0003800000 */
[----:B------:R-:W0:Y:S08]  /*1aea0*/  S2UR UR42, SR_CgaCtaId ;  /* 0x00000000002a79c3 */ /* 0x000e300000008800 */
[----:B------:R-:W-:Y:S06]  /*1aeb0*/  BAR.SYNC.DEFER_BLOCKING 0x5, 0x180 ;  /* 0x0146000000007b1d */ /* 0x000fec0000010000 */
[----:B------:R-:W-:Y:S01]  /*1aec0*/  UMOV UR4, 0x400 ;  /* 0x0000040000047882 */ /* 0x000fe20000000000 */
[----:B------:R-:W-:Y:S01]  /*1aed0*/  BSSY B0, `(.L_x_1553) ;  /* 0x0000391000007945 */ /* 0x000fe20003800000 */
[----:B0-----:R-:W-:-:S06]  /*1aee0*/  ULEA UR4, UR42, UR4, 0x18 ;  /* 0x000000042a047291 */ /* 0x001fcc000f8ec03f */
[----:B------:R-:W-:-:S05]  /*1aef0*/  IMAD.U32 R16, RZ, RZ, UR4 ;  /* 0x00000004ff107e24 */ /* 0x000fca000f8e00ff */
[----:B------:R0:W1:Y:S01]  /*1af00*/  LDS.128 R200, [R16+0x284d0] ;  /* 0x0284d00010c87984 */ /* 0x0000620000000c00 */
[----:B------:R-:W-:Y:S06]  /*1af10*/  BAR.ARV 0x4, 0x180 ;  /* 0x0106000000007b1d */ /* 0x000fec0000002000 */
[----:B------:R-:W-:Y:S05]  /*1af20*/  @P0 BRA `(.L_x_1554) ;  /* 0x0000002800d40947 */ /* 0x000fea0003800000 */
[----:B-----5:R-:W2:Y:S01]  /*1af30*/  S2R R87, SR_TID.X ;  /* 0x0000000000577919 */ /* 0x020ea20000002100 */
[----:B------:R-:W-:Y:S01]  /*1af40*/  F2FP.BF16.F32.PACK_AB R57, R30, R13 ;  /* 0x0000000d1e39723e */ /* 0x000fe200000010ff */
[----:B------:R-:W-:Y:S01]  /*1af50*/  ULDC.64 UR4, c[0x4][0x110] ;  /* 0x0100440000047ab9 */ /* 0x000fe20000000a00 */
[----:B------:R-:W3:Y:S01]  /*1af60*/  S2R R13, SR_SWINHI ;  /* 0x00000000000d7919 */ /* 0x000ee20000002f00 */
        /* <DEDUP_REMOVED lines=8> */
[----:B--2---:R-:W-:-:S04]  /*1aff0*/  SHF.L.U32 R2, R87, 0x2, RZ ;  /* 0x0000000257027819 */ /* 0x004fc800000006ff */
[----:B------:R-:W-:Y:S02]  /*1b000*/  LOP3.LUT R2, R2, 0xc, RZ, 0xc0, !PT ;  /* 0x0000000c02027812 */ /* 0x000fe400078ec0ff */
[----:B------:R-:W-:Y:S02]  /*1b010*/  MOV R76, R16 ;  /* 0x00000010004c7202 */ /* 0x000fe40000000f00 */
[----:B---3--:R-:W-:Y:S02]  /*1b020*/  MOV R77, R13 ;  /* 0x0000000d004d7202 */ /* 0x008fe40000000f00 */
[----:B------:R-:W-:Y:S01]  /*1b030*/  IADD3 R26, P0, R2, UR4, RZ ;  /* 0x00000004021a7c10 */ /* 0x000fe2000ff1e0ff */
[----:B------:R-:W-:Y:S01]  /*1b040*/  IMAD.WIDE R62, R233, 0x2, R76 ;  /* 0x00000002e93e7825 */ /* 0x000fe200078e024c */
[----:B------:R-:W-:Y:S02]  /*1b050*/  F2FP.BF16.F32.PACK_AB R78, R117, R116 ;  /* 0x00000074754e723e */ /* 0x000fe400000010ff */
[----:B------:R-:W-:Y:S01]  /*1b060*/  F2FP.BF16.F32.PACK_AB R11, R54, R51 ;  /* 0x00000033360b723e */ /* 0x000fe200000010ff */
[----:B------:R-:W-:Y:S01]  /*1b070*/  IMAD.X R27, RZ, RZ, UR5, P0 ;  /* 0x00000005ff1b7e24 */ /* 0x000fe200080e06ff */
        /* <DEDUP_REMOVED lines=24> */
[----:B------:R-:W-:Y:S01]  /*1b200*/  F2FP.BF16.F32.PACK_AB R7, R7, R32 ;  /* 0x000000200707723e */ /* 0x000fe200000010ff */
[----:B------:R-:W-:Y:S01]  /*1b210*/  UMOV UR4, 0xffffffff ;  /* 0xffffffff00047882 */ /* 0x000fe20000000000 */
[----:B------:R-:W-:Y:S01]  /*1b220*/  F2FP.BF16.F32.PACK_AB R117, R86, R83 ;  /* 0x000000535675723e */ /* 0x000fe200000010ff */
[----:B------:R2:W5:Y:S01]  /*1b230*/  LDG.E.CONSTANT R2, desc[UR46][R26.64] ;  /* 0x0000002e1a027981 */ /* 0x000562000c1e9900 */
[----:B------:R-:W-:-:S02]  /*1b240*/  LOP3.LUT P0, R12, R87, 0x3, RZ, 0xc0, !PT ;  /* 0x00000003570c7812 */ /* 0x000fc4000780c0ff */
[C---:B------:R-:W-:Y:S02]  /*1b250*/  IADD3 R85, P3, R62.reuse, 0xc060, RZ ;  /* 0x0000c0603e557810 */ /* 0x040fe40007f7e0ff */
[C---:B------:R-:W-:Y:S02]  /*1b260*/  IADD3 R83, P2, R62.reuse, 0xc040, RZ ;  /* 0x0000c0403e537810 */ /* 0x040fe40007f5e0ff */
[C---:B------:R-:W-:Y:S02]  /*1b270*/  IADD3 R81, P1, R62.reuse, 0xc020, RZ ;  /* 0x0000c0203e517810 */ /* 0x040fe40007f3e0ff */
[C---:B------:R-:W-:Y:S02]  /*1b280*/  IADD3 R75, P4, R62.reuse, 0x8060, RZ ;  /* 0x000080603e4b7810 */ /* 0x040fe40007f9e0ff */
[----:B------:R-:W-:Y:S02]  /*1b290*/  IADD3 R87, P5, R62, 0xc000, RZ ;  /* 0x0000c0003e577810 */ /* 0x000fe40007fbe0ff */
        /* <DEDUP_REMOVED lines=21> */
[----:B------:R-:W-:-:S02]  /*1b3f0*/  IADD3 R69, P3, R62, 0x8040, RZ ;  /* 0x000080403e457810 */ /* 0x000fc40007f7e0ff */
[C---:B------:R-:W-:Y:S02]  /*1b400*/  IADD3 R61, P2, R62.reuse, 0x8020, RZ ;  /* 0x000080203e3d7810 */ /* 0x040fe40007f5e0ff */
[C---:B------:R-:W-:Y:S02]  /*1b410*/  IADD3 R55, P1, R62.reuse, 0x8000, RZ ;  /* 0x000080003e377810 */ /* 0x040fe40007f3e0ff */
[C---:B------:R-:W-:Y:S02]  /*1b420*/  IADD3 R47, P4, R62.reuse, 0x4040, RZ ;  /* 0x000040403e2f7810 */ /* 0x040fe40007f9e0ff */
[----:B------:R-:W-:Y:S02]  /*1b430*/  IADD3 R53, P5, R62, 0x4060, RZ ;  /* 0x000040603e357810 */ /* 0x000fe40007fbe0ff */
[----:B------:R-:W-:Y:S02]  /*1b440*/  F2FP.BF16.F32.PACK_AB R9, R46, R43 ;  /* 0x0000002b2e09723e */ /* 0x000fe400000010ff */
[----:B------:R-:W-:-:S02]  /*1b450*/  LOP3.LUT R68, R69, 0x380, RZ, 0xc0, !PT ;  /* 0x0000038045447812 */ /* 0x000fc400078ec0ff */
[----:B------:R-:W-:Y:S02]  /*1b460*/  LOP3.LUT R60, R61, 0x380, RZ, 0xc0, !PT ;  /* 0x000003803d3c7812 */ /* 0x000fe400078ec0ff */
[----:B------:R-:W-:Y:S02]  /*1b470*/  LOP3.LUT R54, R55, 0x380, RZ, 0xc0, !PT ;  /* 0x0000038037367812 */ /* 0x000fe400078ec0ff */
[----:B------:R-:W-:Y:S02]  /*1b480*/  LOP3.LUT R46, R47, 0x380, RZ, 0xc0, !PT ;  /* 0x000003802f2e7812 */ /* 0x000fe400078ec0ff */
[----:B------:R-:W-:Y:S02]  /*1b490*/  LOP3.LUT R52, R53, 0x380, RZ, 0xc0, !PT ;  /* 0x0000038035347812 */ /* 0x000fe400078ec0ff */
[----:B------:R-:W-:Y:S02]  /*1b4a0*/  SHF.R.U64 R68, R68, 0x3, RZ ;  /* 0x0000000344447819 */ /* 0x000fe400000012ff */
[----:B------:R-:W-:-:S02]  /*1b4b0*/  SHF.R.U64 R60, R60, 0x3, RZ ;  /* 0x000000033c3c7819 */ /* 0x000fc400000012ff */
        /* <DEDUP_REMOVED lines=13> */
[----:B------:R-:W-:-:S02]  /*1b590*/  ISETP.EQ.OR P0, PT, R12, 0x3, !P0 ;  /* 0x000000030c00780c */ /* 0x000fc40004702670 */
[C---:B------:R-:W-:Y:S02]  /*1b5a0*/  IADD3 R45, P3, R62.reuse, 0x4020, RZ ;  /* 0x000040203e2d7810 */ /* 0x040fe40007f7e0ff */
[C---:B------:R-:W-:Y:S02]  /*1b5b0*/  IADD3 R39, P2, R62.reuse, 0x4000, RZ ;  /* 0x000040003e277810 */ /* 0x040fe40007f5e0ff */
[C---:B------:R-:W-:Y:S02]  /*1b5c0*/  IADD3 R37, P1, R62.reuse, 0x60, RZ ;  /* 0x000000603e257810 */ /* 0x040fe40007f3e0ff */
[C---:B------:R-:W-:Y:S02]  /*1b5d0*/  IADD3 R29, P4, R62.reuse, 0x20, RZ ;  /* 0x000000203e1d7810 */ /* 0x040fe40007f9e0ff */
[----:B------:R-:W-:Y:S02]  /*1b5e0*/  IADD3 R33, P5, R62, 0x40, RZ ;  /* 0x000000403e217810 */ /* 0x000fe40007fbe0ff */
[----:B------:R-:W-:-:S02]  /*1b5f0*/  F2FP.BF16.F32.PACK_AB R43, R36, R73 ;  /* 0x00000049242b723e */ /* 0x000fc400000010ff */
[----:B------:R-:W-:Y:S02]  /*1b600*/  SEL R13, R5, R4, P0 ;  /* 0x00000004050d7207 */ /* 0x000fe40000000000 */
[----:B------:R-:W-:Y:S02]  /*1b610*/  LOP3.LUT R44, R45, 0x380, RZ, 0xc0, !PT ;  /* 0x000003802d2c7812 */ /* 0x000fe400078ec0ff */
[----:B------:R-:W-:Y:S02]  /*1b620*/  LOP3.LUT R38, R39, 0x380, RZ, 0xc0, !PT ;  /* 0x0000038027267812 */ /* 0x000fe400078ec0ff */
[----:B------:R-:W-:Y:S02]  /*1b630*/  LOP3.LUT R36, R37, 0x380, RZ, 0xc0, !PT ;  /* 0x0000038025247812 */ /* 0x000fe400078ec0ff */
[----:B------:R-:W-:Y:S02]  /*1b640*/  LOP3.LUT R28, R29, 0x380, RZ, 0xc0, !PT ;  /* 0x000003801d1c7812 */ /* 0x000fe400078ec0ff */
[----:B------:R-:W-:-:S02]  /*1b650*/  SEL R4, R4, R5, P0 ;  /* 0x0000000504047207 */ /* 0x000fc40000000000 */
[----:B------:R-:W-:Y:S02]  /*1b660*/  LOP3.LUT R32, R33, 0x380, RZ, 0xc0, !PT ;  /* 0x0000038021207812 */ /* 0x000fe400078ec0ff */
[----:B------:R-:W-:Y:S02]  /*1b670*/  LOP3.LUT R5, R62, 0x380, RZ, 0xc0, !PT ;  /* 0x000003803e057812 */ /* 0x000fe400078ec0ff */
[----:B------:R-:W-:Y:S02]  /*1b680*/  SHF.R.U64 R44, R44, 0x3, RZ ;  /* 0x000000032c2c7819 */ /* 0x000fe400000012ff */
[----:B------:R-:W-:Y:S02]  /*1b690*/  SHF.R.U64 R38, R38, 0x3, RZ ;  /* 0x0000000326267819 */ /* 0x000fe400000012ff */
[----:B------:R-:W-:Y:S02]  /*1b6a0*/  SHF.R.U64 R36, R36, 0x3, RZ ;  /* 0x0000000324247819 */ /* 0x000fe400000012ff */
[----:B------:R-:W-:-:S02]  /*1b6b0*/  SHF.R.U64 R28, R28, 0x3, RZ ;  /* 0x000000031c1c7819 */ /* 0x000fc400000012ff */
        /* <DEDUP_REMOVED lines=12> */
[----:B------:R-:W-:Y:S02]  /*1b780*/  IADD3.X R33, RZ, R63, RZ, P5, !PT ;  /* 0x0000003fff217210 */ /* 0x000fe40002ffe4ff */
[----:B------:R-:W-:Y:S02]  /*1b790*/  F2FP.BF16.F32.PACK_AB R107, R110, R107 ;  /* 0x0000006b6e6b723e */ /* 0x000fe400000010ff */
[----:B------:R-:W-:Y:S02]  /*1b7a0*/  F2FP.BF16.F32.PACK_AB R125, R125, R90 ;  /* 0x0000005a7d7d723e */ /* 0x000fe400000010ff */
[----:B------:R-:W-:Y:S02]  /*1b7b0*/  F2FP.BF16.F32.PACK_AB R20, R94, R91 ;  /* 0x0000005b5e14723e */ /* 0x000fe400000010ff */
[----:B------:R-:W-:-:S02]  /*1b7c0*/  F2FP.BF16.F32.PACK_AB R133, R133, R98 ;  /* 0x000000628585723e */ /* 0x000fc400000010ff */
[----:B--2---:R-:W-:Y:S02]  /*1b7d0*/  F2FP.BF16.F32.PACK_AB R26, R102, R95 ;  /* 0x0000005f661a723e */ /* 0x004fe400000010ff */
[----:B------:R-:W-:Y:S02]  /*1b7e0*/  F2FP.BF16.F32.PACK_AB R110, R111, R114 ;  /* 0x000000726f6e723e */ /* 0x000fe400000010ff */
[----:B------:R-:W-:Y:S02]  /*1b7f0*/  F2FP.BF16.F32.PACK_AB R128, R93, R128 ;  /* 0x000000805d80723e */ /* 0x000fe400000010ff */
[----:B------:R-:W-:Y:S02]  /*1b800*/  F2FP.BF16.F32.PACK_AB R129, R92, R129 ;  /* 0x000000815c81723e */ /* 0x000fe400000010ff */
[----:B------:R-:W-:Y:S02]  /*1b810*/  MOV R79, R86 ;  /* 0x00000056004f7202 */ /* 0x000fe40000000f00 */
        /* <DEDUP_REMOVED lines=30> */
[----:B------:R-:W-:Y:S01]  /*1ba00*/  MOV R73, R28 ;  /* 0x0000001c00497202 */ /* 0x000fe20000000f00 */
[----:B------:R-:W-:Y:S06]  /*1ba10*/  BRA.DIV UR4, `(.L_x_1555) ;  /* 0x000000ba04c47947 */ /* 0x000fec000b800000 */
[----:B------:R-:W-:Y:S02]  /*1ba20*/  SEL R25, R7, R6, P0 ;  /* 0x0000000607197207 */ /* 0x000fe40000000000 */
[----:B------:R-:W-:Y:S02]  /*1ba30*/  SEL R6, R6, R7, P0 ;  /* 0x0000000706067207 */ /* 0x000fe40000000000 */
[----:B------:R-:W-:Y:S02]  /*1ba40*/  SEL R27, R40, R41, P0 ;  /* 0x00000029281b7207 */ /* 0x000fe40000000000 */
[----:B------:R-:W-:Y:S02]  /*1ba50*/  SEL R7, R41, R40, P0 ;  /* 0x0000002829077207 */ /* 0x000fe40000000000 */
[----:B------:R-:W-:Y:S02]  /*1ba60*/  SEL R37, R8, R51, P0 ;  /* 0x0000003308257207 */ /* 0x000fe40000000000 */
[----:B------:R-:W-:Y:S01]  /*1ba70*/  SEL R40, R51, R8, P0 ;  /* 0x0000000833287207 */ /* 0x000fe20000000000 */
[----:B-----5:R-:W-:Y:S01]  /*1ba80*/  SHFL.IDX PT, R27, R27, R2, 0x1c1f ;  /* 0x001c1f021b1b7589 */ /* 0x020fe200000e0000 */
[----:B------:R-:W-:-:S02]  /*1ba90*/  SEL R39, R88, R59, P0 ;  /* 0x0000003b58277207 */ /* 0x000fc40000000000 */
[----:B------:R-:W-:Y:S01]  /*1baa0*/  SEL R44, R59, R88, P0 ;  /* 0x000000583b2c7207 */ /* 0x000fe20000000000 */
[----:B------:R-:W-:Y:S01]  /*1bab0*/  SHFL.IDX PT, R8, R13, R2, 0x1c1f ;  /* 0x001c1f020d087589 */ /* 0x000fe200000e0000 */
[----:B------:R-:W-:Y:S02]  /*1bac0*/  SEL R29, R24, R49, P0 ;  /* 0x00000031181d7207 */ /* 0x000fe40000000000 */
[----:B------:R-:W-:Y:S01]  /*1bad0*/  SEL R33, R64, R65, P0 ;  /* 0x0000004140217207 */ /* 0x000fe20000000000 */
[----:B------:R-:W-:Y:S01]  /*1bae0*/  SHFL.IDX PT, R46, R39, R2, 0x1c1f ;  /* 0x001c1f02272e7589 */ /* 0x000fe200000e0000 */
[----:B------:R-:W-:Y:S02]  /*1baf0*/  SEL R32, R65, R64, P0 ;  /* 0x0000004041207207 */ /* 0x000fe40000000000 */
[----:B------:R-:W-:Y:S02]  /*1bb00*/  SEL R35, R72, R43, P0 ;  /* 0x0000002b48237207 */ /* 0x000fe40000000000 */
        /* <DEDUP_REMOVED lines=20> */
[----:B------:R-:W-:Y:S01]  /*1bc50*/  SEL R69, R71, R124, P0 ;  /* 0x0000007c47457207 */ /* 0x000fe20000000000 */
[----:B------:R-:W-:Y:S01]  /*1bc60*/  SHFL.IDX PT, R55, R55, R2, 0x1c1f ;  /* 0x001c1f0237377589 */ /* 0x000fe200000e0000 */
[----:B------:R-:W-:Y:S02]  /*1bc70*/  SEL R100, R124, R71, P0 ;  /* 0x000000477c647207 */ /* 0x000fe40000000000 */
[----:B------:R-:W-:Y:S01]  /*1bc80*/  LOP3.LUT R9, R2, 0x2, RZ, 0x3c, !PT ;  /* 0x0000000202097812 */ /* 0x000fe200078e3cff */
[----:B------:R-:W-:Y:S01]  /*1bc90*/  SHFL.IDX PT, R65, R65, R2, 0x1c1f ;  /* 0x001c1f0241417589 */ /* 0x000fe200000e0000 */
[----:B------:R-:W-:Y:S02]  /*1bca0*/  SEL R28, R21, R14, P0 ;  /* 0x0000000e151c7207 */ /* 0x000fe40000000000 */
[----:B------:R-:W-:Y:S01]  /*1bcb0*/  SEL R41, R48, R143, P0 ;  /* 0x0000008f30297207 */ /* 0x000fe20000000000 */
[----:B------:R-:W2:Y:S01]  /*1bcc0*/  SHFL.IDX PT, R21, R4, R9, 0x1c1f ;  /* 0x001c1f0904157589 */ /* 0x000ea200000e0000 */
        /* <DEDUP_REMOVED lines=41> */
[----:B------:R-:W4:Y:S01]  /*1bf60*/  SHFL.IDX PT, R20, R7, R9, 0x1c1f ;  /* 0x001c1f0907147589 */ /* 0x000f2200000e0000 */
[----:B------:R-:W-:Y:S02]  /*1bf70*/  SEL R110, R115, R110, P0 ;  /* 0x0000006e736e7207 */ /* 0x000fe40000000000 */
[----:B------:R-:W-:Y:S01]  /*1bf80*/  SEL R112, R123, R112, P0 ;  /* 0x000000707b707207 */ /* 0x000fe20000000000 */
[----:B------:R-:W-:Y:S01]  /*1bf90*/  SHFL.IDX PT, R26, R29, R2, 0x1c1f ;  /* 0x001c1f021d1a7589 */ /* 0x000fe200000e0000 */
[----:B------:R-:W-:-:S02]  /*1bfa0*/  SEL R75, R141, R140, P0 ;  /* 0x0000008c8d4b7207 */ /* 0x000fc40000000000 */
[----:B------:R-:W-:Y:S01]  /*1bfb0*/  SEL R5, R140, R141, P0 ;  /* 0x0000008d8c057207 */ /* 0x000fe20000000000 */
[----:B------:R0:W1:Y:S01]  /*1bfc0*/  SHFL.IDX PT, R25, R6, R9, 0x1c1f ;  /* 0x001c1f0906197589 */ /* 0x00006200000e0000 */
[----:B--2---:R-:W-:Y:S02]  /*1bfd0*/  SEL R4, R8, R21, P0 ;  /* 0x0000001508047207 */ /* 0x004fe40000000000 */
[----:B---3--:R-:W-:Y:S01]  /*1bfe0*/  SEL R32, R34, R33, P0 ;  /* 0x0000002122207207 */ /* 0x008fe20000000000 */
[----:B------:R-:W2:Y:S01]  /*1bff0*/  SHFL.IDX PT, R29, R24, R9, 0x1c1f ;  /* 0x001c1f09181d7589 */ /* 0x000ea200000e0000 */
[----:B------:R-:W-:Y:S02]  /*1c000*/  SEL R36, R38, R35, P0 ;  /* 0x0000002326247207 */ /* 0x000fe40000000000 */
[----:B------:R-:W-:Y:S01]  /*1c010*/  SEL R40, R42, R37, P0 ;  /* 0x000000252a287207 */ /* 0x000fe20000000000 */
[----:B------:R-:W3:Y:S01]  /*1c020*/  SHFL.IDX PT, R7, R64, R9, 0x1c1f ;  /* 0x001c1f0940077589 */ /* 0x000ee200000e0000 */
[----:B------:R-:W-:-:S02]  /*1c030*/  SEL R44, R46, R39, P0 ;  /* 0x000000272e2c7207 */ /* 0x000fc40000000000 */
[----:B0-----:R-:W-:Y:S01]  /*1c040*/  SEL R6, R21, R8, P0 ;  /* 0x0000000815067207 */ /* 0x001fe20000000000 */
[----:B------:R-:W0:Y:S01]  /*1c050*/  SHFL.IDX PT, R41, R48, R9, 0x1c1f ;  /* 0x001c1f0930297589 */ /* 0x000e2200000e0000 */
[----:B------:R-:W-:Y:S02]  /*1c060*/  SEL R28, R30, R31, P0 ;  /* 0x0000001f1e1c7207 */ /* 0x000fe40000000000 */
[----:B------:R-:W-:Y:S01]  /*1c070*/  SEL R34, R33, R34, P0 ;  /* 0x0000002221227207 */ /* 0x000fe20000000000 */
[----:B------:R-:W0:Y:S01]  /*1c080*/  SHFL.IDX PT, R43, R52, R9, 0x1c1f ;  /* 0x001c1f09342b7589 */ /* 0x000e2200000e0000 */
[----:B------:R-:W-:Y:S02]  /*1c090*/  SEL R38, R35, R38, P0 ;  /* 0x0000002623267207 */ /* 0x000fe40000000000 */
[----:B------:R-:W-:Y:S01]  /*1c0a0*/  SEL R42, R37, R42, P0 ;  /* 0x0000002a252a7207 */ /* 0x000fe20000000000 */
[----:B------:R-:W0:Y:S01]  /*1c0b0*/  SHFL.IDX PT, R45, R56, R9, 0x1c1f ;  /* 0x001c1f09382d7589 */ /* 0x000e2200000e0000 */
[----:B------:R-:W-:-:S02]  /*1c0c0*/  SEL R46, R39, R46, P0 ;  /* 0x0000002e272e7207 */ /* 0x000fc40000000000 */
[----:B----4-:R-:W-:Y:S01]  /*1c0d0*/  SEL R12, R27, R20, P0 ;  /* 0x000000141b0c7207 */ /* 0x010fe20000000000 */
[----:B------:R-:W4:Y:S01]  /*1c0e0*/  SHFL.IDX PT, R47, R60, R9, 0x1c1f ;  /* 0x001c1f093c2f7589 */ /* 0x000f2200000e0000 */
[----:B-1----:R-:W-:Y:S02]  /*1c0f0*/  SEL R8, R10, R25, P0 ;  /* 0x000000190a087207 */ /* 0x002fe40000000000 */
[----:B------:R-:W-:Y:S01]  /*1c100*/  SEL R10, R25, R10, P0 ;  /* 0x0000000a190a7207 */ /* 0x000fe20000000000 */
[----:B------:R-:W1:Y:S01]  /*1c110*/  SHFL.IDX PT, R49, R68, R9, 0x1c1f ;  /* 0x001c1f0944317589 */ /* 0x000e6200000e0000 */
[----:B--2---:R-:W-:Y:S02]  /*1c120*/  SEL R24, R26, R29, P0 ;  /* 0x0000001d1a187207 */ /* 0x004fe40000000000 */
[----:B------:R-:W-:Y:S01]  /*1c130*/  SEL R14, R20, R27, P0 ;  /* 0x0000001b140e7207 */ /* 0x000fe20000000000 */
[----:B------:R-:W2:Y:S01]  /*1c140*/  SHFL.IDX PT, R51, R72, R9, 0x1c1f ;  /* 0x001c1f0948337589 */ /* 0x000ea200000e0000 */
[----:B---3--:R-:W-:Y:S01]  /*1c150*/  SEL R64, R66, R7, P0 ;  /* 0x0000000742407207 */ /* 0x008fe20000000000 */
[----:B------:R-:W-:Y:S01]  /*1c160*/  IMAD.MOV.U32 R20, RZ, RZ, RZ ;  /* 0x000000ffff147224 */ /* 0x000fe200078e00ff */
[----:B------:R-:W-:Y:S01]  /*1c170*/  SEL R26, R29, R26, P0 ;  /* 0x0000001a1d1a7207 */ /* 0x000fe20000000000 */
[----:B------:R-:W3:Y:S01]  /*1c180*/  SHFL.IDX PT, R88, R88, R9, 0x1c1f ;  /* 0x001c1f0958587589 */ /* 0x000ee200000e0000 */
[----:B------:R-:W-:-:S02]  /*1c190*/  SEL R30, R31, R30, P0 ;  /* 0x0000001e1f1e7207 */ /* 0x000fc40000000000 */
[----:B0-----:R-:W-:Y:S01]  /*1c1a0*/  SEL R48, R50, R41, P0 ;  /* 0x0000002932307207 */ /* 0x001fe20000000000 */
[----:B------:R-:W0:Y:S01]  /*1c1b0*/  SHFL.IDX PT, R100, R100, R9, 0x1c1f ;  /* 0x001c1f0964647589 */ /* 0x000e2200000e0000 */
[----:B------:R-:W-:Y:S02]  /*1c1c0*/  SEL R52, R54, R43, P0 ;  /* 0x0000002b36347207 */ /* 0x000fe40000000000 */
[----:B------:R-:W-:Y:S01]  /*1c1d0*/  SEL R66, R7, R66, P0 ;  /* 0x0000004207427207 */ /* 0x000fe20000000000 */
[----:B------:R-:W-:Y:S01]  /*1c1e0*/  SHFL.IDX PT, R57, R57, R2, 0x1c1f ;  /* 0x001c1f0239397589 */ /* 0x000fe200000e0000 */
[----:B------:R-:W-:Y:S02]  /*1c1f0*/  SEL R56, R58, R45, P0 ;  /* 0x0000002d3a387207 */ /* 0x000fe40000000000 */
[----:B------:R-:W-:Y:S01]  /*1c200*/  SEL R50, R41, R50, P0 ;  /* 0x0000003229327207 */ /* 0x000fe20000000000 */
[----:B------:R-:W-:Y:S01]  /*1c210*/  SHFL.IDX PT, R61, R61, R2, 0x1c1f ;  /* 0x001c1f023d3d7589 */ /* 0x000fe200000e0000 */
[----:B----4-:R-:W-:-:S02]  /*1c220*/  SEL R60, R62, R47, P0 ;  /* 0x0000002f3e3c7207 */ /* 0x010fc40000000000 */
[----:B------:R-:W-:Y:S01]  /*1c230*/  SEL R54, R43, R54, P0 ;  /* 0x000000362b367207 */ /* 0x000fe20000000000 */
[----:B------:R-:W-:Y:S01]  /*1c240*/  SHFL.IDX PT, R63, R63, R2, 0x1c1f ;  /* 0x001c1f023f3f7589 */ /* 0x000fe200000e0000 */
        /* <DEDUP_REMOVED lines=8> */
[----:B------:R-:W1:Y:S01]  /*1c2d0*/  SHFL.IDX PT, R78, R78, R9, 0x1c1f ;  /* 0x001c1f094e4e7589 */ /* 0x000e6200000e0000 */
[----:B0-----:R-:W-:Y:S02]  /*1c2e0*/  SEL R37, R69, R100, P0 ;  /* 0x0000006445257207 */ /* 0x001fe40000000000 */
[----:B------:R-:W-:Y:S01]  /*1c2f0*/  SEL R39, R100, R69, P0 ;  /* 0x0000004564277207 */ /* 0x000fe20000000000 */
[----:B------:R-:W0:Y:S01]  /*1c300*/  SHFL.IDX PT, R80, R80, R9, 0x1c1f ;  /* 0x001c1f0950507589 */ /* 0x000e2200000e0000 */
[----:B------:R-:W-:Y:S02]  /*1c310*/  SEL R70, R49, R70, P0 ;  /* 0x0000004631467207 */ /* 0x000fe40000000000 */
[----:B------:R-:W-:Y:S01]  /*1c320*/  SEL R74, R51, R74, P0 ;  /* 0x0000004a334a7207 */ /* 0x000fe20000000000 */
[----:B------:R-:W2:Y:S04]  /*1c330*/  SHFL.IDX PT, R82, R82, R9, 0x1c1f ;  /* 0x001c1f0952527589 */ /* 0x000ea800000e0000 */
[----:B------:R-:W3:Y:S04]  /*1c340*/  SHFL.IDX PT, R84, R84, R9, 0x1c1f ;  /* 0x001c1f0954547589 */ /* 0x000ee800000e0000 */
[----:B------:R-:W4:Y:S04]  /*1c350*/  SHFL.IDX PT, R86, R86, R9, 0x1c1f ;  /* 0x001c1f0956567589 */ /* 0x000f2800000e0000 */
[----:B------:R-:W4:Y:S04]  /*1c360*/  SHFL.IDX PT, R114, R114, R9, 0x1c1f ;  /* 0x001c1f0972727589 */ /* 0x000f2800000e0000 */
[----:B------:R-:W4:Y:S01]  /*1c370*/  SHFL.IDX PT, R116, R116, R9, 0x1c1f ;  /* 0x001c1f0974747589 */ /* 0x000f2200000e0000 */
[----:B-1----:R-:W-:-:S03]  /*1c380*/  SEL R7, R78, R55, P0 ;  /* 0x000000374e077207 */ /* 0x002fc60000000000 */
[----:B------:R-:W-:Y:S01]  /*1c390*/  SHFL.IDX PT, R99, R99, R2, 0x1c1f ;  /* 0x001c1f0263637589 */ /* 0x000fe200000e0000 */
[----:B0-----:R-:W-:-:S03]  /*1c3a0*/  SEL R11, R80, R57, P0 ;  /* 0x00000039500b7207 */ /* 0x001fc60000000000 */
[----:B------:R-:W-:Y:S01]  /*1c3b0*/  SHFL.IDX PT, R101, R101, R2, 0x1c1f ;  /* 0x001c1f0265657589 */ /* 0x000fe200000e0000 */
[----:B--2---:R-:W-:Y:S02]  /*1c3c0*/  SEL R13, R59, R82, P0 ;  /* 0x000000523b0d7207 */ /* 0x004fe40000000000 */
[----:B------:R-:W-:Y:S01]  /*1c3d0*/  SEL R15, R82, R59, P0 ;  /* 0x0000003b520f7207 */ /* 0x000fe20000000000 */
[----:B------:R-:W-:Y:S01]  /*1c3e0*/  SHFL.IDX PT, R103, R103, R2, 0x1c1f ;  /* 0x001c1f0267677589 */ /* 0x000fe200000e0000 */
[----:B---3--:R-:W-:Y:S02]  /*1c3f0*/  SEL R25, R61, R84, P0 ;  /* 0x000000543d197207 */ /* 0x008fe40000000000 */
[----:B------:R-:W-:Y:S01]  /*1c400*/  SEL R27, R84, R61, P0 ;  /* 0x0000003d541b7207 */ /* 0x000fe20000000000 */
[----:B------:R-:W-:Y:S01]  /*1c410*/  SHFL.IDX PT, R105, R105, R2, 0x1c1f ;  /* 0x001c1f0269697589 */ /* 0x000fe200000e0000 */
[----:B----4-:R-:W-:Y:S02]  /*1c420*/  SEL R29, R63, R86, P0 ;  /* 0x000000563f1d7207 */ /* 0x010fe40000000000 */
[----:B------:R-:W-:Y:S01]  /*1c430*/  SEL R31, R86, R63, P0 ;  /* 0x0000003f561f7207 */ /* 0x000fe20000000000 */
[----:B------:R-:W-:Y:S01]  /*1c440*/  SHFL.IDX PT, R107, R107, R2, 0x1c1f ;  /* 0x001c1f026b6b7589 */ /* 0x000fe200000e0000 */
[----:B------:R-:W-:-:S02]  /*1c450*/  SEL R65, R67, R114, P0 ;  /* 0x0000007243417207 */ /* 0x000fc40000000000 */
[----:B------:R-:W-:Y:S01]  /*1c460*/  SEL R67, R114, R67, P0 ;  /* 0x0000004372437207 */ /* 0x000fe20000000000 */
[----:B------:R-:W-:Y:S01]  /*1c470*/  SHFL.IDX PT, R109, R109, R2, 0x1c1f ;  /* 0x001c1f026d6d7589 */ /* 0x000fe200000e0000 */
[----:B------:R-:W-:Y:S02]  /*1c480*/  SEL R69, R71, R116, P0 ;  /* 0x0000007447457207 */ /* 0x000fe40000000000 */
[----:B------:R-:W-:Y:S01]  /*1c490*/  SEL R71, R116, R71, P0 ;  /* 0x0000004774477207 */ /* 0x000fe20000000000 */
        /* <DEDUP_REMOVED lines=9> */
[----:B------:R0:W4:Y:S01]  /*1c530*/  SHFL.IDX PT, R2, R5, R9, 0x1c1f ;  /* 0x001c1f0905027589 */ /* 0x00012200000e0000 */
[----:B-1----:R-:W-:Y:S02]  /*1c540*/  SEL R45, R101, R104, P0 ;  /* 0x00000068652d7207 */ /* 0x002fe40000000000 */
[----:B------:R-:W-:Y:S02]  /*1c550*/  SEL R47, R104, R101, P0 ;  /* 0x00000065682f7207 */ /* 0x000fe40000000000 */
[----:B--2---:R-:W-:Y:S02]  /*1c560*/  SEL R49, R103, R106, P0 ;  /* 0x0000006a67317207 */ /* 0x004fe40000000000 */
[----:B------:R-:W-:Y:S02]  /*1c570*/  SEL R51, R106, R103, P0 ;  /* 0x000000676a337207 */ /* 0x000fe40000000000 */
[----:B---3--:R-:W-:-:S02]  /*1c580*/  SEL R53, R105, R108, P0 ;  /* 0x0000006c69357207 */ /* 0x008fc40000000000 */
[----:B0-----:R-:W-:Y:S02]  /*1c590*/  SEL R5, R55, R78, P0 ;  /* 0x0000004e37057207 */ /* 0x001fe40000000000 */
[----:B------:R-:W-:Y:S02]  /*1c5a0*/  SEL R9, R57, R80, P0 ;  /* 0x0000005039097207 */ /* 0x000fe40000000000 */
[----:B------:R-:W-:Y:S02]  /*1c5b0*/  SEL R55, R108, R105, P0 ;  /* 0x000000696c377207 */ /* 0x000fe40000000000 */
[----:B----4-:R-:W-:Y:S02]  /*1c5c0*/  SEL R57, R107, R110, P0 ;  /* 0x0000006e6b397207 */ /* 0x010fe40000000000 */
[----:B------:R-:W-:Y:S02]  /*1c5d0*/  SEL R59, R110, R107, P0 ;  /* 0x0000006b6e3b7207 */ /* 0x000fe40000000000 */
[----:B------:R-:W-:-:S02]  /*1c5e0*/  SEL R61, R109, R112, P0 ;  /* 0x000000706d3d7207 */ /* 0x000fc40000000000 */
[----:B------:R-:W-:-:S07]  /*1c5f0*/  SEL R63, R112, R109, P0 ;  /* 0x0000006d703f7207 */ /* 0x000fce0000000000 */
.L_x_1845:
[----:B------:R-:W-:Y:S05]  /*1c600*/  WARPSYNC.ALL ;  /* 0x0000000000007948 */ /* 0x000fea0003800000 */
[----:B------:R-:W-:Y:S06]  /*1c610*/  BAR.SYNC.DEFER_BLOCKING 0x1, 0x100 ;  /* 0x0044000000007b1d */ /* 0x000fec0000010000 */
[----:B------:R-:W-:-:S02]  /*1c620*/  ULDC.64 UR4, c[0x0][0xc00] ;  /* 0x0003000000047ab9 */ /* 0x000fc40000000a00 */
[----:B------:R-:W0:Y:S01]  /*1c630*/  LDC.64 R100, c[0x0][0xc00] ;  /* 0x00030000ff647b82 */ /* 0x000e220000000a00 */
[----:B------:R-:W-:-:S04]  /*1c640*/  ISETP.NE.U32.AND P2, PT, RZ, UR4, PT ;  /* 0x00000004ff007c0c */ /* 0x000fc8000bf45070 */
[----:B------:R-:W-:Y:S01]  /*1c650*/  ISETP.NE.AND.EX P2, PT, RZ, UR5, PT, P2 ;  /* 0x00000005ff007c0c */ /* 0x000fe2000bf45320 */
[----:B------:R-:W-:Y:S01]  /*1c660*/  ULDC.64 UR4, c[0x0][0xc08] ;  /* 0x0003020000047ab9 */ /* 0x000fe20000000a00 */
[----:B------:R-:W-:Y:S04]  /*1c670*/  STSM.16.M88.4 [R98], R4 ;  /* 0x0000000462007844 */ /* 0x000fe80000000200 */
[----:B------:R1:W-:Y:S01]  /*1c680*/  STSM.16.M88.4 [R73], R8 ;  /* 0x0000000849007844 */ /* 0x0003e20000000200 */
[----:B0-----:R-:W-:-:S03]  /*1c690*/  IMAD.WIDE R100, R217, 0x4, R100 ;  /* 0x00000004d9647825 */ /* 0x001fc600078e0264 */
[----:B------:R-:W-:Y:S04]  /*1c6a0*/  STSM.16.M88.4 [R87], R12 ;  /* 0x0000000c57007844 */ /* 0x000fe80000000200 */
[----:B------:R-:W-:Y:S04]  /*1c6b0*/  STSM.16.M88.4 [R89], R24 ;  /* 0x0000001859007844 */ /* 0x000fe80000000200 */
[----:B------:R-:W-:Y:S01]  /*1c6c0*/  STSM.16.M88.4 [R90], R28 ;  /* 0x0000001c5a007844 */ /* 0x000fe20000000200 */
[----:B-1----:R-:W-:-:S03]  /*1c6d0*/  SEL R73, R75, R2, P0 ;  /* 0x000000024b497207 */ /* 0x002fc60000000000 */
[----:B------:R-:W-:Y:S01]  /*1c6e0*/  STSM.16.M88.4 [R91], R32 ;  /* 0x000000205b007844 */ /* 0x000fe20000000200 */
[----:B------:R-:W-:Y:S02]  /*1c6f0*/  SEL R75, R2, R75, P0 ;  /* 0x0000004b024b7207 */ /* 0x000fe40000000000 */
[----:B------:R-:W-:Y:S01]  /*1c700*/  ISETP.NE.U32.AND P0, PT, RZ, UR4, PT ;  /* 0x00000004ff007c0c */ /* 0x000fe2000bf05070 */
[----:B------:R-:W-:Y:S01]  /*1c710*/  STSM.16.M88.4 [R92], R36 ;  /* 0x000000245c007844 */ /* 0x000fe20000000200 */
[----:B------:R-:W0:Y:S02]  /*1c720*/  LDC R2, c[0x0][0xbe8] ;  /* 0x0002fa00ff027b82 */ /* 0x000e240000000800 */
[----:B------:R-:W-:Y:S01]  /*1c730*/  ISETP.NE.AND.EX P0, PT, RZ, UR5, PT, P0 ;  /* 0x00000005ff007c0c */ /* 0x000fe2000bf05300 */
[----:B------:R-:W-:Y:S04]  /*1c740*/  STSM.16.M88.4 [R93], R40 ;  /* 0x000000285d007844 */ /* 0x000fe80000000200 */
[----:B------:R-:W-:Y:S04]  /*1c750*/  STSM.16.M88.4 [R94], R44 ;  /* 0x0000002c5e007844 */ /* 0x000fe80000000200 */
[----:B------:R-:W-:Y:S04]  /*1c760*/  STSM.16.M88.4 [R95], R48 ;  /* 0x000000305f007844 */ /* 0x000fe80000000200 */
[----:B------:R-:W-:Y:S01]  /*1c770*/  STSM.16.M88.4 [R96], R52 ;  /* 0x0000003460007844 */ /* 0x000fe20000000200 */
[----:B------:R-:W1:Y:S03]  /*1c780*/  @P0 LDC.64 R4, c[0x0][0xc08] ;  /* 0x00030200ff040b82 */ /* 0x000e660000000a00 */
[----:B------:R-:W-:Y:S04]  /*1c790*/  STSM.16.M88.4 [R97], R56 ;  /* 0x0000003861007844 */ /* 0x000fe80000000200 */
[----:B------:R-:W-:Y:S04]  /*1c7a0*/  STSM.16.M88.4 [R79], R60 ;  /* 0x0000003c4f007844 */ /* 0x000fe80000000200 */
[----:B------:R2:W-:Y:S04]  /*1c7b0*/  STSM.16.M88.4 [R81], R64 ;  /* 0x0000004051007844 */ /* 0x0005e80000000200 */
[----:B------:R3:W-:Y:S04]  /*1c7c0*/  STSM.16.M88.4 [R83], R68 ;  /* 0x0000004453007844 */ /* 0x0007e80000000200 */
[----:B------:R3:W-:Y:S01]  /*1c7d0*/  STSM.16.M88.4 [R85], R72 ;  /* 0x0000004855007844 */ /* 0x0007e20000000200 */
[----:B------:R-:W-:Y:S01]  /*1c7e0*/  BAR.SYNC.DEFER_BLOCKING 0x1, 0x100 ;  /* 0x0044000000007b1d */ /* 0x000fe20000010000 */
[----:B-1----:R-:W-:-:S05]  /*1c7f0*/  @P0 IMAD.WIDE R4, R217, 0x4, R4 ;  /* 0x00000004d9040825 */ /* 0x002fca00078e0204 */
[----:B------:R-:W-:Y:S02]  /*1c800*/  ULDC UR4, c[0x0][0xa88] ;  /* 0x0002a20000047ab9 */ /* 0x000fe40000000800 */
[----:B--2---:R-:W-:Y:S01]  /*1c810*/  IMAD.U32 R81, RZ, RZ, UR4 ;  /* 0x00000004ff517e24 */ /* 0x004fe2000f8e00ff */
[----:B------:R3:W5:Y:S01]  /*1c820*/  @P2 LDG.E R20, desc[UR46][R100.64] ;  /* 0x0000002e64142981 */ /* 0x000762000c1e1900 */
[----:B0-----:R-:W-:Y:S01]  /*1c830*/  ISETP.NE.AND P1, PT, R2, 0x1, PT ;  /* 0x000000010200780c */ /* 0x001fe20003f25270 */
[----:B------:R-:W-:-:S03]  /*1c840*/  IMAD.IADD R15, R205, 0x1, R204 ;  /* 0x00000001cd0f7824 */ /* 0x000fc600078e02cc */
[----:B------:R3:W5:Y:S09]  /*1c850*/  @P0 LDG.E R81, desc[UR46][R4.64] ;  /* 0x0000002e04510981 */ /* 0x000772000c1e1900 */
[----:B------:R-:W0:Y:S08]  /*1c860*/  @P1 LDC R6, c[0x0][0xbec] ;  /* 0x0002fb00ff061b82 */ /* 0x000e300000000800 */
[----:B------:R-:W1:Y:S01]  /*1c870*/  @P1 LDC R11, c[0x0][0xbf0] ;  /* 0x0002fc00ff0b1b82 */ /* 0x000e620000000800 */
[----:B---3--:R-:W-:Y:S05]  /*1c880*/  @P0 BRA `(.L_x_1556) ;  /* 0x0000000000100947 */ /* 0x008fea0003800000 */
[----:B------:R-:W-:Y:S05]  /*1c890*/  @!P2 BRA `(.L_x_1556) ;  /* 0x00000000000ca947 */ /* 0x000fea0003800000 */
[----:B------:R-:W2:Y:S04]  /*1c8a0*/  LDG.E R4, desc[UR46][R100.64] ;  /* 0x0000002e64047981 */ /* 0x000ea8000c1e1900 */
[----:B-----5:R-:W2:Y:S02]  /*1c8b0*/  LDG.E R81, desc[UR46][R100.64+0x4] ;  /* 0x0000042e64517981 */ /* 0x020ea4000c1e1900 */
[----:B--2---:R-:W-:-:S07]  /*1c8c0*/  IMAD.IADD R81, R81, 0x1, -R4 ;  /* 0x0000000151517824 */ /* 0x004fce00078e0a04 */
.L_x_1556:
[----:B------:R-:W-:Y:S01]  /*1c8d0*/  SHF.R.S32.HI R80, RZ, 0x1f, R216 ;  /* 0x0000001fff507819 */ /* 0x000fe200000114d8 */
[----:B0-----:R-:W-:Y:S01]  /*1c8e0*/  @P1 IMAD.HI.U32 R4, R15, R6, RZ ;  /* 0x000000060f041227 */ /* 0x001fe200078e00ff */
[----:B------:R-:W-:Y:S01]  /*1c8f0*/  ULDC.64 UR4, c[0x0][0xb90] ;  /* 0x0002e40000047ab9 */ /* 0x000fe20000000a00 */
[----:B-----5:R-:W-:Y:S01]  /*1c900*/  SHF.R.S32.HI R21, RZ, 0x1f, R20 ;  /* 0x0000001fff157819 */ /* 0x020fe20000011414 */
[----:B------:R-:W0:Y:S01]  /*1c910*/  @P1 LDC R83, c[0x0][0xbec] ;  /* 0x0002fb00ff531b82 */ /* 0x000e220000000800 */
[----:B------:R-:W-:Y:S01]  /*1c920*/  IMAD R9, R80, UR4, RZ ;  /* 0x0000000450097c24 */ /* 0x000fe2000f8e02ff */
[----:B------:R-:W-:Y:S01]  /*1c930*/  SHF.R.S32.HI R78, RZ, 0x1f, R217 ;  /* 0x0000001fff4e7819 */ /* 0x000fe200000114d9 */
[----:B------:R-:W-:Y:S01]  /*1c940*/  IMAD.MOV.U32 R7, RZ, RZ, R15 ;  /* 0x000000ffff077224 */ /* 0x000fe200078e000f */
[----:B-1----:R-:W-:Y:S01]  /*1c950*/  @P1 SHF.R.U32.HI R7, RZ, R11, R4 ;  /* 0x0000000bff071219 */ /* 0x002fe20000011604 */
[----:B------:R-:W-:Y:S01]  /*1c960*/  IMAD.WIDE.U32 R4, R216, UR4, R20 ;  /* 0x00000004d8047c25 */ /* 0x000fe2000f8e0014 */
[----:B------:R-:W-:-:S02]  /*1c970*/  SEL R78, R78, RZ, !P2 ;  /* 0x000000ff4e4e7207 */ /* 0x000fc40005000000 */
[----:B------:R-:W-:Y:S01]  /*1c980*/  SEL R79, R217, RZ, !P2 ;  /* 0x000000ffd94f7207 */ /* 0x000fe20005000000 */
[----:B------:R-:W-:Y:S01]  /*1c990*/  IMAD R9, R216, UR5, R9 ;  /* 0x00000005d8097c24 */ /* 0x000fe2000f8e0209 */
[----:B------:R-:W-:Y:S01]  /*1c9a0*/  ULDC.64 UR4, c[0x0][0xb98] ;  /* 0x0002e60000047ab9 */ /* 0x000fe20000000a00 */
[----:B------:R-:W-:Y:S01]  /*1c9b0*/  IMAD.MOV R13, RZ, RZ, -R7 ;  /* 0x000000ffff0d7224 */ /* 0x000fe200078e0a07 */
[----:B------:R-:W1:Y:S01]  /*1c9c0*/  @P1 LDC R85, c[0x0][0xbf0] ;  /* 0x0002fc00ff551b82 */ /* 0x000e620000000800 */
[----:B------:R-:W-:Y:S02]  /*1c9d0*/  IMAD.IADD R5, R5, 0x1, R9 ;  /* 0x0000000105057824 */ /* 0x000fe400078e0209 */
[----:B------:R-:W-:Y:S02]  /*1c9e0*/  IMAD R11, R17, 0x40, R18 ;  /* 0x00000040110b7824 */ /* 0x000fe400078e0212 */
[----:B------:R-:W-:Y:S02]  /*1c9f0*/  IMAD R9, R2, R13, R15 ;  /* 0x0000000d02097224 */ /* 0x000fe400078e020f */
[----:B------:R-:W-:-:S02]  /*1ca00*/  IMAD R6, R78, UR4, RZ ;  /* 0x000000044e067c24 */ /* 0x000fc4000f8e02ff */
[----:B------:R-:W-:-:S04]  /*1ca10*/  IMAD.WIDE.U32 R4, R79, UR4, R4 ;  /* 0x000000044f047c25 */ /* 0x000fc8000f8e0004 */
[----:B------:R-:W-:Y:S01]  /*1ca20*/  IMAD.WIDE R76, R11, 0x2, R76 ;  /* 0x000000020b4c7825 */ /* 0x000fe200078e024c */
[----:B------:R-:W-:Y:S02]  /*1ca30*/  SHF.R.S32.HI R11, RZ, 0x1f, R7 ;  /* 0x0000001fff0b7819 */ /* 0x000fe40000011407 */
[----:B------:R-:W-:Y:S01]  /*1ca40*/  IADD3 R4, P0, R7, R4, RZ ;  /* 0x0000000407047210 */ /* 0x000fe20007f1e0ff */
[----:B------:R-:W-:Y:S01]  /*1ca50*/  IMAD R8, R79, UR5, R6 ;  /* 0x000000054f087c24 */ /* 0x000fe2000f8e0206 */
[----:B------:R-:W-:Y:S01]  /*1ca60*/  SHF.R.S32.HI R6, RZ, 0x1f, R9 ;  /* 0x0000001fff067819 */ /* 0x000fe20000011409 */
[----:B------:R-:W-:Y:S01]  /*1ca70*/  ULDC.64 UR4, c[0x0][0xb88] ;  /* 0x0002e20000047ab9 */ /* 0x000fe20000000a00 */
[----:B------:R-:W-:Y:S01]  /*1ca80*/  IADD3 R7, P2, R76, 0x1000, RZ ;  /* 0x000010004c077810 */ /* 0x000fe20007f5e0ff */
[----:B------:R-:W-:Y:S01]  /*1ca90*/  IMAD R81, R81, R2, RZ ;  /* 0x0000000251517224 */ /* 0x000fe200078e02ff */
[----:B------:R-:W-:Y:S01]  /*1caa0*/  IADD3.X R5, R11, R5, R8, P0, !PT ;  /* 0x000000050b057210 */ /* 0x000fe200007fe408 */
[----:B------:R-:W-:Y:S01]  /*1cab0*/  IMAD R6, R6, UR4, RZ ;  /* 0x0000000406067c24 */ /* 0x000fe2000f8e02ff */
[----:B------:R-:W-:-:S02]  /*1cac0*/  IADD3 R13, P3, R76, 0x2000, RZ ;  /* 0x000020004c0d7810 */ /* 0x000fc40007f7e0ff */
[C---:B------:R-:W-:Y:S01]  /*1cad0*/  IADD3 R25, P5, R76.reuse, 0x3000, RZ ;  /* 0x000030004c197810 */ /* 0x040fe20007fbe0ff */
[----:B------:R-:W-:Y:S01]  /*1cae0*/  IMAD R11, R9, UR5, R6 ;  /* 0x00000005090b7c24 */ /* 0x000fe2000f8e0206 */
[----:B------:R-:W-:Y:S01]  /*1caf0*/  LOP3.LUT R12, R13, 0x380, RZ, 0xc0, !PT ;  /* 0x000003800d0c7812 */ /* 0x000fe200078ec0ff */
[----:B------:R-:W-:Y:S01]  /*1cb00*/  IMAD.WIDE.U32 R4, R9, UR4, R4 ;  /* 0x0000000409047c25 */ /* 0x000fe2000f8e0004 */
[----:B------:R-:W-:Y:S01]  /*1cb10*/  ULDC.64 UR4, c[0x0][0xb50] ;  /* 0x0002d40000047ab9 */ /* 0x000fe20000000a00 */
[----:B------:R-:W-:Y:S02]  /*1cb20*/  IADD3 R33, P4, R76, 0x5000, RZ ;  /* 0x000050004c217810 */ /* 0x000fe40007f9e0ff */
[----:B------:R-:W-:Y:S01]  /*1cb30*/  IMAD.IADD R5, R5, 0x1, R11 ;  /* 0x0000000105057824 */ /* 0x000fe200078e020b */
[----:B------:R-:W-:Y:S01]  /*1cb40*/  LEA R6, P0, R4, UR4, 0x2 ;  /* 0x0000000404067c11 */ /* 0x000fe2000f8010ff */
[----:B------:R-:W-:Y:S01]  /*1cb50*/  IMAD.X R9, RZ, RZ, R77, P2 ;  /* 0x000000ffff097224 */ /* 0x000fe200010e064d */
[----:B------:R-:W-:-:S02]  /*1cb60*/  IADD3 R37, P2, R76, 0x6000, RZ ;  /* 0x000060004c257810 */ /* 0x000fc40007f5e0ff */
[----:B------:R-:W-:Y:S01]  /*1cb70*/  LEA.HI.X R10, R4, UR5, R5, 0x2, P0 ;  /* 0x00000005040a7c11 */ /* 0x000fe200080f1405 */
[----:B------:R-:W-:Y:S01]  /*1cb80*/  SHFL.IDX PT, R50, R6, RZ, 0x1c1f ;  /* 0x001c1fff06327589 */ /* 0x000fe200000e0000 */
[----:B------:R-:W-:Y:S01]  /*1cb90*/  IADD3 R29, P0, R76, 0x4000, RZ ;  /* 0x000040004c1d7810 */ /* 0x000fe20007f1e0ff */
[----:B------:R-:W-:Y:S01]  /*1cba0*/  IMAD.IADD R4, R232, 0x1, R204 ;  /* 0x00000001e8047824 */ /* 0x000fe200078e02cc */
[----:B------:R-:W-:Y:S01]  /*1cbb0*/  LOP3.LUT R36, R37, 0x380, RZ, 0xc0, !PT ;  /* 0x0000038025247812 */ /* 0x000fe200078ec0ff */
[----:B------:R-:W2:Y:S01]  /*1cbc0*/  SHFL.IDX PT, R51, R10, RZ, 0x1c1f ;  /* 0x001c1fff0a337589 */ /* 0x000ea200000e0000 */
[----:B------:R-:W-:Y:S01]  /*1cbd0*/  LOP3.LUT R28, R29, 0x380, RZ, 0xc0, !PT ;  /* 0x000003801d1c7812 */ /* 0x000fe200078ec0ff */
[----:B------:R-:W-:Y:S01]  /*1cbe0*/  ULDC.64 UR4, c[0x0][0xaa0] ;  /* 0x0002a80000047ab9 */ /* 0x000fe20000000a00 */
[----:B------:R-:W-:Y:S01]  /*1cbf0*/  SHF.R.U64 R36, R36, 0x3, RZ ;  /* 0x0000000324247819 */ /* 0x000fe200000012ff */
[----:B------:R-:W-:Y:S01]  /*1cc00*/  SHFL.IDX PT, R54, R6, 0x1, 0x1c1f ;  /* 0x003c1f0006367f89 */ /* 0x000fe200000e0000 */
[----:B------:R-:W-:-:S02]  /*1cc10*/  SHF.R.U64 R28, R28, 0x3, RZ ;  /* 0x000000031c1c7819 */ /* 0x000fc400000012ff */
[----:B------:R-:W-:Y:S01]  /*1cc20*/  LOP3.LUT R36, R36, R37, RZ, 0x3c, !PT ;  /* 0x0000002524247212 */ /* 0x000fe200078e3cff */
[--C-:B------:R-:W-:Y:S01]  /*1cc30*/  IMAD.X R37, RZ, RZ, R77.reuse, P2 ;  /* 0x000000ffff257224 */ /* 0x100fe200010e064d */
[----:B------:R-:W-:Y:S01]  /*1cc40*/  LOP3.LUT R28, R28, R29, RZ, 0x3c, !PT ;  /* 0x0000001d1c1c7212 */ /* 0x000fe200078e3cff */
[----:B------:R-:W-:Y:S01]  /*1cc50*/  IMAD.X R29, RZ, RZ, R77, P0 ;  /* 0x000000ffff1d7224 */ /* 0x000fe200000e064d */
[----:B------:R-:W-:Y:S01]  /*1cc60*/  IADD3 R49, P0, R76, 0x9000, RZ ;  /* 0x000090004c317810 */ /* 0x000fe20007f1e0ff */
[----:B------:R-:W3:Y:S01]  /*1cc70*/  SHFL.IDX PT, R55, R10, 0x1, 0x1c1f ;  /* 0x003c1f000a377f89 */ /* 0x000ee200000e0000 */
[----:B------:R-:W-:Y:S02]  /*1cc80*/  SHF.R.U64 R12, R12, 0x3, RZ ;  /* 0x000000030c0c7819 */ /* 0x000fe400000012ff */
[----:B------:R-:W-:Y:S02]  /*1cc90*/  LOP3.LUT R48, R49, 0x380, RZ, 0xc0, !PT ;  /* 0x0000038031307812 */ /* 0x000fe400078ec0ff */
[----:B------:R-:W-:-:S02]  /*1cca0*/  IADD3 R57, P2, R76, 0xb000, RZ ;  /* 0x0000b0004c397810 */ /* 0x000fc40007f5e0ff */
[----:B------:R-:W-:Y:S01]  /*1ccb0*/  LOP3.LUT R12, R12, R13, RZ, 0x3c, !PT ;  /* 0x0000000d0c0c7212 */ /* 0x000fe200078e3cff */
[--C-:B------:R-:W-:Y:S01]  /*1ccc0*/  IMAD.X R13, RZ, RZ, R77.reuse, P3 ;  /* 0x000000ffff0d7224 */ /* 0x100fe200018e064d */
[----:B------:R-:W-:Y:S02]  /*1ccd0*/  SHF.R.U64 R48, R48, 0x3, RZ ;  /* 0x0000000330307819 */ /* 0x000fe400000012ff */
[----:B------:R-:W-:Y:S02]  /*1cce0*/  LOP3.LUT R56, R57, 0x380, RZ, 0xc0, !PT ;  /* 0x0000038039387812 */ /* 0x000fe400078ec0ff */
[----:B------:R-:W-:Y:S02]  /*1ccf0*/  IADD3 R41, P3, R76, 0x7000, RZ ;  /* 0x000070004c297810 */ /* 0x000fe40007f7e0ff */
[----:B------:R-:W-:Y:S01]  /*1cd00*/  LOP3.LUT R48, R48, R49, RZ, 0x3c, !PT ;  /* 0x0000003130307212 */ /* 0x000fe200078e3cff */
[----:B------:R-:W-:Y:S01]  /*1cd10*/  IMAD.X R49, RZ, RZ, R77, P0 ;  /* 0x000000ffff317224 */ /* 0x000fe200000e064d */
[----:B------:R-:W-:-:S02]  /*1cd20*/  SHF.R.U64 R56, R56, 0x3, RZ ;  /* 0x0000000338387819 */ /* 0x000fc400000012ff */
[----:B------:R-:W-:Y:S02]  /*1cd30*/  LOP3.LUT R40, R41, 0x380, RZ, 0xc0, !PT ;  /* 0x0000038029287812 */ /* 0x000fe400078ec0ff */
[----:B------:R-:W-:Y:S02]  /*1cd40*/  LOP3.LUT P0, RZ, R222, 0x3, RZ, 0xc0, !PT ;  /* 0x00000003deff7812 */ /* 0x000fe4000780c0ff */
[----:B------:R-:W-:Y:S01]  /*1cd50*/  LOP3.LUT R56, R56, R57, RZ, 0x3c, !PT ;  /* 0x0000003938387212 */ /* 0x000fe200078e3cff */
[----:B------:R-:W-:Y:S01]  /*1cd60*/  IMAD.X R57, RZ, RZ, R77, P2 ;  /* 0x000000ffff397224 */ /* 0x000fe200010e064d */
[----:B------:R-:W-:Y:S02]  /*1cd70*/  LOP3.LUT R24, R25, 0x380, RZ, 0xc0, !PT ;  /* 0x0000038019187812 */ /* 0x000fe400078ec0ff */
[----:B------:R-:W-:Y:S02]  /*1cd80*/  LOP3.LUT R32, R33, 0x380, RZ, 0xc0, !PT ;  /* 0x0000038021207812 */ /* 0x000fe400078ec0ff */
[----:B------:R-:W-:-:S02]  /*1cd90*/  SHF.R.U64 R40, R40, 0x3, RZ ;  /* 0x0000000328287819 */ /* 0x000fc400000012ff */
[C---:B------:R-:W-:Y:S01]  /*1cda0*/  ISETP.GE.OR P2, PT, R4.reuse, R81, P0 ;  /* 0x000000510400720c */ /* 0x040fe20000746670 */
[----:B------:R-:W-:Y:S01]  /*1cdb0*/  VIADD R4, R4, 0x8 ;  /* 0x0000000804047836 */ /* 0x000fe20000000000 */
[----:B------:R-:W-:Y:S02]  /*1cdc0*/  SHF.R.U64 R24, R24, 0x3, RZ ;  /* 0x0000000318187819 */ /* 0x000fe400000012ff */
[----:B------:R-:W-:Y:S02]  /*1cdd0*/  SHF.R.U64 R32, R32, 0x3, RZ ;  /* 0x0000000320207819 */ /* 0x000fe400000012ff */
[----:B------:R-:W-:Y:S01]  /*1cde0*/  LOP3.LUT R40, R40, R41, RZ, 0x3c, !PT ;  /* 0x0000002928287212 */ /* 0x000fe200078e3cff */
[----:B------:R-:W-:Y:S01]  /*1cdf0*/  IMAD.X R41, RZ, RZ, R77, P3 ;  /* 0x000000ffff297224 */ /* 0x000fe200018e064d */
[----:B------:R-:W-:Y:S02]  /*1ce00*/  IADD3 R61, P3, R76, 0xc000, RZ ;  /* 0x0000c0004c3d7810 */ /* 0x000fe40007f7e0ff */
[----:B------:R-:W-:-:S02]  /*1ce10*/  ISETP.GE.OR P0, PT, R4, R81, P0 ;  /* 0x000000510400720c */ /* 0x000fc40000706670 */
[----:B------:R-:W-:Y:S01]  /*1ce20*/  LOP3.LUT R24, R24, R25, RZ, 0x3c, !PT ;  /* 0x0000001918187212 */ /* 0x000fe200078e3cff */
[----:B------:R-:W-:Y:S01]  /*1ce30*/  IMAD.X R25, RZ, RZ, R77, P5 ;  /* 0x000000ffff197224 */ /* 0x000fe200028e064d */
[----:B------:R-:W-:Y:S01]  /*1ce40*/  LOP3.LUT R32, R32, R33, RZ, 0x3c, !PT ;  /* 0x0000002120207212 */ /* 0x000fe200078e3cff */
[----:B--2---:R-:W-:Y:S01]  /*1ce50*/  @!P2 ST.E desc[UR46][R50.64], R0 ;  /* 0x000000003200a985 */ /* 0x004fe2000c10192e */
[----:B------:R-:W-:Y:S02]  /*1ce60*/  IADD3.X R33, RZ, R77, RZ, P4, !PT ;  /* 0x0000004dff217210 */ /* 0x000fe400027fe4ff */
[C---:B------:R-:W-:Y:S02]  /*1ce70*/  IADD3 R45, P5, R76.reuse, 0x8000, RZ ;  /* 0x000080004c2d7810 */ /* 0x040fe40007fbe0ff */
[----:B------:R-:W-:Y:S02]  /*1ce80*/  IADD3 R53, P4, R76, 0xa000, RZ ;  /* 0x0000a0004c357810 */ /* 0x000fe40007f9e0ff */
[----:B------:R-:W-:Y:S01]  /*1ce90*/  LOP3.LUT R60, R61, 0x380, RZ, 0xc0, !PT ;  /* 0x000003803d3c7812 */ /* 0x000fe200078ec0ff */
[----:B---3--:R2:W-:Y:S01]  /*1cea0*/  @!P0 ST.E desc[UR46][R54.64], R3 ;  /* 0x0000000336008985 */ /* 0x0085e2000c10192e */
[----:B------:R-:W-:-:S02]  /*1ceb0*/  LOP3.LUT R8, R7, 0x380, RZ, 0xc0, !PT ;  /* 0x0000038007087812 */ /* 0x000fc400078ec0ff */
[----:B------:R-:W-:Y:S01]  /*1cec0*/  LOP3.LUT R44, R45, 0x380, RZ, 0xc0, !PT ;  /* 0x000003802d2c7812 */ /* 0x000fe200078ec0ff */
[----:B------:R-:W5:Y:S01]  /*1ced0*/  LD.E.128 R12, desc[UR46][R12.64] ;  /* 0x0000002e0c0c7980 */ /* 0x000f62000c101d00 */
[----:B------:R-:W-:Y:S02]  /*1cee0*/  LOP3.LUT R52, R53, 0x380, RZ, 0xc0, !PT ;  /* 0x0000038035347812 */ /* 0x000fe400078ec0ff */
[----:B------:R-:W-:Y:S01]  /*1cef0*/  SHF.R.U64 R60, R60, 0x3, RZ ;  /* 0x000000033c3c7819 */ /* 0x000fe200000012ff */
[----:B------:R-:W5:Y:S01]  /*1cf00*/  LD.E.128 R24, desc[UR46][R24.64] ;  /* 0x0000002e18187980 */ /* 0x000f62000c101d00 */
[----:B------:R-:W-:Y:S02]  /*1cf10*/  SHF.R.U64 R8, R8, 0x3, RZ ;  /* 0x0000000308087819 */ /* 0x000fe400000012ff */
[----:B------:R-:W-:Y:S01]  /*1cf20*/  SHF.R.U64 R44, R44, 0x3, RZ ;  /* 0x000000032c2c7819 */ /* 0x000fe200000012ff */
[----:B--2---:R-:W-:Y:S01]  /*1cf30*/  IMAD R3, R21, UR4, RZ ;  /* 0x0000000415037c24 */ /* 0x004fe2000f8e02ff */
[----:B------:R-:W-:Y:S01]  /*1cf40*/  SHF.R.U64 R52, R52, 0x3, RZ ;  /* 0x0000000334347819 */ /* 0x000fe200000012ff */
[----:B------:R-:W5:Y:S01]  /*1cf50*/  LD.E.128 R28, desc[UR46][R28.64] ;  /* 0x0000002e1c1c7980 */ /* 0x000f62000c101d00 */
[----:B------:R-:W-:Y:S01]  /*1cf60*/  LOP3.LUT R60, R60, R61, RZ, 0x3c, !PT ;  /* 0x0000003d3c3c7212 */ /* 0x000fe200078e3cff */
[----:B------:R-:W-:Y:S01]  /*1cf70*/  IMAD.X R61, RZ, RZ, R77, P3 ;  /* 0x000000ffff3d7224 */ /* 0x000fe200018e064d */
[----:B------:R-:W-:Y:S01]  /*1cf80*/  LOP3.LUT R8, R8, R7, RZ, 0x3c, !PT ;  /* 0x0000000708087212 */ /* 0x000fe200078e3cff */
[----:B------:R-:W5:Y:S01]  /*1cf90*/  LD.E.128 R32, desc[UR46][R32.64] ;  /* 0x0000002e20207980 */ /* 0x000f62000c101d00 */
[----:B------:R-:W-:-:S02]  /*1cfa0*/  IADD3 R5, P3, R76, 0xf000, RZ ;  /* 0x0000f0004c057810 */ /* 0x000fc40007f7e0ff */
[----:B------:R-:W-:Y:S01]  /*1cfb0*/  LOP3.LUT R44, R44, R45, RZ, 0x3c, !PT ;  /* 0x0000002d2c2c7212 */ /* 0x000fe200078e3cff */
[--C-:B------:R-:W-:Y:S01]  /*1cfc0*/  IMAD.X R45, RZ, RZ, R77.reuse, P5 ;  /* 0x000000ffff2d7224 */ /* 0x100fe200028e064d */
[----:B------:R-:W-:Y:S01]  /*1cfd0*/  LOP3.LUT R52, R52, R53, RZ, 0x3c, !PT ;  /* 0x0000003534347212 */ /* 0x000fe200078e3cff */
[----:B------:R-:W-:Y:S01]  /*1cfe0*/  IMAD.X R53, RZ, RZ, R77, P4 ;  /* 0x000000ffff357224 */ /* 0x000fe200020e064d */
[----:B------:R-:W-:Y:S01]  /*1cff0*/  LOP3.LUT R7, R76, 0x380, RZ, 0xc0, !PT ;  /* 0x000003804c077812 */ /* 0x000fe200078ec0ff */
[----:B------:R-:W-:Y:S01]  /*1d000*/  IMAD R3, R20, UR5, R3 ;  /* 0x0000000514037c24 */ /* 0x000fe2000f8e0203 */
[C---:B------:R-:W-:Y:S01]  /*1d010*/  IADD3 R65, P5, R76.reuse, 0xd000, RZ ;  /* 0x0000d0004c417810 */ /* 0x040fe20007fbe0ff */
[----:B------:R-:W-:Y:S01]  /*1d020*/  IMAD.X R73, RZ, RZ, R77, P3 ;  /* 0x000000ffff497224 */ /* 0x000fe200018e064d */
[----:B------:R-:W-:Y:S01]  /*1d030*/  IADD3 R69, P4, R76, 0xe000, RZ ;  /* 0x0000e0004c457810 */ /* 0x000fe20007f9e0ff */
[----:B------:R-:W-:Y:S01]  /*1d040*/  IMAD.WIDE.U32 R20, R20, UR4, RZ ;  /* 0x0000000414147c25 */ /* 0x000fe2000f8e00ff */
[----:B------:R-:W-:Y:S01]  /*1d050*/  LOP3.LUT R4, R5, 0x380, RZ, 0xc0, !PT ;  /* 0x0000038005047812 */ /* 0x000fe200078ec0ff */
[----:B------:R-:W-:Y:S01]  /*1d060*/  ULDC.64 UR4, c[0x0][0xae8] ;  /* 0x0002ba0000047ab9 */ /* 0x000fe20000000a00 */
[----:B------:R-:W-:Y:S01]  /*1d070*/  SHF.R.U64 R7, R7, 0x3, RZ ;  /* 0x0000000307077819 */ /* 0x000fe200000012ff */
[----:B------:R-:W5:Y:S01]  /*1d080*/  LD.E.128 R8, desc[UR46][R8.64] ;  /* 0x0000002e08087980 */ /* 0x000f62000c101d00 */
[----:B------:R-:W-:-:S02]  /*1d090*/  LOP3.LUT R64, R65, 0x380, RZ, 0xc0, !PT ;  /* 0x0000038041407812 */ /* 0x000fc400078ec0ff */
[----:B------:R-:W-:Y:S01]  /*1d0a0*/  LOP3.LUT R68, R69, 0x380, RZ, 0xc0, !PT ;  /* 0x0000038045447812 */ /* 0x000fe200078ec0ff */
[----:B------:R-:W-:Y:S01]  /*1d0b0*/  IMAD.IADD R21, R21, 0x1, R3 ;  /* 0x0000000115157824 */ /* 0x000fe200078e0203 */
[----:B------:R-:W-:Y:S01]  /*1d0c0*/  SHF.R.U64 R4, R4, 0x3, RZ ;  /* 0x0000000304047819 */ /* 0x000fe200000012ff */
[----:B------:R-:W-:Y:S01]  /*1d0d0*/  IMAD R3, R215, 0x20, R17 ;  /* 0x00000020d7037824 */ /* 0x000fe200078e0211 */
[----:B------:R-:W-:Y:S01]  /*1d0e0*/  LOP3.LUT R76, R7, R76, RZ, 0x3c, !PT ;  /* 0x0000004c074c7212 */ /* 0x000fe200078e3cff */
[----:B------:R-:W5:Y:S01]  /*1d0f0*/  LD.E.128 R36, desc[UR46][R36.64] ;  /* 0x0000002e24247980 */ /* 0x000f62000c101d00 */
[----:B------:R-:W-:Y:S02]  /*1d100*/  SHF.R.U64 R64, R64, 0x3, RZ ;  /* 0x0000000340407819 */ /* 0x000fe400000012ff */
[----:B------:R-:W-:Y:S01]  /*1d110*/  SHF.R.U64 R68, R68, 0x3, RZ ;  /* 0x0000000344447819 */ /* 0x000fe200000012ff */
[----:B------:R-:W5:Y:S01]  /*1d120*/  LD.E.128 R40, desc[UR46][R40.64] ;  /* 0x0000002e28287980 */ /* 0x000f62000c101d00 */
[----:B------:R-:W-:-:S02]  /*1d130*/  LOP3.LUT R72, R4, R5, RZ, 0x3c, !PT ;  /* 0x0000000504487212 */ /* 0x000fc400078e3cff */
[----:B------:R-:W-:Y:S01]  /*1d140*/  LOP3.LUT R64, R64, R65, RZ, 0x3c, !PT ;  /* 0x0000004140407212 */ /* 0x000fe200078e3cff */
[----:B------:R2:W5:Y:S01]  /*1d150*/  LD.E.128 R4, desc[UR46][R76.64] ;  /* 0x0000002e4c047980 */ /* 0x000562000c101d00 */
[----:B------:R-:W-:Y:S01]  /*1d160*/  LOP3.LUT R68, R68, R69, RZ, 0x3c, !PT ;  /* 0x0000004544447212 */ /* 0x000fe200078e3cff */
[--C-:B------:R-:W-:Y:S02]  /*1d170*/  IMAD.X R65, RZ, RZ, R77.reuse, P5 ;  /* 0x000000ffff417224 */ /* 0x100fe400028e064d */
[----:B------:R-:W-:Y:S01]  /*1d180*/  IMAD.X R69, RZ, RZ, R77, P4 ;  /* 0x000000ffff457224 */ /* 0x000fe200020e064d */
[----:B------:R-:W5:Y:S01]  /*1d190*/  LD.E.128 R44, desc[UR46][R44.64] ;  /* 0x0000002e2c2c7980 */ /* 0x000f62000c101d00 */
[----:B------:R-:W-:-:S03]  /*1d1a0*/  IMAD.WIDE.U32 R20, R216, UR4, R20 ;  /* 0x00000004d8147c25 */ /* 0x000fc6000f8e0014 */
[----:B------:R-:W5:Y:S01]  /*1d1b0*/  LD.E.128 R48, desc[UR46][R48.64] ;  /* 0x0000002e30307980 */ /* 0x000f62000c101d00 */
[----:B--2---:R-:W-:Y:S01]  /*1d1c0*/  IADD3 R76, R204, R3, RZ ;  /* 0x00000003cc4c7210 */ /* 0x004fe20007ffe0ff */
[----:B------:R-:W-:Y:S02]  /*1d1d0*/  IMAD R77, R80, UR4, RZ ;  /* 0x00000004504d7c24 */ /* 0x000fe4000f8e02ff */
[----:B------:R-:W5:Y:S02]  /*1d1e0*/  LD.E.128 R52, desc[UR46][R52.64] ;  /* 0x0000002e34347980 */ /* 0x000f64000c101d00 */
[----:B0-----:R-:W-:Y:S02]  /*1d1f0*/  @P1 IMAD.HI.U32 R0, R76, R83, RZ ;  /* 0x000000534c001227 */ /* 0x001fe400078e00ff */
[----:B------:R-:W5:Y:S02]  /*1d200*/  LD.E.128 R56, desc[UR46][R56.64] ;  /* 0x0000002e38387980 */ /* 0x000f64000c101d00 */
[----:B------:R-:W-:Y:S01]  /*1d210*/  IMAD R77, R216, UR5, R77 ;  /* 0x00000005d84d7c24 */ /* 0x000fe2000f8e024d */
[----:B------:R-:W-:Y:S01]  /*1d220*/  ULDC.64 UR4, c[0x0][0xaf0] ;  /* 0x0002bc0000047ab9 */ /* 0x000fe20000000a00 */
[----:B------:R-:W-:Y:S01]  /*1d230*/  IMAD.MOV.U32 R3, RZ, RZ, R76 ;  /* 0x000000ffff037224 */ /* 0x000fe200078e004c */
[----:B-1----:R-:W-:Y:S01]  /*1d240*/  @P1 SHF.R.U32.HI R3, RZ, R85, R0 ;  /* 0x00000055ff031219 */ /* 0x002fe20000011600 */
[----:B------:R-:W-:Y:S01]  /*1d250*/  IMAD.IADD R21, R21, 0x1, R77 ;  /* 0x0000000115157824 */ /* 0x000fe200078e024d */
[----:B------:R-:W5:Y:S01]  /*1d260*/  LD.E.128 R60, desc[UR46][R60.64] ;  /* 0x0000002e3c3c7980 */ /* 0x000f62000c101d00 */
[----:B------:R-:W-:Y:S01]  /*1d270*/  IMAD R78, R78, UR4, RZ ;  /* 0x000000044e4e7c24 */ /* 0x000fe2000f8e02ff */
[----:B------:R-:W-:Y:S01]  /*1d280*/  SHF.R.S32.HI R0, RZ, 0x1f, R3 ;  /* 0x0000001fff007819 */ /* 0x000fe20000011403 */
[C---:B------:R-:W-:Y:S01]  /*1d290*/  IMAD.WIDE.U32 R20, R79.reuse, UR4, R20 ;  /* 0x000000044f147c25 */ /* 0x040fe2000f8e0014 */
[----:B------:R-:W5:Y:S03]  /*1d2a0*/  LD.E.128 R64, desc[UR46][R64.64] ;  /* 0x0000002e40407980 */ /* 0x000f66000c101d00 */
[----:B------:R-:W-:Y:S01]  /*1d2b0*/  IMAD R77, R79, UR5, R78 ;  /* 0x000000054f4d7c24 */ /* 0x000fe2000f8e024e */
[----:B------:R-:W-:Y:S01]  /*1d2c0*/  ULDC.64 UR4, c[0x0][0xae0] ;  /* 0x0002b80000047ab9 */ /* 0x000fe20000000a00 */
[----:B------:R-:W-:Y:S01]  /*1d2d0*/  IMAD.MOV R79, RZ, RZ, -R3 ;  /* 0x000000ffff4f7224 */ /* 0x000fe200078e0a03 */
[----:B------:R-:W5:Y:S01]  /*1d2e0*/  LD.E.128 R68, desc[UR46][R68.64] ;  /* 0x0000002e44447980 */ /* 0x000f62000c101d00 */
[----:B------:R-:W-:-:S02]  /*1d2f0*/  IMAD.IADD R21, R21, 0x1, R77 ;  /* 0x0000000115157824 */ /* 0x000fc400078e024d */
[----:B------:R-:W-:Y:S01]  /*1d300*/  IMAD R0, R0, UR4, RZ ;  /* 0x0000000400007c24 */ /* 0x000fe2000f8e02ff */
[----:B------:R-:W5:Y:S01]  /*1d310*/  LD.E.128 R72, desc[UR46][R72.64] ;  /* 0x0000002e48487980 */ /* 0x000f62000c101d00 */
[----:B------:R-:W-:Y:S02]  /*1d320*/  IMAD R77, R2, R79, R76 ;  /* 0x0000004f024d7224 */ /* 0x000fe400078e024c */
[C---:B------:R-:W-:Y:S01]  /*1d330*/  IMAD R79, R3.reuse, UR5, R0 ;  /* 0x00000005034f7c24 */ /* 0x040fe2000f8e0200 */
[----:B------:R-:W-:Y:S01]  /*1d340*/  @!PT LDS RZ, [RZ] ;  /* 0x00000000fffff984 */ /* 0x000fe20000000800 */
[----:B------:R-:W-:Y:S01]  /*1d350*/  @!PT LDS RZ, [RZ] ;  /* 0x00000000fffff984 */ /* 0x000fe20000000800 */
[----:B------:R-:W-:Y:S01]  /*1d360*/  @!PT LDS RZ, [RZ] ;  /* 0x00000000fffff984 */ /* 0x000fe20000000800 */
[----:B------:R-:W-:Y:S01]  /*1d370*/  @!PT LDS RZ, [RZ] ;  /* 0x00000000fffff984 */ /* 0x000fe20000000800 */
[----:B------:R0:W-:Y:S06]  /*1d380*/  MEMBAR.ALL.CTA ;  /* 0x0000000000007992 */ /* 0x0001ec0000008000 */
[----:B0-----:R-:W0:Y:S01]  /*1d390*/  FENCE.VIEW.ASYNC.S ;  /* 0x00000000000073c6 */ /* 0x001e220000000000 */
[----:B------:R-:W-:Y:S01]  /*1d3a0*/  IMAD.WIDE.U32 R2, R3, UR4, R20 ;  /* 0x0000000403027c25 */ /* 0x000fe2000f8e0014 */
[----:B------:R-:W-:Y:S01]  /*1d3b0*/  SHF.R.S32.HI R0, RZ, 0x1f, R77 ;  /* 0x0000001fff007819 */ /* 0x000fe2000001144d */
[----:B------:R-:W-:-:S02]  /*1d3c0*/  ULDC.64 UR4, c[0x0][0xad8] ;  /* 0x0002b60000047ab9 */ /* 0x000fc40000000a00 */
[----:B------:R-:W-:Y:S02]  /*1d3d0*/  IMAD.IADD R204, R17, 0x1, R204 ;  /* 0x0000000111cc7824 */ /* 0x000fe400078e02cc */
[----:B------:R-:W-:Y:S02]  /*1d3e0*/  IMAD.IADD R3, R3, 0x1, R79 ;  /* 0x0000000103037824 */ /* 0x000fe400078e024f */
[----:B------:R-:W-:Y:S02]  /*1d3f0*/  IMAD R20, R0, UR4, RZ ;  /* 0x0000000400147c24 */ /* 0x000fe4000f8e02ff */
[C---:B------:R-:W-:Y:S02]  /*1d400*/  VIADD R0, R204.reuse, 0x20 ;  /* 0x00000020cc007836 */ /* 0x040fe40000000000 */
[C---:B------:R-:W-:Y:S02]  /*1d410*/  IMAD R21, R77.reuse, UR5, R20 ;  /* 0x000000054d157c24 */ /* 0x040fe4000f8e0214 */
[----:B------:R-:W-:Y:S01]  /*1d420*/  IMAD.WIDE.U32 R2, R77, UR4, R2 ;  /* 0x000000044d027c25 */ /* 0x000fe2000f8e0002 */
[-C--:B------:R-:W-:Y:S01]  /*1d430*/  ISETP.GE.AND P2, PT, R204, R81.reuse, PT ;  /* 0x00000051cc00720c */ /* 0x080fe20003f46270 */
[----:B------:R-:W-:Y:S01]  /*1d440*/  ULDC.64 UR4, c[0x0][0xa80] ;  /* 0x0002a00000047ab9 */ /* 0x000fe20000000a00 */
[----:B------:R-:W-:Y:S01]  /*1d450*/  ISETP.GE.AND P1, PT, R0, R81, PT ;  /* 0x000000510000720c */ /* 0x000fe20003f26270 */
[----:B------:R-:W-:Y:S01]  /*1d460*/  IMAD.IADD R3, R3, 0x1, R21 ;  /* 0x0000000103037824 */ /* 0x000fe200078e0215 */
[----:B------:R-:W-:Y:S01]  /*1d470*/  LEA R80, P3, R2, UR4, 0x1 ;  /* 0x0000000402507c11 */ /* 0x000fe2000f8608ff */
[----:B------:R-:W-:-:S03]  /*1d480*/  VIADD R0, R16, 0x28420 ;  /* 0x0002842010007836 */ /* 0x000fc60000000000 */
[----:B------:R-:W-:Y:S02]  /*1d490*/  LEA.HI.X R82, R2, UR5, R3, 0x1, P3 ;  /* 0x0000000502527c11 */ /* 0x000fe400098f0c03 */
[----:B------:R-:W-:Y:S01]  /*1d4a0*/  PRMT R0, RZ, 0x654, R0 ;  /* 0x00000654ff007816 */ /* 0x000fe20000000000 */
[----:B------:R-:W-:Y:S01]  /*1d4b0*/  VIADD R20, R204, 0x40 ;  /* 0x00000040cc147836 */ /* 0x000fe20000000000 */
[----:B0-----:R0:W1:Y:S01]  /*1d4c0*/  SHFL.IDX PT, R78, R80, RZ, 0x181f ;  /* 0x00181fff504e7589 */ /* 0x00106200000e0000 */
[----:B------:R-:W-:Y:S01]  /*1d4d0*/  BSSY B1, `(.L_x_1557) ;  /* 0x0000016000017945 */ /* 0x000fe20003800000 */
[----:B------:R0:W-:Y:S02]  /*1d4e0*/  SYNCS.ARRIVE.TRANS64.RED.A1T0 RZ, [R0+URZ], RZ ;  /* 0x000000ff00ff79a7 */ /* 0x0001e4000810043f */
[----:B------:R0:W2:Y:S01]  /*1d4f0*/  SHFL.IDX PT, R79, R82, RZ, 0x181f ;  /* 0x00181fff524f7589 */ /* 0x0000a200000e0000 */
[----:B------:R-:W-:Y:S01]  /*1d500*/  ISETP.GE.AND P0, PT, R20, R81, PT ;  /* 0x000000511400720c */ /* 0x000fe20003f06270 */
[----:B------:R-:W-:-:S12]  /*1d510*/  @P2 BRA `(.L_x_1558) ;  /* 0x0000000000442947 */ /* 0x000fd80003800000 */
        /* <DEDUP_REMOVED lines=17> */
.L_x_1558:
[----:B------:R-:W-:Y:S05]  /*1d630*/  BSYNC B1 ;  /* 0x0000000000017941 */ /* 0x000fea0003800000 */
.L_x_1557:
[----:B---3--:R3:W4:Y:S01]  /*1d640*/  SHFL.IDX PT, R21, R82, 0x1, 0x181f ;  /* 0x00381f0052157f89 */ /* 0x00872200000e0000 */
        /* <DEDUP_REMOVED lines=8> */
[----:B0-----:R-:W-:-:S04]  /*1d6d0*/  @!P4 LEA R2, P5, R18, R20, 0x1 ;  /* 0x000000141202c211 */ /* 0x001fc800078a08ff */
        /* <DEDUP_REMOVED lines=11> */
.L_x_1560:
[----:B------:R-:W-:Y:S05]  /*1d790*/  BSYNC B1 ;  /* 0x0000000000017941 */ /* 0x000fea0003800000 */
.L_x_1559:
[----:B0----5:R0:W0:Y:S01]  /*1d7a0*/  SHFL.IDX PT, R9, R82, 0x2, 0x181f ;  /* 0x00581f0052097f89 */ /* 0x02102200000e0000 */
        /* <DEDUP_REMOVED lines=9> */
[-C--:B------:R-:W-:Y:S02]  /*1d840*/  @!P2 LEA R4, P4, R194, R8.reuse, 0x1 ;  /* 0x00000008c204a211 */ /* 0x080fe400078808ff */
[-C--:B------:R-:W-:Y:S02]  /*1d850*/  @!P3 LEA.HI.X R3, R18, R9.reuse, R19, 0x1, P5 ;  /* 0x000000091203b211 */ /* 0x080fe400028f0c13 */
[-C--:B------:R-:W-:Y:S02]  /*1d860*/  @!P1 LEA R6, P5, R207, R8.reuse, 0x1 ;  /* 0x00000008cf069211 */ /* 0x080fe400078a08ff */
        /* <DEDUP_REMOVED lines=8> */
.L_x_1562:
[----:B------:R-:W-:Y:S05]  /*1d8f0*/  BSYNC B1 ;  /* 0x0000000000017941 */ /* 0x000fea0003800000 */
.L_x_1561:
[----:B------:R-:W-:Y:S01]  /*1d900*/  VIADD R0, R204, 0x60 ;  /* 0x00000060cc007836 */ /* 0x000fe20000000000 */
[----:B0-----:R0:W0:Y:S04]  /*1d910*/  SHFL.IDX PT, R9, R82, 0x3, 0x181f ;  /* 0x00781f0052097f89 */ /* 0x00102800000e0000 */
[----:B------:R-:W-:Y:S01]  /*1d920*/  ISETP.GE.AND P0, PT, R0, R81, PT ;  /* 0x000000510000720c */ /* 0x000fe20003f06270 */
[----:B---3--:R-:W3:-:S12]  /*1d930*/  SHFL.IDX PT, R80, R80, 0x3, 0x181f ;  /* 0x00781f0050507f89 */ /* 0x008ed800000e0000 */
[----:B------:R-:W-:Y:S05]  /*1d940*/  @P0 BRA `(.L_x_1563) ;  /* 0x0000000c00a40947 */ /* 0x000fea0003800000 */
[----:B------:R-:W-:Y:S02]  /*1d950*/  ULDC UR4, c[0x0][0xac8] ;  /* 0x0002b20000047ab9 */ /* 0x000fe40000000800 */
[----:B------:R-:W-:Y:S02]  /*1d960*/  ISETP.GE.AND P3, PT, R18, UR4, PT ;  /* 0x0000000412007c0c */ /* 0x000fe4000bf66270 */
[----:B------:R-:W-:Y:S02]  /*1d970*/  ISETP.GE.AND P4, PT, R194, UR4, PT ;  /* 0x00000004c2007c0c */ /* 0x000fe4000bf86270 */
[----:B------:R-:W-:-:S09]  /*1d980*/  ISETP.GE.AND P5, PT, R207, UR4, PT ;  /* 0x00000004cf007c0c */ /* 0x000fd2000bfa6270 */
[-C--:B---3--:R-:W-:Y:S02]  /*1d990*/  @!P3 LEA R2, P0, R18, R80.reuse, 0x1 ;  /* 0x000000501202b211 */ /* 0x088fe400078008ff */
[-C--:B------:R-:W-:Y:S02]  /*1d9a0*/  @!P4 LEA R4, P1, R194, R80.reuse, 0x1 ;  /* 0x00000050c204c211 */ /* 0x080fe400078208ff */
[C---:B------:R-:W-:Y:S02]  /*1d9b0*/  @!P5 LEA R6, P2, R207.reuse, R80, 0x1 ;  /* 0x00000050cf06d211 */ /* 0x040fe400078408ff */
        /* <DEDUP_REMOVED lines=12> */
.L_x_1554:
[----:B------:R-:W-:Y:S01]  /*1da80*/  ULDC.64 UR4, c[0x0][0xc00] ;  /* 0x0003000000047ab9 */ /* 0x000fe20000000a00 */
[----:B------:R-:W2:Y:S01]  /*1da90*/  LDC.64 R2, c[0x0][0xc00] ;  /* 0x00030000ff027b82 */ /* 0x000ea20000000a00 */
[----:B------:R-:W-:Y:S01]  /*1daa0*/  ISETP.NE.U32.AND P0, PT, RZ, UR4, PT ;  /* 0x00000004ff007c0c */ /* 0x000fe2000bf05070 */
[----:B------:R-:W-:-:S03]  /*1dab0*/  IMAD.MOV.U32 R0, RZ, RZ, RZ ;  /* 0x000000ffff007224 */ /* 0x000fc600078e00ff */
[----:B------:R-:W-:Y:S01]  /*1dac0*/  ISETP.NE.AND.EX P0, PT, RZ, UR5, PT, P0 ;  /* 0x00000005ff007c0c */ /* 0x000fe2000bf05300 */
[----:B------:R-:W-:Y:S02]  /*1dad0*/  ULDC.64 UR4, c[0x0][0xc08] ;  /* 0x0003020000047ab9 */ /* 0x000fe40000000a00 */
[----:B------:R-:W-:Y:S01]  /*1dae0*/  ISETP.NE.U32.AND P1, PT, RZ, UR4, PT ;  /* 0x00000004ff007c0c */ /* 0x000fe2000bf25070 */
[----:B------:R-:W3:Y:S03]  /*1daf0*/  LDC R25, c[0x0][0xbe8] ;  /* 0x0002fa00ff197b82 */ /* 0x000ee60000000800 */
[----:B------:R-:W-:Y:S01]  /*1db00*/  ISETP.NE.AND.EX P1, PT, RZ, UR5, PT, P1 ;  /* 0x00000005ff007c0c */ /* 0x000fe2000bf25310 */
[----:B--2---:R-:W-:-:S12]  /*1db10*/  IMAD.WIDE R2, R217, 0x4, R2 ;  /* 0x00000004d9027825 */ /* 0x004fd800078e0202 */
[----:B------:R-:W2:Y:S01]  /*1db20*/  @P1 LDC.64 R4, c[0x0][0xc08] ;  /* 0x00030200ff041b82 */ /* 0x000ea20000000a00 */
[----:B------:R-:W-:Y:S02]  /*1db30*/  ULDC UR4, c[0x0][0xa88] ;  /* 0x0002a20000047ab9 */ /* 0x000fe40000000800 */
[----:B------:R-:W-:Y:S01]  /*1db40*/  IMAD.U32 R6, RZ, RZ, UR4 ;  /* 0x00000004ff067e24 */ /* 0x000fe2000f8e00ff */
[----:B------:R4:W5:Y:S01]  /*1db50*/  @P0 LDG.E R0, desc[UR46][R2.64] ;  /* 0x0000002e02000981 */ /* 0x000962000c1e1900 */
[----:B------:R-:W0:Y:S01]  /*1db60*/  S2R R7, SR_TID.X ;  /* 0x0000000000077919 */ /* 0x000e220000002100 */
[----:B--2---:R-:W-:-:S05]  /*1db70*/  @P1 IMAD.WIDE R4, R217, 0x4, R4 ;  /* 0x00000004d9041825 */ /* 0x004fca00078e0204 */
[----:B------:R4:W5:Y:S01]  /*1db80*/  @P1 LDG.E R6, desc[UR46][R4.64] ;  /* 0x0000002e04061981 */ /* 0x000962000c1e1900 */
[----:B---3--:R-:W-:Y:S01]  /*1db90*/  ISETP.NE.AND P2, PT, R25, 0x1, PT ;  /* 0x000000011900780c */ /* 0x008fe20003f45270 */
[----:B0-----:R-:W-:-:S12]  /*1dba0*/  VIADD R7, R7, 0xffffff80 ;  /* 0xffffff8007077836 */ /* 0x001fd80000000000 */
[----:B------:R-:W0:Y:S01]  /*1dbb0*/  @P2 LDC R14, c[0x0][0xbec] ;  /* 0x0002fb00ff0e2b82 */ /* 0x000e220000000800 */
[----:B------:R-:W-:Y:S02]  /*1dbc0*/  ISETP.GE.AND P3, PT, R7, 0x80, PT ;  /* 0x000000800700780c */ /* 0x000fe40003f66270 */
[----:B------:R-:W-:-:S05]  /*1dbd0*/  SHF.R.S32.HI R7, RZ, 0x1f, R217 ;  /* 0x0000001fff077819 */ /* 0x000fca00000114d9 */
[----:B------:R-:W2:Y:S01]  /*1dbe0*/  @P2 LDC R27, c[0x0][0xbf0] ;  /* 0x0002fc00ff1b2b82 */ /* 0x000ea20000000800 */
[----:B----4-:R-:W-:Y:S05]  /*1dbf0*/  @P1 BRA `(.L_x_1564) ;  /* 0x0000000000101947 */ /* 0x010fea0003800000 */
[----:B------:R-:W-:Y:S05]  /*1dc00*/  @!P0 BRA `(.L_x_1564) ;  /* 0x00000000000c8947 */ /* 0x000fea0003800000 */
[----:B------:R-:W3:Y:S04]  /*1dc10*/  LDG.E R5, desc[UR46][R2.64] ;  /* 0x0000002e02057981 */ /* 0x000ee8000c1e1900 */
[----:B-----5:R-:W3:Y:S02]  /*1dc20*/  LDG.E R6, desc[UR46][R2.64+0x4] ;  /* 0x0000042e02067981 */ /* 0x020ee4000c1e1900 */
[----:B---3--:R-:W-:-:S07]  /*1dc30*/  IADD3 R6, -R5, R6, RZ ;  /* 0x0000000605067210 */ /* 0x008fce0007ffe1ff */
.L_x_1564:
[----:B------:R-:W-:Y:S01]  /*1dc40*/  BSSY B1, `(.L_x_1565) ;  /* 0x000002d000017945 */ /* 0x000fe20003800000 */
[----:B------:R-:W-:Y:S02]  /*1dc50*/  SHF.R.S32.HI R10, RZ, 0x1f, R216 ;  /* 0x0000001fff0a7819 */ /* 0x000fe400000114d8 */
[----:B------:R-:W-:Y:S02]  /*1dc60*/  SEL R13, R217, RZ, !P0 ;  /* 0x000000ffd90d7207 */ /* 0x000fe40004000000 */
[----:B------:R-:W-:Y:S02]  /*1dc70*/  SEL R12, R7, RZ, !P0 ;  /* 0x000000ff070c7207 */ /* 0x000fe40004000000 */
[----:B-----5:R-:W-:Y:S01]  /*1dc80*/  SHF.R.S32.HI R11, RZ, 0x1f, R0 ;  /* 0x0000001fff0b7819 */ /* 0x020fe20000011400 */
[----:B------:R-:W-:Y:S06]  /*1dc90*/  @P3 BRA `(.L_x_1566) ;  /* 0x00000000009c3947 */ /* 0x000fec0003800000 */
[----:B------:R-:W3:Y:S01]  /*1dca0*/  S2R R3, SR_TID.X ;  /* 0x0000000000037919 */ /* 0x000ee20000002100 */
[----:B------:R-:W4:Y:S02]  /*1dcb0*/  LDC R9, c[0x0][0xbe8] ;  /* 0x0002fa00ff097b82 */ /* 0x000f240000000800 */
[----:B----4-:R-:W-:Y:S01]  /*1dcc0*/  IMAD R2, R6, R9, RZ ;  /* 0x0000000906027224 */ /* 0x010fe200078e02ff */
[----:B---3--:R-:W-:-:S04]  /*1dcd0*/  IADD3 R8, R204, -0x80, R3 ;  /* 0xffffff80cc087810 */ /* 0x008fc80007ffe003 */
        /* <DEDUP_REMOVED lines=9> */
[----:B------:R-:W3:Y:S01]  /*1dd70*/  @P0 LDC R15, c[0x0][0xbec] ;  /* 0x0002fb00ff0f0b82 */ /* 0x000ee20000000800 */
[----:B------:R-:W-:Y:S01]  /*1dd80*/  IMAD R7, R216, UR5, R7 ;  /* 0x00000005d8077c24 */ /* 0x000fe2000f8e0207 */
[----:B------:R-:W-:-:S03]  /*1dd90*/  ULDC.64 UR4, c[0x0][0xb98] ;  /* 0x0002e60000047ab9 */ /* 0x000fc60000000a00 */
[----:B------:R-:W-:-:S03]  /*1dda0*/  IMAD.IADD R3, R3, 0x1, R7 ;  /* 0x0000000103037824 */ /* 0x000fc600078e0207 */
[----:B------:R-:W4:Y:S01]  /*1ddb0*/  @P0 LDC R21, c[0x0][0xbf0] ;  /* 0x0002fc00ff150b82 */ /* 0x000f220000000800 */
[----:B------:R-:W-:-:S04]  /*1ddc0*/  IMAD.WIDE.U32 R2, R13, UR4, R2 ;  /* 0x000000040d027c25 */ /* 0x000fc8000f8e0002 */
[----:B---3--:R-:W-:-:S05]  /*1ddd0*/  @P0 IMAD.HI.U32 R4, R8, R15, RZ ;  /* 0x0000000f08040227 */ /* 0x008fca00078e00ff */
[----:B----4-:R-:W-:Y:S01]  /*1dde0*/  @P0 SHF.R.U32.HI R5, RZ, R21, R4 ;  /* 0x00000015ff050219 */ /* 0x010fe20000011604 */
        /* <DEDUP_REMOVED lines=18> */
.L_x_1566:
[----:B------:R-:W-:Y:S05]  /*1df10*/  BSYNC B1 ;  /* 0x0000000000017941 */ /* 0x000fea0003800000 */
.L_x_1565:
[----:B------:R-:W-:Y:S01]  /*1df20*/  ULDC.64 UR4, c[0x0][0xaa0] ;  /* 0x0002a80000047ab9 */ /* 0x000fe20000000a00 */
[----:B------:R-:W-:Y:S02]  /*1df30*/  IMAD R7, R215, 0x20, R17 ;  /* 0x00000020d7077824 */ /* 0x000fe400078e0211 */
[----:B---3--:R-:W-:Y:S02]  /*1df40*/  IMAD R3, R11, UR4, RZ ;  /* 0x000000040b037c24 */ /* 0x008fe4000f8e02ff */
[----:B------:R-:W-:Y:S02]  /*1df50*/  IMAD.IADD R9, R204, 0x1, R7 ;  /* 0x00000001cc097824 */ /* 0x000fe400078e0207 */
[C---:B------:R-:W-:Y:S02]  /*1df60*/  IMAD R5, R0.reuse, UR5, R3 ;  /* 0x0000000500057c24 */ /* 0x040fe4000f8e0203 */
[----:B------:R-:W-:Y:S01]  /*1df70*/  IMAD.WIDE.U32 R2, R0, UR4, RZ ;  /* 0x0000000400027c25 */ /* 0x000fe2000f8e00ff */
[----:B------:R-:W-:-:S03]  /*1df80*/  ULDC.64 UR4, c[0x0][0xae8] ;  /* 0x0002ba0000047ab9 */ /* 0x000fc60000000a00 */
[----:B------:R-:W-:Y:S02]  /*1df90*/  IMAD.IADD R3, R3, 0x1, R5 ;  /* 0x0000000103037824 */ /* 0x000fe400078e0205 */
[----:B------:R-:W-:Y:S02]  /*1dfa0*/  IMAD R7, R10, UR4, RZ ;  /* 0x000000040a077c24 */ /* 0x000fe4000f8e02ff */
[----:B0-----:R-:W-:-:S04]  /*1dfb0*/  @P2 IMAD.HI.U32 R0, R9, R14, RZ ;  /* 0x0000000e09002227 */ /* 0x001fc800078e00ff */
[C---:B------:R-:W-:Y:S02]  /*1dfc0*/  IMAD R7, R216.reuse, UR5, R7 ;  /* 0x00000005d8077c24 */ /* 0x040fe4000f8e0207 */
[----:B------:R-:W-:Y:S01]  /*1dfd0*/  IMAD.WIDE.U32 R2, R216, UR4, R2 ;  /* 0x00000004d8027c25 */ /* 0x000fe2000f8e0002 */
[----:B------:R-:W-:-:S03]  /*1dfe0*/  ULDC.64 UR4, c[0x0][0xaf0] ;  /* 0x0002bc0000047ab9 */ /* 0x000fc60000000a00 */
[----:B------:R-:W-:Y:S01]  /*1dff0*/  IMAD.MOV.U32 R5, RZ, RZ, R9 ;  /* 0x000000ffff057224 */ /* 0x000fe200078e0009 */
[----:B--2---:R-:W-:Y:S01]  /*1e000*/  @P2 SHF.R.U32.HI R5, RZ, R27, R0 ;  /* 0x0000001bff052219 */ /* 0x004fe20000011600 */
[----:B------:R-:W-:Y:S02]  /*1e010*/  IMAD R4, R12, UR4, RZ ;  /* 0x000000040c047c24 */ /* 0x000fe4000f8e02ff */
[----:B------:R-:W-:Y:S01]  /*1e020*/  IMAD.IADD R3, R3, 0x1, R7 ;  /* 0x0000000103037824 */ /* 0x000fe200078e0207 */
[----:B------:R-:W-:Y:S01]  /*1e030*/  SHF.R.S32.HI R0, RZ, 0x1f, R5 ;  /* 0x0000001fff007819 */ /* 0x000fe20000011405 */
[C---:B------:R-:W-:Y:S02]  /*1e040*/  IMAD R7, R13.reuse, UR5, R4 ;  /* 0x000000050d077c24 */ /* 0x040fe4000f8e0204 */
[----:B------:R-:W-:Y:S01]  /*1e050*/  IMAD.WIDE.U32 R2, R13, UR4, R2 ;  /* 0x000000040d027c25 */ /* 0x000fe2000f8e0002 */
[----:B------:R-:W-:-:S03]  /*1e060*/  ULDC.64 UR4, c[0x0][0xae0] ;  /* 0x0002b80000047ab9 */ /* 0x000fc60000000a00 */
[----:B------:R-:W-:Y:S02]  /*1e070*/  IMAD.MOV R4, RZ, RZ, -R5 ;  /* 0x000000ffff047224 */ /* 0x000fe400078e0a05 */
[----:B------:R-:W-:Y:S02]  /*1e080*/  IMAD R0, R0, UR4, RZ ;  /* 0x0000000400007c24 */ /* 0x000fe4000f8e02ff */
[----:B------:R-:W-:Y:S02]  /*1e090*/  IMAD.IADD R3, R3, 0x1, R7 ;  /* 0x0000000103037824 */ /* 0x000fe400078e0207 */
[----:B------:R-:W-:Y:S02]  /*1e0a0*/  IMAD R7, R25, R4, R9 ;  /* 0x0000000419077224 */ /* 0x000fe400078e0209 */
[C---:B------:R-:W-:Y:S02]  /*1e0b0*/  IMAD R9, R5.reuse, UR5, R0 ;  /* 0x0000000505097c24 */ /* 0x040fe4000f8e0200 */
[----:B------:R-:W-:Y:S01]  /*1e0c0*/  IMAD.WIDE.U32 R2, R5, UR4, R2 ;  /* 0x0000000405027c25 */ /* 0x000fe2000f8e0002 */
[----:B------:R-:W-:Y:S01]  /*1e0d0*/  SHF.R.S32.HI R0, RZ, 0x1f, R7 ;  /* 0x0000001fff007819 */ /* 0x000fe20000011407 */
[----:B------:R-:W-:-:S02]  /*1e0e0*/  ULDC.64 UR4, c[0x0][0xad8] ;  /* 0x0002b60000047ab9 */ /* 0x000fc40000000a00 */
[----:B------:R-:W-:Y:S01]  /*1e0f0*/  IMAD.IADD R204, R17, 0x1, R204 ;  /* 0x0000000111cc7824 */ /* 0x000fe200078e02cc */
[----:B------:R-:W-:Y:S01]  /*1e100*/  IADD3 R3, R3, R9, RZ ;  /* 0x0000000903037210 */ /* 0x000fe20007ffe0ff */
[----:B------:R-:W-:Y:S02]  /*1e110*/  IMAD R0, R0, UR4, RZ ;  /* 0x0000000400007c24 */ /* 0x000fe4000f8e02ff */
[----:B------:R-:W-:-:S04]  /*1e120*/  IMAD.WIDE.U32 R2, R7, UR4, R2 ;  /* 0x0000000407027c25 */ /* 0x000fc8000f8e0002 */
[----:B------:R-:W-:Y:S01]  /*1e130*/  IMAD R7, R7, UR5, R0 ;  /* 0x0000000507077c24 */ /* 0x000fe2000f8e0200 */
[----:B------:R-:W-:Y:S02]  /*1e140*/  ULDC.64 UR4, c[0x0][0xa80] ;  /* 0x0002a00000047ab9 */ /* 0x000fe40000000a00 */
[----:B------:R-:W-:Y:S01]  /*1e150*/  LEA R0, P0, R2, UR4, 0x1 ;  /* 0x0000000402007c11 */ /* 0x000fe2000f8008ff */
[----:B------:R-:W-:Y:S01]  /*1e160*/  IMAD.IADD R3, R3, 0x1, R7 ;  /* 0x0000000103037824 */ /* 0x000fe200078e0207 */
[----:B------:R-:W-:-:S04]  /*1e170*/  UMOV UR4, 0xffffffff ;  /* 0xffffffff00047882 */ /* 0x000fc80000000000 */
[----:B------:R-:W-:Y:S01]  /*1e180*/  LEA.HI.X R2, R2, UR5, R3, 0x1, P0 ;  /* 0x0000000502027c11 */ /* 0x000fe200080f0c03 */
[----:B------:R-:W-:Y:S06]  /*1e190*/  BRA.DIV UR4, `(.L_x_1567) ;  /* 0x000000b204e47947 */ /* 0x000fec000b800000 */
[----:B------:R0:W2:Y:S04]  /*1e1a0*/  SHFL.IDX PT, R3, R2, RZ, 0x181f ;  /* 0x00181fff02037589 */ /* 0x0000a800000e0000 */
[----:B------:R0:W3:Y:S02]  /*1e1b0*/  SHFL.IDX PT, R14, R0, RZ, 0x181f ;  /* 0x00181fff000e7589 */ /* 0x0000e400000e0000 */
.L_x_1848:
        /* <DEDUP_REMOVED lines=9> */
[-C--:B---3--:R-:W-:Y:S02]  /*1e250*/  @!P3 LEA R4, P5, R18, R14.reuse, 0x1 ;  /* 0x0000000e1204b211 */ /* 0x088fe400078a08ff */
[-C--:B------:R-:W-:Y:S02]  /*1e260*/  @!P2 LEA R6, P4, R194, R14.reuse, 0x1 ;  /* 0x0000000ec206a211 */ /* 0x080fe400078808ff */
[-C--:B--2---:R-:W-:Y:S02]  /*1e270*/  @!P3 LEA.HI.X R5, R18, R3.reuse, R19, 0x1, P5 ;  /* 0x000000031205b211 */ /* 0x084fe400028f0c13 */
[-C--:B------:R-:W-:Y:S02]  /*1e280*/  @!P1 LEA R8, P5, R207, R14.reuse, 0x1 ;  /* 0x0000000ecf089211 */ /* 0x080fe400078a08ff */
        /* <DEDUP_REMOVED lines=8> */
.L_x_1569:
[----:B------:R-:W-:Y:S05]  /*1e310*/  BSYNC B1 ;  /* 0x0000000000017941 */ /* 0x000fea0003800000 */
.L_x_1568:
[----:B------:R-:W-:-:S03]  /*1e320*/  UMOV UR4, 0xffffffff ;  /* 0xffffffff00047882 */ /* 0x000fc60000000000 */
[----:B------:R-:W-:Y:S05]  /*1e330*/  BRA.DIV UR4, `(.L_x_1570) ;  /* 0x000000b204b07947 */ /* 0x000fea000b800000 */
[----:B--2---:R2:W0:Y:S04]  /*1e340*/  SHFL.IDX PT, R3, R2, 0x1, 0x181f ;  /* 0x00381f0002037f89 */ /* 0x00442800000e0000 */
[----:B---34-:R2:W3:Y:S02]  /*1e350*/  SHFL.IDX PT, R14, R0, 0x1, 0x181f ;  /* 0x00381f00000e7f89 */ /* 0x0184e400000e0000 */
.L_x_1852:
        /* <DEDUP_REMOVED lines=11> */
[-C--:B0-----:R-:W-:Y:S02]  /*1e410*/  @!P3 LEA.HI.X R5, R18, R3.reuse, R19, 0x1, P5 ;  /* 0x000000031205b211 */ /* 0x081fe400028f0c13 */
        /* <DEDUP_REMOVED lines=9> */
.L_x_1572:
[----:B------:R-:W-:Y:S05]  /*1e4b0*/  BSYNC B1 ;  /* 0x0000000000017941 */ /* 0x000fea0003800000 */
.L_x_1571:
[----:B------:R-:W-:-:S03]  /*1e4c0*/  UMOV UR4, 0xffffffff ;  /* 0xffffffff00047882 */ /* 0x000fc60000000000 */
[----:B------:R-:W-:Y:S05]  /*1e4d0*/  BRA.DIV UR4, `(.L_x_1573) ;  /* 0x000000b204907947 */ /* 0x000fea000b800000 */
[----:B0-----:R0:W0:Y:S04]  /*1e4e0*/  SHFL.IDX PT, R3, R2, 0x2, 0x181f ;  /* 0x00581f0002037f89 */ /* 0x00102800000e0000 */
[----:B---34-:R3:W4:Y:S02]  /*1e4f0*/  SHFL.IDX PT, R14, R0, 0x2, 0x181f ;  /* 0x00581f00000e7f89 */ /* 0x01872400000e0000 */
.L_x_1856:
        /* <DEDUP_REMOVED lines=21> */
.L_x_1575:
[----:B------:R-:W-:Y:S05]  /*1e650*/  BSYNC B1 ;  /* 0x0000000000017941 */ /* 0x000fea0003800000 */
.L_x_1574:
[----:B------:R-:W-:-:S03]  /*1e660*/  UMOV UR4, 0xffffffff ;  /* 0xffffffff00047882 */ /* 0x000fc60000000000 */
[----:B------:R-:W-:Y:S05]  /*1e670*/  BRA.DIV UR4, `(.L_x_1576) ;  /* 0x000000b204707947 */ /* 0x000fea000b800000 */
[----:B0-----:R0:W0:Y:S04]  /*1e680*/  SHFL.IDX PT, R3, R2, 0x3, 0x181f ;  /* 0x00781f0002037f89 */ /* 0x00102800000e0000 */
[----:B----4-:R4:W0:Y:S02]  /*1e690*/  SHFL.IDX PT, R14, R0, 0x3, 0x181f ;  /* 0x00781f00000e7f89 */ /* 0x01082400000e0000 */
.L_x_1860:
[----:B--234-:R-:W-:-:S05]  /*1e6a0*/  VIADD R0, R204, 0x60 ;  /* 0x00000060cc007836 */ /* 0x01cfca0000000000 */
[----:B------:R-:W-:-:S13]  /*1e6b0*/  ISETP.GE.AND P0, PT, R0, R25, PT ;  /* 0x000000190000720c */ /* 0x000fda0003f06270 */
        /* <DEDUP_REMOVED lines=18> */
.L_x_1563:
[----:B------:R-:W-:Y:S05]  /*1e7e0*/  BSYNC B0 ;  /* 0x0000000000007941 */ /* 0x000fea0003800000 */
.L_x_1553:
[----:B------:R-:W-:Y:S02]  /*1e7f0*/  ULDC UR4, c[0x0][0xc3c] ;  /* 0x00030f0000047ab9 */ /* 0x000fe40000000800 */
[----:B-1----:R-:W-:-:S13]  /*1e800*/  ISETP.GE.AND P0, PT, R203, UR4, PT ;  /* 0x00000004cb007c0c */ /* 0x002fda000bf06270 */
[----:B------:R-:W-:Y:S05]  /*1e810*/  @!P0 BRA `(.L_x_1577) ;  /* 0xfffffe2800608947 */ /* 0x000fea000383ffff */
[----:B------:R-:W-:Y:S05]  /*1e820*/  BRA `(.L_x_1348) ;  /* 0x0000007400e87947 */ /* 0x000fea0003800000 */
.L_x_1346:
        /* <DEDUP_REMOVED lines=18> */
.L_x_1578:
[----:B------:R-:W1:Y:S01]  /*1e950*/  S2R R0, SR_TID.X ;  /* 0x0000000000007919 */ /* 0x000e620000002100 */
[----:B------:R-:W-:Y:S01]  /*1e960*/  ULDC UR4, c[0x0][0xc3c] ;  /* 0x00030f0000047ab9 */ /* 0x000fe20000000800 */
[----:B------:R-:W2:Y:S01]  /*1e970*/  S2UR UR6, SR_CTAID.X ;  /* 0x00000000000679c3 */ /* 0x000ea20000002500 */
[----:B------:R-:W-:Y:S01]  /*1e980*/  ULDC UR5, c[0x0][0xc38] ;  /* 0x00030e0000057ab9 */ /* 0x000fe20000000800 */
[----:B-1----:R-:W-:-:S04]  /*1e990*/  LOP3.LUT R0, R0, 0x1f, RZ, 0xc0, !PT ;  /* 0x0000001f00007812 */ /* 0x002fc800078ec0ff */
[----:B------:R-:W-:-:S04]  /*1e9a0*/  ISETP.NE.AND P0, PT, R0, 0x1f, PT ;  /* 0x0000001f0000780c */ /* 0x000fc80003f05270 */
[----:B------:R-:W-:-:S13]  /*1e9b0*/  ISETP.GE.OR P1, PT, R0, UR4, !P0 ;  /* 0x0000000400007c0c */ /* 0x000fda000c726670 */
[----:B0-----:R-:W0:Y:S02]  /*1e9c0*/  @!P1 LDC.64 R2, c[0x0][0xc80] ;  /* 0x00032000ff029b82 */ /* 0x001e240000000a00 */
[----:B0-----:R-:W-:-:S05]  /*1e9d0*/  @!P1 IMAD.WIDE.U32 R2, R0, 0x4, R2 ;  /* 0x0000000400029825 */ /* 0x001fca00078e0002 */
[----:B------:R-:W3:Y:S01]  /*1e9e0*/  @!P1 LDG.E R4, desc[UR46][R2.64] ;  /* 0x0000002e02049981 */ /* 0x000ee2000c1e1900 */
[C---:B------:R-:W-:Y:S01]  /*1e9f0*/  ISETP.NE.AND P1, PT, R0.reuse, RZ, PT ;  /* 0x000000ff0000720c */ /* 0x040fe20003f25270 */
[----:B------:R-:W-:Y:S01]  /*1ea00*/  UMOV UR4, URZ ;  /* 0x0000003f00047c82 */ /* 0x000fe20008000000 */
[C---:B------:R-:W-:Y:S01]  /*1ea10*/  ISETP.GE.U32.AND P2, PT, R0.reuse, 0x2, PT ;  /* 0x000000020000780c */ /* 0x040fe20003f46070 */
[----:B------:R-:W-:Y:S01]  /*1ea20*/  IMAD.MOV.U32 R16, RZ, RZ, RZ ;  /* 0x000000ffff107224 */ /* 0x000fe200078e00ff */
[C---:B------:R-:W-:Y:S02]  /*1ea30*/  ISETP.GE.U32.AND P3, PT, R0.reuse, 0x4, PT ;  /* 0x000000040000780c */ /* 0x040fe40003f66070 */
[C---:B------:R-:W-:Y:S02]  /*1ea40*/  ISETP.GE.U32.AND P4, PT, R0.reuse, 0x8, PT ;  /* 0x000000080000780c */ /* 0x040fe40003f86070 */
[----:B------:R-:W-:Y:S01]  /*1ea50*/  ISETP.GE.U32.AND P5, PT, R0, 0x10, PT ;  /* 0x000000100000780c */ /* 0x000fe20003fa6070 */
[----:B---3--:R-:W0:Y:S02]  /*1ea60*/  SHFL.UP PT, R5, R4, 0x1, RZ ;  /* 0x0420000004057989 */ /* 0x008e2400000e00ff */
        /* <DEDUP_REMOVED lines=14> */
[----:B------:R-:W0:Y:S02]  /*1eb50*/  SHFL.IDX PT, R6, R5, 0x1f, 0x1f ;  /* 0x03e01f0005067f89 */ /* 0x000e2400000e0000 */
[----:B0-----:R-:W-:-:S04]  /*1eb60*/  IMAD R6, R6, UR5, RZ ;  /* 0x0000000506067c24 */ /* 0x001fc8000f8e02ff */
[----:B------:R-:W-:Y:S01]  /*1eb70*/  IMAD.MOV.U32 R3, RZ, RZ, R6 ;  /* 0x000000ffff037224 */ /* 0x000fe200078e0006 */
[----:B--2---:R-:W-:-:S13]  /*1eb80*/  ISETP.GT.AND P6, PT, R6, UR6, PT ;  /* 0x0000000606007c0c */ /* 0x004fda000bfc4270 */
[----:B------:R-:W-:Y:S05]  /*1eb90*/  @P6 BRA `(.L_x_1580) ;  /* 0x00000000009c6947 */ /* 0x000fea0003800000 */
[----:B------:R-:W0:Y:S01]  /*1eba0*/  LDC R5, c[0x0][0xc3c] ;  /* 0x00030f00ff057b82 */ /* 0x000e220000000800 */
[----:B------:R-:W-:Y:S01]  /*1ebb0*/  IMAD.MOV.U32 R6, RZ, RZ, R3 ;  /* 0x000000ffff067224 */ /* 0x000fe200078e0003 */
[----:B------:R-:W-:Y:S01]  /*1ebc0*/  UMOV UR4, URZ ;  /* 0x0000003f00047c82 */ /* 0x000fe20008000000 */
[----:B------:R-:W-:Y:S01]  /*1ebd0*/  ULDC UR7, c[0x0][0xc3c] ;  /* 0x00030f0000077ab9 */ /* 0x000fe20000000800 */
[----:B------:R-:W-:-:S05]  /*1ebe0*/  ULDC UR5, c[0x0][0xc38] ;  /* 0x00030e0000057ab9 */ /* 0x000fca0000000800 */
.L_x_1584:
[----:B------:R-:W-:Y:S01]  /*1ebf0*/  UIADD3 UR4, UR4, 0x1f, URZ ;  /* 0x0000001f04047890 */ /* 0x000fe2000fffe03f */
[----:B------:R-:W-:-:S05]  /*1ec00*/  MOV R19, UR7 ;  /* 0x0000000700137c02 */ /* 0x000fca0008000f00 */
        /* <DEDUP_REMOVED lines=10> */
.L_x_1583:
[----:B------:R-:W-:Y:S05]  /*1ecb0*/  BSYNC B0 ;  /* 0x0000000000007941 */ /* 0x000fea0003800000 */
.L_x_1582:
        /* <DEDUP_REMOVED lines=17> */
[----:B------:R-:W-:-:S05]  /*1edd0*/  IMAD.IADD R6, R3, 0x1, R6 ;  /* 0x0000000103067824 */ /* 0x000fca00078e0206 */
[----:B------:R-:W-:-:S13]  /*1ede0*/  ISETP.GT.AND P6, PT, R6, UR6, PT ;  /* 0x0000000606007c0c */ /* 0x000fda000bfc4270 */
[----:B------:R-:W-:Y:S05]  /*1edf0*/  @!P6 BRA `(.L_x_1584) ;  /* 0xfffffffc007ce947 */ /* 0x000fea000383ffff */
[----:B------:R-:W-:-:S07]  /*1ee00*/  IMAD.MOV.U32 R5, RZ, RZ, R9 ;  /* 0x000000ffff057224 */ /* 0x000fce00078e0009 */
.L_x_1580:
[----:B------:R-:W-:-:S04]  /*1ee10*/  IMAD.IADD R6, R6, 0x1, -R3 ;  /* 0x0000000106067824 */ /* 0x000fc800078e0a03 */
[----:B------:R-:W-:-:S05]  /*1ee20*/  IMAD R2, R5, UR5, R6 ;  /* 0x0000000505027c24 */ /* 0x000fca000f8e0206 */
[----:B------:R-:W-:Y:S02]  /*1ee30*/  ISETP.GT.AND P0, PT, R2, UR6, PT ;  /* 0x0000000602007c0c */ /* 0x000fe4000bf04270 */
[----:B------:R-:W0:Y:S11]  /*1ee40*/  LDC.64 R2, c[0x0][0xc90] ;  /* 0x00032400ff027b82 */ /* 0x000e360000000a00 */
[----:B------:R-:W-:-:S04]  /*1ee50*/  VOTE.ANY R11, PT, !P0 ;  /* 0x00000000000b7806 */ /* 0x000fc800040e0100 */
[----:B------:R-:W1:Y:S02]  /*1ee60*/  POPC R7, R11 ;  /* 0x0000000b00077309 */ /* 0x000e640000000000 */
[----:B-1----:R-:W-:-:S04]  /*1ee70*/  VIADD R19, R7, UR4 ;  /* 0x0000000407137c36 */ /* 0x002fc80008000000 */
[----:B0-----:R-:W-:-:S05]  /*1ee80*/  IMAD.WIDE R2, R19, 0x4, R2 ;  /* 0x0000000413027825 */ /* 0x001fca00078e0202 */
[----:B------:R-:W2:Y:S01]  /*1ee90*/  LDG.E R9, desc[UR46][R2.64] ;  /* 0x0000002e02097981 */ /* 0x000ea2000c1e1900 */
[----:B------:R-:W-:-:S03]  /*1eea0*/  ISETP.NE.AND P0, PT, R11, RZ, PT ;  /* 0x000000ff0b00720c */ /* 0x000fc60003f05270 */
[----:B------:R-:W2:Y:S02]  /*1eeb0*/  SHFL.IDX PT, R4, R4, R7, 0x1f ;  /* 0x00001f0704047589 */ /* 0x000ea400000e0000 */
[----:B--2---:R-:W-:-:S05]  /*1eec0*/  IMAD R8, R4, R9, RZ ;  /* 0x0000000904087224 */ /* 0x004fca00078e02ff */
[----:B------:R-:W-:-:S04]  /*1eed0*/  IABS R10, R8 ;  /* 0x00000008000a7213 */ /* 0x000fc80000000000 */
[----:B------:R-:W0:Y:S08]  /*1eee0*/  I2F.RP R12, R10 ;  /* 0x0000000a000c7306 */ /* 0x000e300000209400 */
[----:B0-----:R-:W0:Y:S02]  /*1eef0*/  MUFU.RCP R12, R12 ;  /* 0x0000000c000c7308 */ /* 0x001e240000001000 */
[----:B0-----:R-:W-:-:S06]  /*1ef00*/  VIADD R13, R12, 0xffffffe ;  /* 0x0ffffffe0c0d7836 */ /* 0x001fcc0000000000 */
[----:B------:R0:W1:Y:S01]  /*1ef10*/  F2I.FTZ.U32.TRUNC.NTZ R3, R13 ;  /* 0x0000000d00037305 */ /* 0x000062000021f000 */
[----:B------:R-:W-:Y:S05]  /*1ef20*/  @!P0 BRA `(.L_x_1585) ;  /* 0x0000000000088947 */ /* 0x000fea0003800000 */
[----:B------:R-:W-:-:S06]  /*1ef30*/  VIADD R16, R7, 0xffffffff ;  /* 0xffffffff07107836 */ /* 0x000fcc0000000000 */
[----:B------:R2:W3:Y:S02]  /*1ef40*/  SHFL.IDX PT, R16, R5, R16, 0x1f ;  /* 0x00001f1005107589 */ /* 0x0004e400000e0000 */
.L_x_1585:
[----:B-12---:R-:W-:Y:S01]  /*1ef50*/  IMAD.MOV R5, RZ, RZ, -R3 ;  /* 0x000000ffff057224 */ /* 0x006fe200078e0a03 */
[----:B------:R-:W-:Y:S01]  /*1ef60*/  MOV R2, RZ ;  /* 0x000000ff00027202 */ /* 0x000fe20000000f00 */
[----:B---3--:R-:W-:Y:S01]  /*1ef70*/  IMAD R16, R16, UR5, R6 ;  /* 0x0000000510107c24 */ /* 0x008fe2000f8e0206 */
[----:B------:R-:W-:Y:S01]  /*1ef80*/  IABS R6, R8 ;  /* 0x0000000800067213 */ /* 0x000fe20000000000 */
[----:B------:R-:W-:-:S04]  /*1ef90*/  IMAD R5, R5, R10, RZ ;  /* 0x0000000a05057224 */ /* 0x000fc800078e02ff */
        /* <DEDUP_REMOVED lines=20> */
[----:B------:R-:W-:-:S04]  /*1f0e0*/  VIADDMNMX R9, R10, UR5, R9, PT ;  /* 0x000000050a097c46 */ /* 0x000fc8000b800109 */
[-C--:B------:R-:W-:Y:S02]  /*1f0f0*/  IABS R7, R9.reuse ;  /* 0x0000000900077213 */ /* 0x080fe40000000000 */
[----:B------:R-:W-:Y:S02]  /*1f100*/  IABS R8, R9 ;  /* 0x0000000900087213 */ /* 0x000fe40000000000 */
[----:B------:R-:W1:Y:S03]  /*1f110*/  I2F.RP R10, R7 ;  /* 0x00000007000a7306 */ /* 0x000e660000209400 */
[----:B------:R-:W-:-:S05]  /*1f120*/  IMAD.MOV R8, RZ, RZ, -R8 ;  /* 0x000000ffff087224 */ /* 0x000fca00078e0a08 */
[----:B-1----:R-:W1:Y:S02]  /*1f130*/  MUFU.RCP R10, R10 ;  /* 0x0000000a000a7308 */ /* 0x002e640000001000 */
[----:B-1----:R-:W-:-:S06]  /*1f140*/  VIADD R3, R10, 0xffffffe ;  /* 0x0ffffffe0a037836 */ /* 0x002fcc0000000000 */
[----:B------:R-:W1:Y:S02]  /*1f150*/  F2I.FTZ.U32.TRUNC.NTZ R3, R3 ;  /* 0x0000000300037305 */ /* 0x000e64000021f000 */
[----:B-1----:R-:W-:-:S04]  /*1f160*/  IMAD.MOV R2, RZ, RZ, -R3 ;  /* 0x000000ffff027224 */ /* 0x002fc800078e0a03 */
[----:B------:R-:W-:Y:S02]  /*1f170*/  IMAD R11, R2, R7, RZ ;  /* 0x00000007020b7224 */ /* 0x000fe400078e02ff */
[----:B------:R-:W-:-:S04]  /*1f180*/  IMAD.MOV.U32 R2, RZ, RZ, RZ ;  /* 0x000000ffff027224 */ /* 0x000fc800078e00ff */
[----:B------:R-:W-:Y:S01]  /*1f190*/  IMAD.HI.U32 R2, R3, R11, R2 ;  /* 0x0000000b03027227 */ /* 0x000fe200078e0002 */
[----:B------:R-:W-:Y:S02]  /*1f1a0*/  IABS R11, R5 ;  /* 0x00000005000b7213 */ /* 0x000fe40000000000 */
[C---:B------:R-:W-:Y:S01]  /*1f1b0*/  LOP3.LUT R3, R5.reuse, R9, RZ, 0x3c, !PT ;  /* 0x0000000905037212 */ /* 0x040fe200078e3cff */
[----:B------:R-:W-:Y:S02]  /*1f1c0*/  IMAD.IADD R5, R5, 0x1, R6 ;  /* 0x0000000105057824 */ /* 0x000fe400078e0206 */
[----:B------:R-:W-:Y:S01]  /*1f1d0*/  IMAD.HI.U32 R2, R2, R11, RZ ;  /* 0x0000000b02027227 */ /* 0x000fe200078e00ff */
[----:B------:R-:W-:-:S03]  /*1f1e0*/  ISETP.GE.AND P2, PT, R3, RZ, PT ;  /* 0x000000ff0300720c */ /* 0x000fc60003f46270 */
[----:B------:R-:W-:-:S05]  /*1f1f0*/  IMAD R8, R2, R8, R11 ;  /* 0x0000000802087224 */ /* 0x000fca00078e020b */
[----:B------:R-:W-:-:S13]  /*1f200*/  ISETP.GT.U32.AND P1, PT, R7, R8, PT ;  /* 0x000000080700720c */ /* 0x000fda0003f24070 */
[----:B------:R-:W-:Y:S02]  /*1f210*/  @!P1 IMAD.IADD R8, R8, 0x1, -R7 ;  /* 0x0000000108089824 */ /* 0x000fe400078e0a07 */
[----:B------:R-:W-:Y:S01]  /*1f220*/  @!P1 VIADD R2, R2, 0x1 ;  /* 0x0000000102029836 */ /* 0x000fe20000000000 */
[----:B------:R-:W-:Y:S02]  /*1f230*/  ISETP.NE.AND P1, PT, R9, RZ, PT ;  /* 0x000000ff0900720c */ /* 0x000fe40003f25270 */
[----:B------:R-:W-:-:S13]  /*1f240*/  ISETP.GE.U32.AND P0, PT, R8, R7, PT ;  /* 0x000000070800720c */ /* 0x000fda0003f06070 */
[----:B------:R-:W-:-:S05]  /*1f250*/  @P0 VIADD R2, R2, 0x1 ;  /* 0x0000000102020836 */ /* 0x000fca0000000000 */
[----:B------:R-:W-:Y:S02]  /*1f260*/  @!P2 IADD3 R2, -R2, RZ, RZ ;  /* 0x000000ff0202a210 */ /* 0x000fe40007ffe1ff */
[----:B------:R-:W-:Y:S01]  /*1f270*/  @!P1 LOP3.LUT R2, RZ, R9, RZ, 0x33, !PT ;  /* 0x00000009ff029212 */ /* 0x000fe200078e33ff */
[----:B------:R-:W-:-:S03]  /*1f280*/  IMAD.MOV R9, RZ, RZ, -R9 ;  /* 0x000000ffff097224 */ /* 0x000fc600078e0a09 */
[----:B------:R-:W-:Y:S01]  /*1f290*/  LOP3.LUT R17, RZ, R2, RZ, 0x33, !PT ;  /* 0x00000002ff117212 */ /* 0x000fe200078e33ff */
[----:B------:R-:W-:-:S04]  /*1f2a0*/  IMAD R18, R2, R9, R5 ;  /* 0x0000000902127224 */ /* 0x000fc800078e0205 */
[----:B------:R-:W-:Y:S01]  /*1f2b0*/  IMAD.IADD R17, R4, 0x1, R17 ;  /* 0x0000000104117824 */ /* 0x000fe200078e0211 */
[----:B------:R-:W-:Y:S06]  /*1f2c0*/  BRA `(.L_x_1586) ;  /* 0x00000000000c7947 */ /* 0x000fec0003800000 */
.L_x_1581:
[----:B------:R-:W-:Y:S02]  /*1f2d0*/  IMAD.MOV.U32 R17, RZ, RZ, RZ ;  /* 0x000000ffff117224 */ /* 0x000fe400078e00ff */
[----:B------:R-:W-:Y:S02]  /*1f2e0*/  IMAD.U32 R16, RZ, RZ, UR6 ;  /* 0x00000006ff107e24 */ /* 0x000fe4000f8e00ff */
[----:B------:R-:W-:-:S07]  /*1f2f0*/  IMAD.MOV.U32 R18, RZ, RZ, RZ ;  /* 0x000000ffff127224 */ /* 0x000fce00078e00ff */
.L_x_1586:
[----:B------:R-:W-:-:S13]  /*1f300*/  ISETP.NE.AND P0, PT, R0, RZ, PT ;  /* 0x000000ff0000720c */ /* 0x000fda0003f05270 */
[----:B------:R-:W1:Y:S01]  /*1f310*/  @!P0 S2R R3, SR_CgaCtaId ;  /* 0x0000000000038919 */ /* 0x000e620000008800 */
[----:B------:R-:W-:-:S04]  /*1f320*/  @!P0 MOV R0, 0x400 ;  /* 0x0000040000008802 */ /* 0x000fc80000000f00 */
[----:B-1----:R-:W-:-:S05]  /*1f330*/  @!P0 LEA R0, R3, R0, 0x18 ;  /* 0x0000000003008211 */ /* 0x002fca00078ec0ff */
[----:B------:R2:W-:Y:S01]  /*1f340*/  @!P0 STS.128 [R0+0x284d0], R16 ;  /* 0x0284d01000008388 */ /* 0x0005e20000000c00 */
[----:B------:R-:W-:Y:S06]  /*1f350*/  BAR.ARV 0x5, 0x180 ;  /* 0x0146000000007b1d */ /* 0x000fec0000002000 */
.L_x_1579:
[----:B--2---:R-:W-:Y:S01]  /*1f360*/  IMAD.MOV.U32 R0, RZ, RZ, 0x1 ;  /* 0x00000001ff007424 */ /* 0x004fe200078e00ff */
[----:B------:R2:W-:Y:S01]  /*1f370*/  STL [R1+0xc], RZ ;  /* 0x00000cff01007387 */ /* 0x0005e20000100800 */
[----:B------:R-:W-:Y:S02]  /*1f380*/  ULDC UR4, c[0x0][0xc3c] ;  /* 0x00030f0000047ab9 */ /* 0x000fe40000000800 */
[----:B-1----:R-:W-:Y:S01]  /*1f390*/  ISETP.GE.AND P0, PT, R19, UR4, PT ;  /* 0x0000000413007c0c */ /* 0x002fe2000bf06270 */
[----:B------:R2:W-:Y:S04]  /*1f3a0*/  STL [R1+0x1c], R0 ;  /* 0x00001c0001007387 */ /* 0x0005e80000100800 */
[----:B------:R2:W-:Y:S08]  /*1f3b0*/  STL [R1+0x60], RZ ;  /* 0x000060ff01007387 */ /* 0x0005f00000100800 */
[----:B--2---:R-:W-:Y:S05]  /*1f3c0*/  @P0 BRA `(.L_x_1587) ;  /* 0x0000006400fc0947 */ /* 0x004fea0003800000 */
[----:B------:R-:W1:Y:S01]  /*1f3d0*/  S2R R10, SR_TID.X ;  /* 0x00000000000a7919 */ /* 0x000e620000002100 */
[----:B------:R-:W2:Y:S01]  /*1f3e0*/  S2UR UR5, SR_CgaCtaId ;  /* 0x00000000000579c3 */ /* 0x000ea20000008800 */
[----:B------:R-:W-:Y:S01]  /*1f3f0*/  UMOV UR4, 0x400 ;  /* 0x0000040000047882 */ /* 0x000fe20000000000 */
[----:B------:R-:W-:Y:S01]  /*1f400*/  BSSY B7, `(.L_x_1587) ;  /* 0x000067b000077945 */ /* 0x000fe20003800000 */
[----:B------:R-:W-:Y:S01]  /*1f410*/  ULDC.64 UR42, c[0x0][0x198] ;  /* 0x00006600002a7ab9 */ /* 0x000fe20000000a00 */
[----:B------:R-:W-:Y:S02]  /*1f420*/  ULOP3.LUT UR36, UR40, 0x1, URZ, 0xfc, !UPT ;  /* 0x0000000128247892 */ /* 0x000fe4000f8efc3f */
[----:B------:R-:W-:Y:S01]  /*1f430*/  ULOP3.LUT UR38, UR40, 0x2, URZ, 0xfc, !UPT ;  /* 0x0000000228267892 */ /* 0x000fe2000f8efc3f */
[----:B------:R-:W-:Y:S01]  /*1f440*/  ULDC UR37, c[0x0][0xc] ;  /* 0x0000030000257ab9 */ /* 0x000fe20000000800 */
[----:B--2---:R-:W-:Y:S01]  /*1f450*/  ULEA UR4, UR5, UR4, 0x18 ;  /* 0x0000000405047291 */ /* 0x004fe2000f8ec03f */
[C---:B-1----:R-:W-:Y:S01]  /*1f460*/  LOP3.LUT R9, R10.reuse, 0x7f, RZ, 0xc0, !PT ;  /* 0x0000007f0a097812 */ /* 0x042fe200078ec0ff */
[C---:B0-----:R-:W-:Y:S01]  /*1f470*/  IMAD.SHL.U32 R2, R10.reuse, 0x80, RZ ;  /* 0x000000800a027824 */ /* 0x041fe200078e00ff */
[C---:B------:R-:W-:Y:S01]  /*1f480*/  LOP3.LUT P0, RZ, R10.reuse, 0x4, RZ, 0xc0, !PT ;  /* 0x000000040aff7812 */ /* 0x040fe2000780c0ff */
[----:B------:R-:W-:-:S02]  /*1f490*/  IMAD.SHL.U32 R5, R10, 0x8, RZ ;  /* 0x000000080a057824 */ /* 0x000fc400078e00ff */
[----:B------:R-:W-:-:S05]  /*1f4a0*/  IMAD.SHL.U32 R0, R9, 0x20, RZ ;  /* 0x0000002009007824 */ /* 0x000fca00078e00ff */
[----:B------:R-:W-:Y:S01]  /*1f4b0*/  LOP3.LUT R3, R0, 0xc00, RZ, 0xc0, !PT ;  /* 0x00000c0000037812 */ /* 0x000fe200078ec0ff */
[----:B------:R-:W-:-:S05]  /*1f4c0*/  IMAD.SHL.U32 R0, R10, 0x40, RZ ;  /* 0x000000400a007824 */ /* 0x000fca00078e00ff */
[--C-:B------:R-:W-:Y:S02]  /*1f4d0*/  LOP3.LUT R3, R3, 0x40, R0.reuse, 0xf8, !PT ;  /* 0x0000004003037812 */ /* 0x100fe400078ef800 */
[----:B------:R-:W-:Y:S02]  /*1f4e0*/  LOP3.LUT R4, R0, 0x180, RZ, 0xc0, !PT ;  /* 0x0000018000047812 */ /* 0x000fe400078ec0ff */
[----:B------:R-:W-:Y:S02]  /*1f4f0*/  LOP3.LUT R7, R3, 0x200, R0, 0xf8, !PT ;  /* 0x0000020003077812 */ /* 0x000fe400078ef800 */
[--C-:B------:R-:W-:Y:S02]  /*1f500*/  SHF.R.U32.HI R3, RZ, 0x1, R10.reuse ;  /* 0x00000001ff037819 */ /* 0x100fe4000001160a */
[----:B------:R-:W-:Y:S02]  /*1f510*/  LOP3.LUT R0, R2, 0x380, RZ, 0xc0, !PT ;  /* 0x0000038002007812 */ /* 0x000fe400078ec0ff */
[----:B------:R-:W-:-:S02]  /*1f520*/  LOP3.LUT R4, R4, 0x10, R10, 0xf8, !PT ;  /* 0x0000001004047812 */ /* 0x000fc400078ef80a */
[----:B------:R-:W-:Y:S01]  /*1f530*/  LOP3.LUT R3, R0, 0x30, R3, 0xf8, !PT ;  /* 0x0000003000037812 */ /* 0x000fe200078ef803 */
[----:B------:R-:W-:Y:S01]  /*1f540*/  IMAD.SHL.U32 R0, R10, 0x10, RZ ;  /* 0x000000100a007824 */ /* 0x000fe200078e00ff */
[----:B------:R-:W-:Y:S01]  /*1f550*/  LOP3.LUT R4, R4, 0x30, R5, 0x78, !PT ;  /* 0x0000003004047812 */ /* 0x000fe200078e7805 */
[----:B------:R-:W-:-:S03]  /*1f560*/  IMAD.U32 R5, RZ, RZ, UR4 ;  /* 0x00000004ff057e24 */ /* 0x000fc6000f8e00ff */
[----:B------:R-:W-:Y:S02]  /*1f570*/  LOP3.LUT R3, R3, 0x70, R0, 0x78, !PT ;  /* 0x0000007003037812 */ /* 0x000fe400078e7800 */
[----:B------:R-:W-:Y:S02]  /*1f580*/  LOP3.LUT R6, R7, R4, RZ, 0xfc, !PT ;  /* 0x0000000407067212 */ /* 0x000fe400078efcff */
[----:B------:R-:W-:Y:S01]  /*1f590*/  LOP3.LUT R8, R3, 0xc00, R2, 0xf8, !PT ;  /* 0x00000c0003087812 */ /* 0x000fe200078ef802 */
[----:B------:R-:W-:Y:S01]  /*1f5a0*/  IMAD.SHL.U32 R3, R10, 0x2, RZ ;  /* 0x000000020a037824 */ /* 0x000fe200078e00ff */
[----:B------:R-:W-:Y:S01]  /*1f5b0*/  LOP3.LUT R2, R0, 0x3f0, RZ, 0xc0, !PT ;  /* 0x000003f000027812 */ /* 0x000fe200078ec0ff */
[----:B------:R-:W-:Y:S01]  /*1f5c0*/  STL [R1+0x8], R6 ;  /* 0x0000080601007387 */ /* 0x000fe20000100800 */
[----:B------:R-:W-:Y:S01]  /*1f5d0*/  SHF.R.U32.HI R7, RZ, 0x3, R9 ;  /* 0x00000003ff077819 */ /* 0x000fe20000011609 */
[----:B------:R-:W-:Y:S01]  /*1f5e0*/  VIADD R4, R8, 0x40 ;  /* 0x0000004008047836 */ /* 0x000fe20000000000 */
[----:B------:R-:W-:Y:S01]  /*1f5f0*/  LOP3.LUT R3, R2, 0x70, R3, 0x78, !PT ;  /* 0x0000007002037812 */ /* 0x000fe200078e7803 */
[----:B------:R-:W-:Y:S01]  /*1f600*/  IMAD.SHL.U32 R2, R9, 0x10, RZ ;  /* 0x0000001009027824 */ /* 0x000fe200078e00ff */
[----:B------:R-:W-:Y:S01]  /*1f610*/  STL [R1+0x10], R8 ;  /* 0x0000100801007387 */ /* 0x000fe20000100800 */
[----:B------:R-:W-:-:S03]  /*1f620*/  @P0 VIADD R4, R8, 0xffffffc0 ;  /* 0xffffffc008040836 */ /* 0x000fc60000000000 */
[----:B------:R-:W-:Y:S02]  /*1f630*/  LOP3.LUT R2, R3, 0x400, R2, 0xf8, !PT ;  /* 0x0000040003027812 */ /* 0x000fe400078ef802 */
[----:B------:R-:W-:-:S03]  /*1f640*/  MOV R3, 0x20 ;  /* 0x0000002000037802 */ /* 0x000fc60000000f00 */
[----:B------:R-:W-:Y:S01]  /*1f650*/  IMAD.IADD R2, R5, 0x1, R2 ;  /* 0x0000000105027824 */ /* 0x000fe200078e0202 */
[----:B------:R-:W-:-:S05]  /*1f660*/  SEL R3, R3, 0xffffffe0, !P0 ;  /* 0xffffffe003037807 */ /* 0x000fca0004000000 */
[----:B------:R0:W-:Y:S04]  /*1f670*/  STL [R1+0x40], R3 ;  /* 0x0000400301007387 */ /* 0x0001e80000100800 */
[----:B------:R-:W-:Y:S04]  /*1f680*/  STL [R1], R5 ;  /* 0x0000000501007387 */ /* 0x000fe80000100800 */
[----:B------:R1:W-:Y:S01]  /*1f690*/  STL [R1+0x44], R2 ;  /* 0x0000440201007387 */ /* 0x0003e20000100800 */
[----:B0-----:R-:W-:Y:S02]  /*1f6a0*/  LOP3.LUT R3, R0, 0x70, RZ, 0xc0, !PT ;  /* 0x0000007000037812 */ /* 0x001fe400078ec0ff */
[----:B------:R-:W-:Y:S01]  /*1f6b0*/  LOP3.LUT R0, R7, 0x70, R0, 0xf8, !PT ;  /* 0x0000007007007812 */ /* 0x000fe200078ef800 */
[----:B------:R-:W-:Y:S01]  /*1f6c0*/  IMAD.MOV.U32 R0, RZ, RZ, 0x1 ;  /* 0x00000001ff007424 */ /* 0x000fe200078e00ff */
[----:B------:R-:W-:Y:S04]  /*1f6d0*/  STL [R1+0x60], RZ ;  /* 0x000060ff01007387 */ /* 0x000fe80000100800 */
[----:B------:R0:W-:Y:S01]  /*1f6e0*/  STL [R1+0x38], R4 ;  /* 0x0000380401007387 */ /* 0x0001e20000100800 */
[----:B-1----:R-:W-:-:S03]  /*1f6f0*/  LOP3.LUT R2, R3, 0x80, RZ, 0xfc, !PT ;  /* 0x0000008003027812 */ /* 0x002fc600078efcff */
[----:B------:R1:W-:Y:S04]  /*1f700*/  STL [R1+0x20], R0 ;  /* 0x0000200001007387 */ /* 0x0003e80000100800 */
[----:B------:R2:W-:Y:S01]  /*1f710*/  STL [R1+0x14], RZ ;  /* 0x000014ff01007387 */ /* 0x0005e20000100800 */
[----:B0-----:R-:W-:-:S03]  /*1f720*/  IMAD.MOV.U32 R4, RZ, RZ, 0x1 ;  /* 0x00000001ff047424 */ /* 0x001fc600078e00ff */
[----:B------:R2:W-:Y:S01]  /*1f730*/  STL [R1+0xc], RZ ;  /* 0x00000cff01007387 */ /* 0x0005e20000100800 */
[----:B-1----:R-:W-:-:S03]  /*1f740*/  LOP3.LUT R0, R6, 0x1000, RZ, 0xfc, !PT ;  /* 0x0000100006007812 */ /* 0x002fc600078efcff */
[----:B------:R2:W-:Y:S04]  /*1f750*/  STL [R1+0x1c], R4 ;  /* 0x00001c0401007387 */ /* 0x0005e80000100800 */
[----:B------:R2:W-:Y:S02]  /*1f760*/  STL [R1+0x3c], R0 ;  /* 0x00003c0001007387 */ /* 0x0005e40000100800 */
.L_x_1713:
[----:B------:R-:W-:Y:S05]  /*1f770*/  YIELD ;  /* 0x0000000000007946 */ /* 0x000fea0003800000 */
[----:B------:R-:W-:Y:S01]  /*1f780*/  ULDC.64 UR4, c[0x0][0xa28] ;  /* 0x00028a0000047ab9 */ /* 0x000fe20000000a00 */
[----:B------:R-:W-:Y:S02]  /*1f790*/  CS2R R6, SRZ ;  /* 0x0000000000067805 */ /* 0x000fe4000001ff00 */
[----:B------:R-:W-:Y:S01]  /*1f7a0*/  ISETP.NE.U32.AND P0, PT, RZ, UR4, PT ;  /* 0x00000004ff007c0c */ /* 0x000fe2000bf05070 */
[----:B0-2---:R-:W0:Y:S01]  /*1f7b0*/  LDC.64 R12, c[0x0][0xa00] ;  /* 0x00028000ff0c7b82 */ /* 0x005e220000000a00 */
[----:B------:R-:W-:Y:S01]  /*1f7c0*/  ULDC.64 UR6, c[0x0][0xa08] ;  /* 0x0002820000067ab9 */ /* 0x000fe20000000a00 */
[----:B------:R-:W-:Y:S01]  /*1f7d0*/  ULDC.64 UR8, c[0x0][0xa10] ;  /* 0x0002840000087ab9 */ /* 0x000fe20000000a00 */
[----:B------:R-:W-:Y:S01]  /*1f7e0*/  ISETP.NE.AND.EX P0, PT, RZ, UR5, PT, P0 ;  /* 0x00000005ff007c0c */ /* 0x000fe2000bf05300 */
[----:B------:R-:W-:-:S04]  /*1f7f0*/  ULDC.64 UR4, c[0x0][0xa18] ;  /* 0x0002860000047ab9 */ /* 0x000fc80000000a00 */
[----:B--2---:R-:W1:Y:S08]  /*1f800*/  LDC.64 R4, c[0x0][0xa08] ;  /* 0x00028200ff047b82 */ /* 0x004e700000000a00 */
[----:B---3--:R-:W2:Y:S02]  /*1f810*/  @P0 LDC.64 R2, c[0x0][0xa28] ;  /* 0x00028a00ff020b82 */ /* 0x008ea40000000a00 */
[----:B--2---:R-:W-:-:S05]  /*1f820*/  @P0 IMAD.WIDE R2, R19, 0x4, R2 ;  /* 0x0000000413020825 */ /* 0x004fca00078e0202 */
[----:B------:R2:W5:Y:S01]  /*1f830*/  @P0 LDG.E R6, desc[UR46][R2.64] ;  /* 0x0000002e02060981 */ /* 0x000562000c1e1900 */
[----:B------:R-:W-:Y:S01]  /*1f840*/  ISETP.NE.U32.AND P0, PT, RZ, UR4, PT ;  /* 0x00000004ff007c0c */ /* 0x000fe2000bf05070 */
[----:B0-----:R-:W-:Y:S01]  /*1f850*/  IMAD.WIDE R12, R19, 0x4, R12 ;  /* 0x00000004130c7825 */ /* 0x001fe200078e020c */
[----:B------:R-:W-:Y:S02]  /*1f860*/  ISETP.NE.U32.AND P2, PT, RZ, UR6, PT ;  /* 0x00000006ff007c0c */ /* 0x000fe4000bf45070 */
[----:B------:R-:W-:Y:S01]  /*1f870*/  ISETP.NE.AND.EX P0, PT, RZ, UR5, PT, P0 ;  /* 0x00000005ff007c0c */ /* 0x000fe2000bf05300 */
[----:B------:R-:W-:Y:S01]  /*1f880*/  ULDC.64 UR4, c[0x0][0xa00] ;  /* 0x0002800000047ab9 */ /* 0x000fe20000000a00 */
[----:B------:R-:W-:Y:S01]  /*1f890*/  ISETP.NE.U32.AND P4, PT, RZ, UR8, PT ;  /* 0x00000008ff007c0c */ /* 0x000fe2000bf85070 */
[----:B------:R-:W-:Y:S01]  /*1f8a0*/  IMAD.MOV.U32 R8, RZ, RZ, RZ ;  /* 0x000000ffff087224 */ /* 0x000fe200078e00ff */
[----:B------:R-:W-:Y:S01]  /*1f8b0*/  ISETP.NE.U32.AND P1, PT, RZ, UR4, PT ;  /* 0x00000004ff007c0c */ /* 0x000fe2000bf25070 */
[----:B--2---:R-:W0:Y:S01]  /*1f8c0*/  LDC.64 R2, c[0x0][0xa10] ;  /* 0x00028400ff027b82 */ /* 0x004e220000000a00 */
[----:B------:R-:W-:-:S02]  /*1f8d0*/  IMAD.MOV.U32 R0, RZ, RZ, RZ ;  /* 0x000000ffff007224 */ /* 0x000fc400078e00ff */
[----:B------:R-:W-:Y:S01]  /*1f8e0*/  ISETP.NE.AND.EX P3, PT, RZ, UR5, PT, P1 ;  /* 0x00000005ff007c0c */ /* 0x000fe2000bf65310 */
[----:B-1----:R-:W-:-:S04]  /*1f8f0*/  IMAD.WIDE R4, R19, 0x4, R4 ;  /* 0x0000000413047825 */ /* 0x002fc800078e0204 */
[----:B------:R-:W1:Y:S01]  /*1f900*/  @P0 LDC.64 R10, c[0x0][0xa18] ;  /* 0x00028600ff0a0b82 */ /* 0x000e620000000a00 */
[----:B------:R-:W-:Y:S01]  /*1f910*/  ULDC UR4, c[0x0][0x288] ;  /* 0x0000a20000047ab9 */ /* 0x000fe20000000800 */
[----:B------:R-:W-:Y:S02]  /*1f920*/  ISETP.NE.AND.EX P1, PT, RZ, UR7, PT, P2 ;  /* 0x00000007ff007c0c */ /* 0x000fe4000bf25320 */
[----:B------:R-:W-:-:S04]  /*1f930*/  ISETP.NE.AND.EX P2, PT, RZ, UR9, PT, P4 ;  /* 0x00000009ff007c0c */ /* 0x000fc8000bf45340 */
[----:B------:R-:W2:Y:S07]  /*1f940*/  @P3 LDG.E R7, desc[UR46][R12.64] ;  /* 0x0000002e0c073981 */ /* 0x000eae000c1e1900 */
[----:B------:R-:W5:Y:S01]  /*1f950*/  @P1 LDG.E R8, desc[UR46][R4.64] ;  /* 0x0000002e04081981 */ /* 0x000f62000c1e1900 */
[----:B0-----:R-:W-:-:S05]  /*1f960*/  IMAD.WIDE R2, R19, 0x4, R2 ;  /* 0x0000000413027825 */ /* 0x001fca00078e0202 */
[----:B------:R-:W5:Y:S01]  /*1f970*/  @P2 LDG.E R0, desc[UR46][R2.64] ;  /* 0x0000002e02002981 */ /* 0x000f62000c1e1900 */
[----:B-1----:R-:W-:-:S03]  /*1f980*/  @P0 IMAD.WIDE R10, R19, 0x4, R10 ;  /* 0x00000004130a0825 */ /* 0x002fc600078e020a */
[----:B--2---:R0:W-:Y:S02]  /*1f990*/  STL [R1+0x4c], R7 ;  /* 0x00004c0701007387 */ /* 0x0041e40000100800 */
[----:B0-----:R-:W-:Y:S01]  /*1f9a0*/  IMAD.U32 R7, RZ, RZ, UR4 ;  /* 0x00000004ff077e24 */ /* 0x001fe2000f8e00ff */
[----:B------:R-:W-:-:S05]  /*1f9b0*/  ULDC.64 UR4, c[0x0][0x418] ;  /* 0x0001060000047ab9 */ /* 0x000fca0000000a00 */
        /* <DEDUP_REMOVED lines=8> */
[----:B0-----:R-:W-:Y:S01]  /*1fa40*/  IMAD.U32 R10, RZ, RZ, UR5 ;  /* 0x00000005ff0a7e24 */ /* 0x001fe2000f8e00ff */
[----:B--2---:R0:W-:Y:S01]  /*1fa50*/  STL [R1+0x48], R7 ;  /* 0x0000480701007387 */ /* 0x0041e20000100800 */
[----:B------:R-:W-:Y:S02]  /*1fa60*/  IMAD.MOV.U32 R11, RZ, RZ, R7 ;  /* 0x000000ffff0b7224 */ /* 0x000fe400078e0007 */
[----:B0-----:R-:W-:Y:S01]  /*1fa70*/  IMAD.U32 R7, RZ, RZ, UR4 ;  /* 0x00000004ff077e24 */ /* 0x001fe2000f8e00ff */
[----:B------:R-:W-:Y:S06]  /*1fa80*/  @P0 BRA `(.L_x_1588) ;  /* 0x0000000000140947 */ /* 0x000fec0003800000 */
[----:B------:R-:W-:Y:S05]  /*1fa90*/  @!P3 BRA `(.L_x_1588) ;  /* 0x000000000010b947 */ /* 0x000fea0003800000 */
[----:B------:R-:W2:Y:S04]  /*1faa0*/  LDG.E R9, desc[UR46][R12.64] ;  /* 0x0000002e0c097981 */ /* 0x000ea8000c1e1900 */
[----:B------:R-:W2:Y:S02]  /*1fab0*/  LDG.E R12, desc[UR46][R12.64+0x4] ;  /* 0x0000042e0c0c7981 */ /* 0x000ea4000c1e1900 */
[----:B--2---:R-:W-:-:S05]  /*1fac0*/  IMAD.IADD R11, R12, 0x1, -R9 ;  /* 0x000000010c0b7824 */ /* 0x004fca00078e0a09 */
[----:B------:R0:W-:Y:S02]  /*1fad0*/  STL [R1+0x48], R11 ;  /* 0x0000480b01007387 */ /* 0x0001e40000100800 */
.L_x_1588:
[----:B-----5:R-:W-:Y:S01]  /*1fae0*/  IMAD.IADD R8, R8, 0x1, R6 ;  /* 0x0000000108087824 */ /* 0x020fe200078e0206 */
[----:B------:R-:W-:Y:S02]  /*1faf0*/  ULDC.64 UR4, c[0x0][0xa20] ;  /* 0x0002880000047ab9 */ /* 0x000fe40000000a00 */
[----:B------:R-:W-:Y:S02]  /*1fb00*/  ISETP.NE.U32.AND P0, PT, RZ, UR4, PT ;  /* 0x00000004ff007c0c */ /* 0x000fe4000bf05070 */
[----:B------:R1:W-:Y:S02]  /*1fb10*/  STL [R1+0x34], R8 ;  /* 0x0000340801007387 */ /* 0x0003e40000100800 */
[----:B------:R-:W-:-:S13]  /*1fb20*/  ISETP.NE.AND.EX P0, PT, RZ, UR5, PT, P0 ;  /* 0x00000005ff007c0c */ /* 0x000fda000bf05300 */
[----:B-1----:R-:W-:Y:S05]  /*1fb30*/  @!P0 BRA `(.L_x_1589) ;  /* 0x0000000000108947 */ /* 0x002fea0003800000 */
[----:B------:R-:W1:Y:S02]  /*1fb40*/  LDC.64 R4, c[0x0][0xa20] ;  /* 0x00028800ff047b82 */ /* 0x000e640000000a00 */
[----:B-1----:R-:W-:-:S05]  /*1fb50*/  IMAD.WIDE R4, R19, 0x4, R4 ;  /* 0x0000000413047825 */ /* 0x002fca00078e0204 */
[----:B------:R1:W5:Y:S01]  /*1fb60*/  LDG.E R7, desc[UR46][R4.64] ;  /* 0x0000002e04077981 */ /* 0x000362000c1e1900 */
[----:B------:R-:W-:Y:S05]  /*1fb70*/  BRA `(.L_x_1590) ;  /* 0x0000000000107947 */ /* 0x000fea0003800000 */
.L_x_1589:
[----:B------:R-:W-:Y:S05]  /*1fb80*/  @!P1 BRA `(.L_x_1590) ;  /* 0x00000000000c9947 */ /* 0x000fea0003800000 */
[----:B------:R-:W2:Y:S04]  /*1fb90*/  LDG.E R7, desc[UR46][R4.64] ;  /* 0x0000002e04077981 */ /* 0x000ea8000c1e1900 */
[----:B------:R-:W2:Y:S02]  /*1fba0*/  LDG.E R4, desc[UR46][R4.64+0x4] ;  /* 0x0000042e04047981 */ /* 0x000ea4000c1e1900 */
[----:B--2---:R-:W-:-:S07]  /*1fbb0*/  IADD3 R7, -R7, R4, RZ ;  /* 0x0000000407077210 */ /* 0x004fce0007ffe1ff */
.L_x_1590:
[----:B-1----:R-:W2:Y:S04]  /*1fbc0*/  @P2 LDG.E R4, desc[UR46][R2.64] ;  /* 0x0000002e02042981 */ /* 0x002ea8000c1e1900 */
[----:B------:R1:W2:Y:S01]  /*1fbd0*/  @P2 LDG.E R2, desc[UR46][R2.64+0x4] ;  /* 0x0000042e02022981 */ /* 0x0002a2000c1e1900 */
[----:B------:R-:W-:Y:S02]  /*1fbe0*/  IMAD.SHL.U32 R12, R17, 0x80, RZ ;  /* 0x00000080110c7824 */ /* 0x000fe400078e00ff */
[----:B-----5:R-:W-:-:S03]  /*1fbf0*/  IMAD.IADD R9, R7, 0x1, -R6 ;  /* 0x0000000107097824 */ /* 0x020fc600078e0a06 */
[----:B------:R3:W-:Y:S01]  /*1fc00*/  STL [R1+0x18], R12 ;  /* 0x0000180c01007387 */ /* 0x0007e20000100800 */
[----:B-1----:R-:W1:Y:S02]  /*1fc10*/  LDC R3, c[0x0][0x448] ;  /* 0x00011200ff037b82 */ /* 0x002e640000000800 */
[----:B-1----:R-:W-:-:S13]  /*1fc20*/  ISETP.NE.AND P1, PT, R3, 0x1, PT ;  /* 0x000000010300780c */ /* 0x002fda0003f25270 */
[----:B------:R-:W1:Y:S08]  /*1fc30*/  @P1 LDC R3, c[0x0][0x44c] ;  /* 0x00011300ff031b82 */ /* 0x000e700000000800 */
[----:B------:R-:W4:Y:S01]  /*1fc40*/  @P1 LDC R5, c[0x0][0x450] ;  /* 0x00011400ff051b82 */ /* 0x000f220000000800 */
[----:B--2---:R-:W-:Y:S02]  /*1fc50*/  @P2 IMAD.IADD R10, R2, 0x1, -R4 ;  /* 0x00000001020a2824 */ /* 0x004fe400078e0a04 */
[----:B------:R-:W-:-:S02]  /*1fc60*/  VIADD R2, R12, 0x7f ;  /* 0x0000007f0c027836 */ /* 0x000fc40000000000 */
[----:B------:R-:W-:Y:S02]  /*1fc70*/  IMAD.IADD R7, R9, 0x1, R10 ;  /* 0x0000000109077824 */ /* 0x000fe400078e020a */
[----:B-1----:R-:W-:-:S03]  /*1fc80*/  @P1 IMAD.HI.U32 R3, R2, R3, RZ ;  /* 0x0000000302031227 */ /* 0x002fc600078e00ff */
[C---:B------:R-:W-:Y:S01]  /*1fc90*/  IADD3 R17, R7.reuse, 0x1, -R11 ;  /* 0x0000000107117810 */ /* 0x040fe20007ffe80b */
[----:B------:R-:W-:Y:S01]  /*1fca0*/  IMAD.MOV.U32 R6, RZ, RZ, R2 ;  /* 0x000000ffff067224 */ /* 0x000fe200078e0002 */
[----:B----4-:R-:W-:Y:S01]  /*1fcb0*/  @P1 SHF.R.U32.HI R6, RZ, R5, R3 ;  /* 0x00000005ff061219 */ /* 0x010fe20000011603 */
[----:B------:R-:W-:-:S04]  /*1fcc0*/  VIADD R2, R7, 0x3f ;  /* 0x0000003f07027836 */ /* 0x000fc80000000000 */
[----:B------:R-:W-:Y:S01]  /*1fcd0*/  IMAD.IADD R6, R17, 0x1, R6 ;  /* 0x0000000111067824 */ /* 0x000fe200078e0206 */
[----:B------:R-:W-:-:S04]  /*1fce0*/  SHF.R.S32.HI R3, RZ, 0x1f, R2 ;  /* 0x0000001fff037819 */ /* 0x000fc80000011402 */
[----:B------:R-:W-:Y:S02]  /*1fcf0*/  LEA.HI R21, R3, R2, RZ, 0x6 ;  /* 0x0000000203157211 */ /* 0x000fe400078f30ff */
[----:B------:R-:W1:Y:S02]  /*1fd00*/  LDC.64 R2, c[0x0][0x9e0] ;  /* 0x00027800ff027b82 */ /* 0x000e640000000a00 */
[----:B------:R-:W-:Y:S02]  /*1fd10*/  SHF.R.S32.HI R21, RZ, 0x6, R21 ;  /* 0x00000006ff157819 */ /* 0x000fe40000011415 */
[----:B-1----:R-:W-:Y:S01]  /*1fd20*/  ISETP.GE.AND P3, PT, R3, 0x1, PT ;  /* 0x000000010300780c */ /* 0x002fe20003f66270 */
[----:B------:R-:W-:-:S12]  /*1fd30*/  IMAD.IADD R8, R6, 0x1, R2 ;  /* 0x0000000106087824 */ /* 0x000fd800078e0202 */
[----:B---3--:R-:W-:Y:S05]  /*1fd40*/  @!P3 BRA `(.L_x_1591) ;  /* 0x000000000048b947 */ /* 0x008fea0003800000 */
[C---:B------:R-:W-:Y:S01]  /*1fd50*/  ISETP.GT.AND P0, PT, R6.reuse, RZ, PT ;  /* 0x000000ff0600720c */ /* 0x040fe20003f04270 */
[----:B------:R-:W-:Y:S01]  /*1fd60*/  BSSY B0, `(.L_x_1592) ;  /* 0x000000e000007945 */ /* 0x000fe20003800000 */
[----:B------:R-:W-:-:S11]  /*1fd70*/  VIADD R2, R6, 0xffffffff ;  /* 0xffffffff06027836 */ /* 0x000fd60000000000 */
[----:B------:R-:W-:Y:S05]  /*1fd80*/  @P0 BRA `(.L_x_1593) ;  /* 0x00000000001c0947 */ /* 0x000fea0003800000 */
[----:B------:R-:W-:Y:S01]  /*1fd90*/  ISETP.NE.AND P0, PT, R3, 0x1, PT ;  /* 0x000000010300780c */ /* 0x000fe20003f05270 */
[----:B------:R-:W-:-:S12]  /*1fda0*/  IMAD.MOV R2, RZ, RZ, -R6 ;  /* 0x000000ffff027224 */ /* 0x000fd800078e0a06 */
[----:B------:R-:W1:Y:S02]  /*1fdb0*/  @P0 LDC.64 R4, c[0x0][0x9e8] ;  /* 0x00027a00ff040b82 */ /* 0x000e640000000a00 */
[----:B-1----:R-:W-:-:S05]  /*1fdc0*/  @P0 IMAD.HI.U32 R4, R2, R4, RZ ;  /* 0x0000000402040227 */ /* 0x002fca00078e00ff */
[----:B------:R-:W-:-:S04]  /*1fdd0*/  @P0 SHF.R.U32.HI R2, RZ, R5, R4 ;  /* 0x00000005ff020219 */ /* 0x000fc80000011604 */
[----:B------:R-:W-:Y:S01]  /*1fde0*/  LOP3.LUT R2, RZ, R2, RZ, 0x33, !PT ;  /* 0x00000002ff027212 */ /* 0x000fe200078e33ff */
[----:B------:R-:W-:Y:S06]  /*1fdf0*/  BRA `(.L_x_1594) ;  /* 0x0000000000107947 */ /* 0x000fec0003800000 */
.L_x_1593:
[----:B------:R-:W-:-:S13]  /*1fe00*/  ISETP.NE.AND P0, PT, R3, 0x1, PT ;  /* 0x000000010300780c */ /* 0x000fda0003f05270 */
[----:B------:R-:W1:Y:S02]  /*1fe10*/  @P0 LDC.64 R4, c[0x0][0x9e8] ;  /* 0x00027a00ff040b82 */ /* 0x000e640000000a00 */
[----:B-1----:R-:W-:-:S05]  /*1fe20*/  @P0 IMAD.HI.U32 R4, R2, R4, RZ ;  /* 0x0000000402040227 */ /* 0x002fca00078e00ff */
[----:B------:R-:W-:-:S07]  /*1fe30*/  @P0 SHF.R.U32.HI R2, RZ, R5, R4 ;  /* 0x00000005ff020219 */ /* 0x000fce0000011604 */
.L_x_1594:
[----:B------:R-:W-:Y:S05]  /*1fe40*/  BSYNC B0 ;  /* 0x0000000000007941 */ /* 0x000fea0003800000 */
.L_x_1592:
[----:B------:R-:W-:-:S05]  /*1fe50*/  IMAD R2, R2, R3, R3 ;  /* 0x0000000302027224 */ /* 0x000fca00078e0203 */
[----:B------:R-:W-:-:S07]  /*1fe60*/  VIMNMX R8, R8, R2, PT ;  /* 0x0000000208087248 */ /* 0x000fce0003fe0100 */
.L_x_1591:
[----:B------:R-:W1:Y:S01]  /*1fe70*/  @P1 LDC R4, c[0x0][0x44c] ;  /* 0x00011300ff041b82 */ /* 0x000e620000000800 */
[----:B------:R-:W-:Y:S01]  /*1fe80*/  IMAD.MOV.U32 R2, RZ, RZ, R12 ;  /* 0x000000ffff027224 */ /* 0x000fe200078e000c */
[----:B------:R-:W-:Y:S01]  /*1fe90*/  ULDC UR4, c[0x0][0x9dc] ;  /* 0x0002770000047ab9 */ /* 0x000fe20000000800 */
[----:B------:R-:W-:-:S05]  /*1fea0*/  IMAD.IADD R20, R7, 0x1, -R11 ;  /* 0x0000000107147824 */ /* 0x000fca00078e0a0b */
[----:B------:R-:W2:Y:S01]  /*1feb0*/  @P1 LDC R5, c[0x0][0x450] ;  /* 0x00011400ff051b82 */ /* 0x000ea20000000800 */
[----:B-1----:R-:W-:-:S05]  /*1fec0*/  @P1 IMAD.HI.U32 R4, R12, R4, RZ ;  /* 0x000000040c041227 */ /* 0x002fca00078e00ff */
[----:B--2---:R-:W-:-:S05]  /*1fed0*/  @P1 SHF.R.U32.HI R2, RZ, R5, R4 ;  /* 0x00000005ff021219 */ /* 0x004fca0000011604 */
[----:B------:R-:W-:-:S05]  /*1fee0*/  IMAD.IADD R2, R20, 0x1, R2 ;  /* 0x0000000114027824 */ /* 0x000fca00078e0202 */
[----:B------:R-:W-:Y:S01]  /*1fef0*/  IADD3 R6, R2, -UR4, RZ ;  /* 0x8000000402067c10 */ /* 0x000fe2000fffe0ff */
[----:B------:R-:W-:Y:S06]  /*1ff00*/  @!P3 BRA `(.L_x_1595) ;  /* 0x000000000044b947 */ /* 0x000fec0003800000 */
[----:B------:R-:W-:Y:S01]  /*1ff10*/  ISETP.GT.AND P0, PT, R2, -0x1, PT ;  /* 0xffffffff0200780c */ /* 0x000fe20003f04270 */
[----:B------:R-:W-:-:S12]  /*1ff20*/  BSSY B0, `(.L_x_1596) ;  /* 0x000000d000007945 */ /* 0x000fd80003800000 */
[----:B------:R-:W-:Y:S05]  /*1ff30*/  @P0 BRA `(.L_x_1597) ;  /* 0x00000000001c0947 */ /* 0x000fea0003800000 */
[----:B------:R-:W-:Y:S02]  /*1ff40*/  ISETP.NE.AND P0, PT, R3, 0x1, PT ;  /* 0x000000010300780c */ /* 0x000fe40003f05270 */
[----:B------:R-:W-:-:S11]  /*1ff50*/  LOP3.LUT R2, RZ, R2, RZ, 0x33, !PT ;  /* 0x00000002ff027212 */ /* 0x000fd600078e33ff */
[----:B------:R-:W1:Y:S02]  /*1ff60*/  @P0 LDC.64 R4, c[0x0][0x9e8] ;  /* 0x00027a00ff040b82 */ /* 0x000e640000000a00 */
[----:B-1----:R-:W-:-:S05]  /*1ff70*/  @P0 IMAD.HI.U32 R4, R2, R4, RZ ;  /* 0x0000000402040227 */ /* 0x002fca00078e00ff */
[----:B------:R-:W-:-:S04]  /*1ff80*/  @P0 SHF.R.U32.HI R2, RZ, R5, R4 ;  /* 0x00000005ff020219 */ /* 0x000fc80000011604 */
[----:B------:R-:W-:Y:S01]  /*1ff90*/  LOP3.LUT R2, RZ, R2, RZ, 0x33, !PT ;  /* 0x00000002ff027212 */ /* 0x000fe200078e33ff */
[----:B------:R-:W-:Y:S06]  /*1ffa0*/  BRA `(.L_x_1598) ;  /* 0x0000000000107947 */ /* 0x000fec0003800000 */
.L_x_1597:
[----:B------:R-:W-:-:S13]  /*1ffb0*/  ISETP.NE.AND P0, PT, R3, 0x1, PT ;  /* 0x000000010300780c */ /* 0x000fda0003f05270 */
[----:B------:R-:W1:Y:S02]  /*1ffc0*/  @P0 LDC.64 R4, c[0x0][0x9e8] ;  /* 0x00027a00ff040b82 */ /* 0x000e640000000a00 */
[----:B-1----:R-:W-:-:S05]  /*1ffd0*/  @P0 IMAD.HI.U32 R4, R2, R4, RZ ;  /* 0x0000000402040227 */ /* 0x002fca00078e00ff */
[----:B------:R-:W-:-:S07]  /*1ffe0*/  @P0 SHF.R.U32.HI R2, RZ, R5, R4 ;  /* 0x00000005ff020219 */ /* 0x000fce0000011604 */
.L_x_1598:
[----:B------:R-:W-:Y:S05]  /*1fff0*/  BSYNC B0 ;  /* 0x0000000000007941 */ /* 0x000fea0003800000 */
.L_x_1596:
[----:B------:R-:W-:-:S05]  /*20000*/  IMAD R2, R2, R3, RZ ;  /* 0x0000000302027224 */ /* 0x000fca00078e02ff */
[----:B------:R-:W-:-:S07]  /*20010*/  VIMNMX R6, R6, R2, !PT ;  /* 0x0000000206067248 */ /* 0x000fce0007fe0100 */
.L_x_1595:
[----:B------:R-:W-:Y:S01]  /*20020*/  VIADD R8, R8, 0x3f ;  /* 0x0000003f08087836 */ /* 0x000fe20000000000 */
[----:B------:R-:W-:Y:S04]  /*20030*/  BSSY B0, `(.L_x_1599) ;  /* 0x000012d000007945 */ /* 0x000fe80003800000 */
[----:B------:R-:W-:-:S04]  /*20040*/  SHF.R.S32.HI R2, RZ, 0x1f, R8 ;  /* 0x0000001fff027819 */ /* 0x000fc80000011408 */
[----:B------:R-:W-:Y:S02]  /*20050*/  LEA.HI R4, R2, R8, RZ, 0x6 ;  /* 0x0000000802047211 */ /* 0x000fe400078f30ff */
[----:B------:R-:W-:Y:S02]  /*20060*/  SHF.R.S32.HI R2, RZ, 0x1f, R6 ;  /* 0x0000001fff027819 */ /* 0x000fe40000011406 */
[----:B------:R-:W-:Y:S02]  /*20070*/  SHF.R.S32.HI R4, RZ, 0x6, R4 ;  /* 0x00000006ff047819 */ /* 0x000fe40000011404 */
[----:B------:R-:W-:-:S04]  /*20080*/  LEA.HI R2, R2, R6, RZ, 0x6 ;  /* 0x0000000602027211 */ /* 0x000fc800078f30ff */
[----:B------:R-:W-:-:S04]  /*20090*/  SHF.R.S32.HI R2, RZ, 0x6, R2 ;  /* 0x00000006ff027819 */ /* 0x000fc80000011402 */
[----:B------:R-:W-:Y:S02]  /*200a0*/  VIMNMX R3, RZ, R2, !PT ;  /* 0x00000002ff037248 */ /* 0x000fe40007fe0100 */
[----:B------:R-:W-:-:S03]  /*200b0*/  VIMNMX R2, R21, R4, PT ;  /* 0x0000000415027248 */ /* 0x000fc60003fe0100 */
[--C-:B------:R-:W-:Y:S02]  /*200c0*/  IMAD R3, R3, 0x40, -R9.reuse ;  /* 0x0000004003037824 */ /* 0x100fe400078e0a09 */
[----:B------:R-:W-:-:S03]  /*200d0*/  IMAD R2, R2, 0x40, -R9 ;  /* 0x0000004002027824 */ /* 0x000fc600078e0a09 */
[----:B------:R-:W-:Y:S02]  /*200e0*/  VIMNMX R3, RZ, R3, !PT ;  /* 0x00000003ff037248 */ /* 0x000fe40007fe0100 */
[----:B------:R-:W-:-:S04]  /*200f0*/  VIMNMX R2, R2, R10, PT ;  /* 0x0000000a02027248 */ /* 0x000fc80003fe0100 */
        /* <DEDUP_REMOVED lines=9> */
[----:B------:R-:W-:Y:S05]  /*20190*/  @!P1 BRA `(.L_x_1600) ;  /* 0x0000001000589947 */ /* 0x000fea0003800000 */
[----:B------:R-:W-:Y:S01]  /*201a0*/  UMOV UR4, 0xffffffff ;  /* 0xffffffff00047882 */ /* 0x000fe20000000000 */
[----:B------:R-:W-:Y:S02]  /*201b0*/  SEL R2, R19, RZ, !P2 ;  /* 0x000000ff13027207 */ /* 0x000fe40005000000 */
[----:B------:R-:W-:Y:S05]  /*201c0*/  BRA.DIV UR4, `(.L_x_1601) ;  /* 0x0000009604e47947 */ /* 0x000fea000b800000 */
[----:B------:R-:W1:Y:S02]  /*201d0*/  S2R R4, SR_TID.X ;  /* 0x0000000000047919 */ /* 0x000e640000002100 */
[----:B-1----:R-:W-:-:S04]  /*201e0*/  SHF.R.U32.HI R4, RZ, 0x5, R4 ;  /* 0x00000005ff047819 */ /* 0x002fc80000011604 */
[----:B------:R-:W-:-:S05]  /*201f0*/  LOP3.LUT R4, R4, 0x3, RZ, 0xc0, !PT ;  /* 0x0000000304047812 */ /* 0x000fca00078ec0ff */
[----:B------:R1:W2:Y:S02]  /*20200*/  SHFL.IDX PT, R14, R4, RZ, 0x1f ;  /* 0x00001fff040e7589 */ /* 0x0002a400000e0000 */
.L_x_1863:
[----:B--2---:R-:W-:Y:S02]  /*20210*/  ISETP.NE.AND P0, PT, R14, RZ, PT ;  /* 0x000000ff0e00720c */ /* 0x004fe40003f05270 */
[----:B------:R-:W-:-:S11]  /*20220*/  PLOP3.LUT P6, PT, PT, PT, PT, 0x8, 0x0 ;  /* 0x000000000000781c */ /* 0x000fd60003fce170 */
[----:B------:R-:W-:Y:S05]  /*20230*/  @P0 BRA `(.L_x_1602) ;  /* 0x00000000000c0947 */ /* 0x000fea0003800000 */
[----:B------:R-:W-:-:S03]  /*20240*/  UMOV UR4, 0xffffffff ;  /* 0xffffffff00047882 */ /* 0x000fc60000000000 */
[----:B------:R-:W-:Y:S05]  /*20250*/  BRA.DIV UR4, `(.L_x_1603) ;  /* 0x0000009604f47947 */ /* 0x000fea000b800000 */
[----:B------:R-:W-:-:S13]  /*20260*/  ELECT P6, URZ, PT ;  /* 0x00000000003f782f */ /* 0x000fda00038c0000 */
.L_x_1602:
[----:B-1----:R-:W2:Y:S04]  /*20270*/  LDL R4, [R1+0x60] ;  /* 0x0000600001047983 */ /* 0x002ea80000100800 */
[----:B------:R-:W3:Y:S01]  /*20280*/  LDL R6, [R1] ;  /* 0x0000000001067983 */ /* 0x000ee20000100800 */
[----:B------:R-:W-:Y:S01]  /*20290*/  BSSY B1, `(.L_x_1604) ;  /* 0x0000008000017945 */ /* 0x000fe20003800000 */
[----:B--2---:R-:W-:-:S05]  /*202a0*/  VIADD R4, R4, 0x1 ;  /* 0x0000000104047836 */ /* 0x004fca0000000000 */
[----:B------:R-:W-:-:S04]  /*202b0*/  LEA.HI R5, R4, R4, RZ, 0x1 ;  /* 0x0000000404057211 */ /* 0x000fc800078f08ff */
[----:B------:R-:W-:-:S05]  /*202c0*/  LOP3.LUT R5, R5, 0xfffffffe, RZ, 0xc0, !PT ;  /* 0xfffffffe05057812 */ /* 0x000fca00078ec0ff */
[----:B------:R-:W-:-:S05]  /*202d0*/  IMAD.IADD R4, R4, 0x1, -R5 ;  /* 0x0000000104047824 */ /* 0x000fca00078e0a05 */
[----:B------:R-:W-:-:S04]  /*202e0*/  SHF.L.U32 R4, R4, 0x1f, RZ ;  /* 0x0000001f04047819 */ /* 0x000fc800000006ff */
[----:B---3--:R-:W1:Y:S02]  /*202f0*/  SYNCS.PHASECHK.TRANS64.TRYWAIT P0, [R6+URZ+0x28420], R4 ;  /* 0x02842004060075a7 */ /* 0x008e64000800017f */
[----:B-1----:R-:W-:Y:S05]  /*20300*/  @!P0 BRA `(.L_x_1605) ;  /* 0x0000009400e88947 */ /* 0x002fea0003800000 */
.L_x_1866:
[----:B------:R-:W-:Y:S05]  /*20310*/  BSYNC B1 ;  /* 0x0000000000017941 */ /* 0x000fea0003800000 */
.L_x_1604:
[----:B------:R-:W-:Y:S04]  /*20320*/  BSSY B1, `(.L_x_1606) ;  /* 0x0000072000017945 */ /* 0x000fe80003800000 */
[----:B------:R-:W-:Y:S05]  /*20330*/  @!P6 BRA `(.L_x_1607) ;  /* 0x0000000400c0e947 */ /* 0x000fea0003800000 */
[----:B------:R-:W2:Y:S04]  /*20340*/  LDL R6, [R1] ;  /* 0x0000000001067983 */ /* 0x000ea80000100800 */
[----:B------:R-:W3:Y:S01]  /*20350*/  LDL R7, [R1+0x14] ;  /* 0x0000140001077983 */ /* 0x000ee20000100800 */
[----:B-1----:R-:W1:Y:S01]  /*20360*/  S2R R5, SR_TID.X ;  /* 0x0000000000057919 */ /* 0x002e620000002100 */
[----:B--2---:R-:W-:Y:S02]  /*20370*/  IMAD.MOV.U32 R9, RZ, RZ, R6 ;  /* 0x000000ffff097224 */ /* 0x004fe400078e0006 */
[----:B------:R-:W2:Y:S02]  /*20380*/  LDL R6, [R1+0x20] ;  /* 0x0000200001067983 */ /* 0x000ea40000100800 */
[----:B---3--:R-:W-:Y:S01]  /*20390*/  IMAD R7, R7, 0x8, R9 ;  /* 0x0000000807077824 */ /* 0x008fe200078e0209 */
[----:B-1----:R-:W-:Y:S01]  /*203a0*/  LOP3.LUT R5, R5, 0x7f, RZ, 0xc0, !PT ;  /* 0x0000007f05057812 */ /* 0x002fe200078ec0ff */
[----:B------:R-:W-:Y:S03]  /*203b0*/  BSSY B2, `(.L_x_1608) ;  /* 0x0000005000027945 */ /* 0x000fe60003800000 */
[----:B------:R-:W-:-:S02]  /*203c0*/  ISETP.NE.AND P1, PT, R5, RZ, PT ;  /* 0x000000ff0500720c */ /* 0x000fc40003f25270 */
[----:B--2---:R-:W-:-:S04]  /*203d0*/  SHF.L.U32 R10, R6, 0x1f, RZ ;  /* 0x0000001f060a7819 */ /* 0x004fc800000006ff */
[----:B------:R-:W1:Y:S02]  /*203e0*/  SYNCS.PHASECHK.TRANS64.TRYWAIT P0, [R7+URZ+0x284a0], R10 ;  /* 0x0284a00a070075a7 */ /* 0x000e64000800017f */
[----:B-1----:R-:W-:Y:S05]  /*203f0*/  @!P0 BRA `(.L_x_1609) ;  /* 0x0000009400c48947 */ /* 0x002fea0003800000 */
.L_x_1867:
[----:B------:R-:W-:Y:S05]  /*20400*/  BSYNC B2 ;  /* 0x0000000000027941 */ /* 0x000fea0003800000 */
.L_x_1608:
        /* <DEDUP_REMOVED lines=9> */
.L_x_1611:
[----:B------:R-:W-:Y:S05]  /*204a0*/  BSYNC B2 ;  /* 0x0000000000027941 */ /* 0x000fea0003800000 */
.L_x_1610:
[----:B------:R-:W2:Y:S04]  /*204b0*/  LDL R6, [R1] ;  /* 0x0000000001067983 */ /* 0x000ea80000100800 */
[----:B------:R-:W2:Y:S01]  /*204c0*/  LDL R4, [R1+0x14] ;  /* 0x0000140001047983 */ /* 0x000ea20000100800 */
[----:B------:R-:W-:Y:S01]  /*204d0*/  IMAD.MOV.U32 R13, RZ, RZ, RZ ;  /* 0x000000ffff0d7224 */ /* 0x000fe200078e00ff */
[----:B------:R-:W-:Y:S01]  /*204e0*/  UIADD3 UR4, UP0, UR42, 0x570, URZ ;  /* 0x000005702a047890 */ /* 0x000fe2000ff1e03f */
[----:B------:R-:W-:Y:S01]  /*204f0*/  IMAD R5, R8, 0x40, R0 ;  /* 0x0000004008057824 */ /* 0x000fe200078e0200 */
        /* <DEDUP_REMOVED lines=9> */
.L_x_1612:
        /* <DEDUP_REMOVED lines=16> */
.L_x_1613:
        /* <DEDUP_REMOVED lines=10> */
[----:B------:R-:W2:Y:S01]  /*20730*/  SYNCS.PHASECHK.TRANS64.TRYWAIT P0, [R7+URZ+0x284c0], R10 ;  /* 0x0284c00a070075a7 */ /* 0x000ea2000800017f */
[----:B------:R-:W-:Y:S04]  /*20740*/  BSSY B2, `(.L_x_1614) ;  /* 0x0000002000027945 */ /* 0x000fe80003800000 */
[----:B--2---:R-:W-:Y:S05]  /*20750*/  @!P0 BRA `(.L_x_1615) ;  /* 0x0000009400008947 */ /* 0x004fea0003800000 */
.L_x_1868:
[----:B------:R-:W-:Y:S05]  /*20760*/  BSYNC B2 ;  /* 0x0000000000027941 */ /* 0x000fea0003800000 */
.L_x_1614:
[----:B------:R-:W-:Y:S01]  /*20770*/  BSSY B2, `(.L_x_1616) ;  /* 0x000000b000027945 */ /* 0x000fe20003800000 */
[----:B-12---:R-:W-:Y:S02]  /*20780*/  IMAD.MOV.U32 R10, RZ, RZ, 0x0 ;  /* 0x00000000ff0a7424 */ /* 0x006fe400078e00ff */
[----:B0-----:R-:W-:Y:S01]  /*20790*/  IMAD.MOV.U32 R11, RZ, RZ, 0x12f00000 ;  /* 0x12f00000ff0b7424 */ /* 0x001fe200078e00ff */
[----:B------:R-:W-:Y:S06]  /*207a0*/  @P1 BRA `(.L_x_1617) ;  /* 0x00000000001c1947 */ /* 0x000fec0003800000 */
[----:B------:R-:W0:Y:S02]  /*207b0*/  S2R R4, SR_TID.X ;  /* 0x0000000000047919 */ /* 0x000e240000002100 */
[----:B0-----:R-:W-:Y:S01]  /*207c0*/  LOP3.LUT R6, R4, 0x1f, RZ, 0xc0, !PT ;  /* 0x0000001f04067812 */ /* 0x001fe200078ec0ff */
[----:B------:R-:W-:-:S03]  /*207d0*/  IMAD.MOV.U32 R4, RZ, RZ, 0x4000 ;  /* 0x00004000ff047424 */ /* 0x000fc600078e00ff */
[----:B------:R-:W-:Y:S01]  /*207e0*/  ISETP.NE.AND P0, PT, R6, RZ, PT ;  /* 0x000000ff0600720c */ /* 0x000fe20003f05270 */
[----:B------:R0:W-:-:S12]  /*207f0*/  SYNCS.ARRIVE.TRANS64 RZ, [R7+URZ+0x284b0], R4 ;  /* 0x0284b00407ff79a7 */ /* 0x0001d8000800003f */
[----:B0-----:R-:W-:Y:S05]  /*20800*/  @!P0 BRA `(.L_x_1617) ;  /* 0x0000000000048947 */ /* 0x001fea0003800000 */
[----:B------:R-:W-:Y:S01]  /*20810*/  BPT.TRAP 0x1 ;  /* 0x000000040000795c */ /* 0x000fe20000300000 */
.L_x_1617:
[----:B------:R-:W-:Y:S05]  /*20820*/  BSYNC B2 ;  /* 0x0000000000027941 */ /* 0x000fea0003800000 */
.L_x_1616:
[----:B------:R-:W-:Y:S01]  /*20830*/  R2UR UR10, R13 ;  /* 0x000000000d0a72ca */ /* 0x000fe200000e0000 */
[----:B------:R-:W-:Y:S01]  /*20840*/  UIADD3 UR4, UP0, UR42, 0x670, URZ ;  /* 0x000006702a047890 */ /* 0x000fe2000ff1e03f */
[----:B------:R-:W-:Y:S01]  /*20850*/  R2UR UR6, R10 ;  /* 0x000000000a0672ca */ /* 0x000fe200000e0000 */
[----:B------:R-:W-:Y:S01]  /*20860*/  VIADD R4, R7, 0x284b0 ;  /* 0x000284b007047836 */ /* 0x000fe20000000000 */
[----:B------:R-:W-:Y:S01]  /*20870*/  R2UR UR7, R11 ;  /* 0x000000000b0772ca */ /* 0x000fe200000e0000 */
[----:B------:R-:W-:Y:S01]  /*20880*/  VIADD R6, R9, 0x10000 ;  /* 0x0001000009067836 */ /* 0x000fe20000000000 */
[----:B------:R-:W-:Y:S01]  /*20890*/  PLOP3.LUT P0, PT, PT, PT, PT, 0x80, 0x0 ;  /* 0x000000000000781c */ /* 0x000fe20003f0f070 */
[----:B------:R-:W-:-:S12]  /*208a0*/  UIADD3.X UR5, URZ, UR43, URZ, UP0, !UPT ;  /* 0x0000002b3f057290 */ /* 0x000fd800087fe43f */
.L_x_1618:
        /* <DEDUP_REMOVED lines=15> */
.L_x_1619:
        /* <DEDUP_REMOVED lines=10> */
.L_x_1607:
[----:B------:R-:W-:Y:S05]  /*20a40*/  BSYNC B1 ;  /* 0x0000000000017941 */ /* 0x000fea0003800000 */
.L_x_1606:
[----:B------:R-:W1:Y:S04]  /*20a50*/  LDL.LU R9, [R1+0x14] ;  /* 0x0000140001097983 */ /* 0x000e680000300800 */
[----:B------:R-:W2:Y:S01]  /*20a60*/  LDL.LU R7, [R1+0x20] ;  /* 0x0000200001077983 */ /* 0x000ea20000300800 */
[----:B------:R-:W-:Y:S01]  /*20a70*/  PLOP3.LUT P0, PT, PT, PT, PT, 0x8, 0x0 ;  /* 0x000000000000781c */ /* 0x000fe20003f0e170 */
[----:B-1----:R-:W-:Y:S02]  /*20a80*/  VIADD R4, R9, 0x1 ;  /* 0x0000000109047836 */ /* 0x002fe40000000000 */
[----:B------:R-:W-:-:S03]  /*20a90*/  VIADD R9, R8, 0xfffffffe ;  /* 0xfffffffe08097836 */ /* 0x000fc60000000000 */
[C---:B------:R-:W-:Y:S02]  /*20aa0*/  ISETP.NE.AND P1, PT, R4.reuse, 0x2, PT ;  /* 0x000000020400780c */ /* 0x040fe40003f25270 */
[----:B------:R-:W-:Y:S02]  /*20ab0*/  ISETP.GE.AND P2, PT, R9, R3, PT ;  /* 0x000000030900720c */ /* 0x000fe40003f46270 */
[----:B------:R-:W-:Y:S02]  /*20ac0*/  SEL R5, RZ, 0x1, P1 ;  /* 0x00000001ff057807 */ /* 0x000fe40000800000 */
[----:B------:R-:W-:Y:S02]  /*20ad0*/  SEL R4, R4, RZ, P1 ;  /* 0x000000ff04047207 */ /* 0x000fe40000800000 */
[----:B--2---:R-:W-:-:S03]  /*20ae0*/  LOP3.LUT R7, R7, R5, RZ, 0x3c, !PT ;  /* 0x0000000507077212 */ /* 0x004fc600078e3cff */
[----:B------:R1:W-:Y:S04]  /*20af0*/  STL [R1+0x14], R4 ;  /* 0x0000140401007387 */ /* 0x0003e80000100800 */
[----:B------:R1:W-:Y:S01]  /*20b00*/  STL [R1+0x20], R7 ;  /* 0x0000200701007387 */ /* 0x0003e20000100800 */
[----:B------:R-:W-:Y:S05]  /*20b10*/  @!P2 BRA `(.L_x_1600) ;  /* 0x0000000400f8a947 */ /* 0x000fea0003800000 */
.L_x_1634:
[----:B------:R-:W-:Y:S05]  /*20b20*/  YIELD ;  /* 0x0000000000007946 */ /* 0x000fea0003800000 */
[----:B------:R-:W-:Y:S04]  /*20b30*/  BSSY B1, `(.L_x_1620) ;  /* 0x0000070000017945 */ /* 0x000fe80003800000 */
[----:B--2---:R-:W-:Y:S05]  /*20b40*/  @!P6 BRA `(.L_x_1621) ;  /* 0x0000000400b8e947 */ /* 0x004fea0003800000 */
[----:B-1----:R-:W2:Y:S04]  /*20b50*/  LDL R7, [R1] ;  /* 0x0000000001077983 */ /* 0x002ea80000100800 */
[----:B------:R-:W2:Y:S04]  /*20b60*/  LDL R6, [R1+0x14] ;  /* 0x0000140001067983 */ /* 0x000ea80000100800 */
[----:B------:R-:W3:Y:S01]  /*20b70*/  LDL R5, [R1+0x20] ;  /* 0x0000200001057983 */ /* 0x000ee20000100800 */
[----:B------:R-:W1:Y:S01]  /*20b80*/  S2R R4, SR_TID.X ;  /* 0x0000000000047919 */ /* 0x000e620000002100 */
[----:B------:R-:W-:Y:S01]  /*20b90*/  BSSY B2, `(.L_x_1622) ;  /* 0x0000007000027945 */ /* 0x000fe20003800000 */
[----:B-1----:R-:W-:-:S04]  /*20ba0*/  LOP3.LUT R4, R4, 0x7f, RZ, 0xc0, !PT ;  /* 0x0000007f04047812 */ /* 0x002fc800078ec0ff */
[----:B------:R-:W-:Y:S01]  /*20bb0*/  ISETP.NE.AND P2, PT, R4, RZ, PT ;  /* 0x000000ff0400720c */ /* 0x000fe20003f45270 */
[----:B--2---:R-:W-:Y:S01]  /*20bc0*/  IMAD R8, R6, 0x8, R7 ;  /* 0x0000000806087824 */ /* 0x004fe200078e0207 */
[----:B---3--:R-:W-:-:S04]  /*20bd0*/  SHF.L.U32 R7, R5, 0x1f, RZ ;  /* 0x0000001f05077819 */ /* 0x008fc800000006ff */
[----:B------:R-:W1:Y:S02]  /*20be0*/  SYNCS.PHASECHK.TRANS64.TRYWAIT P1, [R8+URZ+0x284a0], R7 ;  /* 0x0284a007080075a7 */ /* 0x000e64000802017f */
[----:B-1----:R-:W-:Y:S05]  /*20bf0*/  @!P1 BRA `(.L_x_1623) ;  /* 0x0000008c00ec9947 */ /* 0x002fea0003800000 */
.L_x_1869:
[----:B------:R-:W-:Y:S05]  /*20c00*/  BSYNC B2 ;  /* 0x0000000000027941 */ /* 0x000fea0003800000 */
.L_x_1622:
        /* <DEDUP_REMOVED lines=9> */
.L_x_1625:
[----:B------:R-:W-:Y:S05]  /*20ca0*/  BSYNC B2 ;  /* 0x0000000000027941 */ /* 0x000fea0003800000 */
.L_x_1624:
[----:B------:R-:W2:Y:S04]  /*20cb0*/  LDL R5, [R1] ;  /* 0x0000000001057983 */ /* 0x000ea80000100800 */
        /* <DEDUP_REMOVED lines=8> */
[----:B--2---:R-:W-:Y:S01]  /*20d40*/  LEA R6, R4, R5, 0xe ;  /* 0x0000000504067211 */ /* 0x004fe200078e70ff */
[----:B------:R-:W-:-:S02]  /*20d50*/  IMAD R5, R9, 0x40, R0 ;  /* 0x0000004009057824 */ /* 0x000fc400078e0200 */
[----:B------:R-:W-:Y:S02]  /*20d60*/  VIADD R4, R8, 0x28490 ;  /* 0x0002849008047836 */ /* 0x000fe40000000000 */
[----:B------:R-:W-:-:S08]  /*20d70*/  VIADD R10, R6, 0x20000 ;  /* 0x00020000060a7836 */ /* 0x000fd00000000000 */
.L_x_1626:
        /* <DEDUP_REMOVED lines=16> */
.L_x_1627:
        /* <DEDUP_REMOVED lines=13> */
.L_x_1870:
[----:B------:R-:W-:Y:S05]  /*20f50*/  BSYNC B2 ;  /* 0x0000000000027941 */ /* 0x000fea0003800000 */
.L_x_1628:
[----:B------:R-:W-:Y:S01]  /*20f60*/  BSSY B2, `(.L_x_1630) ;  /* 0x000000b000027945 */ /* 0x000fe20003800000 */
[----:B------:R-:W-:Y:S02]  /*20f70*/  IMAD.MOV.U32 R10, RZ, RZ, 0x0 ;  /* 0x00000000ff0a7424 */ /* 0x000fe400078e00ff */
        /* <DEDUP_REMOVED lines=9> */
.L_x_1631:
[----:B------:R-:W-:Y:S05]  /*21010*/  BSYNC B2 ;  /* 0x0000000000027941 */ /* 0x000fea0003800000 */
.L_x_1630:
[----:B------:R-:W-:Y:S01]  /*21020*/  R2UR UR10, R12 ;  /* 0x000000000c0a72ca */ /* 0x000fe200000e0000 */
[----:B------:R-:W-:Y:S01]  /*21030*/  UIADD3 UR4, UP0, UR42, 0x670, URZ ;  /* 0x000006702a047890 */ /* 0x000fe2000ff1e03f */
[----:B------:R-:W-:Y:S01]  /*21040*/  R2UR UR6, R10 ;  /* 0x000000000a0672ca */ /* 0x000fe200000e0000 */
[----:B-12---:R-:W-:Y:S01]  /*21050*/  VIADD R8, R8, 0x284b0 ;  /* 0x000284b008087836 */ /* 0x006fe20000000000 */
[----:B------:R-:W-:Y:S01]  /*21060*/  R2UR UR7, R11 ;  /* 0x000000000b0772ca */ /* 0x000fe200000e0000 */
[----:B------:R-:W-:Y:S01]  /*21070*/  VIADD R4, R6, 0x10000 ;  /* 0x0001000006047836 */ /* 0x000fe20000000000 */
[----:B------:R-:W-:Y:S01]  /*21080*/  PLOP3.LUT P1, PT, PT, PT, PT, 0x80, 0x0 ;  /* 0x000000000000781c */ /* 0x000fe20003f2f070 */
[----:B------:R-:W-:-:S12]  /*21090*/  UIADD3.X UR5, URZ, UR43, URZ, UP0, !UPT ;  /* 0x0000002b3f057290 */ /* 0x000fd800087fe43f */
.L_x_1632:
        /* <DEDUP_REMOVED lines=15> */
.L_x_1633:
        /* <DEDUP_REMOVED lines=10> */
.L_x_1621:
[----:B------:R-:W-:Y:S05]  /*21230*/  BSYNC B1 ;  /* 0x0000000000017941 */ /* 0x000fea0003800000 */
.L_x_1620:
[----:B-1----:R-:W2:Y:S04]  /*21240*/  LDL.LU R4, [R1+0x14] ;  /* 0x0000140001047983 */ /* 0x002ea80000300800 */
[----:B------:R-:W3:Y:S01]  /*21250*/  LDL.LU R7, [R1+0x20] ;  /* 0x0000200001077983 */ /* 0x000ee20000300800 */
[C---:B------:R-:W-:Y:S01]  /*21260*/  ISETP.GT.AND P2, PT, R9.reuse, R3, PT ;  /* 0x000000030900720c */ /* 0x040fe20003f44270 */
[----:B------:R-:W-:Y:S02]  /*21270*/  VIADD R9, R9, 0xffffffff ;  /* 0xffffffff09097836 */ /* 0x000fe40000000000 */
        /* <DEDUP_REMOVED lines=8> */
.L_x_1600:
[----:B------:R-:W-:Y:S05]  /*21300*/  BSYNC B0 ;  /* 0x0000000000007941 */ /* 0x000fea0003800000 */
.L_x_1599:
[----:B-12---:R-:W2:Y:S01]  /*21310*/  LDL R7, [R1+0x18] ;  /* 0x0000180001077983 */ /* 0x006ea20000100800 */
[----:B------:R-:W1:Y:S01]  /*21320*/  LDC R0, c[0x0][0x448] ;  /* 0x00011200ff007b82 */ /* 0x000e620000000800 */
[----:B------:R-:W-:Y:S07]  /*21330*/  @!P0 WARPSYNC.ALL ;  /* 0x0000000000008948 */ /* 0x000fee0003800000 */
[----:B------:R-:W-:Y:S01]  /*21340*/  @!P0 BAR.SYNC.DEFER_BLOCKING 0xc, 0x180 ;  /* 0x0306000000008b1d */ /* 0x000fe20000010000 */
[----:B-1----:R-:W-:-:S13]  /*21350*/  ISETP.NE.AND P1, PT, R0, 0x1, PT ;  /* 0x000000010000780c */ /* 0x002fda0003f25270 */
[----:B------:R-:W1:Y:S08]  /*21360*/  @P1 LDC R2, c[0x0][0x44c] ;  /* 0x00011300ff021b82 */ /* 0x000e700000000800 */
[----:B------:R-:W3:Y:S01]  /*21370*/  @P1 LDC R3, c[0x0][0x450] ;  /* 0x00011400ff031b82 */ /* 0x000ee20000000800 */
[----:B--2---:R-:W-:-:S04]  /*21380*/  VIADD R0, R7, 0x7f ;  /* 0x0000007f07007836 */ /* 0x004fc80000000000 */
[----:B-1----:R-:W-:Y:S01]  /*21390*/  @P1 IMAD.HI.U32 R2, R0, R2, RZ ;  /* 0x0000000200021227 */ /* 0x002fe200078e00ff */
[----:B------:R-:W-:-:S04]  /*213a0*/  MOV R6, R0 ;  /* 0x0000000000067202 */ /* 0x000fc80000000f00 */
[----:B---3--:R-:W-:Y:S02]  /*213b0*/  @P1 SHF.R.U32.HI R6, RZ, R3, R2 ;  /* 0x00000003ff061219 */ /* 0x008fe40000011602 */
[----:B------:R-:W1:Y:S03]  /*213c0*/  LDC.64 R2, c[0x0][0x9e0] ;  /* 0x00027800ff027b82 */ /* 0x000e660000000a00 */
[----:B------:R-:W-:Y:S01]  /*213d0*/  IMAD.IADD R6, R17, 0x1, R6 ;  /* 0x0000000111067824 */ /* 0x000fe200078e0206 */
[----:B-1----:R-:W-:-:S03]  /*213e0*/  ISETP.GE.AND P2, PT, R3, 0x1, PT ;  /* 0x000000010300780c */ /* 0x002fc60003f46270 */
[----:B------:R-:W-:-:S10]  /*213f0*/  IMAD.IADD R2, R6, 0x1, R2 ;  /* 0x0000000106027824 */ /* 0x000fd400078e0202 */
[----:B------:R-:W-:Y:S05]  /*21400*/  @!P2 BRA `(.L_x_1635) ;  /* 0x000000000048a947 */ /* 0x000fea0003800000 */
        /* <DEDUP_REMOVED lines=11> */
.L_x_1637:
[----:B------:R-:W-:-:S13]  /*214c0*/  ISETP.NE.AND P0, PT, R3, 0x1, PT ;  /* 0x000000010300780c */ /* 0x000fda0003f05270 */
[----:B------:R-:W1:Y:S02]  /*214d0*/  @P0 LDC.64 R4, c[0x0][0x9e8] ;  /* 0x00027a00ff040b82 */ /* 0x000e640000000a00 */
[----:B-1----:R-:W-:-:S05]  /*214e0*/  @P0 IMAD.HI.U32 R4, R0, R4, RZ ;  /* 0x0000000400040227 */ /* 0x002fca00078e00ff */
[----:B------:R-:W-:-:S07]  /*214f0*/  @P0 SHF.R.U32.HI R0, RZ, R5, R4 ;  /* 0x00000005ff000219 */ /* 0x000fce0000011604 */
.L_x_1638:
[----:B------:R-:W-:Y:S05]  /*21500*/  BSYNC B0 ;  /* 0x0000000000007941 */ /* 0x000fea0003800000 */
.L_x_1636:
[----:B------:R-:W-:-:S05]  /*21510*/  IMAD R0, R0, R3, R3 ;  /* 0x0000000300007224 */ /* 0x000fca00078e0203 */
[----:B------:R-:W-:-:S07]  /*21520*/  VIMNMX R2, R2, R0, PT ;  /* 0x0000000002027248 */ /* 0x000fce0003fe0100 */
.L_x_1635:
[----:B------:R-:W-:Y:S01]  /*21530*/  VIADD R2, R2, 0x3f ;  /* 0x0000003f02027836 */ /* 0x000fe20000000000 */
[----:B------:R-:W1:Y:S01]  /*21540*/  @P1 LDC R4, c[0x0][0x450] ;  /* 0x00011400ff041b82 */ /* 0x000e620000000800 */
[----:B------:R-:W-:-:S03]  /*21550*/  ULDC UR4, c[0x0][0x9dc] ;  /* 0x0002770000047ab9 */ /* 0x000fc60000000800 */
[----:B------:R-:W-:-:S04]  /*21560*/  SHF.R.S32.HI R0, RZ, 0x1f, R2 ;  /* 0x0000001fff007819 */ /* 0x000fc80000011402 */
[----:B------:R-:W-:Y:S02]  /*21570*/  LEA.HI R0, R0, R2, RZ, 0x6 ;  /* 0x0000000200007211 */ /* 0x000fe400078f30ff */
[----:B------:R-:W2:Y:S02]  /*21580*/  @P1 LDC R2, c[0x0][0x44c] ;  /* 0x00011300ff021b82 */ /* 0x000ea40000000800 */
[----:B------:R-:W-:-:S04]  /*21590*/  SHF.R.S32.HI R0, RZ, 0x6, R0 ;  /* 0x00000006ff007819 */ /* 0x000fc80000011400 */
[----:B------:R-:W-:Y:S01]  /*215a0*/  VIMNMX R6, R21, R0, PT ;  /* 0x0000000015067248 */ /* 0x000fe20003fe0100 */
[----:B------:R-:W-:-:S04]  /*215b0*/  IMAD.MOV.U32 R0, RZ, RZ, R7 ;  /* 0x000000ffff007224 */ /* 0x000fc800078e0007 */
[----:B------:R3:W-:Y:S01]  /*215c0*/  STL [R1+0x50], R6 ;  /* 0x0000500601007387 */ /* 0x0007e20000100800 */
[----:B--2---:R-:W-:-:S05]  /*215d0*/  @P1 IMAD.HI.U32 R2, R7, R2, RZ ;  /* 0x0000000207021227 */ /* 0x004fca00078e00ff */
[----:B-1----:R-:W-:-:S05]  /*215e0*/  @P1 SHF.R.U32.HI R0, RZ, R4, R2 ;  /* 0x00000004ff001219 */ /* 0x002fca0000011602 */
[----:B------:R-:W-:-:S04]  /*215f0*/  IMAD.IADD R0, R20, 0x1, R0 ;  /* 0x0000000114007824 */ /* 0x000fc800078e0200 */
[----:B------:R-:W-:Y:S01]  /*21600*/  VIADD R2, R0, -UR4 ;  /* 0x8000000400027c36 */ /* 0x000fe20008000000 */
[----:B---3--:R-:W-:Y:S06]  /*21610*/  @!P2 BRA `(.L_x_1639) ;  /* 0x000000000044a947 */ /* 0x008fec0003800000 */
        /* <DEDUP_REMOVED lines=10> */
.L_x_1641:
[----:B------:R-:W-:-:S13]  /*216c0*/  ISETP.NE.AND P0, PT, R3, 0x1, PT ;  /* 0x000000010300780c */ /* 0x000fda0003f05270 */
[----:B------:R-:W1:Y:S02]  /*216d0*/  @P0 LDC.64 R4, c[0x0][0x9e8] ;  /* 0x00027a00ff040b82 */ /* 0x000e640000000a00 */
[----:B-1----:R-:W-:-:S05]  /*216e0*/  @P0 IMAD.HI.U32 R4, R0, R4, RZ ;  /* 0x0000000400040227 */ /* 0x002fca00078e00ff */
[----:B------:R-:W-:-:S07]  /*216f0*/  @P0 SHF.R.U32.HI R0, RZ, R5, R4 ;  /* 0x00000005ff000219 */ /* 0x000fce0000011604 */
.L_x_1642:
[----:B------:R-:W-:Y:S05]  /*21700*/  BSYNC B0 ;  /* 0x0000000000007941 */ /* 0x000fea0003800000 */
.L_x_1640:
[----:B------:R-:W-:-:S05]  /*21710*/  IMAD R0, R0, R3, RZ ;  /* 0x0000000300007224 */ /* 0x000fca00078e02ff */
[----:B------:R-:W-:-:S07]  /*21720*/  VIMNMX R2, R2, R0, !PT ;  /* 0x0000000002027248 */ /* 0x000fce0007fe0100 */
.L_x_1639:
[----:B------:R-:W-:-:S04]  /*21730*/  SHF.R.S32.HI R0, RZ, 0x1f, R2 ;  /* 0x0000001fff007819 */ /* 0x000fc80000011402 */
[----:B------:R-:W-:-:S04]  /*21740*/  LEA.HI R0, R0, R2, RZ, 0x6 ;  /* 0x0000000200007211 */ /* 0x000fc800078f30ff */
[----:B------:R-:W-:-:S04]  /*21750*/  SHF.R.S32.HI R0, RZ, 0x6, R0 ;  /* 0x00000006ff007819 */ /* 0x000fc80000011400 */
[----:B------:R-:W-:-:S04]  /*21760*/  VIMNMX R3, RZ, R0, !PT ;  /* 0x00000000ff037248 */ /* 0x000fc80007fe0100 */
[----:B------:R-:W-:Y:S01]  /*21770*/  ISETP.GT.AND P0, PT, R6, R3, PT ;  /* 0x000000030600720c */ /* 0x000fe20003f04270 */
[----:B------:R1:W-:-:S12]  /*21780*/  STL [R1+0x30], R3 ;  /* 0x0000300301007387 */ /* 0x0003d80000100800 */
[----:B-1----:R-:W-:Y:S05]  /*21790*/  @P0 BRA `(.L_x_1643) ;  /* 0x0000000000440947 */ /* 0x002fea0003800000 */
[----:B------:R-:W1:Y:S02]  /*217a0*/  S2R R3, SR_TID.X ;  /* 0x0000000000037919 */ /* 0x000e640000002100 */
[----:B-1----:R-:W-:-:S04]  /*217b0*/  LOP3.LUT R3, R3, 0x7f, RZ, 0xc0, !PT ;  /* 0x0000007f03037812 */ /* 0x002fc800078ec0ff */
[----:B------:R-:W-:-:S13]  /*217c0*/  ISETP.NE.AND P0, PT, R3, RZ, PT ;  /* 0x000000ff0300720c */ /* 0x000fda0003f05270 */
[----:B------:R-:W-:Y:S05]  /*217d0*/  @P0 BRA `(.L_x_1644) ;  /* 0x0000003400d00947 */ /* 0x000fea0003800000 */
[----:B------:R-:W1:Y:S01]  /*217e0*/  S2R R2, SR_LANEID ;  /* 0x0000000000027919 */ /* 0x000e620000000000 */
[----:B------:R-:W-:Y:S01]  /*217f0*/  VOTEU.ANY UR4, UPT, PT ;  /* 0x0000000000047886 */ /* 0x000fe200038e0100 */
[----:B------:R-:W2:Y:S01]  /*21800*/  LDC.64 R4, c[0x0][0xc60] ;  /* 0x00031800ff047b82 */ /* 0x000ea20000000a00 */
[----:B------:R-:W1:Y:S02]  /*21810*/  FLO.U32 R0, UR4 ;  /* 0x0000000400007d00 */ /* 0x000e6400080e0000 */
[----:B-1----:R-:W-:-:S06]  /*21820*/  ISETP.EQ.U32.AND P0, PT, R0, R2, PT ;  /* 0x000000020000720c */ /* 0x002fcc0003f02070 */
[----:B------:R-:W2:Y:S07]  /*21830*/  POPC R2, UR4 ;  /* 0x0000000400027d09 */ /* 0x000eae0008000000 */
[----:B--2---:R-:W2:Y:S04]  /*21840*/  @P0 ATOMG.E.ADD.STRONG.GPU PT, R2, desc[UR46][R4.64], R2 ;  /* 0x00000002040209a8 */ /* 0x004ea800081ee1ee */
[----:B--2---:R1:W2:Y:S02]  /*21850*/  SHFL.IDX PT, R2, R2, R0, 0x1f ;  /* 0x00001f0002027589 */ /* 0x0042a400000e0000 */
[----:B-1----:R-:W1:Y:S02]  /*21860*/  S2R R0, SR_LTMASK ;  /* 0x0000000000007919 */ /* 0x002e640000003900 */
[----:B-1----:R-:W-:-:S06]  /*21870*/  LOP3.LUT R0, R0, UR4, RZ, 0xc0, !PT ;  /* 0x0000000400007c12 */ /* 0x002fcc000f8ec0ff */
[----:B------:R-:W2:Y:S02]  /*21880*/  POPC R0, R0 ;  /* 0x0000000000007309 */ /* 0x000ea40000000000 */
[----:B--2---:R-:W-:Y:S01]  /*21890*/  IADD3 R16, R2, UR37, R0 ;  /* 0x0000002502107c10 */ /* 0x004fe2000fffe000 */
[----:B------:R-:W-:Y:S06]  /*218a0*/  BRA `(.L_x_1644) ;  /* 0x00000034009c7947 */ /* 0x000fec0003800000 */
.L_x_1643:
[----:B------:R-:W2:Y:S01]  /*218b0*/  LDL R17, [R1] ;  /* 0x0000000001117983 */ /* 0x000ea20000100800 */
        /* <DEDUP_REMOVED lines=9> */
[----:B0-----:R-:W-:Y:S01]  /*21950*/  MOV R11, UR5 ;  /* 0x00000005000b7c02 */ /* 0x001fe20008000f00 */
[----:B------:R-:W0:Y:S01]  /*21960*/  LDC.64 R2, c[0x4][R2] ;  /* 0x0100000002027b82 */ /* 0x000e220000000a00 */
[----:B------:R-:W-:Y:S02]  /*21970*/  IMAD.U32 R5, RZ, RZ, UR7 ;  /* 0x00000007ff057e24 */ /* 0x000fe4000f8e00ff */
[----:B------:R-:W-:Y:S02]  /*21980*/  IMAD.U32 R6, RZ, RZ, UR8 ;  /* 0x00000008ff067e24 */ /* 0x000fe4000f8e00ff */
[----:B------:R-:W-:-:S02]  /*21990*/  IMAD.U32 R7, RZ, RZ, UR9 ;  /* 0x00000009ff077e24 */ /* 0x000fc4000f8e00ff */
[----:B------:R-:W-:Y:S02]  /*219a0*/  IMAD.U32 R10, RZ, RZ, UR4 ;  /* 0x00000004ff0a7e24 */ /* 0x000fe4000f8e00ff */
[----:B------:R-:W-:Y:S02]  /*219b0*/  IMAD.MOV.U32 R8, RZ, RZ, 0x70 ;  /* 0x00000070ff087424 */ /* 0x000fe400078e00ff */
[----:B------:R-:W-:Y:S02]  /*219c0*/  IMAD.MOV.U32 R12, RZ, RZ, 0x1 ;  /* 0x00000001ff0c7424 */ /* 0x000fe400078e00ff */
[----:B------:R-:W-:-:S07]  /*219d0*/  IMAD.MOV.U32 R13, RZ, RZ, RZ ;  /* 0x000000ffff0d7224 */ /* 0x000fce00078e00ff */
[----:B------:R-:W-:-:S07]  /*219e0*/  LEPC R20, `(.L_x_1646) ;  /* 0x000000001014794e */ /* 0x000fce0000000000 */
[----:B0-----:R-:W-:Y:S05]  /*219f0*/  CALL.ABS.NOINC R2 ;  /* 0x0000000002007343 */ /* 0x001fea0003c00000 */
.L_x_1646:
[----:B------:R-:W-:Y:S05]  /*21a00*/  BSYNC B6 ;  /* 0x0000000000067941 */ /* 0x000fea0003800000 */
.L_x_1645:
[----:B------:R-:W-:Y:S02]  /*21a10*/  IMAD.MOV.U32 R2, RZ, RZ, R17 ;  /* 0x000000ffff027224 */ /* 0x000fe400078e0011 */
[----:B------:R-:W2:Y:S01]  /*21a20*/  LDL.LU R17, [R1+0x28] ;  /* 0x0000280001117983 */ /* 0x000ea20000300800 */
[----:B------:R-:W-:Y:S01]  /*21a30*/  BSSY B6, `(.L_x_1647) ;  /* 0x0000017000067945 */ /* 0x000fe20003800000 */
[----:B------:R-:W-:-:S05]  /*21a40*/  VIADD R0, R2, 0x10000 ;  /* 0x0001000002007836 */ /* 0x000fca0000000000 */
        /* <DEDUP_REMOVED lines=15> */
[----:B0-----:R-:W-:Y:S02]  /*21b40*/  IMAD.U32 R11, RZ, RZ, UR5 ;  /* 0x00000005ff0b7e24 */ /* 0x001fe4000f8e00ff */
[----:B------:R-:W-:Y:S02]  /*21b50*/  IMAD.MOV.U32 R8, RZ, RZ, 0x70 ;  /* 0x00000070ff087424 */ /* 0x000fe400078e00ff */
[----:B------:R-:W-:Y:S02]  /*21b60*/  IMAD.MOV.U32 R12, RZ, RZ, 0x1 ;  /* 0x00000001ff0c7424 */ /* 0x000fe400078e00ff */
[----:B------:R-:W-:-:S07]  /*21b70*/  IMAD.MOV.U32 R13, RZ, RZ, RZ ;  /* 0x000000ffff0d7224 */ /* 0x000fce00078e00ff */
[----:B------:R-:W-:-:S07]  /*21b80*/  LEPC R20, `(.L_x_1648) ;  /* 0x000000001014794e */ /* 0x000fce0000000000 */
[----:B-12---:R-:W-:Y:S05]  /*21b90*/  CALL.ABS.NOINC R2 ;  /* 0x0000000002007343 */ /* 0x006fea0003c00000 */
.L_x_1648:
[----:B------:R-:W-:Y:S05]  /*21ba0*/  BSYNC B6 ;  /* 0x0000000000067941 */ /* 0x000fea0003800000 */
.L_x_1647:
[----:B------:R-:W2:Y:S01]  /*21bb0*/  LDL R2, [R1] ;  /* 0x0000000001027983 */ /* 0x000ea20000100800 */
[----:B------:R-:W-:Y:S01]  /*21bc0*/  BSSY B6, `(.L_x_1649) ;  /* 0x0000015000067945 */ /* 0x000fe20003800000 */
[----:B--2---:R-:W-:-:S04]  /*21bd0*/  IADD3 R0, R2, 0x8000, RZ ;  /* 0x0000800002007810 */ /* 0x004fc80007ffe0ff */
[----:B------:R-:W-:Y:S01]  /*21be0*/  LOP3.LUT P0, RZ, R0, 0x1bf, RZ, 0xc0, !PT ;  /* 0x000001bf00ff7812 */ /* 0x000fe2000780c0ff */
[----:B------:R2:W-:-:S12]  /*21bf0*/  STL [R1+0x4], R0 ;  /* 0x0000040001007387 */ /* 0x0005d80000100800 */
[----:B--2---:R-:W-:Y:S05]  /*21c00*/  @!P0 BRA `(.L_x_1650) ;  /* 0x0000000000408947 */ /* 0x004fea0003800000 */
        /* <DEDUP_REMOVED lines=16> */
.L_x_1650:
[----:B------:R-:W-:Y:S05]  /*21d10*/  BSYNC B6 ;  /* 0x0000000000067941 */ /* 0x000fea0003800000 */
.L_x_1649:
[----:B------:R-:W-:Y:S01]  /*21d20*/  LOP3.LUT P6, RZ, R17, 0x1, RZ, 0xc0, !PT ;  /* 0x0000000111ff7812 */ /* 0x000fe200078cc0ff */
[----:B------:R-:W-:-:S12]  /*21d30*/  BSSY B6, `(.L_x_1651) ;  /* 0x0000012000067945 */ /* 0x000fd80003800000 */
        /* <DEDUP_REMOVED lines=16> */
[----:B01----:R-:W-:Y:S05]  /*21e40*/  CALL.ABS.NOINC R2 ;  /* 0x0000000002007343 */ /* 0x003fea0003c00000 */
.L_x_1652:
[----:B------:R-:W-:Y:S05]  /*21e50*/  BSYNC B6 ;  /* 0x0000000000067941 */ /* 0x000fea0003800000 */
.L_x_1651:
[----:B------:R-:W-:Y:S01]  /*21e60*/  ULDC.64 UR4, c[0x0][0x9f8] ;  /* 0x00027e0000047ab9 */ /* 0x000fe20000000a00 */
[----:B------:R-:W-:Y:S01]  /*21e70*/  IMAD.MOV.U32 R9, RZ, RZ, R19 ;  /* 0x000000ffff097224 */ /* 0x000fe200078e0013 */
[----:B------:R-:W-:-:S04]  /*21e80*/  ISETP.NE.U32.AND P0, PT, RZ, UR4, PT ;  /* 0x00000004ff007c0c */ /* 0x000fc8000bf05070 */
[----:B------:R-:W-:Y:S01]  /*21e90*/  ISETP.NE.AND.EX P0, PT, RZ, UR5, PT, P0 ;  /* 0x00000005ff007c0c */ /* 0x000fe2000bf05300 */
[----:B------:R-:W-:-:S12]  /*21ea0*/  ULDC.64 UR4, c[0x0][0xa08] ;  /* 0x0002820000047ab9 */ /* 0x000fd80000000a00 */
[----:B------:R-:W2:Y:S02]  /*21eb0*/  @P0 LDC.64 R2, c[0x0][0x9f8] ;  /* 0x00027e00ff020b82 */ /* 0x000ea40000000a00 */
[----:B--2---:R-:W-:-:S05]  /*21ec0*/  @P0 IMAD.WIDE R2, R19, 0x4, R2 ;  /* 0x0000000413020825 */ /* 0x004fca00078e0202 */
[----:B------:R2:W3:Y:S02]  /*21ed0*/  @P0 LDG.E R9, desc[UR46][R2.64] ;  /* 0x0000002e02090981 */ /* 0x0004e4000c1e1900 */
[----:B--2---:R-:W2:Y:S02]  /*21ee0*/  LDC.64 R2, c[0x0][0x418] ;  /* 0x00010600ff027b82 */ /* 0x004ea40000000a00 */
[----:B--2---:R-:W-:Y:S01]  /*21ef0*/  LOP3.LUT P0, RZ, R2, UR4, RZ, 0xfc, !PT ;  /* 0x0000000402ff7c12 */ /* 0x004fe2000f80fcff */
[----:B------:R-:W-:-:S03]  /*21f00*/  UMOV UR4, 0xffffffff ;  /* 0xffffffff00047882 */ /* 0x000fc60000000000 */
[----:B------:R-:W-:Y:S02]  /*21f10*/  LOP3.LUT P0, RZ, R3, UR5, RZ, 0xfc, P0 ;  /* 0x0000000503ff7c12 */ /* 0x000fe4000800fcff */
[----:B---3--:R-:W-:Y:S01]  /*21f20*/  SHF.R.S32.HI R10, RZ, 0x1f, R9 ;  /* 0x0000001fff0a7819 */ /* 0x008fe20000011409 */
[----:B------:R2:W-:Y:S01]  /*21f30*/  STL [R1+0x24], R9 ;  /* 0x0000240901007387 */ /* 0x0005e20000100800 */
[----:B-1----:R-:W-:-:S03]  /*21f40*/  SEL R17, R9, RZ, !P0 ;  /* 0x000000ff09117207 */ /* 0x002fc60004000000 */
[----:B------:R2:W-:Y:S01]  /*21f50*/  STL [R1+0x2c], R10 ;  /* 0x00002c0a01007387 */ /* 0x0005e20000100800 */
[----:B------:R-:W-:Y:S05]  /*21f60*/  BRA.DIV UR4, `(.L_x_1653) ;  /* 0x0000007e04387947 */ /* 0x000fea000b800000 */
[----:B------:R-:W1:Y:S02]  /*21f70*/  S2R R0, SR_TID.X ;  /* 0x0000000000007919 */ /* 0x000e640000002100 */
[----:B-1----:R-:W-:-:S04]  /*21f80*/  SHF.R.U32.HI R0, RZ, 0x5, R0 ;  /* 0x00000005ff007819 */ /* 0x002fc80000011600 */
[----:B------:R-:W-:-:S05]  /*21f90*/  LOP3.LUT R0, R0, 0x3, RZ, 0xc0, !PT ;  /* 0x0000000300007812 */ /* 0x000fca00078ec0ff */
[----:B------:R1:W3:Y:S02]  /*21fa0*/  SHFL.IDX PT, R14, R0, RZ, 0x1f ;  /* 0x00001fff000e7589 */ /* 0x0002e400000e0000 */
.L_x_1873:
[----:B-1----:R-:W4:Y:S01]  /*21fb0*/  LDL.LU R0, [R1+0x28] ;  /* 0x0000280001007983 */ /* 0x002f220000300800 */
[----:B------:R-:W-:Y:S02]  /*21fc0*/  PLOP3.LUT P1, PT, PT, PT, PT, 0x8, 0x0 ;  /* 0x000000000000781c */ /* 0x000fe40003f2e170 */
[----:B---3--:R-:W-:Y:S02]  /*21fd0*/  ISETP.NE.AND P0, PT, R14, RZ, PT ;  /* 0x000000ff0e00720c */ /* 0x008fe40003f05270 */
[----:B----4-:R-:W-:-:S09]  /*21fe0*/  LOP3.LUT R0, R0, 0xfffffffe, RZ, 0xc0, !PT ;  /* 0xfffffffe00007812 */ /* 0x010fd200078ec0ff */
[----:B------:R-:W-:-:S05]  /*21ff0*/  @P1 LOP3.LUT R0, R0, 0x1, RZ, 0xfc, !PT ;  /* 0x0000000100001812 */ /* 0x000fca00078efcff */
[----:B------:R1:W-:Y:S01]  /*22000*/  STL [R1+0x28], R0 ;  /* 0x0000280001007387 */ /* 0x0003e20000100800 */
[----:B------:R-:W-:Y:S05]  /*22010*/  @P0 BRA `(.L_x_1654) ;  /* 0x0000000400980947 */ /* 0x000fea0003800000 */
[----:B------:R-:W-:-:S03]  /*22020*/  UMOV UR4, 0xffffffff ;  /* 0xffffffff00047882 */ /* 0x000fc60000000000 */
[----:B------:R-:W-:Y:S05]  /*22030*/  BRA.DIV UR4, `(.L_x_1655) ;  /* 0x0000007e04387947 */ /* 0x000fea000b800000 */
[----:B------:R-:W-:-:S13]  /*22040*/  ELECT P6, URZ, PT ;  /* 0x00000000003f782f */ /* 0x000fda00038c0000 */
.L_x_1876:
[----:B------:R-:W-:Y:S05]  /*22050*/  @!P6 BRA `(.L_x_1654) ;  /* 0x000000040088e947 */ /* 0x000fea0003800000 */
[----:B-1----:R-:W3:Y:S01]  /*22060*/  LDL R0, [R1+0x50] ;  /* 0x0000500001007983 */ /* 0x002ee20000100800 */
[----:B------:R-:W-:-:S04]  /*22070*/  ISETP.NE.U32.AND P0, PT, R2, RZ, PT ;  /* 0x000000ff0200720c */ /* 0x000fc80003f05070 */
[----:B------:R-:W-:Y:S01]  /*22080*/  ISETP.NE.AND.EX P0, PT, R3, RZ, PT, P0 ;  /* 0x000000ff0300720c */ /* 0x000fe20003f05300 */
[----:B---3--:R-:W-:-:S12]  /*22090*/  VIADD R4, R0, 0xffffffff ;  /* 0xffffffff00047836 */ /* 0x008fd80000000000 */
[----:B------:R-:W-:Y:S05]  /*220a0*/  @!P0 BRA `(.L_x_1656) ;  /* 0x0000000000488947 */ /* 0x000fea0003800000 */
[----:B------:R-:W1:Y:S01]  /*220b0*/  LDC R8, c[0x0][0x43c] ;  /* 0x00010f00ff087b82 */ /* 0x000e620000000800 */
[----:B------:R-:W-:Y:S01]  /*220c0*/  IMAD.MOV.U32 R0, RZ, RZ, R4 ;  /* 0x000000ffff007224 */ /* 0x000fe200078e0004 */
[----:B------:R-:W-:Y:S01]  /*220d0*/  ULDC.64 UR4, c[0x0][0x428] ;  /* 0x00010a0000047ab9 */ /* 0x000fe20000000a00 */
[----:B-1----:R-:W-:-:S13]  /*220e0*/  ISETP.NE.AND P0, PT, R8, 0x1, PT ;  /* 0x000000010800780c */ /* 0x002fda0003f05270 */
[----:B------:R-:W1:Y:S02]  /*220f0*/  @P0 LDC.64 R6, c[0x0][0x440] ;  /* 0x00011000ff060b82 */ /* 0x000e640000000a00 */
[----:B-1----:R-:W-:-:S05]  /*22100*/  @P0 IMAD.HI.U32 R6, R4, R6, RZ ;  /* 0x0000000604060227 */ /* 0x002fca00078e00ff */
        /* <DEDUP_REMOVED lines=11> */
[----:B------:R1:W5:Y:S02]  /*221c0*/  LDG.E R17, desc[UR46][R2.64] ;  /* 0x0000002e02117981 */ /* 0x000364000c1e1900 */
.L_x_1656:
[----:B--2---:R-:W2:Y:S04]  /*221d0*/  LDL R10, [R1] ;  /* 0x00000000010a7983 */ /* 0x004ea80000100800 */
[----:B------:R-:W2:Y:S04]  /*221e0*/  LDL R0, [R1+0xc] ;  /* 0x00000c0001007983 */ /* 0x000ea80000100800 */
[----:B-1----:R-:W3:Y:S01]  /*221f0*/  LDL R2, [R1+0x1c] ;  /* 0x00001c0001027983 */ /* 0x002ee20000100800 */
[----:B------:R-:W1:Y:S02]  /*22200*/  S2R R9, SR_TID.X ;  /* 0x0000000000097919 */ /* 0x000e640000002100 */
[----:B-1----:R-:W-:-:S04]  /*22210*/  LOP3.LUT R9, R9, 0x7f, RZ, 0xc0, !PT ;  /* 0x0000007f09097812 */ /* 0x002fc800078ec0ff */
[----:B------:R-:W-:Y:S01]  /*22220*/  ISETP.NE.AND P1, PT, R9, RZ, PT ;  /* 0x000000ff0900720c */ /* 0x000fe20003f25270 */
[----:B--2---:R-:W-:Y:S01]  /*22230*/  IMAD R0, R0, 0x8, R10 ;  /* 0x0000000800007824 */ /* 0x004fe200078e020a */
[----:B---3--:R-:W-:-:S04]  /*22240*/  SHF.L.U32 R3, R2, 0x1f, RZ ;  /* 0x0000001f02037819 */ /* 0x008fc800000006ff */
[----:B------:R-:W1:Y:S02]  /*22250*/  SYNCS.PHASECHK.TRANS64.TRYWAIT P0, [R0+URZ+0x28480], R3 ;  /* 0x02848003000075a7 */ /* 0x000e64000800017f */
[----:B-1----:R-:W-:Y:S05]  /*22260*/  @!P0 BRA `(.L_x_1657) ;  /* 0x0000007800cc8947 */ /* 0x002fea0003800000 */
.L_x_1877:
        /* <DEDUP_REMOVED lines=8> */
.L_x_1658:
[----:B------:R-:W2:Y:S04]  /*222f0*/  LDL R6, [R1] ;  /* 0x0000000001067983 */ /* 0x000ea80000100800 */
[----:B------:R-:W2:Y:S04]  /*22300*/  LDL R2, [R1+0xc] ;  /* 0x00000c0001027983 */ /* 0x000ea80000100800 */
[----:B------:R-:W3:Y:S01]  /*22310*/  LDL R5, [R1+0x34] ;  /* 0x0000340001057983 */ /* 0x000ee20000100800 */
[----:B------:R-:W-:Y:S01]  /*22320*/  R2UR UR9, R0 ;  /* 0x00000000000972ca */ /* 0x000fe200000e0000 */
[----:B------:R-:W-:Y:S01]  /*22330*/  UIADD3 UR4, UP0, UR42, 0x470, URZ ;  /* 0x000004702a047890 */ /* 0x000fe2000ff1e03f */
[----:B------:R-:W-:Y:S01]  /*22340*/  R2UR UR12, R18 ;  /* 0x00000000120c72ca */ /* 0x000fe200000e0000 */
[----:B------:R-:W-:Y:S01]  /*22350*/  UMOV UR10, URZ ;  /* 0x0000003f000a7c82 */ /* 0x000fe20008000000 */
[----:B-----5:R-:W-:Y:S01]  /*22360*/  R2UR UR13, R17 ;  /* 0x00000000110d72ca */ /* 0x020fe200000e0000 */
[----:B------:R-:W-:Y:S01]  /*22370*/  UIADD3.X UR5, URZ, UR43, URZ, UP0, !UPT ;  /* 0x0000002b3f057290 */ /* 0x000fe200087fe43f */
[----:B------:R-:W-:Y:S01]  /*22380*/  UMOV UR6, 0x0 ;  /* 0x0000000000067882 */ /* 0x000fe20000000000 */
[----:B------:R-:W-:Y:S01]  /*22390*/  UMOV UR7, 0x14f00000 ;  /* 0x14f0000000077882 */ /* 0x000fe20000000000 */
[----:B------:R-:W-:-:S05]  /*223a0*/  UMOV UR15, 0x80 ;  /* 0x00000080000f7882 */ /* 0x000fca0000000000 */
[----:B------:R-:W-:Y:S01]  /*223b0*/  UIADD3 UR9, UR9, 0x28470, URZ ;  /* 0x0002847009097890 */ /* 0x000fe2000fffe03f */
[----:B--2---:R-:W-:Y:S02]  /*223c0*/  IMAD R2, R2, 0x4000, R6 ;  /* 0x0000400002027824 */ /* 0x004fe400078e0206 */
[----:B---3--:R-:W-:-:S03]  /*223d0*/  IMAD R4, R4, 0x40, R5 ;  /* 0x0000004004047824 */ /* 0x008fc600078e0205 */
[----:B------:R-:W-:Y:S02]  /*223e0*/  R2UR UR14, R2 ;  /* 0x00000000020e72ca */ /* 0x000fe400000e0000 */
[----:B------:R-:W-:-:S11]  /*223f0*/  R2UR UR11, R4 ;  /* 0x00000000040b72ca */ /* 0x000fd600000e0000 */
[----:B------:R-:W-:Y:S02]  /*22400*/  UIADD3 UR8, UR14, 0x10000, URZ ;  /* 0x000100000e087890 */ /* 0x000fe4000fffe03f */
[----:B------:R-:W-:-:S07]  /*22410*/  UIADD3 UR14, UR14, 0x12000, URZ ;  /* 0x000120000e0e7890 */ /* 0x000fce000fffe03f */
[----:B------:R2:W-:Y:S02]  /*22420*/  UTMALDG.4D [UR8], [UR4], desc[UR6] ;  /* 0x00000608040075b4 */ /* 0x0005e40008019000 */
[----:B--2---:R-:W-:Y:S01]  /*22430*/  UMOV UR8, UR14 ;  /* 0x0000000e00087c82 */ /* 0x004fe20008000000 */
[----:B------:R-:W-:Y:S02]  /*22440*/  UMOV UR10, UR15 ;  /* 0x0000000f000a7c82 */ /* 0x000fe40008000000 */
[----:B------:R2:W-:Y:S01]  /*22450*/  UTMALDG.4D [UR8], [UR4], desc[UR6] ;  /* 0x00000608040075b4 */ /* 0x0005e20008019000 */
[----:B------:R-:W3:Y:S02]  /*22460*/  SYNCS.PHASECHK.TRANS64.TRYWAIT P0, [R0+URZ+0x28440], R3 ;  /* 0x02844003000075a7 */ /* 0x000ee4000800017f */
[----:B--23--:R-:W-:Y:S05]  /*22470*/  @!P0 BRA `(.L_x_1659) ;  /* 0x00000078005c8947 */ /* 0x00cfea0003800000 */
.L_x_1878:
        /* <DEDUP_REMOVED lines=8> */
.L_x_1660:
[----:B-12---:R-:W2:Y:S01]  /*22500*/  LDL.LU R3, [R1+0x28] ;  /* 0x0000280001037983 */ /* 0x006ea20000300800 */
        /* <DEDUP_REMOVED lines=10> */
[----:B------:R-:W-:Y:S01]  /*225b0*/  R2UR UR13, R17 ;  /* 0x00000000110d72ca */ /* 0x000fe200000e0000 */
[----:B------:R-:W-:-:S02]  /*225c0*/  UMOV UR15, 0x80 ;  /* 0x00000080000f7882 */ /* 0x000fc40000000000 */
[----:B------:R-:W-:Y:S02]  /*225d0*/  UIADD3 UR8, UR14, 0x20000, URZ ;  /* 0x000200000e087890 */ /* 0x000fe4000fffe03f */
[----:B------:R-:W-:Y:S02]  /*225e0*/  UIADD3 UR9, UR9, 0x28430, URZ ;  /* 0x0002843009097890 */ /* 0x000fe4000fffe03f */
[----:B------:R-:W-:-:S07]  /*225f0*/  UIADD3 UR14, UR14, 0x22000, URZ ;  /* 0x000220000e0e7890 */ /* 0x000fce000fffe03f */
[----:B------:R1:W-:Y:S02]  /*22600*/  UTMALDG.4D [UR8], [UR4], desc[UR6] ;  /* 0x00000608040075b4 */ /* 0x0003e40008019000 */
[----:B-1----:R-:W-:Y:S01]  /*22610*/  UMOV UR8, UR14 ;  /* 0x0000000e00087c82 */ /* 0x002fe20008000000 */
[----:B------:R-:W-:Y:S02]  /*22620*/  UMOV UR10, UR15 ;  /* 0x0000000f000a7c82 */ /* 0x000fe40008000000 */
[----:B------:R3:W-:Y:S01]  /*22630*/  UTMALDG.4D [UR8], [UR4], desc[UR6] ;  /* 0x00000608040075b4 */ /* 0x0007e20008019000 */
[----:B--2---:R-:W-:-:S04]  /*22640*/  LOP3.LUT R3, R3, 0xfffffffe, RZ, 0xc0, !PT ;  /* 0xfffffffe03037812 */ /* 0x004fc800078ec0ff */
[----:B------:R-:W-:-:S05]  /*22650*/  @P0 LOP3.LUT R3, R3, 0x1, RZ, 0xfc, !PT ;  /* 0x0000000103030812 */ /* 0x000fca00078efcff */
[----:B------:R3:W-:Y:S01]  /*22660*/  STL [R1+0x28], R3 ;  /* 0x0000280301007387 */ /* 0x0007e20000100800 */
[----:B------:R-:W-:Y:S01]  /*22670*/  NOP ;  /* 0x0000000000007918 */ /* 0x000fe20000000000 */
.L_x_1654:
[----:B------:R-:W4:Y:S04]  /*22680*/  LDL R4, [R1] ;  /* 0x0000000001047983 */ /* 0x000f280000100800 */
[----:B---3--:R-:W1:Y:S01]  /*22690*/  LDL.LU R3, [R1+0x4c] ;  /* 0x00004c0001037983 */ /* 0x008e620000300800 */
[----:B------:R-:W-:Y:S05]  /*226a0*/  WARPSYNC.ALL ;  /* 0x0000000000007948 */ /* 0x000fea0003800000 */
[----:B------:R-:W-:Y:S01]  /*226b0*/  ULDC.64 UR4, c[0x0][0x298] ;  /* 0x0000a60000047ab9 */ /* 0x000fe20000000a00 */
[----:B------:R-:W-:Y:S01]  /*226c0*/  BSSY B6, `(.L_x_1661) ;  /* 0x000001c000067945 */ /* 0x000fe20003800000 */
[----:B------:R-:W-:Y:S01]  /*226d0*/  BAR.SYNC.DEFER_BLOCKING 0x8, 0x180 ;  /* 0x0206000000007b1d */ /* 0x000fe20000010000 */
[----:B-1----:R-:W-:-:S05]  /*226e0*/  SHF.R.S32.HI R0, RZ, 0x1f, R3 ;  /* 0x0000001fff007819 */ /* 0x002fca0000011403 */
[----:B------:R-:W-:Y:S01]  /*226f0*/  IMAD R2, R0, UR4, RZ ;  /* 0x0000000400027c24 */ /* 0x000fe2000f8e02ff */
[----:B----4-:R-:W-:Y:S01]  /*22700*/  IADD3 R0, R4, 0x18000, RZ ;  /* 0x0001800004007810 */ /* 0x010fe20007ffe0ff */
[----:B------:R-:W-:-:S03]  /*22710*/  IMAD.WIDE.U32 R4, R3, UR4, RZ ;  /* 0x0000000403047c25 */ /* 0x000fc6000f8e00ff */
[----:B------:R-:W-:Y:S01]  /*22720*/  LOP3.LUT P0, RZ, R0, 0x3ff, RZ, 0xc0, !PT ;  /* 0x000003ff00ff7812 */ /* 0x000fe2000780c0ff */
[----:B------:R-:W-:Y:S01]  /*22730*/  IMAD R2, R3, UR5, R2 ;  /* 0x0000000503027c24 */ /* 0x000fe2000f8e0202 */
[----:B------:R1:W-:Y:S03]  /*22740*/  STL.64 [R1+0x58], R4 ;  /* 0x0000580401007387 */ /* 0x0003e60000100a00 */
[----:B------:R-:W-:-:S05]  /*22750*/  IMAD.IADD R0, R5, 0x1, R2 ;  /* 0x0000000105007824 */ /* 0x000fca00078e0202 */
[----:B------:R1:W-:Y:S03]  /*22760*/  STL [R1+0x4c], R0 ;  /* 0x00004c0001007387 */ /* 0x0003e60000100800 */
[----:B------:R-:W-:Y:S05]  /*22770*/  @!P0 BRA `(.L_x_1662) ;  /* 0x0000000000408947 */ /* 0x000fea0003800000 */
[----:B------:R-:W-:Y:S01]  /*22780*/  MOV R2, 0x0 ;  /* 0x0000000000027802 */ /* 0x000fe20000000f00 */
[----:B------:R-:W-:Y:S01]  /*22790*/  ULDC.64 UR4, c[0x4][0x198] ;  /* 0x0100660000047ab9 */ /* 0x000fe20000000a00 */
[----:B------:R-:W-:Y:S01]  /*227a0*/  ULDC.64 UR6, c[0x4][0x1a0] ;  /* 0x0100680000067ab9 */ /* 0x000fe20000000a00 */
[----:B------:R-:W-:Y:S01]  /*227b0*/  ULDC.64 UR8, c[0x4][0x108] ;  /* 0x0100420000087ab9 */ /* 0x000fe20000000a00 */
[----:B-1----:R-:W-:Y:S02]  /*227c0*/  IMAD.U32 R4, RZ, RZ, UR4 ;  /* 0x00000004ff047e24 */ /* 0x002fe4000f8e00ff */
[----:B------:R-:W1:Y:S01]  /*227d0*/  LDC.64 R2, c[0x4][R2] ;  /* 0x0100000002027b82 */ /* 0x000e620000000a00 */
[----:B------:R-:W-:Y:S02]  /*227e0*/  IMAD.U32 R5, RZ, RZ, UR5 ;  /* 0x00000005ff057e24 */ /* 0x000fe4000f8e00ff */
[----:B------:R-:W-:Y:S02]  /*227f0*/  IMAD.U32 R6, RZ, RZ, UR6 ;  /* 0x00000006ff067e24 */ /* 0x000fe4000f8e00ff */
[----:B------:R-:W-:-:S02]  /*22800*/  IMAD.U32 R7, RZ, RZ, UR7 ;  /* 0x00000007ff077e24 */ /* 0x000fc4000f8e00ff */
[----:B--2---:R-:W-:Y:S02]  /*22810*/  IMAD.U32 R10, RZ, RZ, UR8 ;  /* 0x00000008ff0a7e24 */ /* 0x004fe4000f8e00ff */
[----:B0-----:R-:W-:Y:S02]  /*22820*/  IMAD.U32 R11, RZ, RZ, UR9 ;  /* 0x00000009ff0b7e24 */ /* 0x001fe4000f8e00ff */
[----:B------:R-:W-:Y:S02]  /*22830*/  IMAD.MOV.U32 R8, RZ, RZ, 0x70 ;  /* 0x00000070ff087424 */ /* 0x000fe400078e00ff */
[----:B------:R-:W-:Y:S02]  /*22840*/  IMAD.MOV.U32 R12, RZ, RZ, 0x1 ;  /* 0x00000001ff0c7424 */ /* 0x000fe400078e00ff */
[----:B------:R-:W-:-:S07]  /*22850*/  IMAD.MOV.U32 R13, RZ, RZ, RZ ;  /* 0x000000ffff0d7224 */ /* 0x000fce00078e00ff */
[----:B------:R-:W-:-:S07]  /*22860*/  LEPC R20, `(.L_x_1662) ;  /* 0x000000001014794e */ /* 0x000fce0000000000 */
[----:B-1----:R-:W-:Y:S05]  /*22870*/  CALL.ABS.NOINC R2 ;  /* 0x0000000002007343 */ /* 0x002fea0003c00000 */
.L_x_1662:
[----:B------:R-:W-:Y:S05]  /*22880*/  BSYNC B6 ;  /* 0x0000000000067941 */ /* 0x000fea0003800000 */
.L_x_1661:
[----:B-1----:R-:W3:Y:S01]  /*22890*/  LDL.LU R0, [R1+0x4c] ;  /* 0x00004c0001007983 */ /* 0x002ee20000300800 */
[----:B------:R-:W1:Y:S01]  /*228a0*/  LDC R7, c[0x0][0x448] ;  /* 0x00011200ff077b82 */ /* 0x000e620000000800 */
[----:B------:R-:W-:Y:S01]  /*228b0*/  ULDC.64 UR4, c[0x0][0x2d8] ;  /* 0x0000b60000047ab9 */ /* 0x000fe20000000a00 */
[----:B------:R-:W-:Y:S01]  /*228c0*/  ULDC.64 UR6, c[0x0][0x280] ;  /* 0x0000a00000067ab9 */ /* 0x000fe20000000a00 */
[----:B------:R-:W3:Y:S04]  /*228d0*/  LDL.LU.64 R2, [R1+0x58] ;  /* 0x0000580001027983 */ /* 0x000ee80000300a00 */
[----:B------:R-:W4:Y:S01]  /*228e0*/  LDL R8, [R1+0x18] ;  /* 0x0000180001087983 */ /* 0x000f220000100800 */
[----:B------:R-:W0:Y:S01]  /*228f0*/  S2R R5, SR_TID.X ;  /* 0x0000000000057919 */ /* 0x000e220000002100 */
[----:B------:R-:W2:Y:S01]  /*22900*/  S2R R6, SR_TID.X ;  /* 0x0000000000067919 */ /* 0x000ea20000002100 */
[----:B0-----:R-:W-:-:S04]  /*22910*/  LOP3.LUT R5, R5, 0x7f, RZ, 0xc0, !PT ;  /* 0x0000007f05057812 */ /* 0x001fc800078ec0ff */
[----:B------:R-:W-:Y:S01]  /*22920*/  SHF.R.U32.HI R5, RZ, 0x3, R5 ;  /* 0x00000003ff057819 */ /* 0x000fe20000011605 */
[----:B--2---:R-:W-:-:S05]  /*22930*/  IMAD.SHL.U32 R9, R6, 0x10, RZ ;  /* 0x0000001006097824 */ /* 0x004fca00078e00ff */
[----:B------:R-:W-:Y:S01]  /*22940*/  LOP3.LUT R9, R5, 0x70, R9, 0xf8, !PT ;  /* 0x0000007005097812 */ /* 0x000fe200078ef809 */
[----:B---3--:R-:W-:Y:S01]  /*22950*/  IMAD.MOV.U32 R3, RZ, RZ, R0 ;  /* 0x000000ffff037224 */ /* 0x008fe200078e0000 */
[----:B------:R-:W-:-:S05]  /*22960*/  SHF.R.S32.HI R0, RZ, 0x1f, R18 ;  /* 0x0000001fff007819 */ /* 0x000fca0000011412 */
[----:B------:R-:W-:Y:S02]  /*22970*/  IMAD R0, R0, UR4, RZ ;  /* 0x0000000400007c24 */ /* 0x000fe4000f8e02ff */
[----:B------:R-:W-:-:S04]  /*22980*/  IMAD.WIDE.U32 R2, R18, UR4, R2 ;  /* 0x0000000412027c25 */ /* 0x000fc8000f8e0002 */
[----:B------:R-:W-:Y:S01]  /*22990*/  IMAD R0, R18, UR5, R0 ;  /* 0x0000000512007c24 */ /* 0x000fe2000f8e0200 */
[----:B------:R-:W-:Y:S02]  /*229a0*/  ULDC.64 UR4, c[0x0][0xa00] ;  /* 0x0002800000047ab9 */ /* 0x000fe40000000a00 */
[----:B------:R-:W-:Y:S01]  /*229b0*/  ISETP.NE.U32.AND P0, PT, RZ, UR4, PT ;  /* 0x00000004ff007c0c */ /* 0x000fe2000bf05070 */
[----:B------:R-:W-:Y:S01]  /*229c0*/  IMAD.IADD R3, R3, 0x1, R0 ;  /* 0x0000000103037824 */ /* 0x000fe200078e0200 */
[----:B------:R-:W-:Y:S02]  /*229d0*/  SHF.R.S32.HI R0, RZ, 0x1f, R19 ;  /* 0x0000001fff007819 */ /* 0x000fe40000011413 */
[----:B------:R-:W-:Y:S01]  /*229e0*/  ISETP.NE.AND.EX P0, PT, RZ, UR5, PT, P0 ;  /* 0x00000005ff007c0c */ /* 0x000fe2000bf05300 */
[----:B------:R-:W-:-:S03]  /*229f0*/  ULDC.64 UR4, c[0x0][0x2e0] ;  /* 0x0000b80000047ab9 */ /* 0x000fc60000000a00 */
[----:B------:R-:W-:Y:S02]  /*22a00*/  SEL R4, R0, RZ, !P0 ;  /* 0x000000ff00047207 */ /* 0x000fe40004000000 */
[----:B------:R-:W-:Y:S02]  /*22a10*/  SEL R0, R19, RZ, !P0 ;  /* 0x000000ff13007207 */ /* 0x000fe40004000000 */
[----:B-1----:R-:W-:Y:S01]  /*22a20*/  ISETP.NE.AND P0, PT, R7, 0x1, PT ;  /* 0x000000010700780c */ /* 0x002fe20003f05270 */
[----:B------:R-:W-:-:S12]  /*22a30*/  IMAD R4, R4, UR4, RZ ;  /* 0x0000000404047c24 */ /* 0x000fd8000f8e02ff */
[----:B------:R-:W0:Y:S01]  /*22a40*/  @P0 LDC R5, c[0x0][0x44c] ;  /* 0x00011300ff050b82 */ /* 0x000e220000000800 */
[----:B------:R-:W-:-:S07]  /*22a50*/  IMAD.WIDE.U32 R2, R0, UR4, R2 ;  /* 0x0000000400027c25 */ /* 0x000fce000f8e0002 */
[----:B------:R-:W1:Y:S01]  /*22a60*/  @P0 LDC R6, c[0x0][0x450] ;  /* 0x00011400ff060b82 */ /* 0x000e620000000800 */
[----:B------:R-:W-:Y:S01]  /*22a70*/  IMAD R0, R0, UR5, R4 ;  /* 0x0000000500007c24 */ /* 0x000fe2000f8e0204 */
[----:B----4-:R-:W-:Y:S01]  /*22a80*/  IADD3 R4, R9, R8, RZ ;  /* 0x0000000809047210 */ /* 0x010fe20007ffe0ff */
[----:B------:R-:W-:Y:S01]  /*22a90*/  ULDC.64 UR4, c[0x0][0x2d0] ;  /* 0x0000b40000047ab9 */ /* 0x000fe20000000a00 */
[----:B------:R-:W2:Y:S01]  /*22aa0*/  S2R R9, SR_TID.X ;  /* 0x0000000000097919 */ /* 0x000ea20000002100 */
[----:B------:R-:W-:Y:S02]  /*22ab0*/  IMAD.IADD R3, R3, 0x1, R0 ;  /* 0x0000000103037824 */ /* 0x000fe400078e0200 */
[----:B------:R-:W-:Y:S02]  /*22ac0*/  IMAD.MOV.U32 R0, RZ, RZ, R4 ;  /* 0x000000ffff007224 */ /* 0x000fe400078e0004 */
[----:B0-----:R-:W-:-:S05]  /*22ad0*/  @P0 IMAD.HI.U32 R5, R4, R5, RZ ;  /* 0x0000000504050227 */ /* 0x001fca00078e00ff */
[----:B-1----:R-:W-:-:S05]  /*22ae0*/  @P0 SHF.R.U32.HI R0, RZ, R6, R5 ;  /* 0x00000006ff000219 */ /* 0x002fca0000011605 */
[----:B------:R-:W-:-:S04]  /*22af0*/  IMAD.MOV R5, RZ, RZ, -R0 ;  /* 0x000000ffff057224 */ /* 0x000fc800078e0a00 */
[----:B------:R-:W-:Y:S01]  /*22b00*/  IMAD R4, R7, R5, R4 ;  /* 0x0000000507047224 */ /* 0x000fe200078e0204 */
[----:B------:R-:W-:Y:S01]  /*22b10*/  SHF.R.S32.HI R5, RZ, 0x1f, R0 ;  /* 0x0000001fff057819 */ /* 0x000fe20000011400 */
[----:B------:R-:W-:-:S04]  /*22b20*/  IMAD.WIDE.U32 R2, R0, UR4, R2 ;  /* 0x0000000400027c25 */ /* 0x000fc8000f8e0002 */
[----:B------:R-:W-:Y:S02]  /*22b30*/  IMAD R5, R5, UR4, RZ ;  /* 0x0000000405057c24 */ /* 0x000fe4000f8e02ff */
[----:B--2---:R-:W-:Y:S02]  /*22b40*/  IMAD.SHL.U32 R9, R9, 0x10, RZ ;  /* 0x0000001009097824 */ /* 0x004fe400078e00ff */
[----:B------:R-:W-:Y:S01]  /*22b50*/  IMAD R0, R0, UR5, R5 ;  /* 0x0000000500007c24 */ /* 0x000fe2000f8e0205 */
[----:B------:R-:W-:Y:S02]  /*22b60*/  ULDC.64 UR4, c[0x0][0x2c8] ;  /* 0x0000b20000047ab9 */ /* 0x000fe40000000a00 */
[----:B------:R-:W-:Y:S01]  /*22b70*/  LOP3.LUT R9, R9, 0x70, RZ, 0xc0, !PT ;  /* 0x0000007009097812 */ /* 0x000fe200078ec0ff */
[----:B------:R-:W-:Y:S01]  /*22b80*/  IMAD.IADD R3, R3, 0x1, R0 ;  /* 0x0000000103037824 */ /* 0x000fe200078e0200 */
[----:B------:R-:W-:Y:S02]  /*22b90*/  SHF.R.S32.HI R0, RZ, 0x1f, R4 ;  /* 0x0000001fff007819 */ /* 0x000fe40000011404 */
[----:B------:R-:W-:Y:S01]  /*22ba0*/  LOP3.LUT R9, R9, 0x80, RZ, 0xfc, !PT ;  /* 0x0000008009097812 */ /* 0x000fe200078efcff */
[----:B------:R-:W-:-:S04]  /*22bb0*/  IMAD.WIDE.U32 R2, R4, UR4, R2 ;  /* 0x0000000404027c25 */ /* 0x000fc8000f8e0002 */
[----:B------:R-:W-:Y:S01]  /*22bc0*/  IMAD R0, R0, UR4, RZ ;  /* 0x0000000400007c24 */ /* 0x000fe2000f8e02ff */
[----:B------:R-:W-:Y:S02]  /*22bd0*/  ULDC UR4, c[0x0][0x2b8] ;  /* 0x0000ae0000047ab9 */ /* 0x000fe40000000800 */
[----:B------:R-:W-:Y:S02]  /*22be0*/  ISETP.GE.AND P1, PT, R9, UR4, PT ;  /* 0x0000000409007c0c */ /* 0x000fe4000bf26270 */
[----:B------:R0:W5:Y:S01]  /*22bf0*/  LDL R9, [R1+0x44] ;  /* 0x0000440001097983 */ /* 0x0001620000100800 */
[----:B------:R-:W1:Y:S01]  /*22c00*/  S2R R5, SR_TID.X ;  /* 0x0000000000057919 */ /* 0x000e620000002100 */
[----:B------:R-:W-:Y:S01]  /*22c10*/  IMAD R0, R4, UR5, R0 ;  /* 0x0000000504007c24 */ /* 0x000fe2000f8e0200 */
[----:B------:R-:W-:-:S04]  /*22c20*/  IADD3 R4, P2, R2, UR6, RZ ;  /* 0x0000000602047c10 */ /* 0x000fc8000ff5e0ff */
[----:B------:R-:W-:Y:S01]  /*22c30*/  IADD3.X R3, R3, UR7, R0, P2, !PT ;  /* 0x0000000703037c10 */ /* 0x000fe200097fe400 */
[----:B-1----:R-:W-:-:S05]  /*22c40*/  IMAD.SHL.U32 R10, R5, 0x10, RZ ;  /* 0x00000010050a7824 */ /* 0x002fca00078e00ff */
[----:B------:R-:W-:-:S04]  /*22c50*/  LOP3.LUT R10, R10, 0x70, RZ, 0xc0, !PT ;  /* 0x000000700a0a7812 */ /* 0x000fc800078ec0ff */
[----:B------:R-:W-:Y:S01]  /*22c60*/  ISETP.GE.AND P0, PT, R10, UR4, PT ;  /* 0x000000040a007c0c */ /* 0x000fe2000bf06270 */
[----:B------:R-:W-:-:S03]  /*22c70*/  UMOV UR4, 0xffffffff ;  /* 0xffffffff00047882 */ /* 0x000fc60000000000 */
[----:B0-----:R-:W-:Y:S09]  /*22c80*/  BRA.DIV UR4, `(.L_x_1663) ;  /* 0x00000072046c7947 */ /* 0x001ff2000b800000 */
[----:B------:R-:W0:Y:S01]  /*22c90*/  S2R R6, SR_TID.X ;  /* 0x0000000000067919 */ /* 0x000e220000002100 */
[----:B------:R-:W2:Y:S01]  /*22ca0*/  LDL.LU R11, [R1+0x18] ;  /* 0x00001800010b7983 */ /* 0x000ea20000300800 */
[----:B0-----:R-:W-:-:S04]  /*22cb0*/  LOP3.LUT R6, R6, 0x7f, RZ, 0xc0, !PT ;  /* 0x0000007f06067812 */ /* 0x001fc800078ec0ff */
[----:B------:R-:W-:Y:S02]  /*22cc0*/  SHF.R.U32.HI R8, RZ, 0x3, R6 ;  /* 0x00000003ff087819 */ /* 0x000fe40000011606 */
[----:B------:R-:W3:Y:S03]  /*22cd0*/  LDL.LU R6, [R1+0x48] ;  /* 0x0000480001067983 */ /* 0x000ee60000300800 */
[----:B--2---:R-:W-:-:S04]  /*22ce0*/  IMAD.IADD R0, R8, 0x1, R11 ;  /* 0x0000000108007824 */ /* 0x004fc800078e020b */
[----:B------:R-:W-:Y:S02]  /*22cf0*/  VIADD R5, R0, 0x10 ;  /* 0x0000001000057836 */ /* 0x000fe40000000000 */
[----:B---3--:R-:W-:Y:S02]  /*22d00*/  IMAD R2, R6, R7, RZ ;  /* 0x0000000706027224 */ /* 0x008fe400078e02ff */
[----:B------:R-:W0:Y:S04]  /*22d10*/  SHFL.IDX PT, R7, R4, RZ, 0x181f ;  /* 0x00181fff04077589 */ /* 0x000e2800000e0000 */
[----:B------:R-:W1:Y:S01]  /*22d20*/  SHFL.IDX PT, R6, R3, RZ, 0x181f ;  /* 0x00181fff03067589 */ /* 0x000e6200000e0000 */
[-C--:B------:R-:W-:Y:S02]  /*22d30*/  ISETP.GE.AND P4, PT, R0, R2.reuse, PT ;  /* 0x000000020000720c */ /* 0x080fe40003f86270 */
[----:B------:R-:W-:-:S02]  /*22d40*/  ISETP.GE.AND P2, PT, R5, R2, PT ;  /* 0x000000020500720c */ /* 0x000fc40003f46270 */
[----:B------:R-:W2:Y:S04]  /*22d50*/  SHFL.IDX PT, R5, R4, 0x1, 0x181f ;  /* 0x00381f0004057f89 */ /* 0x000ea800000e0000 */
[----:B------:R-:W3:Y:S05]  /*22d60*/  SHFL.IDX PT, R8, R3, 0x1, 0x181f ;  /* 0x00381f0003087f89 */ /* 0x000eea00000e0000 */
[----:B0-----:R-:W-:-:S05]  /*22d70*/  @!P4 IADD3 R7, P3, R10, R7, RZ ;  /* 0x000000070a07c210 */ /* 0x001fca0007f7e0ff */
[----:B-1----:R-:W-:-:S05]  /*22d80*/  @!P4 IMAD.X R6, RZ, RZ, R6, P3 ;  /* 0x000000ffff06c224 */ /* 0x002fca00018e0606 */
[----:B------:R-:W-:-:S04]  /*22d90*/  @!P4 LOP3.LUT R7, R7, R6, RZ, 0x3c, !PT ;  /* 0x000000060707c212 */ /* 0x000fc800078e3cff */
[----:B------:R-:W-:-:S04]  /*22da0*/  @!P4 LOP3.LUT R6, R7, R6, RZ, 0x3c, !PT ;  /* 0x000000060706c212 */ /* 0x000fc800078e3cff */
[----:B------:R-:W-:-:S05]  /*22db0*/  @!P4 LOP3.LUT R7, R7, R6, RZ, 0x3c, !PT ;  /* 0x000000060707c212 */ /* 0x000fca00078e3cff */
[----:B-----5:R-:W-:Y:S04]  /*22dc0*/  @!P4 LDGSTS.E.BYPASS.LTC128B.128 [R9+0x18000], desc[UR46][R6.64], !P0 ;  /* 0x180000000609cfae */ /* 0x020fe8000c101d6e */
[----:B------:R2:W-:Y:S02]  /*22dd0*/  @!P4 LDGSTS.E.BYPASS.LTC128B.128 [R9+0x1c000], desc[UR46][R6.64+0x80], !P1 ;  /* 0x1c0000800609cfae */ /* 0x0005e4000c901d6e */
[----:B--2---:R-:W-:-:S05]  /*22de0*/  @!P2 IADD3 R7, P3, R10, R5, RZ ;  /* 0x000000050a07a210 */ /* 0x004fca0007f7e0ff */
[----:B---3--:R-:W-:-:S05]  /*22df0*/  @!P2 IMAD.X R6, RZ, RZ, R8, P3 ;  /* 0x000000ffff06a224 */ /* 0x008fca00018e0608 */
[----:B------:R-:W-:-:S04]  /*22e00*/  @!P2 LOP3.LUT R7, R7, R6, RZ, 0x3c, !PT ;  /* 0x000000060707a212 */ /* 0x000fc800078e3cff */
[----:B------:R-:W-:Y:S01]  /*22e10*/  @!P2 LOP3.LUT R6, R7, R6, RZ, 0x3c, !PT ;  /* 0x000000060706a212 */ /* 0x000fe200078e3cff */
[----:B------:R-:W-:-:S03]  /*22e20*/  VIADD R5, R0, 0x20 ;  /* 0x0000002000057836 */ /* 0x000fc60000000000 */
[----:B------:R-:W-:-:S05]  /*22e30*/  @!P2 LOP3.LUT R7, R7, R6, RZ, 0x3c, !PT ;  /* 0x000000060707a212 */ /* 0x000fca00078e3cff */
[----:B------:R-:W-:Y:S04]  /*22e40*/  @!P2 LDGSTS.E.BYPASS.LTC128B.128 [R9+0x18800], desc[UR46][R6.64], !P0 ;  /* 0x188000000609afae */ /* 0x000fe8000c101d6e */
[----:B------:R0:W-:Y:S01]  /*22e50*/  @!P2 LDGSTS.E.BYPASS.LTC128B.128 [R9+0x1c800], desc[UR46][R6.64+0x80], !P1 ;  /* 0x1c8000800609afae */ /* 0x0001e2000c901d6e */
[----:B------:R-:W-:-:S03]  /*22e60*/  ISETP.GE.AND P2, PT, R5, R2, PT ;  /* 0x000000020500720c */ /* 0x000fc60003f46270 */
[----:B------:R-:W1:Y:S04]  /*22e70*/  SHFL.IDX PT, R5, R4, 0x2, 0x181f ;  /* 0x00581f0004057f89 */ /* 0x000e6800000e0000 */
[----:B0-----:R-:W0:Y:S06]  /*22e80*/  SHFL.IDX PT, R6, R3, 0x2, 0x181f ;  /* 0x00581f0003067f89 */ /* 0x001e2c00000e0000 */
[----:B-1----:R-:W-:-:S05]  /*22e90*/  @!P2 IADD3 R5, P3, R10, R5, RZ ;  /* 0x000000050a05a210 */ /* 0x002fca0007f7e0ff */
[----:B0-----:R-:W-:-:S04]  /*22ea0*/  @!P2 IMAD.X R6, RZ, RZ, R6, P3 ;  /* 0x000000ffff06a224 */ /* 0x001fc800018e0606 */
[----:B------:R-:W-:Y:S02]  /*22eb0*/  @!P2 IMAD.MOV.U32 R7, RZ, RZ, R6 ;  /* 0x000000ffff07a224 */ /* 0x000fe400078e0006 */
[----:B------:R-:W-:Y:S02]  /*22ec0*/  @!P2 IMAD.MOV.U32 R6, RZ, RZ, R5 ;  /* 0x000000ffff06a224 */ /* 0x000fe400078e0005 */
[----:B------:R-:W-:-:S03]  /*22ed0*/  VIADD R5, R0, 0x30 ;  /* 0x0000003000057836 */ /* 0x000fc60000000000 */
[----:B------:R-:W-:Y:S04]  /*22ee0*/  @!P2 LDGSTS.E.BYPASS.LTC128B.128 [R9+0x19000], desc[UR46][R6.64], !P0 ;  /* 0x190000000609afae */ /* 0x000fe8000c101d6e */
[----:B------:R0:W-:Y:S01]  /*22ef0*/  @!P2 LDGSTS.E.BYPASS.LTC128B.128 [R9+0x1d000], desc[UR46][R6.64+0x80], !P1 ;  /* 0x1d0000800609afae */ /* 0x0001e2000c901d6e */
[----:B------:R-:W-:-:S03]  /*22f00*/  ISETP.GE.AND P2, PT, R5, R2, PT ;  /* 0x000000020500720c */ /* 0x000fc60003f46270 */
[----:B------:R-:W1:Y:S04]  /*22f10*/  SHFL.IDX PT, R5, R4, 0x3, 0x181f ;  /* 0x00781f0004057f89 */ /* 0x000e6800000e0000 */
[----:B0-----:R-:W0:Y:S06]  /*22f20*/  SHFL.IDX PT, R6, R3, 0x3, 0x181f ;  /* 0x00781f0003067f89 */ /* 0x001e2c00000e0000 */
[----:B-1----:R-:W-:-:S04]  /*22f30*/  @!P2 IADD3 R5, P3, R10, R5, RZ ;  /* 0x000000050a05a210 */ /* 0x002fc80007f7e0ff */
[----:B0-----:R-:W-:-:S05]  /*22f40*/  @!P2 IADD3.X R6, RZ, R6, RZ, P3, !PT ;  /* 0x00000006ff06a210 */ /* 0x001fca0001ffe4ff */
        /* <DEDUP_REMOVED lines=32> */
[----:B------:R0:W1:Y:S04]  /*23150*/  SHFL.IDX PT, R5, R3, 0x7, 0x181f ;  /* 0x00f81f0003057f89 */ /* 0x00006800000e0000 */
[----:B------:R0:W-:Y:S04]  /*23160*/  @!P2 LDGSTS.E.BYPASS.LTC128B.128 [R9+0x1b000], desc[UR46][R6.64], !P0 ;  /* 0x1b0000000609afae */ /* 0x0001e8000c101d6e */
[----:B------:R0:W-:Y:S04]  /*23170*/  @!P2 LDGSTS.E.BYPASS.LTC128B.128 [R9+0x1f000], desc[UR46][R6.64+0x80], !P1 ;  /* 0x1f0000800609afae */ /* 0x0001e8000c901d6e */
[----:B------:R0:W2:Y:S02]  /*23180*/  SHFL.IDX PT, R3, R4, 0x7, 0x181f ;  /* 0x00f81f0004037f89 */ /* 0x0000a400000e0000 */
.L_x_1895:
[----:B------:R-:W-:Y:S01]  /*23190*/  IADD3 R0, R0, 0x70, RZ ;  /* 0x0000007000007810 */ /* 0x000fe20007ffe0ff */
[----:B------:R-:W-:Y:S03]  /*231a0*/  BSSY B0, `(.L_x_1664) ;  /* 0x000000a000007945 */ /* 0x000fe60003800000 */
[----:B------:R-:W-:-:S13]  /*231b0*/  ISETP.GE.AND P2, PT, R0, R2, PT ;  /* 0x000000020000720c */ /* 0x000fda0003f46270 */
[----:B------:R-:W-:Y:S05]  /*231c0*/  @P2 BRA `(.L_x_1665) ;  /* 0x00000000001c2947 */ /* 0x000fea0003800000 */
[----:B--2---:R-:W-:-:S05]  /*231d0*/  IADD3 R2, P2, R10, R3, RZ ;  /* 0x000000030a027210 */ /* 0x004fca0007f5e0ff */
[----:B01----:R-:W-:-:S05]  /*231e0*/  IMAD.X R3, RZ, RZ, R5, P2 ;  /* 0x000000ffff037224 */ /* 0x003fca00010e0605 */
[----:B------:R-:W-:Y:S01]  /*231f0*/  @!PT LDS RZ, [RZ] ;  /* 0x00000000fffff984 */ /* 0x000fe20000000800 */
[----:B------:R-:W-:Y:S01]  /*23200*/  @!PT LDS RZ, [RZ] ;  /* 0x00000000fffff984 */ /* 0x000fe20000000800 */
[----:B------:R-:W-:Y:S01]  /*23210*/  @!PT LDS RZ, [RZ] ;  /* 0x00000000fffff984 */ /* 0x000fe20000000800 */
[----:B------:R3:W-:Y:S04]  /*23220*/  LDGSTS.E.BYPASS.LTC128B.128 [R9+0x1b800], desc[UR46][R2.64], !P0 ;  /* 0x1b80000002097fae */ /* 0x0007e8000c101d6e */
[----:B------:R3:W-:Y:S02]  /*23230*/  LDGSTS.E.BYPASS.LTC128B.128 [R9+0x1f800], desc[UR46][R2.64+0x80], !P1 ;  /* 0x1f80008002097fae */ /* 0x0007e4000c901d6e */
.L_x_1665:
[----:B------:R-:W-:Y:S05]  /*23240*/  BSYNC B0 ;  /* 0x0000000000007941 */ /* 0x000fea0003800000 */
.L_x_1664:
[----:B0--3--:R0:W5:Y:S01]  /*23250*/  LDL R9, [R1] ;  /* 0x0000000001097983 */ /* 0x0091620000100800 */
[----:B------:R-:W-:Y:S01]  /*23260*/  PLOP3.LUT P0, PT, PT, PT, PT, 0x80, 0x0 ;  /* 0x000000000000781c */ /* 0x000fe20003f0f070 */
[----:B------:R-:W-:-:S12]  /*23270*/  NOP ;  /* 0x0000000000007918 */ /* 0x000fd80000000000 */
.L_x_1666:
[----:B------:R-:W3:Y:S01]  /*23280*/  LDL R2, [R1] ;  /* 0x0000000001027983 */ /* 0x000ee20000100800 */
[----:B------:R-:W-:Y:S02]  /*23290*/  PLOP3.LUT P1, PT, P1, P0, PT, 0xa2, 0x0 ;  /* 0x000000000000781c */ /* 0x000fe40000f21472 */
[----:B---3--:R-:W-:-:S08]  /*232a0*/  @P0 R2UR P1, UR4, R2 ;  /* 0x00000000020402ca */ /* 0x008fd00000020000 */
        /* <DEDUP_REMOVED lines=16> */
.L_x_1896:
[----:B------:R-:W-:Y:S05]  /*233b0*/  BSYNC B0 ;  /* 0x0000000000007941 */ /* 0x000fea0003800000 */
.L_x_1667:
[----:B--2---:R-:W2:Y:S04]  /*233c0*/  LDL.LU R2, [R1+0x50] ;  /* 0x0000500001027983 */ /* 0x004ea80000300800 */
[----:B------:R-:W3:Y:S01]  /*233d0*/  LDL R3, [R1+0x30] ;  /* 0x0000300001037983 */ /* 0x000ee20000100800 */
[----:B--2---:R-:W-:-:S05]  /*233e0*/  VIADD R2, R2, 0xfffffffe ;  /* 0xfffffffe02027836 */ /* 0x004fca0000000000 */
[----:B---3--:R-:W-:-:S13]  /*233f0*/  ISETP.GE.AND P0, PT, R2, R3, PT ;  /* 0x000000030200720c */ /* 0x008fda0003f06270 */
[----:B------:R-:W-:Y:S05]  /*23400*/  @!P0 BRA `(.L_x_1669) ;  /* 0x00000010006c8947 */ /* 0x000fea0003800000 */
[----:B------:R2:W5:Y:S04]  /*23410*/  LDL.LU R0, [R1+0xc] ;  /* 0x00000c0001007983 */ /* 0x0005680000300800 */
[----:B------:R2:W5:Y:S02]  /*23420*/  LDL.LU R3, [R1+0x1c] ;  /* 0x00001c0001037983 */ /* 0x0005640000300800 */
.L_x_1691:
[----:B------:R-:W3:Y:S01]  /*23430*/  LDL R4, [R1+0x28] ;  /* 0x0000280001047983 */ /* 0x000ee20000100800 */
[----:B-1---5:R-:W-:Y:S01]  /*23440*/  VIADD R5, R0, 0x1 ;  /* 0x0000000100057836 */ /* 0x022fe20000000000 */
        /* <DEDUP_REMOVED lines=16> */
[----:B------:R-:W4:Y:S01]  /*23550*/  LDC R7, c[0x0][0x43c] ;  /* 0x00010f00ff077b82 */ /* 0x000f220000000800 */
[----:B------:R-:W-:Y:S02]  /*23560*/  ULDC.64 UR6, c[0x0][0x428] ;  /* 0x00010a0000067ab9 */ /* 0x000fe40000000a00 */
[----:B------:R-:W2:Y:S01]  /*23570*/  LDL R11, [R1+0x24] ;  /* 0x00002400010b7983 */ /* 0x000ea20000100800 */
        /* <DEDUP_REMOVED lines=8> */
[----:B---3--:R-:W-:-:S04]  /*23600*/  IMAD R6, R12, UR6, RZ ;  /* 0x000000060c067c24 */ /* 0x008fc8000f8e02ff */
[C---:B--2---:R-:W-:Y:S02]  /*23610*/  IMAD R6, R11.reuse, UR7, R6 ;  /* 0x000000070b067c24 */ /* 0x044fe4000f8e0206 */
[----:B------:R-:W-:-:S04]  /*23620*/  IMAD.WIDE.U32 R4, R11, UR6, R4 ;  /* 0x000000060b047c25 */ /* 0x000fc8000f8e0004 */
[----:B------:R-:W-:Y:S01]  /*23630*/  IMAD.IADD R5, R6, 0x1, R5 ;  /* 0x0000000106057824 */ /* 0x000fe200078e0205 */
[----:B------:R-:W-:-:S04]  /*23640*/  LEA R6, P0, R4, UR4, 0x2 ;  /* 0x0000000404067c11 */ /* 0x000fc8000f8010ff */
[----:B------:R-:W-:-:S05]  /*23650*/  LEA.HI.X R7, R4, UR5, R5, 0x2, P0 ;  /* 0x0000000504077c11 */ /* 0x000fca00080f1405 */
[----:B------:R3:W5:Y:S04]  /*23660*/  LDG.E R17, desc[UR46][R6.64] ;  /* 0x0000002e06117981 */ /* 0x000768000c1e1900 */
.L_x_1672:
[----:B------:R-:W3:Y:S01]  /*23670*/  LDL R5, [R1] ;  /* 0x0000000001057983 */ /* 0x000ee20000100800 */
[----:B------:R-:W4:Y:S01]  /*23680*/  S2R R4, SR_TID.X ;  /* 0x0000000000047919 */ /* 0x000f220000002100 */
[----:B------:R-:W-:Y:S01]  /*23690*/  BSSY B1, `(.L_x_1673) ;  /* 0x0000007000017945 */ /* 0x000fe20003800000 */
[----:B----4-:R-:W-:-:S04]  /*236a0*/  LOP3.LUT R4, R4, 0x7f, RZ, 0xc0, !PT ;  /* 0x0000007f04047812 */ /* 0x010fc800078ec0ff */
[----:B------:R-:W-:Y:S01]  /*236b0*/  ISETP.NE.AND P1, PT, R4, RZ, PT ;  /* 0x000000ff0400720c */ /* 0x000fe20003f25270 */
[----:B---3--:R-:W-:Y:S01]  /*236c0*/  IMAD R6, R10, 0x8, R5 ;  /* 0x000000080a067824 */ /* 0x008fe200078e0205 */
[----:B------:R-:W-:-:S04]  /*236d0*/  SHF.L.U32 R5, R9, 0x1f, RZ ;  /* 0x0000001f09057819 */ /* 0x000fc800000006ff */
[----:B------:R-:W3:Y:S02]  /*236e0*/  SYNCS.PHASECHK.TRANS64.TRYWAIT P0, [R6+URZ+0x28480], R5 ;  /* 0x02848005060075a7 */ /* 0x000ee4000800017f */
[----:B---3--:R-:W-:Y:S05]  /*236f0*/  @!P0 BRA `(.L_x_1674) ;  /* 0x0000007000a08947 */ /* 0x008fea0003800000 */
.L_x_1897:
[----:B------:R-:W-:Y:S05]  /*23700*/  BSYNC B1 ;  /* 0x0000000000017941 */ /* 0x000fea0003800000 */
.L_x_1673:
        /* <DEDUP_REMOVED lines=9> */
.L_x_1676:
[----:B------:R-:W-:Y:S05]  /*237a0*/  BSYNC B1 ;  /* 0x0000000000017941 */ /* 0x000fea0003800000 */
.L_x_1675:
[----:B-1----:R-:W4:Y:S04]  /*237b0*/  LDL R9, [R1] ;  /* 0x0000000001097983 */ /* 0x002f280000100800 */
[----:B------:R-:W4:Y:S04]  /*237c0*/  LDL R4, [R1+0xc] ;  /* 0x00000c0001047983 */ /* 0x000f280000100800 */
        /* <DEDUP_REMOVED lines=9> */
[----:B--2---:R-:W-:Y:S01]  /*23860*/  IMAD R8, R8, 0x40, R7 ;  /* 0x0000004008087824 */ /* 0x004fe200078e0207 */
[----:B------:R-:W-:Y:S01]  /*23870*/  IADD3 R7, R6, 0x28470, RZ ;  /* 0x0002847006077810 */ /* 0x000fe20007ffe0ff */
[----:B------:R-:W-:-:S09]  /*23880*/  VIADD R9, R4, 0x10000 ;  /* 0x0001000004097836 */ /* 0x000fd20000000000 */
.L_x_1677:
[----:B------:R-:W-:-:S13]  /*23890*/  @P0 ELECT P2, URZ, PT ;  /* 0x00000000003f082f */ /* 0x000fda0003840000 */
[----:B-----5:R-:W-:Y:S02]  /*238a0*/  @P2 R2UR UR13, R17 ;  /* 0x00000000110d22ca */ /* 0x020fe400000e0000 */
        /* <DEDUP_REMOVED lines=14> */
.L_x_1678:
        /* <DEDUP_REMOVED lines=13> */
.L_x_1898:
[----:B------:R-:W-:Y:S05]  /*23a60*/  BSYNC B1 ;  /* 0x0000000000017941 */ /* 0x000fea0003800000 */
.L_x_1679:
[----:B------:R-:W-:Y:S01]  /*23a70*/  BSSY B1, `(.L_x_1681) ;  /* 0x000000b000017945 */ /* 0x000fe20003800000 */
[----:B------:R-:W-:Y:S02]  /*23a80*/  IMAD.MOV.U32 R10, RZ, RZ, 0x0 ;  /* 0x00000000ff0a7424 */ /* 0x000fe400078e00ff */
[----:B------:R-:W-:Y:S01]  /*23a90*/  IMAD.MOV.U32 R11, RZ, RZ, 0x14f00000 ;  /* 0x14f00000ff0b7424 */ /* 0x000fe200078e00ff */
[----:B------:R-:W-:Y:S06]  /*23aa0*/  @P1 BRA `(.L_x_1682) ;  /* 0x00000000001c1947 */ /* 0x000fec0003800000 */
[----:B------:R-:W2:Y:S01]  /*23ab0*/  S2R R7, SR_TID.X ;  /* 0x0000000000077919 */ /* 0x000ea20000002100 */
[----:B-1-3--:R-:W-:-:S04]  /*23ac0*/  IMAD.MOV.U32 R5, RZ, RZ, 0x4000 ;  /* 0x00004000ff057424 */ /* 0x00afc800078e00ff */
[----:B------:R4:W-:Y:S01]  /*23ad0*/  SYNCS.ARRIVE.TRANS64 RZ, [R6+URZ+0x28430], R5 ;  /* 0x0284300506ff79a7 */ /* 0x0009e2000800003f */
[----:B--2---:R-:W-:-:S04]  /*23ae0*/  LOP3.LUT R7, R7, 0x1f, RZ, 0xc0, !PT ;  /* 0x0000001f07077812 */ /* 0x004fc800078ec0ff */
[----:B------:R-:W-:-:S13]  /*23af0*/  ISETP.NE.AND P0, PT, R7, RZ, PT ;  /* 0x000000ff0700720c */ /* 0x000fda0003f05270 */
[----:B----4-:R-:W-:Y:S05]  /*23b00*/  @!P0 BRA `(.L_x_1682) ;  /* 0x0000000000048947 */ /* 0x010fea0003800000 */
[----:B------:R-:W-:Y:S01]  /*23b10*/  BPT.TRAP 0x1 ;  /* 0x000000040000795c */ /* 0x000fe20000300000 */
.L_x_1682:
[----:B------:R-:W-:Y:S05]  /*23b20*/  BSYNC B1 ;  /* 0x0000000000017941 */ /* 0x000fea0003800000 */
.L_x_1681:
[----:B------:R-:W-:Y:S01]  /*23b30*/  R2UR UR10, R13 ;  /* 0x000000000d0a72ca */ /* 0x000fe200000e0000 */
[----:B------:R-:W-:Y:S01]  /*23b40*/  UIADD3 UR4, UP0, UR42, 0x370, URZ ;  /* 0x000003702a047890 */ /* 0x000fe2000ff1e03f */
[----:B------:R-:W-:Y:S01]  /*23b50*/  R2UR UR6, R10 ;  /* 0x000000000a0672ca */ /* 0x000fe200000e0000 */
[----:B-1-3--:R-:W-:Y:S01]  /*23b60*/  VIADD R6, R6, 0x28430 ;  /* 0x0002843006067836 */ /* 0x00afe20000000000 */
[----:B------:R-:W-:Y:S01]  /*23b70*/  R2UR UR7, R11 ;  /* 0x000000000b0772ca */ /* 0x000fe200000e0000 */
[----:B------:R-:W-:Y:S01]  /*23b80*/  VIADD R5, R4, 0x20000 ;  /* 0x0002000004057836 */ /* 0x000fe20000000000 */
[----:B------:R-:W-:Y:S01]  /*23b90*/  PLOP3.LUT P0, PT, PT, PT, PT, 0x80, 0x0 ;  /* 0x000000000000781c */ /* 0x000fe20003f0f070 */
[----:B------:R-:W-:-:S12]  /*23ba0*/  UIADD3.X UR5, URZ, UR43, URZ, UP0, !UPT ;  /* 0x0000002b3f057290 */ /* 0x000fd800087fe43f */
.L_x_1683:
        /* <DEDUP_REMOVED lines=10> */
[----:B------:R-:W-:Y:S01]  /*23c50*/  R2UR UR10, R12 ;  /* 0x000000000c0a72ca */ /* 0x000fe200000e0000 */
[----:B------:R-:W-:Y:S01]  /*23c60*/  VIADD R4, R4, 0x22000 ;  /* 0x0002200004047836 */ /* 0x000fe20000000000 */
[----:B------:R-:W-:Y:S02]  /*23c70*/  R2UR UR6, R10 ;  /* 0x000000000a0672ca */ /* 0x000fe400000e0000 */
[----:B------:R-:W-:Y:S02]  /*23c80*/  R2UR UR7, R11 ;  /* 0x000000000b0772ca */ /* 0x000fe400000e0000 */
[----:B------:R-:W-:-:S13]  /*23c90*/  PLOP3.LUT P0, PT, PT, PT, PT, 0x80, 0x0 ;  /* 0x000000000000781c */ /* 0x000fda0003f0f070 */
.L_x_1684:
        /* <DEDUP_REMOVED lines=9> */
[----:B---3--:R-:W-:Y:S05]  /*23d30*/  @P0 BRA.U.ANY `(.L_x_1684) ;  /* 0xfffffffd00d80947 */ /* 0x008fea000393ffff */
.L_x_1671:
[----:B------:R-:W-:Y:S05]  /*23d40*/  BSYNC B0 ;  /* 0x0000000000007941 */ /* 0x000fea0003800000 */
.L_x_1670:
[----:B------:R-:W-:-:S06]  /*23d50*/  UISETP.NE.AND UP0, UPT, UR36, 0x3, UPT ;  /* 0x000000032400788c */ /* 0x000fcc000bf05270 */
[----:B------:R-:W-:-:S13]  /*23d60*/  PLOP3.LUT P0, PT, PT, PT, UP0, 0x80, 0x0 ;  /* 0x000000000000781c */ /* 0x000fda0003f0f008 */
[----:B------:R-:W-:Y:S05]  /*23d70*/  @!P0 BRA `(.L_x_1685) ;  /* 0x0000000000048947 */ /* 0x000fea0003800000 */
[----:B------:R-:W-:Y:S01]  /*23d80*/  BPT.TRAP 0x1 ;  /* 0x000000040000795c */ /* 0x000fe20000300000 */
.L_x_1685:
[----:B------:R-:W3:Y:S01]  /*23d90*/  LDL R5, [R1] ;  /* 0x0000000001057983 */ /* 0x000ee20000100800 */
[----:B------:R-:W-:Y:S01]  /*23da0*/  IMAD.U32 R4, RZ, RZ, UR38 ;  /* 0x00000026ff047e24 */ /* 0x000fe2000f8e00ff */
[----:B------:R-:W-:Y:S04]  /*23db0*/  BSSY B0, `(.L_x_1686) ;  /* 0x0000007000007945 */ /* 0x000fe80003800000 */
[----:B------:R-:W-:Y:S02]  /*23dc0*/  ISETP.NE.AND P1, PT, R4, 0x3, PT ;  /* 0x000000030400780c */ /* 0x000fe40003f25270 */
[----:B------:R-:W-:-:S04]  /*23dd0*/  LOP3.LUT R4, R3, 0x1, RZ, 0x3c, !PT ;  /* 0x0000000103047812 */ /* 0x000fc800078e3cff */
[----:B------:R-:W-:Y:S01]  /*23de0*/  SHF.L.U32 R4, R4, 0x1f, RZ ;  /* 0x0000001f04047819 */ /* 0x000fe200000006ff */
[----:B---3--:R-:W-:-:S04]  /*23df0*/  IMAD R20, R0, 0x8, R5 ;  /* 0x0000000800147824 */ /* 0x008fc800078e0205 */
[----:B------:R-:W3:Y:S02]  /*23e00*/  SYNCS.PHASECHK.TRANS64.TRYWAIT P0, [R20+URZ+0x28470], R4 ;  /* 0x02847004140075a7 */ /* 0x000ee4000800017f */
[----:B---3--:R-:W-:Y:S05]  /*23e10*/  @!P0 BRA `(.L_x_1687) ;  /* 0x0000006c00008947 */ /* 0x008fea0003800000 */
.L_x_1899:
[----:B------:R-:W-:Y:S05]  /*23e20*/  BSYNC B0 ;  /* 0x0000000000007941 */ /* 0x000fea0003800000 */
.L_x_1686:
[----:B------:R-:W-:Y:S05]  /*23e30*/  @!P1 BRA `(.L_x_1688) ;  /* 0x0000000000049947 */ /* 0x000fea0003800000 */
[----:B------:R-:W-:Y:S01]  /*23e40*/  BPT.TRAP 0x1 ;  /* 0x000000040000795c */ /* 0x000fe20000300000 */
.L_x_1688:
[----:B------:R-:W-:Y:S01]  /*23e50*/  SHF.L.U32 R3, R3, 0x1f, RZ ;  /* 0x0000001f03037819 */ /* 0x000fe200000006ff */
[----:B------:R-:W-:-:S03]  /*23e60*/  IMAD.SHL.U32 R0, R0, 0x4000, RZ ;  /* 0x0000400000007824 */ /* 0x000fc600078e00ff */
[----:B------:R-:W4:Y:S02]  /*23e70*/  SYNCS.PHASECHK.TRANS64.TRYWAIT P0, [R20+URZ+0x28460], R3 ;  /* 0x02846003140075a7 */ /* 0x000f24000800017f */
[----:B----4-:R-:W-:Y:S05]  /*23e80*/  @!P0 BRA `(.L_x_1689) ;  /* 0x0000006800f88947 */ /* 0x010fea0003800000 */
.L_x_1900:
[----:B------:R-:W4:Y:S04]  /*23e90*/  LDL R13, [R1+0x10] ;  /* 0x00001000010d7983 */ /* 0x000f280000100800 */
[----:B------:R-:W2:Y:S04]  /*23ea0*/  LDL R12, [R1+0x38] ;  /* 0x00003800010c7983 */ /* 0x000ea80000100800 */
[----:B------:R-:W2:Y:S04]  /*23eb0*/  LDL R14, [R1+0x4] ;  /* 0x00000400010e7983 */ /* 0x000ea80000100800 */
[----:B------:R0:W-:Y:S04]  /*23ec0*/  STL [R1+0x68], R16 ;  /* 0x0000681001007387 */ /* 0x0001e80000100800 */
[----:B0-----:R-:W2:Y:S04]  /*23ed0*/  LDL R16, [R1+0x8] ;  /* 0x0000080001107983 */ /* 0x001ea80000100800 */
[----:B------:R0:W-:Y:S04]  /*23ee0*/  STL [R1+0x64], R2 ;  /* 0x0000640201007387 */ /* 0x0001e80000100800 */
[----:B0-----:R-:W3:Y:S01]  /*23ef0*/  LDL R2, [R1] ;  /* 0x0000000001027983 */ /* 0x001ee20000100800 */
[----:B------:R-:W-:Y:S05]  /*23f00*/  WARPSYNC.ALL ;  /* 0x0000000000007948 */ /* 0x000fea0003800000 */
[----:B------:R-:W-:-:S02]  /*23f10*/  IADD3 R21, R0, 0x1000, RZ ;  /* 0x0000100000157810 */ /* 0x000fc40007ffe0ff */
[----:B----4-:R-:W-:-:S05]  /*23f20*/  LOP3.LUT R3, R0, R13, RZ, 0xfc, !PT ;  /* 0x0000000d00037212 */ /* 0x010fca00078efcff */
[----:B---3--:R-:W-:-:S05]  /*23f30*/  IMAD.IADD R3, R2, 0x1, R3 ;  /* 0x0000000102037824 */ /* 0x008fca00078e0203 */
[----:B------:R2:W0:Y:S02]  /*23f40*/  LDSM.16.MT88.4 R4, [R3+0x10000] ;  /* 0x010000000304783b */ /* 0x0004240000004200 */
[----:B--2---:R-:W-:Y:S02]  /*23f50*/  IADD3 R3, R2, R12, R0 ;  /* 0x0000000c02037210 */ /* 0x004fe40007ffe000 */
[----:B------:R-:W-:Y:S02]  /*23f60*/  LOP3.LUT R12, R0, R16, RZ, 0xfc, !PT ;  /* 0x00000010000c7212 */ /* 0x000fe400078efcff */
[C-C-:B0-----:R-:W-:Y:S02]  /*23f70*/  PRMT R8, R4.reuse, 0x6420, R5.reuse ;  /* 0x0000642004087816 */ /* 0x141fe40000000005 */
[----:B-1----:R-:W-:Y:S02]  /*23f80*/  PRMT R9, R4, 0x7531, R5 ;  /* 0x0000753104097816 */ /* 0x002fe40000000005 */
[----:B------:R-:W-:-:S02]  /*23f90*/  PRMT R10, R6, 0x6420, R7 ;  /* 0x00006420060a7816 */ /* 0x000fc40000000007 */
[----:B------:R-:W-:Y:S02]  /*23fa0*/  PRMT R11, R6, 0x7531, R7 ;  /* 0x00007531060b7816 */ /* 0x000fe40000000007 */
[----:B------:R-:W0:Y:S01]  /*23fb0*/  LDSM.16.MT88.4 R4, [R3+0x10000] ;  /* 0x010000000304783b */ /* 0x000e220000004200 */
[----:B------:R-:W-:-:S05]  /*23fc0*/  IMAD.IADD R12, R14, 0x1, R12 ;  /* 0x000000010e0c7824 */ /* 0x000fca00078e020c */
[----:B------:R0:W-:Y:S02]  /*23fd0*/  STSM.16.M88.4 [R12], R8 ;  /* 0x000000080c007844 */ /* 0x0001e40000000200 */
[C-C-:B0-----:R-:W-:Y:S02]  /*23fe0*/  PRMT R8, R4.reuse, 0x6420, R5.reuse ;  /* 0x0000642004087816 */ /* 0x141fe40000000005 */
[----:B------:R-:W-:Y:S02]  /*23ff0*/  PRMT R9, R4, 0x7531, R5 ;  /* 0x0000753104097816 */ /* 0x000fe40000000005 */
[----:B------:R-:W-:Y:S02]  /*24000*/  LOP3.LUT R4, R21, R16, RZ, 0xfc, !PT ;  /* 0x0000001015047212 */ /* 0x000fe400078efcff */
[C-C-:B------:R-:W-:Y:S02]  /*24010*/  PRMT R10, R6.reuse, 0x6420, R7.reuse ;  /* 0x00006420060a7816 */ /* 0x140fe40000000007 */
[----:B------:R-:W-:Y:S01]  /*24020*/  PRMT R11, R6, 0x7531, R7 ;  /* 0x00007531060b7816 */ /* 0x000fe20000000007 */
[----:B------:R-:W-:-:S05]  /*24030*/  IMAD.IADD R4, R14, 0x1, R4 ;  /* 0x000000010e047824 */ /* 0x000fca00078e0204 */
[----:B------:R0:W-:Y:S02]  /*24040*/  STSM.16.M88.4 [R4], R8 ;  /* 0x0000000804007844 */ /* 0x0001e40000000200 */
[----:B0-----:R-:W-:Y:S02]  /*24050*/  IMAD.MOV.U32 R11, RZ, RZ, R13 ;  /* 0x000000ffff0b7224 */ /* 0x001fe400078e000d */
[----:B------:R-:W-:-:S05]  /*24060*/  VIADD R8, R0, 0x2000 ;  /* 0x0000200000087836 */ /* 0x000fca0000000000 */
[----:B------:R-:W-:-:S05]  /*24070*/  LOP3.LUT R4, R8, R11, RZ, 0xfc, !PT ;  /* 0x0000000b08047212 */ /* 0x000fca00078efcff */
[----:B------:R-:W-:-:S06]  /*24080*/  IMAD.IADD R4, R2, 0x1, R4 ;  /* 0x0000000102047824 */ /* 0x000fcc00078e0204 */
[----:B------:R-:W0:Y:S01]  /*24090*/  LDSM.16.MT88.4 R4, [R4+0x10000] ;  /* 0x010000000404783b */ /* 0x000e220000004200 */
[----:B------:R-:W-:Y:S01]  /*240a0*/  IMAD.MOV.U32 R10, RZ, RZ, R14 ;  /* 0x000000ffff0a7224 */ /* 0x000fe200078e000e */
[----:B------:R-:W-:-:S05]  /*240b0*/  LOP3.LUT R8, R8, R16, RZ, 0xfc, !PT ;  /* 0x0000001008087212 */ /* 0x000fca00078efcff */
[----:B------:R-:W-:Y:S01]  /*240c0*/  IMAD.IADD R8, R10, 0x1, R8 ;  /* 0x000000010a087824 */ /* 0x000fe200078e0208 */
[C-C-:B0-----:R-:W-:Y:S02]  /*240d0*/  PRMT R12, R4.reuse, 0x6420, R5.reuse ;  /* 0x00006420040c7816 */ /* 0x141fe40000000005 */
[----:B------:R-:W-:Y:S02]  /*240e0*/  PRMT R13, R4, 0x7531, R5 ;  /* 0x00007531040d7816 */ /* 0x000fe40000000005 */
[C-C-:B------:R-:W-:Y:S02]  /*240f0*/  PRMT R14, R6.reuse, 0x6420, R7.reuse ;  /* 0x00006420060e7816 */ /* 0x140fe40000000007 */
[----:B------:R-:W-:Y:S02]  /*24100*/  PRMT R15, R6, 0x7531, R7 ;  /* 0x00007531060f7816 */ /* 0x000fe40000000007 */
[----:B------:R-:W0:Y:S04]  /*24110*/  LDSM.16.MT88.4 R4, [R3+0x12000] ;  /* 0x012000000304783b */ /* 0x000e280000004200 */
[----:B------:R1:W-:Y:S02]  /*24120*/  STSM.16.M88.4 [R8], R12 ;  /* 0x0000000c08007844 */ /* 0x0003e40000000200 */
[----:B-1----:R-:W-:-:S02]  /*24130*/  VIADD R15, R0, 0x3000 ;  /* 0x00003000000f7836 */ /* 0x002fc40000000000 */
[----:B------:R-:W-:Y:S02]  /*24140*/  IMAD.MOV.U32 R13, RZ, RZ, R10 ;  /* 0x000000ffff0d7224 */ /* 0x000fe400078e000a */
[----:B------:R-:W-:Y:S01]  /*24150*/  IMAD.MOV.U32 R14, RZ, RZ, R11 ;  /* 0x000000ffff0e7224 */ /* 0x000fe200078e000b */
[C-C-:B0-----:R-:W-:Y:S02]  /*24160*/  PRMT R8, R4.reuse, 0x6420, R5.reuse ;  /* 0x0000642004087816 */ /* 0x141fe40000000005 */
[----:B------:R-:W-:Y:S02]  /*24170*/  PRMT R9, R4, 0x7531, R5 ;  /* 0x0000753104097816 */ /* 0x000fe40000000005 */
[----:B------:R-:W-:Y:S02]  /*24180*/  LOP3.LUT R4, R15, R16, RZ, 0xfc, !PT ;  /* 0x000000100f047212 */ /* 0x000fe400078efcff */
[C-C-:B------:R-:W-:Y:S02]  /*24190*/  PRMT R10, R6.reuse, 0x6420, R7.reuse ;  /* 0x00006420060a7816 */ /* 0x140fe40000000007 */
[----:B------:R-:W-:Y:S01]  /*241a0*/  PRMT R11, R6, 0x7531, R7 ;  /* 0x00007531060b7816 */ /* 0x000fe20000000007 */
[----:B------:R-:W-:-:S05]  /*241b0*/  IMAD.IADD R4, R13, 0x1, R4 ;  /* 0x000000010d047824 */ /* 0x000fca00078e0204 */
[----:B------:R0:W-:Y:S04]  /*241c0*/  STSM.16.M88.4 [R4], R8 ;  /* 0x0000000804007844 */ /* 0x0001e80000000200 */
[----:B0-----:R-:W2:Y:S01]  /*241d0*/  LDL R8, [R1+0x40] ;  /* 0x0000400001087983 */ /* 0x001ea20000100800 */
[----:B------:R-:W-:-:S05]  /*241e0*/  IMAD.MOV.U32 R10, RZ, RZ, R14 ;  /* 0x000000ffff0a7224 */ /* 0x000fca00078e000e */
[----:B------:R-:W-:-:S05]  /*241f0*/  LOP3.LUT R21, R21, R10, RZ, 0xfc, !PT ;  /* 0x0000000a15157212 */ /* 0x000fca00078efcff */
[----:B------:R-:W-:-:S06]  /*24200*/  IMAD.IADD R4, R2, 0x1, R21 ;  /* 0x0000000102047824 */ /* 0x000fcc00078e0215 */
[----:B------:R-:W0:Y:S01]  /*24210*/  LDSM.16.MT88.4 R4, [R4+0x10000] ;  /* 0x010000000404783b */ /* 0x000e220000004200 */
[----:B------:R-:W-:Y:S02]  /*24220*/  IMAD.MOV.U32 R9, RZ, RZ, R13 ;  /* 0x000000ffff097224 */ /* 0x000fe400078e000d */
[----:B------:R-:W-:Y:S01]  /*24230*/  IMAD.MOV.U32 R11, RZ, RZ, R15 ;  /* 0x000000ffff0b7224 */ /* 0x000fe200078e000f */
[C-C-:B0-----:R-:W-:Y:S02]  /*24240*/  PRMT R12, R4.reuse, 0x6420, R5.reuse ;  /* 0x00006420040c7816 */ /* 0x141fe40000000005 */
[----:B------:R-:W-:Y:S02]  /*24250*/  PRMT R13, R4, 0x7531, R5 ;  /* 0x00007531040d7816 */ /* 0x000fe40000000005 */
[C-C-:B------:R-:W-:Y:S02]  /*24260*/  PRMT R14, R6.reuse, 0x6420, R7.reuse ;  /* 0x00006420060e7816 */ /* 0x140fe40000000007 */
[----:B------:R-:W-:-:S02]  /*24270*/  PRMT R15, R6, 0x7531, R7 ;  /* 0x00007531060f7816 */ /* 0x000fc40000000007 */
[----:B------:R-:W0:Y:S01]  /*24280*/  LDSM.16.MT88.4 R4, [R3+0x11000] ;  /* 0x011000000304783b */ /* 0x000e220000004200 */
[----:B--2---:R-:W-:-:S04]  /*24290*/  IADD3 R0, R8, R0, RZ ;  /* 0x0000000008007210 */ /* 0x004fc80007ffe0ff */
[----:B------:R-:W-:Y:S02]  /*242a0*/  IADD3 R21, R9, R0, R16 ;  /* 0x0000000009157210 */ /* 0x000fe40007ffe010 */
[----:B------:R1:W5:Y:S04]  /*242b0*/  LDL.LU R16, [R1+0x68] ;  /* 0x0000680001107983 */ /* 0x0003680000300800 */
[----:B------:R2:W-:Y:S04]  /*242c0*/  STSM.16.M88.4 [R21], R12 ;  /* 0x0000000c15007844 */ /* 0x0005e80000000200 */
[----:B--2---:R-:W2:Y:S01]  /*242d0*/  LDL R12, [R1+0x3c] ;  /* 0x00003c00010c7983 */ /* 0x004ea20000100800 */
[----:B------:R-:W-:-:S02]  /*242e0*/  IMAD.MOV.U32 R14, RZ, RZ, R10 ;  /* 0x000000ffff0e7224 */ /* 0x000fc400078e000a */
[----:B------:R-:W-:Y:S01]  /*242f0*/  IMAD.MOV.U32 R15, RZ, RZ, R11 ;  /* 0x000000ffff0f7224 */ /* 0x000fe200078e000b */
[C---:B0-----:R-:W-:Y:S01]  /*24300*/  PRMT R8, R4.reuse, 0x6420, R5 ;  /* 0x0000642004087816 */ /* 0x041fe20000000005 */
[----:B------:R-:W-:Y:S01]  /*24310*/  IMAD.MOV.U32 R13, RZ, RZ, R9 ;  /* 0x000000ffff0d7224 */ /* 0x000fe200078e0009 */
[----:B------:R-:W-:Y:S02]  /*24320*/  PRMT R9, R4, 0x7531, R5 ;  /* 0x0000753104097816 */ /* 0x000fe40000000005 */
[----:B------:R-:W-:-:S05]  /*24330*/  LOP3.LUT R4, R15, R14, RZ, 0xfc, !PT ;  /* 0x0000000e0f047212 */ /* 0x000fca00078efcff */
[----:B------:R-:W-:Y:S02]  /*24340*/  IMAD.IADD R4, R2, 0x1, R4 ;  /* 0x0000000102047824 */ /* 0x000fe400078e0204 */
[----:B------:R1:W5:Y:S01]  /*24350*/  LDL.LU R2, [R1+0x64] ;  /* 0x0000640001027983 */ /* 0x0003620000300800 */
[C-C-:B------:R-:W-:Y:S02]  /*24360*/  PRMT R10, R6.reuse, 0x6420, R7.reuse ;  /* 0x00006420060a7816 */ /* 0x140fe40000000007 */
[----:B------:R-:W-:Y:S02]  /*24370*/  PRMT R11, R6, 0x7531, R7 ;  /* 0x00007531060b7816 */ /* 0x000fe40000000007 */
[----:B--2---:R-:W-:-:S05]  /*24380*/  IADD3 R0, R13, R12, R0 ;  /* 0x0000000c0d007210 */ /* 0x004fca0007ffe000 */
[----:B------:R-:W-:Y:S04]  /*24390*/  STSM.16.M88.4 [R0], R8 ;  /* 0x0000000800007844 */ /* 0x000fe80000000200 */
        /* <DEDUP_REMOVED lines=20> */
.L_x_1690:
[----:B-1----:R-:W1:Y:S01]  /*244e0*/  S2R R0, SR_TID.X ;  /* 0x0000000000007919 */ /* 0x002e620000002100 */
[----:B0-----:R0:W-:Y:S01]  /*244f0*/  SYNCS.ARRIVE.TRANS64.A1T0 RZ, [R20+URZ+0x28450], RZ ;  /* 0x028450ff14ff79a7 */ /* 0x0011e2000810003f */
[----:B-1----:R-:W-:Y:S02]  /*24500*/  LOP3.LUT R3, R0, 0x7f, RZ, 0xc0, !PT ;  /* 0x0000007f00037812 */ /* 0x002fe400078ec0ff */
[----:B------:R-:W2:Y:S01]  /*24510*/  LDL R0, [R1+0x30] ;  /* 0x0000300001007983 */ /* 0x000ea20000100800 */
[----:B------:R-:W-:Y:S01]  /*24520*/  BAR.SYNC.DEFER_BLOCKING 0x2, 0x80 ;  /* 0x0082000000007b1d */ /* 0x000fe20000010000 */
[----:B------:R-:W-:-:S05]  /*24530*/  ISETP.NE.AND P0, PT, R3, RZ, PT ;  /* 0x000000ff0300720c */ /* 0x000fca0003f05270 */
[----:B------:R3:W5:Y:S08]  /*24540*/  LDL R3, [R1+0x1c] ;  /* 0x00001c0001037983 */ /* 0x0007700000100800 */
[----:B0-----:R-:W-:-:S05]  /*24550*/  @!P0 VIADD R20, R20, 0x28480 ;  /* 0x0002848014148836 */ /* 0x001fca0000000000 */
[----:B------:R-:W-:-:S04]  /*24560*/  @!P0 PRMT R20, RZ, 0x654, R20 ;  /* 0x00000654ff148816 */ /* 0x000fc80000000014 */
[----:B------:R3:W-:Y:S01]  /*24570*/  @!P0 SYNCS.ARRIVE.TRANS64.RED.A1T0 RZ, [R20+URZ], RZ ;  /* 0x000000ff14ff89a7 */ /* 0x0007e2000810043f */
[C---:B--2--5:R-:W-:Y:S01]  /*24580*/  ISETP.GT.AND P0, PT, R2.reuse, R0, PT ;  /* 0x000000000200720c */ /* 0x064fe20003f04270 */
[----:B------:R-:W-:Y:S01]  /*24590*/  VIADD R2, R2, 0xffffffff ;  /* 0xffffffff02027836 */ /* 0x000fe20000000000 */
[----:B------:R3:W5:Y:S11]  /*245a0*/  LDL R0, [R1+0xc] ;  /* 0x00000c0001007983 */ /* 0x0007760000100800 */
[----:B---3--:R-:W-:Y:S05]  /*245b0*/  @P0 BRA `(.L_x_1691) ;  /* 0xffffffec009c0947 */ /* 0x008fea000383ffff */
.L_x_1669:
[----:B------:R-:W2:Y:S01]  /*245c0*/  S2R R4, SR_TID.X ;  /* 0x0000000000047919 */ /* 0x000ea20000002100 */
[----:B------:R-:W-:Y:S01]  /*245d0*/  BSSY B0, `(.L_x_1692) ;  /* 0x0000010000007945 */ /* 0x000fe20003800000 */
[----:B--2---:R-:W-:-:S04]  /*245e0*/  LOP3.LUT R4, R4, 0x7f, RZ, 0xc0, !PT ;  /* 0x0000007f04047812 */ /* 0x004fc800078ec0ff */
[----:B------:R-:W-:-:S13]  /*245f0*/  ISETP.NE.AND P0, PT, R4, RZ, PT ;  /* 0x000000ff0400720c */ /* 0x000fda0003f05270 */
[----:B------:R-:W-:Y:S05]  /*24600*/  @P0 BRA `(.L_x_1693) ;  /* 0x0000000000300947 */ /* 0x000fea0003800000 */
[----:B------:R-:W2:Y:S01]  /*24610*/  S2R R2, SR_LANEID ;  /* 0x0000000000027919 */ /* 0x000ea20000000000 */
[----:B------:R-:W-:Y:S01]  /*24620*/  VOTEU.ANY UR4, UPT, PT ;  /* 0x0000000000047886 */ /* 0x000fe200038e0100 */
[----:B-1----:R-:W1:Y:S01]  /*24630*/  LDC.64 R4, c[0x0][0xc60] ;  /* 0x00031800ff047b82 */ /* 0x002e620000000a00 */
[----:B-----5:R-:W2:Y:S02]  /*24640*/  FLO.U32 R0, UR4 ;  /* 0x0000000400007d00 */ /* 0x020ea400080e0000 */
[----:B--2---:R-:W-:-:S06]  /*24650*/  ISETP.EQ.U32.AND P1, PT, R0, R2, PT ;  /* 0x000000020000720c */ /* 0x004fcc0003f22070 */
[----:B------:R-:W1:Y:S07]  /*24660*/  POPC R2, UR4 ;  /* 0x0000000400027d09 */ /* 0x000e6e0008000000 */
[----:B-1----:R-:W2:Y:S04]  /*24670*/  @P1 ATOMG.E.ADD.STRONG.GPU PT, R2, desc[UR46][R4.64], R2 ;  /* 0x00000002040219a8 */ /* 0x002ea800081ee1ee */
[----:B--2---:R1:W2:Y:S02]  /*24680*/  SHFL.IDX PT, R2, R2, R0, 0x1f ;  /* 0x00001f0002027589 */ /* 0x0042a400000e0000 */
[----:B-1----:R-:W1:Y:S02]  /*24690*/  S2R R0, SR_LTMASK ;  /* 0x0000000000007919 */ /* 0x002e640000003900 */
[----:B-1----:R-:W-:-:S06]  /*246a0*/  LOP3.LUT R0, R0, UR4, RZ, 0xc0, !PT ;  /* 0x0000000400007c12 */ /* 0x002fcc000f8ec0ff */
[----:B------:R-:W2:Y:S02]  /*246b0*/  POPC R0, R0 ;  /* 0x0000000000007309 */ /* 0x000ea40000000000 */
[----:B--2---:R-:W-:-:S07]  /*246c0*/  IADD3 R16, R2, UR37, R0 ;  /* 0x0000002502107c10 */ /* 0x004fce000fffe000 */
.L_x_1693:
[----:B------:R-:W-:Y:S05]  /*246d0*/  BSYNC B0 ;  /* 0x0000000000007941 */ /* 0x000fea0003800000 */
.L_x_1692:
[----:B------:R-:W-:-:S06]  /*246e0*/  UISETP.NE.AND UP0, UPT, UR36, 0x3, UPT ;  /* 0x000000032400788c */ /* 0x000fcc000bf05270 */
[----:B------:R-:W-:-:S13]  /*246f0*/  PLOP3.LUT P1, PT, PT, PT, UP0, 0x80, 0x0 ;  /* 0x000000000000781c */ /* 0x000fda0003f2f008 */
[----:B------:R-:W-:Y:S05]  /*24700*/  @!P1 BRA `(.L_x_1694) ;  /* 0x0000000000049947 */ /* 0x000fea0003800000 */
[----:B------:R-:W-:Y:S01]  /*24710*/  BPT.TRAP 0x1 ;  /* 0x000000040000795c */ /* 0x000fe20000300000 */
.L_x_1694:
[----:B------:R-:W2:Y:S04]  /*24720*/  LDL R2, [R1+0x1c] ;  /* 0x00001c0001027983 */ /* 0x000ea80000100800 */
[----:B------:R-:W3:Y:S04]  /*24730*/  LDL R4, [R1] ;  /* 0x0000000001047983 */ /* 0x000ee80000100800 */
[----:B------:R-:W3:Y:S01]  /*24740*/  LDL R3, [R1+0xc] ;  /* 0x00000c0001037983 */ /* 0x000ee20000100800 */
[----:B-----5:R-:W-:Y:S01]  /*24750*/  IMAD.U32 R0, RZ, RZ, UR38 ;  /* 0x00000026ff007e24 */ /* 0x020fe2000f8e00ff */
[----:B------:R-:W-:Y:S04]  /*24760*/  BSSY B0, `(.L_x_1695) ;  /* 0x0000007000007945 */ /* 0x000fe80003800000 */
[----:B------:R-:W-:-:S02]  /*24770*/  ISETP.NE.AND P2, PT, R0, 0x3, PT ;  /* 0x000000030000780c */ /* 0x000fc40003f45270 */
[----:B--2---:R-:W-:-:S04]  /*24780*/  LOP3.LUT R2, R2, 0x1, RZ, 0x3c, !PT ;  /* 0x0000000102027812 */ /* 0x004fc800078e3cff */
[----:B------:R-:W-:Y:S01]  /*24790*/  SHF.L.U32 R2, R2, 0x1f, RZ ;  /* 0x0000001f02027819 */ /* 0x000fe200000006ff */
[----:B---3--:R-:W-:-:S04]  /*247a0*/  IMAD R0, R3, 0x8, R4 ;  /* 0x0000000803007824 */ /* 0x008fc800078e0204 */
[----:B------:R-:W2:Y:S02]  /*247b0*/  SYNCS.PHASECHK.TRANS64.TRYWAIT P1, [R0+URZ+0x28470], R2 ;  /* 0x02847002000075a7 */ /* 0x000ea4000802017f */
[----:B--2---:R-:W-:Y:S05]  /*247c0*/  @!P1 BRA `(.L_x_1696) ;  /* 0x0000006000bc9947 */ /* 0x004fea0003800000 */
.L_x_1901:
[----:B------:R-:W-:Y:S05]  /*247d0*/  BSYNC B0 ;  /* 0x0000000000007941 */ /* 0x000fea0003800000 */
.L_x_1695:
[----:B------:R-:W-:Y:S05]  /*247e0*/  @!P2 BRA `(.L_x_1697) ;  /* 0x000000000004a947 */ /* 0x000fea0003800000 */
[----:B------:R-:W-:Y:S01]  /*247f0*/  BPT.TRAP 0x1 ;  /* 0x000000040000795c */ /* 0x000fe20000300000 */
.L_x_1697:
[----:B--2---:R-:W2:Y:S02]  /*24800*/  LDL R2, [R1+0x1c] ;  /* 0x00001c0001027983 */ /* 0x004ea40000100800 */
[----:B--2---:R-:W-:-:S04]  /*24810*/  SHF.L.U32 R2, R2, 0x1f, RZ ;  /* 0x0000001f02027819 */ /* 0x004fc800000006ff */
[----:B------:R-:W2:Y:S02]  /*24820*/  SYNCS.PHASECHK.TRANS64.TRYWAIT P1, [R0+URZ+0x28460], R2 ;  /* 0x02846002000075a7 */ /* 0x000ea4000802017f */
[----:B--2---:R-:W-:Y:S05]  /*24830*/  @!P1 BRA `(.L_x_1698) ;  /* 0x0000006000b49947 */ /* 0x004fea0003800000 */
.L_x_1902:
[----:B------:R-:W3:Y:S04]  /*24840*/  LDL R12, [R1+0x38] ;  /* 0x00003800010c7983 */ /* 0x000ee80000100800 */
[----:B------:R4:W-:Y:S04]  /*24850*/  STL [R1+0x6c], R19 ;  /* 0x00006c1301007387 */ /* 0x0009e80000100800 */
[----:B----4-:R-:W4:Y:S04]  /*24860*/  LDL.LU R19, [R1+0x4] ;  /* 0x0000040001137983 */ /* 0x010f280000300800 */
[----:B------:R0:W-:Y:S04]  /*24870*/  STL [R1+0x68], R16 ;  /* 0x0000681001007387 */ /* 0x0001e80000100800 */
[----:B0-----:R-:W3:Y:S04]  /*24880*/  LDL R16, [R1+0x10] ;  /* 0x0000100001107983 */ /* 0x001ee80000100800 */
[----:B------:R2:W-:Y:S04]  /*24890*/  STL [R1+0x64], R0 ;  /* 0x0000640001007387 */ /* 0x0005e80000100800 */
[----:B------:R-:W4:Y:S04]  /*248a0*/  LDL R18, [R1+0xc] ;  /* 0x00000c0001127983 */ /* 0x000f280000100800 */
[----:B--2---:R-:W2:Y:S01]  /*248b0*/  LDL R0, [R1] ;  /* 0x0000000001007983 */ /* 0x004ea20000100800 */
[----:B------:R-:W-:Y:S05]  /*248c0*/  WARPSYNC.ALL ;  /* 0x0000000000007948 */ /* 0x000fea0003800000 */
[----:B----4-:R-:W-:Y:S01]  /*248d0*/  IMAD.SHL.U32 R3, R18, 0x4000, RZ ;  /* 0x0000400012037824 */ /* 0x010fe200078e00ff */
[----:B------:R0:W-:Y:S04]  /*248e0*/  STL [R1+0x70], R18 ;  /* 0x0000701201007387 */ /* 0x0001e80000100800 */
[----:B0-----:R-:W4:Y:S01]  /*248f0*/  LDL R18, [R1+0x8] ;  /* 0x0000080001127983 */ /* 0x001f220000100800 */
[----:B---3--:R-:W-:-:S05]  /*24900*/  LOP3.LUT R2, R3, R16, RZ, 0xfc, !PT ;  /* 0x0000001003027212 */ /* 0x008fca00078efcff */
[----:B--2---:R-:W-:-:S05]  /*24910*/  IMAD.IADD R2, R0, 0x1, R2 ;  /* 0x0000000100027824 */ /* 0x004fca00078e0202 */
[----:B-1----:R0:W1:Y:S02]  /*24920*/  LDSM.16.MT88.4 R4, [R2+0x10000] ;  /* 0x010000000204783b */ /* 0x0020640000004200 */
[----:B0-----:R-:W-:Y:S02]  /*24930*/  IADD3 R2, R0, R12, R3 ;  /* 0x0000000c00027210 */ /* 0x001fe40007ffe003 */
[C-C-:B-1----:R-:W-:Y:S02]  /*24940*/  PRMT R8, R4.reuse, 0x6420, R5.reuse ;  /* 0x0000642004087816 */ /* 0x142fe40000000005 */
[----:B------:R-:W-:Y:S02]  /*24950*/  PRMT R9, R4, 0x7531, R5 ;  /* 0x0000753104097816 */ /* 0x000fe40000000005 */
[C-C-:B------:R-:W-:Y:S02]  /*24960*/  PRMT R10, R6.reuse, 0x6420, R7.reuse ;  /* 0x00006420060a7816 */ /* 0x140fe40000000007 */
[----:B------:R-:W-:-:S02]  /*24970*/  PRMT R11, R6, 0x7531, R7 ;  /* 0x00007531060b7816 */ /* 0x000fc40000000007 */
[----:B------:R-:W0:Y:S01]  /*24980*/  LDSM.16.MT88.4 R4, [R2+0x10000] ;  /* 0x010000000204783b */ /* 0x000e220000004200 */
[C---:B------:R-:W-:Y:S01]  /*24990*/  VIADD R17, R3.reuse, 0x1000 ;  /* 0x0000100003117836 */ /* 0x040fe20000000000 */
[----:B----4-:R-:W-:-:S05]  /*249a0*/  LOP3.LUT R12, R3, R18, RZ, 0xfc, !PT ;  /* 0x00000012030c7212 */ /* 0x010fca00078efcff */
        /* <DEDUP_REMOVED lines=9> */
[----:B0-----:R-:W-:-:S05]  /*24a40*/  VIADD R8, R3, 0x2000 ;  /* 0x0000200003087836 */ /* 0x001fca0000000000 */
[----:B------:R-:W-:-:S04]  /*24a50*/  LOP3.LUT R4, R8, R16, RZ, 0xfc, !PT ;  /* 0x0000001008047212 */ /* 0x000fc800078efcff */
[----:B------:R-:W-:-:S06]  /*24a60*/  IADD3 R4, R0, R4, RZ ;  /* 0x0000000400047210 */ /* 0x000fcc0007ffe0ff */
[----:B------:R-:W0:Y:S01]  /*24a70*/  LDSM.16.MT88.4 R4, [R4+0x10000] ;  /* 0x010000000404783b */ /* 0x000e220000004200 */
[----:B------:R-:W-:-:S05]  /*24a80*/  LOP3.LUT R8, R8, R18, RZ, 0xfc, !PT ;  /* 0x0000001208087212 */ /* 0x000fca00078efcff */
[----:B------:R-:W-:Y:S01]  /*24a90*/  IMAD.IADD R8, R19, 0x1, R8 ;  /* 0x0000000113087824 */ /* 0x000fe200078e0208 */
[C-C-:B0-----:R-:W-:Y:S02]  /*24aa0*/  PRMT R12, R4.reuse, 0x6420, R5.reuse ;  /* 0x00006420040c7816 */ /* 0x141fe40000000005 */
[----:B------:R-:W-:Y:S02]  /*24ab0*/  PRMT R13, R4, 0x7531, R5 ;  /* 0x00007531040d7816 */ /* 0x000fe40000000005 */
[C-C-:B------:R-:W-:Y:S02]  /*24ac0*/  PRMT R14, R6.reuse, 0x6420, R7.reuse ;  /* 0x00006420060e7816 */ /* 0x140fe40000000007 */
[----:B------:R-:W-:Y:S02]  /*24ad0*/  PRMT R15, R6, 0x7531, R7 ;  /* 0x00007531060f7816 */ /* 0x000fe40000000007 */
[----:B------:R-:W0:Y:S04]  /*24ae0*/  LDSM.16.MT88.4 R4, [R2+0x12000] ;  /* 0x012000000204783b */ /* 0x000e280000004200 */
[----:B------:R1:W-:Y:S04]  /*24af0*/  STSM.16.M88.4 [R8], R12 ;  /* 0x0000000c08007844 */ /* 0x0003e80000000200 */
[----:B-1----:R-:W2:Y:S04]  /*24b00*/  LDL R14, [R1+0x40] ;  /* 0x00004000010e7983 */ /* 0x002ea80000100800 */
[----:B------:R-:W3:Y:S01]  /*24b10*/  LDL R15, [R1+0x3c] ;  /* 0x00003c00010f7983 */ /* 0x000ee20000100800 */
[----:B------:R-:W-:Y:S01]  /*24b20*/  VIADD R12, R3, 0x3000 ;  /* 0x00003000030c7836 */ /* 0x000fe20000000000 */
[----:B0-----:R-:W-:-:S02]  /*24b30*/  PRMT R8, R4, 0x6420, R5 ;  /* 0x0000642004087816 */ /* 0x001fc40000000005 */
[----:B------:R-:W-:Y:S02]  /*24b40*/  PRMT R9, R4, 0x7531, R5 ;  /* 0x0000753104097816 */ /* 0x000fe40000000005 */
[----:B------:R-:W-:Y:S02]  /*24b50*/  LOP3.LUT R4, R12, R18, RZ, 0xfc, !PT ;  /* 0x000000120c047212 */ /* 0x000fe400078efcff */
[C-C-:B------:R-:W-:Y:S02]  /*24b60*/  PRMT R10, R6.reuse, 0x6420, R7.reuse ;  /* 0x00006420060a7816 */ /* 0x140fe40000000007 */
[----:B------:R-:W-:Y:S01]  /*24b70*/  PRMT R11, R6, 0x7531, R7 ;  /* 0x00007531060b7816 */ /* 0x000fe20000000007 */
[----:B------:R-:W-:-:S05]  /*24b80*/  IMAD.IADD R4, R19, 0x1, R4 ;  /* 0x0000000113047824 */ /* 0x000fca00078e0204 */
[----:B------:R0:W-:Y:S02]  /*24b90*/  STSM.16.M88.4 [R4], R8 ;  /* 0x0000000804007844 */ /* 0x0001e40000000200 */
[----:B0-----:R-:W-:-:S05]  /*24ba0*/  LOP3.LUT R4, R17, R16, RZ, 0xfc, !PT ;  /* 0x0000001011047212 */ /* 0x001fca00078efcff */
[----:B------:R-:W-:-:S06]  /*24bb0*/  IMAD.IADD R4, R0, 0x1, R4 ;  /* 0x0000000100047824 */ /* 0x000fcc00078e0204 */
[----:B------:R-:W0:Y:S01]  /*24bc0*/  LDSM.16.MT88.4 R4, [R4+0x10000] ;  /* 0x010000000404783b */ /* 0x000e220000004200 */
[----:B------:R-:W-:Y:S02]  /*24bd0*/  LOP3.LUT R12, R12, R16, RZ, 0xfc, !PT ;  /* 0x000000100c0c7212 */ /* 0x000fe400078efcff */
[C-C-:B0-----:R-:W-:Y:S02]  /*24be0*/  PRMT R8, R4.reuse, 0x6420, R5.reuse ;  /* 0x0000642004087816 */ /* 0x141fe40000000005 */
[----:B------:R-:W-:Y:S02]  /*24bf0*/  PRMT R9, R4, 0x7531, R5 ;  /* 0x0000753104097816 */ /* 0x000fe40000000005 */
[C-C-:B------:R-:W-:Y:S02]  /*24c00*/  PRMT R10, R6.reuse, 0x6420, R7.reuse ;  /* 0x00006420060a7816 */ /* 0x140fe40000000007 */
[----:B------:R-:W-:Y:S02]  /*24c10*/  PRMT R11, R6, 0x7531, R7 ;  /* 0x00007531060b7816 */ /* 0x000fe40000000007 */
[----:B------:R-:W0:Y:S01]  /*24c20*/  LDSM.16.MT88.4 R4, [R2+0x11000] ;  /* 0x011000000204783b */ /* 0x000e220000004200 */
[----:B--2---:R-:W-:-:S05]  /*24c30*/  IMAD.IADD R17, R14, 0x1, R3 ;  /* 0x000000010e117824 */ /* 0x004fca00078e0203 */
[C---:B------:R-:W-:Y:S02]  /*24c40*/  IADD3 R3, R19.reuse, R17, R18 ;  /* 0x0000001113037210 */ /* 0x040fe40007ffe012 */
[----:B------:R1:W5:Y:S01]  /*24c50*/  LDL.LU R18, [R1+0x70] ;  /* 0x0000700001127983 */ /* 0x0003620000300800 */
[----:B---3--:R-:W-:-:S03]  /*24c60*/  IADD3 R17, R19, R15, R17 ;  /* 0x0000000f13117210 */ /* 0x008fc60007ffe011 */
[----:B------:R0:W-:Y:S04]  /*24c70*/  STSM.16.M88.4 [R3], R8 ;  /* 0x0000000803007844 */ /* 0x0001e80000000200 */
[----:B------:R1:W5:Y:S04]  /*24c80*/  LDL.LU R19, [R1+0x6c] ;  /* 0x00006c0001137983 */ /* 0x0003680000300800 */
[----:B------:R1:W5:Y:S01]  /*24c90*/  LDL.LU R16, [R1+0x68] ;  /* 0x0000680001107983 */ /* 0x0003620000300800 */
[C-C-:B0-----:R-:W-:Y:S02]  /*24ca0*/  PRMT R8, R4.reuse, 0x6420, R5.reuse ;  /* 0x0000642004087816 */ /* 0x141fe40000000005 */
[----:B------:R-:W-:Y:S01]  /*24cb0*/  PRMT R9, R4, 0x7531, R5 ;  /* 0x0000753104097816 */ /* 0x000fe20000000005 */
[----:B------:R-:W-:-:S02]  /*24cc0*/  IMAD.IADD R4, R0, 0x1, R12 ;  /* 0x0000000100047824 */ /* 0x000fc400078e020c */
[----:B------:R1:W5:Y:S01]  /*24cd0*/  LDL.LU R0, [R1+0x64] ;  /* 0x0000640001007983 */ /* 0x0003620000300800 */
[C-C-:B------:R-:W-:Y:S02]  /*24ce0*/  PRMT R10, R6.reuse, 0x6420, R7.reuse ;  /* 0x00006420060a7816 */ /* 0x140fe40000000007 */
[----:B------:R-:W-:-:S05]  /*24cf0*/  PRMT R11, R6, 0x7531, R7 ;  /* 0x00007531060b7816 */ /* 0x000fca0000000007 */
        /* <DEDUP_REMOVED lines=21> */
.L_x_1699:
[----:B-1----:R-:W2:Y:S01]  /*24e50*/  LDL.LU R3, [R1+0x1c] ;  /* 0x00001c0001037983 */ /* 0x002ea20000300800 */
[----:B0----5:R0:W-:Y:S02]  /*24e60*/  SYNCS.ARRIVE.TRANS64.A1T0 RZ, [R0+URZ+0x28450], RZ ;  /* 0x028450ff00ff79a7 */ /* 0x0211e4000810003f */
[----:B0-----:R-:W-:-:S05]  /*24e70*/  @!P0 VIADD R0, R0, 0x28480 ;  /* 0x0002848000008836 */ /* 0x001fca0000000000 */
[----:B------:R-:W-:Y:S01]  /*24e80*/  @!P0 PRMT R0, RZ, 0x654, R0 ;  /* 0x00000654ff008816 */ /* 0x000fe20000000000 */
[----:B------:R-:W-:Y:S06]  /*24e90*/  BAR.SYNC.DEFER_BLOCKING 0x2, 0x80 ;  /* 0x0082000000007b1d */ /* 0x000fec0000010000 */
[----:B------:R0:W-:Y:S02]  /*24ea0*/  @!P0 SYNCS.ARRIVE.TRANS64.RED.A1T0 RZ, [R0+URZ], RZ ;  /* 0x000000ff00ff89a7 */ /* 0x0001e4000810043f */
[----:B0-----:R-:W-:-:S05]  /*24eb0*/  VIADD R0, R18, 0x1 ;  /* 0x0000000112007836 */ /* 0x001fca0000000000 */
[----:B------:R-:W-:-:S04]  /*24ec0*/  ISETP.NE.AND P0, PT, R0, 0x2, PT ;  /* 0x000000020000780c */ /* 0x000fc80003f05270 */
[----:B------:R-:W-:Y:S02]  /*24ed0*/  SEL R2, RZ, 0x1, P0 ;  /* 0x00000001ff027807 */ /* 0x000fe40000000000 */
[----:B------:R-:W-:-:S05]  /*24ee0*/  SEL R0, R0, RZ, P0 ;  /* 0x000000ff00007207 */ /* 0x000fca0000000000 */
[----:B------:R0:W-:Y:S01]  /*24ef0*/  STL [R1+0xc], R0 ;  /* 0x00000c0001007387 */ /* 0x0001e20000100800 */
[----:B--2---:R-:W-:-:S05]  /*24f00*/  LOP3.LUT R3, R3, R2, RZ, 0x3c, !PT ;  /* 0x0000000203037212 */ /* 0x004fca00078e3cff */
[----:B------:R0:W-:Y:S02]  /*24f10*/  STL [R1+0x1c], R3 ;  /* 0x00001c0301007387 */ /* 0x0001e40000100800 */
.L_x_1644:
        /* <DEDUP_REMOVED lines=9> */
[----:B------:R0:W1:Y:S04]  /*24fb0*/  LDS.128 R16, [R0+0x284d0] ;  /* 0x0284d00000107984 */ /* 0x0000680000000c00 */
[----:B------:R0:W-:Y:S01]  /*24fc0*/  STL [R1], R0 ;  /* 0x0000000001007387 */ /* 0x0001e20000100800 */
[----:B------:R-:W-:Y:S06]  /*24fd0*/  BAR.ARV 0x4, 0x180 ;  /* 0x0106000000007b1d */ /* 0x000fec0000002000 */
[----:B------:R-:W-:Y:S05]  /*24fe0*/  BRA `(.L_x_1701) ;  /* 0x0000000800e47947 */ /* 0x000fea0003800000 */
.L_x_1700:
[----:B------:R-:W0:Y:S01]  /*24ff0*/  S2R R0, SR_TID.X ;  /* 0x0000000000007919 */ /* 0x000e220000002100 */
[----:B------:R-:W-:Y:S01]  /*25000*/  UMOV UR4, 0xffffffff ;  /* 0xffffffff00047882 */ /* 0x000fe20000000000 */
[----:B0-----:R-:W-:-:S04]  /*25010*/  LOP3.LUT R6, R0, 0x1f, RZ, 0xc0, !PT ;  /* 0x0000001f00067812 */ /* 0x001fc800078ec0ff */
[----:B------:R-:W-:Y:S01]  /*25020*/  ISETP.NE.AND P0, PT, R6, 0x1f, PT ;  /* 0x0000001f0600780c */ /* 0x000fe20003f05270 */
[----:B------:R-:W-:-:S12]  /*25030*/  BRA.DIV UR4, `(.L_x_1702) ;  /* 0x0000005a04c87947 */ /* 0x000fd8000b800000 */
[----:B------:R-:W-:Y:S01]  /*25040*/  IMAD.IADD R0, R19, 0x1, R6 ;  /* 0x0000000113007824 */ /* 0x000fe200078e0206 */
[----:B------:R-:W-:-:S04]  /*25050*/  ULDC UR4, c[0x0][0xc3c] ;  /* 0x00030f0000047ab9 */ /* 0x000fc80000000800 */
        /* <DEDUP_REMOVED lines=28> */
[----:B------:R0:W1:Y:S02]  /*25220*/  SHFL.IDX PT, R7, R5, 0x1f, 0x1f ;  /* 0x03e01f0005077f89 */ /* 0x00006400000e0000 */
.L_x_1912:
[----:B------:R-:W-:Y:S01]  /*25230*/  ULDC UR4, c[0x0][0xc38] ;  /* 0x00030e0000047ab9 */ /* 0x000fe20000000800 */
[----:B------:R-:W-:Y:S02]  /*25240*/  IMAD.MOV.U32 R6, RZ, RZ, R5 ;  /* 0x000000ffff067224 */ /* 0x000fe400078e0005 */
[----:B------:R-:W-:-:S04]  /*25250*/  IMAD.U32 R3, RZ, RZ, UR4 ;  /* 0x00000004ff037e24 */ /* 0x000fc8000f8e00ff */
[----:B-1----:R-:W-:-:S04]  /*25260*/  IMAD R7, R7, R3, RZ ;  /* 0x0000000307077224 */ /* 0x002fc800078e02ff */
[----:B------:R-:W-:-:S05]  /*25270*/  IMAD.IADD R4, R4, 0x1, R7 ;  /* 0x0000000104047824 */ /* 0x000fca00078e0207 */
[----:B------:R-:W-:-:S13]  /*25280*/  ISETP.GT.AND P6, PT, R4, R0, PT ;  /* 0x000000000400720c */ /* 0x000fda0003fc4270 */
[----:B------:R-:W-:Y:S05]  /*25290*/  @P6 BRA `(.L_x_1703) ;  /* 0x0000000000a06947 */ /* 0x000fea0003800000 */
.L_x_1708:
[----:B------:R-:W1:Y:S01]  /*252a0*/  LDC R2, c[0x0][0xc3c] ;  /* 0x00030f00ff027b82 */ /* 0x000e620000000800 */
[----:B------:R-:W-:-:S05]  /*252b0*/  VIADD R19, R19, 0x1f ;  /* 0x0000001f13137836 */ /* 0x000fca0000000000 */
[----:B-1----:R-:W-:-:S13]  /*252c0*/  ISETP.GE.AND P6, PT, R19, R2, PT ;  /* 0x000000021300720c */ /* 0x002fda0003fc6270 */
[----:B------:R-:W-:Y:S05]  /*252d0*/  @P6 BRA `(.L_x_1704) ;  /* 0x0000000400dc6947 */ /* 0x000fea0003800000 */
[----:B------:R-:W1:Y:S01]  /*252e0*/  S2R R3, SR_TID.X ;  /* 0x0000000000037919 */ /* 0x000e620000002100 */
[----:B------:R-:W-:Y:S01]  /*252f0*/  BSSY B0, `(.L_x_1705) ;  /* 0x0000009000007945 */ /* 0x000fe20003800000 */
[----:B-1----:R-:W-:-:S05]  /*25300*/  LOP3.LUT R3, R3, 0x1f, RZ, 0xc0, !PT ;  /* 0x0000001f03037812 */ /* 0x002fca00078ec0ff */
[----:B------:R-:W-:-:S05]  /*25310*/  IMAD.IADD R3, R19, 0x1, R3 ;  /* 0x0000000113037824 */ /* 0x000fca00078e0203 */
[----:B------:R-:W-:Y:S01]  /*25320*/  ISETP.GE.OR P6, PT, R3, R2, !P0 ;  /* 0x000000020300720c */ /* 0x000fe200047c6670 */
[----:B------:R-:W-:-:S12]  /*25330*/  IMAD.MOV.U32 R2, RZ, RZ, RZ ;  /* 0x000000ffff027224 */ /* 0x000fd800078e00ff */
[----:B------:R-:W-:Y:S05]  /*25340*/  @P6 BRA `(.L_x_1706) ;  /* 0x00000000000c6947 */ /* 0x000fea0003800000 */
[----:B------:R-:W1:Y:S02]  /*25350*/  LDC.64 R6, c[0x0][0xc80] ;  /* 0x00032000ff067b82 */ /* 0x000e640000000a00 */
[----:B-1----:R-:W-:-:S06]  /*25360*/  IMAD.WIDE R2, R3, 0x4, R6 ;  /* 0x0000000403027825 */ /* 0x002fcc00078e0206 */
[----:B------:R1:W5:Y:S02]  /*25370*/  LDG.E R2, desc[UR46][R2.64] ;  /* 0x0000002e02027981 */ /* 0x000364000c1e1900 */
.L_x_1706:
[----:B------:R-:W-:Y:S05]  /*25380*/  BSYNC B0 ;  /* 0x0000000000007941 */ /* 0x000fea0003800000 */
.L_x_1705:
[----:B------:R-:W-:-:S03]  /*25390*/  UMOV UR4, 0xffffffff ;  /* 0xffffffff00047882 */ /* 0x000fc60000000000 */
[----:B------:R-:W-:Y:S05]  /*253a0*/  BRA.DIV UR4, `(.L_x_1707) ;  /* 0x0000005e04287947 */ /* 0x000fea000b800000 */
[----:B-1---5:R-:W1:Y:S02]  /*253b0*/  SHFL.UP PT, R3, R2, 0x1, RZ ;  /* 0x0420000002037989 */ /* 0x022e6400000e00ff */
[----:B-1----:R-:W-:-:S05]  /*253c0*/  SEL R3, R3, RZ, P1 ;  /* 0x000000ff03037207 */ /* 0x002fca0000800000 */
[----:B------:R-:W-:-:S05]  /*253d0*/  IMAD.IADD R3, R2, 0x1, R3 ;  /* 0x0000000102037824 */ /* 0x000fca00078e0203 */
[----:B0-----:R-:W0:Y:S02]  /*253e0*/  SHFL.UP PT, R5, R3, 0x2, RZ ;  /* 0x0440000003057989 */ /* 0x001e2400000e00ff */
        /* <DEDUP_REMOVED lines=11> */
[----:B------:R0:W1:Y:S02]  /*254a0*/  SHFL.IDX PT, R7, R5, 0x1f, 0x1f ;  /* 0x03e01f0005077f89 */ /* 0x00006400000e0000 */
.L_x_1920:
[----:B------:R-:W-:Y:S02]  /*254b0*/  ULDC UR4, c[0x0][0xc38] ;  /* 0x00030e0000047ab9 */ /* 0x000fe40000000800 */
[----:B------:R-:W-:-:S04]  /*254c0*/  IMAD.U32 R3, RZ, RZ, UR4 ;  /* 0x00000004ff037e24 */ /* 0x000fc8000f8e00ff */
[----:B-1----:R-:W-:-:S05]  /*254d0*/  IMAD R7, R7, R3, RZ ;  /* 0x0000000307077224 */ /* 0x002fca00078e02ff */
[----:B------:R-:W-:-:S04]  /*254e0*/  IADD3 R4, R7, R4, RZ ;  /* 0x0000000407047210 */ /* 0x000fc80007ffe0ff */
[----:B------:R-:W-:-:S13]  /*254f0*/  ISETP.GT.AND P6, PT, R4, R0, PT ;  /* 0x000000000400720c */ /* 0x000fda0003fc4270 */
[----:B------:R-:W-:Y:S05]  /*25500*/  @!P6 BRA `(.L_x_1708) ;  /* 0xfffffffc0064e947 */ /* 0x000fea000383ffff */
[----:B------:R-:W-:-:S07]  /*25510*/  IMAD.MOV.U32 R6, RZ, RZ, R5 ;  /* 0x000000ffff067224 */ /* 0x000fce00078e0005 */
.L_x_1703:
[----:B------:R-:W-:Y:S01]  /*25520*/  IMAD.IADD R7, R4, 0x1, -R7 ;  /* 0x0000000104077824 */ /* 0x000fe200078e0a07 */
[----:B------:R-:W-:-:S03]  /*25530*/  UMOV UR4, 0xffffffff ;  /* 0xffffffff00047882 */ /* 0x000fc60000000000 */
[----:B------:R-:W-:-:S05]  /*25540*/  IMAD R4, R6, R3, R7 ;  /* 0x0000000306047224 */ /* 0x000fca00078e0207 */
[----:B------:R-:W-:Y:S01]  /*25550*/  ISETP.GT.AND P6, PT, R4, R0, PT ;  /* 0x000000000400720c */ /* 0x000fe20003fc4270 */
[----:B------:R-:W-:-:S12]  /*25560*/  BRA.DIV UR4, `(.L_x_1709) ;  /* 0x0000005e04907947 */ /* 0x000fd8000b800000 */
[----:B0-----:R-:W-:-:S04]  /*25570*/  VOTE.ANY R5, PT, !P6 ;  /* 0x0000000000057806 */ /* 0x001fc800070e0100 */
[----:B------:R-:W0:Y:S02]  /*25580*/  POPC R4, R5 ;  /* 0x0000000500047309 */ /* 0x000e240000000000 */
[----:B0-----:R0:W1:Y:S02]  /*25590*/  SHFL.IDX PT, R17, R2, R4, 0x1f ;  /* 0x00001f0402117589 */ /* 0x00106400000e0000 */
.L_x_1924:
[----:B------:R-:W-:Y:S01]  /*255a0*/  ISETP.NE.AND P0, PT, R5, RZ, PT ;  /* 0x000000ff0500720c */ /* 0x000fe20003f05270 */
[----:B------:R-:W-:-:S12]  /*255b0*/  IMAD.MOV.U32 R16, RZ, RZ, RZ ;  /* 0x000000ffff107224 */ /* 0x000fd800078e00ff */
[----:B------:R-:W-:Y:S05]  /*255c0*/  @!P0 BRA `(.L_x_1710) ;  /* 0x0000000000148947 */ /* 0x000fea0003800000 */
[----:B------:R-:W-:Y:S01]  /*255d0*/  UMOV UR4, 0xffffffff ;  /* 0xffffffff00047882 */ /* 0x000fe20000000000 */
[----:B------:R-:W-:Y:S02]  /*255e0*/  VIADD R12, R4, 0xffffffff ;  /* 0xffffffff040c7836 */ /* 0x000fe40000000000 */
[----:B------:R-:W-:Y:S05]  /*255f0*/  BRA.DIV UR4, `(.L_x_1711) ;  /* 0x0000005e04b47947 */ /* 0x000fea000b800000 */
[----:B------:R2:W3:Y:S02]  /*25600*/  SHFL.IDX PT, R6, R6, R12, 0x1f ;  /* 0x00001f0c06067589 */ /* 0x0004e400000e0000 */
.L_x_1927:
[----:B---3--:R-:W-:-:S07]  /*25610*/  IMAD.MOV.U32 R16, RZ, RZ, R6 ;  /* 0x000000ffff107224 */ /* 0x008fce00078e0006 */
.L_x_1710:
[----:B------:R-:W0:Y:S01]  /*25620*/  LDC.64 R8, c[0x0][0xc90] ;  /* 0x00032400ff087b82 */ /* 0x000e220000000a00 */
[----:B------:R-:W-:-:S04]  /*25630*/  IMAD.IADD R19, R4, 0x1, R19 ;  /* 0x0000000104137824 */ /* 0x000fc800078e0213 */
[----:B0-----:R-:W-:-:S05]  /*25640*/  IMAD.WIDE R4, R19, 0x4, R8 ;  /* 0x0000000413047825 */ /* 0x001fca00078e0208 */
[----:B------:R-:W1:Y:S01]  /*25650*/  LDG.E R2, desc[UR46][R4.64] ;  /* 0x0000002e04027981 */ /* 0x000e62000c1e1900 */
[----:B------:R-:W-:-:S04]  /*25660*/  IMAD R16, R16, R3, R7 ;  /* 0x0000000310107224 */ /* 0x000fc800078e0207 */
[----:B------:R-:W-:Y:S02]  /*25670*/  IMAD.IADD R0, R0, 0x1, -R16 ;  /* 0x0000000100007824 */ /* 0x000fe400078e0a10 */
[----:B-1----:R-:W-:-:S05]  /*25680*/  IMAD R8, R17, R2, RZ ;  /* 0x0000000211087224 */ /* 0x002fca00078e02ff */
        /* <DEDUP_REMOVED lines=22> */
[----:B------:R-:W-:Y:S02]  /*257f0*/  @!P2 IADD3 R4, -R4, RZ, RZ ;  /* 0x000000ff0404a210 */ /* 0x000fe40007ffe1ff */
        /* <DEDUP_REMOVED lines=17> */
[----:B------:R-:W-:-:S04]  /*25910*/  IMAD.MOV R2, RZ, RZ, -R2 ;  /* 0x000000ffff027224 */ /* 0x000fc800078e0a02 */
[----:B------:R-:W-:Y:S02]  /*25920*/  IMAD.MOV.U32 R4, RZ, RZ, R2 ;  /* 0x000000ffff047224 */ /* 0x000fe400078e0002 */
[----:B------:R-:W-:-:S04]  /*25930*/  IMAD.HI.U32 R2, R8, R3, RZ ;  /* 0x0000000308027227 */ /* 0x000fc800078e00ff */
        /* <DEDUP_REMOVED lines=14> */
[----:B------:R-:W-:-:S05]  /*25a20*/  LOP3.LUT R2, RZ, R2, RZ, 0x33, !PT ;  /* 0x00000002ff027212 */ /* 0x000fca00078e33ff */
[----:B------:R-:W-:Y:S01]  /*25a30*/  IMAD.IADD R17, R17, 0x1, R2 ;  /* 0x0000000111117824 */ /* 0x000fe200078e0202 */
[----:B------:R-:W-:Y:S06]  /*25a40*/  BRA `(.L_x_1712) ;  /* 0x00000000001c7947 */ /* 0x000fec0003800000 */
.L_x_1704:
[----:B------:R-:W-:Y:S01]  /*25a50*/  UMOV UR4, URZ ;  /* 0x0000003f00047c82 */ /* 0x000fe20008000000 */
[----:B------:R-:W-:Y:S01]  /*25a60*/  UMOV UR5, URZ ;  /* 0x0000003f00057c82 */ /* 0x000fe20008000000 */
[----:B------:R-:W-:Y:S01]  /*25a70*/  ULDC UR6, c[0x0][0xc3c] ;  /* 0x00030f0000067ab9 */ /* 0x000fe20000000800 */
[----:B------:R-:W-:Y:S01]  /*25a80*/  MOV R16, R0 ;  /* 0x0000000000107202 */ /* 0x000fe20000000f00 */
[----:B------:R-:W-:Y:S02]  /*25a90*/  IMAD.U32 R17, RZ, RZ, UR4 ;  /* 0x00000004ff117e24 */ /* 0x000fe4000f8e00ff */
[----:B------:R-:W-:Y:S02]  /*25aa0*/  IMAD.U32 R18, RZ, RZ, UR5 ;  /* 0x00000005ff127e24 */ /* 0x000fe4000f8e00ff */
[----:B------:R-:W-:-:S07]  /*25ab0*/  IMAD.U32 R19, RZ, RZ, UR6 ;  /* 0x00000006ff137e24 */ /* 0x000fce000f8e00ff */
.L_x_1712:
[----:B------:R3:W4:Y:S01]  /*25ac0*/  LDL R3, [R1] ;  /* 0x0000000001037983 */ /* 0x0007220000100800 */
[----:B------:R-:W1:Y:S01]  /*25ad0*/  S2R R0, SR_TID.X ;  /* 0x0000000000007919 */ /* 0x000e620000002100 */
[----:B------:R-:W-:Y:S05]  /*25ae0*/  WARPSYNC.ALL ;  /* 0x0000000000007948 */ /* 0x000fea0003800000 */
[----:B-1----:R-:W-:Y:S01]  /*25af0*/  LOP3.LUT R0, R0, 0x1f, RZ, 0xc0, !PT ;  /* 0x0000001f00007812 */ /* 0x002fe200078ec0ff */
[----:B------:R-:W-:Y:S03]  /*25b00*/  BAR.SYNC.DEFER_BLOCKING 0x4, 0x180 ;  /* 0x0106000000007b1d */ /* 0x000fe60000010000 */
[----:B------:R-:W-:-:S13]  /*25b10*/  ISETP.NE.AND P0, PT, R0, RZ, PT ;  /* 0x000000ff0000720c */ /* 0x000fda0003f05270 */
[----:B------:R-:W4:Y:S01]  /*25b20*/  @!P0 S2R R0, SR_CgaCtaId ;  /* 0x0000000000008919 */ /* 0x000f220000008800 */
[----:B------:R-:W-:-:S04]  /*25b30*/  @!P0 MOV R2, 0x400 ;  /* 0x0000040000028802 */ /* 0x000fc80000000f00 */
[----:B----4-:R-:W-:-:S05]  /*25b40*/  @!P0 LEA R3, R0, R2, 0x18 ;  /* 0x0000000200038211 */ /* 0x010fca00078ec0ff */
[----:B------:R3:W-:Y:S04]  /*25b50*/  @!P0 STS.128 [R3+0x284d0], R16 ;  /* 0x0284d01003008388 */ /* 0x0007e80000000c00 */
[----:B------:R3:W-:Y:S01]  /*25b60*/  @!P0 STL [R1], R3 ;  /* 0x0000000301008387 */ /* 0x0007e20000100800 */
[----:B------:R-:W-:Y:S06]  /*25b70*/  BAR.ARV 0x5, 0x180 ;  /* 0x0146000000007b1d */ /* 0x000fec0000002000 */
.L_x_1701:
[----:B------:R-:W-:Y:S02]  /*25b80*/  ULDC UR4, c[0x0][0xc3c] ;  /* 0x00030f0000047ab9 */ /* 0x000fe40000000800 */
[----:B-1----:R-:W-:-:S13]  /*25b90*/  ISETP.GE.AND P0, PT, R19, UR4, PT ;  /* 0x0000000413007c0c */ /* 0x002fda000bf06270 */
[----:B------:R-:W-:Y:S05]  /*25ba0*/  @!P0 BRA `(.L_x_1713) ;  /* 0xffffff9800f08947 */ /* 0x000fea000383ffff */
[----:B------:R-:W-:Y:S05]  /*25bb0*/  BSYNC B7 ;  /* 0x0000000000077941 */ /* 0x000fea0003800000 */
.L_x_1587:
[----:B0-----:R-:W4:Y:S01]  /*25bc0*/  LDL.LU R0, [R1+0x60] ;  /* 0x0000600001007983 */ /* 0x001f220000300800 */
[----:B------:R-:W-:Y:S01]  /*25bd0*/  BSSY B0, `(.L_x_1714) ;  /* 0x000000b000007945 */ /* 0x000fe20003800000 */
[----:B------:R-:W0:Y:S01]  /*25be0*/  S2R R5, SR_CgaCtaId ;  /* 0x0000000000057919 */ /* 0x000e220000008800 */
[----:B----4-:R-:W-:-:S05]  /*25bf0*/  VIADD R0, R0, 0x1 ;  /* 0x0000000100007836 */ /* 0x010fca0000000000 */
[----:B------:R-:W-:-:S04]  /*25c00*/  LEA.HI R2, R0, R0, RZ, 0x1 ;  /* 0x0000000000027211 */ /* 0x000fc800078f08ff */
[----:B---3--:R-:W-:-:S05]  /*25c10*/  LOP3.LUT R3, R2, 0xfffffffe, RZ, 0xc0, !PT ;  /* 0xfffffffe02037812 */ /* 0x008fca00078ec0ff */
[----:B------:R-:W-:Y:S01]  /*25c20*/  IMAD.IADD R3, R0, 0x1, -R3 ;  /* 0x0000000100037824 */ /* 0x000fe200078e0a03 */
[----:B------:R-:W-:-:S04]  /*25c30*/  MOV R0, 0x400 ;  /* 0x0000040000007802 */ /* 0x000fc80000000f00 */
[----:B0-----:R-:W-:Y:S02]  /*25c40*/  LEA R0, R5, R0, 0x18 ;  /* 0x0000000005007211 */ /* 0x001fe400078ec0ff */
[----:B------:R-:W-:-:S04]  /*25c50*/  SHF.L.U32 R3, R3, 0x1f, RZ ;  /* 0x0000001f03037819 */ /* 0x000fc800000006ff */
[----:B------:R-:W0:Y:S02]  /*25c60*/  SYNCS.PHASECHK.TRANS64.TRYWAIT P0, [R0+URZ+0x28420], R3 ;  /* 0x02842003000075a7 */ /* 0x000e24000800017f */
[----:B0-----:R-:W-:Y:S05]  /*25c70*/  @!P0 BRA `(.L_x_1715) ;  /* 0x00000058003c8947 */ /* 0x001fea0003800000 */
.L_x_1928:
[----:B------:R-:W-:Y:S05]  /*25c80*/  BSYNC B0 ;  /* 0x0000000000007941 */ /* 0x000fea0003800000 */
.L_x_1714:
[----:B------:R-:W-:-:S03]  /*25c90*/  UMOV UR4, 0xffffffff ;  /* 0xffffffff00047882 */ /* 0x000fc60000000000 */
[----:B------:R-:W-:Y:S05]  /*25ca0*/  BRA.DIV UR4, `(.L_x_1716) ;  /* 0x0000005a04447947 */ /* 0x000fea000b800000 */
[----:B------:R-:W1:Y:S02]  /*25cb0*/  S2R R2, SR_TID.X ;  /* 0x0000000000027919 */ /* 0x000e640000002100 */
[----:B-1----:R-:W-:-:S04]  /*25cc0*/  SHF.R.U32.HI R2, RZ, 0x5, R2 ;  /* 0x00000005ff027819 */ /* 0x002fc80000011602 */
[----:B------:R-:W-:-:S05]  /*25cd0*/  LOP3.LUT R2, R2, 0x3, RZ, 0xc0, !PT ;  /* 0x0000000302027812 */ /* 0x000fca00078ec0ff */
[----:B------:R1:W3:Y:S02]  /*25ce0*/  SHFL.IDX PT, R14, R2, RZ, 0x1f ;  /* 0x00001fff020e7589 */ /* 0x0002e400000e0000 */
.L_x_1931:
[----:B---3--:R-:W-:-:S13]  /*25cf0*/  ISETP.NE.AND P0, PT, R14, RZ, PT ;  /* 0x000000ff0e00720c */ /* 0x008fda0003f05270 */
[----:B------:R-:W-:Y:S05]  /*25d00*/  @P0 BRA `(.L_x_1348) ;  /* 0x0000000000b00947 */ /* 0x000fea0003800000 */
[----:B------:R-:W-:-:S03]  /*25d10*/  UMOV UR4, 0xffffffff ;  /* 0xffffffff00047882 */ /* 0x000fc60000000000 */
[----:B------:R-:W-:Y:S05]  /*25d20*/  BRA.DIV UR4, `(.L_x_1717) ;  /* 0x0000005a04587947 */ /* 0x000fea000b800000 */
[----:B------:R-:W-:-:S13]  /*25d30*/  ELECT P6, URZ, PT ;  /* 0x00000000003f782f */ /* 0x000fda00038c0000 */
.L_x_1934:
[----:B------:R-:W-:Y:S05]  /*25d40*/  @!P6 BRA `(.L_x_1348) ;  /* 0x0000000000a0e947 */ /* 0x000fea0003800000 */
[----:B------:R-:W-:-:S06]  /*25d50*/  ULOP3.LUT UR4, UR40, 0x2, URZ, 0xfc, !UPT ;  /* 0x0000000228047892 */ /* 0x000fcc000f8efc3f */
[----:B-1----:R-:W-:-:S05]  /*25d60*/  IMAD.U32 R2, RZ, RZ, UR4 ;  /* 0x00000004ff027e24 */ /* 0x002fca000f8e00ff */
[----:B------:R-:W-:-:S13]  /*25d70*/  ISETP.NE.AND P0, PT, R2, 0x3, PT ;  /* 0x000000030200780c */ /* 0x000fda0003f05270 */
[----:B------:R-:W-:Y:S05]  /*25d80*/  @!P0 BRA `(.L_x_1718) ;  /* 0x0000000000048947 */ /* 0x000fea0003800000 */
[----:B------:R-:W-:Y:S01]  /*25d90*/  BPT.TRAP 0x1 ;  /* 0x000000040000795c */ /* 0x000fe20000300000 */
.L_x_1718:
[----:B0-----:R-:W3:Y:S04]  /*25da0*/  LDL R3, [R1+0xc] ;  /* 0x00000c0001037983 */ /* 0x001ee80000100800 */
[----:B------:R-:W4:Y:S01]  /*25db0*/  LDL.LU R7, [R1+0x1c] ;  /* 0x00001c0001077983 */ /* 0x000f220000300800 */
[----:B------:R-:W-:-:S04]  /*25dc0*/  VIADD R2, R0, 0x28440 ;  /* 0x0002844000027836 */ /* 0x000fc80000000000 */
[C---:B---3--:R-:W-:Y:S02]  /*25dd0*/  IMAD R6, R3.reuse, 0x8, R2 ;  /* 0x0000000803067824 */ /* 0x048fe400078e0202 */
[----:B------:R-:W-:Y:S01]  /*25de0*/  VIADD R3, R3, 0x1 ;  /* 0x0000000103037836 */ /* 0x000fe20000000000 */
[----:B----4-:R-:W-:-:S04]  /*25df0*/  SHF.L.U32 R5, R7, 0x1f, RZ ;  /* 0x0000001f07057819 */ /* 0x010fc800000006ff */
        /* <DEDUP_REMOVED lines=8> */
.L_x_1935:
[----:B------:R-:W1:Y:S02]  /*25e80*/  SYNCS.PHASECHK.TRANS64.TRYWAIT P1, [R7+URZ], R2 ;  /* 0x00000002070075a7 */ /* 0x000e64000802017f */
[----:B-1----:R-:W-:Y:S05]  /*25e90*/  @!P1 BRA `(.L_x_1720) ;  /* 0x0000005800309947 */ /* 0x002fea0003800000 */
.L_x_1936:
[----:B------:R-:W-:Y:S05]  /*25ea0*/  @!P0 BRA `(.L_x_1721) ;  /* 0x0000000000048947 */ /* 0x000fea0003800000 */
[----:B------:R-:W-:Y:S01]  /*25eb0*/  BPT.TRAP 0x1 ;  /* 0x000000040000795c */ /* 0x000fe20000300000 */
.L_x_1721:
[----:B------:R-:W3:Y:S02]  /*25ec0*/  LDL.LU R4, [R1+0xc] ;  /* 0x00000c0001047983 */ /* 0x000ee40000300800 */
[----:B---3--:R-:W-:-:S04]  /*25ed0*/  IMAD R4, R4, 0x8, R0 ;  /* 0x0000000804047824 */ /* 0x008fc800078e0200 */
[----:B------:R-:W3:Y:S02]  /*25ee0*/  SYNCS.PHASECHK.TRANS64.TRYWAIT P1, [R4+URZ+0x28460], R5 ;  /* 0x02846005040075a7 */ /* 0x000ee4000802017f */
[----:B---3--:R-:W-:Y:S05]  /*25ef0*/  @!P1 BRA `(.L_x_1722) ;  /* 0x00000058002c9947 */ /* 0x008fea0003800000 */
.L_x_1937:
[----:B------:R-:W-:Y:S05]  /*25f00*/  @!P0 BRA `(.L_x_1723) ;  /* 0x0000000000048947 */ /* 0x000fea0003800000 */
[----:B------:R-:W-:Y:S01]  /*25f10*/  BPT.TRAP 0x1 ;  /* 0x000000040000795c */ /* 0x000fe20000300000 */
.L_x_1723:
[----:B------:R-:W-:-:S04]  /*25f20*/  IMAD R3, R3, 0x8, R0 ;  /* 0x0000000803037824 */ /* 0x000fc800078e0200 */
[----:B------:R-:W4:Y:S02]  /*25f30*/  SYNCS.PHASECHK.TRANS64.TRYWAIT P1, [R3+URZ+0x28460], R2 ;  /* 0x02846002030075a7 */ /* 0x000f24000802017f */
[----:B----4-:R-:W-:Y:S05]  /*25f40*/  @!P1 BRA `(.L_x_1724) ;  /* 0x00000058002c9947 */ /* 0x010fea0003800000 */
.L_x_1938:
[----:B------:R-:W-:Y:S05]  /*25f50*/  @!P0 BRA `(.L_x_1725) ;  /* 0x0000000000048947 */ /* 0x000fea0003800000 */
[----:B------:R-:W-:Y:S01]  /*25f60*/  BPT.TRAP 0x1 ;  /* 0x000000040000795c */ /* 0x000fe20000300000 */
.L_x_1725:
[----:B------:R-:W5:Y:S02]  /*25f70*/  SYNCS.PHASECHK.TRANS64.TRYWAIT P0, [R4+URZ+0x28480], R5 ;  /* 0x02848005040075a7 */ /* 0x000f64000800017f */
[----:B-----5:R-:W-:Y:S05]  /*25f80*/  @!P0 BRA `(.L_x_1726) ;  /* 0x0000005800308947 */ /* 0x020fea0003800000 */
.L_x_1727:
[----:B------:R0:W0:Y:S02]  /*25f90*/  SYNCS.PHASECHK.TRANS64.TRYWAIT P0, [R3+URZ+0x28480], R2 ;  /* 0x02848002030075a7 */ /* 0x000024000800017f */
[----:B0-----:R-:W-:Y:S05]  /*25fa0*/  @!P0 NANOSLEEP.SYNCS 0x989680 ;  /* 0x009896800000895d */ /* 0x001fea0003900000 */
[----:B------:R-:W0:Y:S02]  /*25fb0*/  @!P0 SYNCS.PHASECHK.TRANS64 P0, [R3+URZ+0x28480], R2 ;  /* 0x02848002030085a7 */ /* 0x000e24000800007f */
[----:B0-----:R-:W-:Y:S05]  /*25fc0*/  @!P0 BRA `(.L_x_1727) ;  /* 0xfffffffc00f08947 */ /* 0x001fea000383ffff */
.L_x_1348:
[----:B------:R-:W-:Y:S05]  /*25fd0*/  BSYNC B8 ;  /* 0x0000000000087941 */ /* 0x000fea0003800000 */
.L_x_1345:
[----:B------:R-:W-:Y:S05]  /*25fe0*/  EXIT ;  /* 0x000000000000794d */ /* 0x000fea0003800000 */
.L_x_1374:
[----:B-1----:R1:W2:Y:S02]  /*25ff0*/  SYNCS.PHASECHK.TRANS64.TRYWAIT P6, [R80+URZ+0x28490], R93 ;  /* 0x0284905d500075a7 */ /* 0x0022a400080c017f */
[----:B--2---:R-:W-:Y:S05]  /*26000*/  @!P6 NANOSLEEP.SYNCS 0x989680 ;  /* 0x009896800000e95d */ /* 0x004fea0003900000 */
[----:B------:R-:W2:Y:S02]  /*26010*/  @!P6 SYNCS.PHASECHK.TRANS64 P6, [R80+URZ+0x28490], R93 ;  /* 0x0284905d5000e5a7 */ /* 0x000ea400080c007f */
[----:B--2---:R-:W-:Y:S05]  /*26020*/  @!P6 BRA `(.L_x_1374) ;  /* 0xfffffffc00f0e947 */ /* 0x004fea000383ffff */
[----:B------:R-:W-:Y:S05]  /*26030*/  BRA `(.L_x_1728) ;  /* 0xfffffdc800f87947 */ /* 0x000fea000383ffff */
.L_x_1392:
[----:B0-----:R0:W1:Y:S02]  /*26040*/  SYNCS.PHASECHK.TRANS64.TRYWAIT P5, [R80+URZ+0x28490], R93 ;  /* 0x0284905d500075a7 */ /* 0x00106400080a017f */
[----:B-1----:R-:W-:Y:S05]  /*26050*/  @!P5 NANOSLEEP.SYNCS 0x989680 ;  /* 0x009896800000d95d */ /* 0x002fea0003900000 */
[----:B------:R-:W1:Y:S02]  /*26060*/  @!P5 SYNCS.PHASECHK.TRANS64 P5, [R80+URZ+0x28490], R93 ;  /* 0x0284905d5000d5a7 */ /* 0x000e6400080a007f */
[----:B-1----:R-:W-:Y:S05]  /*26070*/  @!P5 BRA `(.L_x_1392) ;  /* 0xfffffffc00f0d947 */ /* 0x002fea000383ffff */
[----:B------:R-:W-:Y:S05]  /*26080*/  BRA `(.L_x_1729) ;  /* 0xfffffdec00187947 */ /* 0x000fea000383ffff */
.L_x_1401:
[----:B0-----:R0:W1:Y:S02]  /*26090*/  SYNCS.PHASECHK.TRANS64.TRYWAIT P4, [R80+URZ+0x28490], R93 ;  /* 0x0284905d500075a7 */ /* 0x001064000808017f */
[----:B-1----:R-:W-:Y:S05]  /*260a0*/  @!P4 NANOSLEEP.SYNCS 0x989680 ;  /* 0x009896800000c95d */ /* 0x002fea0003900000 */
[----:B------:R-:W1:Y:S02]  /*260b0*/  @!P4 SYNCS.PHASECHK.TRANS64 P4, [R80+URZ+0x28490], R93 ;  /* 0x0284905d5000c5a7 */ /* 0x000e64000808007f */
[----:B-1----:R-:W-:Y:S05]  /*260c0*/  @!P4 BRA `(.L_x_1401) ;  /* 0xfffffffc00f0c947 */ /* 0x002fea000383ffff */
[----:B------:R-:W-:Y:S05]  /*260d0*/  BRA `(.L_x_1730) ;  /* 0xfffffe0c003c7947 */ /* 0x000fea000383ffff */
.L_x_1407:
[----:B-1----:R1:W2:Y:S02]  /*260e0*/  SYNCS.PHASECHK.TRANS64.TRYWAIT P3, [R80+URZ+0x284b0], R93 ;  /* 0x0284b05d500075a7 */ /* 0x0022a4000806017f */
[----:B--2---:R-:W-:Y:S05]  /*260f0*/  @!P3 NANOSLEEP.SYNCS 0x989680 ;  /* 0x009896800000b95d */ /* 0x004fea0003900000 */
[----:B------:R-:W2:Y:S02]  /*26100*/  @!P3 SYNCS.PHASECHK.TRANS64 P3, [R80+URZ+0x284b0], R93 ;  /* 0x0284b05d5000b5a7 */ /* 0x000ea4000806007f */
[----:B--2---:R-:W-:Y:S05]  /*26110*/  @!P3 BRA `(.L_x_1407) ;  /* 0xfffffffc00f0b947 */ /* 0x004fea000383ffff */
[----:B------:R-:W-:Y:S05]  /*26120*/  BRA `(.L_x_1731) ;  /* 0xfffffe0c00c87947 */ /* 0x000fea000383ffff */
.L_x_1423:
[----:B------:R-:W-:Y:S01]  /*26130*/  BSSY B0, `(.L_x_1732) ;  /* 0x0000008000007945 */ /* 0x000fe20003800000 */
[----:B------:R-:W-:Y:S01]  /*26140*/  IMAD.MOV.U32 R13, RZ, RZ, R229 ;  /* 0x000000ffff0d7224 */ /* 0x000fe200078e00e5 */
[----:B------:R-:W-:Y:S01]  /*26150*/  MOV R11, 0x1f ;  /* 0x0000001f000b7802 */ /* 0x000fe20000000f00 */
[----:B------:R-:W-:Y:S02]  /*26160*/  IMAD.MOV.U32 R12, RZ, RZ, RZ ;  /* 0x000000ffff0c7224 */ /* 0x000fe400078e00ff */
[----:B------:R-:W-:-:S07]  /*26170*/  IMAD.MOV.U32 R15, RZ, RZ, -0x1 ;  /* 0xffffffffff0f7424 */ /* 0x000fce00078e00ff */
[----:B-----5:R-:W-:Y:S05]  /*26180*/  WARPSYNC.COLLECTIVE R15, `(.L_x_1733) ;  /* 0x000000000f087348 */ /* 0x020fea0003c00000 */
[----:B------:R0:W1:Y:S02]  /*26190*/  SHFL.IDX P6, R14, R13, R12, R11 ;  /* 0x0000000c0d0e7389 */ /* 0x00006400000c000b */
[----:B01---5:R-:W-:Y:S01]  /*261a0*/  ENDCOLLECTIVE ;  /* 0x000000000000791b */ /* 0x023fe20003800000 */
.L_x_1733:
[----:B------:R-:W-:Y:S05]  /*261b0*/  BSYNC B0 ;  /* 0x0000000000007941 */ /* 0x000fea0003800000 */
.L_x_1732:
[----:B------:R-:W-:Y:S01]  /*261c0*/  IMAD.MOV.U32 R200, RZ, RZ, R14 ;  /* 0x000000ffffc87224 */ /* 0x000fe200078e000e */
[----:B------:R-:W-:Y:S06]  /*261d0*/  BRA `(.L_x_1734) ;  /* 0xfffffe1c006c7947 */ /* 0x000fec000383ffff */
.L_x_1433:
[----:B------:R-:W-:Y:S01]  /*261e0*/  BSSY B1, `(.L_x_1735) ;  /* 0x0000008000017945 */ /* 0x000fe20003800000 */
[----:B------:R-:W-:Y:S02]  /*261f0*/  IMAD.MOV.U32 R13, RZ, RZ, R4 ;  /* 0x000000ffff0d7224 */ /* 0x000fe400078e0004 */
[----:B------:R-:W-:Y:S02]  /*26200*/  IMAD.MOV.U32 R12, RZ, RZ, RZ ;  /* 0x000000ffff0c7224 */ /* 0x000fe400078e00ff */
[----:B------:R-:W-:Y:S02]  /*26210*/  IMAD.MOV.U32 R11, RZ, RZ, 0x181f ;  /* 0x0000181fff0b7424 */ /* 0x000fe400078e00ff */
[----:B------:R-:W-:-:S07]  /*26220*/  IMAD.MOV.U32 R15, RZ, RZ, -0x1 ;  /* 0xffffffffff0f7424 */ /* 0x000fce00078e00ff */
[----:B0-----:R-:W-:Y:S05]  /*26230*/  WARPSYNC.COLLECTIVE R15, `(.L_x_1736) ;  /* 0x000000000f087348 */ /* 0x001fea0003c00000 */
[----:B------:R1:W2:Y:S02]  /*26240*/  SHFL.IDX P6, R14, R13, R12, R11 ;  /* 0x0000000c0d0e7389 */ /* 0x0002a400000c000b */
[----:B012---:R-:W-:Y:S01]  /*26250*/  ENDCOLLECTIVE ;  /* 0x000000000000791b */ /* 0x007fe20003800000 */
.L_x_1736:
[----:B------:R-:W-:Y:S05]  /*26260*/  BSYNC B1 ;  /* 0x0000000000017941 */ /* 0x000fea0003800000 */
.L_x_1735:
[----:B------:R-:W-:Y:S02]  /*26270*/  IMAD.MOV.U32 R13, RZ, RZ, R0 ;  /* 0x000000ffff0d7224 */ /* 0x000fe400078e0000 */
[----:B------:R-:W-:Y:S02]  /*26280*/  IMAD.MOV.U32 R12, RZ, RZ, RZ ;  /* 0x000000ffff0c7224 */ /* 0x000fe400078e00ff */
[----:B------:R-:W-:Y:S02]  /*26290*/  IMAD.MOV.U32 R11, RZ, RZ, 0x181f ;  /* 0x0000181fff0b7424 */ /* 0x000fe400078e00ff */
[----:B------:R-:W-:Y:S02]  /*262a0*/  IMAD.MOV.U32 R15, RZ, RZ, -0x1 ;  /* 0xffffffffff0f7424 */ /* 0x000fe400078e00ff */
[----:B------:R-:W-:-:S07]  /*262b0*/  IMAD.MOV.U32 R3, RZ, RZ, R14 ;  /* 0x000000ffff037224 */ /* 0x000fce00078e000e */
[----:B------:R-:W-:Y:S05]  /*262c0*/  WARPSYNC.COLLECTIVE R15, `(.L_x_1737) ;  /* 0x000000000f087348 */ /* 0x000fea0003c00000 */
[----:B------:R0:W1:Y:S02]  /*262d0*/  SHFL.IDX P6, R14, R13, R12, R11 ;  /* 0x0000000c0d0e7389 */ /* 0x00006400000c000b */
[----:B01----:R-:W-:Y:S01]  /*262e0*/  ENDCOLLECTIVE ;  /* 0x000000000000791b */ /* 0x003fe20003800000 */
.L_x_1737:
[----:B------:R-:W-:Y:S02]  /*262f0*/  IMAD.MOV.U32 R13, RZ, RZ, R8 ;  /* 0x000000ffff0d7224 */ /* 0x000fe400078e0008 */
[----:B------:R-:W-:-:S07]  /*26300*/  IMAD.MOV.U32 R5, RZ, RZ, R14 ;  /* 0x000000ffff057224 */ /* 0x000fce00078e000e */
[----:B------:R-:W-:Y:S05]  /*26310*/  WARPSYNC.COLLECTIVE R15, `(.L_x_1738) ;  /* 0x000000000f087348 */ /* 0x000fea0003c00000 */
[----:B------:R0:W1:Y:S02]  /*26320*/  SHFL.IDX P6, R14, R13, R12, R11 ;  /* 0x0000000c0d0e7389 */ /* 0x00006400000c000b */
[----:B01----:R-:W-:Y:S01]  /*26330*/  ENDCOLLECTIVE ;  /* 0x000000000000791b */ /* 0x003fe20003800000 */
.L_x_1738:
[----:B------:R-:W-:Y:S01]  /*26340*/  MOV R13, R6 ;  /* 0x00000006000d7202 */ /* 0x000fe20000000f00 */
[----:B------:R-:W-:-:S07]  /*26350*/  IMAD.MOV.U32 R7, RZ, RZ, R14 ;  /* 0x000000ffff077224 */ /* 0x000fce00078e000e */
[----:B------:R-:W-:Y:S05]  /*26360*/  WARPSYNC.COLLECTIVE R15, `(.L_x_1739) ;  /* 0x000000000f087348 */ /* 0x000fea0003c00000 */
[----:B------:R0:W1:Y:S02]  /*26370*/  SHFL.IDX P6, R14, R13, R12, R11 ;  /* 0x0000000c0d0e7389 */ /* 0x00006400000c000b */
[----:B01----:R-:W-:Y:S01]  /*26380*/  ENDCOLLECTIVE ;  /* 0x000000000000791b */ /* 0x003fe20003800000 */
.L_x_1739:
[----:B------:R-:W-:Y:S05]  /*26390*/  BRA `(.L_x_1740) ;  /* 0xfffffe2000b87947 */ /* 0x000fea000383ffff */
.L_x_1436:
[----:B------:R-:W-:Y:S01]  /*263a0*/  BSSY B1, `(.L_x_1741) ;  /* 0x0000008000017945 */ /* 0x000fe20003800000 */
[----:B0-----:R-:W-:Y:S02]  /*263b0*/  IMAD.MOV.U32 R13, RZ, RZ, R4 ;  /* 0x000000ffff0d7224 */ /* 0x001fe400078e0004 */
[----:B------:R-:W-:Y:S02]  /*263c0*/  IMAD.MOV.U32 R12, RZ, RZ, 0x1 ;  /* 0x00000001ff0c7424 */ /* 0x000fe400078e00ff */
[----:B------:R-:W-:Y:S02]  /*263d0*/  IMAD.MOV.U32 R11, RZ, RZ, 0x181f ;  /* 0x0000181fff0b7424 */ /* 0x000fe400078e00ff */
[----:B------:R-:W-:-:S07]  /*263e0*/  IMAD.MOV.U32 R15, RZ, RZ, -0x1 ;  /* 0xffffffffff0f7424 */ /* 0x000fce00078e00ff */
[----:B-12345:R-:W-:Y:S05]  /*263f0*/  WARPSYNC.COLLECTIVE R15, `(.L_x_1742) ;  /* 0x000000000f087348 */ /* 0x03efea0003c00000 */
[----:B------:R0:W0:Y:S02]  /*26400*/  SHFL.IDX P6, R14, R13, R12, R11 ;  /* 0x0000000c0d0e7389 */ /* 0x00002400000c000b */
[----:B012345:R-:W-:Y:S01]  /*26410*/  ENDCOLLECTIVE ;  /* 0x000000000000791b */ /* 0x03ffe20003800000 */
.L_x_1742:
[----:B------:R-:W-:Y:S05]  /*26420*/  BSYNC B1 ;  /* 0x0000000000017941 */ /* 0x000fea0003800000 */
.L_x_1741:
[----:B------:R-:W-:Y:S02]  /*26430*/  IMAD.MOV.U32 R13, RZ, RZ, R0 ;  /* 0x000000ffff0d7224 */ /* 0x000fe400078e0000 */
[----:B------:R-:W-:Y:S02]  /*26440*/  IMAD.MOV.U32 R12, RZ, RZ, 0x1 ;  /* 0x00000001ff0c7424 */ /* 0x000fe400078e00ff */
[----:B------:R-:W-:Y:S02]  /*26450*/  IMAD.MOV.U32 R11, RZ, RZ, 0x181f ;  /* 0x0000181fff0b7424 */ /* 0x000fe400078e00ff */
[----:B------:R-:W-:Y:S02]  /*26460*/  IMAD.MOV.U32 R15, RZ, RZ, -0x1 ;  /* 0xffffffffff0f7424 */ /* 0x000fe400078e00ff */
[----:B------:R-:W-:-:S07]  /*26470*/  IMAD.MOV.U32 R3, RZ, RZ, R14 ;  /* 0x000000ffff037224 */ /* 0x000fce00078e000e */
[----:B------:R-:W-:Y:S05]  /*26480*/  WARPSYNC.COLLECTIVE R15, `(.L_x_1743) ;  /* 0x000000000f087348 */ /* 0x000fea0003c00000 */
[----:B------:R0:W1:Y:S02]  /*26490*/  SHFL.IDX P6, R14, R13, R12, R11 ;  /* 0x0000000c0d0e7389 */ /* 0x00006400000c000b */
[----:B01----:R-:W-:Y:S01]  /*264a0*/  ENDCOLLECTIVE ;  /* 0x000000000000791b */ /* 0x003fe20003800000 */
.L_x_1743:
[----:B------:R-:W-:Y:S02]  /*264b0*/  IMAD.MOV.U32 R13, RZ, RZ, R8 ;  /* 0x000000ffff0d7224 */ /* 0x000fe400078e0008 */
[----:B------:R-:W-:-:S07]  /*264c0*/  IMAD.MOV.U32 R5, RZ, RZ, R14 ;  /* 0x000000ffff057224 */ /* 0x000fce00078e000e */
[----:B------:R-:W-:Y:S05]  /*264d0*/  WARPSYNC.COLLECTIVE R15, `(.L_x_1744) ;  /* 0x000000000f087348 */ /* 0x000fea0003c00000 */
[----:B------:R0:W1:Y:S02]  /*264e0*/  SHFL.IDX P6, R14, R13, R12, R11 ;  /* 0x0000000c0d0e7389 */ /* 0x00006400000c000b */
[----:B01----:R-:W-:Y:S01]  /*264f0*/  ENDCOLLECTIVE ;  /* 0x000000000000791b */ /* 0x003fe20003800000 */
.L_x_1744:
[----:B------:R-:W-:Y:S02]  /*26500*/  IMAD.MOV.U32 R13, RZ, RZ, R6 ;  /* 0x000000ffff0d7224 */ /* 0x000fe400078e0006 */
[----:B------:R-:W-:-:S07]  /*26510*/  IMAD.MOV.U32 R7, RZ, RZ, R14 ;  /* 0x000000ffff077224 */ /* 0x000fce00078e000e */
[----:B------:R-:W-:Y:S05]  /*26520*/  WARPSYNC.COLLECTIVE R15, `(.L_x_1745) ;  /* 0x000000000f087348 */ /* 0x000fea0003c00000 */
[----:B------:R0:W1:Y:S02]  /*26530*/  SHFL.IDX P6, R14, R13, R12, R11 ;  /* 0x0000000c0d0e7389 */ /* 0x00006400000c000b */
[----:B01----:R-:W-:Y:S01]  /*26540*/  ENDCOLLECTIVE ;  /* 0x000000000000791b */ /* 0x003fe20003800000 */
.L_x_1745:
[----:B------:R-:W-:Y:S05]  /*26550*/  BRA `(.L_x_1746) ;  /* 0xfffffe2000d47947 */ /* 0x000fea000383ffff */
.L_x_1439:
[----:B------:R-:W-:Y:S01]  /*26560*/  BSSY B1, `(.L_x_1747) ;  /* 0x0000008000017945 */ /* 0x000fe20003800000 */
[----:B0-----:R-:W-:Y:S01]  /*26570*/  IMAD.MOV.U32 R13, RZ, RZ, R4 ;  /* 0x000000ffff0d7224 */ /* 0x001fe200078e0004 */
[----:B------:R-:W-:Y:S01]  /*26580*/  MOV R12, 0x2 ;  /* 0x00000002000c7802 */ /* 0x000fe20000000f00 */
[----:B------:R-:W-:Y:S02]  /*26590*/  IMAD.MOV.U32 R11, RZ, RZ, 0x181f ;  /* 0x0000181fff0b7424 */ /* 0x000fe400078e00ff */
[----:B------:R-:W-:-:S07]  /*265a0*/  IMAD.MOV.U32 R15, RZ, RZ, -0x1 ;  /* 0xffffffffff0f7424 */ /* 0x000fce00078e00ff */
[----:B-12345:R-:W-:Y:S05]  /*265b0*/  WARPSYNC.COLLECTIVE R15, `(.L_x_1748) ;  /* 0x000000000f087348 */ /* 0x03efea0003c00000 */
[----:B------:R0:W0:Y:S02]  /*265c0*/  SHFL.IDX P6, R14, R13, R12, R11 ;  /* 0x0000000c0d0e7389 */ /* 0x00002400000c000b */
[----:B012345:R-:W-:Y:S01]  /*265d0*/  ENDCOLLECTIVE ;  /* 0x000000000000791b */ /* 0x03ffe20003800000 */
.L_x_1748:
[----:B------:R-:W-:Y:S05]  /*265e0*/  BSYNC B1 ;  /* 0x0000000000017941 */ /* 0x000fea0003800000 */
.L_x_1747:
        /* <DEDUP_REMOVED lines=8> */
.L_x_1749:
[----:B------:R-:W-:Y:S02]  /*26670*/  IMAD.MOV.U32 R13, RZ, RZ, R8 ;  /* 0x000000ffff0d7224 */ /* 0x000fe400078e0008 */
[----:B------:R-:W-:-:S07]  /*26680*/  IMAD.MOV.U32 R5, RZ, RZ, R14 ;  /* 0x000000ffff057224 */ /* 0x000fce00078e000e */
[----:B------:R-:W-:Y:S05]  /*26690*/  WARPSYNC.COLLECTIVE R15, `(.L_x_1750) ;  /* 0x000000000f087348 */ /* 0x000fea0003c00000 */
[----:B------:R0:W1:Y:S02]  /*266a0*/  SHFL.IDX P6, R14, R13, R12, R11 ;  /* 0x0000000c0d0e7389 */ /* 0x00006400000c000b */
[----:B01----:R-:W-:Y:S01]  /*266b0*/  ENDCOLLECTIVE ;  /* 0x000000000000791b */ /* 0x003fe20003800000 */
.L_x_1750:
[----:B------:R-:W-:Y:S02]  /*266c0*/  IMAD.MOV.U32 R13, RZ, RZ, R6 ;  /* 0x000000ffff0d7224 */ /* 0x000fe400078e0006 */
[----:B------:R-:W-:-:S07]  /*266d0*/  IMAD.MOV.U32 R7, RZ, RZ, R14 ;  /* 0x000000ffff077224 */ /* 0x000fce00078e000e */
[----:B------:R-:W-:Y:S05]  /*266e0*/  WARPSYNC.COLLECTIVE R15, `(.L_x_1751) ;  /* 0x000000000f087348 */ /* 0x000fea0003c00000 */
[----:B------:R0:W1:Y:S02]  /*266f0*/  SHFL.IDX P6, R14, R13, R12, R11 ;  /* 0x0000000c0d0e7389 */ /* 0x00006400000c000b */
[----:B01----:R-:W-:Y:S01]  /*26700*/  ENDCOLLECTIVE ;  /* 0x000000000000791b */ /* 0x003fe20003800000 */
.L_x_1751:
[----:B------:R-:W-:Y:S05]  /*26710*/  BRA `(.L_x_1752) ;  /* 0xfffffe2000e87947 */ /* 0x000fea000383ffff */
.L_x_1442:
[----:B------:R-:W-:Y:S01]  /*26720*/  BSSY B1, `(.L_x_1753) ;  /* 0x0000008000017945 */ /* 0x000fe20003800000 */
[----:B------:R-:W-:Y:S01]  /*26730*/  IMAD.MOV.U32 R13, RZ, RZ, R4 ;  /* 0x000000ffff0d7224 */ /* 0x000fe200078e0004 */
[----:B------:R-:W-:Y:S01]  /*26740*/  MOV R15, 0xffffffff ;  /* 0xffffffff000f7802 */ /* 0x000fe20000000f00 */
[----:B------:R-:W-:Y:S02]  /*26750*/  IMAD.MOV.U32 R12, RZ, RZ, 0x3 ;  /* 0x00000003ff0c7424 */ /* 0x000fe400078e00ff */
[----:B------:R-:W-:-:S07]  /*26760*/  IMAD.MOV.U32 R11, RZ, RZ, 0x181f ;  /* 0x0000181fff0b7424 */ /* 0x000fce00078e00ff */
[----:B-12345:R-:W-:Y:S05]  /*26770*/  WARPSYNC.COLLECTIVE R15, `(.L_x_1754) ;  /* 0x000000000f087348 */ /* 0x03efea0003c00000 */
[----:B------:R0:W0:Y:S02]  /*26780*/  SHFL.IDX P6, R14, R13, R12, R11 ;  /* 0x0000000c0d0e7389 */ /* 0x00002400000c000b */
[----:B012345:R-:W-:Y:S01]  /*26790*/  ENDCOLLECTIVE ;  /* 0x000000000000791b */ /* 0x03ffe20003800000 */
.L_x_1754:
[----:B------:R-:W-:Y:S05]  /*267a0*/  BSYNC B1 ;  /* 0x0000000000017941 */ /* 0x000fea0003800000 */
.L_x_1753:
        /* <DEDUP_REMOVED lines=8> */
.L_x_1755:
[----:B------:R-:W-:Y:S02]  /*26830*/  IMAD.MOV.U32 R13, RZ, RZ, R8 ;  /* 0x000000ffff0d7224 */ /* 0x000fe400078e0008 */
[----:B------:R-:W-:-:S07]  /*26840*/  IMAD.MOV.U32 R5, RZ, RZ, R14 ;  /* 0x000000ffff057224 */ /* 0x000fce00078e000e */
[----:B------:R-:W-:Y:S05]  /*26850*/  WARPSYNC.COLLECTIVE R15, `(.L_x_1756) ;  /* 0x000000000f087348 */ /* 0x000fea0003c00000 */
[----:B------:R0:W1:Y:S02]  /*26860*/  SHFL.IDX P6, R14, R13, R12, R11 ;  /* 0x0000000c0d0e7389 */ /* 0x00006400000c000b */
[----:B01----:R-:W-:Y:S01]  /*26870*/  ENDCOLLECTIVE ;  /* 0x000000000000791b */ /* 0x003fe20003800000 */
.L_x_1756:
[----:B------:R-:W-:Y:S02]  /*26880*/  IMAD.MOV.U32 R13, RZ, RZ, R6 ;  /* 0x000000ffff0d7224 */ /* 0x000fe400078e0006 */
[----:B------:R-:W-:-:S07]  /*26890*/  IMAD.MOV.U32 R7, RZ, RZ, R14 ;  /* 0x000000ffff077224 */ /* 0x000fce00078e000e */
[----:B------:R-:W-:Y:S05]  /*268a0*/  WARPSYNC.COLLECTIVE R15, `(.L_x_1757) ;  /* 0x000000000f087348 */ /* 0x000fea0003c00000 */
[----:B------:R0:W1:Y:S02]  /*268b0*/  SHFL.IDX P6, R14, R13, R12, R11 ;  /* 0x0000000c0d0e7389 */ /* 0x00006400000c000b */
[----:B01----:R-:W-:Y:S01]  /*268c0*/  ENDCOLLECTIVE ;  /* 0x000000000000791b */ /* 0x003fe20003800000 */
.L_x_1757:
[----:B------:R-:W-:Y:S05]  /*268d0*/  BRA `(.L_x_1758) ;  /* 0xfffffe2400047947 */ /* 0x000fea000383ffff */
.L_x_1446:
[----:B0-----:R0:W1:Y:S02]  /*268e0*/  SYNCS.PHASECHK.TRANS64.TRYWAIT P0, [R16+URZ+0x28400], R3 ;  /* 0x02840003100075a7 */ /* 0x001064000800017f */
[----:B-1----:R-:W-:Y:S05]  /*268f0*/  @!P0 NANOSLEEP.SYNCS 0x989680 ;  /* 0x009896800000895d */ /* 0x002fea0003900000 */
[----:B------:R-:W1:Y:S02]  /*26900*/  @!P0 SYNCS.PHASECHK.TRANS64 P0, [R16+URZ+0x28400], R3 ;  /* 0x02840003100085a7 */ /* 0x000e64000800007f */
[----:B-1----:R-:W-:Y:S05]  /*26910*/  @!P0 BRA `(.L_x_1446) ;  /* 0xfffffffc00f08947 */ /* 0x002fea000383ffff */
[----:B------:R-:W-:Y:S05]  /*26920*/  BRA `(.L_x_1759) ;  /* 0xfffffe2400847947 */ /* 0x000fea000383ffff */
.L_x_1462:
[----:B------:R-:W1:Y:S01]  /*26930*/  LDC R54, c[0x0][0x3f4] ;  /* 0x0000fd00ff367b82 */ /* 0x000e620000000800 */
[----:B------:R-:W-:Y:S01]  /*26940*/  BSSY B1, `(.L_x_1760) ;  /* 0x0000008000017945 */ /* 0x000fe20003800000 */
[----:B------:R-:W-:Y:S02]  /*26950*/  IMAD.MOV.U32 R13, RZ, RZ, R10 ;  /* 0x000000ffff0d7224 */ /* 0x000fe400078e000a */
[----:B------:R-:W-:Y:S02]  /*26960*/  IMAD.MOV.U32 R12, RZ, RZ, RZ ;  /* 0x000000ffff0c7224 */ /* 0x000fe400078e00ff */
[----:B------:R-:W-:Y:S02]  /*26970*/  IMAD.MOV.U32 R11, RZ, RZ, 0x181f ;  /* 0x0000181fff0b7424 */ /* 0x000fe400078e00ff */
[----:B------:R-:W-:-:S07]  /*26980*/  IMAD.MOV.U32 R15, RZ, RZ, -0x1 ;  /* 0xffffffffff0f7424 */ /* 0x000fce00078e00ff */
[----:B01----:R-:W-:Y:S05]  /*26990*/  WARPSYNC.COLLECTIVE R15, `(.L_x_1761) ;  /* 0x000000000f087348 */ /* 0x003fea0003c00000 */
[----:B------:R2:W3:Y:S02]  /*269a0*/  SHFL.IDX P6, R14, R13, R12, R11 ;  /* 0x0000000c0d0e7389 */ /* 0x0004e400000c000b */
[----:B0123--:R-:W-:Y:S01]  /*269b0*/  ENDCOLLECTIVE ;  /* 0x000000000000791b */ /* 0x00ffe20003800000 */
.L_x_1761:
[----:B------:R-:W-:Y:S05]  /*269c0*/  BSYNC B1 ;  /* 0x0000000000017941 */ /* 0x000fea0003800000 */
.L_x_1760:
[----:B------:R-:W-:Y:S01]  /*269d0*/  MOV R13, R37 ;  /* 0x00000025000d7202 */ /* 0x000fe20000000f00 */
[----:B------:R-:W-:Y:S01]  /*269e0*/  IMAD.MOV.U32 R12, RZ, RZ, RZ ;  /* 0x000000ffff0c7224 */ /* 0x000fe200078e00ff */
[----:B------:R-:W-:Y:S01]  /*269f0*/  ISETP.GE.AND P0, PT, R22, R54, PT ;  /* 0x000000361600720c */ /* 0x000fe20003f06270 */
[----:B------:R-:W-:Y:S02]  /*26a00*/  IMAD.MOV.U32 R11, RZ, RZ, 0x181f ;  /* 0x0000181fff0b7424 */ /* 0x000fe400078e00ff */
[----:B------:R-:W-:Y:S02]  /*26a10*/  IMAD.MOV.U32 R15, RZ, RZ, -0x1 ;  /* 0xffffffffff0f7424 */ /* 0x000fe400078e00ff */
[----:B------:R-:W-:Y:S02]  /*26a20*/  IMAD.MOV.U32 R3, RZ, RZ, R14 ;  /* 0x000000ffff037224 */ /* 0x000fe400078e000e */
[----:B------:R-:W-:-:S07]  /*26a30*/  IMAD R59, R195, R0, RZ ;  /* 0x00000000c33b7224 */ /* 0x000fce00078e02ff */
[----:B------:R-:W-:Y:S05]  /*26a40*/  WARPSYNC.COLLECTIVE R15, `(.L_x_1762) ;  /* 0x000000000f087348 */ /* 0x000fea0003c00000 */
[----:B------:R0:W1:Y:S02]  /*26a50*/  SHFL.IDX P6, R14, R13, R12, R11 ;  /* 0x0000000c0d0e7389 */ /* 0x00006400000c000b */
[----:B01----:R-:W-:Y:S01]  /*26a60*/  ENDCOLLECTIVE ;  /* 0x000000000000791b */ /* 0x003fe20003800000 */
.L_x_1762:
[----:B------:R-:W-:Y:S01]  /*26a70*/  ISETP.GE.OR P1, PT, R52, R59, P0 ;  /* 0x0000003b3400720c */ /* 0x000fe20000726670 */
[----:B------:R-:W-:Y:S02]  /*26a80*/  IMAD.MOV.U32 R13, RZ, RZ, R53 ;  /* 0x000000ffff0d7224 */ /* 0x000fe400078e0035 */
[----:B------:R-:W-:-:S10]  /*26a90*/  IMAD.MOV.U32 R5, RZ, RZ, R14 ;  /* 0x000000ffff057224 */ /* 0x000fd400078e000e */
[----:B------:R-:W-:Y:S05]  /*26aa0*/  WARPSYNC.COLLECTIVE R15, `(.L_x_1763) ;  /* 0x000000000f087348 */ /* 0x000fea0003c00000 */
[----:B------:R0:W1:Y:S02]  /*26ab0*/  SHFL.IDX P6, R14, R13, R12, R11 ;  /* 0x0000000c0d0e7389 */ /* 0x00006400000c000b */
[----:B01----:R-:W-:Y:S01]  /*26ac0*/  ENDCOLLECTIVE ;  /* 0x000000000000791b */ /* 0x003fe20003800000 */
.L_x_1763:
[----:B------:R-:W-:-:S05]  /*26ad0*/  @!P1 IADD3 R0, P2, R22, R5, RZ ;  /* 0x0000000516009210 */ /* 0x000fca0007f5e0ff */
[----:B------:R-:W-:Y:S02]  /*26ae0*/  @!P1 IMAD.X R5, R3, 0x1, R23, P2 ;  /* 0x0000000103059824 */ /* 0x000fe400010e0617 */
[----:B------:R-:W-:Y:S02]  /*26af0*/  @!P1 IMAD.MOV.U32 R4, RZ, RZ, R0 ;  /* 0x000000ffff049224 */ /* 0x000fe400078e0000 */
[----:B------:R-:W-:Y:S02]  /*26b00*/  IMAD.MOV.U32 R13, RZ, RZ, R55 ;  /* 0x000000ffff0d7224 */ /* 0x000fe400078e0037 */
[----:B------:R-:W-:-:S07]  /*26b10*/  IMAD.MOV.U32 R7, RZ, RZ, R14 ;  /* 0x000000ffff077224 */ /* 0x000fce00078e000e */
[----:B------:R-:W-:Y:S05]  /*26b20*/  WARPSYNC.COLLECTIVE R15, `(.L_x_1764) ;  /* 0x000000000f087348 */ /* 0x000fea0003c00000 */
[----:B------:R0:W1:Y:S02]  /*26b30*/  SHFL.IDX P6, R14, R13, R12, R11 ;  /* 0x0000000c0d0e7389 */ /* 0x00006400000c000b */
[----:B01----:R-:W-:Y:S01]  /*26b40*/  ENDCOLLECTIVE ;  /* 0x000000000000791b */ /* 0x003fe20003800000 */
.L_x_1764:
[----:B------:R-:W-:-:S05]  /*26b50*/  @!P1 IADD3 R14, P3, R22, R14, RZ ;  /* 0x0000000e160e9210 */ /* 0x000fca0007f7e0ff */
[----:B------:R-:W-:Y:S02]  /*26b60*/  @!P1 IMAD.X R3, R7, 0x1, R23, P3 ;  /* 0x0000000107039824 */ /* 0x000fe400018e0617 */
[----:B------:R-:W-:Y:S01]  /*26b70*/  @!P1 IMAD.MOV.U32 R24, RZ, RZ, R14 ;  /* 0x000000ffff189224 */ /* 0x000fe200078e000e */
[----:B------:R-:W5:Y:S01]  /*26b80*/  @!P1 LD.E.128 R4, desc[UR46][R4.64] ;  /* 0x0000002e04049980 */ /* 0x000f62000c101d00 */
[----:B------:R-:W-:-:S06]  /*26b90*/  @!P1 IMAD.MOV.U32 R25, RZ, RZ, R3 ;  /* 0x000000ffff199224 */ /* 0x000fcc00078e0003 */
[----:B------:R-:W5:Y:S01]  /*26ba0*/  @!P1 LD.E.128 R24, desc[UR46][R24.64] ;  /* 0x0000002e18189980 */ /* 0x000f62000c101d00 */
[----:B------:R-:W-:Y:S01]  /*26bb0*/  IMAD.MOV.U32 R13, RZ, RZ, R10 ;  /* 0x000000ffff0d7224 */ /* 0x000fe200078e000a */
[----:B------:R-:W-:Y:S01]  /*26bc0*/  CS2R R50, SRZ ;  /* 0x0000000000327805 */ /* 0x000fe2000001ff00 */
[----:B------:R-:W-:Y:S01]  /*26bd0*/  IMAD.MOV.U32 R12, RZ, RZ, 0x1 ;  /* 0x00000001ff0c7424 */ /* 0x000fe200078e00ff */
[----:B------:R-:W-:Y:S02]  /*26be0*/  CS2R R40, SRZ ;  /* 0x0000000000287805 */ /* 0x000fe4000001ff00 */
[----:B------:R-:W-:Y:S02]  /*26bf0*/  CS2R R38, SRZ ;  /* 0x0000000000267805 */ /* 0x000fe4000001ff00 */
[----:B------:R-:W-:-:S07]  /*26c00*/  CS2R R20, SRZ ;  /* 0x0000000000147805 */ /* 0x000fce000001ff00 */
[----:B-----5:R-:W-:Y:S05]  /*26c10*/  WARPSYNC.COLLECTIVE R15, `(.L_x_1765) ;  /* 0x000000000f087348 */ /* 0x020fea0003c00000 */
[----:B------:R0:W1:Y:S02]  /*26c20*/  SHFL.IDX P6, R14, R13, R12, R11 ;  /* 0x0000000c0d0e7389 */ /* 0x00006400000c000b */
[----:B01---5:R-:W-:Y:S01]  /*26c30*/  ENDCOLLECTIVE ;  /* 0x000000000000791b */ /* 0x023fe20003800000 */
.L_x_1765:
[----:B------:R-:W-:Y:S01]  /*26c40*/  IMAD.MOV.U32 R13, RZ, RZ, R37 ;  /* 0x000000ffff0d7224 */ /* 0x000fe200078e0025 */
[----:B------:R-:W-:-:S07]  /*26c50*/  MOV R3, R14 ;  /* 0x0000000e00037202 */ /* 0x000fce0000000f00 */
[----:B------:R-:W-:Y:S05]  /*26c60*/  WARPSYNC.COLLECTIVE R15, `(.L_x_1766) ;  /* 0x000000000f087348 */ /* 0x000fea0003c00000 */
[----:B------:R0:W1:Y:S02]  /*26c70*/  SHFL.IDX P6, R14, R13, R12, R11 ;  /* 0x0000000c0d0e7389 */ /* 0x00006400000c000b */
[----:B01----:R-:W-:Y:S01]  /*26c80*/  ENDCOLLECTIVE ;  /* 0x000000000000791b */ /* 0x003fe20003800000 */
.L_x_1766:
[----:B------:R-:W-:Y:S02]  /*26c90*/  IMAD.MOV.U32 R13, RZ, RZ, R53 ;  /* 0x000000ffff0d7224 */ /* 0x000fe400078e0035 */
[----:B------:R-:W-:-:S07]  /*26ca0*/  IMAD.MOV.U32 R9, RZ, RZ, R14 ;  /* 0x000000ffff097224 */ /* 0x000fce00078e000e */
[----:B------:R-:W-:Y:S05]  /*26cb0*/  WARPSYNC.COLLECTIVE R15, `(.L_x_1767) ;  /* 0x000000000f087348 */ /* 0x000fea0003c00000 */
[----:B------:R0:W1:Y:S02]  /*26cc0*/  SHFL.IDX P6, R14, R13, R12, R11 ;  /* 0x0000000c0d0e7389 */ /* 0x00006400000c000b */
[----:B01----:R-:W-:Y:S01]  /*26cd0*/  ENDCOLLECTIVE ;  /* 0x000000000000791b */ /* 0x003fe20003800000 */
.L_x_1767:
[----:B------:R-:W-:Y:S02]  /*26ce0*/  IMAD.MOV.U32 R13, RZ, RZ, R55 ;  /* 0x000000ffff0d7224 */ /* 0x000fe400078e0037 */
[----:B------:R-:W-:-:S07]  /*26cf0*/  IMAD.MOV.U32 R33, RZ, RZ, R14 ;  /* 0x000000ffff217224 */ /* 0x000fce00078e000e */
[----:B------:R-:W-:Y:S05]  /*26d00*/  WARPSYNC.COLLECTIVE R15, `(.L_x_1768) ;  /* 0x000000000f087348 */ /* 0x000fea0003c00000 */
[----:B------:R0:W1:Y:S02]  /*26d10*/  SHFL.IDX P6, R14, R13, R12, R11 ;  /* 0x0000000c0d0e7389 */ /* 0x00006400000c000b */
[----:B01----:R-:W-:Y:S01]  /*26d20*/  ENDCOLLECTIVE ;  /* 0x000000000000791b */ /* 0x003fe20003800000 */
.L_x_1768:
[----:B------:R-:W-:Y:S02]  /*26d30*/  @!P1 IMAD.MOV.U32 R50, RZ, RZ, R4 ;  /* 0x000000ffff329224 */ /* 0x000fe400078e0004 */
[----:B------:R-:W-:Y:S01]  /*26d40*/  @!P1 IMAD.MOV.U32 R51, RZ, RZ, R5 ;  /* 0x000000ffff339224 */ /* 0x000fe200078e0005 */
[----:B------:R-:W-:Y:S01]  /*26d50*/  CS2R R4, SRZ ;  /* 0x0000000000047805 */ /* 0x000fe2000001ff00 */
[----:B------:R-:W-:Y:S02]  /*26d60*/  @!P1 IMAD.MOV.U32 R40, RZ, RZ, R6 ;  /* 0x000000ffff289224 */ /* 0x000fe400078e0006 */
[----:B------:R-:W-:Y:S02]  /*26d70*/  @!P1 IMAD.MOV.U32 R41, RZ, RZ, R7 ;  /* 0x000000ffff299224 */ /* 0x000fe400078e0007 */
[----:B------:R-:W-:Y:S02]  /*26d80*/  @!P1 IMAD.MOV.U32 R38, RZ, RZ, R24 ;  /* 0x000000ffff269224 */ /* 0x000fe400078e0018 */
[----:B------:R-:W-:-:S02]  /*26d90*/  @!P1 IMAD.MOV.U32 R39, RZ, RZ, R25 ;  /* 0x000000ffff279224 */ /* 0x000fc400078e0019 */
[----:B------:R-:W-:Y:S02]  /*26da0*/  @!P1 IMAD.MOV.U32 R20, RZ, RZ, R26 ;  /* 0x000000ffff149224 */ /* 0x000fe400078e001a */
[----:B------:R-:W-:Y:S01]  /*26db0*/  @!P1 IMAD.MOV.U32 R21, RZ, RZ, R27 ;  /* 0x000000ffff159224 */ /* 0x000fe200078e001b */
[----:B------:R-:W-:Y:S06]  /*26dc0*/  BRA `(.L_x_1769) ;  /* 0xfffffe6000f47947 */ /* 0x000fec000383ffff */
.L_x_1465:
[----:B------:R-:W-:Y:S01]  /*26dd0*/  BSSY B1, `(.L_x_1770) ;  /* 0x0000008000017945 */ /* 0x000fe20003800000 */
[----:B------:R-:W-:Y:S01]  /*26de0*/  IMAD.MOV.U32 R13, RZ, RZ, R10 ;  /* 0x000000ffff0d7224 */ /* 0x000fe200078e000a */
[----:B------:R-:W-:Y:S01]  /*26df0*/  MOV R12, 0x2 ;  /* 0x00000002000c7802 */ /* 0x000fe20000000f00 */
[----:B------:R-:W-:Y:S02]  /*26e00*/  IMAD.MOV.U32 R11, RZ, RZ, 0x181f ;  /* 0x0000181fff0b7424 */ /* 0x000fe400078e00ff */
[----:B------:R-:W-:-:S07]  /*26e10*/  IMAD.MOV.U32 R15, RZ, RZ, -0x1 ;  /* 0xffffffffff0f7424 */ /* 0x000fce00078e00ff */
[----:B-----5:R-:W-:Y:S05]  /*26e20*/  WARPSYNC.COLLECTIVE R15, `(.L_x_1771) ;  /* 0x000000000f087348 */ /* 0x020fea0003c00000 */
[----:B------:R0:W1:Y:S02]  /*26e30*/  SHFL.IDX P6, R14, R13, R12, R11 ;  /* 0x0000000c0d0e7389 */ /* 0x00006400000c000b */
[----:B01---5:R-:W-:Y:S01]  /*26e40*/  ENDCOLLECTIVE ;  /* 0x000000000000791b */ /* 0x023fe20003800000 */
.L_x_1771:
[----:B------:R-:W-:Y:S05]  /*26e50*/  BSYNC B1 ;  /* 0x0000000000017941 */ /* 0x000fea0003800000 */
.L_x_1770:
[----:B------:R-:W-:Y:S02]  /*26e60*/  IMAD.MOV.U32 R13, RZ, RZ, R37 ;  /* 0x000000ffff0d7224 */ /* 0x000fe400078e0025 */
[----:B------:R-:W-:Y:S02]  /*26e70*/  IMAD.MOV.U32 R12, RZ, RZ, 0x2 ;  /* 0x00000002ff0c7424 */ /* 0x000fe400078e00ff */
[----:B------:R-:W-:Y:S02]  /*26e80*/  IMAD.MOV.U32 R11, RZ, RZ, 0x181f ;  /* 0x0000181fff0b7424 */ /* 0x000fe400078e00ff */
[----:B------:R-:W-:Y:S02]  /*26e90*/  IMAD.MOV.U32 R15, RZ, RZ, -0x1 ;  /* 0xffffffffff0f7424 */ /* 0x000fe400078e00ff */
[----:B------:R-:W-:Y:S02]  /*26ea0*/  IMAD.MOV.U32 R3, RZ, RZ, R14 ;  /* 0x000000ffff037224 */ /* 0x000fe400078e000e */
[----:B------:R-:W-:-:S07]  /*26eb0*/  VIADD R0, R52, 0x40 ;  /* 0x0000004034007836 */ /* 0x000fce0000000000 */
[----:B------:R-:W-:Y:S05]  /*26ec0*/  WARPSYNC.COLLECTIVE R15, `(.L_x_1772) ;  /* 0x000000000f087348 */ /* 0x000fea0003c00000 */
[----:B------:R0:W1:Y:S02]  /*26ed0*/  SHFL.IDX P6, R14, R13, R12, R11 ;  /* 0x0000000c0d0e7389 */ /* 0x00006400000c000b */
[----:B01----:R-:W-:Y:S01]  /*26ee0*/  ENDCOLLECTIVE ;  /* 0x000000000000791b */ /* 0x003fe20003800000 */
.L_x_1772:
[----:B------:R-:W-:Y:S01]  /*26ef0*/  ISETP.GE.OR P1, PT, R0, R59, P0 ;  /* 0x0000003b0000720c */ /* 0x000fe20000726670 */
[----:B------:R-:W-:Y:S02]  /*26f00*/  IMAD.MOV.U32 R13, RZ, RZ, R53 ;  /* 0x000000ffff0d7224 */ /* 0x000fe400078e0035 */
[----:B------:R-:W-:-:S10]  /*26f10*/  IMAD.MOV.U32 R9, RZ, RZ, R14 ;  /* 0x000000ffff097224 */ /* 0x000fd400078e000e */
[----:B------:R-:W-:Y:S05]  /*26f20*/  WARPSYNC.COLLECTIVE R15, `(.L_x_1773) ;  /* 0x000000000f087348 */ /* 0x000fea0003c00000 */
[----:B------:R0:W1:Y:S02]  /*26f30*/  SHFL.IDX P6, R14, R13, R12, R11 ;  /* 0x0000000c0d0e7389 */ /* 0x00006400000c000b */
[----:B01----:R-:W-:Y:S01]  /*26f40*/  ENDCOLLECTIVE ;  /* 0x000000000000791b */ /* 0x003fe20003800000 */
.L_x_1773:
[----:B------:R-:W-:-:S04]  /*26f50*/  @!P1 IADD3 R0, P2, R22, R9, RZ ;  /* 0x0000000916009210 */ /* 0x000fc80007f5e0ff */
[----:B------:R-:W-:Y:S01]  /*26f60*/  @!P1 MOV R8, R0 ;  /* 0x0000000000089202 */ /* 0x000fe20000000f00 */
[----:B------:R-:W-:Y:S02]  /*26f70*/  @!P1 IMAD.X R9, R3, 0x1, R23, P2 ;  /* 0x0000000103099824 */ /* 0x000fe400010e0617 */
[----:B------:R-:W-:Y:S02]  /*26f80*/  IMAD.MOV.U32 R13, RZ, RZ, R55 ;  /* 0x000000ffff0d7224 */ /* 0x000fe400078e0037 */
[----:B------:R-:W-:-:S07]  /*26f90*/  IMAD.MOV.U32 R25, RZ, RZ, R14 ;  /* 0x000000ffff197224 */ /* 0x000fce00078e000e */
[----:B------:R-:W-:Y:S05]  /*26fa0*/  WARPSYNC.COLLECTIVE R15, `(.L_x_1774) ;  /* 0x000000000f087348 */ /* 0x000fea0003c00000 */
[----:B------:R0:W1:Y:S02]  /*26fb0*/  SHFL.IDX P6, R14, R13, R12, R11 ;  /* 0x0000000c0d0e7389 */ /* 0x00006400000c000b */
[----:B01----:R-:W-:Y:S01]  /*26fc0*/  ENDCOLLECTIVE ;  /* 0x000000000000791b */ /* 0x003fe20003800000 */
.L_x_1774:
[----:B------:R-:W-:-:S05]  /*26fd0*/  @!P1 IADD3 R14, P3, R22, R14, RZ ;  /* 0x0000000e160e9210 */ /* 0x000fca0007f7e0ff */
[----:B------:R-:W-:Y:S02]  /*26fe0*/  @!P1 IMAD.X R3, R25, 0x1, R23, P3 ;  /* 0x0000000119039824 */ /* 0x000fe400018e0617 */
[----:B------:R-:W-:Y:S01]  /*26ff0*/  @!P1 IMAD.MOV.U32 R32, RZ, RZ, R14 ;  /* 0x000000ffff209224 */ /* 0x000fe200078e000e */
[----:B------:R0:W5:Y:S01]  /*27000*/  @!P1 LD.E.128 R24, desc[UR46][R8.64] ;  /* 0x0000002e08189980 */ /* 0x000162000c101d00 */
[----:B------:R-:W-:-:S06]  /*27010*/  @!P1 IMAD.MOV.U32 R33, RZ, RZ, R3 ;  /* 0x000000ffff219224 */ /* 0x000fcc00078e0003 */
[----:B------:R-:W5:Y:S01]  /*27020*/  @!P1 LD.E.128 R32, desc[UR46][R32.64] ;  /* 0x0000002e20209980 */ /* 0x000f62000c101d00 */
[----:B------:R-:W-:Y:S01]  /*27030*/  IMAD.MOV.U32 R13, RZ, RZ, R10 ;  /* 0x000000ffff0d7224 */ /* 0x000fe200078e000a */
[----:B------:R-:W-:Y:S01]  /*27040*/  CS2R R42, SRZ ;  /* 0x00000000002a7805 */ /* 0x000fe2000001ff00 */
[----:B------:R-:W-:Y:S01]  /*27050*/  IMAD.MOV.U32 R12, RZ, RZ, 0x3 ;  /* 0x00000003ff0c7424 */ /* 0x000fe200078e00ff */
[----:B------:R-:W-:Y:S02]  /*27060*/  CS2R R44, SRZ ;  /* 0x00000000002c7805 */ /* 0x000fe4000001ff00 */
[----:B------:R-:W-:Y:S02]  /*27070*/  CS2R R46, SRZ ;  /* 0x00000000002e7805 */ /* 0x000fe4000001ff00 */
[----:B------:R-:W-:Y:S02]  /*27080*/  CS2R R48, SRZ ;  /* 0x0000000000307805 */ /* 0x000fe4000001ff00 */
[----:B0-----:R-:W-:-:S07]  /*27090*/  CS2R R8, SRZ ;  /* 0x0000000000087805 */ /* 0x001fce000001ff00 */
[----:B-----5:R-:W-:Y:S05]  /*270a0*/  WARPSYNC.COLLECTIVE R15, `(.L_x_1775) ;  /* 0x000000000f087348 */ /* 0x020fea0003c00000 */
[----:B------:R0:W1:Y:S02]  /*270b0*/  SHFL.IDX P6, R14, R13, R12, R11 ;  /* 0x0000000c0d0e7389 */ /* 0x00006400000c000b */
[----:B01---5:R-:W-:Y:S01]  /*270c0*/  ENDCOLLECTIVE ;  /* 0x000000000000791b */ /* 0x023fe20003800000 */
.L_x_1775:
[----:B------:R-:W-:Y:S02]  /*270d0*/  IMAD.MOV.U32 R13, RZ, RZ, R37 ;  /* 0x000000ffff0d7224 */ /* 0x000fe400078e0025 */
[----:B------:R-:W-:-:S07]  /*270e0*/  IMAD.MOV.U32 R3, RZ, RZ, R14 ;  /* 0x000000ffff037224 */ /* 0x000fce00078e000e */
[----:B------:R-:W-:Y:S05]  /*270f0*/  WARPSYNC.COLLECTIVE R15, `(.L_x_1776) ;  /* 0x000000000f087348 */ /* 0x000fea0003c00000 */
[----:B------:R0:W1:Y:S02]  /*27100*/  SHFL.IDX P6, R14, R13, R12, R11 ;  /* 0x0000000c0d0e7389 */ /* 0x00006400000c000b */
[----:B01----:R-:W-:Y:S01]  /*27110*/  ENDCOLLECTIVE ;  /* 0x000000000000791b */ /* 0x003fe20003800000 */
.L_x_1776:
[----:B------:R-:W-:Y:S02]  /*27120*/  IMAD.MOV.U32 R13, RZ, RZ, R53 ;  /* 0x000000ffff0d7224 */ /* 0x000fe400078e0035 */
[----:B------:R-:W-:-:S07]  /*27130*/  IMAD.MOV.U32 R37, RZ, RZ, R14 ;  /* 0x000000ffff257224 */ /* 0x000fce00078e000e */
[----:B------:R-:W-:Y:S05]  /*27140*/  WARPSYNC.COLLECTIVE R15, `(.L_x_1777) ;  /* 0x000000000f087348 */ /* 0x000fea0003c00000 */
[----:B------:R0:W1:Y:S02]  /*27150*/  SHFL.IDX P6, R14, R13, R12, R11 ;  /* 0x0000000c0d0e7389 */ /* 0x00006400000c000b */
[----:B01----:R-:W-:Y:S01]  /*27160*/  ENDCOLLECTIVE ;  /* 0x000000000000791b */ /* 0x003fe20003800000 */
.L_x_1777:
[----:B------:R-:W-:Y:S02]  /*27170*/  IMAD.MOV.U32 R13, RZ, RZ, R55 ;  /* 0x000000ffff0d7224 */ /* 0x000fe400078e0037 */
[----:B------:R-:W-:-:S07]  /*27180*/  IMAD.MOV.U32 R53, RZ, RZ, R14 ;  /* 0x000000ffff357224 */ /* 0x000fce00078e000e */
[----:B------:R-:W-:Y:S05]  /*27190*/  WARPSYNC.COLLECTIVE R15, `(.L_x_1778) ;  /* 0x000000000f087348 */ /* 0x000fea0003c00000 */
[----:B------:R0:W1:Y:S02]  /*271a0*/  SHFL.IDX P6, R14, R13, R12, R11 ;  /* 0x0000000c0d0e7389 */ /* 0x00006400000c000b */
[----:B01----:R-:W-:Y:S01]  /*271b0*/  ENDCOLLECTIVE ;  /* 0x000000000000791b */ /* 0x003fe20003800000 */
.L_x_1778:
[----:B------:R-:W-:Y:S02]  /*271c0*/  IMAD.MOV.U32 R55, RZ, RZ, R14 ;  /* 0x000000ffff377224 */ /* 0x000fe400078e000e */
[----:B------:R-:W-:Y:S01]  /*271d0*/  @!P1 IMAD.MOV.U32 R42, RZ, RZ, R24 ;  /* 0x000000ffff2a9224 */ /* 0x000fe200078e0018 */
[----:B------:R-:W-:Y:S01]  /*271e0*/  @!P1 MOV R45, R27 ;  /* 0x0000001b002d9202 */ /* 0x000fe20000000f00 */
[----:B------:R-:W-:Y:S02]  /*271f0*/  @!P1 IMAD.MOV.U32 R43, RZ, RZ, R25 ;  /* 0x000000ffff2b9224 */ /* 0x000fe400078e0019 */
[----:B------:R-:W-:Y:S02]  /*27200*/  @!P1 IMAD.MOV.U32 R44, RZ, RZ, R26 ;  /* 0x000000ffff2c9224 */ /* 0x000fe400078e001a */
[----:B------:R-:W-:Y:S02]  /*27210*/  @!P1 IMAD.MOV.U32 R46, RZ, RZ, R32 ;  /* 0x000000ffff2e9224 */ /* 0x000fe400078e0020 */
[----:B------:R-:W-:-:S02]  /*27220*/  @!P1 IMAD.MOV.U32 R47, RZ, RZ, R33 ;  /* 0x000000ffff2f9224 */ /* 0x000fc400078e0021 */
[----:B------:R-:W-:Y:S02]  /*27230*/  @!P1 IMAD.MOV.U32 R48, RZ, RZ, R34 ;  /* 0x000000ffff309224 */ /* 0x000fe400078e0022 */
[----:B------:R-:W-:Y:S01]  /*27240*/  @!P1 IMAD.MOV.U32 R49, RZ, RZ, R35 ;  /* 0x000000ffff319224 */ /* 0x000fe200078e0023 */
[----:B------:R-:W-:Y:S06]  /*27250*/  BRA `(.L_x_1779) ;  /* 0xfffffe6000a07947 */ /* 0x000fec000383ffff */
.L_x_1469:
[----:B0-----:R0:W1:Y:S02]  /*27260*/  SYNCS.PHASECHK.TRANS64.TRYWAIT P4, [R16+URZ+0x28400], R3 ;  /* 0x02840003100075a7 */ /* 0x001064000808017f */
[----:B-1----:R-:W-:Y:S05]  /*27270*/  @!P4 NANOSLEEP.SYNCS 0x989680 ;  /* 0x009896800000c95d */ /* 0x002fea0003900000 */
[----:B------:R-:W1:Y:S02]  /*27280*/  @!P4 SYNCS.PHASECHK.TRANS64 P4, [R16+URZ+0x28400], R3 ;  /* 0x028400031000c5a7 */ /* 0x000e64000808007f */
[----:B-1----:R-:W-:Y:S05]  /*27290*/  @!P4 BRA `(.L_x_1469) ;  /* 0xfffffffc00f0c947 */ /* 0x002fea000383ffff */
[----:B------:R-:W-:Y:S05]  /*272a0*/  BRA `(.L_x_1780) ;  /* 0xfffffe6400087947 */ /* 0x000fea000383ffff */
.L_x_1479:
[----:B0-----:R0:W1:Y:S02]  /*272b0*/  SYNCS.PHASECHK.TRANS64.TRYWAIT P2, [R9+URZ+0x28430], R0 ;  /* 0x02843000090075a7 */ /* 0x001064000804017f */
[----:B-1----:R-:W-:Y:S05]  /*272c0*/  @!P2 NANOSLEEP.SYNCS 0x989680 ;  /* 0x009896800000a95d */ /* 0x002fea0003900000 */
[----:B------:R-:W1:Y:S02]  /*272d0*/  @!P2 SYNCS.PHASECHK.TRANS64 P2, [R9+URZ+0x28430], R0 ;  /* 0x028430000900a5a7 */ /* 0x000e64000804007f */
[----:B-1----:R-:W-:Y:S05]  /*272e0*/  @!P2 BRA `(.L_x_1479) ;  /* 0xfffffffc00f0a947 */ /* 0x002fea000383ffff */
[----:B------:R-:W-:Y:S05]  /*272f0*/  BRA `(.L_x_1478) ;  /* 0xfffffea400287947 */ /* 0x000fea000383ffff */
.L_x_1497:
[----:B-1----:R1:W2:Y:S02]  /*27300*/  SYNCS.PHASECHK.TRANS64.TRYWAIT P5, [R11+URZ+0x28430], R6 ;  /* 0x028430060b0075a7 */ /* 0x0022a400080a017f */
[----:B--2---:R-:W-:Y:S05]  /*27310*/  @!P5 NANOSLEEP.SYNCS 0x989680 ;  /* 0x009896800000d95d */ /* 0x004fea0003900000 */
[----:B------:R-:W2:Y:S02]  /*27320*/  @!P5 SYNCS.PHASECHK.TRANS64 P5, [R11+URZ+0x28430], R6 ;  /* 0x028430060b00d5a7 */ /* 0x000ea400080a007f */
[----:B--2---:R-:W-:Y:S05]  /*27330*/  @!P5 BRA `(.L_x_1497) ;  /* 0xfffffffc00f0d947 */ /* 0x004fea000383ffff */
[----:B------:R-:W-:Y:S05]  /*27340*/  BRA `(.L_x_1496) ;  /* 0xfffffec400f47947 */ /* 0x000fea000383ffff */
.L_x_1501:
[----:B-1----:R1:W2:Y:S02]  /*27350*/  SYNCS.PHASECHK.TRANS64.TRYWAIT P4, [R11+URZ+0x28450], R6 ;  /* 0x028450060b0075a7 */ /* 0x0022a4000808017f */
[----:B--2---:R-:W-:Y:S05]  /*27360*/  @!P4 NANOSLEEP.SYNCS 0x989680 ;  /* 0x009896800000c95d */ /* 0x004fea0003900000 */
[----:B------:R-:W2:Y:S02]  /*27370*/  @!P4 SYNCS.PHASECHK.TRANS64 P4, [R11+URZ+0x28450], R6 ;  /* 0x028450060b00c5a7 */ /* 0x000ea4000808007f */
[----:B--2---:R-:W-:Y:S05]  /*27380*/  @!P4 BRA `(.L_x_1501) ;  /* 0xfffffffc00f0c947 */ /* 0x004fea000383ffff */
[----:B------:R-:W-:Y:S05]  /*27390*/  BRA `(.L_x_1498) ;  /* 0xfffffec800f47947 */ /* 0x000fea000383ffff */
.L_x_1521:
[----:B-1----:R1:W2:Y:S02]  /*273a0*/  SYNCS.PHASECHK.TRANS64.TRYWAIT P3, [R5+URZ+0x28430], R6 ;  /* 0x02843006050075a7 */ /* 0x0022a4000806017f */
[----:B--2---:R-:W-:Y:S05]  /*273b0*/  @!P3 NANOSLEEP.SYNCS 0x989680 ;  /* 0x009896800000b95d */ /* 0x004fea0003900000 */
[----:B------:R-:W2:Y:S02]  /*273c0*/  @!P3 SYNCS.PHASECHK.TRANS64 P3, [R5+URZ+0x28430], R6 ;  /* 0x028430060500b5a7 */ /* 0x000ea4000806007f */
[----:B--2---:R-:W-:Y:S05]  /*273d0*/  @!P3 BRA `(.L_x_1521) ;  /* 0xfffffffc00f0b947 */ /* 0x004fea000383ffff */
[----:B------:R-:W-:Y:S05]  /*273e0*/  BRA `(.L_x_1520) ;  /* 0xfffffeec00a47947 */ /* 0x000fea000383ffff */
.L_x_1525:
[----:B-1----:R1:W2:Y:S02]  /*273f0*/  SYNCS.PHASECHK.TRANS64.TRYWAIT P2, [R6+URZ+0x28450], R5 ;  /* 0x02845005060075a7 */ /* 0x0022a4000804017f */
[----:B--2---:R-:W-:Y:S05]  /*27400*/  @!P2 NANOSLEEP.SYNCS 0x989680 ;  /* 0x009896800000a95d */ /* 0x004fea0003900000 */
[----:B------:R-:W2:Y:S02]  /*27410*/  @!P2 SYNCS.PHASECHK.TRANS64 P2, [R6+URZ+0x28450], R5 ;  /* 0x028450050600a5a7 */ /* 0x000ea4000804007f */
[----:B--2---:R-:W-:Y:S05]  /*27420*/  @!P2 BRA `(.L_x_1525) ;  /* 0xfffffffc00f0a947 */ /* 0x004fea000383ffff */
[----:B------:R-:W-:Y:S05]  /*27430*/  BRA `(.L_x_1522) ;  /* 0xfffffef000b07947 */ /* 0x000fea000383ffff */
.L_x_1533:
[----:B-1----:R1:W2:Y:S02]  /*27440*/  SYNCS.PHASECHK.TRANS64.TRYWAIT P3, [R5+URZ+0x28430], R6 ;  /* 0x02843006050075a7 */ /* 0x0022a4000806017f */
[----:B--2---:R-:W-:Y:S05]  /*27450*/  @!P3 NANOSLEEP.SYNCS 0x989680 ;  /* 0x009896800000b95d */ /* 0x004fea0003900000 */
[----:B------:R-:W2:Y:S02]  /*27460*/  @!P3 SYNCS.PHASECHK.TRANS64 P3, [R5+URZ+0x28430], R6 ;  /* 0x028430060500b5a7 */ /* 0x000ea4000806007f */
[----:B--2---:R-:W-:Y:S05]  /*27470*/  @!P3 BRA `(.L_x_1533) ;  /* 0xfffffffc00f0b947 */ /* 0x004fea000383ffff */
[----:B------:R-:W-:Y:S05]  /*27480*/  BRA `(.L_x_1532) ;  /* 0xffffff0800287947 */ /* 0x000fea000383ffff */
.L_x_1537:
[----:B-1----:R1:W2:Y:S02]  /*27490*/  SYNCS.PHASECHK.TRANS64.TRYWAIT P2, [R6+URZ+0x28450], R5 ;  /* 0x02845005060075a7 */ /* 0x0022a4000804017f */
[----:B--2---:R-:W-:Y:S05]  /*274a0*/  @!P2 NANOSLEEP.SYNCS 0x989680 ;  /* 0x009896800000a95d */ /* 0x004fea0003900000 */
[----:B------:R-:W2:Y:S02]  /*274b0*/  @!P2 SYNCS.PHASECHK.TRANS64 P2, [R6+URZ+0x28450], R5 ;  /* 0x028450050600a5a7 */ /* 0x000ea4000804007f */
[----:B--2---:R-:W-:Y:S05]  /*274c0*/  @!P2 BRA `(.L_x_1537) ;  /* 0xfffffffc00f0a947 */ /* 0x004fea000383ffff */
[----:B------:R-:W-:Y:S05]  /*274d0*/  BRA `(.L_x_1534) ;  /* 0xffffff0c00347947 */ /* 0x000fea000383ffff */
.L_x_1551:
[----:B-1----:R1:W2:Y:S02]  /*274e0*/  SYNCS.PHASECHK.TRANS64.TRYWAIT P1, [R4+URZ+0x28450], R9 ;  /* 0x02845009040075a7 */ /* 0x0022a4000802017f */
[----:B--2---:R-:W-:Y:S05]  /*274f0*/  @!P1 NANOSLEEP.SYNCS 0x989680 ;  /* 0x009896800000995d */ /* 0x004fea0003900000 */
[----:B------:R-:W2:Y:S02]  /*27500*/  @!P1 SYNCS.PHASECHK.TRANS64 P1, [R4+URZ+0x28450], R9 ;  /* 0x02845009040095a7 */ /* 0x000ea4000802007f */
[----:B--2---:R-:W-:Y:S05]  /*27510*/  @!P1 BRA `(.L_x_1551) ;  /* 0xfffffffc00f09947 */ /* 0x004fea000383ffff */
[----:B------:R-:W-:Y:S05]  /*27520*/  BRA `(.L_x_1550) ;  /* 0xffffff2c00147947 */ /* 0x000fea000383ffff */
.L_x_1555:
[----:B------:R-:W-:Y:S01]  /*27530*/  SEL R61, R50, R11, P0 ;  /* 0x0000000b323d7207 */ /* 0x000fe20000000000 */
[----:B-----5:R-:W-:Y:S01]  /*27540*/  IMAD.MOV.U32 R12, RZ, RZ, R2 ;  /* 0x000000ffff0c7224 */ /* 0x020fe200078e0002 */
[----:B------:R-:W-:Y:S01]  /*27550*/  SEL R84, R11, R50, P0 ;  /* 0x000000320b547207 */ /* 0x000fe20000000000 */
[----:B------:R-:W-:Y:S01]  /*27560*/  IMAD.MOV.U32 R11, RZ, RZ, 0x1c1f ;  /* 0x00001c1fff0b7424 */ /* 0x000fe200078e00ff */
[----:B------:R-:W-:Y:S02]  /*27570*/  SEL R63, R58, R15, P0 ;  /* 0x0000000f3a3f7207 */ /* 0x000fe40000000000 */
[----:B------:R-:W-:Y:S01]  /*27580*/  SEL R86, R15, R58, P0 ;  /* 0x0000003a0f567207 */ /* 0x000fe20000000000 */
[----:B------:R-:W-:Y:S01]  /*27590*/  IMAD.MOV.U32 R15, RZ, RZ, -0x1 ;  /* 0xffffffffff0f7424 */ /* 0x000fe200078e00ff */
[----:B------:R-:W-:Y:S02]  /*275a0*/  SEL R31, R14, R21, P0 ;  /* 0x000000150e1f7207 */ /* 0x000fe40000000000 */
[----:B------:R-:W-:-:S07]  /*275b0*/  SEL R28, R21, R14, P0 ;  /* 0x0000000e151c7207 */ /* 0x000fce0000000000 */
[----:B01----:R-:W-:Y:S05]  /*275c0*/  WARPSYNC.COLLECTIVE R15, `(.L_x_1781) ;  /* 0x000000000f087348 */ /* 0x003fea0003c00000 */
[----:B------:R2:W3:Y:S02]  /*275d0*/  SHFL.IDX P6, R14, R13, R12, R11 ;  /* 0x0000000c0d0e7389 */ /* 0x0004e400000c000b */
[----:B0123--:R-:W-:Y:S01]  /*275e0*/  ENDCOLLECTIVE ;  /* 0x000000000000791b */ /* 0x00ffe20003800000 */
.L_x_1781:
[----:B------:R-:W-:Y:S02]  /*275f0*/  SEL R39, R88, R59, P0 ;  /* 0x0000003b58277207 */ /* 0x000fe40000000000 */
[----:B------:R-:W-:Y:S02]  /*27600*/  SEL R44, R59, R88, P0 ;  /* 0x000000583b2c7207 */ /* 0x000fe40000000000 */
[----:B------:R-:W-:Y:S02]  /*27610*/  SEL R59, R42, R9, P0 ;  /* 0x000000092a3b7207 */ /* 0x000fe40000000000 */
[----:B------:R-:W-:Y:S02]  /*27620*/  SEL R82, R9, R42, P0 ;  /* 0x0000002a09527207 */ /* 0x000fe40000000000 */
[----:B------:R-:W-:Y:S02]  /*27630*/  LOP3.LUT R9, R2, 0x2, RZ, 0x3c, !PT ;  /* 0x0000000202097812 */ /* 0x000fe400078e3cff */
        /* <DEDUP_REMOVED lines=14> */
.L_x_1782:
        /* <DEDUP_REMOVED lines=19> */
.L_x_1783:
        /* <DEDUP_REMOVED lines=18> */
.L_x_1784:
        /* <DEDUP_REMOVED lines=19> */
.L_x_1785:
        /* <DEDUP_REMOVED lines=11> */
[----:B------:R-:W-:Y:S01]  /*27b50*/  SEL R10, R25, R10, P0 ;  /* 0x0000000a190a7207 */ /* 0x000fe20000000000 */
[----:B------:R-:W-:-:S07]  /*27b60*/  IMAD.MOV.U32 R27, RZ, RZ, R14 ;  /* 0x000000ffff1b7224 */ /* 0x000fce00078e000e */
[----:B------:R-:W-:Y:S05]  /*27b70*/  WARPSYNC.COLLECTIVE R15, `(.L_x_1786) ;  /* 0x000000000f087348 */ /* 0x000fea0003c00000 */
[----:B------:R0:W1:Y:S02]  /*27b80*/  SHFL.IDX P6, R14, R13, R12, R11 ;  /* 0x0000000c0d0e7389 */ /* 0x00006400000c000b */
[----:B01----:R-:W-:Y:S01]  /*27b90*/  ENDCOLLECTIVE ;  /* 0x000000000000791b */ /* 0x003fe20003800000 */
.L_x_1786:
[----:B------:R-:W-:Y:S02]  /*27ba0*/  IMAD.MOV.U32 R13, RZ, RZ, R29 ;  /* 0x000000ffff0d7224 */ /* 0x000fe400078e001d */
[----:B------:R-:W-:Y:S02]  /*27bb0*/  IMAD.MOV.U32 R12, RZ, RZ, R2 ;  /* 0x000000ffff0c7224 */ /* 0x000fe400078e0002 */
[----:B------:R-:W-:-:S07]  /*27bc0*/  IMAD.MOV.U32 R20, RZ, RZ, R14 ;  /* 0x000000ffff147224 */ /* 0x000fce00078e000e */
[----:B------:R-:W-:Y:S05]  /*27bd0*/  WARPSYNC.COLLECTIVE R15, `(.L_x_1787) ;  /* 0x000000000f087348 */ /* 0x000fea0003c00000 */
[----:B------:R0:W1:Y:S02]  /*27be0*/  SHFL.IDX P6, R14, R13, R12, R11 ;  /* 0x0000000c0d0e7389 */ /* 0x00006400000c000b */
[----:B01----:R-:W-:Y:S01]  /*27bf0*/  ENDCOLLECTIVE ;  /* 0x000000000000791b */ /* 0x003fe20003800000 */
.L_x_1787:
[----:B------:R-:W-:Y:S02]  /*27c00*/  IMAD.MOV.U32 R13, RZ, RZ, R24 ;  /* 0x000000ffff0d7224 */ /* 0x000fe400078e0018 */
[----:B------:R-:W-:Y:S02]  /*27c10*/  IMAD.MOV.U32 R12, RZ, RZ, R9 ;  /* 0x000000ffff0c7224 */ /* 0x000fe400078e0009 */
[----:B------:R-:W-:-:S07]  /*27c20*/  IMAD.MOV.U32 R26, RZ, RZ, R14 ;  /* 0x000000ffff1a7224 */ /* 0x000fce00078e000e */
[----:B------:R-:W-:Y:S05]  /*27c30*/  WARPSYNC.COLLECTIVE R15, `(.L_x_1788) ;  /* 0x000000000f087348 */ /* 0x000fea0003c00000 */
[----:B------:R0:W1:Y:S02]  /*27c40*/  SHFL.IDX P6, R14, R13, R12, R11 ;  /* 0x0000000c0d0e7389 */ /* 0x00006400000c000b */
[----:B01----:R-:W-:Y:S01]  /*27c50*/  ENDCOLLECTIVE ;  /* 0x000000000000791b */ /* 0x003fe20003800000 */
.L_x_1788:
[----:B------:R-:W-:Y:S01]  /*27c60*/  MOV R13, R31 ;  /* 0x0000001f000d7202 */ /* 0x000fe20000000f00 */
[----:B------:R-:W-:Y:S02]  /*27c70*/  IMAD.MOV.U32 R12, RZ, RZ, R2 ;  /* 0x000000ffff0c7224 */ /* 0x000fe400078e0002 */
[----:B------:R-:W-:-:S07]  /*27c80*/  IMAD.MOV.U32 R29, RZ, RZ, R14 ;  /* 0x000000ffff1d7224 */ /* 0x000fce00078e000e */
[----:B------:R-:W-:Y:S05]  /*27c90*/  WARPSYNC.COLLECTIVE R15, `(.L_x_1789) ;  /* 0x000000000f087348 */ /* 0x000fea0003c00000 */
[----:B------:R0:W1:Y:S02]  /*27ca0*/  SHFL.IDX P6, R14, R13, R12, R11 ;  /* 0x0000000c0d0e7389 */ /* 0x00006400000c000b */
[----:B01----:R-:W-:Y:S01]  /*27cb0*/  ENDCOLLECTIVE ;  /* 0x000000000000791b */ /* 0x003fe20003800000 */
.L_x_1789:
[----:B------:R-:W-:Y:S02]  /*27cc0*/  SEL R24, R26, R29, P0 ;  /* 0x0000001d1a187207 */ /* 0x000fe40000000000 */
[----:B------:R-:W-:Y:S01]  /*27cd0*/  SEL R26, R29, R26, P0 ;  /* 0x0000001a1d1a7207 */ /* 0x000fe20000000000 */
[----:B------:R-:W-:Y:S02]  /*27ce0*/  IMAD.MOV.U32 R13, RZ, RZ, R28 ;  /* 0x000000ffff0d7224 */ /* 0x000fe400078e001c */
[----:B------:R-:W-:Y:S02]  /*27cf0*/  IMAD.MOV.U32 R12, RZ, RZ, R9 ;  /* 0x000000ffff0c7224 */ /* 0x000fe400078e0009 */
[----:B------:R-:W-:-:S07]  /*27d00*/  IMAD.MOV.U32 R30, RZ, RZ, R14 ;  /* 0x000000ffff1e7224 */ /* 0x000fce00078e000e */
[----:B------:R-:W-:Y:S05]  /*27d10*/  WARPSYNC.COLLECTIVE R15, `(.L_x_1790) ;  /* 0x000000000f087348 */ /* 0x000fea0003c00000 */
[----:B------:R0:W1:Y:S02]  /*27d20*/  SHFL.IDX P6, R14, R13, R12, R11 ;  /* 0x0000000c0d0e7389 */ /* 0x00006400000c000b */
[----:B01----:R-:W-:Y:S01]  /*27d30*/  ENDCOLLECTIVE ;  /* 0x000000000000791b */ /* 0x003fe20003800000 */
.L_x_1790:
[----:B------:R-:W-:Y:S02]  /*27d40*/  IMAD.MOV.U32 R13, RZ, RZ, R33 ;  /* 0x000000ffff0d7224 */ /* 0x000fe400078e0021 */
[----:B------:R-:W-:Y:S02]  /*27d50*/  IMAD.MOV.U32 R12, RZ, RZ, R2 ;  /* 0x000000ffff0c7224 */ /* 0x000fe400078e0002 */
[----:B------:R-:W-:-:S07]  /*27d60*/  IMAD.MOV.U32 R31, RZ, RZ, R14 ;  /* 0x000000ffff1f7224 */ /* 0x000fce00078e000e */
[----:B------:R-:W-:Y:S05]  /*27d70*/  WARPSYNC.COLLECTIVE R15, `(.L_x_1791) ;  /* 0x000000000f087348 */ /* 0x000fea0003c00000 */
[----:B------:R0:W1:Y:S02]  /*27d80*/  SHFL.IDX P6, R14, R13, R12, R11 ;  /* 0x0000000c0d0e7389 */ /* 0x00006400000c000b */
[----:B01----:R-:W-:Y:S01]  /*27d90*/  ENDCOLLECTIVE ;  /* 0x000000000000791b */ /* 0x003fe20003800000 */
.L_x_1791:
        /* <DEDUP_REMOVED lines=8> */
.L_x_1792:
[----:B------:R-:W-:Y:S02]  /*27e20*/  IMAD.MOV.U32 R13, RZ, RZ, R35 ;  /* 0x000000ffff0d7224 */ /* 0x000fe400078e0023 */
[----:B------:R-:W-:Y:S02]  /*27e30*/  IMAD.MOV.U32 R12, RZ, RZ, R2 ;  /* 0x000000ffff0c7224 */ /* 0x000fe400078e0002 */
[----:B------:R-:W-:-:S07]  /*27e40*/  IMAD.MOV.U32 R33, RZ, RZ, R14 ;  /* 0x000000ffff217224 */ /* 0x000fce00078e000e */
[----:B------:R-:W-:Y:S05]  /*27e50*/  WARPSYNC.COLLECTIVE R15, `(.L_x_1793) ;  /* 0x000000000f087348 */ /* 0x000fea0003c00000 */
[----:B------:R0:W1:Y:S02]  /*27e60*/  SHFL.IDX P6, R14, R13, R12, R11 ;  /* 0x0000000c0d0e7389 */ /* 0x00006400000c000b */
[----:B01----:R-:W-:Y:S01]  /*27e70*/  ENDCOLLECTIVE ;  /* 0x000000000000791b */ /* 0x003fe20003800000 */
.L_x_1793:
[----:B------:R-:W-:Y:S02]  /*27e80*/  SEL R32, R34, R33, P0 ;  /* 0x0000002122207207 */ /* 0x000fe40000000000 */
[----:B------:R-:W-:Y:S02]  /*27e90*/  SEL R34, R33, R34, P0 ;  /* 0x0000002221227207 */ /* 0x000fe40000000000 */
[----:B------:R-:W-:Y:S01]  /*27ea0*/  MOV R13, R36 ;  /* 0x00000024000d7202 */ /* 0x000fe20000000f00 */
[----:B------:R-:W-:Y:S02]  /*27eb0*/  IMAD.MOV.U32 R12, RZ, RZ, R9 ;  /* 0x000000ffff0c7224 */ /* 0x000fe400078e0009 */
[----:B------:R-:W-:-:S07]  /*27ec0*/  IMAD.MOV.U32 R38, RZ, RZ, R14 ;  /* 0x000000ffff267224 */ /* 0x000fce00078e000e */
[----:B------:R-:W-:Y:S05]  /*27ed0*/  WARPSYNC.COLLECTIVE R15, `(.L_x_1794) ;  /* 0x000000000f087348 */ /* 0x000fea0003c00000 */
[----:B------:R0:W1:Y:S02]  /*27ee0*/  SHFL.IDX P6, R14, R13, R12, R11 ;  /* 0x0000000c0d0e7389 */ /* 0x00006400000c000b */
[----:B01----:R-:W-:Y:S01]  /*27ef0*/  ENDCOLLECTIVE ;  /* 0x000000000000791b */ /* 0x003fe20003800000 */
.L_x_1794:
[----:B------:R-:W-:Y:S02]  /*27f00*/  IMAD.MOV.U32 R13, RZ, RZ, R37 ;  /* 0x000000ffff0d7224 */ /* 0x000fe400078e0025 */
[----:B------:R-:W-:Y:S02]  /*27f10*/  IMAD.MOV.U32 R12, RZ, RZ, R2 ;  /* 0x000000ffff0c7224 */ /* 0x000fe400078e0002 */
[----:B------:R-:W-:-:S07]  /*27f20*/  IMAD.MOV.U32 R35, RZ, RZ, R14 ;  /* 0x000000ffff237224 */ /* 0x000fce00078e000e */
[----:B------:R-:W-:Y:S05]  /*27f30*/  WARPSYNC.COLLECTIVE R15, `(.L_x_1795) ;  /* 0x000000000f087348 */ /* 0x000fea0003c00000 */
[----:B------:R0:W1:Y:S02]  /*27f40*/  SHFL.IDX P6, R14, R13, R12, R11 ;  /* 0x0000000c0d0e7389 */ /* 0x00006400000c000b */
[----:B01----:R-:W-:Y:S01]  /*27f50*/  ENDCOLLECTIVE ;  /* 0x000000000000791b */ /* 0x003fe20003800000 */
.L_x_1795:
        /* <DEDUP_REMOVED lines=8> */
.L_x_1796:
[----:B------:R-:W-:Y:S02]  /*27fe0*/  IMAD.MOV.U32 R13, RZ, RZ, R39 ;  /* 0x000000ffff0d7224 */ /* 0x000fe400078e0027 */
[----:B------:R-:W-:Y:S02]  /*27ff0*/  IMAD.MOV.U32 R12, RZ, RZ, R2 ;  /* 0x000000ffff0c7224 */ /* 0x000fe400078e0002 */
[----:B------:R-:W-:-:S07]  /*28000*/  IMAD.MOV.U32 R37, RZ, RZ, R14 ;  /* 0x000000ffff257224 */ /* 0x000fce00078e000e */
[----:B------:R-:W-:Y:S05]  /*28010*/  WARPSYNC.COLLECTIVE R15, `(.L_x_1797) ;  /* 0x000000000f087348 */ /* 0x000fea0003c00000 */
[----:B------:R0:W1:Y:S02]  /*28020*/  SHFL.IDX P6, R14, R13, R12, R11 ;  /* 0x0000000c0d0e7389 */ /* 0x00006400000c000b */
[----:B01----:R-:W-:Y:S01]  /*28030*/  ENDCOLLECTIVE ;  /* 0x000000000000791b */ /* 0x003fe20003800000 */
.L_x_1797:
        /* <DEDUP_REMOVED lines=8> */
.L_x_1798:
[----:B------:R-:W-:Y:S01]  /*280c0*/  MOV R13, R41 ;  /* 0x00000029000d7202 */ /* 0x000fe20000000f00 */
[----:B------:R-:W-:Y:S02]  /*280d0*/  IMAD.MOV.U32 R12, RZ, RZ, R2 ;  /* 0x000000ffff0c7224 */ /* 0x000fe400078e0002 */
[----:B------:R-:W-:-:S07]  /*280e0*/  IMAD.MOV.U32 R39, RZ, RZ, R14 ;  /* 0x000000ffff277224 */ /* 0x000fce00078e000e */
[----:B------:R-:W-:Y:S05]  /*280f0*/  WARPSYNC.COLLECTIVE R15, `(.L_x_1799) ;  /* 0x000000000f087348 */ /* 0x000fea0003c00000 */
[----:B------:R0:W1:Y:S02]  /*28100*/  SHFL.IDX P6, R14, R13, R12, R11 ;  /* 0x0000000c0d0e7389 */ /* 0x00006400000c000b */
[----:B01----:R-:W-:Y:S01]  /*28110*/  ENDCOLLECTIVE ;  /* 0x000000000000791b */ /* 0x003fe20003800000 */
.L_x_1799:
        /* <DEDUP_REMOVED lines=8> */
.L_x_1800:
[----:B------:R-:W-:Y:S02]  /*281a0*/  IMAD.MOV.U32 R13, RZ, RZ, R43 ;  /* 0x000000ffff0d7224 */ /* 0x000fe400078e002b */
[----:B------:R-:W-:Y:S02]  /*281b0*/  IMAD.MOV.U32 R12, RZ, RZ, R2 ;  /* 0x000000ffff0c7224 */ /* 0x000fe400078e0002 */
[----:B------:R-:W-:-:S07]  /*281c0*/  IMAD.MOV.U32 R41, RZ, RZ, R14 ;  /* 0x000000ffff297224 */ /* 0x000fce00078e000e */
[----:B------:R-:W-:Y:S05]  /*281d0*/  WARPSYNC.COLLECTIVE R15, `(.L_x_1801) ;  /* 0x000000000f087348 */ /* 0x000fea0003c00000 */
[----:B------:R0:W1:Y:S02]  /*281e0*/  SHFL.IDX P6, R14, R13, R12, R11 ;  /* 0x0000000c0d0e7389 */ /* 0x00006400000c000b */
[----:B01----:R-:W-:Y:S01]  /*281f0*/  ENDCOLLECTIVE ;  /* 0x000000000000791b */ /* 0x003fe20003800000 */
.L_x_1801:
        /* <DEDUP_REMOVED lines=8> */
.L_x_1802:
[----:B------:R-:W-:Y:S02]  /*28280*/  IMAD.MOV.U32 R13, RZ, RZ, R45 ;  /* 0x000000ffff0d7224 */ /* 0x000fe400078e002d */
[----:B------:R-:W-:Y:S02]  /*28290*/  IMAD.MOV.U32 R12, RZ, RZ, R2 ;  /* 0x000000ffff0c7224 */ /* 0x000fe400078e0002 */
[----:B------:R-:W-:-:S07]  /*282a0*/  IMAD.MOV.U32 R43, RZ, RZ, R14 ;  /* 0x000000ffff2b7224 */ /* 0x000fce00078e000e */
[----:B------:R-:W-:Y:S05]  /*282b0*/  WARPSYNC.COLLECTIVE R15, `(.L_x_1803) ;  /* 0x000000000f087348 */ /* 0x000fea0003c00000 */
[----:B------:R0:W1:Y:S02]  /*282c0*/  SHFL.IDX P6, R14, R13, R12, R11 ;  /* 0x0000000c0d0e7389 */ /* 0x00006400000c000b */
[----:B01----:R-:W-:Y:S01]  /*282d0*/  ENDCOLLECTIVE ;  /* 0x000000000000791b */ /* 0x003fe20003800000 */
.L_x_1803:
        /* <DEDUP_REMOVED lines=8> */
.L_x_1804:
[----:B------:R-:W-:Y:S02]  /*28360*/  IMAD.MOV.U32 R13, RZ, RZ, R47 ;  /* 0x000000ffff0d7224 */ /* 0x000fe400078e002f */
[----:B------:R-:W-:Y:S02]  /*28370*/  IMAD.MOV.U32 R12, RZ, RZ, R2 ;  /* 0x000000ffff0c7224 */ /* 0x000fe400078e0002 */
[----:B------:R-:W-:-:S07]  /*28380*/  IMAD.MOV.U32 R45, RZ, RZ, R14 ;  /* 0x000000ffff2d7224 */ /* 0x000fce00078e000e */
[----:B------:R-:W-:Y:S05]  /*28390*/  WARPSYNC.COLLECTIVE R15, `(.L_x_1805) ;  /* 0x000000000f087348 */ /* 0x000fea0003c00000 */
[----:B------:R0:W1:Y:S02]  /*283a0*/  SHFL.IDX P6, R14, R13, R12, R11 ;  /* 0x0000000c0d0e7389 */ /* 0x00006400000c000b */
[----:B01----:R-:W-:Y:S01]  /*283b0*/  ENDCOLLECTIVE ;  /* 0x000000000000791b */ /* 0x003fe20003800000 */
.L_x_1805:
        /* <DEDUP_REMOVED lines=8> */
.L_x_1806:
[----:B------:R-:W-:Y:S02]  /*28440*/  IMAD.MOV.U32 R13, RZ, RZ, R49 ;  /* 0x000000ffff0d7224 */ /* 0x000fe400078e0031 */
[----:B------:R-:W-:Y:S02]  /*28450*/  IMAD.MOV.U32 R12, RZ, RZ, R2 ;  /* 0x000000ffff0c7224 */ /* 0x000fe400078e0002 */
[----:B------:R-:W-:-:S07]  /*28460*/  IMAD.MOV.U32 R47, RZ, RZ, R14 ;  /* 0x000000ffff2f7224 */ /* 0x000fce00078e000e */
[----:B------:R-:W-:Y:S05]  /*28470*/  WARPSYNC.COLLECTIVE R15, `(.L_x_1807) ;  /* 0x000000000f087348 */ /* 0x000fea0003c00000 */
[----:B------:R0:W1:Y:S02]  /*28480*/  SHFL.IDX P6, R14, R13, R12, R11 ;  /* 0x0000000c0d0e7389 */ /* 0x00006400000c000b */
[----:B01----:R-:W-:Y:S01]  /*28490*/  ENDCOLLECTIVE ;  /* 0x000000000000791b */ /* 0x003fe20003800000 */
.L_x_1807:
        /* <DEDUP_REMOVED lines=8> */
.L_x_1808:
[----:B------:R-:W-:Y:S01]  /*28520*/  MOV R13, R51 ;  /* 0x00000033000d7202 */ /* 0x000fe20000000f00 */
[----:B------:R-:W-:Y:S02]  /*28530*/  IMAD.MOV.U32 R12, RZ, RZ, R2 ;  /* 0x000000ffff0c7224 */ /* 0x000fe400078e0002 */
[----:B------:R-:W-:-:S07]  /*28540*/  IMAD.MOV.U32 R7, RZ, RZ, R14 ;  /* 0x000000ffff077224 */ /* 0x000fce00078e000e */
[----:B------:R-:W-:Y:S05]  /*28550*/  WARPSYNC.COLLECTIVE R15, `(.L_x_1809) ;  /* 0x000000000f087348 */ /* 0x000fea0003c00000 */
[----:B------:R0:W1:Y:S02]  /*28560*/  SHFL.IDX P6, R14, R13, R12, R11 ;  /* 0x0000000c0d0e7389 */ /* 0x00006400000c000b */
[----:B01----:R-:W-:Y:S01]  /*28570*/  ENDCOLLECTIVE ;  /* 0x000000000000791b */ /* 0x003fe20003800000 */
.L_x_1809:
        /* <DEDUP_REMOVED lines=8> */
.L_x_1810:
[----:B------:R-:W-:Y:S02]  /*28600*/  IMAD.MOV.U32 R13, RZ, RZ, R53 ;  /* 0x000000ffff0d7224 */ /* 0x000fe400078e0035 */
[----:B------:R-:W-:Y:S02]  /*28610*/  IMAD.MOV.U32 R12, RZ, RZ, R2 ;  /* 0x000000ffff0c7224 */ /* 0x000fe400078e0002 */
[----:B------:R-:W-:-:S07]  /*28620*/  IMAD.MOV.U32 R49, RZ, RZ, R14 ;  /* 0x000000ffff317224 */ /* 0x000fce00078e000e */
[----:B------:R-:W-:Y:S05]  /*28630*/  WARPSYNC.COLLECTIVE R15, `(.L_x_1811) ;  /* 0x000000000f087348 */ /* 0x000fea0003c00000 */
[----:B------:R0:W1:Y:S02]  /*28640*/  SHFL.IDX P6, R14, R13, R12, R11 ;  /* 0x0000000c0d0e7389 */ /* 0x00006400000c000b */
[----:B01----:R-:W-:Y:S01]  /*28650*/  ENDCOLLECTIVE ;  /* 0x000000000000791b */ /* 0x003fe20003800000 */
.L_x_1811:
        /* <DEDUP_REMOVED lines=8> */
.L_x_1812:
[----:B------:R-:W-:Y:S02]  /*286e0*/  IMAD.MOV.U32 R13, RZ, RZ, R55 ;  /* 0x000000ffff0d7224 */ /* 0x000fe400078e0037 */
[----:B------:R-:W-:Y:S02]  /*286f0*/  IMAD.MOV.U32 R12, RZ, RZ, R2 ;  /* 0x000000ffff0c7224 */ /* 0x000fe400078e0002 */
[----:B------:R-:W-:-:S07]  /*28700*/  IMAD.MOV.U32 R51, RZ, RZ, R14 ;  /* 0x000000ffff337224 */ /* 0x000fce00078e000e */
[----:B------:R-:W-:Y:S05]  /*28710*/  WARPSYNC.COLLECTIVE R15, `(.L_x_1813) ;  /* 0x000000000f087348 */ /* 0x000fea0003c00000 */
[----:B------:R0:W1:Y:S02]  /*28720*/  SHFL.IDX P6, R14, R13, R12, R11 ;  /* 0x0000000c0d0e7389 */ /* 0x00006400000c000b */
[----:B01----:R-:W-:Y:S01]  /*28730*/  ENDCOLLECTIVE ;  /* 0x000000000000791b */ /* 0x003fe20003800000 */
.L_x_1813:
        /* <DEDUP_REMOVED lines=8> */
.L_x_1814:
[----:B------:R-:W-:Y:S02]  /*287c0*/  IMAD.MOV.U32 R13, RZ, RZ, R57 ;  /* 0x000000ffff0d7224 */ /* 0x000fe400078e0039 */
[----:B------:R-:W-:Y:S02]  /*287d0*/  IMAD.MOV.U32 R12, RZ, RZ, R2 ;  /* 0x000000ffff0c7224 */ /* 0x000fe400078e0002 */
[----:B------:R-:W-:-:S07]  /*287e0*/  IMAD.MOV.U32 R78, RZ, RZ, R14 ;  /* 0x000000ffff4e7224 */ /* 0x000fce00078e000e */
[----:B------:R-:W-:Y:S05]  /*287f0*/  WARPSYNC.COLLECTIVE R15, `(.L_x_1815) ;  /* 0x000000000f087348 */ /* 0x000fea0003c00000 */
[----:B------:R0:W1:Y:S02]  /*28800*/  SHFL.IDX P6, R14, R13, R12, R11 ;  /* 0x0000000c0d0e7389 */ /* 0x00006400000c000b */
[----:B01----:R-:W-:Y:S01]  /*28810*/  ENDCOLLECTIVE ;  /* 0x000000000000791b */ /* 0x003fe20003800000 */
.L_x_1815:
[----:B------:R-:W-:Y:S01]  /*28820*/  SEL R7, R78, R55, P0 ;  /* 0x000000374e077207 */ /* 0x000fe20000000000 */
[----:B------:R-:W-:Y:S02]  /*28830*/  IMAD.MOV.U32 R13, RZ, RZ, R80 ;  /* 0x000000ffff0d7224 */ /* 0x000fe400078e0050 */
[----:B------:R-:W-:Y:S02]  /*28840*/  IMAD.MOV.U32 R12, RZ, RZ, R9 ;  /* 0x000000ffff0c7224 */ /* 0x000fe400078e0009 */
[----:B------:R-:W-:-:S07]  /*28850*/  IMAD.MOV.U32 R57, RZ, RZ, R14 ;  /* 0x000000ffff397224 */ /* 0x000fce00078e000e */
[----:B------:R-:W-:Y:S05]  /*28860*/  WARPSYNC.COLLECTIVE R15, `(.L_x_1816) ;  /* 0x000000000f087348 */ /* 0x000fea0003c00000 */
[----:B------:R0:W1:Y:S02]  /*28870*/  SHFL.IDX P6, R14, R13, R12, R11 ;  /* 0x0000000c0d0e7389 */ /* 0x00006400000c000b */
[----:B01----:R-:W-:Y:S01]  /*28880*/  ENDCOLLECTIVE ;  /* 0x000000000000791b */ /* 0x003fe20003800000 */
.L_x_1816:
[----:B------:R-:W-:Y:S02]  /*28890*/  IMAD.MOV.U32 R13, RZ, RZ, R59 ;  /* 0x000000ffff0d7224 */ /* 0x000fe400078e003b */
[----:B------:R-:W-:Y:S02]  /*288a0*/  IMAD.MOV.U32 R12, RZ, RZ, R2 ;  /* 0x000000ffff0c7224 */ /* 0x000fe400078e0002 */
[----:B------:R-:W-:-:S07]  /*288b0*/  IMAD.MOV.U32 R80, RZ, RZ, R14 ;  /* 0x000000ffff507224 */ /* 0x000fce00078e000e */
[----:B------:R-:W-:Y:S05]  /*288c0*/  WARPSYNC.COLLECTIVE R15, `(.L_x_1817) ;  /* 0x000000000f087348 */ /* 0x000fea0003c00000 */
[----:B------:R0:W1:Y:S02]  /*288d0*/  SHFL.IDX P6, R14, R13, R12, R11 ;  /* 0x0000000c0d0e7389 */ /* 0x00006400000c000b */
[----:B01----:R-:W-:Y:S01]  /*288e0*/  ENDCOLLECTIVE ;  /* 0x000000000000791b */ /* 0x003fe20003800000 */
.L_x_1817:
[----:B------:R-:W-:Y:S02]  /*288f0*/  IMAD.MOV.U32 R13, RZ, RZ, R82 ;  /* 0x000000ffff0d7224 */ /* 0x000fe400078e0052 */
[----:B------:R-:W-:Y:S02]  /*28900*/  IMAD.MOV.U32 R12, RZ, RZ, R9 ;  /* 0x000000ffff0c7224 */ /* 0x000fe400078e0009 */
[----:B------:R-:W-:-:S07]  /*28910*/  IMAD.MOV.U32 R59, RZ, RZ, R14 ;  /* 0x000000ffff3b7224 */ /* 0x000fce00078e000e */
[----:B------:R-:W-:Y:S05]  /*28920*/  WARPSYNC.COLLECTIVE R15, `(.L_x_1818) ;  /* 0x000000000f087348 */ /* 0x000fea0003c00000 */
[----:B------:R0:W1:Y:S02]  /*28930*/  SHFL.IDX P6, R14, R13, R12, R11 ;  /* 0x0000000c0d0e7389 */ /* 0x00006400000c000b */
[----:B01----:R-:W-:Y:S01]  /*28940*/  ENDCOLLECTIVE ;  /* 0x000000000000791b */ /* 0x003fe20003800000 */
.L_x_1818:
[----:B------:R-:W-:Y:S01]  /*28950*/  MOV R13, R61 ;  /* 0x0000003d000d7202 */ /* 0x000fe20000000f00 */
[----:B------:R-:W-:Y:S02]  /*28960*/  IMAD.MOV.U32 R12, RZ, RZ, R2 ;  /* 0x000000ffff0c7224 */ /* 0x000fe400078e0002 */
[----:B------:R-:W-:-:S07]  /*28970*/  IMAD.MOV.U32 R82, RZ, RZ, R14 ;  /* 0x000000ffff527224 */ /* 0x000fce00078e000e */
[----:B------:R-:W-:Y:S05]  /*28980*/  WARPSYNC.COLLECTIVE R15, `(.L_x_1819) ;  /* 0x000000000f087348 */ /* 0x000fea0003c00000 */
[----:B------:R0:W1:Y:S02]  /*28990*/  SHFL.IDX P6, R14, R13, R12, R11 ;  /* 0x0000000c0d0e7389 */ /* 0x00006400000c000b */
[----:B01----:R-:W-:Y:S01]  /*289a0*/  ENDCOLLECTIVE ;  /* 0x000000000000791b */ /* 0x003fe20003800000 */
.L_x_1819:
[----:B------:R-:W-:Y:S02]  /*289b0*/  IMAD.MOV.U32 R13, RZ, RZ, R84 ;  /* 0x000000ffff0d7224 */ /* 0x000fe400078e0054 */
[----:B------:R-:W-:Y:S02]  /*289c0*/  IMAD.MOV.U32 R12, RZ, RZ, R9 ;  /* 0x000000ffff0c7224 */ /* 0x000fe400078e0009 */
[----:B------:R-:W-:-:S07]  /*289d0*/  IMAD.MOV.U32 R61, RZ, RZ, R14 ;  /* 0x000000ffff3d7224 */ /* 0x000fce00078e000e */
[----:B------:R-:W-:Y:S05]  /*289e0*/  WARPSYNC.COLLECTIVE R15, `(.L_x_1820) ;  /* 0x000000000f087348 */ /* 0x000fea0003c00000 */
[----:B------:R0:W1:Y:S02]  /*289f0*/  SHFL.IDX P6, R14, R13, R12, R11 ;  /* 0x0000000c0d0e7389 */ /* 0x00006400000c000b */
[----:B01----:R-:W-:Y:S01]  /*28a00*/  ENDCOLLECTIVE ;  /* 0x000000000000791b */ /* 0x003fe20003800000 */
.L_x_1820:
[----:B------:R-:W-:Y:S02]  /*28a10*/  IMAD.MOV.U32 R13, RZ, RZ, R63 ;  /* 0x000000ffff0d7224 */ /* 0x000fe400078e003f */
[----:B------:R-:W-:Y:S02]  /*28a20*/  IMAD.MOV.U32 R12, RZ, RZ, R2 ;  /* 0x000000ffff0c7224 */ /* 0x000fe400078e0002 */
[----:B------:R-:W-:-:S07]  /*28a30*/  IMAD.MOV.U32 R84, RZ, RZ, R14 ;  /* 0x000000ffff547224 */ /* 0x000fce00078e000e */
[----:B------:R-:W-:Y:S05]  /*28a40*/  WARPSYNC.COLLECTIVE R15, `(.L_x_1821) ;  /* 0x000000000f087348 */ /* 0x000fea0003c00000 */
[----:B------:R0:W1:Y:S02]  /*28a50*/  SHFL.IDX P6, R14, R13, R12, R11 ;  /* 0x0000000c0d0e7389 */ /* 0x00006400000c000b */
[----:B01----:R-:W-:Y:S01]  /*28a60*/  ENDCOLLECTIVE ;  /* 0x000000000000791b */ /* 0x003fe20003800000 */
.L_x_1821:
[----:B------:R-:W-:Y:S01]  /*28a70*/  SEL R25, R61, R84, P0 ;  /* 0x000000543d197207 */ /* 0x000fe20000000000 */
[----:B------:R-:W-:Y:S02]  /*28a80*/  IMAD.MOV.U32 R13, RZ, RZ, R86 ;  /* 0x000000ffff0d7224 */ /* 0x000fe400078e0056 */
[----:B------:R-:W-:Y:S02]  /*28a90*/  IMAD.MOV.U32 R12, RZ, RZ, R9 ;  /* 0x000000ffff0c7224 */ /* 0x000fe400078e0009 */
[----:B------:R-:W-:-:S07]  /*28aa0*/  IMAD.MOV.U32 R63, RZ, RZ, R14 ;  /* 0x000000ffff3f7224 */ /* 0x000fce00078e000e */
[----:B------:R-:W-:Y:S05]  /*28ab0*/  WARPSYNC.COLLECTIVE R15, `(.L_x_1822) ;  /* 0x000000000f087348 */ /* 0x000fea0003c00000 */
[----:B------:R0:W1:Y:S02]  /*28ac0*/  SHFL.IDX P6, R14, R13, R12, R11 ;  /* 0x0000000c0d0e7389 */ /* 0x00006400000c000b */
[----:B01----:R-:W-:Y:S01]  /*28ad0*/  ENDCOLLECTIVE ;  /* 0x000000000000791b */ /* 0x003fe20003800000 */
.L_x_1822:
[----:B------:R-:W-:Y:S02]  /*28ae0*/  IMAD.MOV.U32 R13, RZ, RZ, R65 ;  /* 0x000000ffff0d7224 */ /* 0x000fe400078e0041 */
[----:B------:R-:W-:Y:S02]  /*28af0*/  IMAD.MOV.U32 R12, RZ, RZ, R2 ;  /* 0x000000ffff0c7224 */ /* 0x000fe400078e0002 */
[----:B------:R-:W-:-:S07]  /*28b00*/  IMAD.MOV.U32 R86, RZ, RZ, R14 ;  /* 0x000000ffff567224 */ /* 0x000fce00078e000e */
[----:B------:R-:W-:Y:S05]  /*28b10*/  WARPSYNC.COLLECTIVE R15, `(.L_x_1823) ;  /* 0x000000000f087348 */ /* 0x000fea0003c00000 */
[----:B------:R0:W1:Y:S02]  /*28b20*/  SHFL.IDX P6, R14, R13, R12, R11 ;  /* 0x0000000c0d0e7389 */ /* 0x00006400000c000b */
[----:B01----:R-:W-:Y:S01]  /*28b30*/  ENDCOLLECTIVE ;  /* 0x000000000000791b */ /* 0x003fe20003800000 */
.L_x_1823:
        /* <DEDUP_REMOVED lines=8> */
.L_x_1824:
[----:B------:R-:W-:Y:S02]  /*28bc0*/  IMAD.MOV.U32 R13, RZ, RZ, R69 ;  /* 0x000000ffff0d7224 */ /* 0x000fe400078e0045 */
[----:B------:R-:W-:Y:S02]  /*28bd0*/  IMAD.MOV.U32 R12, RZ, RZ, R2 ;  /* 0x000000ffff0c7224 */ /* 0x000fe400078e0002 */
[----:B------:R-:W-:-:S07]  /*28be0*/  IMAD.MOV.U32 R88, RZ, RZ, R14 ;  /* 0x000000ffff587224 */ /* 0x000fce00078e000e */
[----:B------:R-:W-:Y:S05]  /*28bf0*/  WARPSYNC.COLLECTIVE R15, `(.L_x_1825) ;  /* 0x000000000f087348 */ /* 0x000fea0003c00000 */
[----:B------:R0:W1:Y:S02]  /*28c00*/  SHFL.IDX P6, R14, R13, R12, R11 ;  /* 0x0000000c0d0e7389 */ /* 0x00006400000c000b */
[----:B01----:R-:W-:Y:S01]  /*28c10*/  ENDCOLLECTIVE ;  /* 0x000000000000791b */ /* 0x003fe20003800000 */
.L_x_1825:
        /* <DEDUP_REMOVED lines=8> */
.L_x_1826:
[----:B------:R-:W-:Y:S02]  /*28ca0*/  IMAD.MOV.U32 R13, RZ, RZ, R99 ;  /* 0x000000ffff0d7224 */ /* 0x000fe400078e0063 */
[----:B------:R-:W-:Y:S02]  /*28cb0*/  IMAD.MOV.U32 R12, RZ, RZ, R2 ;  /* 0x000000ffff0c7224 */ /* 0x000fe400078e0002 */
[----:B------:R-:W-:-:S07]  /*28cc0*/  IMAD.MOV.U32 R100, RZ, RZ, R14 ;  /* 0x000000ffff647224 */ /* 0x000fce00078e000e */
[----:B------:R-:W-:Y:S05]  /*28cd0*/  WARPSYNC.COLLECTIVE R15, `(.L_x_1827) ;  /* 0x000000000f087348 */ /* 0x000fea0003c00000 */
[----:B------:R0:W1:Y:S02]  /*28ce0*/  SHFL.IDX P6, R14, R13, R12, R11 ;  /* 0x0000000c0d0e7389 */ /* 0x00006400000c000b */
[----:B01----:R-:W-:Y:S01]  /*28cf0*/  ENDCOLLECTIVE ;  /* 0x000000000000791b */ /* 0x003fe20003800000 */
.L_x_1827:
        /* <DEDUP_REMOVED lines=8> */
.L_x_1828:
[----:B------:R-:W-:Y:S01]  /*28d80*/  MOV R13, R101 ;  /* 0x00000065000d7202 */ /* 0x000fe20000000f00 */
[----:B------:R-:W-:Y:S02]  /*28d90*/  IMAD.MOV.U32 R12, RZ, RZ, R2 ;  /* 0x000000ffff0c7224 */ /* 0x000fe400078e0002 */
[----:B------:R-:W-:-:S07]  /*28da0*/  IMAD.MOV.U32 R102, RZ, RZ, R14 ;  /* 0x000000ffff667224 */ /* 0x000fce00078e000e */
[----:B------:R-:W-:Y:S05]  /*28db0*/  WARPSYNC.COLLECTIVE R15, `(.L_x_1829) ;  /* 0x000000000f087348 */ /* 0x000fea0003c00000 */
[----:B------:R0:W1:Y:S02]  /*28dc0*/  SHFL.IDX P6, R14, R13, R12, R11 ;  /* 0x0000000c0d0e7389 */ /* 0x00006400000c000b */
[----:B01----:R-:W-:Y:S01]  /*28dd0*/  ENDCOLLECTIVE ;  /* 0x000000000000791b */ /* 0x003fe20003800000 */
.L_x_1829:
        /* <DEDUP_REMOVED lines=8> */
.L_x_1830:
[----:B------:R-:W-:Y:S02]  /*28e60*/  IMAD.MOV.U32 R13, RZ, RZ, R103 ;  /* 0x000000ffff0d7224 */ /* 0x000fe400078e0067 */
[----:B------:R-:W-:Y:S02]  /*28e70*/  IMAD.MOV.U32 R12, RZ, RZ, R2 ;  /* 0x000000ffff0c7224 */ /* 0x000fe400078e0002 */
[----:B------:R-:W-:-:S07]  /*28e80*/  IMAD.MOV.U32 R104, RZ, RZ, R14 ;  /* 0x000000ffff687224 */ /* 0x000fce00078e000e */
[----:B------:R-:W-:Y:S05]  /*28e90*/  WARPSYNC.COLLECTIVE R15, `(.L_x_1831) ;  /* 0x000000000f087348 */ /* 0x000fea0003c00000 */
[----:B------:R0:W1:Y:S02]  /*28ea0*/  SHFL.IDX P6, R14, R13, R12, R11 ;  /* 0x0000000c0d0e7389 */ /* 0x00006400000c000b */
[----:B01----:R-:W-:Y:S01]  /*28eb0*/  ENDCOLLECTIVE ;  /* 0x000000000000791b */ /* 0x003fe20003800000 */
.L_x_1831:
        /* <DEDUP_REMOVED lines=8> */
.L_x_1832:
[----:B------:R-:W-:Y:S02]  /*28f40*/  IMAD.MOV.U32 R13, RZ, RZ, R105 ;  /* 0x000000ffff0d7224 */ /* 0x000fe400078e0069 */
[----:B------:R-:W-:Y:S02]  /*28f50*/  IMAD.MOV.U32 R12, RZ, RZ, R2 ;  /* 0x000000ffff0c7224 */ /* 0x000fe400078e0002 */
[----:B------:R-:W-:-:S07]  /*28f60*/  IMAD.MOV.U32 R106, RZ, RZ, R14 ;  /* 0x000000ffff6a7224 */ /* 0x000fce00078e000e */
[----:B------:R-:W-:Y:S05]  /*28f70*/  WARPSYNC.COLLECTIVE R15, `(.L_x_1833) ;  /* 0x000000000f087348 */ /* 0x000fea0003c00000 */
[----:B------:R0:W1:Y:S02]  /*28f80*/  SHFL.IDX P6, R14, R13, R12, R11 ;  /* 0x0000000c0d0e7389 */ /* 0x00006400000c000b */
[----:B01----:R-:W-:Y:S01]  /*28f90*/  ENDCOLLECTIVE ;  /* 0x000000000000791b */ /* 0x003fe20003800000 */
.L_x_1833:
        /* <DEDUP_REMOVED lines=8> */
.L_x_1834:
[----:B------:R-:W-:Y:S02]  /*29020*/  IMAD.MOV.U32 R13, RZ, RZ, R107 ;  /* 0x000000ffff0d7224 */ /* 0x000fe400078e006b */
[----:B------:R-:W-:Y:S02]  /*29030*/  IMAD.MOV.U32 R12, RZ, RZ, R2 ;  /* 0x000000ffff0c7224 */ /* 0x000fe400078e0002 */
[----:B------:R-:W-:-:S07]  /*29040*/  IMAD.MOV.U32 R108, RZ, RZ, R14 ;  /* 0x000000ffff6c7224 */ /* 0x000fce00078e000e */
[----:B------:R-:W-:Y:S05]  /*29050*/  WARPSYNC.COLLECTIVE R15, `(.L_x_1835) ;  /* 0x000000000f087348 */ /* 0x000fea0003c00000 */
[----:B------:R0:W1:Y:S02]  /*29060*/  SHFL.IDX P6, R14, R13, R12, R11 ;  /* 0x0000000c0d0e7389 */ /* 0x00006400000c000b */
[----:B01----:R-:W-:Y:S01]  /*29070*/  ENDCOLLECTIVE ;  /* 0x000000000000791b */ /* 0x003fe20003800000 */
.L_x_1835:
[----:B------:R-:W-:Y:S01]  /*29080*/  SEL R53, R105, R108, P0 ;  /* 0x0000006c69357207 */ /* 0x000fe20000000000 */
[----:B------:R-:W-:Y:S02]  /*29090*/  IMAD.MOV.U32 R13, RZ, RZ, R110 ;  /* 0x000000ffff0d7224 */ /* 0x000fe400078e006e */
[----:B------:R-:W-:Y:S02]  /*290a0*/  IMAD.MOV.U32 R12, RZ, RZ, R9 ;  /* 0x000000ffff0c7224 */ /* 0x000fe400078e0009 */
[----:B------:R-:W-:-:S07]  /*290b0*/  IMAD.MOV.U32 R107, RZ, RZ, R14 ;  /* 0x000000ffff6b7224 */ /* 0x000fce00078e000e */
[----:B------:R-:W-:Y:S05]  /*290c0*/  WARPSYNC.COLLECTIVE R15, `(.L_x_1836) ;  /* 0x000000000f087348 */ /* 0x000fea0003c00000 */
[----:B------:R0:W1:Y:S02]  /*290d0*/  SHFL.IDX P6, R14, R13, R12, R11 ;  /* 0x0000000c0d0e7389 */ /* 0x00006400000c000b */
[----:B01----:R-:W-:Y:S01]  /*290e0*/  ENDCOLLECTIVE ;  /* 0x000000000000791b */ /* 0x003fe20003800000 */
.L_x_1836:
[----:B------:R-:W-:Y:S02]  /*290f0*/  IMAD.MOV.U32 R13, RZ, RZ, R109 ;  /* 0x000000ffff0d7224 */ /* 0x000fe400078e006d */
[----:B------:R-:W-:Y:S02]  /*29100*/  IMAD.MOV.U32 R12, RZ, RZ, R2 ;  /* 0x000000ffff0c7224 */ /* 0x000fe400078e0002 */
[----:B------:R-:W-:-:S07]  /*29110*/  IMAD.MOV.U32 R110, RZ, RZ, R14 ;  /* 0x000000ffff6e7224 */ /* 0x000fce00078e000e */
[----:B------:R-:W-:Y:S05]  /*29120*/  WARPSYNC.COLLECTIVE R15, `(.L_x_1837) ;  /* 0x000000000f087348 */ /* 0x000fea0003c00000 */
[----:B------:R0:W1:Y:S02]  /*29130*/  SHFL.IDX P6, R14, R13, R12, R11 ;  /* 0x0000000c0d0e7389 */ /* 0x00006400000c000b */
[----:B01----:R-:W-:Y:S01]  /*29140*/  ENDCOLLECTIVE ;  /* 0x000000000000791b */ /* 0x003fe20003800000 */
.L_x_1837:
[----:B------:R-:W-:Y:S02]  /*29150*/  IMAD.MOV.U32 R13, RZ, RZ, R112 ;  /* 0x000000ffff0d7224 */ /* 0x000fe400078e0070 */
[----:B------:R-:W-:Y:S02]  /*29160*/  IMAD.MOV.U32 R12, RZ, RZ, R9 ;  /* 0x000000ffff0c7224 */ /* 0x000fe400078e0009 */
[----:B------:R-:W-:-:S07]  /*29170*/  IMAD.MOV.U32 R109, RZ, RZ, R14 ;  /* 0x000000ffff6d7224 */ /* 0x000fce00078e000e */
[----:B------:R-:W-:Y:S05]  /*29180*/  WARPSYNC.COLLECTIVE R15, `(.L_x_1838) ;  /* 0x000000000f087348 */ /* 0x000fea0003c00000 */
[----:B------:R0:W1:Y:S02]  /*29190*/  SHFL.IDX P6, R14, R13, R12, R11 ;  /* 0x0000000c0d0e7389 */ /* 0x00006400000c000b */
[----:B01----:R-:W-:Y:S01]  /*291a0*/  ENDCOLLECTIVE ;  /* 0x000000000000791b */ /* 0x003fe20003800000 */
.L_x_1838:
[----:B------:R-:W-:Y:S01]  /*291b0*/  MOV R13, R67 ;  /* 0x00000043000d7202 */ /* 0x000fe20000000f00 */
[----:B------:R-:W-:Y:S02]  /*291c0*/  IMAD.MOV.U32 R12, RZ, RZ, R2 ;  /* 0x000000ffff0c7224 */ /* 0x000fe400078e0002 */
[----:B------:R-:W-:-:S07]  /*291d0*/  IMAD.MOV.U32 R112, RZ, RZ, R14 ;  /* 0x000000ffff707224 */ /* 0x000fce00078e000e */
[----:B------:R-:W-:Y:S05]  /*291e0*/  WARPSYNC.COLLECTIVE R15, `(.L_x_1839) ;  /* 0x000000000f087348 */ /* 0x000fea0003c00000 */
[----:B------:R0:W1:Y:S02]  /*291f0*/  SHFL.IDX P6, R14, R13, R12, R11 ;  /* 0x0000000c0d0e7389 */ /* 0x00006400000c000b */
[----:B01----:R-:W-:Y:S01]  /*29200*/  ENDCOLLECTIVE ;  /* 0x000000000000791b */ /* 0x003fe20003800000 */
.L_x_1839:
[----:B------:R-:W-:Y:S01]  /*29210*/  SEL R63, R112, R109, P0 ;  /* 0x0000006d703f7207 */ /* 0x000fe20000000000 */
[----:B------:R-:W-:Y:S02]  /*29220*/  IMAD.MOV.U32 R13, RZ, RZ, R114 ;  /* 0x000000ffff0d7224 */ /* 0x000fe400078e0072 */
[----:B------:R-:W-:Y:S02]  /*29230*/  IMAD.MOV.U32 R12, RZ, RZ, R9 ;  /* 0x000000ffff0c7224 */ /* 0x000fe400078e0009 */
[----:B------:R-:W-:-:S07]  /*29240*/  IMAD.MOV.U32 R67, RZ, RZ, R14 ;  /* 0x000000ffff437224 */ /* 0x000fce00078e000e */
[----:B------:R-:W-:Y:S05]  /*29250*/  WARPSYNC.COLLECTIVE R15, `(.L_x_1840) ;  /* 0x000000000f087348 */ /* 0x000fea0003c00000 */
[----:B------:R0:W1:Y:S02]  /*29260*/  SHFL.IDX P6, R14, R13, R12, R11 ;  /* 0x0000000c0d0e7389 */ /* 0x00006400000c000b */
[----:B01----:R-:W-:Y:S01]  /*29270*/  ENDCOLLECTIVE ;  /* 0x000000000000791b */ /* 0x003fe20003800000 */
.L_x_1840:
[----:B------:R-:W-:Y:S02]  /*29280*/  IMAD.MOV.U32 R13, RZ, RZ, R71 ;  /* 0x000000ffff0d7224 */ /* 0x000fe400078e0047 */
[----:B------:R-:W-:Y:S02]  /*29290*/  IMAD.MOV.U32 R12, RZ, RZ, R2 ;  /* 0x000000ffff0c7224 */ /* 0x000fe400078e0002 */
[----:B------:R-:W-:-:S07]  /*292a0*/  IMAD.MOV.U32 R114, RZ, RZ, R14 ;  /* 0x000000ffff727224 */ /* 0x000fce00078e000e */
[----:B------:R-:W-:Y:S05]  /*292b0*/  WARPSYNC.COLLECTIVE R15, `(.L_x_1841) ;  /* 0x000000000f087348 */ /* 0x000fea0003c00000 */
[----:B------:R0:W1:Y:S02]  /*292c0*/  SHFL.IDX P6, R14, R13, R12, R11 ;  /* 0x0000000c0d0e7389 */ /* 0x00006400000c000b */
[----:B01----:R-:W-:Y:S01]  /*292d0*/  ENDCOLLECTIVE ;  /* 0x000000000000791b */ /* 0x003fe20003800000 */
.L_x_1841:
        /* <DEDUP_REMOVED lines=8> */
.L_x_1842:
[----:B------:R-:W-:Y:S02]  /*29360*/  IMAD.MOV.U32 R13, RZ, RZ, R75 ;  /* 0x000000ffff0d7224 */ /* 0x000fe400078e004b */
[----:B------:R-:W-:Y:S02]  /*29370*/  IMAD.MOV.U32 R12, RZ, RZ, R2 ;  /* 0x000000ffff0c7224 */ /* 0x000fe400078e0002 */
[----:B------:R-:W-:-:S07]  /*29380*/  IMAD.MOV.U32 R116, RZ, RZ, R14 ;  /* 0x000000ffff747224 */ /* 0x000fce00078e000e */
[----:B------:R-:W-:Y:S05]  /*29390*/  WARPSYNC.COLLECTIVE R15, `(.L_x_1843) ;  /* 0x000000000f087348 */ /* 0x000fea0003c00000 */
[----:B------:R0:W1:Y:S02]  /*293a0*/  SHFL.IDX P6, R14, R13, R12, R11 ;  /* 0x0000000c0d0e7389 */ /* 0x00006400000c000b */
[----:B01----:R-:W-:Y:S01]  /*293b0*/  ENDCOLLECTIVE ;  /* 0x000000000000791b */ /* 0x003fe20003800000 */
.L_x_1843:
[----:B------:R-:W-:Y:S02]  /*293c0*/  SEL R69, R71, R116, P0 ;  /* 0x0000007447457207 */ /* 0x000fe40000000000 */
[----:B------:R-:W-:Y:S02]  /*293d0*/  SEL R71, R116, R71, P0 ;  /* 0x0000004774477207 */ /* 0x000fe40000000000 */
[----:B------:R-:W-:Y:S01]  /*293e0*/  MOV R13, R5 ;  /* 0x00000005000d7202 */ /* 0x000fe20000000f00 */
[----:B------:R-:W-:Y:S01]  /*293f0*/  IMAD.MOV.U32 R12, RZ, RZ, R9 ;  /* 0x000000ffff0c7224 */ /* 0x000fe200078e0009 */
[----:B------:R-:W-:Y:S02]  /*29400*/  SEL R5, R55, R78, P0 ;  /* 0x0000004e37057207 */ /* 0x000fe40000000000 */
[----:B------:R-:W-:Y:S02]  /*29410*/  SEL R9, R57, R80, P0 ;  /* 0x0000005039097207 */ /* 0x000fe40000000000 */
[----:B------:R-:W-:Y:S01]  /*29420*/  SEL R55, R108, R105, P0 ;  /* 0x000000696c377207 */ /* 0x000fe20000000000 */
[----:B------:R-:W-:-:S07]  /*29430*/  IMAD.MOV.U32 R75, RZ, RZ, R14 ;  /* 0x000000ffff4b7224 */ /* 0x000fce00078e000e */
[----:B------:R-:W-:Y:S05]  /*29440*/  WARPSYNC.COLLECTIVE R15, `(.L_x_1844) ;  /* 0x000000000f087348 */ /* 0x000fea0003c00000 */
[----:B------:R0:W1:Y:S02]  /*29450*/  SHFL.IDX P6, R14, R13, R12, R11 ;  /* 0x0000000c0d0e7389 */ /* 0x00006400000c000b */
[----:B01----:R-:W-:Y:S01]  /*29460*/  ENDCOLLECTIVE ;  /* 0x000000000000791b */ /* 0x003fe20003800000 */
.L_x_1844:
[----:B------:R-:W-:Y:S02]  /*29470*/  SEL R12, R27, R20, P0 ;  /* 0x000000141b0c7207 */ /* 0x000fe40000000000 */
[----:B------:R-:W-:Y:S02]  /*29480*/  SEL R11, R80, R57, P0 ;  /* 0x00000039500b7207 */ /* 0x000fe40000000000 */
[----:B------:R-:W-:Y:S02]  /*29490*/  SEL R13, R59, R82, P0 ;  /* 0x000000523b0d7207 */ /* 0x000fe40000000000 */
[----:B------:R-:W-:Y:S02]  /*294a0*/  SEL R15, R82, R59, P0 ;  /* 0x0000003b520f7207 */ /* 0x000fe40000000000 */
[----:B------:R-:W-:Y:S01]  /*294b0*/  SEL R57, R107, R110, P0 ;  /* 0x0000006e6b397207 */ /* 0x000fe20000000000 */
[----:B------:R-:W-:Y:S01]  /*294c0*/  IMAD.MOV.U32 R2, RZ, RZ, R14 ;  /* 0x000000ffff027224 */ /* 0x000fe200078e000e */
[----:B------:R-:W-:Y:S01]  /*294d0*/  SEL R14, R20, R27, P0 ;  /* 0x0000001b140e7207 */ /* 0x000fe20000000000 */
[----:B------:R-:W-:Y:S01]  /*294e0*/  IMAD.MOV.U32 R20, RZ, RZ, RZ ;  /* 0x000000ffff147224 */ /* 0x000fe200078e00ff */
[----:B------:R-:W-:-:S02]  /*294f0*/  SEL R27, R84, R61, P0 ;  /* 0x0000003d541b7207 */ /* 0x000fc40000000000 */
[----:B------:R-:W-:Y:S02]  /*29500*/  SEL R59, R110, R107, P0 ;  /* 0x0000006b6e3b7207 */ /* 0x000fe40000000000 */
[----:B------:R-:W-:Y:S01]  /*29510*/  SEL R61, R109, R112, P0 ;  /* 0x000000706d3d7207 */ /* 0x000fe20000000000 */
[----:B------:R-:W-:Y:S06]  /*29520*/  BRA `(.L_x_1845) ;  /* 0xffffff3000347947 */ /* 0x000fec000383ffff */
.L_x_1567:
[----:B------:R-:W-:Y:S02]  /*29530*/  IMAD.MOV.U32 R13, RZ, RZ, R2 ;  /* 0x000000ffff0d7224 */ /* 0x000fe400078e0002 */
[----:B------:R-:W-:Y:S02]  /*29540*/  IMAD.MOV.U32 R12, RZ, RZ, RZ ;  /* 0x000000ffff0c7224 */ /* 0x000fe400078e00ff */
[----:B------:R-:W-:Y:S02]  /*29550*/  IMAD.MOV.U32 R11, RZ, RZ, 0x181f ;  /* 0x0000181fff0b7424 */ /* 0x000fe400078e00ff */
[----:B------:R-:W-:-:S07]  /*29560*/  IMAD.MOV.U32 R15, RZ, RZ, -0x1 ;  /* 0xffffffffff0f7424 */ /* 0x000fce00078e00ff */
[----:B-1----:R-:W-:Y:S05]  /*29570*/  WARPSYNC.COLLECTIVE R15, `(.L_x_1846) ;  /* 0x000000000f087348 */ /* 0x002fea0003c00000 */
[----:B------:R0:W2:Y:S02]  /*29580*/  SHFL.IDX P6, R14, R13, R12, R11 ;  /* 0x0000000c0d0e7389 */ /* 0x0000a400000c000b */
[----:B012---:R-:W-:Y:S01]  /*29590*/  ENDCOLLECTIVE ;  /* 0x000000000000791b */ /* 0x007fe20003800000 */
.L_x_1846:
[----:B------:R-:W-:Y:S02]  /*295a0*/  IMAD.MOV.U32 R13, RZ, RZ, R0 ;  /* 0x000000ffff0d7224 */ /* 0x000fe400078e0000 */
[----:B------:R-:W-:-:S07]  /*295b0*/  IMAD.MOV.U32 R3, RZ, RZ, R14 ;  /* 0x000000ffff037224 */ /* 0x000fce00078e000e */
[----:B------:R-:W-:Y:S05]  /*295c0*/  WARPSYNC.COLLECTIVE R15, `(.L_x_1847) ;  /* 0x000000000f087348 */ /* 0x000fea0003c00000 */
[----:B------:R0:W1:Y:S02]  /*295d0*/  SHFL.IDX P6, R14, R13, R12, R11 ;  /* 0x0000000c0d0e7389 */ /* 0x00006400000c000b */
[----:B01----:R-:W-:Y:S01]  /*295e0*/  ENDCOLLECTIVE ;  /* 0x000000000000791b */ /* 0x003fe20003800000 */
.L_x_1847:
[----:B------:R-:W-:Y:S05]  /*295f0*/  BRA `(.L_x_1848) ;  /* 0xffffff4800f07947 */ /* 0x000fea000383ffff */
.L_x_1570:
[----:B------:R-:W-:Y:S01]  /*29600*/  BSSY B1, `(.L_x_1849) ;  /* 0x0000008000017945 */ /* 0x000fe20003800000 */
[----:B------:R-:W-:Y:S02]  /*29610*/  IMAD.MOV.U32 R13, RZ, RZ, R2 ;  /* 0x000000ffff0d7224 */ /* 0x000fe400078e0002 */
[----:B------:R-:W-:Y:S02]  /*29620*/  IMAD.MOV.U32 R12, RZ, RZ, 0x1 ;  /* 0x00000001ff0c7424 */ /* 0x000fe400078e00ff */
[----:B------:R-:W-:Y:S02]  /*29630*/  IMAD.MOV.U32 R11, RZ, RZ, 0x181f ;  /* 0x0000181fff0b7424 */ /* 0x000fe400078e00ff */
[----:B----4-:R-:W-:-:S07]  /*29640*/  IMAD.MOV.U32 R15, RZ, RZ, -0x1 ;  /* 0xffffffffff0f7424 */ /* 0x010fce00078e00ff */
[----:B0123--:R-:W-:Y:S05]  /*29650*/  WARPSYNC.COLLECTIVE R15, `(.L_x_1850) ;  /* 0x000000000f087348 */ /* 0x00ffea0003c00000 */
[----:B---3--:R3:W4:Y:S02]  /*29660*/  SHFL.IDX P6, R14, R13, R12, R11 ;  /* 0x0000000c0d0e7389 */ /* 0x00872400000c000b */
[----:B01234-:R-:W-:Y:S01]  /*29670*/  ENDCOLLECTIVE ;  /* 0x000000000000791b */ /* 0x01ffe20003800000 */
.L_x_1850:
[----:B------:R-:W-:Y:S05]  /*29680*/  BSYNC B1 ;  /* 0x0000000000017941 */ /* 0x000fea0003800000 */
.L_x_1849:
        /* <DEDUP_REMOVED lines=8> */
.L_x_1851:
[----:B------:R-:W-:Y:S05]  /*29710*/  BRA `(.L_x_1852) ;  /* 0xffffff4c00107947 */ /* 0x000fea000383ffff */
.L_x_1573:
        /* <DEDUP_REMOVED lines=8> */
.L_x_1854:
[----:B------:R-:W-:Y:S05]  /*297a0*/  BSYNC B1 ;  /* 0x0000000000017941 */ /* 0x000fea0003800000 */
.L_x_1853:
        /* <DEDUP_REMOVED lines=8> */
.L_x_1855:
[----:B------:R-:W-:Y:S05]  /*29830*/  BRA `(.L_x_1856) ;  /* 0xffffff4c00307947 */ /* 0x000fea000383ffff */
.L_x_1576:
[----:B------:R-:W-:Y:S01]  /*29840*/  BSSY B1, `(.L_x_1857) ;  /* 0x0000008000017945 */ /* 0x000fe20003800000 */
[----:B------:R-:W-:Y:S01]  /*29850*/  IMAD.MOV.U32 R13, RZ, RZ, R2 ;  /* 0x000000ffff0d7224 */ /* 0x000fe200078e0002 */
[----:B------:R-:W-:Y:S01]  /*29860*/  MOV R11, 0x181f ;  /* 0x0000181f000b7802 */ /* 0x000fe20000000f00 */
[----:B------:R-:W-:Y:S02]  /*29870*/  IMAD.MOV.U32 R12, RZ, RZ, 0x3 ;  /* 0x00000003ff0c7424 */ /* 0x000fe400078e00ff */
[----:B0-----:R-:W-:-:S07]  /*29880*/  IMAD.MOV.U32 R15, RZ, RZ, -0x1 ;  /* 0xffffffffff0f7424 */ /* 0x001fce00078e00ff */
[----:B-1234-:R-:W-:Y:S05]  /*29890*/  WARPSYNC.COLLECTIVE R15, `(.L_x_1858) ;  /* 0x000000000f087348 */ /* 0x01efea0003c00000 */
[----:B----4-:R0:W4:Y:S02]  /*298a0*/  SHFL.IDX P6, R14, R13, R12, R11 ;  /* 0x0000000c0d0e7389 */ /* 0x01012400000c000b */
[----:B01234-:R-:W-:Y:S01]  /*298b0*/  ENDCOLLECTIVE ;  /* 0x000000000000791b */ /* 0x01ffe20003800000 */
.L_x_1858:
[----:B------:R-:W-:Y:S05]  /*298c0*/  BSYNC B1 ;  /* 0x0000000000017941 */ /* 0x000fea0003800000 */
.L_x_1857:
        /* <DEDUP_REMOVED lines=8> */
.L_x_1859:
[----:B------:R-:W-:Y:S05]  /*29950*/  BRA `(.L_x_1860) ;  /* 0xffffff4c00507947 */ /* 0x000fea000383ffff */
.L_x_1601:
[----:B------:R-:W1:Y:S01]  /*29960*/  S2R R5, SR_TID.X ;  /* 0x0000000000057919 */ /* 0x000e620000002100 */
[----:B------:R-:W-:Y:S01]  /*29970*/  BSSY B1, `(.L_x_1861) ;  /* 0x000000a000017945 */ /* 0x000fe20003800000 */
[----:B------:R-:W-:Y:S02]  /*29980*/  IMAD.MOV.U32 R12, RZ, RZ, RZ ;  /* 0x000000ffff0c7224 */ /* 0x000fe400078e00ff */
[----:B0-----:R-:W-:Y:S02]  /*29990*/  IMAD.MOV.U32 R11, RZ, RZ, 0x1f ;  /* 0x0000001fff0b7424 */ /* 0x001fe400078e00ff */
[----:B------:R-:W-:Y:S01]  /*299a0*/  IMAD.MOV.U32 R15, RZ, RZ, -0x1 ;  /* 0xffffffffff0f7424 */ /* 0x000fe200078e00ff */
[----:B-1----:R-:W-:-:S04]  /*299b0*/  SHF.R.U32.HI R5, RZ, 0x5, R5 ;  /* 0x00000005ff057819 */ /* 0x002fc80000011605 */
[----:B------:R-:W-:-:S05]  /*299c0*/  LOP3.LUT R5, R5, 0x3, RZ, 0xc0, !PT ;  /* 0x0000000305057812 */ /* 0x000fca00078ec0ff */
[----:B------:R-:W-:-:S07]  /*299d0*/  IMAD.MOV.U32 R13, RZ, RZ, R5 ;  /* 0x000000ffff0d7224 */ /* 0x000fce00078e0005 */
[----:B------:R-:W-:Y:S05]  /*299e0*/  WARPSYNC.COLLECTIVE R15, `(.L_x_1862) ;  /* 0x000000000f087348 */ /* 0x000fea0003c00000 */
[----:B------:R0:W1:Y:S02]  /*299f0*/  SHFL.IDX P6, R14, R13, R12, R11 ;  /* 0x0000000c0d0e7389 */ /* 0x00006400000c000b */
[----:B01----:R-:W-:Y:S01]  /*29a00*/  ENDCOLLECTIVE ;  /* 0x000000000000791b */ /* 0x003fe20003800000 */
.L_x_1862:
[----:B------:R-:W-:Y:S05]  /*29a10*/  BSYNC B1 ;  /* 0x0000000000017941 */ /* 0x000fea0003800000 */
.L_x_1861:
[----:B------:R-:W-:Y:S05]  /*29a20*/  BRA `(.L_x_1863) ;  /* 0xffffff6400f87947 */ /* 0x000fea000383ffff */
.L_x_1603:
[----:B------:R-:W-:Y:S01]  /*29a30*/  BSSY B1, `(.L_x_1864) ;  /* 0x0000006000017945 */ /* 0x000fe20003800000 */
[----:B------:R-:W-:-:S07]  /*29a40*/  IMAD.MOV.U32 R15, RZ, RZ, -0x1 ;  /* 0xffffffffff0f7424 */ /* 0x000fce00078e00ff */
[----:B01----:R-:W-:Y:S05]  /*29a50*/  WARPSYNC.COLLECTIVE R15, `(.L_x_1865) ;  /* 0x000000000f0c7348 */ /* 0x003fea0003c00000 */
[----:B------:R-:W-:Y:S02]  /*29a60*/  ELECT P6, UR62, PT ;  /* 0x00000000003e782f */ /* 0x000fe400038c0000 */
[----:B------:R-:W-:Y:S01]  /*29a70*/  MOV R14, UR62 ;  /* 0x0000003e000e7c02 */ /* 0x000fe20008000f00 */
[----:B01----:R-:W-:Y:S10]  /*29a80*/  ENDCOLLECTIVE ;  /* 0x000000000000791b */ /* 0x003ff40003800000 */
.L_x_1865:
[----:B------:R-:W-:Y:S05]  /*29a90*/  BSYNC B1 ;  /* 0x0000000000017941 */ /* 0x000fea0003800000 */
.L_x_1864:
[----:B------:R-:W-:Y:S05]  /*29aa0*/  BRA `(.L_x_1602) ;  /* 0xffffff6400f07947 */ /* 0x000fea000383ffff */
.L_x_1605:
[----:B-1----:R-:W2:Y:S02]  /*29ab0*/  LDL R5, [R1] ;  /* 0x0000000001057983 */ /* 0x002ea40000100800 */
[----:B--2---:R1:W2:Y:S02]  /*29ac0*/  SYNCS.PHASECHK.TRANS64.TRYWAIT P0, [R5+URZ+0x28420], R4 ;  /* 0x02842004050075a7 */ /* 0x0042a4000800017f */
[----:B--2---:R-:W-:Y:S05]  /*29ad0*/  @!P0 NANOSLEEP.SYNCS 0x989680 ;  /* 0x009896800000895d */ /* 0x004fea0003900000 */
[----:B------:R-:W2:Y:S02]  /*29ae0*/  @!P0 SYNCS.PHASECHK.TRANS64 P0, [R5+URZ+0x28420], R4 ;  /* 0x02842004050085a7 */ /* 0x000ea4000800007f */
[----:B--2---:R-:W-:Y:S05]  /*29af0*/  @!P0 BRA `(.L_x_1605) ;  /* 0xfffffffc00ec8947 */ /* 0x004fea000383ffff */
[----:B------:R-:W-:Y:S05]  /*29b00*/  BRA `(.L_x_1866) ;  /* 0xffffff6800007947 */ /* 0x000fea000383ffff */
.L_x_1609:
[----:B-1----:R1:W2:Y:S02]  /*29b10*/  SYNCS.PHASECHK.TRANS64.TRYWAIT P0, [R7+URZ+0x284a0], R10 ;  /* 0x0284a00a070075a7 */ /* 0x0022a4000800017f */
[----:B--2---:R-:W-:Y:S05]  /*29b20*/  @!P0 NANOSLEEP.SYNCS 0x989680 ;  /* 0x009896800000895d */ /* 0x004fea0003900000 */
[----:B------:R-:W2:Y:S02]  /*29b30*/  @!P0 SYNCS.PHASECHK.TRANS64 P0, [R7+URZ+0x284a0], R10 ;  /* 0x0284a00a070085a7 */ /* 0x000ea4000800007f */
[----:B--2---:R-:W-:Y:S05]  /*29b40*/  @!P0 BRA `(.L_x_1609) ;  /* 0xfffffffc00f08947 */ /* 0x004fea000383ffff */
[----:B------:R-:W-:Y:S05]  /*29b50*/  BRA `(.L_x_1867) ;  /* 0xffffff6800287947 */ /* 0x000fea000383ffff */
.L_x_1615:
[----:B--2---:R2:W3:Y:S02]  /*29b60*/  SYNCS.PHASECHK.TRANS64.TRYWAIT P0, [R7+URZ+0x284c0], R10 ;  /* 0x0284c00a070075a7 */ /* 0x0044e4000800017f */
[----:B---3--:R-:W-:Y:S05]  /*29b70*/  @!P0 NANOSLEEP.SYNCS 0x989680 ;  /* 0x009896800000895d */ /* 0x008fea0003900000 */
[----:B------:R-:W3:Y:S02]  /*29b80*/  @!P0 SYNCS.PHASECHK.TRANS64 P0, [R7+URZ+0x284c0], R10 ;  /* 0x0284c00a070085a7 */ /* 0x000ee4000800007f */
[----:B---3--:R-:W-:Y:S05]  /*29b90*/  @!P0 BRA `(.L_x_1615) ;  /* 0xfffffffc00f08947 */ /* 0x008fea000383ffff */
[----:B------:R-:W-:Y:S05]  /*29ba0*/  BRA `(.L_x_1868) ;  /* 0xffffff6800ec7947 */ /* 0x000fea000383ffff */
.L_x_1623:
[----:B-1----:R1:W2:Y:S02]  /*29bb0*/  SYNCS.PHASECHK.TRANS64.TRYWAIT P1, [R8+URZ+0x284a0], R7 ;  /* 0x0284a007080075a7 */ /* 0x0022a4000802017f */
[----:B--2---:R-:W-:Y:S05]  /*29bc0*/  @!P1 NANOSLEEP.SYNCS 0x989680 ;  /* 0x009896800000995d */ /* 0x004fea0003900000 */
[----:B------:R-:W2:Y:S02]  /*29bd0*/  @!P1 SYNCS.PHASECHK.TRANS64 P1, [R8+URZ+0x284a0], R7 ;  /* 0x0284a007080095a7 */ /* 0x000ea4000802007f */
[----:B--2---:R-:W-:Y:S05]  /*29be0*/  @!P1 BRA `(.L_x_1623) ;  /* 0xfffffffc00f09947 */ /* 0x004fea000383ffff */
[----:B------:R-:W-:Y:S05]  /*29bf0*/  BRA `(.L_x_1869) ;  /* 0xffffff7000007947 */ /* 0x000fea000383ffff */
.L_x_1629:
[----:B--2---:R2:W3:Y:S02]  /*29c00*/  SYNCS.PHASECHK.TRANS64.TRYWAIT P1, [R8+URZ+0x284c0], R7 ;  /* 0x0284c007080075a7 */ /* 0x0044e4000802017f */
[----:B---3--:R-:W-:Y:S05]  /*29c10*/  @!P1 NANOSLEEP.SYNCS 0x989680 ;  /* 0x009896800000995d */ /* 0x008fea0003900000 */
[----:B------:R-:W3:Y:S02]  /*29c20*/  @!P1 SYNCS.PHASECHK.TRANS64 P1, [R8+URZ+0x284c0], R7 ;  /* 0x0284c007080095a7 */ /* 0x000ee4000802007f */
[----:B---3--:R-:W-:Y:S05]  /*29c30*/  @!P1 BRA `(.L_x_1629) ;  /* 0xfffffffc00f09947 */ /* 0x008fea000383ffff */
[----:B------:R-:W-:Y:S05]  /*29c40*/  BRA `(.L_x_1870) ;  /* 0xffffff7000c07947 */ /* 0x000fea000383ffff */
.L_x_1653:
[----:B------:R-:W1:Y:S01]  /*29c50*/  S2R R0, SR_TID.X ;  /* 0x0000000000007919 */ /* 0x000e620000002100 */
[----:B------:R-:W-:Y:S01]  /*29c60*/  BSSY B0, `(.L_x_1871) ;  /* 0x000000a000007945 */ /* 0x000fe20003800000 */
[----:B------:R-:W-:Y:S01]  /*29c70*/  IMAD.MOV.U32 R12, RZ, RZ, RZ ;  /* 0x000000ffff0c7224 */ /* 0x000fe200078e00ff */
[----:B------:R-:W-:Y:S01]  /*29c80*/  MOV R15, 0xffffffff ;  /* 0xffffffff000f7802 */ /* 0x000fe20000000f00 */
[----:B0-----:R-:W-:Y:S01]  /*29c90*/  IMAD.MOV.U32 R11, RZ, RZ, 0x1f ;  /* 0x0000001fff0b7424 */ /* 0x001fe200078e00ff */
[----:B-1----:R-:W-:-:S04]  /*29ca0*/  SHF.R.U32.HI R0, RZ, 0x5, R0 ;  /* 0x00000005ff007819 */ /* 0x002fc80000011600 */
[----:B------:R-:W-:-:S05]  /*29cb0*/  LOP3.LUT R0, R0, 0x3, RZ, 0xc0, !PT ;  /* 0x0000000300007812 */ /* 0x000fca00078ec0ff */
[----:B------:R-:W-:-:S07]  /*29cc0*/  IMAD.MOV.U32 R13, RZ, RZ, R0 ;  /* 0x000000ffff0d7224 */ /* 0x000fce00078e0000 */
[----:B--2---:R-:W-:Y:S05]  /*29cd0*/  WARPSYNC.COLLECTIVE R15, `(.L_x_1872) ;  /* 0x000000000f087348 */ /* 0x004fea0003c00000 */
[----:B------:R0:W1:Y:S02]  /*29ce0*/  SHFL.IDX P6, R14, R13, R12, R11 ;  /* 0x0000000c0d0e7389 */ /* 0x00006400000c000b */
[----:B012---:R-:W-:Y:S01]  /*29cf0*/  ENDCOLLECTIVE ;  /* 0x000000000000791b */ /* 0x007fe20003800000 */
.L_x_1872:
[----:B------:R-:W-:Y:S05]  /*29d00*/  BSYNC B0 ;  /* 0x0000000000007941 */ /* 0x000fea0003800000 */
.L_x_1871:
[----:B------:R-:W-:Y:S05]  /*29d10*/  BRA `(.L_x_1873) ;  /* 0xffffff8000a47947 */ /* 0x000fea000383ffff */
.L_x_1655:
[----:B------:R-:W-:Y:S01]  /*29d20*/  BSSY B0, `(.L_x_1874) ;  /* 0x0000006000007945 */ /* 0x000fe20003800000 */
[----:B------:R-:W-:-:S07]  /*29d30*/  IMAD.MOV.U32 R15, RZ, RZ, -0x1 ;  /* 0xffffffffff0f7424 */ /* 0x000fce00078e00ff */
[----:B012---:R-:W-:Y:S05]  /*29d40*/  WARPSYNC.COLLECTIVE R15, `(.L_x_1875) ;  /* 0x000000000f0c7348 */ /* 0x007fea0003c00000 */
[----:B------:R-:W-:Y:S02]  /*29d50*/  ELECT P6, UR62, PT ;  /* 0x00000000003e782f */ /* 0x000fe400038c0000 */
[----:B------:R-:W-:Y:S01]  /*29d60*/  MOV R14, UR62 ;  /* 0x0000003e000e7c02 */ /* 0x000fe20008000f00 */
[----:B012---:R-:W-:Y:S10]  /*29d70*/  ENDCOLLECTIVE ;  /* 0x000000000000791b */ /* 0x007ff40003800000 */
.L_x_1875:
[----:B------:R-:W-:Y:S05]  /*29d80*/  BSYNC B0 ;  /* 0x0000000000007941 */ /* 0x000fea0003800000 */
.L_x_1874:
[----:B------:R-:W-:Y:S05]  /*29d90*/  BRA `(.L_x_1876) ;  /* 0xffffff8000ac7947 */ /* 0x000fea000383ffff */
.L_x_1657:
[----:B-1----:R1:W2:Y:S02]  /*29da0*/  SYNCS.PHASECHK.TRANS64.TRYWAIT P0, [R0+URZ+0x28480], R3 ;  /* 0x02848003000075a7 */ /* 0x0022a4000800017f */
[----:B--2---:R-:W-:Y:S05]  /*29db0*/  @!P0 NANOSLEEP.SYNCS 0x989680 ;  /* 0x009896800000895d */ /* 0x004fea0003900000 */
[----:B------:R-:W2:Y:S02]  /*29dc0*/  @!P0 SYNCS.PHASECHK.TRANS64 P0, [R0+URZ+0x28480], R3 ;  /* 0x02848003000085a7 */ /* 0x000ea4000800007f */
[----:B--2---:R-:W-:Y:S05]  /*29dd0*/  @!P0 BRA `(.L_x_1657) ;  /* 0xfffffffc00f08947 */ /* 0x004fea000383ffff */
[----:B------:R-:W-:Y:S05]  /*29de0*/  BRA `(.L_x_1877) ;  /* 0xffffff8400207947 */ /* 0x000fea000383ffff */
.L_x_1659:
[----:B--2---:R2:W3:Y:S02]  /*29df0*/  SYNCS.PHASECHK.TRANS64.TRYWAIT P0, [R0+URZ+0x28440], R3 ;  /* 0x02844003000075a7 */ /* 0x0044e4000800017f */
[----:B---3--:R-:W-:Y:S05]  /*29e00*/  @!P0 NANOSLEEP.SYNCS 0x989680 ;  /* 0x009896800000895d */ /* 0x008fea0003900000 */
[----:B------:R-:W3:Y:S02]  /*29e10*/  @!P0 SYNCS.PHASECHK.TRANS64 P0, [R0+URZ+0x28440], R3 ;  /* 0x02844003000085a7 */ /* 0x000ee4000800007f */
[----:B---3--:R-:W-:Y:S05]  /*29e20*/  @!P0 BRA `(.L_x_1659) ;  /* 0xfffffffc00f08947 */ /* 0x008fea000383ffff */
[----:B------:R-:W-:Y:S05]  /*29e30*/  BRA `(.L_x_1878) ;  /* 0xffffff8400907947 */ /* 0x000fea000383ffff */
.L_x_1663:
[----:B------:R-:W2:Y:S01]  /*29e40*/  LDL.LU R11, [R1+0x48] ;  /* 0x00004800010b7983 */ /* 0x000ea20000300800 */
[----:B------:R-:W-:Y:S01]  /*29e50*/  IMAD.MOV.U32 R13, RZ, RZ, R3 ;  /* 0x000000ffff0d7224 */ /* 0x000fe200078e0003 */
[----:B------:R-:W-:Y:S01]  /*29e60*/  LOP3.LUT R5, R5, 0x7f, RZ, 0xc0, !PT ;  /* 0x0000007f05057812 */ /* 0x000fe200078ec0ff */
[----:B------:R-:W-:Y:S02]  /*29e70*/  IMAD.MOV.U32 R12, RZ, RZ, RZ ;  /* 0x000000ffff0c7224 */ /* 0x000fe400078e00ff */
[----:B------:R-:W-:Y:S01]  /*29e80*/  IMAD.MOV.U32 R15, RZ, RZ, -0x1 ;  /* 0xffffffffff0f7424 */ /* 0x000fe200078e00ff */
[----:B------:R-:W-:-:S05]  /*29e90*/  SHF.R.U32.HI R5, RZ, 0x3, R5 ;  /* 0x00000003ff057819 */ /* 0x000fca0000011605 */
[----:B------:R-:W-:-:S04]  /*29ea0*/  IMAD.IADD R0, R5, 0x1, R8 ;  /* 0x0000000105007824 */ /* 0x000fc800078e0208 */
[----:B------:R-:W-:Y:S02]  /*29eb0*/  VIADD R5, R0, 0x10 ;  /* 0x0000001000057836 */ /* 0x000fe40000000000 */
[----:B--2---:R-:W-:Y:S02]  /*29ec0*/  IMAD R2, R11, R7, RZ ;  /* 0x000000070b027224 */ /* 0x004fe400078e02ff */
[----:B------:R-:W-:-:S03]  /*29ed0*/  IMAD.MOV.U32 R11, RZ, RZ, 0x181f ;  /* 0x0000181fff0b7424 */ /* 0x000fc600078e00ff */
[----:B------:R-:W-:-:S13]  /*29ee0*/  ISETP.GE.AND P2, PT, R0, R2, PT ;  /* 0x000000020000720c */ /* 0x000fda0003f46270 */
[----:B-----5:R-:W-:Y:S05]  /*29ef0*/  WARPSYNC.COLLECTIVE R15, `(.L_x_1879) ;  /* 0x000000000f087348 */ /* 0x020fea0003c00000 */
[----:B------:R0:W1:Y:S02]  /*29f00*/  SHFL.IDX P6, R14, R13, R12, R11 ;  /* 0x0000000c0d0e7389 */ /* 0x00006400000c000b */
[----:B01---5:R-:W-:Y:S01]  /*29f10*/  ENDCOLLECTIVE ;  /* 0x000000000000791b */ /* 0x023fe20003800000 */
.L_x_1879:
[----:B------:R-:W-:Y:S02]  /*29f20*/  IMAD.MOV.U32 R13, RZ, RZ, R4 ;  /* 0x000000ffff0d7224 */ /* 0x000fe400078e0004 */
[----:B------:R-:W-:-:S07]  /*29f30*/  IMAD.MOV.U32 R6, RZ, RZ, R14 ;  /* 0x000000ffff067224 */ /* 0x000fce00078e000e */
[----:B------:R-:W-:Y:S05]  /*29f40*/  WARPSYNC.COLLECTIVE R15, `(.L_x_1880) ;  /* 0x000000000f087348 */ /* 0x000fea0003c00000 */
[----:B------:R0:W1:Y:S02]  /*29f50*/  SHFL.IDX P6, R14, R13, R12, R11 ;  /* 0x0000000c0d0e7389 */ /* 0x00006400000c000b */
[----:B01----:R-:W-:Y:S01]  /*29f60*/  ENDCOLLECTIVE ;  /* 0x000000000000791b */ /* 0x003fe20003800000 */
.L_x_1880:
[----:B------:R-:W-:Y:S02]  /*29f70*/  IMAD.MOV.U32 R13, RZ, RZ, R3 ;  /* 0x000000ffff0d7224 */ /* 0x000fe400078e0003 */
[----:B------:R-:W-:Y:S02]  /*29f80*/  IMAD.MOV.U32 R12, RZ, RZ, 0x1 ;  /* 0x00000001ff0c7424 */ /* 0x000fe400078e00ff */
[----:B------:R-:W-:-:S07]  /*29f90*/  IMAD.MOV.U32 R7, RZ, RZ, R14 ;  /* 0x000000ffff077224 */ /* 0x000fce00078e000e */
[----:B------:R-:W-:Y:S05]  /*29fa0*/  WARPSYNC.COLLECTIVE R15, `(.L_x_1881) ;  /* 0x000000000f087348 */ /* 0x000fea0003c00000 */
[----:B------:R0:W1:Y:S02]  /*29fb0*/  SHFL.IDX P6, R14, R13, R12, R11 ;  /* 0x0000000c0d0e7389 */ /* 0x00006400000c000b */
[----:B01----:R-:W-:Y:S01]  /*29fc0*/  ENDCOLLECTIVE ;  /* 0x000000000000791b */ /* 0x003fe20003800000 */
.L_x_1881:
[----:B------:R-:W-:-:S05]  /*29fd0*/  @!P2 IADD3 R7, P3, R10, R7, RZ ;  /* 0x000000070a07a210 */ /* 0x000fca0007f7e0ff */
[----:B------:R-:W-:-:S05]  /*29fe0*/  @!P2 IMAD.X R6, RZ, RZ, R6, P3 ;  /* 0x000000ffff06a224 */ /* 0x000fca00018e0606 */
[----:B------:R-:W-:Y:S02]  /*29ff0*/  @!P2 LOP3.LUT R7, R7, R6, RZ, 0x3c, !PT ;  /* 0x000000060707a212 */ /* 0x000fe400078e3cff */
[----:B------:R-:W-:Y:S02]  /*2a000*/  MOV R13, R4 ;  /* 0x00000004000d7202 */ /* 0x000fe40000000f00 */
[----:B------:R-:W-:-:S04]  /*2a010*/  @!P2 LOP3.LUT R6, R7, R6, RZ, 0x3c, !PT ;  /* 0x000000060706a212 */ /* 0x000fc800078e3cff */
[----:B------:R-:W-:Y:S01]  /*2a020*/  @!P2 LOP3.LUT R7, R7, R6, RZ, 0x3c, !PT ;  /* 0x000000060707a212 */ /* 0x000fe200078e3cff */
[----:B------:R-:W-:-:S07]  /*2a030*/  IMAD.MOV.U32 R8, RZ, RZ, R14 ;  /* 0x000000ffff087224 */ /* 0x000fce00078e000e */
[----:B------:R-:W-:Y:S05]  /*2a040*/  WARPSYNC.COLLECTIVE R15, `(.L_x_1882) ;  /* 0x000000000f087348 */ /* 0x000fea0003c00000 */
[----:B------:R0:W1:Y:S02]  /*2a050*/  SHFL.IDX P6, R14, R13, R12, R11 ;  /* 0x0000000c0d0e7389 */ /* 0x00006400000c000b */
[----:B01----:R-:W-:Y:S01]  /*2a060*/  ENDCOLLECTIVE ;  /* 0x000000000000791b */ /* 0x003fe20003800000 */
.L_x_1882:
        /* <DEDUP_REMOVED lines=12> */
.L_x_1883:
        /* <DEDUP_REMOVED lines=17> */
.L_x_1884:
[----:B------:R-:W-:Y:S02]  /*2a240*/  IMAD.MOV.U32 R13, RZ, RZ, R3 ;  /* 0x000000ffff0d7224 */ /* 0x000fe400078e0003 */
[----:B------:R-:W-:Y:S02]  /*2a250*/  IMAD.MOV.U32 R12, RZ, RZ, 0x3 ;  /* 0x00000003ff0c7424 */ /* 0x000fe400078e00ff */
[----:B------:R-:W-:-:S07]  /*2a260*/  IMAD.MOV.U32 R5, RZ, RZ, R14 ;  /* 0x000000ffff057224 */ /* 0x000fce00078e000e */
[----:B------:R-:W-:Y:S05]  /*2a270*/  WARPSYNC.COLLECTIVE R15, `(.L_x_1885) ;  /* 0x000000000f087348 */ /* 0x000fea0003c00000 */
[----:B------:R0:W1:Y:S02]  /*2a280*/  SHFL.IDX P6, R14, R13, R12, R11 ;  /* 0x0000000c0d0e7389 */ /* 0x00006400000c000b */
[----:B01----:R-:W-:Y:S01]  /*2a290*/  ENDCOLLECTIVE ;  /* 0x000000000000791b */ /* 0x003fe20003800000 */
.L_x_1885:
[----:B------:R-:W-:-:S05]  /*2a2a0*/  @!P2 IADD3 R5, P3, R10, R5, RZ ;  /* 0x000000050a05a210 */ /* 0x000fca0007f7e0ff */
[----:B------:R-:W-:-:S04]  /*2a2b0*/  @!P2 IMAD.X R6, RZ, RZ, R6, P3 ;  /* 0x000000ffff06a224 */ /* 0x000fc800018e0606 */
        /* <DEDUP_REMOVED lines=14> */
.L_x_1886:
[----:B------:R-:W-:Y:S02]  /*2a3a0*/  IMAD.MOV.U32 R13, RZ, RZ, R3 ;  /* 0x000000ffff0d7224 */ /* 0x000fe400078e0003 */
[----:B------:R-:W-:Y:S02]  /*2a3b0*/  IMAD.MOV.U32 R12, RZ, RZ, 0x4 ;  /* 0x00000004ff0c7424 */ /* 0x000fe400078e00ff */
[----:B------:R-:W-:-:S07]  /*2a3c0*/  IMAD.MOV.U32 R5, RZ, RZ, R14 ;  /* 0x000000ffff057224 */ /* 0x000fce00078e000e */
[----:B------:R-:W-:Y:S05]  /*2a3d0*/  WARPSYNC.COLLECTIVE R15, `(.L_x_1887) ;  /* 0x000000000f087348 */ /* 0x000fea0003c00000 */
[----:B------:R0:W1:Y:S02]  /*2a3e0*/  SHFL.IDX P6, R14, R13, R12, R11 ;  /* 0x0000000c0d0e7389 */ /* 0x00006400000c000b */
[----:B01----:R-:W-:Y:S01]  /*2a3f0*/  ENDCOLLECTIVE ;  /* 0x000000000000791b */ /* 0x003fe20003800000 */
.L_x_1887:
        /* <DEDUP_REMOVED lines=16> */
.L_x_1888:
[----:B------:R-:W-:Y:S02]  /*2a500*/  IMAD.MOV.U32 R13, RZ, RZ, R3 ;  /* 0x000000ffff0d7224 */ /* 0x000fe400078e0003 */
[----:B------:R-:W-:Y:S02]  /*2a510*/  IMAD.MOV.U32 R12, RZ, RZ, 0x5 ;  /* 0x00000005ff0c7424 */ /* 0x000fe400078e00ff */
[----:B------:R-:W-:-:S07]  /*2a520*/  IMAD.MOV.U32 R5, RZ, RZ, R14 ;  /* 0x000000ffff057224 */ /* 0x000fce00078e000e */
[----:B------:R-:W-:Y:S05]  /*2a530*/  WARPSYNC.COLLECTIVE R15, `(.L_x_1889) ;  /* 0x000000000f087348 */ /* 0x000fea0003c00000 */
[----:B------:R0:W1:Y:S02]  /*2a540*/  SHFL.IDX P6, R14, R13, R12, R11 ;  /* 0x0000000c0d0e7389 */ /* 0x00006400000c000b */
[----:B01----:R-:W-:Y:S01]  /*2a550*/  ENDCOLLECTIVE ;  /* 0x000000000000791b */ /* 0x003fe20003800000 */
.L_x_1889:
[----:B------:R-:W-:-:S05]  /*2a560*/  @!P2 IADD3 R5, P3, R10, R5, RZ ;  /* 0x000000050a05a210 */ /* 0x000fca0007f7e0ff */
[----:B------:R-:W-:-:S04]  /*2a570*/  @!P2 IMAD.X R6, RZ, RZ, R6, P3 ;  /* 0x000000ffff06a224 */ /* 0x000fc800018e0606 */
[----:B------:R-:W-:Y:S02]  /*2a580*/  @!P2 IMAD.MOV.U32 R7, RZ, RZ, R6 ;  /* 0x000000ffff07a224 */ /* 0x000fe400078e0006 */
[----:B------:R-:W-:Y:S01]  /*2a590*/  @!P2 IMAD.MOV.U32 R6, RZ, RZ, R5 ;  /* 0x000000ffff06a224 */ /* 0x000fe200078e0005 */
[----:B------:R-:W-:Y:S01]  /*2a5a0*/  IADD3 R5, R0, 0x50, RZ ;  /* 0x0000005000057810 */ /* 0x000fe20007ffe0ff */
[----:B------:R-:W-:-:S03]  /*2a5b0*/  IMAD.MOV.U32 R13, RZ, RZ, R4 ;  /* 0x000000ffff0d7224 */ /* 0x000fc600078e0004 */
        /* <DEDUP_REMOVED lines=10> */
.L_x_1890:
[----:B------:R-:W-:Y:S02]  /*2a660*/  IMAD.MOV.U32 R13, RZ, RZ, R3 ;  /* 0x000000ffff0d7224 */ /* 0x000fe400078e0003 */
[----:B------:R-:W-:Y:S02]  /*2a670*/  IMAD.MOV.U32 R12, RZ, RZ, 0x6 ;  /* 0x00000006ff0c7424 */ /* 0x000fe400078e00ff */
[----:B------:R-:W-:-:S07]  /*2a680*/  IMAD.MOV.U32 R5, RZ, RZ, R14 ;  /* 0x000000ffff057224 */ /* 0x000fce00078e000e */
[----:B------:R-:W-:Y:S05]  /*2a690*/  WARPSYNC.COLLECTIVE R15, `(.L_x_1891) ;  /* 0x000000000f087348 */ /* 0x000fea0003c00000 */
[----:B------:R0:W1:Y:S02]  /*2a6a0*/  SHFL.IDX P6, R14, R13, R12, R11 ;  /* 0x0000000c0d0e7389 */ /* 0x00006400000c000b */
[----:B01----:R-:W-:Y:S01]  /*2a6b0*/  ENDCOLLECTIVE ;  /* 0x000000000000791b */ /* 0x003fe20003800000 */
.L_x_1891:
        /* <DEDUP_REMOVED lines=14> */
.L_x_1892:
        /* <DEDUP_REMOVED lines=8> */
.L_x_1893:
[----:B------:R-:W-:-:S04]  /*2a820*/  @!P2 IADD3 R5, P3, R10, R5, RZ ;  /* 0x000000050a05a210 */ /* 0x000fc80007f7e0ff */
[----:B------:R-:W-:-:S05]  /*2a830*/  @!P2 IADD3.X R6, RZ, R6, RZ, P3, !PT ;  /* 0x00000006ff06a210 */ /* 0x000fca0001ffe4ff */
[----:B------:R-:W-:Y:S02]  /*2a840*/  @!P2 IMAD.MOV.U32 R7, RZ, RZ, R6 ;  /* 0x000000ffff07a224 */ /* 0x000fe400078e0006 */
[----:B------:R-:W-:Y:S02]  /*2a850*/  IMAD.MOV.U32 R13, RZ, RZ, R4 ;  /* 0x000000ffff0d7224 */ /* 0x000fe400078e0004 */
[----:B------:R-:W-:-:S05]  /*2a860*/  @!P2 IMAD.MOV.U32 R6, RZ, RZ, R5 ;  /* 0x000000ffff06a224 */ /* 0x000fca00078e0005 */
[----:B------:R-:W-:Y:S01]  /*2a870*/  @!PT LDS RZ, [RZ] ;  /* 0x00000000fffff984 */ /* 0x000fe20000000800 */
[----:B------:R-:W-:Y:S01]  /*2a880*/  @!PT LDS RZ, [RZ] ;  /* 0x00000000fffff984 */ /* 0x000fe20000000800 */
[----:B------:R-:W-:Y:S01]  /*2a890*/  @!PT LDS RZ, [RZ] ;  /* 0x00000000fffff984 */ /* 0x000fe20000000800 */
[----:B------:R0:W-:Y:S01]  /*2a8a0*/  @!P2 LDGSTS.E.BYPASS.LTC128B.128 [R9+0x1b000], desc[UR46][R6.64], !P0 ;  /* 0x1b0000000609afae */ /* 0x0001e2000c101d6e */
[----:B------:R-:W-:-:S03]  /*2a8b0*/  IMAD.MOV.U32 R5, RZ, RZ, R14 ;  /* 0x000000ffff057224 */ /* 0x000fc600078e000e */
[----:B------:R0:W-:Y:S04]  /*2a8c0*/  @!P2 LDGSTS.E.BYPASS.LTC128B.128 [R9+0x1f000], desc[UR46][R6.64+0x80], !P1 ;  /* 0x1f0000800609afae */ /* 0x0001e8000c901d6e */
[----:B0-----:R-:W-:Y:S05]  /*2a8d0*/  WARPSYNC.COLLECTIVE R15, `(.L_x_1894) ;  /* 0x000000000f087348 */ /* 0x001fea0003c00000 */
[----:B------:R1:W2:Y:S02]  /*2a8e0*/  SHFL.IDX P6, R14, R13, R12, R11 ;  /* 0x0000000c0d0e7389 */ /* 0x0002a400000c000b */
[----:B012---:R-:W-:Y:S01]  /*2a8f0*/  ENDCOLLECTIVE ;  /* 0x000000000000791b */ /* 0x007fe20003800000 */
.L_x_1894:
[----:B------:R-:W-:Y:S01]  /*2a900*/  IMAD.MOV.U32 R3, RZ, RZ, R14 ;  /* 0x000000ffff037224 */ /* 0x000fe200078e000e */
[----:B------:R-:W-:Y:S06]  /*2a910*/  BRA `(.L_x_1895) ;  /* 0xffffff88001c7947 */ /* 0x000fec000383ffff */
.L_x_1668:
[----:B--2---:R-:W2:Y:S02]  /*2a920*/  LDL R2, [R1] ;  /* 0x0000000001027983 */ /* 0x004ea40000100800 */
[----:B--2---:R2:W3:Y:S02]  /*2a930*/  SYNCS.PHASECHK.TRANS64.TRYWAIT P0, [R2+URZ+0x28420], R0 ;  /* 0x02842000020075a7 */ /* 0x0044e4000800017f */
[----:B---3--:R-:W-:Y:S05]  /*2a940*/  @!P0 NANOSLEEP.SYNCS 0x989680 ;  /* 0x009896800000895d */ /* 0x008fea0003900000 */
[----:B------:R-:W3:Y:S02]  /*2a950*/  @!P0 SYNCS.PHASECHK.TRANS64 P0, [R2+URZ+0x28420], R0 ;  /* 0x02842000020085a7 */ /* 0x000ee4000800007f */
[----:B---3--:R-:W-:Y:S05]  /*2a960*/  @!P0 BRA `(.L_x_1668) ;  /* 0xfffffffc00ec8947 */ /* 0x008fea000383ffff */
[----:B------:R-:W-:Y:S05]  /*2a970*/  BRA `(.L_x_1896) ;  /* 0xffffff88008c7947 */ /* 0x000fea000383ffff */
.L_x_1674:
[----:B---3--:R3:W4:Y:S02]  /*2a980*/  SYNCS.PHASECHK.TRANS64.TRYWAIT P0, [R6+URZ+0x28480], R5 ;  /* 0x02848005060075a7 */ /* 0x008724000800017f */
[----:B----4-:R-:W-:Y:S05]  /*2a990*/  @!P0 NANOSLEEP.SYNCS 0x989680 ;  /* 0x009896800000895d */ /* 0x010fea0003900000 */
[----:B------:R-:W4:Y:S02]  /*2a9a0*/  @!P0 SYNCS.PHASECHK.TRANS64 P0, [R6+URZ+0x28480], R5 ;  /* 0x02848005060085a7 */ /* 0x000f24000800007f */
[----:B----4-:R-:W-:Y:S05]  /*2a9b0*/  @!P0 BRA `(.L_x_1674) ;  /* 0xfffffffc00f08947 */ /* 0x010fea000383ffff */
[----:B------:R-:W-:Y:S05]  /*2a9c0*/  BRA `(.L_x_1897) ;  /* 0xffffff8c004c7947 */ /* 0x000fea000383ffff */
.L_x_1680:
[----:B-1----:R1:W2:Y:S02]  /*2a9d0*/  SYNCS.PHASECHK.TRANS64.TRYWAIT P0, [R6+URZ+0x28440], R5 ;  /* 0x02844005060075a7 */ /* 0x0022a4000800017f */
[----:B--2---:R-:W-:Y:S05]  /*2a9e0*/  @!P0 NANOSLEEP.SYNCS 0x989680 ;  /* 0x009896800000895d */ /* 0x004fea0003900000 */
[----:B------:R-:W2:Y:S02]  /*2a9f0*/  @!P0 SYNCS.PHASECHK.TRANS64 P0, [R6+URZ+0x28440], R5 ;  /* 0x02844005060085a7 */ /* 0x000ea4000800007f */
[----:B--2---:R-:W-:Y:S05]  /*2aa00*/  @!P0 BRA `(.L_x_1680) ;  /* 0xfffffffc00f08947 */ /* 0x004fea000383ffff */
[----:B------:R-:W-:Y:S05]  /*2aa10*/  BRA `(.L_x_1898) ;  /* 0xffffff9000107947 */ /* 0x000fea000383ffff */
.L_x_1687:
[----:B---3--:R3:W4:Y:S02]  /*2aa20*/  SYNCS.PHASECHK.TRANS64.TRYWAIT P0, [R20+URZ+0x28470], R4 ;  /* 0x02847004140075a7 */ /* 0x008724000800017f */
[----:B----4-:R-:W-:Y:S05]  /*2aa30*/  @!P0 NANOSLEEP.SYNCS 0x989680 ;  /* 0x009896800000895d */ /* 0x010fea0003900000 */
[----:B------:R-:W4:Y:S02]  /*2aa40*/  @!P0 SYNCS.PHASECHK.TRANS64 P0, [R20+URZ+0x28470], R4 ;  /* 0x02847004140085a7 */ /* 0x000f24000800007f */
[----:B----4-:R-:W-:Y:S05]  /*2aa50*/  @!P0 BRA `(.L_x_1687) ;  /* 0xfffffffc00f08947 */ /* 0x010fea000383ffff */
[----:B------:R-:W-:Y:S05]  /*2aa60*/  BRA `(.L_x_1899) ;  /* 0xffffff9000ec7947 */ /* 0x000fea000383ffff */
.L_x_1689:
[----:B----4-:R4:W0:Y:S02]  /*2aa70*/  SYNCS.PHASECHK.TRANS64.TRYWAIT P0, [R20+URZ+0x28460], R3 ;  /* 0x02846003140075a7 */ /* 0x010824000800017f */
[----:B0-----:R-:W-:Y:S05]  /*2aa80*/  @!P0 NANOSLEEP.SYNCS 0x989680 ;  /* 0x009896800000895d */ /* 0x001fea0003900000 */
[----:B------:R-:W0:Y:S02]  /*2aa90*/  @!P0 SYNCS.PHASECHK.TRANS64 P0, [R20+URZ+0x28460], R3 ;  /* 0x02846003140085a7 */ /* 0x000e24000800007f */
[----:B0-----:R-:W-:Y:S05]  /*2aaa0*/  @!P0 BRA `(.L_x_1689) ;  /* 0xfffffffc00f08947 */ /* 0x001fea000383ffff */
[----:B------:R-:W-:Y:S05]  /*2aab0*/  BRA `(.L_x_1900) ;  /* 0xffffff9000f47947 */ /* 0x000fea000383ffff */
.L_x_1696:
[----:B--2---:R2:W3:Y:S02]  /*2aac0*/  SYNCS.PHASECHK.TRANS64.TRYWAIT P1, [R0+URZ+0x28470], R2 ;  /* 0x02847002000075a7 */ /* 0x0044e4000802017f */
[----:B---3--:R-:W-:Y:S05]  /*2aad0*/  @!P1 NANOSLEEP.SYNCS 0x989680 ;  /* 0x009896800000995d */ /* 0x008fea0003900000 */
[----:B------:R-:W3:Y:S02]  /*2aae0*/  @!P1 SYNCS.PHASECHK.TRANS64 P1, [R0+URZ+0x28470], R2 ;  /* 0x02847002000095a7 */ /* 0x000ee4000802007f */
[----:B---3--:R-:W-:Y:S05]  /*2aaf0*/  @!P1 BRA `(.L_x_1696) ;  /* 0xfffffffc00f09947 */ /* 0x008fea000383ffff */
[----:B------:R-:W-:Y:S05]  /*2ab00*/  BRA `(.L_x_1901) ;  /* 0xffffff9c00307947 */ /* 0x000fea000383ffff */
.L_x_1698:
[----:B--2---:R2:W3:Y:S02]  /*2ab10*/  SYNCS.PHASECHK.TRANS64.TRYWAIT P1, [R0+URZ+0x28460], R2 ;  /* 0x02846002000075a7 */ /* 0x0044e4000802017f */
[----:B---3--:R-:W-:Y:S05]  /*2ab20*/  @!P1 NANOSLEEP.SYNCS 0x989680 ;  /* 0x009896800000995d */ /* 0x008fea0003900000 */
[----:B------:R-:W3:Y:S02]  /*2ab30*/  @!P1 SYNCS.PHASECHK.TRANS64 P1, [R0+URZ+0x28460], R2 ;  /* 0x02846002000095a7 */ /* 0x000ee4000802007f */
[----:B---3--:R-:W-:Y:S05]  /*2ab40*/  @!P1 BRA `(.L_x_1698) ;  /* 0xfffffffc00f09947 */ /* 0x008fea000383ffff */
[----:B------:R-:W-:Y:S05]  /*2ab50*/  BRA `(.L_x_1902) ;  /* 0xffffff9c00387947 */ /* 0x000fea000383ffff */
.L_x_1702:
[----:B------:R-:W-:Y:S01]  /*2ab60*/  BSSY B0, `(.L_x_1903) ;  /* 0x0000008000007945 */ /* 0x000fe20003800000 */
[----:B------:R-:W-:Y:S02]  /*2ab70*/  IMAD.MOV.U32 R13, RZ, RZ, R16 ;  /* 0x000000ffff0d7224 */ /* 0x000fe400078e0010 */
[----:B------:R-:W-:Y:S02]  /*2ab80*/  IMAD.MOV.U32 R12, RZ, RZ, RZ ;  /* 0x000000ffff0c7224 */ /* 0x000fe400078e00ff */
[----:B------:R-:W-:Y:S02]  /*2ab90*/  IMAD.MOV.U32 R11, RZ, RZ, 0x1f ;  /* 0x0000001fff0b7424 */ /* 0x000fe400078e00ff */
[----:B------:R-:W-:-:S07]  /*2aba0*/  IMAD.MOV.U32 R15, RZ, RZ, -0x1 ;  /* 0xffffffffff0f7424 */ /* 0x000fce00078e00ff */
[----:B------:R-:W-:Y:S05]  /*2abb0*/  WARPSYNC.COLLECTIVE R15, `(.L_x_1904) ;  /* 0x000000000f087348 */ /* 0x000fea0003c00000 */
[----:B------:R0:W1:Y:S02]  /*2abc0*/  SHFL.IDX P6, R14, R13, R12, R11 ;  /* 0x0000000c0d0e7389 */ /* 0x00006400000c000b */
[----:B01----:R-:W-:Y:S01]  /*2abd0*/  ENDCOLLECTIVE ;  /* 0x000000000000791b */ /* 0x003fe20003800000 */
.L_x_1904:
[----:B------:R-:W-:Y:S05]  /*2abe0*/  BSYNC B0 ;  /* 0x0000000000007941 */ /* 0x000fea0003800000 */
.L_x_1903:
[----:B------:R-:W-:Y:S01]  /*2abf0*/  IMAD.MOV.U32 R13, RZ, RZ, R16 ;  /* 0x000000ffff0d7224 */ /* 0x000fe200078e0010 */
[----:B------:R-:W-:Y:S01]  /*2ac00*/  MOV R11, 0x1f ;  /* 0x0000001f000b7802 */ /* 0x000fe20000000f00 */
[----:B------:R-:W-:Y:S02]  /*2ac10*/  IMAD.MOV.U32 R12, RZ, RZ, 0x1 ;  /* 0x00000001ff0c7424 */ /* 0x000fe400078e00ff */
[----:B------:R-:W-:Y:S02]  /*2ac20*/  IMAD.MOV.U32 R15, RZ, RZ, -0x1 ;  /* 0xffffffffff0f7424 */ /* 0x000fe400078e00ff */
[----:B------:R-:W-:Y:S02]  /*2ac30*/  IMAD.IADD R5, R19, 0x1, R6 ;  /* 0x0000000113057824 */ /* 0x000fe400078e0206 */
[----:B------:R-:W-:-:S07]  /*2ac40*/  IMAD.MOV.U32 R0, RZ, RZ, R14 ;  /* 0x000000ffff007224 */ /* 0x000fce00078e000e */
[----:B------:R-:W-:Y:S05]  /*2ac50*/  WARPSYNC.COLLECTIVE R15, `(.L_x_1905) ;  /* 0x000000000f087348 */ /* 0x000fea0003c00000 */
[----:B------:R0:W1:Y:S02]  /*2ac60*/  SHFL.IDX P6, R14, R13, R12, R11 ;  /* 0x0000000c0d0e7389 */ /* 0x00006400000c000b */
[----:B01----:R-:W-:Y:S01]  /*2ac70*/  ENDCOLLECTIVE ;  /* 0x000000000000791b */ /* 0x003fe20003800000 */
.L_x_1905:
[----:B------:R-:W-:Y:S02]  /*2ac80*/  ULDC UR4, c[0x0][0xc3c] ;  /* 0x00030f0000047ab9 */ /* 0x000fe40000000800 */
[----:B------:R-:W-:-:S13]  /*2ac90*/  ISETP.GE.OR P1, PT, R5, UR4, !P0 ;  /* 0x0000000405007c0c */ /* 0x000fda000c726670 */
[----:B------:R-:W0:Y:S01]  /*2aca0*/  @!P1 LDC.64 R2, c[0x0][0xc80] ;  /* 0x00032000ff029b82 */ /* 0x000e220000000a00 */
[----:B------:R-:W-:Y:S02]  /*2acb0*/  IMAD.MOV.U32 R11, RZ, RZ, RZ ;  /* 0x000000ffff0b7224 */ /* 0x000fe400078e00ff */
        /* <DEDUP_REMOVED lines=14> */
.L_x_1906:
[----:B------:R-:W-:Y:S02]  /*2ada0*/  IMAD.MOV.U32 R12, RZ, RZ, 0x2 ;  /* 0x00000002ff0c7424 */ /* 0x000fe400078e00ff */
[----:B------:R-:W-:-:S05]  /*2adb0*/  IMAD.MOV.U32 R3, RZ, RZ, R14 ;  /* 0x000000ffff037224 */ /* 0x000fca00078e000e */
[----:B------:R-:W-:-:S05]  /*2adc0*/  SEL R3, R3, RZ, P1 ;  /* 0x000000ff03037207 */ /* 0x000fca0000800000 */
[----:B------:R-:W-:-:S04]  /*2add0*/  IMAD.IADD R3, R2, 0x1, R3 ;  /* 0x0000000102037824 */ /* 0x000fc800078e0203 */
[----:B------:R-:W-:-:S07]  /*2ade0*/  IMAD.MOV.U32 R13, RZ, RZ, R3 ;  /* 0x000000ffff0d7224 */ /* 0x000fce00078e0003 */
[----:B------:R-:W-:Y:S05]  /*2adf0*/  WARPSYNC.COLLECTIVE R15, `(.L_x_1907) ;  /* 0x000000000f087348 */ /* 0x000fea0003c00000 */
[----:B------:R0:W1:Y:S02]  /*2ae00*/  SHFL.UP P6, R14, R13, R12, R11 ;  /* 0x0400000c0d0e7389 */ /* 0x00006400000c000b */
[----:B01----:R-:W-:Y:S01]  /*2ae10*/  ENDCOLLECTIVE ;  /* 0x000000000000791b */ /* 0x003fe20003800000 */
.L_x_1907:
        /* <DEDUP_REMOVED lines=8> */
.L_x_1908:
        /* <DEDUP_REMOVED lines=8> */
.L_x_1909:
        /* <DEDUP_REMOVED lines=8> */
.L_x_1910:
[----:B------:R-:W-:Y:S02]  /*2afa0*/  IMAD.MOV.U32 R12, RZ, RZ, 0x1f ;  /* 0x0000001fff0c7424 */ /* 0x000fe400078e00ff */
        /* <DEDUP_REMOVED lines=8> */
.L_x_1911:
[----:B------:R-:W-:Y:S01]  /*2b030*/  IMAD.MOV.U32 R7, RZ, RZ, R14 ;  /* 0x000000ffff077224 */ /* 0x000fe200078e000e */
[----:B------:R-:W-:Y:S06]  /*2b040*/  BRA `(.L_x_1912) ;  /* 0xffffffa000787947 */ /* 0x000fec000383ffff */
.L_x_1707:
[----:B------:R-:W-:Y:S01]  /*2b050*/  BSSY B0, `(.L_x_1913) ;  /* 0x0000008000007945 */ /* 0x000fe20003800000 */
[----:B-----5:R-:W-:Y:S01]  /*2b060*/  MOV R13, R2 ;  /* 0x00000002000d7202 */ /* 0x020fe20000000f00 */
[----:B------:R-:W-:Y:S02]  /*2b070*/  IMAD.MOV.U32 R12, RZ, RZ, 0x1 ;  /* 0x00000001ff0c7424 */ /* 0x000fe400078e00ff */
[----:B------:R-:W-:Y:S02]  /*2b080*/  IMAD.MOV.U32 R11, RZ, RZ, RZ ;  /* 0x000000ffff0b7224 */ /* 0x000fe400078e00ff */
[----:B------:R-:W-:-:S07]  /*2b090*/  IMAD.MOV.U32 R15, RZ, RZ, -0x1 ;  /* 0xffffffffff0f7424 */ /* 0x000fce00078e00ff */
[----:B01----:R-:W-:Y:S05]  /*2b0a0*/  WARPSYNC.COLLECTIVE R15, `(.L_x_1914) ;  /* 0x000000000f087348 */ /* 0x003fea0003c00000 */
[----:B------:R2:W3:Y:S02]  /*2b0b0*/  SHFL.UP P6, R14, R13, R12, R11 ;  /* 0x0400000c0d0e7389 */ /* 0x0004e400000c000b */
[----:B0123--:R-:W-:Y:S01]  /*2b0c0*/  ENDCOLLECTIVE ;  /* 0x000000000000791b */ /* 0x00ffe20003800000 */
.L_x_1914:
[----:B------:R-:W-:Y:S05]  /*2b0d0*/  BSYNC B0 ;  /* 0x0000000000007941 */ /* 0x000fea0003800000 */
.L_x_1913:
[----:B------:R-:W-:Y:S02]  /*2b0e0*/  IMAD.MOV.U32 R3, RZ, RZ, R14 ;  /* 0x000000ffff037224 */ /* 0x000fe400078e000e */
[----:B------:R-:W-:Y:S02]  /*2b0f0*/  IMAD.MOV.U32 R12, RZ, RZ, 0x2 ;  /* 0x00000002ff0c7424 */ /* 0x000fe400078e00ff */
[----:B------:R-:W-:Y:S01]  /*2b100*/  IMAD.MOV.U32 R11, RZ, RZ, RZ ;  /* 0x000000ffff0b7224 */ /* 0x000fe200078e00ff */
[----:B------:R-:W-:Y:S01]  /*2b110*/  SEL R3, R3, RZ, P1 ;  /* 0x000000ff03037207 */ /* 0x000fe20000800000 */
[----:B------:R-:W-:-:S04]  /*2b120*/  IMAD.MOV.U32 R15, RZ, RZ, -0x1 ;  /* 0xffffffffff0f7424 */ /* 0x000fc800078e00ff */
[----:B------:R-:W-:-:S04]  /*2b130*/  IMAD.IADD R3, R2, 0x1, R3 ;  /* 0x0000000102037824 */ /* 0x000fc800078e0203 */
[----:B------:R-:W-:-:S07]  /*2b140*/  IMAD.MOV.U32 R13, RZ, RZ, R3 ;  /* 0x000000ffff0d7224 */ /* 0x000fce00078e0003 */
[----:B------:R-:W-:Y:S05]  /*2b150*/  WARPSYNC.COLLECTIVE R15, `(.L_x_1915) ;  /* 0x000000000f087348 */ /* 0x000fea0003c00000 */
[----:B------:R0:W1:Y:S02]  /*2b160*/  SHFL.UP P6, R14, R13, R12, R11 ;  /* 0x0400000c0d0e7389 */ /* 0x00006400000c000b */
[----:B01----:R-:W-:Y:S01]  /*2b170*/  ENDCOLLECTIVE ;  /* 0x000000000000791b */ /* 0x003fe20003800000 */
.L_x_1915:
        /* <DEDUP_REMOVED lines=8> */
.L_x_1916:
[----:B------:R-:W-:Y:S02]  /*2b200*/  IMAD.MOV.U32 R12, RZ, RZ, 0x8 ;  /* 0x00000008ff0c7424 */ /* 0x000fe400078e00ff */
[----:B------:R-:W-:-:S05]  /*2b210*/  IMAD.MOV.U32 R5, RZ, RZ, R14 ;  /* 0x000000ffff057224 */ /* 0x000fca00078e000e */
[----:B------:R-:W-:-:S04]  /*2b220*/  SEL R5, R5, RZ, P3 ;  /* 0x000000ff05057207 */ /* 0x000fc80001800000 */
[----:B------:R-:W-:-:S05]  /*2b230*/  IADD3 R3, R3, R5, RZ ;  /* 0x0000000503037210 */ /* 0x000fca0007ffe0ff */
[----:B------:R-:W-:-:S07]  /*2b240*/  IMAD.MOV.U32 R13, RZ, RZ, R3 ;  /* 0x000000ffff0d7224 */ /* 0x000fce00078e0003 */
[----:B------:R-:W-:Y:S05]  /*2b250*/  WARPSYNC.COLLECTIVE R15, `(.L_x_1917) ;  /* 0x000000000f087348 */ /* 0x000fea0003c00000 */
[----:B------:R0:W1:Y:S02]  /*2b260*/  SHFL.UP P6, R14, R13, R12, R11 ;  /* 0x0400000c0d0e7389 */ /* 0x00006400000c000b */
[----:B01----:R-:W-:Y:S01]  /*2b270*/  ENDCOLLECTIVE ;  /* 0x000000000000791b */ /* 0x003fe20003800000 */
.L_x_1917:
        /* <DEDUP_REMOVED lines=8> */
.L_x_1918:
        /* <DEDUP_REMOVED lines=9> */
.L_x_1919:
[----:B------:R-:W-:Y:S01]  /*2b390*/  IMAD.MOV.U32 R7, RZ, RZ, R14 ;  /* 0x000000ffff077224 */ /* 0x000fe200078e000e */
[----:B------:R-:W-:Y:S06]  /*2b3a0*/  BRA `(.L_x_1920) ;  /* 0xffffffa000407947 */ /* 0x000fec000383ffff */
.L_x_1709:
[----:B------:R-:W-:Y:S01]  /*2b3b0*/  BSSY B0, `(.L_x_1921) ;  /* 0x0000006000007945 */ /* 0x000fe20003800000 */
[----:B------:R-:W-:Y:S01]  /*2b3c0*/  PLOP3.LUT P6, PT, P6, PT, PT, 0x8, 0x0 ;  /* 0x000000000000781c */ /* 0x000fe200037ce170 */
[----:B------:R-:W-:-:S12]  /*2b3d0*/  IMAD.MOV.U32 R15, RZ, RZ, -0x1 ;  /* 0xffffffffff0f7424 */ /* 0x000fd800078e00ff */
[----:B0-----:R-:W-:Y:S05]  /*2b3e0*/  WARPSYNC.COLLECTIVE R15, `(.L_x_1922) ;  /* 0x000000000f087348 */ /* 0x001fea0003c00000 */
[----:B------:R-:W-:Y:S01]  /*2b3f0*/  VOTE.ANY R14, PT, P6 ;  /* 0x00000000000e7806 */ /* 0x000fe200030e0100 */
[----:B0-----:R-:W-:Y:S06]  /*2b400*/  ENDCOLLECTIVE ;  /* 0x000000000000791b */ /* 0x001fec0003800000 */
.L_x_1922:
[----:B------:R-:W-:Y:S05]  /*2b410*/  BSYNC B0 ;  /* 0x0000000000007941 */ /* 0x000fea0003800000 */
.L_x_1921:
[----:B------:R-:W-:Y:S01]  /*2b420*/  IMAD.MOV.U32 R5, RZ, RZ, R14 ;  /* 0x000000ffff057224 */ /* 0x000fe200078e000e */
[----:B------:R-:W-:Y:S01]  /*2b430*/  MOV R13, R2 ;  /* 0x00000002000d7202 */ /* 0x000fe20000000f00 */
[----:B------:R-:W-:Y:S02]  /*2b440*/  IMAD.MOV.U32 R11, RZ, RZ, 0x1f ;  /* 0x0000001fff0b7424 */ /* 0x000fe400078e00ff */
[----:B------:R-:W0:Y:S01]  /*2b450*/  POPC R4, R5 ;  /* 0x0000000500047309 */ /* 0x000e220000000000 */
[----:B------:R-:W-:Y:S02]  /*2b460*/  IMAD.MOV.U32 R15, RZ, RZ, -0x1 ;  /* 0xffffffffff0f7424 */ /* 0x000fe400078e00ff */
[----:B0-----:R-:W-:-:S07]  /*2b470*/  IMAD.MOV.U32 R12, RZ, RZ, R4 ;  /* 0x000000ffff0c7224 */ /* 0x001fce00078e0004 */
[----:B------:R-:W-:Y:S05]  /*2b480*/  WARPSYNC.COLLECTIVE R15, `(.L_x_1923) ;  /* 0x000000000f087348 */ /* 0x000fea0003c00000 */
[----:B------:R0:W1:Y:S02]  /*2b490*/  SHFL.IDX P6, R14, R13, R12, R11 ;  /* 0x0000000c0d0e7389 */ /* 0x00006400000c000b */
[----:B01----:R-:W-:Y:S01]  /*2b4a0*/  ENDCOLLECTIVE ;  /* 0x000000000000791b */ /* 0x003fe20003800000 */
.L_x_1923:
[----:B------:R-:W-:Y:S01]  /*2b4b0*/  IMAD.MOV.U32 R17, RZ, RZ, R14 ;  /* 0x000000ffff117224 */ /* 0x000fe200078e000e */
[----:B------:R-:W-:Y:S06]  /*2b4c0*/  BRA `(.L_x_1924) ;  /* 0xffffffa000347947 */ /* 0x000fec000383ffff */
.L_x_1711:
[----:B------:R-:W-:Y:S01]  /*2b4d0*/  BSSY B0, `(.L_x_1925) ;  /* 0x0000007000007945 */ /* 0x000fe20003800000 */
[----:B------:R-:W-:Y:S02]  /*2b4e0*/  IMAD.MOV.U32 R13, RZ, RZ, R6 ;  /* 0x000000ffff0d7224 */ /* 0x000fe400078e0006 */
[----:B------:R-:W-:Y:S02]  /*2b4f0*/  IMAD.MOV.U32 R11, RZ, RZ, 0x1f ;  /* 0x0000001fff0b7424 */ /* 0x000fe400078e00ff */
[----:B------:R-:W-:-:S07]  /*2b500*/  IMAD.MOV.U32 R15, RZ, RZ, -0x1 ;  /* 0xffffffffff0f7424 */ /* 0x000fce00078e00ff */
[----:B01----:R-:W-:Y:S05]  /*2b510*/  WARPSYNC.COLLECTIVE R15, `(.L_x_1926) ;  /* 0x000000000f087348 */ /* 0x003fea0003c00000 */
[----:B------:R2:W3:Y:S02]  /*2b520*/  SHFL.IDX P6, R14, R13, R12, R11 ;  /* 0x0000000c0d0e7389 */ /* 0x0004e400000c000b */
[----:B0123--:R-:W-:Y:S01]  /*2b530*/  ENDCOLLECTIVE ;  /* 0x000000000000791b */ /* 0x00ffe20003800000 */
.L_x_1926:
[----:B------:R-:W-:Y:S05]  /*2b540*/  BSYNC B0 ;  /* 0x0000000000007941 */ /* 0x000fea0003800000 */
.L_x_1925:
[----:B------:R-:W-:Y:S01]  /*2b550*/  IMAD.MOV.U32 R6, RZ, RZ, R14 ;  /* 0x000000ffff067224 */ /* 0x000fe200078e000e */
[----:B------:R-:W-:Y:S06]  /*2b560*/  BRA `(.L_x_1927) ;  /* 0xffffffa000287947 */ /* 0x000fec000383ffff */
.L_x_1715:
[----:B0-----:R0:W1:Y:S02]  /*2b570*/  SYNCS.PHASECHK.TRANS64.TRYWAIT P0, [R0+URZ+0x28420], R3 ;  /* 0x02842003000075a7 */ /* 0x001064000800017f */
[----:B-1----:R-:W-:Y:S05]  /*2b580*/  @!P0 NANOSLEEP.SYNCS 0x989680 ;  /* 0x009896800000895d */ /* 0x002fea0003900000 */
[----:B------:R-:W1:Y:S02]  /*2b590*/  @!P0 SYNCS.PHASECHK.TRANS64 P0, [R0+URZ+0x28420], R3 ;  /* 0x02842003000085a7 */ /* 0x000e64000800007f */
[----:B-1----:R-:W-:Y:S05]  /*2b5a0*/  @!P0 BRA `(.L_x_1715) ;  /* 0xfffffffc00f08947 */ /* 0x002fea000383ffff */
[----:B------:R-:W-:Y:S05]  /*2b5b0*/  BRA `(.L_x_1928) ;  /* 0xffffffa400b07947 */ /* 0x000fea000383ffff */
.L_x_1716:
[----:B------:R-:W1:Y:S01]  /*2b5c0*/  S2R R2, SR_TID.X ;  /* 0x0000000000027919 */ /* 0x000e620000002100 */
[----:B------:R-:W-:Y:S01]  /*2b5d0*/  BSSY B0, `(.L_x_1929) ;  /* 0x000000a000007945 */ /* 0x000fe20003800000 */
[----:B--2---:R-:W-:Y:S02]  /*2b5e0*/  IMAD.MOV.U32 R12, RZ, RZ, RZ ;  /* 0x000000ffff0c7224 */ /* 0x004fe400078e00ff */
        /* <DEDUP_REMOVED lines=8> */
.L_x_1930:
[----:B------:R-:W-:Y:S05]  /*2b670*/  BSYNC B0 ;  /* 0x0000000000007941 */ /* 0x000fea0003800000 */
.L_x_1929:
[----:B------:R-:W-:Y:S05]  /*2b680*/  BRA `(.L_x_1931) ;  /* 0xffffffa400987947 */ /* 0x000fea000383ffff */
.L_x_1717:
[----:B------:R-:W-:Y:S01]  /*2b690*/  BSSY B0, `(.L_x_1932) ;  /* 0x0000006000007945 */ /* 0x000fe20003800000 */
[----:B------:R-:W-:-:S07]  /*2b6a0*/  IMAD.MOV.U32 R15, RZ, RZ, -0x1 ;  /* 0xffffffffff0f7424 */ /* 0x000fce00078e00ff */
[----:B012---:R-:W-:Y:S05]  /*2b6b0*/  WARPSYNC.COLLECTIVE R15, `(.L_x_1933) ;  /* 0x000000000f0c7348 */ /* 0x007fea0003c00000 */
[----:B------:R-:W-:Y:S02]  /*2b6c0*/  ELECT P6, UR62, PT ;  /* 0x00000000003e782f */ /* 0x000fe400038c0000 */
[----:B------:R-:W-:Y:S01]  /*2b6d0*/  MOV R14, UR62 ;  /* 0x0000003e000e7c02 */ /* 0x000fe20008000f00 */
[----:B012---:R-:W-:Y:S10]  /*2b6e0*/  ENDCOLLECTIVE ;  /* 0x000000000000791b */ /* 0x007ff40003800000 */
.L_x_1933:
[----:B------:R-:W-:Y:S05]  /*2b6f0*/  BSYNC B0 ;  /* 0x0000000000007941 */ /* 0x000fea0003800000 */
.L_x_1932:
[----:B------:R-:W-:Y:S05]  /*2b700*/  BRA `(.L_x_1934) ;  /* 0xffffffa4008c7947 */ /* 0x000fea000383ffff */
.L_x_1719:
[----:B0-----:R0:W1:Y:S02]  /*2b710*/  SYNCS.PHASECHK.TRANS64.TRYWAIT P1, [R6+URZ], R5 ;  /* 0x00000005060075a7 */ /* 0x001064000802017f */
[----:B-1----:R-:W-:Y:S05]  /*2b720*/  @!P1 NANOSLEEP.SYNCS 0x989680 ;  /* 0x009896800000995d */ /* 0x002fea0003900000 */
[----:B------:R-:W1:Y:S02]  /*2b730*/  @!P1 SYNCS.PHASECHK.TRANS64 P1, [R6+URZ], R5 ;  /* 0x00000005060095a7 */ /* 0x000e64000802007f */
[----:B-1----:R-:W-:Y:S05]  /*2b740*/  @!P1 BRA `(.L_x_1719) ;  /* 0xfffffffc00f09947 */ /* 0x002fea000383ffff */
[----:B------:R-:W-:Y:S05]  /*2b750*/  BRA `(.L_x_1935) ;  /* 0xffffffa400c87947 */ /* 0x000fea000383ffff */
.L_x_1720:
[----:B-1----:R1:W3:Y:S02]  /*2b760*/  SYNCS.PHASECHK.TRANS64.TRYWAIT P1, [R7+URZ], R2 ;  /* 0x00000002070075a7 */ /* 0x0022e4000802017f */
[----:B---3--:R-:W-:Y:S05]  /*2b770*/  @!P1 NANOSLEEP.SYNCS 0x989680 ;  /* 0x009896800000995d */ /* 0x008fea0003900000 */
[----:B------:R-:W3:Y:S02]  /*2b780*/  @!P1 SYNCS.PHASECHK.TRANS64 P1, [R7+URZ], R2 ;  /* 0x00000002070095a7 */ /* 0x000ee4000802007f */
[----:B---3--:R-:W-:Y:S05]  /*2b790*/  @!P1 BRA `(.L_x_1720) ;  /* 0xfffffffc00f09947 */ /* 0x008fea000383ffff */
[----:B------:R-:W-:Y:S05]  /*2b7a0*/  BRA `(.L_x_1936) ;  /* 0xffffffa400bc7947 */ /* 0x000fea000383ffff */
.L_x_1722:
[----:B---3--:R3:W4:Y:S02]  /*2b7b0*/  SYNCS.PHASECHK.TRANS64.TRYWAIT P1, [R4+URZ+0x28460], R5 ;  /* 0x02846005040075a7 */ /* 0x008724000802017f */
[----:B----4-:R-:W-:Y:S05]  /*2b7c0*/  @!P1 NANOSLEEP.SYNCS 0x989680 ;  /* 0x009896800000995d */ /* 0x010fea0003900000 */
[----:B------:R-:W4:Y:S02]  /*2b7d0*/  @!P1 SYNCS.PHASECHK.TRANS64 P1, [R4+URZ+0x28460], R5 ;  /* 0x02846005040095a7 */ /* 0x000f24000802007f */
[----:B----4-:R-:W-:Y:S05]  /*2b7e0*/  @!P1 BRA `(.L_x_1722) ;  /* 0xfffffffc00f09947 */ /* 0x010fea000383ffff */
[----:B------:R-:W-:Y:S05]  /*2b7f0*/  BRA `(.L_x_1937) ;  /* 0xffffffa400c07947 */ /* 0x000fea000383ffff */
.L_x_1724:
[----:B----4-:R4:W0:Y:S02]  /*2b800*/  SYNCS.PHASECHK.TRANS64.TRYWAIT P1, [R3+URZ+0x28460], R2 ;  /* 0x02846002030075a7 */ /* 0x010824000802017f */
[----:B0-----:R-:W-:Y:S05]  /*2b810*/  @!P1 NANOSLEEP.SYNCS 0x989680 ;  /* 0x009896800000995d */ /* 0x001fea0003900000 */
[----:B------:R-:W0:Y:S02]  /*2b820*/  @!P1 SYNCS.PHASECHK.TRANS64 P1, [R3+URZ+0x28460], R2 ;  /* 0x02846002030095a7 */ /* 0x000e24000802007f */
[----:B0-----:R-:W-:Y:S05]  /*2b830*/  @!P1 BRA `(.L_x_1724) ;  /* 0xfffffffc00f09947 */ /* 0x001fea000383ffff */
[----:B------:R-:W-:Y:S05]  /*2b840*/  BRA `(.L_x_1938) ;  /* 0xffffffa400c07947 */ /* 0x000fea000383ffff */
.L_x_1726:
[----:B------:R0:W0:Y:S02]  /*2b850*/  SYNCS.PHASECHK.TRANS64.TRYWAIT P0, [R4+URZ+0x28480], R5 ;  /* 0x02848005040075a7 */ /* 0x000024000800017f */
[----:B0-----:R-:W-:Y:S05]  /*2b860*/  @!P0 NANOSLEEP.SYNCS 0x989680 ;  /* 0x009896800000895d */ /* 0x001fea0003900000 */
[----:B------:R-:W0:Y:S02]  /*2b870*/  @!P0 SYNCS.PHASECHK.TRANS64 P0, [R4+URZ+0x28480], R5 ;  /* 0x02848005040085a7 */ /* 0x000e24000800007f */
[----:B0-----:R-:W-:Y:S05]  /*2b880*/  @!P0 BRA `(.L_x_1726) ;  /* 0xfffffffc00f08947 */ /* 0x001fea000383ffff */
[----:B------:R-:W-:Y:S05]  /*2b890*/  BRA `(.L_x_1727) ;  /* 0xffffffa400bc7947 */ /* 0x000fea000383ffff */
.L_x_1939:
        /* <DEDUP_REMOVED lines=14> */
.L_x_12955:


//--------------------- .text._ZN7cutlass13device_kernelIN5flash11enable_sm90INS1_16FlashAttnFwdSm90INS1_25CollectiveMainloopFwdSm90ILi2EN4cute5tupleIJNS5_1CILi1EEES8_S8_EEENS6_IJNS7_ILi128EEESA_NS7_ILi256EEEEEELi256ENS_12float_e4m3_tEfNS_4arch4Sm90ELb1ELb0ELb0ELb0ELb0ELb0ELb0ELb1ELb1ELb1ELb0ELb0EEENS1_21CollectiveEpilogueFwdINS6_IJSA_SB_SA_EEES9_NS_10bfloat16_tESF_Li256ELb0ELb1ELb0ELb1EEENS1_30DynamicPersistentTileSchedulerILi256ELi128ELb0ELb1ELb1EEEEEEEEEvNT_6ParamsE --------------------------
	.section	.text._ZN7cutlass13device_kernelIN5flash11enable_sm90INS1_16FlashAttnFwdSm90INS1_25CollectiveMainloopFwdSm90ILi2EN4cute5tupleIJNS5_1CILi1EEES8_S8_EEENS6_IJNS7_ILi128EEESA_NS7_ILi256EEEEEELi256ENS_12float_e4m3_tEfNS_4arch4Sm90ELb1ELb0ELb0ELb0ELb0ELb0ELb0ELb1ELb1ELb1ELb0ELb0EEENS1_21CollectiveEpilogueFwdINS6_IJSA_SB_SA_EEES9_NS_10bfloat16_tESF_Li256ELb0ELb1ELb0ELb1EEENS1_30DynamicPersistentTileSchedulerILi256ELi128ELb0ELb1ELb1EEEEEEEEEvNT_6ParamsE,"ax",@progbits
	.align	128
.text._ZN7cutlass13device_kernelIN5flash11enable_sm90INS1_16FlashAttnFwdSm90INS1_25CollectiveMainloopFwdSm90ILi2EN4cute5tupleIJNS5_1CILi1EEES8_S8_EEENS6_IJNS7_ILi128EEESA_NS7_ILi256EEEEEELi256ENS_12float_e4m3_tEfNS_4arch4Sm90ELb1ELb0ELb0ELb0ELb0ELb0ELb0ELb1ELb1ELb1ELb0ELb0EEENS1_21CollectiveEpilogueFwdINS6_IJSA_SB_SA_EEES9_NS_10bfloat16_tESF_Li256ELb0ELb1ELb0ELb1EEENS1_30DynamicPersistentTileSchedulerILi256ELi128ELb0ELb1ELb1EEEEEEEEEvNT_6ParamsE:
        .type           _ZN7cutlass13device_kernelIN5flash11enable_sm90INS1_16FlashAttnFwdSm90INS1_25CollectiveMainloopFwdSm90ILi2EN4cute5tupleIJNS5_1CILi1EEES8_S8_EEENS6_IJNS7_ILi128EEESA_NS7_ILi256EEEEEELi256ENS_12float_e4m3_tEfNS_4arch4Sm90ELb1ELb0ELb0ELb0ELb0ELb0ELb0ELb1ELb1ELb1ELb0ELb0EEENS1_21CollectiveEpilogueFwdINS6_IJSA_SB_SA_EEES9_NS_10bfloat16_tESF_Li256ELb0ELb1ELb0ELb1EEENS1_30DynamicPersistentTileSchedulerILi256ELi128ELb0ELb1ELb1EEEEEEEEEvNT_6ParamsE,@function
        .size           _ZN7cutlass13device_kernelIN5flash11enable_sm90INS1_16FlashAttnFwdSm90INS1_25CollectiveMainloopFwdSm90ILi2EN4cute5tupleIJNS5_1CILi1EEES8_S8_EEENS6_IJNS7_ILi128EEESA_NS7_ILi256EEEEEELi256ENS_12float_e4m3_tEfNS_4arch4Sm90ELb1ELb0ELb0ELb0ELb0ELb0ELb0ELb1ELb1ELb1ELb0ELb0EEENS1_21CollectiveEpilogueFwdINS6_IJSA_SB_SA_EEES9_NS_10bfloat16_tESF_Li256ELb0ELb1ELb0ELb1EEENS1_30DynamicPersistentTileSchedulerILi256ELi128ELb0ELb1ELb1EEEEEEEEEvNT_6ParamsE,(.L_x_12956 - _ZN7cutlass13device_kernelIN5flash11enable_sm90INS1_16FlashAttnFwdSm90INS1_25CollectiveMainloopFwdSm90ILi2EN4cute5tupleIJNS5_1CILi1EEES8_S8_EEENS6_IJNS7_ILi128EEESA_NS7_ILi256EEEEEELi256ENS_12float_e4m3_tEfNS_4arch4Sm90ELb1ELb0ELb0ELb0ELb0ELb0ELb0ELb1ELb1ELb1ELb0ELb0EEENS1_21CollectiveEpilogueFwdINS6_IJSA_SB_SA_EEES9_NS_10bfloat16_tESF_Li256ELb0ELb1ELb0ELb1EEENS1_30DynamicPersistentTileSchedulerILi256ELi128ELb0ELb1ELb1EEEEEEEEEvNT_6ParamsE)
        .other          _ZN7cutlass13device_kernelIN5flash11enable_sm90INS1_16FlashAttnFwdSm90INS1_25CollectiveMainloopFwdSm90ILi2EN4cute5tupleIJNS5_1CILi1EEES8_S8_EEENS6_IJNS7_ILi128EEESA_NS7_ILi256EEEEEELi256ENS_12float_e4m3_tEfNS_4arch4Sm90ELb1ELb0ELb0ELb0ELb0ELb0ELb0ELb1ELb1ELb1ELb0ELb0EEENS1_21CollectiveEpilogueFwdINS6_IJSA_SB_SA_EEES9_NS_10bfloat16_tESF_Li256ELb0ELb1ELb0ELb1EEENS1_30DynamicPersistentTileSchedulerILi256ELi128ELb0ELb1ELb1EEEEEEEEEvNT_6ParamsE,@"STO_CUDA_ENTRY STV_DEFAULT"
_ZN7cutlass13device_kernelIN5flash11enable_sm90INS1_16FlashAttnFwdSm90INS1_25CollectiveMainloopFwdSm90ILi2EN4cute5tupleIJNS5_1CILi1EEES8_S8_EEENS6_IJNS7_ILi128EEESA_NS7_ILi256EEEEEELi256ENS_12float_e4m3_tEfNS_4arch4Sm90ELb1ELb0ELb0ELb0ELb0ELb0ELb0ELb1ELb1ELb1ELb0ELb0EEENS1_21CollectiveEpilogueFwdINS6_IJSA_SB_SA_EEES9_NS_10bfloat16_tESF_Li256ELb0ELb1ELb0ELb1EEENS1_30DynamicPersistentTileSchedulerILi256ELi128ELb0ELb1ELb1EEEEEEEEEvNT_6ParamsE:
        /* <DEDUP_REMOVED lines=18> */
.L_x_1941:
[----:B------:R-:W-:Y:S05]  /*0120*/  BSYNC B0 ;  /* 0x0000000000007941 */ /* 0x000fea0003800000 */
.L_x_1940:
        /* <DEDUP_REMOVED lines=41> */
.L_x_1942:
        /* <DEDUP_REMOVED lines=22> */
.L_x_1943:
        /* <DEDUP_REMOVED lines=18> */
.L_x_1944:
        /* <DEDUP_REMOVED lines=22> */
.L_x_1945:
        /* <DEDUP_REMOVED lines=22> */
.L_x_1946:
[----:B------:R-:W-:Y:S01]  /*0900*/  PLOP3.LUT P0, PT, PT, PT, UP0, 0x80, 0x0 ;  /* 0x000000000000781c */ /* 0x000fe20003f0f008 */
[----:B------:R-:W-:Y:S01]  /*0910*/  UMOV UR38, 0x1 ;  /* 0x0000000100267882 */ /* 0x000fe20000000000 */
[----:B------:R-:W-:Y:S01]  /*0920*/  NOP ;  /* 0x0000000000007918 */ /* 0x000fe20000000000 */
[----:B------:R-:W-:Y:S01]  /*0930*/  USEL UR38, UR38, 0x2, !UP0 ;  /* 0x0000000226267887 */ /* 0x000fe2000c000000 */
[----:B------:R-:W-:Y:S01]  /*0940*/  ULDC.64 UR48, c[0x0][0x208] ;  /* 0x0000820000307ab9 */ /* 0x000fe20000000a00 */
[----:B012-4-:R-:W-:Y:S08]  /*0950*/  BAR.SYNC.DEFER_BLOCKING 0x0 ;  /* 0x0000000000007b1d */ /* 0x017ff00000010000 */
[----:B------:R-:W-:Y:S05]  /*0960*/  @!P0 BRA `(.L_x_1947) ;  /* 0x000000cc00888947 */ /* 0x000fea0003800000 */
.L_x_1948:
        /* <DEDUP_REMOVED lines=23> */
[-C--:B------:R-:W-:Y:S01]  /*0ae0*/  LEA.HI R3, R0, R12.reuse, RZ, 0x4 ;  /* 0x0000000c00037211 */ /* 0x080fe200078f20ff */
[----:B------:R-:W-:Y:S01]  /*0af0*/  IMAD.SHL.U32 R5, R4, 0x20, RZ ;  /* 0x0000002004057824 */ /* 0x000fe200078e00ff */
[----:B------:R-:W-:Y:S01]  /*0b00*/  LEA.HI R11, R0, R12, RZ, 0x2 ;  /* 0x0000000c000b7211 */ /* 0x000fe200078f10ff */
[----:B------:R-:W-:Y:S01]  /*0b10*/  IMAD.IADD R234, R12, 0x1, -R234 ;  /* 0x000000010cea7824 */ /* 0x000fe200078e0aea */
[----:B------:R-:W-:-:S02]  /*0b20*/  SHF.R.S32.HI R6, RZ, 0x4, R3 ;  /* 0x00000004ff067819 */ /* 0x000fc40000011403 */
[----:B------:R-:W-:Y:S02]  /*0b30*/  LOP3.LUT R4, R3, 0x3fffff0, RZ, 0xc0, !PT ;  /* 0x03fffff003047812 */ /* 0x000fe400078ec0ff */
[----:B------:R-:W-:Y:S02]  /*0b40*/  SHF.R.S32.HI R7, RZ, 0x1f, R234 ;  /* 0x0000001fff077819 */ /* 0x000fe400000114ea */
[----:B------:R-:W-:Y:S01]  /*0b50*/  LOP3.LUT R11, R11, 0xfffffffc, RZ, 0xc0, !PT ;  /* 0xfffffffc0b0b7812 */ /* 0x000fe200078ec0ff */
[----:B------:R-:W-:Y:S01]  /*0b60*/  IMAD.IADD R4, R12, 0x1, -R4 ;  /* 0x000000010c047824 */ /* 0x000fe200078e0a04 */
[----:B------:R-:W-:Y:S02]  /*0b70*/  LEA.HI R8, R7, R234, RZ, 0x2 ;  /* 0x000000ea07087211 */ /* 0x000fe400078f10ff */
[----:B------:R-:W-:Y:S01]  /*0b80*/  LEA.HI R0, R0, R12, RZ, 0x3 ;  /* 0x0000000c00007211 */ /* 0x000fe200078f18ff */
[----:B------:R-:W-:Y:S01]  /*0b90*/  IMAD.IADD R11, R12, 0x1, -R11 ;  /* 0x000000010c0b7824 */ /* 0x000fe200078e0a0b */
[----:B------:R-:W-:-:S02]  /*0ba0*/  SHF.R.S32.HI R9, RZ, 0x2, R8 ;  /* 0x00000002ff097819 */ /* 0x000fc40000011408 */
[----:B------:R-:W-:Y:S02]  /*0bb0*/  SHF.R.S32.HI R10, RZ, 0x1f, R8 ;  /* 0x0000001fff0a7819 */ /* 0x000fe40000011408 */
[----:B------:R-:W-:Y:S02]  /*0bc0*/  SHF.R.S32.HI R235, RZ, 0x7, R2 ;  /* 0x00000007ffeb7819 */ /* 0x000fe40000011402 */
[----:B------:R-:W-:Y:S02]  /*0bd0*/  LEA.HI R10, R10, R9, RZ, 0x3 ;  /* 0x000000090a0a7211 */ /* 0x000fe400078f18ff */
[----:B------:R-:W-:Y:S02]  /*0be0*/  LEA.HI R3, R3, R6, RZ, 0x1 ;  /* 0x0000000603037211 */ /* 0x000fe400078f08ff */
[----:B------:R-:W-:Y:S02]  /*0bf0*/  LOP3.LUT R5, R5, 0xfffffc00, RZ, 0xc0, !PT ;  /* 0xfffffc0005057812 */ /* 0x000fe400078ec0ff */
[----:B------:R-:W-:-:S02]  /*0c00*/  LOP3.LUT R232, R0, 0xfffffff8, RZ, 0xc0, !PT ;  /* 0xfffffff800e87812 */ /* 0x000fc400078ec0ff */
[----:B------:R-:W-:Y:S01]  /*0c10*/  LOP3.LUT R10, R10, 0xfffffff8, RZ, 0xc0, !PT ;  /* 0xfffffff80a0a7812 */ /* 0x000fe200078ec0ff */
[----:B------:R-:W-:Y:S01]  /*0c20*/  IMAD R4, R4, 0x40, R5 ;  /* 0x0000004004047824 */ /* 0x000fe200078e0205 */
[----:B------:R-:W-:Y:S01]  /*0c30*/  LEA.HI R7, R7, R234, RZ, 0x5 ;  /* 0x000000ea07077211 */ /* 0x000fe200078f28ff */
[----:B------:R-:W-:Y:S01]  /*0c40*/  IMAD.IADD R232, R12, 0x1, -R232 ;  /* 0x000000010ce87824 */ /* 0x000fe200078e0ae8 */
[----:B------:R-:W-:Y:S01]  /*0c50*/  LEA.HI R2, R2, R235, RZ, 0x1 ;  /* 0x000000eb02027211 */ /* 0x000fe200078f08ff */
[----:B------:R-:W-:Y:S01]  /*0c60*/  IMAD.IADD R10, R9, 0x1, -R10 ;  /* 0x00000001090a7824 */ /* 0x000fe200078e0a0a */
[----:B------:R-:W-:Y:S01]  /*0c70*/  LOP3.LUT R3, R3, 0x1ffffffe, RZ, 0xc0, !PT ;  /* 0x1ffffffe03037812 */ /* 0x000fe200078ec0ff */
[----:B------:R-:W-:Y:S01]  /*0c80*/  IMAD.SHL.U32 R16, R232, 0x8, RZ ;  /* 0x00000008e8107824 */ /* 0x000fe200078e00ff */
[----:B------:R-:W-:Y:S02]  /*0c90*/  SHF.R.S32.HI R7, RZ, 0x5, R7 ;  /* 0x00000005ff077819 */ /* 0x000fe40000011407 */
[----:B------:R-:W-:Y:S01]  /*0ca0*/  LEA.HI R5, R11, R11, RZ, 0x1 ;  /* 0x0000000b0b057211 */ /* 0x000fe200078f08ff */
[----:B------:R-:W-:Y:S01]  /*0cb0*/  IMAD.IADD R3, R6, 0x1, -R3 ;  /* 0x0000000106037824 */ /* 0x000fe200078e0a03 */
        /* <DEDUP_REMOVED lines=9> */
[----:B------:R-:W-:-:S02]  /*0d50*/  VIADD R23, R16, 0xc0 ;  /* 0x000000c010177836 */ /* 0x000fc40000000000 */
[----:B------:R-:W-:Y:S02]  /*0d60*/  IMAD.IADD R11, R11, 0x1, -R6 ;  /* 0x000000010b0b7824 */ /* 0x000fe400078e0a06 */
[----:B------:R-:W-:Y:S01]  /*0d70*/  IMAD R236, R2, 0x40, R7 ;  /* 0x0000004002ec7824 */ /* 0x000fe200078e0207 */
[----:B------:R-:W-:Y:S01]  /*0d80*/  SHF.R.S32.HI R2, RZ, 0x1f, R19 ;  /* 0x0000001fff027819 */ /* 0x000fe20000011413 */
[----:B------:R-:W-:Y:S01]  /*0d90*/  IMAD R237, R3, 0x8, R4 ;  /* 0x0000000803ed7824 */ /* 0x000fe200078e0204 */
[----:B------:R-:W-:Y:S01]  /*0da0*/  SHF.R.S32.HI R3, RZ, 0x1f, R22 ;  /* 0x0000001fff037819 */ /* 0x000fe20000011416 */
[----:B------:R-:W-:Y:S01]  /*0db0*/  IMAD.IADD R17, R234, 0x1, -R17 ;  /* 0x00000001ea117824 */ /* 0x000fe200078e0a11 */
[----:B------:R-:W-:Y:S01]  /*0dc0*/  SHF.R.S32.HI R0, RZ, 0x1f, R23 ;  /* 0x0000001fff007819 */ /* 0x000fe20000011417 */
[----:B------:R-:W-:-:S07]  /*0dd0*/  IMAD R18, R11, 0x8, R236 ;  /* 0x000000080b127824 */ /* 0x000fce00078e02ec */
.L_x_2002:
        /* <DEDUP_REMOVED lines=21> */
.L_x_1949:
[----:B------:R-:W-:Y:S01]  /*0f30*/  ULDC UR6, c[0x0][0xc54] ;  /* 0x0003150000067ab9 */ /* 0x000fe20000000800 */
[----:B------:R-:W-:Y:S01]  /*0f40*/  UMOV UR8, UR7 ;  /* 0x0000000700087c82 */ /* 0x000fe20008000000 */
[----:B------:R-:W-:-:S11]  /*0f50*/  UISETP.NE.AND UP0, UPT, UR6, 0x1, UPT ;  /* 0x000000010600788c */ /* 0x000fd6000bf05270 */
[----:B------:R-:W-:Y:S02]  /*0f60*/  @UP0 ULDC.64 UR10, c[0x0][0xc58] ;  /* 0x00031600000a0ab9 */ /* 0x000fe40000000a00 */
[----:B------:R-:W-:-:S04]  /*0f70*/  UIMAD.WIDE.U32 UR4, UR7, UR10, URZ ;  /* 0x0000000a070472a5 */ /* 0x000fc8000f8e003f */
[----:B------:R-:W-:-:S04]  /*0f80*/  @UP0 USHF.R.U32.HI UR8, URZ, UR11, UR5 ;  /* 0x0000000b3f080299 */ /* 0x000fc80008011605 */
[----:B------:R-:W-:-:S12]  /*0f90*/  UIMAD UR4, UR8, UR6, URZ ;  /* 0x00000006080472a4 */ /* 0x000fd8000f8e023f */
.L_x_1950:
        /* <DEDUP_REMOVED lines=55> */
[----:B------:R-:W-:Y:S01]  /*1310*/  ULDC UR5, c[0x0][0x448] ;  /* 0x0001120000057ab9 */ /* 0x000fe20000000800 */
[----:B------:R-:W-:Y:S01]  /*1320*/  IMAD.U32 R5, RZ, RZ, UR7 ;  /* 0x00000007ff057e24 */ /* 0x000fe2000f8e00ff */
[----:B------:R-:W-:Y:S01]  /*1330*/  ULDC UR50, c[0x0][0x424] ;  /* 0x0001090000327ab9 */ /* 0x000fe20000000800 */
[----:B------:R-:W-:Y:S01]  /*1340*/  ULDC UR9, c[0x0][0x2f0] ;  /* 0x0000bc0000097ab9 */ /* 0x000fe20000000800 */
[----:B------:R0:W2:Y:S01]  /*1350*/  @P0 LDG.E R7, desc[UR48][R2.64] ;  /* 0x0000003002070981 */ /* 0x0000a2000c1e1900 */
[----:B------:R-:W-:Y:S01]  /*1360*/  UISETP.NE.AND UP1, UPT, UR5, 0x1, UPT ;  /* 0x000000010500788c */ /* 0x000fe2000bf25270 */
[----:B------:R-:W-:Y:S02]  /*1370*/  ULDC.64 UR6, c[0x0][0x418] ;  /* 0x0001060000067ab9 */ /* 0x000fe40000000a00 */
[----:B------:R1:W2:Y:S01]  /*1380*/  @P1 LDG.E R0, desc[UR48][R4.64] ;  /* 0x0000003004001981 */ /* 0x0002a2000c1e1900 */
[----:B------:R-:W-:Y:S01]  /*1390*/  UISETP.NE.U32.AND UP0, UPT, UR6, URZ, UPT ;  /* 0x0000003f0600728c */ /* 0x000fe2000bf05070 */
[----:B------:R-:W-:-:S02]  /*13a0*/  PLOP3.LUT P0, PT, PT, PT, PT, 0x80, 0x0 ;  /* 0x000000000000781c */ /* 0x000fc40003f0f070 */
[----:B------:R-:W-:Y:S02]  /*13b0*/  CS2R R150, SRZ ;  /* 0x0000000000967805 */ /* 0x000fe4000001ff00 */
[----:B------:R-:W-:Y:S01]  /*13c0*/  CS2R R26, SRZ ;  /* 0x00000000001a7805 */ /* 0x000fe2000001ff00 */
[----:B------:R-:W-:Y:S01]  /*13d0*/  UISETP.NE.AND.EX UP0, UPT, UR7, URZ, UPT, UP0 ;  /* 0x0000003f0700728c */ /* 0x000fe2000bf05300 */
[----:B0-----:R-:W-:Y:S02]  /*13e0*/  CS2R R2, SRZ ;  /* 0x0000000000027805 */ /* 0x001fe4000001ff00 */
[----:B------:R-:W-:Y:S01]  /*13f0*/  CS2R R92, SRZ ;  /* 0x00000000005c7805 */ /* 0x000fe2000001ff00 */
[----:B------:R-:W-:Y:S01]  /*1400*/  ULDC UR7, c[0x0][0x288] ;  /* 0x0000a20000077ab9 */ /* 0x000fe20000000800 */
[----:B------:R-:W-:Y:S01]  /*1410*/  USEL UR50, UR50, 0x1, UP0 ;  /* 0x0000000132327887 */ /* 0x000fe20008000000 */
[----:B-1----:R-:W-:Y:S01]  /*1420*/  CS2R R4, SRZ ;  /* 0x0000000000047805 */ /* 0x002fe2000001ff00 */
[----:B------:R-:W-:Y:S01]  /*1430*/  UIADD3 UR7, -UR7, 0x80, URZ ;  /* 0x0000008007077890 */ /* 0x000fe2000fffe13f */
[----:B------:R-:W-:-:S02]  /*1440*/  CS2R R144, SRZ ;  /* 0x0000000000907805 */ /* 0x000fc4000001ff00 */
[----:B------:R-:W-:Y:S02]  /*1450*/  CS2R R30, SRZ ;  /* 0x00000000001e7805 */ /* 0x000fe4000001ff00 */
[----:B------:R-:W-:Y:S01]  /*1460*/  CS2R R142, SRZ ;  /* 0x00000000008e7805 */ /* 0x000fe2000001ff00 */
[----:B------:R-:W-:Y:S01]  /*1470*/  UIMAD UR7, UR50, UR9, UR7 ;  /* 0x00000009320772a4 */ /* 0x000fe2000f8e0207 */
        /* <DEDUP_REMOVED lines=56> */
[----:B--2---:R-:W-:Y:S01]  /*1800*/  FMUL.FTZ R0, R7, R0 ;  /* 0x0000000007007220 */ /* 0x004fe20000410000 */
[----:B------:R-:W-:-:S03]  /*1810*/  CS2R R6, SRZ ;  /* 0x0000000000067805 */ /* 0x000fc6000001ff00 */
[----:B------:R-:W-:Y:S01]  /*1820*/  FMUL.FTZ R0, R0, UR4 ;  /* 0x0000000400007c20 */ /* 0x000fe20008410000 */
[----:B------:R-:W-:Y:S02]  /*1830*/  ULDC UR4, c[0x0][0xc3c] ;  /* 0x00030f0000047ab9 */ /* 0x000fe40000000800 */
[----:B------:R-:W-:Y:S02]  /*1840*/  UIADD3 UR4, UR8, UR4, URZ ;  /* 0x0000000408047290 */ /* 0x000fe4000fffe03f */
[----:B------:R-:W-:Y:S01]  /*1850*/  R2UR UR37, R0 ;  /* 0x00000000002572ca */ /* 0x000fe200000e0000 */
[----:B------:R-:W-:Y:S01]  /*1860*/  @UP1 ULDC UR8, c[0x0][0x450] ;  /* 0x0001140000081ab9 */ /* 0x000fe20000000800 */
[----:B------:R-:W-:-:S03]  /*1870*/  USHF.L.U32 UR39, UR4, 0x7, URZ ;  /* 0x0000000704277899 */ /* 0x000fc6000800063f */
[----:B------:R-:W-:Y:S01]  /*1880*/  @UP1 ULDC UR4, c[0x0][0x44c] ;  /* 0x0001130000041ab9 */ /* 0x000fe20000000800 */
[----:B------:R-:W-:-:S04]  /*1890*/  UIADD3 UR6, UR39, 0x7f, URZ ;  /* 0x0000007f27067890 */ /* 0x000fc8000fffe03f */
[----:B------:R-:W-:Y:S02]  /*18a0*/  UIMAD.WIDE.U32 UR4, UR6, UR4, URZ ;  /* 0x00000004060472a5 */ /* 0x000fe4000f8e003f */
[----:B------:R-:W-:Y:S02]  /*18b0*/  UIMAD UR4, UR50, UR9, 0x7f ;  /* 0x0000007f320474a4 */ /* 0x000fe4000f8e0209 */
[----:B------:R-:W-:Y:S02]  /*18c0*/  @UP1 USHF.R.U32.HI UR6, URZ, UR8, UR5 ;  /* 0x000000083f061299 */ /* 0x000fe40008011605 */
[----:B------:R-:W-:Y:S02]  /*18d0*/  USHF.R.S32.HI UR5, URZ, 0x1f, UR4 ;  /* 0x0000001f3f057899 */ /* 0x000fe40008011404 */
[----:B------:R-:W-:Y:S02]  /*18e0*/  UIADD3 UR6, UR7, UR6, URZ ;  /* 0x0000000607067290 */ /* 0x000fe4000fffe03f */
[----:B------:R-:W-:-:S02]  /*18f0*/  ULEA.HI UR5, UR5, UR4, URZ, 0x7 ;  /* 0x0000000405057291 */ /* 0x000fc4000f8f383f */
[----:B------:R-:W-:Y:S02]  /*1900*/  USHF.R.S32.HI UR7, URZ, 0x1f, UR6 ;  /* 0x0000001f3f077899 */ /* 0x000fe40008011406 */
[----:B------:R-:W-:Y:S02]  /*1910*/  USHF.R.S32.HI UR5, URZ, 0x7, UR5 ;  /* 0x000000073f057899 */ /* 0x000fe40008011405 */
[----:B------:R-:W-:-:S04]  /*1920*/  ULEA.HI UR7, UR7, UR6, URZ, 0x7 ;  /* 0x0000000607077291 */ /* 0x000fc8000f8f383f */
[----:B------:R-:W-:-:S04]  /*1930*/  USHF.R.S32.HI UR7, URZ, 0x7, UR7 ;  /* 0x000000073f077899 */ /* 0x000fc80008011407 */
[----:B------:R-:W-:-:S04]  /*1940*/  UISETP.LT.AND UP0, UPT, UR5, UR7, UPT ;  /* 0x000000070500728c */ /* 0x000fc8000bf01270 */
[----:B------:R-:W-:-:S04]  /*1950*/  USEL UR52, UR5, UR7, UP0 ;  /* 0x0000000705347287 */ /* 0x000fc80008000000 */
[----:B------:R-:W-:-:S06]  /*1960*/  UISETP.GE.AND UP0, UPT, UR52, 0x1, UPT ;  /* 0x000000013400788c */ /* 0x000fcc000bf06270 */
[----:B------:R-:W-:-:S13]  /*1970*/  PLOP3.LUT P1, PT, PT, PT, UP0, 0x80, 0x0 ;  /* 0x000000000000781c */ /* 0x000fda0003f2f008 */
[----:B------:R-:W-:Y:S05]  /*1980*/  @!P1 BRA `(.L_x_1951) ;  /* 0x0000008400d89947 */ /* 0x000fea0003800000 */
        /* <DEDUP_REMOVED lines=31> */
.L_x_1952:
        /* <DEDUP_REMOVED lines=9> */
.L_x_2083:
[----:B------:R-:W-:Y:S05]  /*1c10*/  @!P0 BRA `(.L_x_1954) ;  /* 0x0000000000048947 */ /* 0x000fea0003800000 */
[----:B------:R-:W-:Y:S01]  /*1c20*/  BPT.TRAP 0x1 ;  /* 0x000000040000795c */ /* 0x000fe20000300000 */
.L_x_1954:
[----:B0-----:R-:W-:Y:S02]  /*1c30*/  IMAD.U32 R3, RZ, RZ, UR51 ;  /* 0x00000033ff037e24 */ /* 0x001fe4000f8e00ff */
[----:B------:R-:W-:-:S03]  /*1c40*/  IMAD.U32 R0, RZ, RZ, UR44 ;  /* 0x0000002cff007e24 */ /* 0x000fc6000f8e00ff */
[----:B------:R-:W-:Y:S02]  /*1c50*/  LEA R3, R3, UR41, 0x3 ;  /* 0x0000002903037c11 */ /* 0x000fe4000f8e18ff */
[----:B------:R-:W-:-:S04]  /*1c60*/  SHF.L.U32 R0, R0, 0x1f, RZ ;  /* 0x0000001f00007819 */ /* 0x000fc800000006ff */
[----:B------:R0:W1:Y:S01]  /*1c70*/  SYNCS.PHASECHK.TRANS64.TRYWAIT P2, [R3+URZ+0x38830], R0 ;  /* 0x03883000030075a7 */ /* 0x000062000804017f */
[----:B------:R-:W-:Y:S05]  /*1c80*/  @!P0 BRA `(.L_x_1955) ;  /* 0x0000000000048947 */ /* 0x000fea0003800000 */
[----:B------:R-:W-:Y:S01]  /*1c90*/  BPT.TRAP 0x1 ;  /* 0x000000040000795c */ /* 0x000fe20000300000 */
.L_x_1955:
[----:B------:R-:W2:Y:S02]  /*1ca0*/  S2R R2, SR_TID.X ;  /* 0x0000000000027919 */ /* 0x000ea40000002100 */
[----:B--2---:R-:W-:Y:S01]  /*1cb0*/  LOP3.LUT P1, RZ, R2, 0x7f, RZ, 0xc0, !PT ;  /* 0x0000007f02ff7812 */ /* 0x004fe2000782c0ff */
[----:B-1----:R-:W-:-:S12]  /*1cc0*/  @P2 BRA `(.L_x_1956) ;  /* 0x0000000000082947 */ /* 0x002fd80003800000 */
[----:B------:R-:W1:Y:S02]  /*1cd0*/  SYNCS.PHASECHK.TRANS64.TRYWAIT P2, [R3+URZ+0x38830], R0 ;  /* 0x03883000030075a7 */ /* 0x000e64000804017f */
[----:B-1----:R-:W-:Y:S05]  /*1ce0*/  @!P2 BRA `(.L_x_1957) ;  /* 0x000001080030a947 */ /* 0x002fea0003800000 */
.L_x_1956:
        /* <DEDUP_REMOVED lines=10> */
[----:B------:R-:W-:Y:S01]  /*1d90*/  @!P1 VIADD R3, R3, 0x38840 ;  /* 0x0003884003039836 */ /* 0x000fe20000000000 */
[----:B------:R-:W-:Y:S01]  /*1da0*/  UMOV UR5, 0x40000040 ;  /* 0x4000004000057882 */ /* 0x000fe20000000000 */
[----:B------:R-:W-:Y:S01]  /*1db0*/  UMOV UR7, 0x40000040 ;  /* 0x4000004000077882 */ /* 0x000fe20000000000 */
[----:B------:R-:W-:Y:S01]  /*1dc0*/  ULOP3.LUT UR47, UR4, 0x10000, URZ, 0xfc, !UPT ;  /* 0x00010000042f7892 */ /* 0x000fe2000f8efc3f */
[----:B------:R-:W-:Y:S01]  /*1dd0*/  CS2R R150, SRZ ;  /* 0x0000000000967805 */ /* 0x000fe2000001ff00 */
[----:B------:R-:W-:Y:S01]  /*1de0*/  UIADD3 UR4, UR32, 0x2, URZ ;  /* 0x0000000220047890 */ /* 0x000fe2000fffe03f */
[----:B------:R-:W-:Y:S01]  /*1df0*/  @!P1 PRMT R3, RZ, 0x654, R3 ;  /* 0x00000654ff039816 */ /* 0x000fe20000000003 */
[----:B------:R-:W-:Y:S01]  /*1e00*/  ULEA UR34, UR51, UR47, 0xb ;  /* 0x0000002f33227291 */ /* 0x000fe2000f8e583f */
[----:B------:R-:W-:Y:S01]  /*1e10*/  CS2R R148, SRZ ;  /* 0x0000000000947805 */ /* 0x000fe2000001ff00 */
[----:B------:R-:W-:Y:S01]  /*1e20*/  UIADD3 UR8, UR32, 0x4, URZ ;  /* 0x0000000420087890 */ /* 0x000fe2000fffe03f */
[----:B------:R-:W-:Y:S01]  /*1e30*/  CS2R R146, SRZ ;  /* 0x0000000000927805 */ /* 0x000fe2000001ff00 */
[----:B------:R-:W-:Y:S01]  /*1e40*/  UIADD3 UR6, UR34, 0x2, URZ ;  /* 0x0000000222067890 */ /* 0x000fe2000fffe03f */
[----:B------:R-:W-:Y:S01]  /*1e50*/  CS2R R144, SRZ ;  /* 0x0000000000907805 */ /* 0x000fe2000001ff00 */
[----:B------:R-:W-:Y:S01]  /*1e60*/  UIADD3 UR10, UR34, 0x4, URZ ;  /* 0x00000004220a7890 */ /* 0x000fe2000fffe03f */
[----:B------:R-:W-:Y:S01]  /*1e70*/  CS2R R142, SRZ ;  /* 0x00000000008e7805 */ /* 0x000fe2000001ff00 */
[----:B------:R-:W-:Y:S01]  /*1e80*/  UMOV UR9, 0x40000040 ;  /* 0x4000004000097882 */ /* 0x000fe20000000000 */
[----:B------:R-:W-:Y:S01]  /*1e90*/  QGMMA.64x128x32.F32.E4M3.E4M3 R24, gdesc[UR32], RZ, !UPT, gsb0 ;  /* 0x01e00000201879f3 */ /* 0x000fe2000c0008ff */
[----:B------:R-:W-:Y:S01]  /*1ea0*/  UMOV UR11, 0x40000040 ;  /* 0x40000040000b7882 */ /* 0x000fe20000000000 */
[----:B------:R-:W-:Y:S01]  /*1eb0*/  UIADD3 UR12, UR32, 0x6, URZ ;  /* 0x00000006200c7890 */ /* 0x000fe2000fffe03f */
[----:B------:R-:W-:Y:S01]  /*1ec0*/  CS2R R140, SRZ ;  /* 0x00000000008c7805 */ /* 0x000fe2000001ff00 */
[----:B------:R-:W-:Y:S01]  /*1ed0*/  UIADD3 UR14, UR34, 0x6, URZ ;  /* 0x00000006220e7890 */ /* 0x000fe2000fffe03f */
[----:B------:R-:W-:Y:S01]  /*1ee0*/  CS2R R138, SRZ ;  /* 0x00000000008a7805 */ /* 0x000fe2000001ff00 */
[----:B------:R-:W-:Y:S01]  /*1ef0*/  UMOV UR13, 0x40000040 ;  /* 0x40000040000d7882 */ /* 0x000fe20000000000 */
        /* <DEDUP_REMOVED lines=25> */
[----:B------:R-:W-:Y:S01]  /*2090*/  UIADD3 UR53, UR52, -0x2, URZ ;  /* 0xfffffffe34357890 */ /* 0x000fe2000fffe03f */
        /* <DEDUP_REMOVED lines=16> */
[----:B------:R-:W-:Y:S02]  /*21a0*/  WARPGROUP.DEPBAR.LE gsb0, 0x0 ;  /* 0x00008000000079c5 */ /* 0x000fe40000010000 */
[----:B------:R-:W-:-:S06]  /*21b0*/  WARPGROUP.ARRIVE ;  /* 0x00000000000079c5 */ /* 0x000fcc0000000000 */
[----:B------:R-:W-:Y:S01]  /*21c0*/  QGMMA.64x128x32.F32.E4M3.E4M3 R24, gdesc[UR4], R24, gsb0 ;  /* 0x01e00000041879f3 */ /* 0x000fe20008000818 */
[----:B------:R-:W-:Y:S02]  /*21d0*/  ULDC UR6, c[0x0][0x448] ;  /* 0x0001120000067ab9 */ /* 0x000fe40000000800 */
[----:B------:R-:W-:-:S06]  /*21e0*/  UISETP.NE.AND UP0, UPT, UR6, 0x1, UPT ;  /* 0x000000010600788c */ /* 0x000fcc000bf05270 */
[----:B------:R-:W-:-:S05]  /*21f0*/  PLOP3.LUT P2, PT, PT, PT, UP0, 0x80, 0x0 ;  /* 0x000000000000781c */ /* 0x000fca0003f4f008 */
[----:B------:R-:W-:-:S08]  /*2200*/  @UP0 ULDC UR6, c[0x0][0x44c] ;  /* 0x0001130000060ab9 */ /* 0x000fd00000000800 */
[----:B------:R-:W-:Y:S01]  /*2210*/  @P2 IMAD.HI.U32 R2, R0, UR6, RZ ;  /* 0x0000000600022c27 */ /* 0x000fe2000f8e00ff */
[----:B------:R-:W-:-:S04]  /*2220*/  @UP0 ULDC UR6, c[0x0][0x450] ;  /* 0x0001140000060ab9 */ /* 0x000fc80000000800 */
[----:B------:R-:W-:Y:S01]  /*2230*/  @P2 SHF.R.U32.HI R0, RZ, UR6, R2 ;  /* 0x00000006ff002c19 */ /* 0x000fe20008011602 */
[----:B------:R-:W-:Y:S02]  /*2240*/  UMOV UR6, 0xffffff80 ;  /* 0xffffff8000067882 */ /* 0x000fe40000000000 */
[----:B------:R-:W-:Y:S02]  /*2250*/  UIMAD UR6, UR52, UR6, 0x80 ;  /* 0x00000080340674a4 */ /* 0x000fe4000f8e0206 */
[----:B------:R-:W0:Y:S02]  /*2260*/  SHFL.IDX PT, R5, R0, 0x1, 0x1c1f ;  /* 0x003c1f0000057f89 */ /* 0x000e2400000e0000 */
[----:B------:R-:W-:-:S06]  /*2270*/  UIADD3 UR7, UR6, 0x1, URZ ;  /* 0x0000000106077890 */ /* 0x000fcc000fffe03f */
[----:B------:R-:W-:-:S04]  /*2280*/  IMAD.U32 R2, RZ, RZ, UR7 ;  /* 0x00000007ff027e24 */ /* 0x000fc8000f8e00ff */
[----:B------:R-:W-:Y:S01]  /*2290*/  IMAD R2, R17, -0x2, R2 ;  /* 0xfffffffe11027824 */ /* 0x000fe200078e0202 */
[----:B------:R-:W-:Y:S02]  /*22a0*/  WARPGROUP.DEPBAR.LE gsb0, 0x0 ;  /* 0x00008000000079c5 */ /* 0x000fe40000010000 */
[----:B------:R-:W-:-:S06]  /*22b0*/  WARPGROUP.ARRIVE ;  /* 0x00000000000079c5 */ /* 0x000fcc0000000000 */
[----:B------:R-:W-:Y:S01]  /*22c0*/  QGMMA.64x128x32.F32.E4M3.E4M3 R24, gdesc[UR8], R24, gsb0 ;  /* 0x01e00000081879f3 */ /* 0x000fe20008000818 */
[----:B------:R-:W-:Y:S01]  /*22d0*/  ULDC UR11, c[0x0][0x2f0] ;  /* 0x0000bc00000b7ab9 */ /* 0x000fe20000000800 */
[----:B------:R-:W-:Y:S01]  /*22e0*/  UMOV UR10, UR39 ;  /* 0x00000027000a7c82 */ /* 0x000fe20008000000 */
[----:B------:R-:W-:Y:S02]  /*22f0*/  UIMAD UR6, UR50, UR11, UR6 ;  /* 0x0000000b320672a4 */ /* 0x000fe4000f8e0206 */
[----:B------:R-:W-:-:S04]  /*2300*/  IMAD.U32 R7, RZ, RZ, UR11 ;  /* 0x0000000bff077e24 */ /* 0x000fc8000f8e00ff */
[----:B------:R-:W-:Y:S02]  /*2310*/  IMAD R4, R7, UR50, R2 ;  /* 0x0000003207047c24 */ /* 0x000fe4000f8e0202 */
[----:B------:R-:W-:Y:S01]  /*2320*/  IMAD.U32 R6, RZ, RZ, UR6 ;  /* 0x00000006ff067e24 */ /* 0x000fe2000f8e00ff */
[----:B------:R-:W-:Y:S02]  /*2330*/  @UP0 ULDC UR6, c[0x0][0x44c] ;  /* 0x0001130000060ab9 */ /* 0x000fe40000000800 */
[----:B------:R-:W-:Y:S01]  /*2340*/  UIMAD.WIDE.U32 UR6, UR39, UR6, URZ ;  /* 0x00000006270672a5 */ /* 0x000fe2000f8e003f */
[----:B------:R-:W-:Y:S01]  /*2350*/  IMAD R2, R17, -0x2, R6 ;  /* 0xfffffffe11027824 */ /* 0x000fe200078e0206 */
[----:B------:R-:W-:Y:S02]  /*2360*/  WARPGROUP.DEPBAR.LE gsb0, 0x0 ;  /* 0x00008000000079c5 */ /* 0x000fe40000010000 */
[----:B------:R-:W-:-:S06]  /*2370*/  WARPGROUP.ARRIVE ;  /* 0x00000000000079c5 */ /* 0x000fcc0000000000 */
[----:B------:R-:W-:Y:S01]  /*2380*/  QGMMA.64x128x32.F32.E4M3.E4M3 R24, gdesc[UR12], R24, gsb0 ;  /* 0x01e000000c1879f3 */ /* 0x000fe20008000818 */
[----:B------:R-:W-:Y:S02]  /*2390*/  ULDC UR14, c[0x0][0x288] ;  /* 0x0000a200000e7ab9 */ /* 0x000fe40000000800 */
[----:B0-----:R-:W-:Y:S01]  /*23a0*/  IADD3 R5, R5, -UR14, R4 ;  /* 0x8000000e05057c10 */ /* 0x001fe2000fffe004 */
[----:B------:R-:W-:-:S03]  /*23b0*/  UIMAD UR11, UR50, UR11, -UR14 ;  /* 0x0000000b320b72a4 */ /* 0x000fc6000f8e0a0e */
[----:B------:R-:W-:-:S04]  /*23c0*/  VIMNMX R5, R2, R5, PT ;  /* 0x0000000502057248 */ /* 0x000fc80003fe0100 */
[C---:B------:R-:W-:Y:S02]  /*23d0*/  ISETP.GT.AND P3, PT, R5.reuse, RZ, PT ;  /* 0x000000ff0500720c */ /* 0x040fe40003f64270 */
[C---:B------:R-:W-:Y:S02]  /*23e0*/  ISETP.GT.AND P4, PT, R5.reuse, 0x1, PT ;  /* 0x000000010500780c */ /* 0x040fe40003f84270 */
[----:B------:R-:W-:Y:S01]  /*23f0*/  ISETP.GT.AND P5, PT, R5, 0x8, PT ;  /* 0x000000080500780c */ /* 0x000fe20003fa4270 */
        /* <DEDUP_REMOVED lines=13> */
[----:B------:R-:W-:Y:S01]  /*24d0*/  FSEL R26, R26, -INF , P3 ;  /* 0xff8000001a1a7808 */ /* 0x000fe20001800000 */
[----:B------:R0:W-:Y:S01]  /*24e0*/  @!P1 SYNCS.ARRIVE.TRANS64.RED.A1T0 RZ, [R3+URZ], RZ ;  /* 0x000000ff03ff99a7 */ /* 0x0001e2000810043f */
[----:B------:R-:W-:Y:S02]  /*24f0*/  FSEL R27, R27, -INF , P4 ;  /* 0xff8000001b1b7808 */ /* 0x000fe40002000000 */
[----:B------:R-:W-:Y:S02]  /*2500*/  ISETP.GT.AND P3, PT, R5, 0x9, PT ;  /* 0x000000090500780c */ /* 0x000fe40003f64270 */
[----:B------:R-:W-:-:S02]  /*2510*/  FSEL R30, R30, -INF , P5 ;  /* 0xff8000001e1e7808 */ /* 0x000fc40002800000 */
[----:B------:R-:W-:Y:S02]  /*2520*/  FMNMX.FTZ R7, R26, R27, !PT ;  /* 0x0000001b1a077209 */ /* 0x000fe40007810000 */
[----:B------:R-:W-:Y:S02]  /*2530*/  ISETP.GT.AND P4, PT, R5, 0x10, PT ;  /* 0x000000100500780c */ /* 0x000fe40003f84270 */
[----:B------:R-:W-:Y:S02]  /*2540*/  FSEL R31, R31, -INF , P3 ;  /* 0xff8000001f1f7808 */ /* 0x000fe40001800000 */
[----:B------:R-:W-:Y:S02]  /*2550*/  FMNMX.FTZ R6, R30, R7, !PT ;  /* 0x000000071e067209 */ /* 0x000fe40007810000 */
        /* <DEDUP_REMOVED lines=81> */
[----:B------:R-:W-:Y:S02]  /*2a70*/  FSEL R87, R87, -INF , P3 ;  /* 0xff80000057577808 */ /* 0x000fe40001800000 */
[----:B------:R-:W-:-:S04]  /*2a80*/  FMNMX.FTZ R6, R86, R5, !PT ;  /* 0x0000000556067209 */ /* 0x000fc80007810000 */
[----:B------:R-:W-:-:S05]  /*2a90*/  FMNMX.FTZ R7, R87, R6, !PT ;  /* 0x0000000657077209 */ /* 0x000fca0007810000 */
[----:B------:R-:W1:Y:S02]  /*2aa0*/  SHFL.BFLY PT, R6, R7, 0x2, 0x1f ;  /* 0x0c401f0007067f89 */ /* 0x000e6400000e0000 */
[----:B-1----:R-:W-:Y:S02]  /*2ab0*/  FMNMX.FTZ R8, R7, R6, !PT ;  /* 0x0000000607087209 */ /* 0x002fe40007810000 */
[----:B------:R-:W-:Y:S04]  /*2ac0*/  SHFL.IDX PT, R6, R0, RZ, 0x1c1f ;  /* 0x001c1fff00067589 */ /* 0x000fe800000e0000 */
[----:B------:R-:W1:Y:S02]  /*2ad0*/  SHFL.BFLY PT, R5, R8, 0x1, 0x1f ;  /* 0x0c201f0008057f89 */ /* 0x000e6400000e0000 */
[----:B-1----:R-:W-:-:S04]  /*2ae0*/  FMNMX.FTZ R0, R8, R5, !PT ;  /* 0x0000000508007209 */ /* 0x002fc80007810000 */
[C---:B------:R-:W-:Y:S01]  /*2af0*/  FSETP.NEU.FTZ.AND P3, PT, R0.reuse, -INF , PT ;  /* 0xff8000000000780b */ /* 0x040fe20003f7d000 */
[----:B------:R-:W-:-:S05]  /*2b00*/  FFMA.FTZ R5, R0, R13, -8 ;  /* 0xc100000000057423 */ /* 0x000fca000001000d */
[----:B------:R-:W-:Y:S01]  /*2b10*/  FSEL R88, R5, RZ, P3 ;  /* 0x000000ff05587208 */ /* 0x000fe20001800000 */
[----:B------:R-:W-:Y:S01]  /*2b20*/  VIADD R5, R4, -UR14 ;  /* 0x8000000e04057c36 */ /* 0x000fe20008000000 */
[----:B------:R-:W-:Y:S02]  /*2b30*/  @UP0 ULDC UR14, c[0x0][0x450] ;  /* 0x00011400000e0ab9 */ /* 0x000fe40000000800 */
[----:B------:R-:W-:Y:S01]  /*2b40*/  @UP0 USHF.R.U32.HI UR10, URZ, UR14, UR7 ;  /* 0x0000000e3f0a0299 */ /* 0x000fe20008011607 */
[----:B------:R-:W-:Y:S01]  /*2b50*/  FFMA.FTZ R26, R26, UR37, -R88 ;  /* 0x000000251a1a7c23 */ /* 0x000fe20008010858 */
[----:B------:R-:W-:Y:S01]  /*2b60*/  VIADDMNMX R2, R6, R5, R2, PT ;  /* 0x0000000506027246 */ /* 0x000fe20003800102 */
[--C-:B------:R-:W-:Y:S01]  /*2b70*/  FFMA.FTZ R5, R27, UR37, -R88.reuse ;  /* 0x000000251b057c23 */ /* 0x100fe20008010858 */
[----:B------:R-:W-:-:S01]  /*2b80*/  FFMA.FTZ R6, R30, UR37, -R88 ;  /* 0x000000251e067c23 */ /* 0x000fc20008010858 */
[----:B------:R-:W-:Y:S01]  /*2b90*/  MUFU.EX2 R4, R26 ;  /* 0x0000001a00047308 */ /* 0x000fe20000000800 */
[C---:B------:R-:W-:Y:S01]  /*2ba0*/  ISETP.GT.AND P3, PT, R2.reuse, RZ, PT ;  /* 0x000000ff0200720c */ /* 0x040fe20003f64270 */
[--C-:B------:R-:W-:Y:S01]  /*2bb0*/  FFMA.FTZ R7, R31, UR37, -R88.reuse ;  /* 0x000000251f077c23 */ /* 0x100fe20008010858 */
[----:B------:R-:W-:Y:S01]  /*2bc0*/  ISETP.GT.AND P4, PT, R2, 0x1, PT ;  /* 0x000000010200780c */ /* 0x000fe20003f84270 */
[--C-:B------:R-:W-:Y:S01]  /*2bd0*/  FFMA.FTZ R34, R34, UR37, -R88.reuse ;  /* 0x0000002522227c23 */ /* 0x100fe20008010858 */
[----:B------:R-:W-:Y:S01]  /*2be0*/  ISETP.GT.AND P5, PT, R2, 0x8, PT ;  /* 0x000000080200780c */ /* 0x000fe20003fa4270 */
[--C-:B------:R-:W-:Y:S01]  /*2bf0*/  FFMA.FTZ R9, R9, UR37, -R88.reuse ;  /* 0x0000002509097c23 */ /* 0x100fe20008010858 */
[----:B------:R-:W-:Y:S01]  /*2c00*/  FSEL R35, R24, -INF , P3 ;  /* 0xff80000018237808 */ /* 0x000fe20001800000 */
[--C-:B------:R-:W-:Y:S01]  /*2c10*/  FFMA.FTZ R24, R11, UR37, -R88.reuse ;  /* 0x000000250b187c23 */ /* 0x100fe20008010858 */
[----:B------:R-:W-:Y:S01]  /*2c20*/  FSEL R38, R25, -INF , P4 ;  /* 0xff80000019267808 */ /* 0x000fe20002000000 */
[----:B------:R-:W1:Y:S01]  /*2c30*/  MUFU.EX2 R5, R5 ;  /* 0x0000000500057308 */ /* 0x000e620000000800 */
[----:B------:R-:W-:Y:S01]  /*2c40*/  ISETP.GT.AND P3, PT, R2, 0x9, PT ;  /* 0x000000090200780c */ /* 0x000fe20003f64270 */
[--C-:B------:R-:W-:Y:S01]  /*2c50*/  FFMA.FTZ R50, R50, UR37, -R88.reuse ;  /* 0x0000002532327c23 */ /* 0x100fe20008010858 */
[----:B------:R-:W-:Y:S01]  /*2c60*/  FSEL R39, R28, -INF , P5 ;  /* 0xff8000001c277808 */ /* 0x000fe20002800000 */
[--C-:B------:R-:W-:Y:S01]  /*2c70*/  FFMA.FTZ R10, R10, UR37, -R88.reuse ;  /* 0x000000250a0a7c23 */ /* 0x100fe20008010858 */
[----:B------:R-:W-:Y:S01]  /*2c80*/  FMNMX.FTZ R8, R35, R38, !PT ;  /* 0x0000002623087209 */ /* 0x000fe20007810000 */
[--C-:B------:R-:W-:Y:S01]  /*2c90*/  FFMA.FTZ R59, R59, UR37, -R88.reuse ;  /* 0x000000253b3b7c23 */ /* 0x100fe20008010858 */
[----:B------:R-:W-:Y:S01]  /*2ca0*/  ISETP.GT.AND P4, PT, R2, 0x10, PT ;  /* 0x000000100200780c */ /* 0x000fe20003f84270 */
[----:B------:R-:W2:Y:S01]  /*2cb0*/  MUFU.EX2 R6, R6 ;  /* 0x0000000600067308 */ /* 0x000ea20000000800 */
[----:B------:R-:W-:Y:S01]  /*2cc0*/  FSEL R42, R29, -INF , P3 ;  /* 0xff8000001d2a7808 */ /* 0x000fe20001800000 */
[--C-:B------:R-:W-:Y:S01]  /*2cd0*/  FFMA.FTZ R54, R54, UR37, -R88.reuse ;  /* 0x0000002536367c23 */ /* 0x100fe20008010858 */
[----:B------:R-:W-:Y:S01]  /*2ce0*/  FMNMX.FTZ R13, R39, R8, !PT ;  /* 0x00000008270d7209 */ /* 0x000fe20007810000 */
[--C-:B------:R-:W-:Y:S01]  /*2cf0*/  FFMA.FTZ R55, R55, UR37, -R88.reuse ;  /* 0x0000002537377c23 */ /* 0x100fe20008010858 */
[----:B------:R-:W-:Y:S01]  /*2d00*/  ISETP.GT.AND P3, PT, R2, 0x11, PT ;  /* 0x000000110200780c */ /* 0x000fe20003f64270 */
[--C-:B------:R-:W-:Y:S01]  /*2d10*/  FFMA.FTZ R62, R62, UR37, -R88.reuse ;  /* 0x000000253e3e7c23 */ /* 0x100fe20008010858 */
[----:B------:R-:W-:Y:S01]  /*2d20*/  FSEL R43, R32, -INF , P4 ;  /* 0xff800000202b7808 */ /* 0x000fe20002000000 */
[----:B------:R-:W3:Y:S01]  /*2d30*/  MUFU.EX2 R7, R7 ;  /* 0x0000000700077308 */ /* 0x000ee20000000800 */
[----:B------:R-:W-:Y:S01]  /*2d40*/  FMNMX.FTZ R8, R42, R13, !PT ;  /* 0x0000000d2a087209 */ /* 0x000fe20007810000 */
[--C-:B------:R-:W-:Y:S01]  /*2d50*/  FFMA.FTZ R63, R63, UR37, -R88.reuse ;  /* 0x000000253f3f7c23 */ /* 0x100fe20008010858 */
[----:B------:R-:W-:Y:S01]  /*2d60*/  ISETP.GT.AND P4, PT, R2, 0x18, PT ;  /* 0x000000180200780c */ /* 0x000fe20003f84270 */
[--C-:B------:R-:W-:Y:S01]  /*2d70*/  FFMA.FTZ R27, R67, UR37, -R88.reuse ;  /* 0x00000025431b7c23 */ /* 0x100fe20008010858 */
[----:B------:R-:W-:Y:S01]  /*2d80*/  FSEL R46, R33, -INF , P3 ;  /* 0xff800000212e7808 */ /* 0x000fe20001800000 */
[--C-:B------:R-:W-:Y:S01]  /*2d90*/  FFMA.FTZ R70, R70, UR37, -R88.reuse ;  /* 0x0000002546467c23 */ /* 0x100fe20008010858 */
[----:B------:R-:W-:Y:S01]  /*2da0*/  FMNMX.FTZ R13, R43, R8, !PT ;  /* 0x000000082b0d7209 */ /* 0x000fe20007810000 */
[----:B------:R-:W-:Y:S01]  /*2db0*/  MUFU.EX2 R9, R9 ;  /* 0x0000000900097308 */ /* 0x000fe20000000800 */
[----:B------:R-:W-:Y:S01]  /*2dc0*/  ISETP.GT.AND P3, PT, R2, 0x19, PT ;  /* 0x000000190200780c */ /* 0x000fe20003f64270 */
[--C-:B------:R-:W-:Y:S01]  /*2dd0*/  FFMA.FTZ R71, R71, UR37, -R88.reuse ;  /* 0x0000002547477c23 */ /* 0x100fe20008010858 */
[----:B------:R-:W-:Y:S01]  /*2de0*/  FSEL R36, R36, -INF , P4 ;  /* 0xff80000024247808 */ /* 0x000fe20002000000 */
[--C-:B------:R-:W-:Y:S01]  /*2df0*/  FFMA.FTZ R33, R78, UR37, -R88.reuse ;  /* 0x000000254e217c23 */ /* 0x100fe20008010858 */
[----:B------:R-:W-:Y:S01]  /*2e00*/  FMNMX.FTZ R13, R46, R13, !PT ;  /* 0x0000000d2e0d7209 */ /* 0x000fe20007810000 */
[--C-:B------:R-:W-:Y:S01]  /*2e10*/  FFMA.FTZ R30, R79, UR37, -R88.reuse ;  /* 0x000000254f1e7c23 */ /* 0x100fe20008010858 */
[----:B------:R-:W-:Y:S01]  /*2e20*/  ISETP.GT.AND P4, PT, R2, 0x20, PT ;  /* 0x000000200200780c */ /* 0x000fe20003f84270 */
[----:B------:R4:W-:Y:S01]  /*2e30*/  MUFU.EX2 R8, R34 ;  /* 0x0000002200087308 */ /* 0x0009e20000000800 */
[----:B------:R-:W-:Y:S01]  /*2e40*/  FSEL R37, R37, -INF , P3 ;  /* 0xff80000025257808 */ /* 0x000fe20001800000 */
[--C-:B------:R-:W-:Y:S01]  /*2e50*/  FFMA.FTZ R75, R75, UR37, -R88.reuse ;  /* 0x000000254b4b7c23 */ /* 0x100fe20008010858 */
[----:B------:R-:W-:Y:S01]  /*2e60*/  FMNMX.FTZ R20, R36, R13, !PT ;  /* 0x0000000d24147209 */ /* 0x000fe20007810000 */
[----:B------:R-:W-:Y:S01]  /*2e70*/  UIADD3 UR11, UR11, UR10, URZ ;  /* 0x0000000a0b0b7290 */ /* 0x000fe2000fffe03f */
[----:B------:R-:W-:Y:S01]  /*2e80*/  ISETP.GT.AND P3, PT, R2, 0x21, PT ;  /* 0x000000210200780c */ /* 0x000fe20003f64270 */
[--C-:B------:R-:W-:Y:S01]  /*2e90*/  FFMA.FTZ R28, R82, UR37, -R88.reuse ;  /* 0x00000025521c7c23 */ /* 0x100fe20008010858 */
[----:B------:R-:W-:Y:S01]  /*2ea0*/  FSEL R40, R40, -INF , P4 ;  /* 0xff80000028287808 */ /* 0x000fe20002000000 */
[----:B------:R-:W-:Y:S01]  /*2eb0*/  MUFU.EX2 R10, R10 ;  /* 0x0000000a000a7308 */ /* 0x000fe20000000800 */
[----:B------:R-:W-:Y:S01]  /*2ec0*/  FMNMX.FTZ R13, R37, R20, !PT ;  /* 0x00000014250d7209 */ /* 0x000fe20007810000 */
[--C-:B----4-:R-:W-:Y:S01]  /*2ed0*/  FFMA.FTZ R34, R74, UR37, -R88.reuse ;  /* 0x000000254a227c23 */ /* 0x110fe20008010858 */
[----:B------:R-:W-:Y:S01]  /*2ee0*/  ISETP.GT.AND P4, PT, R2, 0x28, PT ;  /* 0x000000280200780c */ /* 0x000fe20003f84270 */
[----:B------:R-:W-:Y:S01]  /*2ef0*/  USHF.R.S32.HI UR6, URZ, 0x1f, UR11 ;  /* 0x0000001f3f067899 */ /* 0x000fe2000801140b */
[----:B------:R-:W-:Y:S01]  /*2f00*/  FSEL R41, R41, -INF , P3 ;  /* 0xff80000029297808 */ /* 0x000fe20001800000 */
[--C-:B------:R-:W-:Y:S01]  /*2f10*/  FFMA.FTZ R87, R87, UR37, -R88.reuse ;  /* 0x0000002557577c23 */ /* 0x100fe20008010858 */
[----:B------:R-:W-:Y:S01]  /*2f20*/  FMNMX.FTZ R20, R40, R13, !PT ;  /* 0x0000000d28147209 */ /* 0x000fe20007810000 */
[----:B------:R-:W-:Y:S01]  /*2f30*/  MUFU.EX2 R54, R54 ;  /* 0x0000003600367308 */ /* 0x000fe20000000800 */
[----:B------:R-:W-:Y:S01]  /*2f40*/  ISETP.GT.AND P3, PT, R2, 0x29, PT ;  /* 0x000000290200780c */ /* 0x000fe20003f64270 */
[----:B------:R-:W-:Y:S01]  /*2f50*/  ULEA.HI UR6, UR6, UR11, URZ, 0x7 ;  /* 0x0000000b06067291 */ /* 0x000fe2000f8f383f */
[----:B------:R-:W-:Y:S01]  /*2f60*/  FSEL R44, R44, -INF , P4 ;  /* 0xff8000002c2c7808 */ /* 0x000fe20002000000 */
[----:B------:R-:W-:Y:S01]  /*2f70*/  FFMA.FTZ R31, R83, UR37, -R88 ;  /* 0x00000025531f7c23 */ /* 0x000fe20008010858 */
[----:B------:R-:W-:Y:S01]  /*2f80*/  FMNMX.FTZ R13, R41, R20, !PT ;  /* 0x00000014290d7209 */ /* 0x000fe20007810000 */
[----:B------:R-:W-:Y:S01]  /*2f90*/  USHF.R.S32.HI UR6, URZ, 0x7, UR6 ;  /* 0x000000073f067899 */ /* 0x000fe20008011406 */
[----:B------:R-:W-:Y:S01]  /*2fa0*/  ISETP.GT.AND P4, PT, R2, 0x30, PT ;  /* 0x000000300200780c */ /* 0x000fe20003f84270 */
[----:B------:R-:W-:Y:S01]  /*2fb0*/  MUFU.EX2 R55, R55 ;  /* 0x0000003700377308 */ /* 0x000fe20000000800 */
[----:B------:R-:W-:Y:S01]  /*2fc0*/  FSEL R45, R45, -INF , P3 ;  /* 0xff8000002d2d7808 */ /* 0x000fe20001800000 */
[----:B------:R-:W-:Y:S01]  /*2fd0*/  UISETP.LT.AND UP1, UPT, URZ, UR6, UPT ;  /* 0x000000063f00728c */ /* 0x000fe2000bf21270 */
[----:B------:R-:W-:-:S02]  /*2fe0*/  FMNMX.FTZ R20, R44, R13, !PT ;  /* 0x0000000d2c147209 */ /* 0x000fc40007810000 */
[----:B------:R-:W-:Y:S02]  /*2ff0*/  CS2R R82, SRZ ;  /* 0x0000000000527805 */ /* 0x000fe4000001ff00 */
[----:B------:R-:W-:Y:S01]  /*3000*/  ISETP.GT.AND P3, PT, R2, 0x31, PT ;  /* 0x000000310200780c */ /* 0x000fe20003f64270 */
[----:B------:R-:W-:Y:S01]  /*3010*/  USEL UR52, URZ, UR6, !UP1 ;  /* 0x000000063f347287 */ /* 0x000fe2000c800000 */
[----:B------:R-:W-:Y:S01]  /*3020*/  FSEL R48, R48, -INF , P4 ;  /* 0xff80000030307808 */ /* 0x000fe20002000000 */
[----:B------:R-:W4:Y:S01]  /*3030*/  MUFU.EX2 R13, R24 ;  /* 0x00000018000d7308 */ /* 0x000f220000000800 */
[----:B------:R-:W-:Y:S01]  /*3040*/  FMNMX.FTZ R11, R45, R20, !PT ;  /* 0x000000142d0b7209 */ /* 0x000fe20007810000 */
[----:B------:R-:W-:Y:S01]  /*3050*/  FFMA.FTZ R20, R12, UR37, -R88 ;  /* 0x000000250c147c23 */ /* 0x000fe20008010858 */
[----:B------:R-:W-:Y:S01]  /*3060*/  ISETP.GT.AND P4, PT, R2, 0x38, PT ;  /* 0x000000380200780c */ /* 0x000fe20003f84270 */
[----:B------:R-:W-:Y:S01]  /*3070*/  UISETP.GE.AND UP1, UPT, UR53, UR52, UPT ;  /* 0x000000343500728c */ /* 0x000fe2000bf26270 */
[----:B------:R-:W-:-:S02]  /*3080*/  FSEL R49, R49, -INF , P3 ;  /* 0xff80000031317808 */ /* 0x000fc40001800000 */
[----:B------:R-:W-:Y:S02]  /*3090*/  CS2R R78, SRZ ;  /* 0x00000000004e7805 */ /* 0x000fe4000001ff00 */
[----:B------:R-:W-:Y:S01]  /*30a0*/  FMNMX.FTZ R12, R48, R11, !PT ;  /* 0x0000000b300c7209 */ /* 0x000fe20007810000 */
[----:B------:R-:W-:Y:S01]  /*30b0*/  MUFU.EX2 R62, R62 ;  /* 0x0000003e003e7308 */ /* 0x000fe20000000800 */
[----:B------:R-:W-:Y:S02]  /*30c0*/  ISETP.GT.AND P3, PT, R2, 0x39, PT ;  /* 0x000000390200780c */ /* 0x000fe40003f64270 */
[----:B------:R-:W-:Y:S02]  /*30d0*/  FSEL R52, R52, -INF , P4 ;  /* 0xff80000034347808 */ /* 0x000fe40002000000 */
[----:B------:R-:W-:Y:S01]  /*30e0*/  FMNMX.FTZ R21, R49, R12, !PT ;  /* 0x0000000c31157209 */ /* 0x000fe20007810000 */
[----:B------:R-:W-:Y:S01]  /*30f0*/  FFMA.FTZ R12, R14, UR37, -R88 ;  /* 0x000000250e0c7c23 */ /* 0x000fe20008010858 */
[----:B------:R-:W-:Y:S01]  /*3100*/  ISETP.GT.AND P4, PT, R2, 0x40, PT ;  /* 0x000000400200780c */ /* 0x000fe20003f84270 */
[----:B------:R5:W-:Y:S01]  /*3110*/  MUFU.EX2 R11, R20 ;  /* 0x00000014000b7308 */ /* 0x000be20000000800 */
[----:B------:R-:W-:-:S02]  /*3120*/  FSEL R53, R53, -INF , P3 ;  /* 0xff80000035357808 */ /* 0x000fc40001800000 */
[----:B------:R-:W-:Y:S02]  /*3130*/  FMNMX.FTZ R14, R52, R21, !PT ;  /* 0x00000015340e7209 */ /* 0x000fe40007810000 */
[----:B------:R-:W-:Y:S02]  /*3140*/  ISETP.GT.AND P3, PT, R2, 0x41, PT ;  /* 0x000000410200780c */ /* 0x000fe40003f64270 */
[----:B------:R-:W-:Y:S01]  /*3150*/  FSEL R56, R56, -INF , P4 ;  /* 0xff80000038387808 */ /* 0x000fe20002000000 */
[----:B------:R-:W-:Y:S01]  /*3160*/  MUFU.EX2 R12, R12 ;  /* 0x0000000c000c7308 */ /* 0x000fe20000000800 */
[----:B------:R-:W-:Y:S01]  /*3170*/  FMNMX.FTZ R21, R53, R14, !PT ;  /* 0x0000000e35157209 */ /* 0x000fe20007810000 */
[----:B------:R-:W-:Y:S01]  /*3180*/  FFMA.FTZ R14, R15, UR37, -R88 ;  /* 0x000000250f0e7c23 */ /* 0x000fe20008010858 */
[----:B------:R-:W-:Y:S02]  /*3190*/  ISETP.GT.AND P4, PT, R2, 0x48, PT ;  /* 0x000000480200780c */ /* 0x000fe40003f84270 */
[----:B------:R-:W-:-:S02]  /*31a0*/  FSEL R57, R57, -INF , P3 ;  /* 0xff80000039397808 */ /* 0x000fc40001800000 */
[----:B-----5:R-:W-:Y:S01]  /*31b0*/  FMNMX.FTZ R20, R56, R21, !PT ;  /* 0x0000001538147209 */ /* 0x020fe20007810000 */
[----:B------:R-:W-:Y:S01]  /*31c0*/  FFMA.FTZ R21, R47, UR37, -R88 ;  /* 0x000000252f157c23 */ /* 0x000fe20008010858 */
[----:B------:R-:W-:Y:S01]  /*31d0*/  ISETP.GT.AND P3, PT, R2, 0x49, PT ;  /* 0x000000490200780c */ /* 0x000fe20003f64270 */
[----:B------:R-:W-:Y:S01]  /*31e0*/  IMAD.U32 R47, RZ, RZ, UR37 ;  /* 0x00000025ff2f7e24 */ /* 0x000fe2000f8e00ff */
[----:B------:R-:W-:Y:S01]  /*31f0*/  FSEL R60, R60, -INF , P4 ;  /* 0xff8000003c3c7808 */ /* 0x000fe20002000000 */
[----:B------:R-:W-:Y:S01]  /*3200*/  MUFU.EX2 R14, R14 ;  /* 0x0000000e000e7308 */ /* 0x000fe20000000800 */
[----:B------:R-:W-:Y:S02]  /*3210*/  FMNMX.FTZ R15, R57, R20, !PT ;  /* 0x00000014390f7209 */ /* 0x000fe40007810000 */
[----:B------:R-:W-:Y:S02]  /*3220*/  ISETP.GT.AND P4, PT, R2, 0x50, PT ;  /* 0x000000500200780c */ /* 0x000fe40003f84270 */
[----:B------:R-:W-:-:S02]  /*3230*/  FSEL R61, R61, -INF , P3 ;  /* 0xff8000003d3d7808 */ /* 0x000fc40001800000 */
[----:B------:R-:W-:Y:S01]  /*3240*/  FMNMX.FTZ R20, R60, R15, !PT ;  /* 0x0000000f3c147209 */ /* 0x000fe20007810000 */
[----:B------:R-:W5:Y:S01]  /*3250*/  MUFU.EX2 R21, R21 ;  /* 0x0000001500157308 */ /* 0x000f620000000800 */
[----:B------:R-:W-:Y:S02]  /*3260*/  ISETP.GT.AND P3, PT, R2, 0x51, PT ;  /* 0x000000510200780c */ /* 0x000fe40003f64270 */
[----:B------:R-:W-:Y:S02]  /*3270*/  FSEL R64, R64, -INF , P4 ;  /* 0xff80000040407808 */ /* 0x000fe40002000000 */
[----:B------:R-:W-:Y:S02]  /*3280*/  FMNMX.FTZ R15, R61, R20, !PT ;  /* 0x000000143d0f7209 */ /* 0x000fe40007810000 */
[----:B------:R-:W-:Y:S01]  /*3290*/  ISETP.GT.AND P4, PT, R2, 0x58, PT ;  /* 0x000000580200780c */ /* 0x000fe20003f84270 */
[----:B------:R-:W-:Y:S01]  /*32a0*/  MUFU.EX2 R63, R63 ;  /* 0x0000003f003f7308 */ /* 0x000fe20000000800 */
[----:B------:R-:W-:-:S02]  /*32b0*/  FSEL R65, R65, -INF , P3 ;  /* 0xff80000041417808 */ /* 0x000fc40001800000 */
[----:B------:R-:W-:Y:S02]  /*32c0*/  FMNMX.FTZ R20, R64, R15, !PT ;  /* 0x0000000f40147209 */ /* 0x000fe40007810000 */
[----:B------:R-:W-:Y:S02]  /*32d0*/  ISETP.GT.AND P3, PT, R2, 0x59, PT ;  /* 0x000000590200780c */ /* 0x000fe40003f64270 */
[----:B------:R-:W-:Y:S01]  /*32e0*/  FSEL R68, R68, -INF , P4 ;  /* 0xff80000044447808 */ /* 0x000fe20002000000 */
[----:B------:R-:W-:Y:S01]  /*32f0*/  MUFU.EX2 R15, R50 ;  /* 0x00000032000f7308 */ /* 0x000fe20000000800 */
[----:B------:R-:W-:Y:S01]  /*3300*/  FMNMX.FTZ R25, R65, R20, !PT ;  /* 0x0000001441197209 */ /* 0x000fe20007810000 */
[----:B------:R-:W-:Y:S01]  /*3310*/  FFMA.FTZ R20, R51, UR37, -R88 ;  /* 0x0000002533147c23 */ /* 0x000fe20008010858 */
[----:B------:R-:W-:Y:S01]  /*3320*/  ISETP.GT.AND P4, PT, R2, 0x60, PT ;  /* 0x000000600200780c */ /* 0x000fe20003f84270 */
[----:B-1----:R-:W-:Y:S01]  /*3330*/  FADD.FTZ R51, R4, R5 ;  /* 0x0000000504337221 */ /* 0x002fe20000010000 */
[----:B------:R-:W-:-:S02]  /*3340*/  FSEL R69, R69, -INF , P3 ;  /* 0xff80000045457808 */ /* 0x000fc40001800000 */
[----:B------:R-:W-:Y:S01]  /*3350*/  FMNMX.FTZ R24, R68, R25, !PT ;  /* 0x0000001944187209 */ /* 0x000fe20007810000 */
[----:B------:R-:W1:Y:S01]  /*3360*/  MUFU.EX2 R20, R20 ;  /* 0x0000001400147308 */ /* 0x000e620000000800 */
        /* <DEDUP_REMOVED lines=10> */
[----:B------:R-:W-:Y:S02]  /*3410*/  FMNMX.FTZ R25, R73, R24, !PT ;  /* 0x0000001849197209 */ /* 0x000fe40007810000 */
[----:B------:R-:W-:Y:S02]  /*3420*/  ISETP.GT.AND P4, PT, R2, 0x70, PT ;  /* 0x000000700200780c */ /* 0x000fe40003f84270 */
[----:B------:R-:W-:-:S02]  /*3430*/  FSEL R77, R77, -INF , P3 ;  /* 0xff8000004d4d7808 */ /* 0x000fc40001800000 */
[----:B------:R-:W-:Y:S01]  /*3440*/  FMNMX.FTZ R24, R76, R25, !PT ;  /* 0x000000194c187209 */ /* 0x000fe20007810000 */
[----:B------:R-:W-:Y:S01]  /*3450*/  MUFU.EX2 R71, R71 ;  /* 0x0000004700477308 */ /* 0x000fe20000000800 */
[----:B------:R-:W-:Y:S02]  /*3460*/  ISETP.GT.AND P3, PT, R2, 0x71, PT ;  /* 0x000000710200780c */ /* 0x000fe40003f64270 */
[----:B------:R-:W-:Y:S02]  /*3470*/  FSEL R80, R80, -INF , P4 ;  /* 0xff80000050507808 */ /* 0x000fe40002000000 */
[----:B------:R-:W-:Y:S01]  /*3480*/  FMNMX.FTZ R25, R77, R24, !PT ;  /* 0x000000184d197209 */ /* 0x000fe20007810000 */
[----:B------:R-:W-:Y:S01]  /*3490*/  FFMA.FTZ R24, R58, UR37, -R88 ;  /* 0x000000253a187c23 */ /* 0x000fe20008010858 */
[----:B------:R-:W-:Y:S01]  /*34a0*/  ISETP.GT.AND P4, PT, R2, 0x78, PT ;  /* 0x000000780200780c */ /* 0x000fe20003f84270 */
[----:B--2---:R-:W-:Y:S01]  /*34b0*/  FADD.FTZ R58, R6, R51 ;  /* 0x00000033063a7221 */ /* 0x004fe20000010000 */
[----:B------:R-:W-:Y:S01]  /*34c0*/  FSEL R81, R81, -INF , P3 ;  /* 0xff80000051517808 */ /* 0x000fe20001800000 */
[----:B------:R-:W-:Y:S01]  /*34d0*/  MUFU.EX2 R33, R33 ;  /* 0x0000002100217308 */ /* 0x000fe20000000800 */
[----:B------:R-:W-:-:S02]  /*34e0*/  FMNMX.FTZ R26, R80, R25, !PT ;  /* 0x00000019501a7209 */ /* 0x000fc40007810000 */
[----:B------:R-:W-:Y:S02]  /*34f0*/  ISETP.GT.AND P3, PT, R2, 0x79, PT ;  /* 0x000000790200780c */ /* 0x000fe40003f64270 */
[----:B------:R-:W-:Y:S02]  /*3500*/  FSEL R84, R84, -INF , P4 ;  /* 0xff80000054547808 */ /* 0x000fe40002000000 */
[----:B------:R-:W-:Y:S01]  /*3510*/  FMNMX.FTZ R25, R81, R26, !PT ;  /* 0x0000001a51197209 */ /* 0x000fe20007810000 */
[----:B------:R-:W-:Y:S01]  /*3520*/  MUFU.EX2 R24, R24 ;  /* 0x0000001800187308 */ /* 0x000fe20000000800 */
[----:B------:R-:W-:Y:S01]  /*3530*/  FSEL R85, R85, -INF , P3 ;  /* 0xff80000055557808 */ /* 0x000fe20001800000 */
[----:B------:R-:W-:Y:S01]  /*3540*/  FFMA.FTZ R26, R66, UR37, -R88 ;  /* 0x00000025421a7c23 */ /* 0x000fe20008010858 */
[----:B------:R-:W-:Y:S02]  /*3550*/  FMNMX.FTZ R2, R84, R25, !PT ;  /* 0x0000001954027209 */ /* 0x000fe40007810000 */
[----:B------:R-:W-:-:S02]  /*3560*/  CS2R R66, SRZ ;  /* 0x0000000000427805 */ /* 0x000fc4000001ff00 */
[----:B---3--:R-:W-:Y:S02]  /*3570*/  F2FP.SATFINITE.E4M3.F32.PACK_AB_MERGE_C R229, R7, R6, RZ ;  /* 0x0000000607e5723e */ /* 0x008fe400048070ff */
[----:B------:R-:W-:Y:S01]  /*3580*/  FMNMX.FTZ R2, R85, R2, !PT ;  /* 0x0000000255027209 */ /* 0x000fe20007810000 */
[----:B------:R2:W-:Y:S01]  /*3590*/  MUFU.EX2 R25, R59 ;  /* 0x0000003b00197308 */ /* 0x0005e20000000800 */
[----:B----4-:R-:W-:Y:S02]  /*35a0*/  F2FP.SATFINITE.E4M3.F32.PACK_AB_MERGE_C R231, R13, R10, RZ ;  /* 0x0000000a0de7723e */ /* 0x010fe400048070ff */
[----:B------:R-:W-:Y:S01]  /*35b0*/  F2FP.SATFINITE.E4M3.F32.PACK_AB_MERGE_C R227, R55, R54, RZ ;  /* 0x0000003637e3723e */ /* 0x000fe200048070ff */
[----:B------:R-:W3:Y:S01]  /*35c0*/  SHFL.BFLY PT, R29, R2, 0x2, 0x1f ;  /* 0x0c401f00021d7f89 */ /* 0x000ee200000e0000 */
[----:B------:R-:W-:Y:S02]  /*35d0*/  F2FP.SATFINITE.E4M3.F32.PACK_AB_MERGE_C R229, R5, R4, R229 ;  /* 0x0000000405e5723e */ /* 0x000fe400048070e5 */
[----:B-----5:R-:W-:Y:S01]  /*35e0*/  F2FP.SATFINITE.E4M3.F32.PACK_AB_MERGE_C R225, R21, R14, RZ ;  /* 0x0000000e15e1723e */ /* 0x020fe200048070ff */
[----:B------:R-:W-:Y:S01]  /*35f0*/  MUFU.EX2 R26, R26 ;  /* 0x0000001a001a7308 */ /* 0x000fe20000000800 */
[----:B--2---:R-:W-:-:S01]  /*3600*/  FADD.FTZ R59, R7, R58 ;  /* 0x0000003a073b7221 */ /* 0x004fc20000010000 */
[----:B------:R-:W-:-:S02]  /*3610*/  F2FP.SATFINITE.E4M3.F32.PACK_AB_MERGE_C R231, R9, R8, R231 ;  /* 0x0000000809e7723e */ /* 0x000fc400048070e7 */
[----:B------:R-:W-:Y:S01]  /*3620*/  F2FP.SATFINITE.E4M3.F32.PACK_AB_MERGE_C R225, R12, R11, R225 ;  /* 0x0000000b0ce1723e */ /* 0x000fe200048070e1 */
[----:B------:R-:W-:Y:S01]  /*3630*/  FADD.FTZ R58, R8, R59 ;  /* 0x0000003b083a7221 */ /* 0x000fe20000010000 */
[----:B-1----:R-:W-:Y:S02]  /*3640*/  F2FP.SATFINITE.E4M3.F32.PACK_AB_MERGE_C R227, R20, R15, R227 ;  /* 0x0000000f14e3723e */ /* 0x002fe400048070e3 */
[----:B------:R-:W-:Y:S01]  /*3650*/  MUFU.EX2 R30, R30 ;  /* 0x0000001e001e7308 */ /* 0x000fe20000000800 */
[----:B------:R-:W-:-:S04]  /*3660*/  FADD.FTZ R59, R9, R58 ;  /* 0x0000003a093b7221 */ /* 0x000fc80000010000 */
[----:B------:R-:W-:-:S03]  /*3670*/  FADD.FTZ R58, R10, R59 ;  /* 0x0000003b0a3a7221 */ /* 0x000fc60000010000 */
[----:B------:R-:W-:Y:S01]  /*3680*/  MUFU.EX2 R34, R34 ;  /* 0x0000002200227308 */ /* 0x000fe20000000800 */
[----:B------:R-:W-:-:S01]  /*3690*/  FADD.FTZ R58, R13, R58 ;  /* 0x0000003a0d3a7221 */ /* 0x000fc20000010000 */
[----:B---3--:R-:W-:-:S06]  /*36a0*/  FMNMX.FTZ R29, R2, R29, !PT ;  /* 0x0000001d021d7209 */ /* 0x008fcc0007810000 */
[----:B------:R-:W-:Y:S01]  /*36b0*/  MUFU.EX2 R75, R75 ;  /* 0x0000004b004b7308 */ /* 0x000fe20000000800 */
[----:B------:R-:W1:Y:S07]  /*36c0*/  SHFL.BFLY PT, R2, R29, 0x1, 0x1f ;  /* 0x0c201f001d027f89 */ /* 0x000e6e00000e0000 */
[----:B------:R-:W-:Y:S08]  /*36d0*/  MUFU.EX2 R28, R28 ;  /* 0x0000001c001c7308 */ /* 0x000ff00000000800 */
[----:B------:R-:W-:Y:S01]  /*36e0*/  MUFU.EX2 R31, R31 ;  /* 0x0000001f001f7308 */ /* 0x000fe20000000800 */
[----:B-1----:R-:W-:Y:S01]  /*36f0*/  FMNMX.FTZ R2, R29, R2, !PT ;  /* 0x000000021d027209 */ /* 0x002fe20007810000 */
[----:B------:R-:W-:Y:S01]  /*3700*/  FFMA.FTZ R29, R86, UR37, -R88 ;  /* 0x00000025561d7c23 */ /* 0x000fe20008010858 */
[----:B------:R-:W-:-:S02]  /*3710*/  CS2R R88, SRZ ;  /* 0x0000000000587805 */ /* 0x000fc4000001ff00 */
[C---:B------:R-:W-:Y:S01]  /*3720*/  FSETP.NEU.FTZ.AND P3, PT, R2.reuse, -INF , PT ;  /* 0xff8000000200780b */ /* 0x040fe20003f7d000 */
[----:B------:R-:W-:-:S02]  /*3730*/  FFMA.FTZ R32, R2, R47, -8 ;  /* 0xc100000002207423 */ /* 0x000fc4000001002f */
        /* <DEDUP_REMOVED lines=39> */
[----:B------:R-:W-:-:S02]  /*39b0*/  FFMA.FTZ R47, R85, UR37, -R47 ;  /* 0x00000025552f7c23 */ /* 0x000fc4000801082f */
[----:B------:R-:W1:Y:S01]  /*39c0*/  MUFU.EX2 R43, R43 ;  /* 0x0000002b002b7308 */ /* 0x000e620000000800 */
[----:B--2---:R-:W-:-:S07]  /*39d0*/  FADD.FTZ R51, R39, R50 ;  /* 0x0000003227337221 */ /* 0x004fce0000010000 */
[----:B------:R-:W2:Y:S01]  /*39e0*/  MUFU.EX2 R46, R46 ;  /* 0x0000002e002e7308 */ /* 0x000ea20000000800 */
[----:B---3--:R-:W-:-:S01]  /*39f0*/  FADD.FTZ R50, R42, R51 ;  /* 0x000000332a327221 */ /* 0x008fc20000010000 */
[----:B------:R-:W-:-:S04]  /*3a00*/  F2FP.SATFINITE.E4M3.F32.PACK_AB_MERGE_C R39, R42, R39, RZ ;  /* 0x000000272a27723e */ /* 0x000fc800048070ff */
[----:B------:R-:W-:Y:S02]  /*3a10*/  F2FP.SATFINITE.E4M3.F32.PACK_AB_MERGE_C R228, R38, R35, R39 ;  /* 0x0000002326e4723e */ /* 0x000fe40004807027 */
[----:B------:R-:W-:Y:S01]  /*3a20*/  CS2R R38, SRZ ;  /* 0x0000000000267805 */ /* 0x000fe2000001ff00 */
[----:B------:R-:W3:Y:S01]  /*3a30*/  MUFU.EX2 R36, R36 ;  /* 0x0000002400247308 */ /* 0x000ee20000000800 */
[----:B-1----:R-:W-:-:S07]  /*3a40*/  FADD.FTZ R51, R43, R50 ;  /* 0x000000322b337221 */ /* 0x002fce0000010000 */
[----:B------:R-:W0:Y:S01]  /*3a50*/  MUFU.EX2 R37, R37 ;  /* 0x0000002500257308 */ /* 0x000e220000000800 */
[----:B--2---:R-:W-:-:S07]  /*3a60*/  FADD.FTZ R51, R46, R51 ;  /* 0x000000332e337221 */ /* 0x004fce0000010000 */
[----:B------:R-:W1:Y:S01]  /*3a70*/  MUFU.EX2 R40, R40 ;  /* 0x0000002800287308 */ /* 0x000e620000000800 */
[----:B---3--:R-:W-:-:S01]  /*3a80*/  FADD.FTZ R50, R36, R51 ;  /* 0x0000003324327221 */ /* 0x008fc20000010000 */
[----:B------:R-:W-:-:S04]  /*3a90*/  FADD.FTZ R51, R11, R58 ;  /* 0x0000003a0b337221 */ /* 0x000fc80000010000 */
[----:B------:R-:W-:Y:S02]  /*3aa0*/  FADD.FTZ R51, R12, R51 ;  /* 0x000000330c337221 */ /* 0x000fe40000010000 */
[----:B------:R-:W2:Y:S01]  /*3ab0*/  MUFU.EX2 R41, R41 ;  /* 0x0000002900297308 */ /* 0x000ea20000000800 */
[----:B0-----:R-:W-:-:S01]  /*3ac0*/  FADD.FTZ R3, R37, R50 ;  /* 0x0000003225037221 */ /* 0x001fc20000010000 */
[----:B------:R-:W-:Y:S01]  /*3ad0*/  FADD.FTZ R58, R14, R51 ;  /* 0x000000330e3a7221 */ /* 0x000fe20000010000 */
[----:B------:R-:W-:-:S03]  /*3ae0*/  F2FP.SATFINITE.E4M3.F32.PACK_AB_MERGE_C R36, R37, R36, RZ ;  /* 0x000000242524723e */ /* 0x000fc600048070ff */
[----:B------:R-:W-:Y:S01]  /*3af0*/  FADD.FTZ R58, R21, R58 ;  /* 0x0000003a153a7221 */ /* 0x000fe20000010000 */
[----:B------:R-:W-:Y:S01]  /*3b00*/  F2FP.SATFINITE.E4M3.F32.PACK_AB_MERGE_C R230, R46, R43, R36 ;  /* 0x0000002b2ee6723e */ /* 0x000fe20004807024 */
[----:B------:R-:W0:Y:S01]  /*3b10*/  MUFU.EX2 R44, R44 ;  /* 0x0000002c002c7308 */ /* 0x000e220000000800 */
[----:B-1----:R-:W-:-:S01]  /*3b20*/  FADD.FTZ R50, R40, R3 ;  /* 0x0000000328327221 */ /* 0x002fc20000010000 */
[----:B------:R-:W-:Y:S01]  /*3b30*/  FADD.FTZ R51, R15, R58 ;  /* 0x0000003a0f337221 */ /* 0x000fe20000010000 */
[----:B------:R-:W-:Y:S02]  /*3b40*/  CS2R R58, SRZ ;  /* 0x00000000003a7805 */ /* 0x000fe4000001ff00 */
[----:B------:R-:W-:Y:S02]  /*3b50*/  CS2R R42, SRZ ;  /* 0x00000000002a7805 */ /* 0x000fe4000001ff00 */
[----:B------:R-:W-:Y:S01]  /*3b60*/  CS2R R36, SRZ ;  /* 0x0000000000247805 */ /* 0x000fe2000001ff00 */
[----:B------:R-:W-:Y:S01]  /*3b70*/  FADD.FTZ R51, R20, R51 ;  /* 0x0000003314337221 */ /* 0x000fe20000010000 */
[----:B------:R-:W1:Y:S01]  /*3b80*/  MUFU.EX2 R45, R45 ;  /* 0x0000002d002d7308 */ /* 0x000e620000000800 */
[----:B--2---:R-:W-:-:S02]  /*3b90*/  FADD.FTZ R3, R41, R50 ;  /* 0x0000003229037221 */ /* 0x004fc40000010000 */
[----:B------:R-:W-:-:S04]  /*3ba0*/  FADD.FTZ R10, R54, R51 ;  /* 0x00000033360a7221 */ /* 0x000fc80000010000 */
[----:B------:R-:W-:Y:S01]  /*3bb0*/  FADD.FTZ R55, R55, R10 ;  /* 0x0000000a37377221 */ /* 0x000fe20000010000 */
[----:B------:R-:W2:Y:S01]  /*3bc0*/  MUFU.EX2 R48, R48 ;  /* 0x0000003000307308 */ /* 0x000ea20000000800 */
[----:B0-----:R-:W-:-:S02]  /*3bd0*/  FADD.FTZ R50, R44, R3 ;  /* 0x000000032c327221 */ /* 0x001fc40000010000 */
[----:B------:R-:W-:Y:S01]  /*3be0*/  FADD.FTZ R10, R24, R55 ;  /* 0x00000037180a7221 */ /* 0x000fe20000010000 */
[----:B------:R-:W-:-:S03]  /*3bf0*/  CS2R R54, SRZ ;  /* 0x0000000000367805 */ /* 0x000fc6000001ff00 */
[----:B------:R-:W-:Y:S01]  /*3c00*/  FADD.FTZ R7, R25, R10 ;  /* 0x0000000a19077221 */ /* 0x000fe20000010000 */
[----:B------:R-:W0:Y:S01]  /*3c10*/  MUFU.EX2 R49, R49 ;  /* 0x0000003100317308 */ /* 0x000e220000000800 */
[----:B-1----:R-:W-:-:S01]  /*3c20*/  FADD.FTZ R3, R45, R50 ;  /* 0x000000322d037221 */ /* 0x002fc20000010000 */
[----:B------:R-:W-:-:S04]  /*3c30*/  F2FP.SATFINITE.E4M3.F32.PACK_AB_MERGE_C R44, R45, R44, RZ ;  /* 0x0000002c2d2c723e */ /* 0x000fc800048070ff */
[----:B------:R-:W-:Y:S02]  /*3c40*/  F2FP.SATFINITE.E4M3.F32.PACK_AB_MERGE_C R224, R41, R40, R44 ;  /* 0x0000002829e0723e */ /* 0x000fe4000480702c */
[----:B------:R-:W-:Y:S01]  /*3c50*/  CS2R R44, SRZ ;  /* 0x00000000002c7805 */ /* 0x000fe2000001ff00 */
[----:B------:R-:W1:Y:S01]  /*3c60*/  MUFU.EX2 R52, R52 ;  /* 0x0000003400347308 */ /* 0x000e620000000800 */
[----:B--2---:R-:W-:-:S01]  /*3c70*/  FADD.FTZ R50, R48, R3 ;  /* 0x0000000330327221 */ /* 0x004fc20000010000 */
[----:B------:R-:W-:-:S06]  /*3c80*/  CS2R R40, SRZ ;  /* 0x0000000000287805 */ /* 0x000fcc000001ff00 */
[----:B------:R-:W2:Y:S01]  /*3c90*/  MUFU.EX2 R53, R53 ;  /* 0x0000003500357308 */ /* 0x000ea20000000800 */
[----:B0-----:R-:W-:-:S01]  /*3ca0*/  FADD.FTZ R3, R49, R50 ;  /* 0x0000003231037221 */ /* 0x001fc20000010000 */
[----:B------:R-:W-:-:S06]  /*3cb0*/  CS2R R50, SRZ ;  /* 0x0000000000327805 */ /* 0x000fcc000001ff00 */
[----:B------:R-:W0:Y:S01]  /*3cc0*/  MUFU.EX2 R56, R56 ;  /* 0x0000003800387308 */ /* 0x000e220000000800 */
[----:B-1----:R-:W-:-:S07]  /*3cd0*/  FADD.FTZ R6, R52, R3 ;  /* 0x0000000334067221 */ /* 0x002fce0000010000 */
[----:B------:R-:W1:Y:S01]  /*3ce0*/  MUFU.EX2 R57, R57 ;  /* 0x0000003900397308 */ /* 0x000e620000000800 */
[----:B--2---:R-:W-:-:S01]  /*3cf0*/  FADD.FTZ R3, R53, R6 ;  /* 0x0000000635037221 */ /* 0x004fc20000010000 */
[----:B------:R-:W-:-:S04]  /*3d00*/  F2FP.SATFINITE.E4M3.F32.PACK_AB_MERGE_C R52, R53, R52, RZ ;  /* 0x000000343534723e */ /* 0x000fc800048070ff */
[----:B------:R-:W-:Y:S02]  /*3d10*/  F2FP.SATFINITE.E4M3.F32.PACK_AB_MERGE_C R226, R49, R48, R52 ;  /* 0x0000003031e2723e */ /* 0x000fe40004807034 */
[----:B------:R-:W-:Y:S01]  /*3d20*/  CS2R R52, SRZ ;  /* 0x0000000000347805 */ /* 0x000fe2000001ff00 */
[----:B------:R-:W2:Y:S01]  /*3d30*/  MUFU.EX2 R60, R60 ;  /* 0x0000003c003c7308 */ /* 0x000ea20000000800 */
[----:B0-----:R-:W-:-:S01]  /*3d40*/  FADD.FTZ R6, R56, R3 ;  /* 0x0000000338067221 */ /* 0x001fc20000010000 */
[----:B------:R-:W-:-:S06]  /*3d50*/  CS2R R48, SRZ ;  /* 0x0000000000307805 */ /* 0x000fcc000001ff00 */
        /* <DEDUP_REMOVED lines=9> */
[----:B------:R-:W-:Y:S02]  /*3df0*/  CS2R R62, SRZ ;  /* 0x00000000003e7805 */ /* 0x000fe4000001ff00 */
[----:B------:R-:W-:Y:S01]  /*3e00*/  CS2R R24, SRZ ;  /* 0x0000000000187805 */ /* 0x000fe2000001ff00 */
[----:B------:R-:W-:-:S02]  /*3e10*/  FADD.FTZ R5, R27, R6 ;  /* 0x000000061b057221 */ /* 0x000fc40000010000 */
[----:B------:R-:W2:Y:S01]  /*3e20*/  MUFU.EX2 R65, R65 ;  /* 0x0000004100417308 */ /* 0x000ea20000000800 */
[C---:B0-----:R-:W-:Y:S01]  /*3e30*/  F2FP.SATFINITE.E4M3.F32.PACK_AB_MERGE_C R60, R61.reuse, R60, RZ ;  /* 0x0000003c3d3c723e */ /* 0x041fe200048070ff */
[----:B------:R-:W-:Y:S01]  /*3e40*/  FADD.FTZ R61, R61, R4 ;  /* 0x000000043d3d7221 */ /* 0x000fe20000010000 */
[----:B------:R-:W-:-:S01]  /*3e50*/  FADD.FTZ R6, R70, R5 ;  /* 0x0000000546067221 */ /* 0x000fc20000010000 */
[----:B------:R-:W-:-:S02]  /*3e60*/  F2FP.SATFINITE.E4M3.F32.PACK_AB_MERGE_C R70, R71, R70, RZ ;  /* 0x000000464746723e */ /* 0x000fc400048070ff */
[----:B------:R-:W-:Y:S01]  /*3e70*/  F2FP.SATFINITE.E4M3.F32.PACK_AB_MERGE_C R220, R57, R56, R60 ;  /* 0x0000003839dc723e */ /* 0x000fe2000480703c */
[----:B------:R-:W-:Y:S01]  /*3e80*/  FADD.FTZ R71, R71, R6 ;  /* 0x0000000647477221 */ /* 0x000fe20000010000 */
[----:B------:R-:W0:Y:S01]  /*3e90*/  MUFU.EX2 R68, R68 ;  /* 0x0000004400447308 */ /* 0x000e220000000800 */
[----:B-1----:R-:W-:-:S01]  /*3ea0*/  FADD.FTZ R4, R64, R61 ;  /* 0x0000003d40047221 */ /* 0x002fc20000010000 */
[----:B------:R-:W-:Y:S01]  /*3eb0*/  F2FP.SATFINITE.E4M3.F32.PACK_AB_MERGE_C R223, R27, R26, R70 ;  /* 0x0000001a1bdf723e */ /* 0x000fe20004807046 */
[----:B------:R-:W-:-:S01]  /*3ec0*/  FADD.FTZ R6, R34, R71 ;  /* 0x0000004722067221 */ /* 0x000fc20000010000 */
[----:B------:R-:W-:Y:S02]  /*3ed0*/  CS2R R70, SRZ ;  /* 0x0000000000467805 */ /* 0x000fe4000001ff00 */
[----:B------:R-:W-:Y:S02]  /*3ee0*/  CS2R R60, SRZ ;  /* 0x00000000003c7805 */ /* 0x000fe4000001ff00 */
[----:B------:R-:W-:Y:S01]  /*3ef0*/  CS2R R56, SRZ ;  /* 0x0000000000387805 */ /* 0x000fe2000001ff00 */
[----:B------:R-:W-:-:S01]  /*3f00*/  FADD.FTZ R6, R75, R6 ;  /* 0x000000064b067221 */ /* 0x000fc20000010000 */
[----:B------:R-:W1:Y:S01]  /*3f10*/  MUFU.EX2 R69, R69 ;  /* 0x0000004500457308 */ /* 0x000e620000000800 */
[----:B--2---:R-:W-:-:S01]  /*3f20*/  FADD.FTZ R3, R65, R4 ;  /* 0x0000000441037221 */ /* 0x004fc20000010000 */
[----:B------:R-:W-:-:S06]  /*3f30*/  CS2R R26, SRZ ;  /* 0x00000000001a7805 */ /* 0x000fcc000001ff00 */
[----:B------:R-:W2:Y:S01]  /*3f40*/  MUFU.EX2 R72, R72 ;  /* 0x0000004800487308 */ /* 0x000ea20000000800 */
[----:B0-----:R-:W-:-:S01]  /*3f50*/  FADD.FTZ R4, R68, R3 ;  /* 0x0000000344047221 */ /* 0x001fc20000010000 */
[----:B------:R-:W-:Y:S01]  /*3f60*/  F2FP.SATFINITE.E4M3.F32.PACK_AB_MERGE_C R3, R30, R33, RZ ;  /* 0x000000211e03723e */ /* 0x000fe200048070ff */
[----:B------:R-:W-:-:S03]  /*3f70*/  FADD.FTZ R33, R33, R6 ;  /* 0x0000000621217221 */ /* 0x000fc60000010000 */
[----:B------:R-:W-:Y:S01]  /*3f80*/  F2FP.SATFINITE.E4M3.F32.PACK_AB_MERGE_C R217, R75, R34, R3 ;  /* 0x000000224bd9723e */ /* 0x000fe20004807003 */
[----:B------:R-:W-:-:S01]  /*3f90*/  FADD.FTZ R33, R30, R33 ;  /* 0x000000211e217221 */ /* 0x000fc20000010000 */
[----:B------:R-:W0:Y:S01]  /*3fa0*/  MUFU.EX2 R73, R73 ;  /* 0x0000004900497308 */ /* 0x000e220000000800 */
[C---:B-1----:R-:W-:Y:S01]  /*3fb0*/  F2FP.SATFINITE.E4M3.F32.PACK_AB_MERGE_C R68, R69.reuse, R68, RZ ;  /* 0x000000444544723e */ /* 0x042fe200048070ff */
[----:B------:R-:W-:Y:S01]  /*3fc0*/  FADD.FTZ R69, R69, R4 ;  /* 0x0000000445457221 */ /* 0x000fe20000010000 */
[----:B------:R-:W-:-:S01]  /*3fd0*/  FADD.FTZ R6, R28, R33 ;  /* 0x000000211c067221 */ /* 0x000fc20000010000 */
[----:B------:R-:W-:Y:S02]  /*3fe0*/  CS2R R74, SRZ ;  /* 0x00000000004a7805 */ /* 0x000fe4000001ff00 */
[----:B------:R-:W-:Y:S02]  /*3ff0*/  F2FP.SATFINITE.E4M3.F32.PACK_AB_MERGE_C R222, R65, R64, R68 ;  /* 0x0000004041de723e */ /* 0x000fe40004807044 */
[----:B------:R-:W-:Y:S01]  /*4000*/  CS2R R64, SRZ ;  /* 0x0000000000407805 */ /* 0x000fe2000001ff00 */
[----:B------:R-:W-:-:S01]  /*4010*/  FADD.FTZ R6, R31, R6 ;  /* 0x000000061f067221 */ /* 0x000fc20000010000 */
[----:B------:R-:W1:Y:S01]  /*4020*/  MUFU.EX2 R76, R76 ;  /* 0x0000004c004c7308 */ /* 0x000e620000000800 */
[----:B--2---:R-:W-:-:S01]  /*4030*/  FADD.FTZ R4, R72, R69 ;  /* 0x0000004548047221 */ /* 0x004fc20000010000 */
[----:B------:R-:W-:-:S02]  /*4040*/  CS2R R68, SRZ ;  /* 0x0000000000447805 */ /* 0x000fc4000001ff00 */
[----:B------:R-:W-:-:S04]  /*4050*/  CS2R R34, SRZ ;  /* 0x0000000000227805 */ /* 0x000fc8000001ff00 */
[----:B------:R-:W2:Y:S01]  /*4060*/  MUFU.EX2 R77, R77 ;  /* 0x0000004d004d7308 */ /* 0x000ea20000000800 */
[----:B0-----:R-:W-:-:S07]  /*4070*/  FADD.FTZ R3, R73, R4 ;  /* 0x0000000449037221 */ /* 0x001fce0000010000 */
[----:B------:R0:W3:Y:S01]  /*4080*/  MUFU.EX2 R32, R87 ;  /* 0x0000005700207308 */ /* 0x0000e20000000800 */
[----:B-1----:R-:W-:-:S07]  /*4090*/  FADD.FTZ R4, R76, R3 ;  /* 0x000000034c047221 */ /* 0x002fce0000010000 */
[----:B------:R-:W1:Y:S01]  /*40a0*/  MUFU.EX2 R80, R80 ;  /* 0x0000005000507308 */ /* 0x000e620000000800 */
[C---:B--2---:R-:W-:Y:S01]  /*40b0*/  F2FP.SATFINITE.E4M3.F32.PACK_AB_MERGE_C R76, R77.reuse, R76, RZ ;  /* 0x0000004c4d4c723e */ /* 0x044fe200048070ff */
[----:B------:R-:W-:Y:S01]  /*40c0*/  FADD.FTZ R77, R77, R4 ;  /* 0x000000044d4d7221 */ /* 0x000fe20000010000 */
[----:B0-----:R-:W-:Y:S02]  /*40d0*/  CS2R R86, SRZ ;  /* 0x0000000000567805 */ /* 0x001fe4000001ff00 */
[----:B------:R-:W-:Y:S02]  /*40e0*/  F2FP.SATFINITE.E4M3.F32.PACK_AB_MERGE_C R216, R73, R72, R76 ;  /* 0x0000004849d8723e */ /* 0x000fe4000480704c */
[----:B------:R-:W-:Y:S01]  /*40f0*/  CS2R R72, SRZ ;  /* 0x0000000000487805 */ /* 0x000fe2000001ff00 */
[----:B------:R-:W0:Y:S01]  /*4100*/  MUFU.EX2 R81, R81 ;  /* 0x0000005100517308 */ /* 0x000e220000000800 */
[----:B---3--:R-:W-:Y:S01]  /*4110*/  F2FP.SATFINITE.E4M3.F32.PACK_AB_MERGE_C R3, R32, R29, RZ ;  /* 0x0000001d2003723e */ /* 0x008fe200048070ff */
[----:B------:R-:W-:-:S03]  /*4120*/  FADD.FTZ R29, R29, R6 ;  /* 0x000000061d1d7221 */ /* 0x000fc60000010000 */
[----:B------:R-:W-:Y:S02]  /*4130*/  F2FP.SATFINITE.E4M3.F32.PACK_AB_MERGE_C R219, R31, R28, R3 ;  /* 0x0000001c1fdb723e */ /* 0x000fe40004807003 */
[----:B------:R-:W-:Y:S01]  /*4140*/  CS2R R30, SRZ ;  /* 0x00000000001e7805 */ /* 0x000fe2000001ff00 */
[----:B------:R-:W2:Y:S01]  /*4150*/  MUFU.EX2 R84, R84 ;  /* 0x0000005400547308 */ /* 0x000ea20000000800 */
[----:B-1----:R-:W-:-:S01]  /*4160*/  FADD.FTZ R4, R80, R77 ;  /* 0x0000004d50047221 */ /* 0x002fc20000010000 */
[----:B------:R-:W-:-:S06]  /*4170*/  CS2R R76, SRZ ;  /* 0x00000000004c7805 */ /* 0x000fcc000001ff00 */
[----:B------:R-:W1:Y:S01]  /*4180*/  MUFU.EX2 R47, R47 ;  /* 0x0000002f002f7308 */ /* 0x000e620000000800 */
[----:B0-----:R-:W-:-:S04]  /*4190*/  FADD.FTZ R3, R81, R4 ;  /* 0x0000000451037221 */ /* 0x001fc80000010000 */
[----:B--2---:R-:W-:Y:S01]  /*41a0*/  FADD.FTZ R4, R84, R3 ;  /* 0x0000000354047221 */ /* 0x004fe20000010000 */
[----:B------:R-:W-:-:S01]  /*41b0*/  FADD.FTZ R3, R32, R29 ;  /* 0x0000001d20037221 */ /* 0x000fc20000010000 */
[----:B------:R-:W-:Y:S02]  /*41c0*/  CS2R R32, SRZ ;  /* 0x0000000000207805 */ /* 0x000fe4000001ff00 */
[----:B------:R-:W-:Y:S02]  /*41d0*/  CS2R R28, SRZ ;  /* 0x00000000001c7805 */ /* 0x000fe4000001ff00 */
[C---:B-1----:R-:W-:Y:S01]  /*41e0*/  F2FP.SATFINITE.E4M3.F32.PACK_AB_MERGE_C R5, R47.reuse, R84, RZ ;  /* 0x000000542f05723e */ /* 0x042fe200048070ff */
[----:B------:R-:W-:-:S01]  /*41f0*/  FADD.FTZ R4, R47, R4 ;  /* 0x000000042f047221 */ /* 0x000fc20000010000 */
[----:B------:R-:W-:Y:S02]  /*4200*/  CS2R R84, SRZ ;  /* 0x0000000000547805 */ /* 0x000fe4000001ff00 */
[----:B------:R-:W-:-:S02]  /*4210*/  CS2R R46, SRZ ;  /* 0x00000000002e7805 */ /* 0x000fc4000001ff00 */
[----:B------:R-:W-:Y:S02]  /*4220*/  F2FP.SATFINITE.E4M3.F32.PACK_AB_MERGE_C R218, R81, R80, R5 ;  /* 0x0000005051da723e */ /* 0x000fe40004807005 */
[----:B------:R-:W-:Y:S01]  /*4230*/  CS2R R80, SRZ ;  /* 0x0000000000507805 */ /* 0x000fe2000001ff00 */
[----:B------:R-:W-:Y:S06]  /*4240*/  @!P3 BRA `(.L_x_1958) ;  /* 0x0000002c0038b947 */ /* 0x000fec0003800000 */
[----:B------:R-:W-:Y:S01]  /*4250*/  IMAD.MOV.U32 R6, RZ, RZ, R0 ;  /* 0x000000ffff067224 */ /* 0x000fe200078e0000 */
[----:B------:R-:W-:Y:S01]  /*4260*/  UMOV UR55, UR51 ;  /* 0x0000003300377c82 */ /* 0x000fe20008000000 */
[----:B------:R-:W-:Y:S01]  /*4270*/  IMAD.MOV.U32 R5, RZ, RZ, R2 ;  /* 0x000000ffff057224 */ /* 0x000fe200078e0002 */
[----:B------:R-:W-:Y:S01]  /*4280*/  UMOV UR56, UR44 ;  /* 0x0000002c00387c82 */ /* 0x000fe20008000000 */
[----:B------:R-:W-:Y:S01]  /*4290*/  IMAD.MOV.U32 R151, RZ, RZ, RZ ;  /* 0x000000ffff977224 */ /* 0x000fe200078e00ff */
[----:B------:R-:W-:-:S06]  /*42a0*/  ULDC UR51, c[0x0][0x288] ;  /* 0x0000a20000337ab9 */ /* 0x000fcc0000000800 */
.L_x_1968:
[----:B------:R-:W-:Y:S01]  /*42b0*/  ISETP.NE.AND P4, PT, RZ, UR42, PT ;  /* 0x0000002aff007c0c */ /* 0x000fe2000bf85270 */
[----:B------:R-:W-:-:S04]  /*42c0*/  UISETP.NE.AND UP1, UPT, UR55, 0x1, UPT ;  /* 0x000000013700788c */ /* 0x000fc8000bf25270 */
[----:B------:R-:W-:-:S04]  /*42d0*/  USEL UR44, URZ, 0x1, UP1 ;  /* 0x000000013f2c7887 */ /* 0x000fc80008800000 */
[----:B------:R-:W-:-:S04]  /*42e0*/  ULOP3.LUT UR44, UR56, UR44, URZ, 0x3c, !UPT ;  /* 0x0000002c382c7292 */ /* 0x000fc8000f8e3c3f */
[----:B------:R-:W-:Y:S08]  /*42f0*/  @P4 BRA `(.L_x_1959) ;  /* 0x0000000000384947 */ /* 0x000ff00003800000 */
[----:B------:R-:W-:Y:S05]  /*4300*/  @!P0 BRA `(.L_x_1960) ;  /* 0x0000000000048947 */ /* 0x000fea0003800000 */
[----:B------:R-:W-:Y:S01]  /*4310*/  BPT.TRAP 0x1 ;  /* 0x000000040000795c */ /* 0x000fe20000300000 */
.L_x_1960:
        /* <DEDUP_REMOVED lines=9> */
.L_x_1961:
[----:B-1----:R-:W-:Y:S05]  /*43b0*/  @P3 BRA `(.L_x_1959) ;  /* 0x0000000000083947 */ /* 0x002fea0003800000 */
[----:B------:R-:W1:Y:S02]  /*43c0*/  SYNCS.PHASECHK.TRANS64.TRYWAIT P3, [UR6+0x38830], R0 ;  /* 0x03883000ff0075a7 */ /* 0x000e640008060146 */
[----:B-1----:R-:W-:Y:S05]  /*43d0*/  @!P3 BRA `(.L_x_1962) ;  /* 0x000000e00088b947 */ /* 0x002fea0003800000 */
.L_x_1959:
        /* <DEDUP_REMOVED lines=50> */
.L_x_1964:
[----:B------:R-:W-:Y:S01]  /*4700*/  ULEA UR6, UR55, UR41, 0x3 ;  /* 0x0000002937067291 */ /* 0x000fe2000f8e183f */
[----:B------:R-:W-:-:S05]  /*4710*/  IMAD.U32 R0, RZ, RZ, UR56 ;  /* 0x00000038ff007e24 */ /* 0x000fca000f8e00ff */
[----:B------:R-:W-:-:S04]  /*4720*/  SHF.L.U32 R0, R0, 0x1f, RZ ;  /* 0x0000001f00007819 */ /* 0x000fc800000006ff */
[----:B------:R0:W1:Y:S01]  /*4730*/  SYNCS.PHASECHK.TRANS64.TRYWAIT P3, [UR6+0x38850], R0 ;  /* 0x03885000ff0075a7 */ /* 0x0000620008060146 */
[----:B------:R-:W-:Y:S05]  /*4740*/  @!P0 BRA `(.L_x_1965) ;  /* 0x0000000000048947 */ /* 0x000fea0003800000 */
[----:B------:R-:W-:Y:S01]  /*4750*/  BPT.TRAP 0x1 ;  /* 0x000000040000795c */ /* 0x000fe20000300000 */
.L_x_1965:
[----:B-1----:R-:W-:Y:S05]  /*4760*/  @P3 BRA `(.L_x_1963) ;  /* 0x0000000000083947 */ /* 0x002fea0003800000 */
[----:B------:R-:W1:Y:S02]  /*4770*/  SYNCS.PHASECHK.TRANS64.TRYWAIT P3, [UR6+0x38850], R0 ;  /* 0x03885000ff0075a7 */ /* 0x000e640008060146 */
[----:B-1----:R-:W-:Y:S05]  /*4780*/  @!P3 BRA `(.L_x_1966) ;  /* 0x000000dc00b4b947 */ /* 0x002fea0003800000 */
.L_x_1963:
[----:B------:R-:W-:Y:S01]  /*4790*/  UIADD3 UR6, UR41, 0x400, URZ ;  /* 0x0000040029067890 */ /* 0x000fe2000fffe03f */
[----:B------:R-:W-:Y:S01]  /*47a0*/  WARPGROUP.ARRIVE ;  /* 0x00000000000079c5 */ /* 0x000fe20000000000 */
[----:B------:R-:W-:Y:S01]  /*47b0*/  UMOV UR7, 0x40000040 ;  /* 0x4000004000077882 */ /* 0x000fe20000000000 */
[----:B-1----:R-:W-:Y:S01]  /*47c0*/  VIADD R7, R18, UR39 ;  /* 0x0000002712077c36 */ /* 0x002fe20008000000 */
[----:B------:R-:W-:Y:S01]  /*47d0*/  USHF.R.U32.HI UR6, URZ, 0x4, UR6 ;  /* 0x000000043f067899 */ /* 0x000fe20008011606 */
[----:B------:R-:W1:Y:S03]  /*47e0*/  LDC R11, c[0x0][0x2f0] ;  /* 0x0000bc00ff0b7b82 */ /* 0x000e660000000800 */
[----:B------:R-:W-:-:S04]  /*47f0*/  ULOP3.LUT UR6, UR6, 0x3fff, URZ, 0xc0, !UPT ;  /* 0x00003fff06067892 */ /* 0x000fc8000f8ec03f */
[----:B------:R-:W-:-:S04]  /*4800*/  ULOP3.LUT UR6, UR6, 0x10000, URZ, 0xfc, !UPT ;  /* 0x0001000006067892 */ /* 0x000fc8000f8efc3f */
[----:B------:R-:W-:-:S07]  /*4810*/  ULEA UR10, UR55, UR6, 0xb ;  /* 0x00000006370a7291 */ /* 0x000fce000f8e583f */
[----:B------:R-:W-:Y:S02]  /*4820*/  UMOV UR6, UR10 ;  /* 0x0000000a00067c82 */ /* 0x000fe40008000000 */
[----:B------:R-:W-:Y:S01]  /*4830*/  QGMMA.64x256x32.F32.E4M3.E4M3 R24, R228, gdesc[UR4], R24, gsb0 ;  /* 0x03e00004e4187df3 */ /* 0x000fe20008000818 */
[----:B------:R-:W-:Y:S01]  /*4840*/  UIADD3 UR6, UR10, 0x2, URZ ;  /* 0x000000020a067890 */ /* 0x000fe2000fffe03f */
[----:B------:R-:W-:Y:S01]  /*4850*/  UMOV UR7, 0x40000040 ;  /* 0x4000004000077882 */ /* 0x000fe20000000000 */
[----:B------:R-:W-:Y:S02]  /*4860*/  WARPGROUP.DEPBAR.LE gsb0, 0x0 ;  /* 0x00008000000079c5 */ /* 0x000fe40000010000 */
[----:B------:R-:W-:-:S06]  /*4870*/  WARPGROUP.ARRIVE ;  /* 0x00000000000079c5 */ /* 0x000fcc0000000000 */
[----:B------:R-:W2:-:S15]  /*4880*/  S2R R231, SR_TID.X ;  /* 0x0000000000e77919 */ /* 0x000e9e0000002100 */
[----:B------:R-:W-:-:S02]  /*4890*/  NOP ;  /* 0x0000000000007918 */ /* 0x000fc40000000000 */
[----:B------:R-:W-:Y:S01]  /*48a0*/  QGMMA.64x256x32.F32.E4M3.E4M3 R24, R224, gdesc[UR4], R24, gsb0 ;  /* 0x03e00004e0187df3 */ /* 0x000fe20008000818 */
[----:B------:R-:W-:Y:S01]  /*48b0*/  UIADD3 UR6, UR10, 0x4, URZ ;  /* 0x000000040a067890 */ /* 0x000fe2000fffe03f */
[----:B------:R-:W-:Y:S01]  /*48c0*/  UMOV UR7, 0x40000040 ;  /* 0x4000004000077882 */ /* 0x000fe20000000000 */
[----:B--2---:R-:W-:Y:S01]  /*48d0*/  SHF.R.U32.HI R231, RZ, 0x7, R231 ;  /* 0x00000007ffe77819 */ /* 0x004fe200000116e7 */
[----:B------:R-:W-:Y:S02]  /*48e0*/  WARPGROUP.DEPBAR.LE gsb0, 0x0 ;  /* 0x00008000000079c5 */ /* 0x000fe40000010000 */
[----:B------:R-:W-:-:S15]  /*48f0*/  WARPGROUP.ARRIVE ;  /* 0x00000000000079c5 */ /* 0x000fde0000000000 */
[----:B------:R-:W-:-:S07]  /*4900*/  NOP ;  /* 0x0000000000007918 */ /* 0x000fce0000000000 */
[----:B------:R-:W-:Y:S01]  /*4910*/  QGMMA.64x256x32.F32.E4M3.E4M3 R24, R220, gdesc[UR4], R24, gsb0 ;  /* 0x03e00004dc187df3 */ /* 0x000fe20008000818 */
[----:B------:R-:W-:Y:S01]  /*4920*/  @UP0 ULDC UR6, c[0x0][0x44c] ;  /* 0x0001130000060ab9 */ /* 0x000fe20000000800 */
[----:B------:R-:W-:Y:S01]  /*4930*/  UMOV UR7, 0x40000040 ;  /* 0x4000004000077882 */ /* 0x000fe20000000000 */
[----:B0-----:R-:W-:Y:S01]  /*4940*/  @P2 IMAD.HI.U32 R0, R7, UR6, RZ ;  /* 0x0000000607002c27 */ /* 0x001fe2000f8e00ff */
[----:B------:R-:W-:-:S04]  /*4950*/  @UP0 ULDC UR6, c[0x0][0x450] ;  /* 0x0001140000060ab9 */ /* 0x000fc80000000800 */
[----:B------:R-:W-:Y:S01]  /*4960*/  @P2 SHF.R.U32.HI R7, RZ, UR6, R0 ;  /* 0x00000006ff072c19 */ /* 0x000fe20008011600 */
[----:B------:R-:W-:Y:S01]  /*4970*/  UMOV UR6, 0xffffff80 ;  /* 0xffffff8000067882 */ /* 0x000fe20000000000 */
[----:B------:R-:W-:Y:S01]  /*4980*/  IMAD.MOV.U32 R0, RZ, RZ, -0x2 ;  /* 0xfffffffeff007424 */ /* 0x000fe200078e00ff */
[----:B------:R-:W-:Y:S02]  /*4990*/  UIMAD UR6, UR53, UR6, 0x1 ;  /* 0x00000001350674a4 */ /* 0x000fe4000f8e0206 */
[----:B------:R-:W0:Y:S04]  /*49a0*/  SHFL.IDX PT, R9, R7, RZ, 0x1c1f ;  /* 0x001c1fff07097589 */ /* 0x000e2800000e0000 */
[----:B------:R-:W-:Y:S01]  /*49b0*/  IMAD R0, R17, R0, UR6 ;  /* 0x0000000611007e24 */ /* 0x000fe2000f8e0200 */
[----:B------:R-:W2:Y:S01]  /*49c0*/  SHFL.IDX PT, R7, R7, 0x1, 0x1c1f ;  /* 0x003c1f0007077f89 */ /* 0x000ea200000e0000 */
[----:B------:R-:W-:-:S02]  /*49d0*/  UIADD3 UR6, UR10, 0x6, URZ ;  /* 0x000000060a067890 */ /* 0x000fc4000fffe03f */
[----:B-1----:R-:W-:Y:S02]  /*49e0*/  IMAD R0, R11, UR50, R0 ;  /* 0x000000320b007c24 */ /* 0x002fe4000f8e0200 */
[----:B------:R-:W-:-:S03]  /*49f0*/  IMAD.U32 R11, RZ, RZ, UR37 ;  /* 0x00000025ff0b7e24 */ /* 0x000fc6000f8e00ff */
[----:B0-----:R-:W-:-:S04]  /*4a00*/  IADD3 R2, R9, -UR51, R0 ;  /* 0x8000003309027c10 */ /* 0x001fc8000fffe000 */
[C---:B------:R-:W-:Y:S02]  /*4a10*/  ISETP.GT.AND P3, PT, R2.reuse, RZ, PT ;  /* 0x000000ff0200720c */ /* 0x040fe40003f64270 */
[----:B------:R-:W-:Y:S02]  /*4a20*/  ISETP.GT.AND P4, PT, R2, 0x1, PT ;  /* 0x000000010200780c */ /* 0x000fe40003f84270 */
[----:B------:R-:W-:Y:S02]  /*4a30*/  FSEL R152, R152, -INF , P3 ;  /* 0xff80000098987808 */ /* 0x000fe40001800000 */
[----:B------:R-:W-:Y:S02]  /*4a40*/  ISETP.GT.AND P3, PT, R2, 0x8, PT ;  /* 0x000000080200780c */ /* 0x000fe40003f64270 */
[----:B------:R-:W-:Y:S02]  /*4a50*/  FSEL R153, R153, -INF , P4 ;  /* 0xff80000099997808 */ /* 0x000fe40002000000 */
[----:B------:R-:W-:-:S02]  /*4a60*/  FMNMX.FTZ R8, R152, R5, !PT ;  /* 0x0000000598087209 */ /* 0x000fc40007810000 */
[----:B------:R-:W-:Y:S02]  /*4a70*/  ISETP.GT.AND P4, PT, R2, 0x9, PT ;  /* 0x000000090200780c */ /* 0x000fe40003f84270 */
[----:B------:R-:W-:Y:S02]  /*4a80*/  FSEL R156, R156, -INF , P3 ;  /* 0xff8000009c9c7808 */ /* 0x000fe40001800000 */
[----:B------:R-:W-:Y:S02]  /*4a90*/  FMNMX.FTZ R9, R153, R8, !PT ;  /* 0x0000000899097209 */ /* 0x000fe40007810000 */
        /* <DEDUP_REMOVED lines=72> */
[----:B------:R-:W-:Y:S02]  /*4f20*/  FSEL R205, R205, -INF , P5 ;  /* 0xff800000cdcd7808 */ /* 0x000fe40002800000 */
[C---:B------:R-:W-:Y:S02]  /*4f30*/  ISETP.GT.AND P3, PT, R2.reuse, 0x70, PT ;  /* 0x000000700200780c */ /* 0x040fe40003f64270 */
[----:B------:R-:W-:-:S02]  /*4f40*/  ISETP.GT.AND P4, PT, R2, 0x71, PT ;  /* 0x000000710200780c */ /* 0x000fc40003f84270 */
[C---:B------:R-:W-:Y:S02]  /*4f50*/  ISETP.GT.AND P6, PT, R2.reuse, 0x78, PT ;  /* 0x000000780200780c */ /* 0x040fe40003fc4270 */
[----:B------:R-:W-:Y:S02]  /*4f60*/  ISETP.GT.AND P5, PT, R2, 0x79, PT ;  /* 0x000000790200780c */ /* 0x000fe40003fa4270 */
[----:B------:R-:W-:Y:S02]  /*4f70*/  FMNMX.FTZ R2, R204, R9, !PT ;  /* 0x00000009cc027209 */ /* 0x000fe40007810000 */
[----:B------:R-:W-:Y:S02]  /*4f80*/  FSEL R208, R208, -INF , P3 ;  /* 0xff800000d0d07808 */ /* 0x000fe40001800000 */
[----:B------:R-:W-:Y:S02]  /*4f90*/  FMNMX.FTZ R9, R205, R2, !PT ;  /* 0x00000002cd097209 */ /* 0x000fe40007810000 */
[----:B------:R-:W-:-:S02]  /*4fa0*/  FSEL R209, R209, -INF , P4 ;  /* 0xff800000d1d17808 */ /* 0x000fc40002000000 */
[----:B------:R-:W-:Y:S02]  /*4fb0*/  FMNMX.FTZ R2, R208, R9, !PT ;  /* 0x00000009d0027209 */ /* 0x000fe40007810000 */
[----:B------:R-:W-:Y:S02]  /*4fc0*/  FSEL R212, R212, -INF , P6 ;  /* 0xff800000d4d47808 */ /* 0x000fe40003000000 */
[----:B------:R-:W-:Y:S02]  /*4fd0*/  FMNMX.FTZ R9, R209, R2, !PT ;  /* 0x00000002d1097209 */ /* 0x000fe40007810000 */
[----:B------:R-:W-:Y:S02]  /*4fe0*/  FSEL R213, R213, -INF , P5 ;  /* 0xff800000d5d57808 */ /* 0x000fe40002800000 */
[----:B------:R-:W-:Y:S02]  /*4ff0*/  FMNMX.FTZ R2, R212, R9, !PT ;  /* 0x00000009d4027209 */ /* 0x000fe40007810000 */
[----:B--2---:R-:W-:-:S02]  /*5000*/  IADD3 R0, R7, -UR51, R0 ;  /* 0x8000003307007c10 */ /* 0x004fc4000fffe000 */
[----:B------:R-:W-:Y:S02]  /*5010*/  FMNMX.FTZ R8, R213, R2, !PT ;  /* 0x00000002d5087209 */ /* 0x000fe40007810000 */
[C---:B------:R-:W-:Y:S02]  /*5020*/  ISETP.GT.AND P4, PT, R0.reuse, RZ, PT ;  /* 0x000000ff0000720c */ /* 0x040fe40003f84270 */
[----:B------:R-:W-:Y:S01]  /*5030*/  ISETP.GT.AND P5, PT, R0, 0x1, PT ;  /* 0x000000010000780c */ /* 0x000fe20003fa4270 */
[----:B------:R-:W0:Y:S01]  /*5040*/  SHFL.BFLY PT, R9, R8, 0x2, 0x1f ;  /* 0x0c401f0008097f89 */ /* 0x000e2200000e0000 */
        /* <DEDUP_REMOVED lines=12> */
[----:B0-----:R-:W-:Y:S02]  /*5110*/  FMNMX.FTZ R9, R8, R9, !PT ;  /* 0x0000000908097209 */ /* 0x001fe40007810000 */
[----:B------:R-:W-:Y:S02]  /*5120*/  FMNMX.FTZ R13, R159, R14, !PT ;  /* 0x0000000e9f0d7209 */ /* 0x000fe40007810000 */
[----:B------:R-:W-:Y:S01]  /*5130*/  ISETP.GT.AND P4, PT, R0, 0x18, PT ;  /* 0x000000180000780c */ /* 0x000fe20003f84270 */
[----:B------:R-:W0:Y:S01]  /*5140*/  SHFL.BFLY PT, R2, R9, 0x1, 0x1f ;  /* 0x0c201f0009027f89 */ /* 0x000e2200000e0000 */
[----:B------:R-:W-:Y:S01]  /*5150*/  FSEL R163, R163, -INF , P5 ;  /* 0xff800000a3a37808 */ /* 0x000fe20002800000 */
[----:B------:R-:W-:-:S02]  /*5160*/  WARPGROUP.DEPBAR.LE gsb0, 0x0 ;  /* 0x00008000000079c5 */ /* 0x000fc40000010000 */
[----:B------:R-:W-:Y:S01]  /*5170*/  FMNMX.FTZ R14, R162, R13, !PT ;  /* 0x0000000da20e7209 */ /* 0x000fe20007810000 */
[----:B------:R-:W-:Y:S01]  /*5180*/  WARPGROUP.ARRIVE ;  /* 0x00000000000079c5 */ /* 0x000fe20000000000 */
[----:B------:R-:W-:Y:S02]  /*5190*/  ISETP.GT.AND P5, PT, R0, 0x19, PT ;  /* 0x000000190000780c */ /* 0x000fe40003fa4270 */
[----:B------:R-:W-:Y:S02]  /*51a0*/  FSEL R166, R166, -INF , P4 ;  /* 0xff800000a6a67808 */ /* 0x000fe40002000000 */
[----:B------:R-:W-:Y:S01]  /*51b0*/  FMNMX.FTZ R15, R163, R14, !PT ;  /* 0x0000000ea30f7209 */ /* 0x000fe20007810000 */
[----:B------:R-:W-:Y:S01]  /*51c0*/  QGMMA.64x256x32.F32.E4M3.E4M3 R24, R216, gdesc[UR4], R24, gsb0 ;  /* 0x03e00004d8187df3 */ /* 0x000fe20008000818 */
[----:B------:R-:W-:Y:S02]  /*51d0*/  ISETP.GT.AND P4, PT, R0, 0x20, PT ;  /* 0x000000200000780c */ /* 0x000fe40003f84270 */
[----:B------:R-:W-:-:S02]  /*51e0*/  FSEL R167, R167, -INF , P5 ;  /* 0xff800000a7a77808 */ /* 0x000fc40002800000 */
[----:B------:R-:W-:Y:S02]  /*51f0*/  FMNMX.FTZ R20, R166, R15, !PT ;  /* 0x0000000fa6147209 */ /* 0x000fe40007810000 */
[----:B------:R-:W-:Y:S02]  /*5200*/  ISETP.GT.AND P5, PT, R0, 0x21, PT ;  /* 0x000000210000780c */ /* 0x000fe40003fa4270 */
[----:B------:R-:W-:Y:S02]  /*5210*/  FSEL R170, R170, -INF , P4 ;  /* 0xff800000aaaa7808 */ /* 0x000fe40002000000 */
[----:B------:R-:W-:Y:S02]  /*5220*/  FMNMX.FTZ R15, R167, R20, !PT ;  /* 0x00000014a70f7209 */ /* 0x000fe40007810000 */
[----:B0-----:R-:W-:Y:S02]  /*5230*/  FMNMX.FTZ R2, R9, R2, !PT ;  /* 0x0000000209027209 */ /* 0x001fe40007810000 */
[----:B------:R-:W-:-:S02]  /*5240*/  ISETP.GT.AND P4, PT, R0, 0x28, PT ;  /* 0x000000280000780c */ /* 0x000fc40003f84270 */
[C---:B------:R-:W-:Y:S01]  /*5250*/  FSETP.NEU.FTZ.AND P3, PT, R2.reuse, -INF , PT ;  /* 0xff8000000200780b */ /* 0x040fe20003f7d000 */
[----:B------:R-:W-:-:S01]  /*5260*/  FFMA.FTZ R10, R2, R11, -8 ;  /* 0xc1000000020a7423 */ /* 0x000fc2000001000b */
[----:B------:R-:W-:Y:S02]  /*5270*/  FSEL R171, R171, -INF , P5 ;  /* 0xff800000abab7808 */ /* 0x000fe40002800000 */
[----:B------:R-:W-:Y:S02]  /*5280*/  FMNMX.FTZ R20, R170, R15, !PT ;  /* 0x0000000faa147209 */ /* 0x000fe40007810000 */
[----:B------:R-:W-:Y:S02]  /*5290*/  FSEL R8, R10, RZ, P3 ;  /* 0x000000ff0a087208 */ /* 0x000fe40001800000 */
[----:B------:R-:W-:Y:S02]  /*52a0*/  ISETP.GT.AND P5, PT, R0, 0x29, PT ;  /* 0x000000290000780c */ /* 0x000fe40003fa4270 */
[----:B------:R-:W-:Y:S01]  /*52b0*/  FSEL R174, R174, -INF , P4 ;  /* 0xff800000aeae7808 */ /* 0x000fe20002000000 */
[----:B------:R-:W-:-:S01]  /*52c0*/  FFMA.FTZ R152, R152, UR37, -R8 ;  /* 0x0000002598987c23 */ /* 0x000fc20008010808 */
[----:B------:R-:W-:Y:S01]  /*52d0*/  FMNMX.FTZ R21, R171, R20, !PT ;  /* 0x00000014ab157209 */ /* 0x000fe20007810000 */
[----:B------:R-:W-:-:S01]  /*52e0*/  FFMA.FTZ R10, R153, UR37, -R8 ;  /* 0x00000025990a7c23 */ /* 0x000fc20008010808 */
[C---:B------:R-:W-:Y:S01]  /*52f0*/  ISETP.GT.AND P4, PT, R0.reuse, 0x30, PT ;  /* 0x000000300000780c */ /* 0x040fe20003f84270 */
[----:B------:R0:W-:Y:S01]  /*5300*/  MUFU.EX2 R9, R152 ;  /* 0x0000009800097308 */ /* 0x0001e20000000800 */
[----:B------:R-:W-:Y:S01]  /*5310*/  FSEL R175, R175, -INF , P5 ;  /* 0xff800000afaf7808 */ /* 0x000fe20002800000 */
[--C-:B------:R-:W-:Y:S01]  /*5320*/  FFMA.FTZ R12, R157, UR37, -R8.reuse ;  /* 0x000000259d0c7c23 */ /* 0x100fe20008010808 */
[----:B------:R-:W-:Y:S01]  /*5330*/  ISETP.GT.AND P5, PT, R0, 0x31, PT ;  /* 0x000000310000780c */ /* 0x000fe20003fa4270 */
[--C-:B------:R-:W-:Y:S01]  /*5340*/  FFMA.FTZ R11, R156, UR37, -R8.reuse ;  /* 0x000000259c0b7c23 */ /* 0x100fe20008010808 */
[----:B------:R-:W-:Y:S01]  /*5350*/  FSEL R178, R178, -INF , P4 ;  /* 0xff800000b2b27808 */ /* 0x000fe20002000000 */
[--C-:B------:R-:W-:Y:S01]  /*5360*/  FFMA.FTZ R160, R160, UR37, -R8.reuse ;  /* 0x00000025a0a07c23 */ /* 0x100fe20008010808 */
[----:B------:R-:W-:Y:S01]  /*5370*/  ISETP.GT.AND P4, PT, R0, 0x38, PT ;  /* 0x000000380000780c */ /* 0x000fe20003f84270 */
[--C-:B------:R-:W-:Y:S01]  /*5380*/  FFMA.FTZ R14, R161, UR37, -R8.reuse ;  /* 0x00000025a10e7c23 */ /* 0x100fe20008010808 */
[----:B0-----:R-:W-:Y:S01]  /*5390*/  FMNMX.FTZ R152, R174, R21, !PT ;  /* 0x00000015ae987209 */ /* 0x001fe20007810000 */
[----:B------:R-:W-:Y:S01]  /*53a0*/  MUFU.EX2 R13, R160 ;  /* 0x000000a0000d7308 */ /* 0x000fe20000000800 */
[----:B------:R-:W-:Y:S01]  /*53b0*/  FSEL R179, R179, -INF , P5 ;  /* 0xff800000b3b37808 */ /* 0x000fe20002800000 */
[--C-:B------:R-:W-:Y:S01]  /*53c0*/  FFMA.FTZ R164, R164, UR37, -R8.reuse ;  /* 0x00000025a4a47c23 */ /* 0x100fe20008010808 */
[----:B------:R-:W-:Y:S01]  /*53d0*/  FMNMX.FTZ R21, R175, R152, !PT ;  /* 0x00000098af157209 */ /* 0x000fe20007810000 */
[--C-:B------:R-:W-:Y:S01]  /*53e0*/  FFMA.FTZ R20, R165, UR37, -R8.reuse ;  /* 0x00000025a5147c23 */ /* 0x100fe20008010808 */
[----:B------:R-:W-:Y:S01]  /*53f0*/  ISETP.GT.AND P5, PT, R0, 0x39, PT ;  /* 0x000000390000780c */ /* 0x000fe20003fa4270 */
[--C-:B------:R-:W-:Y:S01]  /*5400*/  FFMA.FTZ R168, R168, UR37, -R8.reuse ;  /* 0x00000025a8a87c23 */ /* 0x100fe20008010808 */
[----:B------:R-:W-:Y:S01]  /*5410*/  FMNMX.FTZ R152, R178, R21, !PT ;  /* 0x00000015b2987209 */ /* 0x000fe20007810000 */
[----:B------:R-:W-:Y:S01]  /*5420*/  MUFU.EX2 R15, R164 ;  /* 0x000000a4000f7308 */ /* 0x000fe20000000800 */
[----:B------:R-:W-:Y:S01]  /*5430*/  FSEL R182, R182, -INF , P4 ;  /* 0xff800000b6b67808 */ /* 0x000fe20002000000 */
[--C-:B------:R-:W-:Y:S01]  /*5440*/  FFMA.FTZ R177, R177, UR37, -R8.reuse ;  /* 0x00000025b1b17c23 */ /* 0x100fe20008010808 */
[----:B------:R-:W-:Y:S01]  /*5450*/  FMNMX.FTZ R153, R179, R152, !PT ;  /* 0x00000098b3997209 */ /* 0x000fe20007810000 */
[--C-:B------:R-:W-:Y:S01]  /*5460*/  FFMA.FTZ R152, R169, UR37, -R8.reuse ;  /* 0x00000025a9987c23 */ /* 0x100fe20008010808 */
[----:B------:R-:W-:Y:S01]  /*5470*/  ISETP.GT.AND P4, PT, R0, 0x40, PT ;  /* 0x000000400000780c */ /* 0x000fe20003f84270 */
[--C-:B------:R-:W-:Y:S01]  /*5480*/  FFMA.FTZ R169, R189, UR37, -R8.reuse ;  /* 0x00000025bda97c23 */ /* 0x100fe20008010808 */
[----:B------:R-:W-:Y:S01]  /*5490*/  FSEL R183, R183, -INF , P5 ;  /* 0xff800000b7b77808 */ /* 0x000fe20002800000 */
[----:B------:R-:W-:Y:S01]  /*54a0*/  MUFU.EX2 R21, R168 ;  /* 0x000000a800157308 */ /* 0x000fe20000000800 */
[----:B------:R-:W-:Y:S01]  /*54b0*/  FMNMX.FTZ R154, R182, R153, !PT ;  /* 0x00000099b69a7209 */ /* 0x000fe20007810000 */
[--C-:B------:R-:W-:Y:S01]  /*54c0*/  FFMA.FTZ R172, R172, UR37, -R8.reuse ;  /* 0x00000025acac7c23 */ /* 0x100fe20008010808 */
[----:B------:R-:W-:Y:S01]  /*54d0*/  ISETP.GT.AND P5, PT, R0, 0x41, PT ;  /* 0x000000410000780c */ /* 0x000fe20003fa4270 */
[--C-:B------:R-:W-:Y:S01]  /*54e0*/  FFMA.FTZ R181, R181, UR37, -R8.reuse ;  /* 0x00000025b5b57c23 */ /* 0x100fe20008010808 */
[----:B------:R-:W-:Y:S01]  /*54f0*/  FSEL R186, R186, -INF , P4 ;  /* 0xff800000baba7808 */ /* 0x000fe20002000000 */
[--C-:B------:R-:W-:Y:S01]  /*5500*/  FFMA.FTZ R185, R185, UR37, -R8.reuse ;  /* 0x00000025b9b97c23 */ /* 0x100fe20008010808 */
[----:B------:R-:W-:Y:S01]  /*5510*/  FMNMX.FTZ R153, R183, R154, !PT ;  /* 0x0000009ab7997209 */ /* 0x000fe20007810000 */
[----:B------:R-:W-:Y:S01]  /*5520*/  FFMA.FTZ R197, R197, UR37, -R8 ;  /* 0x00000025c5c57c23 */ /* 0x000fe20008010808 */
[----:B------:R-:W-:Y:S01]  /*5530*/  ISETP.GT.AND P4, PT, R0, 0x48, PT ;  /* 0x000000480000780c */ /* 0x000fe20003f84270 */
[----:B------:R-:W-:Y:S01]  /*5540*/  MUFU.EX2 R10, R10 ;  /* 0x0000000a000a7308 */ /* 0x000fe20000000800 */
[----:B------:R-:W-:-:S02]  /*5550*/  FSEL R187, R187, -INF , P5 ;  /* 0xff800000bbbb7808 */ /* 0x000fc40002800000 */
[----:B------:R-:W-:Y:S02]  /*5560*/  FMNMX.FTZ R154, R186, R153, !PT ;  /* 0x00000099ba9a7209 */ /* 0x000fe40007810000 */
[----:B------:R-:W-:Y:S02]  /*5570*/  ISETP.GT.AND P5, PT, R0, 0x49, PT ;  /* 0x000000490000780c */ /* 0x000fe40003fa4270 */
[----:B------:R-:W-:Y:S01]  /*5580*/  FSEL R190, R190, -INF , P4 ;  /* 0xff800000bebe7808 */ /* 0x000fe20002000000 */
[----:B------:R0:W-:Y:S01]  /*5590*/  MUFU.EX2 R153, R172 ;  /* 0x000000ac00997308 */ /* 0x0001e20000000800 */
[----:B------:R-:W-:Y:S01]  /*55a0*/  FMNMX.FTZ R157, R187, R154, !PT ;  /* 0x0000009abb9d7209 */ /* 0x000fe20007810000 */
[--C-:B------:R-:W-:Y:S01]  /*55b0*/  FFMA.FTZ R154, R173, UR37, -R8.reuse ;  /* 0x00000025ad9a7c23 */ /* 0x100fe20008010808 */
[----:B------:R-:W-:Y:S01]  /*55c0*/  ISETP.GT.AND P4, PT, R0, 0x50, PT ;  /* 0x000000500000780c */ /* 0x000fe20003f84270 */
[--C-:B------:R-:W-:Y:S01]  /*55d0*/  FFMA.FTZ R173, R193, UR37, -R8.reuse ;  /* 0x00000025c1ad7c23 */ /* 0x100fe20008010808 */
[----:B------:R-:W-:Y:S01]  /*55e0*/  FSEL R191, R191, -INF , P5 ;  /* 0xff800000bfbf7808 */ /* 0x000fe20002800000 */
[----:B------:R-:W-:Y:S01]  /*55f0*/  IMAD.U32 R193, RZ, RZ, UR37 ;  /* 0x00000025ffc17e24 */ /* 0x000fe2000f8e00ff */
[----:B------:R-:W-:Y:S01]  /*5600*/  FMNMX.FTZ R156, R190, R157, !PT ;  /* 0x0000009dbe9c7209 */ /* 0x000fe20007810000 */
[----:B------:R-:W-:Y:S01]  /*5610*/  MUFU.EX2 R11, R11 ;  /* 0x0000000b000b7308 */ /* 0x000fe20000000800 */
[----:B------:R-:W-:Y:S01]  /*5620*/  ISETP.GT.AND P5, PT, R0, 0x51, PT ;  /* 0x000000510000780c */ /* 0x000fe20003fa4270 */
[--C-:B0-----:R-:W-:Y:S01]  /*5630*/  FFMA.FTZ R172, R192, UR37, -R8.reuse ;  /* 0x00000025c0ac7c23 */ /* 0x101fe20008010808 */
[----:B------:R-:W-:Y:S01]  /*5640*/  FSEL R194, R194, -INF , P4 ;  /* 0xff800000c2c27808 */ /* 0x000fe20002000000 */
[--C-:B------:R-:W-:Y:S01]  /*5650*/  FFMA.FTZ R192, R212, UR37, -R8.reuse ;  /* 0x00000025d4c07c23 */ /* 0x100fe20008010808 */
[----:B------:R-:W-:Y:S01]  /*5660*/  FMNMX.FTZ R157, R191, R156, !PT ;  /* 0x0000009cbf9d7209 */ /* 0x000fe20007810000 */
[--C-:B------:R-:W-:Y:S01]  /*5670*/  FFMA.FTZ R156, R176, UR37, -R8.reuse ;  /* 0x00000025b09c7c23 */ /* 0x100fe20008010808 */
[----:B------:R-:W-:Y:S01]  /*5680*/  ISETP.GT.AND P4, PT, R0, 0x58, PT ;  /* 0x000000580000780c */ /* 0x000fe20003f84270 */
[----:B------:R-:W-:Y:S01]  /*5690*/  FFMA.FTZ R176, R196, UR37, -R8 ;  /* 0x00000025c4b07c23 */ /* 0x000fe20008010808 */
[----:B------:R-:W-:Y:S01]  /*56a0*/  FSEL R195, R195, -INF , P5 ;  /* 0xff800000c3c37808 */ /* 0x000fe20002800000 */
[----:B------:R-:W-:Y:S01]  /*56b0*/  MUFU.EX2 R12, R12 ;  /* 0x0000000c000c7308 */ /* 0x000fe20000000800 */
[----:B------:R-:W-:-:S02]  /*56c0*/  FMNMX.FTZ R160, R194, R157, !PT ;  /* 0x0000009dc2a07209 */ /* 0x000fc40007810000 */
[----:B------:R-:W-:Y:S02]  /*56d0*/  ISETP.GT.AND P5, PT, R0, 0x59, PT ;  /* 0x000000590000780c */ /* 0x000fe40003fa4270 */
[----:B------:R-:W-:Y:S02]  /*56e0*/  FSEL R198, R198, -INF , P4 ;  /* 0xff800000c6c67808 */ /* 0x000fe40002000000 */
[----:B------:R-:W-:Y:S01]  /*56f0*/  FMNMX.FTZ R157, R195, R160, !PT ;  /* 0x000000a0c39d7209 */ /* 0x000fe20007810000 */
[----:B------:R-:W-:Y:S01]  /*5700*/  MUFU.EX2 R14, R14 ;  /* 0x0000000e000e7308 */ /* 0x000fe20000000800 */
[----:B------:R-:W-:Y:S02]  /*5710*/  ISETP.GT.AND P4, PT, R0, 0x60, PT ;  /* 0x000000600000780c */ /* 0x000fe40003f84270 */
[----:B------:R-:W-:Y:S02]  /*5720*/  FSEL R199, R199, -INF , P5 ;  /* 0xff800000c7c77808 */ /* 0x000fe40002800000 */
[----:B------:R-:W-:-:S02]  /*5730*/  FMNMX.FTZ R160, R198, R157, !PT ;  /* 0x0000009dc6a07209 */ /* 0x000fc40007810000 */
[----:B------:R-:W-:Y:S01]  /*5740*/  ISETP.GT.AND P5, PT, R0, 0x61, PT ;  /* 0x000000610000780c */ /* 0x000fe20003fa4270 */
[----:B------:R-:W-:Y:S01]  /*5750*/  MUFU.EX2 R157, R177 ;  /* 0x000000b1009d7308 */ /* 0x000fe20000000800 */
[----:B------:R-:W-:Y:S02]  /*5760*/  FSEL R202, R202, -INF , P4 ;  /* 0xff800000caca7808 */ /* 0x000fe40002000000 */
[----:B------:R-:W-:Y:S01]  /*5770*/  FMNMX.FTZ R161, R199, R160, !PT ;  /* 0x000000a0c7a17209 */ /* 0x000fe20007810000 */
[----:B------:R-:W-:-:S01]  /*5780*/  FFMA.FTZ R160, R180, UR37, -R8 ;  /* 0x00000025b4a07c23 */ /* 0x000fc20008010808 */
[----:B------:R-:W-:Y:S01]  /*5790*/  ISETP.GT.AND P4, PT, R0, 0x68, PT ;  /* 0x000000680000780c */ /* 0x000fe20003f84270 */
[----:B------:R-:W-:-:S01]  /*57a0*/  FFMA.FTZ R180, R200, UR37, -R8 ;  /* 0x00000025c8b47c23 */ /* 0x000fc20008010808 */
        /* <DEDUP_REMOVED lines=11> */
[----:B------:R0:W-:Y:S01]  /*5860*/  MUFU.EX2 R161, R181 ;  /* 0x000000b500a17308 */ /* 0x0001e20000000800 */
[----:B------:R-:W-:Y:S02]  /*5870*/  FSEL R210, R210, -INF , P4 ;  /* 0xff800000d2d27808 */ /* 0x000fe40002000000 */
[----:B------:R-:W-:Y:S01]  /*5880*/  FMNMX.FTZ R165, R207, R164, !PT ;  /* 0x000000a4cfa57209 */ /* 0x000fe20007810000 */
[----:B------:R-:W-:-:S01]  /*5890*/  FFMA.FTZ R164, R184, UR37, -R8 ;  /* 0x00000025b8a47c23 */ /* 0x000fc20008010808 */
[----:B------:R-:W-:Y:S01]  /*58a0*/  ISETP.GT.AND P4, PT, R0, 0x78, PT ;  /* 0x000000780000780c */ /* 0x000fe20003f84270 */
[----:B------:R-:W-:-:S01]  /*58b0*/  FFMA.FTZ R184, R204, UR37, -R8 ;  /* 0x00000025ccb87c23 */ /* 0x000fc20008010808 */
[----:B------:R-:W-:Y:S01]  /*58c0*/  FSEL R211, R211, -INF , P5 ;  /* 0xff800000d3d37808 */ /* 0x000fe20002800000 */
[----:B------:R-:W-:Y:S01]  /*58d0*/  MUFU.EX2 R154, R154 ;  /* 0x0000009a009a7308 */ /* 0x000fe20000000800 */
[----:B------:R-:W-:Y:S01]  /*58e0*/  FMNMX.FTZ R168, R210, R165, !PT ;  /* 0x000000a5d2a87209 */ /* 0x000fe20007810000 */
[----:B0-----:R-:W-:Y:S01]  /*58f0*/  FFMA.FTZ R181, R201, UR37, -R8 ;  /* 0x00000025c9b57c23 */ /* 0x001fe20008010808 */
[----:B------:R-:W-:-:S02]  /*5900*/  ISETP.GT.AND P5, PT, R0, 0x79, PT ;  /* 0x000000790000780c */ /* 0x000fc40003fa4270 */
[----:B------:R-:W-:Y:S02]  /*5910*/  FSEL R214, R214, -INF , P4 ;  /* 0xff800000d6d67808 */ /* 0x000fe40002000000 */
[----:B------:R-:W-:Y:S01]  /*5920*/  FMNMX.FTZ R165, R211, R168, !PT ;  /* 0x000000a8d3a57209 */ /* 0x000fe20007810000 */
[--C-:B------:R-:W-:Y:S01]  /*5930*/  FFMA.FTZ R168, R188, UR37, -R8.reuse ;  /* 0x00000025bca87c23 */ /* 0x100fe20008010808 */
[----:B------:R-:W-:Y:S01]  /*5940*/  FSEL R215, R215, -INF , P5 ;  /* 0xff800000d7d77808 */ /* 0x000fe20002800000 */
[----:B------:R-:W-:Y:S01]  /*5950*/  FFMA.FTZ R188, R208, UR37, -R8 ;  /* 0x00000025d0bc7c23 */ /* 0x000fe20008010808 */
[----:B------:R-:W-:Y:S01]  /*5960*/  FMNMX.FTZ R0, R214, R165, !PT ;  /* 0x000000a5d6007209 */ /* 0x000fe20007810000 */
[----:B------:R-:W-:Y:S01]  /*5970*/  MUFU.EX2 R156, R156 ;  /* 0x0000009c009c7308 */ /* 0x000fe20000000800 */
[----:B------:R-:W-:Y:S02]  /*5980*/  FSEL R200, R2, RZ, P3 ;  /* 0x000000ff02c87208 */ /* 0x000fe40001800000 */
[----:B------:R-:W-:-:S03]  /*5990*/  FMNMX.FTZ R0, R215, R0, !PT ;  /* 0x00000000d7007209 */ /* 0x000fc60007810000 */
[----:B------:R-:W-:Y:S02]  /*59a0*/  FADD.FTZ R200, -R200, R5 ;  /* 0x00000005c8c87221 */ /* 0x000fe40000010100 */
[----:B------:R-:W0:Y:S01]  /*59b0*/  SHFL.BFLY PT, R177, R0, 0x2, 0x1f ;  /* 0x0c401f0000b17f89 */ /* 0x000e2200000e0000 */
[----:B------:R1:W-:Y:S01]  /*59c0*/  MUFU.EX2 R165, R185 ;  /* 0x000000b900a57308 */ /* 0x0003e20000000800 */
[----:B------:R-:W-:-:S07]  /*59d0*/  FMUL.FTZ R200, R200, UR37 ;  /* 0x00000025c8c87c20 */ /* 0x000fce0008410000 */
[----:B------:R-:W-:Y:S01]  /*59e0*/  MUFU.EX2 R160, R160 ;  /* 0x000000a000a07308 */ /* 0x000fe20000000800 */
[----:B-1----:R-:W-:-:S07]  /*59f0*/  FFMA.FTZ R185, R205, UR37, -R8 ;  /* 0x00000025cdb97c23 */ /* 0x002fce0008010808 */
[----:B------:R-:W-:Y:S01]  /*5a00*/  MUFU.EX2 R164, R164 ;  /* 0x000000a400a47308 */ /* 0x000fe20000000800 */
[----:B0-----:R-:W-:-:S07]  /*5a10*/  FMNMX.FTZ R189, R0, R177, !PT ;  /* 0x000000b100bd7209 */ /* 0x001fce0007810000 */
[----:B------:R-:W-:Y:S01]  /*5a20*/  MUFU.EX2 R168, R168 ;  /* 0x000000a800a87308 */ /* 0x000fe20000000800 */
[----:B------:R-:W0:Y:S07]  /*5a30*/  SHFL.BFLY PT, R0, R189, 0x1, 0x1f ;  /* 0x0c201f00bd007f89 */ /* 0x000e2e00000e0000 */
[----:B------:R-:W-:Y:S08]  /*5a40*/  MUFU.EX2 R177, R197 ;  /* 0x000000c500b17308 */ /* 0x000ff00000000800 */
[----:B------:R-:W-:Y:S08]  /*5a50*/  MUFU.EX2 R169, R169 ;  /* 0x000000a900a97308 */ /* 0x000ff00000000800 */
[----:B------:R-:W-:Y:S01]  /*5a60*/  MUFU.EX2 R172, R172 ;  /* 0x000000ac00ac7308 */ /* 0x000fe20000000800 */
[----:B0-----:R-:W-:Y:S01]  /*5a70*/  FMNMX.FTZ R0, R189, R0, !PT ;  /* 0x00000000bd007209 */ /* 0x001fe20007810000 */
[----:B------:R-:W-:-:S03]  /*5a80*/  FFMA.FTZ R189, R209, UR37, -R8 ;  /* 0x00000025d1bd7c23 */ /* 0x000fc60008010808 */
[C---:B------:R-:W-:Y:S01]  /*5a90*/  FSETP.NEU.FTZ.AND P4, PT, R0.reuse, -INF , PT ;  /* 0xff8000000000780b */ /* 0x040fe20003f9d000 */
[----:B------:R-:W-:-:S01]  /*5aa0*/  FFMA.FTZ R196, R0, R193, -8 ;  /* 0xc100000000c47423 */ /* 0x000fc200000100c1 */
[----:B------:R-:W-:Y:S01]  /*5ab0*/  FFMA.FTZ R193, R213, UR37, -R8 ;  /* 0x00000025d5c17c23 */ /* 0x000fe20008010808 */
[----:B------:R-:W-:Y:S03]  /*5ac0*/  MUFU.EX2 R173, R173 ;  /* 0x000000ad00ad7308 */ /* 0x000fe60000000800 */
[----:B------:R-:W-:-:S05]  /*5ad0*/  FSEL R8, R196, RZ, P4 ;  /* 0x000000ffc4087208 */ /* 0x000fca0002000000 */
[--C-:B------:R-:W-:Y:S01]  /*5ae0*/  FFMA.FTZ R196, R7, UR37, -R8.reuse ;  /* 0x0000002507c47c23 */ /* 0x100fe20008010808 */
[----:B------:R-:W-:-:S01]  /*5af0*/  FFMA.FTZ R7, R155, UR37, -R8 ;  /* 0x000000259b077c23 */ /* 0x000fc20008010808 */
        /* <DEDUP_REMOVED lines=22> */
[----:B------:R-:W0:Y:S08]  /*5c60*/  MUFU.EX2 R6, R200 ;  /* 0x000000c800067308 */ /* 0x000e300000000800 */
[----:B------:R-:W1:Y:S08]  /*5c70*/  MUFU.EX2 R179, R179 ;  /* 0x000000b300b37308 */ /* 0x000e700000000800 */
[----:B------:R-:W2:Y:S01]  /*5c80*/  MUFU.EX2 R7, R7 ;  /* 0x0000000700077308 */ /* 0x000ea20000000800 */
[----:B0-----:R-:W-:-:S01]  /*5c90*/  FFMA.FTZ R197, R6, R4, R9 ;  /* 0x0000000406c57223 */ /* 0x001fc20000010009 */
[----:B------:R-:W-:-:S03]  /*5ca0*/  WARPGROUP.DEPBAR.LE gsb0, 0x0 ;  /* 0x00008000000079c5 */ /* 0x000fc60000010000 */
[----:B------:R-:W-:-:S03]  /*5cb0*/  FADD.FTZ R200, R10, R197 ;  /* 0x000000c50ac87221 */ /* 0x000fc60000010000 */
[----:B------:R-:W0:Y:S01]  /*5cc0*/  MUFU.EX2 R155, R155 ;  /* 0x0000009b009b7308 */ /* 0x000e220000000800 */
[----:B-1----:R-:W-:-:S01]  /*5cd0*/  FFMA.FTZ R4, R179, R3, R196 ;  /* 0x00000003b3047223 */ /* 0x002fc200000100c4 */
[----:B------:R-:W-:-:S06]  /*5ce0*/  FADD.FTZ R3, R11, R200 ;  /* 0x000000c80b037221 */ /* 0x000fcc0000010000 */
        /* <DEDUP_REMOVED lines=8> */
[----:B------:R-:W-:Y:S01]  /*5d70*/  FADD.FTZ R4, R14, R3 ;  /* 0x000000030e047221 */ /* 0x000fe20000010000 */
[----:B------:R-:W-:-:S01]  /*5d80*/  FFMA.FTZ R191, R194, UR37, -R8 ;  /* 0x00000025c2bf7c23 */ /* 0x000fc20008010808 */
[----:B------:R-:W-:Y:S02]  /*5d90*/  FFMA.FTZ R194, R195, UR37, -R8 ;  /* 0x00000025c3c27c23 */ /* 0x000fe40008010808 */
[----:B------:R-:W-:-:S02]  /*5da0*/  FADD.FTZ R3, R15, R4 ;  /* 0x000000040f037221 */ /* 0x000fc40000010000 */
        /* <DEDUP_REMOVED lines=20> */
[----:B--2---:R-:W-:-:S01]  /*5ef0*/  FADD.FTZ R197, R171, R200 ;  /* 0x000000c8abc57221 */ /* 0x004fc20000010000 */
[----:B------:R-:W-:-:S04]  /*5f00*/  FADD.FTZ R200, R156, R3 ;  /* 0x000000039cc87221 */ /* 0x000fc80000010000 */
[----:B------:R-:W-:Y:S01]  /*5f10*/  FADD.FTZ R199, R157, R200 ;  /* 0x000000c89dc77221 */ /* 0x000fe20000010000 */
[----:B------:R-:W-:-:S01]  /*5f20*/  FFMA.FTZ R200, R203, UR37, -R8 ;  /* 0x00000025cbc87c23 */ /* 0x000fc20008010808 */
[----:B------:R-:W2:Y:S01]  /*5f30*/  MUFU.EX2 R178, R178 ;  /* 0x000000b200b27308 */ /* 0x000ea20000000800 */
[----:B0-----:R-:W-:-:S01]  /*5f40*/  FADD.FTZ R4, R174, R197 ;  /* 0x000000c5ae047221 */ /* 0x001fc20000010000 */
[----:B------:R-:W-:Y:S01]  /*5f50*/  FFMA.FTZ R197, R202, UR37, -R8 ;  /* 0x00000025cac57c23 */ /* 0x000fe20008010808 */
[----:B------:R-:W-:-:S01]  /*5f60*/  FADD.FTZ R202, R160, R199 ;  /* 0x000000c7a0ca7221 */ /* 0x000fc20000010000 */
[----:B------:R-:W-:-:S03]  /*5f70*/  FFMA.FTZ R199, R206, UR37, -R8 ;  /* 0x00000025cec77c23 */ /* 0x000fc60008010808 */
[----:B------:R-:W-:Y:S01]  /*5f80*/  FADD.FTZ R201, R161, R202 ;  /* 0x000000caa1c97221 */ /* 0x000fe20000010000 */
[----:B------:R-:W0:Y:S01]  /*5f90*/  MUFU.EX2 R5, R5 ;  /* 0x0000000500057308 */ /* 0x000e220000000800 */
[----:B-1----:R-:W-:-:S02]  /*5fa0*/  FADD.FTZ R3, R175, R4 ;  /* 0x00000004af037221 */ /* 0x002fc40000010000 */
[----:B------:R-:W-:-:S04]  /*5fb0*/  FADD.FTZ R202, R164, R201 ;  /* 0x000000c9a4ca7221 */ /* 0x000fc80000010000 */
[----:B------:R-:W-:Y:S01]  /*5fc0*/  FADD.FTZ R201, R165, R202 ;  /* 0x000000caa5c97221 */ /* 0x000fe20000010000 */
[----:B------:R-:W1:Y:S01]  /*5fd0*/  MUFU.EX2 R182, R182 ;  /* 0x000000b600b67308 */ /* 0x000e620000000800 */
[----:B--2---:R-:W-:-:S01]  /*5fe0*/  FADD.FTZ R4, R178, R3 ;  /* 0x00000003b2047221 */ /* 0x004fc20000010000 */
[----:B------:R-:W-:Y:S01]  /*5ff0*/  FFMA.FTZ R202, R207, UR37, -R8 ;  /* 0x00000025cfca7c23 */ /* 0x000fe20008010808 */
[----:B------:R-:W-:-:S01]  /*6000*/  FADD.FTZ R204, R168, R201 ;  /* 0x000000c9a8cc7221 */ /* 0x000fc20000010000 */
[----:B------:R-:W-:Y:S02]  /*6010*/  IMAD.U32 R207, RZ, RZ, UR54 ;  /* 0x00000036ffcf7e24 */ /* 0x000fe4000f8e00ff */
[----:B------:R-:W-:-:S01]  /*6020*/  FFMA.FTZ R201, R210, UR37, -R8 ;  /* 0x00000025d2c97c23 */ /* 0x000fc20008010808 */
[----:B------:R-:W-:Y:S01]  /*6030*/  FADD.FTZ R203, R169, R204 ;  /* 0x000000cca9cb7221 */ /* 0x000fe20000010000 */
[----:B------:R-:W2:Y:S01]  /*6040*/  MUFU.EX2 R183, R183 ;  /* 0x000000b700b77308 */ /* 0x000ea20000000800 */
[----:B0-----:R-:W-:-:S01]  /*6050*/  FADD.FTZ R3, R5, R4 ;  /* 0x0000000405037221 */ /* 0x001fc20000010000 */
[----:B------:R-:W-:Y:S01]  /*6060*/  @!P1 LEA R207, R207, UR41, 0x3 ;  /* 0x00000029cfcf9c11 */ /* 0x000fe2000f8e18ff */
[----:B------:R-:W-:-:S04]  /*6070*/  FADD.FTZ R204, R172, R203 ;  /* 0x000000cbaccc7221 */ /* 0x000fc80000010000 */
[----:B------:R-:W-:Y:S01]  /*6080*/  FADD.FTZ R205, R173, R204 ;  /* 0x000000ccadcd7221 */ /* 0x000fe20000010000 */
        /* <DEDUP_REMOVED lines=11> */
[----:B------:R-:W-:-:S05]  /*6140*/  IADD3 R3, -R231, 0xb, RZ ;  /* 0x0000000be7037810 */ /* 0x000fca0007ffe1ff */
[----:B------:R2:W-:Y:S06]  /*6150*/  BAR.ARV R3, 0x100 ;  /* 0x000400030000751d */ /* 0x0005ec0000002000 */
[----:B------:R-:W3:Y:S01]  /*6160*/  MUFU.EX2 R176, R176 ;  /* 0x000000b000b07308 */ /* 0x000ee20000000800 */
[----:B0-----:R-:W-:-:S01]  /*6170*/  FADD.FTZ R203, R191, R4 ;  /* 0x00000004bfcb7221 */ /* 0x001fc20000010000 */
[----:B--2---:R-:W-:-:S03]  /*6180*/  @!P1 VIADD R3, R207, 0x38840 ;  /* 0x00038840cf039836 */ /* 0x004fc60000000000 */
[----:B-1----:R-:W-:Y:S02]  /*6190*/  FADD.FTZ R4, R194, R203 ;  /* 0x000000cbc2047221 */ /* 0x002fe40000010000 */
[----:B------:R-:W-:Y:S01]  /*61a0*/  @!P1 PRMT R3, RZ, 0x654, R3 ;  /* 0x00000654ff039816 */ /* 0x000fe20000000003 */
[----:B------:R-:W0:Y:S03]  /*61b0*/  MUFU.EX2 R195, R195 ;  /* 0x000000c300c37308 */ /* 0x000e260000000800 */
[----:B------:R1:W-:Y:S05]  /*61c0*/  @!P1 SYNCS.ARRIVE.TRANS64.RED.A1T0 RZ, [R3+URZ], RZ ;  /* 0x000000ff03ff99a7 */ /* 0x0003ea000810043f */
[----:B------:R-:W2:Y:S01]  /*61d0*/  MUFU.EX2 R198, R198 ;  /* 0x000000c600c67308 */ /* 0x000ea20000000800 */
[----:B---3--:R-:W-:-:S04]  /*61e0*/  FADD.FTZ R206, R176, R205 ;  /* 0x000000cdb0ce7221 */ /* 0x008fc80000010000 */
[----:B------:R-:W-:-:S03]  /*61f0*/  FADD.FTZ R205, R177, R206 ;  /* 0x000000ceb1cd7221 */ /* 0x000fc60000010000 */
[----:B------:R-:W3:Y:S01]  /*6200*/  MUFU.EX2 R180, R180 ;  /* 0x000000b400b47308 */ /* 0x000ee20000000800 */
[----:B0-----:R-:W-:-:S07]  /*6210*/  FADD.FTZ R203, R195, R4 ;  /* 0x00000004c3cb7221 */ /* 0x001fce0000010000 */
[----:B------:R-:W0:Y:S01]  /*6220*/  MUFU.EX2 R197, R197 ;  /* 0x000000c500c57308 */ /* 0x000e220000000800 */
[----:B--2---:R-:W-:-:S01]  /*6230*/  FADD.FTZ R4, R198, R203 ;  /* 0x000000cbc6047221 */ /* 0x004fc20000010000 */
[--C-:B------:R-:W-:Y:S01]  /*6240*/  FFMA.FTZ R203, R214, UR37, -R8.reuse ;  /* 0x00000025d6cb7c23 */ /* 0x100fe20008010808 */
[----:B------:R-:W-:-:S05]  /*6250*/  FFMA.FTZ R8, R215, UR37, -R8 ;  /* 0x00000025d7087c23 */ /* 0x000fca0008010808 */
[----:B------:R-:W2:Y:S01]  /*6260*/  MUFU.EX2 R181, R181 ;  /* 0x000000b500b57308 */ /* 0x000ea20000000800 */
[----:B---3--:R-:W-:-:S07]  /*6270*/  FADD.FTZ R206, R180, R205 ;  /* 0x000000cdb4ce7221 */ /* 0x008fce0000010000 */
[----:B------:R-:W3:Y:S01]  /*6280*/  MUFU.EX2 R200, R200 ;  /* 0x000000c800c87308 */ /* 0x000ee20000000800 */
[----:B0-----:R-:W-:-:S07]  /*6290*/  FADD.FTZ R205, R197, R4 ;  /* 0x00000004c5cd7221 */ /* 0x001fce0000010000 */
[----:B------:R-:W0:Y:S01]  /*62a0*/  MUFU.EX2 R184, R184 ;  /* 0x000000b800b87308 */ /* 0x000e220000000800 */
[----:B--2---:R-:W-:-:S07]  /*62b0*/  FADD.FTZ R207, R181, R206 ;  /* 0x000000ceb5cf7221 */ /* 0x004fce0000010000 */
[----:B------:R-:W2:Y:S01]  /*62c0*/  MUFU.EX2 R199, R199 ;  /* 0x000000c700c77308 */ /* 0x000ea20000000800 */
[----:B---3--:R-:W-:-:S07]  /*62d0*/  FADD.FTZ R4, R200, R205 ;  /* 0x000000cdc8047221 */ /* 0x008fce0000010000 */
        /* <DEDUP_REMOVED lines=24> */
.L_x_1967:
[----:B------:R-:W-:Y:S01]  /*6460*/  UISETP.GT.AND UP1, UPT, UR53, UR52, UPT ;  /* 0x000000343500728c */ /* 0x000fe2000bf24270 */
[----:B------:R-:W-:Y:S01]  /*6470*/  F2FP.SATFINITE.E4M3.F32.PACK_AB_MERGE_C R5, R182, R5, RZ ;  /* 0x00000005b605723e */ /* 0x000fe200048070ff */
[----:B------:R-:W-:Y:S01]  /*6480*/  ULEA UR6, UR55, UR41, 0x3 ;  /* 0x0000002937067291 */ /* 0x000fe2000f8e183f */
[----:B------:R-:W-:Y:S01]  /*6490*/  F2FP.SATFINITE.E4M3.F32.PACK_AB_MERGE_C R11, R12, R11, RZ ;  /* 0x0000000b0c0b723e */ /* 0x000fe200048070ff */
[----:B------:R-:W-:Y:S01]  /*64a0*/  UIADD3 UR53, UR53, -0x1, URZ ;  /* 0xffffffff35357890 */ /* 0x000fe2000fffe03f */
[----:B------:R-:W-:Y:S01]  /*64b0*/  F2FP.SATFINITE.E4M3.F32.PACK_AB_MERGE_C R155, R158, R155, RZ ;  /* 0x0000009b9e9b723e */ /* 0x000fe200048070ff */
[----:B------:R-:W-:Y:S01]  /*64c0*/  UIADD3 UR6, UR6, 0x38860, URZ ;  /* 0x0003886006067890 */ /* 0x000fe2000fffe03f */
[----:B------:R-:W-:Y:S01]  /*64d0*/  PLOP3.LUT P3, PT, PT, PT, UP1, 0x80, 0x0 ;  /* 0x000000000000781c */ /* 0x000fe20003f6f018 */
[----:B------:R-:W-:Y:S01]  /*64e0*/  UMOV UR56, UR44 ;  /* 0x0000002c00387c82 */ /* 0x000fe20008000000 */
[----:B------:R-:W-:Y:S01]  /*64f0*/  F2FP.SATFINITE.E4M3.F32.PACK_AB_MERGE_C R15, R20, R15, RZ ;  /* 0x0000000f140f723e */ /* 0x000fe200048070ff */
[----:B------:R-:W-:Y:S01]  /*6500*/  UPRMT UR6, UR40, 0x654, UR6 ;  /* 0x0000065428067896 */ /* 0x000fe20008000006 */
[----:B------:R-:W-:Y:S01]  /*6510*/  F2FP.SATFINITE.E4M3.F32.PACK_AB_MERGE_C R163, R166, R163, RZ ;  /* 0x000000a3a6a3723e */ /* 0x000fe200048070ff */
[----:B------:R-:W-:Y:S01]  /*6520*/  UMOV UR55, UR54 ;  /* 0x0000003600377c82 */ /* 0x000fe20008000000 */
[----:B------:R-:W-:Y:S01]  /*6530*/  F2FP.SATFINITE.E4M3.F32.PACK_AB_MERGE_C R153, R154, R153, RZ ;  /* 0x000000999a99723e */ /* 0x000fe200048070ff */
[-C--:B------:R-:W-:Y:S01]  /*6540*/  FMUL.FTZ R24, R24, R6.reuse ;  /* 0x0000000618187220 */ /* 0x080fe20000410000 */
        /* <DEDUP_REMOVED lines=158> */
.L_x_1958:
[----:B------:R-:W-:-:S13]  /*6f30*/  ISETP.LE.AND P2, PT, RZ, UR53, PT ;  /* 0x00000035ff007c0c */ /* 0x000fda000bf43270 */
[----:B------:R-:W-:Y:S05]  /*6f40*/  @!P2 BRA `(.L_x_1969) ;  /* 0x0000002000c0a947 */ /* 0x000fea0003800000 */
[----:B------:R-:W-:Y:S01]  /*6f50*/  IMAD.MOV.U32 R7, RZ, RZ, R0 ;  /* 0x000000ffff077224 */ /* 0x000fe200078e0000 */
[----:B------:R-:W-:Y:S01]  /*6f60*/  UMOV UR52, UR44 ;  /* 0x0000002c00347c82 */ /* 0x000fe20008000000 */
[----:B------:R-:W-:Y:S01]  /*6f70*/  IMAD.MOV.U32 R5, RZ, RZ, R2 ;  /* 0x000000ffff057224 */ /* 0x000fe200078e0002 */
[----:B------:R-:W-:-:S06]  /*6f80*/  UMOV UR50, UR51 ;  /* 0x0000003300327c82 */ /* 0x000fcc0008000000 */
.L_x_1979:
        /* <DEDUP_REMOVED lines=9> */
.L_x_1971:
[----:B------:R-:W-:Y:S01]  /*7020*/  ULEA UR6, UR51, UR41, 0x3 ;  /* 0x0000002933067291 */ /* 0x000fe2000f8e183f */
[----:B------:R-:W-:-:S05]  /*7030*/  IMAD.U32 R0, RZ, RZ, UR44 ;  /* 0x0000002cff007e24 */ /* 0x000fca000f8e00ff */
[----:B------:R-:W-:-:S04]  /*7040*/  SHF.L.U32 R0, R0, 0x1f, RZ ;  /* 0x0000001f00007819 */ /* 0x000fc800000006ff */
[----:B------:R0:W1:Y:S01]  /*7050*/  SYNCS.PHASECHK.TRANS64.TRYWAIT P2, [UR6+0x38830], R0 ;  /* 0x03883000ff0075a7 */ /* 0x0000620008040146 */
[----:B------:R-:W-:Y:S05]  /*7060*/  @!P0 BRA `(.L_x_1972) ;  /* 0x0000000000048947 */ /* 0x000fea0003800000 */
[----:B------:R-:W-:Y:S01]  /*7070*/  BPT.TRAP 0x1 ;  /* 0x000000040000795c */ /* 0x000fe20000300000 */
.L_x_1972:
[----:B-1----:R-:W-:Y:S05]  /*7080*/  @P2 BRA `(.L_x_1970) ;  /* 0x0000000000082947 */ /* 0x002fea0003800000 */
[----:B------:R-:W1:Y:S02]  /*7090*/  SYNCS.PHASECHK.TRANS64.TRYWAIT P2, [UR6+0x38830], R0 ;  /* 0x03883000ff0075a7 */ /* 0x000e640008040146 */
[----:B-1----:R-:W-:Y:S05]  /*70a0*/  @!P2 BRA `(.L_x_1973) ;  /* 0x000000b40084a947 */ /* 0x002fea0003800000 */
.L_x_1970:
[----:B------:R-:W2:Y:S01]  /*70b0*/  S2R R2, SR_TID.X ;  /* 0x0000000000027919 */ /* 0x000ea20000002100 */
        /* <DEDUP_REMOVED lines=46> */
.L_x_1975:
[----:B------:R-:W-:Y:S01]  /*73a0*/  ULEA UR6, UR50, UR41, 0x3 ;  /* 0x0000002932067291 */ /* 0x000fe2000f8e183f */
[----:B------:R-:W-:-:S05]  /*73b0*/  IMAD.U32 R0, RZ, RZ, UR52 ;  /* 0x00000034ff007e24 */ /* 0x000fca000f8e00ff */
[----:B------:R-:W-:-:S04]  /*73c0*/  SHF.L.U32 R0, R0, 0x1f, RZ ;  /* 0x0000001f00007819 */ /* 0x000fc800000006ff */
[----:B------:R0:W1:Y:S01]  /*73d0*/  SYNCS.PHASECHK.TRANS64.TRYWAIT P2, [UR6+0x38850], R0 ;  /* 0x03885000ff0075a7 */ /* 0x0000620008040146 */
[----:B------:R-:W-:Y:S05]  /*73e0*/  @!P0 BRA `(.L_x_1976) ;  /* 0x0000000000048947 */ /* 0x000fea0003800000 */
[----:B------:R-:W-:Y:S01]  /*73f0*/  BPT.TRAP 0x1 ;  /* 0x000000040000795c */ /* 0x000fe20000300000 */
.L_x_1976:
[----:B-1----:R-:W-:Y:S05]  /*7400*/  @P2 BRA `(.L_x_1974) ;  /* 0x0000000000082947 */ /* 0x002fea0003800000 */
[----:B------:R-:W1:Y:S02]  /*7410*/  SYNCS.PHASECHK.TRANS64.TRYWAIT P2, [UR6+0x38850], R0 ;  /* 0x03885000ff0075a7 */ /* 0x000e640008040146 */
[----:B-1----:R-:W-:Y:S05]  /*7420*/  @!P2 BRA `(.L_x_1977) ;  /* 0x000000b000bca947 */ /* 0x002fea0003800000 */
.L_x_1974:
[----:B------:R-:W-:Y:S01]  /*7430*/  UIADD3 UR6, UR41, 0x400, URZ ;  /* 0x0000040029067890 */ /* 0x000fe2000fffe03f */
[----:B------:R-:W-:Y:S01]  /*7440*/  WARPGROUP.ARRIVE ;  /* 0x00000000000079c5 */ /* 0x000fe20000000000 */
[----:B------:R-:W-:Y:S01]  /*7450*/  UMOV UR7, 0x40000040 ;  /* 0x4000004000077882 */ /* 0x000fe20000000000 */
[----:B01----:R-:W-:Y:S01]  /*7460*/  FMNMX.FTZ R0, R152, R5, !PT ;  /* 0x0000000598007209 */ /* 0x003fe20007810000 */
[----:B------:R-:W-:Y:S01]  /*7470*/  USHF.R.U32.HI UR6, URZ, 0x4, UR6 ;  /* 0x000000043f067899 */ /* 0x000fe20008011606 */
[----:B------:R-:W-:Y:S02]  /*7480*/  IMAD.U32 R13, RZ, RZ, UR37 ;  /* 0x00000025ff0d7e24 */ /* 0x000fe4000f8e00ff */
        /* <DEDUP_REMOVED lines=79> */
[----:B------:R-:W-:-:S01]  /*7980*/  FADD.FTZ R6, -R0, R7 ;  /* 0x0000000700067221 */ /* 0x000fc20000010100 */
[----:B------:R-:W-:Y:S01]  /*7990*/  FFMA.FTZ R7, R2, R13, -8 ;  /* 0xc100000002077423 */ /* 0x000fe2000001000d */
[----:B------:R-:W-:Y:S02]  /*79a0*/  FMUL.FTZ R5, R5, UR37 ;  /* 0x0000002505057c20 */ /* 0x000fe40008410000 */
[----:B------:R-:W-:Y:S01]  /*79b0*/  FMUL.FTZ R6, R6, UR37 ;  /* 0x0000002506067c20 */ /* 0x000fe20008410000 */
[----:B------:R-:W-:-:S01]  /*79c0*/  FFMA.FTZ R9, R153, UR37, -R7 ;  /* 0x0000002599097c23 */ /* 0x000fc20008010807 */
[--C-:B------:R-:W-:Y:S01]  /*79d0*/  FFMA.FTZ R153, R173, UR37, -R7.reuse ;  /* 0x00000025ad997c23 */ /* 0x100fe20008010807 */
[----:B------:R-:W-:-:S01]  /*79e0*/  FFMA.FTZ R173, R193, UR37, -R7 ;  /* 0x00000025c1ad7c23 */ /* 0x000fc20008010807 */
[----:B------:R-:W-:-:S02]  /*79f0*/  IMAD.U32 R193, RZ, RZ, UR37 ;  /* 0x00000025ffc17e24 */ /* 0x000fc4000f8e00ff */
        /* <DEDUP_REMOVED lines=9> */
[--C-:B------:R-:W-:Y:S01]  /*7a90*/  FFMA.FTZ R155, R158, UR37, -R193.reuse ;  /* 0x000000259e9b7c23 */ /* 0x100fe200080108c1 */
        /* <DEDUP_REMOVED lines=29> */
[----:B------:R-:W-:Y:S01]  /*7c70*/  FFMA.FTZ R21, R169, UR37, -R7 ;  /* 0x00000025a9157c23 */ /* 0x000fe20008010807 */
        /* <DEDUP_REMOVED lines=11> */
[--C-:B------:R-:W-:Y:S01]  /*7d30*/  FFMA.FTZ R169, R189, UR37, -R7.reuse ;  /* 0x00000025bda97c23 */ /* 0x100fe20008010807 */
[----:B------:R-:W-:-:S01]  /*7d40*/  FFMA.FTZ R172, R192, UR37, -R7 ;  /* 0x00000025c0ac7c23 */ /* 0x000fc20008010807 */
[----:B------:R-:W1:Y:S01]  /*7d50*/  MUFU.EX2 R10, R10 ;  /* 0x0000000a000a7308 */ /* 0x000e620000000800 */
[----:B0-----:R-:W-:-:S01]  /*7d60*/  FADD.FTZ R201, R9, R4 ;  /* 0x0000000409c97221 */ /* 0x001fc20000010000 */
[--C-:B------:R-:W-:Y:S01]  /*7d70*/  FFMA.FTZ R184, R204, UR37, -R7.reuse ;  /* 0x00000025ccb87c23 */ /* 0x100fe20008010807 */
[----:B------:R-:W-:-:S01]  /*7d80*/  FFMA.FTZ R185, R205, UR37, -R7 ;  /* 0x00000025cdb97c23 */ /* 0x000fc20008010807 */
[--C-:B------:R-:W-:Y:S01]  /*7d90*/  FFMA.FTZ R188, R208, UR37, -R7.reuse ;  /* 0x00000025d0bc7c23 */ /* 0x100fe20008010807 */
[----:B------:R-:W-:-:S01]  /*7da0*/  FFMA.FTZ R189, R209, UR37, -R7 ;  /* 0x00000025d1bd7c23 */ /* 0x000fc20008010807 */
[--C-:B------:R-:W-:Y:S01]  /*7db0*/  FFMA.FTZ R192, R212, UR37, -R7.reuse ;  /* 0x00000025d4c07c23 */ /* 0x100fe20008010807 */
[----:B------:R-:W-:-:S01]  /*7dc0*/  FFMA.FTZ R7, R213, UR37, -R7 ;  /* 0x00000025d5077c23 */ /* 0x000fc20008010807 */
[----:B------:R-:W0:Y:S01]  /*7dd0*/  MUFU.EX2 R155, R155 ;  /* 0x0000009b009b7308 */ /* 0x000e220000000800 */
[----:B--2---:R-:W-:-:S07]  /*7de0*/  FADD.FTZ R4, R154, R3 ;  /* 0x000000039a047221 */ /* 0x004fce0000010000 */
[----:B------:R-:W2:Y:S01]  /*7df0*/  MUFU.EX2 R11, R11 ;  /* 0x0000000b000b7308 */ /* 0x000ea20000000800 */
[----:B-1----:R-:W-:-:S07]  /*7e00*/  FADD.FTZ R196, R10, R201 ;  /* 0x000000c90ac47221 */ /* 0x002fce0000010000 */
[----:B------:R-:W1:Y:S01]  /*7e10*/  MUFU.EX2 R158, R158 ;  /* 0x0000009e009e7308 */ /* 0x000e620000000800 */
[----:B0-----:R-:W-:-:S07]  /*7e20*/  FADD.FTZ R3, R155, R4 ;  /* 0x000000049b037221 */ /* 0x001fce0000010000 */
[----:B------:R-:W0:Y:S01]  /*7e30*/  MUFU.EX2 R12, R12 ;  /* 0x0000000c000c7308 */ /* 0x000e220000000800 */
[----:B------:R-:W-:Y:S02]  /*7e40*/  WARPGROUP.DEPBAR.LE gsb0, 0x0 ;  /* 0x00008000000079c5 */ /* 0x000fe40000010000 */
[----:B------:R-:W-:Y:S01]  /*7e50*/  WARPGROUP.ARRIVE ;  /* 0x00000000000079c5 */ /* 0x000fe20000000000 */
[----:B--2---:R-:W-:-:S05]  /*7e60*/  FADD.FTZ R201, R11, R196 ;  /* 0x000000c40bc97221 */ /* 0x004fca0000010000 */
[----:B------:R-:W2:Y:S01]  /*7e70*/  S2R R231, SR_TID.X ;  /* 0x0000000000e77919 */ /* 0x000ea20000002100 */
[----:B------:R-:W3:Y:S01]  /*7e80*/  MUFU.EX2 R159, R159 ;  /* 0x0000009f009f7308 */ /* 0x000ee20000000800 */
[----:B------:R-:W-:Y:S01]  /*7e90*/  QGMMA.64x256x32.F32.E4M3.E4M3 R24, R224, gdesc[UR4], R24, gsb0 ;  /* 0x03e00004e0187df3 */ /* 0x000fe20008000818 */
[----:B------:R-:W-:Y:S01]  /*7ea0*/  UIADD3 UR6, UR10, 0x4, URZ ;  /* 0x000000040a067890 */ /* 0x000fe2000fffe03f */
[----:B-1----:R-:W-:Y:S01]  /*7eb0*/  FADD.FTZ R4, R158, R3 ;  /* 0x000000039e047221 */ /* 0x002fe20000010000 */
[----:B------:R-:W-:-:S04]  /*7ec0*/  UMOV UR7, 0x40000040 ;  /* 0x4000004000077882 */ /* 0x000fc80000000000 */
[----:B------:R-:W1:Y:S01]  /*7ed0*/  MUFU.EX2 R13, R13 ;  /* 0x0000000d000d7308 */ /* 0x000e620000000800 */
[----:B0-----:R-:W-:-:S07]  /*7ee0*/  FADD.FTZ R194, R12, R201 ;  /* 0x000000c90cc27221 */ /* 0x001fce0000010000 */
[----:B------:R-:W0:Y:S01]  /*7ef0*/  MUFU.EX2 R162, R162 ;  /* 0x000000a200a27308 */ /* 0x000e220000000800 */
[----:B---3--:R-:W-:-:S07]  /*7f00*/  FADD.FTZ R3, R159, R4 ;  /* 0x000000049f037221 */ /* 0x008fce0000010000 */
[----:B------:R-:W3:Y:S01]  /*7f10*/  MUFU.EX2 R14, R14 ;  /* 0x0000000e000e7308 */ /* 0x000ee20000000800 */
[----:B-1----:R-:W-:-:S01]  /*7f20*/  FADD.FTZ R201, R13, R194 ;  /* 0x000000c20dc97221 */ /* 0x002fc20000010000 */
[--C-:B------:R-:W-:Y:S01]  /*7f30*/  FFMA.FTZ R194, R195, UR37, -R193.reuse ;  /* 0x00000025c3c27c23 */ /* 0x100fe200080108c1 */
[----:B------:R-:W-:-:S01]  /*7f40*/  FFMA.FTZ R195, R198, UR37, -R193 ;  /* 0x00000025c6c37c23 */ /* 0x000fc200080108c1 */
[----:B--2---:R-:W-:-:S04]  /*7f50*/  SHF.R.U32.HI R231, RZ, 0x7, R231 ;  /* 0x00000007ffe77819 */ /* 0x004fc800000116e7 */
[----:B------:R-:W1:Y:S01]  /*7f60*/  MUFU.EX2 R163, R163 ;  /* 0x000000a300a37308 */ /* 0x000e620000000800 */
[----:B0-----:R-:W-:-:S07]  /*7f70*/  FADD.FTZ R4, R162, R3 ;  /* 0x00000003a2047221 */ /* 0x001fce0000010000 */
        /* <DEDUP_REMOVED lines=14> */
[----:B------:R-:W-:-:S06]  /*8060*/  FFMA.FTZ R196, R199, UR37, -R193 ;  /* 0x00000025c7c47c23 */ /* 0x000fcc00080108c1 */
        /* <DEDUP_REMOVED lines=8> */
[----:B------:R-:W-:-:S06]  /*80f0*/  FFMA.FTZ R198, R202, UR37, -R193 ;  /* 0x00000025cac67c23 */ /* 0x000fcc00080108c1 */
        /* <DEDUP_REMOVED lines=17> */
[----:B------:R-:W-:Y:S01]  /*8210*/  FFMA.FTZ R200, R206, UR37, -R193 ;  /* 0x00000025cec87c23 */ /* 0x000fe200080108c1 */
[----:B------:R-:W-:-:S05]  /*8220*/  IADD3 R206, -R231, 0xb, RZ ;  /* 0x0000000be7ce7810 */ /* 0x000fca0007ffe1ff */
[----:B------:R-:W2:Y:S01]  /*8230*/  MUFU.EX2 R183, R183 ;  /* 0x000000b700b77308 */ /* 0x000ea20000000800 */
[----:B-1----:R-:W-:-:S07]  /*8240*/  FADD.FTZ R4, R182, R3 ;  /* 0x00000003b6047221 */ /* 0x002fce0000010000 */
[----:B------:R-:W1:Y:S01]  /*8250*/  MUFU.EX2 R165, R165 ;  /* 0x000000a500a57308 */ /* 0x000e620000000800 */
[----:B0-----:R-:W-:-:S01]  /*8260*/  FADD.FTZ R202, R164, R201 ;  /* 0x000000c9a4ca7221 */ /* 0x001fc20000010000 */
[----:B------:R-:W-:Y:S01]  /*8270*/  FFMA.FTZ R201, R207, UR37, -R193 ;  /* 0x00000025cfc97c23 */ /* 0x000fe200080108c1 */
[----:B------:R-:W-:-:S05]  /*8280*/  IMAD.U32 R207, RZ, RZ, UR51 ;  /* 0x00000033ffcf7e24 */ /* 0x000fca000f8e00ff */
[----:B------:R-:W0:Y:S01]  /*8290*/  MUFU.EX2 R186, R186 ;  /* 0x000000ba00ba7308 */ /* 0x000e220000000800 */
[----:B--2---:R-:W-:-:S01]  /*82a0*/  FADD.FTZ R3, R183, R4 ;  /* 0x00000004b7037221 */ /* 0x004fc20000010000 */
[----:B------:R-:W-:-:S06]  /*82b0*/  @!P1 LEA R207, R207, UR41, 0x3 ;  /* 0x00000029cfcf9c11 */ /* 0x000fcc000f8e18ff */
        /* <DEDUP_REMOVED lines=10> */
[----:B------:R-:W-:-:S06]  /*8360*/  FFMA.FTZ R202, R210, UR37, -R193 ;  /* 0x00000025d2ca7c23 */ /* 0x000fcc00080108c1 */
[----:B------:R-:W0:Y:S01]  /*8370*/  MUFU.EX2 R191, R191 ;  /* 0x000000bf00bf7308 */ /* 0x000e220000000800 */
[----:B--2---:R-:W-:-:S07]  /*8380*/  FADD.FTZ R4, R190, R3 ;  /* 0x00000003be047221 */ /* 0x004fce0000010000 */
[----:B------:R-:W2:Y:S01]  /*8390*/  MUFU.EX2 R173, R173 ;  /* 0x000000ad00ad7308 */ /* 0x000ea20000000800 */
[----:B-1----:R-:W-:-:S01]  /*83a0*/  FADD.FTZ R204, R172, R203 ;  /* 0x000000cbaccc7221 */ /* 0x002fc20000010000 */
[----:B------:R-:W-:Y:S01]  /*83b0*/  FFMA.FTZ R203, R211, UR37, -R193 ;  /* 0x00000025d3cb7c23 */ /* 0x000fe200080108c1 */
[----:B------:R-:W-:Y:S02]  /*83c0*/  WARPGROUP.DEPBAR.LE gsb0, 0x0 ;  /* 0x00008000000079c5 */ /* 0x000fe40000010000 */
[----:B------:R-:W-:-:S03]  /*83d0*/  WARPGROUP.ARRIVE ;  /* 0x00000000000079c5 */ /* 0x000fc60000000000 */
[----:B------:R-:W1:Y:S01]  /*83e0*/  MUFU.EX2 R194, R194 ;  /* 0x000000c200c27308 */ /* 0x000e620000000800 */
[----:B0-----:R-:W-:-:S02]  /*83f0*/  FADD.FTZ R3, R191, R4 ;  /* 0x00000004bf037221 */ /* 0x001fc40000010000 */
[----:B------:R-:W-:Y:S01]  /*8400*/  QGMMA.64x256x32.F32.E4M3.E4M3 R24, R220, gdesc[UR4], R24, gsb0 ;  /* 0x03e00004dc187df3 */ /* 0x000fe20008000818 */
[----:B------:R-:W-:Y:S01]  /*8410*/  UIADD3 UR6, UR10, 0x6, URZ ;  /* 0x000000060a067890 */ /* 0x000fe2000fffe03f */
[----:B--2---:R-:W-:Y:S01]  /*8420*/  FADD.FTZ R205, R173, R204 ;  /* 0x000000ccadcd7221 */ /* 0x004fe20000010000 */
[----:B------:R-:W-:Y:S02]  /*8430*/  UMOV UR7, 0x40000040 ;  /* 0x4000004000077882 */ /* 0x000fe40000000000 */
[----:B------:R-:W0:Y:S08]  /*8440*/  MUFU.EX2 R176, R176 ;  /* 0x000000b000b07308 */ /* 0x000e300000000800 */
        /* <DEDUP_REMOVED lines=8> */
[--C-:B------:R-:W-:Y:S01]  /*84d0*/  FFMA.FTZ R204, R214, UR37, -R193.reuse ;  /* 0x00000025d6cc7c23 */ /* 0x100fe200080108c1 */
[----:B------:R-:W-:-:S05]  /*84e0*/  FFMA.FTZ R193, R215, UR37, -R193 ;  /* 0x00000025d7c17c23 */ /* 0x000fca00080108c1 */
[----:B------:R-:W-:Y:S01]  /*84f0*/  MUFU.EX2 R198, R198 ;  /* 0x000000c600c67308 */ /* 0x000fe20000000800 */
[----:B0-----:R-:W-:-:S07]  /*8500*/  FADD.FTZ R3, R196, R3 ;  /* 0x00000003c4037221 */ /* 0x001fce0000010000 */
[----:B------:R-:W0:Y:S01]  /*8510*/  MUFU.EX2 R181, R181 ;  /* 0x000000b500b57308 */ /* 0x000e220000000800 */
[----:B--2---:R-:W-:-:S07]  /*8520*/  FADD.FTZ R4, R180, R205 ;  /* 0x000000cdb4047221 */ /* 0x004fce0000010000 */
[----:B------:R-:W-:Y:S08]  /*8530*/  MUFU.EX2 R199, R199 ;  /* 0x000000c700c77308 */ /* 0x000ff00000000800 */
[----:B------:R-:W1:Y:S01]  /*8540*/  MUFU.EX2 R184, R184 ;  /* 0x000000b800b87308 */ /* 0x000e620000000800 */
[----:B0-----:R-:W-:-:S07]  /*8550*/  FADD.FTZ R205, R181, R4 ;  /* 0x00000004b5cd7221 */ /* 0x001fce0000010000 */
[----:B------:R-:W0:Y:S08]  /*8560*/  MUFU.EX2 R200, R200 ;  /* 0x000000c800c87308 */ /* 0x000e300000000800 */
[----:B------:R-:W-:Y:S01]  /*8570*/  MUFU.EX2 R185, R185 ;  /* 0x000000b900b97308 */ /* 0x000fe20000000800 */
[----:B-1----:R-:W-:-:S07]  /*8580*/  FADD.FTZ R4, R184, R205 ;  /* 0x000000cdb8047221 */ /* 0x002fce0000010000 */
[----:B------:R-:W1:Y:S08]  /*8590*/  MUFU.EX2 R201, R201 ;  /* 0x000000c900c97308 */ /* 0x000e700000000800 */
[----:B------:R-:W-:Y:S08]  /*85a0*/  MUFU.EX2 R188, R188 ;  /* 0x000000bc00bc7308 */ /* 0x000ff00000000800 */
[----:B------:R-:W2:Y:S08]  /*85b0*/  MUFU.EX2 R202, R202 ;  /* 0x000000ca00ca7308 */ /* 0x000eb00000000800 */
[----:B------:R-:W-:Y:S08]  /*85c0*/  MUFU.EX2 R189, R189 ;  /* 0x000000bd00bd7308 */ /* 0x000ff00000000800 */
[----:B------:R-:W3:Y:S08]  /*85d0*/  MUFU.EX2 R203, R203 ;  /* 0x000000cb00cb7308 */ /* 0x000ef00000000800 */
[----:B------:R-:W-:Y:S08]  /*85e0*/  MUFU.EX2 R192, R192 ;  /* 0x000000c000c07308 */ /* 0x000ff00000000800 */
[----:B------:R-:W4:Y:S08]  /*85f0*/  MUFU.EX2 R204, R204 ;  /* 0x000000cc00cc7308 */ /* 0x000f300000000800 */
[----:B------:R-:W-:Y:S08]  /*8600*/  MUFU.EX2 R7, R7 ;  /* 0x0000000700077308 */ /* 0x000ff00000000800 */
[----:B------:R-:W5:Y:S01]  /*8610*/  MUFU.EX2 R193, R193 ;  /* 0x000000c100c17308 */ /* 0x000f620000000800 */
[----:B------:R-:W-:-:S02]  /*8620*/  WARPGROUP.DEPBAR.LE gsb0, 0x0 ;  /* 0x00008000000079c5 */ /* 0x000fc40000010000 */
[----:B------:R-:W-:-:S06]  /*8630*/  WARPGROUP.ARRIVE ;  /* 0x00000000000079c5 */ /* 0x000fcc0000000000 */
[----:B------:R-:W-:Y:S03]  /*8640*/  QGMMA.64x256x32.F32.E4M3.E4M3 R24, R216, gdesc[UR4], R24, gsb0 ;  /* 0x03e00004d8187df3 */ /* 0x000fe60008000818 */
[----:B------:R-:W-:Y:S02]  /*8650*/  WARPGROUP.DEPBAR.LE gsb0, 0x0 ;  /* 0x00008000000079c5 */ /* 0x000fe40000010000 */
[----:B------:R0:W-:Y:S06]  /*8660*/  BAR.ARV R206, 0x100 ;  /* 0x000400ce0000751d */ /* 0x0001ec0000002000 */
[----:B0-----:R-:W-:-:S01]  /*8670*/  FADD.FTZ R206, R198, R3 ;  /* 0x00000003c6ce7221 */ /* 0x001fc20000010000 */
[----:B------:R-:W-:-:S03]  /*8680*/  @!P1 VIADD R3, R207, 0x38840 ;  /* 0x00038840cf039836 */ /* 0x000fc60000000000 */
[----:B------:R-:W-:Y:S02]  /*8690*/  FADD.FTZ R207, R199, R206 ;  /* 0x000000cec7cf7221 */ /* 0x000fe40000010000 */
[----:B------:R-:W-:Y:S02]  /*86a0*/  @!P1 PRMT R3, RZ, 0x654, R3 ;  /* 0x00000654ff039816 */ /* 0x000fe40000000003 */
[----:B------:R-:W-:Y:S02]  /*86b0*/  FADD.FTZ R206, R200, R207 ;  /* 0x000000cfc8ce7221 */ /* 0x000fe40000010000 */
[----:B------:R0:W-:Y:S02]  /*86c0*/  @!P1 SYNCS.ARRIVE.TRANS64.RED.A1T0 RZ, [R3+URZ], RZ ;  /* 0x000000ff03ff99a7 */ /* 0x0001e4000810043f */
[----:B-1----:R-:W-:-:S04]  /*86d0*/  FADD.FTZ R205, R201, R206 ;  /* 0x000000cec9cd7221 */ /* 0x002fc80000010000 */
[----:B--2---:R-:W-:Y:S01]  /*86e0*/  FADD.FTZ R206, R202, R205 ;  /* 0x000000cdcace7221 */ /* 0x004fe20000010000 */
[----:B0-----:R-:W-:-:S03]  /*86f0*/  FADD.FTZ R3, R185, R4 ;  /* 0x00000004b9037221 */ /* 0x001fc60000010000 */
[----:B---3--:R-:W-:Y:S01]  /*8700*/  FADD.FTZ R205, R203, R206 ;  /* 0x000000cecbcd7221 */ /* 0x008fe20000010000 */
[----:B------:R-:W-:-:S03]  /*8710*/  FADD.FTZ R4, R188, R3 ;  /* 0x00000003bc047221 */ /* 0x000fc60000010000 */
[----:B----4-:R-:W-:Y:S01]  /*8720*/  FADD.FTZ R206, R204, R205 ;  /* 0x000000cdccce7221 */ /* 0x010fe20000010000 */
[----:B------:R-:W-:-:S04]  /*8730*/  FADD.FTZ R3, R189, R4 ;  /* 0x00000004bd037221 */ /* 0x000fc80000010000 */
[----:B------:R-:W-:Y:S01]  /*8740*/  FADD.FTZ R4, R192, R3 ;  /* 0x00000003c0047221 */ /* 0x000fe20000010000 */
[----:B-----5:R-:W-:-:S03]  /*8750*/  FADD.FTZ R3, R193, R206 ;  /* 0x000000cec1037221 */ /* 0x020fc60000010000 */
[----:B------:R-:W-:Y:S01]  /*8760*/  FADD.FTZ R4, R7, R4 ;  /* 0x0000000407047221 */ /* 0x000fe20000010000 */
[----:B------:R-:W-:Y:S06]  /*8770*/  @!P0 BRA `(.L_x_1978) ;  /* 0x0000000000048947 */ /* 0x000fec0003800000 */
[----:B------:R-:W-:Y:S01]  /*8780*/  BPT.TRAP 0x1 ;  /* 0x000000040000795c */ /* 0x000fe20000300000 */
.L_x_1978:
        /* <DEDUP_REMOVED lines=172> */
.L_x_1969:
[----:B------:R-:W-:Y:S06]  /*9250*/  BAR.ARV 0x8, 0x180 ;  /* 0x0206000000007b1d */ /* 0x000fec0000002000 */
[----:B------:R-:W-:Y:S05]  /*9260*/  @!P0 BRA `(.L_x_1980) ;  /* 0x0000000000048947 */ /* 0x000fea0003800000 */
[----:B------:R-:W-:Y:S01]  /*9270*/  BPT.TRAP 0x1 ;  /* 0x000000040000795c */ /* 0x000fe20000300000 */
.L_x_1980:
[----:B------:R-:W-:Y:S01]  /*9280*/  ULEA UR14, UR51, UR41, 0x3 ;  /* 0x00000029330e7291 */ /* 0x000fe2000f8e183f */
[----:B------:R-:W-:-:S05]  /*9290*/  IMAD.U32 R5, RZ, RZ, UR44 ;  /* 0x0000002cff057e24 */ /* 0x000fca000f8e00ff */
[----:B------:R-:W-:-:S04]  /*92a0*/  SHF.L.U32 R5, R5, 0x1f, RZ ;  /* 0x0000001f05057819 */ /* 0x000fc800000006ff */
[----:B------:R0:W1:Y:S01]  /*92b0*/  SYNCS.PHASECHK.TRANS64.TRYWAIT P1, [UR14+0x38850], R5 ;  /* 0x03885005ff0075a7 */ /* 0x000062000802014e */
[----:B------:R-:W-:Y:S05]  /*92c0*/  @!P0 BRA `(.L_x_1981) ;  /* 0x0000000000048947 */ /* 0x000fea0003800000 */
[----:B------:R-:W-:Y:S01]  /*92d0*/  BPT.TRAP 0x1 ;  /* 0x000000040000795c */ /* 0x000fe20000300000 */
.L_x_1981:
[----:B-1----:R-:W-:Y:S05]  /*92e0*/  @P1 BRA `(.L_x_1982) ;  /* 0x0000000000081947 */ /* 0x002fea0003800000 */
[----:B------:R-:W1:Y:S02]  /*92f0*/  SYNCS.PHASECHK.TRANS64.TRYWAIT P1, [UR14+0x38850], R5 ;  /* 0x03885005ff0075a7 */ /* 0x000e64000802014e */
[----:B-1----:R-:W-:Y:S05]  /*9300*/  @!P1 BRA `(.L_x_1983) ;  /* 0x00000094001c9947 */ /* 0x002fea0003800000 */
.L_x_1982:
[----:B------:R-:W-:Y:S01]  /*9310*/  UIADD3 UR41, UR41, 0x400, URZ ;  /* 0x0000040029297890 */ /* 0x000fe2000fffe03f */
[----:B------:R-:W-:Y:S01]  /*9320*/  WARPGROUP.ARRIVE ;  /* 0x00000000000079c5 */ /* 0x000fe20000000000 */
[----:B------:R-:W-:Y:S01]  /*9330*/  UMOV UR7, 0x40000040 ;  /* 0x4000004000077882 */ /* 0x000fe20000000000 */
[----:B------:R-:W-:Y:S01]  /*9340*/  ULDC.64 UR10, c[0x0][0x9a0] ;  /* 0x00026800000a7ab9 */ /* 0x000fe20000000a00 */
[----:B------:R-:W-:Y:S01]  /*9350*/  USHF.R.U32.HI UR41, URZ, 0x4, UR41 ;  /* 0x000000043f297899 */ /* 0x000fe20008011629 */
[----:B01----:R-:W-:Y:S01]  /*9360*/  IMAD.MOV.U32 R5, RZ, RZ, 0x3f800000 ;  /* 0x3f800000ff057424 */ /* 0x003fe200078e00ff */
[----:B------:R-:W-:Y:S02]  /*9370*/  UISETP.NE.U32.AND UP0, UPT, UR10, URZ, UPT ;  /* 0x0000003f0a00728c */ /* 0x000fe4000bf05070 */
[----:B------:R-:W-:Y:S02]  /*9380*/  ULOP3.LUT UR41, UR41, 0x3fff, URZ, 0xc0, !UPT ;  /* 0x00003fff29297892 */ /* 0x000fe4000f8ec03f */
[----:B------:R-:W-:-:S02]  /*9390*/  UISETP.NE.AND.EX UP0, UPT, UR11, URZ, UPT, UP0 ;  /* 0x0000003f0b00728c */ /* 0x000fc4000bf05300 */
[----:B------:R-:W-:-:S04]  /*93a0*/  ULOP3.LUT UR8, UR41, 0x10000, URZ, 0xfc, !UPT ;  /* 0x0001000029087892 */ /* 0x000fc8000f8efc3f */
[----:B------:R-:W-:Y:S01]  /*93b0*/  ULEA UR8, UR51, UR8, 0xb ;  /* 0x0000000833087291 */ /* 0x000fe2000f8e583f */
[----:B------:R-:W-:-:S03]  /*93c0*/  PLOP3.LUT P1, PT, PT, PT, UP0, 0x80, 0x0 ;  /* 0x000000000000781c */ /* 0x000fc60003f2f008 */
[----:B------:R-:W-:Y:S01]  /*93d0*/  UIADD3 UR4, UR8, 0x2, URZ ;  /* 0x0000000208047890 */ /* 0x000fe2000fffe03f */
[----:B------:R-:W-:Y:S02]  /*93e0*/  @UP0 ULDC.64 UR12, c[0x0][0x9c8] ;  /* 0x00027200000c0ab9 */ /* 0x000fe40000000a00 */
[----:B------:R-:W-:-:S06]  /*93f0*/  UMOV UR6, UR8 ;  /* 0x0000000800067c82 */ /* 0x000fcc0008000000 */
[----:B------:R-:W-:Y:S01]  /*9400*/  QGMMA.64x256x32.F32.E4M3.E4M3 R24, R228, gdesc[UR4], R24, gsb0 ;  /* 0x03e00004e4187df3 */ /* 0x000fe20008000818 */
[----:B------:R-:W-:Y:S01]  /*9410*/  UMOV UR7, 0x40000040 ;  /* 0x4000004000077882 */ /* 0x000fe20000000000 */
[----:B------:R-:W-:Y:S01]  /*9420*/  UMOV UR6, UR4 ;  /* 0x0000000400067c82 */ /* 0x000fe20008000000 */
[----:B------:R-:W-:Y:S01]  /*9430*/  @UP0 UIMAD.WIDE.U32 UR4, UR43, UR12, URZ ;  /* 0x0000000c2b0402a5 */ /* 0x000fe2000f8e003f */
[----:B------:R-:W-:Y:S02]  /*9440*/  WARPGROUP.DEPBAR.LE gsb0, 0x0 ;  /* 0x00008000000079c5 */ /* 0x000fe40000010000 */
[----:B------:R-:W-:-:S15]  /*9450*/  WARPGROUP.ARRIVE ;  /* 0x00000000000079c5 */ /* 0x000fde0000000000 */
[----:B------:R-:W-:-:S07]  /*9460*/  NOP ;  /* 0x0000000000007918 */ /* 0x000fce0000000000 */
[----:B------:R-:W-:Y:S01]  /*9470*/  QGMMA.64x256x32.F32.E4M3.E4M3 R24, R224, gdesc[UR4], R24, gsb0 ;  /* 0x03e00004e0187df3 */ /* 0x000fe20008000818 */
[----:B------:R-:W-:Y:S02]  /*9480*/  @UP0 USHF.R.S32.HI UR6, URZ, 0x1f, UR43 ;  /* 0x0000001f3f060899 */ /* 0x000fe4000801142b */
[----:B------:R-:W-:Y:S02]  /*9490*/  @UP0 USHF.R.S32.HI UR7, URZ, 0x1f, UR36 ;  /* 0x0000001f3f070899 */ /* 0x000fe40008011424 */
[----:B------:R-:W-:-:S04]  /*94a0*/  @UP0 UIMAD UR6, UR6, UR12, URZ ;  /* 0x0000000c060602a4 */ /* 0x000fc8000f8e023f */
[----:B------:R-:W-:-:S03]  /*94b0*/  @UP0 UIMAD UR6, UR43, UR13, UR6 ;  /* 0x0000000d2b0602a4 */ /* 0x000fc6000f8e0206 */
[----:B------:R-:W-:Y:S01]  /*94c0*/  @UP0 ULDC.64 UR12, c[0x0][0x9d0] ;  /* 0x00027400000c0ab9 */ /* 0x000fe20000000a00 */
[----:B------:R-:W-:Y:S02]  /*94d0*/  @UP0 UIADD3 UR5, UR5, UR6, URZ ;  /* 0x0000000605050290 */ /* 0x000fe4000fffe03f */
[----:B------:R-:W-:Y:S02]  /*94e0*/  @UP0 UIMAD UR7, UR7, UR12, URZ ;  /* 0x0000000c070702a4 */ /* 0x000fe4000f8e023f */
[----:B------:R-:W-:Y:S02]  /*94f0*/  UIADD3 UR6, UR8, 0x4, URZ ;  /* 0x0000000408067890 */ /* 0x000fe4000fffe03f */
[----:B------:R-:W-:Y:S02]  /*9500*/  @UP0 UIMAD UR9, UR36, UR13, UR7 ;  /* 0x0000000d240902a4 */ /* 0x000fe4000f8e0207 */
[----:B------:R-:W-:Y:S01]  /*9510*/  @UP0 UIMAD.WIDE.U32 UR4, UR36, UR12, UR4 ;  /* 0x0000000c240402a5 */ /* 0x000fe2000f8e0004 */
[----:B------:R-:W-:-:S03]  /*9520*/  UMOV UR7, 0x40000040 ;  /* 0x4000004000077882 */ /* 0x000fc60000000000 */
[----:B------:R-:W-:Y:S02]  /*9530*/  @UP0 UIADD3 UR5, UR5, UR9, URZ ;  /* 0x0000000905050290 */ /* 0x000fe4000fffe03f */
[----:B------:R-:W-:Y:S01]  /*9540*/  UIADD3 UR8, UR8, 0x6, URZ ;  /* 0x0000000608087890 */ /* 0x000fe2000fffe03f */
[----:B------:R-:W0:Y:S01]  /*9550*/  SHFL.BFLY PT, R9, R4, 0x2, 0x1f ;  /* 0x0c401f0004097f89 */ /* 0x000e2200000e0000 */
[----:B------:R-:W-:Y:S02]  /*9560*/  WARPGROUP.DEPBAR.LE gsb0, 0x0 ;  /* 0x00008000000079c5 */ /* 0x000fe40000010000 */
[----:B------:R-:W-:-:S06]  /*9570*/  WARPGROUP.ARRIVE ;  /* 0x00000000000079c5 */ /* 0x000fcc0000000000 */
[----:B------:R-:W-:Y:S01]  /*9580*/  QGMMA.64x256x32.F32.E4M3.E4M3 R24, R220, gdesc[UR4], R24, gsb0 ;  /* 0x03e00004dc187df3 */ /* 0x000fe20008000818 */
[----:B------:R-:W-:-:S04]  /*9590*/  @UP0 ULEA UR6, UP1, UR4, UR10, 0x2 ;  /* 0x0000000a04060291 */ /* 0x000fc8000f82103f */
[----:B------:R-:W-:Y:S02]  /*95a0*/  @UP0 ULEA.HI.X UR7, UR4, UR11, UR5, 0x2, UP1 ;  /* 0x0000000b04070291 */ /* 0x000fe400088f1405 */
[----:B------:R-:W-:-:S04]  /*95b0*/  IMAD.U32 R6, RZ, RZ, UR6 ;  /* 0x00000006ff067e24 */ /* 0x000fc8000f8e00ff */
[----:B------:R-:W-:-:S05]  /*95c0*/  IMAD.U32 R7, RZ, RZ, UR7 ;  /* 0x00000007ff077e24 */ /* 0x000fca000f8e00ff */
[----:B------:R1:W2:Y:S01]  /*95d0*/  @P1 LDG.E R5, desc[UR48][R6.64] ;  /* 0x0000003006051981 */ /* 0x0002a2000c1e1900 */
[----:B------:R-:W-:Y:S01]  /*95e0*/  UMOV UR6, UR8 ;  /* 0x0000000800067c82 */ /* 0x000fe20008000000 */
[----:B------:R-:W-:Y:S02]  /*95f0*/  UMOV UR7, 0x40000040 ;  /* 0x4000004000077882 */ /* 0x000fe40000000000 */
[----:B------:R-:W3:Y:S01]  /*9600*/  SHFL.BFLY PT, R10, R3, 0x2, 0x1f ;  /* 0x0c401f00030a7f89 */ /* 0x000ee200000e0000 */
[----:B0-----:R-:W-:-:S05]  /*9610*/  FADD.FTZ R9, R9, R4 ;  /* 0x0000000409097221 */ /* 0x001fca0000010000 */
[----:B------:R-:W0:Y:S01]  /*9620*/  SHFL.BFLY PT, R8, R9, 0x1, 0x1f ;  /* 0x0c201f0009087f89 */ /* 0x000e2200000e0000 */
[----:B---3--:R-:W-:-:S05]  /*9630*/  FADD.FTZ R10, R10, R3 ;  /* 0x000000030a0a7221 */ /* 0x008fca0000010000 */
[----:B------:R-:W3:Y:S01]  /*9640*/  SHFL.BFLY PT, R11, R10, 0x1, 0x1f ;  /* 0x0c201f000a0b7f89 */ /* 0x000ee200000e0000 */
[----:B0-----:R-:W-:-:S05]  /*9650*/  FADD.FTZ R12, R9, R8 ;  /* 0x00000008090c7221 */ /* 0x001fca0000010000 */
[C---:B------:R-:W-:Y:S01]  /*9660*/  FSETP.NE.FTZ.AND P1, PT, R12.reuse, RZ, PT ;  /* 0x000000ff0c00720b */ /* 0x040fe20003f35000 */
[----:B------:R-:W-:Y:S01]  /*9670*/  FMUL.FTZ R8, R12, 0.00390625 ;  /* 0x3b8000000c087820 */ /* 0x000fe20000410000 */
[----:B-1----:R-:W-:-:S04]  /*9680*/  IMAD.MOV.U32 R6, RZ, RZ, RZ ;  /* 0x000000ffff067224 */ /* 0x002fc800078e00ff */
[----:B------:R-:W-:Y:S01]  /*9690*/  FSETP.NE.FTZ.AND P2, PT, R8, RZ, PT ;  /* 0x000000ff0800720b */ /* 0x000fe20003f55000 */
[----:B---3--:R-:W-:-:S04]  /*96a0*/  FADD.FTZ R11, R10, R11 ;  /* 0x0000000b0a0b7221 */ /* 0x008fc80000010000 */
[----:B------:R-:W-:Y:S02]  /*96b0*/  FMUL.FTZ R13, R11, 0.00390625 ;  /* 0x3b8000000b0d7820 */ /* 0x000fe40000410000 */
[----:B------:R0:W-:Y:S03]  /*96c0*/  @P1 MUFU.RCP R6, R12 ;  /* 0x0000000c00061308 */ /* 0x0001e60000001000 */
[----:B------:R-:W-:Y:S02]  /*96d0*/  FSETP.NE.FTZ.AND P3, PT, R13, RZ, PT ;  /* 0x000000ff0d00720b */ /* 0x000fe40003f75000 */
[----:B------:R-:W-:Y:S01]  /*96e0*/  FSETP.NE.FTZ.AND P1, PT, R11, RZ, PT ;  /* 0x000000ff0b00720b */ /* 0x000fe20003f35000 */
[----:B------:R-:W-:Y:S02]  /*96f0*/  IMAD.MOV.U32 R10, RZ, RZ, RZ ;  /* 0x000000ffff0a7224 */ /* 0x000fe400078e00ff */
[----:B------:R-:W-:Y:S08]  /*9700*/  @P2 MUFU.LG2 R8, R8 ;  /* 0x0000000800082308 */ /* 0x000ff00000000c00 */
[----:B------:R-:W1:Y:S08]  /*9710*/  @P3 MUFU.LG2 R9, R13 ;  /* 0x0000000d00093308 */ /* 0x000e700000000c00 */
[----:B------:R-:W3:Y:S01]  /*9720*/  @P1 MUFU.RCP R10, R11 ;  /* 0x0000000b000a1308 */ /* 0x000ee20000001000 */
[----:B------:R-:W-:-:S02]  /*9730*/  IMAD.U32 R14, RZ, RZ, UR37 ;  /* 0x00000025ff0e7e24 */ /* 0x000fc4000f8e00ff */
[----:B------:R-:W-:Y:S01]  /*9740*/  IMAD.U32 R7, RZ, RZ, UR37 ;  /* 0x00000025ff077e24 */ /* 0x000fe2000f8e00ff */
[----:B------:R-:W-:Y:S02]  /*9750*/  WARPGROUP.DEPBAR.LE gsb0, 0x0 ;  /* 0x00008000000079c5 */ /* 0x000fe40000010000 */
[----:B------:R-:W-:-:S06]  /*9760*/  WARPGROUP.ARRIVE ;  /* 0x00000000000079c5 */ /* 0x000fcc0000000000 */
[----:B------:R-:W-:Y:S01]  /*9770*/  QGMMA.64x256x32.F32.E4M3.E4M3 R24, R216, gdesc[UR4], R24, gsb0 ;  /* 0x03e00004d8187df3 */ /* 0x000fe20008000818 */
[----:B0-----:R-:W-:Y:S01]  /*9780*/  @P3 FMUL.FTZ R12, R14, 0.69314718246459960938 ;  /* 0x3f3172180e0c3820 */ /* 0x001fe20000410000 */
[----:B-1----:R-:W-:Y:S01]  /*9790*/  @P3 FMUL.FTZ R9, R9, 0.69314718246459960938 ;  /* 0x3f31721809093820 */ /* 0x002fe20000410000 */
[----:B------:R-:W-:Y:S01]  /*97a0*/  @P2 FMUL.FTZ R7, R7, 0.69314718246459960938 ;  /* 0x3f31721807072820 */ /* 0x000fe20000410000 */
[----:B------:R-:W-:Y:S01]  /*97b0*/  @P2 FMUL.FTZ R8, R8, 0.69314718246459960938 ;  /* 0x3f31721808082820 */ /* 0x000fe20000410000 */
[----:B------:R-:W-:Y:S02]  /*97c0*/  IMAD.MOV.U32 R3, RZ, RZ, -0x800000 ;  /* 0xff800000ff037424 */ /* 0x000fe400078e00ff */
[----:B------:R-:W-:Y:S01]  /*97d0*/  @P3 FFMA.FTZ R3, R12, R0, R9 ;  /* 0x000000000c033223 */ /* 0x000fe20000010009 */
[----:B------:R-:W-:Y:S02]  /*97e0*/  IMAD.MOV.U32 R4, RZ, RZ, -0x800000 ;  /* 0xff800000ff047424 */ /* 0x000fe400078e00ff */
[----:B------:R-:W-:Y:S01]  /*97f0*/  @P2 FFMA.FTZ R4, R7, R2, R8 ;  /* 0x0000000207042223 */ /* 0x000fe20000010008 */
[-C--:B--2---:R-:W-:Y:S01]  /*9800*/  FMUL.FTZ R152, R6, R5.reuse ;  /* 0x0000000506987220 */ /* 0x084fe20000410000 */
[----:B---3--:R-:W-:Y:S01]  /*9810*/  FMUL.FTZ R0, R10, R5 ;  /* 0x000000050a007220 */ /* 0x008fe20000410000 */
[----:B------:R-:W-:-:S02]  /*9820*/  WARPGROUP.DEPBAR.LE gsb0, 0x0 ;  /* 0x00008000000079c5 */ /* 0x000fc40000010000 */
[----:B------:R-:W-:Y:S05]  /*9830*/  @!P0 BRA `(.L_x_1984) ;  /* 0x0000000000048947 */ /* 0x000fea0003800000 */
[----:B------:R-:W-:Y:S01]  /*9840*/  BPT.TRAP 0x1 ;  /* 0x000000040000795c */ /* 0x000fe20000300000 */
.L_x_1984:
        /* <DEDUP_REMOVED lines=138> */
.L_x_1951:
        /* <DEDUP_REMOVED lines=78> */
[----:B------:R-:W-:Y:S02]  /*a5d0*/  F2FP.BF16.F32.PACK_AB R8, R132, R141 ;  /* 0x0000008d8408723e */ /* 0x000fe400000010ff */
[----:B------:R-:W-:Y:S02]  /*a5e0*/  F2FP.BF16.F32.PACK_AB R89, R77, R128 ;  /* 0x000000804d59723e */ /* 0x000fe400000010ff */
[----:B------:R-:W-:Y:S02]  /*a5f0*/  F2FP.BF16.F32.PACK_AB R48, R116, R125 ;  /* 0x0000007d7430723e */ /* 0x000fe400000010ff */
[----:B0-----:R-:W-:-:S04]  /*a600*/  LOP3.LUT P0, R7, R82, 0x3, RZ, 0xc0, !PT ;  /* 0x0000000352077812 */ /* 0x001fc8000780c0ff */
[----:B------:R-:W-:Y:S02]  /*a610*/  ISETP.EQ.OR P0, PT, R7, 0x3, !P0 ;  /* 0x000000030700780c */ /* 0x000fe40004702670 */
[----:B------:R-:W0:Y:S01]  /*a620*/  S2R R7, SR_SWINHI ;  /* 0x0000000000077919 */ /* 0x000e220000002f00 */
        /* <DEDUP_REMOVED lines=9> */
[----:B------:R-:W-:Y:S02]  /*a6c0*/  MOV R42, R0 ;  /* 0x00000000002a7202 */ /* 0x000fe40000000f00 */
[----:B0-----:R-:W-:-:S03]  /*a6d0*/  MOV R43, R7 ;  /* 0x00000007002b7202 */ /* 0x001fc60000000f00 */
[----:B------:R-:W-:-:S03]  /*a6e0*/  IMAD.WIDE R74, R237, 0x2, R42 ;  /* 0x00000002ed4a7825 */ /* 0x000fc600078e022a */
[----:B------:R-:W-:Y:S01]  /*a6f0*/  IADD3 R14, P2, R74, 0xc020, RZ ;  /* 0x0000c0204a0e7810 */ /* 0x000fe20007f5e0ff */
[----:B------:R-:W-:-:S04]  /*a700*/  IMAD R7, R233, 0x40, R16 ;  /* 0x00000040e9077824 */ /* 0x000fc800078e0210 */
[--C-:B------:R-:W-:Y:S01]  /*a710*/  IMAD.X R69, RZ, RZ, R75.reuse, P2 ;  /* 0x000000ffff457224 */ /* 0x100fe200010e064b */
[----:B------:R-:W-:Y:S02]  /*a720*/  IADD3 R25, P2, R74, 0x8000, RZ ;  /* 0x000080004a197810 */ /* 0x000fe40007f5e0ff */
[----:B------:R-:W-:Y:S02]  /*a730*/  SEL R126, R29, R28, P0 ;  /* 0x0000001c1d7e7207 */ /* 0x000fe40000000000 */
[----:B------:R-:W-:Y:S02]  /*a740*/  SEL R83, R28, R29, P0 ;  /* 0x0000001d1c537207 */ /* 0x000fe40000000000 */
[----:B------:R-:W-:Y:S02]  /*a750*/  SEL R174, R31, R26, P0 ;  /* 0x0000001a1fae7207 */ /* 0x000fe40000000000 */
[----:B------:R-:W-:Y:S01]  /*a760*/  SEL R113, R26, R31, P0 ;  /* 0x0000001f1a717207 */ /* 0x000fe20000000000 */
[----:B------:R-:W-:Y:S01]  /*a770*/  IMAD.X R57, RZ, RZ, R75, P2 ;  /* 0x000000ffff397224 */ /* 0x000fe200010e064b */
[----:B------:R-:W-:-:S02]  /*a780*/  IADD3 R31, P1, R74, 0xc000, RZ ;  /* 0x0000c0004a1f7810 */ /* 0x000fc40007f3e0ff */
[----:B------:R-:W-:Y:S02]  /*a790*/  IADD3 R29, P6, R74, 0x8060, RZ ;  /* 0x000080604a1d7810 */ /* 0x000fe40007fde0ff */
[----:B------:R-:W-:Y:S02]  /*a7a0*/  SEL R120, R13, R12, P0 ;  /* 0x0000000c0d787207 */ /* 0x000fe40000000000 */
[----:B------:R-:W-:Y:S01]  /*a7b0*/  SEL R80, R12, R13, P0 ;  /* 0x0000000d0c507207 */ /* 0x000fe20000000000 */
[----:B------:R-:W-:Y:S01]  /*a7c0*/  IMAD.WIDE R42, R7, 0x2, R42 ;  /* 0x00000002072a7825 */ /* 0x000fe200078e022a */
[----:B------:R-:W-:Y:S02]  /*a7d0*/  SEL R142, R93, R92, P0 ;  /* 0x0000005c5d8e7207 */ /* 0x000fe40000000000 */
[----:B------:R-:W-:Y:S02]  /*a7e0*/  SEL R91, R92, R93, P0 ;  /* 0x0000005d5c5b7207 */ /* 0x000fe40000000000 */
[----:B------:R-:W-:-:S02]  /*a7f0*/  SEL R152, R108, R109, P0 ;  /* 0x0000006d6c987207 */ /* 0x000fc40000000000 */
[----:B------:R-:W-:Y:S02]  /*a800*/  SEL R95, R109, R108, P0 ;  /* 0x0000006c6d5f7207 */ /* 0x000fe40000000000 */
[----:B------:R-:W-:Y:S02]  /*a810*/  IADD3 R13, P2, R74, 0x60, RZ ;  /* 0x000000604a0d7810 */ /* 0x000fe40007f5e0ff */
[----:B------:R-:W-:Y:S02]  /*a820*/  SEL R146, R2, R27, P0 ;  /* 0x0000001b02927207 */ /* 0x000fe40000000000 */
[----:B------:R-:W-:Y:S02]  /*a830*/  SEL R93, R27, R2, P0 ;  /* 0x000000021b5d7207 */ /* 0x000fe40000000000 */
[----:B------:R-:W-:Y:S02]  /*a840*/  SEL R168, R6, R127, P0 ;  /* 0x0000007f06a87207 */ /* 0x000fe40000000000 */
[----:B------:R-:W-:-:S02]  /*a850*/  SEL R108, R127, R6, P0 ;  /* 0x000000067f6c7207 */ /* 0x000fc40000000000 */
[----:B------:R-:W-:Y:S02]  /*a860*/  LOP3.LUT R6, R31, 0x380, RZ, 0xc0, !PT ;  /* 0x000003801f067812 */ /* 0x000fe400078ec0ff */
[----:B------:R-:W-:Y:S02]  /*a870*/  LOP3.LUT R2, R29, 0x380, RZ, 0xc0, !PT ;  /* 0x000003801d027812 */ /* 0x000fe400078ec0ff */
[----:B------:R-:W-:Y:S02]  /*a880*/  SEL R166, R47, R104, P0 ;  /* 0x000000682fa67207 */ /* 0x000fe40000000000 */
[----:B------:R-:W-:Y:S01]  /*a890*/  SEL R104, R104, R47, P0 ;  /* 0x0000002f68687207 */ /* 0x000fe20000000000 */
[----:B------:R-:W-:Y:S01]  /*a8a0*/  IMAD.X R47, RZ, RZ, R75, P2 ;  /* 0x000000ffff2f7224 */ /* 0x000fe200010e064b */
[----:B------:R-:W-:Y:S02]  /*a8b0*/  SEL R128, R37, R36, P0 ;  /* 0x0000002425807207 */ /* 0x000fe40000000000 */
[----:B------:R-:W-:-:S02]  /*a8c0*/  SEL R84, R36, R37, P0 ;  /* 0x0000002524547207 */ /* 0x000fc40000000000 */
[----:B------:R-:W-:Y:S02]  /*a8d0*/  SEL R148, R9, R8, P0 ;  /* 0x0000000809947207 */ /* 0x000fe40000000000 */
[----:B------:R-:W-:Y:S02]  /*a8e0*/  SEL R92, R8, R9, P0 ;  /* 0x00000009085c7207 */ /* 0x000fe40000000000 */
[----:B------:R-:W-:Y:S02]  /*a8f0*/  IADD3 R73, P4, R74, 0xc060, RZ ;  /* 0x0000c0604a497810 */ /* 0x000fe40007f9e0ff */
[----:B------:R-:W-:Y:S02]  /*a900*/  SHF.R.U64 R6, R6, 0x3, RZ ;  /* 0x0000000306067819 */ /* 0x000fe400000012ff */
[----:B------:R-:W-:Y:S02]  /*a910*/  SHF.R.U64 R2, R2, 0x3, RZ ;  /* 0x0000000302027819 */ /* 0x000fe400000012ff */
[----:B------:R-:W-:-:S02]  /*a920*/  IADD3 R37, P2, R42, 0x3000, RZ ;  /* 0x000030002a257810 */ /* 0x000fc40007f5e0ff */
[----:B------:R-:W-:Y:S02]  /*a930*/  IADD3 R9, P5, R74, 0x20, RZ ;  /* 0x000000204a097810 */ /* 0x000fe40007fbe0ff */
[----:B------:R-:W-:Y:S02]  /*a940*/  LOP3.LUT R72, R73, 0x380, RZ, 0xc0, !PT ;  /* 0x0000038049487812 */ /* 0x000fe400078ec0ff */
[----:B------:R-:W-:Y:S02]  /*a950*/  LOP3.LUT R66, R6, R31, RZ, 0x3c, !PT ;  /* 0x0000001f06427212 */ /* 0x000fe400078e3cff */
[----:B------:R-:W-:Y:S02]  /*a960*/  LOP3.LUT R64, R2, R29, RZ, 0x3c, !PT ;  /* 0x0000001d02407212 */ /* 0x000fe400078e3cff */
[----:B------:R-:W-:Y:S02]  /*a970*/  LOP3.LUT R36, R37, 0x380, RZ, 0xc0, !PT ;  /* 0x0000038025247812 */ /* 0x000fe400078ec0ff */
[----:B------:R-:W-:-:S02]  /*a980*/  SEL R114, R32, R33, P0 ;  /* 0x0000002120727207 */ /* 0x000fc40000000000 */
[----:B------:R-:W-:Y:S02]  /*a990*/  SEL R77, R33, R32, P0 ;  /* 0x00000020214d7207 */ /* 0x000fe40000000000 */
[----:B------:R-:W-:Y:S02]  /*a9a0*/  LOP3.LUT R2, R9, 0x380, RZ, 0xc0, !PT ;  /* 0x0000038009027812 */ /* 0x000fe400078ec0ff */
[----:B------:R-:W-:Y:S02]  /*a9b0*/  LOP3.LUT R6, R25, 0x380, RZ, 0xc0, !PT ;  /* 0x0000038019067812 */ /* 0x000fe400078ec0ff */
[----:B------:R-:W-:Y:S01]  /*a9c0*/  IADD3 R33, P3, R74, 0xc040, RZ ;  /* 0x0000c0404a217810 */ /* 0x000fe20007f7e0ff */
[----:B------:R-:W-:Y:S01]  /*a9d0*/  IMAD.X R65, RZ, RZ, R75, P6 ;  /* 0x000000ffff417224 */ /* 0x000fe200030e064b */
[----:B------:R-:W-:Y:S02]  /*a9e0*/  SHF.R.U64 R72, R72, 0x3, RZ ;  /* 0x0000000348487819 */ /* 0x000fe400000012ff */
[----:B------:R-:W-:-:S02]  /*a9f0*/  SHF.R.U64 R36, R36, 0x3, RZ ;  /* 0x0000000324247819 */ /* 0x000fc400000012ff */
[----:B------:R-:W-:Y:S02]  /*aa00*/  SEL R118, R11, R10, P0 ;  /* 0x0000000a0b767207 */ /* 0x000fe40000000000 */
[----:B------:R-:W-:Y:S02]  /*aa10*/  SEL R79, R10, R11, P0 ;  /* 0x0000000b0a4f7207 */ /* 0x000fe40000000000 */
[----:B------:R-:W-:Y:S02]  /*aa20*/  SHF.R.U64 R2, R2, 0x3, RZ ;  /* 0x0000000302027819 */ /* 0x000fe400000012ff */
[----:B------:R-:W-:Y:S02]  /*aa30*/  SHF.R.U64 R6, R6, 0x3, RZ ;  /* 0x0000000306067819 */ /* 0x000fe400000012ff */
[----:B------:R-:W-:Y:S02]  /*aa40*/  SEL R154, R70, R71, P0 ;  /* 0x00000047469a7207 */ /* 0x000fe40000000000 */
[----:B------:R-:W-:Y:S01]  /*aa50*/  SEL R96, R71, R70, P0 ;  /* 0x0000004647607207 */ /* 0x000fe20000000000 */
[----:B------:R-:W-:Y:S01]  /*aa60*/  IMAD.X R71, RZ, RZ, R75, P3 ;  /* 0x000000ffff477224 */ /* 0x000fe200018e064b */
[----:B------:R-:W-:-:S02]  /*aa70*/  IADD3 R11, P6, R74, 0x40, RZ ;  /* 0x000000404a0b7810 */ /* 0x000fc40007fde0ff */
[----:B------:R-:W-:Y:S02]  /*aa80*/  SEL R134, R61, R60, P0 ;  /* 0x0000003c3d867207 */ /* 0x000fe40000000000 */
[----:B------:R-:W-:Y:S02]  /*aa90*/  SEL R87, R60, R61, P0 ;  /* 0x0000003d3c577207 */ /* 0x000fe40000000000 */
[----:B------:R-:W-:Y:S01]  /*aaa0*/  LOP3.LUT R72, R72, R73, RZ, 0x3c, !PT ;  /* 0x0000004948487212 */ /* 0x000fe200078e3cff */
[----:B------:R-:W-:Y:S01]  /*aab0*/  IMAD.X R73, RZ, RZ, R75, P4 ;  /* 0x000000ffff497224 */ /* 0x000fe200020e064b */
[----:B------:R-:W-:Y:S02]  /*aac0*/  IADD3 R12, P3, R74, 0x8020, RZ ;  /* 0x000080204a0c7810 */ /* 0x000fe40007f7e0ff */
[----:B------:R-:W-:Y:S01]  /*aad0*/  LOP3.LUT R36, R36, R37, RZ, 0x3c, !PT ;  /* 0x0000002524247212 */ /* 0x000fe200078e3cff */
[----:B------:R-:W-:Y:S01]  /*aae0*/  IMAD.X R37, RZ, RZ, R43, P2 ;  /* 0x000000ffff257224 */ /* 0x000fe200010e062b */
[----:B------:R-:W-:-:S02]  /*aaf0*/  LOP3.LUT R7, R74, 0x380, RZ, 0xc0, !PT ;  /* 0x000003804a077812 */ /* 0x000fc400078ec0ff */
[----:B------:R-:W-:Y:S02]  /*ab00*/  LOP3.LUT R60, R2, R9, RZ, 0x3c, !PT ;  /* 0x00000009023c7212 */ /* 0x000fe400078e3cff */
[----:B------:R-:W-:Y:S02]  /*ab10*/  LOP3.LUT R56, R6, R25, RZ, 0x3c, !PT ;  /* 0x0000001906387212 */ /* 0x000fe400078e3cff */
[----:B------:R-:W-:Y:S02]  /*ab20*/  IADD3 R27, P4, R74, 0x8040, RZ ;  /* 0x000080404a1b7810 */ /* 0x000fe40007f9e0ff */
[----:B------:R-:W-:Y:S02]  /*ab30*/  LOP3.LUT R2, R11, 0x380, RZ, 0xc0, !PT ;  /* 0x000003800b027812 */ /* 0x000fe400078ec0ff */
[----:B------:R-:W-:Y:S02]  /*ab40*/  IADD3 R25, P2, R42, 0x9000, RZ ;  /* 0x000090002a197810 */ /* 0x000fe40007f5e0ff */
[----:B------:R-:W-:-:S02]  /*ab50*/  SEL R160, R59, R54, P0 ;  /* 0x000000363ba07207 */ /* 0x000fc40000000000 */
[----:B------:R-:W-:Y:S01]  /*ab60*/  SEL R100, R54, R59, P0 ;  /* 0x0000003b36647207 */ /* 0x000fe20000000000 */
[--C-:B------:R-:W-:Y:S01]  /*ab70*/  IMAD.X R59, RZ, RZ, R75.reuse, P3 ;  /* 0x000000ffff3b7224 */ /* 0x100fe200018e064b */
[----:B------:R-:W-:Y:S01]  /*ab80*/  SHF.R.U64 R7, R7, 0x3, RZ ;  /* 0x0000000307077819 */ /* 0x000fe200000012ff */
[--C-:B------:R-:W-:Y:S01]  /*ab90*/  IMAD.X R61, RZ, RZ, R75.reuse, P5 ;  /* 0x000000ffff3d7224 */ /* 0x100fe200028e064b */
[----:B------:R-:W-:Y:S02]  /*aba0*/  SEL R156, R67, R62, P0 ;  /* 0x0000003e439c7207 */ /* 0x000fe40000000000 */
[----:B------:R-:W-:Y:S01]  /*abb0*/  SEL R98, R62, R67, P0 ;  /* 0x000000433e627207 */ /* 0x000fe20000000000 */
[--C-:B------:R-:W-:Y:S01]  /*abc0*/  IMAD.X R67, RZ, RZ, R75.reuse, P1 ;  /* 0x000000ffff437224 */ /* 0x100fe200008e064b */
[----:B------:R-:W-:Y:S02]  /*abd0*/  SEL R158, R63, R58, P0 ;  /* 0x0000003a3f9e7207 */ /* 0x000fe40000000000 */
[----:B------:R-:W-:Y:S01]  /*abe0*/  SEL R99, R58, R63, P0 ;  /* 0x0000003f3a637207 */ /* 0x000fe20000000000 */
[----:B------:R-:W-:Y:S01]  /*abf0*/  IMAD.X R63, RZ, RZ, R75, P4 ;  /* 0x000000ffff3f7224 */ /* 0x000fe200020e064b */
[----:B------:R-:W-:-:S02]  /*ac00*/  IADD3 R15, P3, R74, 0x4000, RZ ;  /* 0x000040004a0f7810 */ /* 0x000fc40007f7e0ff */
[----:B------:R-:W-:Y:S02]  /*ac10*/  SHF.R.U64 R2, R2, 0x3, RZ ;  /* 0x0000000302027819 */ /* 0x000fe400000012ff */
[----:B------:R-:W-:Y:S02]  /*ac20*/  LOP3.LUT R24, R25, 0x380, RZ, 0xc0, !PT ;  /* 0x0000038019187812 */ /* 0x000fe400078ec0ff */
[----:B------:R-:W-:Y:S02]  /*ac30*/  SEL R124, R21, R20, P0 ;  /* 0x00000014157c7207 */ /* 0x000fe40000000000 */
[----:B------:R-:W-:Y:S02]  /*ac40*/  SEL R82, R20, R21, P0 ;  /* 0x0000001514527207 */ /* 0x000fe40000000000 */
[C---:B------:R-:W-:Y:S02]  /*ac50*/  IADD3 R10, P1, R74.reuse, 0x4060, RZ ;  /* 0x000040604a0a7810 */ /* 0x040fe40007f3e0ff */
[----:B------:R-:W-:-:S02]  /*ac60*/  IADD3 R8, P5, R74, 0x4040, RZ ;  /* 0x000040404a087810 */ /* 0x000fc40007fbe0ff */
[----:B------:R-:W-:Y:S02]  /*ac70*/  IADD3 R21, P4, R74, 0x4020, RZ ;  /* 0x000040204a157810 */ /* 0x000fe40007f9e0ff */
[----:B------:R-:W-:Y:S02]  /*ac80*/  SEL R162, R55, R50, P0 ;  /* 0x0000003237a27207 */ /* 0x000fe40000000000 */
[----:B------:R-:W-:Y:S02]  /*ac90*/  SEL R101, R50, R55, P0 ;  /* 0x0000003732657207 */ /* 0x000fe40000000000 */
[----:B------:R-:W-:Y:S02]  /*aca0*/  LOP3.LUT R74, R7, R74, RZ, 0x3c, !PT ;  /* 0x0000004a074a7212 */ /* 0x000fe400078e3cff */
[----:B------:R-:W-:Y:S02]  /*acb0*/  SEL R130, R45, R44, P0 ;  /* 0x0000002c2d827207 */ /* 0x000fe40000000000 */
[----:B------:R-:W-:Y:S01]  /*acc0*/  SEL R85, R44, R45, P0 ;  /* 0x0000002d2c557207 */ /* 0x000fe20000000000 */
[----:B------:R-:W-:Y:S01]  /*acd0*/  IMAD.X R45, RZ, RZ, R75, P3 ;  /* 0x000000ffff2d7224 */ /* 0x000fe200018e064b */
[----:B------:R-:W-:-:S02]  /*ace0*/  LOP3.LUT R7, R14, 0x380, RZ, 0xc0, !PT ;  /* 0x000003800e077812 */ /* 0x000fc400078ec0ff */
[----:B------:R-:W-:Y:S02]  /*acf0*/  LOP3.LUT R50, R2, R11, RZ, 0x3c, !PT ;  /* 0x0000000b02327212 */ /* 0x000fe400078e3cff */
[----:B------:R-:W-:Y:S02]  /*ad00*/  SHF.R.U64 R24, R24, 0x3, RZ ;  /* 0x0000000318187819 */ /* 0x000fe400000012ff */
[----:B------:R-:W-:Y:S02]  /*ad10*/  SEL R170, R39, R34, P0 ;  /* 0x0000002227aa7207 */ /* 0x000fe40000000000 */
[----:B------:R-:W-:Y:S02]  /*ad20*/  SEL R109, R34, R39, P0 ;  /* 0x00000027226d7207 */ /* 0x000fe40000000000 */
[----:B------:R-:W-:Y:S02]  /*ad30*/  LOP3.LUT R2, R13, 0x380, RZ, 0xc0, !PT ;  /* 0x000003800d027812 */ /* 0x000fe400078ec0ff */
[----:B------:R-:W-:-:S02]  /*ad40*/  IADD3 R39, P3, R42, 0x2000, RZ ;  /* 0x000020002a277810 */ /* 0x000fc40007f7e0ff */
[----:B------:R-:W-:Y:S02]  /*ad50*/  SEL R138, R89, R38, P0 ;  /* 0x00000026598a7207 */ /* 0x000fe40000000000 */
[----:B------:R-:W-:Y:S02]  /*ad60*/  SHF.R.U64 R7, R7, 0x3, RZ ;  /* 0x0000000307077819 */ /* 0x000fe400000012ff */
[----:B------:R-:W-:Y:S01]  /*ad70*/  LOP3.LUT R24, R24, R25, RZ, 0x3c, !PT ;  /* 0x0000001918187212 */ /* 0x000fe200078e3cff */
[----:B------:R-:W-:Y:S01]  /*ad80*/  IMAD.X R25, RZ, RZ, R43, P2 ;  /* 0x000000ffff197224 */ /* 0x000fe200010e062b */
[----:B------:R-:W-:Y:S02]  /*ad90*/  SEL R89, R38, R89, P0 ;  /* 0x0000005926597207 */ /* 0x000fe40000000000 */
[----:B------:R-:W-:Y:S02]  /*ada0*/  SHF.R.U64 R2, R2, 0x3, RZ ;  /* 0x0000000302027819 */ /* 0x000fe400000012ff */
[----:B------:R-:W-:-:S02]  /*adb0*/  LOP3.LUT R38, R39, 0x380, RZ, 0xc0, !PT ;  /* 0x0000038027267812 */ /* 0x000fc400078ec0ff */
[----:B------:R-:W-:Y:S02]  /*adc0*/  IADD3 R103, P2, R42, 0xf000, RZ ;  /* 0x0000f0002a677810 */ /* 0x000fe40007f5e0ff */
[----:B------:R-:W-:Y:S02]  /*add0*/  LOP3.LUT R6, R21, 0x380, RZ, 0xc0, !PT ;  /* 0x0000038015067812 */ /* 0x000fe400078ec0ff */
[----:B------:R-:W-:Y:S02]  /*ade0*/  SEL R164, R51, R46, P0 ;  /* 0x0000002e33a47207 */ /* 0x000fe40000000000 */
[----:B------:R-:W-:Y:S02]  /*adf0*/  SEL R102, R46, R51, P0 ;  /* 0x000000332e667207 */ /* 0x000fe40000000000 */
[----:B------:R-:W-:Y:S02]  /*ae00*/  LOP3.LUT R68, R7, R14, RZ, 0x3c, !PT ;  /* 0x0000000e07447212 */ /* 0x000fe400078e3cff */
[----:B------:R-:W-:-:S02]  /*ae10*/  LOP3.LUT R7, R12, 0x380, RZ, 0xc0, !PT ;  /* 0x000003800c077812 */ /* 0x000fc400078ec0ff */
[----:B------:R-:W-:Y:S02]  /*ae20*/  LOP3.LUT R46, R2, R13, RZ, 0x3c, !PT ;  /* 0x0000000d022e7212 */ /* 0x000fe400078e3cff */
[----:B------:R-:W-:Y:S02]  /*ae30*/  SHF.R.U64 R38, R38, 0x3, RZ ;  /* 0x0000000326267819 */ /* 0x000fe400000012ff */
[----:B------:R-:W-:Y:S02]  /*ae40*/  LOP3.LUT R2, R103, 0x380, RZ, 0xc0, !PT ;  /* 0x0000038067027812 */ /* 0x000fe400078ec0ff */
[----:B------:R-:W-:Y:S02]  /*ae50*/  LOP3.LUT R20, R33, 0x380, RZ, 0xc0, !PT ;  /* 0x0000038021147812 */ /* 0x000fe400078ec0ff */
[----:B------:R-:W-:Y:S02]  /*ae60*/  SHF.R.U64 R6, R6, 0x3, RZ ;  /* 0x0000000306067819 */ /* 0x000fe400000012ff */
[----:B------:R-:W-:-:S02]  /*ae70*/  SHF.R.U64 R7, R7, 0x3, RZ ;  /* 0x0000000307077819 */ /* 0x000fc400000012ff */
[----:B------:R-:W-:Y:S02]  /*ae80*/  SEL R150, R133, R48, P0 ;  /* 0x0000003085967207 */ /* 0x000fe40000000000 */
[----:B------:R-:W-:Y:S02]  /*ae90*/  SEL R94, R48, R133, P0 ;  /* 0x00000085305e7207 */ /* 0x000fe40000000000 */
[----:B------:R-:W-:Y:S01]  /*aea0*/  LOP3.LUT R38, R38, R39, RZ, 0x3c, !PT ;  /* 0x0000002726267212 */ /* 0x000fe200078e3cff */
[----:B------:R-:W-:Y:S01]  /*aeb0*/  IMAD.X R39, RZ, RZ, R43, P3 ;  /* 0x000000ffff277224 */ /* 0x000fe200018e062b */
[----:B------:R-:W-:Y:S02]  /*aec0*/  SHF.R.U64 R2, R2, 0x3, RZ ;  /* 0x0000000302027819 */ /* 0x000fe400000012ff */
[----:B------:R-:W-:Y:S02]  /*aed0*/  SHF.R.U64 R20, R20, 0x3, RZ ;  /* 0x0000000314147819 */ /* 0x000fe400000012ff */
[----:B------:R-:W-:-:S02]  /*aee0*/  LOP3.LUT R48, R6, R21, RZ, 0x3c, !PT ;  /* 0x0000001506307212 */ /* 0x000fc400078e3cff */
[----:B------:R-:W-:Y:S02]  /*aef0*/  IADD3 R21, P3, R42, 0x8000, RZ ;  /* 0x000080002a157810 */ /* 0x000fe40007f7e0ff */
[----:B------:R-:W-:Y:S02]  /*af00*/  LOP3.LUT R58, R7, R12, RZ, 0x3c, !PT ;  /* 0x0000000c073a7212 */ /* 0x000fe400078e3cff */
[----:B------:R-:W-:Y:S02]  /*af10*/  LOP3.LUT R7, R8, 0x380, RZ, 0xc0, !PT ;  /* 0x0000038008077812 */ /* 0x000fe400078ec0ff */
[----:B------:R-:W-:Y:S02]  /*af20*/  LOP3.LUT R70, R20, R33, RZ, 0x3c, !PT ;  /* 0x0000002114467212 */ /* 0x000fe400078e3cff */
[----:B------:R-:W-:Y:S02]  /*af30*/  LOP3.LUT R12, R2, R103, RZ, 0x3c, !PT ;  /* 0x00000067020c7212 */ /* 0x000fe400078e3cff */
[----:B------:R-:W-:Y:S01]  /*af40*/  LOP3.LUT R20, R21, 0x380, RZ, 0xc0, !PT ;  /* 0x0000038015147812 */ /* 0x000fe200078ec0ff */
[----:B------:R-:W0:Y:S01]  /*af50*/  LDC R2, c[0x0][0xbe8] ;  /* 0x0002fa00ff027b82 */ /* 0x000e220000000800 */
[----:B------:R-:W-:-:S02]  /*af60*/  SHF.R.U64 R7, R7, 0x3, RZ ;  /* 0x0000000307077819 */ /* 0x000fc400000012ff */
[----:B------:R-:W-:Y:S02]  /*af70*/  SEL R132, R53, R52, P0 ;  /* 0x0000003435847207 */ /* 0x000fe40000000000 */
[----:B------:R-:W-:Y:S01]  /*af80*/  SEL R86, R52, R53, P0 ;  /* 0x0000003534567207 */ /* 0x000fe20000000000 */
[----:B------:R-:W-:Y:S01]  /*af90*/  IMAD.X R53, RZ, RZ, R75, P5 ;  /* 0x000000ffff357224 */ /* 0x000fe200028e064b */
[----:B------:R-:W-:Y:S02]  /*afa0*/  SHF.R.U64 R20, R20, 0x3, RZ ;  /* 0x0000000314147819 */ /* 0x000fe400000012ff */
[----:B------:R-:W-:Y:S02]  /*afb0*/  LOP3.LUT R9, R10, 0x380, RZ, 0xc0, !PT ;  /* 0x000003800a097812 */ /* 0x000fe400078ec0ff */
[----:B------:R-:W-:Y:S02]  /*afc0*/  LOP3.LUT R52, R7, R8, RZ, 0x3c, !PT ;  /* 0x0000000807347212 */ /* 0x000fe400078e3cff */
[----:B------:R-:W-:Y:S01]  /*afd0*/  LOP3.LUT R20, R20, R21, RZ, 0x3c, !PT ;  /* 0x0000001514147212 */ /* 0x000fe200078e3cff */
[----:B------:R-:W-:Y:S01]  /*afe0*/  IMAD.X R21, RZ, RZ, R43, P3 ;  /* 0x000000ffff157224 */ /* 0x000fe200018e062b */
[----:B------:R-:W-:Y:S01]  /*aff0*/  SHF.R.U64 R9, R9, 0x3, RZ ;  /* 0x0000000309097819 */ /* 0x000fe200000012ff */
[----:B------:R-:W-:Y:S01]  /*b000*/  IMAD.X R51, RZ, RZ, R75, P6 ;  /* 0x000000ffff337224 */ /* 0x000fe200030e064b */
[----:B------:R-:W-:-:S02]  /*b010*/  IADD3 R11, P3, R42, 0xe000, RZ ;  /* 0x0000e0002a0b7810 */ /* 0x000fc40007f7e0ff */
[----:B------:R-:W-:Y:S02]  /*b020*/  MOV R110, R52 ;  /* 0x00000034006e7202 */ /* 0x000fe40000000f00 */
[----:B--2---:R-:W-:Y:S02]  /*b030*/  LOP3.LUT R53, R5, 0x2, RZ, 0x3c, !PT ;  /* 0x0000000205357812 */ /* 0x004fe400078e3cff */
[----:B------:R-:W-:Y:S02]  /*b040*/  LOP3.LUT R54, R9, R10, RZ, 0x3c, !PT ;  /* 0x0000000a09367212 */ /* 0x000fe400078e3cff */
[----:B------:R-:W-:Y:S01]  /*b050*/  LOP3.LUT R10, R11, 0x380, RZ, 0xc0, !PT ;  /* 0x000003800b0a7812 */ /* 0x000fe200078ec0ff */
[----:B------:R-:W-:Y:S01]  /*b060*/  SHFL.IDX PT, R77, R77, R53, 0x1c1f ;  /* 0x001c1f354d4d7589 */ /* 0x000fe200000e0000 */
[----:B------:R-:W-:Y:S02]  /*b070*/  MOV R135, R50 ;  /* 0x0000003200877202 */ /* 0x000fe40000000f00 */
[----:B------:R-:W-:Y:S01]  /*b080*/  LOP3.LUT R6, R15, 0x380, RZ, 0xc0, !PT ;  /* 0x000003800f067812 */ /* 0x000fe200078ec0ff */
[----:B------:R-:W1:Y:S01]  /*b090*/  SHFL.IDX PT, R50, R114, R5, 0x1c1f ;  /* 0x001c1f0572327589 */ /* 0x000e6200000e0000 */
[----:B------:R-:W-:-:S02]  /*b0a0*/  SHF.R.U64 R10, R10, 0x3, RZ ;  /* 0x000000030a0a7819 */ /* 0x000fc400000012ff */
[----:B------:R-:W-:Y:S02]  /*b0b0*/  SHF.R.U64 R6, R6, 0x3, RZ ;  /* 0x0000000306067819 */ /* 0x000fe400000012ff */
[----:B------:R-:W-:Y:S01]  /*b0c0*/  LOP3.LUT R10, R10, R11, RZ, 0x3c, !PT ;  /* 0x0000000b0a0a7212 */ /* 0x000fe200078e3cff */
[----:B------:R-:W-:Y:S01]  /*b0d0*/  IMAD.X R11, RZ, RZ, R43, P3 ;  /* 0x000000ffff0b7224 */ /* 0x000fe200018e062b */
[----:B------:R-:W-:Y:S02]  /*b0e0*/  LOP3.LUT R44, R6, R15, RZ, 0x3c, !PT ;  /* 0x0000000f062c7212 */ /* 0x000fe400078e3cff */
[----:B0-----:R-:W-:Y:S02]  /*b0f0*/  ISETP.NE.AND P3, PT, R2, 0x1, PT ;  /* 0x000000010200780c */ /* 0x001fe40003f65270 */
[----:B------:R-:W-:Y:S02]  /*b100*/  MOV R131, R44 ;  /* 0x0000002c00837202 */ /* 0x000fe40000000f00 */
[----:B------:R-:W-:Y:S01]  /*b110*/  MOV R133, R46 ;  /* 0x0000002e00857202 */ /* 0x000fe20000000f00 */
[----:B------:R0:W-:Y:S01]  /*b120*/  SHFL.IDX PT, R45, R76, R53, 0x1c1f ;  /* 0x001c1f354c2d7589 */ /* 0x0001e200000e0000 */
[----:B------:R-:W-:Y:S01]  /*b130*/  SEL R116, R40, R41, P0 ;  /* 0x0000002928747207 */ /* 0x000fe20000000000 */
[----:B------:R-:W-:-:S02]  /*b140*/  IMAD.X R55, RZ, RZ, R75, P1 ;  /* 0x000000ffff377224 */ /* 0x000fc400008e064b */
[----:B------:R-:W2:Y:S01]  /*b150*/  SHFL.IDX PT, R46, R106, R5, 0x1c1f ;  /* 0x001c1f056a2e7589 */ /* 0x000ea200000e0000 */
[----:B------:R-:W-:-:S03]  /*b160*/  SEL R78, R41, R40, P0 ;  /* 0x00000028294e7207 */ /* 0x000fc60000000000 */
[----:B------:R-:W-:Y:S01]  /*b170*/  SHFL.IDX PT, R144, R144, R5, 0x1c1f ;  /* 0x001c1f0590907589 */ /* 0x000fe200000e0000 */
[----:B------:R-:W-:-:S03]  /*b180*/  IMAD.X R49, RZ, RZ, R75, P4 ;  /* 0x000000ffff317224 */ /* 0x000fc600020e064b */
[----:B------:R-:W3:Y:S01]  /*b190*/  SHFL.IDX PT, R97, R97, R53, 0x1c1f ;  /* 0x001c1f3561617589 */ /* 0x000ee200000e0000 */
[----:B------:R-:W-:Y:S01]  /*b1a0*/  MOV R68, R68 ;  /* 0x0000004400447202 */ /* 0x000fe20000000f00 */
[----:B0-----:R-:W0:Y:S02]  /*b1b0*/  @P3 LDC R76, c[0x0][0xbec] ;  /* 0x0002fb00ff4c3b82 */ /* 0x001e240000000800 */
[----:B------:R-:W-:Y:S04]  /*b1c0*/  SHFL.IDX PT, R118, R118, R5, 0x1c1f ;  /* 0x001c1f0576767589 */ /* 0x000fe800000e0000 */
[----:B------:R-:W4:Y:S01]  /*b1d0*/  SHFL.IDX PT, R79, R79, R53, 0x1c1f ;  /* 0x001c1f354f4f7589 */ /* 0x000f2200000e0000 */
[----:B------:R-:W-:Y:S02]  /*b1e0*/  MOV R70, R70 ;  /* 0x0000004600467202 */ /* 0x000fe40000000f00 */
[----:B------:R-:W-:Y:S01]  /*b1f0*/  MOV R69, R66 ;  /* 0x0000004200457202 */ /* 0x000fe20000000f00 */
[----:B------:R-:W-:Y:S01]  /*b200*/  SHFL.IDX PT, R116, R116, R5, 0x1c1f ;  /* 0x001c1f0574747589 */ /* 0x000fe200000e0000 */
[----:B------:R-:W-:-:S02]  /*b210*/  MOV R105, R54 ;  /* 0x0000003600697202 */ /* 0x000fc40000000f00 */
[----:B------:R-:W-:Y:S01]  /*b220*/  SEL R140, R90, R137, P0 ;  /* 0x000000895a8c7207 */ /* 0x000fe20000000000 */
[----:B------:R-:W0:Y:S01]  /*b230*/  SHFL.IDX PT, R55, R78, R53, 0x1c1f ;  /* 0x001c1f354e377589 */ /* 0x000e2200000e0000 */
[----:B------:R-:W-:Y:S02]  /*b240*/  MOV R71, R64 ;  /* 0x0000004000477202 */ /* 0x000fe40000000f00 */
[----:B------:R-:W-:Y:S01]  /*b250*/  MOV R66, R56 ;  /* 0x0000003800427202 */ /* 0x000fe20000000f00 */
[----:B------:R-:W-:Y:S01]  /*b260*/  SHFL.IDX PT, R146, R146, R5, 0x1c1f ;  /* 0x001c1f0592927589 */ /* 0x000fe200000e0000 */
[----:B------:R-:W-:Y:S02]  /*b270*/  SEL R90, R137, R90, P0 ;  /* 0x0000005a895a7207 */ /* 0x000fe40000000000 */
[----:B------:R-:W-:Y:S01]  /*b280*/  MOV R65, R58 ;  /* 0x0000003a00417202 */ /* 0x000fe20000000f00 */
[----:B------:R-:W-:Y:S01]  /*b290*/  SHFL.IDX PT, R148, R148, R5, 0x1c1f ;  /* 0x001c1f0594947589 */ /* 0x000fe200000e0000 */
[----:B------:R-:W-:-:S02]  /*b2a0*/  MOV R137, R60 ;  /* 0x0000003c00897202 */ /* 0x000fc40000000f00 */
[----:B------:R-:W-:Y:S01]  /*b2b0*/  MOV R115, R48 ;  /* 0x0000003000737202 */ /* 0x000fe20000000f00 */
[----:B------:R-:W0:Y:S01]  /*b2c0*/  SHFL.IDX PT, R93, R93, R53, 0x1c1f ;  /* 0x001c1f355d5d7589 */ /* 0x000e2200000e0000 */
[----:B-1----:R-:W-:-:S03]  /*b2d0*/  SEL R48, R50, R77, P0 ;  /* 0x0000004d32307207 */ /* 0x002fc60000000000 */
[----:B------:R-:W1:Y:S01]  /*b2e0*/  SHFL.IDX PT, R57, R92, R53, 0x1c1f ;  /* 0x001c1f355c397589 */ /* 0x000e6200000e0000 */
[----:B------:R-:W-:Y:S02]  /*b2f0*/  SEL R50, R77, R50, P0 ;  /* 0x000000324d327207 */ /* 0x000fe40000000000 */
[----:B------:R-:W1:Y:S01]  /*b300*/  @P3 LDC R77, c[0x0][0xbf0] ;  /* 0x0002fc00ff4d3b82 */ /* 0x000e620000000800 */
[----:B------:R-:W-:Y:S04]  /*b310*/  SHFL.IDX PT, R150, R150, R5, 0x1c1f ;  /* 0x001c1f0596967589 */ /* 0x000fe800000e0000 */
[----:B------:R-:W-:Y:S01]  /*b320*/  SHFL.IDX PT, R59, R94, R53, 0x1c1f ;  /* 0x001c1f355e3b7589 */ /* 0x000fe200000e0000 */
[----:B------:R-:W-:-:S03]  /*b330*/  IADD3 R41, P4, R42, 0x1000, RZ ;  /* 0x000010002a297810 */ /* 0x000fc60007f9e0ff */
[----:B------:R-:W-:Y:S04]  /*b340*/  SHFL.IDX PT, R120, R120, R5, 0x1c1f ;  /* 0x001c1f0578787589 */ /* 0x000fe800000e0000 */
[----:B------:R-:W1:Y:S04]  /*b350*/  SHFL.IDX PT, R61, R80, R53, 0x1c1f ;  /* 0x001c1f35503d7589 */ /* 0x000e6800000e0000 */
[----:B------:R-:W-:Y:S04]  /*b360*/  SHFL.IDX PT, R152, R152, R5, 0x1c1f ;  /* 0x001c1f0598987589 */ /* 0x000fe800000e0000 */
[----:B------:R-:W1:Y:S01]  /*b370*/  SHFL.IDX PT, R95, R95, R53, 0x1c1f ;  /* 0x001c1f355f5f7589 */ /* 0x000e6200000e0000 */
[----:B------:R-:W-:-:S03]  /*b380*/  LOP3.LUT R40, R41, 0x380, RZ, 0xc0, !PT ;  /* 0x0000038029287812 */ /* 0x000fc600078ec0ff */
[----:B------:R-:W-:Y:S04]  /*b390*/  SHFL.IDX PT, R122, R122, R5, 0x1c1f ;  /* 0x001c1f057a7a7589 */ /* 0x000fe800000e0000 */
[----:B------:R-:W-:Y:S04]  /*b3a0*/  SHFL.IDX PT, R154, R154, R5, 0x1c1f ;  /* 0x001c1f059a9a7589 */ /* 0x000fe800000e0000 */
[----:B------:R-:W1:Y:S04]  /*b3b0*/  SHFL.IDX PT, R81, R81, R53, 0x1c1f ;  /* 0x001c1f3551517589 */ /* 0x000e6800000e0000 */
[----:B------:R-:W1:Y:S04]  /*b3c0*/  SHFL.IDX PT, R123, R96, R53, 0x1c1f ;  /* 0x001c1f35607b7589 */ /* 0x000e6800000e0000 */
[----:B------:R-:W-:Y:S04]  /*b3d0*/  SHFL.IDX PT, R124, R124, R5, 0x1c1f ;  /* 0x001c1f057c7c7589 */ /* 0x000fe800000e0000 */
[----:B------:R-:W-:Y:S04]  /*b3e0*/  SHFL.IDX PT, R156, R156, R5, 0x1c1f ;  /* 0x001c1f059c9c7589 */ /* 0x000fe800000e0000 */
[----:B------:R-:W1:Y:S04]  /*b3f0*/  SHFL.IDX PT, R119, R82, R53, 0x1c1f ;  /* 0x001c1f3552777589 */ /* 0x000e6800000e0000 */
[----:B------:R-:W1:Y:S01]  /*b400*/  SHFL.IDX PT, R125, R98, R53, 0x1c1f ;  /* 0x001c1f35627d7589 */ /* 0x000e6200000e0000 */
[----:B------:R-:W-:-:S03]  /*b410*/  IADD3 R33, P1, R42, 0x4000, RZ ;  /* 0x000040002a217810 */ /* 0x000fc60007f3e0ff */
[----:B------:R-:W-:Y:S04]  /*b420*/  SHFL.IDX PT, R126, R126, R5, 0x1c1f ;  /* 0x001c1f057e7e7589 */ /* 0x000fe800000e0000 */
[----:B------:R-:W-:Y:S04]  /*b430*/  SHFL.IDX PT, R158, R158, R5, 0x1c1f ;  /* 0x001c1f059e9e7589 */ /* 0x000fe800000e0000 */
[----:B------:R-:W1:Y:S04]  /*b440*/  SHFL.IDX PT, R83, R83, R53, 0x1c1f ;  /* 0x001c1f3553537589 */ /* 0x000e6800000e0000 */
[----:B------:R-:W1:Y:S01]  /*b450*/  SHFL.IDX PT, R99, R99, R53, 0x1c1f ;  /* 0x001c1f3563637589 */ /* 0x000e6200000e0000 */
[----:B------:R-:W-:-:S02]  /*b460*/  LOP3.LUT R14, R27, 0x380, RZ, 0xc0, !PT ;  /* 0x000003801b0e7812 */ /* 0x000fc400078ec0ff */
[----:B------:R-:W-:Y:S02]  /*b470*/  SHF.R.U64 R40, R40, 0x3, RZ ;  /* 0x0000000328287819 */ /* 0x000fe400000012ff */
[----:B--2---:R-:W-:Y:S02]  /*b480*/  SEL R44, R46, R45, P0 ;  /* 0x0000002d2e2c7207 */ /* 0x004fe40000000000 */
[----:B------:R-:W-:Y:S02]  /*b490*/  LOP3.LUT R32, R33, 0x380, RZ, 0xc0, !PT ;  /* 0x0000038021207812 */ /* 0x000fe400078ec0ff */
[----:B------:R-:W-:Y:S02]  /*b4a0*/  SEL R46, R45, R46, P0 ;  /* 0x0000002e2d2e7207 */ /* 0x000fe40000000000 */
[----:B------:R-:W-:Y:S02]  /*b4b0*/  SEL R172, R35, R30, P0 ;  /* 0x0000001e23ac7207 */ /* 0x000fe40000000000 */
[----:B------:R-:W-:-:S02]  /*b4c0*/  SEL R112, R30, R35, P0 ;  /* 0x000000231e707207 */ /* 0x000fc40000000000 */
[----:B------:R-:W-:Y:S02]  /*b4d0*/  SHF.R.U64 R14, R14, 0x3, RZ ;  /* 0x000000030e0e7819 */ /* 0x000fe400000012ff */
[----:B------:R-:W-:Y:S01]  /*b4e0*/  LOP3.LUT R40, R40, R41, RZ, 0x3c, !PT ;  /* 0x0000002928287212 */ /* 0x000fe200078e3cff */
[----:B------:R-:W-:Y:S01]  /*b4f0*/  IMAD.X R41, RZ, RZ, R43, P4 ;  /* 0x000000ffff297224 */ /* 0x000fe200020e062b */
[----:B------:R-:W-:Y:S02]  /*b500*/  MOV R103, R74 ;  /* 0x0000004a00677202 */ /* 0x000fe40000000f00 */
[----:B---3--:R-:W-:Y:S02]  /*b510*/  SEL R45, R144, R97, P0 ;  /* 0x00000061902d7207 */ /* 0x008fe40000000000 */
[----:B------:R-:W-:Y:S01]  /*b520*/  SEL R47, R97, R144, P0 ;  /* 0x00000090612f7207 */ /* 0x000fe20000000000 */
[----:B------:R-:W-:Y:S01]  /*b530*/  BAR.SYNC.DEFER_BLOCKING 0x1, 0x100 ;  /* 0x0044000000007b1d */ /* 0x000fe20000010000 */
[----:B----4-:R-:W-:-:S02]  /*b540*/  SEL R56, R118, R79, P0 ;  /* 0x0000004f76387207 */ /* 0x010fc40000000000 */
[----:B------:R-:W-:Y:S01]  /*b550*/  SEL R58, R79, R118, P0 ;  /* 0x000000764f3a7207 */ /* 0x000fe20000000000 */
[----:B------:R-:W-:Y:S01]  /*b560*/  VIADD R79, R18, UR39 ;  /* 0x00000027124f7c36 */ /* 0x000fe20008000000 */
[----:B------:R-:W-:Y:S01]  /*b570*/  IADD3 R29, P4, R42, 0x7000, RZ ;  /* 0x000070002a1d7810 */ /* 0x000fe20007f9e0ff */
[----:B------:R-:W-:Y:S01]  /*b580*/  UIMAD UR5, UR10, UR8, URZ ;  /* 0x000000080a0572a4 */ /* 0x000fe2000f8e023f */
[----:B------:R-:W-:Y:S01]  /*b590*/  SHF.R.U64 R32, R32, 0x3, RZ ;  /* 0x0000000320207819 */ /* 0x000fe200000012ff */
[----:B------:R-:W-:Y:S01]  /*b5a0*/  SHFL.IDX PT, R128, R128, R5, 0x1c1f ;  /* 0x001c1f0580807589 */ /* 0x000fe200000e0000 */
[----:B------:R-:W-:Y:S02]  /*b5b0*/  LOP3.LUT R62, R14, R27, RZ, 0x3c, !PT ;  /* 0x0000001b0e3e7212 */ /* 0x000fe400078e3cff */
[----:B------:R-:W-:Y:S01]  /*b5c0*/  MOV R72, R72 ;  /* 0x0000004800487202 */ /* 0x000fe20000000f00 */
[----:B------:R-:W-:Y:S01]  /*b5d0*/  SHFL.IDX PT, R130, R130, R5, 0x1c1f ;  /* 0x001c1f0582827589 */ /* 0x000fe200000e0000 */
[----:B------:R-:W-:Y:S01]  /*b5e0*/  LOP3.LUT R28, R29, 0x380, RZ, 0xc0, !PT ;  /* 0x000003801d1c7812 */ /* 0x000fe200078ec0ff */
[----:B------:R-:W-:Y:S01]  /*b5f0*/  UIMAD.WIDE.U32 UR6, UR36, UR8, URZ ;  /* 0x00000008240672a5 */ /* 0x000fe2000f8e003f */
[----:B0-----:R-:W-:Y:S01]  /*b600*/  SEL R52, R116, R55, P0 ;  /* 0x0000003774347207 */ /* 0x001fe20000000000 */
[----:B------:R-:W-:Y:S01]  /*b610*/  SHFL.IDX PT, R117, R132, R5, 0x1c1f ;  /* 0x001c1f0584757589 */ /* 0x000fe200000e0000 */
[----:B------:R-:W-:Y:S01]  /*b620*/  SEL R54, R55, R116, P0 ;  /* 0x0000007437367207 */ /* 0x000fe20000000000 */
[----:B------:R-:W-:-:S02]  /*b630*/  UIMAD UR5, UR36, UR9, UR5 ;  /* 0x00000009240572a4 */ /* 0x000fc4000f8e0205 */
[----:B------:R-:W-:Y:S01]  /*b640*/  SHFL.IDX PT, R106, R134, R5, 0x1c1f ;  /* 0x001c1f05866a7589 */ /* 0x000fe200000e0000 */
[----:B------:R-:W-:-:S03]  /*b650*/  LOP3.LUT R32, R32, R33, RZ, 0x3c, !PT ;  /* 0x0000002120207212 */ /* 0x000fc600078e3cff */
[----:B------:R-:W-:Y:S01]  /*b660*/  SHFL.IDX PT, R67, R136, R5, 0x1c1f ;  /* 0x001c1f0588437589 */ /* 0x000fe200000e0000 */
[----:B------:R-:W-:-:S03]  /*b670*/  SEL R49, R146, R93, P0 ;  /* 0x0000005d92317207 */ /* 0x000fc60000000000 */
[----:B------:R-:W-:Y:S01]  /*b680*/  SHFL.IDX PT, R75, R138, R5, 0x1c1f ;  /* 0x001c1f058a4b7589 */ /* 0x000fe200000e0000 */
[----:B------:R-:W-:-:S03]  /*b690*/  SEL R51, R93, R146, P0 ;  /* 0x000000925d337207 */ /* 0x000fc60000000000 */
[----:B------:R-:W-:Y:S01]  /*b6a0*/  SHFL.IDX PT, R74, R140, R5, 0x1c1f ;  /* 0x001c1f058c4a7589 */ /* 0x000fe200000e0000 */
[----:B-1----:R-:W-:-:S03]  /*b6b0*/  SEL R55, R57, R148, P0 ;  /* 0x0000009439377207 */ /* 0x002fc60000000000 */
[----:B------:R-:W-:Y:S01]  /*b6c0*/  SHFL.IDX PT, R73, R142, R5, 0x1c1f ;  /* 0x001c1f058e497589 */ /* 0x000fe200000e0000 */
[----:B------:R-:W-:-:S03]  /*b6d0*/  IMAD.X R33, RZ, RZ, R43, P1 ;  /* 0x000000ffff217224 */ /* 0x000fc600008e062b */
[----:B------:R-:W-:Y:S01]  /*b6e0*/  SHFL.IDX PT, R160, R160, R5, 0x1c1f ;  /* 0x001c1f05a0a07589 */ /* 0x000fe200000e0000 */
[----:B------:R-:W-:Y:S01]  /*b6f0*/  MOV R64, R62 ;  /* 0x0000003e00407202 */ /* 0x000fe20000000f00 */
[----:B------:R-:W-:Y:S02]  /*b700*/  USHF.R.S32.HI UR12, URZ, 0x1f, UR43 ;  /* 0x0000001f3f0c7899 */ /* 0x000fe4000801142b */
        /* <DEDUP_REMOVED lines=9> */
[----:B------:R0:W-:Y:S01]  /*b7a0*/  STSM.16.M88.4 [R103], R44 ;  /* 0x0000002c67007844 */ /* 0x0001e20000000200 */
[----:B------:R-:W-:Y:S01]  /*b7b0*/  IADD3 R27, P1, R42, 0xa000, RZ ;  /* 0x0000a0002a1b7810 */ /* 0x000fe20007f3e0ff */
[----:B------:R-:W-:-:S02]  /*b7c0*/  ULDC.64 UR8, c[0x0][0xb98] ;  /* 0x0002e60000087ab9 */ /* 0x000fc40000000a00 */
[----:B------:R-:W1:Y:S01]  /*b7d0*/  SHFL.IDX PT, R121, R84, R53, 0x1c1f ;  /* 0x001c1f3554797589 */ /* 0x000e6200000e0000 */
[----:B------:R-:W-:-:S03]  /*b7e0*/  SEL R60, R120, R61, P0 ;  /* 0x0000003d783c7207 */ /* 0x000fc60000000000 */
[----:B------:R-:W-:Y:S01]  /*b7f0*/  SHFL.IDX PT, R85, R85, R53, 0x1c1f ;  /* 0x001c1f3555557589 */ /* 0x000fe200000e0000 */
[----:B------:R-:W-:-:S03]  /*b800*/  SEL R62, R61, R120, P0 ;  /* 0x000000783d3e7207 */ /* 0x000fc60000000000 */
[----:B------:R-:W-:Y:S04]  /*b810*/  SHFL.IDX PT, R86, R86, R53, 0x1c1f ;  /* 0x001c1f3556567589 */ /* 0x000fe800000e0000 */
[----:B------:R-:W-:Y:S01]  /*b820*/  SHFL.IDX PT, R87, R87, R53, 0x1c1f ;  /* 0x001c1f3557577589 */ /* 0x000fe200000e0000 */
[----:B0-----:R-:W-:-:S03]  /*b830*/  @P3 IMAD.HI.U32 R44, R79, R76, RZ ;  /* 0x0000004c4f2c3227 */ /* 0x001fc600078e00ff */
[----:B------:R-:W-:Y:S04]  /*b840*/  SHFL.IDX PT, R88, R88, R53, 0x1c1f ;  /* 0x001c1f3558587589 */ /* 0x000fe800000e0000 */
[----:B------:R-:W-:Y:S04]  /*b850*/  SHFL.IDX PT, R5, R90, R53, 0x1c1f ;  /* 0x001c1f355a057589 */ /* 0x000fe800000e0000 */
[----:B------:R-:W0:Y:S04]  /*b860*/  SHFL.IDX PT, R127, R100, R53, 0x1c1f ;  /* 0x001c1f35647f7589 */ /* 0x000e2800000e0000 */
[----:B------:R-:W2:Y:S04]  /*b870*/  SHFL.IDX PT, R101, R101, R53, 0x1c1f ;  /* 0x001c1f3565657589 */ /* 0x000ea800000e0000 */
[----:B------:R-:W3:Y:S04]  /*b880*/  SHFL.IDX PT, R89, R102, R53, 0x1c1f ;  /* 0x001c1f3566597589 */ /* 0x000ee800000e0000 */
[----:B------:R-:W4:Y:S04]  /*b890*/  SHFL.IDX PT, R129, R104, R53, 0x1c1f ;  /* 0x001c1f3568817589 */ /* 0x000f2800000e0000 */
[----:B------:R-:W4:Y:S04]  /*b8a0*/  SHFL.IDX PT, R91, R108, R53, 0x1c1f ;  /* 0x001c1f356c5b7589 */ /* 0x000f2800000e0000 */
[----:B------:R-:W4:Y:S04]  /*b8b0*/  SHFL.IDX PT, R82, R109, R53, 0x1c1f ;  /* 0x001c1f356d527589 */ /* 0x000f2800000e0000 */
[----:B------:R-:W4:Y:S04]  /*b8c0*/  SHFL.IDX PT, R112, R112, R53, 0x1c1f ;  /* 0x001c1f3570707589 */ /* 0x000f2800000e0000 */
[----:B------:R1:W4:Y:S01]  /*b8d0*/  SHFL.IDX PT, R113, R113, R53, 0x1c1f ;  /* 0x001c1f3571717589 */ /* 0x00032200000e0000 */
[----:B------:R-:W-:Y:S01]  /*b8e0*/  SHF.R.U64 R28, R28, 0x3, RZ ;  /* 0x000000031c1c7819 */ /* 0x000fe200000012ff */
[----:B------:R-:W-:Y:S01]  /*b8f0*/  IMAD.MOV.U32 R76, RZ, RZ, R79 ;  /* 0x000000ffff4c7224 */ /* 0x000fe200078e004f */
[----:B------:R-:W-:Y:S01]  /*b900*/  SEL R61, R152, R95, P0 ;  /* 0x0000005f983d7207 */ /* 0x000fe20000000000 */
[----:B------:R-:W-:Y:S01]  /*b910*/  UIADD3 UR7, UR7, UR5, URZ ;  /* 0x0000000507077290 */ /* 0x000fe2000fffe03f */
[----:B------:R-:W-:-:S02]  /*b920*/  SEL R63, R95, R152, P0 ;  /* 0x000000985f3f7207 */ /* 0x000fc40000000000 */
[----:B-1----:R-:W-:Y:S02]  /*b930*/  SEL R53, R148, R57, P0 ;  /* 0x0000003994357207 */ /* 0x002fe40000000000 */
[----:B------:R-:W-:Y:S02]  /*b940*/  SEL R57, R150, R59, P0 ;  /* 0x0000003b96397207 */ /* 0x000fe40000000000 */
[----:B------:R-:W-:Y:S01]  /*b950*/  SEL R59, R59, R150, P0 ;  /* 0x000000963b3b7207 */ /* 0x000fe20000000000 */
[----:B------:R1:W-:Y:S01]  /*b960*/  STSM.16.M88.4 [R137], R48 ;  /* 0x0000003089007844 */ /* 0x0003e20000000200 */
[----:B------:R-:W-:Y:S01]  /*b970*/  @P3 SHF.R.U32.HI R76, RZ, R77, R44 ;  /* 0x0000004dff4c3219 */ /* 0x000fe2000001162c */
[----:B------:R-:W-:Y:S01]  /*b980*/  UIMAD UR5, UR12, UR8, URZ ;  /* 0x000000080c0572a4 */ /* 0x000fe2000f8e023f */
[----:B------:R-:W-:Y:S01]  /*b990*/  LOP3.LUT R26, R27, 0x380, RZ, 0xc0, !PT ;  /* 0x000003801b1a7812 */ /* 0x000fe200078ec0ff */
[----:B------:R0:W-:Y:S01]  /*b9a0*/  STSM.16.M88.4 [R135], R52 ;  /* 0x0000003487007844 */ /* 0x0001e20000000200 */
[----:B------:R-:W-:Y:S01]  /*b9b0*/  LOP3.LUT R28, R28, R29, RZ, 0x3c, !PT ;  /* 0x0000001d1c1c7212 */ /* 0x000fe200078e3cff */
[----:B------:R-:W-:Y:S01]  /*b9c0*/  IMAD.X R29, RZ, RZ, R43, P4 ;  /* 0x000000ffff1d7224 */ /* 0x000fe200020e062b */
[----:B------:R-:W-:Y:S01]  /*b9d0*/  SEL R44, R122, R81, P0 ;  /* 0x000000517a2c7207 */ /* 0x000fe20000000000 */
[----:B------:R-:W-:Y:S01]  /*b9e0*/  STSM.16.M88.4 [R133], R56 ;  /* 0x0000003885007844 */ /* 0x000fe20000000200 */
[----:B------:R-:W-:-:S02]  /*b9f0*/  SEL R46, R81, R122, P0 ;  /* 0x0000007a512e7207 */ /* 0x000fc40000000000 */
[----:B------:R-:W-:Y:S01]  /*ba00*/  SEL R45, R154, R123, P0 ;  /* 0x0000007b9a2d7207 */ /* 0x000fe20000000000 */
[----:B------:R2:W-:Y:S01]  /*ba10*/  STSM.16.M88.4 [R131], R60 ;  /* 0x0000003c83007844 */ /* 0x0005e20000000200 */
[----:B------:R-:W-:Y:S01]  /*ba20*/  SEL R47, R123, R154, P0 ;  /* 0x0000009a7b2f7207 */ /* 0x000fe20000000000 */
[----:B------:R-:W-:Y:S01]  /*ba30*/  UIMAD UR5, UR43, UR9, UR5 ;  /* 0x000000092b0572a4 */ /* 0x000fe2000f8e0205 */
[----:B------:R-:W-:Y:S02]  /*ba40*/  IADD3 R9, P4, R42, 0xd000, RZ ;  /* 0x0000d0002a097810 */ /* 0x000fe40007f9e0ff */
[----:B-1----:R-:W-:Y:S02]  /*ba50*/  SEL R48, R124, R119, P0 ;  /* 0x000000777c307207 */ /* 0x002fe40000000000 */
[----:B------:R-:W-:Y:S02]  /*ba60*/  SEL R50, R119, R124, P0 ;  /* 0x0000007c77327207 */ /* 0x000fe40000000000 */
[----:B------:R-:W-:-:S02]  /*ba70*/  SEL R49, R156, R125, P0 ;  /* 0x0000007d9c317207 */ /* 0x000fc40000000000 */
[----:B------:R-:W-:Y:S01]  /*ba80*/  SEL R51, R125, R156, P0 ;  /* 0x0000009c7d337207 */ /* 0x000fe20000000000 */
[----:B------:R-:W-:Y:S01]  /*ba90*/  UIMAD.WIDE.U32 UR6, UR43, UR8, UR6 ;  /* 0x000000082b0672a5 */ /* 0x000fe2000f8e0006 */
[----:B0-----:R-:W-:Y:S02]  /*baa0*/  SEL R52, R126, R83, P0 ;  /* 0x000000537e347207 */ /* 0x001fe40000000000 */
[----:B------:R-:W-:Y:S01]  /*bab0*/  SEL R54, R83, R126, P0 ;  /* 0x0000007e53367207 */ /* 0x000fe20000000000 */
[----:B--2---:R-:W-:Y:S01]  /*bac0*/  IMAD.MOV R61, RZ, RZ, -R76 ;  /* 0x000000ffff3d7224 */ /* 0x004fe200078e0a4c */
[----:B------:R-:W-:Y:S02]  /*bad0*/  SEL R53, R158, R99, P0 ;  /* 0x000000639e357207 */ /* 0x000fe40000000000 */
[----:B------:R-:W-:Y:S02]  /*bae0*/  SEL R55, R99, R158, P0 ;  /* 0x0000009e63377207 */ /* 0x000fe40000000000 */
[----:B------:R-:W-:Y:S01]  /*baf0*/  SHF.R.U64 R26, R26, 0x3, RZ ;  /* 0x000000031a1a7819 */ /* 0x000fe200000012ff */
[----:B------:R-:W-:Y:S01]  /*bb00*/  STSM.16.M88.4 [R115], R44 ;  /* 0x0000002c73007844 */ /* 0x000fe20000000200 */
[----:B------:R-:W-:Y:S01]  /*bb10*/  LOP3.LUT R8, R9, 0x380, RZ, 0xc0, !PT ;  /* 0x0000038009087812 */ /* 0x000fe200078ec0ff */
[----:B------:R-:W-:Y:S01]  /*bb20*/  IMAD R61, R2, R61, R79 ;  /* 0x0000003d023d7224 */ /* 0x000fe200078e024f */
[----:B------:R-:W-:Y:S01]  /*bb30*/  LOP3.LUT R26, R26, R27, RZ, 0x3c, !PT ;  /* 0x0000001b1a1a7212 */ /* 0x000fe200078e3cff */
[----:B------:R0:W-:Y:S01]  /*bb40*/  STSM.16.M88.4 [R110], R48 ;  /* 0x000000306e007844 */ /* 0x0001e20000000200 */
[C---:B------:R-:W-:Y:S01]  /*bb50*/  IADD3 R35, P6, R42.reuse, 0x5000, RZ ;  /* 0x000050002a237810 */ /* 0x040fe20007fde0ff */
[--C-:B------:R-:W-:Y:S01]  /*bb60*/  IMAD.X R27, RZ, RZ, R43.reuse, P1 ;  /* 0x000000ffff1b7224 */ /* 0x100fe200008e062b */
[----:B------:R-:W-:Y:S01]  /*bb70*/  IADD3 R31, P5, R42, 0x6000, RZ ;  /* 0x000060002a1f7810 */ /* 0x000fe20007fbe0ff */
[----:B------:R1:W-:Y:S01]  /*bb80*/  STSM.16.M88.4 [R105], R52 ;  /* 0x0000003469007844 */ /* 0x0003e20000000200 */
[----:B------:R-:W-:Y:S01]  /*bb90*/  SHF.R.U64 R8, R8, 0x3, RZ ;  /* 0x0000000308087819 */ /* 0x000fe200000012ff */
[----:B------:R-:W-:Y:S01]  /*bba0*/  IMAD.X R13, RZ, RZ, R43, P2 ;  /* 0x000000ffff0d7224 */ /* 0x000fe200010e062b */
[----:B------:R-:W-:Y:S01]  /*bbb0*/  LOP3.LUT R34, R35, 0x380, RZ, 0xc0, !PT ;  /* 0x0000038023227812 */ /* 0x000fe200078ec0ff */
[----:B------:R-:W-:Y:S01]  /*bbc0*/  ULDC.64 UR8, c[0x0][0xae8] ;  /* 0x0002ba0000087ab9 */ /* 0x000fe20000000a00 */
[----:B------:R-:W-:-:S02]  /*bbd0*/  LOP3.LUT R30, R31, 0x380, RZ, 0xc0, !PT ;  /* 0x000003801f1e7812 */ /* 0x000fc400078ec0ff */
[----:B------:R-:W-:Y:S02]  /*bbe0*/  LOP3.LUT R8, R8, R9, RZ, 0x3c, !PT ;  /* 0x0000000908087212 */ /* 0x000fe400078e3cff */
[----:B0-----:R-:W-:Y:S02]  /*bbf0*/  SHF.R.S32.HI R49, RZ, 0x1f, R76 ;  /* 0x0000001fff317819 */ /* 0x001fe4000001144c */
[----:B------:R-:W-:Y:S01]  /*bc00*/  IADD3 R48, P1, R76, UR6, RZ ;  /* 0x000000064c307c10 */ /* 0x000fe2000ff3e0ff */
[----:B-1----:R-:W-:Y:S01]  /*bc10*/  IMAD.U32 R52, RZ, RZ, UR5 ;  /* 0x00000005ff347e24 */ /* 0x002fe2000f8e00ff */
[----:B------:R-:W-:Y:S02]  /*bc20*/  SHF.R.S32.HI R50, RZ, 0x1f, R61 ;  /* 0x0000001fff327819 */ /* 0x000fe4000001143d */
        /* <DEDUP_REMOVED lines=8> */
[----:B------:R-:W-:Y:S01]  /*bcb0*/  VIADD R51, R236, UR39 ;  /* 0x00000027ec337c36 */ /* 0x000fe20008000000 */
[----:B------:R-:W-:Y:S01]  /*bcc0*/  IADD3.X R49, R49, UR7, R52, P1, !PT ;  /* 0x0000000731317c10 */ /* 0x000fe20008ffe434 */
[----:B------:R-:W-:Y:S01]  /*bcd0*/  ULDC.64 UR6, c[0x0][0xb88] ;  /* 0x0002e20000067ab9 */ /* 0x000fe20000000a00 */
[----:B------:R-:W-:Y:S01]  /*bce0*/  LOP3.LUT R9, R42, 0x380, RZ, 0xc0, !PT ;  /* 0x000003802a097812 */ /* 0x000fe200078ec0ff */
[----:B------:R-:W-:Y:S01]  /*bcf0*/  IMAD R50, R50, UR6, RZ ;  /* 0x0000000632327c24 */ /* 0x000fe2000f8e02ff */
[----:B------:R-:W-:-:S02]  /*bd00*/  SHF.R.U64 R34, R34, 0x3, RZ ;  /* 0x0000000322227819 */ /* 0x000fc400000012ff */
[----:B------:R-:W-:Y:S01]  /*bd10*/  SHF.R.U64 R30, R30, 0x3, RZ ;  /* 0x000000031e1e7819 */ /* 0x000fe200000012ff */
        /* <DEDUP_REMOVED lines=18> */
[----:B---3--:R-:W-:Y:S02]  /*be40*/  SEL R53, R164, R89, P0 ;  /* 0x00000059a4357207 */ /* 0x008fe40000000000 */
        /* <DEDUP_REMOVED lines=11> */
[----:B----4-:R-:W-:Y:S02]  /*bf00*/  SEL R45, R166, R129, P0 ;  /* 0x00000081a62d7207 */ /* 0x010fe40000000000 */
[----:B------:R-:W-:Y:S02]  /*bf10*/  SEL R47, R129, R166, P0 ;  /* 0x000000a6812f7207 */ /* 0x000fe40000000000 */
[----:B------:R-:W-:-:S02]  /*bf20*/  SEL R66, R88, R67, P0 ;  /* 0x0000004358427207 */ /* 0x000fc40000000000 */
[----:B------:R-:W-:Y:S02]  /*bf30*/  SEL R65, R114, R91, P0 ;  /* 0x0000005b72417207 */ /* 0x000fe40000000000 */
[----:B0-----:R-:W-:Y:S02]  /*bf40*/  SEL R64, R67, R88, P0 ;  /* 0x0000005843407207 */ /* 0x001fe40000000000 */
[----:B------:R-:W-:Y:S02]  /*bf50*/  SEL R67, R91, R114, P0 ;  /* 0x000000725b437207 */ /* 0x000fe40000000000 */
[----:B------:R-:W-:Y:S01]  /*bf60*/  SEL R76, R75, R78, P0 ;  /* 0x0000004e4b4c7207 */ /* 0x000fe20000000000 */
[----:B------:R-:W-:Y:S01]  /*bf70*/  SHFL.IDX PT, R84, R50, RZ, 0x1c1f ;  /* 0x001c1fff32547589 */ /* 0x000fe200000e0000 */
[----:B------:R-:W-:Y:S02]  /*bf80*/  SEL R78, R78, R75, P0 ;  /* 0x0000004b4e4e7207 */ /* 0x000fe40000000000 */
[----:B------:R-:W-:Y:S01]  /*bf90*/  SEL R77, R111, R82, P0 ;  /* 0x000000526f4d7207 */ /* 0x000fe20000000000 */
[----:B------:R-:W0:Y:S01]  /*bfa0*/  SHFL.IDX PT, R85, R48, RZ, 0x1c1f ;  /* 0x001c1fff30557589 */ /* 0x000e2200000e0000 */
[----:B------:R-:W-:-:S02]  /*bfb0*/  SEL R79, R82, R111, P0 ;  /* 0x0000006f524f7207 */ /* 0x000fc40000000000 */
[----:B------:R-:W-:Y:S01]  /*bfc0*/  SEL R105, R107, R112, P0 ;  /* 0x000000706b697207 */ /* 0x000fe20000000000 */
[----:B------:R1:W-:Y:S01]  /*bfd0*/  SHFL.IDX PT, R92, R50, 0x1, 0x1c1f ;  /* 0x003c1f00325c7f89 */ /* 0x0003e200000e0000 */
[----:B------:R-:W-:Y:S02]  /*bfe0*/  SEL R104, R74, R5, P0 ;  /* 0x000000054a687207 */ /* 0x000fe40000000000 */
[----:B------:R-:W-:Y:S01]  /*bff0*/  SEL R106, R5, R74, P0 ;  /* 0x0000004a056a7207 */ /* 0x000fe20000000000 */
[----:B------:R2:W3:Y:S01]  /*c000*/  SHFL.IDX PT, R93, R48, 0x1, 0x1c1f ;  /* 0x003c1f00305d7f89 */ /* 0x0004e200000e0000 */
[----:B------:R-:W-:Y:S02]  /*c010*/  SEL R107, R112, R107, P0 ;  /* 0x0000006b706b7207 */ /* 0x000fe40000000000 */
[----:B------:R-:W-:Y:S01]  /*c020*/  SEL R49, R174, R113, P0 ;  /* 0x00000071ae317207 */ /* 0x000fe20000000000 */
[----:B------:R-:W-:Y:S01]  /*c030*/  STSM.16.M88.4 [R71], R44 ;  /* 0x0000002c47007844 */ /* 0x000fe20000000200 */
[----:B------:R-:W-:-:S02]  /*c040*/  SEL R51, R113, R174, P0 ;  /* 0x000000ae71337207 */ /* 0x000fc40000000000 */
[----:B-1----:R-:W-:Y:S02]  /*c050*/  SEL R50, R80, R73, P0 ;  /* 0x0000004950327207 */ /* 0x002fe40000000000 */
[----:B--2---:R-:W-:Y:S01]  /*c060*/  SEL R48, R73, R80, P0 ;  /* 0x0000005049307207 */ /* 0x004fe20000000000 */
[----:B------:R-:W-:Y:S04]  /*c070*/  STSM.16.M88.4 [R69], R64 ;  /* 0x0000004045007844 */ /* 0x000fe80000000200 */
[----:B------:R-:W-:Y:S04]  /*c080*/  STSM.16.M88.4 [R68], R76 ;  /* 0x0000004c44007844 */ /* 0x000fe80000000200 */
[----:B------:R1:W-:Y:S04]  /*c090*/  STSM.16.M88.4 [R70], R104 ;  /* 0x0000006846007844 */ /* 0x0003e80000000200 */
[----:B------:R-:W-:Y:S01]  /*c0a0*/  STSM.16.M88.4 [R72], R48 ;  /* 0x0000003048007844 */ /* 0x000fe20000000200 */
[----:B------:R-:W-:Y:S01]  /*c0b0*/  BAR.SYNC.DEFER_BLOCKING 0x1, 0x100 ;  /* 0x0044000000007b1d */ /* 0x000fe20000010000 */
[----:B------:R-:W-:-:S04]  /*c0c0*/  LOP3.LUT R14, R15, 0x380, RZ, 0xc0, !PT ;  /* 0x000003800f0e7812 */ /* 0x000fc800078ec0ff */
[----:B------:R-:W-:Y:S01]  /*c0d0*/  SHF.R.U64 R14, R14, 0x3, RZ ;  /* 0x000000030e0e7819 */ /* 0x000fe200000012ff */
[----:B0-----:R-:W-:Y:S04]  /*c0e0*/  @!P2 ST.E desc[UR48][R84.64], R4 ;  /* 0x000000045400a985 */ /* 0x001fe8000c101930 */
[----:B---3--:R0:W-:Y:S04]  /*c0f0*/  @!P1 ST.E desc[UR48][R92.64], R3 ;  /* 0x000000035c009985 */ /* 0x0081e8000c101930 */
[----:B------:R2:W5:Y:S04]  /*c100*/  LD.E.128 R80, desc[UR48][R32.64] ;  /* 0x0000003020507980 */ /* 0x000568000c101d00 */
[----:B-1----:R1:W5:Y:S01]  /*c110*/  LD.E.128 R68, desc[UR48][R30.64] ;  /* 0x000000301e447980 */ /* 0x002362000c101d00 */
[----:B------:R-:W-:Y:S01]  /*c120*/  LOP3.LUT R14, R14, R15, RZ, 0x3c, !PT ;  /* 0x0000000f0e0e7212 */ /* 0x000fe200078e3cff */
[----:B------:R-:W-:Y:S01]  /*c130*/  UIMAD UR5, UR10, UR8, URZ ;  /* 0x000000080a0572a4 */ /* 0x000fe2000f8e023f */
[----:B------:R-:W-:Y:S01]  /*c140*/  LOP3.LUT R6, R7, 0x380, RZ, 0xc0, !PT ;  /* 0x0000038007067812 */ /* 0x000fe200078ec0ff */
[----:B0-----:R-:W-:Y:S01]  /*c150*/  IMAD R3, R232, 0x20, R233 ;  /* 0x00000020e8037824 */ /* 0x001fe200078e02e9 */
[----:B------:R-:W-:Y:S01]  /*c160*/  UIMAD.WIDE.U32 UR6, UR36, UR8, URZ ;  /* 0x00000008240672a5 */ /* 0x000fe2000f8e003f */
[----:B--2---:R-:W0:Y:S01]  /*c170*/  @P3 LDC R33, c[0x0][0xbec] ;  /* 0x0002fb00ff213b82 */ /* 0x004e220000000800 */
[----:B------:R-:W5:Y:S04]  /*c180*/  LD.E.128 R52, desc[UR48][R42.64] ;  /* 0x000000302a347980 */ /* 0x000f68000c101d00 */
[----:B------:R-:W5:Y:S03]  /*c190*/  LD.E.128 R56, desc[UR48][R40.64] ;  /* 0x0000003028387980 */ /* 0x000f66000c101d00 */
[----:B-1----:R-:W1:Y:S01]  /*c1a0*/  @P3 LDC R30, c[0x0][0xbf0] ;  /* 0x0002fc00ff1e3b82 */ /* 0x002e620000000800 */
[----:B------:R-:W-:Y:S01]  /*c1b0*/  IMAD.X R15, RZ, RZ, R43, P6 ;  /* 0x000000ffff0f7224 */ /* 0x000fe200030e062b */
[----:B------:R-:W-:Y:S01]  /*c1c0*/  SHF.R.U64 R6, R6, 0x3, RZ ;  /* 0x0000000306067819 */ /* 0x000fe200000012ff */
[----:B------:R-:W-:Y:S01]  /*c1d0*/  UIMAD UR5, UR36, UR9, UR5 ;  /* 0x00000009240572a4 */ /* 0x000fe2000f8e0205 */
[----:B------:R-:W5:Y:S01]  /*c1e0*/  LD.E.128 R60, desc[UR48][R38.64] ;  /* 0x00000030263c7980 */ /* 0x000f62000c101d00 */
[----:B------:R-:W-:-:S03]  /*c1f0*/  ULDC.64 UR10, c[0x0][0xaf0] ;  /* 0x0002bc00000a7ab9 */ /* 0x000fc60000000a00 */
[----:B------:R2:W5:Y:S01]  /*c200*/  LD.E.128 R76, desc[UR48][R14.64] ;  /* 0x000000300e4c7980 */ /* 0x000562000c101d00 */
[----:B------:R-:W-:Y:S01]  /*c210*/  LOP3.LUT R6, R6, R7, RZ, 0x3c, !PT ;  /* 0x0000000706067212 */ /* 0x000fe200078e3cff */
[----:B------:R-:W-:Y:S01]  /*c220*/  IMAD.X R7, RZ, RZ, R43, P5 ;  /* 0x000000ffff077224 */ /* 0x000fe200028e062b */
[----:B------:R-:W-:Y:S01]  /*c230*/  UIMAD UR8, UR12, UR10, URZ ;  /* 0x0000000a0c0872a4 */ /* 0x000fe2000f8e023f */
[----:B------:R3:W5:Y:S01]  /*c240*/  LD.E.128 R40, desc[UR48][R10.64] ;  /* 0x000000300a287980 */ /* 0x000762000c101d00 */
[----:B------:R-:W-:-:S03]  /*c250*/  UIADD3 UR7, UR7, UR5, URZ ;  /* 0x0000000507077290 */ /* 0x000fc6000fffe03f */
[----:B------:R-:W5:Y:S01]  /*c260*/  LD.E.128 R44, desc[UR48][R36.64] ;  /* 0x00000030242c7980 */ /* 0x000f62000c101d00 */
[----:B--2---:R-:W-:-:S03]  /*c270*/  VIADD R14, R3, UR39 ;  /* 0x00000027030e7c36 */ /* 0x004fc60008000000 */
[----:B------:R2:W5:Y:S01]  /*c280*/  LD.E.128 R92, desc[UR48][R8.64] ;  /* 0x00000030085c7980 */ /* 0x000562000c101d00 */
[----:B0-----:R-:W-:Y:S01]  /*c290*/  @P3 IMAD.HI.U32 R3, R14, R33, RZ ;  /* 0x000000210e033227 */ /* 0x001fe200078e00ff */
[----:B------:R-:W-:Y:S02]  /*c2a0*/  UIMAD UR5, UR43, UR11, UR8 ;  /* 0x0000000b2b0572a4 */ /* 0x000fe4000f8e0208 */
[----:B------:R-:W5:Y:S01]  /*c2b0*/  LD.E.128 R64, desc[UR48][R34.64] ;  /* 0x0000003022407980 */ /* 0x000f62000c101d00 */
[----:B---3--:R-:W-:Y:S01]  /*c2c0*/  IMAD.MOV.U32 R11, RZ, RZ, R14 ;  /* 0x000000ffff0b7224 */ /* 0x008fe200078e000e */
[----:B-1----:R-:W-:Y:S01]  /*c2d0*/  @P3 SHF.R.U32.HI R11, RZ, R30, R3 ;  /* 0x0000001eff0b3219 */ /* 0x002fe20000011603 */
[----:B------:R-:W-:Y:S01]  /*c2e0*/  UIMAD.WIDE.U32 UR6, UR43, UR10, UR6 ;  /* 0x0000000a2b0672a5 */ /* 0x000fe2000f8e0006 */
[----:B------:R0:W5:Y:S01]  /*c2f0*/  LD.E.128 R36, desc[UR48][R12.64] ;  /* 0x000000300c247980 */ /* 0x000162000c101d00 */
[----:B------:R-:W-:Y:S01]  /*c300*/  ULDC.64 UR8, c[0x0][0xae0] ;  /* 0x0002b80000087ab9 */ /* 0x000fe20000000a00 */
[----:B------:R-:W-:Y:S01]  /*c310*/  SHF.R.S32.HI R10, RZ, 0x1f, R11 ;  /* 0x0000001fff0a7819 */ /* 0x000fe2000001140b */
[----:B------:R-:W-:Y:S01]  /*c320*/  UIADD3 UR5, UR7, UR5, URZ ;  /* 0x0000000507057290 */ /* 0x000fe2000fffe03f */
[----:B------:R-:W5:Y:S01]  /*c330*/  LD.E.128 R48, desc[UR48][R28.64] ;  /* 0x000000301c307980 */ /* 0x000f62000c101d00 */
[----:B--2---:R-:W-:-:S02]  /*c340*/  IMAD.U32 R8, RZ, RZ, UR6 ;  /* 0x00000006ff087e24 */ /* 0x004fc4000f8e00ff */
[----:B------:R-:W-:Y:S01]  /*c350*/  IMAD.U32 R9, RZ, RZ, UR7 ;  /* 0x00000007ff097e24 */ /* 0x000fe2000f8e00ff */
[----:B------:R1:W5:Y:S01]  /*c360*/  LD.E.128 R88, desc[UR48][R20.64] ;  /* 0x0000003014587980 */ /* 0x000362000c101d00 */
[----:B0-----:R-:W-:Y:S01]  /*c370*/  IMAD.MOV R13, RZ, RZ, -R11 ;  /* 0x000000ffff0d7224 */ /* 0x001fe200078e0a0b */
[----:B------:R-:W-:Y:S02]  /*c380*/  ULDC.64 UR6, c[0x0][0xad8] ;  /* 0x0002b60000067ab9 */ /* 0x000fe40000000a00 */
[----:B------:R0:W5:Y:S01]  /*c390*/  LD.E.128 R84, desc[UR48][R24.64] ;  /* 0x0000003018547980 */ /* 0x000162000c101d00 */
[----:B------:R-:W-:-:S03]  /*c3a0*/  IMAD R9, R2, R13, R14 ;  /* 0x0000000d02097224 */ /* 0x000fc600078e020e */
[----:B------:R0:W5:Y:S01]  /*c3b0*/  LD.E.128 R72, desc[UR48][R26.64] ;  /* 0x000000301a487980 */ /* 0x000162000c101d00 */
[----:B------:R-:W-:Y:S02]  /*c3c0*/  IMAD.U32 R3, RZ, RZ, UR5 ;  /* 0x00000005ff037e24 */ /* 0x000fe4000f8e00ff */
[----:B------:R-:W-:Y:S01]  /*c3d0*/  IMAD R10, R10, UR8, RZ ;  /* 0x000000080a0a7c24 */ /* 0x000fe2000f8e02ff */
[----:B------:R-:W5:Y:S01]  /*c3e0*/  LD.E.128 R4, desc[UR48][R6.64] ;  /* 0x0000003006047980 */ /* 0x000f62000c101d00 */
[----:B------:R-:W-:Y:S01]  /*c3f0*/  IMAD.MOV.U32 R2, RZ, RZ, R8 ;  /* 0x000000ffff027224 */ /* 0x000fe200078e0008 */
[----:B------:R-:W-:Y:S01]  /*c400*/  SHF.R.S32.HI R8, RZ, 0x1f, R9 ;  /* 0x0000001fff087819 */ /* 0x000fe20000011409 */
[----:B------:R-:W-:Y:S01]  /*c410*/  @!PT LDS RZ, [RZ] ;  /* 0x00000000fffff984 */ /* 0x000fe20000000800 */
[----:B------:R-:W-:Y:S01]  /*c420*/  @!PT LDS RZ, [RZ] ;  /* 0x00000000fffff984 */ /* 0x000fe20000000800 */
[----:B------:R-:W-:Y:S01]  /*c430*/  @!PT LDS RZ, [RZ] ;  /* 0x00000000fffff984 */ /* 0x000fe20000000800 */
[----:B------:R-:W-:Y:S01]  /*c440*/  @!PT LDS RZ, [RZ] ;  /* 0x00000000fffff984 */ /* 0x000fe20000000800 */
[----:B------:R2:W-:Y:S06]  /*c450*/  MEMBAR.ALL.CTA ;  /* 0x0000000000007992 */ /* 0x0005ec0000008000 */
[----:B--2---:R-:W2:Y:S01]  /*c460*/  FENCE.VIEW.ASYNC.S ;  /* 0x00000000000073c6 */ /* 0x004ea20000000000 */
[----:B------:R-:W-:-:S02]  /*c470*/  IMAD R13, R11, UR9, R10 ;  /* 0x000000090b0d7c24 */ /* 0x000fc4000f8e020a */
[----:B------:R-:W-:-:S04]  /*c480*/  IMAD.WIDE.U32 R2, R11, UR8, R2 ;  /* 0x000000080b027c25 */ /* 0x000fc8000f8e0002 */
[----:B------:R-:W-:Y:S02]  /*c490*/  IMAD.IADD R3, R3, 0x1, R13 ;  /* 0x0000000103037824 */ /* 0x000fe400078e020d */
[----:B------:R-:W-:Y:S02]  /*c4a0*/  IMAD R8, R8, UR6, RZ ;  /* 0x0000000608087c24 */ /* 0x000fe4000f8e02ff */
[----:B-1----:R-:W-:Y:S02]  /*c4b0*/  VIADD R21, R233, UR39 ;  /* 0x00000027e9157c36 */ /* 0x002fe40008000000 */
[C---:B------:R-:W-:Y:S02]  /*c4c0*/  IMAD R13, R9.reuse, UR7, R8 ;  /* 0x00000007090d7c24 */ /* 0x040fe4000f8e0208 */
[----:B------:R-:W-:Y:S01]  /*c4d0*/  IMAD.WIDE.U32 R2, R9, UR6, R2 ;  /* 0x0000000609027c25 */ /* 0x000fe2000f8e0002 */
[----:B------:R-:W-:Y:S01]  /*c4e0*/  ISETP.GE.AND P2, PT, R21, R96, PT ;  /* 0x000000601500720c */ /* 0x000fe20003f46270 */
[----:B------:R-:W-:-:S02]  /*c4f0*/  ULDC.64 UR6, c[0x0][0xa80] ;  /* 0x0002a00000067ab9 */ /* 0x000fc40000000a00 */
[----:B------:R-:W-:Y:S01]  /*c500*/  VIADD R0, R0, 0x38820 ;  /* 0x0003882000007836 */ /* 0x000fe20000000000 */
[----:B------:R-:W-:Y:S01]  /*c510*/  LEA R14, P3, R2, UR6, 0x1 ;  /* 0x00000006020e7c11 */ /* 0x000fe2000f8608ff */
[----:B------:R-:W-:-:S03]  /*c520*/  IMAD.IADD R3, R3, 0x1, R13 ;  /* 0x0000000103037824 */ /* 0x000fc600078e020d */
[----:B------:R-:W-:Y:S02]  /*c530*/  PRMT R0, RZ, 0x654, R0 ;  /* 0x00000654ff007816 */ /* 0x000fe40000000000 */
[----:B------:R-:W-:Y:S01]  /*c540*/  LEA.HI.X R15, R2, UR7, R3, 0x1, P3 ;  /* 0x00000007020f7c11 */ /* 0x000fe200098f0c03 */
[C---:B------:R-:W-:Y:S01]  /*c550*/  VIADD R11, R21.reuse, 0x20 ;  /* 0x00000020150b7836 */ /* 0x040fe20000000000 */
[----:B--2---:R1:W-:Y:S01]  /*c560*/  SYNCS.ARRIVE.TRANS64.RED.A1T0 RZ, [R0+URZ], RZ ;  /* 0x000000ff00ff79a7 */ /* 0x0043e2000810043f */
[----:B------:R-:W-:Y:S01]  /*c570*/  VIADD R9, R21, 0x40 ;  /* 0x0000004015097836 */ /* 0x000fe20000000000 */
[----:B------:R0:W2:Y:S01]  /*c580*/  SHFL.IDX PT, R12, R14, RZ, 0x181f ;  /* 0x00181fff0e0c7589 */ /* 0x0000a200000e0000 */
[----:B------:R-:W-:Y:S01]  /*c590*/  BSSY B1, `(.L_x_1987) ;  /* 0x000001a000017945 */ /* 0x000fe20003800000 */
[-C--:B------:R-:W-:Y:S02]  /*c5a0*/  ISETP.GE.AND P1, PT, R11, R96.reuse, PT ;  /* 0x000000600b00720c */ /* 0x080fe40003f26270 */
[----:B-1----:R0:W1:Y:S01]  /*c5b0*/  SHFL.IDX PT, R0, R15, RZ, 0x181f ;  /* 0x00181fff0f007589 */ /* 0x00206200000e0000 */
[----:B------:R-:W-:-:S02]  /*c5c0*/  ISETP.GE.AND P0, PT, R9, R96, PT ;  /* 0x000000600900720c */ /* 0x000fc40003f06270 */
[----:B------:R-:W-:Y:S02]  /*c5d0*/  SHF.R.S32.HI R139, RZ, 0x1f, R23 ;  /* 0x0000001fff8b7819 */ /* 0x000fe40000011417 */
        /* <DEDUP_REMOVED lines=9> */
[----:B--2---:R-:W-:-:S04]  /*c670*/  @!P5 LEA R2, P6, R16, R12, 0x1 ;  /* 0x0000000c1002d211 */ /* 0x004fc800078c08ff */
[----:B-1----:R-:W-:Y:S02]  /*c680*/  @!P5 LEA.HI.X R3, R16, R0, R149, 0x1, P6 ;  /* 0x000000001003d211 */ /* 0x002fe400030f0c95 */
        /* <DEDUP_REMOVED lines=10> */
.L_x_1988:
[----:B------:R-:W-:Y:S05]  /*c730*/  BSYNC B1 ;  /* 0x0000000000017941 */ /* 0x000fea0003800000 */
.L_x_1987:
[----:B-1----:R1:W3:Y:S01]  /*c740*/  SHFL.IDX PT, R0, R15, 0x1, 0x181f ;  /* 0x00381f000f007f89 */ /* 0x0022e200000e0000 */
        /* <DEDUP_REMOVED lines=20> */
.L_x_1990:
[----:B------:R-:W-:Y:S05]  /*c890*/  BSYNC B1 ;  /* 0x0000000000017941 */ /* 0x000fea0003800000 */
.L_x_1989:
[----:B---3--:R3:W1:Y:S01]  /*c8a0*/  SHFL.IDX PT, R0, R15, 0x2, 0x181f ;  /* 0x00581f000f007f89 */ /* 0x00866200000e0000 */
[----:B------:R-:W-:Y:S03]  /*c8b0*/  BSSY B1, `(.L_x_1991) ;  /* 0x0000014000017945 */ /* 0x000fe60003800000 */
[----:B0---4-:R3:W0:Y:S01]  /*c8c0*/  SHFL.IDX PT, R8, R14, 0x2, 0x181f ;  /* 0x00581f000e087f89 */ /* 0x01162200000e0000 */
[----:B------:R-:W-:Y:S05]  /*c8d0*/  @P0 BRA `(.L_x_1992) ;  /* 0x0000000000440947 */ /* 0x000fea0003800000 */
[----:B------:R-:W-:Y:S02]  /*c8e0*/  ULDC UR5, c[0x0][0xac8] ;  /* 0x0002b20000057ab9 */ /* 0x000fe40000000800 */
[----:B------:R-:W-:Y:S02]  /*c8f0*/  ISETP.GE.AND P3, PT, R16, UR5, PT ;  /* 0x0000000510007c0c */ /* 0x000fe4000bf66270 */
[----:B------:R-:W-:Y:S02]  /*c900*/  ISETP.GE.AND P2, PT, R22, UR5, PT ;  /* 0x0000000516007c0c */ /* 0x000fe4000bf46270 */
[----:B------:R-:W-:Y:S02]  /*c910*/  ISETP.GE.AND P1, PT, R19, UR5, PT ;  /* 0x0000000513007c0c */ /* 0x000fe4000bf26270 */
[----:B------:R-:W-:-:S07]  /*c920*/  ISETP.GE.AND P0, PT, R23, UR5, PT ;  /* 0x0000000517007c0c */ /* 0x000fce000bf06270 */
[-C--:B0-----:R-:W-:Y:S02]  /*c930*/  @!P3 LEA R2, P6, R16, R8.reuse, 0x1 ;  /* 0x000000081002b211 */ /* 0x081fe400078c08ff */
[-C--:B-----5:R-:W-:Y:S02]  /*c940*/  @!P2 LEA R4, P5, R22, R8.reuse, 0x1 ;  /* 0x000000081604a211 */ /* 0x0a0fe400078a08ff */
[----:B------:R-:W-:Y:S02]  /*c950*/  @!P1 LEA R6, P4, R19, R8, 0x1 ;  /* 0x0000000813069211 */ /* 0x000fe400078808ff */
[----:B-1----:R-:W-:Y:S02]  /*c960*/  @!P3 LEA.HI.X R3, R16, R0, R149, 0x1, P6 ;  /* 0x000000001003b211 */ /* 0x002fe400030f0c95 */
        /* <DEDUP_REMOVED lines=8> */
.L_x_1992:
[----:B------:R-:W-:Y:S05]  /*c9f0*/  BSYNC B1 ;  /* 0x0000000000017941 */ /* 0x000fea0003800000 */
.L_x_1991:
[----:B----4-:R-:W-:Y:S01]  /*ca00*/  VIADD R3, R21, 0x60 ;  /* 0x0000006015037836 */ /* 0x010fe20000000000 */
[----:B-1-3--:R-:W1:Y:S04]  /*ca10*/  SHFL.IDX PT, R15, R15, 0x3, 0x181f ;  /* 0x00781f000f0f7f89 */ /* 0x00ae6800000e0000 */
[----:B------:R-:W-:Y:S01]  /*ca20*/  ISETP.GE.AND P0, PT, R3, R96, PT ;  /* 0x000000600300720c */ /* 0x000fe20003f06270 */
[----:B------:R-:W3:-:S12]  /*ca30*/  SHFL.IDX PT, R14, R14, 0x3, 0x181f ;  /* 0x00781f000e0e7f89 */ /* 0x000ed800000e0000 */
[----:B------:R-:W-:Y:S05]  /*ca40*/  @P0 BRA `(.L_x_1993) ;  /* 0x0000000c00380947 */ /* 0x000fea0003800000 */
[----:B------:R-:W-:Y:S02]  /*ca50*/  ULDC UR5, c[0x0][0xac8] ;  /* 0x0002b20000057ab9 */ /* 0x000fe40000000800 */
[----:B------:R-:W-:Y:S02]  /*ca60*/  ISETP.GE.AND P3, PT, R16, UR5, PT ;  /* 0x0000000510007c0c */ /* 0x000fe4000bf66270 */
[----:B------:R-:W-:Y:S02]  /*ca70*/  ISETP.GE.AND P4, PT, R22, UR5, PT ;  /* 0x0000000516007c0c */ /* 0x000fe4000bf86270 */
[----:B------:R-:W-:-:S09]  /*ca80*/  ISETP.GE.AND P5, PT, R19, UR5, PT ;  /* 0x0000000513007c0c */ /* 0x000fd2000bfa6270 */
[-C--:B---3--:R-:W-:Y:S02]  /*ca90*/  @!P3 LEA R2, P0, R16, R14.reuse, 0x1 ;  /* 0x0000000e1002b211 */ /* 0x088fe400078008ff */
[-C--:B-----5:R-:W-:Y:S02]  /*caa0*/  @!P4 LEA R4, P1, R22, R14.reuse, 0x1 ;  /* 0x0000000e1604c211 */ /* 0x0a0fe400078208ff */
[C---:B------:R-:W-:Y:S02]  /*cab0*/  @!P5 LEA R6, P2, R19.reuse, R14, 0x1 ;  /* 0x0000000e1306d211 */ /* 0x040fe400078408ff */
[-C--:B-1----:R-:W-:Y:S02]  /*cac0*/  @!P3 LEA.HI.X R3, R16, R15.reuse, R149, 0x1, P0 ;  /* 0x0000000f1003b211 */ /* 0x082fe400000f0c95 */
        /* <DEDUP_REMOVED lines=11> */
.L_x_1986:
[----:B------:R-:W0:Y:S01]  /*cb80*/  LDC R8, c[0x0][0xbe8] ;  /* 0x0002fa00ff087b82 */ /* 0x000e220000000800 */
[----:B------:R-:W1:Y:S01]  /*cb90*/  S2R R0, SR_TID.X ;  /* 0x0000000000007919 */ /* 0x000e620000002100 */
[----:B------:R-:W-:Y:S01]  /*cba0*/  USHF.R.S32.HI UR8, URZ, 0x1f, UR36 ;  /* 0x0000001f3f087899 */ /* 0x000fe20008011424 */
[----:B------:R-:W-:Y:S01]  /*cbb0*/  BSSY B1, `(.L_x_1994) ;  /* 0x0000031000017945 */ /* 0x000fe20003800000 */
[----:B------:R-:W-:Y:S01]  /*cbc0*/  USHF.R.S32.HI UR9, URZ, 0x1f, UR43 ;  /* 0x0000001f3f097899 */ /* 0x000fe2000801142b */
[----:B------:R-:W-:Y:S01]  /*cbd0*/  IMAD R6, R232, 0x20, R233 ;  /* 0x00000020e8067824 */ /* 0x000fe200078e02e9 */
[----:B0-----:R-:W-:Y:S01]  /*cbe0*/  ISETP.NE.AND P1, PT, R8, 0x1, PT ;  /* 0x000000010800780c */ /* 0x001fe20003f25270 */
[----:B-1----:R-:W-:-:S12]  /*cbf0*/  VIADD R0, R0, 0xffffff80 ;  /* 0xffffff8000007836 */ /* 0x002fd80000000000 */
[----:B------:R-:W0:Y:S01]  /*cc00*/  @P1 LDC R9, c[0x0][0xbec] ;  /* 0x0002fb00ff091b82 */ /* 0x000e220000000800 */
[----:B------:R-:W-:-:S07]  /*cc10*/  ISETP.GE.AND P0, PT, R0, 0x80, PT ;  /* 0x000000800000780c */ /* 0x000fce0003f06270 */
[----:B------:R-:W1:Y:S06]  /*cc20*/  @P1 LDC R11, c[0x0][0xbf0] ;  /* 0x0002fc00ff0b1b82 */ /* 0x000e6c0000000800 */
        /* <DEDUP_REMOVED lines=41> */
.L_x_1995:
[----:B------:R-:W-:Y:S05]  /*cec0*/  BSYNC B1 ;  /* 0x0000000000017941 */ /* 0x000fea0003800000 */
.L_x_1994:
[----:B------:R-:W-:Y:S01]  /*ced0*/  ULDC.64 UR10, c[0x0][0xae8] ;  /* 0x0002ba00000a7ab9 */ /* 0x000fe20000000a00 */
[----:B------:R-:W-:Y:S01]  /*cee0*/  VIADD R6, R6, UR39 ;  /* 0x0000002706067c36 */ /* 0x000fe20008000000 */
[----:B------:R-:W-:Y:S01]  /*cef0*/  UIMAD UR5, UR8, UR10, URZ ;  /* 0x0000000a080572a4 */ /* 0x000fe2000f8e023f */
[----:B------:R-:W-:Y:S01]  /*cf00*/  BSSY B1, `(.L_x_1996) ;  /* 0x0000040000017945 */ /* 0x000fe20003800000 */
[----:B------:R-:W-:Y:S01]  /*cf10*/  UIMAD.WIDE.U32 UR6, UR36, UR10, URZ ;  /* 0x0000000a240672a5 */ /* 0x000fe2000f8e003f */
[----:B0-----:R-:W-:Y:S01]  /*cf20*/  @P1 IMAD.HI.U32 R0, R6, R9, RZ ;  /* 0x0000000906001227 */ /* 0x001fe200078e00ff */
[----:B------:R-:W-:Y:S01]  /*cf30*/  UIMAD UR5, UR36, UR11, UR5 ;  /* 0x0000000b240572a4 */ /* 0x000fe2000f8e0205 */
[----:B------:R-:W-:Y:S02]  /*cf40*/  SHF.R.S32.HI R20, RZ, 0x1f, R23 ;  /* 0x0000001fff147819 */ /* 0x000fe40000011417 */
[----:B------:R-:W-:Y:S01]  /*cf50*/  ULDC.64 UR10, c[0x0][0xaf0] ;  /* 0x0002bc00000a7ab9 */ /* 0x000fe20000000a00 */
[----:B------:R-:W-:Y:S01]  /*cf60*/  UIADD3 UR7, UR7, UR5, URZ ;  /* 0x0000000507077290 */ /* 0x000fe2000fffe03f */
[----:B--2---:R-:W-:Y:S01]  /*cf70*/  IMAD.MOV.U32 R5, RZ, RZ, R6 ;  /* 0x000000ffff057224 */ /* 0x004fe200078e0006 */
[----:B------:R-:W-:Y:S01]  /*cf80*/  UIMAD UR5, UR9, UR10, URZ ;  /* 0x0000000a090572a4 */ /* 0x000fe2000f8e023f */
[----:B-1----:R-:W-:Y:S01]  /*cf90*/  @P1 SHF.R.U32.HI R5, RZ, R11, R0 ;  /* 0x0000000bff051219 */ /* 0x002fe20000011600 */
[----:B------:R-:W-:Y:S01]  /*cfa0*/  UIMAD.WIDE.U32 UR6, UR43, UR10, UR6 ;  /* 0x0000000a2b0672a5 */ /* 0x000fe2000f8e0006 */
[----:B------:R-:W-:Y:S01]  /*cfb0*/  SHF.R.S32.HI R21, RZ, 0x1f, R19 ;  /* 0x0000001fff157819 */ /* 0x000fe20000011413 */
[----:B------:R-:W-:Y:S01]  /*cfc0*/  UIMAD UR5, UR43, UR11, UR5 ;  /* 0x0000000b2b0572a4 */ /* 0x000fe2000f8e0205 */
[--C-:B------:R-:W-:Y:S01]  /*cfd0*/  SHF.R.S32.HI R0, RZ, 0x1f, R5.reuse ;  /* 0x0000001fff007819 */ /* 0x100fe20000011405 */
[----:B------:R-:W-:Y:S01]  /*cfe0*/  IMAD.MOV R7, RZ, RZ, -R5 ;  /* 0x000000ffff077224 */ /* 0x000fe200078e0a05 */
[----:B------:R-:W-:Y:S01]  /*cff0*/  ULDC.64 UR8, c[0x0][0xae0] ;  /* 0x0002b80000087ab9 */ /* 0x000fe20000000a00 */
[----:B------:R-:W-:-:S02]  /*d000*/  UIADD3 UR5, UR7, UR5, URZ ;  /* 0x0000000507057290 */ /* 0x000fc4000fffe03f */
[----:B------:R-:W-:Y:S01]  /*d010*/  IMAD.U32 R3, RZ, RZ, UR7 ;  /* 0x00000007ff037e24 */ /* 0x000fe2000f8e00ff */
[----:B------:R-:W-:Y:S01]  /*d020*/  SHF.R.S32.HI R24, RZ, 0x1f, R22 ;  /* 0x0000001fff187819 */ /* 0x000fe20000011416 */
[----:B------:R-:W-:Y:S01]  /*d030*/  IMAD R0, R0, UR8, RZ ;  /* 0x0000000800007c24 */ /* 0x000fe2000f8e02ff */
[----:B------:R-:W-:Y:S01]  /*d040*/  SHF.R.S32.HI R25, RZ, 0x1f, R16 ;  /* 0x0000001fff197819 */ /* 0x000fe20000011410 */
        /* <DEDUP_REMOVED lines=43> */
.L_x_1997:
[----:B------:R-:W-:Y:S05]  /*d300*/  BSYNC B1 ;  /* 0x0000000000017941 */ /* 0x000fea0003800000 */
.L_x_1996:
        /* <DEDUP_REMOVED lines=21> */
.L_x_1999:
[----:B------:R-:W-:Y:S05]  /*d460*/  BSYNC B1 ;  /* 0x0000000000017941 */ /* 0x000fea0003800000 */
.L_x_1998:
        /* <DEDUP_REMOVED lines=21> */
.L_x_2001:
[----:B------:R-:W-:Y:S05]  /*d5c0*/  BSYNC B1 ;  /* 0x0000000000017941 */ /* 0x000fea0003800000 */
.L_x_2000:
[----:B---3--:R-:W-:Y:S01]  /*d5d0*/  VIADD R3, R6, 0x60 ;  /* 0x0000006006037836 */ /* 0x008fe20000000000 */
[----:B0-----:R0:W3:Y:S04]  /*d5e0*/  SHFL.IDX PT, R0, R5, 0x3, 0x181f ;  /* 0x00781f0005007f89 */ /* 0x0010e800000e0000 */
[----:B------:R-:W-:Y:S01]  /*d5f0*/  ISETP.GE.AND P0, PT, R3, R9, PT ;  /* 0x000000090300720c */ /* 0x000fe20003f06270 */
[----:B-1----:R0:W1:-:S12]  /*d600*/  SHFL.IDX PT, R2, R4, 0x3, 0x181f ;  /* 0x00781f0004027f89 */ /* 0x00205800000e0000 */
[----:B0-----:R-:W-:Y:S05]  /*d610*/  @P0 BRA `(.L_x_1993) ;  /* 0x0000000000440947 */ /* 0x001fea0003800000 */
[----:B------:R-:W-:Y:S02]  /*d620*/  ULDC UR5, c[0x0][0xac8] ;  /* 0x0002b20000057ab9 */ /* 0x000fe40000000800 */
[----:B------:R-:W-:Y:S02]  /*d630*/  ISETP.GE.AND P3, PT, R16, UR5, PT ;  /* 0x0000000510007c0c */ /* 0x000fe4000bf66270 */
[----:B------:R-:W-:Y:S02]  /*d640*/  ISETP.GE.AND P2, PT, R22, UR5, PT ;  /* 0x0000000516007c0c */ /* 0x000fe4000bf46270 */
[----:B------:R-:W-:Y:S02]  /*d650*/  ISETP.GE.AND P1, PT, R19, UR5, PT ;  /* 0x0000000513007c0c */ /* 0x000fe4000bf26270 */
[----:B------:R-:W-:-:S07]  /*d660*/  ISETP.GE.AND P0, PT, R23, UR5, PT ;  /* 0x0000000517007c0c */ /* 0x000fce000bf06270 */
[-C--:B-12-4-:R-:W-:Y:S02]  /*d670*/  @!P3 LEA R4, P6, R16, R2.reuse, 0x1 ;  /* 0x000000021004b211 */ /* 0x096fe400078c08ff */
[-C--:B------:R-:W-:Y:S02]  /*d680*/  @!P2 LEA R6, P5, R22, R2.reuse, 0x1 ;  /* 0x000000021606a211 */ /* 0x080fe400078a08ff */
[----:B------:R-:W-:Y:S02]  /*d690*/  @!P1 LEA R8, P4, R19, R2, 0x1 ;  /* 0x0000000213089211 */ /* 0x000fe400078808ff */
[----:B---3--:R-:W-:Y:S02]  /*d6a0*/  @!P3 LEA.HI.X R5, R16, R0, R25, 0x1, P6 ;  /* 0x000000001005b211 */ /* 0x008fe400030f0c19 */
        /* <DEDUP_REMOVED lines=8> */
.L_x_1993:
[----:B------:R-:W-:Y:S05]  /*d730*/  BSYNC B0 ;  /* 0x0000000000007941 */ /* 0x000fea0003800000 */
.L_x_1985:
[----:B------:R-:W-:Y:S02]  /*d740*/  ULDC UR5, c[0x0][0xc38] ;  /* 0x00030e0000057ab9 */ /* 0x000fe40000000800 */
[----:B------:R-:W-:-:S06]  /*d750*/  UISETP.GE.AND UP0, UPT, UR4, UR5, UPT ;  /* 0x000000050400728c */ /* 0x000fcc000bf06270 */
[----:B------:R-:W-:-:S13]  /*d760*/  PLOP3.LUT P0, PT, PT, PT, UP0, 0x80, 0x0 ;  /* 0x000000000000781c */ /* 0x000fda0003f0f008 */
[----:B------:R-:W-:Y:S05]  /*d770*/  @!P0 BRA `(.L_x_2002) ;  /* 0xffffff3400988947 */ /* 0x000fea000383ffff */
[----:B------:R-:W-:Y:S05]  /*d780*/  EXIT ;  /* 0x000000000000794d */ /* 0x000fea0003800000 */
.L_x_1947:
        /* <DEDUP_REMOVED lines=14> */
[----:B------:R0:W-:Y:S04]  /*d870*/  STL [R1+0x34], RZ ;  /* 0x000034ff01007387 */ /* 0x0001e80000100800 */
        /* <DEDUP_REMOVED lines=40> */
[----:B------:R-:W-:Y:S01]  /*db00*/  IMAD.U32 R0, RZ, RZ, UR6 ;  /* 0x00000006ff007e24 */ /* 0x000fe2000f8e00ff */
[----:B------:R-:W-:Y:S04]  /*db10*/  STL [R1+0x1c], R3 ;  /* 0x00001c0301007387 */ /* 0x000fe80000100800 */
[----:B------:R0:W-:Y:S04]  /*db20*/  STL [R1+0x20], R5 ;  /* 0x0000200501007387 */ /* 0x0001e80000100800 */
[----:B------:R1:W-:Y:S04]  /*db30*/  STL [R1+0x2c], R2 ;  /* 0x00002c0201007387 */ /* 0x0003e80000100800 */
[----:B------:R-:W-:Y:S01]  /*db40*/  STL [R1+0x4], RZ ;  /* 0x000004ff01007387 */ /* 0x000fe20000100800 */
[----:B0-----:R-:W-:-:S03]  /*db50*/  IMAD.IADD R5, R3, 0x1, R5 ;  /* 0x0000000103057824 */ /* 0x001fc600078e0205 */
[----:B------:R0:W-:Y:S01]  /*db60*/  STL [R1+0x30], R0 ;  /* 0x0000300001007387 */ /* 0x0001e20000100800 */
[----:B-1----:R-:W-:-:S03]  /*db70*/  LOP3.LUT R2, R4, 0x80, RZ, 0xfc, !PT ;  /* 0x0000008004027812 */ /* 0x002fc600078efcff */
[----:B------:R-:W-:Y:S01]  /*db80*/  STL [R1+0x34], RZ ;  /* 0x000034ff01007387 */ /* 0x000fe20000100800 */
[----:B0-----:R-:W-:-:S05]  /*db90*/  IMAD.MOV.U32 R0, RZ, RZ, 0x1 ;  /* 0x00000001ff007424 */ /* 0x001fca00078e00ff */
[----:B------:R0:W-:Y:S04]  /*dba0*/  STL [R1+0xc], R0 ;  /* 0x00000c0001007387 */ /* 0x0001e80000100800 */
[----:B------:R1:W-:Y:S01]  /*dbb0*/  STL [R1+0x24], R5 ;  /* 0x0000240501007387 */ /* 0x0003e20000100800 */
[----:B0-----:R-:W-:-:S05]  /*dbc0*/  IMAD.IADD R0, R3, 0x1, R18 ;  /* 0x0000000103007824 */ /* 0x001fca00078e0212 */
[----:B------:R1:W-:Y:S02]  /*dbd0*/  STL [R1+0x28], R0 ;  /* 0x0000280001007387 */ /* 0x0003e40000100800 */
.L_x_2066:
[----:B-1----:R-:W2:Y:S01]  /*dbe0*/  LDL R0, [R1+0x30] ;  /* 0x0000300001007983 */ /* 0x002ea20000100800 */
        /* <DEDUP_REMOVED lines=22> */
.L_x_2004:
[----:B------:R-:W-:Y:S01]  /*dd50*/  ULDC UR8, c[0x0][0xc54] ;  /* 0x0003150000087ab9 */ /* 0x000fe20000000800 */
[----:B------:R-:W-:Y:S01]  /*dd60*/  UMOV UR5, UR9 ;  /* 0x0000000900057c82 */ /* 0x000fe20008000000 */
[----:B------:R-:W-:-:S11]  /*dd70*/  UISETP.NE.AND UP0, UPT, UR8, 0x1, UPT ;  /* 0x000000010800788c */ /* 0x000fd6000bf05270 */
[----:B------:R-:W-:Y:S02]  /*dd80*/  @UP0 ULDC.64 UR10, c[0x0][0xc58] ;  /* 0x00031600000a0ab9 */ /* 0x000fe40000000a00 */
[----:B------:R-:W-:-:S04]  /*dd90*/  UIMAD.WIDE.U32 UR6, UR9, UR10, URZ ;  /* 0x0000000a090672a5 */ /* 0x000fc8000f8e003f */
[----:B------:R-:W-:-:S04]  /*dda0*/  @UP0 USHF.R.U32.HI UR5, URZ, UR11, UR7 ;  /* 0x0000000b3f050299 */ /* 0x000fc80008011607 */
[----:B------:R-:W-:-:S12]  /*ddb0*/  UIMAD UR8, UR5, UR8, URZ ;  /* 0x00000008050872a4 */ /* 0x000fd8000f8e023f */
.L_x_2005:
[----:B------:R-:W-:Y:S01]  /*ddc0*/  ULOP3.LUT UR41, URZ, UR5, URZ, 0x33, !UPT ;  /* 0x000000053f297292 */ /* 0x000fe2000f8e333f */
[----:B------:R-:W-:Y:S01]  /*ddd0*/  BSSY B7, `(.L_x_2006) ;  /* 0x000041a000077945 */ /* 0x000fe20003800000 */
[----:B------:R-:W-:Y:S01]  /*dde0*/  ULDC UR10, c[0x0][0x448] ;  /* 0x00011200000a7ab9 */ /* 0x000fe20000000800 */
[----:B------:R-:W-:Y:S01]  /*ddf0*/  ULDC UR5, c[0x0][0xc3c] ;  /* 0x00030f0000057ab9 */ /* 0x000fe20000000800 */
[----:B------:R-:W-:Y:S01]  /*de00*/  UISETP.NE.AND UP1, UPT, UR10, 0x1, UPT ;  /* 0x000000010a00788c */ /* 0x000fe2000bf25270 */
[----:B------:R-:W-:Y:S01]  /*de10*/  ULDC.64 UR6, c[0x0][0x418] ;  /* 0x0001060000067ab9 */ /* 0x000fe20000000a00 */
[----:B------:R-:W-:Y:S02]  /*de20*/  UIADD3 UR41, UR41, UR5, URZ ;  /* 0x0000000529297290 */ /* 0x000fe4000fffe03f */
[----:B------:R-:W-:Y:S02]  /*de30*/  UISETP.NE.U32.AND UP0, UPT, UR6, URZ, UPT ;  /* 0x0000003f0600728c */ /* 0x000fe4000bf05070 */
[----:B------:R-:W-:-:S02]  /*de40*/  USHF.L.U32 UR5, UR41, 0x7, URZ ;  /* 0x0000000729057899 */ /* 0x000fc4000800063f */
[----:B------:R-:W-:Y:S02]  /*de50*/  UISETP.NE.AND.EX UP0, UPT, UR7, URZ, UPT, UP0 ;  /* 0x0000003f0700728c */ /* 0x000fe4000bf05300 */
[----:B------:R-:W-:Y:S01]  /*de60*/  UIADD3 UR5, UR5, 0x7f, URZ ;  /* 0x0000007f05057890 */ /* 0x000fe2000fffe03f */
[----:B------:R-:W-:Y:S01]  /*de70*/  ULDC UR7, c[0x0][0x288] ;  /* 0x0000a20000077ab9 */ /* 0x000fe20000000800 */
[----:B------:R-:W-:Y:S01]  /*de80*/  ULDC UR6, c[0x0][0x424] ;  /* 0x0001090000067ab9 */ /* 0x000fe20000000800 */
[----:B------:R-:W-:Y:S02]  /*de90*/  UIADD3 UR13, -UR7, 0x80, URZ ;  /* 0x00000080070d7890 */ /* 0x000fe4000fffe13f */
[----:B------:R-:W-:Y:S01]  /*dea0*/  USEL UR11, UR6, 0x1, UP0 ;  /* 0x00000001060b7887 */ /* 0x000fe20008000000 */
[----:B------:R-:W-:Y:S01]  /*deb0*/  @UP1 ULDC UR7, c[0x0][0x44c] ;  /* 0x0001130000071ab9 */ /* 0x000fe20000000800 */
[----:B------:R-:W-:Y:S01]  /*dec0*/  ULDC UR12, c[0x0][0x2f0] ;  /* 0x0000bc00000c7ab9 */ /* 0x000fe20000000800 */
[----:B------:R-:W-:Y:S01]  /*ded0*/  UIMAD.WIDE.U32 UR6, UR5, UR7, URZ ;  /* 0x00000007050672a5 */ /* 0x000fe2000f8e003f */
[----:B------:R-:W-:Y:S01]  /*dee0*/  @UP1 ULDC UR14, c[0x0][0x450] ;  /* 0x00011400000e1ab9 */ /* 0x000fe20000000800 */
[----:B------:R-:W-:-:S02]  /*def0*/  UIMAD UR13, UR11, UR12, UR13 ;  /* 0x0000000c0b0d72a4 */ /* 0x000fc4000f8e020d */
[----:B------:R-:W-:Y:S02]  /*df00*/  @UP1 USHF.R.U32.HI UR5, URZ, UR14, UR7 ;  /* 0x0000000e3f051299 */ /* 0x000fe40008011607 */
[----:B------:R-:W-:Y:S02]  /*df10*/  UIMAD UR11, UR11, UR12, 0x7f ;  /* 0x0000007f0b0b74a4 */ /* 0x000fe4000f8e020c */
[----:B------:R-:W-:Y:S02]  /*df20*/  UIADD3 UR5, UR13, UR5, URZ ;  /* 0x000000050d057290 */ /* 0x000fe4000fffe03f */
[----:B------:R-:W-:Y:S02]  /*df30*/  UIADD3 UR8, UR9, -UR8, URZ ;  /* 0x8000000809087290 */ /* 0x000fe4000fffe03f */
[----:B------:R-:W-:Y:S02]  /*df40*/  USHF.R.S32.HI UR9, URZ, 0x1f, UR11 ;  /* 0x0000001f3f097899 */ /* 0x000fe4000801140b */
[----:B------:R-:W-:-:S02]  /*df50*/  USHF.R.S32.HI UR6, URZ, 0x1f, UR5 ;  /* 0x0000001f3f067899 */ /* 0x000fc40008011405 */
[----:B------:R-:W-:Y:S02]  /*df60*/  ULEA.HI UR9, UR9, UR11, URZ, 0x7 ;  /* 0x0000000b09097291 */ /* 0x000fe4000f8f383f */
[----:B------:R-:W-:Y:S01]  /*df70*/  ULEA.HI UR6, UR6, UR5, URZ, 0x7 ;  /* 0x0000000506067291 */ /* 0x000fe2000f8f383f */
[----:B------:R-:W-:Y:S01]  /*df80*/  ULDC UR10, c[0x0][0xc48] ;  /* 0x00031200000a7ab9 */ /* 0x000fe20000000800 */
[----:B------:R-:W-:Y:S02]  /*df90*/  USHF.R.S32.HI UR9, URZ, 0x7, UR9 ;  /* 0x000000073f097899 */ /* 0x000fe40008011409 */
[----:B------:R-:W-:Y:S02]  /*dfa0*/  USHF.R.S32.HI UR6, URZ, 0x7, UR6 ;  /* 0x000000073f067899 */ /* 0x000fe40008011406 */
[----:B------:R-:W-:Y:S02]  /*dfb0*/  UISETP.NE.AND UP0, UPT, UR10, 0x1, UPT ;  /* 0x000000010a00788c */ /* 0x000fe4000bf05270 */
[----:B------:R-:W-:Y:S01]  /*dfc0*/  UISETP.LT.AND UP1, UPT, UR9, UR6, UPT ;  /* 0x000000060900728c */ /* 0x000fe2000bf21270 */
[----:B------:R-:W-:-:S03]  /*dfd0*/  ULDC UR7, c[0x0][0xc54] ;  /* 0x0003150000077ab9 */ /* 0x000fc60000000800 */
[----:B------:R-:W-:Y:S02]  /*dfe0*/  USEL UR40, UR9, UR6, UP1 ;  /* 0x0000000609287287 */ /* 0x000fe40008800000 */
[----:B------:R-:W-:-:S03]  /*dff0*/  UIMAD UR8, UR4, UR7, UR8 ;  /* 0x00000007040872a4 */ /* 0x000fc6000f8e0208 */
[----:B------:R-:W-:Y:S01]  /*e000*/  @UP0 ULDC UR4, c[0x0][0xc4c] ;  /* 0x0003130000040ab9 */ /* 0x000fe20000000800 */
[----:B------:R-:W-:Y:S01]  /*e010*/  ISETP.LT.AND P0, PT, RZ, UR40, PT ;  /* 0x00000028ff007c0c */ /* 0x000fe2000bf01270 */
[----:B------:R-:W-:Y:S01]  /*e020*/  UIMAD.WIDE.U32 UR4, UR8, UR4, URZ ;  /* 0x00000004080472a5 */ /* 0x000fe2000f8e003f */
[----:B------:R-:W-:Y:S01]  /*e030*/  @UP0 ULDC UR7, c[0x0][0xc50] ;  /* 0x0003140000070ab9 */ /* 0x000fe20000000800 */
[----:B------:R-:W-:Y:S02]  /*e040*/  UMOV UR43, UR8 ;  /* 0x00000008002b7c82 */ /* 0x000fe40008000000 */
[----:B------:R-:W-:-:S04]  /*e050*/  @UP0 USHF.R.U32.HI UR43, URZ, UR7, UR5 ;  /* 0x000000073f2b0299 */ /* 0x000fc80008011605 */
[----:B------:R-:W-:-:S04]  /*e060*/  UIADD3 UR36, -UR43, URZ, URZ ;  /* 0x0000003f2b247290 */ /* 0x000fc8000fffe13f */
[----:B------:R-:W-:Y:S01]  /*e070*/  UIMAD UR36, UR10, UR36, UR8 ;  /* 0x000000240a2472a4 */ /* 0x000fe2000f8e0208 */
[----:B------:R-:W-:Y:S11]  /*e080*/  @P0 BRA `(.L_x_2007) ;  /* 0x0000000000480947 */ /* 0x000ff60003800000 */
        /* <DEDUP_REMOVED lines=18> */
.L_x_2007:
        /* <DEDUP_REMOVED lines=20> */
.L_x_2010:
[----:B------:R-:W-:Y:S05]  /*e2f0*/  BSYNC B6 ;  /* 0x0000000000067941 */ /* 0x000fea0003800000 */
.L_x_2009:
        /* <DEDUP_REMOVED lines=24> */
.L_x_2012:
[----:B------:R-:W-:Y:S05]  /*e480*/  BSYNC B6 ;  /* 0x0000000000067941 */ /* 0x000fea0003800000 */
.L_x_2011:
        /* <DEDUP_REMOVED lines=21> */
.L_x_2014:
[----:B------:R-:W-:Y:S05]  /*e5e0*/  BSYNC B6 ;  /* 0x0000000000067941 */ /* 0x000fea0003800000 */
.L_x_2013:
        /* <DEDUP_REMOVED lines=20> */
.L_x_2016:
[----:B------:R-:W-:Y:S05]  /*e730*/  BSYNC B6 ;  /* 0x0000000000067941 */ /* 0x000fea0003800000 */
.L_x_2015:
        /* <DEDUP_REMOVED lines=26> */
.L_x_2085:
[----:B------:R-:W-:Y:S01]  /*e8e0*/  PLOP3.LUT P2, PT, PT, PT, PT, 0x8, 0x0 ;  /* 0x000000000000781c */ /* 0x000fe20003f4e170 */
[----:B0-----:R-:W-:Y:S01]  /*e8f0*/  IMAD.MOV.U32 R0, RZ, RZ, R19 ;  /* 0x000000ffff007224 */ /* 0x001fe200078e0013 */
[----:B--2---:R-:W-:-:S04]  /*e900*/  ISETP.NE.AND P0, PT, R14, RZ, PT ;  /* 0x000000ff0e00720c */ /* 0x004fc80003f05270 */
[----:B------:R-:W-:-:S07]  /*e910*/  LOP3.LUT R0, R0, 0xfffffffd, RZ, 0xc0, !PT ;  /* 0xfffffffd00007812 */ /* 0x000fce00078ec0ff */
[----:B------:R-:W-:-:S05]  /*e920*/  @P2 LOP3.LUT R0, R0, 0x2, RZ, 0xfc, !PT ;  /* 0x0000000200002812 */ /* 0x000fca00078efcff */
[----:B------:R0:W-:Y:S01]  /*e930*/  STL [R1+0x10], R0 ;  /* 0x0000100001007387 */ /* 0x0001e20000100800 */
[----:B------:R-:W-:Y:S05]  /*e940*/  @P0 BRA `(.L_x_2018) ;  /* 0x0000000400900947 */ /* 0x000fea0003800000 */
[----:B------:R-:W-:-:S06]  /*e950*/  UIADD3 UR4, UR40, -0x1, URZ ;  /* 0xffffffff28047890 */ /* 0x000fcc000fffe03f */
[----:B0-----:R-:W-:Y:S01]  /*e960*/  IMAD.U32 R0, RZ, RZ, UR4 ;  /* 0x00000004ff007e24 */ /* 0x001fe2000f8e00ff */
[----:B------:R-:W-:-:S03]  /*e970*/  UMOV UR4, 0xffffffff ;  /* 0xffffffff00047882 */ /* 0x000fc60000000000 */
[----:B------:R-:W-:Y:S05]  /*e980*/  BRA.DIV UR4, `(.L_x_2019) ;  /* 0x0000003e04b47947 */ /* 0x000fea000b800000 */
[----:B------:R-:W-:-:S13]  /*e990*/  ELECT P6, URZ, PT ;  /* 0x00000000003f782f */ /* 0x000fda00038c0000 */
.L_x_2088:
[----:B------:R-:W-:Y:S05]  /*e9a0*/  @!P6 BRA `(.L_x_2018) ;  /* 0x000000040078e947 */ /* 0x000fea0003800000 */
[----:B------:R-:W-:Y:S01]  /*e9b0*/  IMAD.MOV.U32 R16, RZ, RZ, R8 ;  /* 0x000000ffff107224 */ /* 0x000fe200078e0008 */
[----:B------:R-:W-:Y:S06]  /*e9c0*/  @!P1 BRA `(.L_x_2020) ;  /* 0x0000000000449947 */ /* 0x000fec0003800000 */
        /* <DEDUP_REMOVED lines=17> */
.L_x_2020:
[----:B------:R-:W2:Y:S04]  /*eae0*/  LDL R4, [R1+0x4] ;  /* 0x0000040001047983 */ /* 0x000ea80000100800 */
[----:B0-----:R-:W3:Y:S01]  /*eaf0*/  LDL R3, [R1+0xc] ;  /* 0x00000c0001037983 */ /* 0x001ee20000100800 */
[----:B------:R-:W0:Y:S02]  /*eb00*/  S2R R2, SR_TID.X ;  /* 0x0000000000027919 */ /* 0x000e240000002100 */
[----:B0-----:R-:W-:-:S04]  /*eb10*/  LOP3.LUT R2, R2, 0x7f, RZ, 0xc0, !PT ;  /* 0x0000007f02027812 */ /* 0x001fc800078ec0ff */
[----:B------:R-:W-:Y:S01]  /*eb20*/  ISETP.NE.AND P0, PT, R2, RZ, PT ;  /* 0x000000ff0200720c */ /* 0x000fe20003f05270 */
[----:B--2---:R-:W-:Y:S01]  /*eb30*/  IMAD R4, R4, 0x8, R17 ;  /* 0x0000000804047824 */ /* 0x004fe200078e0211 */
[----:B---3--:R-:W-:-:S04]  /*eb40*/  SHF.L.U32 R3, R3, 0x1f, RZ ;  /* 0x0000001f03037819 */ /* 0x008fc800000006ff */
[----:B------:R-:W0:Y:S02]  /*eb50*/  SYNCS.PHASECHK.TRANS64.TRYWAIT P1, [R4+URZ+0x38880], R3 ;  /* 0x03888003040075a7 */ /* 0x000e24000802017f */
[----:B0-----:R-:W-:Y:S05]  /*eb60*/  @!P1 BRA `(.L_x_2021) ;  /* 0x0000003c005c9947 */ /* 0x001fea0003800000 */
.L_x_2089:
        /* <DEDUP_REMOVED lines=8> */
.L_x_2022:
[----:B------:R-:W2:Y:S01]  /*ebf0*/  LDL R2, [R1+0x4] ;  /* 0x0000040001027983 */ /* 0x000ea20000100800 */
        /* <DEDUP_REMOVED lines=21> */
[----:B------:R-:W3:Y:S02]  /*ed50*/  SYNCS.PHASECHK.TRANS64.TRYWAIT P1, [R4+URZ+0x38840], R3 ;  /* 0x03884003040075a7 */ /* 0x000ee4000802017f */
[----:B--23--:R-:W-:Y:S05]  /*ed60*/  @!P1 BRA `(.L_x_2023) ;  /* 0x0000003800f09947 */ /* 0x00cfea0003800000 */
.L_x_2090:
[----:B------:R-:W-:Y:S05]  /*ed70*/  @P0 BRA `(.L_x_2024) ;  /* 0x00000000001c0947 */ /* 0x000fea0003800000 */
[----:B------:R-:W3:Y:S01]  /*ed80*/  S2R R5, SR_TID.X ;  /* 0x0000000000057919 */ /* 0x000ee20000002100 */
[----:B0-2---:R-:W-:-:S04]  /*ed90*/  IMAD.MOV.U32 R3, RZ, RZ, 0x8000 ;  /* 0x00008000ff037424 */ /* 0x005fc800078e00ff */
[----:B------:R4:W-:Y:S01]  /*eda0*/  SYNCS.ARRIVE.TRANS64 RZ, [R4+URZ+0x38830], R3 ;  /* 0x0388300304ff79a7 */ /* 0x0009e2000800003f */
[----:B---3--:R-:W-:-:S04]  /*edb0*/  LOP3.LUT R5, R5, 0x1f, RZ, 0xc0, !PT ;  /* 0x0000001f05057812 */ /* 0x008fc800078ec0ff */
[----:B------:R-:W-:-:S13]  /*edc0*/  ISETP.NE.AND P0, PT, R5, RZ, PT ;  /* 0x000000ff0500720c */ /* 0x000fda0003f05270 */
[----:B----4-:R-:W-:Y:S05]  /*edd0*/  @!P0 BRA `(.L_x_2024) ;  /* 0x0000000000048947 */ /* 0x010fea0003800000 */
[----:B------:R-:W-:Y:S01]  /*ede0*/  BPT.TRAP 0x1 ;  /* 0x000000040000795c */ /* 0x000fe20000300000 */
.L_x_2024:
        /* <DEDUP_REMOVED lines=26> */
.L_x_2018:
[----:B0-----:R-:W-:Y:S01]  /*ef90*/  VIADD R0, R17, 0x20400 ;  /* 0x0002040011007836 */ /* 0x001fe20000000000 */
        /* <DEDUP_REMOVED lines=20> */
[----:B0-----:R-:W-:Y:S05]  /*f0e0*/  CALL.ABS.NOINC R2 ;  /* 0x0000000002007343 */ /* 0x001fea0003c00000 */
.L_x_2026:
[----:B---3--:R-:W-:Y:S05]  /*f0f0*/  BSYNC B6 ;  /* 0x0000000000067941 */ /* 0x008fea0003800000 */
.L_x_2025:
[----:B------:R-:W0:Y:S01]  /*f100*/  S2R R2, SR_TID.X ;  /* 0x0000000000027919 */ /* 0x000e220000002100 */
[----:B-1----:R-:W1:Y:S01]  /*f110*/  LDC R8, c[0x0][0x448] ;  /* 0x00011200ff087b82 */ /* 0x002e620000000800 */
[----:B------:R-:W-:Y:S01]  /*f120*/  USHF.R.S32.HI UR4, URZ, 0x1f, UR36 ;  /* 0x0000001f3f047899 */ /* 0x000fe20008011424 */
[----:B------:R-:W2:Y:S01]  /*f130*/  S2R R19, SR_TID.X ;  /* 0x0000000000137919 */ /* 0x000ea20000002100 */
[----:B------:R-:W-:Y:S01]  /*f140*/  ULDC.64 UR8, c[0x0][0x2d8] ;  /* 0x0000b60000087ab9 */ /* 0x000fe20000000a00 */
[----:B------:R-:W-:Y:S02]  /*f150*/  USHF.R.S32.HI UR7, URZ, 0x1f, UR43 ;  /* 0x0000001f3f077899 */ /* 0x000fe4000801142b */
[----:B------:R-:W-:Y:S01]  /*f160*/  UIMAD UR6, UR4, UR8, URZ ;  /* 0x00000008040672a4 */ /* 0x000fe2000f8e023f */
[----:B------:R-:W3:Y:S01]  /*f170*/  S2R R9, SR_TID.X ;  /* 0x0000000000097919 */ /* 0x000ee20000002100 */
        /* <DEDUP_REMOVED lines=12> */
[----:B0-----:R-:W-:Y:S01]  /*f240*/  LOP3.LUT R2, R2, 0x7f, RZ, 0xc0, !PT ;  /* 0x0000007f02027812 */ /* 0x001fe200078ec0ff */
[----:B--2---:R-:W-:-:S03]  /*f250*/  IMAD.SHL.U32 R19, R19, 0x10, RZ ;  /* 0x0000001013137824 */ /* 0x004fc600078e00ff */
[----:B------:R-:W-:Y:S01]  /*f260*/  SHF.R.U32.HI R2, RZ, 0x3, R2 ;  /* 0x00000003ff027819 */ /* 0x000fe20000011602 */
[----:B------:R-:W0:Y:S03]  /*f270*/  @P0 LDC R3, c[0x0][0x44c] ;  /* 0x00011300ff030b82 */ /* 0x000e260000000800 */
[----:B------:R-:W-:Y:S01]  /*f280*/  LOP3.LUT R19, R2, 0x70, R19, 0xf8, !PT ;  /* 0x0000007002137812 */ /* 0x000fe200078ef813 */
[----:B------:R-:W-:-:S04]  /*f290*/  IMAD.U32 R2, RZ, RZ, UR41 ;  /* 0x00000029ff027e24 */ /* 0x000fc8000f8e00ff */
[----:B------:R-:W1:Y:S01]  /*f2a0*/  @P0 LDC R0, c[0x0][0x450] ;  /* 0x00011400ff000b82 */ /* 0x000e620000000800 */
[----:B------:R-:W-:Y:S02]  /*f2b0*/  IMAD R2, R2, 0x80, R19 ;  /* 0x0000008002027824 */ /* 0x000fe400078e0213 */
[----:B------:R-:W2:Y:S02]  /*f2c0*/  S2R R19, SR_TID.X ;  /* 0x0000000000137919 */ /* 0x000ea40000002100 */
[----:B------:R-:W-:Y:S02]  /*f2d0*/  IMAD.MOV.U32 R4, RZ, RZ, R2 ;  /* 0x000000ffff047224 */ /* 0x000fe400078e0002 */
[----:B0-----:R-:W-:-:S05]  /*f2e0*/  @P0 IMAD.HI.U32 R3, R2, R3, RZ ;  /* 0x0000000302030227 */ /* 0x001fca00078e00ff */
[----:B-1----:R-:W-:Y:S01]  /*f2f0*/  @P0 SHF.R.U32.HI R4, RZ, R0, R3 ;  /* 0x00000000ff040219 */ /* 0x002fe20000011603 */
[----:B------:R-:W-:Y:S01]  /*f300*/  IMAD.U32 R3, RZ, RZ, UR6 ;  /* 0x00000006ff037e24 */ /* 0x000fe2000f8e00ff */
[----:B------:R-:W-:Y:S02]  /*f310*/  ULDC.64 UR6, c[0x0][0x280] ;  /* 0x0000a00000067ab9 */ /* 0x000fe40000000a00 */
[--C-:B------:R-:W-:Y:S01]  /*f320*/  SHF.R.S32.HI R5, RZ, 0x1f, R4.reuse ;  /* 0x0000001fff057819 */ /* 0x100fe20000011404 */
[----:B------:R-:W-:-:S04]  /*f330*/  IMAD.MOV R0, RZ, RZ, -R4 ;  /* 0x000000ffff007224 */ /* 0x000fc800078e0a04 */
[----:B------:R-:W-:Y:S02]  /*f340*/  IMAD R0, R8, R0, R2 ;  /* 0x0000000008007224 */ /* 0x000fe400078e0202 */
[----:B------:R-:W-:Y:S02]  /*f350*/  IMAD.MOV.U32 R2, RZ, RZ, R6 ;  /* 0x000000ffff027224 */ /* 0x000fe400078e0006 */
[----:B------:R-:W-:Y:S02]  /*f360*/  IMAD R5, R5, UR4, RZ ;  /* 0x0000000405057c24 */ /* 0x000fe4000f8e02ff */
[----:B--2---:R-:W-:Y:S02]  /*f370*/  IMAD.SHL.U32 R10, R19, 0x10, RZ ;  /* 0x00000010130a7824 */ /* 0x004fe400078e00ff */
[----:B------:R-:W-:-:S03]  /*f380*/  IMAD.WIDE.U32 R2, R4, UR4, R2 ;  /* 0x0000000404027c25 */ /* 0x000fc6000f8e0002 */
[----:B------:R-:W-:Y:S01]  /*f390*/  LOP3.LUT R10, R10, 0x70, RZ, 0xc0, !PT ;  /* 0x000000700a0a7812 */ /* 0x000fe200078ec0ff */
[----:B------:R-:W-:Y:S01]  /*f3a0*/  IMAD R5, R4, UR5, R5 ;  /* 0x0000000504057c24 */ /* 0x000fe2000f8e0205 */
[----:B------:R-:W-:Y:S01]  /*f3b0*/  SHF.R.S32.HI R4, RZ, 0x1f, R0 ;  /* 0x0000001fff047819 */ /* 0x000fe20000011400 */
[----:B------:R-:W-:Y:S01]  /*f3c0*/  ULDC.64 UR4, c[0x0][0x2c8] ;  /* 0x0000b20000047ab9 */ /* 0x000fe20000000a00 */
[----:B------:R-:W-:Y:S01]  /*f3d0*/  LOP3.LUT R10, R10, 0x80, RZ, 0xfc, !PT ;  /* 0x000000800a0a7812 */ /* 0x000fe200078efcff */
[----:B------:R-:W-:Y:S02]  /*f3e0*/  IMAD.IADD R3, R3, 0x1, R5 ;  /* 0x0000000103037824 */ /* 0x000fe400078e0205 */
[----:B------:R-:W-:Y:S02]  /*f3f0*/  IMAD R4, R4, UR4, RZ ;  /* 0x0000000404047c24 */ /* 0x000fe4000f8e02ff */
[----:B------:R-:W-:Y:S01]  /*f400*/  IMAD.WIDE.U32 R2, R0, UR4, R2 ;  /* 0x0000000400027c25 */ /* 0x000fe2000f8e0002 */
[----:B------:R-:W-:-:S02]  /*f410*/  ULDC UR4, c[0x0][0x2b8] ;  /* 0x0000ae0000047ab9 */ /* 0x000fc40000000800 */
[----:B------:R-:W-:Y:S01]  /*f420*/  ISETP.GE.AND P0, PT, R10, UR4, PT ;  /* 0x000000040a007c0c */ /* 0x000fe2000bf06270 */
[----:B---3--:R-:W-:Y:S01]  /*f430*/  IMAD.SHL.U32 R19, R9, 0x10, RZ ;  /* 0x0000001009137824 */ /* 0x008fe200078e00ff */
[----:B------:R0:W5:Y:S01]  /*f440*/  LDL R10, [R1+0x2c] ;  /* 0x00002c00010a7983 */ /* 0x0001620000100800 */
[----:B------:R-:W-:-:S03]  /*f450*/  IMAD R4, R0, UR5, R4 ;  /* 0x0000000500047c24 */ /* 0x000fc6000f8e0204 */
[----:B------:R-:W-:Y:S02]  /*f460*/  LOP3.LUT R19, R19, 0x70, RZ, 0xc0, !PT ;  /* 0x0000007013137812 */ /* 0x000fe400078ec0ff */
[----:B------:R-:W-:Y:S02]  /*f470*/  IADD3 R0, P2, R2, UR6, RZ ;  /* 0x0000000602007c10 */ /* 0x000fe4000ff5e0ff */
[----:B------:R-:W-:Y:S01]  /*f480*/  ISETP.GE.AND P1, PT, R19, UR4, PT ;  /* 0x0000000413007c0c */ /* 0x000fe2000bf26270 */
[----:B------:R-:W-:Y:S01]  /*f490*/  UMOV UR4, 0xffffffff ;  /* 0xffffffff00047882 */ /* 0x000fe20000000000 */
[----:B------:R-:W-:Y:S02]  /*f4a0*/  IADD3.X R2, R3, UR7, R4, P2, !PT ;  /* 0x0000000703027c10 */ /* 0x000fe400097fe404 */
[----:B0-----:R-:W-:Y:S09]  /*f4b0*/  BRA.DIV UR4, `(.L_x_2027) ;  /* 0x0000003604307947 */ /* 0x001ff2000b800000 */
[----:B------:R-:W0:Y:S01]  /*f4c0*/  S2R R6, SR_TID.X ;  /* 0x0000000000067919 */ /* 0x000e220000002100 */
[----:B------:R-:W-:Y:S01]  /*f4d0*/  IMAD.U32 R4, RZ, RZ, UR41 ;  /* 0x00000029ff047e24 */ /* 0x000fe2000f8e00ff */
[----:B------:R-:W-:Y:S01]  /*f4e0*/  ULDC UR4, c[0x0][0x288] ;  /* 0x0000a20000047ab9 */ /* 0x000fe20000000800 */
[----:B------:R-:W1:Y:S01]  /*f4f0*/  SHFL.IDX PT, R7, R0, RZ, 0x181f ;  /* 0x00181fff00077589 */ /* 0x000e6200000e0000 */
[----:B------:R-:W-:-:S03]  /*f500*/  IMAD R3, R8, UR4, RZ ;  /* 0x0000000408037c24 */ /* 0x000fc6000f8e02ff */
[----:B------:R-:W-:Y:S01]  /*f510*/  SHFL.IDX PT, R9, R2, 0x1, 0x181f ;  /* 0x00381f0002097f89 */ /* 0x000fe200000e0000 */
[----:B0-----:R-:W-:-:S04]  /*f520*/  LOP3.LUT R6, R6, 0x7f, RZ, 0xc0, !PT ;  /* 0x0000007f06067812 */ /* 0x001fc800078ec0ff */
[----:B------:R-:W-:-:S05]  /*f530*/  SHF.R.U32.HI R6, RZ, 0x3, R6 ;  /* 0x00000003ff067819 */ /* 0x000fca0000011606 */
[----:B------:R-:W-:Y:S02]  /*f540*/  IMAD R4, R4, 0x80, R6 ;  /* 0x0000008004047824 */ /* 0x000fe400078e0206 */
[----:B------:R-:W0:Y:S02]  /*f550*/  SHFL.IDX PT, R6, R2, RZ, 0x181f ;  /* 0x00181fff02067589 */ /* 0x000e2400000e0000 */
[C---:B------:R-:W-:Y:S01]  /*f560*/  VIADD R5, R4.reuse, 0x10 ;  /* 0x0000001004057836 */ /* 0x040fe20000000000 */
[----:B------:R-:W-:-:S04]  /*f570*/  ISETP.GE.AND P3, PT, R4, R3, PT ;  /* 0x000000030400720c */ /* 0x000fc80003f66270 */
[----:B------:R-:W-:Y:S02]  /*f580*/  ISETP.GE.AND P2, PT, R5, R3, PT ;  /* 0x000000030500720c */ /* 0x000fe40003f46270 */
[----:B------:R-:W2:Y:S07]  /*f590*/  SHFL.IDX PT, R5, R0, 0x1, 0x181f ;  /* 0x00381f0000057f89 */ /* 0x000eae00000e0000 */
[----:B-1----:R-:W-:-:S05]  /*f5a0*/  @!P3 IADD3 R7, P4, R19, R7, RZ ;  /* 0x000000071307b210 */ /* 0x002fca0007f9e0ff */
[----:B0-----:R-:W-:-:S05]  /*f5b0*/  @!P3 IMAD.X R6, RZ, RZ, R6, P4 ;  /* 0x000000ffff06b224 */ /* 0x001fca00020e0606 */
[----:B------:R-:W-:-:S04]  /*f5c0*/  @!P3 LOP3.LUT R7, R7, R6, RZ, 0x3c, !PT ;  /* 0x000000060707b212 */ /* 0x000fc800078e3cff */
[----:B------:R-:W-:Y:S02]  /*f5d0*/  @!P3 LOP3.LUT R6, R7, R6, RZ, 0x3c, !PT ;  /* 0x000000060706b212 */ /* 0x000fe400078e3cff */
        /* <DEDUP_REMOVED lines=48> */
[----:B-1----:R-:W-:Y:S01]  /*f8e0*/  @!P2 IMAD.X R6, RZ, RZ, R6, P3 ;  /* 0x000000ffff06a224 */ /* 0x002fe200018e0606 */
[----:B------:R-:W-:Y:S02]  /*f8f0*/  ISETP.GE.AND P3, PT, R5, R3, PT ;  /* 0x000000030500720c */ /* 0x000fe40003f66270 */
[----:B------:R-:W-:Y:S02]  /*f900*/  SHFL.IDX PT, R5, R2, 0x7, 0x181f ;  /* 0x00f81f0002057f89 */ /* 0x000fe400000e0000 */
[----:B------:R-:W-:-:S04]  /*f910*/  @!P2 LOP3.LUT R7, R7, R6, RZ, 0x3c, !PT ;  /* 0x000000060707a212 */ /* 0x000fc800078e3cff */
[----:B------:R-:W-:-:S04]  /*f920*/  @!P2 LOP3.LUT R6, R7, R6, RZ, 0x3c, !PT ;  /* 0x000000060706a212 */ /* 0x000fc800078e3cff */
[----:B------:R-:W-:-:S05]  /*f930*/  @!P2 LOP3.LUT R7, R7, R6, RZ, 0x3c, !PT ;  /* 0x000000060707a212 */ /* 0x000fca00078e3cff */
[----:B------:R-:W-:Y:S04]  /*f940*/  @!P2 LDGSTS.E.BYPASS.LTC128B.128 [R10+0x22c00], desc[UR48][R6.64], !P1 ;  /* 0x22c00000060aafae */ /* 0x000fe8000c901d70 */
[----:B------:R0:W-:Y:S04]  /*f950*/  @!P2 LDGSTS.E.BYPASS.LTC128B.128 [R10+0x26c00], desc[UR48][R6.64+0x80], !P0 ;  /* 0x26c00080060aafae */ /* 0x0001e8000c101d70 */
        /* <DEDUP_REMOVED lines=10> */
.L_x_2107:
        /* <DEDUP_REMOVED lines=11> */
.L_x_2029:
[----:B------:R-:W-:Y:S05]  /*fab0*/  BSYNC B0 ;  /* 0x0000000000007941 */ /* 0x000fea0003800000 */
.L_x_2028:
[----:B------:R-:W-:Y:S01]  /*fac0*/  NOP ;  /* 0x0000000000007918 */ /* 0x000fe20000000000 */
[----:B------:R-:W-:-:S13]  /*fad0*/  PLOP3.LUT P0, PT, PT, PT, PT, 0x80, 0x0 ;  /* 0x000000000000781c */ /* 0x000fda0003f0f070 */
.L_x_2030:
        /* <DEDUP_REMOVED lines=18> */
.L_x_2108:
[----:B------:R-:W-:Y:S05]  /*fc00*/  BSYNC B0 ;  /* 0x0000000000007941 */ /* 0x000fea0003800000 */
.L_x_2031:
[----:B------:R-:W-:-:S06]  /*fc10*/  UISETP.GE.AND UP0, UPT, UR40, 0x2, UPT ;  /* 0x000000022800788c */ /* 0x000fcc000bf06270 */
[----:B------:R-:W-:-:S13]  /*fc20*/  PLOP3.LUT P0, PT, PT, PT, UP0, 0x80, 0x0 ;  /* 0x000000000000781c */ /* 0x000fda0003f0f008 */
[----:B------:R-:W-:Y:S05]  /*fc30*/  @!P0 BRA `(.L_x_2033) ;  /* 0x0000001400608947 */ /* 0x000fea0003800000 */
[----:B--2---:R2:W5:Y:S01]  /*fc40*/  LDL.LU R0, [R1+0xc] ;  /* 0x00000c0001007983 */ /* 0x0045620000300800 */
[----:B------:R-:W-:-:S03]  /*fc50*/  UIADD3 UR4, UR40, -0x2, URZ ;  /* 0xfffffffe28047890 */ /* 0x000fc6000fffe03f */
[----:B------:R2:W5:Y:S03]  /*fc60*/  LDL.LU R3, [R1+0x4] ;  /* 0x0000040001037983 */ /* 0x0005660000300800 */
[----:B------:R-:W-:-:S07]  /*fc70*/  IMAD.U32 R2, RZ, RZ, UR4 ;  /* 0x00000004ff027e24 */ /* 0x000fce000f8e00ff */
.L_x_2055:
[----:B01----:R-:W3:Y:S01]  /*fc80*/  LDL R6, [R1+0x10] ;  /* 0x0000100001067983 */ /* 0x003ee20000100800 */
        /* <DEDUP_REMOVED lines=8> */
[----:B------:R0:W-:Y:S01]  /*fd10*/  STL [R1+0x4], R10 ;  /* 0x0000040a01007387 */ /* 0x0001e20000100800 */
[----:B---3--:R-:W-:-:S13]  /*fd20*/  LOP3.LUT P1, RZ, R6, 0x2, RZ, 0xc0, !PT ;  /* 0x0000000206ff7812 */ /* 0x008fda000782c0ff */
[----:B0-----:R-:W-:Y:S05]  /*fd30*/  @!P1 BRA `(.L_x_2035) ;  /* 0x0000000800049947 */ /* 0x001fea0003800000 */
[----:B------:R-:W-:Y:S01]  /*fd40*/  LOP3.LUT P1, RZ, R6, 0x1, RZ, 0xc0, !PT ;  /* 0x0000000106ff7812 */ /* 0x000fe2000782c0ff */
[----:B------:R-:W-:-:S12]  /*fd50*/  IMAD.MOV.U32 R8, RZ, RZ, R2 ;  /* 0x000000ffff087224 */ /* 0x000fd800078e0002 */
[----:B------:R-:W-:Y:S05]  /*fd60*/  @!P1 BRA `(.L_x_2036) ;  /* 0x0000000000509947 */ /* 0x000fea0003800000 */
[----:B------:R-:W3:Y:S01]  /*fd70*/  LDL R12, [R1+0x18] ;  /* 0x00001800010c7983 */ /* 0x000ee20000100800 */
[----:B------:R-:W0:Y:S01]  /*fd80*/  LDC R7, c[0x0][0x43c] ;  /* 0x00010f00ff077b82 */ /* 0x000e220000000800 */
[----:B------:R-:W-:Y:S02]  /*fd90*/  ULDC.64 UR4, c[0x0][0x428] ;  /* 0x00010a0000047ab9 */ /* 0x000fe40000000a00 */
[----:B------:R-:W4:Y:S01]  /*fda0*/  LDL R11, [R1+0x14] ;  /* 0x00001400010b7983 */ /* 0x000f220000100800 */
[----:B0-----:R-:W-:-:S13]  /*fdb0*/  ISETP.NE.AND P0, PT, R7, 0x1, PT ;  /* 0x000000010700780c */ /* 0x001fda0003f05270 */
[----:B------:R-:W0:Y:S02]  /*fdc0*/  @P0 LDC.64 R4, c[0x0][0x440] ;  /* 0x00011000ff040b82 */ /* 0x000e240000000a00 */
[----:B0-----:R-:W-:-:S04]  /*fdd0*/  @P0 IMAD.HI.U32 R6, R2, R4, RZ ;  /* 0x0000000402060227 */ /* 0x001fc800078e00ff */
[----:B------:R-:W-:Y:S01]  /*fde0*/  IMAD.MOV.U32 R4, RZ, RZ, R2 ;  /* 0x000000ffff047224 */ /* 0x000fe200078e0002 */
[----:B------:R-:W-:-:S04]  /*fdf0*/  @P0 SHF.R.U32.HI R4, RZ, R5, R6 ;  /* 0x00000005ff040219 */ /* 0x000fc80000011606 */
[--C-:B------:R-:W-:Y:S01]  /*fe00*/  SHF.R.S32.HI R5, RZ, 0x1f, R4.reuse ;  /* 0x0000001fff057819 */ /* 0x100fe20000011404 */
[----:B------:R-:W-:-:S04]  /*fe10*/  IMAD.MOV R8, RZ, RZ, -R4 ;  /* 0x000000ffff087224 */ /* 0x000fc800078e0a04 */
[----:B------:R-:W-:Y:S02]  /*fe20*/  IMAD R8, R7, R8, R2 ;  /* 0x0000000807087224 */ /* 0x000fe400078e0202 */
[----:B---3--:R-:W-:-:S04]  /*fe30*/  IMAD R6, R12, UR4, RZ ;  /* 0x000000040c067c24 */ /* 0x008fc8000f8e02ff */
[C---:B----4-:R-:W-:Y:S02]  /*fe40*/  IMAD R6, R11.reuse, UR5, R6 ;  /* 0x000000050b067c24 */ /* 0x050fe4000f8e0206 */
[----:B------:R-:W-:Y:S01]  /*fe50*/  IMAD.WIDE.U32 R4, R11, UR4, R4 ;  /* 0x000000040b047c25 */ /* 0x000fe2000f8e0004 */
[----:B------:R-:W-:-:S03]  /*fe60*/  ULDC.64 UR4, c[0x0][0x418] ;  /* 0x0001060000047ab9 */ /* 0x000fc60000000a00 */
[----:B------:R-:W-:Y:S01]  /*fe70*/  IMAD.IADD R5, R6, 0x1, R5 ;  /* 0x0000000106057824 */ /* 0x000fe200078e0205 */
[----:B------:R-:W-:-:S04]  /*fe80*/  LEA R6, P0, R4, UR4, 0x2 ;  /* 0x0000000404067c11 */ /* 0x000fc8000f8010ff */
[----:B------:R-:W-:-:S05]  /*fe90*/  LEA.HI.X R7, R4, UR5, R5, 0x2, P0 ;  /* 0x0000000504077c11 */ /* 0x000fca00080f1405 */
[----:B------:R0:W5:Y:S04]  /*fea0*/  LDG.E R16, desc[UR48][R6.64] ;  /* 0x0000003006107981 */ /* 0x000168000c1e1900 */
.L_x_2036:
[----:B0-----:R-:W-:Y:S01]  /*feb0*/  IMAD R6, R10, 0x8, R17 ;  /* 0x000000080a067824 */ /* 0x001fe200078e0211 */
[----:B------:R-:W-:Y:S01]  /*fec0*/  SHF.L.U32 R5, R9, 0x1f, RZ ;  /* 0x0000001f09057819 */ /* 0x000fe200000006ff */
[----:B------:R-:W0:Y:S01]  /*fed0*/  S2R R4, SR_TID.X ;  /* 0x0000000000047919 */ /* 0x000e220000002100 */
[----:B------:R-:W-:Y:S02]  /*fee0*/  BSSY B1, `(.L_x_2037) ;  /* 0x0000005000017945 */ /* 0x000fe40003800000 */
[----:B------:R-:W1:Y:S01]  /*fef0*/  SYNCS.PHASECHK.TRANS64.TRYWAIT P0, [R6+URZ+0x38880], R5 ;  /* 0x03888005060075a7 */ /* 0x000e62000800017f */
[----:B0-----:R-:W-:-:S04]  /*ff00*/  LOP3.LUT R4, R4, 0x7f, RZ, 0xc0, !PT ;  /* 0x0000007f04047812 */ /* 0x001fc800078ec0ff */
[----:B------:R-:W-:Y:S01]  /*ff10*/  ISETP.NE.AND P1, PT, R4, RZ, PT ;  /* 0x000000ff0400720c */ /* 0x000fe20003f25270 */
[----:B-1----:R-:W-:-:S12]  /*ff20*/  @!P0 BRA `(.L_x_2038) ;  /* 0x0000003400748947 */ /* 0x002fd80003800000 */
.L_x_2109:
[----:B------:R-:W-:Y:S05]  /*ff30*/  BSYNC B1 ;  /* 0x0000000000017941 */ /* 0x000fea0003800000 */
.L_x_2037:
        /* <DEDUP_REMOVED lines=9> */
.L_x_2040:
[----:B------:R-:W-:Y:S05]  /*ffd0*/  BSYNC B1 ;  /* 0x0000000000017941 */ /* 0x000fea0003800000 */
.L_x_2039:
[----:B------:R-:W3:Y:S01]  /*ffe0*/  LDL R4, [R1+0x4] ;  /* 0x0000040001047983 */ /* 0x000ee20000100800 */
        /* <DEDUP_REMOVED lines=9> */
[----:B---3--:R-:W-:-:S04]  /*10080*/  IMAD R4, R4, 0x8000, R17 ;  /* 0x0000800004047824 */ /* 0x008fc800078e0211 */
[----:B------:R-:W-:-:S07]  /*10090*/  VIADD R9, R4, 0x10400 ;  /* 0x0001040004097836 */ /* 0x000fce0000000000 */
.L_x_2041:
        /* <DEDUP_REMOVED lines=16> */
.L_x_2042:
        /* <DEDUP_REMOVED lines=13> */
.L_x_2110:
[----:B------:R-:W-:Y:S05]  /*10270*/  BSYNC B1 ;  /* 0x0000000000017941 */ /* 0x000fea0003800000 */
.L_x_2043:
        /* <DEDUP_REMOVED lines=11> */
.L_x_2046:
[----:B------:R-:W-:Y:S05]  /*10330*/  BSYNC B1 ;  /* 0x0000000000017941 */ /* 0x000fea0003800000 */
.L_x_2045:
        /* <DEDUP_REMOVED lines=8> */
.L_x_2047:
        /* <DEDUP_REMOVED lines=15> */
.L_x_2048:
        /* <DEDUP_REMOVED lines=10> */
.L_x_2035:
[----:B------:R-:W-:Y:S05]  /*10550*/  BSYNC B0 ;  /* 0x0000000000007941 */ /* 0x000fea0003800000 */
.L_x_2034:
[----:B------:R-:W-:-:S06]  /*10560*/  UISETP.NE.AND UP0, UPT, UR39, 0x3, UPT ;  /* 0x000000032700788c */ /* 0x000fcc000bf05270 */
[----:B------:R-:W-:-:S13]  /*10570*/  PLOP3.LUT P0, PT, PT, PT, UP0, 0x80, 0x0 ;  /* 0x000000000000781c */ /* 0x000fda0003f0f008 */
[----:B------:R-:W-:Y:S05]  /*10580*/  @!P0 BRA `(.L_x_2049) ;  /* 0x0000000000048947 */ /* 0x000fea0003800000 */
[----:B------:R-:W-:Y:S01]  /*10590*/  BPT.TRAP 0x1 ;  /* 0x000000040000795c */ /* 0x000fe20000300000 */
.L_x_2049:
        /* <DEDUP_REMOVED lines=8> */
.L_x_2111:
[----:B------:R-:W-:Y:S05]  /*10620*/  BSYNC B0 ;  /* 0x0000000000007941 */ /* 0x000fea0003800000 */
.L_x_2050:
[----:B------:R-:W-:Y:S05]  /*10630*/  @!P0 BRA `(.L_x_2052) ;  /* 0x0000000000048947 */ /* 0x000fea0003800000 */
[----:B------:R-:W-:Y:S01]  /*10640*/  BPT.TRAP 0x1 ;  /* 0x000000040000795c */ /* 0x000fe20000300000 */
.L_x_2052:
[----:B0-----:R-:W-:Y:S01]  /*10650*/  SHF.L.U32 R4, R0, 0x1f, RZ ;  /* 0x0000001f00047819 */ /* 0x001fe200000006ff */
[----:B------:R-:W-:-:S03]  /*10660*/  IMAD.SHL.U32 R0, R3, 0x8000, RZ ;  /* 0x0000800003007824 */ /* 0x000fc600078e00ff */
[----:B------:R-:W0:Y:S02]  /*10670*/  SYNCS.PHASECHK.TRANS64.TRYWAIT P1, [R19+URZ+0x38860], R4 ;  /* 0x03886004130075a7 */ /* 0x000e24000802017f */
[----:B0-----:R-:W-:Y:S05]  /*10680*/  @!P1 BRA `(.L_x_2053) ;  /* 0x0000002c00d89947 */ /* 0x001fea0003800000 */
.L_x_2112:
[----:B------:R-:W3:Y:S04]  /*10690*/  LDL R14, [R1+0x28] ;  /* 0x00002800010e7983 */ /* 0x000ee80000100800 */
[----:B------:R-:W4:Y:S04]  /*106a0*/  LDL R13, [R1+0x8] ;  /* 0x00000800010d7983 */ /* 0x000f280000100800 */
[----:B------:R-:W4:Y:S01]  /*106b0*/  LDL R12, [R1] ;  /* 0x00000000010c7983 */ /* 0x000f220000100800 */
[----:B------:R-:W-:Y:S01]  /*106c0*/  LOP3.LUT R3, R0, R18, RZ, 0xfc, !PT ;  /* 0x0000001200037212 */ /* 0x000fe200078efcff */
[----:B------:R-:W-:Y:S05]  /*106d0*/  WARPSYNC.ALL ;  /* 0x0000000000007948 */ /* 0x000fea0003800000 */
[----:B------:R-:W-:-:S05]  /*106e0*/  IMAD.IADD R3, R17, 0x1, R3 ;  /* 0x0000000111037824 */ /* 0x000fca00078e0203 */
[----:B------:R-:W0:Y:S02]  /*106f0*/  LDSM.16.MT88.4 R8, [R3+0x10400] ;  /* 0x010400000308783b */ /* 0x000e240000004200 */
[C-C-:B0-----:R-:W-:Y:S02]  /*10700*/  PRMT R4, R8.reuse, 0x6420, R9.reuse ;  /* 0x0000642008047816 */ /* 0x141fe40000000009 */
        /* <DEDUP_REMOVED lines=158> */
.L_x_2054:
        /* <DEDUP_REMOVED lines=13> */
.L_x_2033:
        /* <DEDUP_REMOVED lines=18> */
.L_x_2057:
[----:B------:R-:W-:Y:S05]  /*112e0*/  BSYNC B0 ;  /* 0x0000000000007941 */ /* 0x000fea0003800000 */
.L_x_2056:
[----:B------:R-:W-:-:S06]  /*112f0*/  UISETP.NE.AND UP0, UPT, UR39, 0x3, UPT ;  /* 0x000000032700788c */ /* 0x000fcc000bf05270 */
[----:B------:R-:W-:-:S13]  /*11300*/  PLOP3.LUT P1, PT, PT, PT, UP0, 0x80, 0x0 ;  /* 0x000000000000781c */ /* 0x000fda0003f2f008 */
[----:B------:R-:W-:Y:S05]  /*11310*/  @!P1 BRA `(.L_x_2058) ;  /* 0x0000000000049947 */ /* 0x000fea0003800000 */
[----:B------:R-:W-:Y:S01]  /*11320*/  BPT.TRAP 0x1 ;  /* 0x000000040000795c */ /* 0x000fe20000300000 */
.L_x_2058:
        /* <DEDUP_REMOVED lines=10> */
.L_x_2113:
[----:B------:R-:W-:Y:S05]  /*113d0*/  BSYNC B0 ;  /* 0x0000000000007941 */ /* 0x000fea0003800000 */
.L_x_2059:
[----:B------:R-:W-:Y:S05]  /*113e0*/  @!P2 BRA `(.L_x_2061) ;  /* 0x000000000004a947 */ /* 0x000fea0003800000 */
[----:B------:R-:W-:Y:S01]  /*113f0*/  BPT.TRAP 0x1 ;  /* 0x000000040000795c */ /* 0x000fe20000300000 */
.L_x_2061:
[----:B--2---:R-:W2:Y:S02]  /*11400*/  LDL R0, [R1+0xc] ;  /* 0x00000c0001007983 */ /* 0x004ea40000100800 */
[----:B--2---:R-:W-:-:S04]  /*11410*/  SHF.L.U32 R0, R0, 0x1f, RZ ;  /* 0x0000001f00007819 */ /* 0x004fc800000006ff */
[----:B------:R-:W2:Y:S02]  /*11420*/  SYNCS.PHASECHK.TRANS64.TRYWAIT P1, [R2+URZ+0x38860], R0 ;  /* 0x03886000020075a7 */ /* 0x000ea4000802017f */
[----:B--2---:R-:W-:Y:S05]  /*11430*/  @!P1 BRA `(.L_x_2062) ;  /* 0x0000002000949947 */ /* 0x004fea0003800000 */
.L_x_2114:
        /* <DEDUP_REMOVED lines=166> */
.L_x_2063:
[----:B------:R-:W2:Y:S01]  /*11ea0*/  LDL.LU R3, [R1+0xc] ;  /* 0x00000c0001037983 */ /* 0x000ea20000300800 */
[----:B0-----:R0:W-:Y:S01]  /*11eb0*/  SYNCS.ARRIVE.TRANS64.A1T0 RZ, [R2+URZ+0x38850], RZ ;  /* 0x038850ff02ff79a7 */ /* 0x0011e2000810003f */
[----:B-1----:R-:W-:Y:S01]  /*11ec0*/  VIADD R0, R19, 0x1 ;  /* 0x0000000113007836 */ /* 0x002fe20000000000 */
[----:B------:R-:W-:Y:S04]  /*11ed0*/  BAR.SYNC.DEFER_BLOCKING 0x2, 0x80 ;  /* 0x0082000000007b1d */ /* 0x000fe80000010000 */
[----:B------:R-:W-:Y:S01]  /*11ee0*/  ISETP.NE.AND P1, PT, R0, 0x2, PT ;  /* 0x000000020000780c */ /* 0x000fe20003f25270 */
[----:B0-----:R-:W-:-:S03]  /*11ef0*/  @!P0 VIADD R2, R2, 0x38880 ;  /* 0x0003888002028836 */ /* 0x001fc60000000000 */
[----:B------:R-:W-:Y:S02]  /*11f00*/  SEL R0, R0, RZ, P1 ;  /* 0x000000ff00007207 */ /* 0x000fe40000800000 */
[----:B------:R-:W-:-:S03]  /*11f10*/  @!P0 PRMT R2, RZ, 0x654, R2 ;  /* 0x00000654ff028816 */ /* 0x000fc60000000002 */
[----:B------:R0:W-:Y:S01]  /*11f20*/  STL [R1+0x4], R0 ;  /* 0x0000040001007387 */ /* 0x0001e20000100800 */
[----:B------:R1:W-:Y:S02]  /*11f30*/  @!P0 SYNCS.ARRIVE.TRANS64.RED.A1T0 RZ, [R2+URZ], RZ ;  /* 0x000000ff02ff89a7 */ /* 0x0003e4000810043f */
[----:B-1----:R-:W-:-:S04]  /*11f40*/  SEL R2, RZ, 0x1, P1 ;  /* 0x00000001ff027807 */ /* 0x002fc80000800000 */
[----:B--2---:R-:W-:-:S05]  /*11f50*/  LOP3.LUT R3, R3, R2, RZ, 0x3c, !PT ;  /* 0x0000000203037212 */ /* 0x004fca00078e3cff */
[----:B------:R0:W-:Y:S02]  /*11f60*/  STL [R1+0xc], R3 ;  /* 0x00000c0301007387 */ /* 0x0001e40000100800 */
.L_x_2008:
[----:B------:R-:W-:Y:S05]  /*11f70*/  BSYNC B7 ;  /* 0x0000000000077941 */ /* 0x000fea0003800000 */
.L_x_2006:
        /* <DEDUP_REMOVED lines=13> */
.L_x_2064:
        /* <DEDUP_REMOVED lines=8> */
.L_x_2065:
[----:B-1----:R-:W2:Y:S01]  /*120d0*/  LDL R0, [R1+0x30] ;  /* 0x0000300001007983 */ /* 0x002ea20000100800 */
[----:B------:R-:W-:Y:S02]  /*120e0*/  ULDC UR4, c[0x0][0xc38] ;  /* 0x00030e0000047ab9 */ /* 0x000fe40000000800 */
[----:B--2---:R-:W-:-:S13]  /*120f0*/  ISETP.GE.AND P0, PT, R0, UR4, PT ;  /* 0x0000000400007c0c */ /* 0x004fda000bf06270 */
[----:B------:R-:W-:Y:S05]  /*12100*/  @!P0 BRA `(.L_x_2066) ;  /* 0xffffffb800b48947 */ /* 0x000fea000383ffff */
.L_x_2003:
        /* <DEDUP_REMOVED lines=12> */
.L_x_2115:
[----:B------:R-:W-:Y:S05]  /*121d0*/  BSYNC B0 ;  /* 0x0000000000007941 */ /* 0x000fea0003800000 */
.L_x_2067:
[----:B------:R-:W-:-:S03]  /*121e0*/  UMOV UR4, 0xffffffff ;  /* 0xffffffff00047882 */ /* 0x000fc60000000000 */
[----:B------:R-:W-:Y:S05]  /*121f0*/  BRA.DIV UR4, `(.L_x_2069) ;  /* 0x00000016044c7947 */ /* 0x000fea000b800000 */
[----:B------:R-:W1:Y:S02]  /*12200*/  S2R R2, SR_TID.X ;  /* 0x0000000000027919 */ /* 0x000e640000002100 */
[----:B-1----:R-:W-:-:S04]  /*12210*/  SHF.R.U32.HI R2, RZ, 0x5, R2 ;  /* 0x00000005ff027819 */ /* 0x002fc80000011602 */
[----:B------:R-:W-:-:S05]  /*12220*/  LOP3.LUT R2, R2, 0x3, RZ, 0xc0, !PT ;  /* 0x0000000302027812 */ /* 0x000fca00078ec0ff */
[----:B------:R1:W2:Y:S02]  /*12230*/  SHFL.IDX PT, R14, R2, RZ, 0x1f ;  /* 0x00001fff020e7589 */ /* 0x0002a400000e0000 */
.L_x_2118:
[----:B--2---:R-:W-:Y:S01]  /*12240*/  ISETP.NE.AND P0, PT, R14, RZ, PT ;  /* 0x000000ff0e00720c */ /* 0x004fe20003f05270 */
[----:B------:R-:W-:-:S12]  /*12250*/  BSSY B0, `(.L_x_2070) ;  /* 0x000002e000007945 */ /* 0x000fd80003800000 */
[----:B------:R-:W-:Y:S05]  /*12260*/  @P0 BRA `(.L_x_2071) ;  /* 0x0000000000b00947 */ /* 0x000fea0003800000 */
[----:B------:R-:W-:-:S03]  /*12270*/  UMOV UR4, 0xffffffff ;  /* 0xffffffff00047882 */ /* 0x000fc60000000000 */
[----:B------:R-:W-:Y:S05]  /*12280*/  BRA.DIV UR4, `(.L_x_2072) ;  /* 0x00000016045c7947 */ /* 0x000fea000b800000 */
[----:B------:R-:W-:-:S13]  /*12290*/  ELECT P6, URZ, PT ;  /* 0x00000000003f782f */ /* 0x000fda00038c0000 */
.L_x_2121:
[----:B------:R-:W-:Y:S05]  /*122a0*/  @!P6 BRA `(.L_x_2071) ;  /* 0x0000000000a0e947 */ /* 0x000fea0003800000 */
[----:B------:R-:W-:-:S06]  /*122b0*/  ULOP3.LUT UR4, UR38, 0x2, URZ, 0xfc, !UPT ;  /* 0x0000000226047892 */ /* 0x000fcc000f8efc3f */
[----:B-1----:R-:W-:-:S05]  /*122c0*/  IMAD.U32 R2, RZ, RZ, UR4 ;  /* 0x00000004ff027e24 */ /* 0x002fca000f8e00ff */
[----:B------:R-:W-:-:S13]  /*122d0*/  ISETP.NE.AND P0, PT, R2, 0x3, PT ;  /* 0x000000030200780c */ /* 0x000fda0003f05270 */
[----:B------:R-:W-:Y:S05]  /*122e0*/  @!P0 BRA `(.L_x_2073) ;  /* 0x0000000000048947 */ /* 0x000fea0003800000 */
[----:B------:R-:W-:Y:S01]  /*122f0*/  BPT.TRAP 0x1 ;  /* 0x000000040000795c */ /* 0x000fe20000300000 */
.L_x_2073:
        /* <DEDUP_REMOVED lines=14> */
.L_x_2122:
[----:B------:R-:W1:Y:S02]  /*123e0*/  SYNCS.PHASECHK.TRANS64.TRYWAIT P1, [R7+URZ], R2 ;  /* 0x00000002070075a7 */ /* 0x000e64000802017f */
[----:B-1----:R-:W-:Y:S05]  /*123f0*/  @!P1 BRA `(.L_x_2075) ;  /* 0x0000001400349947 */ /* 0x002fea0003800000 */
.L_x_2123:
[----:B------:R-:W-:Y:S05]  /*12400*/  @!P0 BRA `(.L_x_2076) ;  /* 0x0000000000048947 */ /* 0x000fea0003800000 */
[----:B------:R-:W-:Y:S01]  /*12410*/  BPT.TRAP 0x1 ;  /* 0x000000040000795c */ /* 0x000fe20000300000 */
.L_x_2076:
[----:B------:R-:W2:Y:S02]  /*12420*/  LDL.LU R4, [R1+0x4] ;  /* 0x0000040001047983 */ /* 0x000ea40000300800 */
[----:B--2---:R-:W-:-:S04]  /*12430*/  IMAD R4, R4, 0x8, R0 ;  /* 0x0000000804047824 */ /* 0x004fc800078e0200 */
[----:B------:R-:W2:Y:S02]  /*12440*/  SYNCS.PHASECHK.TRANS64.TRYWAIT P1, [R4+URZ+0x38860], R5 ;  /* 0x03886005040075a7 */ /* 0x000ea4000802017f */
[----:B--2---:R-:W-:Y:S05]  /*12450*/  @!P1 BRA `(.L_x_2077) ;  /* 0x0000001400309947 */ /* 0x004fea0003800000 */
.L_x_2124:
[----:B------:R-:W-:Y:S05]  /*12460*/  @!P0 BRA `(.L_x_2078) ;  /* 0x0000000000048947 */ /* 0x000fea0003800000 */
[----:B------:R-:W-:Y:S01]  /*12470*/  BPT.TRAP 0x1 ;  /* 0x000000040000795c */ /* 0x000fe20000300000 */
.L_x_2078:
[----:B------:R-:W-:-:S04]  /*12480*/  IMAD R3, R3, 0x8, R0 ;  /* 0x0000000803037824 */ /* 0x000fc800078e0200 */
[----:B------:R-:W3:Y:S02]  /*12490*/  SYNCS.PHASECHK.TRANS64.TRYWAIT P1, [R3+URZ+0x38860], R2 ;  /* 0x03886002030075a7 */ /* 0x000ee4000802017f */
[----:B---3--:R-:W-:Y:S05]  /*124a0*/  @!P1 BRA `(.L_x_2079) ;  /* 0x0000001400309947 */ /* 0x008fea0003800000 */
.L_x_2125:
[----:B------:R-:W-:Y:S05]  /*124b0*/  @!P0 BRA `(.L_x_2080) ;  /* 0x0000000000048947 */ /* 0x000fea0003800000 */
[----:B------:R-:W-:Y:S01]  /*124c0*/  BPT.TRAP 0x1 ;  /* 0x000000040000795c */ /* 0x000fe20000300000 */
.L_x_2080:
[----:B------:R-:W4:Y:S02]  /*124d0*/  SYNCS.PHASECHK.TRANS64.TRYWAIT P0, [R4+URZ+0x38880], R5 ;  /* 0x03888005040075a7 */ /* 0x000f24000800017f */
[----:B----4-:R-:W-:Y:S05]  /*124e0*/  @!P0 BRA `(.L_x_2081) ;  /* 0x0000001400348947 */ /* 0x010fea0003800000 */
.L_x_2082:
[----:B------:R0:W0:Y:S02]  /*124f0*/  SYNCS.PHASECHK.TRANS64.TRYWAIT P0, [R3+URZ+0x38880], R2 ;  /* 0x03888002030075a7 */ /* 0x000024000800017f */
[----:B0-----:R-:W-:Y:S05]  /*12500*/  @!P0 NANOSLEEP.SYNCS 0x989680 ;  /* 0x009896800000895d */ /* 0x001fea0003900000 */
[----:B------:R-:W0:Y:S02]  /*12510*/  @!P0 SYNCS.PHASECHK.TRANS64 P0, [R3+URZ+0x38880], R2 ;  /* 0x03888002030085a7 */ /* 0x000e24000800007f */
[----:B0-----:R-:W-:Y:S05]  /*12520*/  @!P0 BRA `(.L_x_2082) ;  /* 0xfffffffc00f08947 */ /* 0x001fea000383ffff */
.L_x_2071:
[----:B------:R-:W-:Y:S05]  /*12530*/  BSYNC B0 ;  /* 0x0000000000007941 */ /* 0x000fea0003800000 */
.L_x_2070:
[----:B------:R-:W-:Y:S05]  /*12540*/  EXIT ;  /* 0x000000000000794d */ /* 0x000fea0003800000 */
.L_x_1953:
[----:B0-----:R-:W-:-:S04]  /*12550*/  IMAD.U32 R3, RZ, RZ, UR41 ;  /* 0x00000029ff037e24 */ /* 0x001fc8000f8e00ff */
[----:B------:R0:W1:Y:S03]  /*12560*/  SYNCS.PHASECHK.TRANS64.TRYWAIT P1, [R3+URZ+0x38800], R0 ;  /* 0x03880000030075a7 */ /* 0x000066000802017f */
[----:B-1----:R-:W-:Y:S05]  /*12570*/  @!P1 NANOSLEEP.SYNCS 0x989680 ;  /* 0x009896800000995d */ /* 0x002fea0003900000 */
[----:B------:R-:W1:Y:S02]  /*12580*/  @!P1 SYNCS.PHASECHK.TRANS64 P1, [R3+URZ+0x38800], R0 ;  /* 0x03880000030095a7 */ /* 0x000e64000802007f */
[----:B-1----:R-:W-:Y:S05]  /*12590*/  @!P1 BRA `(.L_x_1953) ;  /* 0xfffffffc00ec9947 */ /* 0x002fea000383ffff */
[----:B------:R-:W-:Y:S05]  /*125a0*/  BRA `(.L_x_2083) ;  /* 0xfffffef400987947 */ /* 0x000fea000383ffff */
.L_x_1957:
[----:B-1----:R1:W2:Y:S02]  /*125b0*/  SYNCS.PHASECHK.TRANS64.TRYWAIT P2, [R3+URZ+0x38830], R0 ;  /* 0x03883000030075a7 */ /* 0x0022a4000804017f */
[----:B--2---:R-:W-:Y:S05]  /*125c0*/  @!P2 NANOSLEEP.SYNCS 0x989680 ;  /* 0x009896800000a95d */ /* 0x004fea0003900000 */
[----:B------:R-:W2:Y:S02]  /*125d0*/  @!P2 SYNCS.PHASECHK.TRANS64 P2, [R3+URZ+0x38830], R0 ;  /* 0x038830000300a5a7 */ /* 0x000ea4000804007f */
[----:B--2---:R-:W-:Y:S05]  /*125e0*/  @!P2 BRA `(.L_x_1957) ;  /* 0xfffffffc00f0a947 */ /* 0x004fea000383ffff */
[----:B------:R-:W-:Y:S05]  /*125f0*/  BRA `(.L_x_1956) ;  /* 0xfffffef400bc7947 */ /* 0x000fea000383ffff */
.L_x_1962:
[----:B-1----:R-:W-:-:S04]  /*12600*/  IMAD.U32 R7, RZ, RZ, UR6 ;  /* 0x00000006ff077e24 */ /* 0x002fc8000f8e00ff */
[----:B------:R1:W2:Y:S03]  /*12610*/  SYNCS.PHASECHK.TRANS64.TRYWAIT P3, [R7+URZ+0x38830], R0 ;  /* 0x03883000070075a7 */ /* 0x0002a6000806017f */
[----:B--2---:R-:W-:Y:S05]  /*12620*/  @!P3 NANOSLEEP.SYNCS 0x989680 ;  /* 0x009896800000b95d */ /* 0x004fea0003900000 */
[----:B------:R-:W2:Y:S02]  /*12630*/  @!P3 SYNCS.PHASECHK.TRANS64 P3, [R7+URZ+0x38830], R0 ;  /* 0x038830000700b5a7 */ /* 0x000ea4000806007f */
[----:B--2---:R-:W-:Y:S05]  /*12640*/  @!P3 BRA `(.L_x_1962) ;  /* 0xfffffffc00ecb947 */ /* 0x004fea000383ffff */
[----:B------:R-:W-:Y:S05]  /*12650*/  BRA `(.L_x_1959) ;  /* 0xffffff1c00607947 */ /* 0x000fea000383ffff */
.L_x_1966:
[----:B-1----:R-:W-:-:S04]  /*12660*/  IMAD.U32 R7, RZ, RZ, UR6 ;  /* 0x00000006ff077e24 */ /* 0x002fc8000f8e00ff */
[----:B------:R1:W2:Y:S03]  /*12670*/  SYNCS.PHASECHK.TRANS64.TRYWAIT P3, [R7+URZ+0x38850], R0 ;  /* 0x03885000070075a7 */ /* 0x0002a6000806017f */
[----:B--2---:R-:W-:Y:S05]  /*12680*/  @!P3 NANOSLEEP.SYNCS 0x989680 ;  /* 0x009896800000b95d */ /* 0x004fea0003900000 */
[----:B------:R-:W2:Y:S02]  /*12690*/  @!P3 SYNCS.PHASECHK.TRANS64 P3, [R7+URZ+0x38850], R0 ;  /* 0x038850000700b5a7 */ /* 0x000ea4000806007f */
[----:B--2---:R-:W-:Y:S05]  /*126a0*/  @!P3 BRA `(.L_x_1966) ;  /* 0xfffffffc00ecb947 */ /* 0x004fea000383ffff */
[----:B------:R-:W-:Y:S05]  /*126b0*/  BRA `(.L_x_1963) ;  /* 0xffffff2000347947 */ /* 0x000fea000383ffff */
.L_x_1973:
[----:B-1----:R-:W-:-:S04]  /*126c0*/  IMAD.U32 R9, RZ, RZ, UR6 ;  /* 0x00000006ff097e24 */ /* 0x002fc8000f8e00ff */
[----:B------:R1:W2:Y:S03]  /*126d0*/  SYNCS.PHASECHK.TRANS64.TRYWAIT P2, [R9+URZ+0x38830], R0 ;  /* 0x03883000090075a7 */ /* 0x0002a6000804017f */
[----:B--2---:R-:W-:Y:S05]  /*126e0*/  @!P2 NANOSLEEP.SYNCS 0x989680 ;  /* 0x009896800000a95d */ /* 0x004fea0003900000 */
[----:B------:R-:W2:Y:S02]  /*126f0*/  @!P2 SYNCS.PHASECHK.TRANS64 P2, [R9+URZ+0x38830], R0 ;  /* 0x038830000900a5a7 */ /* 0x000ea4000804007f */
[----:B--2---:R-:W-:Y:S05]  /*12700*/  @!P2 BRA `(.L_x_1973) ;  /* 0xfffffffc00eca947 */ /* 0x004fea000383ffff */
[----:B------:R-:W-:Y:S05]  /*12710*/  BRA `(.L_x_1970) ;  /* 0xffffff4800647947 */ /* 0x000fea000383ffff */
.L_x_1977:
[----:B-1----:R-:W-:-:S04]  /*12720*/  IMAD.U32 R9, RZ, RZ, UR6 ;  /* 0x00000006ff097e24 */ /* 0x002fc8000f8e00ff */
[----:B------:R1:W2:Y:S03]  /*12730*/  SYNCS.PHASECHK.TRANS64.TRYWAIT P2, [R9+URZ+0x38850], R0 ;  /* 0x03885000090075a7 */ /* 0x0002a6000804017f */
[----:B--2---:R-:W-:Y:S05]  /*12740*/  @!P2 NANOSLEEP.SYNCS 0x989680 ;  /* 0x009896800000a95d */ /* 0x004fea0003900000 */
[----:B------:R-:W2:Y:S02]  /*12750*/  @!P2 SYNCS.PHASECHK.TRANS64 P2, [R9+URZ+0x38850], R0 ;  /* 0x038850000900a5a7 */ /* 0x000ea4000804007f */
[----:B--2---:R-:W-:Y:S05]  /*12760*/  @!P2 BRA `(.L_x_1977) ;  /* 0xfffffffc00eca947 */ /* 0x004fea000383ffff */
[----:B------:R-:W-:Y:S05]  /*12770*/  BRA `(.L_x_1974) ;  /* 0xffffff4c002c7947 */ /* 0x000fea000383ffff */
.L_x_1983:
[----:B-1----:R-:W-:-:S04]  /*12780*/  IMAD.U32 R6, RZ, RZ, UR14 ;  /* 0x0000000eff067e24 */ /* 0x002fc8000f8e00ff */
[----:B------:R1:W2:Y:S03]  /*12790*/  SYNCS.PHASECHK.TRANS64.TRYWAIT P1, [R6+URZ+0x38850], R5 ;  /* 0x03885005060075a7 */ /* 0x0002a6000802017f */
[----:B--2---:R-:W-:Y:S05]  /*127a0*/  @!P1 NANOSLEEP.SYNCS 0x989680 ;  /* 0x009896800000995d */ /* 0x004fea0003900000 */
[----:B------:R-:W2:Y:S02]  /*127b0*/  @!P1 SYNCS.PHASECHK.TRANS64 P1, [R6+URZ+0x38850], R5 ;  /* 0x03885005060095a7 */ /* 0x000ea4000802007f */
[----:B--2---:R-:W-:Y:S05]  /*127c0*/  @!P1 BRA `(.L_x_1983) ;  /* 0xfffffffc00ec9947 */ /* 0x004fea000383ffff */
[----:B------:R-:W-:Y:S05]  /*127d0*/  BRA `(.L_x_1982) ;  /* 0xffffff6800cc7947 */ /* 0x000fea000383ffff */
.L_x_2017:
[----:B------:R-:W-:Y:S02]  /*127e0*/  IMAD.MOV.U32 R13, RZ, RZ, R0 ;  /* 0x000000ffff0d7224 */ /* 0x000fe400078e0000 */
[----:B------:R-:W-:Y:S02]  /*127f0*/  IMAD.MOV.U32 R12, RZ, RZ, RZ ;  /* 0x000000ffff0c7224 */ /* 0x000fe400078e00ff */
[----:B------:R-:W-:Y:S02]  /*12800*/  IMAD.MOV.U32 R11, RZ, RZ, 0x1f ;  /* 0x0000001fff0b7424 */ /* 0x000fe400078e00ff */
[----:B------:R-:W-:-:S07]  /*12810*/  IMAD.MOV.U32 R15, RZ, RZ, -0x1 ;  /* 0xffffffffff0f7424 */ /* 0x000fce00078e00ff */
[----:B-1----:R-:W-:Y:S05]  /*12820*/  WARPSYNC.COLLECTIVE R15, `(.L_x_2084) ;  /* 0x000000000f087348 */ /* 0x002fea0003c00000 */
[----:B------:R0:W2:Y:S02]  /*12830*/  SHFL.IDX P6, R14, R13, R12, R11 ;  /* 0x0000000c0d0e7389 */ /* 0x0000a400000c000b */
[----:B012---:R-:W-:Y:S01]  /*12840*/  ENDCOLLECTIVE ;  /* 0x000000000000791b */ /* 0x007fe20003800000 */
.L_x_2084:
[----:B------:R-:W-:Y:S05]  /*12850*/  BRA `(.L_x_2085) ;  /* 0xffffffc000207947 */ /* 0x000fea000383ffff */
.L_x_2019:
[----:B------:R-:W-:Y:S01]  /*12860*/  BSSY B0, `(.L_x_2086) ;  /* 0x0000006000007945 */ /* 0x000fe20003800000 */
[----:B------:R-:W-:-:S07]  /*12870*/  IMAD.MOV.U32 R15, RZ, RZ, -0x1 ;  /* 0xffffffffff0f7424 */ /* 0x000fce00078e00ff */
[----:B-1----:R-:W-:Y:S05]  /*12880*/  WARPSYNC.COLLECTIVE R15, `(.L_x_2087) ;  /* 0x000000000f0c7348 */ /* 0x002fea0003c00000 */
[----:B------:R-:W-:Y:S02]  /*12890*/  ELECT P6, UR62, PT ;  /* 0x00000000003e782f */ /* 0x000fe400038c0000 */
[----:B------:R-:W-:Y:S01]  /*128a0*/  MOV R14, UR62 ;  /* 0x0000003e000e7c02 */ /* 0x000fe20008000f00 */
[----:B-1----:R-:W-:Y:S10]  /*128b0*/  ENDCOLLECTIVE ;  /* 0x000000000000791b */ /* 0x002ff40003800000 */
.L_x_2087:
[----:B------:R-:W-:Y:S05]  /*128c0*/  BSYNC B0 ;  /* 0x0000000000007941 */ /* 0x000fea0003800000 */
.L_x_2086:
[----:B------:R-:W-:Y:S05]  /*128d0*/  BRA `(.L_x_2088) ;  /* 0xffffffc000307947 */ /* 0x000fea000383ffff */
.L_x_2021:
[----:B0-----:R0:W2:Y:S02]  /*128e0*/  SYNCS.PHASECHK.TRANS64.TRYWAIT P1, [R4+URZ+0x38880], R3 ;  /* 0x03888003040075a7 */ /* 0x0010a4000802017f */
[----:B--2---:R-:W-:Y:S05]  /*128f0*/  @!P1 NANOSLEEP.SYNCS 0x989680 ;  /* 0x009896800000995d */ /* 0x004fea0003900000 */
[----:B------:R-:W2:Y:S02]  /*12900*/  @!P1 SYNCS.PHASECHK.TRANS64 P1, [R4+URZ+0x38880], R3 ;  /* 0x03888003040095a7 */ /* 0x000ea4000802007f */
[----:B--2---:R-:W-:Y:S05]  /*12910*/  @!P1 BRA `(.L_x_2021) ;  /* 0xfffffffc00f09947 */ /* 0x004fea000383ffff */
[----:B------:R-:W-:Y:S05]  /*12920*/  BRA `(.L_x_2089) ;  /* 0xffffffc000907947 */ /* 0x000fea000383ffff */
.L_x_2023:
[----:B--2---:R2:W3:Y:S02]  /*12930*/  SYNCS.PHASECHK.TRANS64.TRYWAIT P1, [R4+URZ+0x38840], R3 ;  /* 0x03884003040075a7 */ /* 0x0044e4000802017f */
[----:B---3--:R-:W-:Y:S05]  /*12940*/  @!P1 NANOSLEEP.SYNCS 0x989680 ;  /* 0x009896800000995d */ /* 0x008fea0003900000 */
[----:B------:R-:W3:Y:S02]  /*12950*/  @!P1 SYNCS.PHASECHK.TRANS64 P1, [R4+URZ+0x38840], R3 ;  /* 0x03884003040095a7 */ /* 0x000ee4000802007f */
[----:B---3--:R-:W-:Y:S05]  /*12960*/  @!P1 BRA `(.L_x_2023) ;  /* 0xfffffffc00f09947 */ /* 0x008fea000383ffff */
[----:B------:R-:W-:Y:S05]  /*12970*/  BRA `(.L_x_2090) ;  /* 0xffffffc000fc7947 */ /* 0x000fea000383ffff */
.L_x_2027:
[----:B------:R-:W-:Y:S01]  /*12980*/  IMAD.MOV.U32 R13, RZ, RZ, R2 ;  /* 0x000000ffff0d7224 */ /* 0x000fe200078e0002 */
[----:B------:R-:W-:Y:S01]  /*12990*/  LOP3.LUT R9, R9, 0x7f, RZ, 0xc0, !PT ;  /* 0x0000007f09097812 */ /* 0x000fe200078ec0ff */
[----:B------:R-:W-:Y:S02]  /*129a0*/  IMAD.MOV.U32 R12, RZ, RZ, RZ ;  /* 0x000000ffff0c7224 */ /* 0x000fe400078e00ff */
[----:B------:R-:W-:Y:S01]  /*129b0*/  IMAD.MOV.U32 R11, RZ, RZ, 0x181f ;  /* 0x0000181fff0b7424 */ /* 0x000fe200078e00ff */
[----:B------:R-:W-:Y:S01]  /*129c0*/  SHF.R.U32.HI R5, RZ, 0x3, R9 ;  /* 0x00000003ff057819 */ /* 0x000fe20000011609 */
[----:B------:R-:W-:Y:S02]  /*129d0*/  IMAD.MOV.U32 R15, RZ, RZ, -0x1 ;  /* 0xffffffffff0f7424 */ /* 0x000fe400078e00ff */
[----:B------:R-:W-:-:S07]  /*129e0*/  IMAD.U32 R4, RZ, RZ, UR41 ;  /* 0x00000029ff047e24 */ /* 0x000fce000f8e00ff */
[----:B-----5:R-:W-:Y:S05]  /*129f0*/  WARPSYNC.COLLECTIVE R15, `(.L_x_2091) ;  /* 0x000000000f087348 */ /* 0x020fea0003c00000 */
[----:B------:R0:W1:Y:S02]  /*12a00*/  SHFL.IDX P6, R14, R13, R12, R11 ;  /* 0x0000000c0d0e7389 */ /* 0x00006400000c000b */
[----:B01---5:R-:W-:Y:S01]  /*12a10*/  ENDCOLLECTIVE ;  /* 0x000000000000791b */ /* 0x023fe20003800000 */
.L_x_2091:
[----:B------:R-:W-:-:S04]  /*12a20*/  IMAD R4, R4, 0x80, R5 ;  /* 0x0000008004047824 */ /* 0x000fc800078e0205 */
[----:B------:R-:W-:Y:S02]  /*12a30*/  VIADD R5, R4, 0x10 ;  /* 0x0000001004057836 */ /* 0x000fe40000000000 */
[----:B------:R-:W-:Y:S02]  /*12a40*/  IMAD.MOV.U32 R13, RZ, RZ, R0 ;  /* 0x000000ffff0d7224 */ /* 0x000fe400078e0000 */
[----:B------:R-:W-:-:S07]  /*12a50*/  IMAD.MOV.U32 R6, RZ, RZ, R14 ;  /* 0x000000ffff067224 */ /* 0x000fce00078e000e */
[----:B------:R-:W-:Y:S05]  /*12a60*/  WARPSYNC.COLLECTIVE R15, `(.L_x_2092) ;  /* 0x000000000f087348 */ /* 0x000fea0003c00000 */
[----:B------:R0:W1:Y:S02]  /*12a70*/  SHFL.IDX P6, R14, R13, R12, R11 ;  /* 0x0000000c0d0e7389 */ /* 0x00006400000c000b */
[----:B01----:R-:W-:Y:S01]  /*12a80*/  ENDCOLLECTIVE ;  /* 0x000000000000791b */ /* 0x003fe20003800000 */
.L_x_2092:
        /* <DEDUP_REMOVED lines=9> */
.L_x_2093:
        /* <DEDUP_REMOVED lines=10> */
.L_x_2094:
        /* <DEDUP_REMOVED lines=12> */
.L_x_2095:
[----:B------:R-:W-:-:S05]  /*12c80*/  @!P2 IADD3 R8, P4, R19, R5, RZ ;  /* 0x000000051308a210 */ /* 0x000fca0007f9e0ff */
[----:B------:R-:W-:Y:S02]  /*12c90*/  @!P2 IMAD.X R5, RZ, RZ, R9, P4 ;  /* 0x000000ffff05a224 */ /* 0x000fe400020e0609 */
[----:B------:R-:W-:Y:S02]  /*12ca0*/  @!P2 IMAD.MOV.U32 R6, RZ, RZ, R8 ;  /* 0x000000ffff06a224 */ /* 0x000fe400078e0008 */
[----:B------:R-:W-:Y:S02]  /*12cb0*/  @!P2 IMAD.MOV.U32 R7, RZ, RZ, R5 ;  /* 0x000000ffff07a224 */ /* 0x000fe400078e0005 */
[----:B------:R-:W-:Y:S02]  /*12cc0*/  IMAD.MOV.U32 R13, RZ, RZ, R0 ;  /* 0x000000ffff0d7224 */ /* 0x000fe400078e0000 */
[C---:B------:R-:W-:Y:S01]  /*12cd0*/  VIADD R5, R4.reuse, 0x20 ;  /* 0x0000002004057836 */ /* 0x040fe20000000000 */
[----:B------:R-:W-:Y:S01]  /*12ce0*/  @!PT LDS RZ, [RZ] ;  /* 0x00000000fffff984 */ /* 0x000fe20000000800 */
[----:B------:R-:W-:Y:S01]  /*12cf0*/  @!PT LDS RZ, [RZ] ;  /* 0x00000000fffff984 */ /* 0x000fe20000000800 */
[----:B------:R-:W-:Y:S01]  /*12d00*/  @!PT LDS RZ, [RZ] ;  /* 0x00000000fffff984 */ /* 0x000fe20000000800 */
[----:B------:R-:W-:Y:S01]  /*12d10*/  @!P2 LDGSTS.E.BYPASS.LTC128B.128 [R10+0x20c00], desc[UR48][R6.64], !P1 ;  /* 0x20c00000060aafae */ /* 0x000fe2000c901d70 */
[----:B------:R-:W-:-:S03]  /*12d20*/  VIADD R8, R4, 0x60 ;  /* 0x0000006004087836 */ /* 0x000fc60000000000 */
[----:B------:R0:W-:Y:S01]  /*12d30*/  @!P2 LDGSTS.E.BYPASS.LTC128B.128 [R10+0x24c00], desc[UR48][R6.64+0x80], !P0 ;  /* 0x24c00080060aafae */ /* 0x0001e2000c101d70 */
[----:B------:R-:W-:Y:S01]  /*12d40*/  ISETP.GE.AND P2, PT, R5, R3, PT ;  /* 0x000000030500720c */ /* 0x000fe20003f46270 */
[----:B------:R-:W-:Y:S02]  /*12d50*/  VIADD R5, R4, 0x30 ;  /* 0x0000003004057836 */ /* 0x000fe40000000000 */
[----:B0-----:R-:W-:-:S10]  /*12d60*/  IMAD.MOV.U32 R6, RZ, RZ, R14 ;  /* 0x000000ffff067224 */ /* 0x001fd400078e000e */
[----:B------:R-:W-:Y:S05]  /*12d70*/  WARPSYNC.COLLECTIVE R15, `(.L_x_2096) ;  /* 0x000000000f087348 */ /* 0x000fea0003c00000 */
[----:B------:R0:W1:Y:S02]  /*12d80*/  SHFL.IDX P6, R14, R13, R12, R11 ;  /* 0x0000000c0d0e7389 */ /* 0x00006400000c000b */
[----:B01----:R-:W-:Y:S01]  /*12d90*/  ENDCOLLECTIVE ;  /* 0x000000000000791b */ /* 0x003fe20003800000 */
.L_x_2096:
[----:B------:R-:W-:Y:S02]  /*12da0*/  IMAD.MOV.U32 R13, RZ, RZ, R2 ;  /* 0x000000ffff0d7224 */ /* 0x000fe400078e0002 */
[----:B------:R-:W-:Y:S02]  /*12db0*/  IMAD.MOV.U32 R12, RZ, RZ, 0x3 ;  /* 0x00000003ff0c7424 */ /* 0x000fe400078e00ff */
[----:B------:R-:W-:-:S07]  /*12dc0*/  IMAD.MOV.U32 R7, RZ, RZ, R14 ;  /* 0x000000ffff077224 */ /* 0x000fce00078e000e */
[----:B------:R-:W-:Y:S05]  /*12dd0*/  WARPSYNC.COLLECTIVE R15, `(.L_x_2097) ;  /* 0x000000000f087348 */ /* 0x000fea0003c00000 */
[----:B------:R0:W1:Y:S02]  /*12de0*/  SHFL.IDX P6, R14, R13, R12, R11 ;  /* 0x0000000c0d0e7389 */ /* 0x00006400000c000b */
[----:B01----:R-:W-:Y:S01]  /*12df0*/  ENDCOLLECTIVE ;  /* 0x000000000000791b */ /* 0x003fe20003800000 */
.L_x_2097:
        /* <DEDUP_REMOVED lines=17> */
.L_x_2098:
[----:B------:R-:W-:Y:S02]  /*12f10*/  IMAD.MOV.U32 R13, RZ, RZ, R2 ;  /* 0x000000ffff0d7224 */ /* 0x000fe400078e0002 */
[----:B------:R-:W-:Y:S02]  /*12f20*/  IMAD.MOV.U32 R12, RZ, RZ, 0x4 ;  /* 0x00000004ff0c7424 */ /* 0x000fe400078e00ff */
[----:B------:R-:W-:-:S07]  /*12f30*/  IMAD.MOV.U32 R7, RZ, RZ, R14 ;  /* 0x000000ffff077224 */ /* 0x000fce00078e000e */
[----:B------:R-:W-:Y:S05]  /*12f40*/  WARPSYNC.COLLECTIVE R15, `(.L_x_2099) ;  /* 0x000000000f087348 */ /* 0x000fea0003c00000 */
[----:B------:R0:W1:Y:S02]  /*12f50*/  SHFL.IDX P6, R14, R13, R12, R11 ;  /* 0x0000000c0d0e7389 */ /* 0x00006400000c000b */
[----:B01----:R-:W-:Y:S01]  /*12f60*/  ENDCOLLECTIVE ;  /* 0x000000000000791b */ /* 0x003fe20003800000 */
.L_x_2099:
        /* <DEDUP_REMOVED lines=17> */
.L_x_2100:
[----:B------:R-:W-:Y:S02]  /*13080*/  IMAD.MOV.U32 R13, RZ, RZ, R2 ;  /* 0x000000ffff0d7224 */ /* 0x000fe400078e0002 */
[----:B------:R-:W-:Y:S02]  /*13090*/  IMAD.MOV.U32 R12, RZ, RZ, 0x5 ;  /* 0x00000005ff0c7424 */ /* 0x000fe400078e00ff */
[----:B------:R-:W-:-:S07]  /*130a0*/  IMAD.MOV.U32 R7, RZ, RZ, R14 ;  /* 0x000000ffff077224 */ /* 0x000fce00078e000e */
[----:B------:R-:W-:Y:S05]  /*130b0*/  WARPSYNC.COLLECTIVE R15, `(.L_x_2101) ;  /* 0x000000000f087348 */ /* 0x000fea0003c00000 */
[----:B------:R0:W1:Y:S02]  /*130c0*/  SHFL.IDX P6, R14, R13, R12, R11 ;  /* 0x0000000c0d0e7389 */ /* 0x00006400000c000b */
[----:B01----:R-:W-:Y:S01]  /*130d0*/  ENDCOLLECTIVE ;  /* 0x000000000000791b */ /* 0x003fe20003800000 */
.L_x_2101:
        /* <DEDUP_REMOVED lines=16> */
.L_x_2102:
[----:B------:R-:W-:Y:S02]  /*131e0*/  IMAD.MOV.U32 R13, RZ, RZ, R2 ;  /* 0x000000ffff0d7224 */ /* 0x000fe400078e0002 */
[----:B------:R-:W-:Y:S02]  /*131f0*/  IMAD.MOV.U32 R12, RZ, RZ, 0x6 ;  /* 0x00000006ff0c7424 */ /* 0x000fe400078e00ff */
[----:B------:R-:W-:-:S07]  /*13200*/  IMAD.MOV.U32 R7, RZ, RZ, R14 ;  /* 0x000000ffff077224 */ /* 0x000fce00078e000e */
[----:B------:R-:W-:Y:S05]  /*13210*/  WARPSYNC.COLLECTIVE R15, `(.L_x_2103) ;  /* 0x000000000f087348 */ /* 0x000fea0003c00000 */
[----:B------:R0:W1:Y:S02]  /*13220*/  SHFL.IDX P6, R14, R13, R12, R11 ;  /* 0x0000000c0d0e7389 */ /* 0x00006400000c000b */
[----:B01----:R-:W-:Y:S01]  /*13230*/  ENDCOLLECTIVE ;  /* 0x000000000000791b */ /* 0x003fe20003800000 */
.L_x_2103:
[----:B------:R-:W-:-:S05]  /*13240*/  @!P2 IADD3 R7, P3, R19, R7, RZ ;  /* 0x000000071307a210 */ /* 0x000fca0007f7e0ff */
[----:B------:R-:W-:Y:S01]  /*13250*/  @!P2 IMAD.X R6, RZ, RZ, R6, P3 ;  /* 0x000000ffff06a224 */ /* 0x000fe200018e0606 */
[----:B------:R-:W-:-:S04]  /*13260*/  ISETP.GE.AND P3, PT, R8, R3, PT ;  /* 0x000000030800720c */ /* 0x000fc80003f66270 */
        /* <DEDUP_REMOVED lines=13> */
.L_x_2104:
[----:B------:R-:W-:Y:S02]  /*13340*/  IMAD.MOV.U32 R13, RZ, RZ, R2 ;  /* 0x000000ffff0d7224 */ /* 0x000fe400078e0002 */
[----:B------:R-:W-:Y:S02]  /*13350*/  IMAD.MOV.U32 R12, RZ, RZ, 0x7 ;  /* 0x00000007ff0c7424 */ /* 0x000fe400078e00ff */
[----:B------:R-:W-:-:S07]  /*13360*/  IMAD.MOV.U32 R7, RZ, RZ, R14 ;  /* 0x000000ffff077224 */ /* 0x000fce00078e000e */
[----:B------:R-:W-:Y:S05]  /*13370*/  WARPSYNC.COLLECTIVE R15, `(.L_x_2105) ;  /* 0x000000000f087348 */ /* 0x000fea0003c00000 */
[----:B------:R0:W1:Y:S02]  /*13380*/  SHFL.IDX P6, R14, R13, R12, R11 ;  /* 0x0000000c0d0e7389 */ /* 0x00006400000c000b */
[----:B01----:R-:W-:Y:S01]  /*13390*/  ENDCOLLECTIVE ;  /* 0x000000000000791b */ /* 0x003fe20003800000 */
.L_x_2105:
        /* <DEDUP_REMOVED lines=10> */
.L_x_2106:
[----:B------:R-:W-:Y:S01]  /*13440*/  @!PT LDS RZ, [RZ] ;  /* 0x00000000fffff984 */ /* 0x000fe20000000800 */
[----:B------:R-:W-:Y:S01]  /*13450*/  @!PT LDS RZ, [RZ] ;  /* 0x00000000fffff984 */ /* 0x000fe20000000800 */
[----:B------:R-:W-:Y:S01]  /*13460*/  @!PT LDS RZ, [RZ] ;  /* 0x00000000fffff984 */ /* 0x000fe20000000800 */
[----:B------:R1:W-:Y:S04]  /*13470*/  @!P3 LDGSTS.E.BYPASS.LTC128B.128 [R10+0x23400], desc[UR48][R6.64], !P1 ;  /* 0x23400000060abfae */ /* 0x0003e8000c901d70 */
[----:B------:R1:W-:Y:S01]  /*13480*/  @!P3 LDGSTS.E.BYPASS.LTC128B.128 [R10+0x27400], desc[UR48][R6.64+0x80], !P0 ;  /* 0x27400080060abfae */ /* 0x0003e2000c101d70 */
[----:B------:R-:W-:Y:S01]  /*13490*/  IMAD.MOV.U32 R0, RZ, RZ, R14 ;  /* 0x000000ffff007224 */ /* 0x000fe200078e000e */
[----:B------:R-:W-:Y:S06]  /*134a0*/  BRA `(.L_x_2107) ;  /* 0xffffffc400547947 */ /* 0x000fec000383ffff */
.L_x_2032:
[----:B--2---:R2:W3:Y:S02]  /*134b0*/  SYNCS.PHASECHK.TRANS64.TRYWAIT P0, [R17+URZ+0x38820], R0 ;  /* 0x03882000110075a7 */ /* 0x0044e4000800017f */
[----:B---3--:R-:W-:Y:S05]  /*134c0*/  @!P0 NANOSLEEP.SYNCS 0x989680 ;  /* 0x009896800000895d */ /* 0x008fea0003900000 */
[----:B------:R-:W3:Y:S02]  /*134d0*/  @!P0 SYNCS.PHASECHK.TRANS64 P0, [R17+URZ+0x38820], R0 ;  /* 0x03882000110085a7 */ /* 0x000ee4000800007f */
[----:B---3--:R-:W-:Y:S05]  /*134e0*/  @!P0 BRA `(.L_x_2032) ;  /* 0xfffffffc00f08947 */ /* 0x008fea000383ffff */
[----:B------:R-:W-:Y:S05]  /*134f0*/  BRA `(.L_x_2108) ;  /* 0xffffffc400c07947 */ /* 0x000fea000383ffff */
.L_x_2038:
[----:B0-----:R0:W1:Y:S02]  /*13500*/  SYNCS.PHASECHK.TRANS64.TRYWAIT P0, [R6+URZ+0x38880], R5 ;  /* 0x03888005060075a7 */ /* 0x001064000800017f */
[----:B-1----:R-:W-:Y:S05]  /*13510*/  @!P0 NANOSLEEP.SYNCS 0x989680 ;  /* 0x009896800000895d */ /* 0x002fea0003900000 */
[----:B------:R-:W1:Y:S02]  /*13520*/  @!P0 SYNCS.PHASECHK.TRANS64 P0, [R6+URZ+0x38880], R5 ;  /* 0x03888005060085a7 */ /* 0x000e64000800007f */
[----:B-1----:R-:W-:Y:S05]  /*13530*/  @!P0 BRA `(.L_x_2038) ;  /* 0xfffffffc00f08947 */ /* 0x002fea000383ffff */
[----:B------:R-:W-:Y:S05]  /*13540*/  BRA `(.L_x_2109) ;  /* 0xffffffc800787947 */ /* 0x000fea000383ffff */
.L_x_2044:
[----:B-1----:R1:W3:Y:S02]  /*13550*/  SYNCS.PHASECHK.TRANS64.TRYWAIT P0, [R6+URZ+0x38840], R5 ;  /* 0x03884005060075a7 */ /* 0x0022e4000800017f */
[----:B---3--:R-:W-:Y:S05]  /*13560*/  @!P0 NANOSLEEP.SYNCS 0x989680 ;  /* 0x009896800000895d */ /* 0x008fea0003900000 */
[----:B------:R-:W3:Y:S02]  /*13570*/  @!P0 SYNCS.PHASECHK.TRANS64 P0, [R6+URZ+0x38840], R5 ;  /* 0x03884005060085a7 */ /* 0x000ee4000800007f */
[----:B---3--:R-:W-:Y:S05]  /*13580*/  @!P0 BRA `(.L_x_2044) ;  /* 0xfffffffc00f08947 */ /* 0x008fea000383ffff */
[----:B------:R-:W-:Y:S05]  /*13590*/  BRA `(.L_x_2110) ;  /* 0xffffffcc00347947 */ /* 0x000fea000383ffff */
.L_x_2051:
[----:B0-----:R0:W1:Y:S02]  /*135a0*/  SYNCS.PHASECHK.TRANS64.TRYWAIT P1, [R19+URZ+0x38870], R4 ;  /* 0x03887004130075a7 */ /* 0x001064000802017f */
[----:B-1----:R-:W-:Y:S05]  /*135b0*/  @!P1 NANOSLEEP.SYNCS 0x989680 ;  /* 0x009896800000995d */ /* 0x002fea0003900000 */
[----:B------:R-:W1:Y:S02]  /*135c0*/  @!P1 SYNCS.PHASECHK.TRANS64 P1, [R19+URZ+0x38870], R4 ;  /* 0x03887004130095a7 */ /* 0x000e64000802007f */
[----:B-1----:R-:W-:Y:S05]  /*135d0*/  @!P1 BRA `(.L_x_2051) ;  /* 0xfffffffc00f09947 */ /* 0x002fea000383ffff */
[----:B------:R-:W-:Y:S05]  /*135e0*/  BRA `(.L_x_2111) ;  /* 0xffffffd0000c7947 */ /* 0x000fea000383ffff */
.L_x_2053:
[----:B0-----:R0:W1:Y:S02]  /*135f0*/  SYNCS.PHASECHK.TRANS64.TRYWAIT P1, [R19+URZ+0x38860], R4 ;  /* 0x03886004130075a7 */ /* 0x001064000802017f */
[----:B-1----:R-:W-:Y:S05]  /*13600*/  @!P1 NANOSLEEP.SYNCS 0x989680 ;  /* 0x009896800000995d */ /* 0x002fea0003900000 */
[----:B------:R-:W1:Y:S02]  /*13610*/  @!P1 SYNCS.PHASECHK.TRANS64 P1, [R19+URZ+0x38860], R4 ;  /* 0x03886004130095a7 */ /* 0x000e64000802007f */
[----:B-1----:R-:W-:Y:S05]  /*13620*/  @!P1 BRA `(.L_x_2053) ;  /* 0xfffffffc00f09947 */ /* 0x002fea000383ffff */
[----:B------:R-:W-:Y:S05]  /*13630*/  BRA `(.L_x_2112) ;  /* 0xffffffd000147947 */ /* 0x000fea000383ffff */
.L_x_2060:
[----:B--2---:R2:W3:Y:S02]  /*13640*/  SYNCS.PHASECHK.TRANS64.TRYWAIT P1, [R2+URZ+0x38870], R0 ;  /* 0x03887000020075a7 */ /* 0x0044e4000802017f */
[----:B---3--:R-:W-:Y:S05]  /*13650*/  @!P1 NANOSLEEP.SYNCS 0x989680 ;  /* 0x009896800000995d */ /* 0x008fea0003900000 */
[----:B------:R-:W3:Y:S02]  /*13660*/  @!P1 SYNCS.PHASECHK.TRANS64 P1, [R2+URZ+0x38870], R0 ;  /* 0x03887000020095a7 */ /* 0x000ee4000802007f */
[----:B---3--:R-:W-:Y:S05]  /*13670*/  @!P1 BRA `(.L_x_2060) ;  /* 0xfffffffc00f09947 */ /* 0x008fea000383ffff */
[----:B------:R-:W-:Y:S05]  /*13680*/  BRA `(.L_x_2113) ;  /* 0xffffffdc00507947 */ /* 0x000fea000383ffff */
.L_x_2062:
[----:B--2---:R2:W3:Y:S02]  /*13690*/  SYNCS.PHASECHK.TRANS64.TRYWAIT P1, [R2+URZ+0x38860], R0 ;  /* 0x03886000020075a7 */ /* 0x0044e4000802017f */
[----:B---3--:R-:W-:Y:S05]  /*136a0*/  @!P1 NANOSLEEP.SYNCS 0x989680 ;  /* 0x009896800000995d */ /* 0x008fea0003900000 */
[----:B------:R-:W3:Y:S02]  /*136b0*/  @!P1 SYNCS.PHASECHK.TRANS64 P1, [R2+URZ+0x38860], R0 ;  /* 0x03886000020095a7 */ /* 0x000ee4000802007f */
[----:B---3--:R-:W-:Y:S05]  /*136c0*/  @!P1 BRA `(.L_x_2062) ;  /* 0xfffffffc00f09947 */ /* 0x008fea000383ffff */
[----:B------:R-:W-:Y:S05]  /*136d0*/  BRA `(.L_x_2114) ;  /* 0xffffffdc00587947 */ /* 0x000fea000383ffff */
.L_x_2068:
[----:B0-----:R0:W1:Y:S02]  /*136e0*/  SYNCS.PHASECHK.TRANS64.TRYWAIT P0, [R0+URZ+0x38820], R3 ;  /* 0x03882003000075a7 */ /* 0x001064000800017f */
[----:B-1----:R-:W-:Y:S05]  /*136f0*/  @!P0 NANOSLEEP.SYNCS 0x989680 ;  /* 0x009896800000895d */ /* 0x002fea0003900000 */
[----:B------:R-:W1:Y:S02]  /*13700*/  @!P0 SYNCS.PHASECHK.TRANS64 P0, [R0+URZ+0x38820], R3 ;  /* 0x03882003000085a7 */ /* 0x000e64000800007f */
[----:B-1----:R-:W-:Y:S05]  /*13710*/  @!P0 BRA `(.L_x_2068) ;  /* 0xfffffffc00f08947 */ /* 0x002fea000383ffff */
[----:B------:R-:W-:Y:S05]  /*13720*/  BRA `(.L_x_2115) ;  /* 0xffffffe800a87947 */ /* 0x000fea000383ffff */
.L_x_2069:
        /* <DEDUP_REMOVED lines=11> */
.L_x_2117:
[----:B------:R-:W-:Y:S05]  /*137e0*/  BSYNC B0 ;  /* 0x0000000000007941 */ /* 0x000fea0003800000 */
.L_x_2116:
[----:B------:R-:W-:Y:S05]  /*137f0*/  BRA `(.L_x_2118) ;  /* 0xffffffe800907947 */ /* 0x000fea000383ffff */
.L_x_2072:
[----:B------:R-:W-:Y:S01]  /*13800*/  BSSY B1, `(.L_x_2119) ;  /* 0x0000006000017945 */ /* 0x000fe20003800000 */
[----:B------:R-:W-:-:S07]  /*13810*/  IMAD.MOV.U32 R15, RZ, RZ, -0x1 ;  /* 0xffffffffff0f7424 */ /* 0x000fce00078e00ff */
[----:B01----:R-:W-:Y:S05]  /*13820*/  WARPSYNC.COLLECTIVE R15, `(.L_x_2120) ;  /* 0x000000000f0c7348 */ /* 0x003fea0003c00000 */
[----:B------:R-:W-:Y:S02]  /*13830*/  ELECT P6, UR62, PT ;  /* 0x00000000003e782f */ /* 0x000fe400038c0000 */
[----:B------:R-:W-:Y:S01]  /*13840*/  MOV R14, UR62 ;  /* 0x0000003e000e7c02 */ /* 0x000fe20008000f00 */
[----:B01----:R-:W-:Y:S10]  /*13850*/  ENDCOLLECTIVE ;  /* 0x000000000000791b */ /* 0x003ff40003800000 */
.L_x_2120:
[----:B------:R-:W-:Y:S05]  /*13860*/  BSYNC B1 ;  /* 0x0000000000017941 */ /* 0x000fea0003800000 */
.L_x_2119:
[----:B------:R-:W-:Y:S05]  /*13870*/  BRA `(.L_x_2121) ;  /* 0xffffffe800887947 */ /* 0x000fea000383ffff */
.L_x_2074:
[----:B0-----:R0:W1:Y:S02]  /*13880*/  SYNCS.PHASECHK.TRANS64.TRYWAIT P1, [R6+URZ], R5 ;  /* 0x00000005060075a7 */ /* 0x001064000802017f */
[----:B-1----:R-:W-:Y:S05]  /*13890*/  @!P1 NANOSLEEP.SYNCS 0x989680 ;  /* 0x009896800000995d */ /* 0x002fea0003900000 */
[----:B------:R-:W1:Y:S02]  /*138a0*/  @!P1 SYNCS.PHASECHK.TRANS64 P1, [R6+URZ], R5 ;  /* 0x00000005060095a7 */ /* 0x000e64000802007f */
[----:B-1----:R-:W-:Y:S05]  /*138b0*/  @!P1 BRA `(.L_x_2074) ;  /* 0xfffffffc00f09947 */ /* 0x002fea000383ffff */
[----:B------:R-:W-:Y:S05]  /*138c0*/  BRA `(.L_x_2122) ;  /* 0xffffffe800c47947 */ /* 0x000fea000383ffff */
.L_x_2075:
[----:B-1----:R1:W2:Y:S02]  /*138d0*/  SYNCS.PHASECHK.TRANS64.TRYWAIT P1, [R7+URZ], R2 ;  /* 0x00000002070075a7 */ /* 0x0022a4000802017f */
[----:B--2---:R-:W-:Y:S05]  /*138e0*/  @!P1 NANOSLEEP.SYNCS 0x989680 ;  /* 0x009896800000995d */ /* 0x004fea0003900000 */
[----:B------:R-:W2:Y:S02]  /*138f0*/  @!P1 SYNCS.PHASECHK.TRANS64 P1, [R7+URZ], R2 ;  /* 0x00000002070095a7 */ /* 0x000ea4000802007f */
[----:B--2---:R-:W-:Y:S05]  /*13900*/  @!P1 BRA `(.L_x_2075) ;  /* 0xfffffffc00f09947 */ /* 0x004fea000383ffff */
[----:B------:R-:W-:Y:S05]  /*13910*/  BRA `(.L_x_2123) ;  /* 0xffffffe800b87947 */ /* 0x000fea000383ffff */
.L_x_2077:
[----:B--2---:R2:W3:Y:S02]  /*13920*/  SYNCS.PHASECHK.TRANS64.TRYWAIT P1, [R4+URZ+0x38860], R5 ;  /* 0x03886005040075a7 */ /* 0x0044e4000802017f */
[----:B---3--:R-:W-:Y:S05]  /*13930*/  @!P1 NANOSLEEP.SYNCS 0x989680 ;  /* 0x009896800000995d */ /* 0x008fea0003900000 */
[----:B------:R-:W3:Y:S02]  /*13940*/  @!P1 SYNCS.PHASECHK.TRANS64 P1, [R4+URZ+0x38860], R5 ;  /* 0x03886005040095a7 */ /* 0x000ee4000802007f */
[----:B---3--:R-:W-:Y:S05]  /*13950*/  @!P1 BRA `(.L_x_2077) ;  /* 0xfffffffc00f09947 */ /* 0x008fea000383ffff */
[----:B------:R-:W-:Y:S05]  /*13960*/  BRA `(.L_x_2124) ;  /* 0xffffffe800bc7947 */ /* 0x000fea000383ffff */
.L_x_2079:
[----:B---3--:R3:W4:Y:S02]  /*13970*/  SYNCS.PHASECHK.TRANS64.TRYWAIT P1, [R3+URZ+0x38860], R2 ;  /* 0x03886002030075a7 */ /* 0x008724000802017f */
[----:B----4-:R-:W-:Y:S05]  /*13980*/  @!P1 NANOSLEEP.SYNCS 0x989680 ;  /* 0x009896800000995d */ /* 0x010fea0003900000 */
[----:B------:R-:W4:Y:S02]  /*13990*/  @!P1 SYNCS.PHASECHK.TRANS64 P1, [R3+URZ+0x38860], R2 ;  /* 0x03886002030095a7 */ /* 0x000f24000802007f */
[----:B----4-:R-:W-:Y:S05]  /*139a0*/  @!P1 BRA `(.L_x_2079) ;  /* 0xfffffffc00f09947 */ /* 0x010fea000383ffff */
[----:B------:R-:W-:Y:S05]  /*139b0*/  BRA `(.L_x_2125) ;  /* 0xffffffe800bc7947 */ /* 0x000fea000383ffff */
.L_x_2081:
[----:B----4-:R4:W0:Y:S02]  /*139c0*/  SYNCS.PHASECHK.TRANS64.TRYWAIT P0, [R4+URZ+0x38880], R5 ;  /* 0x03888005040075a7 */ /* 0x010824000800017f */
[----:B0-----:R-:W-:Y:S05]  /*139d0*/  @!P0 NANOSLEEP.SYNCS 0x989680 ;  /* 0x009896800000895d */ /* 0x001fea0003900000 */
[----:B------:R-:W0:Y:S02]  /*139e0*/  @!P0 SYNCS.PHASECHK.TRANS64 P0, [R4+URZ+0x38880], R5 ;  /* 0x03888005040085a7 */ /* 0x000e24000800007f */
[----:B0-----:R-:W-:Y:S05]  /*139f0*/  @!P0 BRA `(.L_x_2081) ;  /* 0xfffffffc00f08947 */ /* 0x001fea000383ffff */
[----:B------:R-:W-:Y:S05]  /*13a00*/  BRA `(.L_x_2082) ;  /* 0xffffffe800b87947 */ /* 0x000fea000383ffff */
.L_x_2126:
        /* <DEDUP_REMOVED lines=15> */
.L_x_12956:


//--------------------- .text._ZN7cutlass13device_kernelIN5flash11enable_sm90INS1_16FlashAttnFwdSm90INS1_25CollectiveMainloopFwdSm90ILi2EN4cute5tupleIJNS5_1CILi1EEES8_S8_EEENS6_IJNS7_ILi128EEESA_NS7_ILi256EEEEEELi256ENS_12float_e4m3_tEfNS_4arch4Sm90ELb1ELb0ELb0ELb1ELb0ELb0ELb0ELb1ELb1ELb1ELb0ELb0EEENS1_21CollectiveEpilogueFwdINS6_IJSA_SB_SA_EEES9_NS_10bfloat16_tESF_Li256ELb1ELb1ELb0ELb1EEENS1_36VarlenDynamicPersistentTileSchedulerILi128ELi128ELi256ELi128ELb0ELb1ELb1ELb1ELb1ELb1EEEEEEEEEvNT_6ParamsE --------------------------
	.section	.text._ZN7cutlass13device_kernelIN5flash11enable_sm90INS1_16FlashAttnFwdSm90INS1_25CollectiveMainloopFwdSm90ILi2EN4cute5tupleIJNS5_1CILi1EEES8_S8_EEENS6_IJNS7_ILi128EEESA_NS7_ILi256EEEEEELi256ENS_12float_e4m3_tEfNS_4arch4Sm90ELb1ELb0ELb0ELb1ELb0ELb0ELb0ELb1ELb1ELb1ELb0ELb0EEENS1_21CollectiveEpilogueFwdINS6_IJSA_SB_SA_EEES9_NS_10bfloat16_tESF_Li256ELb1ELb1ELb0ELb1EEENS1_36VarlenDynamicPersistentTileSchedulerILi128ELi128ELi256ELi128ELb0ELb1ELb1ELb1ELb1ELb1EEEEEEEEEvNT_6ParamsE,"ax",@progbits
	.align	128
.text._ZN7cutlass13device_kernelIN5flash11enable_sm90INS1_16FlashAttnFwdSm90INS1_25CollectiveMainloopFwdSm90ILi2EN4cute5tupleIJNS5_1CILi1EEES8_S8_EEENS6_IJNS7_ILi128EEESA_NS7_ILi256EEEEEELi256ENS_12float_e4m3_tEfNS_4arch4Sm90ELb1ELb0ELb0ELb1ELb0ELb0ELb0ELb1ELb1ELb1ELb0ELb0EEENS1_21CollectiveEpilogueFwdINS6_IJSA_SB_SA_EEES9_NS_10bfloat16_tESF_Li256ELb1ELb1ELb0ELb1EEENS1_36VarlenDynamicPersistentTileSchedulerILi128ELi128ELi256ELi128ELb0ELb1ELb1ELb1ELb1ELb1EEEEEEEEEvNT_6ParamsE:
        .type           _ZN7cutlass13device_kernelIN5flash11enable_sm90INS1_16FlashAttnFwdSm90INS1_25CollectiveMainloopFwdSm90ILi2EN4cute5tupleIJNS5_1CILi1EEES8_S8_EEENS6_IJNS7_ILi128EEESA_NS7_ILi256EEEEEELi256ENS_12float_e4m3_tEfNS_4arch4Sm90ELb1ELb0ELb0ELb1ELb0ELb0ELb0ELb1ELb1ELb1ELb0ELb0EEENS1_21CollectiveEpilogueFwdINS6_IJSA_SB_SA_EEES9_NS_10bfloat16_tESF_Li256ELb1ELb1ELb0ELb1EEENS1_36VarlenDynamicPersistentTileSchedulerILi128ELi128ELi256ELi128ELb0ELb1ELb1ELb1ELb1ELb1EEEEEEEEEvNT_6ParamsE,@function
        .size           _ZN7cutlass13device_kernelIN5flash11enable_sm90INS1_16FlashAttnFwdSm90INS1_25CollectiveMainloopFwdSm90ILi2EN4cute5tupleIJNS5_1CILi1EEES8_S8_EEENS6_IJNS7_ILi128EEESA_NS7_ILi256EEEEEELi256ENS_12float_e4m3_tEfNS_4arch4Sm90ELb1ELb0ELb0ELb1ELb0ELb0ELb0ELb1ELb1ELb1ELb0ELb0EEENS1_21CollectiveEpilogueFwdINS6_IJSA_SB_SA_EEES9_NS_10bfloat16_tESF_Li256ELb1ELb1ELb0ELb1EEENS1_36VarlenDynamicPersistentTileSchedulerILi128ELi128ELi256ELi128ELb0ELb1ELb1ELb1ELb1ELb1EEEEEEEEEvNT_6ParamsE,(.L_x_12957 - _ZN7cutlass13device_kernelIN5flash11enable_sm90INS1_16FlashAttnFwdSm90INS1_25CollectiveMainloopFwdSm90ILi2EN4cute5tupleIJNS5_1CILi1EEES8_S8_EEENS6_IJNS7_ILi128EEESA_NS7_ILi256EEEEEELi256ENS_12float_e4m3_tEfNS_4arch4Sm90ELb1ELb0ELb0ELb1ELb0ELb0ELb0ELb1ELb1ELb1ELb0ELb0EEENS1_21CollectiveEpilogueFwdINS6_IJSA_SB_SA_EEES9_NS_10bfloat16_tESF_Li256ELb1ELb1ELb0ELb1EEENS1_36VarlenDynamicPersistentTileSchedulerILi128ELi128ELi256ELi128ELb0ELb1ELb1ELb1ELb1ELb1EEEEEEEEEvNT_6ParamsE)
        .other          _ZN7cutlass13device_kernelIN5flash11enable_sm90INS1_16FlashAttnFwdSm90INS1_25CollectiveMainloopFwdSm90ILi2EN4cute5tupleIJNS5_1CILi1EEES8_S8_EEENS6_IJNS7_ILi128EEESA_NS7_ILi256EEEEEELi256ENS_12float_e4m3_tEfNS_4arch4Sm90ELb1ELb0ELb0ELb1ELb0ELb0ELb0ELb1ELb1ELb1ELb0ELb0EEENS1_21CollectiveEpilogueFwdINS6_IJSA_SB_SA_EEES9_NS_10bfloat16_tESF_Li256ELb1ELb1ELb0ELb1EEENS1_36VarlenDynamicPersistentTileSchedulerILi128ELi128ELi256ELi128ELb0ELb1ELb1ELb1ELb1ELb1EEEEEEEEEvNT_6ParamsE,@"STO_CUDA_ENTRY STV_DEFAULT"
_ZN7cutlass13device_kernelIN5flash11enable_sm90INS1_16FlashAttnFwdSm90INS1_25CollectiveMainloopFwdSm90ILi2EN4cute5tupleIJNS5_1CILi1EEES8_S8_EEENS6_IJNS7_ILi128EEESA_NS7_ILi256EEEEEELi256ENS_12float_e4m3_tEfNS_4arch4Sm90ELb1ELb0ELb0ELb1ELb0ELb0ELb0ELb1ELb1ELb1ELb0ELb0EEENS1_21CollectiveEpilogueFwdINS6_IJSA_SB_SA_EEES9_NS_10bfloat16_tESF_Li256ELb1ELb1ELb0ELb1EEENS1_36VarlenDynamicPersistentTileSchedulerILi128ELi128ELi256ELi128ELb0ELb1ELb1ELb1ELb1ELb1EEEEEEEEEvNT_6ParamsE:
        /* <DEDUP_REMOVED lines=18> */
.L_x_2128:
[----:B------:R-:W-:Y:S05]  /*0120*/  BSYNC B0 ;  /* 0x0000000000007941 */ /* 0x000fea0003800000 */
.L_x_2127:
        /* <DEDUP_REMOVED lines=41> */
.L_x_2129:
        /* <DEDUP_REMOVED lines=22> */
.L_x_2130:
        /* <DEDUP_REMOVED lines=18> */
.L_x_2131:
        /* <DEDUP_REMOVED lines=22> */
.L_x_2132:
        /* <DEDUP_REMOVED lines=22> */
.L_x_2133:
[----:B------:R-:W-:Y:S01]  /*0900*/  PLOP3.LUT P0, PT, PT, PT, UP0, 0x80, 0x0 ;  /* 0x000000000000781c */ /* 0x000fe20003f0f008 */
[----:B------:R-:W-:Y:S01]  /*0910*/  UMOV UR38, 0x1 ;  /* 0x0000000100267882 */ /* 0x000fe20000000000 */
[----:B------:R-:W-:Y:S01]  /*0920*/  NOP ;  /* 0x0000000000007918 */ /* 0x000fe20000000000 */
[----:B------:R-:W-:Y:S01]  /*0930*/  USEL UR38, UR38, 0x2, !UP0 ;  /* 0x0000000226267887 */ /* 0x000fe2000c000000 */
[----:B------:R-:W-:Y:S01]  /*0940*/  ULDC.64 UR50, c[0x0][0x208] ;  /* 0x0000820000327ab9 */ /* 0x000fe20000000a00 */
[----:B012-4-:R-:W-:Y:S08]  /*0950*/  BAR.SYNC.DEFER_BLOCKING 0x0 ;  /* 0x0000000000007b1d */ /* 0x017ff00000010000 */
[----:B------:R-:W-:Y:S05]  /*0960*/  @!P0 BRA `(.L_x_2134) ;  /* 0x000000d000e48947 */ /* 0x000fea0003800000 */
.L_x_2135:
        /* <DEDUP_REMOVED lines=29> */
[-C--:B------:R-:W-:Y:S01]  /*0b40*/  LEA.HI R3, R0, R12.reuse, RZ, 0x4 ;  /* 0x0000000c00037211 */ /* 0x080fe200078f20ff */
[----:B------:R-:W-:Y:S01]  /*0b50*/  IMAD.SHL.U32 R5, R4, 0x20, RZ ;  /* 0x0000002004057824 */ /* 0x000fe200078e00ff */
[----:B------:R-:W-:Y:S01]  /*0b60*/  LEA.HI R11, R0, R12, RZ, 0x2 ;  /* 0x0000000c000b7211 */ /* 0x000fe200078f10ff */
[----:B------:R-:W-:Y:S01]  /*0b70*/  IMAD.IADD R234, R12, 0x1, -R234 ;  /* 0x000000010cea7824 */ /* 0x000fe200078e0aea */
[----:B------:R-:W-:Y:S02]  /*0b80*/  SHF.R.S32.HI R6, RZ, 0x4, R3 ;  /* 0x00000004ff067819 */ /* 0x000fe40000011403 */
[----:B------:R-:W-:Y:S02]  /*0b90*/  LOP3.LUT R4, R3, 0x3fffff0, RZ, 0xc0, !PT ;  /* 0x03fffff003047812 */ /* 0x000fe400078ec0ff */
[----:B------:R-:W-:-:S02]  /*0ba0*/  SHF.R.S32.HI R7, RZ, 0x1f, R234 ;  /* 0x0000001fff077819 */ /* 0x000fc400000114ea */
[----:B------:R-:W-:Y:S01]  /*0bb0*/  LOP3.LUT R11, R11, 0xfffffffc, RZ, 0xc0, !PT ;  /* 0xfffffffc0b0b7812 */ /* 0x000fe200078ec0ff */
[----:B------:R-:W-:Y:S01]  /*0bc0*/  IMAD.IADD R4, R12, 0x1, -R4 ;  /* 0x000000010c047824 */ /* 0x000fe200078e0a04 */
[----:B------:R-:W-:Y:S02]  /*0bd0*/  LEA.HI R8, R7, R234, RZ, 0x2 ;  /* 0x000000ea07087211 */ /* 0x000fe400078f10ff */
[----:B------:R-:W-:Y:S01]  /*0be0*/  LEA.HI R0, R0, R12, RZ, 0x3 ;  /* 0x0000000c00007211 */ /* 0x000fe200078f18ff */
[----:B------:R-:W-:Y:S01]  /*0bf0*/  IMAD.IADD R11, R12, 0x1, -R11 ;  /* 0x000000010c0b7824 */ /* 0x000fe200078e0a0b */
[--C-:B------:R-:W-:Y:S02]  /*0c00*/  SHF.R.S32.HI R9, RZ, 0x2, R8.reuse ;  /* 0x00000002ff097819 */ /* 0x100fe40000011408 */
[----:B------:R-:W-:Y:S02]  /*0c10*/  SHF.R.S32.HI R10, RZ, 0x1f, R8 ;  /* 0x0000001fff0a7819 */ /* 0x000fe40000011408 */
[----:B------:R-:W-:-:S02]  /*0c20*/  SHF.R.S32.HI R235, RZ, 0x7, R2 ;  /* 0x00000007ffeb7819 */ /* 0x000fc40000011402 */
[----:B------:R-:W-:Y:S02]  /*0c30*/  LEA.HI R10, R10, R9, RZ, 0x3 ;  /* 0x000000090a0a7211 */ /* 0x000fe400078f18ff */
[----:B------:R-:W-:Y:S02]  /*0c40*/  LEA.HI R3, R3, R6, RZ, 0x1 ;  /* 0x0000000603037211 */ /* 0x000fe400078f08ff */
[----:B------:R-:W-:Y:S02]  /*0c50*/  LOP3.LUT R5, R5, 0xfffffc00, RZ, 0xc0, !PT ;  /* 0xfffffc0005057812 */ /* 0x000fe400078ec0ff */
[----:B------:R-:W-:Y:S02]  /*0c60*/  LOP3.LUT R232, R0, 0xfffffff8, RZ, 0xc0, !PT ;  /* 0xfffffff800e87812 */ /* 0x000fe400078ec0ff */
        /* <DEDUP_REMOVED lines=8> */
[----:B------:R-:W-:-:S02]  /*0cf0*/  SHF.R.S32.HI R7, RZ, 0x5, R7 ;  /* 0x00000005ff077819 */ /* 0x000fc40000011407 */
        /* <DEDUP_REMOVED lines=20> */
.L_x_2192:
[----:B012---:R-:W0:Y:S01]  /*0e40*/  LDC.64 R2, c[0x0][0xc88] ;  /* 0x00032200ff027b82 */ /* 0x007e220000000a00 */
[----:B------:R-:W-:Y:S01]  /*0e50*/  ULDC.64 UR6, c[0x0][0xa28] ;  /* 0x00028a0000067ab9 */ /* 0x000fe20000000a00 */
[----:B------:R-:W-:Y:S01]  /*0e60*/  ULDC.64 UR8, c[0x0][0xa18] ;  /* 0x0002860000087ab9 */ /* 0x000fe20000000a00 */
[----:B------:R-:W-:Y:S01]  /*0e70*/  ULDC UR4, c[0x0][0x424] ;  /* 0x0001090000047ab9 */ /* 0x000fe20000000800 */
[----:B0-----:R-:W-:-:S06]  /*0e80*/  IMAD.WIDE R2, R55, 0x4, R2 ;  /* 0x0000000437027825 */ /* 0x001fcc00078e0202 */
[----:B------:R-:W2:Y:S01]  /*0e90*/  LDG.E R2, desc[UR50][R2.64] ;  /* 0x0000003202027981 */ /* 0x000ea2000c1e1900 */
[----:B------:R-:W-:Y:S02]  /*0ea0*/  UISETP.NE.U32.AND UP0, UPT, UR6, URZ, UPT ;  /* 0x0000003f0600728c */ /* 0x000fe4000bf05070 */
[----:B------:R-:W-:Y:S02]  /*0eb0*/  UISETP.NE.U32.AND UP1, UPT, UR8, URZ, UPT ;  /* 0x0000003f0800728c */ /* 0x000fe4000bf25070 */
[----:B------:R-:W-:Y:S02]  /*0ec0*/  UISETP.NE.AND.EX UP0, UPT, UR7, URZ, UPT, UP0 ;  /* 0x0000003f0700728c */ /* 0x000fe4000bf05300 */
[----:B------:R-:W-:-:S04]  /*0ed0*/  UISETP.NE.AND.EX UP1, UPT, UR9, URZ, UPT, UP1 ;  /* 0x0000003f0900728c */ /* 0x000fc8000bf25310 */
[----:B------:R-:W-:Y:S02]  /*0ee0*/  PLOP3.LUT P0, PT, PT, PT, UP0, 0x80, 0x0 ;  /* 0x000000000000781c */ /* 0x000fe40003f0f008 */
[----:B------:R-:W-:Y:S02]  /*0ef0*/  PLOP3.LUT P2, PT, PT, PT, UP1, 0x80, 0x0 ;  /* 0x000000000000781c */ /* 0x000fe40003f4f018 */
[----:B--2---:R-:W-:-:S13]  /*0f00*/  R2UR UR42, R2 ;  /* 0x00000000022a72ca */ /* 0x004fda00000e0000 */
[----:B------:R-:W-:Y:S02]  /*0f10*/  USHF.R.S32.HI UR36, URZ, 0x1f, UR42 ;  /* 0x0000001f3f247899 */ /* 0x000fe4000801142a */
[----:B------:R-:W-:-:S04]  /*0f20*/  @UP0 ULEA UR6, UP2, UR42, UR6, 0x2 ;  /* 0x000000062a060291 */ /* 0x000fc8000f84103f */
[----:B------:R-:W-:Y:S02]  /*0f30*/  @UP0 ULEA.HI.X UR7, UR42, UR7, UR36, 0x2, UP2 ;  /* 0x000000072a070291 */ /* 0x000fe400090f1424 */
[----:B------:R-:W-:Y:S01]  /*0f40*/  @UP1 ULEA UR8, UP0, UR42, UR8, 0x2 ;  /* 0x000000082a081291 */ /* 0x000fe2000f80103f */
[----:B------:R-:W-:-:S03]  /*0f50*/  IMAD.U32 R2, RZ, RZ, UR6 ;  /* 0x00000006ff027e24 */ /* 0x000fc6000f8e00ff */
[----:B------:R-:W-:Y:S01]  /*0f60*/  @UP1 ULEA.HI.X UR9, UR42, UR9, UR36, 0x2, UP0 ;  /* 0x000000092a091291 */ /* 0x000fe200080f1424 */
[----:B------:R-:W-:Y:S01]  /*0f70*/  IMAD.U32 R3, RZ, RZ, UR7 ;  /* 0x00000007ff037e24 */ /* 0x000fe2000f8e00ff */
[----:B------:R-:W-:Y:S01]  /*0f80*/  ULDC.64 UR6, c[0x0][0x418] ;  /* 0x0001060000067ab9 */ /* 0x000fe20000000a00 */
[----:B------:R-:W-:-:S03]  /*0f90*/  IMAD.U32 R4, RZ, RZ, UR8 ;  /* 0x00000008ff047e24 */ /* 0x000fc6000f8e00ff */
[----:B------:R-:W-:Y:S01]  /*0fa0*/  IMAD.U32 R5, RZ, RZ, UR9 ;  /* 0x00000009ff057e24 */ /* 0x000fe2000f8e00ff */
[----:B------:R-:W2:Y:S01]  /*0fb0*/  @P0 LDG.E R2, desc[UR50][R2.64] ;  /* 0x0000003202020981 */ /* 0x000ea2000c1e1900 */
[----:B------:R-:W-:Y:S01]  /*0fc0*/  UISETP.NE.U32.AND UP0, UPT, UR6, URZ, UPT ;  /* 0x0000003f0600728c */ /* 0x000fe2000bf05070 */
[----:B------:R-:W-:Y:S02]  /*0fd0*/  ULDC.64 UR8, c[0x0][0xa20] ;  /* 0x0002880000087ab9 */ /* 0x000fe40000000a00 */
[----:B---3--:R-:W3:Y:S01]  /*0fe0*/  @P2 LDG.E R4, desc[UR50][R4.64] ;  /* 0x0000003204042981 */ /* 0x008ee2000c1e1900 */
[----:B------:R-:W-:Y:S01]  /*0ff0*/  UISETP.NE.AND.EX UP0, UPT, UR7, URZ, UPT, UP0 ;  /* 0x0000003f0700728c */ /* 0x000fe2000bf05300 */
[----:B------:R-:W-:Y:S01]  /*1000*/  ISETP.NE.U32.AND P1, PT, RZ, UR8, PT ;  /* 0x00000008ff007c0c */ /* 0x000fe2000bf25070 */
[----:B------:R-:W-:Y:S01]  /*1010*/  ULDC UR6, c[0x0][0x2f0] ;  /* 0x0000bc0000067ab9 */ /* 0x000fe20000000800 */
[----:B------:R-:W-:Y:S01]  /*1020*/  UMOV UR52, URZ ;  /* 0x0000003f00347c82 */ /* 0x000fe20008000000 */
[----:B------:R-:W-:Y:S01]  /*1030*/  USEL UR4, UR4, 0x1, UP0 ;  /* 0x0000000104047887 */ /* 0x000fe20008000000 */
[----:B------:R-:W-:Y:S01]  /*1040*/  ISETP.NE.AND.EX P1, PT, RZ, UR9, PT, P1 ;  /* 0x00000009ff007c0c */ /* 0x000fe2000bf25310 */
[----:B------:R-:W-:-:S02]  /*1050*/  ULDC UR53, c[0x0][0x288] ;  /* 0x0000a20000357ab9 */ /* 0x000fc40000000800 */
[----:B------:R-:W-:Y:S01]  /*1060*/  UIMAD UR4, UR4, UR6, URZ ;  /* 0x00000006040472a4 */ /* 0x000fe2000f8e023f */
[----:B--2---:R-:W-:Y:S02]  /*1070*/  @P0 R2UR UR52, R2 ;  /* 0x00000000023402ca */ /* 0x004fe400000e0000 */
[----:B---3--:R-:W-:Y:S01]  /*1080*/  @P2 R2UR UR53, R4 ;  /* 0x00000000043522ca */ /* 0x008fe200000e0000 */
[----:B----4-:R-:W-:-:S14]  /*1090*/  @P2 BRA `(.L_x_2136) ;  /* 0x0000000000342947 */ /* 0x010fdc0003800000 */
        /* <DEDUP_REMOVED lines=13> */
.L_x_2136:
[----:B------:R-:W-:Y:S01]  /*1170*/  UMOV UR43, UR48 ;  /* 0x00000030002b7c82 */ /* 0x000fe20008000000 */
[----:B------:R-:W-:Y:S05]  /*1180*/  @!P1 BRA `(.L_x_2137) ;  /* 0x00000000001c9947 */ /* 0x000fea0003800000 */
[----:B------:R-:W-:-:S04]  /*1190*/  ULEA UR4, UP0, UR42, UR8, 0x2 ;  /* 0x000000082a047291 */ /* 0x000fc8000f80103f */
[----:B------:R-:W-:Y:S02]  /*11a0*/  ULEA.HI.X UR6, UR42, UR9, UR36, 0x2, UP0 ;  /* 0x000000092a067291 */ /* 0x000fe400080f1424 */
[----:B------:R-:W-:-:S04]  /*11b0*/  IMAD.U32 R2, RZ, RZ, UR4 ;  /* 0x00000004ff027e24 */ /* 0x000fc8000f8e00ff */
[----:B------:R-:W-:-:S05]  /*11c0*/  IMAD.U32 R3, RZ, RZ, UR6 ;  /* 0x00000006ff037e24 */ /* 0x000fca000f8e00ff */
[----:B------:R-:W2:Y:S02]  /*11d0*/  LDG.E R2, desc[UR50][R2.64] ;  /* 0x0000003202027981 */ /* 0x000ea4000c1e1900 */
[----:B--2---:R-:W-:Y:S01]  /*11e0*/  R2UR UR4, R2 ;  /* 0x00000000020472ca */ /* 0x004fe200000e0000 */
[----:B------:R-:W-:-:S14]  /*11f0*/  BRA `(.L_x_2138) ;  /* 0x0000000000347947 */ /* 0x000fdc0003800000 */
.L_x_2137:
        /* <DEDUP_REMOVED lines=13> */
.L_x_2138:
        /* <DEDUP_REMOVED lines=13> */
[----:B------:R-:W-:Y:S02]  /*13a0*/  @UP0 UIMAD UR10, UR36, UR16, URZ ;  /* 0x00000010240a02a4 */ /* 0x000fe4000f8e023f */
[----:B------:R-:W-:Y:S02]  /*13b0*/  @UP1 UIMAD UR12, UR36, UR18, URZ ;  /* 0x00000012240c12a4 */ /* 0x000fe4000f8e023f */
[----:B------:R-:W-:Y:S02]  /*13c0*/  @UP0 UIMAD UR17, UR42, UR17, UR10 ;  /* 0x000000112a1102a4 */ /* 0x000fe4000f8e020a */
[----:B------:R-:W-:Y:S02]  /*13d0*/  @UP1 UIMAD.WIDE.U32 UR10, UR42, UR18, URZ ;  /* 0x000000122a0a12a5 */ /* 0x000fe4000f8e003f */
[----:B------:R-:W-:-:S02]  /*13e0*/  @UP0 UIMAD.WIDE.U32 UR14, UR42, UR16, URZ ;  /* 0x000000102a0e02a5 */ /* 0x000fc4000f8e003f */
[----:B------:R-:W-:Y:S02]  /*13f0*/  @UP1 UIMAD UR18, UR42, UR19, UR12 ;  /* 0x000000132a1212a4 */ /* 0x000fe4000f8e020c */
[----:B------:R-:W-:Y:S02]  /*1400*/  @UP1 USHF.R.S32.HI UR19, URZ, 0x1f, UR48 ;  /* 0x0000001f3f131899 */ /* 0x000fe40008011430 */
[----:B------:R-:W-:Y:S01]  /*1410*/  @UP0 USHF.R.S32.HI UR16, URZ, 0x1f, UR48 ;  /* 0x0000001f3f100899 */ /* 0x000fe20008011430 */
[----:B------:R-:W-:Y:S01]  /*1420*/  @UP1 ULDC.64 UR12, c[0x0][0x9c0] ;  /* 0x00027000000c1ab9 */ /* 0x000fe20000000a00 */
[----:B------:R-:W-:Y:S02]  /*1430*/  @UP0 UIADD3 UR15, UR15, UR17, URZ ;  /* 0x000000110f0f0290 */ /* 0x000fe4000fffe03f */
[----:B------:R-:W-:Y:S02]  /*1440*/  @UP1 UIMAD UR17, UR19, UR12, URZ ;  /* 0x0000000c131112a4 */ /* 0x000fe4000f8e023f */
[----:B------:R-:W-:-:S02]  /*1450*/  @UP0 UIMAD UR16, UR16, UR20, URZ ;  /* 0x00000014101002a4 */ /* 0x000fc4000f8e023f */
[----:B------:R-:W-:Y:S02]  /*1460*/  @UP1 UIADD3 UR11, UR11, UR18, URZ ;  /* 0x000000120b0b1290 */ /* 0x000fe4000fffe03f */
[----:B------:R-:W-:Y:S02]  /*1470*/  @UP1 UIMAD UR17, UR48, UR13, UR17 ;  /* 0x0000000d301112a4 */ /* 0x000fe4000f8e0211 */
[----:B------:R-:W-:Y:S02]  /*1480*/  @UP0 UIMAD UR16, UR48, UR21, UR16 ;  /* 0x00000015301002a4 */ /* 0x000fe4000f8e0210 */
[----:B------:R-:W-:Y:S02]  /*1490*/  @UP0 UIMAD.WIDE.U32 UR14, UR48, UR20, UR14 ;  /* 0x00000014300e02a5 */ /* 0x000fe4000f8e000e */
[----:B------:R-:W-:Y:S02]  /*14a0*/  @UP1 UIMAD.WIDE.U32 UR12, UR48, UR12, UR10 ;  /* 0x0000000c300c12a5 */ /* 0x000fe4000f8e000a */
[----:B------:R-:W-:-:S02]  /*14b0*/  @UP0 UIADD3 UR11, UR15, UR16, URZ ;  /* 0x000000100f0b0290 */ /* 0x000fc4000fffe03f */
[----:B------:R-:W-:Y:S02]  /*14c0*/  @UP0 ULEA UR8, UP2, UR14, UR8, 0x2 ;  /* 0x000000080e080291 */ /* 0x000fe4000f84103f */
[----:B------:R-:W-:Y:S02]  /*14d0*/  @UP1 UIADD3 UR10, UR13, UR17, URZ ;  /* 0x000000110d0a1290 */ /* 0x000fe4000fffe03f */
[----:B------:R-:W-:Y:S02]  /*14e0*/  @UP1 ULEA UR6, UP3, UR12, UR6, 0x2 ;  /* 0x000000060c061291 */ /* 0x000fe4000f86103f */
[----:B------:R-:W-:Y:S01]  /*14f0*/  @UP0 ULEA.HI.X UR9, UR14, UR9, UR11, 0x2, UP2 ;  /* 0x000000090e090291 */ /* 0x000fe200090f140b */
[----:B------:R-:W-:Y:S01]  /*1500*/  IMAD.U32 R4, RZ, RZ, UR8 ;  /* 0x00000008ff047e24 */ /* 0x000fe2000f8e00ff */
[----:B------:R-:W-:Y:S02]  /*1510*/  @UP1 ULEA.HI.X UR7, UR12, UR7, UR10, 0x2, UP3 ;  /* 0x000000070c071291 */ /* 0x000fe400098f140a */
[----:B------:R-:W-:Y:S01]  /*1520*/  IMAD.U32 R6, RZ, RZ, UR6 ;  /* 0x00000006ff067e24 */ /* 0x000fe2000f8e00ff */
[----:B------:R-:W-:Y:S01]  /*1530*/  USHF.L.U32 UR37, UR5, 0x7, URZ ;  /* 0x0000000705257899 */ /* 0x000fe2000800063f */
[----:B------:R-:W-:Y:S01]  /*1540*/  IMAD.U32 R5, RZ, RZ, UR9 ;  /* 0x00000009ff057e24 */ /* 0x000fe2000f8e00ff */
[----:B------:R-:W-:Y:S01]  /*1550*/  ULDC UR6, c[0x0][0x988] ;  /* 0x0002620000067ab9 */ /* 0x000fe20000000800 */
[----:B------:R-:W-:Y:S01]  /*1560*/  IMAD.U32 R7, RZ, RZ, UR7 ;  /* 0x00000007ff077e24 */ /* 0x000fe2000f8e00ff */
[----:B------:R-:W-:-:S02]  /*1570*/  ULDC UR5, c[0x0][0x448] ;  /* 0x0001120000057ab9 */ /* 0x000fc40000000800 */
[----:B------:R0:W2:Y:S04]  /*1580*/  @P0 LDG.E R3, desc[UR50][R4.64] ;  /* 0x0000003204030981 */ /* 0x0000a8000c1e1900 */
[----:B------:R1:W2:Y:S01]  /*1590*/  @P1 LDG.E R0, desc[UR50][R6.64] ;  /* 0x0000003206001981 */ /* 0x0002a2000c1e1900 */
[----:B------:R-:W-:Y:S01]  /*15a0*/  UISETP.NE.AND UP0, UPT, UR5, 0x1, UPT ;  /* 0x000000010500788c */ /* 0x000fe2000bf05270 */
[----:B------:R-:W-:Y:S01]  /*15b0*/  PLOP3.LUT P0, PT, PT, PT, PT, 0x80, 0x0 ;  /* 0x000000000000781c */ /* 0x000fe20003f0f070 */
[----:B------:R-:W-:Y:S01]  /*15c0*/  UIADD3 UR52, -UR52, UR4, URZ ;  /* 0x0000000434347290 */ /* 0x000fe2000fffe13f */
[----:B------:R-:W-:Y:S02]  /*15d0*/  CS2R R150, SRZ ;  /* 0x0000000000967805 */ /* 0x000fe4000001ff00 */
[----:B------:R-:W-:-:S02]  /*15e0*/  CS2R R26, SRZ ;  /* 0x00000000001a7805 */ /* 0x000fc4000001ff00 */
[----:B0-----:R-:W-:Y:S01]  /*15f0*/  CS2R R4, SRZ ;  /* 0x0000000000047805 */ /* 0x001fe2000001ff00 */
[----:B------:R-:W-:Y:S01]  /*1600*/  UIADD3 UR7, UR52, 0x80, -UR53 ;  /* 0x0000008034077890 */ /* 0x000fe2000fffe835 */
[----:B------:R-:W-:Y:S02]  /*1610*/  CS2R R108, SRZ ;  /* 0x00000000006c7805 */ /* 0x000fe4000001ff00 */
[----:B------:R-:W-:Y:S02]  /*1620*/  CS2R R144, SRZ ;  /* 0x0000000000907805 */ /* 0x000fe4000001ff00 */
[----:B------:R-:W-:Y:S02]  /*1630*/  CS2R R142, SRZ ;  /* 0x00000000008e7805 */ /* 0x000fe4000001ff00 */
[----:B------:R-:W-:Y:S01]  /*1640*/  CS2R R30, SRZ ;  /* 0x00000000001e7805 */ /* 0x000fe2000001ff00 */
[----:B------:R-:W-:Y:S01]  /*1650*/  @UP0 ULDC UR4, c[0x0][0x44c] ;  /* 0x0001130000040ab9 */ /* 0x000fe20000000800 */
[----:B------:R-:W-:Y:S01]  /*1660*/  @UP0 ULDC UR8, c[0x0][0x450] ;  /* 0x0001140000080ab9 */ /* 0x000fe20000000800 */
        /* <DEDUP_REMOVED lines=51> */
[----:B-1----:R-:W-:Y:S02]  /*19a0*/  CS2R R6, SRZ ;  /* 0x0000000000067805 */ /* 0x002fe4000001ff00 */
[----:B------:R-:W-:Y:S02]  /*19b0*/  CS2R R32, SRZ ;  /* 0x0000000000207805 */ /* 0x000fe4000001ff00 */
[----:B------:R-:W-:Y:S02]  /*19c0*/  CS2R R158, SRZ ;  /* 0x00000000009e7805 */ /* 0x000fe4000001ff00 */
[----:B------:R-:W-:-:S02]  /*19d0*/  CS2R R160, SRZ ;  /* 0x0000000000a07805 */ /* 0x000fc4000001ff00 */
[----:B------:R-:W-:Y:S02]  /*19e0*/  CS2R R24, SRZ ;  /* 0x0000000000187805 */ /* 0x000fe4000001ff00 */
[----:B------:R-:W-:Y:S01]  /*19f0*/  CS2R R162, SRZ ;  /* 0x0000000000a27805 */ /* 0x000fe2000001ff00 */
[----:B--2---:R-:W-:Y:S01]  /*1a00*/  FMUL.FTZ R0, R3, R0 ;  /* 0x0000000003007220 */ /* 0x004fe20000410000 */
[----:B------:R-:W-:-:S03]  /*1a10*/  CS2R R2, SRZ ;  /* 0x0000000000027805 */ /* 0x000fc6000001ff00 */
[----:B------:R-:W-:Y:S01]  /*1a20*/  FMUL.FTZ R0, R0, UR6 ;  /* 0x0000000600007c20 */ /* 0x000fe20008410000 */
[----:B------:R-:W-:-:S04]  /*1a30*/  UIADD3 UR6, UR37, 0x7f, URZ ;  /* 0x0000007f25067890 */ /* 0x000fc8000fffe03f */
[----:B------:R-:W-:Y:S01]  /*1a40*/  UIMAD.WIDE.U32 UR4, UR6, UR4, URZ ;  /* 0x00000004060472a5 */ /* 0x000fe2000f8e003f */
[----:B------:R-:W-:Y:S01]  /*1a50*/  R2UR UR39, R0 ;  /* 0x00000000002772ca */ /* 0x000fe200000e0000 */
[----:B------:R-:W-:Y:S02]  /*1a60*/  UIADD3 UR4, UR52, 0x7f, URZ ;  /* 0x0000007f34047890 */ /* 0x000fe4000fffe03f */
        /* <DEDUP_REMOVED lines=44> */
.L_x_2140:
        /* <DEDUP_REMOVED lines=9> */
.L_x_2290:
[----:B------:R-:W-:Y:S05]  /*1dc0*/  @!P0 BRA `(.L_x_2142) ;  /* 0x0000000000048947 */ /* 0x000fea0003800000 */
[----:B------:R-:W-:Y:S01]  /*1dd0*/  BPT.TRAP 0x1 ;  /* 0x000000040000795c */ /* 0x000fe20000300000 */
.L_x_2142:
[----:B0-----:R-:W-:Y:S02]  /*1de0*/  IMAD.U32 R3, RZ, RZ, UR54 ;  /* 0x00000036ff037e24 */ /* 0x001fe4000f8e00ff */
[----:B------:R-:W-:-:S03]  /*1df0*/  IMAD.U32 R0, RZ, RZ, UR45 ;  /* 0x0000002dff007e24 */ /* 0x000fc6000f8e00ff */
[----:B------:R-:W-:Y:S02]  /*1e00*/  LEA R3, R3, UR41, 0x3 ;  /* 0x0000002903037c11 */ /* 0x000fe4000f8e18ff */
[----:B------:R-:W-:-:S04]  /*1e10*/  SHF.L.U32 R0, R0, 0x1f, RZ ;  /* 0x0000001f00007819 */ /* 0x000fc800000006ff */
[----:B------:R0:W1:Y:S01]  /*1e20*/  SYNCS.PHASECHK.TRANS64.TRYWAIT P2, [R3+URZ+0x38830], R0 ;  /* 0x03883000030075a7 */ /* 0x000062000804017f */
[----:B------:R-:W-:Y:S05]  /*1e30*/  @!P0 BRA `(.L_x_2143) ;  /* 0x0000000000048947 */ /* 0x000fea0003800000 */
[----:B------:R-:W-:Y:S01]  /*1e40*/  BPT.TRAP 0x1 ;  /* 0x000000040000795c */ /* 0x000fe20000300000 */
.L_x_2143:
[----:B------:R-:W2:Y:S02]  /*1e50*/  S2R R2, SR_TID.X ;  /* 0x0000000000027919 */ /* 0x000ea40000002100 */
[----:B--2---:R-:W-:Y:S01]  /*1e60*/  LOP3.LUT P1, RZ, R2, 0x7f, RZ, 0xc0, !PT ;  /* 0x0000007f02ff7812 */ /* 0x004fe2000782c0ff */
[----:B-1----:R-:W-:-:S12]  /*1e70*/  @P2 BRA `(.L_x_2144) ;  /* 0x0000000000082947 */ /* 0x002fd80003800000 */
[----:B------:R-:W1:Y:S02]  /*1e80*/  SYNCS.PHASECHK.TRANS64.TRYWAIT P2, [R3+URZ+0x38830], R0 ;  /* 0x03883000030075a7 */ /* 0x000e64000804017f */
[----:B-1----:R-:W-:Y:S05]  /*1e90*/  @!P2 BRA `(.L_x_2145) ;  /* 0x00000124002ca947 */ /* 0x002fea0003800000 */
.L_x_2144:
        /* <DEDUP_REMOVED lines=10> */
[----:B------:R-:W-:Y:S01]  /*1f40*/  IMAD.U32 R21, RZ, RZ, UR39 ;  /* 0x00000027ff157e24 */ /* 0x000fe2000f8e00ff */
[----:B------:R-:W-:Y:S01]  /*1f50*/  UMOV UR5, 0x40000040 ;  /* 0x4000004000057882 */ /* 0x000fe20000000000 */
[----:B------:R-:W-:Y:S01]  /*1f60*/  UMOV UR7, 0x40000040 ;  /* 0x4000004000077882 */ /* 0x000fe20000000000 */
[----:B------:R-:W-:Y:S01]  /*1f70*/  ULOP3.LUT UR49, UR4, 0x10000, URZ, 0xfc, !UPT ;  /* 0x0001000004317892 */ /* 0x000fe2000f8efc3f */
[----:B------:R-:W-:Y:S01]  /*1f80*/  @!P1 VIADD R3, R3, 0x38840 ;  /* 0x0003884003039836 */ /* 0x000fe20000000000 */
[----:B------:R-:W-:Y:S01]  /*1f90*/  UIADD3 UR4, UR32, 0x2, URZ ;  /* 0x0000000220047890 */ /* 0x000fe2000fffe03f */
[----:B------:R-:W-:Y:S01]  /*1fa0*/  CS2R R150, SRZ ;  /* 0x0000000000967805 */ /* 0x000fe2000001ff00 */
[----:B------:R-:W-:Y:S01]  /*1fb0*/  ULEA UR34, UR54, UR49, 0xb ;  /* 0x0000003136227291 */ /* 0x000fe2000f8e583f */
[----:B------:R-:W-:Y:S01]  /*1fc0*/  CS2R R148, SRZ ;  /* 0x0000000000947805 */ /* 0x000fe2000001ff00 */
[----:B------:R-:W-:Y:S01]  /*1fd0*/  UIADD3 UR8, UR32, 0x4, URZ ;  /* 0x0000000420087890 */ /* 0x000fe2000fffe03f */
[----:B------:R-:W-:Y:S01]  /*1fe0*/  @!P1 PRMT R3, RZ, 0x654, R3 ;  /* 0x00000654ff039816 */ /* 0x000fe20000000003 */
        /* <DEDUP_REMOVED lines=68> */
[----:B------:R-:W-:Y:S02]  /*2430*/  UIADD3 UR7, UR6, 0x1, URZ ;  /* 0x0000000106077890 */ /* 0x000fe4000fffe03f */
[----:B------:R-:W-:-:S04]  /*2440*/  UIADD3 UR6, UR52, UR6, URZ ;  /* 0x0000000634067290 */ /* 0x000fc8000fffe03f */
[----:B------:R-:W-:Y:S02]  /*2450*/  IMAD.U32 R4, RZ, RZ, UR7 ;  /* 0x00000007ff047e24 */ /* 0x000fe4000f8e00ff */
[----:B------:R-:W-:Y:S01]  /*2460*/  IMAD.U32 R2, RZ, RZ, UR6 ;  /* 0x00000006ff027e24 */ /* 0x000fe2000f8e00ff */
[----:B------:R-:W-:Y:S01]  /*2470*/  @UP0 ULDC UR6, c[0x0][0x44c] ;  /* 0x0001130000060ab9 */ /* 0x000fe20000000800 */
[C---:B------:R-:W-:Y:S01]  /*2480*/  IMAD R4, R17.reuse, -0x2, R4 ;  /* 0xfffffffe11047824 */ /* 0x040fe200078e0204 */
[----:B------:R-:W-:Y:S01]  /*2490*/  UIMAD.WIDE.U32 UR6, UR37, UR6, URZ ;  /* 0x00000006250672a5 */ /* 0x000fe2000f8e003f */
[----:B------:R-:W-:-:S03]  /*24a0*/  IMAD R2, R17, -0x2, R2 ;  /* 0xfffffffe11027824 */ /* 0x000fc600078e0202 */
[----:B------:R-:W-:-:S04]  /*24b0*/  IADD3 R5, -R5, UR52, R4 ;  /* 0x0000003405057c10 */ /* 0x000fc8000fffe104 */
[----:B0-----:R-:W-:-:S04]  /*24c0*/  VIADDMNMX R6, R6, R5, R2, PT ;  /* 0x0000000506067246 */ /* 0x001fc80003800102 */
[C---:B------:R-:W-:Y:S02]  /*24d0*/  ISETP.GT.AND P3, PT, R6.reuse, RZ, PT ;  /* 0x000000ff0600720c */ /* 0x040fe40003f64270 */
[C---:B------:R-:W-:Y:S02]  /*24e0*/  ISETP.GT.AND P4, PT, R6.reuse, 0x1, PT ;  /* 0x000000010600780c */ /* 0x040fe40003f84270 */
[----:B------:R-:W-:Y:S01]  /*24f0*/  ISETP.GT.AND P5, PT, R6, 0x8, PT ;  /* 0x000000080600780c */ /* 0x000fe20003fa4270 */
[----:B------:R-:W-:Y:S02]  /*2500*/  WARPGROUP.DEPBAR.LE gsb0, 0x0 ;  /* 0x00008000000079c5 */ /* 0x000fe40000010000 */
[----:B------:R-:W-:-:S06]  /*2510*/  WARPGROUP.ARRIVE ;  /* 0x00000000000079c5 */ /* 0x000fcc0000000000 */
[----:B------:R-:W-:Y:S01]  /*2520*/  QGMMA.64x128x32.F32.E4M3.E4M3 R24, gdesc[UR8], R24, gsb0 ;  /* 0x01e00000081879f3 */ /* 0x000fe20008000818 */
[----:B------:R-:W-:Y:S01]  /*2530*/  @UP0 ULDC UR11, c[0x0][0x450] ;  /* 0x00011400000b0ab9 */ /* 0x000fe20000000800 */
[----:B------:R-:W-:Y:S01]  /*2540*/  UMOV UR10, UR37 ;  /* 0x00000025000a7c82 */ /* 0x000fe20008000000 */
[----:B------:R-:W-:-:S04]  /*2550*/  @UP0 USHF.R.U32.HI UR10, URZ, UR11, UR7 ;  /* 0x0000000b3f0a0299 */ /* 0x000fc80008011607 */
[----:B------:R-:W-:-:S04]  /*2560*/  UIADD3 UR6, UR10, UR52, -UR53 ;  /* 0x000000340a067290 */ /* 0x000fc8000fffe835 */
[----:B------:R-:W-:-:S04]  /*2570*/  USHF.R.S32.HI UR7, URZ, 0x1f, UR6 ;  /* 0x0000001f3f077899 */ /* 0x000fc80008011406 */
[----:B------:R-:W-:-:S04]  /*2580*/  ULEA.HI UR7, UR7, UR6, URZ, 0x7 ;  /* 0x0000000607077291 */ /* 0x000fc8000f8f383f */
[----:B------:R-:W-:-:S04]  /*2590*/  USHF.R.S32.HI UR7, URZ, 0x7, UR7 ;  /* 0x000000073f077899 */ /* 0x000fc80008011407 */
[----:B------:R-:W-:-:S04]  /*25a0*/  UISETP.LT.AND UP1, UPT, URZ, UR7, UPT ;  /* 0x000000073f00728c */ /* 0x000fc8000bf21270 */
[----:B------:R-:W-:-:S04]  /*25b0*/  USEL UR55, URZ, UR7, !UP1 ;  /* 0x000000073f377287 */ /* 0x000fc8000c800000 */
[----:B------:R-:W-:Y:S01]  /*25c0*/  UISETP.GE.AND UP1, UPT, UR56, UR55, UPT ;  /* 0x000000373800728c */ /* 0x000fe2000bf26270 */
        /* <DEDUP_REMOVED lines=46> */
[C---:B------:R-:W-:Y:S02]  /*28b0*/  ISETP.GT.AND P4, PT, R6.reuse, 0x30, PT ;  /* 0x000000300600780c */ /* 0x040fe40003f84270 */
        /* <DEDUP_REMOVED lines=57> */
[----:B------:R-:W-:Y:S01]  /*2c50*/  FSEL R86, R86, -INF , P4 ;  /* 0xff80000056567808 */ /* 0x000fe20002000000 */
[----:B------:R-:W1:Y:S01]  /*2c60*/  SHFL.IDX PT, R6, R0, RZ, 0x1c1f ;  /* 0x001c1fff00067589 */ /* 0x000e6200000e0000 */
[----:B------:R-:W-:-:S02]  /*2c70*/  FMNMX.FTZ R7, R83, R4, !PT ;  /* 0x0000000453077209 */ /* 0x000fc40007810000 */
[----:B------:R-:W-:Y:S02]  /*2c80*/  FSEL R87, R87, -INF , P3 ;  /* 0xff80000057577808 */ /* 0x000fe40001800000 */
[----:B------:R-:W-:-:S04]  /*2c90*/  FMNMX.FTZ R4, R86, R7, !PT ;  /* 0x0000000756047209 */ /* 0x000fc80007810000 */
[----:B------:R-:W-:-:S05]  /*2ca0*/  FMNMX.FTZ R7, R87, R4, !PT ;  /* 0x0000000457077209 */ /* 0x000fca0007810000 */
[----:B------:R-:W2:Y:S01]  /*2cb0*/  SHFL.BFLY PT, R4, R7, 0x2, 0x1f ;  /* 0x0c401f0007047f89 */ /* 0x000ea200000e0000 */
[----:B-1----:R-:W-:-:S04]  /*2cc0*/  VIADDMNMX R2, R6, R5, R2, PT ;  /* 0x0000000506027246 */ /* 0x002fc80003800102 */
[C---:B------:R-:W-:Y:S02]  /*2cd0*/  ISETP.GT.AND P4, PT, R2.reuse, 0x1, PT ;  /* 0x000000010200780c */ /* 0x040fe40003f84270 */
[----:B------:R-:W-:Y:S02]  /*2ce0*/  ISETP.GT.AND P5, PT, R2, 0x8, PT ;  /* 0x000000080200780c */ /* 0x000fe40003fa4270 */
[----:B------:R-:W-:Y:S02]  /*2cf0*/  FSEL R38, R25, -INF , P4 ;  /* 0xff80000019267808 */ /* 0x000fe40002000000 */
[----:B------:R-:W-:Y:S02]  /*2d00*/  FSEL R39, R28, -INF , P5 ;  /* 0xff8000001c277808 */ /* 0x000fe40002800000 */
[----:B------:R-:W-:Y:S02]  /*2d10*/  ISETP.GT.AND P4, PT, R2, 0x10, PT ;  /* 0x000000100200780c */ /* 0x000fe40003f84270 */
[----:B--2---:R-:W-:-:S02]  /*2d20*/  FMNMX.FTZ R8, R7, R4, !PT ;  /* 0x0000000407087209 */ /* 0x004fc40007810000 */
[----:B------:R-:W-:Y:S02]  /*2d30*/  FSEL R43, R32, -INF , P4 ;  /* 0xff800000202b7808 */ /* 0x000fe40002000000 */
[----:B------:R-:W-:Y:S01]  /*2d40*/  ISETP.GT.AND P4, PT, R2, 0x18, PT ;  /* 0x000000180200780c */ /* 0x000fe20003f84270 */
[----:B------:R-:W1:Y:S03]  /*2d50*/  SHFL.BFLY PT, R13, R8, 0x1, 0x1f ;  /* 0x0c201f00080d7f89 */ /* 0x000e6600000e0000 */
[----:B------:R-:W-:Y:S02]  /*2d60*/  FSEL R36, R36, -INF , P4 ;  /* 0xff80000024247808 */ /* 0x000fe40002000000 */
[----:B------:R-:W-:-:S04]  /*2d70*/  ISETP.GT.AND P4, PT, R2, 0x20, PT ;  /* 0x000000200200780c */ /* 0x000fc80003f84270 */
[----:B------:R-:W-:Y:S02]  /*2d80*/  FSEL R40, R40, -INF , P4 ;  /* 0xff80000028287808 */ /* 0x000fe40002000000 */
[----:B------:R-:W-:-:S04]  /*2d90*/  ISETP.GT.AND P4, PT, R2, 0x28, PT ;  /* 0x000000280200780c */ /* 0x000fc80003f84270 */
[----:B------:R-:W-:Y:S02]  /*2da0*/  FSEL R44, R44, -INF , P4 ;  /* 0xff8000002c2c7808 */ /* 0x000fe40002000000 */
[----:B------:R-:W-:-:S04]  /*2db0*/  ISETP.GT.AND P4, PT, R2, 0x30, PT ;  /* 0x000000300200780c */ /* 0x000fc80003f84270 */
[----:B------:R-:W-:Y:S02]  /*2dc0*/  FSEL R48, R48, -INF , P4 ;  /* 0xff80000030307808 */ /* 0x000fe40002000000 */
[----:B------:R-:W-:Y:S02]  /*2dd0*/  ISETP.GT.AND P4, PT, R2, 0x38, PT ;  /* 0x000000380200780c */ /* 0x000fe40003f84270 */
[----:B-1----:R-:W-:Y:S02]  /*2de0*/  FMNMX.FTZ R0, R8, R13, !PT ;  /* 0x0000000d08007209 */ /* 0x002fe40007810000 */
[----:B------:R-:W-:Y:S02]  /*2df0*/  FSEL R52, R52, -INF , P4 ;  /* 0xff80000034347808 */ /* 0x000fe40002000000 */
[C---:B------:R-:W-:Y:S01]  /*2e00*/  FSETP.NEU.FTZ.AND P3, PT, R0.reuse, -INF , PT ;  /* 0xff8000000000780b */ /* 0x040fe20003f7d000 */
[----:B------:R-:W-:-:S01]  /*2e10*/  FFMA.FTZ R4, R0, R21, -8 ;  /* 0xc100000000047423 */ /* 0x000fc20000010015 */
[----:B------:R-:W-:-:S04]  /*2e20*/  ISETP.GT.AND P4, PT, R2, 0x40, PT ;  /* 0x000000400200780c */ /* 0x000fc80003f84270 */
[----:B------:R-:W-:Y:S02]  /*2e30*/  FSEL R88, R4, RZ, P3 ;  /* 0x000000ff04587208 */ /* 0x000fe40001800000 */
[----:B------:R-:W-:Y:S02]  /*2e40*/  ISETP.GT.AND P3, PT, R2, RZ, PT ;  /* 0x000000ff0200720c */ /* 0x000fe40003f64270 */
[----:B------:R-:W-:Y:S01]  /*2e50*/  FSEL R56, R56, -INF , P4 ;  /* 0xff80000038387808 */ /* 0x000fe20002000000 */
[----:B------:R-:W-:-:S01]  /*2e60*/  FFMA.FTZ R4, R26, UR39, -R88 ;  /* 0x000000271a047c23 */ /* 0x000fc20008010858 */
[----:B------:R-:W-:Y:S01]  /*2e70*/  FSEL R35, R24, -INF , P3 ;  /* 0xff80000018237808 */ /* 0x000fe20001800000 */
[----:B------:R-:W-:-:S01]  /*2e80*/  FFMA.FTZ R24, R11, UR39, -R88 ;  /* 0x000000270b187c23 */ /* 0x000fc20008010858 */
[----:B------:R-:W-:Y:S01]  /*2e90*/  ISETP.GT.AND P3, PT, R2, 0x9, PT ;  /* 0x000000090200780c */ /* 0x000fe20003f64270 */
[----:B------:R-:W-:-:S01]  /*2ea0*/  FFMA.FTZ R5, R27, UR39, -R88 ;  /* 0x000000271b057c23 */ /* 0x000fc20008010858 */
[----:B------:R-:W-:Y:S01]  /*2eb0*/  FMNMX.FTZ R8, R35, R38, !PT ;  /* 0x0000002623087209 */ /* 0x000fe20007810000 */
[----:B------:R-:W-:-:S01]  /*2ec0*/  FFMA.FTZ R6, R30, UR39, -R88 ;  /* 0x000000271e067c23 */ /* 0x000fc20008010858 */
[----:B------:R-:W-:Y:S01]  /*2ed0*/  FSEL R42, R29, -INF , P3 ;  /* 0xff8000001d2a7808 */ /* 0x000fe20001800000 */
[----:B------:R-:W-:Y:S01]  /*2ee0*/  MUFU.EX2 R4, R4 ;  /* 0x0000000400047308 */ /* 0x000fe20000000800 */
[----:B------:R-:W-:Y:S01]  /*2ef0*/  FMNMX.FTZ R13, R39, R8, !PT ;  /* 0x00000008270d7209 */ /* 0x000fe20007810000 */
[--C-:B------:R-:W-:Y:S01]  /*2f00*/  FFMA.FTZ R7, R31, UR39, -R88.reuse ;  /* 0x000000271f077c23 */ /* 0x100fe20008010858 */
[----:B------:R-:W-:Y:S01]  /*2f10*/  ISETP.GT.AND P3, PT, R2, 0x11, PT ;  /* 0x000000110200780c */ /* 0x000fe20003f64270 */
[--C-:B------:R-:W-:Y:S01]  /*2f20*/  FFMA.FTZ R34, R34, UR39, -R88.reuse ;  /* 0x0000002722227c23 */ /* 0x100fe20008010858 */
[----:B------:R-:W-:Y:S01]  /*2f30*/  FMNMX.FTZ R8, R42, R13, !PT ;  /* 0x0000000d2a087209 */ /* 0x000fe20007810000 */
[--C-:B------:R-:W-:Y:S01]  /*2f40*/  FFMA.FTZ R9, R9, UR39, -R88.reuse ;  /* 0x0000002709097c23 */ /* 0x100fe20008010858 */
[----:B------:R-:W-:Y:S01]  /*2f50*/  FSEL R46, R33, -INF , P3 ;  /* 0xff800000212e7808 */ /* 0x000fe20001800000 */
[----:B------:R-:W1:Y:S01]  /*2f60*/  MUFU.EX2 R5, R5 ;  /* 0x0000000500057308 */ /* 0x000e620000000800 */
[----:B------:R-:W-:Y:S01]  /*2f70*/  FMNMX.FTZ R13, R43, R8, !PT ;  /* 0x000000082b0d7209 */ /* 0x000fe20007810000 */
[--C-:B------:R-:W-:Y:S01]  /*2f80*/  FFMA.FTZ R50, R50, UR39, -R88.reuse ;  /* 0x0000002732327c23 */ /* 0x100fe20008010858 */
[----:B------:R-:W-:Y:S01]  /*2f90*/  ISETP.GT.AND P3, PT, R2, 0x19, PT ;  /* 0x000000190200780c */ /* 0x000fe20003f64270 */
[--C-:B------:R-:W-:Y:S01]  /*2fa0*/  FFMA.FTZ R10, R10, UR39, -R88.reuse ;  /* 0x000000270a0a7c23 */ /* 0x100fe20008010858 */
[----:B------:R-:W-:Y:S01]  /*2fb0*/  FMNMX.FTZ R13, R46, R13, !PT ;  /* 0x0000000d2e0d7209 */ /* 0x000fe20007810000 */
[--C-:B------:R-:W-:Y:S01]  /*2fc0*/  FFMA.FTZ R59, R59, UR39, -R88.reuse ;  /* 0x000000273b3b7c23 */ /* 0x100fe20008010858 */
[----:B------:R-:W-:Y:S01]  /*2fd0*/  FSEL R37, R37, -INF , P3 ;  /* 0xff80000025257808 */ /* 0x000fe20001800000 */
[----:B------:R-:W2:Y:S01]  /*2fe0*/  MUFU.EX2 R6, R6 ;  /* 0x0000000600067308 */ /* 0x000ea20000000800 */
[----:B------:R-:W-:Y:S01]  /*2ff0*/  FMNMX.FTZ R20, R36, R13, !PT ;  /* 0x0000000d24147209 */ /* 0x000fe20007810000 */
[--C-:B------:R-:W-:Y:S01]  /*3000*/  FFMA.FTZ R54, R54, UR39, -R88.reuse ;  /* 0x0000002736367c23 */ /* 0x100fe20008010858 */
[----:B------:R-:W-:Y:S01]  /*3010*/  ISETP.GT.AND P3, PT, R2, 0x21, PT ;  /* 0x000000210200780c */ /* 0x000fe20003f64270 */
[--C-:B------:R-:W-:Y:S01]  /*3020*/  FFMA.FTZ R55, R55, UR39, -R88.reuse ;  /* 0x0000002737377c23 */ /* 0x100fe20008010858 */
[----:B------:R-:W-:Y:S01]  /*3030*/  FMNMX.FTZ R13, R37, R20, !PT ;  /* 0x00000014250d7209 */ /* 0x000fe20007810000 */
[--C-:B------:R-:W-:Y:S01]  /*3040*/  FFMA.FTZ R62, R62, UR39, -R88.reuse ;  /* 0x000000273e3e7c23 */ /* 0x100fe20008010858 */
[----:B------:R-:W-:Y:S01]  /*3050*/  FSEL R41, R41, -INF , P3 ;  /* 0xff80000029297808 */ /* 0x000fe20001800000 */
[----:B------:R-:W3:Y:S01]  /*3060*/  MUFU.EX2 R7, R7 ;  /* 0x0000000700077308 */ /* 0x000ee20000000800 */
[----:B------:R-:W-:Y:S01]  /*3070*/  FMNMX.FTZ R20, R40, R13, !PT ;  /* 0x0000000d28147209 */ /* 0x000fe20007810000 */
[--C-:B------:R-:W-:Y:S01]  /*3080*/  FFMA.FTZ R63, R63, UR39, -R88.reuse ;  /* 0x000000273f3f7c23 */ /* 0x100fe20008010858 */
[----:B------:R-:W-:Y:S01]  /*3090*/  ISETP.GT.AND P3, PT, R2, 0x29, PT ;  /* 0x000000290200780c */ /* 0x000fe20003f64270 */
[--C-:B------:R-:W-:Y:S01]  /*30a0*/  FFMA.FTZ R27, R67, UR39, -R88.reuse ;  /* 0x00000027431b7c23 */ /* 0x100fe20008010858 */
[----:B------:R-:W-:Y:S01]  /*30b0*/  FMNMX.FTZ R13, R41, R20, !PT ;  /* 0x00000014290d7209 */ /* 0x000fe20007810000 */
[--C-:B------:R-:W-:Y:S01]  /*30c0*/  FFMA.FTZ R70, R70, UR39, -R88.reuse ;  /* 0x0000002746467c23 */ /* 0x100fe20008010858 */
[----:B------:R-:W-:Y:S01]  /*30d0*/  FSEL R45, R45, -INF , P3 ;  /* 0xff8000002d2d7808 */ /* 0x000fe20001800000 */
[----:B------:R4:W-:Y:S01]  /*30e0*/  MUFU.EX2 R8, R34 ;  /* 0x0000002200087308 */ /* 0x0009e20000000800 */
[----:B------:R-:W-:Y:S01]  /*30f0*/  FMNMX.FTZ R20, R44, R13, !PT ;  /* 0x0000000d2c147209 */ /* 0x000fe20007810000 */
[--C-:B------:R-:W-:Y:S01]  /*3100*/  FFMA.FTZ R71, R71, UR39, -R88.reuse ;  /* 0x0000002747477c23 */ /* 0x100fe20008010858 */
[----:B------:R-:W-:Y:S01]  /*3110*/  ISETP.GT.AND P3, PT, R2, 0x31, PT ;  /* 0x000000310200780c */ /* 0x000fe20003f64270 */
[--C-:B------:R-:W-:Y:S01]  /*3120*/  FFMA.FTZ R33, R78, UR39, -R88.reuse ;  /* 0x000000274e217c23 */ /* 0x100fe20008010858 */
[----:B------:R-:W-:Y:S01]  /*3130*/  FMNMX.FTZ R11, R45, R20, !PT ;  /* 0x000000142d0b7209 */ /* 0x000fe20007810000 */
[--C-:B------:R-:W-:Y:S01]  /*3140*/  FFMA.FTZ R20, R12, UR39, -R88.reuse ;  /* 0x000000270c147c23 */ /* 0x100fe20008010858 */
[----:B------:R-:W-:Y:S01]  /*3150*/  FSEL R49, R49, -INF , P3 ;  /* 0xff80000031317808 */ /* 0x000fe20001800000 */
[----:B------:R-:W-:Y:S01]  /*3160*/  MUFU.EX2 R13, R24 ;  /* 0x00000018000d7308 */ /* 0x000fe20000000800 */
[----:B------:R-:W-:Y:S01]  /*3170*/  FMNMX.FTZ R12, R48, R11, !PT ;  /* 0x0000000b300c7209 */ /* 0x000fe20007810000 */
[--C-:B------:R-:W-:Y:S01]  /*3180*/  FFMA.FTZ R30, R79, UR39, -R88.reuse ;  /* 0x000000274f1e7c23 */ /* 0x100fe20008010858 */
[----:B------:R-:W-:Y:S01]  /*3190*/  ISETP.GT.AND P3, PT, R2, 0x39, PT ;  /* 0x000000390200780c */ /* 0x000fe20003f64270 */
[--C-:B----4-:R-:W-:Y:S01]  /*31a0*/  FFMA.FTZ R34, R74, UR39, -R88.reuse ;  /* 0x000000274a227c23 */ /* 0x110fe20008010858 */
        /* <DEDUP_REMOVED lines=10> */
[----:B------:R-:W-:Y:S01]  /*3250*/  ISETP.GT.AND P4, PT, R2, 0x48, PT ;  /* 0x000000480200780c */ /* 0x000fe20003f84270 */
[----:B------:R-:W-:Y:S01]  /*3260*/  MUFU.EX2 R9, R9 ;  /* 0x0000000900097308 */ /* 0x000fe20000000800 */
[----:B------:R-:W-:Y:S01]  /*3270*/  FSEL R57, R57, -INF , P3 ;  /* 0xff80000039397808 */ /* 0x000fe20001800000 */
[--C-:B------:R-:W-:Y:S01]  /*3280*/  FFMA.FTZ R87, R87, UR39, -R88.reuse ;  /* 0x0000002757577c23 */ /* 0x100fe20008010858 */
[----:B----4-:R-:W-:Y:S01]  /*3290*/  FMNMX.FTZ R20, R56, R21, !PT ;  /* 0x0000001538147209 */ /* 0x010fe20007810000 */
[--C-:B------:R-:W-:Y:S01]  /*32a0*/  FFMA.FTZ R21, R47, UR39, -R88.reuse ;  /* 0x000000272f157c23 */ /* 0x100fe20008010858 */
[----:B------:R-:W-:Y:S01]  /*32b0*/  ISETP.GT.AND P3, PT, R2, 0x49, PT ;  /* 0x000000490200780c */ /* 0x000fe20003f64270 */
[----:B------:R-:W-:Y:S01]  /*32c0*/  IMAD.U32 R47, RZ, RZ, UR39 ;  /* 0x00000027ff2f7e24 */ /* 0x000fe2000f8e00ff */
[----:B------:R-:W-:Y:S01]  /*32d0*/  FSEL R60, R60, -INF , P4 ;  /* 0xff8000003c3c7808 */ /* 0x000fe20002000000 */
[----:B------:R-:W4:Y:S01]  /*32e0*/  MUFU.EX2 R10, R10 ;  /* 0x0000000a000a7308 */ /* 0x000f220000000800 */
[----:B------:R-:W-:Y:S01]  /*32f0*/  FMNMX.FTZ R15, R57, R20, !PT ;  /* 0x00000014390f7209 */ /* 0x000fe20007810000 */
[----:B------:R-:W-:Y:S01]  /*3300*/  FFMA.FTZ R31, R83, UR39, -R88 ;  /* 0x00000027531f7c23 */ /* 0x000fe20008010858 */
[----:B------:R-:W-:-:S02]  /*3310*/  ISETP.GT.AND P4, PT, R2, 0x50, PT ;  /* 0x000000500200780c */ /* 0x000fc40003f84270 */
[----:B------:R-:W-:Y:S02]  /*3320*/  CS2R R82, SRZ ;  /* 0x0000000000527805 */ /* 0x000fe4000001ff00 */
[----:B------:R-:W-:Y:S02]  /*3330*/  FSEL R61, R61, -INF , P3 ;  /* 0xff8000003d3d7808 */ /* 0x000fe40001800000 */
[----:B------:R-:W-:Y:S02]  /*3340*/  CS2R R78, SRZ ;  /* 0x00000000004e7805 */ /* 0x000fe4000001ff00 */
[----:B------:R-:W-:Y:S01]  /*3350*/  FMNMX.FTZ R20, R60, R15, !PT ;  /* 0x0000000f3c147209 */ /* 0x000fe20007810000 */
[----:B------:R-:W-:Y:S01]  /*3360*/  MUFU.EX2 R12, R12 ;  /* 0x0000000c000c7308 */ /* 0x000fe20000000800 */
[----:B------:R-:W-:Y:S02]  /*3370*/  ISETP.GT.AND P3, PT, R2, 0x51, PT ;  /* 0x000000510200780c */ /* 0x000fe40003f64270 */
[----:B------:R-:W-:-:S02]  /*3380*/  FSEL R64, R64, -INF , P4 ;  /* 0xff80000040407808 */ /* 0x000fc40002000000 */
[----:B------:R-:W-:Y:S02]  /*3390*/  FMNMX.FTZ R15, R61, R20, !PT ;  /* 0x000000143d0f7209 */ /* 0x000fe40007810000 */
[----:B------:R-:W-:Y:S01]  /*33a0*/  ISETP.GT.AND P4, PT, R2, 0x58, PT ;  /* 0x000000580200780c */ /* 0x000fe20003f84270 */
[----:B------:R-:W-:Y:S01]  /*33b0*/  MUFU.EX2 R14, R14 ;  /* 0x0000000e000e7308 */ /* 0x000fe20000000800 */
[----:B------:R-:W-:Y:S02]  /*33c0*/  FSEL R65, R65, -INF , P3 ;  /* 0xff80000041417808 */ /* 0x000fe40001800000 */
        /* <DEDUP_REMOVED lines=10> */
[----:B------:R-:W-:Y:S01]  /*3470*/  MUFU.EX2 R21, R21 ;  /* 0x0000001500157308 */ /* 0x000fe20000000800 */
        /* <DEDUP_REMOVED lines=14> */
[----:B------:R-:W1:Y:S01]  /*3560*/  MUFU.EX2 R55, R55 ;  /* 0x0000003700377308 */ /* 0x000e620000000800 */
        /* <DEDUP_REMOVED lines=21> */
[----:B-1----:R-:W-:Y:S01]  /*36c0*/  F2FP.SATFINITE.E4M3.F32.PACK_AB_MERGE_C R227, R55, R54, RZ ;  /* 0x0000003637e3723e */ /* 0x002fe200048070ff */
[----:B------:R-:W1:Y:S01]  /*36d0*/  SHFL.BFLY PT, R29, R2, 0x2, 0x1f ;  /* 0x0c401f00021d7f89 */ /* 0x000e6200000e0000 */
[----:B------:R-:W-:Y:S02]  /*36e0*/  F2FP.SATFINITE.E4M3.F32.PACK_AB_MERGE_C R229, R5, R4, R229 ;  /* 0x0000000405e5723e */ /* 0x000fe400048070e5 */
[----:B------:R-:W-:Y:S01]  /*36f0*/  F2FP.SATFINITE.E4M3.F32.PACK_AB_MERGE_C R225, R21, R14, RZ ;  /* 0x0000000e15e1723e */ /* 0x000fe200048070ff */
[----:B------:R-:W-:Y:S01]  /*3700*/  MUFU.EX2 R63, R63 ;  /* 0x0000003f003f7308 */ /* 0x000fe20000000800 */
[----:B--2---:R-:W-:-:S01]  /*3710*/  FADD.FTZ R59, R7, R58 ;  /* 0x0000003a073b7221 */ /* 0x004fc20000010000 */
[----:B------:R-:W-:-:S02]  /*3720*/  F2FP.SATFINITE.E4M3.F32.PACK_AB_MERGE_C R231, R9, R8, R231 ;  /* 0x0000000809e7723e */ /* 0x000fc400048070e7 */
[----:B------:R-:W-:Y:S01]  /*3730*/  F2FP.SATFINITE.E4M3.F32.PACK_AB_MERGE_C R225, R12, R11, R225 ;  /* 0x0000000b0ce1723e */ /* 0x000fe200048070e1 */
[----:B------:R-:W-:Y:S01]  /*3740*/  FADD.FTZ R58, R8, R59 ;  /* 0x0000003b083a7221 */ /* 0x000fe20000010000 */
[----:B------:R-:W-:Y:S02]  /*3750*/  F2FP.SATFINITE.E4M3.F32.PACK_AB_MERGE_C R227, R20, R15, R227 ;  /* 0x0000000f14e3723e */ /* 0x000fe400048070e3 */
[----:B------:R-:W-:Y:S01]  /*3760*/  MUFU.EX2 R26, R26 ;  /* 0x0000001a001a7308 */ /* 0x000fe20000000800 */
[----:B------:R-:W-:-:S04]  /*3770*/  FADD.FTZ R59, R9, R58 ;  /* 0x0000003a093b7221 */ /* 0x000fc80000010000 */
[----:B------:R-:W-:-:S03]  /*3780*/  FADD.FTZ R58, R10, R59 ;  /* 0x0000003b0a3a7221 */ /* 0x000fc60000010000 */
[----:B------:R-:W-:Y:S01]  /*3790*/  MUFU.EX2 R27, R27 ;  /* 0x0000001b001b7308 */ /* 0x000fe20000000800 */
[----:B------:R-:W-:-:S01]  /*37a0*/  FADD.FTZ R58, R13, R58 ;  /* 0x0000003a0d3a7221 */ /* 0x000fc20000010000 */
[----:B-1----:R-:W-:-:S06]  /*37b0*/  FMNMX.FTZ R29, R2, R29, !PT ;  /* 0x0000001d021d7209 */ /* 0x002fcc0007810000 */
[----:B------:R-:W-:Y:S01]  /*37c0*/  MUFU.EX2 R70, R70 ;  /* 0x0000004600467308 */ /* 0x000fe20000000800 */
[----:B------:R-:W1:Y:S07]  /*37d0*/  SHFL.BFLY PT, R2, R29, 0x1, 0x1f ;  /* 0x0c201f001d027f89 */ /* 0x000e6e00000e0000 */
[----:B------:R-:W-:Y:S08]  /*37e0*/  MUFU.EX2 R71, R71 ;  /* 0x0000004700477308 */ /* 0x000ff00000000800 */
        /* <DEDUP_REMOVED lines=130> */
[----:B------:R-:W-:-:S02]  /*4010*/  CS2R R56, SRZ ;  /* 0x0000000000387805 */ /* 0x000fc4000001ff00 */
[----:B------:R-:W-:Y:S01]  /*4020*/  CS2R R26, SRZ ;  /* 0x00000000001a7805 */ /* 0x000fe2000001ff00 */
[----:B------:R-:W1:Y:S01]  /*4030*/  MUFU.EX2 R69, R69 ;  /* 0x0000004500457308 */ /* 0x000e620000000800 */
[----:B--2---:R-:W-:-:S07]  /*4040*/  FADD.FTZ R3, R65, R4 ;  /* 0x0000000441037221 */ /* 0x004fce0000010000 */
[----:B------:R-:W2:Y:S01]  /*4050*/  MUFU.EX2 R72, R72 ;  /* 0x0000004800487308 */ /* 0x000ea20000000800 */
[----:B0-----:R-:W-:-:S01]  /*4060*/  FADD.FTZ R4, R68, R3 ;  /* 0x0000000344047221 */ /* 0x001fc20000010000 */
[----:B------:R-:W-:-:S06]  /*4070*/  F2FP.SATFINITE.E4M3.F32.PACK_AB_MERGE_C R3, R30, R33, RZ ;  /* 0x000000211e03723e */ /* 0x000fcc00048070ff */
[----:B------:R-:W0:Y:S01]  /*4080*/  MUFU.EX2 R75, R75 ;  /* 0x0000004b004b7308 */ /* 0x000e220000000800 */
[C---:B-1----:R-:W-:Y:S01]  /*4090*/  F2FP.SATFINITE.E4M3.F32.PACK_AB_MERGE_C R68, R69.reuse, R68, RZ ;  /* 0x000000444544723e */ /* 0x042fe200048070ff */
[----:B------:R-:W-:-:S03]  /*40a0*/  FADD.FTZ R69, R69, R4 ;  /* 0x0000000445457221 */ /* 0x000fc60000010000 */
[----:B------:R-:W-:Y:S02]  /*40b0*/  F2FP.SATFINITE.E4M3.F32.PACK_AB_MERGE_C R222, R65, R64, R68 ;  /* 0x0000004041de723e */ /* 0x000fe40004807044 */
[----:B------:R-:W-:Y:S01]  /*40c0*/  CS2R R64, SRZ ;  /* 0x0000000000407805 */ /* 0x000fe2000001ff00 */
[----:B------:R-:W1:Y:S01]  /*40d0*/  MUFU.EX2 R73, R73 ;  /* 0x0000004900497308 */ /* 0x000e620000000800 */
[----:B--2---:R-:W-:-:S01]  /*40e0*/  FADD.FTZ R4, R72, R69 ;  /* 0x0000004548047221 */ /* 0x004fc20000010000 */
[----:B------:R-:W-:-:S06]  /*40f0*/  CS2R R68, SRZ ;  /* 0x0000000000447805 */ /* 0x000fcc000001ff00 */
[----:B------:R-:W2:Y:S01]  /*4100*/  MUFU.EX2 R76, R76 ;  /* 0x0000004c004c7308 */ /* 0x000ea20000000800 */
[C---:B0-----:R-:W-:Y:S01]  /*4110*/  F2FP.SATFINITE.E4M3.F32.PACK_AB_MERGE_C R217, R75.reuse, R34, R3 ;  /* 0x000000224bd9723e */ /* 0x041fe20004807003 */
[----:B------:R-:W-:Y:S01]  /*4120*/  FADD.FTZ R6, R75, R6 ;  /* 0x000000064b067221 */ /* 0x000fe20000010000 */
[----:B------:R-:W-:Y:S02]  /*4130*/  CS2R R74, SRZ ;  /* 0x00000000004a7805 */ /* 0x000fe4000001ff00 */
[----:B------:R-:W-:Y:S01]  /*4140*/  CS2R R34, SRZ ;  /* 0x0000000000227805 */ /* 0x000fe2000001ff00 */
[----:B------:R-:W-:-:S02]  /*4150*/  FADD.FTZ R33, R33, R6 ;  /* 0x0000000621217221 */ /* 0x000fc40000010000 */
[----:B------:R-:W0:Y:S01]  /*4160*/  MUFU.EX2 R77, R77 ;  /* 0x0000004d004d7308 */ /* 0x000e220000000800 */
[----:B-1----:R-:W-:-:S01]  /*4170*/  FADD.FTZ R3, R73, R4 ;  /* 0x0000000449037221 */ /* 0x002fc20000010000 */
[----:B------:R-:W-:-:S06]  /*4180*/  FADD.FTZ R33, R30, R33 ;  /* 0x000000211e217221 */ /* 0x000fcc0000010000 */
[----:B------:R-:W-:Y:S01]  /*4190*/  MUFU.EX2 R29, R29 ;  /* 0x0000001d001d7308 */ /* 0x000fe20000000800 */
[----:B--2---:R-:W-:-:S07]  /*41a0*/  FADD.FTZ R4, R76, R3 ;  /* 0x000000034c047221 */ /* 0x004fce0000010000 */
[----:B------:R1:W2:Y:S01]  /*41b0*/  MUFU.EX2 R32, R87 ;  /* 0x0000005700207308 */ /* 0x0002a20000000800 */
[C---:B0-----:R-:W-:Y:S01]  /*41c0*/  F2FP.SATFINITE.E4M3.F32.PACK_AB_MERGE_C R76, R77.reuse, R76, RZ ;  /* 0x0000004c4d4c723e */ /* 0x041fe200048070ff */
[----:B------:R-:W-:-:S03]  /*41d0*/  FADD.FTZ R77, R77, R4 ;  /* 0x000000044d4d7221 */ /* 0x000fc60000010000 */
[----:B------:R-:W-:Y:S02]  /*41e0*/  F2FP.SATFINITE.E4M3.F32.PACK_AB_MERGE_C R216, R73, R72, R76 ;  /* 0x0000004849d8723e */ /* 0x000fe4000480704c */
[----:B------:R-:W-:Y:S01]  /*41f0*/  CS2R R72, SRZ ;  /* 0x0000000000487805 */ /* 0x000fe2000001ff00 */
[----:B------:R-:W0:Y:S01]  /*4200*/  MUFU.EX2 R28, R28 ;  /* 0x0000001c001c7308 */ /* 0x000e220000000800 */
[----:B-1----:R-:W-:-:S07]  /*4210*/  CS2R R86, SRZ ;  /* 0x0000000000567805 */ /* 0x002fce000001ff00 */
[----:B------:R-:W1:Y:S01]  /*4220*/  MUFU.EX2 R80, R80 ;  /* 0x0000005000507308 */ /* 0x000e620000000800 */
[----:B--2---:R-:W-:-:S07]  /*4230*/  F2FP.SATFINITE.E4M3.F32.PACK_AB_MERGE_C R3, R32, R29, RZ ;  /* 0x0000001d2003723e */ /* 0x004fce00048070ff */
[----:B------:R-:W2:Y:S01]  /*4240*/  MUFU.EX2 R31, R31 ;  /* 0x0000001f001f7308 */ /* 0x000ea20000000800 */
[----:B0-----:R-:W-:-:S07]  /*4250*/  FADD.FTZ R6, R28, R33 ;  /* 0x000000211c067221 */ /* 0x001fce0000010000 */
[----:B------:R-:W0:Y:S01]  /*4260*/  MUFU.EX2 R81, R81 ;  /* 0x0000005100517308 */ /* 0x000e220000000800 */
[----:B-1----:R-:W-:-:S01]  /*4270*/  FADD.FTZ R4, R80, R77 ;  /* 0x0000004d50047221 */ /* 0x002fc20000010000 */
[----:B------:R-:W-:-:S06]  /*4280*/  CS2R R76, SRZ ;  /* 0x00000000004c7805 */ /* 0x000fcc000001ff00 */
[----:B------:R-:W1:Y:S01]  /*4290*/  MUFU.EX2 R84, R84 ;  /* 0x0000005400547308 */ /* 0x000e620000000800 */
[C---:B--2---:R-:W-:Y:S01]  /*42a0*/  F2FP.SATFINITE.E4M3.F32.PACK_AB_MERGE_C R219, R31.reuse, R28, R3 ;  /* 0x0000001c1fdb723e */ /* 0x044fe20004807003 */
[----:B------:R-:W-:Y:S01]  /*42b0*/  FADD.FTZ R6, R31, R6 ;  /* 0x000000061f067221 */ /* 0x000fe20000010000 */
[----:B------:R-:W-:-:S03]  /*42c0*/  CS2R R30, SRZ ;  /* 0x00000000001e7805 */ /* 0x000fc6000001ff00 */
[----:B------:R-:W-:Y:S02]  /*42d0*/  FADD.FTZ R29, R29, R6 ;  /* 0x000000061d1d7221 */ /* 0x000fe40000010000 */
[----:B------:R-:W2:Y:S01]  /*42e0*/  MUFU.EX2 R47, R47 ;  /* 0x0000002f002f7308 */ /* 0x000ea20000000800 */
[----:B0-----:R-:W-:-:S04]  /*42f0*/  FADD.FTZ R3, R81, R4 ;  /* 0x0000000451037221 */ /* 0x001fc80000010000 */
[----:B-1----:R-:W-:Y:S01]  /*4300*/  FADD.FTZ R4, R84, R3 ;  /* 0x0000000354047221 */ /* 0x002fe20000010000 */
[----:B------:R-:W-:-:S01]  /*4310*/  FADD.FTZ R3, R32, R29 ;  /* 0x0000001d20037221 */ /* 0x000fc20000010000 */
[----:B------:R-:W-:Y:S02]  /*4320*/  CS2R R32, SRZ ;  /* 0x0000000000207805 */ /* 0x000fe4000001ff00 */
[----:B------:R-:W-:Y:S02]  /*4330*/  CS2R R28, SRZ ;  /* 0x00000000001c7805 */ /* 0x000fe4000001ff00 */
[C---:B--2---:R-:W-:Y:S01]  /*4340*/  F2FP.SATFINITE.E4M3.F32.PACK_AB_MERGE_C R5, R47.reuse, R84, RZ ;  /* 0x000000542f05723e */ /* 0x044fe200048070ff */
        /* <DEDUP_REMOVED lines=10> */
[----:B------:R-:W-:-:S07]  /*43f0*/  IMAD.MOV.U32 R151, RZ, RZ, RZ ;  /* 0x000000ffff977224 */ /* 0x000fce00078e00ff */
.L_x_2156:
[----:B------:R-:W-:Y:S01]  /*4400*/  ISETP.NE.AND P4, PT, RZ, UR44, PT ;  /* 0x0000002cff007c0c */ /* 0x000fe2000bf85270 */
[----:B------:R-:W-:-:S04]  /*4410*/  UISETP.NE.AND UP1, UPT, UR57, 0x1, UPT ;  /* 0x000000013900788c */ /* 0x000fc8000bf25270 */
[----:B------:R-:W-:-:S04]  /*4420*/  USEL UR45, URZ, 0x1, UP1 ;  /* 0x000000013f2d7887 */ /* 0x000fc80008800000 */
[----:B------:R-:W-:-:S04]  /*4430*/  ULOP3.LUT UR45, UR58, UR45, URZ, 0x3c, !UPT ;  /* 0x0000002d3a2d7292 */ /* 0x000fc8000f8e3c3f */
[----:B------:R-:W-:Y:S08]  /*4440*/  @P4 BRA `(.L_x_2147) ;  /* 0x0000000000384947 */ /* 0x000ff00003800000 */
[----:B------:R-:W-:Y:S05]  /*4450*/  @!P0 BRA `(.L_x_2148) ;  /* 0x0000000000048947 */ /* 0x000fea0003800000 */
[----:B------:R-:W-:Y:S01]  /*4460*/  BPT.TRAP 0x1 ;  /* 0x000000040000795c */ /* 0x000fe20000300000 */
.L_x_2148:
        /* <DEDUP_REMOVED lines=9> */
.L_x_2149:
[----:B-1----:R-:W-:Y:S05]  /*4500*/  @P3 BRA `(.L_x_2147) ;  /* 0x0000000000083947 */ /* 0x002fea0003800000 */
[----:B------:R-:W1:Y:S02]  /*4510*/  SYNCS.PHASECHK.TRANS64.TRYWAIT P3, [UR6+0x38830], R0 ;  /* 0x03883000ff0075a7 */ /* 0x000e640008060146 */
[----:B-1----:R-:W-:Y:S05]  /*4520*/  @!P3 BRA `(.L_x_2150) ;  /* 0x000000fc009cb947 */ /* 0x002fea0003800000 */
.L_x_2147:
        /* <DEDUP_REMOVED lines=50> */
.L_x_2152:
[----:B------:R-:W-:Y:S01]  /*4850*/  ULEA UR6, UR57, UR41, 0x3 ;  /* 0x0000002939067291 */ /* 0x000fe2000f8e183f */
[----:B------:R-:W-:-:S05]  /*4860*/  IMAD.U32 R0, RZ, RZ, UR58 ;  /* 0x0000003aff007e24 */ /* 0x000fca000f8e00ff */
[----:B------:R-:W-:-:S04]  /*4870*/  SHF.L.U32 R0, R0, 0x1f, RZ ;  /* 0x0000001f00007819 */ /* 0x000fc800000006ff */
[----:B------:R0:W1:Y:S01]  /*4880*/  SYNCS.PHASECHK.TRANS64.TRYWAIT P3, [UR6+0x38850], R0 ;  /* 0x03885000ff0075a7 */ /* 0x0000620008060146 */
[----:B------:R-:W-:Y:S05]  /*4890*/  @!P0 BRA `(.L_x_2153) ;  /* 0x0000000000048947 */ /* 0x000fea0003800000 */
[----:B------:R-:W-:Y:S01]  /*48a0*/  BPT.TRAP 0x1 ;  /* 0x000000040000795c */ /* 0x000fe20000300000 */
.L_x_2153:
[----:B-1----:R-:W-:Y:S05]  /*48b0*/  @P3 BRA `(.L_x_2151) ;  /* 0x0000000000083947 */ /* 0x002fea0003800000 */
[----:B------:R-:W1:Y:S02]  /*48c0*/  SYNCS.PHASECHK.TRANS64.TRYWAIT P3, [UR6+0x38850], R0 ;  /* 0x03885000ff0075a7 */ /* 0x000e640008060146 */
[----:B-1----:R-:W-:Y:S05]  /*48d0*/  @!P3 BRA `(.L_x_2154) ;  /* 0x000000f800c8b947 */ /* 0x002fea0003800000 */
.L_x_2151:
[----:B------:R-:W-:Y:S01]  /*48e0*/  UIADD3 UR6, UR41, 0x400, URZ ;  /* 0x0000040029067890 */ /* 0x000fe2000fffe03f */
[----:B------:R-:W-:Y:S01]  /*48f0*/  WARPGROUP.ARRIVE ;  /* 0x00000000000079c5 */ /* 0x000fe20000000000 */
[----:B------:R-:W-:Y:S01]  /*4900*/  UMOV UR7, 0x40000040 ;  /* 0x4000004000077882 */ /* 0x000fe20000000000 */
[----:B-1----:R-:W-:Y:S01]  /*4910*/  VIADD R7, R18, UR37 ;  /* 0x0000002512077c36 */ /* 0x002fe20008000000 */
[----:B------:R-:W-:Y:S01]  /*4920*/  USHF.R.U32.HI UR6, URZ, 0x4, UR6 ;  /* 0x000000043f067899 */ /* 0x000fe20008011606 */
[----:B------:R-:W-:-:S03]  /*4930*/  IMAD.U32 R11, RZ, RZ, UR53 ;  /* 0x00000035ff0b7e24 */ /* 0x000fc6000f8e00ff */
        /* <DEDUP_REMOVED lines=9> */
[----:B------:R-:W1:-:S15]  /*49d0*/  S2R R231, SR_TID.X ;  /* 0x0000000000e77919 */ /* 0x000e5e0000002100 */
[----:B------:R-:W-:-:S02]  /*49e0*/  NOP ;  /* 0x0000000000007918 */ /* 0x000fc40000000000 */
[----:B------:R-:W-:Y:S01]  /*49f0*/  QGMMA.64x256x32.F32.E4M3.E4M3 R24, R224, gdesc[UR4], R24, gsb0 ;  /* 0x03e00004e0187df3 */ /* 0x000fe20008000818 */
[----:B------:R-:W-:Y:S01]  /*4a00*/  UIADD3 UR6, UR10, 0x4, URZ ;  /* 0x000000040a067890 */ /* 0x000fe2000fffe03f */
[----:B------:R-:W-:Y:S01]  /*4a10*/  UMOV UR7, 0x40000040 ;  /* 0x4000004000077882 */ /* 0x000fe20000000000 */
[----:B-1----:R-:W-:Y:S01]  /*4a20*/  SHF.R.U32.HI R231, RZ, 0x7, R231 ;  /* 0x00000007ffe77819 */ /* 0x002fe200000116e7 */
        /* <DEDUP_REMOVED lines=14> */
[----:B------:R-:W1:Y:S01]  /*4b10*/  SHFL.IDX PT, R7, R7, 0x1, 0x1c1f ;  /* 0x003c1f0007077f89 */ /* 0x000e6200000e0000 */
[----:B------:R-:W-:-:S03]  /*4b20*/  UIADD3 UR6, UR10, 0x6, URZ ;  /* 0x000000060a067890 */ /* 0x000fc6000fffe03f */
[----:B------:R-:W-:Y:S01]  /*4b30*/  IADD3 R0, -R11, UR52, R0 ;  /* 0x000000340b007c10 */ /* 0x000fe2000fffe100 */
[----:B------:R-:W-:-:S04]  /*4b40*/  IMAD.U32 R11, RZ, RZ, UR39 ;  /* 0x00000027ff0b7e24 */ /* 0x000fc8000f8e00ff */
[----:B0-----:R-:W-:-:S05]  /*4b50*/  IMAD.IADD R2, R0, 0x1, R9 ;  /* 0x0000000100027824 */ /* 0x001fca00078e0209 */
[----:B------:R-:W-:Y:S01]  /*4b60*/  ISETP.GT.AND P3, PT, R2, RZ, PT ;  /* 0x000000ff0200720c */ /* 0x000fe20003f64270 */
[----:B-1----:R-:W-:Y:S01]  /*4b70*/  IMAD.IADD R0, R0, 0x1, R7 ;  /* 0x0000000100007824 */ /* 0x002fe200078e0207 */
        /* <DEDUP_REMOVED lines=94> */
[----:B------:R-:W-:-:S02]  /*5160*/  ISETP.GT.AND P4, PT, R0, RZ, PT ;  /* 0x000000ff0000720c */ /* 0x000fc40003f84270 */
[----:B------:R-:W-:Y:S02]  /*5170*/  FMNMX.FTZ R8, R213, R2, !PT ;  /* 0x00000002d5087209 */ /* 0x000fe40007810000 */
[----:B------:R-:W-:Y:S02]  /*5180*/  ISETP.GT.AND P5, PT, R0, 0x1, PT ;  /* 0x000000010000780c */ /* 0x000fe40003fa4270 */
[----:B------:R-:W-:Y:S01]  /*5190*/  FSEL R7, R154, -INF , P4 ;  /* 0xff8000009a077808 */ /* 0x000fe20002000000 */
[----:B------:R-:W0:Y:S01]  /*51a0*/  SHFL.BFLY PT, R9, R8, 0x2, 0x1f ;  /* 0x0c401f0008097f89 */ /* 0x000e2200000e0000 */
        /* <DEDUP_REMOVED lines=12> */
[----:B0-----:R-:W-:Y:S02]  /*5270*/  FMNMX.FTZ R9, R8, R9, !PT ;  /* 0x0000000908097209 */ /* 0x001fe40007810000 */
[----:B------:R-:W-:Y:S02]  /*5280*/  ISETP.GT.AND P4, PT, R0, 0x18, PT ;  /* 0x000000180000780c */ /* 0x000fe40003f84270 */
[----:B------:R-:W-:Y:S01]  /*5290*/  FSEL R163, R163, -INF , P5 ;  /* 0xff800000a3a37808 */ /* 0x000fe20002800000 */
[----:B------:R-:W0:Y:S01]  /*52a0*/  SHFL.BFLY PT, R2, R9, 0x1, 0x1f ;  /* 0x0c201f0009027f89 */ /* 0x000e2200000e0000 */
[----:B------:R-:W-:Y:S01]  /*52b0*/  FMNMX.FTZ R14, R162, R13, !PT ;  /* 0x0000000da20e7209 */ /* 0x000fe20007810000 */
[----:B------:R-:W-:-:S02]  /*52c0*/  WARPGROUP.DEPBAR.LE gsb0, 0x0 ;  /* 0x00008000000079c5 */ /* 0x000fc40000010000 */
[----:B------:R-:W-:Y:S01]  /*52d0*/  ISETP.GT.AND P5, PT, R0, 0x19, PT ;  /* 0x000000190000780c */ /* 0x000fe20003fa4270 */
[----:B------:R-:W-:Y:S01]  /*52e0*/  WARPGROUP.ARRIVE ;  /* 0x00000000000079c5 */ /* 0x000fe20000000000 */
[----:B------:R-:W-:Y:S02]  /*52f0*/  FSEL R166, R166, -INF , P4 ;  /* 0xff800000a6a67808 */ /* 0x000fe40002000000 */
[----:B------:R-:W-:Y:S02]  /*5300*/  FMNMX.FTZ R15, R163, R14, !PT ;  /* 0x0000000ea30f7209 */ /* 0x000fe40007810000 */
[----:B------:R-:W-:Y:S01]  /*5310*/  ISETP.GT.AND P4, PT, R0, 0x20, PT ;  /* 0x000000200000780c */ /* 0x000fe20003f84270 */
[----:B------:R-:W-:Y:S01]  /*5320*/  QGMMA.64x256x32.F32.E4M3.E4M3 R24, R216, gdesc[UR4], R24, gsb0 ;  /* 0x03e00004d8187df3 */ /* 0x000fe20008000818 */
[----:B------:R-:W-:Y:S02]  /*5330*/  FSEL R167, R167, -INF , P5 ;  /* 0xff800000a7a77808 */ /* 0x000fe40002800000 */
[----:B------:R-:W-:-:S02]  /*5340*/  FMNMX.FTZ R20, R166, R15, !PT ;  /* 0x0000000fa6147209 */ /* 0x000fc40007810000 */
[----:B------:R-:W-:Y:S02]  /*5350*/  ISETP.GT.AND P5, PT, R0, 0x21, PT ;  /* 0x000000210000780c */ /* 0x000fe40003fa4270 */
[----:B------:R-:W-:Y:S02]  /*5360*/  FSEL R170, R170, -INF , P4 ;  /* 0xff800000aaaa7808 */ /* 0x000fe40002000000 */
[----:B------:R-:W-:Y:S02]  /*5370*/  FMNMX.FTZ R15, R167, R20, !PT ;  /* 0x00000014a70f7209 */ /* 0x000fe40007810000 */
[----:B------:R-:W-:Y:S02]  /*5380*/  ISETP.GT.AND P4, PT, R0, 0x28, PT ;  /* 0x000000280000780c */ /* 0x000fe40003f84270 */
[----:B0-----:R-:W-:Y:S02]  /*5390*/  FMNMX.FTZ R2, R9, R2, !PT ;  /* 0x0000000209027209 */ /* 0x001fe40007810000 */
[----:B------:R-:W-:-:S02]  /*53a0*/  FSEL R171, R171, -INF , P5 ;  /* 0xff800000abab7808 */ /* 0x000fc40002800000 */
[C---:B------:R-:W-:Y:S01]  /*53b0*/  FSETP.NEU.FTZ.AND P3, PT, R2.reuse, -INF , PT ;  /* 0xff8000000200780b */ /* 0x040fe20003f7d000 */
[----:B------:R-:W-:-:S01]  /*53c0*/  FFMA.FTZ R10, R2, R11, -8 ;  /* 0xc1000000020a7423 */ /* 0x000fc2000001000b */
[----:B------:R-:W-:Y:S02]  /*53d0*/  FMNMX.FTZ R20, R170, R15, !PT ;  /* 0x0000000faa147209 */ /* 0x000fe40007810000 */
[----:B------:R-:W-:Y:S02]  /*53e0*/  ISETP.GT.AND P5, PT, R0, 0x29, PT ;  /* 0x000000290000780c */ /* 0x000fe40003fa4270 */
[----:B------:R-:W-:Y:S02]  /*53f0*/  FSEL R8, R10, RZ, P3 ;  /* 0x000000ff0a087208 */ /* 0x000fe40001800000 */
[----:B------:R-:W-:Y:S02]  /*5400*/  FSEL R174, R174, -INF , P4 ;  /* 0xff800000aeae7808 */ /* 0x000fe40002000000 */
[----:B------:R-:W-:Y:S01]  /*5410*/  FMNMX.FTZ R21, R171, R20, !PT ;  /* 0x00000014ab157209 */ /* 0x000fe20007810000 */
[----:B------:R-:W-:-:S01]  /*5420*/  FFMA.FTZ R152, R152, UR39, -R8 ;  /* 0x0000002798987c23 */ /* 0x000fc20008010808 */
[----:B------:R-:W-:Y:S01]  /*5430*/  ISETP.GT.AND P4, PT, R0, 0x30, PT ;  /* 0x000000300000780c */ /* 0x000fe20003f84270 */
[----:B------:R-:W-:-:S01]  /*5440*/  FFMA.FTZ R10, R153, UR39, -R8 ;  /* 0x00000027990a7c23 */ /* 0x000fc20008010808 */
[----:B------:R-:W-:Y:S01]  /*5450*/  FSEL R175, R175, -INF , P5 ;  /* 0xff800000afaf7808 */ /* 0x000fe20002800000 */
[----:B------:R0:W-:Y:S01]  /*5460*/  MUFU.EX2 R9, R152 ;  /* 0x0000009800097308 */ /* 0x0001e20000000800 */
[----:B------:R-:W-:Y:S01]  /*5470*/  ISETP.GT.AND P5, PT, R0, 0x31, PT ;  /* 0x000000310000780c */ /* 0x000fe20003fa4270 */
[--C-:B------:R-:W-:Y:S01]  /*5480*/  FFMA.FTZ R12, R157, UR39, -R8.reuse ;  /* 0x000000279d0c7c23 */ /* 0x100fe20008010808 */
[----:B------:R-:W-:Y:S01]  /*5490*/  FSEL R178, R178, -INF , P4 ;  /* 0xff800000b2b27808 */ /* 0x000fe20002000000 */
[--C-:B------:R-:W-:Y:S01]  /*54a0*/  FFMA.FTZ R11, R156, UR39, -R8.reuse ;  /* 0x000000279c0b7c23 */ /* 0x100fe20008010808 */
[----:B------:R-:W-:Y:S01]  /*54b0*/  ISETP.GT.AND P4, PT, R0, 0x38, PT ;  /* 0x000000380000780c */ /* 0x000fe20003f84270 */
[--C-:B------:R-:W-:Y:S01]  /*54c0*/  FFMA.FTZ R160, R160, UR39, -R8.reuse ;  /* 0x00000027a0a07c23 */ /* 0x100fe20008010808 */
[----:B------:R-:W-:Y:S01]  /*54d0*/  FSEL R179, R179, -INF , P5 ;  /* 0xff800000b3b37808 */ /* 0x000fe20002800000 */
[--C-:B------:R-:W-:Y:S01]  /*54e0*/  FFMA.FTZ R14, R161, UR39, -R8.reuse ;  /* 0x00000027a10e7c23 */ /* 0x100fe20008010808 */
[----:B0-----:R-:W-:Y:S01]  /*54f0*/  FMNMX.FTZ R152, R174, R21, !PT ;  /* 0x00000015ae987209 */ /* 0x001fe20007810000 */
[----:B------:R-:W-:Y:S01]  /*5500*/  MUFU.EX2 R13, R160 ;  /* 0x000000a0000d7308 */ /* 0x000fe20000000800 */
[----:B------:R-:W-:Y:S01]  /*5510*/  ISETP.GT.AND P5, PT, R0, 0x39, PT ;  /* 0x000000390000780c */ /* 0x000fe20003fa4270 */
[--C-:B------:R-:W-:Y:S01]  /*5520*/  FFMA.FTZ R164, R164, UR39, -R8.reuse ;  /* 0x00000027a4a47c23 */ /* 0x100fe20008010808 */
[----:B------:R-:W-:Y:S01]  /*5530*/  FMNMX.FTZ R21, R175, R152, !PT ;  /* 0x00000098af157209 */ /* 0x000fe20007810000 */
[--C-:B------:R-:W-:Y:S01]  /*5540*/  FFMA.FTZ R20, R165, UR39, -R8.reuse ;  /* 0x00000027a5147c23 */ /* 0x100fe20008010808 */
[----:B------:R-:W-:Y:S01]  /*5550*/  FSEL R182, R182, -INF , P4 ;  /* 0xff800000b6b67808 */ /* 0x000fe20002000000 */
[--C-:B------:R-:W-:Y:S01]  /*5560*/  FFMA.FTZ R168, R168, UR39, -R8.reuse ;  /* 0x00000027a8a87c23 */ /* 0x100fe20008010808 */
[----:B------:R-:W-:Y:S01]  /*5570*/  FMNMX.FTZ R152, R178, R21, !PT ;  /* 0x00000015b2987209 */ /* 0x000fe20007810000 */
        /* <DEDUP_REMOVED lines=23> */
[----:B------:R-:W-:-:S01]  /*56f0*/  FFMA.FTZ R154, R173, UR39, -R8 ;  /* 0x00000027ad9a7c23 */ /* 0x000fc20008010808 */
[----:B------:R-:W-:Y:S01]  /*5700*/  ISETP.GT.AND P4, PT, R0, 0x50, PT ;  /* 0x000000500000780c */ /* 0x000fe20003f84270 */
[----:B------:R-:W-:-:S01]  /*5710*/  FFMA.FTZ R173, R193, UR39, -R8 ;  /* 0x00000027c1ad7c23 */ /* 0x000fc20008010808 */
[----:B------:R-:W-:Y:S01]  /*5720*/  FSEL R191, R191, -INF , P5 ;  /* 0xff800000bfbf7808 */ /* 0x000fe20002800000 */
[----:B------:R-:W-:Y:S01]  /*5730*/  IMAD.U32 R193, RZ, RZ, UR39 ;  /* 0x00000027ffc17e24 */ /* 0x000fe2000f8e00ff */
[----:B------:R-:W-:Y:S01]  /*5740*/  FMNMX.FTZ R156, R190, R157, !PT ;  /* 0x0000009dbe9c7209 */ /* 0x000fe20007810000 */
[----:B------:R0:W-:Y:S01]  /*5750*/  MUFU.EX2 R153, R172 ;  /* 0x000000ac00997308 */ /* 0x0001e20000000800 */
[----:B------:R-:W-:-:S02]  /*5760*/  ISETP.GT.AND P5, PT, R0, 0x51, PT ;  /* 0x000000510000780c */ /* 0x000fc40003fa4270 */
[----:B------:R-:W-:Y:S02]  /*5770*/  FSEL R194, R194, -INF , P4 ;  /* 0xff800000c2c27808 */ /* 0x000fe40002000000 */
[----:B------:R-:W-:Y:S01]  /*5780*/  FMNMX.FTZ R157, R191, R156, !PT ;  /* 0x0000009cbf9d7209 */ /* 0x000fe20007810000 */
[--C-:B------:R-:W-:Y:S01]  /*5790*/  FFMA.FTZ R156, R176, UR39, -R8.reuse ;  /* 0x00000027b09c7c23 */ /* 0x100fe20008010808 */
[----:B------:R-:W-:Y:S01]  /*57a0*/  ISETP.GT.AND P4, PT, R0, 0x58, PT ;  /* 0x000000580000780c */ /* 0x000fe20003f84270 */
[--C-:B------:R-:W-:Y:S01]  /*57b0*/  FFMA.FTZ R176, R196, UR39, -R8.reuse ;  /* 0x00000027c4b07c23 */ /* 0x100fe20008010808 */
[----:B------:R-:W-:Y:S01]  /*57c0*/  FSEL R195, R195, -INF , P5 ;  /* 0xff800000c3c37808 */ /* 0x000fe20002800000 */
[--C-:B0-----:R-:W-:Y:S01]  /*57d0*/  FFMA.FTZ R172, R192, UR39, -R8.reuse ;  /* 0x00000027c0ac7c23 */ /* 0x101fe20008010808 */
        /* <DEDUP_REMOVED lines=14> */
[----:B------:R-:W-:Y:S01]  /*58c0*/  ISETP.GT.AND P4, PT, R0, 0x68, PT ;  /* 0x000000680000780c */ /* 0x000fe20003f84270 */
[--C-:B------:R-:W-:Y:S01]  /*58d0*/  FFMA.FTZ R160, R180, UR39, -R8.reuse ;  /* 0x00000027b4a07c23 */ /* 0x100fe20008010808 */
[----:B------:R-:W-:Y:S01]  /*58e0*/  FSEL R203, R203, -INF , P5 ;  /* 0xff800000cbcb7808 */ /* 0x000fe20002800000 */
[----:B------:R-:W-:Y:S01]  /*58f0*/  FFMA.FTZ R180, R200, UR39, -R8 ;  /* 0x00000027c8b47c23 */ /* 0x000fe20008010808 */
        /* <DEDUP_REMOVED lines=12> */
[----:B------:R0:W-:Y:S01]  /*59c0*/  MUFU.EX2 R161, R181 ;  /* 0x000000b500a17308 */ /* 0x0001e20000000800 */
[----:B------:R-:W-:Y:S01]  /*59d0*/  ISETP.GT.AND P4, PT, R0, 0x78, PT ;  /* 0x000000780000780c */ /* 0x000fe20003f84270 */
[--C-:B------:R-:W-:Y:S01]  /*59e0*/  FFMA.FTZ R164, R184, UR39, -R8.reuse ;  /* 0x00000027b8a47c23 */ /* 0x100fe20008010808 */
[----:B------:R-:W-:Y:S01]  /*59f0*/  FSEL R211, R211, -INF , P5 ;  /* 0xff800000d3d37808 */ /* 0x000fe20002800000 */
[--C-:B------:R-:W-:Y:S01]  /*5a00*/  FFMA.FTZ R184, R204, UR39, -R8.reuse ;  /* 0x00000027ccb87c23 */ /* 0x100fe20008010808 */
[----:B------:R-:W-:Y:S02]  /*5a10*/  FMNMX.FTZ R168, R210, R165, !PT ;  /* 0x000000a5d2a87209 */ /* 0x000fe40007810000 */
[----:B------:R-:W-:Y:S01]  /*5a20*/  ISETP.GT.AND P5, PT, R0, 0x79, PT ;  /* 0x000000790000780c */ /* 0x000fe20003fa4270 */
[----:B------:R-:W-:Y:S01]  /*5a30*/  MUFU.EX2 R152, R152 ;  /* 0x0000009800987308 */ /* 0x000fe20000000800 */
[----:B------:R-:W-:Y:S01]  /*5a40*/  FSEL R214, R214, -INF , P4 ;  /* 0xff800000d6d67808 */ /* 0x000fe20002000000 */
[--C-:B0-----:R-:W-:Y:S01]  /*5a50*/  FFMA.FTZ R181, R201, UR39, -R8.reuse ;  /* 0x00000027c9b57c23 */ /* 0x101fe20008010808 */
[----:B------:R-:W-:Y:S01]  /*5a60*/  FMNMX.FTZ R165, R211, R168, !PT ;  /* 0x000000a8d3a57209 */ /* 0x000fe20007810000 */
[--C-:B------:R-:W-:Y:S01]  /*5a70*/  FFMA.FTZ R168, R188, UR39, -R8.reuse ;  /* 0x00000027bca87c23 */ /* 0x100fe20008010808 */
[----:B------:R-:W-:Y:S01]  /*5a80*/  FSEL R215, R215, -INF , P5 ;  /* 0xff800000d7d77808 */ /* 0x000fe20002800000 */
[----:B------:R-:W-:Y:S01]  /*5a90*/  FFMA.FTZ R188, R208, UR39, -R8 ;  /* 0x00000027d0bc7c23 */ /* 0x000fe20008010808 */
[----:B------:R-:W-:Y:S01]  /*5aa0*/  FMNMX.FTZ R0, R214, R165, !PT ;  /* 0x000000a5d6007209 */ /* 0x000fe20007810000 */
[----:B------:R-:W-:Y:S01]  /*5ab0*/  MUFU.EX2 R154, R154 ;  /* 0x0000009a009a7308 */ /* 0x000fe20000000800 */
[----:B------:R-:W-:-:S02]  /*5ac0*/  FSEL R200, R2, RZ, P3 ;  /* 0x000000ff02c87208 */ /* 0x000fc40001800000 */
        /* <DEDUP_REMOVED lines=110> */
[----:B------:R-:W-:-:S05]  /*61b0*/  FADD.FTZ R204, R172, R203 ;  /* 0x000000cbaccc7221 */ /* 0x000fca0000010000 */
        /* <DEDUP_REMOVED lines=14> */
[----:B--2---:R-:W-:Y:S02]  /*62a0*/  @!P1 VIADD R3, R207, 0x38840 ;  /* 0x00038840cf039836 */ /* 0x004fe40000000000 */
[----:B-1----:R-:W-:-:S01]  /*62b0*/  FADD.FTZ R205, R173, R204 ;  /* 0x000000ccadcd7221 */ /* 0x002fc20000010000 */
[----:B------:R-:W-:-:S02]  /*62c0*/  FFMA.FTZ R204, R211, UR39, -R8 ;  /* 0x00000027d3cc7c23 */ /* 0x000fc40008010808 */
[----:B------:R-:W-:Y:S01]  /*62d0*/  @!P1 PRMT R3, RZ, 0x654, R3 ;  /* 0x00000654ff039816 */ /* 0x000fe20000000003 */
[----:B------:R-:W0:Y:S03]  /*62e0*/  MUFU.EX2 R176, R176 ;  /* 0x000000b000b07308 */ /* 0x000e260000000800 */
[----:B------:R1:W-:Y:S05]  /*62f0*/  @!P1 SYNCS.ARRIVE.TRANS64.RED.A1T0 RZ, [R3+URZ], RZ ;  /* 0x000000ff03ff99a7 */ /* 0x0003ea000810043f */
[----:B------:R-:W2:Y:S01]  /*6300*/  MUFU.EX2 R195, R195 ;  /* 0x000000c300c37308 */ /* 0x000ea20000000800 */
[----:B---3--:R-:W-:-:S07]  /*6310*/  FADD.FTZ R4, R194, R203 ;  /* 0x000000cbc2047221 */ /* 0x008fce0000010000 */
[----:B------:R-:W3:Y:S01]  /*6320*/  MUFU.EX2 R198, R198 ;  /* 0x000000c600c67308 */ /* 0x000ee20000000800 */
[----:B0-----:R-:W-:-:S04]  /*6330*/  FADD.FTZ R206, R176, R205 ;  /* 0x000000cdb0ce7221 */ /* 0x001fc80000010000 */
[----:B------:R-:W-:-:S03]  /*6340*/  FADD.FTZ R205, R177, R206 ;  /* 0x000000ceb1cd7221 */ /* 0x000fc60000010000 */
[----:B------:R-:W0:Y:S01]  /*6350*/  MUFU.EX2 R180, R180 ;  /* 0x000000b400b47308 */ /* 0x000e220000000800 */
[----:B--2---:R-:W-:-:S07]  /*6360*/  FADD.FTZ R203, R195, R4 ;  /* 0x00000004c3cb7221 */ /* 0x004fce0000010000 */
[----:B------:R-:W2:Y:S01]  /*6370*/  MUFU.EX2 R197, R197 ;  /* 0x000000c500c57308 */ /* 0x000ea20000000800 */
[----:B---3--:R-:W-:-:S01]  /*6380*/  FADD.FTZ R4, R198, R203 ;  /* 0x000000cbc6047221 */ /* 0x008fc20000010000 */
[--C-:B------:R-:W-:Y:S01]  /*6390*/  FFMA.FTZ R203, R214, UR39, -R8.reuse ;  /* 0x00000027d6cb7c23 */ /* 0x100fe20008010808 */
[----:B------:R-:W-:-:S05]  /*63a0*/  FFMA.FTZ R8, R215, UR39, -R8 ;  /* 0x00000027d7087c23 */ /* 0x000fca0008010808 */
[----:B------:R-:W3:Y:S01]  /*63b0*/  MUFU.EX2 R181, R181 ;  /* 0x000000b500b57308 */ /* 0x000ee20000000800 */
[----:B0-----:R-:W-:-:S07]  /*63c0*/  FADD.FTZ R206, R180, R205 ;  /* 0x000000cdb4ce7221 */ /* 0x001fce0000010000 */
[----:B------:R-:W0:Y:S01]  /*63d0*/  MUFU.EX2 R200, R200 ;  /* 0x000000c800c87308 */ /* 0x000e220000000800 */
[----:B--2---:R-:W-:-:S07]  /*63e0*/  FADD.FTZ R205, R197, R4 ;  /* 0x00000004c5cd7221 */ /* 0x004fce0000010000 */
[----:B------:R-:W2:Y:S01]  /*63f0*/  MUFU.EX2 R184, R184 ;  /* 0x000000b800b87308 */ /* 0x000ea20000000800 */
[----:B---3--:R-:W-:-:S07]  /*6400*/  FADD.FTZ R207, R181, R206 ;  /* 0x000000ceb5cf7221 */ /* 0x008fce0000010000 */
[----:B------:R-:W3:Y:S01]  /*6410*/  MUFU.EX2 R199, R199 ;  /* 0x000000c700c77308 */ /* 0x000ee20000000800 */
[----:B0-----:R-:W-:-:S07]  /*6420*/  FADD.FTZ R4, R200, R205 ;  /* 0x000000cdc8047221 */ /* 0x001fce0000010000 */
[----:B------:R-:W1:Y:S01]  /*6430*/  MUFU.EX2 R185, R185 ;  /* 0x000000b900b97308 */ /* 0x000e620000000800 */
[----:B--2---:R-:W-:-:S07]  /*6440*/  FADD.FTZ R206, R184, R207 ;  /* 0x000000cfb8ce7221 */ /* 0x004fce0000010000 */
        /* <DEDUP_REMOVED lines=22> */
.L_x_2155:
        /* <DEDUP_REMOVED lines=172> */
.L_x_2146:
[----:B------:R-:W-:-:S13]  /*7070*/  ISETP.LE.AND P2, PT, RZ, UR56, PT ;  /* 0x00000038ff007c0c */ /* 0x000fda000bf43270 */
[----:B------:R-:W-:Y:S05]  /*7080*/  @!P2 BRA `(.L_x_2157) ;  /* 0x0000002000c0a947 */ /* 0x000fea0003800000 */
[----:B------:R-:W-:Y:S01]  /*7090*/  IMAD.MOV.U32 R7, RZ, RZ, R0 ;  /* 0x000000ffff077224 */ /* 0x000fe200078e0000 */
[----:B------:R-:W-:Y:S01]  /*70a0*/  UMOV UR53, UR45 ;  /* 0x0000002d00357c82 */ /* 0x000fe20008000000 */
[----:B------:R-:W-:Y:S01]  /*70b0*/  IMAD.MOV.U32 R5, RZ, RZ, R2 ;  /* 0x000000ffff057224 */ /* 0x000fe200078e0002 */
[----:B------:R-:W-:-:S06]  /*70c0*/  UMOV UR52, UR54 ;  /* 0x0000003600347c82 */ /* 0x000fcc0008000000 */
.L_x_2167:
        /* <DEDUP_REMOVED lines=9> */
.L_x_2159:
[----:B------:R-:W-:Y:S01]  /*7160*/  ULEA UR6, UR54, UR41, 0x3 ;  /* 0x0000002936067291 */ /* 0x000fe2000f8e183f */
[----:B------:R-:W-:-:S05]  /*7170*/  IMAD.U32 R0, RZ, RZ, UR45 ;  /* 0x0000002dff007e24 */ /* 0x000fca000f8e00ff */
[----:B------:R-:W-:-:S04]  /*7180*/  SHF.L.U32 R0, R0, 0x1f, RZ ;  /* 0x0000001f00007819 */ /* 0x000fc800000006ff */
[----:B------:R0:W1:Y:S01]  /*7190*/  SYNCS.PHASECHK.TRANS64.TRYWAIT P2, [UR6+0x38830], R0 ;  /* 0x03883000ff0075a7 */ /* 0x0000620008040146 */
[----:B------:R-:W-:Y:S05]  /*71a0*/  @!P0 BRA `(.L_x_2160) ;  /* 0x0000000000048947 */ /* 0x000fea0003800000 */
[----:B------:R-:W-:Y:S01]  /*71b0*/  BPT.TRAP 0x1 ;  /* 0x000000040000795c */ /* 0x000fe20000300000 */
.L_x_2160:
[----:B-1----:R-:W-:Y:S05]  /*71c0*/  @P2 BRA `(.L_x_2158) ;  /* 0x0000000000082947 */ /* 0x002fea0003800000 */
[----:B------:R-:W1:Y:S02]  /*71d0*/  SYNCS.PHASECHK.TRANS64.TRYWAIT P2, [UR6+0x38830], R0 ;  /* 0x03883000ff0075a7 */ /* 0x000e640008040146 */
[----:B-1----:R-:W-:Y:S05]  /*71e0*/  @!P2 BRA `(.L_x_2161) ;  /* 0x000000d0009ca947 */ /* 0x002fea0003800000 */
.L_x_2158:
        /* <DEDUP_REMOVED lines=47> */
.L_x_2163:
[----:B------:R-:W-:Y:S01]  /*74e0*/  ULEA UR6, UR52, UR41, 0x3 ;  /* 0x0000002934067291 */ /* 0x000fe2000f8e183f */
[----:B------:R-:W-:-:S05]  /*74f0*/  IMAD.U32 R0, RZ, RZ, UR53 ;  /* 0x00000035ff007e24 */ /* 0x000fca000f8e00ff */
[----:B------:R-:W-:-:S04]  /*7500*/  SHF.L.U32 R0, R0, 0x1f, RZ ;  /* 0x0000001f00007819 */ /* 0x000fc800000006ff */
[----:B------:R0:W1:Y:S01]  /*7510*/  SYNCS.PHASECHK.TRANS64.TRYWAIT P2, [UR6+0x38850], R0 ;  /* 0x03885000ff0075a7 */ /* 0x0000620008040146 */
[----:B------:R-:W-:Y:S05]  /*7520*/  @!P0 BRA `(.L_x_2164) ;  /* 0x0000000000048947 */ /* 0x000fea0003800000 */
[----:B------:R-:W-:Y:S01]  /*7530*/  BPT.TRAP 0x1 ;  /* 0x000000040000795c */ /* 0x000fe20000300000 */
.L_x_2164:
[----:B-1----:R-:W-:Y:S05]  /*7540*/  @P2 BRA `(.L_x_2162) ;  /* 0x0000000000082947 */ /* 0x002fea0003800000 */
[----:B------:R-:W1:Y:S02]  /*7550*/  SYNCS.PHASECHK.TRANS64.TRYWAIT P2, [UR6+0x38850], R0 ;  /* 0x03885000ff0075a7 */ /* 0x000e640008040146 */
[----:B-1----:R-:W-:Y:S05]  /*7560*/  @!P2 BRA `(.L_x_2165) ;  /* 0x000000cc00d4a947 */ /* 0x002fea0003800000 */
.L_x_2162:
        /* <DEDUP_REMOVED lines=310> */
.L_x_2166:
        /* <DEDUP_REMOVED lines=172> */
.L_x_2157:
[----:B------:R-:W-:Y:S06]  /*9390*/  BAR.ARV 0x8, 0x180 ;  /* 0x0206000000007b1d */ /* 0x000fec0000002000 */
[----:B------:R-:W-:Y:S05]  /*93a0*/  @!P0 BRA `(.L_x_2168) ;  /* 0x0000000000048947 */ /* 0x000fea0003800000 */
[----:B------:R-:W-:Y:S01]  /*93b0*/  BPT.TRAP 0x1 ;  /* 0x000000040000795c */ /* 0x000fe20000300000 */
.L_x_2168:
[----:B------:R-:W-:Y:S01]  /*93c0*/  ULEA UR16, UR54, UR41, 0x3 ;  /* 0x0000002936107291 */ /* 0x000fe2000f8e183f */
[----:B------:R-:W-:-:S05]  /*93d0*/  IMAD.U32 R5, RZ, RZ, UR45 ;  /* 0x0000002dff057e24 */ /* 0x000fca000f8e00ff */
[----:B------:R-:W-:-:S04]  /*93e0*/  SHF.L.U32 R5, R5, 0x1f, RZ ;  /* 0x0000001f05057819 */ /* 0x000fc800000006ff */
[----:B------:R0:W1:Y:S01]  /*93f0*/  SYNCS.PHASECHK.TRANS64.TRYWAIT P1, [UR16+0x38850], R5 ;  /* 0x03885005ff0075a7 */ /* 0x0000620008020150 */
[----:B------:R-:W-:Y:S05]  /*9400*/  @!P0 BRA `(.L_x_2169) ;  /* 0x0000000000048947 */ /* 0x000fea0003800000 */
[----:B------:R-:W-:Y:S01]  /*9410*/  BPT.TRAP 0x1 ;  /* 0x000000040000795c */ /* 0x000fe20000300000 */
.L_x_2169:
[----:B-1----:R-:W-:Y:S05]  /*9420*/  @P1 BRA `(.L_x_2170) ;  /* 0x0000000000081947 */ /* 0x002fea0003800000 */
[----:B------:R-:W1:Y:S02]  /*9430*/  SYNCS.PHASECHK.TRANS64.TRYWAIT P1, [UR16+0x38850], R5 ;  /* 0x03885005ff0075a7 */ /* 0x000e640008020150 */
[----:B-1----:R-:W-:Y:S05]  /*9440*/  @!P1 BRA `(.L_x_2171) ;  /* 0x000000b000349947 */ /* 0x002fea0003800000 */
.L_x_2170:
        /* <DEDUP_REMOVED lines=14> */
[----:B------:R-:W-:Y:S01]  /*9530*/  UMOV UR6, UR10 ;  /* 0x0000000a00067c82 */ /* 0x000fe20008000000 */
[----:B------:R-:W-:Y:S01]  /*9540*/  @UP0 UIMAD UR8, UR36, UR12, URZ ;  /* 0x0000000c240802a4 */ /* 0x000fe2000f8e023f */
[----:B------:R-:W-:Y:S01]  /*9550*/  QGMMA.64x256x32.F32.E4M3.E4M3 R24, R228, gdesc[UR4], R24, gsb0 ;  /* 0x03e00004e4187df3 */ /* 0x000fe20008000818 */
[----:B------:R-:W-:Y:S01]  /*9560*/  UIADD3 UR6, UR10, 0x2, URZ ;  /* 0x000000020a067890 */ /* 0x000fe2000fffe03f */
[----:B------:R-:W-:Y:S01]  /*9570*/  UMOV UR7, 0x40000040 ;  /* 0x4000004000077882 */ /* 0x000fe20000000000 */
[----:B------:R-:W-:Y:S02]  /*9580*/  @UP0 UIMAD UR8, UR42, UR13, UR8 ;  /* 0x0000000d2a0802a4 */ /* 0x000fe4000f8e0208 */
[----:B------:R-:W-:Y:S01]  /*9590*/  @UP0 USHF.R.S32.HI UR9, URZ, 0x1f, UR48 ;  /* 0x0000001f3f090899 */ /* 0x000fe20008011430 */
[----:B------:R-:W-:Y:S01]  /*95a0*/  @UP0 ULDC.64 UR14, c[0x0][0x9d0] ;  /* 0x00027400000e0ab9 */ /* 0x000fe20000000a00 */
[----:B------:R-:W-:-:S02]  /*95b0*/  WARPGROUP.DEPBAR.LE gsb0, 0x0 ;  /* 0x00008000000079c5 */ /* 0x000fc40000010000 */
[----:B------:R-:W-:-:S15]  /*95c0*/  WARPGROUP.ARRIVE ;  /* 0x00000000000079c5 */ /* 0x000fde0000000000 */
[----:B------:R-:W-:-:S04]  /*95d0*/  NOP ;  /* 0x0000000000007918 */ /* 0x000fc80000000000 */
[----:B------:R-:W-:Y:S01]  /*95e0*/  QGMMA.64x256x32.F32.E4M3.E4M3 R24, R224, gdesc[UR4], R24, gsb0 ;  /* 0x03e00004e0187df3 */ /* 0x000fe20008000818 */
[----:B------:R-:W-:-:S04]  /*95f0*/  @UP0 UIMAD.WIDE.U32 UR6, UR42, UR12, URZ ;  /* 0x0000000c2a0602a5 */ /* 0x000fc8000f8e003f */
[----:B------:R-:W-:Y:S02]  /*9600*/  @UP0 UIADD3 UR7, UR7, UR8, URZ ;  /* 0x0000000807070290 */ /* 0x000fe4000fffe03f */
[----:B------:R-:W-:-:S04]  /*9610*/  @UP0 UIMAD UR8, UR9, UR14, URZ ;  /* 0x0000000e090802a4 */ /* 0x000fc8000f8e023f */
[----:B------:R-:W-:Y:S02]  /*9620*/  @UP0 UIMAD UR12, UR48, UR15, UR8 ;  /* 0x0000000f300c02a4 */ /* 0x000fe4000f8e0208 */
[----:B------:R-:W-:-:S03]  /*9630*/  @UP0 UIMAD.WIDE.U32 UR8, UR48, UR14, UR6 ;  /* 0x0000000e300802a5 */ /* 0x000fc6000f8e0006 */
[----:B------:R-:W-:Y:S01]  /*9640*/  UMOV UR6, UR11 ;  /* 0x0000000b00067c82 */ /* 0x000fe20008000000 */
[----:B------:R-:W-:Y:S01]  /*9650*/  UMOV UR7, 0x40000040 ;  /* 0x4000004000077882 */ /* 0x000fe20000000000 */
[----:B------:R-:W-:Y:S02]  /*9660*/  @UP0 UIADD3 UR9, UR9, UR12, URZ ;  /* 0x0000000c09090290 */ /* 0x000fe4000fffe03f */
[----:B------:R-:W-:-:S04]  /*9670*/  @UP0 ULEA UR4, UP1, UR8, UR4, 0x2 ;  /* 0x0000000408040291 */ /* 0x000fc8000f82103f */
[----:B------:R-:W-:Y:S02]  /*9680*/  @UP0 ULEA.HI.X UR5, UR8, UR5, UR9, 0x2, UP1 ;  /* 0x0000000508050291 */ /* 0x000fe400088f1409 */
[----:B------:R-:W-:-:S04]  /*9690*/  IMAD.U32 R6, RZ, RZ, UR4 ;  /* 0x00000004ff067e24 */ /* 0x000fc8000f8e00ff */
[----:B------:R-:W-:-:S05]  /*96a0*/  IMAD.U32 R7, RZ, RZ, UR5 ;  /* 0x00000005ff077e24 */ /* 0x000fca000f8e00ff */
[----:B------:R0:W2:Y:S01]  /*96b0*/  @P1 LDG.E R5, desc[UR50][R6.64] ;  /* 0x0000003206051981 */ /* 0x0000a2000c1e1900 */
[----:B------:R-:W-:Y:S01]  /*96c0*/  UIADD3 UR10, UR10, 0x6, URZ ;  /* 0x000000060a0a7890 */ /* 0x000fe2000fffe03f */
[----:B------:R-:W-:Y:S01]  /*96d0*/  UMOV UR11, 0x40000040 ;  /* 0x40000040000b7882 */ /* 0x000fe20000000000 */
[----:B------:R-:W-:Y:S02]  /*96e0*/  WARPGROUP.DEPBAR.LE gsb0, 0x0 ;  /* 0x00008000000079c5 */ /* 0x000fe40000010000 */
[----:B------:R-:W-:-:S06]  /*96f0*/  WARPGROUP.ARRIVE ;  /* 0x00000000000079c5 */ /* 0x000fcc0000000000 */
[----:B------:R-:W-:Y:S01]  /*9700*/  QGMMA.64x256x32.F32.E4M3.E4M3 R24, R220, gdesc[UR4], R24, gsb0 ;  /* 0x03e00004dc187df3 */ /* 0x000fe20008000818 */
        /* <DEDUP_REMOVED lines=20> */
[----:B------:R-:W-:-:S02]  /*9850*/  IMAD.U32 R14, RZ, RZ, UR39 ;  /* 0x00000027ff0e7e24 */ /* 0x000fc4000f8e00ff */
[----:B------:R-:W-:Y:S02]  /*9860*/  IMAD.U32 R7, RZ, RZ, UR39 ;  /* 0x00000027ff077e24 */ /* 0x000fe4000f8e00ff */
[----:B0-----:R-:W-:Y:S01]  /*9870*/  @P3 FMUL.FTZ R9, R9, 0.69314718246459960938 ;  /* 0x3f31721809093820 */ /* 0x001fe20000410000 */
[----:B------:R-:W-:Y:S01]  /*9880*/  @P3 FMUL.FTZ R12, R14, 0.69314718246459960938 ;  /* 0x3f3172180e0c3820 */ /* 0x000fe20000410000 */
[----:B------:R-:W-:Y:S02]  /*9890*/  WARPGROUP.DEPBAR.LE gsb0, 0x0 ;  /* 0x00008000000079c5 */ /* 0x000fe40000010000 */
[----:B------:R-:W-:-:S06]  /*98a0*/  WARPGROUP.ARRIVE ;  /* 0x00000000000079c5 */ /* 0x000fcc0000000000 */
[----:B------:R-:W-:Y:S01]  /*98b0*/  QGMMA.64x256x32.F32.E4M3.E4M3 R24, R216, gdesc[UR8], R24, gsb0 ;  /* 0x03e00008d8187df3 */ /* 0x000fe20008000818 */
[----:B------:R-:W-:Y:S01]  /*98c0*/  @P2 FMUL.FTZ R7, R7, 0.69314718246459960938 ;  /* 0x3f31721807072820 */ /* 0x000fe20000410000 */
[----:B-1----:R-:W-:Y:S01]  /*98d0*/  @P2 FMUL.FTZ R8, R8, 0.69314718246459960938 ;  /* 0x3f31721808082820 */ /* 0x002fe20000410000 */
        /* <DEDUP_REMOVED lines=9> */
.L_x_2172:
        /* <DEDUP_REMOVED lines=138> */
.L_x_2139:
        /* <DEDUP_REMOVED lines=85> */
[----:B------:R-:W-:Y:S02]  /*a760*/  SEL R87, R21, R20, P0 ;  /* 0x0000001415577207 */ /* 0x000fe40000000000 */
[----:B------:R-:W-:-:S02]  /*a770*/  SEL R15, R20, R21, P0 ;  /* 0x00000015140f7207 */ /* 0x000fc40000000000 */
        /* <DEDUP_REMOVED lines=20> */
[----:B------:R-:W-:Y:S02]  /*a8c0*/  F2FP.BF16.F32.PACK_AB R42, R119, R42 ;  /* 0x0000002a772a723e */ /* 0x000fe400000010ff */
[----:B------:R-:W-:Y:S02]  /*a8d0*/  F2FP.BF16.F32.PACK_AB R137, R100, R137 ;  /* 0x000000896489723e */ /* 0x000fe400000010ff */
        /* <DEDUP_REMOVED lines=9> */
[----:B------:R-:W-:Y:S01]  /*a970*/  SEL R64, R62, R63, P0 ;  /* 0x0000003f3e407207 */ /* 0x000fe20000000000 */
[--C-:B------:R-:W-:Y:S01]  /*a980*/  IMAD.X R63, RZ, RZ, R57.reuse, P2 ;  /* 0x000000ffff3f7224 */ /* 0x100fe200010e0639 */
[----:B------:R-:W-:Y:S02]  /*a990*/  SEL R125, R59, R58, P0 ;  /* 0x0000003a3b7d7207 */ /* 0x000fe40000000000 */
[----:B------:R-:W-:Y:S01]  /*a9a0*/  SEL R66, R58, R59, P0 ;  /* 0x0000003b3a427207 */ /* 0x000fe20000000000 */
[----:B------:R-:W-:Y:S01]  /*a9b0*/  IMAD.X R59, RZ, RZ, R57, P3 ;  /* 0x000000ffff3b7224 */ /* 0x000fe200018e0639 */
[----:B------:R-:W-:Y:S02]  /*a9c0*/  F2FP.BF16.F32.PACK_AB R128, R93, R128 ;  /* 0x000000805d80723e */ /* 0x000fe400000010ff */
[----:B------:R-:W-:Y:S02]  /*a9d0*/  F2FP.BF16.F32.PACK_AB R129, R92, R129 ;  /* 0x000000815c81723e */ /* 0x000fe400000010ff */
[----:B------:R-:W-:-:S02]  /*a9e0*/  SEL R89, R29, R28, P0 ;  /* 0x0000001c1d597207 */ /* 0x000fc40000000000 */
[----:B------:R-:W-:Y:S02]  /*a9f0*/  SEL R20, R28, R29, P0 ;  /* 0x0000001d1c147207 */ /* 0x000fe40000000000 */
[----:B------:R-:W-:Y:S02]  /*aa00*/  SEL R139, R27, R26, P0 ;  /* 0x0000001a1b8b7207 */ /* 0x000fe40000000000 */
[----:B------:R-:W-:Y:S02]  /*aa10*/  SEL R76, R26, R27, P0 ;  /* 0x0000001b1a4c7207 */ /* 0x000fe40000000000 */
[----:B------:R-:W-:Y:S02]  /*aa20*/  LOP3.LUT R5, R56, 0x380, RZ, 0xc0, !PT ;  /* 0x0000038038057812 */ /* 0x000fe400078ec0ff */
        /* <DEDUP_REMOVED lines=9> */
[C---:B------:R-:W-:Y:S02]  /*aac0*/  IADD3 R147, P1, R56.reuse, 0x4040, RZ ;  /* 0x0000404038937810 */ /* 0x040fe40007f3e0ff */
[C---:B------:R-:W-:Y:S01]  /*aad0*/  IADD3 R149, P2, R56.reuse, 0x4060, RZ ;  /* 0x0000406038957810 */ /* 0x040fe20007f5e0ff */
[----:B------:R-:W-:Y:S01]  /*aae0*/  IMAD.X R49, RZ, RZ, R57, P6 ;  /* 0x000000ffff317224 */ /* 0x000fe200030e0639 */
[C---:B------:R-:W-:Y:S02]  /*aaf0*/  IADD3 R151, P3, R56.reuse, 0x8000, RZ ;  /* 0x0000800038977810 */ /* 0x040fe40007f7e0ff */
[----:B------:R-:W-:Y:S02]  /*ab00*/  IADD3 R28, P4, R56, 0x8020, RZ ;  /* 0x00008020381c7810 */ /* 0x000fe40007f9e0ff */
[----:B------:R-:W-:-:S02]  /*ab10*/  F2FP.BF16.F32.PACK_AB R154, R154, R155 ;  /* 0x0000009b9a9a723e */ /* 0x000fc400000010ff */
[----:B------:R-:W-:Y:S02]  /*ab20*/  F2FP.BF16.F32.PACK_AB R153, R152, R153 ;  /* 0x000000999899723e */ /* 0x000fe400000010ff */
        /* <DEDUP_REMOVED lines=10> */
[----:B------:R-:W-:-:S02]  /*abd0*/  SHF.R.U64 R5, R5, 0x3, RZ ;  /* 0x0000000305057819 */ /* 0x000fc400000012ff */
        /* <DEDUP_REMOVED lines=17> */
[----:B------:R-:W-:-:S02]  /*acf0*/  LOP3.LUT R8, R10, 0x380, RZ, 0xc0, !PT ;  /* 0x000003800a087812 */ /* 0x000fc400078ec0ff */
[----:B------:R-:W-:Y:S02]  /*ad00*/  SEL R111, R154, R153, P0 ;  /* 0x000000999a6f7207 */ /* 0x000fe40000000000 */
[----:B------:R-:W-:Y:S02]  /*ad10*/  SEL R78, R153, R154, P0 ;  /* 0x0000009a994e7207 */ /* 0x000fe40000000000 */
[----:B------:R-:W-:Y:S02]  /*ad20*/  LOP3.LUT R24, R143, 0x380, RZ, 0xc0, !PT ;  /* 0x000003808f187812 */ /* 0x000fe400078ec0ff */
[C---:B------:R-:W-:Y:S02]  /*ad30*/  IADD3 R153, P5, R56.reuse, 0x8040, RZ ;  /* 0x0000804038997810 */ /* 0x040fe40007fbe0ff */
[C---:B------:R-:W-:Y:S02]  /*ad40*/  IADD3 R155, P6, R56.reuse, 0x8060, RZ ;  /* 0x00008060389b7810 */ /* 0x040fe40007fde0ff */
[C---:B------:R-:W-:Y:S01]  /*ad50*/  IADD3 R157, P1, R56.reuse, 0xc000, RZ ;  /* 0x0000c000389d7810 */ /* 0x040fe20007f3e0ff */
[--C-:B------:R-:W-:Y:S01]  /*ad60*/  IMAD.X R41, RZ, RZ, R57.reuse, P5 ;  /* 0x000000ffff297224 */ /* 0x100fe200028e0639 */
[C---:B------:R-:W-:Y:S01]  /*ad70*/  IADD3 R82, P2, R56.reuse, 0xc020, RZ ;  /* 0x0000c02038527810 */ /* 0x040fe20007f5e0ff */
[--C-:B------:R-:W-:Y:S01]  /*ad80*/  IMAD.X R29, RZ, RZ, R57.reuse, P6 ;  /* 0x000000ffff1d7224 */ /* 0x100fe200030e0639 */
[C---:B------:R-:W-:Y:S01]  /*ad90*/  IADD3 R159, P3, R56.reuse, 0xc040, RZ ;  /* 0x0000c040389f7810 */ /* 0x040fe20007f7e0ff */
[--C-:B------:R-:W-:Y:S01]  /*ada0*/  IMAD.X R27, RZ, RZ, R57.reuse, P1 ;  /* 0x000000ffff1b7224 */ /* 0x100fe200008e0639 */
[----:B------:R-:W-:Y:S01]  /*adb0*/  IADD3 R161, P4, R56, 0xc060, RZ ;  /* 0x0000c06038a17810 */ /* 0x000fe20007f9e0ff */
[--C-:B------:R-:W-:Y:S01]  /*adc0*/  IMAD.X R25, RZ, RZ, R57.reuse, P2 ;  /* 0x000000ffff197224 */ /* 0x100fe200010e0639 */
[----:B------:R-:W-:Y:S01]  /*add0*/  LOP3.LUT R56, R5, R56, RZ, 0x3c, !PT ;  /* 0x0000003805387212 */ /* 0x000fe200078e3cff */
[----:B--2---:R-:W-:Y:S01]  /*ade0*/  SHFL.IDX PT, R81, R81, R12, 0x1c1f ;  /* 0x001c1f0c51517589 */ /* 0x004fe200000e0000 */
[----:B------:R-:W-:Y:S01]  /*adf0*/  SHF.R.U64 R5, R8, 0x3, RZ ;  /* 0x0000000308057819 */ /* 0x000fe200000012ff */
[--C-:B------:R-:W-:Y:S01]  /*ae00*/  IMAD.X R11, RZ, RZ, R57.reuse, P3 ;  /* 0x000000ffff0b7224 */ /* 0x100fe200018e0639 */
[----:B------:R-:W-:Y:S01]  /*ae10*/  LOP3.LUT R2, R141, 0x380, RZ, 0xc0, !PT ;  /* 0x000003808d027812 */ /* 0x000fe200078ec0ff */
[----:B------:R-:W-:Y:S01]  /*ae20*/  SHFL.IDX PT, R111, R111, R12, 0x1c1f ;  /* 0x001c1f0c6f6f7589 */ /* 0x000fe200000e0000 */
[----:B------:R-:W-:Y:S01]  /*ae30*/  SHF.R.U64 R8, R24, 0x3, RZ ;  /* 0x0000000318087819 */ /* 0x000fe200000012ff */
[----:B------:R-:W-:Y:S01]  /*ae40*/  IMAD.X R9, RZ, RZ, R57, P4 ;  /* 0x000000ffff097224 */ /* 0x000fe200020e0639 */
[----:B------:R-:W-:Y:S01]  /*ae50*/  SHF.R.U64 R2, R2, 0x3, RZ ;  /* 0x0000000302027819 */ /* 0x000fe200000012ff */
[----:B------:R-:W-:Y:S01]  /*ae60*/  SHFL.IDX PT, R119, R119, R12, 0x1c1f ;  /* 0x001c1f0c77777589 */ /* 0x000fe200000e0000 */
[----:B------:R-:W-:-:S02]  /*ae70*/  LOP3.LUT R52, R8, R143, RZ, 0x3c, !PT ;  /* 0x0000008f08347212 */ /* 0x000fc400078e3cff */
[----:B------:R-:W-:Y:S01]  /*ae80*/  LOP3.LUT R8, R147, 0x380, RZ, 0xc0, !PT ;  /* 0x0000038093087812 */ /* 0x000fe200078ec0ff */
[----:B------:R-:W-:Y:S01]  /*ae90*/  SHFL.IDX PT, R77, R77, R12, 0x1c1f ;  /* 0x001c1f0c4d4d7589 */ /* 0x000fe200000e0000 */
[----:B------:R-:W-:Y:S02]  /*aea0*/  LOP3.LUT R62, R2, R141, RZ, 0x3c, !PT ;  /* 0x0000008d023e7212 */ /* 0x000fe400078e3cff */
[----:B------:R-:W-:Y:S01]  /*aeb0*/  LOP3.LUT R2, R145, 0x380, RZ, 0xc0, !PT ;  /* 0x0000038091027812 */ /* 0x000fe200078ec0ff */
[----:B------:R-:W-:Y:S01]  /*aec0*/  SHFL.IDX PT, R79, R79, R12, 0x1c1f ;  /* 0x001c1f0c4f4f7589 */ /* 0x000fe200000e0000 */
[----:B------:R-:W-:Y:S02]  /*aed0*/  SHF.R.U64 R8, R8, 0x3, RZ ;  /* 0x0000000308087819 */ /* 0x000fe400000012ff */
[----:B------:R-:W-:Y:S01]  /*aee0*/  LOP3.LUT R58, R5, R10, RZ, 0x3c, !PT ;  /* 0x0000000a053a7212 */ /* 0x000fe200078e3cff */
[----:B------:R-:W-:Y:S01]  /*aef0*/  SHFL.IDX PT, R117, R117, R12, 0x1c1f ;  /* 0x001c1f0c75757589 */ /* 0x000fe200000e0000 */
[----:B------:R-:W-:-:S02]  /*af00*/  LOP3.LUT R5, R26, 0x380, RZ, 0xc0, !PT ;  /* 0x000003801a057812 */ /* 0x000fc400078ec0ff */
[----:B------:R-:W-:Y:S01]  /*af10*/  SHF.R.U64 R2, R2, 0x3, RZ ;  /* 0x0000000302027819 */ /* 0x000fe200000012ff */
[----:B------:R-:W-:Y:S01]  /*af20*/  SHFL.IDX PT, R83, R83, R12, 0x1c1f ;  /* 0x001c1f0c53537589 */ /* 0x000fe200000e0000 */
[----:B------:R-:W-:Y:S02]  /*af30*/  LOP3.LUT R46, R8, R147, RZ, 0x3c, !PT ;  /* 0x00000093082e7212 */ /* 0x000fe400078e3cff */
[----:B------:R-:W-:Y:S01]  /*af40*/  LOP3.LUT R8, R153, 0x380, RZ, 0xc0, !PT ;  /* 0x0000038099087812 */ /* 0x000fe200078ec0ff */
[----:B------:R-:W-:Y:S01]  /*af50*/  SHFL.IDX PT, R109, R109, R12, 0x1c1f ;  /* 0x001c1f0c6d6d7589 */ /* 0x000fe200000e0000 */
[----:B------:R-:W-:Y:S02]  /*af60*/  LOP3.LUT R10, R149, 0x380, RZ, 0xc0, !PT ;  /* 0x00000380950a7812 */ /* 0x000fe400078ec0ff */
[----:B------:R-:W-:Y:S01]  /*af70*/  SHF.R.U64 R5, R5, 0x3, RZ ;  /* 0x0000000305057819 */ /* 0x000fe200000012ff */
[----:B------:R-:W-:Y:S01]  /*af80*/  SHFL.IDX PT, R85, R85, R12, 0x1c1f ;  /* 0x001c1f0c55557589 */ /* 0x000fe200000e0000 */
[----:B------:R-:W-:-:S02]  /*af90*/  LOP3.LUT R50, R2, R145, RZ, 0x3c, !PT ;  /* 0x0000009102327212 */ /* 0x000fc400078e3cff */
[----:B------:R-:W-:Y:S01]  /*afa0*/  LOP3.LUT R2, R151, 0x380, RZ, 0xc0, !PT ;  /* 0x0000038097027812 */ /* 0x000fe200078ec0ff */
[----:B------:R-:W-:Y:S01]  /*afb0*/  SHFL.IDX PT, R113, R113, R12, 0x1c1f ;  /* 0x001c1f0c71717589 */ /* 0x000fe200000e0000 */
[----:B------:R-:W-:Y:S02]  /*afc0*/  SHF.R.U64 R8, R8, 0x3, RZ ;  /* 0x0000000308087819 */ /* 0x000fe400000012ff */
[----:B------:R-:W-:Y:S01]  /*afd0*/  SHF.R.U64 R10, R10, 0x3, RZ ;  /* 0x000000030a0a7819 */ /* 0x000fe200000012ff */
[----:B------:R-:W-:Y:S01]  /*afe0*/  SHFL.IDX PT, R87, R87, R12, 0x1c1f ;  /* 0x001c1f0c57577589 */ /* 0x000fe200000e0000 */
[----:B------:R-:W-:Y:S02]  /*aff0*/  LOP3.LUT R48, R5, R26, RZ, 0x3c, !PT ;  /* 0x0000001a05307212 */ /* 0x000fe400078e3cff */
[----:B------:R-:W-:Y:S01]  /*b000*/  SHF.R.U64 R2, R2, 0x3, RZ ;  /* 0x0000000302027819 */ /* 0x000fe200000012ff */
[----:B------:R-:W-:Y:S01]  /*b010*/  SHFL.IDX PT, R115, R115, R12, 0x1c1f ;  /* 0x001c1f0c73737589 */ /* 0x000fe200000e0000 */
[----:B------:R-:W-:-:S02]  /*b020*/  LOP3.LUT R40, R8, R153, RZ, 0x3c, !PT ;  /* 0x0000009908287212 */ /* 0x000fc400078e3cff */
[----:B------:R-:W-:Y:S01]  /*b030*/  LOP3.LUT R44, R10, R149, RZ, 0x3c, !PT ;  /* 0x000000950a2c7212 */ /* 0x000fe200078e3cff */
[----:B------:R-:W-:Y:S01]  /*b040*/  SHFL.IDX PT, R89, R89, R12, 0x1c1f ;  /* 0x001c1f0c59597589 */ /* 0x000fe200000e0000 */
[----:B------:R-:W-:Y:S02]  /*b050*/  LOP3.LUT R5, R28, 0x380, RZ, 0xc0, !PT ;  /* 0x000003801c057812 */ /* 0x000fe400078ec0ff */
[----:B------:R-:W-:Y:S01]  /*b060*/  MOV R98, R62 ;  /* 0x0000003e00627202 */ /* 0x000fe20000000f00 */
[----:B------:R-:W-:Y:S01]  /*b070*/  SHFL.IDX PT, R121, R121, R12, 0x1c1f ;  /* 0x001c1f0c79797589 */ /* 0x000fe200000e0000 */
[----:B------:R-:W-:Y:S02]  /*b080*/  LOP3.LUT R10, R155, 0x380, RZ, 0xc0, !PT ;  /* 0x000003809b0a7812 */ /* 0x000fe400078ec0ff */
[----:B------:R-:W-:Y:S01]  /*b090*/  MOV R63, R48 ;  /* 0x00000030003f7202 */ /* 0x000fe20000000f00 */
[----:B------:R-:W-:Y:S01]  /*b0a0*/  SHFL.IDX PT, R91, R91, R12, 0x1c1f ;  /* 0x001c1f0c5b5b7589 */ /* 0x000fe200000e0000 */
[----:B------:R-:W-:-:S02]  /*b0b0*/  LOP3.LUT R42, R2, R151, RZ, 0x3c, !PT ;  /* 0x00000097022a7212 */ /* 0x000fc400078e3cff */
[----:B------:R-:W-:Y:S01]  /*b0c0*/  LOP3.LUT R8, R159, 0x380, RZ, 0xc0, !PT ;  /* 0x000003809f087812 */ /* 0x000fe200078ec0ff */
[----:B------:R-:W-:Y:S01]  /*b0d0*/  SHFL.IDX PT, R123, R123, R12, 0x1c1f ;  /* 0x001c1f0c7b7b7589 */ /* 0x000fe200000e0000 */
[----:B------:R-:W-:Y:S02]  /*b0e0*/  MOV R49, R40 ;  /* 0x0000002800317202 */ /* 0x000fe40000000f00 */
[----:B------:R-:W-:Y:S01]  /*b0f0*/  LOP3.LUT R2, R157, 0x380, RZ, 0xc0, !PT ;  /* 0x000003809d027812 */ /* 0x000fe200078ec0ff */
[----:B------:R-:W-:Y:S01]  /*b100*/  SHFL.IDX PT, R93, R93, R12, 0x1c1f ;  /* 0x001c1f0c5d5d7589 */ /* 0x000fe200000e0000 */
[----:B------:R-:W-:Y:S02]  /*b110*/  LOP3.LUT R41, R12, 0x2, RZ, 0x3c, !PT ;  /* 0x000000020c297812 */ /* 0x000fe400078e3cff */
[----:B------:R-:W-:Y:S01]  /*b120*/  SHF.R.U64 R5, R5, 0x3, RZ ;  /* 0x0000000305057819 */ /* 0x000fe200000012ff */
[----:B------:R-:W-:Y:S01]  /*b130*/  SHFL.IDX PT, R125, R125, R12, 0x1c1f ;  /* 0x001c1f0c7d7d7589 */ /* 0x000fe200000e0000 */
[----:B------:R-:W-:-:S02]  /*b140*/  SHF.R.U64 R10, R10, 0x3, RZ ;  /* 0x000000030a0a7819 */ /* 0x000fc400000012ff */
[----:B------:R-:W-:Y:S01]  /*b150*/  SHF.R.U64 R8, R8, 0x3, RZ ;  /* 0x0000000308087819 */ /* 0x000fe200000012ff */
[----:B------:R-:W0:Y:S01]  /*b160*/  SHFL.IDX PT, R68, R68, R41, 0x1c1f ;  /* 0x001c1f2944447589 */ /* 0x000e2200000e0000 */
[----:B------:R-:W-:Y:S02]  /*b170*/  SHF.R.U64 R2, R2, 0x3, RZ ;  /* 0x0000000302027819 */ /* 0x000fe400000012ff */
[----:B------:R-:W-:Y:S01]  /*b180*/  LOP3.LUT R30, R5, R28, RZ, 0x3c, !PT ;  /* 0x0000001c051e7212 */ /* 0x000fe200078e3cff */
[----:B------:R-:W1:Y:S01]  /*b190*/  SHFL.IDX PT, R78, R78, R41, 0x1c1f ;  /* 0x001c1f294e4e7589 */ /* 0x000e6200000e0000 */
[----:B------:R-:W-:Y:S02]  /*b1a0*/  LOP3.LUT R28, R10, R155, RZ, 0x3c, !PT ;  /* 0x0000009b0a1c7212 */ /* 0x000fe400078e3cff */
[----:B------:R-:W-:Y:S01]  /*b1b0*/  LOP3.LUT R10, R8, R159, RZ, 0x3c, !PT ;  /* 0x0000009f080a7212 */ /* 0x000fe200078e3cff */
[----:B------:R-:W2:Y:S01]  /*b1c0*/  SHFL.IDX PT, R80, R80, R41, 0x1c1f ;  /* 0x001c1f2950507589 */ /* 0x000ea200000e0000 */
[----:B------:R-:W-:-:S02]  /*b1d0*/  LOP3.LUT R26, R2, R157, RZ, 0x3c, !PT ;  /* 0x0000009d021a7212 */ /* 0x000fc400078e3cff */
[----:B------:R-:W-:Y:S01]  /*b1e0*/  LOP3.LUT R5, R82, 0x380, RZ, 0xc0, !PT ;  /* 0x0000038052057812 */ /* 0x000fe200078ec0ff */
[----:B------:R-:W-:Y:S01]  /*b1f0*/  SHFL.IDX PT, R156, R156, R41, 0x1c1f ;  /* 0x001c1f299c9c7589 */ /* 0x000fe200000e0000 */
[----:B------:R-:W-:Y:S02]  /*b200*/  MOV R100, R56 ;  /* 0x0000003800647202 */ /* 0x000fe40000000f00 */
[----:B------:R-:W-:Y:S01]  /*b210*/  LOP3.LUT R84, R161, 0x380, RZ, 0xc0, !PT ;  /* 0x00000380a1547812 */ /* 0x000fe200078ec0ff */
[----:B------:R-:W-:Y:S01]  /*b220*/  SHFL.IDX PT, R40, R13, R41, 0x1c1f ;  /* 0x001c1f290d287589 */ /* 0x000fe200000e0000 */
[----:B------:R-:W-:Y:S02]  /*b230*/  MOV R57, R44 ;  /* 0x0000002c00397202 */ /* 0x000fe40000000f00 */
[----:B------:R-:W-:Y:S01]  /*b240*/  MOV R44, R10 ;  /* 0x0000000a002c7202 */ /* 0x000fe20000000f00 */
[----:B------:R-:W-:Y:S01]  /*b250*/  SHFL.IDX PT, R60, R60, R41, 0x1c1f ;  /* 0x001c1f293c3c7589 */ /* 0x000fe200000e0000 */
[----:B------:R-:W-:-:S02]  /*b260*/  SHF.R.U64 R5, R5, 0x3, RZ ;  /* 0x0000000305057819 */ /* 0x000fc400000012ff */
[----:B------:R-:W-:Y:S01]  /*b270*/  MOV R2, R26 ;  /* 0x0000001a00027202 */ /* 0x000fe20000000f00 */
[----:B------:R-:W3:Y:S01]  /*b280*/  SHFL.IDX PT, R10, R73, R41, 0x1c1f ;  /* 0x001c1f29490a7589 */ /* 0x000ee200000e0000 */
[----:B------:R-:W-:Y:S02]  /*b290*/  SHF.R.U64 R84, R84, 0x3, RZ ;  /* 0x0000000354547819 */ /* 0x000fe400000012ff */
[----:B------:R-:W-:Y:S01]  /*b2a0*/  LOP3.LUT R24, R5, R82, RZ, 0x3c, !PT ;  /* 0x0000005205187212 */ /* 0x000fe200078e3cff */
[----:B------:R-:W4:Y:S01]  /*b2b0*/  SHFL.IDX PT, R26, R71, R41, 0x1c1f ;  /* 0x001c1f29471a7589 */ /* 0x000f2200000e0000 */
[----:B------:R-:W-:Y:S02]  /*b2c0*/  MOV R94, R52 ;  /* 0x00000034005e7202 */ /* 0x000fe40000000f00 */
[----:B------:R-:W-:Y:S01]  /*b2d0*/  MOV R96, R58 ;  /* 0x0000003a00607202 */ /* 0x000fe20000000f00 */
[----:B------:R-:W4:Y:S01]  /*b2e0*/  SHFL.IDX PT, R82, R65, R41, 0x1c1f ;  /* 0x001c1f2941527589 */ /* 0x000f2200000e0000 */
[----:B------:R-:W-:-:S02]  /*b2f0*/  MOV R53, R42 ;  /* 0x0000002a00357202 */ /* 0x000fc40000000f00 */
[----:B------:R-:W-:Y:S01]  /*b300*/  MOV R59, R46 ;  /* 0x0000002e003b7202 */ /* 0x000fe20000000f00 */
[----:B------:R4:W4:Y:S01]  /*b310*/  SHFL.IDX PT, R42, R14, R41, 0x1c1f ;  /* 0x001c1f290e2a7589 */ /* 0x00092200000e0000 */
[----:B------:R-:W-:Y:S02]  /*b320*/  LOP3.LUT R8, R84, R161, RZ, 0x3c, !PT ;  /* 0x000000a154087212 */ /* 0x000fe400078e3cff */
[----:B------:R-:W-:Y:S01]  /*b330*/  MOV R92, R50 ;  /* 0x00000032005c7202 */ /* 0x000fe20000000f00 */
[----:B------:R4:W-:Y:S01]  /*b340*/  SHFL.IDX PT, R46, R15, R41, 0x1c1f ;  /* 0x001c1f290f2e7589 */ /* 0x0009e200000e0000 */
[----:B------:R-:W-:Y:S02]  /*b350*/  MOV R51, R30 ;  /* 0x0000001e00337202 */ /* 0x000fe40000000f00 */
[----:B------:R-:W-:Y:S01]  /*b360*/  MOV R47, R28 ;  /* 0x0000001c002f7202 */ /* 0x000fe20000000f00 */
[----:B------:R-:W-:Y:S01]  /*b370*/  SHFL.IDX PT, R54, R54, R41, 0x1c1f ;  /* 0x001c1f2936367589 */ /* 0x000fe200000e0000 */
[----:B0-----:R-:W-:-:S02]  /*b380*/  SEL R28, R81, R68, P0 ;  /* 0x00000044511c7207 */ /* 0x001fc40000000000 */
[----:B------:R-:W-:Y:S01]  /*b390*/  SEL R30, R68, R81, P0 ;  /* 0x00000051441e7207 */ /* 0x000fe20000000000 */
[----:B------:R-:W-:Y:S01]  /*b3a0*/  SHFL.IDX PT, R20, R20, R41, 0x1c1f ;  /* 0x001c1f2914147589 */ /* 0x000fe200000e0000 */
[----:B-1----:R-:W-:Y:S02]  /*b3b0*/  SEL R29, R111, R78, P0 ;  /* 0x0000004e6f1d7207 */ /* 0x002fe40000000000 */
[----:B------:R-:W-:Y:S01]  /*b3c0*/  SEL R31, R78, R111, P0 ;  /* 0x0000006f4e1f7207 */ /* 0x000fe20000000000 */
[----:B------:R-:W-:Y:S01]  /*b3d0*/  SHFL.IDX PT, R84, R61, R41, 0x1c1f ;  /* 0x001c1f293d547589 */ /* 0x000fe200000e0000 */
[----:B------:R-:W-:Y:S02]  /*b3e0*/  MOV R45, R8 ;  /* 0x00000008002d7202 */ /* 0x000fe40000000f00 */
[----:B--2---:R-:W-:Y:S01]  /*b3f0*/  SEL R9, R119, R80, P0 ;  /* 0x0000005077097207 */ /* 0x004fe20000000000 */
[----:B------:R-:W-:Y:S01]  /*b400*/  SHFL.IDX PT, R48, R21, R41, 0x1c1f ;  /* 0x001c1f2915307589 */ /* 0x000fe200000e0000 */
[----:B------:R-:W-:-:S02]  /*b410*/  SEL R11, R80, R119, P0 ;  /* 0x00000077500b7207 */ /* 0x000fc40000000000 */
[----:B------:R-:W-:Y:S01]  /*b420*/  MOV R5, R24 ;  /* 0x0000001800057202 */ /* 0x000fe20000000f00 */
[----:B------:R-:W-:Y:S01]  /*b430*/  SHFL.IDX PT, R64, R64, R41, 0x1c1f ;  /* 0x001c1f2940407589 */ /* 0x000fe200000e0000 */
[----:B---3--:R-:W-:Y:S02]  /*b440*/  SEL R8, R77, R10, P0 ;  /* 0x0000000a4d087207 */ /* 0x008fe40000000000 */
[----:B------:R-:W-:Y:S01]  /*b450*/  SEL R10, R10, R77, P0 ;  /* 0x0000004d0a0a7207 */ /* 0x000fe20000000000 */
[----:B------:R-:W-:Y:S01]  /*b460*/  BAR.SYNC.DEFER_BLOCKING 0x1, 0x100 ;  /* 0x0044000000007b1d */ /* 0x000fe20000010000 */
[----:B----4-:R-:W-:Y:S02]  /*b470*/  SEL R24, R79, R26, P0 ;  /* 0x0000001a4f187207 */ /* 0x010fe40000000000 */
[----:B------:R-:W-:Y:S02]  /*b480*/  SEL R26, R26, R79, P0 ;  /* 0x0000004f1a1a7207 */ /* 0x000fe40000000000 */
[----:B------:R-:W-:-:S02]  /*b490*/  SEL R25, R117, R156, P0 ;  /* 0x0000009c75197207 */ /* 0x000fc40000000000 */
[----:B------:R-:W-:Y:S01]  /*b4a0*/  SEL R27, R156, R117, P0 ;  /* 0x000000759c1b7207 */ /* 0x000fe20000000000 */
[----:B------:R0:W-:Y:S01]  /*b4b0*/  SHFL.IDX PT, R50, R32, R41, 0x1c1f ;  /* 0x001c1f2920327589 */ /* 0x0001e200000e0000 */
[----:B------:R-:W-:Y:S02]  /*b4c0*/  SEL R14, R40, R83, P0 ;  /* 0x00000053280e7207 */ /* 0x000fe40000000000 */
[----:B------:R-:W-:Y:S01]  /*b4d0*/  SEL R13, R109, R82, P0 ;  /* 0x000000526d0d7207 */ /* 0x000fe20000000000 */
[----:B------:R-:W-:Y:S01]  /*b4e0*/  SHFL.IDX PT, R66, R66, R41, 0x1c1f ;  /* 0x001c1f2942427589 */ /* 0x000fe200000e0000 */
[----:B------:R-:W-:Y:S02]  /*b4f0*/  SEL R15, R82, R109, P0 ;  /* 0x0000006d520f7207 */ /* 0x000fe40000000000 */
[----:B------:R-:W-:Y:S01]  /*b500*/  PLOP3.LUT P2, PT, PT, PT, UP0, 0x80, 0x0 ;  /* 0x000000000000781c */ /* 0x000fe20003f4f008 */
[----:B------:R-:W-:Y:S01]  /*b510*/  SHFL.IDX PT, R99, R99, R12, 0x1c1f ;  /* 0x001c1f0c63637589 */ /* 0x000fe200000e0000 */
[----:B0-----:R-:W-:-:S03]  /*b520*/  SEL R32, R85, R42, P0 ;  /* 0x0000002a55207207 */ /* 0x001fc60000000000 */
        /* <DEDUP_REMOVED lines=41> */
[----:B------:R-:W-:Y:S02]  /*b7c0*/  SEL R40, R99, R52, P0 ;  /* 0x0000003463287207 */ /* 0x000fe40000000000 */
[----:B--2---:R-:W-:Y:S01]  /*b7d0*/  SEL R39, R66, R125, P0 ;  /* 0x0000007d42277207 */ /* 0x004fe20000000000 */
        /* <DEDUP_REMOVED lines=10> */
[----:B-1----:R-:W-:Y:S02]  /*b880*/  SEL R24, R89, R20, P0 ;  /* 0x0000001459187207 */ /* 0x002fe40000000000 */
[----:B------:R-:W-:Y:S01]  /*b890*/  SEL R26, R20, R89, P0 ;  /* 0x00000059141a7207 */ /* 0x000fe20000000000 */
[----:B------:R0:W-:Y:S01]  /*b8a0*/  STSM.16.M88.4 [R63], R8 ;  /* 0x000000083f007844 */ /* 0x0001e20000000200 */
[----:B------:R-:W-:Y:S02]  /*b8b0*/  SEL R25, R121, R84, P0 ;  /* 0x0000005479197207 */ /* 0x000fe40000000000 */
[----:B------:R-:W-:Y:S02]  /*b8c0*/  SEL R27, R84, R121, P0 ;  /* 0x00000079541b7207 */ /* 0x000fe40000000000 */
[----:B--2---:R-:W-:Y:S02]  /*b8d0*/  SEL R28, R91, R48, P0 ;  /* 0x000000305b1c7207 */ /* 0x004fe40000000000 */
[----:B------:R-:W-:Y:S01]  /*b8e0*/  SEL R30, R48, R91, P0 ;  /* 0x0000005b301e7207 */ /* 0x000fe20000000000 */
[----:B------:R1:W-:Y:S01]  /*b8f0*/  STSM.16.M88.4 [R59], R24 ;  /* 0x000000183b007844 */ /* 0x0003e20000000200 */
[----:B------:R-:W-:-:S02]  /*b900*/  SEL R29, R123, R64, P0 ;  /* 0x000000407b1d7207 */ /* 0x000fc40000000000 */
[----:B------:R-:W-:Y:S02]  /*b910*/  SEL R31, R64, R123, P0 ;  /* 0x0000007b401f7207 */ /* 0x000fe40000000000 */
[----:B---3--:R-:W-:Y:S02]  /*b920*/  SEL R12, R107, R68, P0 ;  /* 0x000000446b0c7207 */ /* 0x008fe40000000000 */
[----:B------:R-:W-:Y:S01]  /*b930*/  SEL R14, R68, R107, P0 ;  /* 0x0000006b440e7207 */ /* 0x000fe20000000000 */
[----:B------:R2:W-:Y:S01]  /*b940*/  STSM.16.M88.4 [R57], R28 ;  /* 0x0000001c39007844 */ /* 0x0005e20000000200 */
[----:B0-----:R-:W-:Y:S02]  /*b950*/  SEL R8, R97, R56, P0 ;  /* 0x0000003861087207 */ /* 0x001fe40000000000 */
[----:B------:R-:W-:Y:S01]  /*b960*/  SEL R10, R56, R97, P0 ;  /* 0x00000061380a7207 */ /* 0x000fe20000000000 */
[----:B------:R0:W-:Y:S01]  /*b970*/  STSM.16.M88.4 [R53], R36 ;  /* 0x0000002435007844 */ /* 0x0001e20000000200 */
[----:B------:R-:W-:-:S02]  /*b980*/  SEL R9, R131, R88, P0 ;  /* 0x0000005883097207 */ /* 0x000fc40000000000 */
[----:B------:R-:W-:Y:S01]  /*b990*/  SEL R11, R88, R131, P0 ;  /* 0x00000083580b7207 */ /* 0x000fe20000000000 */
[----:B------:R-:W-:Y:S01]  /*b9a0*/  STSM.16.M88.4 [R51], R40 ;  /* 0x0000002833007844 */ /* 0x000fe20000000200 */
[----:B------:R-:W-:Y:S02]  /*b9b0*/  SEL R56, R101, R58, P0 ;  /* 0x0000003a65387207 */ /* 0x000fe40000000000 */
[----:B------:R-:W-:Y:S01]  /*b9c0*/  SEL R58, R58, R101, P0 ;  /* 0x000000653a3a7207 */ /* 0x000fe20000000000 */
[----:B------:R3:W-:Y:S01]  /*b9d0*/  STSM.16.M88.4 [R49], R8 ;  /* 0x0000000831007844 */ /* 0x0007e20000000200 */
[----:B-1----:R-:W-:Y:S02]  /*b9e0*/  SEL R59, R70, R133, P0 ;  /* 0x00000085463b7207 */ /* 0x002fe40000000000 */
[----:B------:R-:W-:Y:S02]  /*b9f0*/  SEL R25, R139, R76, P0 ;  /* 0x0000004c8b197207 */ /* 0x000fe40000000000 */
[----:B--2---:R-:W-:-:S02]  /*ba00*/  SEL R57, R133, R70, P0 ;  /* 0x0000004685397207 */ /* 0x004fc40000000000 */
[----:B------:R-:W-:Y:S01]  /*ba10*/  SEL R27, R76, R139, P0 ;  /* 0x0000008b4c1b7207 */ /* 0x000fe20000000000 */
[----:B------:R-:W-:Y:S01]  /*ba20*/  ULDC UR8, c[0x0][0xa88] ;  /* 0x0002a20000087ab9 */ /* 0x000fe20000000800 */
[----:B------:R-:W-:Y:S01]  /*ba30*/  SEL R63, R72, R137, P0 ;  /* 0x00000089483f7207 */ /* 0x000fe20000000000 */
[----:B------:R-:W-:Y:S01]  /*ba40*/  STSM.16.M88.4 [R47], R56 ;  /* 0x000000382f007844 */ /* 0x000fe20000000200 */
[----:B------:R-:W-:Y:S01]  /*ba50*/  SEL R13, R127, R74, P0 ;  /* 0x0000004a7f0d7207 */ /* 0x000fe20000000000 */
[----:B0-----:R-:W0:Y:S01]  /*ba60*/  LDC R53, c[0x0][0xbe8] ;  /* 0x0002fa00ff357b82 */ /* 0x001e220000000800 */
[----:B------:R-:W-:Y:S01]  /*ba70*/  SEL R15, R74, R127, P0 ;  /* 0x0000007f4a0f7207 */ /* 0x000fe20000000000 */
[----:B------:R1:W-:Y:S01]  /*ba80*/  STSM.16.M88.4 [R2], R60 ;  /* 0x0000003c02007844 */ /* 0x0003e20000000200 */
[----:B------:R-:W-:Y:S01]  /*ba90*/  SEL R76, R103, R78, P0 ;  /* 0x0000004e674c7207 */ /* 0x000fe20000000000 */
[----:B---3--:R-:W-:Y:S01]  /*baa0*/  IMAD.U32 R8, RZ, RZ, UR6 ;  /* 0x00000006ff087e24 */ /* 0x008fe2000f8e00ff */
[----:B------:R-:W-:Y:S01]  /*bab0*/  SEL R78, R78, R103, P0 ;  /* 0x000000674e4e7207 */ /* 0x000fe20000000000 */
[----:B------:R2:W-:Y:S01]  /*bac0*/  STSM.16.M88.4 [R5], R12 ;  /* 0x0000000c05007844 */ /* 0x0005e20000000200 */
[----:B------:R-:W-:Y:S01]  /*bad0*/  SEL R24, R95, R80, P0 ;  /* 0x000000505f187207 */ /* 0x000fe20000000000 */
[----:B------:R-:W-:Y:S01]  /*bae0*/  IMAD.U32 R9, RZ, RZ, UR7 ;  /* 0x00000007ff097e24 */ /* 0x000fe2000f8e00ff */
[----:B------:R-:W-:Y:S01]  /*baf0*/  SEL R26, R80, R95, P0 ;  /* 0x0000005f501a7207 */ /* 0x000fe20000000000 */
[----:B------:R3:W-:Y:S01]  /*bb00*/  STSM.16.M88.4 [R44], R76 ;  /* 0x0000004c2c007844 */ /* 0x0007e20000000200 */
[----:B------:R-:W-:-:S03]  /*bb10*/  ULDC.64 UR6, c[0x0][0xc08] ;  /* 0x0003020000067ab9 */ /* 0x000fc60000000a00 */
[----:B------:R3:W-:Y:S01]  /*bb20*/  STSM.16.M88.4 [R45], R24 ;  /* 0x000000182d007844 */ /* 0x0007e20000000200 */
[----:B------:R-:W-:Y:S01]  /*bb30*/  UISETP.NE.U32.AND UP1, UPT, UR6, URZ, UPT ;  /* 0x0000003f0600728c */ /* 0x000fe2000bf25070 */
[----:B------:R-:W-:Y:S03]  /*bb40*/  BAR.SYNC.DEFER_BLOCKING 0x1, 0x100 ;  /* 0x0044000000007b1d */ /* 0x000fe60000010000 */
[----:B------:R-:W-:-:S06]  /*bb50*/  UISETP.NE.AND.EX UP1, UPT, UR7, URZ, UPT, UP1 ;  /* 0x0000003f0700728c */ /* 0x000fcc000bf25310 */
[----:B------:R-:W-:-:S05]  /*bb60*/  PLOP3.LUT P0, PT, PT, PT, UP1, 0x80, 0x0 ;  /* 0x000000000000781c */ /* 0x000fca0003f0f018 */
[----:B------:R-:W-:Y:S02]  /*bb70*/  @UP1 ULDC.64 UR6, c[0x0][0xc08] ;  /* 0x0003020000061ab9 */ /* 0x000fe40000000a00 */
[----:B------:R-:W-:Y:S01]  /*bb80*/  @UP1 UIMAD.WIDE UR6, UR42, 0x4, UR6 ;  /* 0x000000042a0618a5 */ /* 0x000fe2000f8e0206 */
[----:B-1----:R-:W-:-:S05]  /*bb90*/  IMAD.U32 R2, RZ, RZ, UR8 ;  /* 0x00000008ff027e24 */ /* 0x002fca000f8e00ff */
[----:B--2---:R-:W-:Y:S02]  /*bba0*/  IMAD.U32 R14, RZ, RZ, UR6 ;  /* 0x00000006ff0e7e24 */ /* 0x004fe4000f8e00ff */
[----:B------:R-:W-:Y:S01]  /*bbb0*/  IMAD.U32 R15, RZ, RZ, UR7 ;  /* 0x00000007ff0f7e24 */ /* 0x000fe2000f8e00ff */
[----:B------:R-:W2:Y:S01]  /*bbc0*/  @P2 LDG.E R10, desc[UR50][R8.64] ;  /* 0x00000032080a2981 */ /* 0x000ea2000c1e1900 */
[----:B0-----:R-:W-:Y:S01]  /*bbd0*/  ISETP.NE.AND P1, PT, R53, 0x1, PT ;  /* 0x000000013500780c */ /* 0x001fe20003f25270 */
[----:B------:R-:W-:Y:S02]  /*bbe0*/  UMOV UR4, URZ ;  /* 0x0000003f00047c82 */ /* 0x000fe40008000000 */
        /* <DEDUP_REMOVED lines=9> */
.L_x_2175:
[----:B------:R-:W-:Y:S01]  /*bc80*/  USHF.R.S32.HI UR14, URZ, 0x1f, UR43 ;  /* 0x0000001f3f0e7899 */ /* 0x000fe2000801142b */
[----:B------:R-:W-:Y:S01]  /*bc90*/  VIADD R14, R18, UR37 ;  /* 0x00000025120e7c36 */ /* 0x000fe20008000000 */
        /* <DEDUP_REMOVED lines=24> */
[----:B------:R-:W-:Y:S01]  /*be20*/  VIADD R14, R236, UR37 ;  /* 0x00000025ec0e7c36 */ /* 0x000fe20008000000 */
[----:B------:R-:W-:Y:S01]  /*be30*/  IADD3 R8, P0, R8, UR6, RZ ;  /* 0x0000000608087c10 */ /* 0x000fe2000ff1e0ff */
[----:B------:R-:W-:Y:S01]  /*be40*/  ULDC.64 UR10, c[0x0][0xaa0] ;  /* 0x0002a800000a7ab9 */ /* 0x000fe20000000a00 */
[----:B------:R-:W-:Y:S01]  /*be50*/  IMAD.U32 R12, RZ, RZ, UR8 ;  /* 0x00000008ff0c7e24 */ /* 0x000fe2000f8e00ff */
[----:B------:R-:W-:-:S02]  /*be60*/  SHF.R.S32.HI R10, RZ, 0x1f, R5 ;  /* 0x0000001fff0a7819 */ /* 0x000fc40000011405 */
[----:B------:R-:W-:Y:S02]  /*be70*/  LOP3.LUT R32, R33, 0x380, RZ, 0xc0, !PT ;  /* 0x0000038021207812 */ /* 0x000fe400078ec0ff */
[----:B------:R-:W-:Y:S01]  /*be80*/  IADD3.X R9, R9, UR7, R12, P0, !PT ;  /* 0x0000000709097c10 */ /* 0x000fe200087fe40c */
[----:B------:R-:W-:Y:S01]  /*be90*/  ULDC.64 UR6, c[0x0][0xb88] ;  /* 0x0002e20000067ab9 */ /* 0x000fe20000000a00 */
[----:B------:R-:W-:Y:S01]  /*bea0*/  SHF.R.U64 R32, R32, 0x3, RZ ;  /* 0x0000000320207819 */ /* 0x000fe200000012ff */
[----:B------:R-:W-:Y:S01]  /*beb0*/  IMAD R10, R10, UR6, RZ ;  /* 0x000000060a0a7c24 */ /* 0x000fe2000f8e02ff */
[----:B------:R-:W-:Y:S01]  /*bec0*/  IADD3 R57, P3, R6, 0x4000, RZ ;  /* 0x0000400006397810 */ /* 0x000fe20007f7e0ff */
[----:B------:R-:W-:Y:S01]  /*bed0*/  IMAD.WIDE.U32 R8, R5, UR6, R8 ;  /* 0x0000000605087c25 */ /* 0x000fe2000f8e0008 */
[----:B------:R-:W-:Y:S02]  /*bee0*/  LOP3.LUT R32, R32, R33, RZ, 0x3c, !PT ;  /* 0x0000002120207212 */ /* 0x000fe400078e3cff */
[----:B------:R-:W-:Y:S01]  /*bef0*/  LOP3.LUT R56, R57, 0x380, RZ, 0xc0, !PT ;  /* 0x0000038039387812 */ /* 0x000fe200078ec0ff */
[----:B------:R-:W-:Y:S01]  /*bf00*/  IMAD R11, R5, UR7, R10 ;  /* 0x00000007050b7c24 */ /* 0x000fe2000f8e020a */
[----:B------:R-:W-:Y:S01]  /*bf10*/  ULDC.64 UR6, c[0x0][0xb50] ;  /* 0x0002d40000067ab9 */ /* 0x000fe20000000a00 */
[----:B------:R-:W-:Y:S01]  /*bf20*/  IMAD.X R33, RZ, RZ, R7, P2 ;  /* 0x000000ffff217224 */ /* 0x000fe200010e0607 */
[----:B------:R-:W-:Y:S01]  /*bf30*/  LEA R10, P0, R8, UR6, 0x2 ;  /* 0x00000006080a7c11 */ /* 0x000fe2000f8010ff */
[----:B------:R-:W-:Y:S01]  /*bf40*/  IMAD.IADD R5, R9, 0x1, R11 ;  /* 0x0000000109057824 */ /* 0x000fe200078e020b */
[----:B------:R-:W-:-:S02]  /*bf50*/  IADD3 R21, P2, R6, 0xb000, RZ ;  /* 0x0000b00006157810 */ /* 0x000fc40007f5e0ff */
[----:B------:R-:W-:Y:S01]  /*bf60*/  SHF.R.U64 R56, R56, 0x3, RZ ;  /* 0x0000000338387819 */ /* 0x000fe200000012ff */
[----:B------:R-:W-:Y:S01]  /*bf70*/  SHFL.IDX PT, R46, R10, RZ, 0x1c1f ;  /* 0x001c1fff0a2e7589 */ /* 0x000fe200000e0000 */
[----:B------:R-:W-:Y:S01]  /*bf80*/  LEA.HI.X R8, R8, UR7, R5, 0x2, P0 ;  /* 0x0000000708087c11 */ /* 0x000fe200080f1405 */
[----:B------:R-:W-:Y:S01]  /*bf90*/  VIADD R5, R14, 0x8 ;  /* 0x000000080e057836 */ /* 0x000fe20000000000 */
[----:B------:R-:W-:Y:S01]  /*bfa0*/  IADD3 R29, P0, R6, 0x3000, RZ ;  /* 0x00003000061d7810 */ /* 0x000fe20007f1e0ff */
[----:B------:R-:W-:Y:S01]  /*bfb0*/  SHFL.IDX PT, R50, R10, 0x1, 0x1c1f ;  /* 0x003c1f000a327f89 */ /* 0x000fe200000e0000 */
[----:B------:R-:W-:Y:S02]  /*bfc0*/  LOP3.LUT R20, R21, 0x380, RZ, 0xc0, !PT ;  /* 0x0000038015147812 */ /* 0x000fe400078ec0ff */
[----:B------:R-:W-:Y:S01]  /*bfd0*/  LOP3.LUT R28, R29, 0x380, RZ, 0xc0, !PT ;  /* 0x000003801d1c7812 */ /* 0x000fe200078ec0ff */
[----:B------:R-:W1:Y:S01]  /*bfe0*/  SHFL.IDX PT, R47, R8, RZ, 0x1c1f ;  /* 0x001c1fff082f7589 */ /* 0x000e6200000e0000 */
[----:B------:R-:W-:-:S02]  /*bff0*/  SHF.R.U64 R20, R20, 0x3, RZ ;  /* 0x0000000314147819 */ /* 0x000fc400000012ff */
[----:B------:R-:W-:Y:S01]  /*c000*/  SHF.R.U64 R28, R28, 0x3, RZ ;  /* 0x000000031c1c7819 */ /* 0x000fe200000012ff */
[----:B------:R-:W2:Y:S01]  /*c010*/  SHFL.IDX PT, R51, R8, 0x1, 0x1c1f ;  /* 0x003c1f0008337f89 */ /* 0x000ea200000e0000 */
[----:B------:R-:W-:Y:S01]  /*c020*/  LOP3.LUT R20, R20, R21, RZ, 0x3c, !PT ;  /* 0x0000001514147212 */ /* 0x000fe200078e3cff */
[--C-:B------:R-:W-:Y:S01]  /*c030*/  IMAD.X R21, RZ, RZ, R7.reuse, P2 ;  /* 0x000000ffff157224 */ /* 0x100fe200010e0607 */
[----:B------:R-:W-:Y:S01]  /*c040*/  LOP3.LUT R28, R28, R29, RZ, 0x3c, !PT ;  /* 0x0000001d1c1c7212 */ /* 0x000fe200078e3cff */
[----:B------:R-:W-:Y:S01]  /*c050*/  IMAD.X R29, RZ, RZ, R7, P0 ;  /* 0x000000ffff1d7224 */ /* 0x000fe200000e0607 */
[C---:B------:R-:W-:Y:S02]  /*c060*/  IADD3 R61, P0, R6.reuse, 0x9000, RZ ;  /* 0x00009000063d7810 */ /* 0x040fe40007f1e0ff */
[----:B------:R-:W-:Y:S02]  /*c070*/  IADD3 R13, P5, R6, 0x1000, RZ ;  /* 0x00001000060d7810 */ /* 0x000fe40007fbe0ff */
[----:B------:R-:W-:-:S02]  /*c080*/  LOP3.LUT R60, R61, 0x380, RZ, 0xc0, !PT ;  /* 0x000003803d3c7812 */ /* 0x000fc400078ec0ff */
[----:B------:R-:W-:Y:S02]  /*c090*/  IADD3 R25, P4, R6, 0x2000, RZ ;  /* 0x0000200006197810 */ /* 0x000fe40007f9e0ff */
[----:B------:R-:W-:Y:S02]  /*c0a0*/  SHF.R.U64 R60, R60, 0x3, RZ ;  /* 0x000000033c3c7819 */ /* 0x000fe400000012ff */
[----:B------:R-:W-:Y:S01]  /*c0b0*/  LOP3.LUT R56, R56, R57, RZ, 0x3c, !PT ;  /* 0x0000003938387212 */ /* 0x000fe200078e3cff */
[--C-:B------:R-:W-:Y:S01]  /*c0c0*/  IMAD.X R57, RZ, RZ, R7.reuse, P3 ;  /* 0x000000ffff397224 */ /* 0x100fe200018e0607 */
[----:B------:R-:W-:Y:S01]  /*c0d0*/  LOP3.LUT R60, R60, R61, RZ, 0x3c, !PT ;  /* 0x0000003d3c3c7212 */ /* 0x000fe200078e3cff */
[----:B------:R-:W-:Y:S01]  /*c0e0*/  IMAD.X R61, RZ, RZ, R7, P0 ;  /* 0x000000ffff3d7224 */ /* 0x000fe200000e0607 */
[----:B------:R-:W-:Y:S02]  /*c0f0*/  LOP3.LUT P0, RZ, R234, 0x3, RZ, 0xc0, !PT ;  /* 0x00000003eaff7812 */ /* 0x000fe4000780c0ff */
[----:B------:R-:W-:-:S02]  /*c100*/  LOP3.LUT R12, R13, 0x380, RZ, 0xc0, !PT ;  /* 0x000003800d0c7812 */ /* 0x000fc400078ec0ff */
[-C--:B------:R-:W-:Y:S02]  /*c110*/  ISETP.GE.OR P2, PT, R14, R83.reuse, P0 ;  /* 0x000000530e00720c */ /* 0x080fe40000746670 */
[----:B------:R-:W-:Y:S02]  /*c120*/  ISETP.GE.OR P0, PT, R5, R83, P0 ;  /* 0x000000530500720c */ /* 0x000fe40000706670 */
[----:B------:R-:W-:Y:S02]  /*c130*/  LOP3.LUT R24, R25, 0x380, RZ, 0xc0, !PT ;  /* 0x0000038019187812 */ /* 0x000fe400078ec0ff */
[----:B------:R-:W-:Y:S02]  /*c140*/  IADD3 R45, P3, R6, 0xa000, RZ ;  /* 0x0000a000062d7810 */ /* 0x000fe40007f7e0ff */
[----:B------:R-:W-:Y:S02]  /*c150*/  SHF.R.U64 R12, R12, 0x3, RZ ;  /* 0x000000030c0c7819 */ /* 0x000fe400000012ff */
[----:B------:R-:W-:-:S02]  /*c160*/  SHF.R.U64 R24, R24, 0x3, RZ ;  /* 0x0000000318187819 */ /* 0x000fc400000012ff */
[----:B------:R-:W-:Y:S01]  /*c170*/  LOP3.LUT R44, R45, 0x380, RZ, 0xc0, !PT ;  /* 0x000003802d2c7812 */ /* 0x000fe200078ec0ff */
[----:B-1----:R-:W-:Y:S01]  /*c180*/  @!P2 ST.E desc[UR50][R46.64], R4 ;  /* 0x000000042e00a985 */ /* 0x002fe2000c101932 */
[----:B------:R-:W-:Y:S01]  /*c190*/  LOP3.LUT R12, R12, R13, RZ, 0x3c, !PT ;  /* 0x0000000d0c0c7212 */ /* 0x000fe200078e3cff */
[--C-:B------:R-:W-:Y:S01]  /*c1a0*/  IMAD.X R13, RZ, RZ, R7.reuse, P5 ;  /* 0x000000ffff0d7224 */ /* 0x100fe200028e0607 */
[----:B------:R-:W-:Y:S01]  /*c1b0*/  LOP3.LUT R24, R24, R25, RZ, 0x3c, !PT ;  /* 0x0000001918187212 */ /* 0x000fe200078e3cff */
[--C-:B------:R-:W-:Y:S01]  /*c1c0*/  IMAD.X R25, RZ, RZ, R7.reuse, P4 ;  /* 0x000000ffff197224 */ /* 0x100fe200020e0607 */
[----:B------:R-:W-:Y:S01]  /*c1d0*/  SHF.R.U64 R44, R44, 0x3, RZ ;  /* 0x000000032c2c7819 */ /* 0x000fe200000012ff */
[----:B--2---:R1:W-:Y:S01]  /*c1e0*/  @!P0 ST.E desc[UR50][R50.64], R3 ;  /* 0x0000000332008985 */ /* 0x0043e2000c101932 */
[C---:B------:R-:W-:Y:S02]  /*c1f0*/  IADD3 R37, P6, R6.reuse, 0x6000, RZ ;  /* 0x0000600006257810 */ /* 0x040fe40007fde0ff */
[C---:B------:R-:W-:Y:S01]  /*c200*/  IADD3 R41, P5, R6.reuse, 0x7000, RZ ;  /* 0x0000700006297810 */ /* 0x040fe20007fbe0ff */
[----:B------:R-:W-:Y:S01]  /*c210*/  UIMAD UR8, UR9, UR10, URZ ;  /* 0x0000000a090872a4 */ /* 0x000fe2000f8e023f */
[----:B------:R-:W-:Y:S01]  /*c220*/  IADD3 R69, P4, R6, 0x8000, RZ ;  /* 0x0000800006457810 */ /* 0x000fe20007f9e0ff */
[----:B------:R-:W-:Y:S01]  /*c230*/  UIMAD.WIDE.U32 UR6, UR4, UR10, URZ ;  /* 0x0000000a040672a5 */ /* 0x000fe2000f8e003f */
[----:B------:R-:W-:Y:S01]  /*c240*/  LOP3.LUT R44, R44, R45, RZ, 0x3c, !PT ;  /* 0x0000002d2c2c7212 */ /* 0x000fe200078e3cff */
[----:B------:R-:W-:Y:S01]  /*c250*/  IMAD.X R45, RZ, RZ, R7, P3 ;  /* 0x000000ffff2d7224 */ /* 0x000fe200018e0607 */
[----:B------:R-:W-:Y:S01]  /*c260*/  LOP3.LUT R36, R37, 0x380, RZ, 0xc0, !PT ;  /* 0x0000038025247812 */ /* 0x000fe200078ec0ff */
[----:B------:R-:W5:Y:S01]  /*c270*/  LD.E.128 R12, desc[UR50][R12.64] ;  /* 0x000000320c0c7980 */ /* 0x000f62000c101d00 */
[----:B------:R-:W-:Y:S01]  /*c280*/  LOP3.LUT R40, R41, 0x380, RZ, 0xc0, !PT ;  /* 0x0000038029287812 */ /* 0x000fe200078ec0ff */
[----:B-1----:R-:W1:Y:S01]  /*c290*/  @P1 LDC R3, c[0x0][0xbec] ;  /* 0x0002fb00ff031b82 */ /* 0x002e620000000800 */
[----:B------:R-:W-:Y:S01]  /*c2a0*/  LOP3.LUT R68, R69, 0x380, RZ, 0xc0, !PT ;  /* 0x0000038045447812 */ /* 0x000fe200078ec0ff */
[----:B------:R-:W-:Y:S01]  /*c2b0*/  UIMAD UR8, UR4, UR11, UR8 ;  /* 0x0000000b040872a4 */ /* 0x000fe2000f8e0208 */
[----:B------:R-:W-:Y:S01]  /*c2c0*/  IADD3 R9, P3, R6, 0xf000, RZ ;  /* 0x0000f00006097810 */ /* 0x000fe20007f7e0ff */
[----:B------:R-:W5:Y:S01]  /*c2d0*/  LD.E.128 R24, desc[UR50][R24.64] ;  /* 0x0000003218187980 */ /* 0x000f62000c101d00 */
[----:B------:R-:W-:Y:S01]  /*c2e0*/  SHF.R.U64 R36, R36, 0x3, RZ ;  /* 0x0000000324247819 */ /* 0x000fe200000012ff */
[----:B------:R-:W-:Y:S01]  /*c2f0*/  ULDC.64 UR10, c[0x0][0xae8] ;  /* 0x0002ba00000a7ab9 */ /* 0x000fe20000000a00 */
[----:B------:R-:W-:Y:S01]  /*c300*/  SHF.R.U64 R40, R40, 0x3, RZ ;  /* 0x0000000328287819 */ /* 0x000fe200000012ff */
[----:B------:R-:W5:Y:S01]  /*c310*/  LD.E.128 R28, desc[UR50][R28.64] ;  /* 0x000000321c1c7980 */ /* 0x000f62000c101d00 */
[----:B------:R-:W-:-:S02]  /*c320*/  SHF.R.U64 R68, R68, 0x3, RZ ;  /* 0x0000000344447819 */ /* 0x000fc400000012ff */
[----:B------:R-:W-:Y:S01]  /*c330*/  LOP3.LUT R11, R6, 0x380, RZ, 0xc0, !PT ;  /* 0x00000380060b7812 */ /* 0x000fe200078ec0ff */
[----:B------:R-:W-:Y:S01]  /*c340*/  UIADD3 UR7, UR7, UR8, URZ ;  /* 0x0000000807077290 */ /* 0x000fe2000fffe03f */
[----:B------:R-:W-:Y:S01]  /*c350*/  LOP3.LUT R2, R9, 0x380, RZ, 0xc0, !PT ;  /* 0x0000038009027812 */ /* 0x000fe200078ec0ff */
[--C-:B------:R-:W-:Y:S01]  /*c360*/  IMAD.X R49, RZ, RZ, R7.reuse, P3 ;  /* 0x000000ffff317224 */ /* 0x100fe200018e0607 */
[----:B------:R-:W-:Y:S01]  /*c370*/  LOP3.LUT R36, R36, R37, RZ, 0x3c, !PT ;  /* 0x0000002524247212 */ /* 0x000fe200078e3cff */
[--C-:B------:R-:W-:Y:S01]  /*c380*/  IMAD.X R37, RZ, RZ, R7.reuse, P6 ;  /* 0x000000ffff257224 */ /* 0x100fe200030e0607 */
[----:B------:R-:W-:Y:S01]  /*c390*/  LOP3.LUT R40, R40, R41, RZ, 0x3c, !PT ;  /* 0x0000002928287212 */ /* 0x000fe200078e3cff */
[--C-:B------:R-:W-:Y:S01]  /*c3a0*/  IMAD.X R41, RZ, RZ, R7.reuse, P5 ;  /* 0x000000ffff297224 */ /* 0x100fe200028e0607 */
[----:B------:R-:W-:Y:S01]  /*c3b0*/  LOP3.LUT R68, R68, R69, RZ, 0x3c, !PT ;  /* 0x0000004544447212 */ /* 0x000fe200078e3cff */
[----:B------:R-:W-:Y:S01]  /*c3c0*/  IMAD.X R69, RZ, RZ, R7, P4 ;  /* 0x000000ffff457224 */ /* 0x000fe200020e0607 */
[----:B------:R-:W-:Y:S01]  /*c3d0*/  SHF.R.U64 R2, R2, 0x3, RZ ;  /* 0x0000000302027819 */ /* 0x000fe200000012ff */
[----:B------:R-:W-:Y:S01]  /*c3e0*/  UIMAD UR4, UR14, UR10, URZ ;  /* 0x0000000a0e0472a4 */ /* 0x000fe2000f8e023f */
[C---:B------:R-:W-:Y:S01]  /*c3f0*/  IADD3 R77, P6, R6.reuse, 0xc000, RZ ;  /* 0x0000c000064d7810 */ /* 0x040fe20007fde0ff */
[----:B------:R-:W5:Y:S01]  /*c400*/  LD.E.128 R56, desc[UR50][R56.64] ;  /* 0x0000003238387980 */ /* 0x000f62000c101d00 */
[C---:B------:R-:W-:Y:S01]  /*c410*/  IADD3 R73, P5, R6.reuse, 0xd000, RZ ;  /* 0x0000d00006497810 */ /* 0x040fe20007fbe0ff */
[----:B------:R-:W-:Y:S01]  /*c420*/  ULDC.64 UR8, c[0x0][0xaf0] ;  /* 0x0002bc0000087ab9 */ /* 0x000fe20000000a00 */
[----:B------:R-:W-:Y:S01]  /*c430*/  IADD3 R65, P4, R6, 0xe000, RZ ;  /* 0x0000e00006417810 */ /* 0x000fe20007f9e0ff */
[----:B------:R-:W5:Y:S01]  /*c440*/  LD.E.128 R32, desc[UR50][R32.64] ;  /* 0x0000003220207980 */ /* 0x000f62000c101d00 */
[----:B------:R-:W-:Y:S01]  /*c450*/  LOP3.LUT R48, R2, R9, RZ, 0x3c, !PT ;  /* 0x0000000902307212 */ /* 0x000fe200078e3cff */
[----:B------:R-:W-:Y:S01]  /*c460*/  IMAD R2, R232, 0x20, R233 ;  /* 0x00000020e8027824 */ /* 0x000fe200078e02e9 */
[----:B------:R-:W-:Y:S01]  /*c470*/  LOP3.LUT R76, R77, 0x380, RZ, 0xc0, !PT ;  /* 0x000003804d4c7812 */ /* 0x000fe200078ec0ff */
[----:B------:R-:W5:Y:S01]  /*c480*/  LD.E.128 R60, desc[UR50][R60.64] ;  /* 0x000000323c3c7980 */ /* 0x000f62000c101d00 */
[----:B------:R-:W-:-:S02]  /*c490*/  LOP3.LUT R72, R73, 0x380, RZ, 0xc0, !PT ;  /* 0x0000038049487812 */ /* 0x000fc400078ec0ff */
[----:B------:R-:W-:Y:S01]  /*c4a0*/  LOP3.LUT R64, R65, 0x380, RZ, 0xc0, !PT ;  /* 0x0000038041407812 */ /* 0x000fe200078ec0ff */
[----:B------:R-:W5:Y:S01]  /*c4b0*/  LD.E.128 R44, desc[UR50][R44.64] ;  /* 0x000000322c2c7980 */ /* 0x000f62000c101d00 */
[----:B------:R-:W-:Y:S01]  /*c4c0*/  SHF.R.U64 R11, R11, 0x3, RZ ;  /* 0x000000030b0b7819 */ /* 0x000fe200000012ff */
[----:B------:R-:W-:Y:S01]  /*c4d0*/  VIADD R54, R2, UR37 ;  /* 0x0000002502367c36 */ /* 0x000fe20008000000 */
[----:B------:R-:W-:Y:S01]  /*c4e0*/  SHF.R.U64 R76, R76, 0x3, RZ ;  /* 0x000000034c4c7819 */ /* 0x000fe200000012ff */
[----:B------:R-:W-:Y:S01]  /*c4f0*/  UIMAD UR4, UR43, UR11, UR4 ;  /* 0x0000000b2b0472a4 */ /* 0x000fe2000f8e0204 */
[----:B------:R-:W-:Y:S01]  /*c500*/  SHF.R.U64 R72, R72, 0x3, RZ ;  /* 0x0000000348487819 */ /* 0x000fe200000012ff */
[----:B------:R-:W-:Y:S01]  /*c510*/  UIMAD.WIDE.U32 UR6, UR43, UR10, UR6 ;  /* 0x0000000a2b0672a5 */ /* 0x000fe2000f8e0006 */
[----:B------:R-:W-:Y:S01]  /*c520*/  SHF.R.U64 R64, R64, 0x3, RZ ;  /* 0x0000000340407819 */ /* 0x000fe200000012ff */
[----:B------:R-:W5:Y:S01]  /*c530*/  LD.E.128 R36, desc[UR50][R36.64] ;  /* 0x0000003224247980 */ /* 0x000f62000c101d00 */
[----:B------:R-:W-:Y:S01]  /*c540*/  LOP3.LUT R6, R11, R6, RZ, 0x3c, !PT ;  /* 0x000000060b067212 */ /* 0x000fe200078e3cff */
[----:B-1----:R-:W-:Y:S01]  /*c550*/  @P1 IMAD.HI.U32 R2, R54, R3, RZ ;  /* 0x0000000336021227 */ /* 0x002fe200078e00ff */
[----:B------:R-:W-:Y:S01]  /*c560*/  LOP3.LUT R76, R76, R77, RZ, 0x3c, !PT ;  /* 0x0000004d4c4c7212 */ /* 0x000fe200078e3cff */
[----:B------:R-:W-:Y:S01]  /*c570*/  UIADD3 UR7, UR7, UR4, URZ ;  /* 0x0000000407077290 */ /* 0x000fe2000fffe03f */
[----:B------:R-:W-:Y:S01]  /*c580*/  LOP3.LUT R72, R72, R73, RZ, 0x3c, !PT ;  /* 0x0000004948487212 */ /* 0x000fe200078e3cff */
[--C-:B------:R-:W-:Y:S01]  /*c590*/  IMAD.X R77, RZ, RZ, R7.reuse, P6 ;  /* 0x000000ffff4d7224 */ /* 0x100fe200030e0607 */
[----:B------:R-:W-:Y:S01]  /*c5a0*/  LOP3.LUT R64, R64, R65, RZ, 0x3c, !PT ;  /* 0x0000004140407212 */ /* 0x000fe200078e3cff */
[--C-:B------:R-:W-:Y:S01]  /*c5b0*/  IMAD.X R73, RZ, RZ, R7.reuse, P5 ;  /* 0x000000ffff497224 */ /* 0x100fe200028e0607 */
[----:B------:R-:W5:Y:S01]  /*c5c0*/  LD.E.128 R8, desc[UR50][R6.64] ;  /* 0x0000003206087980 */ /* 0x000f62000c101d00 */
[----:B------:R-:W-:Y:S01]  /*c5d0*/  IMAD.X R65, RZ, RZ, R7, P4 ;  /* 0x000000ffff417224 */ /* 0x000fe200020e0607 */
[----:B------:R-:W-:-:S02]  /*c5e0*/  UIMAD UR4, UR36, UR8, URZ ;  /* 0x00000008240472a4 */ /* 0x000fc4000f8e023f */
[----:B------:R-:W-:Y:S01]  /*c5f0*/  UIMAD.WIDE.U32 UR6, UR42, UR8, UR6 ;  /* 0x000000082a0672a5 */ /* 0x000fe2000f8e0006 */
[----:B------:R-:W5:Y:S01]  /*c600*/  LD.E.128 R40, desc[UR50][R40.64] ;  /* 0x0000003228287980 */ /* 0x000f62000c101d00 */
[----:B------:R-:W-:-:S03]  /*c610*/  UIMAD UR4, UR42, UR9, UR4 ;  /* 0x000000092a0472a4 */ /* 0x000fc6000f8e0204 */
[----:B------:R-:W-:Y:S01]  /*c620*/  ULDC.64 UR8, c[0x0][0xae0] ;  /* 0x0002b80000087ab9 */ /* 0x000fe20000000a00 */
[----:B------:R1:W5:Y:S01]  /*c630*/  LD.E.128 R4, desc[UR50][R20.64] ;  /* 0x0000003214047980 */ /* 0x000362000c101d00 */
[----:B------:R-:W-:-:S03]  /*c640*/  UIADD3 UR4, UR7, UR4, URZ ;  /* 0x0000000407047290 */ /* 0x000fc6000fffe03f */
[----:B------:R-:W5:Y:S04]  /*c650*/  LD.E.128 R68, desc[UR50][R68.64] ;  /* 0x0000003244447980 */ /* 0x000f68000c101d00 */
[----:B------:R-:W5:Y:S01]  /*c660*/  LD.E.128 R76, desc[UR50][R76.64] ;  /* 0x000000324c4c7980 */ /* 0x000f62000c101d00 */
[----:B-1----:R-:W-:Y:S01]  /*c670*/  IMAD.MOV.U32 R21, RZ, RZ, R54 ;  /* 0x000000ffff157224 */ /* 0x002fe200078e0036 */
[----:B0-----:R-:W-:Y:S02]  /*c680*/  @P1 SHF.R.U32.HI R21, RZ, R81, R2 ;  /* 0x00000051ff151219 */ /* 0x001fe40000011602 */
[----:B------:R-:W5:Y:S02]  /*c690*/  LD.E.128 R72, desc[UR50][R72.64] ;  /* 0x0000003248487980 */ /* 0x000f64000c101d00 */
[--C-:B------:R-:W-:Y:S01]  /*c6a0*/  SHF.R.S32.HI R20, RZ, 0x1f, R21.reuse ;  /* 0x0000001fff147819 */ /* 0x100fe20000011415 */
[----:B------:R-:W-:Y:S01]  /*c6b0*/  IMAD.MOV R52, RZ, RZ, -R21 ;  /* 0x000000ffff347224 */ /* 0x000fe200078e0a15 */
[----:B------:R-:W5:Y:S01]  /*c6c0*/  LD.E.128 R64, desc[UR50][R64.64] ;  /* 0x0000003240407980 */ /* 0x000f62000c101d00 */
[----:B------:R-:W-:-:S02]  /*c6d0*/  IMAD.U32 R3, RZ, RZ, UR7 ;  /* 0x00000007ff037e24 */ /* 0x000fc4000f8e00ff */
[----:B------:R-:W-:Y:S01]  /*c6e0*/  IMAD R20, R20, UR8, RZ ;  /* 0x0000000814147c24 */ /* 0x000fe2000f8e02ff */
[----:B------:R-:W5:Y:S01]  /*c6f0*/  LD.E.128 R48, desc[UR50][R48.64] ;  /* 0x0000003230307980 */ /* 0x000f62000c101d00 */
[----:B------:R-:W-:Y:S02]  /*c700*/  IMAD R53, R53, R52, R54 ;  /* 0x0000003435357224 */ /* 0x000fe400078e0236 */
[----:B------:R-:W-:Y:S01]  /*c710*/  IMAD.U32 R2, RZ, RZ, UR6 ;  /* 0x00000006ff027e24 */ /* 0x000fe2000f8e00ff */
[----:B------:R-:W-:Y:S01]  /*c720*/  @!PT LDS RZ, [RZ] ;  /* 0x00000000fffff984 */ /* 0x000fe20000000800 */
[----:B------:R-:W-:Y:S01]  /*c730*/  @!PT LDS RZ, [RZ] ;  /* 0x00000000fffff984 */ /* 0x000fe20000000800 */
[----:B------:R-:W-:Y:S01]  /*c740*/  @!PT LDS RZ, [RZ] ;  /* 0x00000000fffff984 */ /* 0x000fe20000000800 */
[----:B------:R-:W-:Y:S01]  /*c750*/  @!PT LDS RZ, [RZ] ;  /* 0x00000000fffff984 */ /* 0x000fe20000000800 */
[----:B------:R0:W-:Y:S06]  /*c760*/  MEMBAR.ALL.CTA ;  /* 0x0000000000007992 */ /* 0x0001ec0000008000 */
[----:B0-----:R-:W0:Y:S01]  /*c770*/  FENCE.VIEW.ASYNC.S ;  /* 0x00000000000073c6 */ /* 0x001e220000000000 */
[----:B------:R-:W-:Y:S01]  /*c780*/  IMAD.U32 R3, RZ, RZ, UR4 ;  /* 0x00000004ff037e24 */ /* 0x000fe2000f8e00ff */
[----:B------:R-:W-:Y:S01]  /*c790*/  ULDC.64 UR6, c[0x0][0xad8] ;  /* 0x0002b60000067ab9 */ /* 0x000fe20000000a00 */
[C---:B------:R-:W-:Y:S01]  /*c7a0*/  IMAD R81, R21.reuse, UR9, R20 ;  /* 0x0000000915517c24 */ /* 0x040fe2000f8e0214 */
[----:B------:R-:W-:Y:S01]  /*c7b0*/  SHF.R.S32.HI R20, RZ, 0x1f, R53 ;  /* 0x0000001fff147819 */ /* 0x000fe20000011435 */
[----:B------:R-:W-:-:S04]  /*c7c0*/  IMAD.WIDE.U32 R2, R21, UR8, R2 ;  /* 0x0000000815027c25 */ /* 0x000fc8000f8e0002 */
[----:B------:R-:W-:Y:S02]  /*c7d0*/  IMAD.IADD R3, R3, 0x1, R81 ;  /* 0x0000000103037824 */ /* 0x000fe400078e0251 */
[----:B------:R-:W-:Y:S02]  /*c7e0*/  IMAD R52, R20, UR6, RZ ;  /* 0x0000000614347c24 */ /* 0x000fe4000f8e02ff */
[----:B------:R-:W-:Y:S02]  /*c7f0*/  VIADD R84, R233, UR37 ;  /* 0x00000025e9547c36 */ /* 0x000fe40008000000 */
[C---:B------:R-:W-:Y:S02]  /*c800*/  IMAD R21, R53.reuse, UR7, R52 ;  /* 0x0000000735157c24 */ /* 0x040fe4000f8e0234 */
[----:B------:R-:W-:Y:S01]  /*c810*/  IMAD.WIDE.U32 R2, R53, UR6, R2 ;  /* 0x0000000635027c25 */ /* 0x000fe2000f8e0002 */
[----:B------:R-:W-:Y:S01]  /*c820*/  ISETP.GE.AND P2, PT, R84, R83, PT ;  /* 0x000000535400720c */ /* 0x000fe20003f46270 */
[----:B------:R-:W-:-:S02]  /*c830*/  ULDC.64 UR6, c[0x0][0xa80] ;  /* 0x0002a00000067ab9 */ /* 0x000fc40000000a00 */
[----:B------:R-:W-:Y:S01]  /*c840*/  VIADD R0, R0, 0x38820 ;  /* 0x0003882000007836 */ /* 0x000fe20000000000 */
[----:B------:R-:W-:Y:S01]  /*c850*/  LEA R54, P3, R2, UR6, 0x1 ;  /* 0x0000000602367c11 */ /* 0x000fe2000f8608ff */
[----:B------:R-:W-:Y:S02]  /*c860*/  IMAD.IADD R3, R3, 0x1, R21 ;  /* 0x0000000103037824 */ /* 0x000fe400078e0215 */
[----:B------:R-:W-:Y:S01]  /*c870*/  VIADD R20, R84, 0x20 ;  /* 0x0000002054147836 */ /* 0x000fe20000000000 */
[----:B------:R-:W-:Y:S02]  /*c880*/  PRMT R0, RZ, 0x654, R0 ;  /* 0x00000654ff007816 */ /* 0x000fe40000000000 */
[----:B------:R-:W-:Y:S02]  /*c890*/  LEA.HI.X R82, R2, UR7, R3, 0x1, P3 ;  /* 0x0000000702527c11 */ /* 0x000fe400098f0c03 */
[----:B------:R-:W-:Y:S01]  /*c8a0*/  ISETP.GE.AND P1, PT, R20, R83, PT ;  /* 0x000000531400720c */ /* 0x000fe20003f26270 */
[----:B------:R-:W-:Y:S01]  /*c8b0*/  VIADD R20, R84, 0x40 ;  /* 0x0000004054147836 */ /* 0x000fe20000000000 */
[----:B0-----:R0:W-:Y:S01]  /*c8c0*/  SYNCS.ARRIVE.TRANS64.RED.A1T0 RZ, [R0+URZ], RZ ;  /* 0x000000ff00ff79a7 */ /* 0x0011e2000810043f */
[----:B------:R1:W2:Y:S01]  /*c8d0*/  SHFL.IDX PT, R80, R54, RZ, 0x181f ;  /* 0x00181fff36507589 */ /* 0x0002a200000e0000 */
[----:B------:R-:W-:Y:S01]  /*c8e0*/  BSSY B1, `(.L_x_2176) ;  /* 0x0000019000017945 */ /* 0x000fe20003800000 */
[----:B------:R-:W-:-:S02]  /*c8f0*/  SHF.R.S32.HI R85, RZ, 0x1f, R23 ;  /* 0x0000001fff557819 */ /* 0x000fc40000011417 */
[----:B------:R-:W-:Y:S01]  /*c900*/  ISETP.GE.AND P0, PT, R20, R83, PT ;  /* 0x000000531400720c */ /* 0x000fe20003f06270 */
[----:B0-----:R1:W0:Y:S01]  /*c910*/  SHFL.IDX PT, R0, R82, RZ, 0x181f ;  /* 0x00181fff52007589 */ /* 0x00122200000e0000 */
[----:B------:R-:W-:Y:S02]  /*c920*/  SHF.R.S32.HI R86, RZ, 0x1f, R19 ;  /* 0x0000001fff567819 */ /* 0x000fe40000011413 */
[----:B------:R-:W-:Y:S02]  /*c930*/  SHF.R.S32.HI R87, RZ, 0x1f, R22 ;  /* 0x0000001fff577819 */ /* 0x000fe40000011416 */
[----:B------:R-:W-:Y:S01]  /*c940*/  SHF.R.S32.HI R88, RZ, 0x1f, R16 ;  /* 0x0000001fff587819 */ /* 0x000fe20000011410 */
[----:B------:R-:W-:Y:S06]  /*c950*/  @P2 BRA `(.L_x_2177) ;  /* 0x0000000000442947 */ /* 0x000fec0003800000 */
[----:B------:R-:W-:Y:S02]  /*c960*/  ULDC UR4, c[0x0][0xac8] ;  /* 0x0002b20000047ab9 */ /* 0x000fe40000000800 */
[----:B------:R-:W-:Y:S02]  /*c970*/  ISETP.GE.AND P5, PT, R16, UR4, PT ;  /* 0x0000000410007c0c */ /* 0x000fe4000bfa6270 */
[----:B------:R-:W-:Y:S02]  /*c980*/  ISETP.GE.AND P4, PT, R22, UR4, PT ;  /* 0x0000000416007c0c */ /* 0x000fe4000bf86270 */
[----:B------:R-:W-:Y:S02]  /*c990*/  ISETP.GE.AND P3, PT, R19, UR4, PT ;  /* 0x0000000413007c0c */ /* 0x000fe4000bf66270 */
[----:B------:R-:W-:-:S07]  /*c9a0*/  ISETP.GE.AND P2, PT, R23, UR4, PT ;  /* 0x0000000417007c0c */ /* 0x000fce000bf46270 */
[----:B--2---:R-:W-:-:S04]  /*c9b0*/  @!P5 LEA R2, P6, R16, R80, 0x1 ;  /* 0x000000501002d211 */ /* 0x004fc800078c08ff */
[----:B0-----:R-:W-:Y:S02]  /*c9c0*/  @!P5 LEA.HI.X R3, R16, R0, R88, 0x1, P6 ;  /* 0x000000001003d211 */ /* 0x001fe400030f0c58 */
        /* <DEDUP_REMOVED lines=10> */
.L_x_2177:
[----:B------:R-:W-:Y:S05]  /*ca70*/  BSYNC B1 ;  /* 0x0000000000017941 */ /* 0x000fea0003800000 */
.L_x_2176:
[----:B0-----:R0:W4:Y:S01]  /*ca80*/  SHFL.IDX PT, R0, R82, 0x1, 0x181f ;  /* 0x00381f0052007f89 */ /* 0x00112200000e0000 */
        /* <DEDUP_REMOVED lines=8> */
[-C--:B---3--:R-:W-:Y:S02]  /*cb10*/  @!P4 LEA R2, P6, R16, R20.reuse, 0x1 ;  /* 0x000000141002c211 */ /* 0x088fe400078c08ff */
[----:B-----5:R-:W-:Y:S02]  /*cb20*/  @!P3 LEA R8, P5, R22, R20, 0x1 ;  /* 0x000000141608b211 */ /* 0x020fe400078a08ff */
        /* <DEDUP_REMOVED lines=10> */
.L_x_2179:
[----:B------:R-:W-:Y:S05]  /*cbd0*/  BSYNC B1 ;  /* 0x0000000000017941 */ /* 0x000fea0003800000 */
.L_x_2178:
        /* <DEDUP_REMOVED lines=21> */
.L_x_2181:
[----:B------:R-:W-:Y:S05]  /*cd30*/  BSYNC B1 ;  /* 0x0000000000017941 */ /* 0x000fea0003800000 */
.L_x_2180:
[----:B0-----:R-:W-:Y:S01]  /*cd40*/  VIADD R0, R84, 0x60 ;  /* 0x0000006054007836 */ /* 0x001fe20000000000 */
[----:B-1--4-:R-:W4:Y:S04]  /*cd50*/  SHFL.IDX PT, R82, R82, 0x3, 0x181f ;  /* 0x00781f0052527f89 */ /* 0x012f2800000e0000 */
        /* <DEDUP_REMOVED lines=10> */
[-C--:B----4-:R-:W-:Y:S02]  /*ce00*/  @!P3 LEA.HI.X R3, R16, R82.reuse, R88, 0x1, P0 ;  /* 0x000000521003b211 */ /* 0x090fe400000f0c58 */
        /* <DEDUP_REMOVED lines=11> */
.L_x_2174:
        /* <DEDUP_REMOVED lines=37> */
.L_x_2183:
[----:B------:R-:W-:Y:S01]  /*d110*/  USEL UR42, UR42, URZ, !UP0 ;  /* 0x0000003f2a2a7287 */ /* 0x000fe2000c000000 */
[----:B------:R-:W-:Y:S01]  /*d120*/  BSSY B1, `(.L_x_2184) ;  /* 0x000002c000017945 */ /* 0x000fe20003800000 */
[----:B------:R-:W-:-:S03]  /*d130*/  USEL UR36, UR36, URZ, !UP0 ;  /* 0x0000003f24247287 */ /* 0x000fc6000c000000 */
[----:B------:R-:W-:Y:S09]  /*d140*/  @P1 BRA `(.L_x_2185) ;  /* 0x0000000000a41947 */ /* 0x000ff20003800000 */
        /* <DEDUP_REMOVED lines=41> */
.L_x_2185:
[----:B------:R-:W-:Y:S05]  /*d3e0*/  BSYNC B1 ;  /* 0x0000000000017941 */ /* 0x000fea0003800000 */
.L_x_2184:
[----:B0-----:R-:W0:Y:S01]  /*d3f0*/  @P0 LDC R3, c[0x0][0xbf0] ;  /* 0x0002fc00ff030b82 */ /* 0x001e220000000800 */
[----:B------:R-:W-:Y:S01]  /*d400*/  ULDC.64 UR12, c[0x0][0xaa0] ;  /* 0x0002a800000c7ab9 */ /* 0x000fe20000000a00 */
[----:B------:R-:W-:Y:S01]  /*d410*/  IMAD R2, R232, 0x20, R233 ;  /* 0x00000020e8027824 */ /* 0x000fe200078e02e9 */
[----:B------:R-:W-:Y:S01]  /*d420*/  UIMAD UR8, UR9, UR12, URZ ;  /* 0x0000000c090872a4 */ /* 0x000fe2000f8e023f */
[----:B------:R-:W-:Y:S01]  /*d430*/  BSSY B1, `(.L_x_2186) ;  /* 0x0000045000017945 */ /* 0x000fe20003800000 */
[----:B------:R-:W-:Y:S01]  /*d440*/  UIMAD.WIDE.U32 UR6, UR4, UR12, URZ ;  /* 0x0000000c040672a5 */ /* 0x000fe2000f8e003f */
[----:B------:R-:W-:Y:S01]  /*d450*/  VIADD R6, R2, UR37 ;  /* 0x0000002502067c36 */ /* 0x000fe20008000000 */
[----:B------:R-:W-:Y:S01]  /*d460*/  UIMAD UR8, UR4, UR13, UR8 ;  /* 0x0000000d040872a4 */ /* 0x000fe2000f8e0208 */
[----:B------:R-:W-:Y:S02]  /*d470*/  SHF.R.S32.HI R20, RZ, 0x1f, R23 ;  /* 0x0000001fff147819 */ /* 0x000fe40000011417 */
        /* <DEDUP_REMOVED lines=64> */
.L_x_2187:
[----:B------:R-:W-:Y:S05]  /*d880*/  BSYNC B1 ;  /* 0x0000000000017941 */ /* 0x000fea0003800000 */
.L_x_2186:
        /* <DEDUP_REMOVED lines=21> */
.L_x_2189:
[----:B------:R-:W-:Y:S05]  /*d9e0*/  BSYNC B1 ;  /* 0x0000000000017941 */ /* 0x000fea0003800000 */
.L_x_2188:
        /* <DEDUP_REMOVED lines=21> */
.L_x_2191:
[----:B------:R-:W-:Y:S05]  /*db40*/  BSYNC B1 ;  /* 0x0000000000017941 */ /* 0x000fea0003800000 */
.L_x_2190:
        /* <DEDUP_REMOVED lines=22> */
.L_x_2182:
[----:B------:R-:W-:Y:S05]  /*dcb0*/  BSYNC B0 ;  /* 0x0000000000007941 */ /* 0x000fea0003800000 */
.L_x_2173:
[----:B------:R-:W-:Y:S02]  /*dcc0*/  ULDC UR4, c[0x0][0xc3c] ;  /* 0x00030f0000047ab9 */ /* 0x000fe40000000800 */
[----:B------:R-:W-:-:S13]  /*dcd0*/  ISETP.GE.AND P0, PT, R55, UR4, PT ;  /* 0x0000000437007c0c */ /* 0x000fda000bf06270 */
[----:B------:R-:W-:Y:S05]  /*dce0*/  @!P0 BRA `(.L_x_2192) ;  /* 0xffffff3000548947 */ /* 0x000fea000383ffff */
[----:B------:R-:W-:Y:S05]  /*dcf0*/  EXIT ;  /* 0x000000000000794d */ /* 0x000fea0003800000 */
.L_x_2134:
[----:B------:R-:W-:-:S08]  /*dd00*/  NOP ;  /* 0x0000000000007918 */ /* 0x000fd00000000000 */
[----:B------:R-:W0:-:S00]  /*dd10*/  USETMAXREG.DEALLOC.CTAPOOL 0x18 ;  /* 0x00000018000079c8 */ /* 0x000e0000080e0500 */
[----:B0-----:R-:W-:Y:S01]  /*dd20*/  LOP3.LUT R0, R0, 0x3, RZ, 0xc0, !PT ;  /* 0x0000000300007812 */ /* 0x001fe200078ec0ff */
[----:B------:R-:W-:-:S05]  /*dd30*/  IMAD.MOV.U32 R6, RZ, RZ, RZ ;  /* 0x000000ffff067224 */ /* 0x000fca00078e00ff */
[----:B------:R-:W0:Y:S02]  /*dd40*/  SHFL.IDX PT, R0, R0, RZ, 0x1f ;  /* 0x00001fff00007589 */ /* 0x000e2400000e0000 */
[----:B0-----:R-:W-:-:S04]  /*dd50*/  ISETP.NE.AND P0, PT, R0, RZ, PT ;  /* 0x000000ff0000720c */ /* 0x001fc80003f05270 */
[----:B------:R-:W-:-:S05]  /*dd60*/  P2R R0, PR, RZ, 0x1 ;  /* 0x00000001ff007803 */ /* 0x000fca0000000000 */
[----:B------:R0:W-:Y:S04]  /*dd70*/  STL [R1+0x44], R0 ;  /* 0x0000440001007387 */ /* 0x0001e80000100800 */
        /* <DEDUP_REMOVED lines=12> */
.L_x_2193:
[----:B0-----:R-:W0:Y:S01]  /*de40*/  S2R R0, SR_TID.X ;  /* 0x0000000000007919 */ /* 0x001e220000002100 */
        /* <DEDUP_REMOVED lines=40> */
.L_x_2199:
        /* <DEDUP_REMOVED lines=14> */
.L_x_2198:
[----:B------:R-:W-:Y:S05]  /*e1b0*/  BSYNC B0 ;  /* 0x0000000000007941 */ /* 0x000fea0003800000 */
.L_x_2197:
        /* <DEDUP_REMOVED lines=22> */
.L_x_2195:
        /* <DEDUP_REMOVED lines=25> */
.L_x_2200:
        /* <DEDUP_REMOVED lines=58> */
.L_x_2196:
[----:B------:R0:W-:Y:S01]  /*e850*/  STL [R1+0x20], R0 ;  /* 0x0000200001007387 */ /* 0x0001e20000100800 */
[----:B------:R-:W-:-:S03]  /*e860*/  UMOV UR36, URZ ;  /* 0x0000003f00247c82 */ /* 0x000fc60008000000 */
[----:B------:R0:W-:Y:S02]  /*e870*/  STL [R1+0x24], RZ ;  /* 0x000024ff01007387 */ /* 0x0001e40000100800 */
.L_x_2201:
        /* <DEDUP_REMOVED lines=11> */
.L_x_2194:
[----:B0-----:R-:W-:Y:S01]  /*e930*/  IMAD.MOV.U32 R0, RZ, RZ, 0x1 ;  /* 0x00000001ff007424 */ /* 0x001fe200078e00ff */
[----:B------:R-:W-:Y:S01]  /*e940*/  ULDC UR4, c[0x0][0xc3c] ;  /* 0x00030f0000047ab9 */ /* 0x000fe20000000800 */
[----:B------:R0:W-:Y:S01]  /*e950*/  STL [R1+0x40], RZ ;  /* 0x000040ff01007387 */ /* 0x0001e20000100800 */
[----:B------:R-:W-:-:S03]  /*e960*/  UISETP.GE.AND UP0, UPT, UR42, UR4, UPT ;  /* 0x000000042a00728c */ /* 0x000fc6000bf06270 */
[----:B------:R0:W-:Y:S03]  /*e970*/  STL [R1+0xc], R0 ;  /* 0x00000c0001007387 */ /* 0x0001e60000100800 */
[----:B------:R-:W-:Y:S01]  /*e980*/  PLOP3.LUT P0, PT, PT, PT, UP0, 0x80, 0x0 ;  /* 0x000000000000781c */ /* 0x000fe20003f0f008 */
[----:B------:R0:W-:-:S12]  /*e990*/  STL [R1+0x4], RZ ;  /* 0x000004ff01007387 */ /* 0x0001d80000100800 */
[----:B0-----:R-:W-:Y:S05]  /*e9a0*/  @P0 BRA `(.L_x_2202) ;  /* 0x0000005400400947 */ /* 0x001fea0003800000 */
[----:B-1----:R-:W0:Y:S01]  /*e9b0*/  S2R R4, SR_TID.X ;  /* 0x0000000000047919 */ /* 0x002e220000002100 */
[----:B------:R-:W1:Y:S01]  /*e9c0*/  S2UR UR5, SR_CgaCtaId ;  /* 0x00000000000579c3 */ /* 0x000e620000008800 */
[----:B------:R-:W-:Y:S01]  /*e9d0*/  UMOV UR4, 0x400 ;  /* 0x0000040000047882 */ /* 0x000fe20000000000 */
[----:B------:R-:W-:Y:S01]  /*e9e0*/  ULDC UR40, c[0x0][0xc] ;  /* 0x0000030000287ab9 */ /* 0x000fe20000000800 */
[----:B------:R-:W-:Y:S02]  /*e9f0*/  ULOP3.LUT UR39, UR38, 0x1, URZ, 0xfc, !UPT ;  /* 0x0000000126277892 */ /* 0x000fe4000f8efc3f */
[----:B------:R-:W-:Y:S01]  /*ea00*/  ULOP3.LUT UR41, UR38, 0x2, URZ, 0xfc, !UPT ;  /* 0x0000000226297892 */ /* 0x000fe2000f8efc3f */
[----:B------:R-:W-:Y:S01]  /*ea10*/  ULDC.64 UR48, c[0x0][0x198] ;  /* 0x0000660000307ab9 */ /* 0x000fe20000000a00 */
[----:B-1----:R-:W-:-:S06]  /*ea20*/  ULEA UR4, UR5, UR4, 0x18 ;  /* 0x0000000405047291 */ /* 0x002fcc000f8ec03f */
[----:B------:R-:W-:Y:S01]  /*ea30*/  IMAD.U32 R17, RZ, RZ, UR4 ;  /* 0x00000004ff117e24 */ /* 0x000fe2000f8e00ff */
[C---:B0-----:R-:W-:Y:S01]  /*ea40*/  LOP3.LUT R6, R4.reuse, 0x7f, RZ, 0xc0, !PT ;  /* 0x0000007f04067812 */ /* 0x041fe200078ec0ff */
[C---:B------:R-:W-:Y:S01]  /*ea50*/  IMAD.SHL.U32 R18, R4.reuse, 0x80, RZ ;  /* 0x0000008004127824 */ /* 0x040fe200078e00ff */
[----:B------:R-:W-:Y:S02]  /*ea60*/  R2P PR, R4, 0x6 ;  /* 0x0000000604007804 */ /* 0x000fe40000000000 */
[----:B------:R-:W-:Y:S02]  /*ea70*/  SHF.R.U32.HI R3, RZ, 0x5, R6 ;  /* 0x00000005ff037819 */ /* 0x000fe40000011606 */
[C---:B------:R-:W-:Y:S02]  /*ea80*/  LOP3.LUT R2, R18.reuse, 0x400, RZ, 0xc0, !PT ;  /* 0x0000040012027812 */ /* 0x040fe400078ec0ff */
        /* <DEDUP_REMOVED lines=35> */
.L_x_2273:
[----:B------:R-:W-:Y:S01]  /*ecc0*/  ULDC.64 UR4, c[0x0][0xc88] ;  /* 0x0003220000047ab9 */ /* 0x000fe20000000a00 */
[----:B-1----:R-:W-:Y:S01]  /*ecd0*/  IMAD.MOV.U32 R0, RZ, RZ, RZ ;  /* 0x000000ffff007224 */ /* 0x002fe200078e00ff */
[----:B------:R-:W-:Y:S01]  /*ece0*/  UIMAD.WIDE UR4, UR42, 0x4, UR4 ;  /* 0x000000042a0478a5 */ /* 0x000fe2000f8e0204 */
[----:B------:R-:W-:Y:S01]  /*ecf0*/  ULDC.64 UR8, c[0x0][0xa18] ;  /* 0x0002860000087ab9 */ /* 0x000fe20000000a00 */
[----:B------:R-:W-:-:S04]  /*ed00*/  ULDC.64 UR6, c[0x0][0xa08] ;  /* 0x0002820000067ab9 */ /* 0x000fc80000000a00 */
[----:B------:R-:W-:Y:S02]  /*ed10*/  IMAD.U32 R2, RZ, RZ, UR4 ;  /* 0x00000004ff027e24 */ /* 0x000fe4000f8e00ff */
[----:B------:R-:W-:Y:S01]  /*ed20*/  IMAD.U32 R3, RZ, RZ, UR5 ;  /* 0x00000005ff037e24 */ /* 0x000fe2000f8e00ff */
[----:B------:R-:W-:-:S04]  /*ed30*/  ULDC.64 UR4, c[0x0][0xa28] ;  /* 0x00028a0000047ab9 */ /* 0x000fc80000000a00 */
[----:B------:R-:W2:Y:S01]  /*ed40*/  LDG.E R2, desc[UR50][R2.64] ;  /* 0x0000003202027981 */ /* 0x000ea2000c1e1900 */
[----:B------:R-:W-:-:S04]  /*ed50*/  UISETP.NE.U32.AND UP0, UPT, UR4, URZ, UPT ;  /* 0x0000003f0400728c */ /* 0x000fc8000bf05070 */
[----:B------:R-:W-:-:S06]  /*ed60*/  UISETP.NE.AND.EX UP0, UPT, UR5, URZ, UPT, UP0 ;  /* 0x0000003f0500728c */ /* 0x000fcc000bf05300 */
[----:B------:R-:W-:Y:S02]  /*ed70*/  PLOP3.LUT P0, PT, PT, PT, UP0, 0x80, 0x0 ;  /* 0x000000000000781c */ /* 0x000fe40003f0f008 */
[----:B------:R-:W-:-:S04]  /*ed80*/  ISETP.NE.U32.AND P1, PT, RZ, UR6, PT ;  /* 0x00000006ff007c0c */ /* 0x000fc8000bf25070 */
[----:B------:R-:W-:Y:S01]  /*ed90*/  ISETP.NE.AND.EX P1, PT, RZ, UR7, PT, P1 ;  /* 0x00000007ff007c0c */ /* 0x000fe2000bf25310 */
[----:B------:R-:W-:Y:S01]  /*eda0*/  IMAD.MOV.U32 R8, RZ, RZ, RZ ;  /* 0x000000ffff087224 */ /* 0x000fe200078e00ff */
[----:B--2---:R-:W-:-:S13]  /*edb0*/  R2UR UR43, R2 ;  /* 0x00000000022b72ca */ /* 0x004fda00000e0000 */
[----:B------:R-:W-:Y:S02]  /*edc0*/  USHF.R.S32.HI UR46, URZ, 0x1f, UR43 ;  /* 0x0000001f3f2e7899 */ /* 0x000fe4000801142b */
[----:B------:R-:W-:-:S04]  /*edd0*/  @UP0 ULEA UR4, UP1, UR43, UR4, 0x2 ;  /* 0x000000042b040291 */ /* 0x000fc8000f82103f */
[----:B------:R-:W-:Y:S02]  /*ede0*/  @UP0 ULEA.HI.X UR5, UR43, UR5, UR46, 0x2, UP1 ;  /* 0x000000052b050291 */ /* 0x000fe400088f142e */
[----:B------:R-:W-:Y:S01]  /*edf0*/  IMAD.U32 R2, RZ, RZ, UR4 ;  /* 0x00000004ff027e24 */ /* 0x000fe2000f8e00ff */
[----:B------:R-:W-:-:S03]  /*ee00*/  USHF.L.U32 UR44, UR43, 0x2, URZ ;  /* 0x000000022b2c7899 */ /* 0x000fc6000800063f */
[----:B------:R-:W-:Y:S01]  /*ee10*/  IMAD.U32 R3, RZ, RZ, UR5 ;  /* 0x00000005ff037e24 */ /* 0x000fe2000f8e00ff */
[----:B------:R-:W-:Y:S01]  /*ee20*/  ULDC.64 UR4, c[0x0][0xa00] ;  /* 0x0002800000047ab9 */ /* 0x000fe20000000a00 */
[----:B------:R-:W-:-:S03]  /*ee30*/  USHF.L.U64.HI UR45, UR43, 0x2, UR46 ;  /* 0x000000022b2d7899 */ /* 0x000fc6000801022e */
[----:B0-----:R0:W5:Y:S01]  /*ee40*/  @P0 LDG.E R0, desc[UR50][R2.64] ;  /* 0x0000003202000981 */ /* 0x001162000c1e1900 */
[----:B------:R-:W-:Y:S01]  /*ee50*/  ISETP.NE.U32.AND P0, PT, RZ, UR4, PT ;  /* 0x00000004ff007c0c */ /* 0x000fe2000bf05070 */
[----:B------:R-:W-:Y:S02]  /*ee60*/  UIADD3 UR4, UP0, UR44, UR4, URZ ;  /* 0x000000042c047290 */ /* 0x000fe4000ff1e03f */
[----:B------:R-:W-:Y:S01]  /*ee70*/  UIADD3 UR6, UP1, UR44, UR6, URZ ;  /* 0x000000062c067290 */ /* 0x000fe2000ff3e03f */
[----:B------:R-:W-:Y:S01]  /*ee80*/  ISETP.NE.AND.EX P0, PT, RZ, UR5, PT, P0 ;  /* 0x00000005ff007c0c */ /* 0x000fe2000bf05300 */
[----:B------:R-:W-:Y:S02]  /*ee90*/  UIADD3.X UR5, UR45, UR5, URZ, UP0, !UPT ;  /* 0x000000052d057290 */ /* 0x000fe400087fe43f */
[----:B------:R-:W-:Y:S02]  /*eea0*/  UISETP.NE.U32.AND UP0, UPT, UR8, URZ, UPT ;  /* 0x0000003f0800728c */ /* 0x000fe4000bf05070 */
[----:B------:R-:W-:Y:S01]  /*eeb0*/  UIADD3.X UR7, UR45, UR7, URZ, UP1, !UPT ;  /* 0x000000072d077290 */ /* 0x000fe20008ffe43f */
[----:B0-----:R-:W-:Y:S01]  /*eec0*/  IMAD.U32 R2, RZ, RZ, UR4 ;  /* 0x00000004ff027e24 */ /* 0x001fe2000f8e00ff */
[----:B------:R-:W-:Y:S01]  /*eed0*/  UISETP.NE.AND.EX UP0, UPT, UR9, URZ, UPT, UP0 ;  /* 0x0000003f0900728c */ /* 0x000fe2000bf05300 */
[----:B------:R-:W-:-:S02]  /*eee0*/  IMAD.U32 R3, RZ, RZ, UR5 ;  /* 0x00000005ff037e24 */ /* 0x000fc4000f8e00ff */
[----:B------:R-:W-:Y:S02]  /*eef0*/  IMAD.U32 R4, RZ, RZ, UR6 ;  /* 0x00000006ff047e24 */ /* 0x000fe4000f8e00ff */
[----:B------:R-:W-:Y:S01]  /*ef00*/  IMAD.U32 R5, RZ, RZ, UR7 ;  /* 0x00000007ff057e24 */ /* 0x000fe2000f8e00ff */
[----:B------:R-:W-:-:S05]  /*ef10*/  PLOP3.LUT P2, PT, PT, PT, UP0, 0x80, 0x0 ;  /* 0x000000000000781c */ /* 0x000fca0003f4f008 */
[----:B------:R-:W-:Y:S01]  /*ef20*/  @UP0 UIADD3 UR4, UP1, UR44, UR8, URZ ;  /* 0x000000082c040290 */ /* 0x000fe2000ff3e03f */
[----:B------:R0:W5:Y:S03]  /*ef30*/  @P1 LDG.E R8, desc[UR50][R4.64] ;  /* 0x0000003204081981 */ /* 0x000166000c1e1900 */
[----:B------:R-:W-:Y:S01]  /*ef40*/  @UP0 UIADD3.X UR5, UR45, UR9, URZ, UP1, !UPT ;  /* 0x000000092d050290 */ /* 0x000fe20008ffe43f */
[----:B------:R0:W5:Y:S01]  /*ef50*/  @P0 LDG.E R9, desc[UR50][R2.64] ;  /* 0x0000003202090981 */ /* 0x000162000c1e1900 */
[----:B------:R-:W-:Y:S01]  /*ef60*/  ULDC UR6, c[0x0][0x288] ;  /* 0x0000a20000067ab9 */ /* 0x000fe20000000800 */
[----:B------:R-:W-:Y:S02]  /*ef70*/  IMAD.U32 R6, RZ, RZ, UR4 ;  /* 0x00000004ff067e24 */ /* 0x000fe4000f8e00ff */
[----:B------:R-:W-:Y:S02]  /*ef80*/  IMAD.U32 R10, RZ, RZ, UR6 ;  /* 0x00000006ff0a7e24 */ /* 0x000fe4000f8e00ff */
[----:B------:R-:W-:-:S05]  /*ef90*/  IMAD.U32 R7, RZ, RZ, UR5 ;  /* 0x00000005ff077e24 */ /* 0x000fca000f8e00ff */
[----:B------:R-:W2:Y:S04]  /*efa0*/  @P2 LDG.E R10, desc[UR50][R6.64] ;  /* 0x00000032060a2981 */ /* 0x000ea8000c1e1900 */
[----:B--2---:R0:W-:Y:S01]  /*efb0*/  STL [R1+0x28], R10 ;  /* 0x0000280a01007387 */ /* 0x0041e20000100800 */
[----:B------:R-:W-:Y:S05]  /*efc0*/  @P2 BRA `(.L_x_2203) ;  /* 0x0000000000142947 */ /* 0x000fea0003800000 */
[----:B------:R-:W-:Y:S05]  /*efd0*/  @!P0 BRA `(.L_x_2203) ;  /* 0x0000000000108947 */ /* 0x000fea0003800000 */
[----:B------:R-:W2:Y:S04]  /*efe0*/  LDG.E R6, desc[UR50][R2.64] ;  /* 0x0000003202067981 */ /* 0x000ea8000c1e1900 */
[----:B0-----:R-:W2:Y:S02]  /*eff0*/  LDG.E R2, desc[UR50][R2.64+0x4] ;  /* 0x0000043202027981 */ /* 0x001ea4000c1e1900 */
[----:B--2---:R-:W-:-:S05]  /*f000*/  IMAD.IADD R2, R2, 0x1, -R6 ;  /* 0x0000000102027824 */ /* 0x004fca00078e0a06 */
[----:B------:R1:W-:Y:S02]  /*f010*/  STL [R1+0x28], R2 ;  /* 0x0000280201007387 */ /* 0x0003e40000100800 */
.L_x_2203:
[----:B-----5:R-:W-:Y:S01]  /*f020*/  IMAD.IADD R6, R8, 0x1, R0 ;  /* 0x0000000108067824 */ /* 0x020fe200078e0200 */
[----:B------:R-:W-:Y:S01]  /*f030*/  ULDC.64 UR4, c[0x0][0x418] ;  /* 0x0001060000047ab9 */ /* 0x000fe20000000a00 */
[----:B0-----:R-:W-:Y:S01]  /*f040*/  IMAD.U32 R3, RZ, RZ, UR43 ;  /* 0x0000002bff037e24 */ /* 0x001fe2000f8e00ff */
[----:B------:R-:W-:Y:S01]  /*f050*/  UISETP.NE.U32.AND UP0, UPT, UR4, URZ, UPT ;  /* 0x0000003f0400728c */ /* 0x000fe2000bf05070 */
[----:B------:R-:W-:Y:S01]  /*f060*/  UMOV UR47, URZ ;  /* 0x0000003f002f7c82 */ /* 0x000fe20008000000 */
[----:B------:R-:W-:Y:S01]  /*f070*/  ULDC.64 UR6, c[0x0][0xa20] ;  /* 0x0002880000067ab9 */ /* 0x000fe20000000a00 */
[----:B------:R0:W-:Y:S01]  /*f080*/  STL [R1+0x1c], R6 ;  /* 0x00001c0601007387 */ /* 0x0001e20000100800 */
[----:B------:R-:W-:Y:S01]  /*f090*/  @P0 R2UR UR47, R9 ;  /* 0x00000000092f02ca */ /* 0x000fe200000e0000 */
[----:B------:R-:W-:Y:S01]  /*f0a0*/  UISETP.NE.AND.EX UP0, UPT, UR5, URZ, UPT, UP0 ;  /* 0x0000003f0500728c */ /* 0x000fe2000bf05300 */
[----:B------:R-:W-:Y:S01]  /*f0b0*/  ISETP.NE.U32.AND P0, PT, RZ, UR6, PT ;  /* 0x00000006ff007c0c */ /* 0x000fe2000bf05070 */
[----:B------:R0:W-:Y:S01]  /*f0c0*/  STL [R1+0x10], R3 ;  /* 0x0000100301007387 */ /* 0x0001e20000100800 */
[----:B------:R-:W-:Y:S01]  /*f0d0*/  ULDC UR4, c[0x0][0x424] ;  /* 0x0001090000047ab9 */ /* 0x000fe20000000800 */
[----:B------:R-:W-:Y:S01]  /*f0e0*/  ULDC UR5, c[0x0][0x2f0] ;  /* 0x0000bc0000057ab9 */ /* 0x000fe20000000800 */
[----:B------:R-:W-:Y:S01]  /*f0f0*/  ISETP.NE.AND.EX P0, PT, RZ, UR7, PT, P0 ;  /* 0x00000007ff007c0c */ /* 0x000fe2000bf05300 */
[----:B------:R-:W-:-:S04]  /*f100*/  USEL UR4, UR4, 0x1, UP0 ;  /* 0x0000000104047887 */ /* 0x000fc80008000000 */
[----:B------:R-:W-:-:S06]  /*f110*/  UIMAD UR4, UR4, UR5, URZ ;  /* 0x00000005040472a4 */ /* 0x000fcc000f8e023f */
[----:B-1----:R-:W-:Y:S02]  /*f120*/  IMAD.U32 R2, RZ, RZ, UR4 ;  /* 0x00000004ff027e24 */ /* 0x002fe4000f8e00ff */
[----:B0-----:R-:W-:Y:S05]  /*f130*/  @!P0 BRA `(.L_x_2204) ;  /* 0x0000000000188947 */ /* 0x001fea0003800000 */
[----:B------:R-:W-:-:S04]  /*f140*/  UIADD3 UR4, UP0, UR44, UR6, URZ ;  /* 0x000000062c047290 */ /* 0x000fc8000ff1e03f */
[----:B------:R-:W-:Y:S02]  /*f150*/  UIADD3.X UR5, UR45, UR7, URZ, UP0, !UPT ;  /* 0x000000072d057290 */ /* 0x000fe400087fe43f */
[----:B------:R-:W-:-:S04]  /*f160*/  IMAD.U32 R2, RZ, RZ, UR4 ;  /* 0x00000004ff027e24 */ /* 0x000fc8000f8e00ff */
[----:B------:R-:W-:-:S05]  /*f170*/  IMAD.U32 R3, RZ, RZ, UR5 ;  /* 0x00000005ff037e24 */ /* 0x000fca000f8e00ff */
[----:B------:R0:W5:Y:S01]  /*f180*/  LDG.E R2, desc[UR50][R2.64] ;  /* 0x0000003202027981 */ /* 0x000162000c1e1900 */
[----:B------:R-:W-:Y:S05]  /*f190*/  BRA `(.L_x_2205) ;  /* 0x0000000000107947 */ /* 0x000fea0003800000 */
.L_x_2204:
[----:B------:R-:W-:Y:S05]  /*f1a0*/  @!P1 BRA `(.L_x_2205) ;  /* 0x00000000000c9947 */ /* 0x000fea0003800000 */
[----:B------:R-:W2:Y:S04]  /*f1b0*/  LDG.E R2, desc[UR50][R4.64] ;  /* 0x0000003204027981 */ /* 0x000ea8000c1e1900 */
[----:B------:R-:W2:Y:S02]  /*f1c0*/  LDG.E R4, desc[UR50][R4.64+0x4] ;  /* 0x0000043204047981 */ /* 0x000ea4000c1e1900 */
[----:B--2---:R-:W-:-:S07]  /*f1d0*/  IMAD.IADD R2, R4, 0x1, -R2 ;  /* 0x0000000104027824 */ /* 0x004fce00078e0a02 */
.L_x_2205:
[----:B------:R-:W2:Y:S04]  /*f1e0*/  LDL R4, [R1+0x28] ;  /* 0x0000280001047983 */ /* 0x000ea80000100800 */
[----:B0-----:R-:W3:Y:S01]  /*f1f0*/  LDL R3, [R1+0x24] ;  /* 0x0000240001037983 */ /* 0x001ee20000100800 */
[----:B-----5:R-:W-:Y:S01]  /*f200*/  IMAD.IADD R2, R2, 0x1, -R0 ;  /* 0x0000000102027824 */ /* 0x020fe200078e0a00 */
[----:B------:R-:W-:Y:S01]  /*f210*/  BSSY B7, `(.L_x_2206) ;  /* 0x00003ff000077945 */ /* 0x000fe20003800000 */
[----:B------:R-:W0:Y:S02]  /*f220*/  LDC R0, c[0x0][0x448] ;  /* 0x00011200ff007b82 */ /* 0x000e240000000800 */
[----:B0-----:R-:W-:-:S13]  /*f230*/  ISETP.NE.AND P0, PT, R0, 0x1, PT ;  /* 0x000000010000780c */ /* 0x001fda0003f05270 */
[----:B------:R-:W0:Y:S01]  /*f240*/  @P0 LDC R0, c[0x0][0x450] ;  /* 0x00011400ff000b82 */ /* 0x000e220000000800 */
[----:B--2---:R-:W-:-:S07]  /*f250*/  IMAD.MOV.U32 R5, RZ, RZ, R4 ;  /* 0x000000ffff057224 */ /* 0x004fce00078e0004 */
[----:B------:R-:W1:Y:S01]  /*f260*/  @P0 LDC R4, c[0x0][0x44c] ;  /* 0x00011300ff040b82 */ /* 0x000e620000000800 */
[----:B---3--:R-:W-:-:S04]  /*f270*/  IMAD.SHL.U32 R3, R3, 0x80, RZ ;  /* 0x0000008003037824 */ /* 0x008fc800078e00ff */
[----:B------:R-:W-:-:S04]  /*f280*/  VIADD R3, R3, 0x7f ;  /* 0x0000007f03037836 */ /* 0x000fc80000000000 */
[----:B-1----:R-:W-:-:S05]  /*f290*/  @P0 IMAD.HI.U32 R4, R3, R4, RZ ;  /* 0x0000000403040227 */ /* 0x002fca00078e00ff */
[----:B0-----:R-:W-:Y:S02]  /*f2a0*/  @P0 SHF.R.U32.HI R3, RZ, R0, R4 ;  /* 0x00000000ff030219 */ /* 0x001fe40000011604 */
[C---:B------:R-:W-:Y:S01]  /*f2b0*/  IADD3 R0, R2.reuse, 0x80, -R5 ;  /* 0x0000008002007810 */ /* 0x040fe20007ffe805 */
[----:B------:R-:W-:-:S04]  /*f2c0*/  VIADD R2, R2, 0x7f ;  /* 0x0000007f02027836 */ /* 0x000fc80000000000 */
[----:B------:R-:W-:Y:S01]  /*f2d0*/  IMAD.IADD R0, R0, 0x1, R3 ;  /* 0x0000000100007824 */ /* 0x000fe200078e0203 */
[----:B------:R-:W-:-:S04]  /*f2e0*/  SHF.R.S32.HI R3, RZ, 0x1f, R2 ;  /* 0x0000001fff037819 */ /* 0x000fc80000011402 */
[----:B------:R-:W-:Y:S02]  /*f2f0*/  LEA.HI R3, R3, R2, RZ, 0x7 ;  /* 0x0000000203037211 */ /* 0x000fe400078f38ff */
[----:B------:R-:W-:Y:S02]  /*f300*/  SHF.R.S32.HI R2, RZ, 0x1f, R0 ;  /* 0x0000001fff027819 */ /* 0x000fe40000011400 */
[----:B------:R-:W-:Y:S02]  /*f310*/  SHF.R.S32.HI R3, RZ, 0x7, R3 ;  /* 0x00000007ff037819 */ /* 0x000fe40000011403 */
[----:B------:R-:W-:-:S04]  /*f320*/  LEA.HI R2, R2, R0, RZ, 0x7 ;  /* 0x0000000002027211 */ /* 0x000fc800078f38ff */
[----:B------:R-:W-:-:S04]  /*f330*/  SHF.R.S32.HI R2, RZ, 0x7, R2 ;  /* 0x00000007ff027819 */ /* 0x000fc80000011402 */
[----:B------:R-:W-:-:S04]  /*f340*/  VIMNMX R19, R3, R2, PT ;  /* 0x0000000203137248 */ /* 0x000fc80003fe0100 */
[----:B------:R-:W-:-:S13]  /*f350*/  ISETP.GT.AND P0, PT, R19, RZ, PT ;  /* 0x000000ff1300720c */ /* 0x000fda0003f04270 */
        /* <DEDUP_REMOVED lines=19> */
.L_x_2207:
        /* <DEDUP_REMOVED lines=20> */
.L_x_2210:
[----:B------:R-:W-:Y:S05]  /*f5d0*/  BSYNC B6 ;  /* 0x0000000000067941 */ /* 0x000fea0003800000 */
.L_x_2209:
[----:B------:R-:W-:Y:S01]  /*f5e0*/  VIADD R0, R17, 0x10400 ;  /* 0x0001040011007836 */ /* 0x000fe20000000000 */
[----:B------:R-:W-:Y:S04]  /*f5f0*/  BSSY B6, `(.L_x_2211) ;  /* 0x0000014000067945 */ /* 0x000fe80003800000 */
[----:B------:R-:W-:-:S04]  /*f600*/  LOP3.LUT P0, RZ, R0, 0x3ff, RZ, 0xc0, !PT ;  /* 0x000003ff00ff7812 */ /* 0x000fc8000780c0ff */
[----:B------:R-:W-:-:S09]  /*f610*/  P2R R16, PR, RZ, 0x1 ;  /* 0x00000001ff107803 */ /* 0x000fd20000000000 */
        /* <DEDUP_REMOVED lines=17> */
.L_x_2212:
[----:B------:R-:W-:Y:S05]  /*f730*/  BSYNC B6 ;  /* 0x0000000000067941 */ /* 0x000fea0003800000 */
.L_x_2211:
[----:B------:R-:W-:Y:S01]  /*f740*/  VIADD R0, R17, 0x400 ;  /* 0x0000040011007836 */ /* 0x000fe20000000000 */
[----:B------:R-:W-:Y:S04]  /*f750*/  BSSY B6, `(.L_x_2213) ;  /* 0x0000014000067945 */ /* 0x000fe80003800000 */
[----:B------:R0:W-:Y:S01]  /*f760*/  STL [R1], R0 ;  /* 0x0000000001007387 */ /* 0x0001e20000100800 */
[----:B------:R-:W-:-:S13]  /*f770*/  LOP3.LUT P0, RZ, R0, 0x3ff, RZ, 0xc0, !PT ;  /* 0x000003ff00ff7812 */ /* 0x000fda000780c0ff */
[----:B0-----:R-:W-:Y:S05]  /*f780*/  @!P0 BRA `(.L_x_2214) ;  /* 0x0000000000408947 */ /* 0x001fea0003800000 */
        /* <DEDUP_REMOVED lines=16> */
.L_x_2214:
[----:B------:R-:W-:Y:S05]  /*f890*/  BSYNC B6 ;  /* 0x0000000000067941 */ /* 0x000fea0003800000 */
.L_x_2213:
[----:B------:R-:W-:Y:S01]  /*f8a0*/  ISETP.NE.AND P6, PT, R16, RZ, PT ;  /* 0x000000ff1000720c */ /* 0x000fe20003fc5270 */
[----:B------:R-:W-:-:S12]  /*f8b0*/  BSSY B6, `(.L_x_2215) ;  /* 0x0000012000067945 */ /* 0x000fd80003800000 */
        /* <DEDUP_REMOVED lines=17> */
.L_x_2216:
[----:B------:R-:W-:Y:S05]  /*f9d0*/  BSYNC B6 ;  /* 0x0000000000067941 */ /* 0x000fea0003800000 */
.L_x_2215:
        /* <DEDUP_REMOVED lines=9> */
[----:B------:R-:W0:Y:S01]  /*fa70*/  S2R R0, SR_TID.X ;  /* 0x0000000000007919 */ /* 0x000e220000002100 */
[----:B------:R-:W-:-:S03]  /*fa80*/  ULDC.64 UR4, c[0x0][0xa08] ;  /* 0x0002820000047ab9 */ /* 0x000fc60000000a00 */
[----:B--2---:R1:W2:Y:S01]  /*fa90*/  @P0 LDG.E R8, desc[UR50][R2.64] ;  /* 0x0000003202080981 */ /* 0x0042a2000c1e1900 */
[----:B0-----:R-:W-:-:S04]  /*faa0*/  SHF.R.U32.HI R0, RZ, 0x5, R0 ;  /* 0x00000005ff007819 */ /* 0x001fc80000011600 */
[----:B------:R-:W-:Y:S01]  /*fab0*/  LOP3.LUT R0, R0, 0x3, RZ, 0xc0, !PT ;  /* 0x0000000300007812 */ /* 0x000fe200078ec0ff */
[----:B-1----:R-:W0:Y:S01]  /*fac0*/  LDC.64 R2, c[0x0][0x418] ;  /* 0x00010600ff027b82 */ /* 0x002e220000000a00 */
        /* <DEDUP_REMOVED lines=8> */
[----:B------:R0:W2:Y:S02]  /*fb50*/  SHFL.IDX PT, R14, R0, RZ, 0x1f ;  /* 0x00001fff000e7589 */ /* 0x0000a400000e0000 */
.L_x_2292:
[----:B------:R-:W-:Y:S02]  /*fb60*/  PLOP3.LUT P1, PT, PT, PT, PT, 0x8, 0x0 ;  /* 0x000000000000781c */ /* 0x000fe40003f2e170 */
[----:B--2---:R-:W-:Y:S02]  /*fb70*/  ISETP.NE.AND P0, PT, R14, RZ, PT ;  /* 0x000000ff0e00720c */ /* 0x004fe40003f05270 */
[----:B0-----:R-:W-:-:S05]  /*fb80*/  P2R R0, PR, RZ, 0x2 ;  /* 0x00000002ff007803 */ /* 0x001fca0000000000 */
[----:B------:R0:W-:Y:S06]  /*fb90*/  STL [R1+0x18], R0 ;  /* 0x0000180001007387 */ /* 0x0001ec0000100800 */
[----:B------:R-:W-:Y:S05]  /*fba0*/  @P0 BRA `(.L_x_2218) ;  /* 0x00000004008c0947 */ /* 0x000fea0003800000 */
[----:B------:R-:W-:Y:S01]  /*fbb0*/  UMOV UR4, 0xffffffff ;  /* 0xffffffff00047882 */ /* 0x000fe20000000000 */
[----:B0-----:R-:W-:Y:S02]  /*fbc0*/  VIADD R0, R19, 0xffffffff ;  /* 0xffffffff13007836 */ /* 0x001fe40000000000 */
[----:B------:R-:W-:Y:S05]  /*fbd0*/  BRA.DIV UR4, `(.L_x_2219) ;  /* 0x0000004a04887947 */ /* 0x000fea000b800000 */
[----:B------:R-:W-:-:S13]  /*fbe0*/  ELECT P6, URZ, PT ;  /* 0x00000000003f782f */ /* 0x000fda00038c0000 */
.L_x_2295:
        /* <DEDUP_REMOVED lines=21> */
.L_x_2220:
[----:B0-----:R-:W2:Y:S04]  /*fd40*/  LDL R2, [R1+0x4] ;  /* 0x0000040001027983 */ /* 0x001ea80000100800 */
[----:B------:R-:W3:Y:S01]  /*fd50*/  LDL R3, [R1+0xc] ;  /* 0x00000c0001037983 */ /* 0x000ee20000100800 */
[----:B-1----:R-:W0:Y:S02]  /*fd60*/  S2R R8, SR_TID.X ;  /* 0x0000000000087919 */ /* 0x002e240000002100 */
[----:B0-----:R-:W-:-:S04]  /*fd70*/  LOP3.LUT R8, R8, 0x7f, RZ, 0xc0, !PT ;  /* 0x0000007f08087812 */ /* 0x001fc800078ec0ff */
[----:B------:R-:W-:Y:S01]  /*fd80*/  ISETP.NE.AND P1, PT, R8, RZ, PT ;  /* 0x000000ff0800720c */ /* 0x000fe20003f25270 */
[----:B--2---:R-:W-:Y:S01]  /*fd90*/  IMAD R2, R2, 0x8, R17 ;  /* 0x0000000802027824 */ /* 0x004fe200078e0211 */
[----:B---3--:R-:W-:-:S04]  /*fda0*/  SHF.L.U32 R4, R3, 0x1f, RZ ;  /* 0x0000001f03047819 */ /* 0x008fc800000006ff */
[----:B------:R-:W0:Y:S02]  /*fdb0*/  SYNCS.PHASECHK.TRANS64.TRYWAIT P0, [R2+URZ+0x38880], R4 ;  /* 0x03888004020075a7 */ /* 0x000e24000800017f */
[----:B0-----:R-:W-:Y:S05]  /*fdc0*/  @!P0 BRA `(.L_x_2221) ;  /* 0x00000048002c8947 */ /* 0x001fea0003800000 */
.L_x_2296:
        /* <DEDUP_REMOVED lines=8> */
.L_x_2222:
[----:B------:R-:W2:Y:S04]  /*fe50*/  LDL R3, [R1+0x4] ;  /* 0x0000040001037983 */ /* 0x000ea80000100800 */
[----:B------:R-:W3:Y:S01]  /*fe60*/  LDL R5, [R1+0x1c] ;  /* 0x00001c0001057983 */ /* 0x000ee20000100800 */
        /* <DEDUP_REMOVED lines=13> */
[----:B---3--:R-:W-:-:S03]  /*ff40*/  IMAD R0, R0, 0x80, R5 ;  /* 0x0000008000007824 */ /* 0x008fc600078e0205 */
[----:B------:R-:W-:Y:S02]  /*ff50*/  R2UR UR8, R3 ;  /* 0x00000000030872ca */ /* 0x000fe400000e0000 */
[----:B------:R-:W-:-:S11]  /*ff60*/  R2UR UR35, R0 ;  /* 0x00000000002372ca */ /* 0x000fd600000e0000 */
[----:B------:R-:W-:Y:S02]  /*ff70*/  UIADD3 UR32, UR8, 0x10400, URZ ;  /* 0x0001040008207890 */ /* 0x000fe4000fffe03f */
[----:B------:R-:W-:Y:S01]  /*ff80*/  UIADD3 UR8, UR8, 0x14400, URZ ;  /* 0x0001440008087890 */ /* 0x000fe2000fffe03f */
[----:B------:R-:W-:-:S06]  /*ff90*/  UMOV UR11, UR35 ;  /* 0x00000023000b7c82 */ /* 0x000fcc0008000000 */
[----:B------:R1:W-:Y:S02]  /*ffa0*/  UTMALDG.4D [UR32], [UR4], desc[UR6] ;  /* 0x00000620040075b4 */ /* 0x0003e40008019000 */
[----:B------:R1:W-:Y:S01]  /*ffb0*/  UTMALDG.4D [UR8], [UR4], desc[UR6] ;  /* 0x00000608040075b4 */ /* 0x0003e20008019000 */
[----:B------:R-:W2:Y:S02]  /*ffc0*/  SYNCS.PHASECHK.TRANS64.TRYWAIT P0, [R2+URZ+0x38840], R4 ;  /* 0x03884004020075a7 */ /* 0x000ea4000800017f */
[----:B-12---:R-:W-:Y:S05]  /*ffd0*/  @!P0 BRA `(.L_x_2223) ;  /* 0x0000004400bc8947 */ /* 0x006fea0003800000 */
.L_x_2297:
        /* <DEDUP_REMOVED lines=8> */
.L_x_2224:
[----:B------:R-:W-:Y:S01]  /*10060*/  R2UR UR8, R3 ;  /* 0x00000000030872ca */ /* 0x000fe200000e0000 */
[----:B------:R-:W-:Y:S01]  /*10070*/  UIADD3 UR4, UP0, UR48, 0x370, URZ ;  /* 0x0000037030047890 */ /* 0x000fe2000ff1e03f */
[----:B------:R-:W-:Y:S01]  /*10080*/  R2UR UR17, R2 ;  /* 0x00000000021172ca */ /* 0x000fe200000e0000 */
[----:B------:R-:W-:Y:S01]  /*10090*/  UMOV UR6, 0x0 ;  /* 0x0000000000067882 */ /* 0x000fe20000000000 */
[----:B------:R-:W-:Y:S01]  /*100a0*/  R2UR UR19, R0 ;  /* 0x00000000001372ca */ /* 0x000fe200000e0000 */
[----:B------:R-:W-:Y:S01]  /*100b0*/  UIADD3.X UR5, URZ, UR49, URZ, UP0, !UPT ;  /* 0x000000313f057290 */ /* 0x000fe200087fe43f */
[----:B------:R-:W-:Y:S01]  /*100c0*/  R2UR UR21, R16 ;  /* 0x00000000101572ca */ /* 0x000fe200000e0000 */
[----:B------:R-:W-:Y:S01]  /*100d0*/  UMOV UR7, 0x14f00000 ;  /* 0x14f0000000077882 */ /* 0x000fe20000000000 */
[----:B------:R-:W-:Y:S01]  /*100e0*/  PLOP3.LUT P0, PT, PT, PT, PT, 0x80, 0x0 ;  /* 0x000000000000781c */ /* 0x000fe20003f0f070 */
[----:B------:R-:W-:Y:S01]  /*100f0*/  UMOV UR18, URZ ;  /* 0x0000003f00127c82 */ /* 0x000fe20008000000 */
[----:B------:R-:W-:Y:S01]  /*10100*/  UMOV UR20, UR36 ;  /* 0x0000002400147c82 */ /* 0x000fe20008000000 */
[----:B------:R-:W-:Y:S01]  /*10110*/  UMOV UR10, 0x80 ;  /* 0x00000080000a7882 */ /* 0x000fe20000000000 */
[----:B------:R-:W-:Y:S01]  /*10120*/  P2R R0, PR, RZ, 0x1 ;  /* 0x00000001ff007803 */ /* 0x000fe20000000000 */
[----:B------:R-:W-:-:S02]  /*10130*/  UIADD3 UR16, UR8, 0x28400, URZ ;  /* 0x0002840008107890 */ /* 0x000fc4000fffe03f */
[----:B------:R-:W-:Y:S02]  /*10140*/  UIADD3 UR17, UR17, 0x38830, URZ ;  /* 0x0003883011117890 */ /* 0x000fe4000fffe03f */
[----:B------:R-:W-:Y:S01]  /*10150*/  UIADD3 UR8, UR8, 0x2c400, URZ ;  /* 0x0002c40008087890 */ /* 0x000fe2000fffe03f */
[----:B------:R2:W-:Y:S01]  /*10160*/  STL [R1+0x18], R0 ;  /* 0x0000180001007387 */ /* 0x0005e20000100800 */
[----:B------:R-:W-:Y:S01]  /*10170*/  UMOV UR12, UR36 ;  /* 0x00000024000c7c82 */ /* 0x000fe20008000000 */
[----:B------:R-:W-:Y:S01]  /*10180*/  UMOV UR11, UR19 ;  /* 0x00000013000b7c82 */ /* 0x000fe20008000000 */
[----:B------:R-:W-:Y:S01]  /*10190*/  UMOV UR13, UR21 ;  /* 0x00000015000d7c82 */ /* 0x000fe20008000000 */
[----:B------:R-:W-:Y:S02]  /*101a0*/  UMOV UR9, UR17 ;  /* 0x0000001100097c82 */ /* 0x000fe40008000000 */
[----:B------:R2:W-:Y:S02]  /*101b0*/  UTMALDG.4D [UR16], [UR4], desc[UR6] ;  /* 0x00000610040075b4 */ /* 0x0005e40008019000 */
[----:B------:R2:W-:Y:S01]  /*101c0*/  UTMALDG.4D [UR8], [UR4], desc[UR6] ;  /* 0x00000608040075b4 */ /* 0x0005e20008019000 */
[----:B------:R-:W-:-:S02]  /*101d0*/  NOP ;  /* 0x0000000000007918 */ /* 0x000fc40000000000 */
.L_x_2218:
[----:B------:R-:W-:Y:S05]  /*101e0*/  WARPSYNC.ALL ;  /* 0x0000000000007948 */ /* 0x000fea0003800000 */
[----:B0-2---:R-:W-:Y:S01]  /*101f0*/  VIADD R0, R17, 0x20400 ;  /* 0x0002040011007836 */ /* 0x005fe20000000000 */
[----:B------:R-:W-:Y:S01]  /*10200*/  USHF.R.S32.HI UR4, URZ, 0x1f, UR47 ;  /* 0x0000001f3f047899 */ /* 0x000fe2000801142f */
        /* <DEDUP_REMOVED lines=15> */
[----:B-1----:R-:W-:Y:S01]  /*10300*/  MOV R2, 0x0 ;  /* 0x0000000000027802 */ /* 0x002fe20000000f00 */
        /* <DEDUP_REMOVED lines=15> */
.L_x_2226:
[----:B------:R-:W-:Y:S05]  /*10400*/  BSYNC B6 ;  /* 0x0000000000067941 */ /* 0x000fea0003800000 */
.L_x_2225:
[----:B-1----:R-:W2:Y:S01]  /*10410*/  LDL R8, [R1+0x24] ;  /* 0x0000240001087983 */ /* 0x002ea20000100800 */
[----:B------:R-:W0:Y:S01]  /*10420*/  LDC R6, c[0x0][0x448] ;  /* 0x00011200ff067b82 */ /* 0x000e220000000800 */
[----:B------:R-:W-:Y:S01]  /*10430*/  ULDC.64 UR8, c[0x0][0x2d8] ;  /* 0x0000b60000087ab9 */ /* 0x000fe20000000a00 */
[----:B------:R-:W1:Y:S01]  /*10440*/  S2R R2, SR_TID.X ;  /* 0x0000000000027919 */ /* 0x000e620000002100 */
[----:B0-----:R-:W-:Y:S02]  /*10450*/  ISETP.NE.AND P0, PT, R6, 0x1, PT ;  /* 0x000000010600780c */ /* 0x001fe40003f05270 */
[----:B-1----:R-:W-:-:S11]  /*10460*/  LOP3.LUT R0, R2, 0x7f, RZ, 0xc0, !PT ;  /* 0x0000007f02007812 */ /* 0x002fd600078ec0ff */
[----:B------:R-:W0:Y:S01]  /*10470*/  @P0 LDC R3, c[0x0][0x44c] ;  /* 0x00011300ff030b82 */ /* 0x000e220000000800 */
[----:B------:R-:W-:Y:S01]  /*10480*/  IMAD.SHL.U32 R2, R2, 0x10, RZ ;  /* 0x0000001002027824 */ /* 0x000fe200078e00ff */
[----:B------:R-:W-:-:S06]  /*10490*/  SHF.R.U32.HI R0, RZ, 0x3, R0 ;  /* 0x00000003ff007819 */ /* 0x000fcc0000011600 */
[----:B------:R-:W1:Y:S01]  /*104a0*/  @P0 LDC R4, c[0x0][0x450] ;  /* 0x00011400ff040b82 */ /* 0x000e620000000800 */
[----:B------:R-:W-:Y:S01]  /*104b0*/  LOP3.LUT R2, R0, 0x70, R2, 0xf8, !PT ;  /* 0x0000007000027812 */ /* 0x000fe200078ef802 */
[----:B------:R-:W3:Y:S01]  /*104c0*/  S2R R9, SR_TID.X ;  /* 0x0000000000097919 */ /* 0x000ee20000002100 */
[----:B------:R-:W-:Y:S01]  /*104d0*/  UIMAD UR6, UR44, UR8, URZ ;  /* 0x000000082c0672a4 */ /* 0x000fe2000f8e023f */
[----:B------:R-:W-:Y:S01]  /*104e0*/  UMOV UR4, UR52 ;  /* 0x0000003400047c82 */ /* 0x000fe20008000000 */
[----:B------:R-:W-:Y:S02]  /*104f0*/  UMOV UR5, UR45 ;  /* 0x0000002d00057c82 */ /* 0x000fe40008000000 */
[----:B------:R-:W-:Y:S02]  /*10500*/  UIMAD UR6, UR36, UR9, UR6 ;  /* 0x00000009240672a4 */ /* 0x000fe4000f8e0206 */
[----:B------:R-:W-:-:S03]  /*10510*/  UIMAD.WIDE.U32 UR4, UR36, UR8, UR4 ;  /* 0x00000008240472a5 */ /* 0x000fc6000f8e0004 */
[----:B------:R-:W-:Y:S01]  /*10520*/  ULDC.64 UR8, c[0x0][0x2e0] ;  /* 0x0000b80000087ab9 */ /* 0x000fe20000000a00 */
[----:B------:R-:W-:Y:S02]  /*10530*/  UIADD3 UR5, UR5, UR6, URZ ;  /* 0x0000000605057290 */ /* 0x000fe4000fffe03f */
[----:B------:R-:W-:Y:S02]  /*10540*/  UIMAD UR6, UR37, UR8, URZ ;  /* 0x00000008250672a4 */ /* 0x000fe4000f8e023f */
[----:B------:R-:W-:Y:S02]  /*10550*/  UIMAD.WIDE.U32 UR4, UR43, UR8, UR4 ;  /* 0x000000082b0472a5 */ /* 0x000fe4000f8e0004 */
[----:B------:R-:W-:-:S03]  /*10560*/  UIMAD UR6, UR43, UR9, UR6 ;  /* 0x000000092b0672a4 */ /* 0x000fc6000f8e0206 */
[----:B------:R-:W-:Y:S01]  /*10570*/  ULDC.64 UR8, c[0x0][0x2d0] ;  /* 0x0000b40000087ab9 */ /* 0x000fe20000000a00 */
[----:B------:R-:W-:Y:S01]  /*10580*/  UIADD3 UR5, UR5, UR6, URZ ;  /* 0x0000000605057290 */ /* 0x000fe2000fffe03f */
[----:B---3--:R-:W-:-:S05]  /*10590*/  IMAD.SHL.U32 R9, R9, 0x10, RZ ;  /* 0x0000001009097824 */ /* 0x008fca00078e00ff */
[----:B------:R-:W-:-:S04]  /*105a0*/  LOP3.LUT R9, R9, 0x70, RZ, 0xc0, !PT ;  /* 0x0000007009097812 */ /* 0x000fc800078ec0ff */
[----:B------:R-:W-:Y:S01]  /*105b0*/  LOP3.LUT R9, R9, 0x80, RZ, 0xfc, !PT ;  /* 0x0000008009097812 */ /* 0x000fe200078efcff */
[----:B--2---:R-:W-:-:S04]  /*105c0*/  IMAD R2, R8, 0x80, R2 ;  /* 0x0000008008027824 */ /* 0x004fc800078e0202 */
[----:B0-----:R-:W-:-:S04]  /*105d0*/  @P0 IMAD.HI.U32 R3, R2, R3, RZ ;  /* 0x0000000302030227 */ /* 0x001fc800078e00ff */
[----:B------:R-:W-:Y:S01]  /*105e0*/  IMAD.MOV.U32 R0, RZ, RZ, R2 ;  /* 0x000000ffff007224 */ /* 0x000fe200078e0002 */
[----:B-1----:R-:W-:-:S05]  /*105f0*/  @P0 SHF.R.U32.HI R0, RZ, R4, R3 ;  /* 0x00000004ff000219 */ /* 0x002fca0000011603 */
[----:B------:R-:W-:-:S04]  /*10600*/  IMAD.MOV R4, RZ, RZ, -R0 ;  /* 0x000000ffff047224 */ /* 0x000fc800078e0a00 */
[----:B------:R-:W-:Y:S01]  /*10610*/  IMAD R4, R6, R4, R2 ;  /* 0x0000000406047224 */ /* 0x000fe200078e0202 */
[----:B------:R-:W-:-:S05]  /*10620*/  SHF.R.S32.HI R2, RZ, 0x1f, R0 ;  /* 0x0000001fff027819 */ /* 0x000fca0000011400 */
[----:B------:R-:W-:Y:S02]  /*10630*/  IMAD R3, R2, UR8, RZ ;  /* 0x0000000802037c24 */ /* 0x000fe4000f8e02ff */
[----:B------:R-:W-:Y:S02]  /*10640*/  IMAD.U32 R2, RZ, RZ, UR8 ;  /* 0x00000008ff027e24 */ /* 0x000fe4000f8e00ff */
[C---:B------:R-:W-:Y:S02]  /*10650*/  IMAD R5, R0.reuse, UR9, R3 ;  /* 0x0000000900057c24 */ /* 0x040fe4000f8e0203 */
[----:B------:R-:W-:Y:S01]  /*10660*/  IMAD.WIDE.U32 R2, R0, R2, UR4 ;  /* 0x0000000400027e25 */ /* 0x000fe2000f8e0002 */
[----:B------:R-:W-:Y:S01]  /*10670*/  SHF.R.S32.HI R0, RZ, 0x1f, R4 ;  /* 0x0000001fff007819 */ /* 0x000fe20000011404 */
[----:B------:R-:W-:Y:S02]  /*10680*/  ULDC.64 UR4, c[0x0][0x2c8] ;  /* 0x0000b20000047ab9 */ /* 0x000fe40000000a00 */
[----:B------:R-:W-:-:S02]  /*10690*/  IMAD.IADD R3, R3, 0x1, R5 ;  /* 0x0000000103037824 */ /* 0x000fc400078e0205 */
        /* <DEDUP_REMOVED lines=8> */
[----:B------:R-:W1:Y:S01]  /*10720*/  S2R R7, SR_TID.X ;  /* 0x0000000000077919 */ /* 0x000e620000002100 */
        /* <DEDUP_REMOVED lines=11> */
[----:B--2---:R-:W-:Y:S02]  /*107e0*/  IMAD R4, R7, 0x80, R8 ;  /* 0x0000008007047824 */ /* 0x004fe400078e0208 */
[----:B------:R-:W0:Y:S04]  /*107f0*/  SHFL.IDX PT, R7, R2, RZ, 0x181f ;  /* 0x00181fff02077589 */ /* 0x000e2800000e0000 */
[----:B------:R-:W-:Y:S01]  /*10800*/  SHFL.IDX PT, R8, R0, 0x1, 0x181f ;  /* 0x00381f0000087f89 */ /* 0x000fe200000e0000 */
[----:B---3--:R-:W-:-:S03]  /*10810*/  IMAD R3, R5, R6, RZ ;  /* 0x0000000605037224 */ /* 0x008fc600078e02ff */
[----:B------:R-:W1:Y:S02]  /*10820*/  SHFL.IDX PT, R6, R0, RZ, 0x181f ;  /* 0x00181fff00067589 */ /* 0x000e6400000e0000 */
[C---:B------:R-:W-:Y:S01]  /*10830*/  ISETP.GE.AND P4, PT, R4.reuse, R3, PT ;  /* 0x000000030400720c */ /* 0x040fe20003f86270 */
[----:B------:R-:W-:-:S05]  /*10840*/  VIADD R5, R4, 0x10 ;  /* 0x0000001004057836 */ /* 0x000fca0000000000 */
[----:B------:R-:W-:Y:S02]  /*10850*/  ISETP.GE.AND P2, PT, R5, R3, PT ;  /* 0x000000030500720c */ /* 0x000fe40003f46270 */
[----:B------:R-:W2:Y:S05]  /*10860*/  SHFL.IDX PT, R5, R2, 0x1, 0x181f ;  /* 0x00381f0002057f89 */ /* 0x000eaa00000e0000 */
        /* <DEDUP_REMOVED lines=8> */
[----:B------:R-:W-:-:S05]  /*108f0*/  @!P2 IMAD.X R6, RZ, RZ, R8, P3 ;  /* 0x000000ffff06a224 */ /* 0x000fca00018e0608 */
        /* <DEDUP_REMOVED lines=52> */
[----:B------:R-:W-:Y:S01]  /*10c40*/  @!P2 IMAD.MOV.U32 R6, RZ, RZ, R5 ;  /* 0x000000ffff06a224 */ /* 0x000fe200078e0005 */
[----:B------:R-:W0:Y:S04]  /*10c50*/  SHFL.IDX PT, R0, R0, 0x7, 0x181f ;  /* 0x00f81f0000007f89 */ /* 0x000e2800000e0000 */
[----:B------:R1:W-:Y:S04]  /*10c60*/  @!P2 LDGSTS.E.BYPASS.LTC128B.128 [R9+0x23400], desc[UR50][R6.64], !P0 ;  /* 0x234000000609afae */ /* 0x0003e8000c101d72 */
[----:B------:R1:W-:Y:S04]  /*10c70*/  @!P2 LDGSTS.E.BYPASS.LTC128B.128 [R9+0x27400], desc[UR50][R6.64+0x80], !P1 ;  /* 0x274000800609afae */ /* 0x0003e8000c901d72 */
[----:B------:R-:W2:Y:S02]  /*10c80*/  SHFL.IDX PT, R2, R2, 0x7, 0x181f ;  /* 0x00f81f0002027f89 */ /* 0x000ea400000e0000 */
.L_x_2314:
[----:B------:R-:W-:Y:S01]  /*10c90*/  VIADD R4, R4, 0x70 ;  /* 0x0000007004047836 */ /* 0x000fe20000000000 */
[----:B------:R-:W-:Y:S04]  /*10ca0*/  BSSY B0, `(.L_x_2228) ;  /* 0x000000a000007945 */ /* 0x000fe80003800000 */
[----:B------:R-:W-:-:S13]  /*10cb0*/  ISETP.GE.AND P2, PT, R4, R3, PT ;  /* 0x000000030400720c */ /* 0x000fda0003f46270 */
[----:B------:R-:W-:Y:S05]  /*10cc0*/  @P2 BRA `(.L_x_2229) ;  /* 0x00000000001c2947 */ /* 0x000fea0003800000 */
[----:B--2---:R-:W-:-:S05]  /*10cd0*/  IADD3 R2, P2, R10, R2, RZ ;  /* 0x000000020a027210 */ /* 0x004fca0007f5e0ff */
[----:B0-----:R-:W-:-:S05]  /*10ce0*/  IMAD.X R3, RZ, RZ, R0, P2 ;  /* 0x000000ffff037224 */ /* 0x001fca00010e0600 */
[----:B------:R-:W-:Y:S01]  /*10cf0*/  @!PT LDS RZ, [RZ] ;  /* 0x00000000fffff984 */ /* 0x000fe20000000800 */
[----:B------:R-:W-:Y:S01]  /*10d00*/  @!PT LDS RZ, [RZ] ;  /* 0x00000000fffff984 */ /* 0x000fe20000000800 */
[----:B------:R-:W-:Y:S01]  /*10d10*/  @!PT LDS RZ, [RZ] ;  /* 0x00000000fffff984 */ /* 0x000fe20000000800 */
[----:B------:R3:W-:Y:S04]  /*10d20*/  LDGSTS.E.BYPASS.LTC128B.128 [R9+0x23c00], desc[UR50][R2.64], !P0 ;  /* 0x23c0000002097fae */ /* 0x0007e8000c101d72 */
[----:B------:R3:W-:Y:S02]  /*10d30*/  LDGSTS.E.BYPASS.LTC128B.128 [R9+0x27c00], desc[UR50][R2.64+0x80], !P1 ;  /* 0x27c0008002097fae */ /* 0x0007e4000c901d72 */
.L_x_2229:
[----:B------:R-:W-:Y:S05]  /*10d40*/  BSYNC B0 ;  /* 0x0000000000007941 */ /* 0x000fea0003800000 */
.L_x_2228:
[----:B------:R-:W-:Y:S01]  /*10d50*/  NOP ;  /* 0x0000000000007918 */ /* 0x000fe20000000000 */
[----:B------:R-:W-:-:S13]  /*10d60*/  PLOP3.LUT P0, PT, PT, PT, PT, 0x80, 0x0 ;  /* 0x000000000000781c */ /* 0x000fda0003f0f070 */
.L_x_2230:
[----:B------:R-:W-:Y:S02]  /*10d70*/  PLOP3.LUT P1, PT, P1, P0, PT, 0xa2, 0x0 ;  /* 0x000000000000781c */ /* 0x000fe40000f21472 */
[----:B------:R-:W-:-:S08]  /*10d80*/  @P0 R2UR P1, UR4, R17 ;  /* 0x00000000110402ca */ /* 0x000fd00000020000 */
[----:B------:R-:W-:-:S05]  /*10d90*/  @P0 PLOP3.LUT P0, PT, P1, PT, PT, 0x80, 0x0 ;  /* 0x000000000000081c */ /* 0x000fca0000f0f070 */
[----:B------:R-:W-:Y:S01]  /*10da0*/  @!P1 SYNCS.ARRIVE.TRANS64.RED.A0T1 RZ, [UR4+0x38800], RZ ;  /* 0x038800ffffff99a7 */ /* 0x000fe20008200404 */
[----:B------:R-:W-:Y:S07]  /*10db0*/  @!P1 ARRIVES.LDGSTSBAR.64.TRANSCNT [UR4+0x38800] ;  /* 0x03880000ff0099b0 */ /* 0x000fee0008000a84 */
[----:B------:R-:W-:Y:S05]  /*10dc0*/  @P0 BRA.U.ANY `(.L_x_2230) ;  /* 0xfffffffd00e80947 */ /* 0x000fea000393ffff */
[----:B--23--:R-:W2:Y:S02]  /*10dd0*/  LDL.LU R2, [R1+0x40] ;  /* 0x0000400001027983 */ /* 0x00cea40000300800 */
[----:B--2---:R-:W-:-:S05]  /*10de0*/  VIADD R2, R2, 0x1 ;  /* 0x0000000102027836 */ /* 0x004fca0000000000 */
[----:B------:R2:W-:Y:S01]  /*10df0*/  STL [R1+0x40], R2 ;  /* 0x0000400201007387 */ /* 0x0005e20000100800 */
[----:B0-----:R-:W-:-:S04]  /*10e00*/  LEA.HI R0, R2, R2, RZ, 0x1 ;  /* 0x0000000202007211 */ /* 0x001fc800078f08ff */
[----:B------:R-:W-:-:S05]  /*10e10*/  LOP3.LUT R0, R0, 0xfffffffe, RZ, 0xc0, !PT ;  /* 0xfffffffe00007812 */ /* 0x000fca00078ec0ff */
[----:B------:R-:W-:-:S05]  /*10e20*/  IMAD.IADD R0, R2, 0x1, -R0 ;  /* 0x0000000102007824 */ /* 0x000fca00078e0a00 */
[----:B------:R-:W-:Y:S01]  /*10e30*/  SHF.L.U32 R0, R0, 0x1f, RZ ;  /* 0x0000001f00007819 */ /* 0x000fe200000006ff */
[----:B------:R-:W-:Y:S01]  /*10e40*/  NOP ;  /* 0x0000000000007918 */ /* 0x000fe20000000000 */
[----:B------:R2:W-:Y:S01]  /*10e50*/  SYNCS.ARRIVE.TRANS64.A1T0 RZ, [R17+URZ+0x38800], RZ ;  /* 0x038800ff11ff79a7 */ /* 0x0005e2000810003f */
[----:B------:R-:W-:Y:S01]  /*10e60*/  BSSY B0, `(.L_x_2231) ;  /* 0x0000003000007945 */ /* 0x000fe20003800000 */
[----:B------:R-:W0:Y:S03]  /*10e70*/  SYNCS.PHASECHK.TRANS64.TRYWAIT P0, [R17+URZ+0x38820], R0 ;  /* 0x03882000110075a7 */ /* 0x000e26000800017f */
[----:B0-2---:R-:W-:Y:S05]  /*10e80*/  @!P0 BRA `(.L_x_2232) ;  /* 0x0000004000dc8947 */ /* 0x005fea0003800000 */
.L_x_2315:
[----:B------:R-:W-:Y:S05]  /*10e90*/  BSYNC B0 ;  /* 0x0000000000007941 */ /* 0x000fea0003800000 */
.L_x_2231:
[----:B------:R-:W-:-:S13]  /*10ea0*/  ISETP.GE.AND P0, PT, R19, 0x2, PT ;  /* 0x000000021300780c */ /* 0x000fda0003f06270 */
[----:B------:R-:W-:Y:S05]  /*10eb0*/  @!P0 BRA `(.L_x_2233) ;  /* 0x0000001400648947 */ /* 0x000fea0003800000 */
[----:B0-----:R0:W5:Y:S01]  /*10ec0*/  LDL.LU R0, [R1+0xc] ;  /* 0x00000c0001007983 */ /* 0x0011620000300800 */
[----:B------:R-:W-:-:S03]  /*10ed0*/  VIADD R2, R19, 0xfffffffe ;  /* 0xfffffffe13027836 */ /* 0x000fc60000000000 */
[----:B------:R0:W5:Y:S04]  /*10ee0*/  LDL.LU R3, [R1+0x4] ;  /* 0x0000040001037983 */ /* 0x0001680000300800 */
.L_x_2255:
[----:B------:R-:W2:Y:S01]  /*10ef0*/  LDL R4, [R1+0x18] ;  /* 0x0000180001047983 */ /* 0x000ea20000100800 */
[----:B-----5:R-:W-:Y:S01]  /*10f00*/  VIADD R5, R3, 0x1 ;  /* 0x0000000103057836 */ /* 0x020fe20000000000 */
[----:B------:R-:W-:Y:S05]  /*10f10*/  YIELD ;  /* 0x0000000000007946 */ /* 0x000fea0003800000 */
[C---:B------:R-:W-:Y:S01]  /*10f20*/  ISETP.NE.AND P0, PT, R5.reuse, 0x2, PT ;  /* 0x000000020500780c */ /* 0x040fe20003f05270 */
[----:B------:R-:W-:Y:S03]  /*10f30*/  BSSY B0, `(.L_x_2234) ;  /* 0x000008b000007945 */ /* 0x000fe60003800000 */
[----:B------:R-:W-:-:S02]  /*10f40*/  SEL R10, R5, RZ, P0 ;  /* 0x000000ff050a7207 */ /* 0x000fc40000000000 */
[----:B--2---:R-:W-:Y:S02]  /*10f50*/  ISETP.NE.AND P1, PT, R4, RZ, PT ;  /* 0x000000ff0400720c */ /* 0x004fe40003f25270 */
[----:B------:R-:W-:-:S04]  /*10f60*/  SEL R4, RZ, 0x1, P0 ;  /* 0x00000001ff047807 */ /* 0x000fc80000000000 */
[----:B-1----:R-:W-:-:S05]  /*10f70*/  LOP3.LUT R9, R0, R4, RZ, 0x3c, !PT ;  /* 0x0000000400097212 */ /* 0x002fca00078e3cff */
        /* <DEDUP_REMOVED lines=8> */
[----:B------:R-:W2:Y:S01]  /*11000*/  LDL R12, [R1+0x14] ;  /* 0x00001400010c7983 */ /* 0x000ea20000100800 */
[----:B------:R-:W3:Y:S01]  /*11010*/  LDC R7, c[0x0][0x43c] ;  /* 0x00010f00ff077b82 */ /* 0x000ee20000000800 */
[----:B------:R-:W-:Y:S02]  /*11020*/  ULDC.64 UR6, c[0x0][0x428] ;  /* 0x00010a0000067ab9 */ /* 0x000fe40000000a00 */
[----:B------:R-:W4:Y:S01]  /*11030*/  LDL R11, [R1+0x10] ;  /* 0x00001000010b7983 */ /* 0x000f220000100800 */
[----:B---3--:R-:W-:-:S13]  /*11040*/  ISETP.NE.AND P0, PT, R7, 0x1, PT ;  /* 0x000000010700780c */ /* 0x008fda0003f05270 */
[----:B------:R-:W3:Y:S02]  /*11050*/  @P0 LDC.64 R4, c[0x0][0x440] ;  /* 0x00011000ff040b82 */ /* 0x000ee40000000a00 */
[----:B---3--:R-:W-:-:S04]  /*11060*/  @P0 IMAD.HI.U32 R6, R2, R4, RZ ;  /* 0x0000000402060227 */ /* 0x008fc800078e00ff */
[----:B------:R-:W-:Y:S01]  /*11070*/  IMAD.MOV.U32 R4, RZ, RZ, R2 ;  /* 0x000000ffff047224 */ /* 0x000fe200078e0002 */
[----:B------:R-:W-:-:S04]  /*11080*/  @P0 SHF.R.U32.HI R4, RZ, R5, R6 ;  /* 0x00000005ff040219 */ /* 0x000fc80000011606 */
[--C-:B------:R-:W-:Y:S01]  /*11090*/  SHF.R.S32.HI R5, RZ, 0x1f, R4.reuse ;  /* 0x0000001fff057819 */ /* 0x100fe20000011404 */
[----:B------:R-:W-:-:S04]  /*110a0*/  IMAD.MOV R8, RZ, RZ, -R4 ;  /* 0x000000ffff087224 */ /* 0x000fc800078e0a04 */
[----:B------:R-:W-:Y:S02]  /*110b0*/  IMAD R8, R7, R8, R2 ;  /* 0x0000000807087224 */ /* 0x000fe400078e0202 */
[----:B--2---:R-:W-:-:S04]  /*110c0*/  IMAD R6, R12, UR6, RZ ;  /* 0x000000060c067c24 */ /* 0x004fc8000f8e02ff */
[C---:B----4-:R-:W-:Y:S02]  /*110d0*/  IMAD R6, R11.reuse, UR7, R6 ;  /* 0x000000070b067c24 */ /* 0x050fe4000f8e0206 */
[----:B------:R-:W-:-:S04]  /*110e0*/  IMAD.WIDE.U32 R4, R11, UR6, R4 ;  /* 0x000000060b047c25 */ /* 0x000fc8000f8e0004 */
[----:B------:R-:W-:Y:S01]  /*110f0*/  IMAD.IADD R5, R6, 0x1, R5 ;  /* 0x0000000106057824 */ /* 0x000fe200078e0205 */
[----:B------:R-:W-:-:S04]  /*11100*/  LEA R6, P0, R4, UR4, 0x2 ;  /* 0x0000000404067c11 */ /* 0x000fc8000f8010ff */
[----:B------:R-:W-:-:S05]  /*11110*/  LEA.HI.X R7, R4, UR5, R5, 0x2, P0 ;  /* 0x0000000504077c11 */ /* 0x000fca00080f1405 */
[----:B------:R2:W5:Y:S04]  /*11120*/  LDG.E R16, desc[UR50][R6.64] ;  /* 0x0000003206107981 */ /* 0x000568000c1e1900 */
.L_x_2236:
[----:B--2---:R-:W-:Y:S01]  /*11130*/  IMAD R6, R10, 0x8, R17 ;  /* 0x000000080a067824 */ /* 0x004fe200078e0211 */
[----:B------:R-:W-:Y:S01]  /*11140*/  SHF.L.U32 R5, R9, 0x1f, RZ ;  /* 0x0000001f09057819 */ /* 0x000fe200000006ff */
[----:B------:R-:W2:Y:S01]  /*11150*/  S2R R4, SR_TID.X ;  /* 0x0000000000047919 */ /* 0x000ea20000002100 */
[----:B------:R-:W-:Y:S02]  /*11160*/  BSSY B1, `(.L_x_2237) ;  /* 0x0000005000017945 */ /* 0x000fe40003800000 */
[----:B------:R-:W3:Y:S01]  /*11170*/  SYNCS.PHASECHK.TRANS64.TRYWAIT P0, [R6+URZ+0x38880], R5 ;  /* 0x03888005060075a7 */ /* 0x000ee2000800017f */
[----:B--2---:R-:W-:-:S04]  /*11180*/  LOP3.LUT R4, R4, 0x7f, RZ, 0xc0, !PT ;  /* 0x0000007f04047812 */ /* 0x004fc800078ec0ff */
[----:B------:R-:W-:Y:S01]  /*11190*/  ISETP.NE.AND P1, PT, R4, RZ, PT ;  /* 0x000000ff0400720c */ /* 0x000fe20003f25270 */
[----:B---3--:R-:W-:-:S12]  /*111a0*/  @!P0 BRA `(.L_x_2238) ;  /* 0x0000004000288947 */ /* 0x008fd80003800000 */
.L_x_2316:
[----:B------:R-:W-:Y:S05]  /*111b0*/  BSYNC B1 ;  /* 0x0000000000017941 */ /* 0x000fea0003800000 */
.L_x_2237:
        /* <DEDUP_REMOVED lines=9> */
.L_x_2240:
[----:B------:R-:W-:Y:S05]  /*11250*/  BSYNC B1 ;  /* 0x0000000000017941 */ /* 0x000fea0003800000 */
.L_x_2239:
        /* <DEDUP_REMOVED lines=10> */
[----:B----4-:R-:W-:Y:S02]  /*11300*/  IMAD R8, R8, 0x80, R7 ;  /* 0x0000008008087824 */ /* 0x010fe400078e0207 */
[----:B------:R-:W-:Y:S02]  /*11310*/  VIADD R7, R6, 0x38870 ;  /* 0x0003887006077836 */ /* 0x000fe40000000000 */
[----:B-1----:R-:W-:-:S07]  /*11320*/  VIADD R9, R4, 0x10400 ;  /* 0x0001040004097836 */ /* 0x002fce0000000000 */
.L_x_2241:
        /* <DEDUP_REMOVED lines=16> */
.L_x_2242:
        /* <DEDUP_REMOVED lines=13> */
.L_x_2317:
[----:B------:R-:W-:Y:S05]  /*11500*/  BSYNC B1 ;  /* 0x0000000000017941 */ /* 0x000fea0003800000 */
.L_x_2243:
[----:B------:R-:W-:Y:S01]  /*11510*/  BSSY B1, `(.L_x_2245) ;  /* 0x000000b000017945 */ /* 0x000fe20003800000 */
[----:B------:R-:W-:Y:S02]  /*11520*/  IMAD.MOV.U32 R10, RZ, RZ, 0x0 ;  /* 0x00000000ff0a7424 */ /* 0x000fe400078e00ff */
[----:B------:R-:W-:Y:S01]  /*11530*/  IMAD.MOV.U32 R11, RZ, RZ, 0x14f00000 ;  /* 0x14f00000ff0b7424 */ /* 0x000fe200078e00ff */
[----:B------:R-:W-:Y:S06]  /*11540*/  @P1 BRA `(.L_x_2246) ;  /* 0x00000000001c1947 */ /* 0x000fec0003800000 */
[----:B------:R-:W3:Y:S01]  /*11550*/  S2R R7, SR_TID.X ;  /* 0x0000000000077919 */ /* 0x000ee20000002100 */
[----:B-12---:R-:W-:-:S04]  /*11560*/  IMAD.MOV.U32 R5, RZ, RZ, 0x8000 ;  /* 0x00008000ff057424 */ /* 0x006fc800078e00ff */
[----:B------:R4:W-:Y:S01]  /*11570*/  SYNCS.ARRIVE.TRANS64 RZ, [R6+URZ+0x38830], R5 ;  /* 0x0388300506ff79a7 */ /* 0x0009e2000800003f */
[----:B---3--:R-:W-:-:S04]  /*11580*/  LOP3.LUT R7, R7, 0x1f, RZ, 0xc0, !PT ;  /* 0x0000001f07077812 */ /* 0x008fc800078ec0ff */
[----:B------:R-:W-:-:S13]  /*11590*/  ISETP.NE.AND P0, PT, R7, RZ, PT ;  /* 0x000000ff0700720c */ /* 0x000fda0003f05270 */
[----:B----4-:R-:W-:Y:S05]  /*115a0*/  @!P0 BRA `(.L_x_2246) ;  /* 0x0000000000048947 */ /* 0x010fea0003800000 */
[----:B------:R-:W-:Y:S01]  /*115b0*/  BPT.TRAP 0x1 ;  /* 0x000000040000795c */ /* 0x000fe20000300000 */
.L_x_2246:
[----:B------:R-:W-:Y:S05]  /*115c0*/  BSYNC B1 ;  /* 0x0000000000017941 */ /* 0x000fea0003800000 */
.L_x_2245:
        /* <DEDUP_REMOVED lines=8> */
.L_x_2247:
        /* <DEDUP_REMOVED lines=15> */
.L_x_2248:
        /* <DEDUP_REMOVED lines=10> */
.L_x_2235:
[----:B------:R-:W-:Y:S05]  /*117e0*/  BSYNC B0 ;  /* 0x0000000000007941 */ /* 0x000fea0003800000 */
.L_x_2234:
[----:B------:R-:W-:-:S06]  /*117f0*/  UISETP.NE.AND UP0, UPT, UR39, 0x3, UPT ;  /* 0x000000032700788c */ /* 0x000fcc000bf05270 */
[----:B------:R-:W-:-:S13]  /*11800*/  PLOP3.LUT P0, PT, PT, PT, UP0, 0x80, 0x0 ;  /* 0x000000000000781c */ /* 0x000fda0003f0f008 */
[----:B------:R-:W-:Y:S05]  /*11810*/  @!P0 BRA `(.L_x_2249) ;  /* 0x0000000000048947 */ /* 0x000fea0003800000 */
[----:B------:R-:W-:Y:S01]  /*11820*/  BPT.TRAP 0x1 ;  /* 0x000000040000795c */ /* 0x000fe20000300000 */
.L_x_2249:
        /* <DEDUP_REMOVED lines=8> */
.L_x_2318:
[----:B------:R-:W-:Y:S05]  /*118b0*/  BSYNC B0 ;  /* 0x0000000000007941 */ /* 0x000fea0003800000 */
.L_x_2250:
[----:B------:R-:W-:Y:S05]  /*118c0*/  @!P1 BRA `(.L_x_2252) ;  /* 0x0000000000049947 */ /* 0x000fea0003800000 */
[----:B------:R-:W-:Y:S01]  /*118d0*/  BPT.TRAP 0x1 ;  /* 0x000000040000795c */ /* 0x000fe20000300000 */
.L_x_2252:
[----:B--2---:R-:W-:Y:S01]  /*118e0*/  SHF.L.U32 R4, R0, 0x1f, RZ ;  /* 0x0000001f00047819 */ /* 0x004fe200000006ff */
[----:B------:R-:W-:-:S03]  /*118f0*/  IMAD.SHL.U32 R0, R3, 0x8000, RZ ;  /* 0x0000800003007824 */ /* 0x000fc600078e00ff */
[----:B------:R-:W2:Y:S02]  /*11900*/  SYNCS.PHASECHK.TRANS64.TRYWAIT P0, [R19+URZ+0x38860], R4 ;  /* 0x03886004130075a7 */ /* 0x000ea4000800017f */
[----:B--2---:R-:W-:Y:S05]  /*11910*/  @!P0 BRA `(.L_x_2253) ;  /* 0x0000003800888947 */ /* 0x004fea0003800000 */
.L_x_2319:
[----:B------:R-:W3:Y:S04]  /*11920*/  LDL R14, [R1+0x38] ;  /* 0x00003800010e7983 */ /* 0x000ee80000100800 */
[----:B------:R-:W4:Y:S04]  /*11930*/  LDL R13, [R1+0x8] ;  /* 0x00000800010d7983 */ /* 0x000f280000100800 */
[----:B------:R-:W4:Y:S01]  /*11940*/  LDL R12, [R1] ;  /* 0x00000000010c7983 */ /* 0x000f220000100800 */
[----:B------:R-:W-:Y:S01]  /*11950*/  LOP3.LUT R3, R0, R18, RZ, 0xfc, !PT ;  /* 0x0000001200037212 */ /* 0x000fe200078efcff */
[----:B------:R-:W-:Y:S05]  /*11960*/  WARPSYNC.ALL ;  /* 0x0000000000007948 */ /* 0x000fea0003800000 */
[----:B------:R-:W-:-:S05]  /*11970*/  IMAD.IADD R3, R17, 0x1, R3 ;  /* 0x0000000111037824 */ /* 0x000fca00078e0203 */
[----:B-1----:R-:W2:Y:S02]  /*11980*/  LDSM.16.MT88.4 R8, [R3+0x10400] ;  /* 0x010400000308783b */ /* 0x002ea40000004200 */
[C-C-:B--2---:R-:W-:Y:S02]  /*11990*/  PRMT R4, R8.reuse, 0x6420, R9.reuse ;  /* 0x0000642008047816 */ /* 0x144fe40000000009 */
[----:B------:R-:W-:Y:S02]  /*119a0*/  PRMT R5, R8, 0x7531, R9 ;  /* 0x0000753108057816 */ /* 0x000fe40000000009 */
[C-C-:B------:R-:W-:Y:S02]  /*119b0*/  PRMT R6, R10.reuse, 0x6420, R11.reuse ;  /* 0x000064200a067816 */ /* 0x140fe4000000000b */
[----:B------:R-:W-:Y:S02]  /*119c0*/  PRMT R7, R10, 0x7531, R11 ;  /* 0x000075310a077816 */ /* 0x000fe4000000000b */
[----:B---3--:R-:W-:-:S05]  /*119d0*/  IADD3 R20, R17, R14, R0 ;  /* 0x0000000e11147210 */ /* 0x008fca0007ffe000 */
[----:B------:R-:W1:Y:S01]  /*119e0*/  LDSM.16.MT88.4 R8, [R20+0x10400] ;  /* 0x010400001408783b */ /* 0x000e620000004200 */
[----:B----4-:R-:W-:-:S05]  /*119f0*/  IADD3 R3, R12, R0, R13 ;  /* 0x000000000c037210 */ /* 0x010fca0007ffe00d */
[----:B------:R2:W-:Y:S02]  /*11a00*/  STSM.16.M88.4 [R3], R4 ;  /* 0x0000000403007844 */ /* 0x0005e40000000200 */
[----:B--2---:R-:W-:Y:S02]  /*11a10*/  VIADD R4, R0, 0x4000 ;  /* 0x0000400000047836 */ /* 0x004fe40000000000 */
[----:B------:R-:W-:Y:S02]  /*11a20*/  IMAD.MOV.U32 R6, RZ, RZ, R13 ;  /* 0x000000ffff067224 */ /* 0x000fe400078e000d */
[----:B------:R-:W-:Y:S01]  /*11a30*/  IMAD.MOV.U32 R7, RZ, RZ, R12 ;  /* 0x000000ffff077224 */ /* 0x000fe200078e000c */
[----:B------:R-:W-:-:S05]  /*11a40*/  LOP3.LUT R4, R4, R18, RZ, 0xfc, !PT ;  /* 0x0000001204047212 */ /* 0x000fca00078efcff */
[----:B------:R-:W-:Y:S01]  /*11a50*/  IMAD.IADD R4, R17, 0x1, R4 ;  /* 0x0000000111047824 */ /* 0x000fe200078e0204 */
[C-C-:B-1----:R-:W-:Y:S02]  /*11a60*/  PRMT R12, R8.reuse, 0x6420, R9.reuse ;  /* 0x00006420080c7816 */ /* 0x142fe40000000009 */
[----:B------:R-:W-:Y:S02]  /*11a70*/  PRMT R13, R8, 0x7531, R9 ;  /* 0x00007531080d7816 */ /* 0x000fe40000000009 */
[C-C-:B------:R-:W-:Y:S02]  /*11a80*/  PRMT R14, R10.reuse, 0x6420, R11.reuse ;  /* 0x000064200a0e7816 */ /* 0x140fe4000000000b */
[----:B------:R-:W-:-:S05]  /*11a90*/  PRMT R15, R10, 0x7531, R11 ;  /* 0x000075310a0f7816 */ /* 0x000fca000000000b */
[----:B------:R1:W-:Y:S04]  /*11aa0*/  STSM.16.M88.4 [R3+0x2000], R12 ;  /* 0x0020000c03007844 */ /* 0x0003e80000000200 */
[----:B------:R-:W2:Y:S01]  /*11ab0*/  LDSM.16.MT88.4 R8, [R4+0x10400] ;  /* 0x010400000408783b */ /* 0x000ea20000004200 */
[----:B-1----:R-:W-:Y:S02]  /*11ac0*/  IMAD.MOV.U32 R14, RZ, RZ, R6 ;  /* 0x000000ffff0e7224 */ /* 0x002fe400078e0006 */
[----:B------:R-:W-:Y:S01]  /*11ad0*/  IMAD.MOV.U32 R15, RZ, RZ, R7 ;  /* 0x000000ffff0f7224 */ /* 0x000fe200078e0007 */
[C-C-:B--2---:R-:W-:Y:S02]  /*11ae0*/  PRMT R4, R8.reuse, 0x6420, R9.reuse ;  /* 0x0000642008047816 */ /* 0x144fe40000000009 */
[----:B------:R-:W-:-:S02]  /*11af0*/  PRMT R5, R8, 0x7531, R9 ;  /* 0x0000753108057816 */ /* 0x000fc40000000009 */
[C-C-:B------:R-:W-:Y:S02]  /*11b00*/  PRMT R6, R10.reuse, 0x6420, R11.reuse ;  /* 0x000064200a067816 */ /* 0x140fe4000000000b */
[----:B------:R-:W-:Y:S02]  /*11b10*/  PRMT R7, R10, 0x7531, R11 ;  /* 0x000075310a077816 */ /* 0x000fe4000000000b */
[----:B------:R-:W1:Y:S04]  /*11b20*/  LDSM.16.MT88.4 R8, [R20+0x14400] ;  /* 0x014400001408783b */ /* 0x000e680000004200 */
[----:B------:R2:W-:Y:S02]  /*11b30*/  STSM.16.M88.4 [R3+0x4000], R4 ;  /* 0x0040000403007844 */ /* 0x0005e40000000200 */
[----:B--2---:R-:W-:-:S02]  /*11b40*/  IMAD.MOV.U32 R6, RZ, RZ, R14 ;  /* 0x000000ffff067224 */ /* 0x004fc400078e000e */
[----:B------:R-:W-:Y:S01]  /*11b50*/  IMAD.MOV.U32 R7, RZ, RZ, R15 ;  /* 0x000000ffff077224 */ /* 0x000fe200078e000f */
[C-C-:B-1----:R-:W-:Y:S02]  /*11b60*/  PRMT R12, R8.reuse, 0x6420, R9.reuse ;  /* 0x00006420080c7816 */ /* 0x142fe40000000009 */
[----:B------:R-:W-:Y:S02]  /*11b70*/  PRMT R13, R8, 0x7531, R9 ;  /* 0x00007531080d7816 */ /* 0x000fe40000000009 */
[C-C-:B------:R-:W-:Y:S02]  /*11b80*/  PRMT R14, R10.reuse, 0x6420, R11.reuse ;  /* 0x000064200a0e7816 */ /* 0x140fe4000000000b */
[----:B------:R-:W-:-:S05]  /*11b90*/  PRMT R15, R10, 0x7531, R11 ;  /* 0x000075310a0f7816 */ /* 0x000fca000000000b */
[----:B------:R1:W-:Y:S04]  /*11ba0*/  STSM.16.M88.4 [R3+0x6000], R12 ;  /* 0x0060000c03007844 */ /* 0x0003e80000000200 */
[----:B-1----:R-:W2:Y:S01]  /*11bb0*/  LDL R13, [R1+0x30] ;  /* 0x00003000010d7983 */ /* 0x002ea20000100800 */
[----:B------:R-:W-:Y:S02]  /*11bc0*/  VIADD R3, R0, 0x1000 ;  /* 0x0000100000037836 */ /* 0x000fe40000000000 */
[----:B------:R-:W-:Y:S02]  /*11bd0*/  IMAD.MOV.U32 R14, RZ, RZ, R6 ;  /* 0x000000ffff0e7224 */ /* 0x000fe400078e0006 */
[----:B------:R-:W-:Y:S01]  /*11be0*/  IMAD.MOV.U32 R15, RZ, RZ, R7 ;  /* 0x000000ffff0f7224 */ /* 0x000fe200078e0007 */
[----:B------:R-:W-:-:S05]  /*11bf0*/  LOP3.LUT R3, R3, R18, RZ, 0xfc, !PT ;  /* 0x0000001203037212 */ /* 0x000fca00078efcff */
[----:B------:R-:W-:-:S05]  /*11c00*/  IMAD.IADD R3, R17, 0x1, R3 ;  /* 0x0000000111037824 */ /* 0x000fca00078e0203 */
[----:B------:R-:W1:Y:S02]  /*11c10*/  LDSM.16.MT88.4 R8, [R3+0x10400] ;  /* 0x010400000308783b */ /* 0x000e640000004200 */
[C-C-:B-1----:R-:W-:Y:S02]  /*11c20*/  PRMT R4, R8.reuse, 0x6420, R9.reuse ;  /* 0x0000642008047816 */ /* 0x142fe40000000009 */
[----:B------:R-:W-:Y:S02]  /*11c30*/  PRMT R5, R8, 0x7531, R9 ;  /* 0x0000753108057816 */ /* 0x000fe40000000009 */
[C-C-:B------:R-:W-:Y:S02]  /*11c40*/  PRMT R6, R10.reuse, 0x6420, R11.reuse ;  /* 0x000064200a067816 */ /* 0x140fe4000000000b */
[----:B------:R-:W-:Y:S02]  /*11c50*/  PRMT R7, R10, 0x7531, R11 ;  /* 0x000075310a077816 */ /* 0x000fe4000000000b */
[----:B------:R-:W1:Y:S02]  /*11c60*/  LDSM.16.MT88.4 R8, [R20+0x11400] ;  /* 0x011400001408783b */ /* 0x000e640000004200 */
[----:B-1----:R-:W-:-:S02]  /*11c70*/  PRMT R12, R8, 0x6420, R9 ;  /* 0x00006420080c7816 */ /* 0x002fc40000000009 */
[----:B--2---:R-:W-:Y:S02]  /*11c80*/  IADD3 R3, R14, R0, R13 ;  /* 0x000000000e037210 */ /* 0x004fe40007ffe00d */
[----:B------:R-:W-:-:S03]  /*11c90*/  PRMT R13, R8, 0x7531, R9 ;  /* 0x00007531080d7816 */ /* 0x000fc60000000009 */
[----:B------:R-:W-:-:S05]  /*11ca0*/  IMAD.IADD R3, R15, 0x1, R3 ;  /* 0x000000010f037824 */ /* 0x000fca00078e0203 */
[----:B------:R1:W-:Y:S02]  /*11cb0*/  STSM.16.M88.4 [R3], R4 ;  /* 0x0000000403007844 */ /* 0x0003e40000000200 */
[----:B-1----:R-:W-:Y:S02]  /*11cc0*/  VIADD R4, R0, 0x5000 ;  /* 0x0000500000047836 */ /* 0x002fe40000000000 */
[----:B------:R-:W-:Y:S01]  /*11cd0*/  IMAD.MOV.U32 R6, RZ, RZ, R14 ;  /* 0x000000ffff067224 */ /* 0x000fe200078e000e */
[----:B------:R-:W-:Y:S01]  /*11ce0*/  PRMT R14, R10, 0x6420, R11 ;  /* 0x000064200a0e7816 */ /* 0x000fe2000000000b */
[----:B------:R-:W-:Y:S01]  /*11cf0*/  IMAD.MOV.U32 R7, RZ, RZ, R15 ;  /* 0x000000ffff077224 */ /* 0x000fe200078e000f */
[----:B------:R-:W-:Y:S02]  /*11d00*/  LOP3.LUT R4, R4, R18, RZ, 0xfc, !PT ;  /* 0x0000001204047212 */ /* 0x000fe400078efcff */
[----:B------:R-:W-:-:S03]  /*11d10*/  PRMT R15, R10, 0x7531, R11 ;  /* 0x000075310a0f7816 */ /* 0x000fc6000000000b */
[----:B------:R-:W-:Y:S02]  /*11d20*/  IMAD.IADD R4, R17, 0x1, R4 ;  /* 0x0000000111047824 */ /* 0x000fe400078e0204 */
[----:B------:R1:W-:Y:S04]  /*11d30*/  STSM.16.M88.4 [R3+0x2000], R12 ;  /* 0x0020000c03007844 */ /* 0x0003e80000000200 */
[----:B------:R-:W2:Y:S01]  /*11d40*/  LDSM.16.MT88.4 R8, [R4+0x10400] ;  /* 0x010400000408783b */ /* 0x000ea20000004200 */
[----:B-1----:R-:W-:Y:S02]  /*11d50*/  IMAD.MOV.U32 R14, RZ, RZ, R6 ;  /* 0x000000ffff0e7224 */ /* 0x002fe400078e0006 */
[----:B------:R-:W-:Y:S01]  /*11d60*/  IMAD.MOV.U32 R15, RZ, RZ, R7 ;  /* 0x000000ffff0f7224 */ /* 0x000fe200078e0007 */
[----:B--2---:R-:W-:-:S02]  /*11d70*/  PRMT R4, R8, 0x6420, R9 ;  /* 0x0000642008047816 */ /* 0x004fc40000000009 */
[----:B------:R-:W-:Y:S02]  /*11d80*/  PRMT R5, R8, 0x7531, R9 ;  /* 0x0000753108057816 */ /* 0x000fe40000000009 */
        /* <DEDUP_REMOVED lines=63> */
[----:B------:R-:W1:Y:S01]  /*12180*/  LDSM.16.MT88.4 R8, [R20+0x13400] ;  /* 0x013400001408783b */ /* 0x000e620000004200 */
[----:B--2---:R-:W-:Y:S01]  /*12190*/  IADD3 R3, R14, R13, R0 ;  /* 0x0000000d0e037210 */ /* 0x004fe20007ffe000 */
[----:B------:R-:W-:-:S04]  /*121a0*/  VIADD R0, R0, 0x7000 ;  /* 0x0000700000007836 */ /* 0x000fc80000000000 */
[----:B------:R-:W-:Y:S01]  /*121b0*/  IMAD.IADD R3, R15, 0x1, R3 ;  /* 0x000000010f037824 */ /* 0x000fe200078e0203 */
[----:B------:R-:W-:-:S04]  /*121c0*/  LOP3.LUT R0, R0, R18, RZ, 0xfc, !PT ;  /* 0x0000001200007212 */ /* 0x000fc800078efcff */
[----:B------:R1:W-:Y:S01]  /*121d0*/  STSM.16.M88.4 [R3], R4 ;  /* 0x0000000403007844 */ /* 0x0003e20000000200 */
[----:B------:R-:W-:Y:S01]  /*121e0*/  IMAD.IADD R0, R17, 0x1, R0 ;  /* 0x0000000111007824 */ /* 0x000fe200078e0200 */
[C-C-:B-1----:R-:W-:Y:S02]  /*121f0*/  PRMT R4, R8.reuse, 0x6420, R9.reuse ;  /* 0x0000642008047816 */ /* 0x142fe40000000009 */
[----:B------:R-:W-:Y:S02]  /*12200*/  PRMT R5, R8, 0x7531, R9 ;  /* 0x0000753108057816 */ /* 0x000fe40000000009 */
        /* <DEDUP_REMOVED lines=9> */
[----:B------:R1:W-:Y:S02]  /*122a0*/  STSM.16.M88.4 [R3+0x4000], R4 ;  /* 0x0040000403007844 */ /* 0x0003e40000000200 */
[C-C-:B-1----:R-:W-:Y:S02]  /*122b0*/  PRMT R4, R8.reuse, 0x6420, R9.reuse ;  /* 0x0000642008047816 */ /* 0x142fe40000000009 */
        /* <DEDUP_REMOVED lines=12> */
.L_x_2254:
[----:B------:R-:W3:Y:S01]  /*12380*/  S2R R0, SR_TID.X ;  /* 0x0000000000007919 */ /* 0x000ee20000002100 */
[----:B--2---:R2:W-:Y:S01]  /*12390*/  SYNCS.ARRIVE.TRANS64.A1T0 RZ, [R19+URZ+0x38850], RZ ;  /* 0x038850ff13ff79a7 */ /* 0x0045e2000810003f */
[----:B-1----:R4:W5:Y:S01]  /*123a0*/  LDL R3, [R1+0x4] ;  /* 0x0000040001037983 */ /* 0x0029620000100800 */
        /* <DEDUP_REMOVED lines=10> */
.L_x_2233:
        /* <DEDUP_REMOVED lines=8> */
[----:B0----5:R-:W2:Y:S02]  /*124d0*/  FLO.U32 R0, UR4 ;  /* 0x0000000400007d00 */ /* 0x021ea400080e0000 */
[----:B--2---:R-:W-:-:S06]  /*124e0*/  ISETP.EQ.U32.AND P1, PT, R0, R2, PT ;  /* 0x000000020000720c */ /* 0x004fcc0003f22070 */
[----:B------:R-:W3:Y:S07]  /*124f0*/  POPC R2, UR4 ;  /* 0x0000000400027d09 */ /* 0x000eee0008000000 */
[----:B---3--:R-:W2:Y:S04]  /*12500*/  @P1 ATOMG.E.ADD.STRONG.GPU PT, R2, desc[UR50][R4.64], R2 ;  /* 0x00000002040219a8 */ /* 0x008ea800081ee1f2 */
[----:B--2---:R0:W2:Y:S02]  /*12510*/  SHFL.IDX PT, R2, R2, R0, 0x1f ;  /* 0x00001f0002027589 */ /* 0x0040a400000e0000 */
[----:B0-----:R-:W0:Y:S02]  /*12520*/  S2R R0, SR_LTMASK ;  /* 0x0000000000007919 */ /* 0x001e240000003900 */
[----:B0-----:R-:W-:-:S06]  /*12530*/  LOP3.LUT R0, R0, UR4, RZ, 0xc0, !PT ;  /* 0x0000000400007c12 */ /* 0x001fcc000f8ec0ff */
[----:B------:R-:W2:Y:S02]  /*12540*/  POPC R0, R0 ;  /* 0x0000000000007309 */ /* 0x000ea40000000000 */
[----:B--2---:R-:W-:-:S05]  /*12550*/  IADD3 R0, R2, UR40, R0 ;  /* 0x0000002802007c10 */ /* 0x004fca000fffe000 */
[----:B------:R2:W-:Y:S02]  /*12560*/  STL [R1+0x20], R0 ;  /* 0x0000200001007387 */ /* 0x0005e40000100800 */
.L_x_2257:
[----:B------:R-:W-:Y:S05]  /*12570*/  BSYNC B0 ;  /* 0x0000000000007941 */ /* 0x000fea0003800000 */
.L_x_2256:
[----:B------:R-:W-:-:S06]  /*12580*/  UISETP.NE.AND UP0, UPT, UR39, 0x3, UPT ;  /* 0x000000032700788c */ /* 0x000fcc000bf05270 */
[----:B------:R-:W-:-:S13]  /*12590*/  PLOP3.LUT P1, PT, PT, PT, UP0, 0x80, 0x0 ;  /* 0x000000000000781c */ /* 0x000fda0003f2f008 */
[----:B------:R-:W-:Y:S05]  /*125a0*/  @!P1 BRA `(.L_x_2258) ;  /* 0x0000000000049947 */ /* 0x000fea0003800000 */
[----:B------:R-:W-:Y:S01]  /*125b0*/  BPT.TRAP 0x1 ;  /* 0x000000040000795c */ /* 0x000fe20000300000 */
.L_x_2258:
[----:B-----5:R-:W3:Y:S04]  /*125c0*/  LDL R3, [R1+0xc] ;  /* 0x00000c0001037983 */ /* 0x020ee80000100800 */
[----:B------:R-:W4:Y:S01]  /*125d0*/  LDL R2, [R1+0x4] ;  /* 0x0000040001027983 */ /* 0x000f220000100800 */
[----:B0-2---:R-:W-:Y:S01]  /*125e0*/  IMAD.U32 R0, RZ, RZ, UR41 ;  /* 0x00000029ff007e24 */ /* 0x005fe2000f8e00ff */
[----:B------:R-:W-:Y:S04]  /*125f0*/  BSSY B0, `(.L_x_2259) ;  /* 0x0000007000007945 */ /* 0x000fe80003800000 */
[----:B------:R-:W-:-:S02]  /*12600*/  ISETP.NE.AND P2, PT, R0, 0x3, PT ;  /* 0x000000030000780c */ /* 0x000fc40003f45270 */
[----:B---3--:R-:W-:-:S04]  /*12610*/  LOP3.LUT R0, R3, 0x1, RZ, 0x3c, !PT ;  /* 0x0000000103007812 */ /* 0x008fc800078e3cff */
[----:B------:R-:W-:Y:S01]  /*12620*/  SHF.L.U32 R0, R0, 0x1f, RZ ;  /* 0x0000001f00007819 */ /* 0x000fe200000006ff */
[----:B----4-:R-:W-:-:S04]  /*12630*/  IMAD R2, R2, 0x8, R17 ;  /* 0x0000000802027824 */ /* 0x010fc800078e0211 */
[----:B------:R-:W0:Y:S02]  /*12640*/  SYNCS.PHASECHK.TRANS64.TRYWAIT P1, [R2+URZ+0x38870], R0 ;  /* 0x03887000020075a7 */ /* 0x000e24000802017f */
[----:B0-----:R-:W-:Y:S05]  /*12650*/  @!P1 BRA `(.L_x_2260) ;  /* 0x0000002c004c9947 */ /* 0x001fea0003800000 */
.L_x_2320:
[----:B------:R-:W-:Y:S05]  /*12660*/  BSYNC B0 ;  /* 0x0000000000007941 */ /* 0x000fea0003800000 */
.L_x_2259:
[----:B------:R-:W-:Y:S05]  /*12670*/  @!P2 BRA `(.L_x_2261) ;  /* 0x000000000004a947 */ /* 0x000fea0003800000 */
[----:B------:R-:W-:Y:S01]  /*12680*/  BPT.TRAP 0x1 ;  /* 0x000000040000795c */ /* 0x000fe20000300000 */
.L_x_2261:
[----:B0-----:R-:W2:Y:S02]  /*12690*/  LDL R0, [R1+0xc] ;  /* 0x00000c0001007983 */ /* 0x001ea40000100800 */
[----:B--2---:R-:W-:-:S04]  /*126a0*/  SHF.L.U32 R0, R0, 0x1f, RZ ;  /* 0x0000001f00007819 */ /* 0x004fc800000006ff */
[----:B------:R-:W0:Y:S02]  /*126b0*/  SYNCS.PHASECHK.TRANS64.TRYWAIT P1, [R2+URZ+0x38860], R0 ;  /* 0x03886000020075a7 */ /* 0x000e24000802017f */
[----:B0-----:R-:W-:Y:S05]  /*126c0*/  @!P1 BRA `(.L_x_2262) ;  /* 0x0000002c00449947 */ /* 0x001fea0003800000 */
.L_x_2321:
[----:B------:R-:W2:Y:S04]  /*126d0*/  LDL R3, [R1+0x38] ;  /* 0x0000380001037983 */ /* 0x000ea80000100800 */
[----:B------:R-:W3:Y:S04]  /*126e0*/  LDL R13, [R1+0x8] ;  /* 0x00000800010d7983 */ /* 0x000ee80000100800 */
[----:B------:R-:W3:Y:S04]  /*126f0*/  LDL.LU R12, [R1] ;  /* 0x00000000010c7983 */ /* 0x000ee80000300800 */
[----:B------:R-:W4:Y:S01]  /*12700*/  LDL R19, [R1+0x4] ;  /* 0x0000040001137983 */ /* 0x000f220000100800 */
[----:B------:R-:W-:Y:S05]  /*12710*/  WARPSYNC.ALL ;  /* 0x0000000000007948 */ /* 0x000fea0003800000 */
[----:B----4-:R-:W-:-:S05]  /*12720*/  IMAD.SHL.U32 R16, R19, 0x8000, RZ ;  /* 0x0000800013107824 */ /* 0x010fca00078e00ff */
[----:B0-----:R-:W-:Y:S02]  /*12730*/  LOP3.LUT R0, R16, R18, RZ, 0xfc, !PT ;  /* 0x0000001210007212 */ /* 0x001fe400078efcff */
[----:B--2---:R-:W-:-:S03]  /*12740*/  IADD3 R3, R17, R3, R16 ;  /* 0x0000000311037210 */ /* 0x004fc60007ffe010 */
[----:B------:R-:W-:-:S05]  /*12750*/  IMAD.IADD R0, R17, 0x1, R0 ;  /* 0x0000000111007824 */ /* 0x000fca00078e0200 */
[----:B-1----:R3:W0:Y:S02]  /*12760*/  LDSM.16.MT88.4 R4, [R0+0x10400] ;  /* 0x010400000004783b */ /* 0x0026240000004200 */
[----:B---3--:R-:W-:Y:S02]  /*12770*/  IADD3 R0, R12, R16, R13 ;  /* 0x000000100c007210 */ /* 0x008fe40007ffe00d */
        /* <DEDUP_REMOVED lines=155> */
.L_x_2263:
        /* <DEDUP_REMOVED lines=13> */
.L_x_2208:
[----:B------:R-:W-:Y:S05]  /*13200*/  BSYNC B7 ;  /* 0x0000000000077941 */ /* 0x000fea0003800000 */
.L_x_2206:
[----:B01----:R-:W2:Y:S02]  /*13210*/  LDL R0, [R1+0x44] ;  /* 0x0000440001007983 */ /* 0x003ea40000100800 */
[----:B--2---:R-:W-:-:S13]  /*13220*/  ISETP.NE.AND P0, PT, R0, RZ, PT ;  /* 0x000000ff0000720c */ /* 0x004fda0003f05270 */
        /* <DEDUP_REMOVED lines=14> */
.L_x_2264:
[----:B------:R-:W2:Y:S01]  /*13310*/  LDL.LU R0, [R1+0x20] ;  /* 0x0000200001007983 */ /* 0x000ea20000300800 */
[----:B------:R-:W-:Y:S01]  /*13320*/  ULDC UR4, c[0x0][0xc3c] ;  /* 0x00030f0000047ab9 */ /* 0x000fe20000000800 */
        /* <DEDUP_REMOVED lines=9> */
[----:B-1----:R-:W-:-:S04]  /*133c0*/  @!P1 IMAD.WIDE R2, R0, 0x4, R2 ;  /* 0x0000000400029825 */ /* 0x002fc800078e0202 */
[----:B------:R-:W-:-:S06]  /*133d0*/  IMAD.MOV.U32 R0, RZ, RZ, RZ ;  /* 0x000000ffff007224 */ /* 0x000fcc00078e00ff */
[----:B------:R-:W2:Y:S01]  /*133e0*/  @!P1 LDG.E R0, desc[UR50][R2.64] ;  /* 0x0000003202009981 */ /* 0x000ea2000c1e1900 */
[C---:B------:R-:W-:Y:S02]  /*133f0*/  ISETP.NE.AND P1, PT, R4.reuse, RZ, PT ;  /* 0x000000ff0400720c */ /* 0x040fe40003f25270 */
[C---:B------:R-:W-:Y:S02]  /*13400*/  ISETP.GE.U32.AND P2, PT, R4.reuse, 0x2, PT ;  /* 0x000000020400780c */ /* 0x040fe40003f46070 */
[C---:B------:R-:W-:Y:S02]  /*13410*/  ISETP.GE.U32.AND P3, PT, R4.reuse, 0x4, PT ;  /* 0x000000040400780c */ /* 0x040fe40003f66070 */
[C---:B------:R-:W-:Y:S02]  /*13420*/  ISETP.GE.U32.AND P4, PT, R4.reuse, 0x8, PT ;  /* 0x000000080400780c */ /* 0x040fe40003f86070 */
[----:B------:R-:W-:Y:S02]  /*13430*/  ISETP.GE.U32.AND P5, PT, R4, 0x10, PT ;  /* 0x000000100400780c */ /* 0x000fe40003fa6070 */
[----:B------:R-:W-:Y:S04]  /*13440*/  SHFL.IDX PT, R4, R5, 0x1, 0x1f ;  /* 0x00201f0005047f89 */ /* 0x000fe800000e0000 */
[----:B------:R-:W-:Y:S04]  /*13450*/  SHFL.IDX PT, R5, R5, RZ, 0x1f ;  /* 0x00001fff05057589 */ /* 0x000fe800000e0000 */
        /* <DEDUP_REMOVED lines=15> */
[----:B------:R-:W0:Y:S02]  /*13550*/  SHFL.IDX PT, R2, R3, 0x1f, 0x1f ;  /* 0x03e01f0003027f89 */ /* 0x000e2400000e0000 */
[----:B0-----:R-:W-:-:S04]  /*13560*/  IMAD R2, R2, R9, RZ ;  /* 0x0000000902027224 */ /* 0x001fc800078e02ff */
[----:B------:R-:W-:-:S05]  /*13570*/  IMAD.IADD R4, R4, 0x1, R2 ;  /* 0x0000000104047824 */ /* 0x000fca00078e0202 */
[----:B------:R-:W-:-:S13]  /*13580*/  ISETP.GT.AND P6, PT, R4, R5, PT ;  /* 0x000000050400720c */ /* 0x000fda0003fc4270 */
[----:B------:R-:W-:Y:S05]  /*13590*/  @P6 BRA `(.L_x_2266) ;  /* 0x0000000000906947 */ /* 0x000fea0003800000 */
.L_x_2270:
[----:B------:R-:W-:-:S04]  /*135a0*/  UIADD3 UR42, UR42, 0x1f, URZ ;  /* 0x0000001f2a2a7890 */ /* 0x000fc8000fffe03f */
[----:B------:R-:W-:-:S06]  /*135b0*/  UISETP.GE.AND UP0, UPT, UR42, UR4, UPT ;  /* 0x000000042a00728c */ /* 0x000fcc000bf06270 */
[----:B------:R-:W-:-:S13]  /*135c0*/  PLOP3.LUT P6, PT, PT, PT, UP0, 0x40, 0x0 ;  /* 0x000000000000781c */ /* 0x000fda0003fce808 */
[----:B------:R-:W-:Y:S05]  /*135d0*/  @!P6 BRA `(.L_x_2267) ;  /* 0x0000000400d4e947 */ /* 0x000fea0003800000 */
[----:B------:R-:W0:Y:S01]  /*135e0*/  S2R R0, SR_TID.X ;  /* 0x0000000000007919 */ /* 0x000e220000002100 */
[----:B------:R-:W-:Y:S01]  /*135f0*/  BSSY B0, `(.L_x_2268) ;  /* 0x0000009000007945 */ /* 0x000fe20003800000 */
[----:B0-----:R-:W-:-:S05]  /*13600*/  LOP3.LUT R0, R0, 0x1f, RZ, 0xc0, !PT ;  /* 0x0000001f00007812 */ /* 0x001fca00078ec0ff */
[----:B------:R-:W-:Y:S02]  /*13610*/  VIADD R6, R0, UR42 ;  /* 0x0000002a00067c36 */ /* 0x000fe40008000000 */
[----:B------:R-:W-:-:S03]  /*13620*/  IMAD.MOV.U32 R0, RZ, RZ, RZ ;  /* 0x000000ffff007224 */ /* 0x000fc600078e00ff */
[----:B------:R-:W-:-:S13]  /*13630*/  ISETP.GE.OR P6, PT, R6, UR4, !P0 ;  /* 0x0000000406007c0c */ /* 0x000fda000c7c6670 */
[----:B------:R-:W-:Y:S05]  /*13640*/  @P6 BRA `(.L_x_2269) ;  /* 0x00000000000c6947 */ /* 0x000fea0003800000 */
[----:B------:R-:W0:Y:S02]  /*13650*/  LDC.64 R2, c[0x0][0xc80] ;  /* 0x00032000ff027b82 */ /* 0x000e240000000a00 */
[----:B0-----:R-:W-:-:S05]  /*13660*/  IMAD.WIDE R2, R6, 0x4, R2 ;  /* 0x0000000406027825 */ /* 0x001fca00078e0202 */
[----:B------:R0:W5:Y:S02]  /*13670*/  LDG.E R0, desc[UR50][R2.64] ;  /* 0x0000003202007981 */ /* 0x000164000c1e1900 */
.L_x_2269:
[----:B------:R-:W-:Y:S05]  /*13680*/  BSYNC B0 ;  /* 0x0000000000007941 */ /* 0x000fea0003800000 */
.L_x_2268:
        /* <DEDUP_REMOVED lines=21> */
.L_x_2266:
        /* <DEDUP_REMOVED lines=12> */
[----:B------:R-:W-:Y:S01]  /*138a0*/  ISETP.NE.AND P0, PT, RZ, UR7, PT ;  /* 0x00000007ff007c0c */ /* 0x000fe2000bf05270 */
[----:B------:R-:W-:-:S03]  /*138b0*/  IMAD.MOV.U32 R8, RZ, RZ, RZ ;  /* 0x000000ffff087224 */ /* 0x000fc600078e00ff */
[----:B------:R-:W2:Y:S02]  /*138c0*/  SHFL.IDX PT, R0, R0, R4, 0x1f ;  /* 0x00001f0400007589 */ /* 0x000ea400000e0000 */
[----:B--2---:R-:W-:-:S05]  /*138d0*/  IMAD R4, R0, R6, RZ ;  /* 0x0000000600047224 */ /* 0x004fca00078e02ff */
[----:B------:R-:W-:Y:S02]  /*138e0*/  IABS R7, R4 ;  /* 0x0000000400077213 */ /* 0x000fe40000000000 */
[----:B------:R-:W-:Y:S05]  /*138f0*/  @!P0 BRA `(.L_x_2271) ;  /* 0x00000000000c8947 */ /* 0x000fea0003800000 */
[----:B------:R-:W-:-:S06]  /*13900*/  UIADD3 UR4, UR6, -0x1, URZ ;  /* 0xffffffff06047890 */ /* 0x000fcc000fffe03f */
[----:B------:R-:W-:-:S06]  /*13910*/  IMAD.U32 R8, RZ, RZ, UR4 ;  /* 0x00000004ff087e24 */ /* 0x000fcc000f8e00ff */
[----:B------:R0:W1:Y:S02]  /*13920*/  SHFL.IDX PT, R8, R3, R8, 0x1f ;  /* 0x00001f0803087589 */ /* 0x00006400000e0000 */
.L_x_2271:
[----:B0-----:R-:W0:Y:S01]  /*13930*/  I2F.RP R3, R7 ;  /* 0x0000000700037306 */ /* 0x001e220000209400 */
[----:B-1----:R-:W-:-:S05]  /*13940*/  IMAD R10, R8, R9, R2 ;  /* 0x00000009080a7224 */ /* 0x002fca00078e0202 */
[----:B------:R1:W-:Y:S02]  /*13950*/  STL [R1+0x20], R10 ;  /* 0x0000200a01007387 */ /* 0x0003e40000100800 */
[----:B0-----:R-:W0:Y:S02]  /*13960*/  MUFU.RCP R3, R3 ;  /* 0x0000000300037308 */ /* 0x001e240000001000 */
[----:B0-----:R-:W-:-:S06]  /*13970*/  VIADD R3, R3, 0xffffffe ;  /* 0x0ffffffe03037836 */ /* 0x001fcc0000000000 */
[----:B------:R-:W0:Y:S02]  /*13980*/  F2I.FTZ.U32.TRUNC.NTZ R3, R3 ;  /* 0x0000000300037305 */ /* 0x000e24000021f000 */
[----:B0-----:R-:W-:-:S04]  /*13990*/  IMAD.MOV R2, RZ, RZ, -R3 ;  /* 0x000000ffff027224 */ /* 0x001fc800078e0a03 */
[----:B------:R-:W-:Y:S02]  /*139a0*/  IMAD R8, R2, R7, RZ ;  /* 0x0000000702087224 */ /* 0x000fe400078e02ff */
[----:B------:R-:W-:-:S04]  /*139b0*/  IMAD.MOV.U32 R2, RZ, RZ, RZ ;  /* 0x000000ffff027224 */ /* 0x000fc800078e00ff */
[----:B------:R-:W-:Y:S01]  /*139c0*/  IMAD.HI.U32 R3, R3, R8, R2 ;  /* 0x0000000803037227 */ /* 0x000fe200078e0002 */
[----:B------:R-:W-:-:S03]  /*139d0*/  IABS R8, R4 ;  /* 0x0000000400087213 */ /* 0x000fc60000000000 */
[----:B------:R-:W-:Y:S02]  /*139e0*/  IMAD.IADD R2, R5, 0x1, -R10 ;  /* 0x0000000105027824 */ /* 0x000fe400078e0a0a */
[----:B------:R-:W-:-:S03]  /*139f0*/  IMAD.MOV R8, RZ, RZ, -R8 ;  /* 0x000000ffff087224 */ /* 0x000fc600078e0a08 */
        /* <DEDUP_REMOVED lines=10> */
[----:B------:R-:W-:-:S04]  /*13aa0*/  @P0 VIADD R3, R3, 0x1 ;  /* 0x0000000103030836 */ /* 0x000fc80000000000 */
[----:B------:R-:W-:-:S04]  /*13ab0*/  IMAD.MOV.U32 R8, RZ, RZ, R3 ;  /* 0x000000ffff087224 */ /* 0x000fc800078e0003 */
[----:B------:R-:W-:Y:S01]  /*13ac0*/  @!P2 IMAD.MOV R8, RZ, RZ, -R8 ;  /* 0x000000ffff08a224 */ /* 0x000fe200078e0a08 */
[----:B------:R-:W-:-:S05]  /*13ad0*/  @!P1 LOP3.LUT R8, RZ, R4, RZ, 0x33, !PT ;  /* 0x00000004ff089212 */ /* 0x000fca00078e33ff */
[----:B------:R-:W-:Y:S02]  /*13ae0*/  IMAD R5, R6, R8, RZ ;  /* 0x0000000806057224 */ /* 0x000fe400078e02ff */
[----:B------:R-:W-:Y:S02]  /*13af0*/  IMAD.MOV R8, RZ, RZ, -R8 ;  /* 0x000000ffff087224 */ /* 0x000fe400078e0a08 */
[----:B------:R-:W-:Y:S02]  /*13b00*/  IMAD.MOV R3, RZ, RZ, -R5 ;  /* 0x000000ffff037224 */ /* 0x000fe400078e0a05 */
[----:B------:R-:W-:-:S03]  /*13b10*/  IMAD R8, R4, R8, R2 ;  /* 0x0000000804087224 */ /* 0x000fc600078e0202 */
[----:B------:R-:W-:Y:S01]  /*13b20*/  VIADDMNMX R6, R3, R9, R6, PT ;  /* 0x0000000903067246 */ /* 0x000fe20003800106 */
[----:B------:R-:W-:-:S03]  /*13b30*/  IMAD.IADD R5, R8, 0x1, R5 ;  /* 0x0000000108057824 */ /* 0x000fc600078e0205 */
        /* <DEDUP_REMOVED lines=31> */
.L_x_2267:
[----:B------:R0:W-:Y:S01]  /*13d30*/  STL [R1+0x20], R5 ;  /* 0x0000200501007387 */ /* 0x0001e20000100800 */
[----:B------:R-:W-:Y:S01]  /*13d40*/  ULDC UR42, c[0x0][0xc3c] ;  /* 0x00030f00002a7ab9 */ /* 0x000fe20000000800 */
[----:B------:R-:W-:Y:S02]  /*13d50*/  UMOV UR36, URZ ;  /* 0x0000003f00247c82 */ /* 0x000fe40008000000 */
[----:B------:R0:W-:Y:S03]  /*13d60*/  STL [R1+0x24], RZ ;  /* 0x000024ff01007387 */ /* 0x0001e60000100800 */
.L_x_2272:
[----:B------:R-:W2:Y:S04]  /*13d70*/  LDL R3, [R1+0x20] ;  /* 0x0000200001037983 */ /* 0x000ea80000100800 */
[----:B------:R-:W3:Y:S01]  /*13d80*/  LDL R2, [R1+0x24] ;  /* 0x0000240001027983 */ /* 0x000ee20000100800 */
[----:B------:R-:W-:Y:S02]  /*13d90*/  IMAD.U32 R6, RZ, RZ, UR36 ;  /* 0x00000024ff067e24 */ /* 0x000fe4000f8e00ff */
[----:B------:R-:W-:Y:S01]  /*13da0*/  IMAD.U32 R7, RZ, RZ, UR42 ;  /* 0x0000002aff077e24 */ /* 0x000fe2000f8e00ff */
[----:B-1----:R-:W1:Y:S02]  /*13db0*/  S2R R0, SR_TID.X ;  /* 0x0000000000007919 */ /* 0x002e640000002100 */
[----:B-1----:R-:W-:Y:S01]  /*13dc0*/  LOP3.LUT R0, R0, 0x1f, RZ, 0xc0, !PT ;  /* 0x0000001f00007812 */ /* 0x002fe200078ec0ff */
[----:B------:R-:W-:Y:S03]  /*13dd0*/  BAR.SYNC.DEFER_BLOCKING 0x4, 0x180 ;  /* 0x0106000000007b1d */ /* 0x000fe60000010000 */
[----:B------:R-:W-:-:S13]  /*13de0*/  ISETP.NE.AND P0, PT, R0, RZ, PT ;  /* 0x000000ff0000720c */ /* 0x000fda0003f05270 */
[----:B------:R-:W1:Y:S01]  /*13df0*/  @!P0 S2R R0, SR_CgaCtaId ;  /* 0x0000000000008919 */ /* 0x000e620000008800 */
[----:B--2---:R-:W-:Y:S02]  /*13e00*/  IMAD.MOV.U32 R4, RZ, RZ, R3 ;  /* 0x000000ffff047224 */ /* 0x004fe400078e0003 */
[----:B---3--:R-:W-:Y:S01]  /*13e10*/  IMAD.MOV.U32 R3, RZ, RZ, R2 ;  /* 0x000000ffff037224 */ /* 0x008fe200078e0002 */
[----:B------:R-:W-:-:S03]  /*13e20*/  @!P0 MOV R2, 0x400 ;  /* 0x0000040000028802 */ /* 0x000fc60000000f00 */
[----:B0-----:R-:W-:Y:S01]  /*13e30*/  IMAD.MOV.U32 R5, RZ, RZ, R3 ;  /* 0x000000ffff057224 */ /* 0x001fe200078e0003 */
[----:B-1----:R-:W-:-:S05]  /*13e40*/  @!P0 LEA R17, R0, R2, 0x18 ;  /* 0x0000000200118211 */ /* 0x002fca00078ec0ff */
[----:B------:R0:W-:Y:S01]  /*13e50*/  @!P0 STS.128 [R17+0x388d0], R4 ;  /* 0x0388d00411008388 */ /* 0x0001e20000000c00 */
[----:B------:R-:W-:Y:S06]  /*13e60*/  BAR.ARV 0x5, 0x180 ;  /* 0x0146000000007b1d */ /* 0x000fec0000002000 */
.L_x_2265:
[----:B------:R-:W-:Y:S02]  /*13e70*/  ULDC UR4, c[0x0][0xc3c] ;  /* 0x00030f0000047ab9 */ /* 0x000fe40000000800 */
[----:B------:R-:W-:-:S06]  /*13e80*/  UISETP.GE.AND UP0, UPT, UR42, UR4, UPT ;  /* 0x000000042a00728c */ /* 0x000fcc000bf06270 */
[----:B------:R-:W-:-:S13]  /*13e90*/  PLOP3.LUT P0, PT, PT, PT, UP0, 0x80, 0x0 ;  /* 0x000000000000781c */ /* 0x000fda0003f0f008 */
[----:B------:R-:W-:Y:S05]  /*13ea0*/  @!P0 BRA `(.L_x_2273) ;  /* 0xffffffac00848947 */ /* 0x000fea000383ffff */
.L_x_2202:
        /* <DEDUP_REMOVED lines=12> */
.L_x_2322:
[----:B------:R-:W-:Y:S05]  /*13f70*/  BSYNC B0 ;  /* 0x0000000000007941 */ /* 0x000fea0003800000 */
.L_x_2274:
[----:B------:R-:W-:-:S03]  /*13f80*/  UMOV UR4, 0xffffffff ;  /* 0xffffffff00047882 */ /* 0x000fc60000000000 */
[----:B------:R-:W-:Y:S05]  /*13f90*/  BRA.DIV UR4, `(.L_x_2276) ;  /* 0x0000001604387947 */ /* 0x000fea000b800000 */
[----:B------:R-:W1:Y:S02]  /*13fa0*/  S2R R2, SR_TID.X ;  /* 0x0000000000027919 */ /* 0x000e640000002100 */
[----:B-1----:R-:W-:-:S04]  /*13fb0*/  SHF.R.U32.HI R2, RZ, 0x5, R2 ;  /* 0x00000005ff027819 */ /* 0x002fc80000011602 */
[----:B------:R-:W-:-:S05]  /*13fc0*/  LOP3.LUT R2, R2, 0x3, RZ, 0xc0, !PT ;  /* 0x0000000302027812 */ /* 0x000fca00078ec0ff */
[----:B------:R1:W2:Y:S02]  /*13fd0*/  SHFL.IDX PT, R14, R2, RZ, 0x1f ;  /* 0x00001fff020e7589 */ /* 0x0002a400000e0000 */
.L_x_2325:
[----:B--2---:R-:W-:Y:S01]  /*13fe0*/  ISETP.NE.AND P0, PT, R14, RZ, PT ;  /* 0x000000ff0e00720c */ /* 0x004fe20003f05270 */
[----:B------:R-:W-:-:S12]  /*13ff0*/  BSSY B0, `(.L_x_2277) ;  /* 0x000002e000007945 */ /* 0x000fd80003800000 */
[----:B------:R-:W-:Y:S05]  /*14000*/  @P0 BRA `(.L_x_2278) ;  /* 0x0000000000b00947 */ /* 0x000fea0003800000 */
[----:B------:R-:W-:-:S03]  /*14010*/  UMOV UR4, 0xffffffff ;  /* 0xffffffff00047882 */ /* 0x000fc60000000000 */
[----:B------:R-:W-:Y:S05]  /*14020*/  BRA.DIV UR4, `(.L_x_2279) ;  /* 0x0000001604487947 */ /* 0x000fea000b800000 */
[----:B------:R-:W-:-:S13]  /*14030*/  ELECT P6, URZ, PT ;  /* 0x00000000003f782f */ /* 0x000fda00038c0000 */
.L_x_2328:
[----:B------:R-:W-:Y:S05]  /*14040*/  @!P6 BRA `(.L_x_2278) ;  /* 0x0000000000a0e947 */ /* 0x000fea0003800000 */
[----:B------:R-:W-:-:S06]  /*14050*/  ULOP3.LUT UR4, UR38, 0x2, URZ, 0xfc, !UPT ;  /* 0x0000000226047892 */ /* 0x000fcc000f8efc3f */
[----:B-1----:R-:W-:-:S05]  /*14060*/  IMAD.U32 R2, RZ, RZ, UR4 ;  /* 0x00000004ff027e24 */ /* 0x002fca000f8e00ff */
[----:B------:R-:W-:-:S13]  /*14070*/  ISETP.NE.AND P0, PT, R2, 0x3, PT ;  /* 0x000000030200780c */ /* 0x000fda0003f05270 */
[----:B------:R-:W-:Y:S05]  /*14080*/  @!P0 BRA `(.L_x_2280) ;  /* 0x0000000000048947 */ /* 0x000fea0003800000 */
[----:B------:R-:W-:Y:S01]  /*14090*/  BPT.TRAP 0x1 ;  /* 0x000000040000795c */ /* 0x000fe20000300000 */
.L_x_2280:
        /* <DEDUP_REMOVED lines=14> */
.L_x_2329:
[----:B------:R-:W1:Y:S02]  /*14180*/  SYNCS.PHASECHK.TRANS64.TRYWAIT P1, [R7+URZ], R2 ;  /* 0x00000002070075a7 */ /* 0x000e64000802017f */
[----:B-1----:R-:W-:Y:S05]  /*14190*/  @!P1 BRA `(.L_x_2282) ;  /* 0x0000001400209947 */ /* 0x002fea0003800000 */
.L_x_2330:
[----:B------:R-:W-:Y:S05]  /*141a0*/  @!P0 BRA `(.L_x_2283) ;  /* 0x0000000000048947 */ /* 0x000fea0003800000 */
[----:B------:R-:W-:Y:S01]  /*141b0*/  BPT.TRAP 0x1 ;  /* 0x000000040000795c */ /* 0x000fe20000300000 */
.L_x_2283:
[----:B------:R-:W2:Y:S02]  /*141c0*/  LDL.LU R4, [R1+0x4] ;  /* 0x0000040001047983 */ /* 0x000ea40000300800 */
[----:B--2---:R-:W-:-:S04]  /*141d0*/  IMAD R4, R4, 0x8, R0 ;  /* 0x0000000804047824 */ /* 0x004fc800078e0200 */
[----:B------:R-:W2:Y:S02]  /*141e0*/  SYNCS.PHASECHK.TRANS64.TRYWAIT P1, [R4+URZ+0x38860], R5 ;  /* 0x03886005040075a7 */ /* 0x000ea4000802017f */
[----:B--2---:R-:W-:Y:S05]  /*141f0*/  @!P1 BRA `(.L_x_2284) ;  /* 0x00000014001c9947 */ /* 0x004fea0003800000 */
.L_x_2331:
[----:B------:R-:W-:Y:S05]  /*14200*/  @!P0 BRA `(.L_x_2285) ;  /* 0x0000000000048947 */ /* 0x000fea0003800000 */
[----:B------:R-:W-:Y:S01]  /*14210*/  BPT.TRAP 0x1 ;  /* 0x000000040000795c */ /* 0x000fe20000300000 */
.L_x_2285:
[----:B------:R-:W-:-:S04]  /*14220*/  IMAD R3, R3, 0x8, R0 ;  /* 0x0000000803037824 */ /* 0x000fc800078e0200 */
[----:B------:R-:W3:Y:S02]  /*14230*/  SYNCS.PHASECHK.TRANS64.TRYWAIT P1, [R3+URZ+0x38860], R2 ;  /* 0x03886002030075a7 */ /* 0x000ee4000802017f */
[----:B---3--:R-:W-:Y:S05]  /*14240*/  @!P1 BRA `(.L_x_2286) ;  /* 0x00000014001c9947 */ /* 0x008fea0003800000 */
.L_x_2332:
[----:B------:R-:W-:Y:S05]  /*14250*/  @!P0 BRA `(.L_x_2287) ;  /* 0x0000000000048947 */ /* 0x000fea0003800000 */
[----:B------:R-:W-:Y:S01]  /*14260*/  BPT.TRAP 0x1 ;  /* 0x000000040000795c */ /* 0x000fe20000300000 */
.L_x_2287:
[----:B------:R-:W4:Y:S02]  /*14270*/  SYNCS.PHASECHK.TRANS64.TRYWAIT P0, [R4+URZ+0x38880], R5 ;  /* 0x03888005040075a7 */ /* 0x000f24000800017f */
[----:B----4-:R-:W-:Y:S05]  /*14280*/  @!P0 BRA `(.L_x_2288) ;  /* 0x0000001400208947 */ /* 0x010fea0003800000 */
.L_x_2289:
[----:B------:R0:W0:Y:S02]  /*14290*/  SYNCS.PHASECHK.TRANS64.TRYWAIT P0, [R3+URZ+0x38880], R2 ;  /* 0x03888002030075a7 */ /* 0x000024000800017f */
[----:B0-----:R-:W-:Y:S05]  /*142a0*/  @!P0 NANOSLEEP.SYNCS 0x989680 ;  /* 0x009896800000895d */ /* 0x001fea0003900000 */
[----:B------:R-:W0:Y:S02]  /*142b0*/  @!P0 SYNCS.PHASECHK.TRANS64 P0, [R3+URZ+0x38880], R2 ;  /* 0x03888002030085a7 */ /* 0x000e24000800007f */
[----:B0-----:R-:W-:Y:S05]  /*142c0*/  @!P0 BRA `(.L_x_2289) ;  /* 0xfffffffc00f08947 */ /* 0x001fea000383ffff */
.L_x_2278:
[----:B------:R-:W-:Y:S05]  /*142d0*/  BSYNC B0 ;  /* 0x0000000000007941 */ /* 0x000fea0003800000 */
.L_x_2277:
[----:B------:R-:W-:Y:S05]  /*142e0*/  EXIT ;  /* 0x000000000000794d */ /* 0x000fea0003800000 */
.L_x_2141:
[----:B0-----:R-:W-:-:S04]  /*142f0*/  IMAD.U32 R3, RZ, RZ, UR41 ;  /* 0x00000029ff037e24 */ /* 0x001fc8000f8e00ff */
[----:B------:R0:W1:Y:S03]  /*14300*/  SYNCS.PHASECHK.TRANS64.TRYWAIT P1, [R3+URZ+0x38800], R0 ;  /* 0x03880000030075a7 */ /* 0x000066000802017f */
[----:B-1----:R-:W-:Y:S05]  /*14310*/  @!P1 NANOSLEEP.SYNCS 0x989680 ;  /* 0x009896800000995d */ /* 0x002fea0003900000 */
[----:B------:R-:W1:Y:S02]  /*14320*/  @!P1 SYNCS.PHASECHK.TRANS64 P1, [R3+URZ+0x38800], R0 ;  /* 0x03880000030095a7 */ /* 0x000e64000802007f */
[----:B-1----:R-:W-:Y:S05]  /*14330*/  @!P1 BRA `(.L_x_2141) ;  /* 0xfffffffc00ec9947 */ /* 0x002fea000383ffff */
[----:B------:R-:W-:Y:S05]  /*14340*/  BRA `(.L_x_2290) ;  /* 0xfffffed8009c7947 */ /* 0x000fea000383ffff */
.L_x_2145:
[----:B-1----:R1:W2:Y:S02]  /*14350*/  SYNCS.PHASECHK.TRANS64.TRYWAIT P2, [R3+URZ+0x38830], R0 ;  /* 0x03883000030075a7 */ /* 0x0022a4000804017f */
[----:B--2---:R-:W-:Y:S05]  /*14360*/  @!P2 NANOSLEEP.SYNCS 0x989680 ;  /* 0x009896800000a95d */ /* 0x004fea0003900000 */
[----:B------:R-:W2:Y:S02]  /*14370*/  @!P2 SYNCS.PHASECHK.TRANS64 P2, [R3+URZ+0x38830], R0 ;  /* 0x038830000300a5a7 */ /* 0x000ea4000804007f */
[----:B--2---:R-:W-:Y:S05]  /*14380*/  @!P2 BRA `(.L_x_2145) ;  /* 0xfffffffc00f0a947 */ /* 0x004fea000383ffff */
[----:B------:R-:W-:Y:S05]  /*14390*/  BRA `(.L_x_2144) ;  /* 0xfffffed800c07947 */ /* 0x000fea000383ffff */
.L_x_2150:
[----:B-1----:R-:W-:-:S04]  /*143a0*/  IMAD.U32 R7, RZ, RZ, UR6 ;  /* 0x00000006ff077e24 */ /* 0x002fc8000f8e00ff */
[----:B------:R1:W2:Y:S03]  /*143b0*/  SYNCS.PHASECHK.TRANS64.TRYWAIT P3, [R7+URZ+0x38830], R0 ;  /* 0x03883000070075a7 */ /* 0x0002a6000806017f */
[----:B--2---:R-:W-:Y:S05]  /*143c0*/  @!P3 NANOSLEEP.SYNCS 0x989680 ;  /* 0x009896800000b95d */ /* 0x004fea0003900000 */
[----:B------:R-:W2:Y:S02]  /*143d0*/  @!P3 SYNCS.PHASECHK.TRANS64 P3, [R7+URZ+0x38830], R0 ;  /* 0x038830000700b5a7 */ /* 0x000ea4000806007f */
[----:B--2---:R-:W-:Y:S05]  /*143e0*/  @!P3 BRA `(.L_x_2150) ;  /* 0xfffffffc00ecb947 */ /* 0x004fea000383ffff */
[----:B------:R-:W-:Y:S05]  /*143f0*/  BRA `(.L_x_2147) ;  /* 0xffffff00004c7947 */ /* 0x000fea000383ffff */
.L_x_2154:
[----:B-1----:R-:W-:-:S04]  /*14400*/  IMAD.U32 R7, RZ, RZ, UR6 ;  /* 0x00000006ff077e24 */ /* 0x002fc8000f8e00ff */
[----:B------:R1:W2:Y:S03]  /*14410*/  SYNCS.PHASECHK.TRANS64.TRYWAIT P3, [R7+URZ+0x38850], R0 ;  /* 0x03885000070075a7 */ /* 0x0002a6000806017f */
[----:B--2---:R-:W-:Y:S05]  /*14420*/  @!P3 NANOSLEEP.SYNCS 0x989680 ;  /* 0x009896800000b95d */ /* 0x004fea0003900000 */
[----:B------:R-:W2:Y:S02]  /*14430*/  @!P3 SYNCS.PHASECHK.TRANS64 P3, [R7+URZ+0x38850], R0 ;  /* 0x038850000700b5a7 */ /* 0x000ea4000806007f */
[----:B--2---:R-:W-:Y:S05]  /*14440*/  @!P3 BRA `(.L_x_2154) ;  /* 0xfffffffc00ecb947 */ /* 0x004fea000383ffff */
[----:B------:R-:W-:Y:S05]  /*14450*/  BRA `(.L_x_2151) ;  /* 0xffffff0400207947 */ /* 0x000fea000383ffff */
.L_x_2161:
[----:B-1----:R-:W-:-:S04]  /*14460*/  IMAD.U32 R9, RZ, RZ, UR6 ;  /* 0x00000006ff097e24 */ /* 0x002fc8000f8e00ff */
[----:B------:R1:W2:Y:S03]  /*14470*/  SYNCS.PHASECHK.TRANS64.TRYWAIT P2, [R9+URZ+0x38830], R0 ;  /* 0x03883000090075a7 */ /* 0x0002a6000804017f */
[----:B--2---:R-:W-:Y:S05]  /*14480*/  @!P2 NANOSLEEP.SYNCS 0x989680 ;  /* 0x009896800000a95d */ /* 0x004fea0003900000 */
[----:B------:R-:W2:Y:S02]  /*14490*/  @!P2 SYNCS.PHASECHK.TRANS64 P2, [R9+URZ+0x38830], R0 ;  /* 0x038830000900a5a7 */ /* 0x000ea4000804007f */
[----:B--2---:R-:W-:Y:S05]  /*144a0*/  @!P2 BRA `(.L_x_2161) ;  /* 0xfffffffc00eca947 */ /* 0x004fea000383ffff */
[----:B------:R-:W-:Y:S05]  /*144b0*/  BRA `(.L_x_2158) ;  /* 0xffffff2c004c7947 */ /* 0x000fea000383ffff */
.L_x_2165:
[----:B-1----:R-:W-:-:S04]  /*144c0*/  IMAD.U32 R9, RZ, RZ, UR6 ;  /* 0x00000006ff097e24 */ /* 0x002fc8000f8e00ff */
[----:B------:R1:W2:Y:S03]  /*144d0*/  SYNCS.PHASECHK.TRANS64.TRYWAIT P2, [R9+URZ+0x38850], R0 ;  /* 0x03885000090075a7 */ /* 0x0002a6000804017f */
[----:B--2---:R-:W-:Y:S05]  /*144e0*/  @!P2 NANOSLEEP.SYNCS 0x989680 ;  /* 0x009896800000a95d */ /* 0x004fea0003900000 */
[----:B------:R-:W2:Y:S02]  /*144f0*/  @!P2 SYNCS.PHASECHK.TRANS64 P2, [R9+URZ+0x38850], R0 ;  /* 0x038850000900a5a7 */ /* 0x000ea4000804007f */
[----:B--2---:R-:W-:Y:S05]  /*14500*/  @!P2 BRA `(.L_x_2165) ;  /* 0xfffffffc00eca947 */ /* 0x004fea000383ffff */
[----:B------:R-:W-:Y:S05]  /*14510*/  BRA `(.L_x_2162) ;  /* 0xffffff3000147947 */ /* 0x000fea000383ffff */
.L_x_2171:
[----:B-1----:R-:W-:-:S04]  /*14520*/  IMAD.U32 R6, RZ, RZ, UR16 ;  /* 0x00000010ff067e24 */ /* 0x002fc8000f8e00ff */
[----:B------:R1:W2:Y:S03]  /*14530*/  SYNCS.PHASECHK.TRANS64.TRYWAIT P1, [R6+URZ+0x38850], R5 ;  /* 0x03885005060075a7 */ /* 0x0002a6000802017f */
[----:B--2---:R-:W-:Y:S05]  /*14540*/  @!P1 NANOSLEEP.SYNCS 0x989680 ;  /* 0x009896800000995d */ /* 0x004fea0003900000 */
[----:B------:R-:W2:Y:S02]  /*14550*/  @!P1 SYNCS.PHASECHK.TRANS64 P1, [R6+URZ+0x38850], R5 ;  /* 0x03885005060095a7 */ /* 0x000ea4000802007f */
[----:B--2---:R-:W-:Y:S05]  /*14560*/  @!P1 BRA `(.L_x_2171) ;  /* 0xfffffffc00ec9947 */ /* 0x004fea000383ffff */
[----:B------:R-:W-:Y:S05]  /*14570*/  BRA `(.L_x_2170) ;  /* 0xffffff4c00b47947 */ /* 0x000fea000383ffff */
.L_x_2217:
[----:B------:R-:W-:Y:S02]  /*14580*/  IMAD.MOV.U32 R13, RZ, RZ, R0 ;  /* 0x000000ffff0d7224 */ /* 0x000fe400078e0000 */
[----:B------:R-:W-:Y:S02]  /*14590*/  IMAD.MOV.U32 R12, RZ, RZ, RZ ;  /* 0x000000ffff0c7224 */ /* 0x000fe400078e00ff */
[----:B------:R-:W-:Y:S02]  /*145a0*/  IMAD.MOV.U32 R11, RZ, RZ, 0x1f ;  /* 0x0000001fff0b7424 */ /* 0x000fe400078e00ff */
[----:B------:R-:W-:-:S07]  /*145b0*/  IMAD.MOV.U32 R15, RZ, RZ, -0x1 ;  /* 0xffffffffff0f7424 */ /* 0x000fce00078e00ff */
[----:B-1----:R-:W-:Y:S05]  /*145c0*/  WARPSYNC.COLLECTIVE R15, `(.L_x_2291) ;  /* 0x000000000f087348 */ /* 0x002fea0003c00000 */
[----:B------:R0:W2:Y:S02]  /*145d0*/  SHFL.IDX P6, R14, R13, R12, R11 ;  /* 0x0000000c0d0e7389 */ /* 0x0000a400000c000b */
[----:B012---:R-:W-:Y:S01]  /*145e0*/  ENDCOLLECTIVE ;  /* 0x000000000000791b */ /* 0x007fe20003800000 */
.L_x_2291:
[----:B------:R-:W-:Y:S05]  /*145f0*/  BRA `(.L_x_2292) ;  /* 0xffffffb400587947 */ /* 0x000fea000383ffff */
.L_x_2219:
[----:B------:R-:W-:Y:S01]  /*14600*/  BSSY B0, `(.L_x_2293) ;  /* 0x0000006000007945 */ /* 0x000fe20003800000 */
[----:B------:R-:W-:-:S07]  /*14610*/  IMAD.MOV.U32 R15, RZ, RZ, -0x1 ;  /* 0xffffffffff0f7424 */ /* 0x000fce00078e00ff */
[----:B-1----:R-:W-:Y:S05]  /*14620*/  WARPSYNC.COLLECTIVE R15, `(.L_x_2294) ;  /* 0x000000000f0c7348 */ /* 0x002fea0003c00000 */
[----:B------:R-:W-:Y:S02]  /*14630*/  ELECT P6, UR62, PT ;  /* 0x00000000003e782f */ /* 0x000fe400038c0000 */
[----:B------:R-:W-:Y:S01]  /*14640*/  MOV R14, UR62 ;  /* 0x0000003e000e7c02 */ /* 0x000fe20008000f00 */
[----:B-1----:R-:W-:Y:S10]  /*14650*/  ENDCOLLECTIVE ;  /* 0x000000000000791b */ /* 0x002ff40003800000 */
.L_x_2294:
[----:B------:R-:W-:Y:S05]  /*14660*/  BSYNC B0 ;  /* 0x0000000000007941 */ /* 0x000fea0003800000 */
.L_x_2293:
[----:B------:R-:W-:Y:S05]  /*14670*/  BRA `(.L_x_2295) ;  /* 0xffffffb4005c7947 */ /* 0x000fea000383ffff */
.L_x_2221:
[----:B0-----:R0:W1:Y:S02]  /*14680*/  SYNCS.PHASECHK.TRANS64.TRYWAIT P0, [R2+URZ+0x38880], R4 ;  /* 0x03888004020075a7 */ /* 0x001064000800017f */
[----:B-1----:R-:W-:Y:S05]  /*14690*/  @!P0 NANOSLEEP.SYNCS 0x989680 ;  /* 0x009896800000895d */ /* 0x002fea0003900000 */
[----:B------:R-:W1:Y:S02]  /*146a0*/  @!P0 SYNCS.PHASECHK.TRANS64 P0, [R2+URZ+0x38880], R4 ;  /* 0x03888004020085a7 */ /* 0x000e64000800007f */
[----:B-1----:R-:W-:Y:S05]  /*146b0*/  @!P0 BRA `(.L_x_2221) ;  /* 0xfffffffc00f08947 */ /* 0x002fea000383ffff */
[----:B------:R-:W-:Y:S05]  /*146c0*/  BRA `(.L_x_2296) ;  /* 0xffffffb400c07947 */ /* 0x000fea000383ffff */
.L_x_2223:
[----:B-1----:R1:W2:Y:S02]  /*146d0*/  SYNCS.PHASECHK.TRANS64.TRYWAIT P0, [R2+URZ+0x38840], R4 ;  /* 0x03884004020075a7 */ /* 0x0022a4000800017f */
[----:B--2---:R-:W-:Y:S05]  /*146e0*/  @!P0 NANOSLEEP.SYNCS 0x989680 ;  /* 0x009896800000895d */ /* 0x004fea0003900000 */
[----:B------:R-:W2:Y:S02]  /*146f0*/  @!P0 SYNCS.PHASECHK.TRANS64 P0, [R2+URZ+0x38840], R4 ;  /* 0x03884004020085a7 */ /* 0x000ea4000800007f */
[----:B--2---:R-:W-:Y:S05]  /*14700*/  @!P0 BRA `(.L_x_2223) ;  /* 0xfffffffc00f08947 */ /* 0x004fea000383ffff */
[----:B------:R-:W-:Y:S05]  /*14710*/  BRA `(.L_x_2297) ;  /* 0xffffffb800307947 */ /* 0x000fea000383ffff */
.L_x_2227:
[----:B------:R-:W2:Y:S01]  /*14720*/  LDL.LU R11, [R1+0x28] ;  /* 0x00002800010b7983 */ /* 0x000ea20000300800 */
[----:B------:R-:W-:Y:S01]  /*14730*/  IMAD.MOV.U32 R13, RZ, RZ, R0 ;  /* 0x000000ffff0d7224 */ /* 0x000fe200078e0000 */
[----:B------:R-:W-:Y:S01]  /*14740*/  LOP3.LUT R7, R7, 0x7f, RZ, 0xc0, !PT ;  /* 0x0000007f07077812 */ /* 0x000fe200078ec0ff */
[----:B------:R-:W-:Y:S02]  /*14750*/  IMAD.MOV.U32 R12, RZ, RZ, RZ ;  /* 0x000000ffff0c7224 */ /* 0x000fe400078e00ff */
[----:B------:R-:W-:Y:S01]  /*14760*/  IMAD.MOV.U32 R15, RZ, RZ, -0x1 ;  /* 0xffffffffff0f7424 */ /* 0x000fe200078e00ff */
[----:B------:R-:W-:-:S05]  /*14770*/  SHF.R.U32.HI R4, RZ, 0x3, R7 ;  /* 0x00000003ff047819 */ /* 0x000fca0000011607 */
[----:B------:R-:W-:-:S04]  /*14780*/  IMAD R4, R8, 0x80, R4 ;  /* 0x0000008008047824 */ /* 0x000fc800078e0204 */
[----:B------:R-:W-:Y:S02]  /*14790*/  VIADD R5, R4, 0x10 ;  /* 0x0000001004057836 */ /* 0x000fe40000000000 */
[----:B--2---:R-:W-:Y:S02]  /*147a0*/  IMAD R3, R11, R6, RZ ;  /* 0x000000060b037224 */ /* 0x004fe400078e02ff */
[----:B------:R-:W-:-:S03]  /*147b0*/  IMAD.MOV.U32 R11, RZ, RZ, 0x181f ;  /* 0x0000181fff0b7424 */ /* 0x000fc600078e00ff */
[----:B------:R-:W-:-:S13]  /*147c0*/  ISETP.GE.AND P2, PT, R4, R3, PT ;  /* 0x000000030400720c */ /* 0x000fda0003f46270 */
[----:B-----5:R-:W-:Y:S05]  /*147d0*/  WARPSYNC.COLLECTIVE R15, `(.L_x_2298) ;  /* 0x000000000f087348 */ /* 0x020fea0003c00000 */
[----:B------:R0:W1:Y:S02]  /*147e0*/  SHFL.IDX P6, R14, R13, R12, R11 ;  /* 0x0000000c0d0e7389 */ /* 0x00006400000c000b */
[----:B01---5:R-:W-:Y:S01]  /*147f0*/  ENDCOLLECTIVE ;  /* 0x000000000000791b */ /* 0x023fe20003800000 */
.L_x_2298:
[----:B------:R-:W-:Y:S02]  /*14800*/  IMAD.MOV.U32 R13, RZ, RZ, R2 ;  /* 0x000000ffff0d7224 */ /* 0x000fe400078e0002 */
[----:B------:R-:W-:-:S07]  /*14810*/  IMAD.MOV.U32 R6, RZ, RZ, R14 ;  /* 0x000000ffff067224 */ /* 0x000fce00078e000e */
[----:B------:R-:W-:Y:S05]  /*14820*/  WARPSYNC.COLLECTIVE R15, `(.L_x_2299) ;  /* 0x000000000f087348 */ /* 0x000fea0003c00000 */
[----:B------:R0:W1:Y:S02]  /*14830*/  SHFL.IDX P6, R14, R13, R12, R11 ;  /* 0x0000000c0d0e7389 */ /* 0x00006400000c000b */
[----:B01----:R-:W-:Y:S01]  /*14840*/  ENDCOLLECTIVE ;  /* 0x000000000000791b */ /* 0x003fe20003800000 */
.L_x_2299:
[----:B------:R-:W-:Y:S02]  /*14850*/  IMAD.MOV.U32 R13, RZ, RZ, R0 ;  /* 0x000000ffff0d7224 */ /* 0x000fe400078e0000 */
[----:B------:R-:W-:Y:S02]  /*14860*/  IMAD.MOV.U32 R12, RZ, RZ, 0x1 ;  /* 0x00000001ff0c7424 */ /* 0x000fe400078e00ff */
[----:B------:R-:W-:-:S07]  /*14870*/  IMAD.MOV.U32 R7, RZ, RZ, R14 ;  /* 0x000000ffff077224 */ /* 0x000fce00078e000e */
[----:B------:R-:W-:Y:S05]  /*14880*/  WARPSYNC.COLLECTIVE R15, `(.L_x_2300) ;  /* 0x000000000f087348 */ /* 0x000fea0003c00000 */
[----:B------:R0:W1:Y:S02]  /*14890*/  SHFL.IDX P6, R14, R13, R12, R11 ;  /* 0x0000000c0d0e7389 */ /* 0x00006400000c000b */
[----:B01----:R-:W-:Y:S01]  /*148a0*/  ENDCOLLECTIVE ;  /* 0x000000000000791b */ /* 0x003fe20003800000 */
.L_x_2300:
        /* <DEDUP_REMOVED lines=10> */
.L_x_2301:
        /* <DEDUP_REMOVED lines=12> */
.L_x_2302:
[----:B------:R-:W-:Y:S01]  /*14a10*/  @!P2 IADD3 R7, P3, R10, R5, RZ ;  /* 0x000000050a07a210 */ /* 0x000fe20007f7e0ff */
[----:B------:R-:W-:-:S04]  /*14a20*/  VIADD R5, R4, 0x20 ;  /* 0x0000002004057836 */ /* 0x000fc80000000000 */
[----:B------:R-:W-:Y:S02]  /*14a30*/  @!P2 IMAD.X R6, RZ, RZ, R8, P3 ;  /* 0x000000ffff06a224 */ /* 0x000fe400018e0608 */
[----:B------:R-:W-:-:S03]  /*14a40*/  VIADD R8, R4, 0x60 ;  /* 0x0000006004087836 */ /* 0x000fc60000000000 */
        /* <DEDUP_REMOVED lines=14> */
.L_x_2303:
[----:B------:R-:W-:Y:S02]  /*14b30*/  IMAD.MOV.U32 R13, RZ, RZ, R0 ;  /* 0x000000ffff0d7224 */ /* 0x000fe400078e0000 */
[----:B------:R-:W-:Y:S02]  /*14b40*/  IMAD.MOV.U32 R12, RZ, RZ, 0x3 ;  /* 0x00000003ff0c7424 */ /* 0x000fe400078e00ff */
[----:B------:R-:W-:-:S07]  /*14b50*/  IMAD.MOV.U32 R5, RZ, RZ, R14 ;  /* 0x000000ffff057224 */ /* 0x000fce00078e000e */
[----:B------:R-:W-:Y:S05]  /*14b60*/  WARPSYNC.COLLECTIVE R15, `(.L_x_2304) ;  /* 0x000000000f087348 */ /* 0x000fea0003c00000 */
[----:B------:R0:W1:Y:S02]  /*14b70*/  SHFL.IDX P6, R14, R13, R12, R11 ;  /* 0x0000000c0d0e7389 */ /* 0x00006400000c000b */
[----:B01----:R-:W-:Y:S01]  /*14b80*/  ENDCOLLECTIVE ;  /* 0x000000000000791b */ /* 0x003fe20003800000 */
.L_x_2304:
        /* <DEDUP_REMOVED lines=16> */
.L_x_2305:
[----:B------:R-:W-:Y:S02]  /*14c90*/  IMAD.MOV.U32 R13, RZ, RZ, R0 ;  /* 0x000000ffff0d7224 */ /* 0x000fe400078e0000 */
[----:B------:R-:W-:Y:S02]  /*14ca0*/  IMAD.MOV.U32 R12, RZ, RZ, 0x4 ;  /* 0x00000004ff0c7424 */ /* 0x000fe400078e00ff */
[----:B------:R-:W-:-:S07]  /*14cb0*/  IMAD.MOV.U32 R5, RZ, RZ, R14 ;  /* 0x000000ffff057224 */ /* 0x000fce00078e000e */
[----:B------:R-:W-:Y:S05]  /*14cc0*/  WARPSYNC.COLLECTIVE R15, `(.L_x_2306) ;  /* 0x000000000f087348 */ /* 0x000fea0003c00000 */
[----:B------:R0:W1:Y:S02]  /*14cd0*/  SHFL.IDX P6, R14, R13, R12, R11 ;  /* 0x0000000c0d0e7389 */ /* 0x00006400000c000b */
[----:B01----:R-:W-:Y:S01]  /*14ce0*/  ENDCOLLECTIVE ;  /* 0x000000000000791b */ /* 0x003fe20003800000 */
.L_x_2306:
        /* <DEDUP_REMOVED lines=16> */
.L_x_2307:
[----:B------:R-:W-:Y:S02]  /*14df0*/  IMAD.MOV.U32 R13, RZ, RZ, R0 ;  /* 0x000000ffff0d7224 */ /* 0x000fe400078e0000 */
[----:B------:R-:W-:Y:S02]  /*14e00*/  IMAD.MOV.U32 R12, RZ, RZ, 0x5 ;  /* 0x00000005ff0c7424 */ /* 0x000fe400078e00ff */
[----:B------:R-:W-:-:S07]  /*14e10*/  IMAD.MOV.U32 R5, RZ, RZ, R14 ;  /* 0x000000ffff057224 */ /* 0x000fce00078e000e */
[----:B------:R-:W-:Y:S05]  /*14e20*/  WARPSYNC.COLLECTIVE R15, `(.L_x_2308) ;  /* 0x000000000f087348 */ /* 0x000fea0003c00000 */
[----:B------:R0:W1:Y:S02]  /*14e30*/  SHFL.IDX P6, R14, R13, R12, R11 ;  /* 0x0000000c0d0e7389 */ /* 0x00006400000c000b */
[----:B01----:R-:W-:Y:S01]  /*14e40*/  ENDCOLLECTIVE ;  /* 0x000000000000791b */ /* 0x003fe20003800000 */
.L_x_2308:
        /* <DEDUP_REMOVED lines=16> */
.L_x_2309:
[----:B------:R-:W-:Y:S02]  /*14f50*/  IMAD.MOV.U32 R13, RZ, RZ, R0 ;  /* 0x000000ffff0d7224 */ /* 0x000fe400078e0000 */
[----:B------:R-:W-:Y:S02]  /*14f60*/  IMAD.MOV.U32 R12, RZ, RZ, 0x6 ;  /* 0x00000006ff0c7424 */ /* 0x000fe400078e00ff */
[----:B------:R-:W-:-:S07]  /*14f70*/  IMAD.MOV.U32 R5, RZ, RZ, R14 ;  /* 0x000000ffff057224 */ /* 0x000fce00078e000e */
[----:B------:R-:W-:Y:S05]  /*14f80*/  WARPSYNC.COLLECTIVE R15, `(.L_x_2310) ;  /* 0x000000000f087348 */ /* 0x000fea0003c00000 */
[----:B------:R0:W1:Y:S02]  /*14f90*/  SHFL.IDX P6, R14, R13, R12, R11 ;  /* 0x0000000c0d0e7389 */ /* 0x00006400000c000b */
[----:B01----:R-:W-:Y:S01]  /*14fa0*/  ENDCOLLECTIVE ;  /* 0x000000000000791b */ /* 0x003fe20003800000 */
.L_x_2310:
        /* <DEDUP_REMOVED lines=15> */
.L_x_2311:
[----:B------:R-:W-:Y:S02]  /*150a0*/  IMAD.MOV.U32 R13, RZ, RZ, R0 ;  /* 0x000000ffff0d7224 */ /* 0x000fe400078e0000 */
[----:B------:R-:W-:Y:S02]  /*150b0*/  IMAD.MOV.U32 R12, RZ, RZ, 0x7 ;  /* 0x00000007ff0c7424 */ /* 0x000fe400078e00ff */
[----:B------:R-:W-:-:S07]  /*150c0*/  IMAD.MOV.U32 R5, RZ, RZ, R14 ;  /* 0x000000ffff057224 */ /* 0x000fce00078e000e */
[----:B------:R-:W-:Y:S05]  /*150d0*/  WARPSYNC.COLLECTIVE R15, `(.L_x_2312) ;  /* 0x000000000f087348 */ /* 0x000fea0003c00000 */
[----:B------:R0:W1:Y:S02]  /*150e0*/  SHFL.IDX P6, R14, R13, R12, R11 ;  /* 0x0000000c0d0e7389 */ /* 0x00006400000c000b */
[----:B01----:R-:W-:Y:S01]  /*150f0*/  ENDCOLLECTIVE ;  /* 0x000000000000791b */ /* 0x003fe20003800000 */
.L_x_2312:
[----:B------:R-:W-:-:S05]  /*15100*/  @!P2 IADD3 R5, P3, R10, R5, RZ ;  /* 0x000000050a05a210 */ /* 0x000fca0007f7e0ff */
[----:B------:R-:W-:-:S04]  /*15110*/  @!P2 IMAD.X R6, RZ, RZ, R6, P3 ;  /* 0x000000ffff06a224 */ /* 0x000fc800018e0606 */
        /* <DEDUP_REMOVED lines=12> */
.L_x_2313:
[----:B------:R-:W-:Y:S01]  /*151e0*/  IMAD.MOV.U32 R2, RZ, RZ, R14 ;  /* 0x000000ffff027224 */ /* 0x000fe200078e000e */
[----:B------:R-:W-:Y:S06]  /*151f0*/  BRA `(.L_x_2314) ;  /* 0xffffffb800a47947 */ /* 0x000fec000383ffff */
.L_x_2232:
[----:B0-----:R0:W2:Y:S02]  /*15200*/  SYNCS.PHASECHK.TRANS64.TRYWAIT P0, [R17+URZ+0x38820], R0 ;  /* 0x03882000110075a7 */ /* 0x0010a4000800017f */
[----:B--2---:R-:W-:Y:S05]  /*15210*/  @!P0 NANOSLEEP.SYNCS 0x989680 ;  /* 0x009896800000895d */ /* 0x004fea0003900000 */
[----:B------:R-:W2:Y:S02]  /*15220*/  @!P0 SYNCS.PHASECHK.TRANS64 P0, [R17+URZ+0x38820], R0 ;  /* 0x03882000110085a7 */ /* 0x000ea4000800007f */
[----:B--2---:R-:W-:Y:S05]  /*15230*/  @!P0 BRA `(.L_x_2232) ;  /* 0xfffffffc00f08947 */ /* 0x004fea000383ffff */
[----:B------:R-:W-:Y:S05]  /*15240*/  BRA `(.L_x_2315) ;  /* 0xffffffbc00107947 */ /* 0x000fea000383ffff */
.L_x_2238:
[----:B--2---:R2:W3:Y:S02]  /*15250*/  SYNCS.PHASECHK.TRANS64.TRYWAIT P0, [R6+URZ+0x38880], R5 ;  /* 0x03888005060075a7 */ /* 0x0044e4000800017f */
[----:B---3--:R-:W-:Y:S05]  /*15260*/  @!P0 NANOSLEEP.SYNCS 0x989680 ;  /* 0x009896800000895d */ /* 0x008fea0003900000 */
[----:B------:R-:W3:Y:S02]  /*15270*/  @!P0 SYNCS.PHASECHK.TRANS64 P0, [R6+URZ+0x38880], R5 ;  /* 0x03888005060085a7 */ /* 0x000ee4000800007f */
[----:B---3--:R-:W-:Y:S05]  /*15280*/  @!P0 BRA `(.L_x_2238) ;  /* 0xfffffffc00f08947 */ /* 0x008fea000383ffff */
[----:B------:R-:W-:Y:S05]  /*15290*/  BRA `(.L_x_2316) ;  /* 0xffffffbc00c47947 */ /* 0x000fea000383ffff */
.L_x_2244:
[----:B-1----:R1:W3:Y:S02]  /*152a0*/  SYNCS.PHASECHK.TRANS64.TRYWAIT P0, [R6+URZ+0x38840], R5 ;  /* 0x03884005060075a7 */ /* 0x0022e4000800017f */
[----:B---3--:R-:W-:Y:S05]  /*152b0*/  @!P0 NANOSLEEP.SYNCS 0x989680 ;  /* 0x009896800000895d */ /* 0x008fea0003900000 */
[----:B------:R-:W3:Y:S02]  /*152c0*/  @!P0 SYNCS.PHASECHK.TRANS64 P0, [R6+URZ+0x38840], R5 ;  /* 0x03884005060085a7 */ /* 0x000ee4000800007f */
[----:B---3--:R-:W-:Y:S05]  /*152d0*/  @!P0 BRA `(.L_x_2244) ;  /* 0xfffffffc00f08947 */ /* 0x008fea000383ffff */
[----:B------:R-:W-:Y:S05]  /*152e0*/  BRA `(.L_x_2317) ;  /* 0xffffffc000847947 */ /* 0x000fea000383ffff */
.L_x_2251:
[----:B--2---:R2:W3:Y:S02]  /*152f0*/  SYNCS.PHASECHK.TRANS64.TRYWAIT P0, [R19+URZ+0x38870], R4 ;  /* 0x03887004130075a7 */ /* 0x0044e4000800017f */
[----:B---3--:R-:W-:Y:S05]  /*15300*/  @!P0 NANOSLEEP.SYNCS 0x989680 ;  /* 0x009896800000895d */ /* 0x008fea0003900000 */
[----:B------:R-:W3:Y:S02]  /*15310*/  @!P0 SYNCS.PHASECHK.TRANS64 P0, [R19+URZ+0x38870], R4 ;  /* 0x03887004130085a7 */ /* 0x000ee4000800007f */
[----:B---3--:R-:W-:Y:S05]  /*15320*/  @!P0 BRA `(.L_x_2251) ;  /* 0xfffffffc00f08947 */ /* 0x008fea000383ffff */
[----:B------:R-:W-:Y:S05]  /*15330*/  BRA `(.L_x_2318) ;  /* 0xffffffc4005c7947 */ /* 0x000fea000383ffff */
.L_x_2253:
[----:B--2---:R2:W3:Y:S02]  /*15340*/  SYNCS.PHASECHK.TRANS64.TRYWAIT P0, [R19+URZ+0x38860], R4 ;  /* 0x03886004130075a7 */ /* 0x0044e4000800017f */
[----:B---3--:R-:W-:Y:S05]  /*15350*/  @!P0 NANOSLEEP.SYNCS 0x989680 ;  /* 0x009896800000895d */ /* 0x008fea0003900000 */
[----:B------:R-:W3:Y:S02]  /*15360*/  @!P0 SYNCS.PHASECHK.TRANS64 P0, [R19+URZ+0x38860], R4 ;  /* 0x03886004130085a7 */ /* 0x000ee4000800007f */
[----:B---3--:R-:W-:Y:S05]  /*15370*/  @!P0 BRA `(.L_x_2253) ;  /* 0xfffffffc00f08947 */ /* 0x008fea000383ffff */
[----:B------:R-:W-:Y:S05]  /*15380*/  BRA `(.L_x_2319) ;  /* 0xffffffc400647947 */ /* 0x000fea000383ffff */
.L_x_2260:
[----:B0-----:R0:W2:Y:S02]  /*15390*/  SYNCS.PHASECHK.TRANS64.TRYWAIT P1, [R2+URZ+0x38870], R0 ;  /* 0x03887000020075a7 */ /* 0x0010a4000802017f */
[----:B--2---:R-:W-:Y:S05]  /*153a0*/  @!P1 NANOSLEEP.SYNCS 0x989680 ;  /* 0x009896800000995d */ /* 0x004fea0003900000 */
[----:B------:R-:W2:Y:S02]  /*153b0*/  @!P1 SYNCS.PHASECHK.TRANS64 P1, [R2+URZ+0x38870], R0 ;  /* 0x03887000020095a7 */ /* 0x000ea4000802007f */
[----:B--2---:R-:W-:Y:S05]  /*153c0*/  @!P1 BRA `(.L_x_2260) ;  /* 0xfffffffc00f09947 */ /* 0x004fea000383ffff */
[----:B------:R-:W-:Y:S05]  /*153d0*/  BRA `(.L_x_2320) ;  /* 0xffffffd000a07947 */ /* 0x000fea000383ffff */
.L_x_2262:
[----:B0-----:R0:W2:Y:S02]  /*153e0*/  SYNCS.PHASECHK.TRANS64.TRYWAIT P1, [R2+URZ+0x38860], R0 ;  /* 0x03886000020075a7 */ /* 0x0010a4000802017f */
[----:B--2---:R-:W-:Y:S05]  /*153f0*/  @!P1 NANOSLEEP.SYNCS 0x989680 ;  /* 0x009896800000995d */ /* 0x004fea0003900000 */
[----:B------:R-:W2:Y:S02]  /*15400*/  @!P1 SYNCS.PHASECHK.TRANS64 P1, [R2+URZ+0x38860], R0 ;  /* 0x03886000020095a7 */ /* 0x000ea4000802007f */
[----:B--2---:R-:W-:Y:S05]  /*15410*/  @!P1 BRA `(.L_x_2262) ;  /* 0xfffffffc00f09947 */ /* 0x004fea000383ffff */
[----:B------:R-:W-:Y:S05]  /*15420*/  BRA `(.L_x_2321) ;  /* 0xffffffd000a87947 */ /* 0x000fea000383ffff */
.L_x_2275:
[----:B0-----:R0:W1:Y:S02]  /*15430*/  SYNCS.PHASECHK.TRANS64.TRYWAIT P0, [R0+URZ+0x38820], R3 ;  /* 0x03882003000075a7 */ /* 0x001064000800017f */
[----:B-1----:R-:W-:Y:S05]  /*15440*/  @!P0 NANOSLEEP.SYNCS 0x989680 ;  /* 0x009896800000895d */ /* 0x002fea0003900000 */
[----:B------:R-:W1:Y:S02]  /*15450*/  @!P0 SYNCS.PHASECHK.TRANS64 P0, [R0+URZ+0x38820], R3 ;  /* 0x03882003000085a7 */ /* 0x000e64000800007f */
[----:B-1----:R-:W-:Y:S05]  /*15460*/  @!P0 BRA `(.L_x_2275) ;  /* 0xfffffffc00f08947 */ /* 0x002fea000383ffff */
[----:B------:R-:W-:Y:S05]  /*15470*/  BRA `(.L_x_2322) ;  /* 0xffffffe800bc7947 */ /* 0x000fea000383ffff */
.L_x_2276:
        /* <DEDUP_REMOVED lines=11> */
.L_x_2324:
[----:B------:R-:W-:Y:S05]  /*15530*/  BSYNC B0 ;  /* 0x0000000000007941 */ /* 0x000fea0003800000 */
.L_x_2323:
[----:B------:R-:W-:Y:S05]  /*15540*/  BRA `(.L_x_2325) ;  /* 0xffffffe800a47947 */ /* 0x000fea000383ffff */
.L_x_2279:
[----:B------:R-:W-:Y:S01]  /*15550*/  BSSY B1, `(.L_x_2326) ;  /* 0x0000006000017945 */ /* 0x000fe20003800000 */
[----:B------:R-:W-:-:S07]  /*15560*/  IMAD.MOV.U32 R15, RZ, RZ, -0x1 ;  /* 0xffffffffff0f7424 */ /* 0x000fce00078e00ff */
[----:B01----:R-:W-:Y:S05]  /*15570*/  WARPSYNC.COLLECTIVE R15, `(.L_x_2327) ;  /* 0x000000000f0c7348 */ /* 0x003fea0003c00000 */
[----:B------:R-:W-:Y:S02]  /*15580*/  ELECT P6, UR62, PT ;  /* 0x00000000003e782f */ /* 0x000fe400038c0000 */
[----:B------:R-:W-:Y:S01]  /*15590*/  MOV R14, UR62 ;  /* 0x0000003e000e7c02 */ /* 0x000fe20008000f00 */
[----:B01----:R-:W-:Y:S10]  /*155a0*/  ENDCOLLECTIVE ;  /* 0x000000000000791b */ /* 0x003ff40003800000 */
.L_x_2327:
[----:B------:R-:W-:Y:S05]  /*155b0*/  BSYNC B1 ;  /* 0x0000000000017941 */ /* 0x000fea0003800000 */
.L_x_2326:
[----:B------:R-:W-:Y:S05]  /*155c0*/  BRA `(.L_x_2328) ;  /* 0xffffffe8009c7947 */ /* 0x000fea000383ffff */
.L_x_2281:
[----:B0-----:R0:W1:Y:S02]  /*155d0*/  SYNCS.PHASECHK.TRANS64.TRYWAIT P1, [R6+URZ], R5 ;  /* 0x00000005060075a7 */ /* 0x001064000802017f */
[----:B-1----:R-:W-:Y:S05]  /*155e0*/  @!P1 NANOSLEEP.SYNCS 0x989680 ;  /* 0x009896800000995d */ /* 0x002fea0003900000 */
[----:B------:R-:W1:Y:S02]  /*155f0*/  @!P1 SYNCS.PHASECHK.TRANS64 P1, [R6+URZ], R5 ;  /* 0x00000005060095a7 */ /* 0x000e64000802007f */
[----:B-1----:R-:W-:Y:S05]  /*15600*/  @!P1 BRA `(.L_x_2281) ;  /* 0xfffffffc00f09947 */ /* 0x002fea000383ffff */
[----:B------:R-:W-:Y:S05]  /*15610*/  BRA `(.L_x_2329) ;  /* 0xffffffe800d87947 */ /* 0x000fea000383ffff */
.L_x_2282:
[----:B-1----:R1:W2:Y:S02]  /*15620*/  SYNCS.PHASECHK.TRANS64.TRYWAIT P1, [R7+URZ], R2 ;  /* 0x00000002070075a7 */ /* 0x0022a4000802017f */
[----:B--2---:R-:W-:Y:S05]  /*15630*/  @!P1 NANOSLEEP.SYNCS 0x989680 ;  /* 0x009896800000995d */ /* 0x004fea0003900000 */
[----:B------:R-:W2:Y:S02]  /*15640*/  @!P1 SYNCS.PHASECHK.TRANS64 P1, [R7+URZ], R2 ;  /* 0x00000002070095a7 */ /* 0x000ea4000802007f */
[----:B--2---:R-:W-:Y:S05]  /*15650*/  @!P1 BRA `(.L_x_2282) ;  /* 0xfffffffc00f09947 */ /* 0x004fea000383ffff */
[----:B------:R-:W-:Y:S05]  /*15660*/  BRA `(.L_x_2330) ;  /* 0xffffffe800cc7947 */ /* 0x000fea000383ffff */
.L_x_2284:
[----:B--2---:R2:W3:Y:S02]  /*15670*/  SYNCS.PHASECHK.TRANS64.TRYWAIT P1, [R4+URZ+0x38860], R5 ;  /* 0x03886005040075a7 */ /* 0x0044e4000802017f */
[----:B---3--:R-:W-:Y:S05]  /*15680*/  @!P1 NANOSLEEP.SYNCS 0x989680 ;  /* 0x009896800000995d */ /* 0x008fea0003900000 */
[----:B------:R-:W3:Y:S02]  /*15690*/  @!P1 SYNCS.PHASECHK.TRANS64 P1, [R4+URZ+0x38860], R5 ;  /* 0x03886005040095a7 */ /* 0x000ee4000802007f */
[----:B---3--:R-:W-:Y:S05]  /*156a0*/  @!P1 BRA `(.L_x_2284) ;  /* 0xfffffffc00f09947 */ /* 0x008fea000383ffff */
[----:B------:R-:W-:Y:S05]  /*156b0*/  BRA `(.L_x_2331) ;  /* 0xffffffe800d07947 */ /* 0x000fea000383ffff */
.L_x_2286:
[----:B---3--:R3:W4:Y:S02]  /*156c0*/  SYNCS.PHASECHK.TRANS64.TRYWAIT P1, [R3+URZ+0x38860], R2 ;  /* 0x03886002030075a7 */ /* 0x008724000802017f */
[----:B----4-:R-:W-:Y:S05]  /*156d0*/  @!P1 NANOSLEEP.SYNCS 0x989680 ;  /* 0x009896800000995d */ /* 0x010fea0003900000 */
[----:B------:R-:W4:Y:S02]  /*156e0*/  @!P1 SYNCS.PHASECHK.TRANS64 P1, [R3+URZ+0x38860], R2 ;  /* 0x03886002030095a7 */ /* 0x000f24000802007f */
[----:B----4-:R-:W-:Y:S05]  /*156f0*/  @!P1 BRA `(.L_x_2286) ;  /* 0xfffffffc00f09947 */ /* 0x010fea000383ffff */
[----:B------:R-:W-:Y:S05]  /*15700*/  BRA `(.L_x_2332) ;  /* 0xffffffe800d07947 */ /* 0x000fea000383ffff */
.L_x_2288:
[----:B----4-:R4:W0:Y:S02]  /*15710*/  SYNCS.PHASECHK.TRANS64.TRYWAIT P0, [R4+URZ+0x38880], R5 ;  /* 0x03888005040075a7 */ /* 0x010824000800017f */
[----:B0-----:R-:W-:Y:S05]  /*15720*/  @!P0 NANOSLEEP.SYNCS 0x989680 ;  /* 0x009896800000895d */ /* 0x001fea0003900000 */
[----:B------:R-:W0:Y:S02]  /*15730*/  @!P0 SYNCS.PHASECHK.TRANS64 P0, [R4+URZ+0x38880], R5 ;  /* 0x03888005040085a7 */ /* 0x000e24000800007f */
[----:B0-----:R-:W-:Y:S05]  /*15740*/  @!P0 BRA `(.L_x_2288) ;  /* 0xfffffffc00f08947 */ /* 0x001fea000383ffff */
[----:B------:R-:W-:Y:S05]  /*15750*/  BRA `(.L_x_2289) ;  /* 0xffffffe800cc7947 */ /* 0x000fea000383ffff */
.L_x_2333:
        /* <DEDUP_REMOVED lines=10> */
.L_x_12957:


//--------------------- .text._ZN7cutlass13device_kernelIN5flash11enable_sm90INS1_16FlashAttnFwdSm90INS1_25CollectiveMainloopFwdSm90ILi2EN4cute5tupleIJNS5_1CILi1EEES8_S8_EEENS6_IJNS7_ILi128EEESA_NS7_ILi256EEEEEELi256ENS_12float_e4m3_tEfNS_4arch4Sm90ELb1ELb0ELb0ELb1ELb0ELb1ELb0ELb1ELb1ELb1ELb0ELb0EEENS1_21CollectiveEpilogueFwdINS6_IJSA_SB_SA_EEES9_NS_10bfloat16_tESF_Li256ELb1ELb1ELb0ELb1EEENS1_36VarlenDynamicPersistentTileSchedulerILi128ELi128ELi256ELi128ELb0ELb1ELb1ELb1ELb1ELb1EEEEEEEEEvNT_6ParamsE --------------------------
	.section	.text._ZN7cutlass13device_kernelIN5flash11enable_sm90INS1_16FlashAttnFwdSm90INS1_25CollectiveMainloopFwdSm90ILi2EN4cute5tupleIJNS5_1CILi1EEES8_S8_EEENS6_IJNS7_ILi128EEESA_NS7_ILi256EEEEEELi256ENS_12float_e4m3_tEfNS_4arch4Sm90ELb1ELb0ELb0ELb1ELb0ELb1ELb0ELb1ELb1ELb1ELb0ELb0EEENS1_21CollectiveEpilogueFwdINS6_IJSA_SB_SA_EEES9_NS_10bfloat16_tESF_Li256ELb1ELb1ELb0ELb1EEENS1_36VarlenDynamicPersistentTileSchedulerILi128ELi128ELi256ELi128ELb0ELb1ELb1ELb1ELb1ELb1EEEEEEEEEvNT_6ParamsE,"ax",@progbits
	.align	128
.text._ZN7cutlass13device_kernelIN5flash11enable_sm90INS1_16FlashAttnFwdSm90INS1_25CollectiveMainloopFwdSm90ILi2EN4cute5tupleIJNS5_1CILi1EEES8_S8_EEENS6_IJNS7_ILi128EEESA_NS7_ILi256EEEEEELi256ENS_12float_e4m3_tEfNS_4arch4Sm90ELb1ELb0ELb0ELb1ELb0ELb1ELb0ELb1ELb1ELb1ELb0ELb0EEENS1_21CollectiveEpilogueFwdINS6_IJSA_SB_SA_EEES9_NS_10bfloat16_tESF_Li256ELb1ELb1ELb0ELb1EEENS1_36VarlenDynamicPersistentTileSchedulerILi128ELi128ELi256ELi128ELb0ELb1ELb1ELb1ELb1ELb1EEEEEEEEEvNT_6ParamsE:
        .type           _ZN7cutlass13device_kernelIN5flash11enable_sm90INS1_16FlashAttnFwdSm90INS1_25CollectiveMainloopFwdSm90ILi2EN4cute5tupleIJNS5_1CILi1EEES8_S8_EEENS6_IJNS7_ILi128EEESA_NS7_ILi256EEEEEELi256ENS_12float_e4m3_tEfNS_4arch4Sm90ELb1ELb0ELb0ELb1ELb0ELb1ELb0ELb1ELb1ELb1ELb0ELb0EEENS1_21CollectiveEpilogueFwdINS6_IJSA_SB_SA_EEES9_NS_10bfloat16_tESF_Li256ELb1ELb1ELb0ELb1EEENS1_36VarlenDynamicPersistentTileSchedulerILi128ELi128ELi256ELi128ELb0ELb1ELb1ELb1ELb1ELb1EEEEEEEEEvNT_6ParamsE,@function
        .size           _ZN7cutlass13device_kernelIN5flash11enable_sm90INS1_16FlashAttnFwdSm90INS1_25CollectiveMainloopFwdSm90ILi2EN4cute5tupleIJNS5_1CILi1EEES8_S8_EEENS6_IJNS7_ILi128EEESA_NS7_ILi256EEEEEELi256ENS_12float_e4m3_tEfNS_4arch4Sm90ELb1ELb0ELb0ELb1ELb0ELb1ELb0ELb1ELb1ELb1ELb0ELb0EEENS1_21CollectiveEpilogueFwdINS6_IJSA_SB_SA_EEES9_NS_10bfloat16_tESF_Li256ELb1ELb1ELb0ELb1EEENS1_36VarlenDynamicPersistentTileSchedulerILi128ELi128ELi256ELi128ELb0ELb1ELb1ELb1ELb1ELb1EEEEEEEEEvNT_6ParamsE,(.L_x_12958 - _ZN7cutlass13device_kernelIN5flash11enable_sm90INS1_16FlashAttnFwdSm90INS1_25CollectiveMainloopFwdSm90ILi2EN4cute5tupleIJNS5_1CILi1EEES8_S8_EEENS6_IJNS7_ILi128EEESA_NS7_ILi256EEEEEELi256ENS_12float_e4m3_tEfNS_4arch4Sm90ELb1ELb0ELb0ELb1ELb0ELb1ELb0ELb1ELb1ELb1ELb0ELb0EEENS1_21CollectiveEpilogueFwdINS6_IJSA_SB_SA_EEES9_NS_10bfloat16_tESF_Li256ELb1ELb1ELb0ELb1EEENS1_36VarlenDynamicPersistentTileSchedulerILi128ELi128ELi256ELi128ELb0ELb1ELb1ELb1ELb1ELb1EEEEEEEEEvNT_6ParamsE)
        .other          _ZN7cutlass13device_kernelIN5flash11enable_sm90INS1_16FlashAttnFwdSm90INS1_25CollectiveMainloopFwdSm90ILi2EN4cute5tupleIJNS5_1CILi1EEES8_S8_EEENS6_IJNS7_ILi128EEESA_NS7_ILi256EEEEEELi256ENS_12float_e4m3_tEfNS_4arch4Sm90ELb1ELb0ELb0ELb1ELb0ELb1ELb0ELb1ELb1ELb1ELb0ELb0EEENS1_21CollectiveEpilogueFwdINS6_IJSA_SB_SA_EEES9_NS_10bfloat16_tESF_Li256ELb1ELb1ELb0ELb1EEENS1_36VarlenDynamicPersistentTileSchedulerILi128ELi128ELi256ELi128ELb0ELb1ELb1ELb1ELb1ELb1EEEEEEEEEvNT_6ParamsE,@"STO_CUDA_ENTRY STV_DEFAULT"
_ZN7cutlass13device_kernelIN5flash11enable_sm90INS1_16FlashAttnFwdSm90INS1_25CollectiveMainloopFwdSm90ILi2EN4cute5tupleIJNS5_1CILi1EEES8_S8_EEENS6_IJNS7_ILi128EEESA_NS7_ILi256EEEEEELi256ENS_12float_e4m3_tEfNS_4arch4Sm90ELb1ELb0ELb0ELb1ELb0ELb1ELb0ELb1ELb1ELb1ELb0ELb0EEENS1_21CollectiveEpilogueFwdINS6_IJSA_SB_SA_EEES9_NS_10bfloat16_tESF_Li256ELb1ELb1ELb0ELb1EEENS1_36VarlenDynamicPersistentTileSchedulerILi128ELi128ELi256ELi128ELb0ELb1ELb1ELb1ELb1ELb1EEEEEEEEEvNT_6ParamsE:
        /* <DEDUP_REMOVED lines=24> */
.L_x_2335:
[----:B------:R-:W-:Y:S05]  /*0180*/  BSYNC B0 ;  /* 0x0000000000007941 */ /* 0x000fea0003800000 */
.L_x_2334:
        /* <DEDUP_REMOVED lines=41> */
.L_x_2336:
        /* <DEDUP_REMOVED lines=22> */
.L_x_2337:
        /* <DEDUP_REMOVED lines=18> */
.L_x_2338:
        /* <DEDUP_REMOVED lines=22> */
.L_x_2339:
        /* <DEDUP_REMOVED lines=22> */
.L_x_2340:
        /* <DEDUP_REMOVED lines=8> */
.L_x_2343:
        /* <DEDUP_REMOVED lines=30> */
[CC--:B------:R-:W-:Y:S02]  /*0bc0*/  LEA.HI R5, R3.reuse, R0.reuse, RZ, 0x4 ;  /* 0x0000000003057211 */ /* 0x0c0fe400078f20ff */
[CC--:B------:R-:W-:Y:S02]  /*0bd0*/  LEA.HI R19, R3.reuse, R0.reuse, RZ, 0x3 ;  /* 0x0000000003137211 */ /* 0x0c0fe400078f18ff */
[CC--:B------:R-:W-:Y:S02]  /*0be0*/  LEA.HI R8, R3.reuse, R0.reuse, RZ, 0x2 ;  /* 0x0000000003087211 */ /* 0x0c0fe400078f10ff */
[CC--:B------:R-:W-:Y:S02]  /*0bf0*/  LEA.HI R6, R3.reuse, R0.reuse, RZ, 0x5 ;  /* 0x0000000003067211 */ /* 0x0c0fe400078f28ff */
[----:B------:R-:W-:-:S02]  /*0c00*/  LEA.HI R4, R3, R0, RZ, 0x6 ;  /* 0x0000000003047211 */ /* 0x000fc400078f30ff */
[----:B------:R-:W-:Y:S01]  /*0c10*/  LOP3.LUT R9, R2, 0xffffff80, RZ, 0xc0, !PT ;  /* 0xffffff8002097812 */ /* 0x000fe200078ec0ff */
[----:B------:R-:W-:Y:S01]  /*0c20*/  IMAD.SHL.U32 R6, R6, 0x20, RZ ;  /* 0x0000002006067824 */ /* 0x000fe200078e00ff */
[----:B------:R-:W-:Y:S01]  /*0c30*/  LOP3.LUT R7, R5, 0x3fffff0, RZ, 0xc0, !PT ;  /* 0x03fffff005077812 */ /* 0x000fe200078ec0ff */
[----:B------:R-:W-:Y:S01]  /*0c40*/  IMAD.SHL.U32 R4, R4, 0x10, RZ ;  /* 0x0000001004047824 */ /* 0x000fe200078e00ff */
[----:B------:R-:W-:Y:S01]  /*0c50*/  LOP3.LUT R3, R19, 0xfffffff8, RZ, 0xc0, !PT ;  /* 0xfffffff813037812 */ /* 0x000fe200078ec0ff */
[----:B------:R-:W-:Y:S01]  /*0c60*/  IMAD.IADD R9, R0, 0x1, -R9 ;  /* 0x0000000100097824 */ /* 0x000fe200078e0a09 */
[----:B------:R-:W-:Y:S01]  /*0c70*/  LOP3.LUT R11, R8, 0xfffffffc, RZ, 0xc0, !PT ;  /* 0xfffffffc080b7812 */ /* 0x000fe200078ec0ff */
[----:B------:R-:W-:Y:S01]  /*0c80*/  IMAD.IADD R7, R0, 0x1, -R7 ;  /* 0x0000000100077824 */ /* 0x000fe200078e0a07 */
[----:B------:R-:W-:Y:S01]  /*0c90*/  LOP3.LUT R6, R6, 0xfffffc00, RZ, 0xc0, !PT ;  /* 0xfffffc0006067812 */ /* 0x000fe200078ec0ff */
[C---:B------:R-:W-:Y:S01]  /*0ca0*/  IMAD.IADD R22, R0.reuse, 0x1, -R3 ;  /* 0x0000000100167824 */ /* 0x040fe200078e0a03 */
[----:B------:R-:W-:Y:S01]  /*0cb0*/  SHF.R.S32.HI R3, RZ, 0x7, R2 ;  /* 0x00000007ff037819 */ /* 0x000fe20000011402 */
[----:B------:R-:W-:Y:S01]  /*0cc0*/  IMAD.IADD R13, R0, 0x1, -R11 ;  /* 0x00000001000d7824 */ /* 0x000fe200078e0a0b */
[----:B------:R-:W-:Y:S01]  /*0cd0*/  SHF.R.S32.HI R0, RZ, 0x4, R5 ;  /* 0x00000004ff007819 */ /* 0x000fe20000011405 */
[----:B------:R-:W-:Y:S01]  /*0ce0*/  IMAD R6, R7, 0x40, R6 ;  /* 0x0000004007067824 */ /* 0x000fe200078e0206 */
[----:B------:R-:W-:Y:S01]  /*0cf0*/  SHF.R.S32.HI R8, RZ, 0x1f, R9 ;  /* 0x0000001fff087819 */ /* 0x000fe20000011409 */
[C---:B------:R-:W-:Y:S01]  /*0d00*/  IMAD.SHL.U32 R16, R22.reuse, 0x10, RZ ;  /* 0x0000001016107824 */ /* 0x040fe200078e00ff */
[----:B------:R-:W-:Y:S01]  /*0d10*/  LEA.HI R5, R5, R0, RZ, 0x1 ;  /* 0x0000000005057211 */ /* 0x000fe200078f08ff */
[----:B------:R-:W-:Y:S01]  /*0d20*/  IMAD.SHL.U32 R22, R22, 0x8, RZ ;  /* 0x0000000816167824 */ /* 0x000fe200078e00ff */
[----:B------:R-:W-:-:S02]  /*0d30*/  LEA.HI R2, R2, R3, RZ, 0x1 ;  /* 0x0000000302027211 */ /* 0x000fc400078f08ff */
[----:B------:R-:W-:Y:S01]  /*0d40*/  LOP3.LUT R5, R5, 0x1ffffffe, RZ, 0xc0, !PT ;  /* 0x1ffffffe05057812 */ /* 0x000fe200078ec0ff */
[----:B------:R-:W-:Y:S01]  /*0d50*/  VIADD R233, R22, 0x40 ;  /* 0x0000004016e97836 */ /* 0x000fe20000000000 */
[----:B------:R-:W-:Y:S02]  /*0d60*/  SHF.R.S32.HI R19, RZ, 0x3, R19 ;  /* 0x00000003ff137819 */ /* 0x000fe40000011413 */
[----:B------:R-:W-:Y:S01]  /*0d70*/  LEA.HI R10, R8, R9, RZ, 0x2 ;  /* 0x00000009080a7211 */ /* 0x000fe200078f10ff */
[----:B------:R-:W-:Y:S01]  /*0d80*/  IMAD.IADD R5, R0, 0x1, -R5 ;  /* 0x0000000100057824 */ /* 0x000fe200078e0a05 */
[----:B------:R-:W-:Y:S01]  /*0d90*/  LOP3.LUT R2, R2, 0x3fffffe, RZ, 0xc0, !PT ;  /* 0x03fffffe02027812 */ /* 0x000fe200078ec0ff */
[----:B------:R-:W-:Y:S01]  /*0da0*/  VIADD R7, R19, 0x40 ;  /* 0x0000004013077836 */ /* 0x000fe20000000000 */
[--C-:B------:R-:W-:Y:S02]  /*0db0*/  SHF.R.S32.HI R11, RZ, 0x2, R10.reuse ;  /* 0x00000002ff0b7819 */ /* 0x100fe4000001140a */
[----:B------:R-:W-:-:S02]  /*0dc0*/  SHF.R.S32.HI R12, RZ, 0x1f, R10 ;  /* 0x0000001fff0c7819 */ /* 0x000fc4000001140a */
[----:B------:R-:W-:Y:S01]  /*0dd0*/  IADD3 R2, R3, -R2, RZ ;  /* 0x8000000203027210 */ /* 0x000fe20007ffe0ff */
[----:B------:R-:W-:Y:S01]  /*0de0*/  IMAD R3, R5, 0x8, R6 ;  /* 0x0000000805037824 */ /* 0x000fe200078e0206 */
[----:B------:R-:W-:Y:S02]  /*0df0*/  LEA.HI R12, R12, R11, RZ, 0x3 ;  /* 0x0000000b0c0c7211 */ /* 0x000fe400078f18ff */
[----:B------:R-:W-:Y:S02]  /*0e00*/  SHF.R.S32.HI R5, RZ, 0x1f, R7 ;  /* 0x0000001fff057819 */ /* 0x000fe40000011407 */
[----:B------:R-:W-:Y:S01]  /*0e10*/  LOP3.LUT R12, R12, 0xfffffff8, RZ, 0xc0, !PT ;  /* 0xfffffff80c0c7812 */ /* 0x000fe200078ec0ff */
[----:B------:R0:W-:Y:S01]  /*0e20*/  STL [R1+0x78], R3 ;  /* 0x0000780301007387 */ /* 0x0001e20000100800 */
[----:B------:R-:W-:Y:S02]  /*0e30*/  LEA.HI R8, R8, R9, RZ, 0x5 ;  /* 0x0000000908087211 */ /* 0x000fe400078f28ff */
[----:B------:R-:W-:Y:S01]  /*0e40*/  LEA.HI R5, R5, R7, RZ, 0x3 ;  /* 0x0000000705057211 */ /* 0x000fe200078f18ff */
[----:B------:R-:W-:Y:S01]  /*0e50*/  IMAD.IADD R11, R11, 0x1, -R12 ;  /* 0x000000010b0b7824 */ /* 0x000fe200078e0a0c */
[----:B------:R-:W-:-:S02]  /*0e60*/  LEA.HI R0, R13, R13, RZ, 0x1 ;  /* 0x0000000d0d007211 */ /* 0x000fc400078f08ff */
[----:B------:R-:W-:Y:S01]  /*0e70*/  SHF.R.S32.HI R8, RZ, 0x5, R8 ;  /* 0x00000005ff087819 */ /* 0x000fe20000011408 */
[----:B------:R-:W-:Y:S01]  /*0e80*/  IMAD.SHL.U32 R5, R5, 0x80, RZ ;  /* 0x0000008005057824 */ /* 0x000fe200078e00ff */
[----:B------:R-:W-:Y:S01]  /*0e90*/  LOP3.LUT R0, R0, 0x1ffffffe, RZ, 0xc0, !PT ;  /* 0x1ffffffe00007812 */ /* 0x000fe200078ec0ff */
[----:B0-----:R-:W-:Y:S01]  /*0ea0*/  IMAD.SHL.U32 R3, R7, 0x80, RZ ;  /* 0x0000008007037824 */ /* 0x001fe200078e00ff */
[----:B------:R-:W-:Y:S01]  /*0eb0*/  LOP3.LUT R10, R10, 0x7ffffffc, RZ, 0xc0, !PT ;  /* 0x7ffffffc0a0a7812 */ /* 0x000fe200078ec0ff */
[----:B------:R-:W-:Y:S01]  /*0ec0*/  IMAD R11, R8, 0x10, R11 ;  /* 0x00000010080b7824 */ /* 0x000fe200078e020b */
[----:B------:R-:W-:Y:S01]  /*0ed0*/  LOP3.LUT R5, R5, 0xfffffc00, RZ, 0xc0, !PT ;  /* 0xfffffc0005057812 */ /* 0x000fe200078ec0ff */
[----:B------:R-:W-:Y:S01]  /*0ee0*/  IMAD.IADD R13, R13, 0x1, -R0 ;  /* 0x000000010d0d7824 */ /* 0x000fe200078e0a00 */
[----:B------:R-:W-:Y:S01]  /*0ef0*/  LOP3.LUT R3, R3, 0x380, RZ, 0xc0, !PT ;  /* 0x0000038003037812 */ /* 0x000fe200078ec0ff */
[----:B------:R-:W-:Y:S01]  /*0f00*/  IMAD R2, R2, 0x40, R11 ;  /* 0x0000004002027824 */ /* 0x000fe200078e020b */
[----:B------:R-:W-:Y:S01]  /*0f10*/  SHF.R.S32.HI R17, RZ, 0x1f, R16 ;  /* 0x0000001fff117819 */ /* 0x000fe20000011410 */
[----:B------:R-:W-:Y:S01]  /*0f20*/  IMAD.IADD R6, R9, 0x1, -R10 ;  /* 0x0000000109067824 */ /* 0x000fe200078e0a0a */
[----:B------:R-:W-:Y:S01]  /*0f30*/  SHF.R.U32.HI R0, RZ, 0x3, R3 ;  /* 0x00000003ff007819 */ /* 0x000fe20000011603 */
[----:B------:R0:W-:Y:S01]  /*0f40*/  STL [R1+0x34], R5 ;  /* 0x0000340501007387 */ /* 0x0001e20000100800 */
[----:B------:R-:W-:Y:S01]  /*0f50*/  LOP3.LUT R3, R3, 0x70, R16, 0xf8, !PT ;  /* 0x0000007003037812 */ /* 0x000fe200078ef810 */
[----:B------:R-:W-:Y:S01]  /*0f60*/  VIADD R7, R19, 0x20 ;  /* 0x0000002013077836 */ /* 0x000fe20000000000 */
[----:B------:R-:W-:Y:S01]  /*0f70*/  LOP3.LUT R9, R4, 0xfffffc00, RZ, 0xc0, !PT ;  /* 0xfffffc0004097812 */ /* 0x000fe200078ec0ff */
[----:B------:R1:W-:Y:S04]  /*0f80*/  STL [R1+0x44], R6 ;  /* 0x0000440601007387 */ /* 0x0003e80000100800 */
[----:B------:R-:W-:Y:S01]  /*0f90*/  STL [R1+0x14], R25 ;  /* 0x0000141901007387 */ /* 0x000fe20000100800 */
[----:B0-----:R-:W-:-:S02]  /*0fa0*/  LOP3.LUT R5, R5, R3, R0, 0xf6, !PT ;  /* 0x0000000305057212 */ /* 0x001fc400078ef600 */
[----:B------:R-:W-:Y:S01]  /*0fb0*/  LEA R0, R13, R2, 0x3 ;  /* 0x000000020d007211 */ /* 0x000fe200078e18ff */
[----:B-1----:R-:W-:Y:S01]  /*0fc0*/  VIADD R6, R19, 0x60 ;  /* 0x0000006013067836 */ /* 0x002fe20000000000 */
[----:B------:R-:W-:-:S03]  /*0fd0*/  SHF.R.S32.HI R2, RZ, 0x1f, R19 ;  /* 0x0000001fff027819 */ /* 0x000fc60000011413 */
[----:B------:R0:W-:Y:S01]  /*0fe0*/  STL [R1+0x48], R0 ;  /* 0x0000480001007387 */ /* 0x0001e20000100800 */
[----:B------:R-:W-:Y:S01]  /*0ff0*/  SHF.R.S32.HI R2, RZ, 0x1f, R7 ;  /* 0x0000001fff027819 */ /* 0x000fe20000011407 */
[----:B------:R-:W-:Y:S01]  /*1000*/  IMAD.SHL.U32 R3, R6, 0x80, RZ ;  /* 0x0000008006037824 */ /* 0x000fe200078e00ff */
[----:B------:R-:W-:Y:S01]  /*1010*/  SHF.R.S32.HI R4, RZ, 0x1f, R6 ;  /* 0x0000001fff047819 */ /* 0x000fe20000011406 */
[----:B------:R-:W-:Y:S01]  /*1020*/  STL [R1+0x18], R26 ;  /* 0x0000181a01007387 */ /* 0x000fe20000100800 */
[----:B------:R-:W-:Y:S02]  /*1030*/  LEA.HI R2, R2, R7, RZ, 0x3 ;  /* 0x0000000702027211 */ /* 0x000fe400078f18ff */
[----:B------:R-:W-:Y:S01]  /*1040*/  LEA.HI R4, R4, R6, RZ, 0x3 ;  /* 0x0000000604047211 */ /* 0x000fe200078f18ff */
[----:B------:R-:W-:Y:S01]  /*1050*/  STL [R1+0x1c], R27 ;  /* 0x00001c1b01007387 */ /* 0x000fe20000100800 */
[----:B------:R-:W-:Y:S01]  /*1060*/  LOP3.LUT R6, R3, 0x380, RZ, 0xc0, !PT ;  /* 0x0000038003067812 */ /* 0x000fe200078ec0ff */
[----:B0-----:R-:W-:Y:S01]  /*1070*/  IMAD.SHL.U32 R0, R19, 0x80, RZ ;  /* 0x0000008013007824 */ /* 0x001fe200078e00ff */
[----:B------:R-:W-:Y:S01]  /*1080*/  SHF.L.U32 R4, R4, 0x7, RZ ;  /* 0x0000000704047819 */ /* 0x000fe200000006ff */
[----:B------:R-:W-:Y:S01]  /*1090*/  IMAD.SHL.U32 R2, R2, 0x80, RZ ;  /* 0x0000008002027824 */ /* 0x000fe200078e00ff */
[----:B------:R-:W-:Y:S02]  /*10a0*/  STL [R1+0x3c], R9 ;  /* 0x00003c0901007387 */ /* 0x000fe40000100800 */
[----:B------:R-:W-:Y:S01]  /*10b0*/  LOP3.LUT R8, R0, 0x380, RZ, 0xc0, !PT ;  /* 0x0000038000087812 */ /* 0x000fe200078ec0ff */
[----:B------:R-:W-:Y:S01]  /*10c0*/  IMAD.SHL.U32 R0, R7, 0x80, RZ ;  /* 0x0000008007007824 */ /* 0x000fe200078e00ff */
[----:B------:R-:W-:-:S02]  /*10d0*/  LOP3.LUT R2, R2, 0xfffffc00, RZ, 0xc0, !PT ;  /* 0xfffffc0002027812 */ /* 0x000fc400078ec0ff */
[----:B------:R-:W-:Y:S02]  /*10e0*/  SHF.R.U32.HI R10, RZ, 0x3, R8 ;  /* 0x00000003ff0a7819 */ /* 0x000fe40000011608 */
[----:B------:R-:W-:Y:S01]  /*10f0*/  LOP3.LUT R7, R0, 0x380, RZ, 0xc0, !PT ;  /* 0x0000038000077812 */ /* 0x000fe200078ec0ff */
[----:B------:R-:W-:Y:S01]  /*1100*/  STL [R1+0x38], R2 ;  /* 0x0000380201007387 */ /* 0x000fe20000100800 */
[----:B------:R-:W-:Y:S02]  /*1110*/  LOP3.LUT R0, R8, 0x70, R16, 0xf8, !PT ;  /* 0x0000007008007812 */ /* 0x000fe400078ef810 */
[----:B------:R-:W-:Y:S02]  /*1120*/  LOP3.LUT R4, R4, 0xfffffc00, RZ, 0xc0, !PT ;  /* 0xfffffc0004047812 */ /* 0x000fe400078ec0ff */
[----:B------:R-:W-:Y:S02]  /*1130*/  LOP3.LUT R0, R9, R0, R10, 0xf6, !PT ;  /* 0x0000000009007212 */ /* 0x000fe400078ef60a */
[----:B------:R-:W-:Y:S01]  /*1140*/  SHF.R.U32.HI R8, RZ, 0x3, R7 ;  /* 0x00000003ff087819 */ /* 0x000fe20000011607 */
[----:B------:R0:W-:Y:S01]  /*1150*/  STL [R1+0x30], R4 ;  /* 0x0000300401007387 */ /* 0x0001e20000100800 */
[----:B------:R-:W-:-:S02]  /*1160*/  LOP3.LUT R3, R7, 0x70, R16, 0xf8, !PT ;  /* 0x0000007007037812 */ /* 0x000fc400078ef810 */
[----:B------:R-:W-:Y:S01]  /*1170*/  SHF.R.U32.HI R7, RZ, 0x3, R6 ;  /* 0x00000003ff077819 */ /* 0x000fe20000011606 */
[----:B------:R1:W-:Y:S01]  /*1180*/  STL [R1+0x4c], R0 ;  /* 0x00004c0001007387 */ /* 0x0003e20000100800 */
[----:B------:R-:W-:Y:S02]  /*1190*/  LOP3.LUT R6, R6, 0x70, R16, 0xf8, !PT ;  /* 0x0000007006067812 */ /* 0x000fe400078ef810 */
[----:B------:R-:W-:Y:S02]  /*11a0*/  LOP3.LUT R3, R2, R3, R8, 0xf6, !PT ;  /* 0x0000000302037212 */ /* 0x000fe400078ef608 */
[----:B------:R-:W-:Y:S01]  /*11b0*/  LOP3.LUT R7, R4, R6, R7, 0xf6, !PT ;  /* 0x0000000604077212 */ /* 0x000fe200078ef607 */
[C---:B0-----:R-:W-:Y:S02]  /*11c0*/  IMAD.IADD R4, R18.reuse, 0x1, R5 ;  /* 0x0000000112047824 */ /* 0x041fe400078e0205 */
[C---:B------:R-:W-:Y:S02]  /*11d0*/  IMAD.IADD R2, R18.reuse, 0x1, R3 ;  /* 0x0000000112027824 */ /* 0x040fe400078e0203 */
[----:B-1----:R-:W-:-:S05]  /*11e0*/  IMAD.IADD R0, R18, 0x1, R0 ;  /* 0x0000000112007824 */ /* 0x002fca00078e0200 */
[----:B------:R0:W-:Y:S04]  /*11f0*/  STL [R1+0x40], R0 ;  /* 0x0000400001007387 */ /* 0x0001e80000100800 */
[----:B------:R1:W-:Y:S04]  /*1200*/  STL [R1+0x70], R4 ;  /* 0x0000700401007387 */ /* 0x0003e80000100800 */
[----:B------:R1:W-:Y:S01]  /*1210*/  STL [R1+0x74], R2 ;  /* 0x0000740201007387 */ /* 0x0003e20000100800 */
[----:B0-----:R-:W-:-:S05]  /*1220*/  IMAD.IADD R0, R18, 0x1, R7 ;  /* 0x0000000112007824 */ /* 0x001fca00078e0207 */
[----:B------:R1:W-:Y:S02]  /*1230*/  STL [R1+0x6c], R0 ;  /* 0x00006c0001007387 */ /* 0x0003e40000100800 */
.L_x_2549:
        /* <DEDUP_REMOVED lines=9> */
[----:B------:R-:W-:Y:S01]  /*12d0*/  ISETP.NE.AND.EX P1, PT, RZ, UR5, PT, P1 ;  /* 0x00000005ff007c0c */ /* 0x000fe2000bf25310 */
[----:B------:R-:W-:Y:S01]  /*12e0*/  IMAD.MOV.U32 R29, RZ, RZ, RZ ;  /* 0x000000ffff1d7224 */ /* 0x000fe200078e00ff */
[----:B------:R-:W-:-:S04]  /*12f0*/  ISETP.NE.U32.AND P0, PT, RZ, UR6, PT ;  /* 0x00000006ff007c0c */ /* 0x000fc8000bf05070 */
        /* <DEDUP_REMOVED lines=11> */
[----:B------:R-:W-:Y:S01]  /*13b0*/  IADD3 R8, P3, R28, UR6, RZ ;  /* 0x000000061c087c10 */ /* 0x000fe2000ff7e0ff */
        /* <DEDUP_REMOVED lines=8> */
[----:B------:R-:W2:Y:S01]  /*1440*/  @P2 LDG.E R2, desc[UR46][R6.64] ;  /* 0x0000002e06022981 */ /* 0x000ea2000c1e1900 */
[----:B------:R-:W-:-:S03]  /*1450*/  UISETP.NE.U32.AND UP0, UPT, UR4, URZ, UPT ;  /* 0x0000003f0400728c */ /* 0x000fc6000bf05070 */
[----:B------:R-:W-:Y:S01]  /*1460*/  ULDC UR4, c[0x0][0x424] ;  /* 0x0001090000047ab9 */ /* 0x000fe20000000800 */
[----:B------:R-:W-:-:S03]  /*1470*/  UISETP.NE.AND.EX UP0, UPT, UR5, URZ, UPT, UP0 ;  /* 0x0000003f0500728c */ /* 0x000fc6000bf05300 */
[----:B------:R-:W-:Y:S01]  /*1480*/  ULDC UR5, c[0x0][0x2f0] ;  /* 0x0000bc0000057ab9 */ /* 0x000fe20000000800 */
[----:B------:R-:W-:-:S04]  /*1490*/  USEL UR4, UR4, 0x1, UP0 ;  /* 0x0000000104047887 */ /* 0x000fc80008000000 */
[----:B------:R-:W-:-:S03]  /*14a0*/  UIMAD UR4, UR4, UR5, URZ ;  /* 0x00000005040472a4 */ /* 0x000fc6000f8e023f */
[----:B------:R-:W-:-:S03]  /*14b0*/  ULDC UR5, c[0x0][0x348] ;  /* 0x0000d20000057ab9 */ /* 0x000fc60000000800 */
[----:B------:R-:W-:Y:S02]  /*14c0*/  IMAD.U32 R26, RZ, RZ, UR4 ;  /* 0x00000004ff1a7e24 */ /* 0x000fe4000f8e00ff */
[----:B------:R-:W-:Y:S01]  /*14d0*/  IMAD.MOV.U32 R27, RZ, RZ, R0 ;  /* 0x000000ffff1b7224 */ /* 0x000fe200078e0000 */
[----:B--2---:R0:W-:Y:S01]  /*14e0*/  STL [R1+0x4], R2 ;  /* 0x0000040201007387 */ /* 0x0041e20000100800 */
[----:B------:R-:W-:Y:S01]  /*14f0*/  IMAD.MOV.U32 R10, RZ, RZ, R2 ;  /* 0x000000ffff0a7224 */ /* 0x000fe200078e0002 */
[----:B0-----:R-:W-:Y:S01]  /*1500*/  MOV R2, UR5 ;  /* 0x0000000500027c02 */ /* 0x001fe20008000f00 */
[----:B-1-3--:R-:W-:Y:S06]  /*1510*/  @P2 BRA `(.L_x_2345) ;  /* 0x0000000000282947 */ /* 0x00afec0003800000 */
[----:B------:R-:W-:Y:S02]  /*1520*/  ULDC.64 UR4, c[0x0][0xa00] ;  /* 0x0002800000047ab9 */ /* 0x000fe40000000a00 */
[----:B------:R-:W-:-:S04]  /*1530*/  ISETP.NE.U32.AND P1, PT, RZ, UR4, PT ;  /* 0x00000004ff007c0c */ /* 0x000fc8000bf25070 */
[----:B------:R-:W-:-:S13]  /*1540*/  ISETP.NE.AND.EX P1, PT, RZ, UR5, PT, P1 ;  /* 0x00000005ff007c0c */ /* 0x000fda000bf25310 */
[----:B------:R-:W-:Y:S05]  /*1550*/  @!P1 BRA `(.L_x_2345) ;  /* 0x0000000000189947 */ /* 0x000fea0003800000 */
[----:B------:R-:W0:Y:S02]  /*1560*/  LDC.64 R4, c[0x0][0xa00] ;  /* 0x00028000ff047b82 */ /* 0x000e240000000a00 */
[----:B0-----:R-:W-:-:S05]  /*1570*/  IMAD.WIDE R4, R27, 0x4, R4 ;  /* 0x000000041b047825 */ /* 0x001fca00078e0204 */
[----:B------:R-:W2:Y:S04]  /*1580*/  LDG.E R0, desc[UR46][R4.64] ;  /* 0x0000002e04007981 */ /* 0x000ea8000c1e1900 */
[----:B------:R-:W2:Y:S02]  /*1590*/  LDG.E R7, desc[UR46][R4.64+0x4] ;  /* 0x0000042e04077981 */ /* 0x000ea4000c1e1900 */
[----:B--2---:R-:W-:-:S05]  /*15a0*/  IMAD.IADD R10, R7, 0x1, -R0 ;  /* 0x00000001070a7824 */ /* 0x004fca00078e0a00 */
[----:B------:R0:W-:Y:S02]  /*15b0*/  STL [R1+0x4], R10 ;  /* 0x0000040a01007387 */ /* 0x0001e40000100800 */
.L_x_2345:
[----:B------:R-:W2:Y:S01]  /*15c0*/  LDL R31, [R1+0x18] ;  /* 0x00001800011f7983 */ /* 0x000ea20000100800 */
[----:B------:R-:W-:Y:S02]  /*15d0*/  ULDC.64 UR4, c[0x0][0xa20] ;  /* 0x0002880000047ab9 */ /* 0x000fe40000000a00 */
[----:B------:R-:W-:-:S04]  /*15e0*/  ISETP.NE.U32.AND P1, PT, RZ, UR4, PT ;  /* 0x00000004ff007c0c */ /* 0x000fc8000bf25070 */
[----:B------:R-:W-:Y:S01]  /*15f0*/  ISETP.NE.AND.EX P1, PT, RZ, UR5, PT, P1 ;  /* 0x00000005ff007c0c */ /* 0x000fe2000bf25310 */
[----:B--2---:R1:W-:-:S12]  /*1600*/  STL [R1+0x50], R31 ;  /* 0x0000501f01007387 */ /* 0x0043d80000100800 */
[----:B------:R-:W-:Y:S05]  /*1610*/  @!P1 BRA `(.L_x_2346) ;  /* 0x0000000000109947 */ /* 0x000fea0003800000 */
[----:B------:R-:W-:-:S04]  /*1620*/  IADD3 R4, P0, R28, UR4, RZ ;  /* 0x000000041c047c10 */ /* 0x000fc8000ff1e0ff */
[----:B------:R-:W-:-:S05]  /*1630*/  IADD3.X R5, R30, UR5, RZ, P0, !PT ;  /* 0x000000051e057c10 */ /* 0x000fca00087fe4ff */
[----:B------:R2:W5:Y:S01]  /*1640*/  LDG.E R26, desc[UR46][R4.64] ;  /* 0x0000002e041a7981 */ /* 0x000562000c1e1900 */
[----:B------:R-:W-:Y:S05]  /*1650*/  BRA `(.L_x_2347) ;  /* 0x0000000000107947 */ /* 0x000fea0003800000 */
.L_x_2346:
[----:B------:R-:W-:Y:S05]  /*1660*/  @!P0 BRA `(.L_x_2347) ;  /* 0x00000000000c8947 */ /* 0x000fea0003800000 */
[----:B------:R-:W2:Y:S04]  /*1670*/  LDG.E R5, desc[UR46][R8.64] ;  /* 0x0000002e08057981 */ /* 0x000ea8000c1e1900 */
[----:B------:R-:W2:Y:S02]  /*1680*/  LDG.E R26, desc[UR46][R8.64+0x4] ;  /* 0x0000042e081a7981 */ /* 0x000ea4000c1e1900 */
[----:B--2---:R-:W-:-:S07]  /*1690*/  IMAD.IADD R26, R26, 0x1, -R5 ;  /* 0x000000011a1a7824 */ /* 0x004fce00078e0a05 */
.L_x_2347:
[----:B------:R-:W-:Y:S01]  /*16a0*/  ULDC.64 UR4, c[0x0][0xa10] ;  /* 0x0002840000047ab9 */ /* 0x000fe20000000a00 */
[----:B------:R-:W3:Y:S01]  /*16b0*/  LDL.LU R12, [R1+0x14] ;  /* 0x00001400010c7983 */ /* 0x000ee20000300800 */
[----:B------:R-:W-:Y:S01]  /*16c0*/  ISETP.NE.U32.AND P0, PT, RZ, UR4, PT ;  /* 0x00000004ff007c0c */ /* 0x000fe2000bf05070 */
[----:B------:R-:W4:Y:S03]  /*16d0*/  LDC R8, c[0x0][0x448] ;  /* 0x00011200ff087b82 */ /* 0x000f260000000800 */
[----:B------:R-:W-:Y:S01]  /*16e0*/  ISETP.NE.AND.EX P0, PT, RZ, UR5, PT, P0 ;  /* 0x00000005ff007c0c */ /* 0x000fe2000bf05300 */
[----:B------:R-:W-:-:S12]  /*16f0*/  ULDC.64 UR4, c[0x0][0xa30] ;  /* 0x00028c0000047ab9 */ /* 0x000fd80000000a00 */
[----:B--2---:R-:W2:Y:S02]  /*1700*/  @P0 LDC.64 R4, c[0x0][0xa10] ;  /* 0x00028400ff040b82 */ /* 0x004ea40000000a00 */
[----:B--2---:R-:W-:-:S05]  /*1710*/  @P0 IMAD.WIDE R4, R27, 0x4, R4 ;  /* 0x000000041b040825 */ /* 0x004fca00078e0204 */
[----:B------:R-:W2:Y:S04]  /*1720*/  @P0 LDG.E R0, desc[UR46][R4.64] ;  /* 0x0000002e04000981 */ /* 0x000ea8000c1e1900 */
[----:B------:R0:W2:Y:S01]  /*1730*/  @P0 LDG.E R9, desc[UR46][R4.64+0x4] ;  /* 0x0000042e04090981 */ /* 0x0000a2000c1e1900 */
[----:B------:R-:W-:Y:S01]  /*1740*/  ISETP.NE.U32.AND P1, PT, RZ, UR4, PT ;  /* 0x00000004ff007c0c */ /* 0x000fe2000bf25070 */
[----:B-----5:R-:W-:-:S03]  /*1750*/  IMAD.MOV.U32 R113, RZ, RZ, R26 ;  /* 0x000000ffff717224 */ /* 0x020fc600078e001a */
[----:B------:R-:W-:-:S13]  /*1760*/  ISETP.NE.AND.EX P1, PT, RZ, UR5, PT, P1 ;  /* 0x00000005ff007c0c */ /* 0x000fda000bf25310 */
[----:B------:R-:W-:-:S04]  /*1770*/  @P1 IADD3 R6, P2, R28, UR4, RZ ;  /* 0x000000041c061c10 */ /* 0x000fc8000ff5e0ff */
[----:B------:R-:W-:-:S05]  /*1780*/  @P1 IADD3.X R7, R30, UR5, RZ, P2, !PT ;  /* 0x000000051e071c10 */ /* 0x000fca00097fe4ff */
[----:B------:R1:W5:Y:S01]  /*1790*/  @P1 LDG.E R113, desc[UR46][R6.64] ;  /* 0x0000002e06711981 */ /* 0x000362000c1e1900 */
[----:B----4-:R-:W-:-:S13]  /*17a0*/  ISETP.NE.AND P1, PT, R8, 0x1, PT ;  /* 0x000000010800780c */ /* 0x010fda0003f25270 */
[----:B------:R-:W4:Y:S08]  /*17b0*/  @P1 LDC R11, c[0x0][0x44c] ;  /* 0x00011300ff0b1b82 */ /* 0x000f300000000800 */
[----:B0-----:R-:W0:Y:S01]  /*17c0*/  @P1 LDC R5, c[0x0][0x450] ;  /* 0x00011400ff051b82 */ /* 0x001e220000000800 */
[----:B---3--:R-:W-:-:S04]  /*17d0*/  IMAD.SHL.U32 R12, R12, 0x80, RZ ;  /* 0x000000800c0c7824 */ /* 0x008fc800078e00ff */
[----:B------:R-:W-:Y:S01]  /*17e0*/  VIADD R4, R12, 0x7f ;  /* 0x0000007f0c047836 */ /* 0x000fe20000000000 */
[----:B------:R3:W-:Y:S01]  /*17f0*/  STL [R1], R12 ;  /* 0x0000000c01007387 */ /* 0x0007e20000100800 */
[----:B--2---:R-:W-:Y:S02]  /*1800*/  @P0 IMAD.IADD R2, R9, 0x1, -R0 ;  /* 0x0000000109020824 */ /* 0x004fe400078e0a00 */
[----:B------:R-:W-:Y:S02]  /*1810*/  IMAD.IADD R9, R26, 0x1, -R3 ;  /* 0x000000011a097824 */ /* 0x000fe400078e0a03 */
[----:B----4-:R-:W-:-:S04]  /*1820*/  @P1 IMAD.HI.U32 R0, R4, R11, RZ ;  /* 0x0000000b04001227 */ /* 0x010fc800078e00ff */
[----:B-1----:R-:W-:Y:S01]  /*1830*/  IMAD.IADD R6, R9, 0x1, R2 ;  /* 0x0000000109067824 */ /* 0x002fe200078e0202 */
[----:B0-----:R-:W-:Y:S01]  /*1840*/  @P1 SHF.R.U32.HI R4, RZ, R5, R0 ;  /* 0x00000005ff041219 */ /* 0x001fe20000011600 */
[----:B------:R-:W-:-:S03]  /*1850*/  IMAD.MOV R24, RZ, RZ, -R9 ;  /* 0x000000ffff187224 */ /* 0x000fc600078e0a09 */
[C---:B------:R-:W-:Y:S01]  /*1860*/  IADD3 R126, R6.reuse, 0x80, -R10 ;  /* 0x00000080067e7810 */ /* 0x040fe20007ffe80a */
[----:B------:R3:W-:Y:S01]  /*1870*/  STL [R1+0xc], R6 ;  /* 0x00000c0601007387 */ /* 0x0007e20000100800 */
[----:B------:R-:W-:Y:S02]  /*1880*/  IADD3 R0, R6, 0x7f, RZ ;  /* 0x0000007f06007810 */ /* 0x000fe40007ffe0ff */
[----:B------:R-:W-:Y:S01]  /*1890*/  VIMNMX R24, RZ, R24, !PT ;  /* 0x00000018ff187248 */ /* 0x000fe20007fe0100 */
[----:B------:R-:W-:Y:S01]  /*18a0*/  IMAD.IADD R4, R126, 0x1, R4 ;  /* 0x000000017e047824 */ /* 0x000fe200078e0204 */
[----:B------:R-:W-:-:S04]  /*18b0*/  SHF.R.S32.HI R3, RZ, 0x1f, R0 ;  /* 0x0000001fff037819 */ /* 0x000fc80000011400 */
[----:B------:R-:W-:Y:S02]  /*18c0*/  SHF.R.S32.HI R5, RZ, 0x1f, R4 ;  /* 0x0000001fff057819 */ /* 0x000fe40000011404 */
[----:B------:R-:W-:Y:S02]  /*18d0*/  LEA.HI R3, R3, R0, RZ, 0x7 ;  /* 0x0000000003037211 */ /* 0x000fe400078f38ff */
[----:B------:R-:W-:Y:S02]  /*18e0*/  LEA.HI R5, R5, R4, RZ, 0x7 ;  /* 0x0000000405057211 */ /* 0x000fe400078f38ff */
[----:B------:R-:W-:Y:S02]  /*18f0*/  SHF.R.S32.HI R127, RZ, 0x7, R3 ;  /* 0x00000007ff7f7819 */ /* 0x000fe40000011403 */
[----:B------:R-:W-:-:S04]  /*1900*/  SHF.R.S32.HI R0, RZ, 0x7, R5 ;  /* 0x00000007ff007819 */ /* 0x000fc80000011405 */
[----:B------:R-:W-:-:S05]  /*1910*/  VIMNMX R0, R127, R0, PT ;  /* 0x000000007f007248 */ /* 0x000fca0003fe0100 */
[----:B------:R-:W-:-:S05]  /*1920*/  IMAD R3, R0, 0x80, -R9 ;  /* 0x0000008000037824 */ /* 0x000fca00078e0a09 */
        /* <DEDUP_REMOVED lines=10> */
[----:B---3--:R-:W-:Y:S05]  /*19d0*/  @!P1 BRA `(.L_x_2348) ;  /* 0x000000a800f49947 */ /* 0x008fea0003800000 */
        /* <DEDUP_REMOVED lines=20> */
.L_x_2350:
[----:B------:R-:W-:Y:S05]  /*1b20*/  BSYNC B6 ;  /* 0x0000000000067941 */ /* 0x000fea0003800000 */
.L_x_2349:
        /* <DEDUP_REMOVED lines=20> */
.L_x_2352:
[----:B------:R-:W-:Y:S05]  /*1c70*/  BSYNC B6 ;  /* 0x0000000000067941 */ /* 0x000fea0003800000 */
.L_x_2351:
[----:B------:R-:W-:Y:S01]  /*1c80*/  ULDC.64 UR4, c[0x0][0x9f8] ;  /* 0x00027e0000047ab9 */ /* 0x000fe20000000a00 */
[----:B------:R-:W0:Y:S01]  /*1c90*/  S2R R20, SR_TID.X ;  /* 0x0000000000147919 */ /* 0x000e220000002100 */
[----:B------:R-:W-:Y:S01]  /*1ca0*/  ISETP.NE.U32.AND P0, PT, RZ, UR4, PT ;  /* 0x00000004ff007c0c */ /* 0x000fe2000bf05070 */
[----:B------:R-:W-:Y:S01]  /*1cb0*/  IMAD.IADD R88, R29, 0x1, R26 ;  /* 0x000000011d587824 */ /* 0x000fe200078e021a */
[----:B------:R-:W1:Y:S01]  /*1cc0*/  LDC.64 R104, c[0x0][0x300] ;  /* 0x0000c000ff687b82 */ /* 0x000e620000000a00 */
[----:B------:R-:W2:Y:S01]  /*1cd0*/  LDL R26, [R1+0x38] ;  /* 0x00003800011a7983 */ /* 0x000ea20000100800 */
[----:B------:R-:W-:Y:S01]  /*1ce0*/  ISETP.NE.AND.EX P0, PT, RZ, UR5, PT, P0 ;  /* 0x00000005ff007c0c */ /* 0x000fe2000bf05300 */
[----:B------:R-:W-:Y:S02]  /*1cf0*/  ULDC.64 UR6, c[0x0][0xa08] ;  /* 0x0002820000067ab9 */ /* 0x000fe40000000a00 */
[----:B------:R-:W3:Y:S01]  /*1d00*/  LDL R21, [R1+0x34] ;  /* 0x0000340001157983 */ /* 0x000ee20000100800 */
[----:B------:R-:W-:-:S02]  /*1d10*/  SHF.R.S32.HI R8, RZ, 0x1f, R31 ;  /* 0x0000001fff087819 */ /* 0x000fc4000001141f */
[----:B------:R-:W4:Y:S07]  /*1d20*/  LDC R37, c[0x0][0x3f4] ;  /* 0x0000fd00ff257b82 */ /* 0x000f2e0000000800 */
[----:B------:R-:W-:Y:S01]  /*1d30*/  @P0 IADD3 R4, P1, R28, UR4, RZ ;  /* 0x000000041c040c10 */ /* 0x000fe2000ff3e0ff */
[----:B------:R-:W4:Y:S01]  /*1d40*/  LDC.64 R32, c[0x0][0x3f8] ;  /* 0x0000fe00ff207b82 */ /* 0x000f220000000a00 */
[----:B------:R-:W2:Y:S02]  /*1d50*/  LDL R28, [R1+0x3c] ;  /* 0x00003c00011c7983 */ /* 0x000ea40000100800 */
[----:B------:R-:W-:Y:S01]  /*1d60*/  @P0 IADD3.X R5, R30, UR5, RZ, P1, !PT ;  /* 0x000000051e050c10 */ /* 0x000fe20008ffe4ff */
[----:B------:R-:W-:-:S04]  /*1d70*/  ULDC.64 UR4, c[0x0][0x308] ;  /* 0x0000c20000047ab9 */ /* 0x000fc80000000a00 */
[----:B------:R0:W3:Y:S01]  /*1d80*/  @P0 LDG.E R27, desc[UR46][R4.64] ;  /* 0x0000002e041b0981 */ /* 0x0000e2000c1e1900 */
[----:B------:R-:W-:Y:S01]  /*1d90*/  SHF.R.S32.HI R41, RZ, 0x1f, R88 ;  /* 0x0000001fff297819 */ /* 0x000fe20000011458 */
[CC--:B-1----:R-:W-:Y:S01]  /*1da0*/  IMAD.WIDE.U32 R6, R88.reuse, R104.reuse, RZ ;  /* 0x0000006858067225 */ /* 0x0c2fe200078e00ff */
[----:B------:R-:W-:Y:S02]  /*1db0*/  ISETP.NE.U32.AND P0, PT, RZ, UR6, PT ;  /* 0x00000006ff007c0c */ /* 0x000fe4000bf05070 */
[----:B0-----:R-:W-:Y:S01]  /*1dc0*/  SHF.R.U32.HI R34, RZ, 0x7, R20 ;  /* 0x00000007ff227819 */ /* 0x001fe20000011614 */
[----:B------:R-:W-:Y:S01]  /*1dd0*/  IMAD R0, R41, R104, RZ ;  /* 0x0000006829007224 */ /* 0x000fe200078e02ff */
[----:B------:R-:W2:Y:S01]  /*1de0*/  LDL R20, [R1+0x30] ;  /* 0x0000300001147983 */ /* 0x000ea20000100800 */
[----:B------:R-:W-:Y:S02]  /*1df0*/  ISETP.NE.AND.EX P0, PT, RZ, UR7, PT, P0 ;  /* 0x00000007ff007c0c */ /* 0x000fe4000bf05300 */
[----:B------:R-:W-:Y:S01]  /*1e00*/  IMAD R3, R88, R105, R0 ;  /* 0x0000006958037224 */ /* 0x000fe200078e0200 */
[----:B------:R-:W-:Y:S01]  /*1e10*/  ISETP.NE.AND P6, PT, R34, 0x1, PT ;  /* 0x000000012200780c */ /* 0x000fe20003fc5270 */
[----:B------:R-:W-:-:S02]  /*1e20*/  IMAD R0, R8, UR4, RZ ;  /* 0x0000000408007c24 */ /* 0x000fc4000f8e02ff */
[----:B------:R-:W-:Y:S02]  /*1e30*/  IMAD.IADD R7, R7, 0x1, R3 ;  /* 0x0000000107077824 */ /* 0x000fe400078e0203 */
[C---:B------:R-:W-:Y:S02]  /*1e40*/  IMAD R3, R31.reuse, UR5, R0 ;  /* 0x000000051f037c24 */ /* 0x040fe4000f8e0200 */
[----:B------:R-:W-:Y:S01]  /*1e50*/  IMAD.WIDE.U32 R4, R31, UR4, R6 ;  /* 0x000000041f047c25 */ /* 0x000fe2000f8e0006 */
[----:B------:R-:W-:-:S03]  /*1e60*/  ULDC.64 UR4, c[0x0][0x310] ;  /* 0x0000c40000047ab9 */ /* 0x000fc60000000a00 */
[----:B------:R-:W-:Y:S01]  /*1e70*/  IMAD.IADD R5, R5, 0x1, R3 ;  /* 0x0000000105057824 */ /* 0x000fe200078e0203 */
[----:B----4-:R-:W-:Y:S02]  /*1e80*/  ISETP.GE.AND P2, PT, R16, R37, PT ;  /* 0x000000251000720c */ /* 0x010fe40003f46270 */
[----:B------:R-:W-:Y:S01]  /*1e90*/  SHF.R.S32.HI R36, RZ, 0x1f, R19 ;  /* 0x0000001fff247819 */ /* 0x000fe20000011413 */
[C---:B------:R-:W-:Y:S01]  /*1ea0*/  VIADD R29, R19.reuse, 0x40 ;  /* 0x00000040131d7836 */ /* 0x040fe20000000000 */
[----:B------:R-:W-:Y:S01]  /*1eb0*/  SHF.R.S32.HI R23, RZ, 0x1f, R22 ;  /* 0x0000001fff177819 */ /* 0x000fe20000011416 */
[----:B------:R-:W-:Y:S02]  /*1ec0*/  VIADD R30, R19, 0x20 ;  /* 0x00000020131e7836 */ /* 0x000fe40000000000 */
[----:B------:R-:W-:Y:S02]  /*1ed0*/  IMAD.SHL.U32 R29, R29, 0x80, RZ ;  /* 0x000000801d1d7824 */ /* 0x000fe400078e00ff */
[----:B------:R-:W-:-:S03]  /*1ee0*/  IMAD.SHL.U32 R30, R30, 0x80, RZ ;  /* 0x000000801e1e7824 */ /* 0x000fc600078e00ff */
[----:B------:R-:W-:Y:S02]  /*1ef0*/  LOP3.LUT R29, R29, 0x380, RZ, 0xc0, !PT ;  /* 0x000003801d1d7812 */ /* 0x000fe400078ec0ff */
[----:B------:R-:W-:Y:S02]  /*1f00*/  LOP3.LUT R30, R30, 0x380, RZ, 0xc0, !PT ;  /* 0x000003801e1e7812 */ /* 0x000fe400078ec0ff */
[----:B------:R-:W-:Y:S01]  /*1f10*/  SHF.R.U32.HI R132, RZ, 0x3, R29 ;  /* 0x00000003ff847819 */ /* 0x000fe2000001161d */
[----:B------:R-:W-:-:S05]  /*1f20*/  IMAD.SHL.U32 R35, R19, 0x80, RZ ;  /* 0x0000008013237824 */ /* 0x000fca00078e00ff */
[----:B------:R-:W-:Y:S01]  /*1f30*/  LOP3.LUT R35, R35, 0x380, RZ, 0xc0, !PT ;  /* 0x0000038023237812 */ /* 0x000fe200078ec0ff */
[----:B------:R-:W-:Y:S01]  /*1f40*/  IMAD.WIDE.U32 R10, R19, R32, R16 ;  /* 0x00000020130a7225 */ /* 0x000fe200078e0010 */
[----:B------:R-:W-:-:S03]  /*1f50*/  SHF.L.U64.HI R91, R104, 0x5, R105 ;  /* 0x00000005685b7819 */ /* 0x000fc60000010269 */
[----:B------:R-:W-:-:S04]  /*1f60*/  IMAD.SHL.U32 R90, R104, 0x20, RZ ;  /* 0x00000020685a7824 */ /* 0x000fc800078e00ff */
[----:B------:R-:W-:-:S04]  /*1f70*/  IMAD.WIDE.U32 R130, R19, R104, R90 ;  /* 0x0000006813827225 */ /* 0x000fc800078e005a */
[----:B------:R-:W-:-:S04]  /*1f80*/  IMAD.WIDE.U32 R46, R19, R104, R16 ;  /* 0x00000068132e7225 */ /* 0x000fc800078e0010 */
[----:B------:R-:W-:-:S05]  /*1f90*/  VIADD R38, R19, 0x20 ;  /* 0x0000002013267836 */ /* 0x000fca0000000000 */
[----:B------:R-:W-:Y:S01]  /*1fa0*/  SHF.R.S32.HI R118, RZ, 0x1f, R38 ;  /* 0x0000001fff767819 */ /* 0x000fe20000011426 */
[----:B------:R-:W-:Y:S02]  /*1fb0*/  VIADD R38, R19, 0x60 ;  /* 0x0000006013267836 */ /* 0x000fe40000000000 */
[----:B------:R-:W-:Y:S02]  /*1fc0*/  VIADD R124, R34, 0x8 ;  /* 0x00000008227c7836 */ /* 0x000fe40000000000 */
[----:B------:R-:W-:Y:S01]  /*1fd0*/  IMAD.SHL.U32 R34, R37, 0x2, RZ ;  /* 0x0000000225227824 */ /* 0x000fe200078e00ff */
[----:B------:R-:W-:Y:S01]  /*1fe0*/  SHF.R.S32.HI R116, RZ, 0x1f, R38 ;  /* 0x0000001fff747819 */ /* 0x000fe20000011426 */
[----:B------:R-:W-:Y:S01]  /*1ff0*/  IMAD.SHL.U32 R125, R104, 0x80, RZ ;  /* 0x00000080687d7824 */ /* 0x000fe200078e00ff */
[----:B---3--:R-:W-:Y:S02]  /*2000*/  SHF.R.S32.HI R0, RZ, 0x1f, R27 ;  /* 0x0000001fff007819 */ /* 0x008fe4000001141b */
[----:B------:R-:W-:-:S02]  /*2010*/  SEL R101, R27, RZ, !P0 ;  /* 0x000000ff1b657207 */ /* 0x000fc40004000000 */
        /* <DEDUP_REMOVED lines=11> */
[----:B------:R-:W-:Y:S01]  /*20d0*/  IMAD.IADD R7, R7, 0x1, R3 ;  /* 0x0000000107077824 */ /* 0x000fe200078e0203 */
[----:B------:R-:W-:Y:S01]  /*20e0*/  SEL R3, R37, RZ, P2 ;  /* 0x000000ff25037207 */ /* 0x000fe20001000000 */
[----:B------:R-:W-:-:S03]  /*20f0*/  VIADD R27, R19, 0x60 ;  /* 0x00000060131b7836 */ /* 0x000fc60000000000 */
[----:B------:R-:W-:Y:S01]  /*2100*/  IADD3 R3, R16, R3, RZ ;  /* 0x0000000310037210 */ /* 0x000fe20007ffe0ff */
[-C--:B0-----:R-:W-:Y:S01]  /*2110*/  IMAD R12, R36, R4.reuse, RZ ;  /* 0x00000004240c7224 */ /* 0x081fe200078e02ff */
[----:B------:R-:W-:Y:S01]  /*2120*/  SHF.L.U32 R27, R27, 0x7, RZ ;  /* 0x000000071b1b7819 */ /* 0x000fe200000006ff */
[----:B------:R-:W-:Y:S01]  /*2130*/  IMAD R0, R9, UR4, RZ ;  /* 0x0000000409007c24 */ /* 0x000fe2000f8e02ff */
[----:B------:R-:W-:Y:S01]  /*2140*/  SHF.R.S32.HI R14, RZ, 0x1f, R3 ;  /* 0x0000001fff0e7819 */ /* 0x000fe20000011403 */
[----:B------:R-:W-:Y:S01]  /*2150*/  IMAD.WIDE.U32 R8, R19, R4, R22 ;  /* 0x0000000413087225 */ /* 0x000fe200078e0016 */
[----:B------:R-:W-:-:S03]  /*2160*/  LOP3.LUT R27, R27, 0x380, RZ, 0xc0, !PT ;  /* 0x000003801b1b7812 */ /* 0x000fc600078ec0ff */
[C---:B------:R-:W-:Y:S01]  /*2170*/  IMAD R93, R19.reuse, R5, R12 ;  /* 0x00000005135d7224 */ /* 0x040fe200078e020c */
[----:B------:R-:W-:Y:S01]  /*2180*/  LEA.HI R106, R14, R3, RZ, 0x4 ;  /* 0x000000030e6a7211 */ /* 0x000fe200078f20ff */
[----:B------:R-:W-:-:S04]  /*2190*/  IMAD.WIDE.U32 R12, R19, R4, R16 ;  /* 0x00000004130c7225 */ /* 0x000fc800078e0010 */
[----:B------:R-:W-:Y:S02]  /*21a0*/  IMAD.IADD R95, R9, 0x1, R93 ;  /* 0x00000001095f7824 */ /* 0x000fe400078e025d */
[----:B------:R-:W-:Y:S01]  /*21b0*/  IMAD.IADD R93, R93, 0x1, R13 ;  /* 0x000000015d5d7824 */ /* 0x000fe200078e020d */
[----:B------:R-:W-:Y:S01]  /*21c0*/  LOP3.LUT R13, R29, 0x70, R106, 0xf8, !PT ;  /* 0x000000701d0d7812 */ /* 0x000fe200078ef86a */
[----:B------:R-:W-:Y:S01]  /*21d0*/  IMAD.MOV.U32 R92, RZ, RZ, R12 ;  /* 0x000000ffff5c7224 */ /* 0x000fe200078e000c */
[--C-:B------:R-:W-:Y:S01]  /*21e0*/  LOP3.LUT R12, R27, 0x70, R106.reuse, 0xf8, !PT ;  /* 0x000000701b0c7812 */ /* 0x100fe200078ef86a */
[C---:B------:R-:W-:Y:S02]  /*21f0*/  VIADD R27, R19.reuse, 0x60 ;  /* 0x00000060131b7836 */ /* 0x040fe40000000000 */
[C---:B------:R-:W-:Y:S01]  /*2200*/  VIADD R29, R19.reuse, 0x20 ;  /* 0x00000020131d7836 */ /* 0x040fe20000000000 */
[----:B------:R-:W-:Y:S01]  /*2210*/  LOP3.LUT R9, R30, 0x70, R106, 0xf8, !PT ;  /* 0x000000701e097812 */ /* 0x000fe200078ef86a */
[----:B------:R-:W-:-:S02]  /*2220*/  IMAD.SHL.U32 R30, R19, 0x80, RZ ;  /* 0x00000080131e7824 */ /* 0x000fc400078e00ff */
[----:B------:R-:W-:Y:S02]  /*2230*/  IMAD.SHL.U32 R27, R27, 0x80, RZ ;  /* 0x000000801b1b7824 */ /* 0x000fe400078e00ff */
[----:B------:R-:W-:Y:S02]  /*2240*/  IMAD.SHL.U32 R29, R29, 0x80, RZ ;  /* 0x000000801d1d7824 */ /* 0x000fe400078e00ff */
[----:B------:R-:W-:Y:S01]  /*2250*/  IMAD.MOV.U32 R94, RZ, RZ, R8 ;  /* 0x000000ffff5e7224 */ /* 0x000fe200078e0008 */
[----:B------:R-:W-:Y:S02]  /*2260*/  LEA.HI R8, R14, R3, RZ, 0x7 ;  /* 0x000000030e087211 */ /* 0x000fe400078f38ff */
[----:B------:R-:W-:Y:S02]  /*2270*/  LOP3.LUT R30, R30, 0x380, RZ, 0xc0, !PT ;  /* 0x000003801e1e7812 */ /* 0x000fe400078ec0ff */
[----:B------:R-:W-:Y:S02]  /*2280*/  LOP3.LUT R29, R29, 0x380, RZ, 0xc0, !PT ;  /* 0x000003801d1d7812 */ /* 0x000fe400078ec0ff */
[----:B------:R-:W-:Y:S01]  /*2290*/  LOP3.LUT R27, R27, 0x380, RZ, 0xc0, !PT ;  /* 0x000003801b1b7812 */ /* 0x000fe200078ec0ff */
[----:B------:R-:W-:Y:S01]  /*22a0*/  IMAD.SHL.U32 R8, R8, 0x80, RZ ;  /* 0x0000008008087824 */ /* 0x000fe200078e00ff */
[----:B------:R-:W-:Y:S01]  /*22b0*/  LOP3.LUT R3, R35, 0x70, R106, 0xf8, !PT ;  /* 0x0000007023037812 */ /* 0x000fe200078ef86a */
[----:B------:R-:W-:Y:S01]  /*22c0*/  IMAD R51, R101, UR5, R0 ;  /* 0x0000000565337c24 */ /* 0x000fe2000f8e0200 */
[----:B------:R-:W-:Y:S01]  /*22d0*/  SHF.R.U32.HI R30, RZ, 0x3, R30 ;  /* 0x00000003ff1e7819 */ /* 0x000fe2000001161e */
[----:B------:R-:W-:Y:S01]  /*22e0*/  IMAD R0, R36, R32, RZ ;  /* 0x0000002024007224 */ /* 0x000fe200078e02ff */
[----:B------:R-:W-:-:S02]  /*22f0*/  SHF.R.U32.HI R29, RZ, 0x3, R29 ;  /* 0x00000003ff1d7819 */ /* 0x000fc4000001161d */
[----:B------:R-:W-:Y:S01]  /*2300*/  SHF.R.U32.HI R27, RZ, 0x3, R27 ;  /* 0x00000003ff1b7819 */ /* 0x000fe2000001161b */
[----:B------:R-:W-:Y:S01]  /*2310*/  IMAD.WIDE.U32 R100, R101, UR4, R6 ;  /* 0x0000000465647c25 */ /* 0x000fe2000f8e0006 */
[----:B------:R-:W-:Y:S01]  /*2320*/  LOP3.LUT R8, R8, 0xffffc000, RZ, 0xc0, !PT ;  /* 0xffffc00008087812 */ /* 0x000fe200078ec0ff */
[----:B------:R-:W-:Y:S01]  /*2330*/  ULDC UR4, c[0x0][0x2f4] ;  /* 0x0000bd0000047ab9 */ /* 0x000fe20000000800 */
[----:B------:R-:W-:Y:S01]  /*2340*/  LOP3.LUT R3, R3, R30, RZ, 0x3c, !PT ;  /* 0x0000001e03037212 */ /* 0x000fe200078e3cff */
[C---:B------:R-:W-:Y:S01]  /*2350*/  IMAD R15, R19.reuse, R33, R0 ;  /* 0x00000021130f7224 */ /* 0x040fe200078e0200 */
[----:B-----5:R-:W-:Y:S01]  /*2360*/  SHF.R.S32.HI R31, RZ, 0x1f, R113 ;  /* 0x0000001fff1f7819 */ /* 0x020fe20000011471 */
[----:B------:R-:W-:Y:S01]  /*2370*/  IMAD.WIDE.U32 R6, R19, R32, R22 ;  /* 0x0000002013067225 */ /* 0x000fe200078e0016 */
[----:B------:R-:W-:Y:S02]  /*2380*/  LOP3.LUT R9, R9, R29, RZ, 0x3c, !PT ;  /* 0x0000001d09097212 */ /* 0x000fe400078e3cff */
[----:B------:R-:W-:-:S02]  /*2390*/  LOP3.LUT R13, R13, R132, RZ, 0x3c, !PT ;  /* 0x000000840d0d7212 */ /* 0x000fc400078e3cff */
[----:B------:R-:W-:Y:S02]  /*23a0*/  LOP3.LUT R27, R12, R27, RZ, 0x3c, !PT ;  /* 0x0000001b0c1b7212 */ /* 0x000fe400078e3cff */
[-C--:B--2---:R-:W-:Y:S01]  /*23b0*/  IADD3 R30, R3, R8.reuse, R28 ;  /* 0x00000008031e7210 */ /* 0x084fe20007ffe01c */
[----:B------:R-:W-:Y:S01]  /*23c0*/  IMAD.IADD R7, R7, 0x1, R15 ;  /* 0x0000000107077824 */ /* 0x000fe200078e020f */
[-C--:B------:R-:W-:Y:S01]  /*23d0*/  IADD3 R29, R9, R8.reuse, R26 ;  /* 0x00000008091d7210 */ /* 0x080fe20007ffe01a */
[----:B------:R-:W-:Y:S01]  /*23e0*/  IMAD.IADD R11, R15, 0x1, R11 ;  /* 0x000000010f0b7824 */ /* 0x000fe200078e020b */
[-C--:B------:R-:W-:Y:S02]  /*23f0*/  IADD3 R28, R13, R8.reuse, R21 ;  /* 0x000000080d1c7210 */ /* 0x080fe40007ffe015 */
[----:B------:R-:W-:Y:S01]  /*2400*/  IADD3 R27, R27, R8, R20 ;  /* 0x000000081b1b7210 */ /* 0x000fe20007ffe014 */
[----:B------:R-:W-:Y:S01]  /*2410*/  IMAD R8, R31, R4, RZ ;  /* 0x000000041f087224 */ /* 0x000fe200078e02ff */
[C---:B------:R-:W-:Y:S01]  /*2420*/  SHF.L.U64.HI R12, R4.reuse, 0x5, R5 ;  /* 0x00000005040c7819 */ /* 0x040fe20000010205 */
[----:B------:R-:W-:Y:S01]  /*2430*/  IMAD.WIDE.U32 R98, R113, R32, R6 ;  /* 0x0000002071627225 */ /* 0x000fe200078e0006 */
[----:B------:R-:W-:-:S03]  /*2440*/  SHF.L.U32 R7, R4, 0x7, RZ ;  /* 0x0000000704077819 */ /* 0x000fc600000006ff */
        /* <DEDUP_REMOVED lines=8> */
[----:B------:R-:W-:Y:S01]  /*24d0*/  IMAD.WIDE.U32 R92, R113, R4, R92 ;  /* 0x00000004715c7225 */ /* 0x000fe200078e005c */
[----:B------:R-:W-:-:S03]  /*24e0*/  SHF.R.S32.HI R117, RZ, 0x1f, R35 ;  /* 0x0000001fff757819 */ /* 0x000fc60000011423 */
[----:B------:R-:W-:Y:S01]  /*24f0*/  IMAD R4, R36, R104, RZ ;  /* 0x0000006824047224 */ /* 0x000fe200078e02ff */
[----:B------:R-:W-:Y:S01]  /*2500*/  IADD3 R88, P0, R19, R88, RZ ;  /* 0x0000005813587210 */ /* 0x000fe20007f1e0ff */
[----:B------:R-:W-:Y:S02]  /*2510*/  IMAD R14, R31, R32, RZ ;  /* 0x000000201f0e7224 */ /* 0x000fe400078e02ff */
[----:B------:R-:W-:Y:S01]  /*2520*/  IMAD R35, R19, R105, R4 ;  /* 0x0000006913237224 */ /* 0x000fe200078e0204 */
[----:B------:R-:W-:Y:S01]  /*2530*/  IADD3 R4, P1, R90, R130, RZ ;  /* 0x000000825a047210 */ /* 0x000fe20007f3e0ff */
[----:B------:R-:W-:Y:S01]  /*2540*/  IMAD R39, R113, R33, R14 ;  /* 0x0000002171277224 */ /* 0x000fe200078e020e */
[----:B------:R-:W-:Y:S01]  /*2550*/  IADD3.X R89, R36, R41, RZ, P0, !PT ;  /* 0x0000002924597210 */ /* 0x000fe200007fe4ff */
[----:B------:R-:W-:Y:S01]  /*2560*/  IMAD.IADD R5, R35, 0x1, R131 ;  /* 0x0000000123057824 */ /* 0x000fe200078e0283 */
[----:B------:R-:W-:Y:S01]  /*2570*/  IADD3 R40, P0, R102, R46, RZ ;  /* 0x0000002e66287210 */ /* 0x000fe20007f1e0ff */
[C---:B------:R-:W-:Y:S01]  /*2580*/  IMAD.SHL.U32 R15, R32.reuse, 0x20, RZ ;  /* 0x00000020200f7824 */ /* 0x040fe200078e00ff */
[C-C-:B------:R-:W-:Y:S01]  /*2590*/  SHF.L.U64.HI R26, R32.reuse, 0x5, R33.reuse ;  /* 0x00000005201a7819 */ /* 0x140fe20000010221 */
[C---:B------:R-:W-:Y:S01]  /*25a0*/  IMAD.SHL.U32 R14, R32.reuse, 0x40, RZ ;  /* 0x00000040200e7824 */ /* 0x040fe200078e00ff */
[C-C-:B------:R-:W-:Y:S01]  /*25b0*/  SHF.L.U64.HI R21, R32.reuse, 0x6, R33.reuse ;  /* 0x0000000620157819 */ /* 0x140fe20000010221 */
[C---:B------:R-:W-:Y:S01]  /*25c0*/  IMAD.SHL.U32 R13, R32.reuse, 0x80, RZ ;  /* 0x00000080200d7824 */ /* 0x040fe200078e00ff */
[----:B------:R-:W-:Y:S01]  /*25d0*/  SHF.L.U64.HI R20, R32, 0x7, R33 ;  /* 0x0000000720147819 */ /* 0x000fe20000010221 */
[----:B------:R-:W-:-:S02]  /*25e0*/  IMAD.IADD R35, R47, 0x1, R35 ;  /* 0x000000012f237824 */ /* 0x000fc400078e0223 */
[----:B------:R-:W-:Y:S01]  /*25f0*/  IMAD.IADD R42, R103, 0x1, R43 ;  /* 0x00000001672a7824 */ /* 0x000fe200078e022b */
[----:B------:R-:W-:Y:S01]  /*2600*/  P2R R0, PR, RZ, 0x4 ;  /* 0x00000004ff007803 */ /* 0x000fe20000000000 */
[--C-:B------:R-:W-:Y:S01]  /*2610*/  IMAD.X R32, R5, 0x1, R91.reuse, P1 ;  /* 0x0000000105207824 */ /* 0x100fe200008e065b */
[----:B------:R-:W-:Y:S01]  /*2620*/  IADD3 R33, P1, R4, R90, RZ ;  /* 0x0000005a04217210 */ /* 0x000fe20007f3e0ff */
[----:B------:R-:W-:Y:S01]  /*2630*/  VIADD R6, R16, 0x80 ;  /* 0x0000008010067836 */ /* 0x000fe20000000000 */
[----:B------:R-:W-:Y:S01]  /*2640*/  IADD3 R43, P3, R102, 0x80, RZ ;  /* 0x00000080662b7810 */ /* 0x000fe20007f7e0ff */
[----:B------:R-:W-:Y:S01]  /*2650*/  IMAD.X R45, R35, 0x1, R42, P0 ;  /* 0x00000001232d7824 */ /* 0x000fe200000e062a */
[----:B------:R-:W-:Y:S02]  /*2660*/  IADD3 R44, P2, R40, 0x80, RZ ;  /* 0x00000080282c7810 */ /* 0x000fe40007f5e0ff */
[----:B------:R-:W-:Y:S01]  /*2670*/  LOP3.LUT R41, R106, 0xfffffff0, RZ, 0xc0, !PT ;  /* 0xfffffff06a297812 */ /* 0x000fe200078ec0ff */
[----:B------:R-:W-:Y:S01]  /*2680*/  IMAD.X R36, R32, 0x1, R91, P1 ;  /* 0x0000000120247824 */ /* 0x000fe200008e065b */
[C---:B------:R-:W-:Y:S01]  /*2690*/  SHF.L.U64.HI R3, R104.reuse, 0x7, R105 ;  /* 0x0000000768037819 */ /* 0x040fe20000010269 */
[----:B------:R-:W-:Y:S01]  /*26a0*/  IMAD.IADD R37, R99, 0x1, R39 ;  /* 0x0000000163257824 */ /* 0x000fe200078e0227 */
[----:B------:R-:W-:Y:S01]  /*26b0*/  SHF.L.U64.HI R31, R104, 0x6, R105 ;  /* 0x00000006681f7819 */ /* 0x000fe20000010269 */
[----:B------:R-:W-:Y:S01]  /*26c0*/  IMAD.IADD R38, R39, 0x1, R97 ;  /* 0x0000000127267824 */ /* 0x000fe200078e0261 */
[----:B------:R-:W-:Y:S01]  /*26d0*/  ISETP.GE.AND P0, PT, R16, UR4, PT ;  /* 0x0000000410007c0c */ /* 0x000fe2000bf06270 */
[----:B------:R-:W-:Y:S01]  /*26e0*/  IMAD.IADD R39, R95, 0x1, R49 ;  /* 0x000000015f277824 */ /* 0x000fe200078e0231 */
[----:B------:R-:W-:Y:S01]  /*26f0*/  @!P6 BAR.SYNC.DEFER_BLOCKING 0x9, 0x100 ;  /* 0x024400000000eb1d */ /* 0x000fe20000010000 */
[----:B------:R-:W-:Y:S01]  /*2700*/  ISETP.GE.AND P1, PT, R6, UR4, PT ;  /* 0x0000000406007c0c */ /* 0x000fe2000bf26270 */
[----:B------:R-:W-:Y:S01]  /*2710*/  IMAD.IADD R105, R49, 0x1, R93 ;  /* 0x0000000131697824 */ /* 0x000fe200078e025d */
[----:B------:R-:W-:Y:S01]  /*2720*/  SHF.R.S32.HI R106, RZ, 0x4, R106 ;  /* 0x00000004ff6a7819 */ /* 0x000fe2000001146a */
[----:B------:R-:W-:Y:S01]  /*2730*/  IMAD.X R108, RZ, RZ, R42, P3 ;  /* 0x000000ffff6c7224 */ /* 0x000fe200018e062a */
[----:B------:R-:W-:Y:S01]  /*2740*/  SHF.R.S32.HI R107, RZ, 0x1f, R41 ;  /* 0x0000001fff6b7819 */ /* 0x000fe20000011429 */
[----:B------:R-:W-:Y:S01]  /*2750*/  IMAD.X R109, RZ, RZ, R45, P2 ;  /* 0x000000ffff6d7224 */ /* 0x000fe200010e062d */
[----:B------:R-:W-:-:S07]  /*2760*/  IADD3 R110, R101, R51, RZ ;  /* 0x00000033656e7210 */ /* 0x000fce0007ffe0ff */
.L_x_2436:
        /* <DEDUP_REMOVED lines=23> */
[----:B------:R-:W-:-:S04]  /*28e0*/  IMAD.WIDE.U32 R48, R13, R25, RZ ;  /* 0x000000190d307225 */ /* 0x000fc800078e00ff */
[----:B------:R-:W-:-:S04]  /*28f0*/  IMAD.WIDE.U32 R50, R7, R25, RZ ;  /* 0x0000001907327225 */ /* 0x000fc800078e00ff */
[----:B------:R-:W-:Y:S02]  /*2900*/  IMAD.IADD R123, R121, 0x1, R123 ;  /* 0x00000001797b7824 */ /* 0x000fe400078e027b */
        /* <DEDUP_REMOVED lines=27> */
.L_x_2357:
[----:B------:R-:W-:Y:S05]  /*2ac0*/  BSYNC B1 ;  /* 0x0000000000017941 */ /* 0x000fea0003800000 */
.L_x_2356:
        /* <DEDUP_REMOVED lines=14> */
[----:B------:R-:W-:Y:S01]  /*2bb0*/  CS2R R74, SRZ ;  /* 0x00000000004a7805 */ /* 0x000fe2000001ff00 */
[----:B------:R-:W-:Y:S01]  /*2bc0*/  IMAD.MOV.U32 R143, RZ, RZ, R80 ;  /* 0x000000ffff8f7224 */ /* 0x000fe200078e0050 */
        /* <DEDUP_REMOVED lines=21> */
.L_x_2359:
[----:B------:R-:W-:Y:S05]  /*2d20*/  BSYNC B1 ;  /* 0x0000000000017941 */ /* 0x000fea0003800000 */
.L_x_2358:
        /* <DEDUP_REMOVED lines=25> */
.L_x_2361:
[----:B------:R-:W-:Y:S05]  /*2ec0*/  BSYNC B1 ;  /* 0x0000000000017941 */ /* 0x000fea0003800000 */
.L_x_2360:
[----:B0-----:R-:W-:Y:S01]  /*2ed0*/  IADD3 R84, R19, 0x60, RZ ;  /* 0x0000006013547810 */ /* 0x001fe20007ffe0ff */
[----:B------:R-:W-:Y:S03]  /*2ee0*/  BSSY B1, `(.L_x_2362) ;  /* 0x000001d000017945 */ /* 0x000fe60003800000 */
[----:B------:R-:W-:-:S13]  /*2ef0*/  ISETP.GE.AND P4, PT, R84, R115, PT ;  /* 0x000000735400720c */ /* 0x000fda0003f86270 */
[----:B------:R-:W-:Y:S05]  /*2f00*/  @P4 BRA `(.L_x_2363) ;  /* 0x0000000000684947 */ /* 0x000fea0003800000 */
[----:B------:R-:W0:Y:S01]  /*2f10*/  LDC.64 R52, c[0x0][0x3f8] ;  /* 0x0000fe00ff347b82 */ /* 0x000e220000000a00 */
[----:B------:R-:W-:Y:S01]  /*2f20*/  IMAD.MOV.U32 R49, RZ, RZ, R111 ;  /* 0x000000ffff317224 */ /* 0x000fe200078e006f */
[----:B------:R-:W-:Y:S01]  /*2f30*/  ULDC.64 UR4, c[0x0][0x3e8] ;  /* 0x0000fa0000047ab9 */ /* 0x000fe20000000a00 */
[----:B------:R-:W-:Y:S01]  /*2f40*/  IMAD.MOV.U32 R51, RZ, RZ, R128 ;  /* 0x000000ffff337224 */ /* 0x000fe200078e0080 */
[----:B------:R-:W-:Y:S02]  /*2f50*/  CS2R R56, SRZ ;  /* 0x0000000000387805 */ /* 0x000fe4000001ff00 */
[----:B------:R-:W-:Y:S01]  /*2f60*/  CS2R R58, SRZ ;  /* 0x00000000003a7805 */ /* 0x000fe2000001ff00 */
[----:B0-----:R-:W-:-:S04]  /*2f70*/  IMAD.WIDE.U32 R48, R52, 0x60, R48 ;  /* 0x0000006034307825 */ /* 0x001fc800078e0030 */
[----:B------:R-:W-:Y:S01]  /*2f80*/  IMAD R53, R53, 0x60, RZ ;  /* 0x0000006035357824 */ /* 0x000fe200078e02ff */
[----:B------:R-:W-:-:S03]  /*2f90*/  IADD3 R48, P5, P6, R98, UR4, R48 ;  /* 0x0000000462307c10 */ /* 0x000fc6000febe030 */
[----:B------:R-:W-:-:S05]  /*2fa0*/  IMAD.IADD R52, R49, 0x1, R53 ;  /* 0x0000000131347824 */ /* 0x000fca00078e0235 */
[----:B------:R-:W-:Y:S01]  /*2fb0*/  IADD3.X R49, R37, UR5, R52, P5, P6 ;  /* 0x0000000525317c10 */ /* 0x000fe2000afec434 */
[----:B------:R-:W-:Y:S01]  /*2fc0*/  ULDC.64 UR4, c[0x0][0x400] ;  /* 0x0001000000047ab9 */ /* 0x000fe20000000a00 */
[----:B------:R-:W0:Y:S02]  /*2fd0*/  LDC.64 R52, c[0x0][0x408] ;  /* 0x00010200ff347b82 */ /* 0x000e240000000a00 */
        /* <DEDUP_REMOVED lines=13> */
.L_x_2363:
[----:B------:R-:W-:Y:S05]  /*30b0*/  BSYNC B1 ;  /* 0x0000000000017941 */ /* 0x000fea0003800000 */
.L_x_2362:
[----:B------:R-:W-:Y:S01]  /*30c0*/  UISETP.NE.AND UP0, UPT, UR45, 0x3, UPT ;  /* 0x000000032d00788c */ /* 0x000fe2000bf05270 */
[----:B------:R-:W-:Y:S01]  /*30d0*/  IMAD.MOV.U32 R142, RZ, RZ, R78 ;  /* 0x000000ffff8e7224 */ /* 0x000fe200078e004e */
[----:B-----5:R-:W-:Y:S01]  /*30e0*/  MOV R128, R60 ;  /* 0x0000003c00807202 */ /* 0x020fe20000000f00 */
[----:B------:R-:W-:Y:S02]  /*30f0*/  IMAD.MOV.U32 R153, RZ, RZ, R82 ;  /* 0x000000ffff997224 */ /* 0x000fe400078e0052 */
[----:B------:R-:W-:Y:S01]  /*3100*/  IMAD.MOV.U32 R136, RZ, RZ, R68 ;  /* 0x000000ffff887224 */ /* 0x000fe200078e0044 */
[----:B------:R-:W-:Y:S01]  /*3110*/  PLOP3.LUT P5, PT, PT, PT, UP0, 0x80, 0x0 ;  /* 0x000000000000781c */ /* 0x000fe20003faf008 */
[----:B------:R-:W-:Y:S02]  /*3120*/  IMAD.MOV.U32 R138, RZ, RZ, R72 ;  /* 0x000000ffff8a7224 */ /* 0x000fe400078e0048 */
[----:B------:R-:W-:Y:S02]  /*3130*/  IMAD.MOV.U32 R137, RZ, RZ, R70 ;  /* 0x000000ffff897224 */ /* 0x000fe400078e0046 */
[----:B------:R-:W-:-:S02]  /*3140*/  IMAD.MOV.U32 R139, RZ, RZ, R74 ;  /* 0x000000ffff8b7224 */ /* 0x000fc400078e004a */
[----:B------:R-:W-:Y:S02]  /*3150*/  IMAD.MOV.U32 R133, RZ, RZ, R64 ;  /* 0x000000ffff857224 */ /* 0x000fe400078e0040 */
[----:B------:R-:W-:Y:S02]  /*3160*/  IMAD.MOV.U32 R129, RZ, RZ, R62 ;  /* 0x000000ffff817224 */ /* 0x000fe400078e003e */
[----:B------:R-:W-:Y:S02]  /*3170*/  IMAD.MOV.U32 R134, RZ, RZ, R66 ;  /* 0x000000ffff867224 */ /* 0x000fe400078e0042 */
[----:B------:R-:W-:Y:S02]  /*3180*/  IMAD.MOV.U32 R84, RZ, RZ, R52 ;  /* 0x000000ffff547224 */ /* 0x000fe400078e0034 */
[----:B------:R-:W-:Y:S02]  /*3190*/  IMAD.MOV.U32 R87, RZ, RZ, R56 ;  /* 0x000000ffff577224 */ /* 0x000fe400078e0038 */
[----:B------:R-:W-:-:S02]  /*31a0*/  IMAD.MOV.U32 R85, RZ, RZ, R54 ;  /* 0x000000ffff557224 */ /* 0x000fc400078e0036 */
[----:B------:R-:W-:Y:S01]  /*31b0*/  IMAD.MOV.U32 R86, RZ, RZ, R58 ;  /* 0x000000ffff567224 */ /* 0x000fe200078e003a */
[----:B------:R-:W-:Y:S06]  /*31c0*/  @!P5 BRA `(.L_x_2364) ;  /* 0x000000000004d947 */ /* 0x000fec0003800000 */
[----:B------:R-:W-:Y:S01]  /*31d0*/  BPT.TRAP 0x1 ;  /* 0x000000040000795c */ /* 0x000fe20000300000 */
.L_x_2364:
[----:B------:R-:W-:Y:S01]  /*31e0*/  IMAD R111, R232, 0x8, R18 ;  /* 0x00000008e86f7824 */ /* 0x000fe200078e0212 */
[----:B------:R-:W-:Y:S01]  /*31f0*/  SHF.L.U32 R119, R236, 0x1f, RZ ;  /* 0x0000001fec777819 */ /* 0x000fe200000006ff */
[----:B------:R-:W-:Y:S03]  /*3200*/  BSSY B1, `(.L_x_2365) ;  /* 0x0000003000017945 */ /* 0x000fe60003800000 */
[----:B------:R-:W1:Y:S02]  /*3210*/  SYNCS.PHASECHK.TRANS64.TRYWAIT P6, [R111+URZ+0x38890], R119 ;  /* 0x038890776f0075a7 */ /* 0x000e6400080c017f */
[----:B-1----:R-:W-:Y:S05]  /*3220*/  @!P6 BRA `(.L_x_2366) ;  /* 0x0000027800a4e947 */ /* 0x002fea0003800000 */
.L_x_2684:
[----:B------:R-:W-:Y:S05]  /*3230*/  BSYNC B1 ;  /* 0x0000000000017941 */ /* 0x000fea0003800000 */
.L_x_2365:
        /* <DEDUP_REMOVED lines=14> */
[----:B------:R-:W-:Y:S02]  /*3320*/  LOP3.LUT R81, R83, 0xff, RZ, 0xc0, !PT ;  /* 0x000000ff53517812 */ /* 0x000fe400078ec0ff */
[----:B------:R-:W-:-:S02]  /*3330*/  SHF.R.U32.HI R146, RZ, 0x18, R83 ;  /* 0x00000018ff927819 */ /* 0x000fc40000011653 */
[----:B------:R-:W-:Y:S02]  /*3340*/  SHF.R.U32.HI R145, RZ, 0x8, R83 ;  /* 0x00000008ff917819 */ /* 0x000fe40000011653 */
[----:B------:R-:W-:Y:S01]  /*3350*/  PRMT R146, R146, 0x654, R81 ;  /* 0x0000065492927816 */ /* 0x000fe20000000051 */
[----:B------:R-:W-:Y:S01]  /*3360*/  IMAD.SHL.U32 R81, R148, 0x100, RZ ;  /* 0x0000010094517824 */ /* 0x000fe200078e00ff */
[----:B------:R-:W-:Y:S02]  /*3370*/  SHF.R.U32.HI R147, RZ, 0x10, R83 ;  /* 0x00000010ff937819 */ /* 0x000fe40000011653 */
[----:B------:R-:W-:Y:S01]  /*3380*/  PRMT R82, R149, 0x654, R80 ;  /* 0x0000065495527816 */ /* 0x000fe20000000050 */
[----:B--2---:R-:W-:Y:S01]  /*3390*/  IMAD.MOV.U32 R80, RZ, RZ, R48 ;  /* 0x000000ffff507224 */ /* 0x004fe200078e0030 */
[----:B------:R-:W-:Y:S01]  /*33a0*/  SHF.L.U32 R83, R145, 0x8, RZ ;  /* 0x0000000891537819 */ /* 0x000fe200000006ff */
[----:B------:R-:W-:Y:S01]  /*33b0*/  IMAD.U32 R145, R147, 0x10000, RZ ;  /* 0x0001000093917824 */ /* 0x000fe200078e00ff */
        /* <DEDUP_REMOVED lines=14> */
[----:B------:R-:W-:Y:S02]  /*34a0*/  HADD2.F32 R146, -RZ, R145.H0_H0 ;  /* 0x20000091ff927230 */ /* 0x000fe40000004100 */
[C---:B------:R-:W-:Y:S01]  /*34b0*/  FMUL.FTZ R152, R48.reuse, R148 ;  /* 0x0000009430987220 */ /* 0x040fe20000410000 */
[--C-:B------:R-:W-:Y:S01]  /*34c0*/  HADD2.F32 R83, -RZ, R49.reuse.H1_H1 ;  /* 0x30000031ff537230 */ /* 0x100fe20000004100 */
[----:B------:R-:W-:Y:S01]  /*34d0*/  F2FP.F16.E4M3.UNPACK_B R148, R153 ;  /* 0x00000099ff94723e */ /* 0x000fe200020006ff */
[----:B------:R-:W-:Y:S02]  /*34e0*/  HADD2.F32 R82, -RZ, R49.H0_H0 ;  /* 0x20000031ff527230 */ /* 0x000fe40000004100 */
[-C--:B------:R-:W-:Y:S01]  /*34f0*/  FFMA.FTZ R48, R48, R146.reuse, -R151 ;  /* 0x0000009230307223 */ /* 0x080fe20000010897 */
[----:B------:R-:W-:Y:S02]  /*3500*/  HADD2.F32 R145, -RZ, R145.H1_H1 ;  /* 0x30000091ff917230 */ /* 0x000fe40000004100 */
[----:B------:R-:W-:Y:S01]  /*3510*/  FFMA.FTZ R49, R81, R146, R152 ;  /* 0x0000009251317223 */ /* 0x000fe20000010098 */
[CC--:B------:R-:W-:Y:S01]  /*3520*/  FMUL.FTZ R151, R83.reuse, R149.reuse ;  /* 0x0000009553977220 */ /* 0x0c0fe20000410000 */
[C---:B------:R-:W-:Y:S01]  /*3530*/  FMUL.FTZ R154, R82.reuse, R149 ;  /* 0x00000095529a7220 */ /* 0x040fe20000410000 */
[-C--:B------:R-:W-:Y:S01]  /*3540*/  F2FP.F16.E4M3.UNPACK_B R81, R80.reuse.H1 ;  /* 0x00000050ff51723e */ /* 0x080fe200030006ff */
[----:B------:R-:W-:Y:S01]  /*3550*/  HADD2.F32 R146, -RZ, R148.H1_H1 ;  /* 0x30000094ff927230 */ /* 0x000fe20000004100 */
[----:B------:R-:W-:Y:S01]  /*3560*/  F2FP.F16.E4M3.UNPACK_B R80, R80 ;  /* 0x00000050ff50723e */ /* 0x000fe200020006ff */
[-C--:B------:R-:W-:Y:S01]  /*3570*/  FFMA.FTZ R153, R82, R145.reuse, -R151 ;  /* 0x0000009152997223 */ /* 0x080fe20000010897 */
[----:B------:R-:W-:Y:S01]  /*3580*/  FFMA.FTZ R154, R83, R145, R154 ;  /* 0x00000091539a7223 */ /* 0x000fe2000001009a */
[----:B------:R-:W-:Y:S01]  /*3590*/  F2FP.F16.E4M3.UNPACK_B R143, R143 ;  /* 0x0000008fff8f723e */ /* 0x000fe200020006ff */
[----:B------:R-:W-:-:S02]  /*35a0*/  HADD2.F32 R82, -RZ, R81.H0_H0 ;  /* 0x20000051ff527230 */ /* 0x000fc40000004100 */
[----:B------:R-:W-:Y:S01]  /*35b0*/  HADD2.F32 R83, -RZ, R81.H1_H1 ;  /* 0x30000051ff537230 */ /* 0x000fe20000004100 */
[----:B------:R-:W-:Y:S01]  /*35c0*/  F2FP.SATFINITE.E4M3.F32.PACK_AB_MERGE_C R156, R154, R153, RZ ;  /* 0x000000999a9c723e */ /* 0x000fe200048070ff */
[----:B------:R-:W-:Y:S02]  /*35d0*/  HADD2.F32 R81, -RZ, R80.H0_H0 ;  /* 0x20000050ff517230 */ /* 0x000fe40000004100 */
[-C--:B------:R-:W-:Y:S01]  /*35e0*/  FMUL.FTZ R152, R82, R146.reuse ;  /* 0x0000009252987220 */ /* 0x080fe20000410000 */
[----:B------:R-:W-:Y:S02]  /*35f0*/  HADD2.F32 R148, -RZ, R148.H0_H0 ;  /* 0x20000094ff947230 */ /* 0x000fe40000004100 */
[----:B------:R-:W-:Y:S01]  /*3600*/  FMUL.FTZ R151, R83, R146 ;  /* 0x0000009253977220 */ /* 0x000fe20000410000 */
[----:B------:R-:W-:Y:S01]  /*3610*/  HADD2.F32 R80, -RZ, R80.H1_H1 ;  /* 0x30000050ff507230 */ /* 0x000fe20000004100 */
[----:B------:R-:W-:Y:S01]  /*3620*/  F2FP.SATFINITE.E4M3.F32.PACK_AB_MERGE_C R49, R49, R48, R156 ;  /* 0x000000303131723e */ /* 0x000fe2000480709c */
[----:B------:R-:W-:-:S02]  /*3630*/  HADD2.F32 R145, -RZ, R143.H1_H1 ;  /* 0x3000008fff917230 */ /* 0x000fc40000004100 */
        /* <DEDUP_REMOVED lines=53> */
.L_x_2372:
[----:B------:R-:W-:Y:S05]  /*3990*/  BSYNC B3 ;  /* 0x0000000000037941 */ /* 0x000fea0003800000 */
.L_x_2371:
[----:B------:R-:W-:Y:S02]  /*39a0*/  ULDC.64 UR4, c[0x0][0x2e8] ;  /* 0x0000ba0000047ab9 */ /* 0x000fe40000000a00 */
[----:B------:R-:W-:-:S04]  /*39b0*/  IADD3 R80, P2, P6, R140, UR4, R102 ;  /* 0x000000048c507c10 */ /* 0x000fc8000fe5e066 */
[----:B------:R-:W-:-:S05]  /*39c0*/  IADD3.X R81, R141, UR5, R42, P2, P6 ;  /* 0x000000058d517c10 */ /* 0x000fca00097ec42a */
[----:B--2---:R2:W-:Y:S04]  /*39d0*/  STG.E.128 desc[UR46][R80.64], R48 ;  /* 0x0000003050007986 */ /* 0x0045e8000c101d2e */
.L_x_2370:
[----:B------:R-:W-:Y:S05]  /*39e0*/  BSYNC B2 ;  /* 0x0000000000027941 */ /* 0x000fea0003800000 */
.L_x_2369:
        /* <DEDUP_REMOVED lines=17> */
[----:B--2---:R-:W-:Y:S01]  /*3b00*/  IMAD.MOV.U32 R76, RZ, RZ, R48 ;  /* 0x000000ffff4c7224 */ /* 0x004fe200078e0030 */
[----:B------:R-:W-:Y:S01]  /*3b10*/  F2FP.F16.E4M3.UNPACK_B R48, R49 ;  /* 0x00000031ff30723e */ /* 0x000fe200020006ff */
[----:B------:R-:W-:Y:S01]  /*3b20*/  IMAD.U32 R81, R81, 0x10000, RZ ;  /* 0x0001000051517824 */ /* 0x000fe200078e00ff */
[----:B------:R-:W-:Y:S01]  /*3b30*/  LOP3.LUT R77, R77, 0xff00, R78, 0xf8, !PT ;  /* 0x0000ff004d4d7812 */ /* 0x000fe200078ef84e */
[----:B------:R-:W-:Y:S01]  /*3b40*/  IMAD.U32 R78, R82, 0x10000, RZ ;  /* 0x00010000524e7824 */ /* 0x000fe200078e00ff */
[----:B------:R-:W-:-:S02]  /*3b50*/  LOP3.LUT R80, R79, 0xff00, R80, 0xf8, !PT ;  /* 0x0000ff004f507812 */ /* 0x000fc400078ef850 */
        /* <DEDUP_REMOVED lines=8> */
[----:B------:R-:W-:Y:S02]  /*3be0*/  HADD2.F32 R143, -RZ, R79.H1_H1 ;  /* 0x3000004fff8f7230 */ /* 0x000fe40000004100 */
[----:B------:R-:W-:Y:S01]  /*3bf0*/  FMUL.FTZ R147, R77, R83 ;  /* 0x000000534d937220 */ /* 0x000fe20000410000 */
[----:B------:R-:W-:-:S02]  /*3c00*/  HADD2.F32 R81, -RZ, R80.H0_H0 ;  /* 0x20000050ff517230 */ /* 0x000fc40000004100 */
        /* <DEDUP_REMOVED lines=78> */
.L_x_2374:
[----:B------:R-:W-:Y:S05]  /*40f0*/  BSYNC B2 ;  /* 0x0000000000027941 */ /* 0x000fea0003800000 */
.L_x_2373:
[----:B------:R-:W-:Y:S02]  /*4100*/  ULDC.64 UR4, c[0x0][0x2e8] ;  /* 0x0000ba0000047ab9 */ /* 0x000fe40000000a00 */
[----:B------:R-:W-:-:S04]  /*4110*/  IADD3 R76, P2, P6, R43, UR4, R140 ;  /* 0x000000042b4c7c10 */ /* 0x000fc8000fe5e08c */
[----:B------:R-:W-:-:S05]  /*4120*/  IADD3.X R77, R108, UR5, R141, P2, P6 ;  /* 0x000000056c4d7c10 */ /* 0x000fca00097ec48d */
[----:B--2---:R3:W-:Y:S04]  /*4130*/  STG.E.128 desc[UR46][R76.64], R48 ;  /* 0x000000304c007986 */ /* 0x0047e8000c101d2e */
.L_x_2368:
[----:B------:R-:W-:Y:S05]  /*4140*/  BSYNC B1 ;  /* 0x0000000000017941 */ /* 0x000fea0003800000 */
.L_x_2367:
        /* <DEDUP_REMOVED lines=117> */
.L_x_2380:
[----:B------:R-:W-:Y:S05]  /*48a0*/  BSYNC B3 ;  /* 0x0000000000037941 */ /* 0x000fea0003800000 */
.L_x_2379:
[----:B------:R-:W-:Y:S02]  /*48b0*/  ULDC.64 UR4, c[0x0][0x2e8] ;  /* 0x0000ba0000047ab9 */ /* 0x000fe40000000a00 */
[----:B------:R-:W-:-:S04]  /*48c0*/  IADD3 R72, P2, P3, R76, UR4, R102 ;  /* 0x000000044c487c10 */ /* 0x000fc8000fb5e066 */
[----:B------:R-:W-:-:S05]  /*48d0*/  IADD3.X R73, R77, UR5, R42, P2, P3 ;  /* 0x000000054d497c10 */ /* 0x000fca00097e642a */
[----:B--2---:R3:W-:Y:S04]  /*48e0*/  STG.E.128 desc[UR46][R72.64], R48 ;  /* 0x0000003048007986 */ /* 0x0047e8000c101d2e */
.L_x_2378:
[----:B------:R-:W-:Y:S05]  /*48f0*/  BSYNC B2 ;  /* 0x0000000000027941 */ /* 0x000fea0003800000 */
.L_x_2377:
        /* <DEDUP_REMOVED lines=16> */
[----:B------:R-:W-:Y:S01]  /*4a00*/  PRMT R70, R79, 0x654, R68 ;  /* 0x000006544f467816 */ /* 0x000fe20000000044 */
[----:B--2---:R-:W-:Y:S01]  /*4a10*/  IMAD.MOV.U32 R68, RZ, RZ, R48 ;  /* 0x000000ffff447224 */ /* 0x004fe200078e0030 */
[----:B------:R-:W-:Y:S01]  /*4a20*/  LOP3.LUT R74, R72, 0xff00, R71, 0xf8, !PT ;  /* 0x0000ff00484a7812 */ /* 0x000fe200078ef847 */
[----:B------:R-:W-:Y:S01]  /*4a30*/  IMAD.U32 R71, R75, 0x10000, RZ ;  /* 0x000100004b477824 */ /* 0x000fe200078e00ff */
[----:B------:R-:W-:Y:S01]  /*4a40*/  LOP3.LUT R70, R70, 0xff00, R69, 0xf8, !PT ;  /* 0x0000ff0046467812 */ /* 0x000fe200078ef845 */
[----:B------:R-:W-:Y:S01]  /*4a50*/  IMAD.U32 R69, R78, 0x10000, RZ ;  /* 0x000100004e457824 */ /* 0x000fe200078e00ff */
[----:B------:R-:W-:-:S02]  /*4a60*/  F2FP.F16.E4M3.UNPACK_B R72, R137.H1 ;  /* 0x00000089ff48723e */ /* 0x000fc400030006ff */
[-C--:B------:R-:W-:Y:S02]  /*4a70*/  F2FP.F16.E4M3.UNPACK_B R48, R49.reuse ;  /* 0x00000031ff30723e */ /* 0x080fe400020006ff */
[----:B------:R-:W-:Y:S01]  /*4a80*/  F2FP.F16.E4M3.UNPACK_B R49, R49.H1 ;  /* 0x00000031ff31723e */ /* 0x000fe200030006ff */
[--C-:B------:R-:W-:Y:S01]  /*4a90*/  HADD2.F32 R75, -RZ, R72.reuse.H1_H1 ;  /* 0x30000048ff4b7230 */ /* 0x100fe20000004100 */
[----:B------:R-:W-:Y:S01]  /*4aa0*/  LOP3.LUT R78, R74, 0xff0000, R71, 0xf8, !PT ;  /* 0x00ff00004a4e7812 */ /* 0x000fe200078ef847 */
[----:B------:R-:W-:Y:S01]  /*4ab0*/  HADD2.F32 R74, -RZ, R72.H0_H0 ;  /* 0x20000048ff4a7230 */ /* 0x000fe20000004100 */
[----:B------:R-:W-:Y:S01]  /*4ac0*/  LOP3.LUT R73, R70, 0xff0000, R69, 0xf8, !PT ;  /* 0x00ff000046497812 */ /* 0x000fe200078ef845 */
[--C-:B------:R-:W-:Y:S01]  /*4ad0*/  HADD2.F32 R69, -RZ, R48.reuse.H1_H1 ;  /* 0x30000030ff457230 */ /* 0x100fe20000004100 */
[----:B------:R-:W-:Y:S01]  /*4ae0*/  F2FP.F16.E4M3.UNPACK_B R71, R136.H1 ;  /* 0x00000088ff47723e */ /* 0x000fe200030006ff */
[----:B------:R-:W-:Y:S01]  /*4af0*/  HADD2.F32 R70, -RZ, R49.H1_H1 ;  /* 0x30000031ff467230 */ /* 0x000fe20000004100 */
[----:B------:R-:W-:Y:S01]  /*4b00*/  F2FP.F16.E4M3.UNPACK_B R137, R137 ;  /* 0x00000089ff89723e */ /* 0x000fe200020006ff */
[----:B------:R-:W-:-:S02]  /*4b10*/  HADD2.F32 R48, -RZ, R48.H0_H0 ;  /* 0x20000030ff307230 */ /* 0x000fc40000004100 */
[-C--:B------:R-:W-:Y:S01]  /*4b20*/  FMUL.FTZ R79, R69, R74.reuse ;  /* 0x0000004a454f7220 */ /* 0x080fe20000410000 */
[----:B------:R-:W-:Y:S02]  /*4b30*/  HADD2.F32 R72, -RZ, R71.H0_H0 ;  /* 0x20000047ff487230 */ /* 0x000fe40000004100 */
[-C--:B------:R-:W-:Y:S01]  /*4b40*/  FMUL.FTZ R80, R70, R75.reuse ;  /* 0x0000004b46507220 */ /* 0x080fe20000410000 */
        /* <DEDUP_REMOVED lines=11> */
[----:B------:R-:W-:-:S02]  /*4c00*/  HADD2.F32 R72, -RZ, R137.H1_H1 ;  /* 0x30000089ff487230 */ /* 0x000fc40000004100 */
[--C-:B------:R-:W-:Y:S02]  /*4c10*/  HADD2.F32 R69, -RZ, R49.reuse.H0_H0 ;  /* 0x20000031ff457230 */ /* 0x100fe40000004100 */
        /* <DEDUP_REMOVED lines=13> */
[----:B------:R-:W-:Y:S01]  /*4cf0*/  FFMA.FTZ R137, R68, R136, R137 ;  /* 0x0000008844897223 */ /* 0x000fe20000010089 */
[----:B------:R-:W-:-:S02]  /*4d00*/  F2FP.F16.E4M3.UNPACK_B R68, R51.H1 ;  /* 0x00000033ff44723e */ /* 0x000fc400030006ff */
[----:B------:R-:W-:Y:S02]  /*4d10*/  F2FP.SATFINITE.E4M3.F32.PACK_AB_MERGE_C R135, R75, R74, RZ ;  /* 0x0000004a4b87723e */ /* 0x000fe400048070ff */
[----:B------:R-:W-:Y:S01]  /*4d20*/  F2FP.F16.E4M3.UNPACK_B R74, R78.H1 ;  /* 0x0000004eff4a723e */ /* 0x000fe200030006ff */
[--C-:B------:R-:W-:Y:S01]  /*4d30*/  HADD2.F32 R70, -RZ, R68.reuse.H1_H1 ;  /* 0x30000044ff467230 */ /* 0x100fe20000004100 */
[----:B------:R-:W-:Y:S01]  /*4d40*/  F2FP.SATFINITE.E4M3.F32.PACK_AB_MERGE_C R136, R82, R79, RZ ;  /* 0x0000004f5288723e */ /* 0x000fe200048070ff */
[----:B------:R-:W-:Y:S01]  /*4d50*/  HADD2.F32 R69, -RZ, R68.H0_H0 ;  /* 0x20000044ff457230 */ /* 0x000fe20000004100 */
[-C--:B------:R-:W-:Y:S01]  /*4d60*/  F2FP.F16.E4M3.UNPACK_B R71, R73.reuse.H1 ;  /* 0x00000049ff47723e */ /* 0x080fe200030006ff */
[--C-:B------:R-:W-:Y:S01]  /*4d70*/  HADD2.F32 R79, -RZ, R74.reuse.H1_H1 ;  /* 0x3000004aff4f7230 */ /* 0x100fe20000004100 */
[----:B------:R-:W-:Y:S01]  /*4d80*/  F2FP.F16.E4M3.UNPACK_B R49, R50.H1 ;  /* 0x00000032ff31723e */ /* 0x000fe200030006ff */
[----:B------:R-:W-:Y:S01]  /*4d90*/  HADD2.F32 R74, -RZ, R74.H0_H0 ;  /* 0x2000004aff4a7230 */ /* 0x000fe20000004100 */
        /* <DEDUP_REMOVED lines=19> */
[----:B------:R-:W-:Y:S02]  /*4ed0*/  HADD2.F32 R51, -RZ, R51.H1_H1 ;  /* 0x30000033ff337230 */ /* 0x000fe40000004100 */
[--C-:B------:R-:W-:Y:S01]  /*4ee0*/  HADD2.F32 R49, -RZ, R50.reuse.H0_H0 ;  /* 0x20000032ff317230 */ /* 0x100fe20000004100 */
[----:B------:R-:W-:Y:S01]  /*4ef0*/  F2FP.SATFINITE.E4M3.F32.PACK_AB_MERGE_C R75, R75, R82, RZ ;  /* 0x000000524b4b723e */ /* 0x000fe200048070ff */
[----:B------:R-:W-:Y:S02]  /*4f00*/  HADD2.F32 R50, -RZ, R50.H1_H1 ;  /* 0x30000032ff327230 */ /* 0x000fe40000004100 */
[----:B------:R-:W-:Y:S01]  /*4f10*/  FMUL.FTZ R79, R51, R74 ;  /* 0x0000004a334f7220 */ /* 0x000fe20000410000 */
[----:B------:R-:W-:-:S02]  /*4f20*/  HADD2.F32 R71, -RZ, R71.H0_H0 ;  /* 0x20000047ff477230 */ /* 0x000fc40000004100 */
[----:B------:R-:W-:Y:S01]  /*4f30*/  FMUL.FTZ R74, R68, R74 ;  /* 0x0000004a444a7220 */ /* 0x000fe20000410000 */
[----:B------:R-:W-:Y:S02]  /*4f40*/  HADD2.F32 R73, -RZ, R73.H0_H0 ;  /* 0x20000049ff497230 */ /* 0x000fe40000004100 */
[-C--:B------:R-:W-:Y:S01]  /*4f50*/  FMUL.FTZ R70, R50, R78.reuse ;  /* 0x0000004e32467220 */ /* 0x080fe20000410000 */
[----:B------:R-:W-:Y:S01]  /*4f60*/  FMUL.FTZ R69, R49, R78 ;  /* 0x0000004e31457220 */ /* 0x000fe20000410000 */
[-C--:B------:R-:W-:Y:S01]  /*4f70*/  FFMA.FTZ R79, R68, R71.reuse, -R79 ;  /* 0x00000047444f7223 */ /* 0x080fe2000001084f */
[----:B------:R-:W-:Y:S01]  /*4f80*/  FFMA.FTZ R74, R51, R71, R74 ;  /* 0x00000047334a7223 */ /* 0x000fe2000001004a */
[-C--:B------:R-:W-:Y:S01]  /*4f90*/  FFMA.FTZ R70, R49, R73.reuse, -R70 ;  /* 0x0000004931467223 */ /* 0x080fe20000010846 */
[----:B------:R-:W-:Y:S01]  /*4fa0*/  FFMA.FTZ R69, R50, R73, R69 ;  /* 0x0000004932457223 */ /* 0x000fe20000010045 */
[----:B------:R-:W-:Y:S02]  /*4fb0*/  F2FP.SATFINITE.E4M3.F32.PACK_AB_MERGE_C R72, R72, R83, RZ ;  /* 0x000000534848723e */ /* 0x000fe400048070ff */
[----:B------:R-:W-:-:S02]  /*4fc0*/  F2FP.SATFINITE.E4M3.F32.PACK_AB_MERGE_C R49, R81, R48, R136 ;  /* 0x000000305131723e */ /* 0x000fc40004807088 */
[----:B------:R-:W-:Y:S02]  /*4fd0*/  F2FP.SATFINITE.E4M3.F32.PACK_AB_MERGE_C R48, R137, R80, R135 ;  /* 0x000000508930723e */ /* 0x000fe40004807087 */
[----:B------:R-:W-:Y:S02]  /*4fe0*/  F2FP.SATFINITE.E4M3.F32.PACK_AB_MERGE_C R50, R69, R70, R75 ;  /* 0x000000464532723e */ /* 0x000fe4000480704b */
[----:B------:R-:W-:-:S07]  /*4ff0*/  F2FP.SATFINITE.E4M3.F32.PACK_AB_MERGE_C R51, R74, R79, R72 ;  /* 0x0000004f4a33723e */ /* 0x000fce0004807048 */
.L_x_2382:
[----:B------:R-:W-:Y:S05]  /*5000*/  BSYNC B2 ;  /* 0x0000000000027941 */ /* 0x000fea0003800000 */
.L_x_2381:
[----:B------:R-:W-:Y:S02]  /*5010*/  ULDC.64 UR4, c[0x0][0x2e8] ;  /* 0x0000ba0000047ab9 */ /* 0x000fe40000000a00 */
[----:B------:R-:W-:-:S04]  /*5020*/  IADD3 R68, P2, P3, R43, UR4, R76 ;  /* 0x000000042b447c10 */ /* 0x000fc8000fb5e04c */
[----:B------:R-:W-:-:S05]  /*5030*/  IADD3.X R69, R108, UR5, R77, P2, P3 ;  /* 0x000000056c457c10 */ /* 0x000fca00097e644d */
[----:B--2---:R4:W-:Y:S04]  /*5040*/  STG.E.128 desc[UR46][R68.64], R48 ;  /* 0x0000003044007986 */ /* 0x0049e8000c101d2e */
.L_x_2376:
[----:B------:R-:W-:Y:S05]  /*5050*/  BSYNC B1 ;  /* 0x0000000000017941 */ /* 0x000fea0003800000 */
.L_x_2375:
        /* <DEDUP_REMOVED lines=11> */
[----:B------:R-:W-:Y:S01]  /*5110*/  SHF.R.U32.HI R71, RZ, 0x8, R67 ;  /* 0x00000008ff477819 */ /* 0x000fe20000011643 */
[----:B--2---:R-:W-:Y:S01]  /*5120*/  IMAD.MOV.U32 R66, RZ, RZ, R51 ;  /* 0x000000ffff427224 */ /* 0x004fe200078e0033 */
[--C-:B------:R-:W-:Y:S02]  /*5130*/  SHF.R.U32.HI R74, RZ, 0x10, R65.reuse ;  /* 0x00000010ff4a7819 */ /* 0x100fe40000011641 */
[--C-:B------:R-:W-:Y:S02]  /*5140*/  SHF.R.U32.HI R72, RZ, 0x8, R65.reuse ;  /* 0x00000008ff487819 */ /* 0x100fe40000011641 */
[----:B------:R-:W-:Y:S02]  /*5150*/  LOP3.LUT R64, R65, 0xff, RZ, 0xc0, !PT ;  /* 0x000000ff41407812 */ /* 0x000fe400078ec0ff */
[----:B------:R-:W-:Y:S01]  /*5160*/  SHF.R.U32.HI R75, RZ, 0x18, R65 ;  /* 0x00000018ff4b7819 */ /* 0x000fe20000011641 */
[----:B------:R-:W-:Y:S01]  /*5170*/  IMAD.SHL.U32 R51, R72, 0x100, RZ ;  /* 0x0000010048337824 */ /* 0x000fe200078e00ff */
[----:B------:R-:W-:-:S02]  /*5180*/  LOP3.LUT R65, R67, 0xff, RZ, 0xc0, !PT ;  /* 0x000000ff43417812 */ /* 0x000fc400078ec0ff */
[--C-:B------:R-:W-:Y:S02]  /*5190*/  SHF.R.U32.HI R70, RZ, 0x18, R67.reuse ;  /* 0x00000018ff467819 */ /* 0x100fe40000011643 */
[----:B------:R-:W-:Y:S01]  /*51a0*/  SHF.R.U32.HI R73, RZ, 0x10, R67 ;  /* 0x00000010ff497819 */ /* 0x000fe20000011643 */
[----:B------:R-:W-:Y:S01]  /*51b0*/  IMAD.SHL.U32 R67, R71, 0x100, RZ ;  /* 0x0000010047437824 */ /* 0x000fe200078e00ff */
[----:B------:R-:W-:Y:S02]  /*51c0*/  PRMT R70, R70, 0x654, R65 ;  /* 0x0000065446467816 */ /* 0x000fe40000000041 */
[----:B------:R-:W-:Y:S02]  /*51d0*/  PRMT R64, R75, 0x654, R64 ;  /* 0x000006544b407816 */ /* 0x000fe40000000040 */
[----:B------:R-:W-:Y:S01]  /*51e0*/  LOP3.LUT R72, R70, 0xff00, R67, 0xf8, !PT ;  /* 0x0000ff0046487812 */ /* 0x000fe200078ef843 */
[----:B------:R-:W-:Y:S01]  /*51f0*/  IMAD.U32 R67, R73, 0x10000, RZ ;  /* 0x0001000049437824 */ /* 0x000fe200078e00ff */
[----:B------:R-:W-:-:S02]  /*5200*/  LOP3.LUT R65, R64, 0xff00, R51, 0xf8, !PT ;  /* 0x0000ff0040417812 */ /* 0x000fc400078ef833 */
[----:B------:R-:W-:Y:S02]  /*5210*/  SHF.L.U32 R64, R74, 0x10, RZ ;  /* 0x000000104a407819 */ /* 0x000fe400000006ff */
[----:B------:R-:W-:Y:S02]  /*5220*/  F2FP.F16.E4M3.UNPACK_B R70, R134.H1 ;  /* 0x00000086ff46723e */ /* 0x000fe400030006ff */
[----:B------:R-:W-:Y:S02]  /*5230*/  F2FP.F16.E4M3.UNPACK_B R51, R49 ;  /* 0x00000031ff33723e */ /* 0x000fe400020006ff */
        /* <DEDUP_REMOVED lines=14> */
[----:B------:R-:W-:Y:S01]  /*5320*/  FFMA.FTZ R77, R51, R70, -R76 ;  /* 0x00000046334d7223 */ /* 0x000fe2000001084c */
[----:B------:R-:W-:Y:S02]  /*5330*/  HADD2.F32 R72, -RZ, R67.H1_H1 ;  /* 0x30000043ff487230 */ /* 0x000fe40000004100 */
[----:B------:R-:W-:Y:S01]  /*5340*/  FMUL.FTZ R76, R65, R74 ;  /* 0x0000004a414c7220 */ /* 0x000fe20000410000 */
[----:B------:R-:W-:Y:S01]  /*5350*/  FFMA.FTZ R78, R64, R70, R75 ;  /* 0x00000046404e7223 */ /* 0x000fe2000001004b */
[C---:B------:R-:W-:Y:S01]  /*5360*/  FMUL.FTZ R80, R49.reuse, R74 ;  /* 0x0000004a31507220 */ /* 0x040fe20000410000 */
[----:B------:R-:W-:Y:S01]  /*5370*/  F2FP.F16.E4M3.UNPACK_B R133, R133 ;  /* 0x00000085ff85723e */ /* 0x000fe200020006ff */
[----:B------:R-:W-:Y:S01]  /*5380*/  FFMA.FTZ R74, R49, R72, -R76 ;  /* 0x00000048314a7223 */ /* 0x000fe2000001084c */
[-C--:B------:R-:W-:Y:S01]  /*5390*/  F2FP.F16.E4M3.UNPACK_B R49, R48.reuse.H1 ;  /* 0x00000030ff31723e */ /* 0x080fe200030006ff */
[--C-:B------:R-:W-:Y:S01]  /*53a0*/  HADD2.F32 R67, -RZ, R134.reuse.H1_H1 ;  /* 0x30000086ff437230 */ /* 0x100fe20000004100 */
[----:B------:R-:W-:Y:S01]  /*53b0*/  F2FP.F16.E4M3.UNPACK_B R48, R48 ;  /* 0x00000030ff30723e */ /* 0x000fe200020006ff */
[----:B------:R-:W-:-:S02]  /*53c0*/  HADD2.F32 R134, -RZ, R134.H0_H0 ;  /* 0x20000086ff867230 */ /* 0x000fc40000004100 */
[----:B------:R-:W-:Y:S01]  /*53d0*/  FFMA.FTZ R79, R65, R72, R80 ;  /* 0x00000048414f7223 */ /* 0x000fe20000010050 */
[--C-:B------:R-:W-:Y:S02]  /*53e0*/  HADD2.F32 R51, -RZ, R49.reuse.H0_H0 ;  /* 0x20000031ff337230 */ /* 0x100fe40000004100 */
[----:B------:R-:W-:Y:S02]  /*53f0*/  HADD2.F32 R64, -RZ, R49.H1_H1 ;  /* 0x30000031ff407230 */ /* 0x000fe40000004100 */
[--C-:B------:R-:W-:Y:S02]  /*5400*/  HADD2.F32 R49, -RZ, R48.reuse.H0_H0 ;  /* 0x20000030ff317230 */ /* 0x100fe40000004100 */
[-C--:B------:R-:W-:Y:S01]  /*5410*/  FMUL.FTZ R75, R51, R67.reuse ;  /* 0x00000043334b7220 */ /* 0x080fe20000410000 */
[----:B------:R-:W-:Y:S02]  /*5420*/  HADD2.F32 R48, -RZ, R48.H1_H1 ;  /* 0x30000030ff307230 */ /* 0x000fe40000004100 */
[----:B------:R-:W-:Y:S01]  /*5430*/  FMUL.FTZ R72, R64, R67 ;  /* 0x0000004340487220 */ /* 0x000fe20000410000 */
[----:B------:R-:W-:-:S02]  /*5440*/  HADD2.F32 R65, -RZ, R133.H1_H1 ;  /* 0x30000085ff417230 */ /* 0x000fc40000004100 */
[-C--:B------:R-:W-:Y:S01]  /*5450*/  FMUL.FTZ R67, R49, R134.reuse ;  /* 0x0000008631437220 */ /* 0x080fe20000410000 */
[----:B------:R-:W-:Y:S02]  /*5460*/  HADD2.F32 R133, -RZ, R133.H0_H0 ;  /* 0x20000085ff857230 */ /* 0x000fe40000004100 */
[----:B------:R-:W-:Y:S01]  /*5470*/  FMUL.FTZ R70, R48, R134 ;  /* 0x0000008630467220 */ /* 0x000fe20000410000 */
[----:B------:R-:W-:Y:S01]  /*5480*/  F2FP.SATFINITE.E4M3.F32.PACK_AB_MERGE_C R83, R79, R74, RZ ;  /* 0x0000004a4f53723e */ /* 0x000fe200048070ff */
        /* <DEDUP_REMOVED lines=41> */
[C---:B------:R-:W-:Y:S01]  /*5720*/  FMUL.FTZ R67, R49.reuse, R70 ;  /* 0x0000004631437220 */ /* 0x040fe20000410000 */
[-C--:B------:R-:W-:Y:S01]  /*5730*/  FFMA.FTZ R51, R48, R71.reuse, -R51 ;  /* 0x0000004730337223 */ /* 0x080fe20000010833 */
[----:B------:R-:W-:Y:S01]  /*5740*/  FFMA.FTZ R50, R50, R71, R73 ;  /* 0x0000004732327223 */ /* 0x000fe20000010049 */
[-C--:B------:R-:W-:Y:S01]  /*5750*/  FFMA.FTZ R64, R49, R65.reuse, -R64 ;  /* 0x0000004131407223 */ /* 0x080fe20000010840 */
[----:B------:R-:W-:Y:S01]  /*5760*/  FFMA.FTZ R67, R66, R65, R67 ;  /* 0x0000004142437223 */ /* 0x000fe20000010043 */
[----:B------:R-:W-:-:S02]  /*5770*/  F2FP.SATFINITE.E4M3.F32.PACK_AB_MERGE_C R80, R81, R80, RZ ;  /* 0x000000505150723e */ /* 0x000fc400048070ff */
[----:B------:R-:W-:Y:S02]  /*5780*/  F2FP.SATFINITE.E4M3.F32.PACK_AB_MERGE_C R50, R50, R51, R72 ;  /* 0x000000333232723e */ /* 0x000fe40004807048 */
[----:B------:R-:W-:Y:S02]  /*5790*/  F2FP.SATFINITE.E4M3.F32.PACK_AB_MERGE_C R49, R78, R77, R83 ;  /* 0x0000004d4e31723e */ /* 0x000fe40004807053 */
[----:B------:R-:W-:Y:S02]  /*57a0*/  F2FP.SATFINITE.E4M3.F32.PACK_AB_MERGE_C R48, R76, R75, R82 ;  /* 0x0000004b4c30723e */ /* 0x000fe40004807052 */
[----:B------:R-:W-:-:S07]  /*57b0*/  F2FP.SATFINITE.E4M3.F32.PACK_AB_MERGE_C R51, R67, R64, R80 ;  /* 0x000000404333723e */ /* 0x000fce0004807050 */
.L_x_2388:
[----:B------:R-:W-:Y:S05]  /*57c0*/  BSYNC B3 ;  /* 0x0000000000037941 */ /* 0x000fea0003800000 */
.L_x_2387:
[----:B------:R-:W-:Y:S02]  /*57d0*/  ULDC.64 UR4, c[0x0][0x2e8] ;  /* 0x0000ba0000047ab9 */ /* 0x000fe40000000a00 */
[----:B------:R-:W-:-:S04]  /*57e0*/  IADD3 R64, P2, P3, R68, UR4, R102 ;  /* 0x0000000444407c10 */ /* 0x000fc8000fb5e066 */
[----:B------:R-:W-:-:S05]  /*57f0*/  IADD3.X R65, R69, UR5, R42, P2, P3 ;  /* 0x0000000545417c10 */ /* 0x000fca00097e642a */
[----:B--2---:R4:W-:Y:S04]  /*5800*/  STG.E.128 desc[UR46][R64.64], R48 ;  /* 0x0000003040007986 */ /* 0x0049e8000c101d2e */
.L_x_2386:
[----:B------:R-:W-:Y:S05]  /*5810*/  BSYNC B2 ;  /* 0x0000000000027941 */ /* 0x000fea0003800000 */
.L_x_2385:
        /* <DEDUP_REMOVED lines=15> */
[----:B------:R-:W-:Y:S01]  /*5910*/  SHF.R.U32.HI R70, RZ, 0x10, R61 ;  /* 0x00000010ff467819 */ /* 0x000fe2000001163d */
[----:B------:R-:W-:Y:S01]  /*5920*/  IMAD.MOV.U32 R61, RZ, RZ, R50 ;  /* 0x000000ffff3d7224 */ /* 0x000fe200078e0032 */
[----:B------:R-:W-:Y:S01]  /*5930*/  PRMT R60, R73, 0x654, R60 ;  /* 0x00000654493c7816 */ /* 0x000fe2000000003c */
        /* <DEDUP_REMOVED lines=96> */
.L_x_2390:
[----:B------:R-:W-:Y:S05]  /*5f40*/  BSYNC B2 ;  /* 0x0000000000027941 */ /* 0x000fea0003800000 */
.L_x_2389:
[----:B------:R-:W-:Y:S02]  /*5f50*/  ULDC.64 UR4, c[0x0][0x2e8] ;  /* 0x0000ba0000047ab9 */ /* 0x000fe40000000a00 */
[----:B------:R-:W-:-:S04]  /*5f60*/  IADD3 R60, P2, P3, R43, UR4, R68 ;  /* 0x000000042b3c7c10 */ /* 0x000fc8000fb5e044 */
[----:B------:R-:W-:-:S05]  /*5f70*/  IADD3.X R61, R108, UR5, R69, P2, P3 ;  /* 0x000000056c3d7c10 */ /* 0x000fca00097e6445 */
[----:B--2---:R0:W-:Y:S04]  /*5f80*/  STG.E.128 desc[UR46][R60.64], R48 ;  /* 0x000000303c007986 */ /* 0x0041e8000c101d2e */
.L_x_2384:
[----:B------:R-:W-:Y:S05]  /*5f90*/  BSYNC B1 ;  /* 0x0000000000017941 */ /* 0x000fea0003800000 */
.L_x_2383:
[----:B------:R-:W-:Y:S05]  /*5fa0*/  @P4 BRA `(.L_x_2391) ;  /* 0x0000005c00884947 */ /* 0x000fea0003800000 */
[----:B------:R-:W-:Y:S01]  /*5fb0*/  IADD3 R120, P2, P3, R33, R120, R16 ;  /* 0x0000007821787210 */ /* 0x000fe20007b5e010 */
[----:B------:R-:W-:Y:S03]  /*5fc0*/  BSSY B1, `(.L_x_2392) ;  /* 0x0000079000017945 */ /* 0x000fe60003800000 */
[----:B------:R-:W-:Y:S01]  /*5fd0*/  IADD3.X R123, R36, R123, R17, P2, P3 ;  /* 0x0000007b247b7210 */ /* 0x000fe200017e6411 */
[----:B------:R-:W-:Y:S08]  /*5fe0*/  @P0 BRA `(.L_x_2393) ;  /* 0x0000000400d80947 */ /* 0x000ff00003800000 */
        /* <DEDUP_REMOVED lines=17> */
[----:B------:R-:W-:Y:S02]  /*6100*/  SHF.L.U32 R51, R65, 0x8, RZ ;  /* 0x0000000841337819 */ /* 0x000fe400000006ff */
[----:B------:R-:W-:Y:S02]  /*6110*/  PRMT R60, R63, 0x654, R60 ;  /* 0x000006543f3c7816 */ /* 0x000fe4000000003c */
[----:B------:R-:W-:Y:S01]  /*6120*/  LOP3.LUT R51, R56, 0xff00, R51, 0xf8, !PT ;  /* 0x0000ff0038337812 */ /* 0x000fe200078ef833 */
[----:B------:R-:W-:Y:S01]  /*6130*/  IMAD.U32 R56, R64, 0x10000, RZ ;  /* 0x0001000040387824 */ /* 0x000fe200078e00ff */
[----:B------:R-:W-:-:S02]  /*6140*/  LOP3.LUT R59, R60, 0xff00, R59, 0xf8, !PT ;  /* 0x0000ff003c3b7812 */ /* 0x000fc400078ef83b */
        /* <DEDUP_REMOVED lines=91> */
.L_x_2395:
[----:B------:R-:W-:Y:S05]  /*6700*/  BSYNC B2 ;  /* 0x0000000000027941 */ /* 0x000fea0003800000 */
.L_x_2394:
[----:B------:R-:W-:Y:S02]  /*6710*/  ULDC.64 UR4, c[0x0][0x2e8] ;  /* 0x0000ba0000047ab9 */ /* 0x000fe40000000a00 */
[----:B------:R-:W-:-:S04]  /*6720*/  IADD3 R56, P2, P3, R120, UR4, R102 ;  /* 0x0000000478387c10 */ /* 0x000fc8000fb5e066 */
[----:B------:R-:W-:-:S05]  /*6730*/  IADD3.X R57, R123, UR5, R42, P2, P3 ;  /* 0x000000057b397c10 */ /* 0x000fca00097e642a */
[----:B--2---:R0:W-:Y:S04]  /*6740*/  STG.E.128 desc[UR46][R56.64], R48 ;  /* 0x0000003038007986 */ /* 0x0041e8000c101d2e */
.L_x_2393:
[----:B------:R-:W-:Y:S05]  /*6750*/  BSYNC B1 ;  /* 0x0000000000017941 */ /* 0x000fea0003800000 */
.L_x_2392:
        /* <DEDUP_REMOVED lines=10> */
[----:B------:R-:W-:Y:S01]  /*6800*/  SHF.R.U32.HI R60, RZ, 0x10, R53 ;  /* 0x00000010ff3c7819 */ /* 0x000fe20000011635 */
[----:B------:R-:W-:Y:S01]  /*6810*/  IMAD.MOV.U32 R53, RZ, RZ, R50 ;  /* 0x000000ffff357224 */ /* 0x000fe200078e0032 */
[----:B------:R-:W-:Y:S01]  /*6820*/  SHF.R.U32.HI R59, RZ, 0x10, R55 ;  /* 0x00000010ff3b7819 */ /* 0x000fe20000011637 */
[----:B------:R-:W-:Y:S01]  /*6830*/  IMAD.SHL.U32 R50, R58, 0x100, RZ ;  /* 0x000001003a327824 */ /* 0x000fe200078e00ff */
[----:B------:R-:W-:Y:S01]  /*6840*/  LOP3.LUT R56, R55, 0xff0000ff, RZ, 0xc0, !PT ;  /* 0xff0000ff37387812 */ /* 0x000fe200078ec0ff */
[----:B------:R-:W-:Y:S01]  /*6850*/  IMAD.SHL.U32 R55, R57, 0x100, RZ ;  /* 0x0000010039377824 */ /* 0x000fe200078e00ff */
[----:B------:R-:W-:-:S04]  /*6860*/  PRMT R51, R61, 0x654, R52 ;  /* 0x000006543d337816 */ /* 0x000fc80000000034 */
[----:B------:R-:W-:Y:S01]  /*6870*/  LOP3.LUT R58, R56, 0xff00, R55, 0xf8, !PT ;  /* 0x0000ff00383a7812 */ /* 0x000fe200078ef837 */
[----:B------:R-:W-:Y:S01]  /*6880*/  IMAD.U32 R55, R59, 0x10000, RZ ;  /* 0x000100003b377824 */ /* 0x000fe200078e00ff */
[----:B------:R-:W-:Y:S01]  /*6890*/  LOP3.LUT R52, R51, 0xff00, R50, 0xf8, !PT ;  /* 0x0000ff0033347812 */ /* 0x000fe200078ef832 */
[----:B------:R-:W-:Y:S01]  /*68a0*/  IMAD.U32 R51, R60, 0x10000, RZ ;  /* 0x000100003c337824 */ /* 0x000fe200078e00ff */
        /* <DEDUP_REMOVED lines=89> */
[----:B------:R-:W-:Y:S02]  /*6e40*/  F2FP.SATFINITE.E4M3.F32.PACK_AB_MERGE_C R48, R84, R61, R66 ;  /* 0x0000003d5430723e */ /* 0x000fe40004807042 */
[----:B------:R-:W-:-:S07]  /*6e50*/  MOV R50, R58 ;  /* 0x0000003a00327202 */ /* 0x000fce0000000f00 */
.L_x_2397:
[----:B------:R-:W-:Y:S05]  /*6e60*/  BSYNC B1 ;  /* 0x0000000000017941 */ /* 0x000fea0003800000 */
.L_x_2396:
[----:B------:R-:W-:Y:S02]  /*6e70*/  ULDC.64 UR4, c[0x0][0x2e8] ;  /* 0x0000ba0000047ab9 */ /* 0x000fe40000000a00 */
[----:B------:R-:W-:-:S04]  /*6e80*/  IADD3 R120, P2, P3, R43, UR4, R120 ;  /* 0x000000042b787c10 */ /* 0x000fc8000fb5e078 */
[----:B------:R-:W-:-:S05]  /*6e90*/  IADD3.X R121, R108, UR5, R123, P2, P3 ;  /* 0x000000056c797c10 */ /* 0x000fca00097e647b */
[----:B--2---:R0:W-:Y:S01]  /*6ea0*/  STG.E.128 desc[UR46][R120.64], R48 ;  /* 0x0000003078007986 */ /* 0x0041e2000c101d2e */
[----:B------:R-:W-:Y:S05]  /*6eb0*/  BRA `(.L_x_2391) ;  /* 0x0000004c00c47947 */ /* 0x000fea0003800000 */
.L_x_2355:
[C---:B------:R-:W-:Y:S01]  /*6ec0*/  ISETP.GE.AND P5, PT, R19.reuse, R115, PT ;  /* 0x000000731300720c */ /* 0x040fe20003fa6270 */
[C---:B------:R-:W-:Y:S01]  /*6ed0*/  VIADD R52, R19.reuse, 0x60 ;  /* 0x0000006013347836 */ /* 0x040fe20000000000 */
[----:B------:R-:W-:Y:S01]  /*6ee0*/  P2R R60, PR, RZ, 0x1 ;  /* 0x00000001ff3c7803 */ /* 0x000fe20000000000 */
[----:B------:R-:W-:Y:S01]  /*6ef0*/  VIADD R61, R19, 0x20 ;  /* 0x00000020133d7836 */ /* 0x000fe20000000000 */
[----:B------:R-:W-:-:S13]  /*6f00*/  ISETP.GE.OR P5, PT, R16, R122, P5 ;  /* 0x0000007a1000720c */ /* 0x000fda0002fa6670 */
        /* <DEDUP_REMOVED lines=12> */
[----:B------:R-:W-:-:S04]  /*6fd0*/  @!P2 IMAD R53, R53, 0x60, RZ ;  /* 0x000000603535a824 */ /* 0x000fc800078e02ff */
[----:B------:R-:W-:Y:S01]  /*6fe0*/  @!P2 IMAD.IADD R53, R55, 0x1, R53 ;  /* 0x000000013735a824 */ /* 0x000fe200078e0235 */
[----:B--2---:R-:W-:-:S04]  /*6ff0*/  @!P2 IADD3 R80, P3, P4, R96, R80, R54 ;  /* 0x000000506050a210 */ /* 0x004fc80007c7e036 */
        /* <DEDUP_REMOVED lines=9> */
[----:B------:R-:W-:Y:S01]  /*7090*/  ISETP.GE.AND P4, PT, R61, R115, PT ;  /* 0x000000733d00720c */ /* 0x000fe20003f86270 */
[----:B------:R-:W-:-:S03]  /*70a0*/  VIADD R61, R19, 0x40 ;  /* 0x00000040133d7836 */ /* 0x000fc60000000000 */
        /* <DEDUP_REMOVED lines=19> */
[----:B-1----:R-:W-:Y:S02]  /*71e0*/  @!P4 IADD3 R66, P6, R53, R66, RZ ;  /* 0x000000423542c210 */ /* 0x002fe40007fde0ff */
[----:B------:R-:W-:-:S03]  /*71f0*/  CS2R R54, SRZ ;  /* 0x0000000000367805 */ /* 0x000fc6000001ff00 */
[----:B------:R-:W-:Y:S01]  /*7200*/  @!P4 IMAD.X R67, R52, 0x1, R67, P6 ;  /* 0x000000013443c824 */ /* 0x000fe200030e0643 */
[----:B--2---:R-:W-:Y:S02]  /*7210*/  @!P3 IADD3 R68, P6, R49, R68, RZ ;  /* 0x000000443144b210 */ /* 0x004fe40007fde0ff */
[----:B------:R-:W-:-:S03]  /*7220*/  CS2R R52, SRZ ;  /* 0x0000000000347805 */ /* 0x000fc6000001ff00 */
[----:B------:R-:W-:Y:S01]  /*7230*/  @!P3 IMAD.X R69, R48, 0x1, R69, P6 ;  /* 0x000000013045b824 */ /* 0x000fe200030e0645 */
[----:B---3--:R-:W-:Y:S02]  /*7240*/  @!P3 IADD3 R84, P6, R51, R84, RZ ;  /* 0x000000543354b210 */ /* 0x008fe40007fde0ff */
[----:B------:R-:W-:Y:S02]  /*7250*/  CS2R R50, SRZ ;  /* 0x0000000000327805 */ /* 0x000fe4000001ff00 */
[----:B------:R-:W-:Y:S01]  /*7260*/  CS2R R48, SRZ ;  /* 0x0000000000307805 */ /* 0x000fe2000001ff00 */
[----:B------:R0:W2:Y:S01]  /*7270*/  @!P5 LDG.E.128 R52, desc[UR46][R58.64] ;  /* 0x0000002e3a34d981 */ /* 0x0000a2000c1e1d00 */
[----:B------:R-:W-:Y:S02]  /*7280*/  CS2R R60, SRZ ;  /* 0x00000000003c7805 */ /* 0x000fe4000001ff00 */
[----:B------:R-:W-:Y:S02]  /*7290*/  CS2R R70, SRZ ;  /* 0x0000000000467805 */ /* 0x000fe4000001ff00 */
[----:B------:R-:W-:-:S02]  /*72a0*/  CS2R R74, SRZ ;  /* 0x00000000004a7805 */ /* 0x000fc4000001ff00 */
[----:B------:R-:W-:Y:S01]  /*72b0*/  CS2R R72, SRZ ;  /* 0x0000000000487805 */ /* 0x000fe2000001ff00 */
[----:B------:R1:W3:Y:S01]  /*72c0*/  @!P5 LDG.E.128 R48, desc[UR46][R56.64] ;  /* 0x0000002e3830d981 */ /* 0x0002e2000c1e1d00 */
[----:B------:R-:W-:Y:S02]  /*72d0*/  CS2R R78, SRZ ;  /* 0x00000000004e7805 */ /* 0x000fe4000001ff00 */
[----:B------:R-:W-:Y:S02]  /*72e0*/  CS2R R76, SRZ ;  /* 0x00000000004c7805 */ /* 0x000fe4000001ff00 */
[----:B------:R-:W-:Y:S01]  /*72f0*/  @!P3 IADD3.X R85, R128, R85, RZ, P6, !PT ;  /* 0x000000558055b210 */ /* 0x000fe200037fe4ff */
[----:B------:R4:W5:Y:S01]  /*7300*/  @!P4 LDG.E.128 R60, desc[UR46][R66.64] ;  /* 0x0000002e423cc981 */ /* 0x000962000c1e1d00 */
[----:B0-----:R-:W-:-:S03]  /*7310*/  CS2R R58, SRZ ;  /* 0x00000000003a7805 */ /* 0x001fc6000001ff00 */
[----:B------:R-:W5:Y:S01]  /*7320*/  @!P2 LDG.E.128 R72, desc[UR46][R80.64] ;  /* 0x0000002e5048a981 */ /* 0x000f62000c1e1d00 */
[----:B-1----:R-:W-:-:S03]  /*7330*/  CS2R R56, SRZ ;  /* 0x0000000000387805 */ /* 0x002fc6000001ff00 */
[----:B------:R-:W5:Y:S01]  /*7340*/  @!P2 LDG.E.128 R76, desc[UR46][R82.64] ;  /* 0x0000002e524ca981 */ /* 0x000f62000c1e1d00 */
[----:B----4-:R-:W-:-:S03]  /*7350*/  CS2R R66, SRZ ;  /* 0x0000000000427805 */ /* 0x010fc6000001ff00 */
[----:B------:R0:W4:Y:S02]  /*7360*/  @!P4 LDG.E.128 R56, desc[UR46][R64.64] ;  /* 0x0000002e4038c981 */ /* 0x000124000c1e1d00 */
[----:B0-----:R-:W-:-:S06]  /*7370*/  CS2R R64, SRZ ;  /* 0x0000000000407805 */ /* 0x001fcc000001ff00 */
[----:B------:R0:W4:Y:S02]  /*7380*/  @!P3 LDG.E.128 R64, desc[UR46][R68.64] ;  /* 0x0000002e4440b981 */ /* 0x000124000c1e1d00 */
[----:B0-----:R-:W-:-:S06]  /*7390*/  CS2R R68, SRZ ;  /* 0x0000000000447805 */ /* 0x001fcc000001ff00 */
[----:B------:R-:W4:Y:S01]  /*73a0*/  @!P3 LDG.E.128 R68, desc[UR46][R84.64] ;  /* 0x0000002e5444b981 */ /* 0x000f22000c1e1d00 */
[----:B------:R-:W-:-:S06]  /*73b0*/  UISETP.NE.AND UP0, UPT, UR45, 0x3, UPT ;  /* 0x000000032d00788c */ /* 0x000fcc000bf05270 */
[----:B------:R-:W-:Y:S02]  /*73c0*/  PLOP3.LUT P5, PT, PT, PT, UP0, 0x80, 0x0 ;  /* 0x000000000000781c */ /* 0x000fe40003faf008 */
[----:B------:R-:W-:Y:S01]  /*73d0*/  ISETP.GE.AND P2, PT, R16, R122, PT ;  /* 0x0000007a1000720c */ /* 0x000fe20003f46270 */
[----:B--2---:R-:W-:Y:S02]  /*73e0*/  IMAD.MOV.U32 R151, RZ, RZ, R54 ;  /* 0x000000ffff977224 */ /* 0x004fe400078e0036 */
[----:B------:R-:W-:Y:S02]  /*73f0*/  IMAD.MOV.U32 R153, RZ, RZ, R52 ;  /* 0x000000ffff997224 */ /* 0x000fe400078e0034 */
[----:B---3--:R-:W-:Y:S02]  /*7400*/  IMAD.MOV.U32 R150, RZ, RZ, R50 ;  /* 0x000000ffff967224 */ /* 0x008fe400078e0032 */
[----:B------:R-:W-:Y:S02]  /*7410*/  IMAD.MOV.U32 R152, RZ, RZ, R48 ;  /* 0x000000ffff987224 */ /* 0x000fe400078e0030 */
[----:B-----5:R-:W-:-:S02]  /*7420*/  IMAD.MOV.U32 R144, RZ, RZ, R62 ;  /* 0x000000ffff907224 */ /* 0x020fc400078e003e */
[----:B------:R-:W-:Y:S02]  /*7430*/  IMAD.MOV.U32 R143, RZ, RZ, R60 ;  /* 0x000000ffff8f7224 */ /* 0x000fe400078e003c */
[----:B------:R-:W-:Y:S02]  /*7440*/  IMAD.MOV.U32 R133, RZ, RZ, R74 ;  /* 0x000000ffff857224 */ /* 0x000fe400078e004a */
[----:B------:R-:W-:Y:S02]  /*7450*/  IMAD.MOV.U32 R134, RZ, RZ, R72 ;  /* 0x000000ffff867224 */ /* 0x000fe400078e0048 */
[----:B------:R-:W-:Y:S02]  /*7460*/  IMAD.MOV.U32 R135, RZ, RZ, R78 ;  /* 0x000000ffff877224 */ /* 0x000fe400078e004e */
[----:B------:R-:W-:Y:S02]  /*7470*/  IMAD.MOV.U32 R136, RZ, RZ, R76 ;  /* 0x000000ffff887224 */ /* 0x000fe400078e004c */
[----:B----4-:R-:W-:-:S02]  /*7480*/  IMAD.MOV.U32 R145, RZ, RZ, R58 ;  /* 0x000000ffff917224 */ /* 0x010fc400078e003a */
[----:B------:R-:W-:Y:S02]  /*7490*/  IMAD.MOV.U32 R146, RZ, RZ, R56 ;  /* 0x000000ffff927224 */ /* 0x000fe400078e0038 */
[----:B------:R-:W-:Y:S02]  /*74a0*/  IMAD.MOV.U32 R138, RZ, RZ, R66 ;  /* 0x000000ffff8a7224 */ /* 0x000fe400078e0042 */
[----:B------:R-:W-:Y:S01]  /*74b0*/  IMAD.MOV.U32 R140, RZ, RZ, R64 ;  /* 0x000000ffff8c7224 */ /* 0x000fe200078e0040 */
[----:B------:R-:W-:Y:S01]  /*74c0*/  MOV R141, R70 ;  /* 0x00000046008d7202 */ /* 0x000fe20000000f00 */
[----:B------:R-:W-:Y:S01]  /*74d0*/  IMAD.MOV.U32 R142, RZ, RZ, R68 ;  /* 0x000000ffff8e7224 */ /* 0x000fe200078e0044 */
[----:B------:R-:W-:Y:S06]  /*74e0*/  @!P5 BRA `(.L_x_2398) ;  /* 0x000000000004d947 */ /* 0x000fec0003800000 */
[----:B------:R-:W-:Y:S01]  /*74f0*/  BPT.TRAP 0x1 ;  /* 0x000000040000795c */ /* 0x000fe20000300000 */
.L_x_2398:
        /* <DEDUP_REMOVED lines=9> */
.L_x_2685:
[----:B------:R-:W-:Y:S05]  /*7590*/  BSYNC B1 ;  /* 0x0000000000017941 */ /* 0x000fea0003800000 */
.L_x_2399:
[----:B------:R-:W-:Y:S01]  /*75a0*/  ISETP.GE.OR P3, PT, R19, R115, P0 ;  /* 0x000000731300720c */ /* 0x000fe20000766670 */
[----:B------:R-:W-:-:S12]  /*75b0*/  BSSY B1, `(.L_x_2401) ;  /* 0x0000104000017945 */ /* 0x000fd80003800000 */
[----:B------:R-:W-:Y:S05]  /*75c0*/  @P3 BRA `(.L_x_2402) ;  /* 0x0000001000083947 */ /* 0x000fea0003800000 */
[----:B------:R-:W3:Y:S01]  /*75d0*/  LDL R82, [R1+0x3c] ;  /* 0x00003c0001527983 */ /* 0x000ee20000100800 */
[----:B------:R-:W-:Y:S02]  /*75e0*/  SHF.R.S32.HI R80, RZ, 0x1f, R19 ;  /* 0x0000001fff507819 */ /* 0x000fe40000011413 */
[----:B------:R-:W-:-:S03]  /*75f0*/  ISETP.NE.AND P6, PT, R0, RZ, PT ;  /* 0x000000ff0000720c */ /* 0x000fc60003fc5270 */
[----:B--2---:R-:W-:-:S04]  /*7600*/  IMAD R80, R80, R122, RZ ;  /* 0x0000007a50507224 */ /* 0x004fc800078e02ff */
[----:B------:R-:W-:Y:S01]  /*7610*/  IMAD R147, R19, R123, R80 ;  /* 0x0000007b13937224 */ /* 0x000fe200078e0250 */
[----:B------:R-:W-:-:S04]  /*7620*/  SEL R80, R34, R139, !P6 ;  /* 0x0000008b22507207 */ /* 0x000fc80007000000 */
[----:B------:R-:W-:-:S04]  /*7630*/  SHF.R.S32.HI R81, RZ, 0x1f, R80 ;  /* 0x0000001fff517819 */ /* 0x000fc80000011450 */
[----:B------:R-:W-:-:S04]  /*7640*/  LEA.HI R81, R81, R80, RZ, 0x5 ;  /* 0x0000005051517211 */ /* 0x000fc800078f28ff */
[----:B------:R-:W-:Y:S01]  /*7650*/  LEA.HI.SX32 R81, R81, R106, 0x1b ;  /* 0x0000006a51517211 */ /* 0x000fe200078fdaff */
[C---:B------:R-:W-:Y:S01]  /*7660*/  IMAD.SHL.U32 R84, R19.reuse, 0x80, RZ ;  /* 0x0000008013547824 */ /* 0x040fe200078e00ff */
        /* <DEDUP_REMOVED lines=10> */
[----:B------:R-:W-:Y:S01]  /*7710*/  LOP3.LUT R81, R81, 0xffffc000, RZ, 0xc0, !PT ;  /* 0xffffc00051517812 */ /* 0x000fe200078ec0ff */
[----:B------:R-:W-:Y:S01]  /*7720*/  IMAD.WIDE.U32 R128, R19, R122, R120 ;  /* 0x0000007a13807225 */ /* 0x000fe200078e0078 */
[----:B------:R-:W-:Y:S03]  /*7730*/  BSSY B2, `(.L_x_2403) ;  /* 0x00000e0000027945 */ /* 0x000fe60003800000 */
[----:B------:R-:W-:Y:S01]  /*7740*/  IMAD.IADD R147, R147, 0x1, R129 ;  /* 0x0000000193937824 */ /* 0x000fe200078e0281 */
[----:B------:R-:W-:-:S04]  /*7750*/  IADD3 R148, P3, P4, R102, R128, R41 ;  /* 0x0000008066947210 */ /* 0x000fc80007c7e029 */
[----:B------:R-:W-:Y:S02]  /*7760*/  IADD3.X R154, R42, R147, R107, P3, P4 ;  /* 0x000000932a9a7210 */ /* 0x000fe40001fe846b */
[----:B---3--:R-:W-:Y:S01]  /*7770*/  IADD3 R83, R80, R81, R82 ;  /* 0x0000005150537210 */ /* 0x008fe20007ffe052 */
[----:B------:R-:W-:-:S04]  /*7780*/  IMAD R81, R232, 0x8000, R30 ;  /* 0x00008000e8517824 */ /* 0x000fc800078e021e */
[----:B------:R-:W-:Y:S02]  /*7790*/  IMAD R83, R232, 0x8000, R83 ;  /* 0x00008000e8537824 */ /* 0x000fe400078e0253 */
[C---:B------:R-:W-:Y:S02]  /*77a0*/  IMAD.IADD R81, R18.reuse, 0x1, R81 ;  /* 0x0000000112517824 */ /* 0x040fe400078e0251 */
[----:B------:R-:W-:-:S04]  /*77b0*/  IMAD.IADD R84, R18, 0x1, R83 ;  /* 0x0000000112547824 */ /* 0x000fc800078e0253 */
[----:B------:R-:W1:Y:S04]  /*77c0*/  LDS.128 R80, [R81+0x28400] ;  /* 0x0284000051507984 */ /* 0x000e680000000c00 */
[----:B------:R-:W2:Y:S01]  /*77d0*/  LDS.128 R84, [R84+0x28400] ;  /* 0x0284000054547984 */ /* 0x000ea20000000c00 */
[----:B------:R-:W-:Y:S05]  /*77e0*/  @P2 BRA `(.L_x_2404) ;  /* 0x0000000c00502947 */ /* 0x000fea0003800000 */
[--C-:B------:R-:W-:Y:S02]  /*77f0*/  SHF.R.U32.HI R163, RZ, 0x8, R49.reuse ;  /* 0x00000008ffa37819 */ /* 0x100fe40000011631 */
[----:B------:R-:W-:Y:S02]  /*7800*/  SHF.R.U32.HI R165, RZ, 0x18, R49 ;  /* 0x00000018ffa57819 */ /* 0x000fe40000011631 */
[----:B------:R-:W-:Y:S02]  /*7810*/  LOP3.LUT R48, R49, 0xff, RZ, 0xc0, !PT ;  /* 0x000000ff31307812 */ /* 0x000fe400078ec0ff */
[--C-:B------:R-:W-:Y:S02]  /*7820*/  SHF.R.U32.HI R159, RZ, 0x18, R51.reuse ;  /* 0x00000018ff9f7819 */ /* 0x100fe40000011633 */
[----:B------:R-:W-:Y:S02]  /*7830*/  LOP3.LUT R50, R51, 0xff, RZ, 0xc0, !PT ;  /* 0x000000ff33327812 */ /* 0x000fe400078ec0ff */
[----:B------:R-:W-:-:S02]  /*7840*/  SHF.R.U32.HI R157, RZ, 0x8, R51 ;  /* 0x00000008ff9d7819 */ /* 0x000fc40000011633 */
[----:B------:R-:W-:Y:S02]  /*7850*/  SHF.R.U32.HI R158, RZ, 0x10, R51 ;  /* 0x00000010ff9e7819 */ /* 0x000fe40000011633 */
[----:B------:R-:W-:Y:S01]  /*7860*/  SHF.R.U32.HI R161, RZ, 0x10, R49 ;  /* 0x00000010ffa17819 */ /* 0x000fe20000011631 */
[----:B------:R-:W-:Y:S01]  /*7870*/  IMAD.SHL.U32 R49, R163, 0x100, RZ ;  /* 0x00000100a3317824 */ /* 0x000fe200078e00ff */
[----:B------:R-:W-:Y:S02]  /*7880*/  SHF.R.U32.HI R52, RZ, 0x18, R53 ;  /* 0x00000018ff347819 */ /* 0x000fe40000011635 */
[----:B------:R-:W-:Y:S02]  /*7890*/  LOP3.LUT R51, R53, 0xff, RZ, 0xc0, !PT ;  /* 0x000000ff35337812 */ /* 0x000fe400078ec0ff */
[----:B------:R-:W-:Y:S02]  /*78a0*/  SHF.R.U32.HI R155, RZ, 0x8, R55 ;  /* 0x00000008ff9b7819 */ /* 0x000fe40000011637 */
[----:B------:R-:W-:-:S02]  /*78b0*/  PRMT R48, R165, 0x654, R48 ;  /* 0x00000654a5307816 */ /* 0x000fc40000000030 */
[--C-:B------:R-:W-:Y:S02]  /*78c0*/  SHF.R.U32.HI R156, RZ, 0x8, R53.reuse ;  /* 0x00000008ff9c7819 */ /* 0x100fe40000011635 */
[----:B------:R-:W-:Y:S02]  /*78d0*/  SHF.R.U32.HI R160, RZ, 0x10, R53 ;  /* 0x00000010ffa07819 */ /* 0x000fe40000011635 */
[----:B------:R-:W-:Y:S02]  /*78e0*/  SHF.R.U32.HI R54, RZ, 0x18, R55 ;  /* 0x00000018ff367819 */ /* 0x000fe40000011637 */
[----:B------:R-:W-:Y:S01]  /*78f0*/  LOP3.LUT R53, R55, 0xff, RZ, 0xc0, !PT ;  /* 0x000000ff37357812 */ /* 0x000fe200078ec0ff */
[----:B------:R-:W-:Y:S01]  /*7900*/  IMAD.U32 R160, R160, 0x10000, RZ ;  /* 0x00010000a0a07824 */ /* 0x000fe200078e00ff */
[----:B------:R-:W-:Y:S01]  /*7910*/  PRMT R52, R52, 0x654, R51 ;  /* 0x0000065434347816 */ /* 0x000fe20000000033 */
[----:B------:R-:W-:Y:S01]  /*7920*/  IMAD.SHL.U32 R51, R157, 0x100, RZ ;  /* 0x000001009d337824 */ /* 0x000fe200078e00ff */
[----:B------:R-:W-:Y:S01]  /*7930*/  SHF.R.U32.HI R162, RZ, 0x10, R55 ;  /* 0x00000010ffa27819 */ /* 0x000fe20000011637 */
[----:B------:R-:W-:Y:S01]  /*7940*/  IMAD.SHL.U32 R55, R155, 0x100, RZ ;  /* 0x000001009b377824 */ /* 0x000fe200078e00ff */
[----:B------:R-:W-:-:S02]  /*7950*/  PRMT R50, R159, 0x654, R50 ;  /* 0x000006549f327816 */ /* 0x000fc40000000032 */
[----:B------:R-:W-:Y:S01]  /*7960*/  LOP3.LUT R48, R48, 0xff00, R49, 0xf8, !PT ;  /* 0x0000ff0030307812 */ /* 0x000fe200078ef831 */
[----:B------:R-:W-:Y:S01]  /*7970*/  IMAD.U32 R162, R162, 0x10000, RZ ;  /* 0x00010000a2a27824 */ /* 0x000fe200078e00ff */
[----:B------:R-:W-:Y:S02]  /*7980*/  SHF.L.U32 R49, R161, 0x10, RZ ;  /* 0x00000010a1317819 */ /* 0x000fe400000006ff */
[----:B------:R-:W-:Y:S01]  /*7990*/  PRMT R54, R54, 0x654, R53 ;  /* 0x0000065436367816 */ /* 0x000fe20000000035 */
[----:B------:R-:W-:Y:S01]  /*79a0*/  IMAD.SHL.U32 R53, R156, 0x100, RZ ;  /* 0x000001009c357824 */ /* 0x000fe200078e00ff */
[----:B------:R-:W-:Y:S02]  /*79b0*/  LOP3.LUT R51, R50, 0xff00, R51, 0xf8, !PT ;  /* 0x0000ff0032337812 */ /* 0x000fe400078ef833 */
[----:B------:R-:W-:Y:S01]  /*79c0*/  LOP3.LUT R50, R48, 0xff0000, R49, 0xf8, !PT ;  /* 0x00ff000030327812 */ /* 0x000fe200078ef831 */
[----:B------:R-:W-:Y:S01]  /*79d0*/  IMAD.U32 R48, R158, 0x10000, RZ ;  /* 0x000100009e307824 */ /* 0x000fe200078e00ff */
[----:B------:R-:W-:-:S02]  /*79e0*/  LOP3.LUT R159, R54, 0xff00, R55, 0xf8, !PT ;  /* 0x0000ff00369f7812 */ /* 0x000fc400078ef837 */
[----:B------:R-:W-:Y:S02]  /*79f0*/  F2FP.F16.E4M3.UNPACK_B R158, R153.H1 ;  /* 0x00000099ff9e723e */ /* 0x000fe400030006ff */
[----:B--2---:R-:W-:Y:S02]  /*7a00*/  F2FP.F16.E4M3.UNPACK_B R55, R84.H1 ;  /* 0x00000054ff37723e */ /* 0x004fe400030006ff */
[----:B-1----:R-:W-:Y:S01]  /*7a10*/  F2FP.F16.E4M3.UNPACK_B R54, R80.H1 ;  /* 0x00000050ff36723e */ /* 0x002fe200030006ff */
[----:B------:R-:W-:Y:S01]  /*7a20*/  HADD2.F32 R49, -RZ, R158.H0_H0 ;  /* 0x2000009eff317230 */ /* 0x000fe20000004100 */
[----:B------:R-:W-:Y:S01]  /*7a30*/  LOP3.LUT R157, R52, 0xff00, R53, 0xf8, !PT ;  /* 0x0000ff00349d7812 */ /* 0x000fe200078ef835 */
[----:B------:R-:W-:Y:S01]  /*7a40*/  HADD2.F32 R53, -RZ, R55.H0_H0 ;  /* 0x20000037ff357230 */ /* 0x000fe20000004100 */
[----:B------:R-:W-:Y:S01]  /*7a50*/  F2FP.F16.E4M3.UNPACK_B R155, R152.H1 ;  /* 0x00000098ff9b723e */ /* 0x000fe200030006ff */
[--C-:B------:R-:W-:Y:S01]  /*7a60*/  HADD2.F32 R52, -RZ, R54.reuse.H0_H0 ;  /* 0x20000036ff347230 */ /* 0x100fe20000004100 */
[----:B------:R-:W-:Y:S01]  /*7a70*/  LOP3.LUT R48, R51, 0xff0000, R48, 0xf8, !PT ;  /* 0x00ff000033307812 */ /* 0x000fe200078ef830 */
[----:B------:R-:W-:-:S02]  /*7a80*/  HADD2.F32 R54, -RZ, R54.H1_H1 ;  /* 0x30000036ff367230 */ /* 0x000fc40000004100 */
[-C--:B------:R-:W-:Y:S01]  /*7a90*/  FMUL.FTZ R161, R53, R49.reuse ;  /* 0x0000003135a17220 */ /* 0x080fe20000410000 */
[--C-:B------:R-:W-:Y:S02]  /*7aa0*/  HADD2.F32 R156, -RZ, R155.reuse.H0_H0 ;  /* 0x2000009bff9c7230 */ /* 0x100fe40000004100 */
[C---:B------:R-:W-:Y:S01]  /*7ab0*/  FMUL.FTZ R164, R52.reuse, R49 ;  /* 0x0000003134a47220 */ /* 0x040fe20000410000 */
[----:B------:R-:W-:Y:S01]  /*7ac0*/  LOP3.LUT R51, R157, 0xff0000, R160, 0xf8, !PT ;  /* 0x00ff00009d337812 */ /* 0x000fe200078ef8a0 */
[----:B------:R-:W-:Y:S01]  /*7ad0*/  HADD2.F32 R157, -RZ, R155.H1_H1 ;  /* 0x3000009bff9d7230 */ /* 0x000fe20000004100 */
[----:B------:R-:W-:Y:S01]  /*7ae0*/  F2FP.F16.E4M3.UNPACK_B R84, R84 ;  /* 0x00000054ff54723e */ /* 0x000fe200020006ff */
[-C--:B------:R-:W-:Y:S01]  /*7af0*/  FFMA.FTZ R52, R52, R156.reuse, -R161 ;  /* 0x0000009c34347223 */ /* 0x080fe200000108a1 */
[----:B------:R-:W-:Y:S01]  /*7b00*/  FFMA.FTZ R53, R53, R156, R164 ;  /* 0x0000009c35357223 */ /* 0x000fe200000100a4 */
[----:B------:R-:W-:Y:S01]  /*7b10*/  HADD2.F32 R160, -RZ, R158.H1_H1 ;  /* 0x3000009effa07230 */ /* 0x000fe20000004100 */
[----:B------:R-:W-:Y:S01]  /*7b20*/  F2FP.F16.E4M3.UNPACK_B R156, R152 ;  /* 0x00000098ff9c723e */ /* 0x000fe200020006ff */
[----:B------:R-:W-:Y:S01]  /*7b30*/  HADD2.F32 R155, -RZ, R55.H1_H1 ;  /* 0x30000037ff9b7230 */ /* 0x000fe20000004100 */
[----:B------:R-:W-:Y:S01]  /*7b40*/  F2FP.F16.E4M3.UNPACK_B R158, R153 ;  /* 0x00000099ff9e723e */ /* 0x000fe200020006ff */
[----:B------:R-:W-:Y:S01]  /*7b50*/  HADD2.F32 R153, -RZ, R84.H0_H0 ;  /* 0x20000054ff997230 */ /* 0x000fe20000004100 */
[----:B------:R-:W-:-:S02]  /*7b60*/  F2FP.F16.E4M3.UNPACK_B R152, R80 ;  /* 0x00000050ff98723e */ /* 0x000fc400020006ff */
[-C--:B------:R-:W-:Y:S01]  /*7b70*/  FMUL.FTZ R55, R155, R160.reuse ;  /* 0x000000a09b377220 */ /* 0x080fe20000410000 */
[----:B------:R-:W-:Y:S01]  /*7b80*/  LOP3.LUT R49, R159, 0xff0000, R162, 0xf8, !PT ;  /* 0x00ff00009f317812 */ /* 0x000fe200078ef8a2 */
[C---:B------:R-:W-:Y:S01]  /*7b90*/  FMUL.FTZ R160, R54.reuse, R160 ;  /* 0x000000a036a07220 */ /* 0x040fe20000410000 */
[----:B------:R-:W-:Y:S02]  /*7ba0*/  HADD2.F32 R159, -RZ, R158.H0_H0 ;  /* 0x2000009eff9f7230 */ /* 0x000fe40000004100 */
[-C--:B------:R-:W-:Y:S01]  /*7bb0*/  FFMA.FTZ R55, R54, R157.reuse, -R55 ;  /* 0x0000009d36377223 */ /* 0x080fe20000010837 */
[----:B------:R-:W-:Y:S02]  /*7bc0*/  HADD2.F32 R80, -RZ, R152.H0_H0 ;  /* 0x20000098ff507230 */ /* 0x000fe40000004100 */
        /* <DEDUP_REMOVED lines=20> */
[----:B------:R-:W-:Y:S01]  /*7d10*/  HADD2.F32 R161, -RZ, R159.H0_H0 ;  /* 0x2000009fffa17230 */ /* 0x000fe20000004100 */
[----:B------:R-:W-:Y:S01]  /*7d20*/  F2FP.F16.E4M3.UNPACK_B R82, R82 ;  /* 0x00000052ff52723e */ /* 0x000fe200020006ff */
[----:B------:R-:W-:Y:S02]  /*7d30*/  HADD2.F32 R156, -RZ, R152.H0_H0 ;  /* 0x20000098ff9c7230 */ /* 0x000fe40000004100 */
[----:B------:R-:W-:Y:S01]  /*7d40*/  FMUL.FTZ R165, R158, R163 ;  /* 0x000000a39ea57220 */ /* 0x000fe20000410000 */
[----:B------:R-:W-:Y:S01]  /*7d50*/  HADD2.F32 R160, -RZ, R160.H1_H1 ;  /* 0x300000a0ffa07230 */ /* 0x000fe20000004100 */
[----:B------:R-:W-:Y:S01]  /*7d60*/  F2FP.SATFINITE.E4M3.F32.PACK_AB_MERGE_C R53, R54, R53, RZ ;  /* 0x000000353635723e */ /* 0x000fe200048070ff */
[----:B------:R-:W-:Y:S02]  /*7d70*/  HADD2.F32 R157, -RZ, R157.H1_H1 ;  /* 0x3000009dff9d7230 */ /* 0x000fe40000004100 */
[----:B------:R-:W-:Y:S01]  /*7d80*/  FMUL.FTZ R163, R156, R163 ;  /* 0x000000a39ca37220 */ /* 0x000fe20000410000 */
[----:B------:R-:W-:-:S02]  /*7d90*/  HADD2.F32 R152, -RZ, R152.H1_H1 ;  /* 0x30000098ff987230 */ /* 0x000fc40000004100 */
[----:B------:R-:W-:Y:S01]  /*7da0*/  FFMA.FTZ R165, R156, R161, -R165 ;  /* 0x000000a19ca57223 */ /* 0x000fe200000108a5 */
[----:B------:R-:W-:Y:S02]  /*7db0*/  HADD2.F32 R159, -RZ, R159.H1_H1 ;  /* 0x3000009fff9f7230 */ /* 0x000fe40000004100 */
[CC--:B------:R-:W-:Y:S01]  /*7dc0*/  FMUL.FTZ R167, R157.reuse, R160.reuse ;  /* 0x000000a09da77220 */ /* 0x0c0fe20000410000 */
        /* <DEDUP_REMOVED lines=8> */
[--C-:B------:R-:W-:Y:S01]  /*7e50*/  HADD2.F32 R150, -RZ, R151.reuse.H0_H0 ;  /* 0x20000097ff967230 */ /* 0x100fe20000004100 */
[----:B------:R-:W-:Y:S01]  /*7e60*/  F2FP.SATFINITE.E4M3.F32.PACK_AB_MERGE_C R52, R55, R52, RZ ;  /* 0x000000343734723e */ /* 0x000fe200048070ff */
[----:B------:R-:W-:Y:S01]  /*7e70*/  HADD2.F32 R156, -RZ, R156.H1_H1 ;  /* 0x3000009cff9c7230 */ /* 0x000fe20000004100 */
[----:B------:R-:W-:Y:S01]  /*7e80*/  F2FP.F16.E4M3.UNPACK_B R54, R85 ;  /* 0x00000055ff36723e */ /* 0x000fe200020006ff */
[--C-:B------:R-:W-:Y:S02]  /*7e90*/  HADD2.F32 R86, -RZ, R82.reuse.H0_H0 ;  /* 0x20000052ff567230 */ /* 0x100fe40000004100 */
[----:B------:R-:W-:Y:S01]  /*7ea0*/  FMUL.FTZ R161, R150, R159 ;  /* 0x0000009f96a17220 */ /* 0x000fe20000410000 */
[----:B------:R-:W-:Y:S01]  /*7eb0*/  HADD2.F32 R151, -RZ, R151.H1_H1 ;  /* 0x30000097ff977230 */ /* 0x000fe20000004100 */
[----:B------:R-:W-:Y:S01]  /*7ec0*/  F2FP.F16.E4M3.UNPACK_B R55, R51 ;  /* 0x00000033ff37723e */ /* 0x000fe200020006ff */
[----:B------:R-:W-:-:S02]  /*7ed0*/  HADD2.F32 R82, -RZ, R82.H1_H1 ;  /* 0x30000052ff527230 */ /* 0x000fc40000004100 */
[----:B------:R-:W-:Y:S01]  /*7ee0*/  FMUL.FTZ R159, R86, R159 ;  /* 0x0000009f569f7220 */ /* 0x000fe20000410000 */
[--C-:B------:R-:W-:Y:S02]  /*7ef0*/  HADD2.F32 R157, -RZ, R152.reuse.H0_H0 ;  /* 0x20000098ff9d7230 */ /* 0x100fe40000004100 */
[-C--:B------:R-:W-:Y:S01]  /*7f00*/  FMUL.FTZ R163, R151, R156.reuse ;  /* 0x0000009c97a37220 */ /* 0x080fe20000410000 */
[----:B------:R-:W-:Y:S02]  /*7f10*/  HADD2.F32 R152, -RZ, R152.H1_H1 ;  /* 0x30000098ff987230 */ /* 0x000fe40000004100 */
[----:B------:R-:W-:Y:S01]  /*7f20*/  FMUL.FTZ R156, R82, R156 ;  /* 0x0000009c529c7220 */ /* 0x000fe20000410000 */
[----:B------:R-:W-:Y:S01]  /*7f30*/  F2FP.SATFINITE.E4M3.F32.PACK_AB_MERGE_C R84, R155, R84, R53 ;  /* 0x000000549b54723e */ /* 0x000fe20004807035 */
[----:B------:R-:W-:Y:S01]  /*7f40*/  FFMA.FTZ R161, R86, R157, -R161 ;  /* 0x0000009d56a17223 */ /* 0x000fe200000108a1 */
[----:B------:R-:W-:Y:S01]  /*7f50*/  F2FP.F16.E4M3.UNPACK_B R53, R81 ;  /* 0x00000051ff35723e */ /* 0x000fe200020006ff */
[----:B------:R-:W-:Y:S01]  /*7f60*/  FFMA.FTZ R86, R150, R157, R159 ;  /* 0x0000009d96567223 */ /* 0x000fe2000001009f */
[----:B------:R-:W-:Y:S01]  /*7f70*/  FFMA.FTZ R157, R151, R152, R156 ;  /* 0x00000098979d7223 */ /* 0x000fe2000001009c */
[----:B------:R-:W-:Y:S01]  /*7f80*/  F2FP.SATFINITE.E4M3.F32.PACK_AB_MERGE_C R158, R167, R158, RZ ;  /* 0x0000009ea79e723e */ /* 0x000fe200048070ff */
[----:B------:R-:W-:Y:S01]  /*7f90*/  HADD2.F32 R150, -RZ, R54.H0_H0 ;  /* 0x20000036ff967230 */ /* 0x000fe20000004100 */
[----:B------:R-:W-:Y:S01]  /*7fa0*/  F2FP.SATFINITE.E4M3.F32.PACK_AB_MERGE_C R80, R153, R80, R52 ;  /* 0x000000509950723e */ /* 0x000fe20004807034 */
[----:B------:R-:W-:Y:S01]  /*7fb0*/  HADD2.F32 R155, -RZ, R55.H0_H0 ;  /* 0x20000037ff9b7230 */ /* 0x000fe20000004100 */
[----:B------:R-:W-:Y:S01]  /*7fc0*/  F2FP.F16.E4M3.UNPACK_B R151, R50 ;  /* 0x00000032ff97723e */ /* 0x000fe200020006ff */
[----:B------:R-:W-:-:S02]  /*7fd0*/  HADD2.F32 R52, -RZ, R53.H0_H0 ;  /* 0x20000035ff347230 */ /* 0x000fc40000004100 */
[----:B------:R-:W-:Y:S01]  /*7fe0*/  FFMA.FTZ R82, R82, R152, -R163 ;  /* 0x0000009852527223 */ /* 0x000fe200000108a3 */
[----:B------:R-:W-:Y:S01]  /*7ff0*/  F2FP.SATFINITE.E4M3.F32.PACK_AB_MERGE_C R86, R157, R86, R158 ;  /* 0x000000569d56723e */ /* 0x000fe2000480709e */
[-C--:B------:R-:W-:Y:S01]  /*8000*/  FMUL.FTZ R157, R150, R155.reuse ;  /* 0x0000009b969d7220 */ /* 0x080fe20000410000 */
[----:B------:R-:W-:Y:S02]  /*8010*/  HADD2.F32 R153, -RZ, R151.H0_H0 ;  /* 0x20000097ff997230 */ /* 0x000fe40000004100 */
[C---:B------:R-:W-:Y:S01]  /*8020*/  FMUL.FTZ R155, R52.reuse, R155 ;  /* 0x0000009b349b7220 */ /* 0x040fe20000410000 */
[----:B------:R-:W-:Y:S01]  /*8030*/  HADD2.F32 R152, -RZ, R55.H1_H1 ;  /* 0x30000037ff987230 */ /* 0x000fe20000004100 */
[----:B------:R-:W-:Y:S01]  /*8040*/  F2FP.F16.E4M3.UNPACK_B R85, R85.H1 ;  /* 0x00000055ff55723e */ /* 0x000fe200030006ff */
[----:B------:R-:W-:Y:S02]  /*8050*/  HADD2.F32 R54, -RZ, R54.H1_H1 ;  /* 0x30000036ff367230 */ /* 0x000fe40000004100 */
[----:B------:R-:W-:Y:S01]  /*8060*/  FFMA.FTZ R52, R52, R153, -R157 ;  /* 0x0000009934347223 */ /* 0x000fe2000001089d */
[----:B------:R-:W-:-:S02]  /*8070*/  HADD2.F32 R55, -RZ, R53.H1_H1 ;  /* 0x30000035ff377230 */ /* 0x000fc40000004100 */
[----:B------:R-:W-:Y:S01]  /*8080*/  FFMA.FTZ R53, R150, R153, R155 ;  /* 0x0000009996357223 */ /* 0x000fe2000001009b */
[----:B------:R-:W-:Y:S02]  /*8090*/  HADD2.F32 R151, -RZ, R151.H1_H1 ;  /* 0x30000097ff977230 */ /* 0x000fe40000004100 */
[CC--:B------:R-:W-:Y:S01]  /*80a0*/  FMUL.FTZ R150, R54.reuse, R152.reuse ;  /* 0x0000009836967220 */ /* 0x0c0fe20000410000 */
[----:B------:R-:W-:Y:S01]  /*80b0*/  F2FP.F16.E4M3.UNPACK_B R81, R81.H1 ;  /* 0x00000051ff51723e */ /* 0x000fe200030006ff */
[C---:B------:R-:W-:Y:S01]  /*80c0*/  FMUL.FTZ R153, R55.reuse, R152 ;  /* 0x0000009837997220 */ /* 0x040fe20000410000 */
[----:B------:R-:W-:Y:S01]  /*80d0*/  F2FP.F16.E4M3.UNPACK_B R152, R51.H1 ;  /* 0x00000033ff98723e */ /* 0x000fe200030006ff */
[-C--:B------:R-:W-:Y:S01]  /*80e0*/  FFMA.FTZ R55, R55, R151.reuse, -R150 ;  /* 0x0000009737377223 */ /* 0x080fe20000010896 */
[----:B------:R-:W-:Y:S02]  /*80f0*/  HADD2.F32 R150, -RZ, R85.H0_H0 ;  /* 0x20000055ff967230 */ /* 0x000fe40000004100 */
[----:B------:R-:W-:Y:S01]  /*8100*/  FFMA.FTZ R54, R54, R151, R153 ;  /* 0x0000009736367223 */ /* 0x000fe20000010099 */
[----:B------:R-:W-:Y:S01]  /*8110*/  F2FP.F16.E4M3.UNPACK_B R50, R50.H1 ;  /* 0x00000032ff32723e */ /* 0x000fe200030006ff */
[----:B------:R-:W-:Y:S01]  /*8120*/  HADD2.F32 R153, -RZ, R152.H0_H0 ;  /* 0x20000098ff997230 */ /* 0x000fe20000004100 */
[----:B------:R-:W-:Y:S01]  /*8130*/  F2FP.SATFINITE.E4M3.F32.PACK_AB_MERGE_C R160, R160, R165, RZ ;  /* 0x000000a5a0a0723e */ /* 0x000fe200048070ff */
[----:B------:R-:W-:Y:S01]  /*8140*/  HADD2.F32 R51, -RZ, R81.H0_H0 ;  /* 0x20000051ff337230 */ /* 0x000fe20000004100 */
[----:B------:R-:W-:Y:S01]  /*8150*/  F2FP.F16.E4M3.UNPACK_B R155, R49 ;  /* 0x00000031ff9b723e */ /* 0x000fe200020006ff */
[----:B------:R-:W-:-:S02]  /*8160*/  HADD2.F32 R85, -RZ, R85.H1_H1 ;  /* 0x30000055ff557230 */ /* 0x000fc40000004100 */
[-C--:B------:R-:W-:Y:S01]  /*8170*/  FMUL.FTZ R158, R150, R153.reuse ;  /* 0x00000099969e7220 */ /* 0x080fe20000410000 */
[----:B------:R-:W-:Y:S02]  /*8180*/  HADD2.F32 R156, -RZ, R152.H1_H1 ;  /* 0x30000098ff9c7230 */ /* 0x000fe40000004100 */
[----:B------:R-:W-:Y:S01]  /*8190*/  FMUL.FTZ R153, R51, R153 ;  /* 0x0000009933997220 */ /* 0x000fe20000410000 */
[----:B------:R-:W-:Y:S01]  /*81a0*/  HADD2.F32 R81, -RZ, R81.H1_H1 ;  /* 0x30000051ff517230 */ /* 0x000fe20000004100 */
[----:B------:R-:W-:Y:S01]  /*81b0*/  F2FP.SATFINITE.E4M3.F32.PACK_AB_MERGE_C R82, R82, R161, R160 ;  /* 0x000000a15252723e */ /* 0x000fe200048070a0 */
[--C-:B------:R-:W-:Y:S02]  /*81c0*/  HADD2.F32 R151, -RZ, R50.reuse.H0_H0 ;  /* 0x20000032ff977230 */ /* 0x100fe40000004100 */
[----:B------:R-:W-:Y:S02]  /*81d0*/  HADD2.F32 R152, -RZ, R50.H1_H1 ;  /* 0x30000032ff987230 */ /* 0x000fe40000004100 */
[-C--:B------:R-:W-:Y:S01]  /*81e0*/  FMUL.FTZ R50, R85, R156.reuse ;  /* 0x0000009c55327220 */ /* 0x080fe20000410000 */
[C---:B------:R-:W-:Y:S01]  /*81f0*/  FMUL.FTZ R156, R81.reuse, R156 ;  /* 0x0000009c519c7220 */ /* 0x040fe20000410000 */
[----:B------:R-:W-:Y:S01]  /*8200*/  FFMA.FTZ R160, R150, R151, R153 ;  /* 0x0000009796a07223 */ /* 0x000fe20000010099 */
[----:B------:R-:W-:Y:S01]  /*8210*/  F2FP.F16.E4M3.UNPACK_B R150, R87 ;  /* 0x00000057ff96723e */ /* 0x000fe200020006ff */
[-C--:B------:R-:W-:Y:S01]  /*8220*/  FFMA.FTZ R162, R81, R152.reuse, -R50 ;  /* 0x0000009851a27223 */ /* 0x080fe20000010832 */
[----:B------:R-:W-:Y:S01]  /*8230*/  FFMA.FTZ R161, R85, R152, R156 ;  /* 0x0000009855a17223 */ /* 0x000fe2000001009c */
[----:B------:R-:W-:Y:S01]  /*8240*/  F2FP.F16.E4M3.UNPACK_B R50, R83 ;  /* 0x00000053ff32723e */ /* 0x000fe200020006ff */
[----:B------:R-:W-:Y:S01]  /*8250*/  FFMA.FTZ R159, R51, R151, -R158 ;  /* 0x00000097339f7223 */ /* 0x000fe2000001089e */
[----:B------:R-:W-:Y:S01]  /*8260*/  F2FP.F16.E4M3.UNPACK_B R87, R87.H1 ;  /* 0x00000057ff57723e */ /* 0x000fe200030006ff */
[----:B------:R-:W-:Y:S01]  /*8270*/  HADD2.F32 R85, -RZ, R150.H0_H0 ;  /* 0x20000096ff557230 */ /* 0x000fe20000004100 */
[----:B------:R-:W-:Y:S01]  /*8280*/  F2FP.F16.E4M3.UNPACK_B R156, R49.H1 ;  /* 0x00000031ff9c723e */ /* 0x000fe200030006ff */
[----:B------:R-:W-:Y:S01]  /*8290*/  HADD2.F32 R158, -RZ, R155.H0_H0 ;  /* 0x2000009bff9e7230 */ /* 0x000fe20000004100 */
[----:B------:R-:W-:Y:S01]  /*82a0*/  F2FP.F16.E4M3.UNPACK_B R83, R83.H1 ;  /* 0x00000053ff53723e */ /* 0x000fe200030006ff */
[----:B------:R-:W-:Y:S01]  /*82b0*/  HADD2.F32 R51, -RZ, R50.H0_H0 ;  /* 0x20000032ff337230 */ /* 0x000fe20000004100 */
[-C--:B------:R-:W-:Y:S01]  /*82c0*/  F2FP.F16.E4M3.UNPACK_B R49, R48.reuse ;  /* 0x00000030ff31723e */ /* 0x080fe200020006ff */
[----:B------:R-:W-:Y:S01]  /*82d0*/  HADD2.F32 R157, -RZ, R156.H0_H0 ;  /* 0x2000009cff9d7230 */ /* 0x000fe20000004100 */
[----:B------:R-:W-:Y:S01]  /*82e0*/  F2FP.F16.E4M3.UNPACK_B R151, R48.H1 ;  /* 0x00000030ff97723e */ /* 0x000fe200030006ff */
[----:B------:R-:W-:-:S02]  /*82f0*/  HADD2.F32 R48, -RZ, R87.H0_H0 ;  /* 0x20000057ff307230 */ /* 0x000fc40000004100 */
[-C--:B------:R-:W-:Y:S01]  /*8300*/  FMUL.FTZ R164, R85, R158.reuse ;  /* 0x0000009e55a47220 */ /* 0x080fe20000410000 */
[----:B------:R-:W-:Y:S02]  /*8310*/  HADD2.F32 R81, -RZ, R83.H0_H0 ;  /* 0x20000053ff517230 */ /* 0x000fe40000004100 */
[----:B------:R-:W-:Y:S01]  /*8320*/  FMUL.FTZ R158, R51, R158 ;  /* 0x0000009e339e7220 */ /* 0x000fe20000410000 */
[----:B------:R-:W-:Y:S02]  /*8330*/  HADD2.F32 R152, -RZ, R49.H0_H0 ;  /* 0x20000031ff987230 */ /* 0x000fe40000004100 */
[-C--:B------:R-:W-:Y:S01]  /*8340*/  FMUL.FTZ R166, R48, R157.reuse ;  /* 0x0000009d30a67220 */ /* 0x080fe20000410000 */
[----:B------:R-:W-:Y:S02]  /*8350*/  HADD2.F32 R153, -RZ, R151.H0_H0 ;  /* 0x20000097ff997230 */ /* 0x000fe40000004100 */
[----:B------:R-:W-:Y:S01]  /*8360*/  FMUL.FTZ R157, R81, R157 ;  /* 0x0000009d519d7220 */ /* 0x000fe20000410000 */
[----:B------:R-:W-:-:S02]  /*8370*/  HADD2.F32 R87, -RZ, R87.H1_H1 ;  /* 0x30000057ff577230 */ /* 0x000fc40000004100 */
[-C--:B------:R-:W-:Y:S01]  /*8380*/  FFMA.FTZ R164, R51, R152.reuse, -R164 ;  /* 0x0000009833a47223 */ /* 0x080fe200000108a4 */
[----:B------:R-:W-:Y:S02]  /*8390*/  HADD2.F32 R156, -RZ, R156.H1_H1 ;  /* 0x3000009cff9c7230 */ /* 0x000fe40000004100 */
[----:B------:R-:W-:Y:S01]  /*83a0*/  FFMA.FTZ R158, R85, R152, R158 ;  /* 0x00000098559e7223 */ /* 0x000fe2000001009e */
[----:B------:R-:W-:Y:S02]  /*83b0*/  HADD2.F32 R83, -RZ, R83.H1_H1 ;  /* 0x30000053ff537230 */ /* 0x000fe40000004100 */
[----:B------:R-:W-:Y:S01]  /*83c0*/  FFMA.FTZ R157, R48, R153, R157 ;  /* 0x00000099309d7223 */ /* 0x000fe2000001009d */
[----:B------:R-:W-:Y:S02]  /*83d0*/  HADD2.F32 R150, -RZ, R150.H1_H1 ;  /* 0x30000096ff967230 */ /* 0x000fe40000004100 */
[----:B------:R-:W-:Y:S01]  /*83e0*/  FMUL.FTZ R152, R87, R156 ;  /* 0x0000009c57987220 */ /* 0x000fe20000410000 */
[----:B------:R-:W-:-:S02]  /*83f0*/  HADD2.F32 R155, -RZ, R155.H1_H1 ;  /* 0x3000009bff9b7230 */ /* 0x000fc40000004100 */
[----:B------:R-:W-:Y:S01]  /*8400*/  FMUL.FTZ R156, R83, R156 ;  /* 0x0000009c539c7220 */ /* 0x000fe20000410000 */
[----:B------:R-:W-:Y:S02]  /*8410*/  HADD2.F32 R50, -RZ, R50.H1_H1 ;  /* 0x30000032ff327230 */ /* 0x000fe40000004100 */
[----:B------:R-:W-:Y:S01]  /*8420*/  FFMA.FTZ R166, R81, R153, -R166 ;  /* 0x0000009951a67223 */ /* 0x000fe200000108a6 */
        /* <DEDUP_REMOVED lines=11> */
[----:B------:R-:W-:Y:S02]  /*84e0*/  F2FP.SATFINITE.E4M3.F32.PACK_AB_MERGE_C R156, R156, R157, RZ ;  /* 0x0000009d9c9c723e */ /* 0x000fe400048070ff */
[----:B------:R-:W-:Y:S02]  /*84f0*/  F2FP.SATFINITE.E4M3.F32.PACK_AB_MERGE_C R81, R55, R52, R159 ;  /* 0x000000343751723e */ /* 0x000fe4000480709f */
[----:B------:R-:W-:Y:S02]  /*8500*/  F2FP.SATFINITE.E4M3.F32.PACK_AB_MERGE_C R83, R51, R164, R83 ;  /* 0x000000a43353723e */ /* 0x000fe40004807053 */
[----:B------:R-:W-:Y:S02]  /*8510*/  F2FP.SATFINITE.E4M3.F32.PACK_AB_MERGE_C R85, R54, R53, R160 ;  /* 0x000000353655723e */ /* 0x000fe400048070a0 */
[----:B------:R-:W-:-:S07]  /*8520*/  F2FP.SATFINITE.E4M3.F32.PACK_AB_MERGE_C R87, R155, R158, R156 ;  /* 0x0000009e9b57723e */ /* 0x000fce000480709c */
.L_x_2404:
[----:B------:R-:W-:Y:S05]  /*8530*/  BSYNC B2 ;  /* 0x0000000000027941 */ /* 0x000fea0003800000 */
.L_x_2403:
        /* <DEDUP_REMOVED lines=11> */
.L_x_2402:
[----:B------:R-:W-:Y:S05]  /*85f0*/  BSYNC B1 ;  /* 0x0000000000017941 */ /* 0x000fea0003800000 */
.L_x_2401:
[----:B-1----:R-:W-:Y:S01]  /*8600*/  VIADD R49, R19, 0x20 ;  /* 0x0000002013317836 */ /* 0x002fe20000000000 */
[----:B------:R-:W-:Y:S04]  /*8610*/  BSSY B1, `(.L_x_2405) ;  /* 0x000010d000017945 */ /* 0x000fe80003800000 */
        /* <DEDUP_REMOVED lines=9> */
[C---:B------:R-:W-:Y:S01]  /*86b0*/  VIADD R51, R19.reuse, 0x20 ;  /* 0x0000002013337836 */ /* 0x040fe20000000000 */
[----:B------:R-:W-:Y:S01]  /*86c0*/  IADD3 R82, P3, P4, R102, R80, R41 ;  /* 0x0000005066527210 */ /* 0x000fe20007c7e029 */
[----:B------:R-:W-:Y:S01]  /*86d0*/  VIADD R52, R19, 0x20 ;  /* 0x0000002013347836 */ /* 0x000fe20000000000 */
[----:B------:R-:W-:Y:S01]  /*86e0*/  SHF.R.S32.HI R49, RZ, 0x1f, R48 ;  /* 0x0000001fff317819 */ /* 0x000fe20000011430 */
[----:B------:R-:W-:-:S02]  /*86f0*/  IMAD.SHL.U32 R51, R51, 0x80, RZ ;  /* 0x0000008033337824 */ /* 0x000fc400078e00ff */
[----:B------:R-:W-:Y:S01]  /*8700*/  IMAD.SHL.U32 R52, R52, 0x80, RZ ;  /* 0x0000008034347824 */ /* 0x000fe200078e00ff */
[----:B------:R-:W-:Y:S01]  /*8710*/  LEA.HI R49, R49, R48, RZ, 0x5 ;  /* 0x0000003031317211 */ /* 0x000fe200078f28ff */
[----:B------:R-:W-:Y:S01]  /*8720*/  IMAD.IADD R83, R81, 0x1, R83 ;  /* 0x0000000151537824 */ /* 0x000fe200078e0253 */
        /* <DEDUP_REMOVED lines=8> */
[----:B------:R-:W-:Y:S02]  /*87b0*/  SHF.L.U32 R49, R49, 0xb, RZ ;  /* 0x0000000b31317819 */ /* 0x000fe400000006ff */
[----:B------:R-:W-:Y:S02]  /*87c0*/  LOP3.LUT R48, R48, R51, RZ, 0x3c, !PT ;  /* 0x0000003330307212 */ /* 0x000fe400078e3cff */
[----:B------:R-:W-:Y:S02]  /*87d0*/  LOP3.LUT R49, R49, 0xffffc000, RZ, 0xc0, !PT ;  /* 0xffffc00031317812 */ /* 0x000fe400078ec0ff */
[----:B------:R-:W-:-:S02]  /*87e0*/  IADD3.X R86, R42, R83, R107, P3, P4 ;  /* 0x000000532a567210 */ /* 0x000fc40001fe846b */
        /* <DEDUP_REMOVED lines=8> */
[----:B------:R-:W-:Y:S01]  /*8870*/  SHF.R.U32.HI R154, RZ, 0x8, R57 ;  /* 0x00000008ff9a7819 */ /* 0x000fe20000011639 */
[----:B-1----:R-:W-:Y:S01]  /*8880*/  IMAD.MOV.U32 R60, RZ, RZ, R48 ;  /* 0x000000ffff3c7224 */ /* 0x002fe200078e0030 */
[----:B------:R-:W-:Y:S01]  /*8890*/  LOP3.LUT R58, R57, 0xff, RZ, 0xc0, !PT ;  /* 0x000000ff393a7812 */ /* 0x000fe200078ec0ff */
[----:B------:R-:W-:Y:S01]  /*88a0*/  IMAD.MOV.U32 R56, RZ, RZ, R49 ;  /* 0x000000ffff387224 */ /* 0x000fe200078e0031 */
[----:B------:R-:W-:Y:S01]  /*88b0*/  SHF.R.U32.HI R153, RZ, 0x18, R57 ;  /* 0x00000018ff997819 */ /* 0x000fe20000011639 */
[----:B------:R-:W-:Y:S01]  /*88c0*/  IMAD.SHL.U32 R48, R154, 0x100, RZ ;  /* 0x000001009a307824 */ /* 0x000fe200078e00ff */
[--C-:B------:R-:W-:Y:S01]  /*88d0*/  SHF.R.U32.HI R149, RZ, 0x8, R59.reuse ;  /* 0x00000008ff957819 */ /* 0x100fe2000001163b */
[----:B--2---:R-:W-:Y:S01]  /*88e0*/  IMAD.MOV.U32 R62, RZ, RZ, R52 ;  /* 0x000000ffff3e7224 */ /* 0x004fe200078e0034 */
[----:B------:R-:W-:Y:S02]  /*88f0*/  PRMT R49, R153, 0x654, R58 ;  /* 0x0000065499317816 */ /* 0x000fe4000000003a */
[----:B------:R-:W-:-:S02]  /*8900*/  SHF.R.U32.HI R152, RZ, 0x10, R59 ;  /* 0x00000010ff987819 */ /* 0x000fc4000001163b */
[----:B------:R-:W-:Y:S02]  /*8910*/  LOP3.LUT R84, R59, 0xff, RZ, 0xc0, !PT ;  /* 0x000000ff3b547812 */ /* 0x000fe400078ec0ff */
[----:B------:R-:W-:Y:S02]  /*8920*/  SHF.R.U32.HI R129, RZ, 0x8, R63 ;  /* 0x00000008ff817819 */ /* 0x000fe4000001163f */
[----:B------:R-:W-:Y:S02]  /*8930*/  SHF.R.U32.HI R59, RZ, 0x18, R59 ;  /* 0x00000018ff3b7819 */ /* 0x000fe4000001163b */
[--C-:B------:R-:W-:Y:S01]  /*8940*/  SHF.R.U32.HI R151, RZ, 0x10, R61.reuse ;  /* 0x00000010ff977819 */ /* 0x100fe2000001163d */
[----:B------:R-:W-:Y:S01]  /*8950*/  IMAD.SHL.U32 R58, R129, 0x100, RZ ;  /* 0x00000100813a7824 */ /* 0x000fe200078e00ff */
[----:B------:R-:W-:Y:S02]  /*8960*/  SHF.R.U32.HI R147, RZ, 0x8, R61 ;  /* 0x00000008ff937819 */ /* 0x000fe4000001163d */
[----:B------:R-:W-:-:S02]  /*8970*/  LOP3.LUT R87, R61, 0xff, RZ, 0xc0, !PT ;  /* 0x000000ff3d577812 */ /* 0x000fc400078ec0ff */
[----:B------:R-:W-:Y:S02]  /*8980*/  SHF.R.U32.HI R150, RZ, 0x18, R61 ;  /* 0x00000018ff967819 */ /* 0x000fe4000001163d */
[----:B------:R-:W-:Y:S02]  /*8990*/  LOP3.LUT R61, R63, 0xff, RZ, 0xc0, !PT ;  /* 0x000000ff3f3d7812 */ /* 0x000fe400078ec0ff */
[----:B------:R-:W-:Y:S02]  /*89a0*/  SHF.R.U32.HI R128, RZ, 0x18, R63 ;  /* 0x00000018ff807819 */ /* 0x000fe4000001163f */
[----:B------:R-:W-:Y:S01]  /*89b0*/  LOP3.LUT R49, R49, 0xff00, R48, 0xf8, !PT ;  /* 0x0000ff0031317812 */ /* 0x000fe200078ef830 */
[----:B------:R-:W-:Y:S01]  /*89c0*/  IMAD.SHL.U32 R48, R149, 0x100, RZ ;  /* 0x0000010095307824 */ /* 0x000fe200078e00ff */
[----:B------:R-:W-:Y:S01]  /*89d0*/  SHF.R.U32.HI R155, RZ, 0x10, R57 ;  /* 0x00000010ff9b7819 */ /* 0x000fe20000011639 */
[----:B------:R-:W-:Y:S01]  /*89e0*/  IMAD.MOV.U32 R57, RZ, RZ, R50 ;  /* 0x000000ffff397224 */ /* 0x000fe200078e0032 */
[----:B------:R-:W-:-:S02]  /*89f0*/  PRMT R59, R59, 0x654, R84 ;  /* 0x000006543b3b7816 */ /* 0x000fc40000000054 */
[----:B------:R-:W-:Y:S01]  /*8a00*/  PRMT R61, R128, 0x654, R61 ;  /* 0x00000654803d7816 */ /* 0x000fe2000000003d */
[----:B------:R-:W-:Y:S01]  /*8a10*/  IMAD.U32 R50, R155, 0x10000, RZ ;  /* 0x000100009b327824 */ /* 0x000fe200078e00ff */
[----:B------:R-:W-:Y:S01]  /*8a20*/  LOP3.LUT R59, R59, 0xff00, R48, 0xf8, !PT ;  /* 0x0000ff003b3b7812 */ /* 0x000fe200078ef830 */
[----:B------:R-:W-:Y:S01]  /*8a30*/  IMAD.U32 R48, R152, 0x10000, RZ ;  /* 0x0001000098307824 */ /* 0x000fe200078e00ff */
[----:B------:R-:W-:Y:S02]  /*8a40*/  SHF.R.U32.HI R148, RZ, 0x10, R63 ;  /* 0x00000010ff947819 */ /* 0x000fe4000001163f */
[----:B------:R-:W-:Y:S02]  /*8a50*/  LOP3.LUT R149, R61, 0xff00, R58, 0xf8, !PT ;  /* 0x0000ff003d957812 */ /* 0x000fe400078ef83a */
[----:B------:R-:W-:Y:S01]  /*8a60*/  F2FP.F16.E4M3.UNPACK_B R129, R143.H1 ;  /* 0x0000008fff81723e */ /* 0x000fe200030006ff */
[----:B------:R-:W-:Y:S01]  /*8a70*/  IMAD.U32 R128, R148, 0x10000, RZ ;  /* 0x0001000094807824 */ /* 0x000fe200078e00ff */
[----:B------:R-:W-:-:S02]  /*8a80*/  F2FP.F16.E4M3.UNPACK_B R63, R62.H1 ;  /* 0x0000003eff3f723e */ /* 0x000fc400030006ff */
[----:B------:R-:W-:Y:S02]  /*8a90*/  F2FP.F16.E4M3.UNPACK_B R61, R60.H1 ;  /* 0x0000003cff3d723e */ /* 0x000fe400030006ff */
[----:B------:R-:W-:Y:S02]  /*8aa0*/  PRMT R87, R150, 0x654, R87 ;  /* 0x0000065496577816 */ /* 0x000fe40000000057 */
[----:B------:R-:W-:Y:S01]  /*8ab0*/  SHF.L.U32 R52, R147, 0x8, RZ ;  /* 0x0000000893347819 */ /* 0x000fe200000006ff */
[----:B------:R-:W-:Y:S01]  /*8ac0*/  HADD2.F32 R58, -RZ, R61.H0_H0 ;  /* 0x2000003dff3a7230 */ /* 0x000fe20000004100 */
[----:B------:R-:W-:Y:S01]  /*8ad0*/  LOP3.LUT R50, R49, 0xff0000, R50, 0xf8, !PT ;  /* 0x00ff000031327812 */ /* 0x000fe200078ef832 */
[----:B------:R-:W-:Y:S01]  /*8ae0*/  HADD2.F32 R49, -RZ, R129.H0_H0 ;  /* 0x20000081ff317230 */ /* 0x000fe20000004100 */
[----:B------:R-:W-:Y:S01]  /*8af0*/  LOP3.LUT R48, R59, 0xff0000, R48, 0xf8, !PT ;  /* 0x00ff00003b307812 */ /* 0x000fe200078ef830 */
[----:B------:R-:W-:Y:S01]  /*8b00*/  HADD2.F32 R59, -RZ, R63.H0_H0 ;  /* 0x2000003fff3b7230 */ /* 0x000fe20000004100 */
[----:B------:R-:W-:Y:S01]  /*8b10*/  F2FP.F16.E4M3.UNPACK_B R84, R146.H1 ;  /* 0x00000092ff54723e */ /* 0x000fe200030006ff */
[----:B------:R-:W-:Y:S01]  /*8b20*/  HADD2.F32 R61, -RZ, R61.H1_H1 ;  /* 0x3000003dff3d7230 */ /* 0x000fe20000004100 */
[----:B------:R-:W-:Y:S01]  /*8b30*/  LOP3.LUT R147, R87, 0xff00, R52, 0xf8, !PT ;  /* 0x0000ff0057937812 */ /* 0x000fe200078ef834 */
[----:B------:R-:W-:-:S02]  /*8b40*/  IMAD.U32 R52, R151, 0x10000, RZ ;  /* 0x0001000097347824 */ /* 0x000fc400078e00ff */
        /* <DEDUP_REMOVED lines=12> */
[----:B------:R-:W-:-:S02]  /*8c10*/  HADD2.F32 R129, -RZ, R143.H0_H0 ;  /* 0x2000008fff817230 */ /* 0x000fc40000004100 */
[----:B------:R-:W-:Y:S01]  /*8c20*/  FMUL.FTZ R150, R61, R84 ;  /* 0x000000543d967220 */ /* 0x000fe20000410000 */
[----:B------:R-:W-:Y:S01]  /*8c30*/  F2FP.F16.E4M3.UNPACK_B R146, R146 ;  /* 0x00000092ff92723e */ /* 0x000fe200020006ff */
[----:B------:R-:W-:Y:S01]  /*8c40*/  FMUL.FTZ R148, R87, R84 ;  /* 0x0000005457947220 */ /* 0x000fe20000410000 */
[----:B------:R-:W-:Y:S01]  /*8c50*/  HADD2.F32 R84, -RZ, R63.H0_H0 ;  /* 0x2000003fff547230 */ /* 0x000fe20000004100 */
[----:B------:R-:W-:Y:S01]  /*8c60*/  LOP3.LUT R52, R147, 0xff0000, R52, 0xf8, !PT ;  /* 0x00ff000093347812 */ /* 0x000fe200078ef834 */
[----:B------:R-:W-:Y:S02]  /*8c70*/  HADD2.F32 R62, -RZ, R60.H0_H0 ;  /* 0x2000003cff3e7230 */ /* 0x000fe40000004100 */
[----:B------:R-:W-:Y:S01]  /*8c80*/  FFMA.FTZ R154, R87, R128, R150 ;  /* 0x00000080579a7223 */ /* 0x000fe20000010096 */
[----:B------:R-:W-:Y:S02]  /*8c90*/  HADD2.F32 R87, -RZ, R146.H0_H0 ;  /* 0x20000092ff577230 */ /* 0x000fe40000004100 */
[----:B------:R-:W-:Y:S01]  /*8ca0*/  FMUL.FTZ R147, R84, R129 ;  /* 0x0000008154937220 */ /* 0x000fe20000410000 */
[----:B------:R-:W-:-:S02]  /*8cb0*/  HADD2.F32 R143, -RZ, R143.H1_H1 ;  /* 0x3000008fff8f7230 */ /* 0x000fc40000004100 */
[C---:B------:R-:W-:Y:S01]  /*8cc0*/  FMUL.FTZ R129, R62.reuse, R129 ;  /* 0x000000813e817220 */ /* 0x040fe20000410000 */
[----:B------:R-:W-:Y:S02]  /*8cd0*/  HADD2.F32 R63, -RZ, R63.H1_H1 ;  /* 0x3000003fff3f7230 */ /* 0x000fe40000004100 */
[----:B------:R-:W-:Y:S01]  /*8ce0*/  FFMA.FTZ R61, R61, R128, -R148 ;  /* 0x000000803d3d7223 */ /* 0x000fe20000010894 */
[-C--:B------:R-:W-:Y:S01]  /*8cf0*/  FFMA.FTZ R147, R62, R87.reuse, -R147 ;  /* 0x000000573e937223 */ /* 0x080fe20000010893 */
[----:B------:R-:W-:Y:S01]  /*8d00*/  FFMA.FTZ R148, R84, R87, R129 ;  /* 0x0000005754947223 */ /* 0x000fe20000010081 */
[----:B------:R-:W-:Y:S02]  /*8d10*/  HADD2.F32 R60, -RZ, R60.H1_H1 ;  /* 0x3000003cff3c7230 */ /* 0x000fe40000004100 */
[-C--:B------:R-:W-:Y:S01]  /*8d20*/  FMUL.FTZ R87, R63, R143.reuse ;  /* 0x0000008f3f577220 */ /* 0x080fe20000410000 */
[----:B------:R-:W-:Y:S01]  /*8d30*/  HADD2.F32 R146, -RZ, R146.H1_H1 ;  /* 0x30000092ff927230 */ /* 0x000fe20000004100 */
[----:B------:R-:W-:Y:S01]  /*8d40*/  F2FP.F16.E4M3.UNPACK_B R62, R144.H1 ;  /* 0x00000090ff3e723e */ /* 0x000fe200030006ff */
[----:B------:R-:W-:Y:S01]  /*8d50*/  FMUL.FTZ R152, R60, R143 ;  /* 0x0000008f3c987220 */ /* 0x000fe20000410000 */
[----:B------:R-:W-:-:S02]  /*8d60*/  F2FP.F16.E4M3.UNPACK_B R84, R54.H1 ;  /* 0x00000036ff54723e */ /* 0x000fc400030006ff */
[-C--:B------:R-:W-:Y:S01]  /*8d70*/  FFMA.FTZ R150, R60, R146.reuse, -R87 ;  /* 0x000000923c967223 */ /* 0x080fe20000010857 */
[----:B------:R-:W-:Y:S01]  /*8d80*/  F2FP.F16.E4M3.UNPACK_B R60, R57.H1 ;  /* 0x00000039ff3c723e */ /* 0x000fe200030006ff */
[--C-:B------:R-:W-:Y:S01]  /*8d90*/  HADD2.F32 R129, -RZ, R62.reuse.H0_H0 ;  /* 0x2000003eff817230 */ /* 0x100fe20000004100 */
[----:B------:R-:W-:Y:S01]  /*8da0*/  F2FP.F16.E4M3.UNPACK_B R128, R145.H1 ;  /* 0x00000091ff80723e */ /* 0x000fe200030006ff */
[----:B------:R-:W-:Y:S02]  /*8db0*/  HADD2.F32 R143, -RZ, R62.H1_H1 ;  /* 0x3000003eff8f7230 */ /* 0x000fe40000004100 */
[----:B------:R-:W-:Y:S01]  /*8dc0*/  FFMA.FTZ R149, R63, R146, R152 ;  /* 0x000000923f957223 */ /* 0x000fe20000010098 */
[----:B------:R-:W-:Y:S01]  /*8dd0*/  HADD2.F32 R87, -RZ, R84.H0_H0 ;  /* 0x20000054ff577230 */ /* 0x000fe20000004100 */
[----:B------:R-:W-:Y:S01]  /*8de0*/  F2FP.F16.E4M3.UNPACK_B R144, R144 ;  /* 0x00000090ff90723e */ /* 0x000fe200020006ff */
[----:B------:R-:W-:Y:S01]  /*8df0*/  HADD2.F32 R62, -RZ, R60.H0_H0 ;  /* 0x2000003cff3e7230 */ /* 0x000fe20000004100 */
[----:B------:R-:W-:Y:S01]  /*8e00*/  F2FP.F16.E4M3.UNPACK_B R57, R57 ;  /* 0x00000039ff39723e */ /* 0x000fe200020006ff */
[----:B------:R-:W-:-:S02]  /*8e10*/  HADD2.F32 R84, -RZ, R84.H1_H1 ;  /* 0x30000054ff547230 */ /* 0x000fc40000004100 */
[CC--:B------:R-:W-:Y:S01]  /*8e20*/  FMUL.FTZ R151, R87.reuse, R129.reuse ;  /* 0x0000008157977220 */ /* 0x0c0fe20000410000 */
[----:B------:R-:W-:Y:S02]  /*8e30*/  HADD2.F32 R60, -RZ, R60.H1_H1 ;  /* 0x3000003cff3c7230 */ /* 0x000fe40000004100 */
[----:B------:R-:W-:Y:S01]  /*8e40*/  FMUL.FTZ R146, R62, R129 ;  /* 0x000000813e927220 */ /* 0x000fe20000410000 */
[--C-:B------:R-:W-:Y:S02]  /*8e50*/  HADD2.F32 R129, -RZ, R128.reuse.H1_H1 ;  /* 0x30000080ff817230 */ /* 0x100fe40000004100 */
[-C--:B------:R-:W-:Y:S01]  /*8e60*/  FMUL.FTZ R153, R84, R143.reuse ;  /* 0x0000008f54997220 */ /* 0x080fe20000410000 */
[----:B------:R-:W-:Y:S02]  /*8e70*/  HADD2.F32 R63, -RZ, R128.H0_H0 ;  /* 0x20000080ff3f7230 */ /* 0x000fe40000004100 */
[C---:B------:R-:W-:Y:S01]  /*8e80*/  FMUL.FTZ R143, R60.reuse, R143 ;  /* 0x0000008f3c8f7220 */ /* 0x040fe20000410000 */
[----:B------:R-:W-:Y:S01]  /*8e90*/  F2FP.F16.E4M3.UNPACK_B R145, R145 ;  /* 0x00000091ff91723e */ /* 0x000fe200020006ff */
[----:B------:R-:W-:Y:S01]  /*8ea0*/  FFMA.FTZ R152, R60, R129, -R153 ;  /* 0x000000813c987223 */ /* 0x000fe20000010899 */
[----:B------:R-:W-:Y:S01]  /*8eb0*/  F2FP.F16.E4M3.UNPACK_B R60, R54 ;  /* 0x00000036ff3c723e */ /* 0x000fe200020006ff */
[-C--:B------:R-:W-:Y:S01]  /*8ec0*/  FFMA.FTZ R151, R62, R63.reuse, -R151 ;  /* 0x0000003f3e977223 */ /* 0x080fe20000010897 */
[----:B------:R-:W-:Y:S01]  /*8ed0*/  FFMA.FTZ R146, R87, R63, R146 ;  /* 0x0000003f57927223 */ /* 0x000fe20000010092 */
[----:B------:R-:W-:-:S02]  /*8ee0*/  HADD2.F32 R87, -RZ, R144.H0_H0 ;  /* 0x20000090ff577230 */ /* 0x000fc40000004100 */
[----:B------:R-:W-:Y:S01]  /*8ef0*/  FFMA.FTZ R153, R84, R129, R143 ;  /* 0x0000008154997223 */ /* 0x000fe2000001008f */
[----:B------:R-:W-:Y:S01]  /*8f00*/  HADD2.F32 R62, -RZ, R60.H0_H0 ;  /* 0x2000003cff3e7230 */ /* 0x000fe20000004100 */
[----:B------:R-:W-:Y:S01]  /*8f10*/  F2FP.SATFINITE.E4M3.F32.PACK_AB_MERGE_C R58, R61, R58, RZ ;  /* 0x0000003a3d3a723e */ /* 0x000fe200048070ff */
[--C-:B------:R-:W-:Y:S01]  /*8f20*/  HADD2.F32 R54, -RZ, R57.reuse.H0_H0 ;  /* 0x20000039ff367230 */ /* 0x100fe20000004100 */
[----:B------:R-:W-:Y:S01]  /*8f30*/  F2FP.F16.E4M3.UNPACK_B R61, R56 ;  /* 0x00000038ff3d723e */ /* 0x000fe200020006ff */
[----:B------:R-:W-:Y:S02]  /*8f40*/  HADD2.F32 R144, -RZ, R144.H1_H1 ;  /* 0x30000090ff907230 */ /* 0x000fe40000004100 */
[-C--:B------:R-:W-:Y:S01]  /*8f50*/  FMUL.FTZ R129, R62, R87.reuse ;  /* 0x000000573e817220 */ /* 0x080fe20000410000 */
[----:B------:R-:W-:Y:S02]  /*8f60*/  HADD2.F32 R60, -RZ, R60.H1_H1 ;  /* 0x3000003cff3c7230 */ /* 0x000fe40000004100 */
[----:B------:R-:W-:Y:S01]  /*8f70*/  FMUL.FTZ R87, R54, R87 ;  /* 0x0000005736577220 */ /* 0x000fe20000410000 */
[----:B------:R-:W-:Y:S01]  /*8f80*/  HADD2.F32 R57, -RZ, R57.H1_H1 ;  /* 0x30000039ff397230 */ /* 0x000fe20000004100 */
[----:B------:R-:W-:Y:S01]  /*8f90*/  F2FP.SATFINITE.E4M3.F32.PACK_AB_MERGE_C R151, R152, R151, RZ ;  /* 0x000000979897723e */ /* 0x000fe200048070ff */
[----:B------:R-:W-:-:S02]  /*8fa0*/  HADD2.F32 R63, -RZ, R145.H0_H0 ;  /* 0x20000091ff3f7230 */ /* 0x000fc40000004100 */
[-C--:B------:R-:W-:Y:S01]  /*8fb0*/  FMUL.FTZ R128, R60, R144.reuse ;  /* 0x000000903c807220 */ /* 0x080fe20000410000 */
[----:B------:R-:W-:Y:S02]  /*8fc0*/  HADD2.F32 R145, -RZ, R145.H1_H1 ;  /* 0x30000091ff917230 */ /* 0x000fe40000004100 */
[----:B------:R-:W-:Y:S01]  /*8fd0*/  FMUL.FTZ R143, R57, R144 ;  /* 0x00000090398f7220 */ /* 0x000fe20000410000 */
[----:B------:R-:W-:Y:S01]  /*8fe0*/  F2FP.SATFINITE.E4M3.F32.PACK_AB_MERGE_C R146, R153, R146, RZ ;  /* 0x000000929992723e */ /* 0x000fe200048070ff */
[-C--:B------:R-:W-:Y:S01]  /*8ff0*/  FFMA.FTZ R54, R54, R63.reuse, -R129 ;  /* 0x0000003f36367223 */ /* 0x080fe20000010881 */
[----:B------:R-:W-:Y:S01]  /*9000*/  FFMA.FTZ R84, R62, R63, R87 ;  /* 0x0000003f3e547223 */ /* 0x000fe20000010057 */
[----:B------:R-:W-:Y:S01]  /*9010*/  F2FP.F16.E4M3.UNPACK_B R62, R53 ;  /* 0x00000035ff3e723e */ /* 0x000fe200020006ff */
[-C--:B------:R-:W-:Y:S01]  /*9020*/  FFMA.FTZ R57, R57, R145.reuse, -R128 ;  /* 0x0000009139397223 */ /* 0x080fe20000010880 */
[----:B------:R-:W-:Y:S01]  /*9030*/  F2FP.F16.E4M3.UNPACK_B R129, R52 ;  /* 0x00000034ff81723e */ /* 0x000fe200020006ff */
[----:B------:R-:W-:Y:S01]  /*9040*/  FFMA.FTZ R145, R60, R145, R143 ;  /* 0x000000913c917223 */ /* 0x000fe2000001008f */
[----:B------:R-:W-:Y:S01]  /*9050*/  F2FP.F16.E4M3.UNPACK_B R87, R50 ;  /* 0x00000032ff57723e */ /* 0x000fe200020006ff */
[----:B------:R-:W-:Y:S01]  /*9060*/  HADD2.F32 R63, -RZ, R62.H0_H0 ;  /* 0x2000003eff3f7230 */ /* 0x000fe20000004100 */
[----:B------:R-:W-:Y:S01]  /*9070*/  F2FP.SATFINITE.E4M3.F32.PACK_AB_MERGE_C R57, R57, R54, R151 ;  /* 0x000000363939723e */ /* 0x000fe20004807097 */
[----:B------:R-:W-:Y:S01]  /*9080*/  HADD2.F32 R143, -RZ, R129.H0_H0 ;  /* 0x20000081ff8f7230 */ /* 0x000fe20000004100 */
[----:B------:R-:W-:Y:S01]  /*9090*/  F2FP.SATFINITE.E4M3.F32.PACK_AB_MERGE_C R54, R145, R84, R146 ;  /* 0x000000549136723e */ /* 0x000fe20004807092 */
[----:B------:R-:W-:Y:S01]  /*90a0*/  HADD2.F32 R60, -RZ, R61.H0_H0 ;  /* 0x2000003dff3c7230 */ /* 0x000fe20000004100 */
[----:B------:R-:W-:Y:S01]  /*90b0*/  F2FP.F16.E4M3.UNPACK_B R56, R56.H1 ;  /* 0x00000038ff38723e */ /* 0x000fe200030006ff */
[----:B------:R-:W-:-:S02]  /*90c0*/  HADD2.F32 R128, -RZ, R87.H0_H0 ;  /* 0x20000057ff807230 */ /* 0x000fc40000004100 */
[CC--:B------:R-:W-:Y:S01]  /*90d0*/  FMUL.FTZ R145, R63.reuse, R143.reuse ;  /* 0x0000008f3f917220 */ /* 0x0c0fe20000410000 */
[----:B------:R-:W-:Y:S02]  /*90e0*/  HADD2.F32 R84, -RZ, R62.H1_H1 ;  /* 0x3000003eff547230 */ /* 0x000fe40000004100 */
[C---:B------:R-:W-:Y:S01]  /*90f0*/  FMUL.FTZ R144, R60.reuse, R143 ;  /* 0x0000008f3c907220 */ /* 0x040fe20000410000 */
[----:B------:R-:W-:Y:S02]  /*9100*/  HADD2.F32 R129, -RZ, R129.H1_H1 ;  /* 0x30000081ff817230 */ /* 0x000fe40000004100 */
[-C--:B------:R-:W-:Y:S01]  /*9110*/  FFMA.FTZ R60, R60, R128.reuse, -R145 ;  /* 0x000000803c3c7223 */ /* 0x080fe20000010891 */
[----:B------:R-:W-:Y:S02]  /*9120*/  HADD2.F32 R62, -RZ, R61.H1_H1 ;  /* 0x3000003dff3e7230 */ /* 0x000fe40000004100 */
[----:B------:R-:W-:Y:S01]  /*9130*/  FFMA.FTZ R61, R63, R128, R144 ;  /* 0x000000803f3d7223 */ /* 0x000fe20000010090 */
[----:B------:R-:W-:-:S02]  /*9140*/  HADD2.F32 R87, -RZ, R87.H1_H1 ;  /* 0x30000057ff577230 */ /* 0x000fc40000004100 */
[----:B------:R-:W-:Y:S01]  /*9150*/  FMUL.FTZ R143, R84, R129 ;  /* 0x00000081548f7220 */ /* 0x000fe20000410000 */
[----:B------:R-:W-:Y:S01]  /*9160*/  F2FP.F16.E4M3.UNPACK_B R63, R53.H1 ;  /* 0x00000035ff3f723e */ /* 0x000fe200030006ff */
[C---:B------:R-:W-:Y:S01]  /*9170*/  FMUL.FTZ R129, R62.reuse, R129 ;  /* 0x000000813e817220 */ /* 0x040fe20000410000 */
[----:B------:R-:W-:Y:S01]  /*9180*/  F2FP.F16.E4M3.UNPACK_B R128, R52.H1 ;  /* 0x00000034ff80723e */ /* 0x000fe200030006ff */
[-C--:B------:R-:W-:Y:S01]  /*9190*/  FFMA.FTZ R53, R62, R87.reuse, -R143 ;  /* 0x000000573e357223 */ /* 0x080fe2000001088f */
[----:B------:R-:W-:Y:S01]  /*91a0*/  F2FP.F16.E4M3.UNPACK_B R50, R50.H1 ;  /* 0x00000032ff32723e */ /* 0x000fe200030006ff */
[----:B------:R-:W-:Y:S01]  /*91b0*/  FFMA.FTZ R52, R84, R87, R129 ;  /* 0x0000005754347223 */ /* 0x000fe20000010081 */
[----:B------:R-:W-:Y:S01]  /*91c0*/  HADD2.F32 R84, -RZ, R63.H0_H0 ;  /* 0x2000003fff547230 */ /* 0x000fe20000004100 */
[----:B------:R-:W-:Y:S01]  /*91d0*/  F2FP.SATFINITE.E4M3.F32.PACK_AB_MERGE_C R154, R154, R59, RZ ;  /* 0x0000003b9a9a723e */ /* 0x000fe200048070ff */
[----:B------:R-:W-:Y:S01]  /*91e0*/  HADD2.F32 R129, -RZ, R128.H0_H0 ;  /* 0x20000080ff817230 */ /* 0x000fe20000004100 */
[----:B------:R-:W-:Y:S01]  /*91f0*/  F2FP.SATFINITE.E4M3.F32.PACK_AB_MERGE_C R59, R150, R147, R58 ;  /* 0x00000093963b723e */ /* 0x000fe2000480703a */
[----:B------:R-:W-:Y:S01]  /*9200*/  HADD2.F32 R62, -RZ, R56.H0_H0 ;  /* 0x20000038ff3e7230 */ /* 0x000fe20000004100 */
[----:B------:R-:W-:Y:S01]  /*9210*/  F2FP.SATFINITE.E4M3.F32.PACK_AB_MERGE_C R58, R149, R148, R154 ;  /* 0x00000094953a723e */ /* 0x000fe2000480709a */
[----:B------:R-:W-:-:S02]  /*9220*/  HADD2.F32 R87, -RZ, R50.H0_H0 ;  /* 0x20000032ff577230 */ /* 0x000fc40000004100 */
[-C--:B------:R-:W-:Y:S01]  /*9230*/  FMUL.FTZ R145, R84, R129.reuse ;  /* 0x0000008154917220 */ /* 0x080fe20000410000 */
[----:B------:R-:W-:Y:S02]  /*9240*/  HADD2.F32 R56, -RZ, R56.H1_H1 ;  /* 0x30000038ff387230 */ /* 0x000fe40000004100 */
[----:B------:R-:W-:Y:S01]  /*9250*/  FMUL.FTZ R129, R62, R129 ;  /* 0x000000813e817220 */ /* 0x000fe20000410000 */
[----:B------:R-:W-:Y:S01]  /*9260*/  HADD2.F32 R143, -RZ, R128.H1_H1 ;  /* 0x30000080ff8f7230 */ /* 0x000fe20000004100 */
[----:B------:R-:W-:Y:S01]  /*9270*/  F2FP.F16.E4M3.UNPACK_B R144, R49.H1 ;  /* 0x00000031ff90723e */ /* 0x000fe200030006ff */
[----:B------:R-:W-:Y:S02]  /*9280*/  HADD2.F32 R63, -RZ, R63.H1_H1 ;  /* 0x3000003fff3f7230 */ /* 0x000fe40000004100 */
[----:B------:R-:W-:Y:S01]  /*9290*/  FFMA.FTZ R148, R84, R87, R129 ;  /* 0x0000005754947223 */ /* 0x000fe20000010081 */
[----:B------:R-:W-:Y:S02]  /*92a0*/  HADD2.F32 R128, -RZ, R50.H1_H1 ;  /* 0x30000032ff807230 */ /* 0x000fe40000004100 */
[----:B------:R-:W-:Y:S01]  /*92b0*/  FMUL.FTZ R84, R56, R143 ;  /* 0x0000008f38547220 */ /* 0x000fe20000410000 */
[----:B------:R-:W-:Y:S01]  /*92c0*/  F2FP.F16.E4M3.UNPACK_B R50, R51 ;  /* 0x00000033ff32723e */ /* 0x000fe200020006ff */
[C---:B------:R-:W-:Y:S01]  /*92d0*/  FMUL.FTZ R147, R63.reuse, R143 ;  /* 0x0000008f3f937220 */ /* 0x040fe20000410000 */
[----:B------:R-:W-:Y:S01]  /*92e0*/  F2FP.F16.E4M3.UNPACK_B R51, R51.H1 ;  /* 0x00000033ff33723e */ /* 0x000fe200030006ff */
[-C--:B------:R-:W-:Y:S01]  /*92f0*/  FFMA.FTZ R151, R63, R128.reuse, R84 ;  /* 0x000000803f977223 */ /* 0x080fe20000010054 */
[----:B------:R-:W-:Y:S01]  /*9300*/  F2FP.F16.E4M3.UNPACK_B R63, R55.H1 ;  /* 0x00000037ff3f723e */ /* 0x000fe200030006ff */
[----:B------:R-:W-:Y:S01]  /*9310*/  FFMA.FTZ R146, R62, R87, -R145 ;  /* 0x000000573e927223 */ /* 0x000fe20000010891 */
[----:B------:R-:W-:Y:S01]  /*9320*/  F2FP.F16.E4M3.UNPACK_B R143, R49 ;  /* 0x00000031ff8f723e */ /* 0x000fe200020006ff */
        /* <DEDUP_REMOVED lines=14> */
[----:B------:R-:W-:Y:S02]  /*9410*/  HADD2.F32 R63, -RZ, R63.H1_H1 ;  /* 0x3000003fff3f7230 */ /* 0x000fe40000004100 */
[----:B------:R-:W-:Y:S01]  /*9420*/  FFMA.FTZ R147, R48, R129, R147 ;  /* 0x0000008130937223 */ /* 0x000fe20000010093 */
[----:B------:R-:W-:-:S02]  /*9430*/  HADD2.F32 R144, -RZ, R144.H1_H1 ;  /* 0x30000090ff907230 */ /* 0x000fc40000004100 */
[-C--:B------:R-:W-:Y:S01]  /*9440*/  FMUL.FTZ R150, R84, R145.reuse ;  /* 0x0000009154967220 */ /* 0x080fe20000410000 */
[----:B------:R-:W-:Y:S01]  /*9450*/  HADD2.F32 R51, -RZ, R51.H1_H1 ;  /* 0x30000033ff337230 */ /* 0x000fe20000004100 */
[----:B------:R-:W-:Y:S01]  /*9460*/  F2FP.SATFINITE.E4M3.F32.PACK_AB_MERGE_C R148, R151, R148, RZ ;  /* 0x000000949794723e */ /* 0x000fe200048070ff */
[----:B------:R-:W-:Y:S02]  /*9470*/  HADD2.F32 R55, -RZ, R50.H0_H0 ;  /* 0x20000032ff377230 */ /* 0x000fe40000004100 */
[-C--:B------:R-:W-:Y:S01]  /*9480*/  FMUL.FTZ R56, R63, R144.reuse ;  /* 0x000000903f387220 */ /* 0x080fe20000410000 */
[----:B------:R-:W-:Y:S02]  /*9490*/  HADD2.F32 R128, -RZ, R49.H0_H0 ;  /* 0x20000031ff807230 */ /* 0x000fe40000004100 */
[----:B------:R-:W-:Y:S01]  /*94a0*/  FMUL.FTZ R144, R51, R144 ;  /* 0x0000009033907220 */ /* 0x000fe20000410000 */
[----:B------:R-:W-:Y:S02]  /*94b0*/  HADD2.F32 R62, -RZ, R62.H1_H1 ;  /* 0x3000003eff3e7230 */ /* 0x000fe40000004100 */
[----:B------:R-:W-:Y:S01]  /*94c0*/  FMUL.FTZ R145, R55, R145 ;  /* 0x0000009137917220 */ /* 0x000fe20000410000 */
[----:B------:R-:W-:-:S02]  /*94d0*/  HADD2.F32 R143, -RZ, R143.H1_H1 ;  /* 0x3000008fff8f7230 */ /* 0x000fc40000004100 */
[-C--:B------:R-:W-:Y:S01]  /*94e0*/  FFMA.FTZ R150, R55, R128.reuse, -R150 ;  /* 0x0000008037967223 */ /* 0x080fe20000010896 */
[----:B------:R-:W-:Y:S02]  /*94f0*/  HADD2.F32 R48, -RZ, R87.H1_H1 ;  /* 0x30000057ff307230 */ /* 0x000fe40000004100 */
[----:B------:R-:W-:Y:S01]  /*9500*/  FFMA.FTZ R145, R84, R128, R145 ;  /* 0x0000008054917223 */ /* 0x000fe20000010091 */
[----:B------:R-:W-:Y:S02]  /*9510*/  HADD2.F32 R50, -RZ, R50.H1_H1 ;  /* 0x30000032ff327230 */ /* 0x000fe40000004100 */
[-C--:B------:R-:W-:Y:S01]  /*9520*/  FMUL.FTZ R55, R62, R143.reuse ;  /* 0x0000008f3e377220 */ /* 0x080fe20000410000 */
[----:B------:R-:W-:Y:S02]  /*9530*/  HADD2.F32 R49, -RZ, R49.H1_H1 ;  /* 0x30000031ff317230 */ /* 0x000fe40000004100 */
[-C--:B------:R-:W-:Y:S01]  /*9540*/  FFMA.FTZ R56, R51, R48.reuse, -R56 ;  /* 0x0000003033387223 */ /* 0x080fe20000010838 */
[----:B------:R-:W-:Y:S01]  /*9550*/  FFMA.FTZ R144, R63, R48, R144 ;  /* 0x000000303f907223 */ /* 0x000fe20000010090 */
[----:B------:R-:W-:Y:S01]  /*9560*/  FMUL.FTZ R143, R50, R143 ;  /* 0x0000008f328f7220 */ /* 0x000fe20000410000 */
[----:B------:R-:W-:-:S02]  /*9570*/  IMAD.MOV.U32 R48, RZ, RZ, R59 ;  /* 0x000000ffff307224 */ /* 0x000fc400078e003b */
[----:B------:R-:W-:Y:S01]  /*9580*/  FFMA.FTZ R55, R50, R49, -R55 ;  /* 0x0000003132377223 */ /* 0x000fe20000010837 */
[----:B------:R-:W-:Y:S01]  /*9590*/  F2FP.SATFINITE.E4M3.F32.PACK_AB_MERGE_C R56, R56, R153, RZ ;  /* 0x000000993838723e */ /* 0x000fe200048070ff */
[----:B------:R-:W-:Y:S01]  /*95a0*/  FFMA.FTZ R62, R62, R49, R143 ;  /* 0x000000313e3e7223 */ /* 0x000fe2000001008f */
[----:B------:R-:W-:Y:S01]  /*95b0*/  F2FP.SATFINITE.E4M3.F32.PACK_AB_MERGE_C R144, R144, R147, RZ ;  /* 0x000000939090723e */ /* 0x000fe200048070ff */
[----:B------:R-:W-:Y:S01]  /*95c0*/  IMAD.MOV.U32 R50, RZ, RZ, R57 ;  /* 0x000000ffff327224 */ /* 0x000fe200078e0039 */
[----:B------:R-:W-:Y:S02]  /*95d0*/  F2FP.SATFINITE.E4M3.F32.PACK_AB_MERGE_C R49, R53, R60, R146 ;  /* 0x0000003c3531723e */ /* 0x000fe40004807092 */
[----:B------:R-:W-:Y:S02]  /*95e0*/  F2FP.SATFINITE.E4M3.F32.PACK_AB_MERGE_C R51, R55, R150, R56 ;  /* 0x000000963733723e */ /* 0x000fe40004807038 */
[----:B------:R-:W-:Y:S01]  /*95f0*/  F2FP.SATFINITE.E4M3.F32.PACK_AB_MERGE_C R53, R52, R61, R148 ;  /* 0x0000003d3435723e */ /* 0x000fe20004807094 */
[----:B------:R-:W-:Y:S01]  /*9600*/  IMAD.MOV.U32 R52, RZ, RZ, R58 ;  /* 0x000000ffff347224 */ /* 0x000fe200078e003a */
[----:B------:R-:W-:-:S07]  /*9610*/  F2FP.SATFINITE.E4M3.F32.PACK_AB_MERGE_C R55, R62, R145, R144 ;  /* 0x000000913e37723e */ /* 0x000fce0004807090 */
.L_x_2408:
[----:B------:R-:W-:Y:S05]  /*9620*/  BSYNC B2 ;  /* 0x0000000000027941 */ /* 0x000fea0003800000 */
.L_x_2407:
        /* <DEDUP_REMOVED lines=11> */
.L_x_2406:
[----:B------:R-:W-:Y:S05]  /*96e0*/  BSYNC B1 ;  /* 0x0000000000017941 */ /* 0x000fea0003800000 */
.L_x_2405:
        /* <DEDUP_REMOVED lines=12> */
[----:B------:R-:W-:Y:S01]  /*97b0*/  IMAD.SHL.U32 R51, R51, 0x80, RZ ;  /* 0x0000008033337824 */ /* 0x000fe200078e00ff */
[----:B------:R-:W-:Y:S01]  /*97c0*/  IADD3 R58, P3, P4, R102, R56, R41 ;  /* 0x00000038663a7210 */ /* 0x000fe20007c7e029 */
[----:B------:R-:W-:Y:S01]  /*97d0*/  IMAD.IADD R59, R57, 0x1, R59 ;  /* 0x00000001393b7824 */ /* 0x000fe200078e023b */
[----:B------:R-:W-:-:S02]  /*97e0*/  SHF.R.S32.HI R49, RZ, 0x1f, R48 ;  /* 0x0000001fff317819 */ /* 0x000fc40000011430 */
[----:B------:R-:W-:Y:S02]  /*97f0*/  LOP3.LUT R51, R51, 0x380, RZ, 0xc0, !PT ;  /* 0x0000038033337812 */ /* 0x000fe400078ec0ff */
        /* <DEDUP_REMOVED lines=25> */
[----:B------:R-:W-:Y:S01]  /*9990*/  PRMT R63, R144, 0x654, R63 ;  /* 0x00000654903f7816 */ /* 0x000fe2000000003f */
[----:B------:R-:W-:Y:S01]  /*99a0*/  IMAD.SHL.U32 R48, R143, 0x100, RZ ;  /* 0x000001008f307824 */ /* 0x000fe200078e00ff */
[----:B------:R-:W-:-:S02]  /*99b0*/  SHF.R.U32.HI R129, RZ, 0x18, R67 ;  /* 0x00000018ff817819 */ /* 0x000fc40000011643 */
[----:B------:R-:W-:Y:S02]  /*99c0*/  LOP3.LUT R64, R67, 0xff, RZ, 0xc0, !PT ;  /* 0x000000ff43407812 */ /* 0x000fe400078ec0ff */
[--C-:B------:R-:W-:Y:S02]  /*99d0*/  SHF.R.U32.HI R87, RZ, 0x8, R67.reuse ;  /* 0x00000008ff577819 */ /* 0x100fe40000011643 */
[----:B------:R-:W-:Y:S02]  /*99e0*/  SHF.R.U32.HI R86, RZ, 0x10, R67 ;  /* 0x00000010ff567819 */ /* 0x000fe40000011643 */
[----:B------:R-:W-:Y:S02]  /*99f0*/  SHF.R.U32.HI R81, RZ, 0x8, R69 ;  /* 0x00000008ff517819 */ /* 0x000fe40000011645 */
[----:B------:R-:W-:Y:S02]  /*9a00*/  SHF.R.U32.HI R82, RZ, 0x18, R71 ;  /* 0x00000018ff527819 */ /* 0x000fe40000011647 */
[----:B------:R-:W-:-:S02]  /*9a10*/  LOP3.LUT R67, R71, 0xff, RZ, 0xc0, !PT ;  /* 0x000000ff47437812 */ /* 0x000fc400078ec0ff */
[--C-:B------:R-:W-:Y:S02]  /*9a20*/  SHF.R.U32.HI R85, RZ, 0x18, R69.reuse ;  /* 0x00000018ff557819 */ /* 0x100fe40000011645 */
[----:B------:R-:W-:Y:S02]  /*9a30*/  LOP3.LUT R66, R69, 0xff, RZ, 0xc0, !PT ;  /* 0x000000ff45427812 */ /* 0x000fe400078ec0ff */
[----:B------:R-:W-:Y:S01]  /*9a40*/  LOP3.LUT R48, R63, 0xff00, R48, 0xf8, !PT ;  /* 0x0000ff003f307812 */ /* 0x000fe200078ef830 */
[----:B------:R-:W-:Y:S01]  /*9a50*/  IMAD.U32 R63, R128, 0x10000, RZ ;  /* 0x00010000803f7824 */ /* 0x000fe200078e00ff */
[----:B------:R-:W-:Y:S01]  /*9a60*/  SHF.R.U32.HI R84, RZ, 0x10, R69 ;  /* 0x00000010ff547819 */ /* 0x000fe20000011645 */
[----:B------:R-:W-:Y:S01]  /*9a70*/  IMAD.SHL.U32 R69, R81, 0x100, RZ ;  /* 0x0000010051457824 */ /* 0x000fe200078e00ff */
[----:B------:R-:W-:Y:S02]  /*9a80*/  SHF.R.U32.HI R70, RZ, 0x8, R71 ;  /* 0x00000008ff467819 */ /* 0x000fe40000011647 */
[----:B------:R-:W-:Y:S01]  /*9a90*/  PRMT R50, R82, 0x654, R67 ;  /* 0x0000065452327816 */ /* 0x000fe20000000043 */
[----:B------:R-:W-:Y:S01]  /*9aa0*/  IMAD.SHL.U32 R67, R87, 0x100, RZ ;  /* 0x0000010057437824 */ /* 0x000fe200078e00ff */
[----:B------:R-:W-:-:S02]  /*9ab0*/  PRMT R66, R85, 0x654, R66 ;  /* 0x0000065455427816 */ /* 0x000fc40000000042 */
[----:B------:R-:W-:Y:S02]  /*9ac0*/  PRMT R64, R129, 0x654, R64 ;  /* 0x0000065481407816 */ /* 0x000fe40000000040 */
[----:B------:R-:W-:Y:S01]  /*9ad0*/  SHF.R.U32.HI R83, RZ, 0x10, R71 ;  /* 0x00000010ff537819 */ /* 0x000fe20000011647 */
[----:B------:R-:W-:Y:S01]  /*9ae0*/  IMAD.SHL.U32 R71, R70, 0x100, RZ ;  /* 0x0000010046477824 */ /* 0x000fe200078e00ff */
[----:B------:R-:W-:Y:S02]  /*9af0*/  MOV R62, R54 ;  /* 0x00000036003e7202 */ /* 0x000fe40000000f00 */
[----:B------:R-:W-:Y:S01]  /*9b00*/  LOP3.LUT R52, R48, 0xff0000, R63, 0xf8, !PT ;  /* 0x00ff000030347812 */ /* 0x000fe200078ef83f */
[----:B------:R-:W-:Y:S01]  /*9b10*/  IMAD.U32 R63, R86, 0x10000, RZ ;  /* 0x00010000563f7824 */ /* 0x000fe200078e00ff */
[----:B------:R-:W-:Y:S01]  /*9b20*/  LOP3.LUT R54, R66, 0xff00, R69, 0xf8, !PT ;  /* 0x0000ff0042367812 */ /* 0x000fe200078ef845 */
[----:B------:R-:W-:Y:S01]  /*9b30*/  IMAD.U32 R83, R83, 0x10000, RZ ;  /* 0x0001000053537824 */ /* 0x000fe200078e00ff */
[----:B------:R-:W-:-:S02]  /*9b40*/  LOP3.LUT R64, R64, 0xff00, R67, 0xf8, !PT ;  /* 0x0000ff0040407812 */ /* 0x000fc400078ef843 */
        /* <DEDUP_REMOVED lines=8> */
[----:B------:R-:W-:Y:S01]  /*9bd0*/  HADD2.F32 R63, -RZ, R66.H0_H0 ;  /* 0x20000042ff3f7230 */ /* 0x000fe20000004100 */
[----:B------:R-:W-:Y:S01]  /*9be0*/  F2FP.F16.E4M3.UNPACK_B R142, R142 ;  /* 0x0000008eff8e723e */ /* 0x000fe200020006ff */
[----:B------:R-:W-:-:S02]  /*9bf0*/  IMAD.U32 R71, R84, 0x10000, RZ ;  /* 0x0001000054477824 */ /* 0x000fc400078e00ff */
[-C--:B------:R-:W-:Y:S01]  /*9c00*/  FMUL.FTZ R84, R64, R50.reuse ;  /* 0x0000003240547220 */ /* 0x080fe20000410000 */
[----:B------:R-:W-:Y:S02]  /*9c10*/  HADD2.F32 R70, -RZ, R67.H0_H0 ;  /* 0x20000043ff467230 */ /* 0x000fe40000004100 */
        /* <DEDUP_REMOVED lines=52> */
[--C-:B------:R-:W-:Y:S02]  /*9f60*/  HADD2.F32 R69, -RZ, R141.reuse.H0_H0 ;  /* 0x2000008dff457230 */ /* 0x100fe40000004100 */
[----:B------:R-:W-:Y:S01]  /*9f70*/  FFMA.FTZ R129, R65, R70, -R66 ;  /* 0x0000004641817223 */ /* 0x000fe20000010842 */
[----:B------:R-:W-:Y:S01]  /*9f80*/  F2FP.F16.E4M3.UNPACK_B R65, R62 ;  /* 0x0000003eff41723e */ /* 0x000fe200020006ff */
[--C-:B------:R-:W-:Y:S01]  /*9f90*/  HADD2.F32 R62, -RZ, R60.reuse.H0_H0 ;  /* 0x2000003cff3e7230 */ /* 0x100fe20000004100 */
        /* <DEDUP_REMOVED lines=8> */
[----:B------:R-:W-:-:S02]  /*a020*/  HADD2.F32 R60, -RZ, R60.H1_H1 ;  /* 0x3000003cff3c7230 */ /* 0x000fc40000004100 */
[-C--:B------:R-:W-:Y:S01]  /*a030*/  FMUL.FTZ R71, R66, R69.reuse ;  /* 0x0000004542477220 */ /* 0x080fe20000410000 */
[--C-:B------:R-:W-:Y:S02]  /*a040*/  HADD2.F32 R67, -RZ, R138.reuse.H0_H0 ;  /* 0x2000008aff437230 */ /* 0x100fe40000004100 */
[----:B------:R-:W-:Y:S01]  /*a050*/  FMUL.FTZ R69, R62, R69 ;  /* 0x000000453e457220 */ /* 0x000fe20000410000 */
[----:B------:R-:W-:Y:S02]  /*a060*/  HADD2.F32 R138, -RZ, R138.H1_H1 ;  /* 0x3000008aff8a7230 */ /* 0x000fe40000004100 */
[CC--:B------:R-:W-:Y:S01]  /*a070*/  FMUL.FTZ R85, R65.reuse, R141.reuse ;  /* 0x0000008d41557220 */ /* 0x0c0fe20000410000 */
[----:B------:R-:W-:Y:S01]  /*a080*/  FMUL.FTZ R68, R60, R141 ;  /* 0x0000008d3c447220 */ /* 0x000fe20000410000 */
[-C--:B------:R-:W-:Y:S01]  /*a090*/  FFMA.FTZ R62, R62, R67.reuse, -R71 ;  /* 0x000000433e3e7223 */ /* 0x080fe20000010847 */
[----:B------:R-:W-:Y:S01]  /*a0a0*/  FFMA.FTZ R69, R66, R67, R69 ;  /* 0x0000004342457223 */ /* 0x000fe20000010045 */
[----:B------:R-:W-:Y:S01]  /*a0b0*/  F2FP.F16.E4M3.UNPACK_B R67, R53 ;  /* 0x00000035ff43723e */ /* 0x000fe200020006ff */
[----:B------:R-:W-:Y:S01]  /*a0c0*/  FFMA.FTZ R85, R60, R138, -R85 ;  /* 0x0000008a3c557223 */ /* 0x000fe20000010855 */
        /* <DEDUP_REMOVED lines=8> */
[----:B------:R-:W-:Y:S01]  /*a150*/  F2FP.SATFINITE.E4M3.F32.PACK_AB_MERGE_C R60, R60, R69, R142 ;  /* 0x000000453c3c723e */ /* 0x000fe2000480708e */
[----:B------:R-:W-:-:S02]  /*a160*/  HADD2.F32 R69, -RZ, R67.H1_H1 ;  /* 0x30000043ff457230 */ /* 0x000fc40000004100 */
[-C--:B------:R-:W-:Y:S01]  /*a170*/  FMUL.FTZ R84, R68, R82.reuse ;  /* 0x0000005244547220 */ /* 0x080fe20000410000 */
[----:B------:R-:W-:Y:S02]  /*a180*/  HADD2.F32 R71, -RZ, R70.H0_H0 ;  /* 0x20000046ff477230 */ /* 0x000fe40000004100 */
[C---:B------:R-:W-:Y:S01]  /*a190*/  FMUL.FTZ R67, R65.reuse, R82 ;  /* 0x0000005241437220 */ /* 0x040fe20000410000 */
[----:B------:R-:W-:Y:S01]  /*a1a0*/  HADD2.F32 R81, -RZ, R81.H1_H1 ;  /* 0x30000051ff517230 */ /* 0x000fe20000004100 */
[----:B------:R-:W-:Y:S01]  /*a1b0*/  F2FP.SATFINITE.E4M3.F32.PACK_AB_MERGE_C R63, R140, R83, R87 ;  /* 0x000000538c3f723e */ /* 0x000fe20004807057 */
[----:B------:R-:W-:Y:S02]  /*a1c0*/  HADD2.F32 R66, -RZ, R66.H1_H1 ;  /* 0x30000042ff427230 */ /* 0x000fe40000004100 */
[-C--:B------:R-:W-:Y:S01]  /*a1d0*/  FFMA.FTZ R65, R65, R71.reuse, -R84 ;  /* 0x0000004741417223 */ /* 0x080fe20000010854 */
[----:B------:R-:W-:Y:S01]  /*a1e0*/  FFMA.FTZ R83, R68, R71, R67 ;  /* 0x0000004744537223 */ /* 0x000fe20000010043 */
[----:B------:R-:W-:-:S02]  /*a1f0*/  HADD2.F32 R70, -RZ, R70.H1_H1 ;  /* 0x30000046ff467230 */ /* 0x000fc40000004100 */
[CC--:B------:R-:W-:Y:S01]  /*a200*/  FMUL.FTZ R71, R69.reuse, R81.reuse ;  /* 0x0000005145477220 */ /* 0x0c0fe20000410000 */
[C---:B------:R-:W-:Y:S01]  /*a210*/  FMUL.FTZ R68, R66.reuse, R81 ;  /* 0x0000005142447220 */ /* 0x040fe20000410000 */
[----:B------:R-:W-:Y:S02]  /*a220*/  F2FP.F16.E4M3.UNPACK_B R49, R49.H1 ;  /* 0x00000031ff31723e */ /* 0x000fe400030006ff */
[-C--:B------:R-:W-:Y:S01]  /*a230*/  FFMA.FTZ R84, R66, R70.reuse, -R71 ;  /* 0x0000004642547223 */ /* 0x080fe20000010847 */
        /* <DEDUP_REMOVED lines=8> */
[----:B------:R-:W-:Y:S01]  /*a2c0*/  F2FP.F16.E4M3.UNPACK_B R71, R50.H1 ;  /* 0x00000032ff47723e */ /* 0x000fe200030006ff */
        /* <DEDUP_REMOVED lines=62> */
[----:B------:R-:W-:Y:S02]  /*a6b0*/  F2FP.SATFINITE.E4M3.F32.PACK_AB_MERGE_C R55, R50, R81, R68 ;  /* 0x000000513237723e */ /* 0x000fe40004807044 */
[----:B------:R-:W-:Y:S02]  /*a6c0*/  F2FP.SATFINITE.E4M3.F32.PACK_AB_MERGE_C R53, R86, R83, R87 ;  /* 0x000000535635723e */ /* 0x000fe40004807057 */
[----:B------:R-:W-:-:S07]  /*a6d0*/  MOV R50, R62 ;  /* 0x0000003e00327202 */ /* 0x000fce0000000f00 */
.L_x_2412:
[----:B------:R-:W-:Y:S05]  /*a6e0*/  BSYNC B2 ;  /* 0x0000000000027941 */ /* 0x000fea0003800000 */
.L_x_2411:
        /* <DEDUP_REMOVED lines=11> */
.L_x_2410:
[----:B------:R-:W-:Y:S05]  /*a7a0*/  BSYNC B1 ;  /* 0x0000000000017941 */ /* 0x000fea0003800000 */
.L_x_2409:
        /* <DEDUP_REMOVED lines=8> */
[----:B------:R-:W-:Y:S01]  /*a830*/  IMAD.IADD R61, R121, 0x1, R61 ;  /* 0x00000001793d7824 */ /* 0x000fe200078e023d */
[----:B------:R-:W-:Y:S01]  /*a840*/  IADD3 R59, P3, P4, R102, R120, R41 ;  /* 0x00000078663b7210 */ /* 0x000fe20007c7e029 */
[C---:B------:R-:W-:Y:S01]  /*a850*/  VIADD R50, R19.reuse, 0x60 ;  /* 0x0000006013327836 */ /* 0x040fe20000000000 */
[----:B------:R-:W-:Y:S01]  /*a860*/  ISETP.NE.AND P6, PT, R0, RZ, PT ;  /* 0x000000ff0000720c */ /* 0x000fe20003fc5270 */
[----:B------:R-:W-:Y:S01]  /*a870*/  VIADD R51, R19, 0x60 ;  /* 0x0000006013337836 */ /* 0x000fe20000000000 */
[----:B------:R-:W-:Y:S01]  /*a880*/  IADD3.X R48, R42, R61, R107, P3, P4 ;  /* 0x0000003d2a307210 */ /* 0x000fe20001fe846b */
[----:B------:R-:W-:Y:S01]  /*a890*/  IMAD.SHL.U32 R50, R50, 0x80, RZ ;  /* 0x0000008032327824 */ /* 0x000fe200078e00ff */
[----:B------:R-:W-:Y:S01]  /*a8a0*/  SEL R139, R34, R139, !P6 ;  /* 0x0000008b228b7207 */ /* 0x000fe20007000000 */
[----:B------:R-:W-:Y:S01]  /*a8b0*/  IMAD.SHL.U32 R51, R51, 0x80, RZ ;  /* 0x0000008033337824 */ /* 0x000fe200078e00ff */
[----:B------:R-:W-:Y:S02]  /*a8c0*/  BSSY B1, `(.L_x_2413) ;  /* 0x00000f2000017945 */ /* 0x000fe40003800000 */
[----:B------:R-:W-:-:S02]  /*a8d0*/  LOP3.LUT R50, R50, 0x380, RZ, 0xc0, !PT ;  /* 0x0000038032327812 */ /* 0x000fc400078ec0ff */
[----:B------:R-:W-:Y:S02]  /*a8e0*/  LOP3.LUT R51, R51, 0x380, RZ, 0xc0, !PT ;  /* 0x0000038033337812 */ /* 0x000fe400078ec0ff */
        /* <DEDUP_REMOVED lines=25> */
[--C-:B------:R-:W-:Y:S01]  /*aa80*/  SHF.R.U32.HI R65, RZ, 0x18, R73.reuse ;  /* 0x00000018ff417819 */ /* 0x100fe20000011649 */
[----:B------:R-:W-:Y:S01]  /*aa90*/  IMAD.SHL.U32 R48, R80, 0x100, RZ ;  /* 0x0000010050307824 */ /* 0x000fe200078e00ff */
[----:B------:R-:W-:Y:S01]  /*aaa0*/  SHF.R.U32.HI R81, RZ, 0x10, R73 ;  /* 0x00000010ff517819 */ /* 0x000fe20000011649 */
[----:B------:R-:W-:Y:S01]  /*aab0*/  IMAD.MOV.U32 R60, RZ, RZ, R50 ;  /* 0x000000ffff3c7224 */ /* 0x000fe200078e0032 */
[--C-:B------:R-:W-:Y:S02]  /*aac0*/  SHF.R.U32.HI R73, RZ, 0x8, R75.reuse ;  /* 0x00000008ff497819 */ /* 0x100fe4000001164b */
[----:B------:R-:W-:Y:S01]  /*aad0*/  PRMT R65, R65, 0x654, R62 ;  /* 0x0000065441417816 */ /* 0x000fe2000000003e */
[----:B------:R-:W-:Y:S01]  /*aae0*/  IMAD.U32 R52, R81, 0x10000, RZ ;  /* 0x0001000051347824 */ /* 0x000fe200078e00ff */
[----:B------:R-:W-:Y:S01]  /*aaf0*/  LOP3.LUT R66, R75, 0xff, RZ, 0xc0, !PT ;  /* 0x000000ff4b427812 */ /* 0x000fe200078ec0ff */
[----:B------:R-:W-:Y:S01]  /*ab00*/  IMAD.MOV.U32 R62, RZ, RZ, R54 ;  /* 0x000000ffff3e7224 */ /* 0x000fe200078e0036 */
[----:B------:R-:W-:-:S02]  /*ab10*/  SHF.R.U32.HI R69, RZ, 0x18, R75 ;  /* 0x00000018ff457819 */ /* 0x000fc4000001164b */
[----:B------:R-:W-:Y:S01]  /*ab20*/  LOP3.LUT R65, R65, 0xff00, R48, 0xf8, !PT ;  /* 0x0000ff0041417812 */ /* 0x000fe200078ef830 */
[----:B------:R-:W-:Y:S01]  /*ab30*/  IMAD.SHL.U32 R48, R73, 0x100, RZ ;  /* 0x0000010049307824 */ /* 0x000fe200078e00ff */
[----:B------:R-:W-:Y:S02]  /*ab40*/  SHF.R.U32.HI R72, RZ, 0x8, R77 ;  /* 0x00000008ff487819 */ /* 0x000fe4000001164d */
[----:B------:R-:W-:Y:S02]  /*ab50*/  SHF.R.U32.HI R78, RZ, 0x10, R75 ;  /* 0x00000010ff4e7819 */ /* 0x000fe4000001164b */
[----:B------:R-:W-:Y:S01]  /*ab60*/  PRMT R69, R69, 0x654, R66 ;  /* 0x0000065445457816 */ /* 0x000fe20000000042 */
[----:B------:R-:W-:Y:S01]  /*ab70*/  IMAD.SHL.U32 R50, R72, 0x100, RZ ;  /* 0x0000010048327824 */ /* 0x000fe200078e00ff */
[----:B------:R-:W-:Y:S02]  /*ab80*/  LOP3.LUT R68, R77, 0xff, RZ, 0xc0, !PT ;  /* 0x000000ff4d447812 */ /* 0x000fe400078ec0ff */
[----:B------:R-:W-:-:S02]  /*ab90*/  SHF.R.U32.HI R71, RZ, 0x18, R77 ;  /* 0x00000018ff477819 */ /* 0x000fc4000001164d */
[----:B------:R-:W-:Y:S02]  /*aba0*/  SHF.R.U32.HI R70, RZ, 0x8, R79 ;  /* 0x00000008ff467819 */ /* 0x000fe4000001164f */
[----:B------:R-:W-:Y:S01]  /*abb0*/  LOP3.LUT R69, R69, 0xff00, R48, 0xf8, !PT ;  /* 0x0000ff0045457812 */ /* 0x000fe200078ef830 */
[----:B------:R-:W-:Y:S01]  /*abc0*/  IMAD.U32 R48, R78, 0x10000, RZ ;  /* 0x000100004e307824 */ /* 0x000fe200078e00ff */
[----:B------:R-:W-:Y:S02]  /*abd0*/  LOP3.LUT R52, R65, 0xff0000, R52, 0xf8, !PT ;  /* 0x00ff000041347812 */ /* 0x000fe400078ef834 */
[----:B------:R-:W-:Y:S02]  /*abe0*/  PRMT R71, R71, 0x654, R68 ;  /* 0x0000065447477816 */ /* 0x000fe40000000044 */
[----:B------:R-:W-:Y:S02]  /*abf0*/  F2FP.F16.E4M3.UNPACK_B R72, R136.H1 ;  /* 0x00000088ff48723e */ /* 0x000fe400030006ff */
[----:B------:R-:W-:-:S02]  /*ac00*/  F2FP.F16.E4M3.UNPACK_B R65, R64.H1 ;  /* 0x00000040ff41723e */ /* 0x000fc400030006ff */
[----:B------:R-:W-:Y:S02]  /*ac10*/  F2FP.F16.E4M3.UNPACK_B R68, R67.H1 ;  /* 0x00000043ff44723e */ /* 0x000fe400030006ff */
[----:B------:R-:W-:Y:S01]  /*ac20*/  SHF.L.U32 R54, R70, 0x8, RZ ;  /* 0x0000000846367819 */ /* 0x000fe200000006ff */
[----:B------:R-:W-:Y:S01]  /*ac30*/  HADD2.F32 R66, -RZ, R65.H0_H0 ;  /* 0x20000041ff427230 */ /* 0x000fe20000004100 */
[----:B------:R-:W-:Y:S02]  /*ac40*/  SHF.R.U32.HI R76, RZ, 0x10, R77 ;  /* 0x00000010ff4c7819 */ /* 0x000fe4000001164d */
[----:B------:R-:W-:Y:S02]  /*ac50*/  LOP3.LUT R75, R79, 0xff0000ff, RZ, 0xc0, !PT ;  /* 0xff0000ff4f4b7812 */ /* 0x000fe400078ec0ff */
[----:B------:R-:W-:Y:S01]  /*ac60*/  LOP3.LUT R73, R71, 0xff00, R50, 0xf8, !PT ;  /* 0x0000ff0047497812 */ /* 0x000fe200078ef832 */
[--C-:B------:R-:W-:Y:S01]  /*ac70*/  HADD2.F32 R50, -RZ, R72.reuse.H0_H0 ;  /* 0x20000048ff327230 */ /* 0x100fe20000004100 */
[----:B------:R-:W-:Y:S01]  /*ac80*/  F2FP.F16.E4M3.UNPACK_B R70, R134.H1 ;  /* 0x00000086ff46723e */ /* 0x000fe200030006ff */
[----:B------:R-:W-:Y:S01]  /*ac90*/  HADD2.F32 R72, -RZ, R72.H1_H1 ;  /* 0x30000048ff487230 */ /* 0x000fe20000004100 */
[----:B------:R-:W-:Y:S01]  /*aca0*/  LOP3.LUT R48, R69, 0xff0000, R48, 0xf8, !PT ;  /* 0x00ff000045307812 */ /* 0x000fe200078ef830 */
[----:B------:R-:W-:Y:S01]  /*acb0*/  HADD2.F32 R69, -RZ, R68.H0_H0 ;  /* 0x20000044ff457230 */ /* 0x000fe20000004100 */
[----:B------:R-:W-:Y:S01]  /*acc0*/  LOP3.LUT R75, R75, 0xff00, R54, 0xf8, !PT ;  /* 0x0000ff004b4b7812 */ /* 0x000fe200078ef836 */
[----:B------:R-:W-:-:S02]  /*acd0*/  IMAD.U32 R54, R76, 0x10000, RZ ;  /* 0x000100004c367824 */ /* 0x000fc400078e00ff */
[CC--:B------:R-:W-:Y:S01]  /*ace0*/  FMUL.FTZ R76, R66.reuse, R50.reuse ;  /* 0x00000032424c7220 */ /* 0x0c0fe20000410000 */
[--C-:B------:R-:W-:Y:S02]  /*acf0*/  HADD2.F32 R71, -RZ, R70.reuse.H0_H0 ;  /* 0x20000046ff477230 */ /* 0x100fe40000004100 */
        /* <DEDUP_REMOVED lines=16> */
[--C-:B------:R-:W-:Y:S01]  /*ae00*/  HADD2.F32 R68, -RZ, R67.reuse.H0_H0 ;  /* 0x20000043ff447230 */ /* 0x100fe20000004100 */
[----:B------:R-:W-:Y:S01]  /*ae10*/  LOP3.LUT R50, R75, 0xff0000, R74, 0xf8, !PT ;  /* 0x00ff00004b327812 */ /* 0x000fe200078ef84a */
[----:B------:R-:W-:Y:S02]  /*ae20*/  HADD2.F32 R65, -RZ, R64.H0_H0 ;  /* 0x20000040ff417230 */ /* 0x000fe40000004100 */
[-C--:B------:R-:W-:Y:S01]  /*ae30*/  FFMA.FTZ R74, R66, R70.reuse, -R73 ;  /* 0x00000046424a7223 */ /* 0x080fe20000010849 */
[----:B------:R-:W-:Y:S01]  /*ae40*/  FFMA.FTZ R79, R69, R70, R72 ;  /* 0x00000046454f7223 */ /* 0x000fe20000010048 */
[----:B------:R-:W-:Y:S02]  /*ae50*/  HADD2.F32 R136, -RZ, R136.H1_H1 ;  /* 0x30000088ff887230 */ /* 0x000fe40000004100 */
[----:B------:R-:W-:Y:S01]  /*ae60*/  FMUL.FTZ R70, R68, R71 ;  /* 0x0000004744467220 */ /* 0x000fe20000410000 */
[----:B------:R-:W-:-:S02]  /*ae70*/  HADD2.F32 R67, -RZ, R67.H1_H1 ;  /* 0x30000043ff437230 */ /* 0x000fc40000004100 */
[----:B------:R-:W-:Y:S01]  /*ae80*/  FMUL.FTZ R71, R65, R71 ;  /* 0x0000004741477220 */ /* 0x000fe20000410000 */
[----:B------:R-:W-:Y:S02]  /*ae90*/  HADD2.F32 R66, -RZ, R134.H0_H0 ;  /* 0x20000086ff427230 */ /* 0x000fe40000004100 */
[----:B------:R-:W-:Y:S02]  /*aea0*/  HADD2.F32 R64, -RZ, R64.H1_H1 ;  /* 0x30000040ff407230 */ /* 0x000fe40000004100 */
[----:B------:R-:W-:Y:S01]  /*aeb0*/  FMUL.FTZ R69, R67, R136 ;  /* 0x0000008843457220 */ /* 0x000fe20000410000 */
[----:B------:R-:W-:Y:S02]  /*aec0*/  HADD2.F32 R134, -RZ, R134.H1_H1 ;  /* 0x30000086ff867230 */ /* 0x000fe40000004100 */
[-C--:B------:R-:W-:Y:S01]  /*aed0*/  FFMA.FTZ R72, R65, R66.reuse, -R70 ;  /* 0x0000004241487223 */ /* 0x080fe20000010846 */
[----:B------:R-:W-:Y:S01]  /*aee0*/  FFMA.FTZ R73, R68, R66, R71 ;  /* 0x0000004244497223 */ /* 0x000fe20000010047 */
        /* <DEDUP_REMOVED lines=23> */
[----:B------:R-:W-:Y:S01]  /*b060*/  F2FP.F16.E4M3.UNPACK_B R133, R133 ;  /* 0x00000085ff85723e */ /* 0x000fe200020006ff */
[-C--:B------:R-:W-:Y:S01]  /*b070*/  FFMA.FTZ R83, R64, R69.reuse, -R65 ;  /* 0x0000004540537223 */ /* 0x080fe20000010841 */
[----:B------:R-:W-:Y:S01]  /*b080*/  F2FP.F16.E4M3.UNPACK_B R64, R62 ;  /* 0x0000003eff40723e */ /* 0x000fe200020006ff */
[--C-:B------:R-:W-:Y:S02]  /*b090*/  HADD2.F32 R67, -RZ, R135.reuse.H0_H0 ;  /* 0x20000087ff437230 */ /* 0x100fe40000004100 */
[----:B------:R-:W-:Y:S01]  /*b0a0*/  FFMA.FTZ R82, R66, R69, R71 ;  /* 0x0000004542527223 */ /* 0x000fe20000010047 */
[----:B------:R-:W-:-:S02]  /*b0b0*/  HADD2.F32 R135, -RZ, R135.H1_H1 ;  /* 0x30000087ff877230 */ /* 0x000fc40000004100 */
[----:B------:R-:W-:Y:S02]  /*b0c0*/  HADD2.F32 R65, -RZ, R64.H0_H0 ;  /* 0x20000040ff417230 */ /* 0x000fe40000004100 */
[----:B------:R-:W-:Y:S01]  /*b0d0*/  HADD2.F32 R62, -RZ, R60.H0_H0 ;  /* 0x2000003cff3e7230 */ /* 0x000fe20000004100 */
[----:B------:R-:W-:Y:S01]  /*b0e0*/  F2FP.SATFINITE.E4M3.F32.PACK_AB_MERGE_C R81, R82, R81, RZ ;  /* 0x000000515251723e */ /* 0x000fe200048070ff */
[----:B------:R-:W-:Y:S02]  /*b0f0*/  HADD2.F32 R64, -RZ, R64.H1_H1 ;  /* 0x30000040ff407230 */ /* 0x000fe40000004100 */
[-C--:B------:R-:W-:Y:S01]  /*b100*/  FMUL.FTZ R69, R65, R67.reuse ;  /* 0x0000004341457220 */ /* 0x080fe20000410000 */
[----:B------:R-:W-:Y:S02]  /*b110*/  HADD2.F32 R60, -RZ, R60.H1_H1 ;  /* 0x3000003cff3c7230 */ /* 0x000fe40000004100 */
[----:B------:R-:W-:Y:S01]  /*b120*/  FMUL.FTZ R68, R62, R67 ;  /* 0x000000433e447220 */ /* 0x000fe20000410000 */
[----:B------:R-:W-:-:S02]  /*b130*/  HADD2.F32 R66, -RZ, R133.H0_H0 ;  /* 0x20000085ff427230 */ /* 0x000fc40000004100 */
[-C--:B------:R-:W-:Y:S01]  /*b140*/  FMUL.FTZ R71, R64, R135.reuse ;  /* 0x0000008740477220 */ /* 0x080fe20000410000 */
[----:B------:R-:W-:Y:S02]  /*b150*/  HADD2.F32 R133, -RZ, R133.H1_H1 ;  /* 0x30000085ff857230 */ /* 0x000fe40000004100 */
[----:B------:R-:W-:Y:S01]  /*b160*/  FMUL.FTZ R135, R60, R135 ;  /* 0x000000873c877220 */ /* 0x000fe20000410000 */
[-C--:B------:R-:W-:Y:S01]  /*b170*/  FFMA.FTZ R65, R65, R66.reuse, R68 ;  /* 0x0000004241417223 */ /* 0x080fe20000010044 */
[----:B------:R-:W-:Y:S01]  /*b180*/  FFMA.FTZ R67, R62, R66, -R69 ;  /* 0x000000423e437223 */ /* 0x000fe20000010845 */
[-C--:B------:R-:W-:Y:S01]  /*b190*/  FFMA.FTZ R78, R60, R133.reuse, -R71 ;  /* 0x000000853c4e7223 */ /* 0x080fe20000010847 */
[----:B------:R-:W-:Y:S01]  /*b1a0*/  FFMA.FTZ R80, R64, R133, R135 ;  /* 0x0000008540507223 */ /* 0x000fe20000010087 */
[----:B------:R-:W-:Y:S02]  /*b1b0*/  F2FP.F16.E4M3.UNPACK_B R68, R53 ;  /* 0x00000035ff44723e */ /* 0x000fe400020006ff */
[----:B------:R-:W-:-:S02]  /*b1c0*/  F2FP.F16.E4M3.UNPACK_B R71, R54 ;  /* 0x00000036ff47723e */ /* 0x000fc400020006ff */
[----:B------:R-:W-:Y:S01]  /*b1d0*/  F2FP.SATFINITE.E4M3.F32.PACK_AB_MERGE_C R64, R83, R70, RZ ;  /* 0x000000465340723e */ /* 0x000fe200048070ff */
[--C-:B------:R-:W-:Y:S01]  /*b1e0*/  HADD2.F32 R69, -RZ, R68.reuse.H0_H0 ;  /* 0x20000044ff457230 */ /* 0x100fe20000004100 */
[----:B------:R-:W-:Y:S01]  /*b1f0*/  F2FP.F16.E4M3.UNPACK_B R66, R49 ;  /* 0x00000031ff42723e */ /* 0x000fe200020006ff */
[----:B------:R-:W-:Y:S01]  /*b200*/  HADD2.F32 R68, -RZ, R68.H1_H1 ;  /* 0x30000044ff447230 */ /* 0x000fe20000004100 */
[----:B------:R-:W-:Y:S01]  /*b210*/  F2FP.SATFINITE.E4M3.F32.PACK_AB_MERGE_C R60, R74, R77, RZ ;  /* 0x0000004d4a3c723e */ /* 0x000fe200048070ff */
[--C-:B------:R-:W-:Y:S01]  /*b220*/  HADD2.F32 R74, -RZ, R71.reuse.H0_H0 ;  /* 0x20000047ff4a7230 */ /* 0x100fe20000004100 */
[----:B------:R-:W-:Y:S01]  /*b230*/  F2FP.F16.E4M3.UNPACK_B R70, R52 ;  /* 0x00000034ff46723e */ /* 0x000fe200020006ff */
[----:B------:R-:W-:Y:S01]  /*b240*/  HADD2.F32 R71, -RZ, R71.H1_H1 ;  /* 0x30000047ff477230 */ /* 0x000fe20000004100 */
[----:B------:R-:W-:Y:S01]  /*b250*/  F2FP.SATFINITE.E4M3.F32.PACK_AB_MERGE_C R64, R78, R67, R64 ;  /* 0x000000434e40723e */ /* 0x000fe20004807040 */
[----:B------:R-:W-:Y:S01]  /*b260*/  HADD2.F32 R67, -RZ, R66.H0_H0 ;  /* 0x20000042ff437230 */ /* 0x000fe20000004100 */
[----:B------:R-:W-:Y:S01]  /*b270*/  F2FP.SATFINITE.E4M3.F32.PACK_AB_MERGE_C R62, R79, R76, RZ ;  /* 0x0000004c4f3e723e */ /* 0x000fe200048070ff */
[----:B------:R-:W-:Y:S01]  /*b280*/  FMUL.FTZ R76, R69, R74 ;  /* 0x0000004a454c7220 */ /* 0x000fe20000410000 */
[----:B------:R-:W-:Y:S01]  /*b290*/  F2FP.SATFINITE.E4M3.F32.PACK_AB_MERGE_C R60, R75, R72, R60 ;  /* 0x000000484b3c723e */ /* 0x000fe2000480703c */
[----:B------:R-:W-:-:S02]  /*b2a0*/  HADD2.F32 R72, -RZ, R70.H0_H0 ;  /* 0x20000046ff487230 */ /* 0x000fc40000004100 */
[----:B------:R-:W-:Y:S01]  /*b2b0*/  FMUL.FTZ R74, R67, R74 ;  /* 0x0000004a434a7220 */ /* 0x000fe20000410000 */
[----:B------:R-:W-:Y:S01]  /*b2c0*/  F2FP.SATFINITE.E4M3.F32.PACK_AB_MERGE_C R62, R136, R73, R62 ;  /* 0x00000049883e723e */ /* 0x000fe2000480703e */
[----:B------:R-:W-:Y:S02]  /*b2d0*/  HADD2.F32 R66, -RZ, R66.H1_H1 ;  /* 0x30000042ff427230 */ /* 0x000fe40000004100 */
[-C--:B------:R-:W-:Y:S01]  /*b2e0*/  FMUL.FTZ R73, R68, R71.reuse ;  /* 0x0000004744497220 */ /* 0x080fe20000410000 */
[-C--:B------:R-:W-:Y:S01]  /*b2f0*/  FFMA.FTZ R74, R69, R72.reuse, R74 ;  /* 0x00000048454a7223 */ /* 0x080fe2000001004a */
[----:B------:R-:W-:Y:S02]  /*b300*/  HADD2.F32 R69, -RZ, R70.H1_H1 ;  /* 0x30000046ff457230 */ /* 0x000fe40000004100 */
        /* <DEDUP_REMOVED lines=10> */
[----:B------:R-:W-:Y:S01]  /*b3b0*/  F2FP.SATFINITE.E4M3.F32.PACK_AB_MERGE_C R65, R80, R65, R81 ;  /* 0x000000415041723e */ /* 0x000fe20004807051 */
        /* <DEDUP_REMOVED lines=66> */
.L_x_2414:
[----:B------:R-:W-:Y:S05]  /*b7e0*/  BSYNC B1 ;  /* 0x0000000000017941 */ /* 0x000fea0003800000 */
.L_x_2413:
[----:B-1----:R3:W-:Y:S01]  /*b7f0*/  STG.E.128 desc[UR46][R58.64], R48 ;  /* 0x000000303a007986 */ /* 0x0027e2000c101d2e */
[----:B------:R-:W-:-:S13]  /*b800*/  ISETP.GE.AND P2, PT, R63, R137, PT ;  /* 0x000000893f00720c */ /* 0x000fda0003f46270 */
[----:B------:R-:W-:Y:S05]  /*b810*/  @P2 BRA `(.L_x_2391) ;  /* 0x00000004006c2947 */ /* 0x000fea0003800000 */
[--C-:B---3--:R-:W-:Y:S02]  /*b820*/  SHF.R.S32.HI R48, RZ, 0x1f, R63.reuse ;  /* 0x0000001fff307819 */ /* 0x108fe4000001143f */
[----:B------:R-:W-:-:S04]  /*b830*/  IADD3 R63, P2, P3, R102, R120, R63 ;  /* 0x00000078663f7210 */ /* 0x000fc80007b5e03f */
[----:B------:R-:W-:Y:S02]  /*b840*/  IADD3.X R48, R42, R61, R48, P2, P3 ;  /* 0x0000003d2a307210 */ /* 0x000fe400017e6430 */
[----:B------:R-:W-:-:S05]  /*b850*/  IADD3 R56, P2, R63, R56, RZ ;  /* 0x000000383f387210 */ /* 0x000fca0007f5e0ff */
[----:B------:R-:W-:-:S05]  /*b860*/  IMAD.X R57, R48, 0x1, R57, P2 ;  /* 0x0000000130397824 */ /* 0x000fca00010e0639 */
[----:B--2---:R4:W-:Y:S01]  /*b870*/  STG.E.128 desc[UR46][R56.64], R52 ;  /* 0x0000003438007986 */ /* 0x0049e2000c101d2e */
[----:B------:R-:W-:Y:S05]  /*b880*/  BRA `(.L_x_2391) ;  /* 0x0000000400507947 */ /* 0x000fea0003800000 */
.L_x_2354:
[----:B------:R-:W-:-:S06]  /*b890*/  UISETP.NE.AND UP0, UPT, UR45, 0x3, UPT ;  /* 0x000000032d00788c */ /* 0x000fcc000bf05270 */
[----:B------:R-:W-:-:S13]  /*b8a0*/  PLOP3.LUT P5, PT, PT, PT, UP0, 0x80, 0x0 ;  /* 0x000000000000781c */ /* 0x000fda0003faf008 */
[----:B------:R-:W-:Y:S05]  /*b8b0*/  @!P5 BRA `(.L_x_2415) ;  /* 0x000000000004d947 */ /* 0x000fea0003800000 */
[----:B------:R-:W-:Y:S01]  /*b8c0*/  BPT.TRAP 0x1 ;  /* 0x000000040000795c */ /* 0x000fe20000300000 */
.L_x_2415:
        /* <DEDUP_REMOVED lines=9> */
.L_x_2686:
[----:B------:R-:W-:Y:S05]  /*b960*/  BSYNC B1 ;  /* 0x0000000000017941 */ /* 0x000fea0003800000 */
.L_x_2416:
[----:B------:R-:W-:Y:S01]  /*b970*/  ISETP.GE.AND P2, PT, R19, R115, PT ;  /* 0x000000731300720c */ /* 0x000fe20003f46270 */
[----:B------:R-:W-:Y:S01]  /*b980*/  IMAD R49, R48, R125, R49 ;  /* 0x0000007d30317224 */ /* 0x000fe200078e0231 */
[----:B------:R-:W-:Y:S01]  /*b990*/  BSSY B1, `(.L_x_2418) ;  /* 0x000000e000017945 */ /* 0x000fe20003800000 */
[----:B------:R-:W-:-:S05]  /*b9a0*/  IMAD.WIDE.U32 R56, R125, R25, RZ ;  /* 0x000000197d387225 */ /* 0x000fca00078e00ff */
[----:B------:R-:W-:-:S05]  /*b9b0*/  IADD3 R62, R49, R57, RZ ;  /* 0x00000039313e7210 */ /* 0x000fca0007ffe0ff */
        /* <DEDUP_REMOVED lines=11> */
.L_x_2419:
[----:B------:R-:W-:Y:S05]  /*ba70*/  BSYNC B1 ;  /* 0x0000000000017941 */ /* 0x000fea0003800000 */
.L_x_2418:
[----:B-1----:R-:W-:Y:S01]  /*ba80*/  VIADD R48, R19, 0x20 ;  /* 0x0000002013307836 */ /* 0x002fe20000000000 */
[----:B------:R-:W-:Y:S04]  /*ba90*/  BSSY B1, `(.L_x_2420) ;  /* 0x000000f000017945 */ /* 0x000fe80003800000 */
[----:B------:R-:W-:-:S13]  /*baa0*/  ISETP.GE.AND P2, PT, R48, R115, PT ;  /* 0x000000733000720c */ /* 0x000fda0003f46270 */
[----:B------:R-:W-:Y:S05]  /*bab0*/  @P2 BRA `(.L_x_2421) ;  /* 0x0000000000302947 */ /* 0x000fea0003800000 */
[----:B------:R-:W1:Y:S01]  /*bac0*/  @!P0 LDC.64 R58, c[0x0][0x2e8] ;  /* 0x0000ba00ff3a8b82 */ /* 0x000e620000000a00 */
[----:B------:R-:W-:Y:S01]  /*bad0*/  IADD3 R49, P2, R90, R56, RZ ;  /* 0x000000385a317210 */ /* 0x000fe20007f5e0ff */
        /* <DEDUP_REMOVED lines=10> */
.L_x_2421:
[----:B------:R-:W-:Y:S05]  /*bb80*/  BSYNC B1 ;  /* 0x0000000000017941 */ /* 0x000fea0003800000 */
.L_x_2420:
        /* <DEDUP_REMOVED lines=16> */
.L_x_2423:
[----:B------:R-:W-:Y:S05]  /*bc90*/  BSYNC B1 ;  /* 0x0000000000017941 */ /* 0x000fea0003800000 */
.L_x_2422:
[----:B-1----:R-:W-:-:S05]  /*bca0*/  VIADD R48, R19, 0x60 ;  /* 0x0000006013307836 */ /* 0x002fca0000000000 */
[----:B------:R-:W-:-:S13]  /*bcb0*/  ISETP.GE.AND P2, PT, R48, R115, PT ;  /* 0x000000733000720c */ /* 0x000fda0003f46270 */
[----:B------:R-:W-:Y:S05]  /*bcc0*/  @P2 BRA `(.L_x_2391) ;  /* 0x0000000000402947 */ /* 0x000fea0003800000 */
[----:B------:R-:W1:Y:S01]  /*bcd0*/  LDC.64 R50, c[0x0][0x300] ;  /* 0x0000c000ff327b82 */ /* 0x000e620000000a00 */
[----:B------:R-:W-:Y:S01]  /*bce0*/  IMAD.MOV.U32 R58, RZ, RZ, R56 ;  /* 0x000000ffff3a7224 */ /* 0x000fe200078e0038 */
[----:B------:R-:W-:Y:S01]  /*bcf0*/  @!P1 LDS.128 R52, [R114+0x2f400] ;  /* 0x02f4000072349984 */ /* 0x000fe20000000c00 */
[----:B------:R-:W-:-:S05]  /*bd00*/  IMAD.MOV.U32 R59, RZ, RZ, R62 ;  /* 0x000000ffff3b7224 */ /* 0x000fca00078e003e */
        /* <DEDUP_REMOVED lines=12> */
.L_x_2391:
[----:B------:R-:W-:Y:S05]  /*bdd0*/  BSYNC B0 ;  /* 0x0000000000007941 */ /* 0x000fea0003800000 */
.L_x_2353:
        /* <DEDUP_REMOVED lines=17> */
.L_x_2425:
[----:B------:R-:W-:Y:S05]  /*bef0*/  BSYNC B0 ;  /* 0x0000000000007941 */ /* 0x000fea0003800000 */
.L_x_2424:
[----:B------:R-:W1:Y:S01]  /*bf00*/  SYNCS.PHASECHK.TRANS64.TRYWAIT P3, [R111+URZ+0x388b0], R119 ;  /* 0x0388b0776f0075a7 */ /* 0x000e62000806017f */
[----:B------:R-:W-:Y:S01]  /*bf10*/  ULDC UR41, c[0x0][0x2f4] ;  /* 0x0000bd0000297ab9 */ /* 0x000fe20000000800 */
[----:B------:R-:W-:Y:S01]  /*bf20*/  ULDC.64 UR36, c[0x0][0x328] ;  /* 0x0000ca0000247ab9 */ /* 0x000fe20000000a00 */
[----:B------:R-:W-:Y:S01]  /*bf30*/  ULDC.64 UR38, c[0x0][0x318] ;  /* 0x0000c60000267ab9 */ /* 0x000fe20000000a00 */
[----:B------:R-:W-:Y:S04]  /*bf40*/  BSSY B0, `(.L_x_2426) ;  /* 0x0000002000007945 */ /* 0x000fe80003800000 */
[----:B-1----:R-:W-:Y:S05]  /*bf50*/  @!P3 BRA `(.L_x_2427) ;  /* 0x000001ec0094b947 */ /* 0x002fea0003800000 */
.L_x_2687:
[----:B------:R-:W-:Y:S05]  /*bf60*/  BSYNC B0 ;  /* 0x0000000000007941 */ /* 0x000fea0003800000 */
.L_x_2426:
[----:B------:R-:W-:Y:S01]  /*bf70*/  ISETP.GE.AND P3, PT, R19, R115, PT ;  /* 0x000000731300720c */ /* 0x000fe20003f66270 */
[----:B------:R-:W-:Y:S01]  /*bf80*/  BSSY B0, `(.L_x_2428) ;  /* 0x0000010000007945 */ /* 0x000fe20003800000 */
[----:B------:R-:W-:-:S11]  /*bf90*/  IMAD.WIDE R52, R25, 0x80, R88 ;  /* 0x0000008019347825 */ /* 0x000fd600078e0258 */
[----:B------:R-:W-:Y:S05]  /*bfa0*/  @P3 BRA `(.L_x_2429) ;  /* 0x0000000000343947 */ /* 0x000fea0003800000 */
[----:B------:R-:W-:Y:S01]  /*bfb0*/  MOV R49, R110 ;  /* 0x0000006e00317202 */ /* 0x000fe20000000f00 */
[----:B0-----:R-:W-:Y:S02]  /*bfc0*/  IMAD.MOV.U32 R48, RZ, RZ, R100 ;  /* 0x000000ffff307224 */ /* 0x001fe400078e0064 */
        /* <DEDUP_REMOVED lines=11> */
.L_x_2429:
[----:B------:R-:W-:Y:S05]  /*c080*/  BSYNC B0 ;  /* 0x0000000000007941 */ /* 0x000fea0003800000 */
.L_x_2428:
[----:B0-2---:R-:W-:Y:S01]  /*c090*/  VIADD R48, R19, 0x20 ;  /* 0x0000002013307836 */ /* 0x005fe20000000000 */
[----:B------:R-:W-:Y:S04]  /*c0a0*/  BSSY B0, `(.L_x_2430) ;  /* 0x0000012000007945 */ /* 0x000fe80003800000 */
[----:B------:R-:W-:-:S13]  /*c0b0*/  ISETP.GE.AND P3, PT, R48, R115, PT ;  /* 0x000000733000720c */ /* 0x000fda0003f66270 */
[----:B------:R-:W-:Y:S05]  /*c0c0*/  @P3 BRA `(.L_x_2431) ;  /* 0x00000000003c3947 */ /* 0x000fea0003800000 */
[----:B------:R-:W-:Y:S01]  /*c0d0*/  IADD3 R51, P3, R52, 0x20, RZ ;  /* 0x0000002034337810 */ /* 0x000fe20007f7e0ff */
[----:B------:R-:W-:Y:S02]  /*c0e0*/  IMAD.MOV.U32 R48, RZ, RZ, R100 ;  /* 0x000000ffff307224 */ /* 0x000fe400078e0064 */
[----:B------:R-:W-:Y:S02]  /*c0f0*/  IMAD.MOV.U32 R49, RZ, RZ, R110 ;  /* 0x000000ffff317224 */ /* 0x000fe400078e006e */
        /* <DEDUP_REMOVED lines=12> */
.L_x_2431:
[----:B------:R-:W-:Y:S05]  /*c1c0*/  BSYNC B0 ;  /* 0x0000000000007941 */ /* 0x000fea0003800000 */
.L_x_2430:
[----:B0-----:R-:W-:Y:S01]  /*c1d0*/  VIADD R48, R19, 0x40 ;  /* 0x0000004013307836 */ /* 0x001fe20000000000 */
        /* <DEDUP_REMOVED lines=18> */
.L_x_2433:
[----:B------:R-:W-:Y:S05]  /*c300*/  BSYNC B0 ;  /* 0x0000000000007941 */ /* 0x000fea0003800000 */
.L_x_2432:
        /* <DEDUP_REMOVED lines=19> */
.L_x_2435:
[----:B------:R-:W-:Y:S05]  /*c440*/  BSYNC B0 ;  /* 0x0000000000007941 */ /* 0x000fea0003800000 */
.L_x_2434:
        /* <DEDUP_REMOVED lines=22> */
.L_x_2348:
[----:B------:R-:W-:Y:S05]  /*c5b0*/  @P0 BRA `(.L_x_2437) ;  /* 0x00000000000c0947 */ /* 0x000fea0003800000 */
[----:B------:R-:W0:Y:S01]  /*c5c0*/  FENCE.VIEW.ASYNC.G ;  /* 0x00000000000073c6 */ /* 0x000e220000000100 */
[----:B------:R-:W-:Y:S05]  /*c5d0*/  WARPSYNC.ALL ;  /* 0x0000000000007948 */ /* 0x000fea0003800000 */
[----:B0-----:R-:W-:Y:S06]  /*c5e0*/  BAR.ARV 0xc, 0x180 ;  /* 0x0306000000007b1d */ /* 0x001fec0000002000 */
.L_x_2437:
[----:B------:R-:W2:Y:S01]  /*c5f0*/  LDL R0, [R1+0x54] ;  /* 0x0000540001007983 */ /* 0x000ea20000100800 */
[----:B------:R-:W-:Y:S01]  /*c600*/  ULDC.64 UR6, c[0x0][0x998] ;  /* 0x0002660000067ab9 */ /* 0x000fe20000000a00 */
[----:B------:R-:W-:Y:S02]  /*c610*/  ULDC.64 UR4, c[0x0][0x990] ;  /* 0x0002640000047ab9 */ /* 0x000fe40000000a00 */
[----:B------:R-:W3:Y:S04]  /*c620*/  LDL R3, [R1+0x2c] ;  /* 0x00002c0001037983 */ /* 0x000ee80000100800 */
[----:B------:R-:W4:Y:S01]  /*c630*/  LDL R20, [R1+0x18] ;  /* 0x0000180001147983 */ /* 0x000f220000100800 */
[----:B------:R-:W-:Y:S02]  /*c640*/  ISETP.NE.U32.AND P1, PT, RZ, UR6, PT ;  /* 0x00000006ff007c0c */ /* 0x000fe4000bf25070 */
[----:B------:R-:W-:Y:S01]  /*c650*/  ISETP.NE.U32.AND P0, PT, RZ, UR4, PT ;  /* 0x00000004ff007c0c */ /* 0x000fe2000bf05070 */
[----:B------:R-:W4:Y:S01]  /*c660*/  LDL R14, [R1] ;  /* 0x00000000010e7983 */ /* 0x000f220000100800 */
[----:B------:R-:W-:-:S02]  /*c670*/  ISETP.NE.AND.EX P1, PT, RZ, UR7, PT, P1 ;  /* 0x00000007ff007c0c */ /* 0x000fc4000bf25310 */
        /* <DEDUP_REMOVED lines=10> */
[----:B------:R-:W-:Y:S01]  /*c720*/  @P1 IMAD.IADD R5, R5, 0x1, R9 ;  /* 0x0000000105051824 */ /* 0x000fe200078e0209 */
[----:B------:R-:W-:Y:S01]  /*c730*/  @P0 SHF.R.S32.HI R9, RZ, 0x1f, R20 ;  /* 0x0000001fff090819 */ /* 0x000fe20000011414 */
[C---:B------:R-:W-:Y:S02]  /*c740*/  @P0 IMAD R7, R3.reuse, R7, R0 ;  /* 0x0000000703070224 */ /* 0x040fe400078e0200 */
[----:B------:R-:W-:-:S04]  /*c750*/  @P0 IMAD.WIDE.U32 R2, R3, R6, RZ ;  /* 0x0000000603020225 */ /* 0x000fc800078e00ff */
[----:B-1----:R-:W-:Y:S02]  /*c760*/  @P1 IMAD R6, R15, R10, RZ ;  /* 0x0000000a0f061224 */ /* 0x002fe400078e02ff */
[----:B------:R-:W-:Y:S02]  /*c770*/  @P0 IMAD.IADD R3, R3, 0x1, R7 ;  /* 0x0000000103030824 */ /* 0x000fe400078e0207 */
[----:B------:R-:W-:Y:S02]  /*c780*/  @P0 IMAD R0, R9, R12, RZ ;  /* 0x0000000c09000224 */ /* 0x000fe400078e02ff */
[C---:B------:R-:W-:Y:S02]  /*c790*/  @P1 IMAD R11, R20.reuse, R11, R6 ;  /* 0x0000000b140b1224 */ /* 0x040fe400078e0206 */
[----:B------:R-:W-:-:S04]  /*c7a0*/  @P1 IMAD.WIDE.U32 R6, R20, R10, R4 ;  /* 0x0000000a14061225 */ /* 0x000fc800078e0004 */
[C---:B------:R-:W-:Y:S02]  /*c7b0*/  @P0 IMAD R9, R20.reuse, R13, R0 ;  /* 0x0000000d14090224 */ /* 0x040fe400078e0200 */
[----:B------:R-:W-:Y:S01]  /*c7c0*/  @P0 IMAD.WIDE.U32 R2, R20, R12, R2 ;  /* 0x0000000c14020225 */ /* 0x000fe200078e0002 */
[----:B------:R-:W-:-:S03]  /*c7d0*/  @P1 LEA R8, P3, R6, UR6, 0x2 ;  /* 0x0000000606081c11 */ /* 0x000fc6000f8610ff */
[----:B------:R-:W-:Y:S01]  /*c7e0*/  @P1 IMAD.IADD R5, R7, 0x1, R11 ;  /* 0x0000000107051824 */ /* 0x000fe200078e020b */
[----:B------:R-:W-:Y:S01]  /*c7f0*/  @P0 LEA R4, P2, R2, UR4, 0x2 ;  /* 0x0000000402040c11 */ /* 0x000fe2000f8410ff */
[----:B------:R-:W-:Y:S01]  /*c800*/  @P0 IMAD.IADD R3, R3, 0x1, R9 ;  /* 0x0000000103030824 */ /* 0x000fe200078e0209 */
[----:B------:R-:W-:Y:S02]  /*c810*/  ULDC UR4, c[0x0][0x988] ;  /* 0x0002620000047ab9 */ /* 0x000fe40000000800 */
[----:B------:R-:W-:Y:S01]  /*c820*/  @P1 LEA.HI.X R9, R6, UR7, R5, 0x2, P3 ;  /* 0x0000000706091c11 */ /* 0x000fe200098f1405 */
[----:B------:R-:W-:Y:S01]  /*c830*/  IMAD.MOV.U32 R0, RZ, RZ, 0x3f800000 ;  /* 0x3f800000ff007424 */ /* 0x000fe200078e00ff */
[----:B------:R-:W-:Y:S01]  /*c840*/  @P0 LEA.HI.X R5, R2, UR5, R3, 0x2, P2 ;  /* 0x0000000502050c11 */ /* 0x000fe200090f1403 */
[----:B------:R-:W-:Y:S01]  /*c850*/  IMAD.MOV.U32 R3, RZ, RZ, 0x3f800000 ;  /* 0x3f800000ff037424 */ /* 0x000fe200078e00ff */
[----:B------:R-:W0:Y:S03]  /*c860*/  LDC R2, c[0x0][0x448] ;  /* 0x00011200ff027b82 */ /* 0x000e260000000800 */
[----:B------:R1:W2:Y:S04]  /*c870*/  @P1 LDG.E R0, desc[UR46][R8.64] ;  /* 0x0000002e08001981 */ /* 0x0002a8000c1e1900 */
[----:B------:R3:W2:Y:S01]  /*c880*/  @P0 LDG.E R3, desc[UR46][R4.64] ;  /* 0x0000002e04030981 */ /* 0x0006a2000c1e1900 */
[----:B0-----:R-:W-:-:S13]  /*c890*/  ISETP.NE.AND P0, PT, R2, 0x1, PT ;  /* 0x000000010200780c */ /* 0x001fda0003f05270 */
[----:B------:R-:W0:Y:S08]  /*c8a0*/  @P0 LDC R2, c[0x0][0x44c] ;  /* 0x00011300ff020b82 */ /* 0x000e300000000800 */
[----:B------:R-:W4:Y:S01]  /*c8b0*/  @P0 LDC R11, c[0x0][0x450] ;  /* 0x00011400ff0b0b82 */ /* 0x000f220000000800 */
[----:B------:R-:W-:-:S04]  /*c8c0*/  VIADD R7, R14, 0x7f ;  /* 0x0000007f0e077836 */ /* 0x000fc80000000000 */
[----:B0-----:R-:W-:-:S05]  /*c8d0*/  @P0 IMAD.HI.U32 R2, R7, R2, RZ ;  /* 0x0000000207020227 */ /* 0x001fca00078e00ff */
[----:B----4-:R-:W-:-:S04]  /*c8e0*/  @P0 SHF.R.U32.HI R7, RZ, R11, R2 ;  /* 0x0000000bff070219 */ /* 0x010fc80000011602 */
[----:B------:R-:W-:-:S04]  /*c8f0*/  IADD3 R7, R126, R7, RZ ;  /* 0x000000077e077210 */ /* 0x000fc80007ffe0ff */
[----:B------:R-:W-:-:S04]  /*c900*/  SHF.R.S32.HI R2, RZ, 0x1f, R7 ;  /* 0x0000001fff027819 */ /* 0x000fc80000011407 */
[----:B------:R-:W-:-:S04]  /*c910*/  LEA.HI R2, R2, R7, RZ, 0x7 ;  /* 0x0000000702027211 */ /* 0x000fc800078f38ff */
[----:B------:R-:W-:-:S04]  /*c920*/  SHF.R.S32.HI R2, RZ, 0x7, R2 ;  /* 0x00000007ff027819 */ /* 0x000fc80000011402 */
[----:B------:R-:W-:-:S04]  /*c930*/  VIMNMX R127, R127, R2, PT ;  /* 0x000000027f7f7248 */ /* 0x000fc80003fe0100 */
[----:B------:R-:W-:Y:S02]  /*c940*/  ISETP.GE.AND P1, PT, R127, 0x1, PT ;  /* 0x000000017f00780c */ /* 0x000fe40003f26270 */
[----:B------:R-:W-:Y:S02]  /*c950*/  CS2R R20, SRZ ;  /* 0x0000000000147805 */ /* 0x000fe4000001ff00 */
[----:B------:R-:W-:Y:S02]  /*c960*/  PLOP3.LUT P0, PT, PT, PT, PT, 0x80, 0x0 ;  /* 0x000000000000781c */ /* 0x000fe40003f0f070 */
        /* <DEDUP_REMOVED lines=23> */
[----:B------:R-:W-:Y:S01]  /*cae0*/  CS2R R106, SRZ ;  /* 0x00000000006a7805 */ /* 0x000fe2000001ff00 */
[----:B------:R-:W-:Y:S01]  /*caf0*/  IMAD.MOV.U32 R110, RZ, RZ, RZ ;  /* 0x000000ffff6e7224 */ /* 0x000fe200078e00ff */
[----:B------:R-:W-:-:S02]  /*cb00*/  CS2R R104, SRZ ;  /* 0x0000000000687805 */ /* 0x000fc4000001ff00 */
[----:B------:R-:W-:Y:S02]  /*cb10*/  CS2R R94, SRZ ;  /* 0x00000000005e7805 */ /* 0x000fe4000001ff00 */
[----:B------:R-:W-:Y:S02]  /*cb20*/  CS2R R52, SRZ ;  /* 0x0000000000347805 */ /* 0x000fe4000001ff00 */
[----:B------:R-:W-:Y:S02]  /*cb30*/  CS2R R98, SRZ ;  /* 0x0000000000627805 */ /* 0x000fe4000001ff00 */
[----:B------:R-:W-:Y:S01]  /*cb40*/  CS2R R96, SRZ ;  /* 0x0000000000607805 */ /* 0x000fe2000001ff00 */
[----:B------:R-:W-:Y:S01]  /*cb50*/  IMAD.MOV.U32 R87, RZ, RZ, RZ ;  /* 0x000000ffff577224 */ /* 0x000fe200078e00ff */
[----:B------:R-:W-:Y:S02]  /*cb60*/  CS2R R44, SRZ ;  /* 0x00000000002c7805 */ /* 0x000fe4000001ff00 */
[----:B------:R-:W-:Y:S01]  /*cb70*/  CS2R R140, SRZ ;  /* 0x00000000008c7805 */ /* 0x000fe2000001ff00 */
[----:B------:R-:W-:Y:S01]  /*cb80*/  IMAD.MOV.U32 R91, RZ, RZ, RZ ;  /* 0x000000ffff5b7224 */ /* 0x000fe200078e00ff */
        /* <DEDUP_REMOVED lines=8> */
[----:B------:R-:W-:-:S02]  /*cc10*/  CS2R R28, SRZ ;  /* 0x00000000001c7805 */ /* 0x000fc4000001ff00 */
[----:B------:R-:W-:Y:S02]  /*cc20*/  MOV R54, RZ ;  /* 0x000000ff00367202 */ /* 0x000fe40000000f00 */
        /* <DEDUP_REMOVED lines=20> */
[----:B------:R-:W-:Y:S02]  /*cd70*/  CS2R R34, SRZ ;  /* 0x0000000000227805 */ /* 0x000fe4000001ff00 */
[----:B------:R-:W-:Y:S01]  /*cd80*/  CS2R R32, SRZ ;  /* 0x0000000000207805 */ /* 0x000fe2000001ff00 */
[----:B------:R-:W-:Y:S01]  /*cd90*/  IMAD.MOV.U32 R153, RZ, RZ, RZ ;  /* 0x000000ffff997224 */ /* 0x000fe200078e00ff */
[----:B---3--:R-:W-:Y:S02]  /*cda0*/  CS2R R4, SRZ ;  /* 0x0000000000047805 */ /* 0x008fe4000001ff00 */
[----:B------:R-:W-:Y:S02]  /*cdb0*/  CS2R R108, SRZ ;  /* 0x00000000006c7805 */ /* 0x000fe4000001ff00 */
[----:B------:R-:W-:Y:S01]  /*cdc0*/  CS2R R24, SRZ ;  /* 0x0000000000187805 */ /* 0x000fe2000001ff00 */
[----:B--2---:R-:W-:Y:S01]  /*cdd0*/  FMUL.FTZ R0, R3, R0 ;  /* 0x0000000003007220 */ /* 0x004fe20000410000 */
[----:B------:R-:W-:-:S03]  /*cde0*/  IMAD.MOV.U32 R3, RZ, RZ, RZ ;  /* 0x000000ffff037224 */ /* 0x000fc600078e00ff */
[----:B------:R-:W-:Y:S01]  /*cdf0*/  FMUL.FTZ R2, R0, UR4 ;  /* 0x0000000400027c20 */ /* 0x000fe20008410000 */
[----:B------:R-:W-:Y:S06]  /*ce00*/  @!P1 BRA `(.L_x_2438) ;  /* 0x0000012000cc9947 */ /* 0x000fec0003800000 */
[----:B------:R-:W0:Y:S01]  /*ce10*/  S2R R26, SR_TID.X ;  /* 0x00000000001a7919 */ /* 0x000e220000002100 */
[----:B------:R-:W-:Y:S01]  /*ce20*/  UMOV UR4, 0xffffffff ;  /* 0xffffffff00047882 */ /* 0x000fe20000000000 */
[----:B0-----:R-:W-:-:S05]  /*ce30*/  VIADD R54, R26, 0xffffff80 ;  /* 0xffffff801a367836 */ /* 0x001fca0000000000 */
[----:B------:R-:W-:-:S04]  /*ce40*/  SHF.R.S32.HI R33, RZ, 0x1f, R54 ;  /* 0x0000001fff217819 */ /* 0x000fc80000011436 */
[----:B------:R-:W-:-:S04]  /*ce50*/  LEA.HI R13, R33, R54, RZ, 0x7 ;  /* 0x00000036210d7211 */ /* 0x000fc800078f38ff */
[----:B------:R-:W-:Y:S01]  /*ce60*/  SHF.R.S32.HI R13, RZ, 0x7, R13 ;  /* 0x00000007ff0d7819 */ /* 0x000fe2000001140d */
[----:B------:R-:W-:Y:S06]  /*ce70*/  BRA.DIV UR4, `(.L_x_2439) ;  /* 0x000001de04e07947 */ /* 0x000fec000b800000 */
[----:B------:R0:W1:Y:S02]  /*ce80*/  SHFL.IDX PT, R237, R13, RZ, 0x1f ;  /* 0x00001fff0ded7589 */ /* 0x00006400000e0000 */
.L_x_2690:
[----:B-1----:R-:W-:Y:S01]  /*ce90*/  LEA.HI R0, R237, R237, RZ, 0x1 ;  /* 0x000000eded007211 */ /* 0x002fe200078f08ff */
[----:B------:R-:W-:-:S03]  /*cea0*/  IMAD.U32 R3, RZ, RZ, UR44 ;  /* 0x0000002cff037e24 */ /* 0x000fc6000f8e00ff */
[----:B------:R-:W-:Y:S02]  /*ceb0*/  LOP3.LUT R0, R0, 0x1e, RZ, 0xc0, !PT ;  /* 0x0000001e00007812 */ /* 0x000fe400078ec0ff */
[----:B------:R-:W-:-:S03]  /*cec0*/  LOP3.LUT P0, RZ, R3, 0x3ff, RZ, 0xc0, !PT ;  /* 0x000003ff03ff7812 */ /* 0x000fc6000780c0ff */
[----:B------:R-:W-:Y:S01]  /*ced0*/  IMAD.IADD R0, R237, 0x1, -R0 ;  /* 0x00000001ed007824 */ /* 0x000fe200078e0a00 */
[----:B------:R-:W-:-:S04]  /*cee0*/  P2R R24, PR, RZ, 0x1 ;  /* 0x00000001ff187803 */ /* 0x000fc80000000000 */
[----:B------:R-:W-:-:S04]  /*cef0*/  LEA R0, R0, UR44, 0xd ;  /* 0x0000002c00007c11 */ /* 0x000fc8000f8e68ff */
[----:B------:R-:W-:-:S04]  /*cf00*/  SHF.R.U32.HI R0, RZ, 0x4, R0 ;  /* 0x00000004ff007819 */ /* 0x000fc80000011600 */
[----:B------:R-:W-:Y:S01]  /*cf10*/  LOP3.LUT R52, R0, 0x3fff, RZ, 0xc0, !PT ;  /* 0x00003fff00347812 */ /* 0x000fe200078ec0ff */
        /* <DEDUP_REMOVED lines=14> */
[----:B01----:R-:W-:-:S07]  /*d000*/  IMAD.MOV.U32 R13, RZ, RZ, RZ ;  /* 0x000000ffff0d7224 */ /* 0x003fce00078e00ff */
[----:B------:R-:W-:-:S07]  /*d010*/  LEPC R20, `(.L_x_2440) ;  /* 0x000000001014794e */ /* 0x000fce0000000000 */
[----:B--2--5:R-:W-:Y:S05]  /*d020*/  CALL.ABS.NOINC R14 ;  /* 0x000000000e007343 */ /* 0x024fea0003c00000 */
.L_x_2440:
        /* <DEDUP_REMOVED lines=13> */
.L_x_2444:
[----:B--2---:R2:W3:Y:S02]  /*d100*/  SYNCS.PHASECHK.TRANS64.TRYWAIT P0, [R18+URZ+0x38800], R3 ;  /* 0x03880003120075a7 */ /* 0x0044e4000800017f */
[----:B---3--:R-:W-:Y:S05]  /*d110*/  @!P0 NANOSLEEP.SYNCS 0x989680 ;  /* 0x009896800000895d */ /* 0x008fea0003900000 */
[----:B------:R-:W3:Y:S02]  /*d120*/  @!P0 SYNCS.PHASECHK.TRANS64 P0, [R18+URZ+0x38800], R3 ;  /* 0x03880003120085a7 */ /* 0x000ee4000800007f */
[----:B---3--:R-:W-:Y:S05]  /*d130*/  @!P0 BRA `(.L_x_2444) ;  /* 0xfffffffc00f08947 */ /* 0x008fea000383ffff */
.L_x_2443:
[----:B------:R-:W-:Y:S05]  /*d140*/  BSYNC B0 ;  /* 0x0000000000007941 */ /* 0x000fea0003800000 */
.L_x_2442:
[----:B------:R-:W-:Y:S05]  /*d150*/  BRA `(.L_x_2445) ;  /* 0x0000009400d47947 */ /* 0x000fea0003800000 */
.L_x_2441:
[----:B------:R-:W-:Y:S01]  /*d160*/  ISETP.NE.AND P0, PT, R24, RZ, PT ;  /* 0x000000ff1800720c */ /* 0x000fe20003f05270 */
[----:B------:R-:W-:Y:S01]  /*d170*/  ULDC.64 UR4, c[0x0][0x3f8] ;  /* 0x0000fe0000047ab9 */ /* 0x000fe20000000a00 */
[----:B-----5:R-:W-:Y:S01]  /*d180*/  SHF.R.S32.HI R0, RZ, 0x1f, R113 ;  /* 0x0000001fff007819 */ /* 0x020fe20000011471 */
[----:B------:R-:W-:Y:S01]  /*d190*/  ULDC.64 UR6, c[0x0][0x408] ;  /* 0x0001020000067ab9 */ /* 0x000fe20000000a00 */
[----:B------:R-:W-:-:S04]  /*d1a0*/  IMAD.WIDE.U32 R24, R113, UR4, RZ ;  /* 0x0000000471187c25 */ /* 0x000fc8000f8e00ff */
[C---:B------:R-:W-:Y:S02]  /*d1b0*/  IMAD R4, R0.reuse, UR4, RZ ;  /* 0x0000000400047c24 */ /* 0x040fe4000f8e02ff */
[----:B------:R-:W-:Y:S02]  /*d1c0*/  IMAD R0, R0, UR6, RZ ;  /* 0x0000000600007c24 */ /* 0x000fe4000f8e02ff */
        /* <DEDUP_REMOVED lines=21> */
[----:B--2---:R-:W-:Y:S05]  /*d320*/  CALL.ABS.NOINC R14 ;  /* 0x000000000e007343 */ /* 0x004fea0003c00000 */
.L_x_2446:
[----:B------:R-:W2:Y:S01]  /*d330*/  LDL R55, [R1] ;  /* 0x0000000001377983 */ /* 0x000ea20000100800 */
[----:B------:R-:W-:Y:S01]  /*d340*/  ULDC.U8 UR4, c[0x0][0x410] ;  /* 0x0001040000047ab9 */ /* 0x000fe20000000000 */
[----:B------:R-:W-:Y:S01]  /*d350*/  LEA.HI R33, R33, R54, RZ, 0x3 ;  /* 0x0000003621217211 */ /* 0x000fe200078f18ff */
[----:B------:R-:W-:Y:S01]  /*d360*/  BSSY B0, `(.L_x_2447) ;  /* 0x000094c000007945 */ /* 0x000fe20003800000 */
[----:B------:R-:W-:Y:S02]  /*d370*/  ISETP.NE.AND P0, PT, RZ, UR4, PT ;  /* 0x00000004ff007c0c */ /* 0x000fe4000bf05270 */
[----:B------:R-:W-:-:S05]  /*d380*/  LOP3.LUT R33, R33, 0xfffffff8, RZ, 0xc0, !PT ;  /* 0xfffffff821217812 */ /* 0x000fca00078ec0ff */
[----:B------:R-:W-:Y:S02]  /*d390*/  IMAD.IADD R54, R54, 0x1, -R33 ;  /* 0x0000000136367824 */ /* 0x000fe400078e0a21 */
[----:B--2---:R-:W-:-:S04]  /*d3a0*/  IMAD.IADD R59, R19, 0x1, R55 ;  /* 0x00000001133b7824 */ /* 0x004fc800078e0237 */
[----:B------:R-:W-:Y:S01]  /*d3b0*/  IMAD R3, R54, 0x20, R59 ;  /* 0x0000002036037824 */ /* 0x000fe200078e023b */
[----:B------:R-:W-:Y:S06]  /*d3c0*/  @!P0 BRA `(.L_x_2448) ;  /* 0x0000004800808947 */ /* 0x000fec0003800000 */
[----:B------:R-:W1:Y:S01]  /*d3d0*/  LDC R54, c[0x0][0x448] ;  /* 0x00011200ff367b82 */ /* 0x000e620000000800 */
[----:B------:R-:W-:Y:S01]  /*d3e0*/  MOV R10, R26 ;  /* 0x0000001a000a7202 */ /* 0x000fe20000000f00 */
[----:B------:R-:W-:Y:S01]  /*d3f0*/  IMAD.MOV.U32 R8, RZ, RZ, R24 ;  /* 0x000000ffff087224 */ /* 0x000fe200078e0018 */
[----:B------:R-:W-:Y:S01]  /*d400*/  ULDC.64 UR4, c[0x0][0x3f8] ;  /* 0x0000fe0000047ab9 */ /* 0x000fe20000000a00 */
[----:B------:R-:W-:Y:S01]  /*d410*/  IMAD.MOV.U32 R9, RZ, RZ, R29 ;  /* 0x000000ffff097224 */ /* 0x000fe200078e001d */
[----:B------:R-:W-:Y:S01]  /*d420*/  ULDC.64 UR6, c[0x0][0x408] ;  /* 0x0001020000067ab9 */ /* 0x000fe20000000a00 */
[----:B------:R-:W-:Y:S01]  /*d430*/  IMAD.MOV.U32 R11, RZ, RZ, R31 ;  /* 0x000000ffff0b7224 */ /* 0x000fe200078e001f */
[----:B------:R-:W-:Y:S01]  /*d440*/  ULDC.64 UR8, c[0x0][0x400] ;  /* 0x0001000000087ab9 */ /* 0x000fe20000000a00 */
[----:B------:R-:W-:Y:S02]  /*d450*/  SHF.R.S32.HI R53, RZ, 0x1f, R233 ;  /* 0x0000001fff357819 */ /* 0x000fe400000114e9 */
[----:B------:R-:W-:-:S02]  /*d460*/  SHF.R.S32.HI R49, RZ, 0x1f, R22 ;  /* 0x0000001fff317819 */ /* 0x000fc40000011416 */
        /* <DEDUP_REMOVED lines=11> */
[C---:B0-----:R-:W-:Y:S01]  /*d520*/  IMAD R13, R3.reuse, UR5, R4 ;  /* 0x00000005030d7c24 */ /* 0x041fe2000f8e0204 */
[----:B------:R-:W-:Y:S01]  /*d530*/  ULDC.64 UR4, c[0x0][0x3e8] ;  /* 0x0000fa0000047ab9 */ /* 0x000fe20000000a00 */
[----:B------:R-:W-:Y:S01]  /*d540*/  IMAD R3, R3, UR7, R0 ;  /* 0x0000000703037c24 */ /* 0x000fe2000f8e0200 */
[----:B------:R-:W-:Y:S01]  /*d550*/  IADD3 R5, P0, R8, UR4, RZ ;  /* 0x0000000408057c10 */ /* 0x000fe2000ff1e0ff */
[----:B------:R-:W-:-:S03]  /*d560*/  UMOV UR4, 0xffffffff ;  /* 0xffffffff00047882 */ /* 0x000fc60000000000 */
[----:B------:R-:W-:Y:S02]  /*d570*/  IADD3.X R6, R9, UR5, R13, P0, !PT ;  /* 0x0000000509067c10 */ /* 0x000fe400087fe40d */
[----:B------:R-:W-:Y:S01]  /*d580*/  IADD3.X R8, R11, UR9, R3, P1, !PT ;  /* 0x000000090b087c10 */ /* 0x000fe20008ffe403 */
[----:B------:R-:W-:Y:S06]  /*d590*/  BRA.DIV UR4, `(.L_x_2449) ;  /* 0x000001da04407947 */ /* 0x000fec000b800000 */
[----:B------:R0:W1:Y:S04]  /*d5a0*/  SHFL.IDX PT, R0, R6, RZ, 0x181f ;  /* 0x00181fff06007589 */ /* 0x00006800000e0000 */
[----:B------:R0:W2:Y:S04]  /*d5b0*/  SHFL.IDX PT, R3, R5, RZ, 0x181f ;  /* 0x00181fff05037589 */ /* 0x0000a800000e0000 */
[----:B------:R0:W3:Y:S04]  /*d5c0*/  SHFL.IDX PT, R4, R8, RZ, 0x181f ;  /* 0x00181fff08047589 */ /* 0x0000e800000e0000 */
[----:B------:R0:W4:Y:S02]  /*d5d0*/  SHFL.IDX PT, R14, R7, RZ, 0x181f ;  /* 0x00181fff070e7589 */ /* 0x00012400000e0000 */
.L_x_2696:
[----:B------:R-:W5:Y:S01]  /*d5e0*/  LDL R9, [R1+0x4] ;  /* 0x0000040001097983 */ /* 0x000f620000100800 */
[----:B------:R-:W-:Y:S01]  /*d5f0*/  BSSY B1, `(.L_x_2450) ;  /* 0x000001b000017945 */ /* 0x000fe20003800000 */
[----:B------:R-:W-:Y:S02]  /*d600*/  CS2R R20, SRZ ;  /* 0x0000000000147805 */ /* 0x000fe4000001ff00 */
[----:B------:R-:W-:Y:S02]  /*d610*/  CS2R R44, SRZ ;  /* 0x00000000002c7805 */ /* 0x000fe4000001ff00 */
[----:B------:R-:W-:Y:S02]  /*d620*/  CS2R R26, SRZ ;  /* 0x00000000001a7805 */ /* 0x000fe4000001ff00 */
[----:B------:R-:W-:Y:S01]  /*d630*/  CS2R R46, SRZ ;  /* 0x00000000002e7805 */ /* 0x000fe2000001ff00 */
[----:B-----5:R-:W-:-:S05]  /*d640*/  IMAD R54, R9, R54, RZ ;  /* 0x0000003609367224 */ /* 0x020fca00078e02ff */
        /* <DEDUP_REMOVED lines=8> */
[----:B--2---:R-:W-:-:S04]  /*d6d0*/  @!P4 IADD3 R24, P0, R233, R3, RZ ;  /* 0x00000003e918c210 */ /* 0x004fc80007f1e0ff */
[-C--:B----4-:R-:W-:Y:S02]  /*d6e0*/  @!P3 IADD3 R12, P1, R22, R14.reuse, RZ ;  /* 0x0000000e160cb210 */ /* 0x090fe40007f3e0ff */
[----:B------:R-:W-:Y:S01]  /*d6f0*/  @!P4 IADD3 R14, P2, R233, R14, RZ ;  /* 0x0000000ee90ec210 */ /* 0x000fe20007f5e0ff */
[----:B-1----:R-:W-:Y:S01]  /*d700*/  @!P4 IMAD.X R25, R0, 0x1, R53, P0 ;  /* 0x000000010019c824 */ /* 0x002fe200000e0635 */
[----:B------:R-:W-:Y:S02]  /*d710*/  @!P3 IADD3 R10, P0, R22, R3, RZ ;  /* 0x00000003160ab210 */ /* 0x000fe40007f1e0ff */
[----:B------:R-:W-:Y:S01]  /*d720*/  CS2R R26, SRZ ;  /* 0x00000000001a7805 */ /* 0x000fe2000001ff00 */
[C---:B---3--:R-:W-:Y:S02]  /*d730*/  @!P3 IMAD.X R13, R4.reuse, 0x1, R49, P1 ;  /* 0x00000001040db824 */ /* 0x048fe400008e0631 */
[----:B------:R-:W-:Y:S01]  /*d740*/  @!P4 IMAD.X R15, R4, 0x1, R53, P2 ;  /* 0x00000001040fc824 */ /* 0x000fe200010e0635 */
[----:B------:R1:W5:Y:S01]  /*d750*/  @!P4 LD.E.64 R20, desc[UR46][R24.64] ;  /* 0x0000002e1814c980 */ /* 0x000362000c101b00 */
[----:B------:R-:W-:-:S03]  /*d760*/  @!P3 IMAD.X R11, R0, 0x1, R49, P0 ;  /* 0x00000001000bb824 */ /* 0x000fc600000e0631 */
[----:B------:R1:W5:Y:S04]  /*d770*/  @!P3 LD.E.64 R46, desc[UR46][R12.64] ;  /* 0x0000002e0c2eb980 */ /* 0x000368000c101b00 */
[----:B------:R1:W5:Y:S04]  /*d780*/  @!P3 LD.E.64 R44, desc[UR46][R10.64] ;  /* 0x0000002e0a2cb980 */ /* 0x000368000c101b00 */
[----:B------:R1:W5:Y:S02]  /*d790*/  @!P4 LD.E.64 R26, desc[UR46][R14.64] ;  /* 0x0000002e0e1ac980 */ /* 0x000364000c101b00 */
.L_x_2451:
[----:B------:R-:W-:Y:S05]  /*d7a0*/  BSYNC B1 ;  /* 0x0000000000017941 */ /* 0x000fea0003800000 */
.L_x_2450:
[----:B------:R-:W-:Y:S01]  /*d7b0*/  UMOV UR4, 0xffffffff ;  /* 0xffffffff00047882 */ /* 0x000fe20000000000 */
[----:B-1----:R-:W-:Y:S02]  /*d7c0*/  CS2R R24, SRZ ;  /* 0x0000000000187805 */ /* 0x002fe4000001ff00 */
[----:B------:R-:W-:Y:S05]  /*d7d0*/  BRA.DIV UR4, `(.L_x_2452) ;  /* 0x000001da04207947 */ /* 0x000fea000b800000 */
[----:B------:R1:W0:Y:S04]  /*d7e0*/  SHFL.IDX PT, R0, R6, 0x1, 0x181f ;  /* 0x00381f0006007f89 */ /* 0x00022800000e0000 */
[----:B--2---:R1:W2:Y:S04]  /*d7f0*/  SHFL.IDX PT, R3, R5, 0x1, 0x181f ;  /* 0x00381f0005037f89 */ /* 0x0042a800000e0000 */
[----:B---3--:R1:W3:Y:S04]  /*d800*/  SHFL.IDX PT, R4, R8, 0x1, 0x181f ;  /* 0x00381f0008047f89 */ /* 0x0082e800000e0000 */
[----:B----4-:R1:W4:Y:S02]  /*d810*/  SHFL.IDX PT, R14, R7, 0x1, 0x181f ;  /* 0x00381f00070e7f89 */ /* 0x01032400000e0000 */
.L_x_2702:
        /* <DEDUP_REMOVED lines=16> */
[----:B0-----:R-:W-:Y:S01]  /*d920*/  @!P4 IMAD.X R31, R0, 0x1, R53, P0 ;  /* 0x00000001001fc824 */ /* 0x001fe200000e0635 */
        /* <DEDUP_REMOVED lines=9> */
.L_x_2454:
[----:B------:R-:W-:Y:S05]  /*d9c0*/  BSYNC B1 ;  /* 0x0000000000017941 */ /* 0x000fea0003800000 */
.L_x_2453:
[----:B------:R-:W-:-:S03]  /*d9d0*/  UMOV UR4, 0xffffffff ;  /* 0xffffffff00047882 */ /* 0x000fc60000000000 */
[----:B------:R-:W-:Y:S05]  /*d9e0*/  BRA.DIV UR4, `(.L_x_2455) ;  /* 0x000001da040c7947 */ /* 0x000fea000b800000 */
[----:B0-----:R0:W0:Y:S04]  /*d9f0*/  SHFL.IDX PT, R0, R6, 0x2, 0x181f ;  /* 0x00581f0006007f89 */ /* 0x00102800000e0000 */
[----:B--2---:R2:W0:Y:S04]  /*da00*/  SHFL.IDX PT, R3, R5, 0x2, 0x181f ;  /* 0x00581f0005037f89 */ /* 0x00442800000e0000 */
[----:B---3--:R2:W3:Y:S04]  /*da10*/  SHFL.IDX PT, R4, R8, 0x2, 0x181f ;  /* 0x00581f0008047f89 */ /* 0x0084e800000e0000 */
[----:B----4-:R2:W4:Y:S02]  /*da20*/  SHFL.IDX PT, R14, R7, 0x2, 0x181f ;  /* 0x00581f00070e7f89 */ /* 0x01052400000e0000 */
.L_x_2708:
[----:B------:R-:W-:Y:S01]  /*da30*/  IADD3 R9, R59, 0x40, RZ ;  /* 0x000000403b097810 */ /* 0x000fe20007ffe0ff */
[----:B------:R-:W-:Y:S01]  /*da40*/  BSSY B1, `(.L_x_2456) ;  /* 0x000001a000017945 */ /* 0x000fe20003800000 */
[----:B------:R-:W-:Y:S02]  /*da50*/  CS2R R30, SRZ ;  /* 0x00000000001e7805 */ /* 0x000fe4000001ff00 */
[----:B------:R-:W-:Y:S02]  /*da60*/  CS2R R40, SRZ ;  /* 0x0000000000287805 */ /* 0x000fe4000001ff00 */
[----:B------:R-:W-:Y:S02]  /*da70*/  ISETP.GE.AND P0, PT, R9, R54, PT ;  /* 0x000000360900720c */ /* 0x000fe40003f06270 */
[----:B------:R-:W-:Y:S02]  /*da80*/  CS2R R32, SRZ ;  /* 0x0000000000207805 */ /* 0x000fe4000001ff00 */
[----:B------:R-:W-:-:S09]  /*da90*/  CS2R R42, SRZ ;  /* 0x00000000002a7805 */ /* 0x000fd2000001ff00 */
        /* <DEDUP_REMOVED lines=8> */
[-C--:B----4-:R-:W-:Y:S02]  /*db20*/  @!P3 IADD3 R12, P1, R22, R14.reuse, RZ ;  /* 0x0000000e160cb210 */ /* 0x090fe40007f3e0ff */
[----:B------:R-:W-:Y:S01]  /*db30*/  @!P4 IADD3 R14, P2, R233, R14, RZ ;  /* 0x0000000ee90ec210 */ /* 0x000fe20007f5e0ff */
[----:B------:R-:W-:Y:S01]  /*db40*/  @!P4 IMAD.X R35, R0, 0x1, R53, P0 ;  /* 0x000000010023c824 */ /* 0x000fe200000e0635 */
        /* <DEDUP_REMOVED lines=9> */
.L_x_2457:
[----:B------:R-:W-:Y:S05]  /*dbe0*/  BSYNC B1 ;  /* 0x0000000000017941 */ /* 0x000fea0003800000 */
.L_x_2456:
[----:B------:R-:W-:Y:S01]  /*dbf0*/  UMOV UR4, 0xffffffff ;  /* 0xffffffff00047882 */ /* 0x000fe20000000000 */
[----:B0-----:R-:W-:Y:S02]  /*dc00*/  CS2R R34, SRZ ;  /* 0x0000000000227805 */ /* 0x001fe4000001ff00 */
[----:B------:R-:W-:Y:S05]  /*dc10*/  BRA.DIV UR4, `(.L_x_2458) ;  /* 0x000001d604f07947 */ /* 0x000fea000b800000 */
[----:B------:R0:W0:Y:S04]  /*dc20*/  SHFL.IDX PT, R0, R6, 0x3, 0x181f ;  /* 0x00781f0006007f89 */ /* 0x00002800000e0000 */
[----:B------:R0:W0:Y:S04]  /*dc30*/  SHFL.IDX PT, R3, R5, 0x3, 0x181f ;  /* 0x00781f0005037f89 */ /* 0x00002800000e0000 */
[----:B---3--:R3:W0:Y:S04]  /*dc40*/  SHFL.IDX PT, R4, R8, 0x3, 0x181f ;  /* 0x00781f0008047f89 */ /* 0x00862800000e0000 */
[----:B----4-:R3:W4:Y:S02]  /*dc50*/  SHFL.IDX PT, R14, R7, 0x3, 0x181f ;  /* 0x00781f00070e7f89 */ /* 0x01072400000e0000 */
.L_x_2714:
[----:B------:R-:W-:Y:S01]  /*dc60*/  VIADD R59, R59, 0x60 ;  /* 0x000000603b3b7836 */ /* 0x000fe20000000000 */
[----:B------:R-:W-:Y:S01]  /*dc70*/  BSSY B1, `(.L_x_2459) ;  /* 0x0000019000017945 */ /* 0x000fe20003800000 */
[----:B------:R-:W-:Y:S02]  /*dc80*/  CS2R R10, SRZ ;  /* 0x00000000000a7805 */ /* 0x000fe4000001ff00 */
[----:B-123--:R-:W-:Y:S02]  /*dc90*/  CS2R R8, SRZ ;  /* 0x0000000000087805 */ /* 0x00efe4000001ff00 */
        /* <DEDUP_REMOVED lines=8> */
[----:B------:R-:W-:Y:S02]  /*dd20*/  CS2R R12, SRZ ;  /* 0x00000000000c7805 */ /* 0x000fe4000001ff00 */
[----:B------:R-:W-:-:S05]  /*dd30*/  CS2R R8, SRZ ;  /* 0x0000000000087805 */ /* 0x000fca000001ff00 */
[CC--:B0-----:R-:W-:Y:S02]  /*dd40*/  @!P4 IADD3 R6, P0, R22.reuse, R3.reuse, RZ ;  /* 0x000000031606c210 */ /* 0x0c1fe40007f1e0ff */
[-C--:B----4-:R-:W-:Y:S02]  /*dd50*/  @!P4 IADD3 R48, P1, R22, R14.reuse, RZ ;  /* 0x0000000e1630c210 */ /* 0x090fe40007f3e0ff */
[C---:B------:R-:W-:Y:S01]  /*dd60*/  @!P5 IADD3 R50, P2, R233.reuse, R3, RZ ;  /* 0x00000003e932d210 */ /* 0x040fe20007f5e0ff */
[--C-:B------:R-:W-:Y:S01]  /*dd70*/  @!P4 IMAD.X R7, R0, 0x1, R49.reuse, P0 ;  /* 0x000000010007c824 */ /* 0x100fe200000e0631 */
[----:B------:R-:W-:Y:S01]  /*dd80*/  @!P5 IADD3 R14, P3, R233, R14, RZ ;  /* 0x0000000ee90ed210 */ /* 0x000fe20007f7e0ff */
[----:B------:R-:W-:Y:S02]  /*dd90*/  @!P4 IMAD.X R49, R4, 0x1, R49, P1 ;  /* 0x000000010431c824 */ /* 0x000fe400008e0631 */
[--C-:B------:R-:W-:Y:S01]  /*dda0*/  @!P5 IMAD.X R51, R0, 0x1, R53.reuse, P2 ;  /* 0x000000010033d824 */ /* 0x100fe200010e0635 */
[----:B------:R1:W5:Y:S01]  /*ddb0*/  @!P4 LD.E.64 R10, desc[UR46][R6.64] ;  /* 0x0000002e060ac980 */ /* 0x000362000c101b00 */
[----:B------:R-:W-:-:S03]  /*ddc0*/  @!P5 IMAD.X R15, R4, 0x1, R53, P3 ;  /* 0x00000001040fd824 */ /* 0x000fc600018e0635 */
[----:B------:R1:W5:Y:S04]  /*ddd0*/  @!P5 LD.E.64 R34, desc[UR46][R50.64] ;  /* 0x0000002e3222d980 */ /* 0x000368000c101b00 */
[----:B------:R1:W5:Y:S04]  /*dde0*/  @!P4 LD.E.64 R12, desc[UR46][R48.64] ;  /* 0x0000002e300cc980 */ /* 0x000368000c101b00 */
[----:B------:R1:W5:Y:S02]  /*ddf0*/  @!P5 LD.E.64 R8, desc[UR46][R14.64] ;  /* 0x0000002e0e08d980 */ /* 0x000364000c101b00 */
.L_x_2460:
[----:B------:R-:W-:Y:S05]  /*de00*/  BSYNC B1 ;  /* 0x0000000000017941 */ /* 0x000fea0003800000 */
.L_x_2459:
[----:B------:R-:W-:Y:S01]  /*de10*/  ULEA.HI UR4, UR43, UR43, URZ, 0x1 ;  /* 0x0000002b2b047291 */ /* 0x000fe2000f8f083f */
[----:B0-----:R-:W-:Y:S01]  /*de20*/  VIADDMNMX R0, R54, -R55, 0x80, PT ;  /* 0x0000008036007446 */ /* 0x001fe20003800937 */
[----:B------:R-:W-:Y:S02]  /*de30*/  BSSY B1, `(.L_x_2461) ;  /* 0x0000008000017945 */ /* 0x000fe40003800000 */
[----:B------:R-:W-:Y:S01]  /*de40*/  ULOP3.LUT UR4, UR4, 0xfffffffe, URZ, 0xc0, !UPT ;  /* 0xfffffffe04047892 */ /* 0x000fe2000f8ec03f */
[----:B------:R-:W-:-:S03]  /*de50*/  ISETP.GE.AND P1, PT, R19, R0, PT ;  /* 0x000000001300720c */ /* 0x000fc60003f26270 */
[----:B------:R-:W-:-:S06]  /*de60*/  UIADD3 UR4, UR43, -UR4, URZ ;  /* 0x800000042b047290 */ /* 0x000fcc000fffe03f */
[----:B------:R-:W-:-:S05]  /*de70*/  IMAD.U32 R3, RZ, RZ, UR4 ;  /* 0x00000004ff037e24 */ /* 0x000fca000f8e00ff */
[----:B------:R-:W-:-:S04]  /*de80*/  SHF.L.U32 R3, R3, 0x1f, RZ ;  /* 0x0000001f03037819 */ /* 0x000fc800000006ff */
[----:B------:R-:W0:Y:S02]  /*de90*/  SYNCS.PHASECHK.TRANS64.TRYWAIT P0, [R18+URZ+0x38800], R3 ;  /* 0x03880003120075a7 */ /* 0x000e24000800017f */
[----:B0-----:R-:W-:Y:S05]  /*dea0*/  @!P0 BRA `(.L_x_2462) ;  /* 0x000001d400bc8947 */ /* 0x001fea0003800000 */
.L_x_2715:
[----:B------:R-:W-:Y:S05]  /*deb0*/  BSYNC B1 ;  /* 0x0000000000017941 */ /* 0x000fea0003800000 */
.L_x_2461:
[----:B------:R-:W-:Y:S04]  /*dec0*/  BSSY B1, `(.L_x_2463) ;  /* 0x00000fa000017945 */ /* 0x000fe80003800000 */
[----:B------:R-:W-:Y:S05]  /*ded0*/  @P1 BRA `(.L_x_2464) ;  /* 0x0000000c00e01947 */ /* 0x000fea0003800000 */
[----:B------:R2:W5:Y:S01]  /*dee0*/  LDL R63, [R1+0x40] ;  /* 0x00004000013f7983 */ /* 0x0005620000100800 */
[----:B0-----:R-:W0:Y:S01]  /*def0*/  LDC R3, c[0x0][0x3f4] ;  /* 0x0000fd00ff037b82 */ /* 0x001e220000000800 */
[----:B------:R-:W-:Y:S01]  /*df00*/  BSSY B2, `(.L_x_2465) ;  /* 0x000007a000027945 */ /* 0x000fe20003800000 */
[-C--:B0-----:R-:W-:Y:S02]  /*df10*/  ISETP.GE.AND P0, PT, R22, R3.reuse, PT ;  /* 0x000000031600720c */ /* 0x081fe40003f06270 */
[----:B------:R-:W-:-:S11]  /*df20*/  ISETP.GE.AND P1, PT, R233, R3, PT ;  /* 0x00000003e900720c */ /* 0x000fd60003f26270 */
[----:B--2---:R-:W-:Y:S05]  /*df30*/  @P0 BRA `(.L_x_2466) ;  /* 0x0000000400d80947 */ /* 0x004fea0003800000 */
[----:B-1---5:R-:W0:Y:S01]  /*df40*/  LDS.128 R4, [R63+0x20400] ;  /* 0x020400003f047984 */ /* 0x022e220000000c00 */
[----:B----4-:R-:W-:Y:S02]  /*df50*/  SHF.R.U32.HI R14, RZ, 0x8, R44 ;  /* 0x00000008ff0e7819 */ /* 0x010fe4000001162c */
        /* <DEDUP_REMOVED lines=9> */
[----:B------:R-:W-:Y:S01]  /*dff0*/  SHF.R.U32.HI R54, RZ, 0x10, R45 ;  /* 0x00000010ff367819 */ /* 0x000fe2000001162d */
[----:B------:R-:W-:Y:S01]  /*e000*/  IMAD.U32 R53, R53, 0x10000, RZ ;  /* 0x0001000035357824 */ /* 0x000fe200078e00ff */
[----:B------:R-:W-:-:S02]  /*e010*/  LOP3.LUT R50, R47, 0xff, RZ, 0xc0, !PT ;  /* 0x000000ff2f327812 */ /* 0x000fc400078ec0ff */
[----:B------:R-:W-:Y:S02]  /*e020*/  LOP3.LUT R51, R51, 0xff, RZ, 0xc0, !PT ;  /* 0x000000ff33337812 */ /* 0x000fe400078ec0ff */
[----:B------:R-:W-:Y:S02]  /*e030*/  PRMT R15, R48, 0x7604, R15 ;  /* 0x00007604300f7816 */ /* 0x000fe4000000000f */
[----:B------:R-:W-:Y:S02]  /*e040*/  LOP3.LUT R48, R46, 0xff, RZ, 0xc0, !PT ;  /* 0x000000ff2e307812 */ /* 0x000fe400078ec0ff */
[----:B------:R-:W-:Y:S02]  /*e050*/  LOP3.LUT R49, R14, 0xff, RZ, 0xc0, !PT ;  /* 0x000000ff0e317812 */ /* 0x000fe400078ec0ff */
[----:B------:R-:W-:Y:S02]  /*e060*/  SHF.L.U32 R14, R54, 0x10, RZ ;  /* 0x00000010360e7819 */ /* 0x000fe400000006ff */
[----:B------:R-:W-:-:S02]  /*e070*/  PRMT R50, R51, 0x7604, R50 ;  /* 0x0000760433327816 */ /* 0x000fc40000000032 */
[----:B------:R-:W-:Y:S02]  /*e080*/  PRMT R51, R49, 0x7604, R48 ;  /* 0x0000760431337816 */ /* 0x000fe40000000030 */
[----:B------:R-:W-:Y:S02]  /*e090*/  LOP3.LUT R49, R15, 0xff0000, R14, 0xf8, !PT ;  /* 0x00ff00000f317812 */ /* 0x000fe400078ef80e */
[----:B------:R-:W-:Y:S02]  /*e0a0*/  LOP3.LUT R53, R50, 0xff0000, R53, 0xf8, !PT ;  /* 0x00ff000032357812 */ /* 0x000fe400078ef835 */
[----:B------:R-:W-:Y:S02]  /*e0b0*/  LOP3.LUT R51, R51, 0xff0000, R46, 0xf8, !PT ;  /* 0x00ff000033337812 */ /* 0x000fe400078ef82e */
[----:B------:R-:W-:Y:S02]  /*e0c0*/  LOP3.LUT R53, R53, 0xff000000, R47, 0xf8, !PT ;  /* 0xff00000035357812 */ /* 0x000fe400078ef82f */
[----:B------:R-:W-:-:S02]  /*e0d0*/  LOP3.LUT R49, R49, 0xff000000, R45, 0xf8, !PT ;  /* 0xff00000031317812 */ /* 0x000fc400078ef82d */
[----:B------:R-:W-:Y:S02]  /*e0e0*/  LOP3.LUT R15, R3, 0xff0000, R44, 0xf8, !PT ;  /* 0x00ff0000030f7812 */ /* 0x000fe400078ef82c */
        /* <DEDUP_REMOVED lines=70> */
[--C-:B------:R-:W-:Y:S02]  /*e550*/  HADD2.F32 R3, -RZ, R7.reuse.H1_H1 ;  /* 0x30000007ff037230 */ /* 0x100fe40000004100 */
[C---:B------:R-:W-:Y:S01]  /*e560*/  FMUL.FTZ R49, R4.reuse, R15 ;  /* 0x0000000f04317220 */ /* 0x040fe20000410000 */
        /* <DEDUP_REMOVED lines=19> */
.L_x_2466:
[----:B------:R-:W-:Y:S05]  /*e6a0*/  BSYNC B2 ;  /* 0x0000000000027941 */ /* 0x000fea0003800000 */
.L_x_2465:
[----:B------:R-:W-:Y:S05]  /*e6b0*/  @P1 BRA `(.L_x_2464) ;  /* 0x0000000400e81947 */ /* 0x000fea0003800000 */
[----:B01---5:R-:W0:Y:S01]  /*e6c0*/  LDS.128 R4, [R63+0x24400] ;  /* 0x024400003f047984 */ /* 0x023e220000000c00 */
[----:B------:R-:W-:Y:S02]  /*e6d0*/  SHF.R.U32.HI R15, RZ, 0x8, R21 ;  /* 0x00000008ff0f7819 */ /* 0x000fe40000011615 */
        /* <DEDUP_REMOVED lines=8> */
[----:B------:R-:W-:Y:S02]  /*e760*/  PRMT R45, R15, 0x7604, R44 ;  /* 0x000076040f2d7816 */ /* 0x000fe4000000002c */
[----:B------:R-:W-:Y:S02]  /*e770*/  PRMT R49, R48, 0x7604, R49 ;  /* 0x0000760430317816 */ /* 0x000fe40000000031 */
[----:B------:R-:W-:-:S02]  /*e780*/  SHF.R.U32.HI R44, RZ, 0x10, R21 ;  /* 0x00000010ff2c7819 */ /* 0x000fc40000011615 */
[----:B------:R-:W-:Y:S02]  /*e790*/  SHF.R.U32.HI R48, RZ, 0x10, R27 ;  /* 0x00000010ff307819 */ /* 0x000fe4000001161b */
[----:B----4-:R-:W-:Y:S02]  /*e7a0*/  LOP3.LUT R14, R20, 0xff, RZ, 0xc0, !PT ;  /* 0x000000ff140e7812 */ /* 0x010fe400078ec0ff */
[----:B------:R-:W-:Y:S02]  /*e7b0*/  LOP3.LUT R47, R26, 0xff, RZ, 0xc0, !PT ;  /* 0x000000ff1a2f7812 */ /* 0x000fe400078ec0ff */
[----:B------:R-:W-:Y:S02]  /*e7c0*/  LOP3.LUT R3, R3, 0xff, RZ, 0xc0, !PT ;  /* 0x000000ff03037812 */ /* 0x000fe400078ec0ff */
[----:B------:R-:W-:Y:S02]  /*e7d0*/  SHF.R.U32.HI R15, RZ, 0x10, R26 ;  /* 0x00000010ff0f7819 */ /* 0x000fe4000001161a */
[----:B------:R-:W-:-:S02]  /*e7e0*/  LOP3.LUT R44, R44, 0xff, RZ, 0xc0, !PT ;  /* 0x000000ff2c2c7812 */ /* 0x000fc400078ec0ff */
[----:B------:R-:W-:Y:S02]  /*e7f0*/  LOP3.LUT R48, R48, 0xff, RZ, 0xc0, !PT ;  /* 0x000000ff30307812 */ /* 0x000fe400078ec0ff */
[----:B------:R-:W-:Y:S02]  /*e800*/  PRMT R14, R3, 0x7604, R14 ;  /* 0x00007604030e7816 */ /* 0x000fe4000000000e */
        /* <DEDUP_REMOVED lines=101> */
.L_x_2464:
[----:B------:R-:W-:Y:S05]  /*ee60*/  BSYNC B1 ;  /* 0x0000000000017941 */ /* 0x000fea0003800000 */
.L_x_2463:
[----:B0-----:R-:W-:Y:S01]  /*ee70*/  VIADD R3, R19, 0x20 ;  /* 0x0000002013037836 */ /* 0x001fe20000000000 */
[----:B------:R-:W-:Y:S04]  /*ee80*/  BSSY B1, `(.L_x_2467) ;  /* 0x00000fb000017945 */ /* 0x000fe80003800000 */
[----:B------:R-:W-:-:S13]  /*ee90*/  ISETP.GE.AND P0, PT, R3, R0, PT ;  /* 0x000000000300720c */ /* 0x000fda0003f06270 */
[----:B------:R-:W-:Y:S05]  /*eea0*/  @P0 BRA `(.L_x_2468) ;  /* 0x0000000c00e00947 */ /* 0x000fea0003800000 */
[----:B------:R0:W5:Y:S01]  /*eeb0*/  LDL R53, [R1+0x40] ;  /* 0x0000400001357983 */ /* 0x0001620000100800 */
[----:B------:R-:W3:Y:S01]  /*eec0*/  LDC R3, c[0x0][0x3f4] ;  /* 0x0000fd00ff037b82 */ /* 0x000ee20000000800 */
[----:B------:R-:W-:Y:S01]  /*eed0*/  BSSY B2, `(.L_x_2469) ;  /* 0x000007e000027945 */ /* 0x000fe20003800000 */
[-C--:B---3--:R-:W-:Y:S02]  /*eee0*/  ISETP.GE.AND P0, PT, R22, R3.reuse, PT ;  /* 0x000000031600720c */ /* 0x088fe40003f06270 */
[----:B------:R-:W-:-:S11]  /*eef0*/  ISETP.GE.AND P1, PT, R233, R3, PT ;  /* 0x00000003e900720c */ /* 0x000fd60003f26270 */
[----:B0-----:R-:W-:Y:S05]  /*ef00*/  @P0 BRA `(.L_x_2470) ;  /* 0x0000000400e80947 */ /* 0x001fea0003800000 */
[----:B-12--5:R-:W0:Y:S01]  /*ef10*/  LDS.128 R4, [R53+0x21400] ;  /* 0x0214000035047984 */ /* 0x026e220000000c00 */
[----:B------:R-:W-:Y:S02]  /*ef20*/  SHF.R.U32.HI R3, RZ, 0x8, R36 ;  /* 0x00000008ff037819 */ /* 0x000fe40000011624 */
[----:B------:R-:W-:Y:S02]  /*ef30*/  SHF.R.U32.HI R15, RZ, 0x8, R37 ;  /* 0x00000008ff0f7819 */ /* 0x000fe40000011625 */
[----:B------:R-:W-:Y:S02]  /*ef40*/  SHF.R.U32.HI R44, RZ, 0x8, R39 ;  /* 0x00000008ff2c7819 */ /* 0x000fe40000011627 */
[----:B----4-:R-:W-:Y:S02]  /*ef50*/  LOP3.LUT R14, R36, 0xff, RZ, 0xc0, !PT ;  /* 0x000000ff240e7812 */ /* 0x010fe400078ec0ff */
        /* <DEDUP_REMOVED lines=117> */
.L_x_2470:
[----:B------:R-:W-:Y:S05]  /*f6b0*/  BSYNC B2 ;  /* 0x0000000000027941 */ /* 0x000fea0003800000 */
.L_x_2469:
[----:B------:R-:W-:Y:S05]  /*f6c0*/  @P1 BRA `(.L_x_2468) ;  /* 0x0000000400d81947 */ /* 0x000fea0003800000 */
[----:B012--5:R-:W0:Y:S01]  /*f6d0*/  LDS.128 R4, [R53+0x25400] ;  /* 0x0254000035047984 */ /* 0x027e220000000c00 */
[----:B----4-:R-:W-:Y:S02]  /*f6e0*/  SHF.R.U32.HI R14, RZ, 0x8, R24 ;  /* 0x00000008ff0e7819 */ /* 0x010fe40000011618 */
        /* <DEDUP_REMOVED lines=116> */
.L_x_2468:
[----:B------:R-:W-:Y:S05]  /*fe30*/  BSYNC B1 ;  /* 0x0000000000017941 */ /* 0x000fea0003800000 */
.L_x_2467:
[----:B------:R-:W-:Y:S01]  /*fe40*/  VIADD R3, R19, 0x40 ;  /* 0x0000004013037836 */ /* 0x000fe20000000000 */
[----:B------:R-:W-:Y:S04]  /*fe50*/  BSSY B1, `(.L_x_2471) ;  /* 0x00000fb000017945 */ /* 0x000fe80003800000 */
[----:B------:R-:W-:-:S13]  /*fe60*/  ISETP.GE.AND P0, PT, R3, R0, PT ;  /* 0x000000000300720c */ /* 0x000fda0003f06270 */
[----:B------:R-:W-:Y:S05]  /*fe70*/  @P0 BRA `(.L_x_2472) ;  /* 0x0000000c00e00947 */ /* 0x000fea0003800000 */
[----:B-----5:R0:W5:Y:S01]  /*fe80*/  LDL R45, [R1+0x40] ;  /* 0x00004000012d7983 */ /* 0x0201620000100800 */
[----:B------:R-:W1:Y:S01]  /*fe90*/  LDC R3, c[0x0][0x3f4] ;  /* 0x0000fd00ff037b82 */ /* 0x000e620000000800 */
[----:B------:R-:W-:Y:S01]  /*fea0*/  BSSY B2, `(.L_x_2473) ;  /* 0x000007a000027945 */ /* 0x000fe20003800000 */
[-C--:B-1----:R-:W-:Y:S02]  /*feb0*/  ISETP.GE.AND P0, PT, R22, R3.reuse, PT ;  /* 0x000000031600720c */ /* 0x082fe40003f06270 */
[----:B------:R-:W-:-:S11]  /*fec0*/  ISETP.GE.AND P1, PT, R233, R3, PT ;  /* 0x00000003e900720c */ /* 0x000fd60003f26270 */
[----:B0-----:R-:W-:Y:S05]  /*fed0*/  @P0 BRA `(.L_x_2474) ;  /* 0x0000000400d80947 */ /* 0x001fea0003800000 */
[----:B--23-5:R-:W0:Y:S01]  /*fee0*/  LDS.128 R4, [R45+0x22400] ;  /* 0x022400002d047984 */ /* 0x02ce220000000c00 */
[----:B----4-:R-:W-:Y:S02]  /*fef0*/  SHF.R.U32.HI R14, RZ, 0x8, R40 ;  /* 0x00000008ff0e7819 */ /* 0x010fe40000011628 */
        /* <DEDUP_REMOVED lines=116> */
.L_x_2474:
[----:B------:R-:W-:Y:S05]  /*10640*/  BSYNC B2 ;  /* 0x0000000000027941 */ /* 0x000fea0003800000 */
.L_x_2473:
[----:B------:R-:W-:Y:S05]  /*10650*/  @P1 BRA `(.L_x_2472) ;  /* 0x0000000400e81947 */ /* 0x000fea0003800000 */
[----:B0-23-5:R-:W0:Y:S01]  /*10660*/  LDS.128 R4, [R45+0x26400] ;  /* 0x026400002d047984 */ /* 0x02de220000000c00 */
        /* <DEDUP_REMOVED lines=121> */
.L_x_2472:
[----:B------:R-:W-:Y:S05]  /*10e00*/  BSYNC B1 ;  /* 0x0000000000017941 */ /* 0x000fea0003800000 */
.L_x_2471:
[----:B------:R-:W-:-:S05]  /*10e10*/  VIADD R3, R19, 0x60 ;  /* 0x0000006013037836 */ /* 0x000fca0000000000 */
        /* <DEDUP_REMOVED lines=94> */
[----:B------:R-:W-:Y:S01]  /*11400*/  HADD2.F32 R3, -RZ, R0.H1_H1 ;  /* 0x30000000ff037230 */ /* 0x000fe20000004100 */
[----:B------:R-:W-:Y:S01]  /*11410*/  F2FP.SATFINITE.E4M3.F32.PACK_AB_MERGE_C R28, R28, R29, RZ ;  /* 0x0000001d1c1c723e */ /* 0x000fe200048070ff */
[----:B------:R-:W-:Y:S02]  /*11420*/  HADD2.F32 R10, -RZ, R10.H0_H0 ;  /* 0x2000000aff0a7230 */ /* 0x000fe40000004100 */
[-C--:B------:R-:W-:Y:S01]  /*11430*/  FMUL.FTZ R21, R5, R11.reuse ;  /* 0x0000000b05157220 */ /* 0x080fe20000410000 */
[----:B------:R-:W-:Y:S02]  /*11440*/  HADD2.F32 R4, -RZ, R4.H0_H0 ;  /* 0x20000004ff047230 */ /* 0x000fe40000004100 */
[C---:B------:R-:W-:Y:S01]  /*11450*/  FMUL.FTZ R5, R3.reuse, R12 ;  /* 0x0000000c03057220 */ /* 0x040fe20000410000 */
[----:B------:R-:W-:Y:S02]  /*11460*/  HADD2.F32 R0, -RZ, R0.H0_H0 ;  /* 0x20000000ff007230 */ /* 0x000fe40000004100 */
[----:B------:R-:W-:Y:S01]  /*11470*/  FMUL.FTZ R3, R3, R10 ;  /* 0x0000000a03037220 */ /* 0x000fe20000410000 */
[----:B------:R-:W-:Y:S01]  /*11480*/  F2FP.SATFINITE.E4M3.F32.PACK_AB_MERGE_C R31, R31, R32, RZ ;  /* 0x000000201f1f723e */ /* 0x000fe200048070ff */
[C---:B------:R-:W-:Y:S01]  /*11490*/  FFMA.FTZ R20, R4.reuse, R11, -R13 ;  /* 0x0000000b04147223 */ /* 0x040fe2000001080d */
[----:B------:R-:W-:Y:S01]  /*114a0*/  FFMA.FTZ R21, R4, R15, R21 ;  /* 0x0000000f04157223 */ /* 0x000fe20000010015 */
[C---:B------:R-:W-:Y:S01]  /*114b0*/  FFMA.FTZ R13, R0.reuse, R10, -R5 ;  /* 0x0000000a000d7223 */ /* 0x040fe20000010805 */
[----:B------:R-:W-:Y:S01]  /*114c0*/  FFMA.FTZ R12, R0, R12, R3 ;  /* 0x0000000c000c7223 */ /* 0x000fe20000010003 */
[----:B------:R-:W-:-:S02]  /*114d0*/  HADD2.F32 R4, -RZ, R14.H1_H1 ;  /* 0x3000000eff047230 */ /* 0x000fc40000004100 */
[--C-:B------:R-:W-:Y:S01]  /*114e0*/  HADD2.F32 R3, -RZ, R7.reuse.H1_H1 ;  /* 0x30000007ff037230 */ /* 0x100fe20000004100 */
[----:B------:R-:W-:Y:S01]  /*114f0*/  F2FP.SATFINITE.E4M3.F32.PACK_AB_MERGE_C R20, R21, R20, RZ ;  /* 0x000000141514723e */ /* 0x000fe200048070ff */
[--C-:B------:R-:W-:Y:S02]  /*11500*/  HADD2.F32 R10, -RZ, R24.reuse.H1_H1 ;  /* 0x30000018ff0a7230 */ /* 0x100fe40000004100 */
[----:B------:R-:W-:Y:S02]  /*11510*/  HADD2.F32 R11, -RZ, R24.H0_H0 ;  /* 0x20000018ff0b7230 */ /* 0x000fe40000004100 */
[C---:B------:R-:W-:Y:S01]  /*11520*/  FMUL.FTZ R15, R3.reuse, R4 ;  /* 0x00000004030f7220 */ /* 0x040fe20000410000 */
[----:B------:R-:W-:Y:S01]  /*11530*/  HADD2.F32 R0, -RZ, R6.H1_H1 ;  /* 0x30000006ff007230 */ /* 0x000fe20000004100 */
[----:B------:R-:W-:Y:S01]  /*11540*/  F2FP.SATFINITE.E4M3.F32.PACK_AB_MERGE_C R12, R12, R13, R20 ;  /* 0x0000000d0c0c723e */ /* 0x000fe20004807014 */
        /* <DEDUP_REMOVED lines=9> */
[----:B------:R-:W-:-:S03]  /*115e0*/  FFMA.FTZ R0, R6, R11, R0 ;  /* 0x0000000b06007223 */ /* 0x000fc60000010000 */
[----:B------:R-:W-:Y:S02]  /*115f0*/  F2FP.SATFINITE.E4M3.F32.PACK_AB_MERGE_C R4, R15, R14, RZ ;  /* 0x0000000e0f04723e */ /* 0x000fe400048070ff */
[----:B------:R-:W-:Y:S02]  /*11600*/  F2FP.SATFINITE.E4M3.F32.PACK_AB_MERGE_C R14, R26, R27, R28 ;  /* 0x0000001b1a0e723e */ /* 0x000fe4000480701c */
[----:B------:R-:W-:Y:S02]  /*11610*/  F2FP.SATFINITE.E4M3.F32.PACK_AB_MERGE_C R15, R30, R25, R31 ;  /* 0x000000191e0f723e */ /* 0x000fe4000480701f */
[----:B------:R-:W-:-:S05]  /*11620*/  F2FP.SATFINITE.E4M3.F32.PACK_AB_MERGE_C R13, R0, R3, R4 ;  /* 0x00000003000d723e */ /* 0x000fca0004807004 */
[----:B------:R0:W-:Y:S02]  /*11630*/  STS.128 [R33+0x23400], R12 ;  /* 0x0234000c21007388 */ /* 0x0001e40000000c00 */
.L_x_2477:
[----:B------:R-:W-:Y:S05]  /*11640*/  BSYNC B1 ;  /* 0x0000000000017941 */ /* 0x000fea0003800000 */
.L_x_2476:
[----:B------:R-:W-:Y:S05]  /*11650*/  @P1 BRA `(.L_x_2475) ;  /* 0x0000005000701947 */ /* 0x000fea0003800000 */
[----:B--23-5:R-:W1:Y:S01]  /*11660*/  LDS.128 R4, [R33+0x27400] ;  /* 0x0274000021047984 */ /* 0x02ce620000000c00 */
[----:B------:R-:W-:Y:S02]  /*11670*/  SHF.R.U32.HI R11, RZ, 0x8, R35 ;  /* 0x00000008ff0b7819 */ /* 0x000fe40000011623 */
[----:B------:R-:W-:Y:S02]  /*11680*/  LOP3.LUT R10, R35, 0xff, RZ, 0xc0, !PT ;  /* 0x000000ff230a7812 */ /* 0x000fe400078ec0ff */
[----:B------:R-:W-:Y:S02]  /*11690*/  LOP3.LUT R11, R11, 0xff, RZ, 0xc0, !PT ;  /* 0x000000ff0b0b7812 */ /* 0x000fe400078ec0ff */
[----:B0-----:R-:W-:Y:S02]  /*116a0*/  SHF.R.U32.HI R15, RZ, 0x8, R9 ;  /* 0x00000008ff0f7819 */ /* 0x001fe40000011609 */
[----:B------:R-:W-:Y:S02]  /*116b0*/  SHF.R.U32.HI R3, RZ, 0x8, R34 ;  /* 0x00000008ff037819 */ /* 0x000fe40000011622 */
[----:B------:R-:W-:-:S02]  /*116c0*/  PRMT R10, R11, 0x7604, R10 ;  /* 0x000076040b0a7816 */ /* 0x000fc4000000000a */
[----:B------:R-:W-:Y:S02]  /*116d0*/  LOP3.LUT R12, R9, 0xff, RZ, 0xc0, !PT ;  /* 0x000000ff090c7812 */ /* 0x000fe400078ec0ff */
[----:B------:R-:W-:Y:S02]  /*116e0*/  LOP3.LUT R15, R15, 0xff, RZ, 0xc0, !PT ;  /* 0x000000ff0f0f7812 */ /* 0x000fe400078ec0ff */
[----:B----4-:R-:W-:Y:S02]  /*116f0*/  SHF.R.U32.HI R14, RZ, 0x10, R9 ;  /* 0x00000010ff0e7819 */ /* 0x010fe40000011609 */
        /* <DEDUP_REMOVED lines=18> */
[----:B-1----:R-:W-:Y:S02]  /*11820*/  F2FP.F16.E4M3.UNPACK_B R0, R6.H1 ;  /* 0x00000006ff00723e */ /* 0x002fe400030006ff */
        /* <DEDUP_REMOVED lines=65> */
[----:B------:R-:W-:Y:S01]  /*11c40*/  HADD2.F32 R3, -RZ, R7.H1_H1 ;  /* 0x30000007ff037230 */ /* 0x000fe20000004100 */
[----:B------:R-:W-:Y:S01]  /*11c50*/  F2FP.SATFINITE.E4M3.F32.PACK_AB_MERGE_C R11, R14, R11, RZ ;  /* 0x0000000b0e0b723e */ /* 0x000fe200048070ff */
        /* <DEDUP_REMOVED lines=21> */
[----:B------:R0:W-:Y:S01]  /*11db0*/  STS.128 [R33+0x27400], R4 ;  /* 0x0274000421007388 */ /* 0x0001e20000000c00 */
[----:B------:R-:W-:Y:S05]  /*11dc0*/  BRA `(.L_x_2475) ;  /* 0x0000004800947947 */ /* 0x000fea0003800000 */
.L_x_2448:
[----:B------:R-:W1:Y:S01]  /*11dd0*/  LDC R50, c[0x0][0x448] ;  /* 0x00011200ff327b82 */ /* 0x000e620000000800 */
[----:B------:R-:W-:Y:S01]  /*11de0*/  MOV R25, R29 ;  /* 0x0000001d00197202 */ /* 0x000fe20000000f00 */
        /* <DEDUP_REMOVED lines=23> */
[----:B------:R-:W2:Y:S01]  /*11f60*/  LDL R0, [R1+0x4] ;  /* 0x0000040001007983 */ /* 0x000ea20000100800 */
[----:B------:R-:W1:Y:S03]  /*11f70*/  LDC R57, c[0x0][0x3f4] ;  /* 0x0000fd00ff397b82 */ /* 0x000e660000000800 */
[----:B------:R-:W3:Y:S04]  /*11f80*/  SHFL.IDX PT, R5, R51, RZ, 0x181f ;  /* 0x00181fff33057589 */ /* 0x000ee800000e0000 */
[----:B------:R-:W4:Y:S04]  /*11f90*/  SHFL.IDX PT, R14, R55, RZ, 0x181f ;  /* 0x00181fff370e7589 */ /* 0x000f2800000e0000 */
[----:B------:R-:W5:Y:S04]  /*11fa0*/  SHFL.IDX PT, R3, R10, RZ, 0x181f ;  /* 0x00181fff0a037589 */ /* 0x000f6800000e0000 */
[----:B------:R-:W0:Y:S01]  /*11fb0*/  SHFL.IDX PT, R7, R53, RZ, 0x181f ;  /* 0x00181fff35077589 */ /* 0x000e2200000e0000 */
[----:B-1----:R-:W-:Y:S01]  /*11fc0*/  ISETP.GE.AND P0, PT, R16, R57, PT ;  /* 0x000000391000720c */ /* 0x002fe20003f06270 */
[----:B--2---:R-:W-:-:S05]  /*11fd0*/  IMAD R50, R0, R50, RZ ;  /* 0x0000003200327224 */ /* 0x004fca00078e02ff */
[----:B------:R-:W-:-:S13]  /*11fe0*/  ISETP.GE.OR P1, PT, R59, R50, P0 ;  /* 0x000000323b00720c */ /* 0x000fda0000726670 */
[C---:B---3--:R-:W-:Y:S02]  /*11ff0*/  @!P1 IADD3 R0, P2, R16.reuse, R5, RZ ;  /* 0x0000000510009210 */ /* 0x048fe40007f5e0ff */
[----:B----4-:R-:W-:-:S03]  /*12000*/  @!P1 IADD3 R14, P3, R16, R14, RZ ;  /* 0x0000000e100e9210 */ /* 0x010fc60007f7e0ff */
[--C-:B-----5:R-:W-:Y:S02]  /*12010*/  @!P1 IMAD.X R5, R3, 0x1, R17.reuse, P2 ;  /* 0x0000000103059824 */ /* 0x120fe400010e0611 */
[----:B0-----:R-:W-:Y:S02]  /*12020*/  @!P1 IMAD.X R3, R7, 0x1, R17, P3 ;  /* 0x0000000107039824 */ /* 0x001fe400018e0611 */
[----:B------:R-:W-:Y:S02]  /*12030*/  @!P1 IMAD.MOV.U32 R4, RZ, RZ, R0 ;  /* 0x000000ffff049224 */ /* 0x000fe400078e0000 */
[----:B------:R-:W-:Y:S02]  /*12040*/  @!P1 IMAD.MOV.U32 R26, RZ, RZ, R14 ;  /* 0x000000ffff1a9224 */ /* 0x000fe400078e000e */
[----:B------:R-:W-:Y:S02]  /*12050*/  @!P1 IMAD.MOV.U32 R27, RZ, RZ, R3 ;  /* 0x000000ffff1b9224 */ /* 0x000fe400078e0003 */
[----:B------:R-:W2:Y:S04]  /*12060*/  @!P1 LD.E.128 R4, desc[UR46][R4.64] ;  /* 0x0000002e04049980 */ /* 0x000ea8000c101d00 */
[----:B------:R-:W3:Y:S01]  /*12070*/  @!P1 LD.E.128 R36, desc[UR46][R26.64] ;  /* 0x0000002e1a249980 */ /* 0x000ee2000c101d00 */
[----:B------:R-:W-:-:S02]  /*12080*/  CS2R R32, SRZ ;  /* 0x0000000000207805 */ /* 0x000fc4000001ff00 */
[----:B------:R-:W-:Y:S02]  /*12090*/  CS2R R28, SRZ ;  /* 0x00000000001c7805 */ /* 0x000fe4000001ff00 */
[----:B------:R-:W-:Y:S01]  /*120a0*/  CS2R R30, SRZ ;  /* 0x00000000001e7805 */ /* 0x000fe2000001ff00 */
[----:B------:R0:W1:Y:S01]  /*120b0*/  SHFL.IDX PT, R3, R10, 0x1, 0x181f ;  /* 0x00381f000a037f89 */ /* 0x00006200000e0000 */
[----:B------:R-:W-:-:S03]  /*120c0*/  CS2R R20, SRZ ;  /* 0x0000000000147805 */ /* 0x000fc6000001ff00 */
[----:B------:R0:W4:Y:S04]  /*120d0*/  SHFL.IDX PT, R9, R51, 0x1, 0x181f ;  /* 0x00381f0033097f89 */ /* 0x00012800000e0000 */
[----:B------:R0:W0:Y:S04]  /*120e0*/  SHFL.IDX PT, R25, R53, 0x1, 0x181f ;  /* 0x00381f0035197f89 */ /* 0x00002800000e0000 */
[----:B------:R0:W0:Y:S01]  /*120f0*/  SHFL.IDX PT, R14, R55, 0x1, 0x181f ;  /* 0x00381f00370e7f89 */ /* 0x00002200000e0000 */
[----:B--2---:R-:W-:Y:S02]  /*12100*/  @!P1 IMAD.MOV.U32 R32, RZ, RZ, R4 ;  /* 0x000000ffff209224 */ /* 0x004fe400078e0004 */
[----:B------:R-:W-:Y:S01]  /*12110*/  @!P1 IMAD.MOV.U32 R33, RZ, RZ, R5 ;  /* 0x000000ffff219224 */ /* 0x000fe200078e0005 */
[----:B------:R-:W-:Y:S01]  /*12120*/  CS2R R4, SRZ ;  /* 0x0000000000047805 */ /* 0x000fe2000001ff00 */
[----:B------:R-:W-:Y:S01]  /*12130*/  @!P1 IMAD.MOV.U32 R28, RZ, RZ, R6 ;  /* 0x000000ffff1c9224 */ /* 0x000fe200078e0006 */
[----:B---3--:R-:W-:Y:S01]  /*12140*/  @!P1 MOV R30, R36 ;  /* 0x00000024001e9202 */ /* 0x008fe20000000f00 */
[----:B------:R-:W-:-:S02]  /*12150*/  @!P1 IMAD.MOV.U32 R29, RZ, RZ, R7 ;  /* 0x000000ffff1d9224 */ /* 0x000fc400078e0007 */
[----:B------:R-:W-:Y:S02]  /*12160*/  @!P1 IMAD.MOV.U32 R31, RZ, RZ, R37 ;  /* 0x000000ffff1f9224 */ /* 0x000fe400078e0025 */
[----:B------:R-:W-:Y:S02]  /*12170*/  @!P1 IMAD.MOV.U32 R20, RZ, RZ, R38 ;  /* 0x000000ffff149224 */ /* 0x000fe400078e0026 */
[----:B01--4-:R-:W-:-:S07]  /*12180*/  @!P1 IMAD.MOV.U32 R21, RZ, RZ, R39 ;  /* 0x000000ffff159224 */ /* 0x013fce00078e0027 */
.L_x_2725:
[----:B------:R-:W-:Y:S01]  /*12190*/  VIADD R7, R59, 0x20 ;  /* 0x000000203b077836 */ /* 0x000fe20000000000 */
[----:B------:R-:W-:Y:S01]  /*121a0*/  BSSY B1, `(.L_x_2479) ;  /* 0x0000010000017945 */ /* 0x000fe20003800000 */
[----:B------:R-:W-:Y:S02]  /*121b0*/  CS2R R40, SRZ ;  /* 0x0000000000287805 */ /* 0x000fe4000001ff00 */
[----:B------:R-:W-:Y:S02]  /*121c0*/  CS2R R42, SRZ ;  /* 0x00000000002a7805 */ /* 0x000fe4000001ff00 */
[----:B------:R-:W-:Y:S02]  /*121d0*/  ISETP.GE.AND P1, PT, R7, R50, PT ;  /* 0x000000320700720c */ /* 0x000fe40003f26270 */
[----:B------:R-:W-:-:S11]  /*121e0*/  CS2R R6, SRZ ;  /* 0x0000000000067805 */ /* 0x000fd6000001ff00 */
        /* <DEDUP_REMOVED lines=11> */
.L_x_2480:
[----:B------:R-:W-:Y:S05]  /*122a0*/  BSYNC B1 ;  /* 0x0000000000017941 */ /* 0x000fea0003800000 */
.L_x_2479:
        /* <DEDUP_REMOVED lines=11> */
[--C-:B--2---:R-:W-:Y:S02]  /*12360*/  @!P1 IMAD.X R9, R3, 0x1, R17.reuse, P2 ;  /* 0x0000000103099824 */ /* 0x104fe400010e0611 */
[----:B---3--:R-:W-:Y:S01]  /*12370*/  @!P1 IMAD.X R3, R25, 0x1, R17, P3 ;  /* 0x0000000119039824 */ /* 0x008fe200018e0611 */
[----:B------:R-:W-:Y:S02]  /*12380*/  @!P1 MOV R44, R14 ;  /* 0x0000000e002c9202 */ /* 0x000fe40000000f00 */
        /* <DEDUP_REMOVED lines=20> */
.L_x_2735:
        /* <DEDUP_REMOVED lines=13> */
[----:B------:R-:W-:Y:S01]  /*125a0*/  IMAD.X R9, R53, 0x1, R17, P2 ;  /* 0x0000000135097824 */ /* 0x000fe200010e0611 */
[----:B------:R-:W-:-:S05]  /*125b0*/  IADD3.X R13, R3, R17, RZ, P1, !PT ;  /* 0x00000011030d7210 */ /* 0x000fca0000ffe4ff */
[----:B------:R-:W5:Y:S04]  /*125c0*/  LD.E.128 R8, desc[UR46][R8.64] ;  /* 0x0000002e08087980 */ /* 0x000f68000c101d00 */
[----:B------:R-:W5:Y:S02]  /*125d0*/  LD.E.128 R12, desc[UR46][R12.64] ;  /* 0x0000002e0c0c7980 */ /* 0x000f64000c101d00 */
.L_x_2483:
[----:B------:R-:W-:Y:S05]  /*125e0*/  BSYNC B1 ;  /* 0x0000000000017941 */ /* 0x000fea0003800000 */
.L_x_2482:
[----:B------:R-:W2:Y:S01]  /*125f0*/  LDL R0, [R1] ;  /* 0x0000000001007983 */ /* 0x000ea20000100800 */
[----:B------:R-:W-:Y:S01]  /*12600*/  ULEA.HI UR4, UR43, UR43, URZ, 0x1 ;  /* 0x0000002b2b047291 */ /* 0x000fe2000f8f083f */
[C---:B------:R-:W-:Y:S01]  /*12610*/  VIADD R25, R19.reuse, 0x20 ;  /* 0x0000002013197836 */ /* 0x040fe20000000000 */
[----:B------:R-:W-:Y:S01]  /*12620*/  BSSY B1, `(.L_x_2484) ;  /* 0x000000e000017945 */ /* 0x000fe20003800000 */
[----:B------:R-:W-:Y:S01]  /*12630*/  VIADD R24, R19, 0x40 ;  /* 0x0000004013187836 */ /* 0x000fe20000000000 */
[----:B------:R-:W-:-:S04]  /*12640*/  ULOP3.LUT UR4, UR4, 0xfffffffe, URZ, 0xc0, !UPT ;  /* 0xfffffffe04047892 */ /* 0x000fc8000f8ec03f */
[----:B------:R-:W-:-:S06]  /*12650*/  UIADD3 UR4, UR43, -UR4, URZ ;  /* 0x800000042b047290 */ /* 0x000fcc000fffe03f */
[----:B------:R-:W-:-:S05]  /*12660*/  IMAD.U32 R3, RZ, RZ, UR4 ;  /* 0x00000004ff037e24 */ /* 0x000fca000f8e00ff */
[----:B------:R-:W-:-:S04]  /*12670*/  SHF.L.U32 R3, R3, 0x1f, RZ ;  /* 0x0000001f03037819 */ /* 0x000fc800000006ff */
[----:B------:R-:W0:Y:S01]  /*12680*/  SYNCS.PHASECHK.TRANS64.TRYWAIT P4, [R18+URZ+0x38800], R3 ;  /* 0x03880003120075a7 */ /* 0x000e22000808017f */
[----:B--2---:R-:W-:Y:S01]  /*12690*/  VIADDMNMX R50, R50, -R0, 0x80, PT ;  /* 0x0000008032327446 */ /* 0x004fe20003800900 */
[----:B------:R-:W-:-:S03]  /*126a0*/  VIADD R0, R19, 0x60 ;  /* 0x0000006013007836 */ /* 0x000fc60000000000 */
[-C--:B------:R-:W-:Y:S02]  /*126b0*/  ISETP.GE.OR P3, PT, R19, R50.reuse, P0 ;  /* 0x000000321300720c */ /* 0x080fe40000766670 */
[-C--:B------:R-:W-:Y:S02]  /*126c0*/  ISETP.GE.OR P2, PT, R25, R50.reuse, P0 ;  /* 0x000000321900720c */ /* 0x080fe40000746670 */
[-C--:B------:R-:W-:Y:S02]  /*126d0*/  ISETP.GE.OR P1, PT, R24, R50.reuse, P0 ;  /* 0x000000321800720c */ /* 0x080fe40000726670 */
[----:B------:R-:W-:Y:S01]  /*126e0*/  ISETP.GE.OR P0, PT, R0, R50, P0 ;  /* 0x000000320000720c */ /* 0x000fe20000706670 */
[----:B0-----:R-:W-:-:S12]  /*126f0*/  @!P4 BRA `(.L_x_2485) ;  /* 0x00000198000cc947 */ /* 0x001fd80003800000 */
.L_x_2736:
[----:B------:R-:W-:Y:S05]  /*12700*/  BSYNC B1 ;  /* 0x0000000000017941 */ /* 0x000fea0003800000 */
.L_x_2484:
[----:B------:R-:W-:Y:S04]  /*12710*/  BSSY B1, `(.L_x_2486) ;  /* 0x0000107000017945 */ /* 0x000fe80003800000 */
[----:B------:R-:W-:Y:S05]  /*12720*/  @P3 BRA `(.L_x_2487) ;  /* 0x0000001000143947 */ /* 0x000fea0003800000 */
[----:B------:R-:W2:Y:S04]  /*12730*/  LDL R46, [R1+0x3c] ;  /* 0x00003c00012e7983 */ /* 0x000ea80000100800 */
[----:B------:R-:W3:Y:S01]  /*12740*/  LDL R75, [R1+0x40] ;  /* 0x00004000014b7983 */ /* 0x000ee20000100800 */
[----:B------:R-:W-:Y:S01]  /*12750*/  SHF.R.U32.HI R0, RZ, 0x8, R32 ;  /* 0x00000008ff007819 */ /* 0x000fe20000011620 */
[----:B------:R-:W-:Y:S01]  /*12760*/  IMAD.SHL.U32 R47, R19, 0x80, RZ ;  /* 0x00000080132f7824 */ /* 0x000fe200078e00ff */
[----:B------:R-:W-:Y:S02]  /*12770*/  LOP3.LUT R24, R32, 0xff, RZ, 0xc0, !PT ;  /* 0x000000ff20187812 */ /* 0x000fe400078ec0ff */
[----:B0-----:R-:W-:Y:S02]  /*12780*/  LOP3.LUT R3, R0, 0xff, RZ, 0xc0, !PT ;  /* 0x000000ff00037812 */ /* 0x001fe400078ec0ff */
[----:B------:R-:W-:-:S02]  /*12790*/  LEA.HI R0, R57, R54, RZ, 0x1c ;  /* 0x0000003639007211 */ /* 0x000fc400078fe0ff */
[----:B------:R-:W-:Y:S02]  /*127a0*/  PRMT R50, R3, 0x7604, R24 ;  /* 0x0000760403327816 */ /* 0x000fe40000000018 */
[----:B------:R-:W-:Y:S02]  /*127b0*/  SHF.R.S32.HI R3, RZ, 0x1f, R0 ;  /* 0x0000001fff037819 */ /* 0x000fe40000011400 */
[----:B------:R-:W-:Y:S02]  /*127c0*/  LOP3.LUT R47, R47, 0x380, RZ, 0xc0, !PT ;  /* 0x000003802f2f7812 */ /* 0x000fe400078ec0ff */
[----:B------:R-:W-:Y:S01]  /*127d0*/  LEA.HI R3, R3, R0, RZ, 0x3 ;  /* 0x0000000003037211 */ /* 0x000fe200078f18ff */
[----:B------:R-:W-:Y:S01]  /*127e0*/  IMAD.SHL.U32 R0, R0, 0x10, RZ ;  /* 0x0000001000007824 */ /* 0x000fe200078e00ff */
[----:B------:R-:W-:Y:S02]  /*127f0*/  SHF.R.U32.HI R25, RZ, 0x8, R33 ;  /* 0x00000008ff197819 */ /* 0x000fe40000011621 */
[----:B------:R-:W-:Y:S01]  /*12800*/  SHF.R.U32.HI R44, RZ, 0x8, R30 ;  /* 0x00000008ff2c7819 */ /* 0x000fe2000001161e */
[----:B------:R-:W-:Y:S01]  /*12810*/  IMAD.SHL.U32 R3, R3, 0x800, RZ ;  /* 0x0000080003037824 */ /* 0x000fe200078e00ff */
[----:B------:R-:W-:Y:S01]  /*12820*/  LOP3.LUT R0, R47, 0x70, R0, 0xf8, !PT ;  /* 0x000000702f007812 */ /* 0x000fe200078ef800 */
[----:B------:R-:W-:Y:S01]  /*12830*/  IMAD.SHL.U32 R47, R19, 0x80, RZ ;  /* 0x00000080132f7824 */ /* 0x000fe200078e00ff */
[----:B------:R-:W-:-:S02]  /*12840*/  LOP3.LUT R26, R33, 0xff, RZ, 0xc0, !PT ;  /* 0x000000ff211a7812 */ /* 0x000fc400078ec0ff */
[----:B------:R-:W-:Y:S02]  /*12850*/  LOP3.LUT R3, R3, 0xffffc000, RZ, 0xc0, !PT ;  /* 0xffffc00003037812 */ /* 0x000fe400078ec0ff */
[----:B------:R-:W-:Y:S02]  /*12860*/  LOP3.LUT R47, R47, 0x380, RZ, 0xc0, !PT ;  /* 0x000003802f2f7812 */ /* 0x000fe400078ec0ff */
[----:B------:R-:W-:Y:S02]  /*12870*/  LOP3.LUT R25, R25, 0xff, RZ, 0xc0, !PT ;  /* 0x000000ff19197812 */ /* 0x000fe400078ec0ff */
[----:B------:R-:W-:Y:S02]  /*12880*/  SHF.R.U32.HI R47, RZ, 0x3, R47 ;  /* 0x00000003ff2f7819 */ /* 0x000fe4000001162f */
[----:B------:R-:W-:Y:S02]  /*12890*/  LOP3.LUT R45, R30, 0xff, RZ, 0xc0, !PT ;  /* 0x000000ff1e2d7812 */ /* 0x000fe400078ec0ff */
[----:B------:R-:W-:-:S02]  /*128a0*/  LOP3.LUT R0, R0, R47, RZ, 0x3c, !PT ;  /* 0x0000002f00007212 */ /* 0x000fc400078e3cff */
[----:B------:R-:W-:Y:S02]  /*128b0*/  LOP3.LUT R44, R44, 0xff, RZ, 0xc0, !PT ;  /* 0x000000ff2c2c7812 */ /* 0x000fe400078ec0ff */
[----:B------:R-:W-:Y:S02]  /*128c0*/  PRMT R56, R25, 0x7604, R26 ;  /* 0x0000760419387816 */ /* 0x000fe4000000001a */
[----:B------:R-:W-:Y:S02]  /*128d0*/  SHF.R.U32.HI R24, RZ, 0x8, R28 ;  /* 0x00000008ff187819 */ /* 0x000fe4000001161c */
[----:B------:R-:W-:Y:S02]  /*128e0*/  SHF.R.U32.HI R26, RZ, 0x8, R29 ;  /* 0x00000008ff1a7819 */ /* 0x000fe4000001161d */
[----:B------:R-:W-:Y:S02]  /*128f0*/  PRMT R59, R44, 0x7604, R45 ;  /* 0x000076042c3b7816 */ /* 0x000fe4000000002d */
[----:B------:R-:W-:-:S02]  /*12900*/  LOP3.LUT R45, R31, 0xff, RZ, 0xc0, !PT ;  /* 0x000000ff1f2d7812 */ /* 0x000fc400078ec0ff */
[----:B------:R-:W-:Y:S02]  /*12910*/  SHF.R.U32.HI R44, RZ, 0x8, R20 ;  /* 0x00000008ff2c7819 */ /* 0x000fe40000011614 */
[----:B------:R-:W-:Y:S02]  /*12920*/  LOP3.LUT R25, R28, 0xff, RZ, 0xc0, !PT ;  /* 0x000000ff1c197812 */ /* 0x000fe400078ec0ff */
[----:B------:R-:W-:Y:S02]  /*12930*/  LOP3.LUT R27, R29, 0xff, RZ, 0xc0, !PT ;  /* 0x000000ff1d1b7812 */ /* 0x000fe400078ec0ff */
[----:B------:R-:W-:Y:S02]  /*12940*/  LOP3.LUT R24, R24, 0xff, RZ, 0xc0, !PT ;  /* 0x000000ff18187812 */ /* 0x000fe400078ec0ff */
[----:B------:R-:W-:Y:S02]  /*12950*/  LOP3.LUT R26, R26, 0xff, RZ, 0xc0, !PT ;  /* 0x000000ff1a1a7812 */ /* 0x000fe400078ec0ff */
[----:B------:R-:W-:-:S02]  /*12960*/  LOP3.LUT R47, R20, 0xff, RZ, 0xc0, !PT ;  /* 0x000000ff142f7812 */ /* 0x000fc400078ec0ff */
[----:B------:R-:W-:Y:S02]  /*12970*/  LOP3.LUT R44, R44, 0xff, RZ, 0xc0, !PT ;  /* 0x000000ff2c2c7812 */ /* 0x000fe400078ec0ff */
[----:B------:R-:W-:Y:S02]  /*12980*/  LOP3.LUT R51, R21, 0xff, RZ, 0xc0, !PT ;  /* 0x000000ff15337812 */ /* 0x000fe400078ec0ff */
[----:B------:R-:W-:Y:S02]  /*12990*/  PRMT R58, R24, 0x7604, R25 ;  /* 0x00007604183a7816 */ /* 0x000fe40000000019 */
[----:B------:R-:W-:Y:S02]  /*129a0*/  PRMT R60, R26, 0x7604, R27 ;  /* 0x000076041a3c7816 */ /* 0x000fe4000000001b */
[----:B------:R-:W-:Y:S02]  /*129b0*/  PRMT R65, R44, 0x7604, R47 ;  /* 0x000076042c417816 */ /* 0x000fe4000000002f */
[----:B------:R-:W-:-:S02]  /*129c0*/  SHF.R.U32.HI R53, RZ, 0x10, R28 ;  /* 0x00000010ff357819 */ /* 0x000fc4000001161c */
[----:B------:R-:W-:Y:S02]  /*129d0*/  SHF.R.U32.HI R55, RZ, 0x10, R29 ;  /* 0x00000010ff377819 */ /* 0x000fe4000001161d */
[----:B------:R-:W-:Y:S02]  /*129e0*/  LOP3.LUT R53, R53, 0xff, RZ, 0xc0, !PT ;  /* 0x000000ff35357812 */ /* 0x000fe400078ec0ff */
[----:B------:R-:W-:Y:S02]  /*129f0*/  LOP3.LUT R55, R55, 0xff, RZ, 0xc0, !PT ;  /* 0x000000ff37377812 */ /* 0x000fe400078ec0ff */
[----:B------:R-:W-:Y:S02]  /*12a00*/  PRMT R53, R53, 0x7054, R58 ;  /* 0x0000705435357816 */ /* 0x000fe4000000003a */
[----:B------:R-:W-:Y:S02]  /*12a10*/  SHF.R.U32.HI R58, RZ, 0x10, R20 ;  /* 0x00000010ff3a7819 */ /* 0x000fe40000011614 */
[----:B------:R-:W-:-:S02]  /*12a20*/  PRMT R55, R55, 0x7054, R60 ;  /* 0x0000705437377816 */ /* 0x000fc4000000003c */
[----:B------:R-:W-:Y:S02]  /*12a30*/  SHF.R.U32.HI R60, RZ, 0x10, R21 ;  /* 0x00000010ff3c7819 */ /* 0x000fe40000011615 */
[----:B------:R-:W-:Y:S02]  /*12a40*/  LOP3.LUT R58, R58, 0xff, RZ, 0xc0, !PT ;  /* 0x000000ff3a3a7812 */ /* 0x000fe400078ec0ff */
[----:B------:R-:W-:Y:S02]  /*12a50*/  LOP3.LUT R60, R60, 0xff, RZ, 0xc0, !PT ;  /* 0x000000ff3c3c7812 */ /* 0x000fe400078ec0ff */
[----:B------:R-:W-:Y:S02]  /*12a60*/  PRMT R65, R58, 0x7054, R65 ;  /* 0x000070543a417816 */ /* 0x000fe40000000041 */
[----:B------:R-:W-:Y:S02]  /*12a70*/  LOP3.LUT R28, R53, 0xff000000, R28, 0xf8, !PT ;  /* 0xff000000351c7812 */ /* 0x000fe400078ef81c */
[----:B--2---:R-:W-:-:S02]  /*12a80*/  IADD3 R3, R0, R3, R46 ;  /* 0x0000000300037210 */ /* 0x004fc40007ffe02e */
[----:B------:R-:W-:Y:S02]  /*12a90*/  SHF.R.U32.HI R0, RZ, 0x8, R31 ;  /* 0x00000008ff007819 */ /* 0x000fe4000001161f */
[----:B------:R-:W-:Y:S01]  /*12aa0*/  SHF.R.U32.HI R46, RZ, 0x8, R21 ;  /* 0x00000008ff2e7819 */ /* 0x000fe20000011615 */
[----:B---3--:R-:W0:Y:S01]  /*12ab0*/  LDS.128 R24, [R75+0x20400] ;  /* 0x020400004b187984 */ /* 0x008e220000000c00 */
[----:B------:R-:W-:Y:S02]  /*12ac0*/  LOP3.LUT R0, R0, 0xff, RZ, 0xc0, !PT ;  /* 0x000000ff00007812 */ /* 0x000fe400078ec0ff */
[----:B------:R-:W-:Y:S02]  /*12ad0*/  LOP3.LUT R46, R46, 0xff, RZ, 0xc0, !PT ;  /* 0x000000ff2e2e7812 */ /* 0x000fe400078ec0ff */
[----:B------:R-:W-:Y:S01]  /*12ae0*/  PRMT R61, R0, 0x7604, R45 ;  /* 0x00007604003d7816 */ /* 0x000fe2000000002d */
[----:B------:R-:W-:Y:S01]  /*12af0*/  IMAD.IADD R0, R18, 0x1, R3 ;  /* 0x0000000112007824 */ /* 0x000fe200078e0203 */
[----:B------:R-:W-:-:S02]  /*12b00*/  PRMT R67, R46, 0x7604, R51 ;  /* 0x000076042e437816 */ /* 0x000fc40000000033 */
[----:B------:R-:W-:Y:S02]  /*12b10*/  SHF.R.U32.HI R51, RZ, 0x10, R33 ;  /* 0x00000010ff337819 */ /* 0x000fe40000011621 */
[----:B------:R-:W1:Y:S01]  /*12b20*/  LDS.128 R44, [R0+0x20400] ;  /* 0x02040000002c7984 */ /* 0x000e620000000c00 */
[----:B------:R-:W-:Y:S02]  /*12b30*/  SHF.R.U32.HI R3, RZ, 0x10, R32 ;  /* 0x00000010ff037819 */ /* 0x000fe40000011620 */
[----:B------:R-:W-:Y:S02]  /*12b40*/  LOP3.LUT R51, R51, 0xff, RZ, 0xc0, !PT ;  /* 0x000000ff33337812 */ /* 0x000fe400078ec0ff */
[----:B------:R-:W-:Y:S02]  /*12b50*/  LOP3.LUT R3, R3, 0xff, RZ, 0xc0, !PT ;  /* 0x000000ff03037812 */ /* 0x000fe400078ec0ff */
[----:B------:R-:W-:Y:S02]  /*12b60*/  PRMT R51, R51, 0x7054, R56 ;  /* 0x0000705433337816 */ /* 0x000fe40000000038 */
[----:B------:R-:W-:-:S02]  /*12b70*/  SHF.R.U32.HI R56, RZ, 0x10, R31 ;  /* 0x00000010ff387819 */ /* 0x000fc4000001161f */
[----:B------:R-:W-:Y:S02]  /*12b80*/  PRMT R3, R3, 0x7054, R50 ;  /* 0x0000705403037816 */ /* 0x000fe40000000032 */
[----:B------:R-:W-:Y:S02]  /*12b90*/  SHF.R.U32.HI R50, RZ, 0x10, R30 ;  /* 0x00000010ff327819 */ /* 0x000fe4000001161e */
[----:B------:R-:W-:Y:S02]  /*12ba0*/  LOP3.LUT R56, R56, 0xff, RZ, 0xc0, !PT ;  /* 0x000000ff38387812 */ /* 0x000fe400078ec0ff */
[----:B------:R-:W-:Y:S02]  /*12bb0*/  LOP3.LUT R50, R50, 0xff, RZ, 0xc0, !PT ;  /* 0x000000ff32327812 */ /* 0x000fe400078ec0ff */
[----:B------:R-:W-:Y:S02]  /*12bc0*/  PRMT R63, R56, 0x7054, R61 ;  /* 0x00007054383f7816 */ /* 0x000fe4000000003d */
[----:B------:R-:W-:-:S02]  /*12bd0*/  PRMT R59, R50, 0x7054, R59 ;  /* 0x00007054323b7816 */ /* 0x000fc4000000003b */
[----:B------:R-:W-:Y:S02]  /*12be0*/  LOP3.LUT R63, R63, 0xff000000, R31, 0xf8, !PT ;  /* 0xff0000003f3f7812 */ /* 0x000fe400078ef81f */
[----:B------:R-:W-:Y:S02]  /*12bf0*/  LOP3.LUT R56, R3, 0xff000000, R32, 0xf8, !PT ;  /* 0xff00000003387812 */ /* 0x000fe400078ef820 */
[----:B------:R-:W-:Y:S02]  /*12c00*/  LOP3.LUT R58, R51, 0xff000000, R33, 0xf8, !PT ;  /* 0xff000000333a7812 */ /* 0x000fe400078ef821 */
[-C--:B0-----:R-:W-:Y:S02]  /*12c10*/  F2FP.F16.E4M3.UNPACK_B R31, R27.reuse ;  /* 0x0000001bff1f723e */ /* 0x081fe400020006ff */
[----:B------:R-:W-:Y:S02]  /*12c20*/  F2FP.F16.E4M3.UNPACK_B R32, R27.H1 ;  /* 0x0000001bff20723e */ /* 0x000fe400030006ff */
[----:B------:R-:W-:-:S02]  /*12c30*/  PRMT R69, R60, 0x7054, R67 ;  /* 0x000070543c457816 */ /* 0x000fc40000000043 */
[-C--:B------:R-:W-:Y:S02]  /*12c40*/  F2FP.F16.E4M3.UNPACK_B R3, R26.reuse ;  /* 0x0000001aff03723e */ /* 0x080fe400020006ff */
[----:B------:R-:W-:Y:S02]  /*12c50*/  F2FP.F16.E4M3.UNPACK_B R27, R26.H1 ;  /* 0x0000001aff1b723e */ /* 0x000fe400030006ff */
[----:B------:R-:W-:Y:S02]  /*12c60*/  LOP3.LUT R62, R59, 0xff000000, R30, 0xf8, !PT ;  /* 0xff0000003b3e7812 */ /* 0x000fe400078ef81e */
[----:B------:R-:W-:Y:S02]  /*12c70*/  F2FP.F16.E4M3.UNPACK_B R64, R63 ;  /* 0x0000003fff40723e */ /* 0x000fe400020006ff */
[----:B-1----:R-:W-:Y:S02]  /*12c80*/  F2FP.F16.E4M3.UNPACK_B R26, R45 ;  /* 0x0000002dff1a723e */ /* 0x002fe400020006ff */
[----:B------:R-:W-:Y:S01]  /*12c90*/  F2FP.F16.E4M3.UNPACK_B R59, R58 ;  /* 0x0000003aff3b723e */ /* 0x000fe200020006ff */
[--C-:B------:R-:W-:Y:S01]  /*12ca0*/  HADD2.F32 R66, -RZ, R64.reuse.H0_H0 ;  /* 0x20000040ff427230 */ /* 0x100fe20000004100 */
[----:B------:R-:W-:Y:S01]  /*12cb0*/  LOP3.LUT R69, R69, 0xff000000, R21, 0xf8, !PT ;  /* 0xff00000045457812 */ /* 0x000fe200078ef815 */
[----:B------:R-:W-:Y:S01]  /*12cc0*/  HADD2.F32 R64, -RZ, R64.H1_H1 ;  /* 0x30000040ff407230 */ /* 0x000fe20000004100 */
[-C--:B------:R-:W-:Y:S01]  /*12cd0*/  F2FP.F16.E4M3.UNPACK_B R21, R25.reuse ;  /* 0x00000019ff15723e */ /* 0x080fe200020006ff */
[----:B------:R-:W-:Y:S01]  /*12ce0*/  HADD2.F32 R60, -RZ, R59.H0_H0 ;  /* 0x2000003bff3c7230 */ /* 0x000fe20000004100 */
[----:B------:R-:W-:Y:S01]  /*12cf0*/  F2FP.F16.E4M3.UNPACK_B R30, R25.H1 ;  /* 0x00000019ff1e723e */ /* 0x000fe200030006ff */
[--C-:B------:R-:W-:Y:S01]  /*12d00*/  HADD2.F32 R25, -RZ, R26.reuse.H0_H0 ;  /* 0x2000001aff197230 */ /* 0x100fe20000004100 */
[----:B------:R-:W-:Y:S01]  /*12d10*/  LOP3.LUT R61, R55, 0xff000000, R29, 0xf8, !PT ;  /* 0xff000000373d7812 */ /* 0x000fe200078ef81d */
[----:B------:R-:W-:Y:S01]  /*12d20*/  HADD2.F32 R29, -RZ, R21.H0_H0 ;  /* 0x20000015ff1d7230 */ /* 0x000fe20000004100 */
[-C--:B------:R-:W-:Y:S01]  /*12d30*/  F2FP.F16.E4M3.UNPACK_B R53, R47.reuse ;  /* 0x0000002fff35723e */ /* 0x080fe200020006ff */
[----:B------:R-:W-:Y:S01]  /*12d40*/  HADD2.F32 R59, -RZ, R59.H1_H1 ;  /* 0x3000003bff3b7230 */ /* 0x000fe20000004100 */
[----:B------:R-:W-:Y:S01]  /*12d50*/  F2FP.F16.E4M3.UNPACK_B R55, R47.H1 ;  /* 0x0000002fff37723e */ /* 0x000fe200030006ff */
[C---:B------:R-:W-:Y:S01]  /*12d60*/  FMUL.FTZ R68, R25.reuse, R66 ;  /* 0x0000004219447220 */ /* 0x040fe20000410000 */
[----:B------:R-:W-:Y:S01]  /*12d70*/  F2FP.F16.E4M3.UNPACK_B R45, R45.H1 ;  /* 0x0000002dff2d723e */ /* 0x000fe200030006ff */
[----:B------:R-:W-:Y:S01]  /*12d80*/  FMUL.FTZ R47, R25, R60 ;  /* 0x0000003c192f7220 */ /* 0x000fe20000410000 */
[----:B------:R-:W-:Y:S01]  /*12d90*/  F2FP.F16.E4M3.UNPACK_B R58, R58.H1 ;  /* 0x0000003aff3a723e */ /* 0x000fe200030006ff */
[C---:B------:R-:W-:Y:S01]  /*12da0*/  FFMA.FTZ R25, R29.reuse, R60, -R68 ;  /* 0x0000003c1d197223 */ /* 0x040fe20000010844 */
[----:B------:R-:W-:Y:S01]  /*12db0*/  F2FP.F16.E4M3.UNPACK_B R50, R46 ;  /* 0x0000002eff32723e */ /* 0x000fe200020006ff */
[----:B------:R-:W-:Y:S01]  /*12dc0*/  FFMA.FTZ R29, R29, R66, R47 ;  /* 0x000000421d1d7223 */ /* 0x000fe2000001002f */
[----:B------:R-:W-:Y:S01]  /*12dd0*/  F2FP.F16.E4M3.UNPACK_B R51, R46.H1 ;  /* 0x0000002eff33723e */ /* 0x000fe200030006ff */
[----:B------:R-:W-:Y:S01]  /*12de0*/  HADD2.F32 R46, -RZ, R26.H1_H1 ;  /* 0x3000001aff2e7230 */ /* 0x000fe20000004100 */
[----:B------:R-:W-:Y:S01]  /*12df0*/  F2FP.F16.E4M3.UNPACK_B R63, R63.H1 ;  /* 0x0000003fff3f723e */ /* 0x000fe200030006ff */
[----:B------:R-:W-:Y:S01]  /*12e00*/  HADD2.F32 R47, -RZ, R45.H0_H0 ;  /* 0x2000002dff2f7230 */ /* 0x000fe20000004100 */
[----:B------:R-:W-:Y:S01]  /*12e10*/  LOP3.LUT R67, R65, 0xff000000, R20, 0xf8, !PT ;  /* 0xff00000041437812 */ /* 0x000fe200078ef814 */
[----:B------:R-:W-:-:S02]  /*12e20*/  HADD2.F32 R60, -RZ, R58.H0_H0 ;  /* 0x2000003aff3c7230 */ /* 0x000fc40000004100 */
[C---:B------:R-:W-:Y:S01]  /*12e30*/  FMUL.FTZ R66, R46.reuse, R64 ;  /* 0x000000402e427220 */ /* 0x040fe20000410000 */
[----:B------:R-:W-:Y:S02]  /*12e40*/  HADD2.F32 R65, -RZ, R63.H0_H0 ;  /* 0x2000003fff417230 */ /* 0x000fe40000004100 */
[----:B------:R-:W-:Y:S01]  /*12e50*/  FMUL.FTZ R71, R46, R59 ;  /* 0x0000003b2e477220 */ /* 0x000fe20000410000 */
[----:B------:R-:W-:Y:S02]  /*12e60*/  HADD2.F32 R26, -RZ, R30.H0_H0 ;  /* 0x2000001eff1a7230 */ /* 0x000fe40000004100 */
[C---:B------:R-:W-:Y:S01]  /*12e70*/  FMUL.FTZ R46, R47.reuse, R60 ;  /* 0x0000003c2f2e7220 */ /* 0x040fe20000410000 */
[----:B------:R-:W-:Y:S02]  /*12e80*/  HADD2.F32 R21, -RZ, R21.H1_H1 ;  /* 0x30000015ff157230 */ /* 0x000fe40000004100 */
[----:B------:R-:W-:Y:S01]  /*12e90*/  FMUL.FTZ R73, R47, R65 ;  /* 0x000000412f497220 */ /* 0x000fe20000410000 */
[----:B------:R-:W-:-:S02]  /*12ea0*/  HADD2.F32 R58, -RZ, R58.H1_H1 ;  /* 0x3000003aff3a7230 */ /* 0x000fc40000004100 */
[C---:B------:R-:W-:Y:S01]  /*12eb0*/  FFMA.FTZ R65, R26.reuse, R65, R46 ;  /* 0x000000411a417223 */ /* 0x040fe2000001002e */
[----:B------:R-:W-:Y:S01]  /*12ec0*/  F2FP.F16.E4M3.UNPACK_B R46, R61 ;  /* 0x0000003dff2e723e */ /* 0x000fe200020006ff */
[C---:B------:R-:W-:Y:S01]  /*12ed0*/  FFMA.FTZ R66, R21.reuse, R59, -R66 ;  /* 0x0000003b15427223 */ /* 0x040fe20000010842 */
[----:B------:R-:W-:Y:S01]  /*12ee0*/  FFMA.FTZ R73, R26, R60, -R73 ;  /* 0x0000003c1a497223 */ /* 0x000fe20000010849 */
[-C--:B------:R-:W-:Y:S01]  /*12ef0*/  F2FP.F16.E4M3.UNPACK_B R59, R69.reuse ;  /* 0x00000045ff3b723e */ /* 0x080fe200020006ff */
[----:B------:R-:W-:Y:S02]  /*12f00*/  HADD2.F32 R63, -RZ, R63.H1_H1 ;  /* 0x3000003fff3f7230 */ /* 0x000fe40000004100 */
[----:B------:R-:W-:Y:S01]  /*12f10*/  FFMA.FTZ R64, R21, R64, R71 ;  /* 0x0000004015407223 */ /* 0x000fe20000010047 */
[----:B------:R-:W-:Y:S01]  /*12f20*/  HADD2.F32 R45, -RZ, R45.H1_H1 ;  /* 0x3000002dff2d7230 */ /* 0x000fe20000004100 */
[----:B------:R-:W-:Y:S01]  /*12f30*/  F2FP.F16.E4M3.UNPACK_B R69, R69.H1 ;  /* 0x00000045ff45723e */ /* 0x000fe200030006ff */
[----:B------:R-:W-:Y:S01]  /*12f40*/  HADD2.F32 R26, -RZ, R53.H0_H0 ;  /* 0x20000035ff1a7230 */ /* 0x000fe20000004100 */
[----:B------:R-:W-:Y:S01]  /*12f50*/  F2FP.F16.E4M3.UNPACK_B R61, R61.H1 ;  /* 0x0000003dff3d723e */ /* 0x000fe200030006ff */
[----:B------:R-:W-:-:S02]  /*12f60*/  HADD2.F32 R47, -RZ, R46.H0_H0 ;  /* 0x2000002eff2f7230 */ /* 0x000fc40000004100 */
[C---:B------:R-:W-:Y:S01]  /*12f70*/  FMUL.FTZ R71, R45.reuse, R63 ;  /* 0x0000003f2d477220 */ /* 0x040fe20000410000 */
[----:B------:R-:W-:Y:S02]  /*12f80*/  HADD2.F32 R30, -RZ, R30.H1_H1 ;  /* 0x3000001eff1e7230 */ /* 0x000fe40000004100 */
[-C--:B------:R-:W-:Y:S01]  /*12f90*/  FMUL.FTZ R70, R45, R58.reuse ;  /* 0x0000003a2d467220 */ /* 0x080fe20000410000 */
[----:B------:R-:W-:Y:S02]  /*12fa0*/  HADD2.F32 R60, -RZ, R59.H0_H0 ;  /* 0x2000003bff3c7230 */ /* 0x000fe40000004100 */
[----:B------:R-:W-:Y:S01]  /*12fb0*/  FMUL.FTZ R45, R26, R47 ;  /* 0x0000002f1a2d7220 */ /* 0x000fe20000410000 */
[----:B------:R-:W-:Y:S02]  /*12fc0*/  HADD2.F32 R21, -RZ, R31.H0_H0 ;  /* 0x2000001fff157230 */ /* 0x000fe40000004100 */
[C---:B------:R-:W-:Y:S01]  /*12fd0*/  FFMA.FTZ R70, R30.reuse, R63, R70 ;  /* 0x0000003f1e467223 */ /* 0x040fe20000010046 */
[----:B------:R-:W-:Y:S01]  /*12fe0*/  FFMA.FTZ R68, R30, R58, -R71 ;  /* 0x0000003a1e447223 */ /* 0x000fe20000010847 */
[----:B------:R-:W-:Y:S01]  /*12ff0*/  FMUL.FTZ R72, R26, R60 ;  /* 0x0000003c1a487220 */ /* 0x000fe20000410000 */
[----:B------:R-:W-:-:S02]  /*13000*/  HADD2.F32 R26, -RZ, R55.H0_H0 ;  /* 0x20000037ff1a7230 */ /* 0x000fc40000004100 */
[C---:B------:R-:W-:Y:S01]  /*13010*/  FFMA.FTZ R63, R21.reuse, R60, R45 ;  /* 0x0000003c153f7223 */ /* 0x040fe2000001002d */
[----:B------:R-:W-:Y:S02]  /*13020*/  HADD2.F32 R45, -RZ, R69.H0_H0 ;  /* 0x20000045ff2d7230 */ /* 0x000fe40000004100 */
[----:B------:R-:W-:Y:S01]  /*13030*/  FFMA.FTZ R72, R21, R47, -R72 ;  /* 0x0000002f15487223 */ /* 0x000fe20000010848 */
[----:B------:R-:W-:Y:S01]  /*13040*/  HADD2.F32 R30, -RZ, R61.H0_H0 ;  /* 0x2000003dff1e7230 */ /* 0x000fe20000004100 */
[----:B------:R-:W-:Y:S01]  /*13050*/  F2FP.F16.E4M3.UNPACK_B R33, R44 ;  /* 0x0000002cff21723e */ /* 0x000fe200020006ff */
[----:B------:R-:W-:Y:S02]  /*13060*/  HADD2.F32 R58, -RZ, R59.H1_H1 ;  /* 0x3000003bff3a7230 */ /* 0x000fe40000004100 */
[C---:B------:R-:W-:Y:S01]  /*13070*/  FMUL.FTZ R76, R26.reuse, R45 ;  /* 0x0000002d1a4c7220 */ /* 0x040fe20000410000 */
[----:B------:R-:W-:Y:S02]  /*13080*/  HADD2.F32 R53, -RZ, R53.H1_H1 ;  /* 0x30000035ff357230 */ /* 0x000fe40000004100 */
[----:B------:R-:W-:Y:S01]  /*13090*/  FMUL.FTZ R26, R26, R30 ;  /* 0x0000001e1a1a7220 */ /* 0x000fe20000410000 */
[----:B------:R-:W-:Y:S01]  /*130a0*/  HADD2.F32 R21, -RZ, R32.H0_H0 ;  /* 0x20000020ff157230 */ /* 0x000fe20000004100 */
[----:B------:R-:W-:Y:S01]  /*130b0*/  F2FP.F16.E4M3.UNPACK_B R44, R44.H1 ;  /* 0x0000002cff2c723e */ /* 0x000fe200030006ff */
[----:B------:R-:W-:-:S02]  /*130c0*/  HADD2.F32 R46, -RZ, R46.H1_H1 ;  /* 0x3000002eff2e7230 */ /* 0x000fc40000004100 */
[----:B------:R-:W-:Y:S01]  /*130d0*/  FMUL.FTZ R60, R53, R58 ;  /* 0x0000003a353c7220 */ /* 0x000fe20000410000 */
[----:B------:R-:W-:Y:S02]  /*130e0*/  HADD2.F32 R31, -RZ, R31.H1_H1 ;  /* 0x3000001fff1f7230 */ /* 0x000fe40000004100 */
[C---:B------:R-:W-:Y:S01]  /*130f0*/  FFMA.FTZ R76, R21.reuse, R30, -R76 ;  /* 0x0000001e154c7223 */ /* 0x040fe2000001084c */
[----:B------:R-:W-:Y:S01]  /*13100*/  FFMA.FTZ R71, R21, R45, R26 ;  /* 0x0000002d15477223 */ /* 0x000fe2000001001a */
[----:B------:R-:W-:Y:S01]  /*13110*/  FMUL.FTZ R53, R53, R46 ;  /* 0x0000002e35357220 */ /* 0x000fe20000410000 */
[----:B------:R-:W-:Y:S01]  /*13120*/  F2FP.F16.E4M3.UNPACK_B R45, R62.H1 ;  /* 0x0000003eff2d723e */ /* 0x000fe200030006ff */
[C---:B------:R-:W-:Y:S01]  /*13130*/  FFMA.FTZ R59, R31.reuse, R46, -R60 ;  /* 0x0000002e1f3b7223 */ /* 0x040fe2000001083c */
[----:B------:R-:W-:Y:S01]  /*13140*/  F2FP.F16.E4M3.UNPACK_B R30, R56.H1 ;  /* 0x00000038ff1e723e */ /* 0x000fe200030006ff */
[----:B------:R-:W-:Y:S01]  /*13150*/  FFMA.FTZ R74, R31, R58, R53 ;  /* 0x0000003a1f4a7223 */ /* 0x000fe20000010035 */
[-C--:B------:R-:W-:Y:S01]  /*13160*/  F2FP.F16.E4M3.UNPACK_B R20, R24.reuse ;  /* 0x00000018ff14723e */ /* 0x080fe200020006ff */
[----:B------:R-:W-:Y:S01]  /*13170*/  HADD2.F32 R46, -RZ, R45.H0_H0 ;  /* 0x2000002dff2e7230 */ /* 0x000fe20000004100 */
[----:B------:R-:W-:Y:S01]  /*13180*/  F2FP.F16.E4M3.UNPACK_B R24, R24.H1 ;  /* 0x00000018ff18723e */ /* 0x000fe200030006ff */
[----:B------:R-:W-:Y:S01]  /*13190*/  HADD2.F32 R26, -RZ, R44.H0_H0 ;  /* 0x2000002cff1a7230 */ /* 0x000fe20000004100 */
[----:B------:R-:W-:Y:S01]  /*131a0*/  F2FP.F16.E4M3.UNPACK_B R62, R62 ;  /* 0x0000003eff3e723e */ /* 0x000fe200020006ff */
[----:B------:R-:W-:Y:S01]  /*131b0*/  HADD2.F32 R31, -RZ, R30.H0_H0 ;  /* 0x2000001eff1f7230 */ /* 0x000fe20000004100 */
[----:B------:R-:W-:Y:S01]  /*131c0*/  F2FP.F16.E4M3.UNPACK_B R56, R56 ;  /* 0x00000038ff38723e */ /* 0x000fe200020006ff */
        /* <DEDUP_REMOVED lines=10> */
[----:B------:R-:W-:Y:S01]  /*13270*/  HADD2.F32 R21, -RZ, R30.H1_H1 ;  /* 0x3000001eff157230 */ /* 0x000fe20000004100 */
[----:B------:R-:W-:Y:S01]  /*13280*/  F2FP.SATFINITE.E4M3.F32.PACK_AB_MERGE_C R68, R68, R73, RZ ;  /* 0x000000494444723e */ /* 0x000fe200048070ff */
[----:B------:R-:W-:Y:S02]  /*13290*/  HADD2.F32 R61, -RZ, R61.H1_H1 ;  /* 0x3000003dff3d7230 */ /* 0x000fe40000004100 */
[C---:B------:R-:W-:Y:S01]  /*132a0*/  FMUL.FTZ R31, R44.reuse, R45 ;  /* 0x0000002d2c1f7220 */ /* 0x040fe20000410000 */
[----:B------:R-:W-:Y:S02]  /*132b0*/  HADD2.F32 R32, -RZ, R32.H1_H1 ;  /* 0x30000020ff207230 */ /* 0x000fe40000004100 */
[----:B------:R-:W-:Y:S01]  /*132c0*/  FMUL.FTZ R44, R44, R21 ;  /* 0x000000152c2c7220 */ /* 0x000fe20000410000 */
[----:B------:R-:W-:Y:S02]  /*132d0*/  HADD2.F32 R24, -RZ, R24.H1_H1 ;  /* 0x30000018ff187230 */ /* 0x000fe40000004100 */
[----:B------:R-:W-:Y:S01]  /*132e0*/  FMUL.FTZ R60, R55, R61 ;  /* 0x0000003d373c7220 */ /* 0x000fe20000410000 */
[----:B------:R-:W-:-:S02]  /*132f0*/  HADD2.F32 R30, -RZ, R62.H0_H0 ;  /* 0x2000003eff1e7230 */ /* 0x000fc40000004100 */
[----:B------:R-:W-:Y:S01]  /*13300*/  FFMA.FTZ R61, R32, R61, -R53 ;  /* 0x0000003d203d7223 */ /* 0x000fe20000010835 */
[----:B------:R-:W-:Y:S02]  /*13310*/  HADD2.F32 R26, -RZ, R33.H0_H0 ;  /* 0x20000021ff1a7230 */ /* 0x000fe40000004100 */
[C---:B------:R-:W-:Y:S01]  /*13320*/  FFMA.FTZ R53, R24.reuse, R21, -R31 ;  /* 0x0000001518357223 */ /* 0x040fe2000001081f */
[----:B------:R-:W-:Y:S01]  /*13330*/  FFMA.FTZ R55, R24, R45, R44 ;  /* 0x0000002d18377223 */ /* 0x000fe2000001002c */
[----:B------:R-:W-:Y:S02]  /*13340*/  HADD2.F32 R24, -RZ, R56.H0_H0 ;  /* 0x20000038ff187230 */ /* 0x000fe40000004100 */
[----:B------:R-:W-:Y:S01]  /*13350*/  FFMA.FTZ R78, R32, R69, R60 ;  /* 0x00000045204e7223 */ /* 0x000fe2000001003c */
[----:B------:R-:W-:Y:S02]  /*13360*/  HADD2.F32 R21, -RZ, R20.H0_H0 ;  /* 0x20000014ff157230 */ /* 0x000fe40000004100 */
[----:B------:R-:W-:Y:S01]  /*13370*/  FMUL.FTZ R32, R26, R30 ;  /* 0x0000001e1a207220 */ /* 0x000fe20000410000 */
[----:B------:R-:W-:-:S02]  /*13380*/  HADD2.F32 R62, -RZ, R62.H1_H1 ;  /* 0x3000003eff3e7230 */ /* 0x000fc40000004100 */
[-C--:B------:R-:W-:Y:S01]  /*13390*/  FMUL.FTZ R26, R26, R24.reuse ;  /* 0x000000181a1a7220 */ /* 0x080fe20000410000 */
        /* <DEDUP_REMOVED lines=8> */
[----:B------:R-:W-:Y:S01]  /*13420*/  FMUL.FTZ R33, R33, R56 ;  /* 0x0000003821217220 */ /* 0x000fe20000410000 */
[----:B------:R-:W-:-:S02]  /*13430*/  HADD2.F32 R30, -RZ, R31.H0_H0 ;  /* 0x2000001fff1e7230 */ /* 0x000fc40000004100 */
[C---:B------:R-:W-:Y:S01]  /*13440*/  FFMA.FTZ R47, R20.reuse, R56, -R47 ;  /* 0x00000038142f7223 */ /* 0x040fe2000001082f */
[----:B------:R-:W-:Y:S02]  /*13450*/  HADD2.F32 R21, -RZ, R51.H0_H0 ;  /* 0x20000033ff157230 */ /* 0x000fe40000004100 */
[----:B------:R-:W-:Y:S01]  /*13460*/  FFMA.FTZ R62, R20, R62, R33 ;  /* 0x0000003e143e7223 */ /* 0x000fe20000010021 */
[----:B------:R-:W-:Y:S01]  /*13470*/  HADD2.F32 R26, -RZ, R24.H0_H0 ;  /* 0x20000018ff1a7230 */ /* 0x000fe20000004100 */
[----:B------:R-:W-:Y:S01]  /*13480*/  F2FP.F16.E4M3.UNPACK_B R28, R28 ;  /* 0x0000001cff1c723e */ /* 0x000fe200020006ff */
[----:B------:R-:W-:Y:S02]  /*13490*/  HADD2.F32 R20, -RZ, R27.H0_H0 ;  /* 0x2000001bff147230 */ /* 0x000fe40000004100 */
[C---:B------:R-:W-:Y:S01]  /*134a0*/  FMUL.FTZ R33, R21.reuse, R30 ;  /* 0x0000001e15217220 */ /* 0x040fe20000410000 */
[----:B------:R-:W-:Y:S02]  /*134b0*/  HADD2.F32 R32, -RZ, R31.H1_H1 ;  /* 0x3000001fff207230 */ /* 0x000fe40000004100 */
[----:B------:R-:W-:Y:S01]  /*134c0*/  FMUL.FTZ R21, R21, R26 ;  /* 0x0000001a15157220 */ /* 0x000fe20000410000 */
[----:B------:R-:W-:-:S02]  /*134d0*/  HADD2.F32 R51, -RZ, R51.H1_H1 ;  /* 0x30000033ff337230 */ /* 0x000fc40000004100 */
[----:B------:R-:W-:Y:S01]  /*134e0*/  FFMA.FTZ R33, R20, R26, -R33 ;  /* 0x0000001a14217223 */ /* 0x000fe20000010821 */
[----:B------:R-:W-:Y:S01]  /*134f0*/  HADD2.F32 R24, -RZ, R24.H1_H1 ;  /* 0x30000018ff187230 */ /* 0x000fe20000004100 */
[----:B------:R-:W-:Y:S01]  /*13500*/  F2FP.F16.E4M3.UNPACK_B R67, R67 ;  /* 0x00000043ff43723e */ /* 0x000fe200020006ff */
[----:B------:R-:W-:Y:S02]  /*13510*/  HADD2.F32 R27, -RZ, R27.H1_H1 ;  /* 0x3000001bff1b7230 */ /* 0x000fe40000004100 */
[C---:B------:R-:W-:Y:S01]  /*13520*/  FMUL.FTZ R26, R51.reuse, R32 ;  /* 0x00000020331a7220 */ /* 0x040fe20000410000 */
[----:B------:R-:W-:Y:S01]  /*13530*/  F2FP.SATFINITE.E4M3.F32.PACK_AB_MERGE_C R65, R70, R65, RZ ;  /* 0x000000414641723e */ /* 0x000fe200048070ff */
[----:B------:R-:W-:Y:S01]  /*13540*/  FMUL.FTZ R31, R51, R24 ;  /* 0x00000018331f7220 */ /* 0x000fe20000410000 */
[----:B------:R-:W-:Y:S01]  /*13550*/  FFMA.FTZ R51, R20, R30, R21 ;  /* 0x0000001e14337223 */ /* 0x000fe20000010015 */
[----:B------:R-:W-:Y:S01]  /*13560*/  FFMA.FTZ R56, R27, R24, -R26 ;  /* 0x000000181b387223 */ /* 0x000fe2000001081a */
[----:B------:R-:W-:-:S02]  /*13570*/  HADD2.F32 R24, -RZ, R28.H0_H0 ;  /* 0x2000001cff187230 */ /* 0x000fc40000004100 */
[----:B------:R-:W-:Y:S01]  /*13580*/  FFMA.FTZ R60, R27, R32, R31 ;  /* 0x000000201b3c7223 */ /* 0x000fe2000001001f */
[--C-:B------:R-:W-:Y:S01]  /*13590*/  HADD2.F32 R26, -RZ, R67.reuse.H0_H0 ;  /* 0x20000043ff1a7230 */ /* 0x100fe20000004100 */
[----:B------:R-:W-:Y:S01]  /*135a0*/  F2FP.SATFINITE.E4M3.F32.PACK_AB_MERGE_C R25, R66, R25, R68 ;  /* 0x000000194219723e */ /* 0x000fe20004807044 */
[--C-:B------:R-:W-:Y:S01]  /*135b0*/  HADD2.F32 R21, -RZ, R50.reuse.H0_H0 ;  /* 0x20000032ff157230 */ /* 0x100fe20000004100 */
[----:B------:R-:W-:Y:S01]  /*135c0*/  F2FP.SATFINITE.E4M3.F32.PACK_AB_MERGE_C R33, R56, R33, RZ ;  /* 0x000000213821723e */ /* 0x000fe200048070ff */
[----:B------:R-:W-:Y:S01]  /*135d0*/  HADD2.F32 R67, -RZ, R67.H1_H1 ;  /* 0x30000043ff437230 */ /* 0x000fe20000004100 */
[----:B------:R-:W-:Y:S01]  /*135e0*/  F2FP.SATFINITE.E4M3.F32.PACK_AB_MERGE_C R51, R60, R51, RZ ;  /* 0x000000333c33723e */ /* 0x000fe200048070ff */
[----:B------:R-:W-:Y:S02]  /*135f0*/  HADD2.F32 R50, -RZ, R50.H1_H1 ;  /* 0x30000032ff327230 */ /* 0x000fe40000004100 */
[----:B------:R-:W-:Y:S01]  /*13600*/  FMUL.FTZ R31, R21, R24 ;  /* 0x00000018151f7220 */ /* 0x000fe20000410000 */
[----:B------:R-:W-:-:S02]  /*13610*/  HADD2.F32 R28, -RZ, R28.H1_H1 ;  /* 0x3000001cff1c7230 */ /* 0x000fc40000004100 */
[----:B------:R-:W-:Y:S01]  /*13620*/  FMUL.FTZ R27, R21, R26 ;  /* 0x0000001a151b7220 */ /* 0x000fe20000410000 */
[--C-:B------:R-:W-:Y:S02]  /*13630*/  HADD2.F32 R20, -RZ, R3.reuse.H0_H0 ;  /* 0x20000003ff147230 */ /* 0x100fe40000004100 */
[C---:B------:R-:W-:Y:S01]  /*13640*/  FMUL.FTZ R32, R50.reuse, R67 ;  /* 0x0000004332207220 */ /* 0x040fe20000410000 */
[----:B------:R-:W-:Y:S02]  /*13650*/  HADD2.F32 R3, -RZ, R3.H1_H1 ;  /* 0x30000003ff037230 */ /* 0x000fe40000004100 */
[----:B------:R-:W-:Y:S01]  /*13660*/  FMUL.FTZ R50, R50, R28 ;  /* 0x0000001c32327220 */ /* 0x000fe20000410000 */
[----:B------:R-:W-:Y:S01]  /*13670*/  F2FP.SATFINITE.E4M3.F32.PACK_AB_MERGE_C R29, R64, R29, R65 ;  /* 0x0000001d401d723e */ /* 0x000fe20004807041 */
[C---:B------:R-:W-:Y:S01]  /*13680*/  FFMA.FTZ R30, R20.reuse, R26, R31 ;  /* 0x0000001a141e7223 */ /* 0x040fe2000001001f */
[----:B------:R-:W-:Y:S01]  /*13690*/  FFMA.FTZ R21, R20, R24, -R27 ;  /* 0x0000001814157223 */ /* 0x000fe2000001081b */
        /* <DEDUP_REMOVED lines=10> */
[----:B------:R-:W-:Y:S01]  /*13740*/  F2FP.SATFINITE.E4M3.F32.PACK_AB_MERGE_C R28, R62, R45, R28 ;  /* 0x0000002d3e1c723e */ /* 0x000fe2000480701c */
[----:B------:R1:W-:Y:S01]  /*13750*/  STS.128 [R75+0x20400], R24 ;  /* 0x020400184b007388 */ /* 0x0003e20000000c00 */
[----:B------:R-:W-:-:S05]  /*13760*/  F2FP.SATFINITE.E4M3.F32.PACK_AB_MERGE_C R30, R3, R30, R51 ;  /* 0x0000001e031e723e */ /* 0x000fca0004807033 */
[----:B------:R1:W-:Y:S02]  /*13770*/  STS.128 [R0+0x20400], R28 ;  /* 0x0204001c00007388 */ /* 0x0003e40000000c00 */
.L_x_2487:
[----:B------:R-:W-:Y:S05]  /*13780*/  BSYNC B1 ;  /* 0x0000000000017941 */ /* 0x000fea0003800000 */
.L_x_2486:
[----:B------:R-:W-:Y:S04]  /*13790*/  BSSY B1, `(.L_x_2488) ;  /* 0x0000101000017945 */ /* 0x000fe80003800000 */
[----:B------:R-:W-:Y:S05]  /*137a0*/  @P2 BRA `(.L_x_2489) ;  /* 0x0000000c00fc2947 */ /* 0x000fea0003800000 */
[----:B-1----:R-:W2:Y:S04]  /*137b0*/  LDL R28, [R1+0x38] ;  /* 0x00003800011c7983 */ /* 0x002ea80000100800 */
[----:B------:R-:W3:Y:S01]  /*137c0*/  LDL R69, [R1+0x74] ;  /* 0x0000740001457983 */ /* 0x000ee20000100800 */
[----:B0----5:R-:W-:Y:S01]  /*137d0*/  SHF.R.U32.HI R3, RZ, 0x8, R40 ;  /* 0x00000008ff037819 */ /* 0x021fe20000011628 */
[----:B------:R-:W-:Y:S01]  /*137e0*/  VIADD R29, R19, 0x20 ;  /* 0x00000020131d7836 */ /* 0x000fe20000000000 */
[----:B------:R-:W-:Y:S02]  /*137f0*/  SHF.R.U32.HI R21, RZ, 0x8, R42 ;  /* 0x00000008ff157819 */ /* 0x000fe4000001162a */
[----:B------:R-:W-:Y:S01]  /*13800*/  LOP3.LUT R0, R40, 0xff, RZ, 0xc0, !PT ;  /* 0x000000ff28007812 */ /* 0x000fe200078ec0ff */
[----:B------:R-:W-:Y:S01]  /*13810*/  IMAD.SHL.U32 R29, R29, 0x80, RZ ;  /* 0x000000801d1d7824 */ /* 0x000fe200078e00ff */
[----:B------:R-:W-:-:S02]  /*13820*/  LOP3.LUT R3, R3, 0xff, RZ, 0xc0, !PT ;  /* 0x000000ff03037812 */ /* 0x000fc400078ec0ff */
[----:B------:R-:W-:Y:S02]  /*13830*/  LEA.HI R26, R57, R54, RZ, 0x1c ;  /* 0x00000036391a7211 */ /* 0x000fe400078fe0ff */
[----:B------:R-:W-:Y:S02]  /*13840*/  LOP3.LUT R27, R21, 0xff, RZ, 0xc0, !PT ;  /* 0x000000ff151b7812 */ /* 0x000fe400078ec0ff */
[----:B------:R-:W-:Y:S02]  /*13850*/  PRMT R21, R3, 0x7604, R0 ;  /* 0x0000760403157816 */ /* 0x000fe40000000000 */
[----:B------:R-:W-:Y:S02]  /*13860*/  SHF.L.U32 R0, R26, 0x4, RZ ;  /* 0x000000041a007819 */ /* 0x000fe400000006ff */
[----:B------:R-:W-:Y:S02]  /*13870*/  LOP3.LUT R29, R29, 0x380, RZ, 0xc0, !PT ;  /* 0x000003801d1d7812 */ /* 0x000fe400078ec0ff */
[----:B------:R-:W-:-:S02]  /*13880*/  LOP3.LUT R24, R42, 0xff, RZ, 0xc0, !PT ;  /* 0x000000ff2a187812 */ /* 0x000fc400078ec0ff */
[----:B------:R-:W-:Y:S01]  /*13890*/  LOP3.LUT R0, R29, 0x70, R0, 0xf8, !PT ;  /* 0x000000701d007812 */ /* 0x000fe200078ef800 */
[----:B------:R-:W-:Y:S01]  /*138a0*/  VIADD R29, R19, 0x20 ;  /* 0x00000020131d7836 */ /* 0x000fe20000000000 */
[----:B------:R-:W-:Y:S02]  /*138b0*/  SHF.R.S32.HI R3, RZ, 0x1f, R26 ;  /* 0x0000001fff037819 */ /* 0x000fe4000001141a */
[----:B------:R-:W-:Y:S01]  /*138c0*/  PRMT R33, R27, 0x7604, R24 ;  /* 0x000076041b217816 */ /* 0x000fe20000000018 */
[----:B------:R-:W-:Y:S01]  /*138d0*/  IMAD.SHL.U32 R29, R29, 0x80, RZ ;  /* 0x000000801d1d7824 */ /* 0x000fe200078e00ff */
[----:B------:R-:W-:Y:S02]  /*138e0*/  LEA.HI R27, R3, R26, RZ, 0x3 ;  /* 0x0000001a031b7211 */ /* 0x000fe400078f18ff */
[----:B------:R-:W-:Y:S02]  /*138f0*/  SHF.R.U32.HI R24, RZ, 0x8, R43 ;  /* 0x00000008ff187819 */ /* 0x000fe4000001162b */
[----:B------:R-:W-:Y:S01]  /*13900*/  LOP3.LUT R29, R29, 0x380, RZ, 0xc0, !PT ;  /* 0x000003801d1d7812 */ /* 0x000fe200078ec0ff */
[----:B------:R-:W-:Y:S01]  /*13910*/  IMAD.SHL.U32 R27, R27, 0x800, RZ ;  /* 0x000008001b1b7824 */ /* 0x000fe200078e00ff */
[----:B------:R-:W-:-:S02]  /*13920*/  LOP3.LUT R3, R43, 0xff, RZ, 0xc0, !PT ;  /* 0x000000ff2b037812 */ /* 0x000fc400078ec0ff */
[----:B------:R-:W-:Y:S02]  /*13930*/  SHF.R.U32.HI R29, RZ, 0x3, R29 ;  /* 0x00000003ff1d7819 */ /* 0x000fe4000001161d */
[----:B------:R-:W-:Y:S02]  /*13940*/  LOP3.LUT R24, R24, 0xff, RZ, 0xc0, !PT ;  /* 0x000000ff18187812 */ /* 0x000fe400078ec0ff */
[----:B------:R-:W-:Y:S02]  /*13950*/  LOP3.LUT R0, R0, R29, RZ, 0x3c, !PT ;  /* 0x0000001d00007212 */ /* 0x000fe400078e3cff */
[----:B------:R-:W-:Y:S02]  /*13960*/  LOP3.LUT R29, R27, 0xffffc000, RZ, 0xc0, !PT ;  /* 0xffffc0001b1d7812 */ /* 0x000fe400078ec0ff */
[----:B------:R-:W-:Y:S02]  /*13970*/  SHF.R.U32.HI R25, RZ, 0x8, R41 ;  /* 0x00000008ff197819 */ /* 0x000fe40000011629 */
[----:B------:R-:W-:-:S02]  /*13980*/  PRMT R32, R24, 0x7604, R3 ;  /* 0x0000760418207816 */ /* 0x000fc40000000003 */
[----:B------:R-:W-:Y:S02]  /*13990*/  LOP3.LUT R20, R41, 0xff, RZ, 0xc0, !PT ;  /* 0x000000ff29147812 */ /* 0x000fe400078ec0ff */
[----:B------:R-:W-:Y:S02]  /*139a0*/  LOP3.LUT R25, R25, 0xff, RZ, 0xc0, !PT ;  /* 0x000000ff19197812 */ /* 0x000fe400078ec0ff */
[----:B------:R-:W-:Y:S02]  /*139b0*/  SHF.R.U32.HI R26, RZ, 0x8, R4 ;  /* 0x00000008ff1a7819 */ /* 0x000fe40000011604 */
[----:B------:R-:W-:Y:S02]  /*139c0*/  PRMT R20, R25, 0x7604, R20 ;  /* 0x0000760419147816 */ /* 0x000fe40000000014 */
[----:B------:R-:W-:Y:S02]  /*139d0*/  LOP3.LUT R25, R4, 0xff, RZ, 0xc0, !PT ;  /* 0x000000ff04197812 */ /* 0x000fe400078ec0ff */
[----:B------:R-:W-:-:S02]  /*139e0*/  LOP3.LUT R26, R26, 0xff, RZ, 0xc0, !PT ;  /* 0x000000ff1a1a7812 */ /* 0x000fc400078ec0ff */
[----:B------:R-:W-:Y:S02]  /*139f0*/  SHF.R.U32.HI R46, RZ, 0x8, R6 ;  /* 0x00000008ff2e7819 */ /* 0x000fe40000011606 */
[----:B------:R-:W-:Y:S02]  /*13a00*/  PRMT R47, R26, 0x7604, R25 ;  /* 0x000076041a2f7816 */ /* 0x000fe40000000019 */
[----:B------:R-:W-:Y:S02]  /*13a10*/  LOP3.LUT R44, R5, 0xff, RZ, 0xc0, !PT ;  /* 0x000000ff052c7812 */ /* 0x000fe400078ec0ff */
[----:B------:R-:W-:Y:S02]  /*13a20*/  LOP3.LUT R45, R6, 0xff, RZ, 0xc0, !PT ;  /* 0x000000ff062d7812 */ /* 0x000fe400078ec0ff */
[----:B------:R-:W-:Y:S02]  /*13a30*/  LOP3.LUT R46, R46, 0xff, RZ, 0xc0, !PT ;  /* 0x000000ff2e2e7812 */ /* 0x000fe400078ec0ff */
[----:B------:R-:W-:-:S02]  /*13a40*/  SHF.R.U32.HI R53, RZ, 0x10, R5 ;  /* 0x00000010ff357819 */ /* 0x000fc40000011605 */
[----:B------:R-:W-:Y:S02]  /*13a50*/  SHF.R.U32.HI R51, RZ, 0x8, R7 ;  /* 0x00000008ff337819 */ /* 0x000fe40000011607 */
[----:B------:R-:W-:Y:S01]  /*13a60*/  PRMT R55, R46, 0x7604, R45 ;  /* 0x000076042e377816 */ /* 0x000fe2000000002d */
[----:B------:R-:W-:Y:S01]  /*13a70*/  IMAD.U32 R53, R53, 0x10000, RZ ;  /* 0x0001000035357824 */ /* 0x000fe200078e00ff */
[----:B------:R-:W-:Y:S02]  /*13a80*/  SHF.R.U32.HI R59, RZ, 0x10, R7 ;  /* 0x00000010ff3b7819 */ /* 0x000fe40000011607 */
[----:B------:R-:W-:Y:S02]  /*13a90*/  SHF.R.U32.HI R45, RZ, 0x10, R43 ;  /* 0x00000010ff2d7819 */ /* 0x000fe4000001162b */
[----:B------:R-:W-:Y:S01]  /*13aa0*/  LOP3.LUT R50, R7, 0xff, RZ, 0xc0, !PT ;  /* 0x000000ff07327812 */ /* 0x000fe200078ec0ff */
[----:B------:R-:W-:Y:S01]  /*13ab0*/  IMAD.U32 R59, R59, 0x10000, RZ ;  /* 0x000100003b3b7824 */ /* 0x000fe200078e00ff */
[----:B------:R-:W-:Y:S01]  /*13ac0*/  LOP3.LUT R51, R51, 0xff, RZ, 0xc0, !PT ;  /* 0x000000ff33337812 */ /* 0x000fe200078ec0ff */
[----:B------:R-:W-:Y:S01]  /*13ad0*/  IMAD.U32 R45, R45, 0x10000, RZ ;  /* 0x000100002d2d7824 */ /* 0x000fe200078e00ff */
        /* <DEDUP_REMOVED lines=9> */
[----:B--2---:R-:W-:Y:S02]  /*13b70*/  IADD3 R3, R0, R29, R28 ;  /* 0x0000001d00037210 */ /* 0x004fe40007ffe01c */
[----:B------:R-:W-:Y:S01]  /*13b80*/  SHF.R.U32.HI R28, RZ, 0x8, R5 ;  /* 0x00000008ff1c7819 */ /* 0x000fe20000011605 */
[----:B---3--:R-:W0:Y:S02]  /*13b90*/  LDS.128 R24, [R69+0x20400] ;  /* 0x0204000045187984 */ /* 0x008e240000000c00 */
[----:B------:R-:W-:Y:S01]  /*13ba0*/  IMAD.IADD R0, R18, 0x1, R3 ;  /* 0x0000000112007824 */ /* 0x000fe200078e0203 */
[----:B------:R-:W-:-:S04]  /*13bb0*/  LOP3.LUT R3, R28, 0xff, RZ, 0xc0, !PT ;  /* 0x000000ff1c037812 */ /* 0x000fc800078ec0ff */
[----:B------:R-:W1:Y:S01]  /*13bc0*/  LDS.128 R28, [R0+0x20400] ;  /* 0x02040000001c7984 */ /* 0x000e620000000c00 */
[----:B------:R-:W-:Y:S02]  /*13bd0*/  PRMT R44, R3, 0x7604, R44 ;  /* 0x00007604032c7816 */ /* 0x000fe4000000002c */
[----:B------:R-:W-:Y:S02]  /*13be0*/  SHF.R.U32.HI R3, RZ, 0x10, R41 ;  /* 0x00000010ff037819 */ /* 0x000fe40000011629 */
[----:B------:R-:W-:Y:S02]  /*13bf0*/  LOP3.LUT R53, R44, 0xff0000, R53, 0xf8, !PT ;  /* 0x00ff00002c357812 */ /* 0x000fe400078ef835 */
[----:B------:R-:W-:Y:S01]  /*13c00*/  LOP3.LUT R44, R21, 0xff000000, R40, 0xf8, !PT ;  /* 0xff000000152c7812 */ /* 0x000fe200078ef828 */
[----:B------:R-:W-:Y:S01]  /*13c10*/  IMAD.U32 R3, R3, 0x10000, RZ ;  /* 0x0001000003037824 */ /* 0x000fe200078e00ff */
[----:B------:R-:W-:-:S04]  /*13c20*/  LOP3.LUT R53, R53, 0xff000000, R5, 0xf8, !PT ;  /* 0xff00000035357812 */ /* 0x000fc800078ef805 */
[----:B------:R-:W-:Y:S02]  /*13c30*/  LOP3.LUT R3, R20, 0xff0000, R3, 0xf8, !PT ;  /* 0x00ff000014037812 */ /* 0x000fe400078ef803 */
[----:B------:R-:W-:Y:S02]  /*13c40*/  F2FP.F16.E4M3.UNPACK_B R55, R53 ;  /* 0x00000035ff37723e */ /* 0x000fe400020006ff */
[----:B------:R-:W-:Y:S02]  /*13c50*/  LOP3.LUT R45, R3, 0xff000000, R41, 0xf8, !PT ;  /* 0xff000000032d7812 */ /* 0x000fe400078ef829 */
[--C-:B------:R-:W-:Y:S01]  /*13c60*/  LOP3.LUT R3, R47, 0xff0000, R4.reuse, 0xf8, !PT ;  /* 0x00ff00002f037812 */ /* 0x100fe200078ef804 */
[--C-:B------:R-:W-:Y:S01]  /*13c70*/  HADD2.F32 R56, -RZ, R55.reuse.H0_H0 ;  /* 0x20000037ff387230 */ /* 0x100fe20000004100 */
[----:B------:R-:W-:Y:S01]  /*13c80*/  F2FP.F16.E4M3.UNPACK_B R43, R45 ;  /* 0x0000002dff2b723e */ /* 0x000fe200020006ff */
[----:B------:R-:W-:Y:S01]  /*13c90*/  HADD2.F32 R55, -RZ, R55.H1_H1 ;  /* 0x30000037ff377230 */ /* 0x000fe20000004100 */
[----:B------:R-:W-:-:S02]  /*13ca0*/  LOP3.LUT R50, R3, 0xff000000, R4, 0xf8, !PT ;  /* 0xff00000003327812 */ /* 0x000fc400078ef804 */
[----:B------:R-:W-:Y:S01]  /*13cb0*/  LOP3.LUT R47, R33, 0xff000000, R42, 0xf8, !PT ;  /* 0xff000000212f7812 */ /* 0x000fe200078ef82a */
[--C-:B------:R-:W-:Y:S01]  /*13cc0*/  HADD2.F32 R46, -RZ, R43.reuse.H0_H0 ;  /* 0x2000002bff2e7230 */ /* 0x100fe20000004100 */
[----:B------:R-:W-:Y:S01]  /*13cd0*/  F2FP.F16.E4M3.UNPACK_B R53, R53.H1 ;  /* 0x00000035ff35723e */ /* 0x000fe200030006ff */
[----:B------:R-:W-:Y:S01]  /*13ce0*/  HADD2.F32 R43, -RZ, R43.H1_H1 ;  /* 0x3000002bff2b7230 */ /* 0x000fe20000004100 */
[----:B------:R-:W-:Y:S02]  /*13cf0*/  F2FP.F16.E4M3.UNPACK_B R45, R45.H1 ;  /* 0x0000002dff2d723e */ /* 0x000fe400030006ff */
[-C--:B0-----:R-:W-:Y:S02]  /*13d00*/  F2FP.F16.E4M3.UNPACK_B R4, R25.reuse ;  /* 0x00000019ff04723e */ /* 0x081fe400020006ff */
[----:B------:R-:W-:Y:S02]  /*13d10*/  F2FP.F16.E4M3.UNPACK_B R6, R25.H1 ;  /* 0x00000019ff06723e */ /* 0x000fe400030006ff */
[----:B------:R-:W-:Y:S01]  /*13d20*/  F2FP.F16.E4M3.UNPACK_B R21, R27 ;  /* 0x0000001bff15723e */ /* 0x000fe200020006ff */
[--C-:B------:R-:W-:Y:S01]  /*13d30*/  HADD2.F32 R25, -RZ, R4.reuse.H0_H0 ;  /* 0x20000004ff197230 */ /* 0x100fe20000004100 */
[----:B-1----:R-:W-:Y:S01]  /*13d40*/  F2FP.F16.E4M3.UNPACK_B R7, R29 ;  /* 0x0000001dff07723e */ /* 0x002fe200020006ff */
[----:B------:R-:W-:Y:S01]  /*13d50*/  HADD2.F32 R4, -RZ, R4.H1_H1 ;  /* 0x30000004ff047230 */ /* 0x000fe20000004100 */
[----:B------:R-:W-:-:S02]  /*13d60*/  F2FP.F16.E4M3.UNPACK_B R41, R31 ;  /* 0x0000001fff29723e */ /* 0x000fc400020006ff */
[----:B------:R-:W-:Y:S01]  /*13d70*/  F2FP.F16.E4M3.UNPACK_B R42, R31.H1 ;  /* 0x0000001fff2a723e */ /* 0x000fe200030006ff */
[--C-:B------:R-:W-:Y:S01]  /*13d80*/  HADD2.F32 R5, -RZ, R7.reuse.H0_H0 ;  /* 0x20000007ff057230 */ /* 0x100fe20000004100 */
[----:B------:R-:W-:Y:S02]  /*13d90*/  F2FP.F16.E4M3.UNPACK_B R32, R29.H1 ;  /* 0x0000001dff20723e */ /* 0x000fe400030006ff */
[----:B------:R-:W-:Y:S02]  /*13da0*/  F2FP.F16.E4M3.UNPACK_B R33, R30 ;  /* 0x0000001eff21723e */ /* 0x000fe400020006ff */
[C---:B------:R-:W-:Y:S01]  /*13db0*/  FMUL.FTZ R60, R5.reuse, R56 ;  /* 0x00000038053c7220 */ /* 0x040fe20000410000 */
[----:B------:R-:W-:Y:S01]  /*13dc0*/  FMUL.FTZ R31, R5, R46 ;  /* 0x0000002e051f7220 */ /* 0x000fe20000410000 */
[----:B------:R-:W-:Y:S01]  /*13dd0*/  F2FP.F16.E4M3.UNPACK_B R40, R30.H1 ;  /* 0x0000001eff28723e */ /* 0x000fe200030006ff */
[----:B------:R-:W-:Y:S02]  /*13de0*/  HADD2.F32 R30, -RZ, R7.H1_H1 ;  /* 0x30000007ff1e7230 */ /* 0x000fe40000004100 */
[C---:B------:R-:W-:Y:S01]  /*13df0*/  FFMA.FTZ R5, R25.reuse, R46, -R60 ;  /* 0x0000002e19057223 */ /* 0x040fe2000001083c */
[----:B------:R-:W-:Y:S01]  /*13e00*/  FFMA.FTZ R25, R25, R56, R31 ;  /* 0x0000003819197223 */ /* 0x000fe2000001001f */
[----:B------:R-:W-:Y:S01]  /*13e10*/  HADD2.F32 R56, -RZ, R53.H0_H0 ;  /* 0x20000035ff387230 */ /* 0x000fe20000004100 */
[----:B------:R-:W-:Y:S01]  /*13e20*/  F2FP.F16.E4M3.UNPACK_B R27, R27.H1 ;  /* 0x0000001bff1b723e */ /* 0x000fe200030006ff */
[----:B------:R-:W-:-:S02]  /*13e30*/  HADD2.F32 R31, -RZ, R32.H0_H0 ;  /* 0x20000020ff1f7230 */ /* 0x000fc40000004100 */
[C---:B------:R-:W-:Y:S01]  /*13e40*/  FMUL.FTZ R61, R30.reuse, R55 ;  /* 0x000000371e3d7220 */ /* 0x040fe20000410000 */
[----:B------:R-:W-:Y:S02]  /*13e50*/  HADD2.F32 R46, -RZ, R45.H0_H0 ;  /* 0x2000002dff2e7230 */ /* 0x000fe40000004100 */
[-C--:B------:R-:W-:Y:S01]  /*13e60*/  FMUL.FTZ R30, R30, R43.reuse ;  /* 0x0000002b1e1e7220 */ /* 0x080fe20000410000 */
[----:B------:R-:W-:Y:S02]  /*13e70*/  HADD2.F32 R7, -RZ, R6.H0_H0 ;  /* 0x20000006ff077230 */ /* 0x000fe40000004100 */
[C---:B------:R-:W-:Y:S01]  /*13e80*/  FMUL.FTZ R64, R31.reuse, R56 ;  /* 0x000000381f407220 */ /* 0x040fe20000410000 */
[C---:B------:R-:W-:Y:S01]  /*13e90*/  FFMA.FTZ R60, R4.reuse, R43, -R61 ;  /* 0x0000002b043c7223 */ /* 0x040fe2000001083d */
[----:B------:R-:W-:Y:S01]  /*13ea0*/  FMUL.FTZ R31, R31, R46 ;  /* 0x0000002e1f1f7220 */ /* 0x000fe20000410000 */
[----:B------:R-:W-:Y:S01]  /*13eb0*/  F2FP.F16.E4M3.UNPACK_B R43, R59 ;  /* 0x0000003bff2b723e */ /* 0x000fe200020006ff */
[----:B------:R-:W-:Y:S01]  /*13ec0*/  FFMA.FTZ R62, R4, R55, R30 ;  /* 0x00000037043e7223 */ /* 0x000fe2000001001e */
[----:B------:R-:W-:-:S02]  /*13ed0*/  HADD2.F32 R53, -RZ, R53.H1_H1 ;  /* 0x30000035ff357230 */ /* 0x000fc40000004100 */
[C---:B------:R-:W-:Y:S01]  /*13ee0*/  FFMA.FTZ R64, R7.reuse, R46, -R64 ;  /* 0x0000002e07407223 */ /* 0x040fe20000010840 */
[----:B------:R-:W-:Y:S02]  /*13ef0*/  HADD2.F32 R32, -RZ, R32.H1_H1 ;  /* 0x30000020ff207230 */ /* 0x000fe40000004100 */
[----:B------:R-:W-:Y:S01]  /*13f00*/  FFMA.FTZ R56, R7, R56, R31 ;  /* 0x0000003807387223 */ /* 0x000fe2000001001f */
[----:B------:R-:W-:Y:S01]  /*13f10*/  HADD2.F32 R45, -RZ, R45.H1_H1 ;  /* 0x3000002dff2d7230 */ /* 0x000fe20000004100 */
[----:B------:R-:W-:Y:S01]  /*13f20*/  F2FP.F16.E4M3.UNPACK_B R30, R51 ;  /* 0x00000033ff1e723e */ /* 0x000fe200020006ff */
[----:B------:R-:W-:Y:S02]  /*13f30*/  HADD2.F32 R46, -RZ, R43.H0_H0 ;  /* 0x2000002bff2e7230 */ /* 0x000fe40000004100 */
[C---:B------:R-:W-:Y:S01]  /*13f40*/  FMUL.FTZ R55, R32.reuse, R53 ;  /* 0x0000003520377220 */ /* 0x040fe20000410000 */
[----:B------:R-:W-:Y:S02]  /*13f50*/  HADD2.F32 R7, -RZ, R41.H0_H0 ;  /* 0x20000029ff077230 */ /* 0x000fe40000004100 */
[----:B------:R-:W-:Y:S01]  /*13f60*/  FMUL.FTZ R32, R32, R45 ;  /* 0x0000002d20207220 */ /* 0x000fe20000410000 */
[----:B------:R-:W-:Y:S01]  /*13f70*/  HADD2.F32 R6, -RZ, R6.H1_H1 ;  /* 0x30000006ff067230 */ /* 0x000fe20000004100 */
[----:B------:R-:W-:Y:S01]  /*13f80*/  F2FP.F16.E4M3.UNPACK_B R59, R59.H1 ;  /* 0x0000003bff3b723e */ /* 0x000fe200030006ff */
[----:B------:R-:W-:-:S02]  /*13f90*/  HADD2.F32 R31, -RZ, R30.H0_H0 ;  /* 0x2000001eff1f7230 */ /* 0x000fc40000004100 */
[C---:B------:R-:W-:Y:S01]  /*13fa0*/  FMUL.FTZ R61, R7.reuse, R46 ;  /* 0x0000002e073d7220 */ /* 0x040fe20000410000 */
[----:B------:R-:W-:Y:S02]  /*13fb0*/  HADD2.F32 R4, -RZ, R21.H0_H0 ;  /* 0x20000015ff047230 */ /* 0x000fe40000004100 */
[C---:B------:R-:W-:Y:S01]  /*13fc0*/  FFMA.FTZ R53, R6.reuse, R53, R32 ;  /* 0x0000003506357223 */ /* 0x040fe20000010020 */
[----:B------:R-:W-:Y:S01]  /*13fd0*/  FFMA.FTZ R55, R6, R45, -R55 ;  /* 0x0000002d06377223 */ /* 0x000fe20000010837 */
[-C--:B------:R-:W-:Y:S01]  /*13fe0*/  FMUL.FTZ R7, R7, R31.reuse ;  /* 0x0000001f07077220 */ /* 0x080fe20000410000 */
[----:B------:R-:W-:Y:S02]  /*13ff0*/  HADD2.F32 R32, -RZ, R43.H1_H1 ;  /* 0x3000002bff207230 */ /* 0x000fe40000004100 */
[----:B------:R-:W-:Y:S01]  /*14000*/  FFMA.FTZ R61, R4, R31, -R61 ;  /* 0x0000001f043d7223 */ /* 0x000fe2000001083d */
[----:B------:R-:W-:Y:S01]  /*14010*/  F2FP.F16.E4M3.UNPACK_B R51, R51.H1 ;  /* 0x00000033ff33723e */ /* 0x000fe200030006ff */
[----:B------:R-:W-:-:S02]  /*14020*/  HADD2.F32 R41, -RZ, R41.H1_H1 ;  /* 0x30000029ff297230 */ /* 0x000fc40000004100 */
[----:B------:R-:W-:Y:S01]  /*14030*/  FFMA.FTZ R46, R4, R46, R7 ;  /* 0x0000002e042e7223 */ /* 0x000fe20000010007 */
[----:B------:R-:W-:Y:S01]  /*14040*/  HADD2.F32 R31, -RZ, R59.H0_H0 ;  /* 0x2000003bff1f7230 */ /* 0x000fe20000004100 */
[----:B------:R-:W-:Y:S01]  /*14050*/  F2FP.F16.E4M3.UNPACK_B R29, R28 ;  /* 0x0000001cff1d723e */ /* 0x000fe200020006ff */
[----:B------:R-:W-:Y:S02]  /*14060*/  HADD2.F32 R6, -RZ, R42.H0_H0 ;  /* 0x2000002aff067230 */ /* 0x000fe40000004100 */
[----:B------:R-:W-:Y:S01]  /*14070*/  FMUL.FTZ R66, R41, R32 ;  /* 0x0000002029427220 */ /* 0x000fe20000410000 */
[----:B------:R-:W-:Y:S01]  /*14080*/  HADD2.F32 R30, -RZ, R30.H1_H1 ;  /* 0x3000001eff1e7230 */ /* 0x000fe20000004100 */
[----:B------:R-:W-:Y:S01]  /*14090*/  F2FP.F16.E4M3.UNPACK_B R28, R28.H1 ;  /* 0x0000001cff1c723e */ /* 0x000fe200030006ff */
[----:B------:R-:W-:Y:S02]  /*140a0*/  HADD2.F32 R21, -RZ, R21.H1_H1 ;  /* 0x30000015ff157230 */ /* 0x000fe40000004100 */
[----:B------:R-:W-:Y:S01]  /*140b0*/  FMUL.FTZ R43, R6, R31 ;  /* 0x0000001f062b7220 */ /* 0x000fe20000410000 */
[----:B------:R-:W-:-:S02]  /*140c0*/  HADD2.F32 R7, -RZ, R51.H0_H0 ;  /* 0x20000033ff077230 */ /* 0x000fc40000004100 */
[-C--:B------:R-:W-:Y:S01]  /*140d0*/  FMUL.FTZ R41, R41, R30.reuse ;  /* 0x0000001e29297220 */ /* 0x080fe20000410000 */
[----:B------:R-:W-:Y:S02]  /*140e0*/  HADD2.F32 R4, -RZ, R27.H0_H0 ;  /* 0x2000001bff047230 */ /* 0x000fe40000004100 */
[C---:B------:R-:W-:Y:S01]  /*140f0*/  FFMA.FTZ R66, R21.reuse, R30, -R66 ;  /* 0x0000001e15427223 */ /* 0x040fe20000010842 */
[----:B------:R-:W-:Y:S01]  /*14100*/  F2FP.F16.E4M3.UNPACK_B R30, R50.H1 ;  /* 0x00000032ff1e723e */ /* 0x000fe200030006ff */
[-C--:B------:R-:W-:Y:S01]  /*14110*/  FMUL.FTZ R6, R6, R7.reuse ;  /* 0x0000000706067220 */ /* 0x080fe20000410000 */
[----:B------:R-:W-:Y:S02]  /*14120*/  HADD2.F32 R59, -RZ, R59.H1_H1 ;  /* 0x3000003bff3b7230 */ /* 0x000fe40000004100 */
[C---:B------:R-:W-:Y:S01]  /*14130*/  FFMA.FTZ R65, R4.reuse, R7, -R43 ;  /* 0x0000000704417223 */ /* 0x040fe2000001082b */
[----:B------:R-:W-:Y:S01]  /*14140*/  HADD2.F32 R42, -RZ, R42.H1_H1 ;  /* 0x3000002aff2a7230 */ /* 0x000fe20000004100 */
[----:B------:R-:W-:Y:S01]  /*14150*/  F2FP.F16.E4M3.UNPACK_B R7, R44.H1 ;  /* 0x0000002cff07723e */ /* 0x000fe200030006ff */
[----:B------:R-:W-:Y:S01]  /*14160*/  HADD2.F32 R51, -RZ, R51.H1_H1 ;  /* 0x30000033ff337230 */ /* 0x000fe20000004100 */
[----:B------:R-:W-:Y:S01]  /*14170*/  F2FP.F16.E4M3.UNPACK_B R3, R24 ;  /* 0x00000018ff03723e */ /* 0x000fe200020006ff */
[----:B------:R-:W-:Y:S01]  /*14180*/  FFMA.FTZ R63, R21, R32, R41 ;  /* 0x00000020153f7223 */ /* 0x000fe20000010029 */
[----:B------:R-:W-:Y:S01]  /*14190*/  FFMA.FTZ R67, R4, R31, R6 ;  /* 0x0000001f04437223 */ /* 0x000fe20000010006 */
[----:B------:R-:W-:Y:S01]  /*141a0*/  F2FP.F16.E4M3.UNPACK_B R24, R24.H1 ;  /* 0x00000018ff18723e */ /* 0x000fe200030006ff */
[----:B------:R-:W-:-:S02]  /*141b0*/  HADD2.F32 R27, -RZ, R27.H1_H1 ;  /* 0x3000001bff1b7230 */ /* 0x000fc40000004100 */
[C---:B------:R-:W-:Y:S01]  /*141c0*/  FMUL.FTZ R32, R42.reuse, R59 ;  /* 0x0000003b2a207220 */ /* 0x040fe20000410000 */
[----:B------:R-:W-:Y:S02]  /*141d0*/  HADD2.F32 R31, -RZ, R30.H0_H0 ;  /* 0x2000001eff1f7230 */ /* 0x000fe40000004100 */
[-C--:B------:R-:W-:Y:S01]  /*141e0*/  FMUL.FTZ R42, R42, R51.reuse ;  /* 0x000000332a2a7220 */ /* 0x080fe20000410000 */
[----:B------:R-:W-:Y:S02]  /*141f0*/  HADD2.F32 R6, -RZ, R28.H0_H0 ;  /* 0x2000001cff067230 */ /* 0x000fe40000004100 */
[C---:B------:R-:W-:Y:S01]  /*14200*/  FFMA.FTZ R68, R27.reuse, R51, -R32 ;  /* 0x000000331b447223 */ /* 0x040fe20000010820 */
[----:B------:R-:W-:Y:S02]  /*14210*/  HADD2.F32 R21, -RZ, R7.H0_H0 ;  /* 0x20000007ff157230 */ /* 0x000fe40000004100 */
[----:B------:R-:W-:Y:S01]  /*14220*/  FFMA.FTZ R70, R27, R59, R42 ;  /* 0x0000003b1b467223 */ /* 0x000fe2000001002a */
[----:B------:R-:W-:-:S02]  /*14230*/  HADD2.F32 R4, -RZ, R24.H0_H0 ;  /* 0x20000018ff047230 */ /* 0x000fc40000004100 */
[C---:B------:R-:W-:Y:S01]  /*14240*/  FMUL.FTZ R41, R6.reuse, R31 ;  /* 0x0000001f06297220 */ /* 0x040fe20000410000 */
[----:B------:R-:W-:Y:S02]  /*14250*/  HADD2.F32 R27, -RZ, R30.H1_H1 ;  /* 0x3000001eff1b7230 */ /* 0x000fe40000004100 */
[----:B------:R-:W-:Y:S01]  /*14260*/  FMUL.FTZ R6, R6, R21 ;  /* 0x0000001506067220 */ /* 0x000fe20000410000 */
[----:B------:R-:W-:Y:S01]  /*14270*/  HADD2.F32 R28, -RZ, R28.H1_H1 ;  /* 0x3000001cff1c7230 */ /* 0x000fe20000004100 */
[----:B------:R-:W-:Y:S01]  /*14280*/  F2FP.F16.E4M3.UNPACK_B R50, R50 ;  /* 0x00000032ff32723e */ /* 0x000fe200020006ff */
[----:B------:R-:W-:Y:S02]  /*14290*/  HADD2.F32 R7, -RZ, R7.H1_H1 ;  /* 0x30000007ff077230 */ /* 0x000fe40000004100 */
[----:B------:R-:W-:Y:S01]  /*142a0*/  FFMA.FTZ R42, R4, R31, R6 ;  /* 0x0000001f042a7223 */ /* 0x000fe20000010006 */
[----:B------:R-:W-:Y:S01]  /*142b0*/  HADD2.F32 R24, -RZ, R24.H1_H1 ;  /* 0x30000018ff187230 */ /* 0x000fe20000004100 */
[----:B------:R-:W-:Y:S01]  /*142c0*/  F2FP.F16.E4M3.UNPACK_B R44, R44 ;  /* 0x0000002cff2c723e */ /* 0x000fe200020006ff */
[----:B------:R-:W-:Y:S01]  /*142d0*/  FMUL.FTZ R31, R28, R27 ;  /* 0x0000001b1c1f7220 */ /* 0x000fe20000410000 */
[----:B------:R-:W-:Y:S01]  /*142e0*/  FFMA.FTZ R32, R4, R21, -R41 ;  /* 0x0000001504207223 */ /* 0x000fe20000010829 */
[----:B------:R-:W-:Y:S01]  /*142f0*/  FMUL.FTZ R28, R28, R7 ;  /* 0x000000071c1c7220 */ /* 0x000fe20000410000 */
[----:B------:R-:W-:-:S02]  /*14300*/  HADD2.F32 R21, -RZ, R50.H0_H0 ;  /* 0x20000032ff157230 */ /* 0x000fc40000004100 */
[C---:B------:R-:W-:Y:S01]  /*14310*/  FFMA.FTZ R43, R24.reuse, R7, -R31 ;  /* 0x00000007182b7223 */ /* 0x040fe2000001081f */
[--C-:B------:R-:W-:Y:S02]  /*14320*/  HADD2.F32 R6, -RZ, R29.reuse.H0_H0 ;  /* 0x2000001dff067230 */ /* 0x100fe40000004100 */
[----:B------:R-:W-:Y:S01]  /*14330*/  FFMA.FTZ R45, R24, R27, R28 ;  /* 0x0000001b182d7223 */ /* 0x000fe2000001001c */
[----:B------:R-:W-:Y:S01]  /*14340*/  HADD2.F32 R7, -RZ, R44.H0_H0 ;  /* 0x2000002cff077230 */ /* 0x000fe20000004100 */
[----:B------:R-:W-:Y:S01]  /*14350*/  F2FP.F16.E4M3.UNPACK_B R24, R58.H1 ;  /* 0x0000003aff18723e */ /* 0x000fe200030006ff */
        /* <DEDUP_REMOVED lines=8> */
[----:B------:R-:W-:Y:S01]  /*143e0*/  HADD2.F32 R3, -RZ, R3.H1_H1 ;  /* 0x30000003ff037230 */ /* 0x000fe20000004100 */
[----:B------:R-:W-:Y:S01]  /*143f0*/  F2FP.F16.E4M3.UNPACK_B R26, R26.H1 ;  /* 0x0000001aff1a723e */ /* 0x000fe200030006ff */
[C---:B------:R-:W-:Y:S01]  /*14400*/  FFMA.FTZ R28, R4.reuse, R7, -R27 ;  /* 0x00000007041c7223 */ /* 0x040fe2000001081b */
[----:B------:R-:W-:Y:S01]  /*14410*/  FFMA.FTZ R31, R4, R21, R31 ;  /* 0x00000015041f7223 */ /* 0x000fe2000001001f */
[----:B------:R-:W-:Y:S01]  /*14420*/  F2FP.F16.E4M3.UNPACK_B R6, R47.H1 ;  /* 0x0000002fff06723e */ /* 0x000fe200030006ff */
[-C--:B------:R-:W-:Y:S01]  /*14430*/  FMUL.FTZ R29, R29, R44.reuse ;  /* 0x0000002c1d1d7220 */ /* 0x080fe20000410000 */
[----:B------:R-:W-:Y:S02]  /*14440*/  HADD2.F32 R27, -RZ, R24.H0_H0 ;  /* 0x20000018ff1b7230 */ /* 0x000fe40000004100 */
[----:B------:R-:W-:Y:S01]  /*14450*/  FFMA.FTZ R41, R3, R44, -R30 ;  /* 0x0000002c03297223 */ /* 0x000fe2000001081e */
[----:B------:R-:W-:-:S02]  /*14460*/  HADD2.F32 R4, -RZ, R40.H0_H0 ;  /* 0x20000028ff047230 */ /* 0x000fc40000004100 */
[----:B------:R-:W-:Y:S01]  /*14470*/  FFMA.FTZ R50, R3, R50, R29 ;  /* 0x0000003203327223 */ /* 0x000fe2000001001d */
[--C-:B------:R-:W-:Y:S01]  /*14480*/  HADD2.F32 R7, -RZ, R6.reuse.H0_H0 ;  /* 0x20000006ff077230 */ /* 0x100fe20000004100 */
[----:B------:R-:W-:Y:S01]  /*14490*/  F2FP.F16.E4M3.UNPACK_B R58, R58 ;  /* 0x0000003aff3a723e */ /* 0x000fe200020006ff */
[----:B------:R-:W-:Y:S02]  /*144a0*/  HADD2.F32 R21, -RZ, R6.H1_H1 ;  /* 0x30000006ff157230 */ /* 0x000fe40000004100 */
[C---:B------:R-:W-:Y:S01]  /*144b0*/  FMUL.FTZ R6, R4.reuse, R27 ;  /* 0x0000001b04067220 */ /* 0x040fe20000410000 */
[----:B------:R-:W-:Y:S02]  /*144c0*/  HADD2.F32 R3, -RZ, R26.H0_H0 ;  /* 0x2000001aff037230 */ /* 0x000fe40000004100 */
[----:B------:R-:W-:Y:S01]  /*144d0*/  FMUL.FTZ R4, R4, R7 ;  /* 0x0000000704047220 */ /* 0x000fe20000410000 */
[----:B------:R-:W-:Y:S01]  /*144e0*/  HADD2.F32 R29, -RZ, R24.H1_H1 ;  /* 0x30000018ff1d7230 */ /* 0x000fe20000004100 */
[----:B------:R-:W-:Y:S01]  /*144f0*/  F2FP.F16.E4M3.UNPACK_B R47, R47 ;  /* 0x0000002fff2f723e */ /* 0x000fe200020006ff */
[----:B------:R-:W-:-:S02]  /*14500*/  HADD2.F32 R40, -RZ, R40.H1_H1 ;  /* 0x30000028ff287230 */ /* 0x000fc40000004100 */
[C---:B------:R-:W-:Y:S01]  /*14510*/  FFMA.FTZ R30, R3.reuse, R7, -R6 ;  /* 0x00000007031e7223 */ /* 0x040fe20000010806 */
[----:B------:R-:W-:Y:S02]  /*14520*/  HADD2.F32 R26, -RZ, R26.H1_H1 ;  /* 0x3000001aff1a7230 */ /* 0x000fe40000004100 */
[----:B------:R-:W-:Y:S01]  /*14530*/  FFMA.FTZ R27, R3, R27, R4 ;  /* 0x0000001b031b7223 */ /* 0x000fe20000010004 */
[----:B------:R-:W-:Y:S02]  /*14540*/  HADD2.F32 R4, -RZ, R33.H0_H0 ;  /* 0x20000021ff047230 */ /* 0x000fe40000004100 */
[C---:B------:R-:W-:Y:S01]  /*14550*/  FMUL.FTZ R7, R40.reuse, R29 ;  /* 0x0000001d28077220 */ /* 0x040fe20000410000 */
[----:B------:R-:W-:Y:S02]  /*14560*/  HADD2.F32 R6, -RZ, R47.H0_H0 ;  /* 0x2000002fff067230 */ /* 0x000fe40000004100 */
[----:B------:R-:W-:Y:S01]  /*14570*/  FMUL.FTZ R40, R40, R21 ;  /* 0x0000001528287220 */ /* 0x000fe20000410000 */
[----:B------:R-:W-:-:S02]  /*14580*/  HADD2.F32 R33, -RZ, R33.H1_H1 ;  /* 0x30000021ff217230 */ /* 0x000fc40000004100 */
[C---:B------:R-:W-:Y:S01]  /*14590*/  FFMA.FTZ R51, R26.reuse, R21, -R7 ;  /* 0x000000151a337223 */ /* 0x040fe20000010807 */
[--C-:B------:R-:W-:Y:S02]  /*145a0*/  HADD2.F32 R7, -RZ, R58.reuse.H0_H0 ;  /* 0x2000003aff077230 */ /* 0x100fe40000004100 */
[----:B------:R-:W-:Y:S01]  /*145b0*/  FFMA.FTZ R40, R26, R29, R40 ;  /* 0x0000001d1a287223 */ /* 0x000fe20000010028 */
[----:B------:R-:W-:Y:S01]  /*145c0*/  HADD2.F32 R58, -RZ, R58.H1_H1 ;  /* 0x3000003aff3a7230 */ /* 0x000fe20000004100 */
[----:B------:R-:W-:Y:S01]  /*145d0*/  F2FP.SATFINITE.E4M3.F32.PACK_AB_MERGE_C R55, R55, R64, RZ ;  /* 0x000000403737723e */ /* 0x000fe200048070ff */
[----:B------:R-:W-:Y:S02]  /*145e0*/  HADD2.F32 R47, -RZ, R47.H1_H1 ;  /* 0x3000002fff2f7230 */ /* 0x000fe40000004100 */
[C---:B------:R-:W-:Y:S01]  /*145f0*/  FMUL.FTZ R24, R4.reuse, R7 ;  /* 0x0000000704187220 */ /* 0x040fe20000410000 */
[--C-:B------:R-:W-:Y:S02]  /*14600*/  HADD2.F32 R3, -RZ, R20.reuse.H0_H0 ;  /* 0x20000014ff037230 */ /* 0x100fe40000004100 */
[----:B------:R-:W-:Y:S01]  /*14610*/  FMUL.FTZ R4, R4, R6 ;  /* 0x0000000604047220 */ /* 0x000fe20000410000 */
        /* <DEDUP_REMOVED lines=14> */
[----:B------:R-:W-:Y:S02]  /*14700*/  F2FP.SATFINITE.E4M3.F32.PACK_AB_MERGE_C R5, R60, R5, R55 ;  /* 0x000000053c05723e */ /* 0x000fe40004807037 */
[----:B------:R-:W-:-:S02]  /*14710*/  F2FP.SATFINITE.E4M3.F32.PACK_AB_MERGE_C R7, R66, R61, R7 ;  /* 0x0000003d4207723e */ /* 0x000fc40004807007 */
[----:B------:R-:W-:Y:S02]  /*14720*/  F2FP.SATFINITE.E4M3.F32.PACK_AB_MERGE_C R4, R41, R28, R4 ;  /* 0x0000001c2904723e */ /* 0x000fe40004807004 */
[----:B------:R-:W-:Y:S02]  /*14730*/  F2FP.SATFINITE.E4M3.F32.PACK_AB_MERGE_C R6, R21, R6, R30 ;  /* 0x000000061506723e */ /* 0x000fe4000480701e */
[----:B------:R-:W-:Y:S02]  /*14740*/  F2FP.SATFINITE.E4M3.F32.PACK_AB_MERGE_C R25, R62, R25, R53 ;  /* 0x000000193e19723e */ /* 0x000fe40004807035 */
[----:B------:R-:W-:Y:S01]  /*14750*/  F2FP.SATFINITE.E4M3.F32.PACK_AB_MERGE_C R27, R63, R46, R67 ;  /* 0x0000002e3f1b723e */ /* 0x000fe20004807043 */
[----:B------:R2:W-:Y:S01]  /*14760*/  STS.128 [R69+0x20400], R4 ;  /* 0x0204000445007388 */ /* 0x0005e20000000c00 */
[----:B------:R-:W-:Y:S02]  /*14770*/  F2FP.SATFINITE.E4M3.F32.PACK_AB_MERGE_C R24, R50, R31, R24 ;  /* 0x0000001f3218723e */ /* 0x000fe40004807018 */
[----:B------:R-:W-:-:S05]  /*14780*/  F2FP.SATFINITE.E4M3.F32.PACK_AB_MERGE_C R26, R33, R26, R40 ;  /* 0x0000001a211a723e */ /* 0x000fca0004807028 */
[----:B------:R2:W-:Y:S02]  /*14790*/  STS.128 [R0+0x20400], R24 ;  /* 0x0204001800007388 */ /* 0x0005e40000000c00 */
.L_x_2489:
[----:B------:R-:W-:Y:S05]  /*147a0*/  BSYNC B1 ;  /* 0x0000000000017941 */ /* 0x000fea0003800000 */
.L_x_2488:
[----:B------:R-:W-:Y:S04]  /*147b0*/  BSSY B1, `(.L_x_2490) ;  /* 0x0000106000017945 */ /* 0x000fe80003800000 */
[----:B------:R-:W-:Y:S05]  /*147c0*/  @P1 BRA `(.L_x_2491) ;  /* 0x0000001000101947 */ /* 0x000fea0003800000 */
[----:B-12---:R-:W2:Y:S04]  /*147d0*/  LDL R26, [R1+0x34] ;  /* 0x00003400011a7983 */ /* 0x006ea80000100800 */
[----:B------:R-:W3:Y:S01]  /*147e0*/  LDL R61, [R1+0x70] ;  /* 0x00007000013d7983 */ /* 0x000ee20000100800 */
[----:B------:R-:W-:Y:S02]  /*147f0*/  IADD3 R21, R19, 0x40, RZ ;  /* 0x0000004013157810 */ /* 0x000fe40007ffe0ff */
[----:B-----5:R-:W-:Y:S02]  /*14800*/  LEA.HI R7, R57, R54, RZ, 0x1c ;  /* 0x0000003639077211 */ /* 0x020fe400078fe0ff */
[----:B------:R-:W-:Y:S01]  /*14810*/  SHF.R.U32.HI R0, RZ, 0x8, R34 ;  /* 0x00000008ff007819 */ /* 0x000fe20000011622 */
[----:B------:R-:W-:Y:S01]  /*14820*/  IMAD.SHL.U32 R21, R21, 0x80, RZ ;  /* 0x0000008015157824 */ /* 0x000fe200078e00ff */
[----:B------:R-:W-:Y:S01]  /*14830*/  SHF.R.S32.HI R24, RZ, 0x1f, R7 ;  /* 0x0000001fff187819 */ /* 0x000fe20000011407 */
[----:B------:R-:W-:Y:S01]  /*14840*/  IMAD.SHL.U32 R20, R7, 0x10, RZ ;  /* 0x0000001007147824 */ /* 0x000fe200078e00ff */
[----:B0-----:R-:W-:-:S02]  /*14850*/  LOP3.LUT R3, R0, 0xff, RZ, 0xc0, !PT ;  /* 0x000000ff00037812 */ /* 0x001fc400078ec0ff */
[----:B------:R-:W-:Y:S02]  /*14860*/  LOP3.LUT R21, R21, 0x380, RZ, 0xc0, !PT ;  /* 0x0000038015157812 */ /* 0x000fe400078ec0ff */
[----:B------:R-:W-:Y:S02]  /*14870*/  LOP3.LUT R4, R34, 0xff, RZ, 0xc0, !PT ;  /* 0x000000ff22047812 */ /* 0x000fe400078ec0ff */
[----:B------:R-:W-:Y:S02]  /*14880*/  SHF.R.U32.HI R25, RZ, 0x3, R21 ;  /* 0x00000003ff197819 */ /* 0x000fe40000011615 */
[----:B------:R-:W-:Y:S02]  /*14890*/  LOP3.LUT R0, R21, 0x70, R20, 0xf8, !PT ;  /* 0x0000007015007812 */ /* 0x000fe400078ef814 */
[----:B------:R-:W-:Y:S02]  /*148a0*/  LEA.HI R21, R24, R7, RZ, 0x3 ;  /* 0x0000000718157211 */ /* 0x000fe400078f18ff */
[----:B------:R-:W-:-:S02]  /*148b0*/  PRMT R20, R3, 0x7604, R4 ;  /* 0x0000760403147816 */ /* 0x000fc40000000004 */
[----:B------:R-:W-:Y:S01]  /*148c0*/  SHF.R.U32.HI R3, RZ, 0x8, R36 ;  /* 0x00000008ff037819 */ /* 0x000fe20000011624 */
[----:B------:R-:W-:Y:S01]  /*148d0*/  IMAD.SHL.U32 R21, R21, 0x800, RZ ;  /* 0x0000080015157824 */ /* 0x000fe200078e00ff */
[----:B------:R-:W-:Y:S02]  /*148e0*/  LOP3.LUT R4, R36, 0xff, RZ, 0xc0, !PT ;  /* 0x000000ff24047812 */ /* 0x000fe400078ec0ff */
[----:B------:R-:W-:Y:S02]  /*148f0*/  LOP3.LUT R3, R3, 0xff, RZ, 0xc0, !PT ;  /* 0x000000ff03037812 */ /* 0x000fe400078ec0ff */
[----:B------:R-:W-:Y:S02]  /*14900*/  LOP3.LUT R0, R0, R25, RZ, 0x3c, !PT ;  /* 0x0000001900007212 */ /* 0x000fe400078e3cff */
[----:B------:R-:W-:Y:S02]  /*14910*/  SHF.R.U32.HI R7, RZ, 0x8, R38 ;  /* 0x00000008ff077819 */ /* 0x000fe40000011626 */
[----:B------:R-:W-:-:S02]  /*14920*/  LOP3.LUT R21, R21, 0xffffc000, RZ, 0xc0, !PT ;  /* 0xffffc00015157812 */ /* 0x000fc400078ec0ff */
[----:B------:R-:W-:Y:S02]  /*14930*/  PRMT R30, R3, 0x7604, R4 ;  /* 0x00007604031e7816 */ /* 0x000fe40000000004 */
[----:B------:R-:W-:Y:S02]  /*14940*/  SHF.R.U32.HI R5, RZ, 0x8, R35 ;  /* 0x00000008ff057819 */ /* 0x000fe40000011623 */
[----:B------:R-:W-:Y:S02]  /*14950*/  LOP3.LUT R24, R38, 0xff, RZ, 0xc0, !PT ;  /* 0x000000ff26187812 */ /* 0x000fe400078ec0ff */
[----:B------:R-:W-:Y:S02]  /*14960*/  LOP3.LUT R7, R7, 0xff, RZ, 0xc0, !PT ;  /* 0x000000ff07077812 */ /* 0x000fe400078ec0ff */
[----:B------:R-:W-:Y:S02]  /*14970*/  LOP3.LUT R6, R35, 0xff, RZ, 0xc0, !PT ;  /* 0x000000ff23067812 */ /* 0x000fe400078ec0ff */
[----:B------:R-:W-:-:S02]  /*14980*/  LOP3.LUT R5, R5, 0xff, RZ, 0xc0, !PT ;  /* 0x000000ff05057812 */ /* 0x000fc400078ec0ff */
[----:B------:R-:W-:Y:S02]  /*14990*/  PRMT R33, R7, 0x7604, R24 ;  /* 0x0000760407217816 */ /* 0x000fe40000000018 */
[----:B------:R-:W-:Y:S02]  /*149a0*/  SHF.R.U32.HI R24, RZ, 0x8, R48 ;  /* 0x00000008ff187819 */ /* 0x000fe40000011630 */
[----:B------:R-:W-:Y:S02]  /*149b0*/  PRMT R28, R5, 0x7604, R6 ;  /* 0x00007604051c7816 */ /* 0x000fe40000000006 */
[----:B------:R-:W-:Y:S02]  /*149c0*/  SHF.R.U32.HI R5, RZ, 0x8, R37 ;  /* 0x00000008ff057819 */ /* 0x000fe40000011625 */
[----:B------:R-:W-:Y:S02]  /*149d0*/  LOP3.LUT R25, R48, 0xff, RZ, 0xc0, !PT ;  /* 0x000000ff30197812 */ /* 0x000fe400078ec0ff */
        /* <DEDUP_REMOVED lines=13> */
[----:B------:R-:W-:Y:S02]  /*14ab0*/  LOP3.LUT R30, R30, 0xff, RZ, 0xc0, !PT ;  /* 0x000000ff1e1e7812 */ /* 0x000fe400078ec0ff */
[----:B------:R-:W-:Y:S02]  /*14ac0*/  SHF.R.U32.HI R32, RZ, 0x10, R49 ;  /* 0x00000010ff207819 */ /* 0x000fe40000011631 */
[----:B------:R-:W-:Y:S02]  /*14ad0*/  PRMT R45, R30, 0x7054, R45 ;  /* 0x000070541e2d7816 */ /* 0x000fe4000000002d */
[----:B------:R-:W-:Y:S02]  /*14ae0*/  LOP3.LUT R32, R32, 0xff, RZ, 0xc0, !PT ;  /* 0x000000ff20207812 */ /* 0x000fe400078ec0ff */
[----:B------:R-:W-:Y:S02]  /*14af0*/  LOP3.LUT R42, R31, 0xff000000, R37, 0xf8, !PT ;  /* 0xff0000001f2a7812 */ /* 0x000fe400078ef825 */
[----:B------:R-:W-:-:S02]  /*14b00*/  LOP3.LUT R44, R45, 0xff000000, R48, 0xf8, !PT ;  /* 0xff0000002d2c7812 */ /* 0x000fc400078ef830 */
[----:B--2---:R-:W-:Y:S02]  /*14b10*/  IADD3 R3, R0, R21, R26 ;  /* 0x0000001500037210 */ /* 0x004fe40007ffe01a */
[----:B------:R-:W-:Y:S02]  /*14b20*/  SHF.R.U32.HI R0, RZ, 0x8, R39 ;  /* 0x00000008ff007819 */ /* 0x000fe40000011627 */
[----:B------:R-:W-:Y:S01]  /*14b30*/  LOP3.LUT R21, R39, 0xff, RZ, 0xc0, !PT ;  /* 0x000000ff27157812 */ /* 0x000fe200078ec0ff */
[----:B---3--:R-:W0:Y:S01]  /*14b40*/  LDS.128 R4, [R61+0x20400] ;  /* 0x020400003d047984 */ /* 0x008e220000000c00 */
[----:B------:R-:W-:Y:S02]  /*14b50*/  SHF.R.U32.HI R26, RZ, 0x8, R49 ;  /* 0x00000008ff1a7819 */ /* 0x000fe40000011631 */
[----:B------:R-:W-:Y:S02]  /*14b60*/  LOP3.LUT R0, R0, 0xff, RZ, 0xc0, !PT ;  /* 0x000000ff00007812 */ /* 0x000fe400078ec0ff */
[----:B------:R-:W-:-:S02]  /*14b70*/  LOP3.LUT R26, R26, 0xff, RZ, 0xc0, !PT ;  /* 0x000000ff1a1a7812 */ /* 0x000fc400078ec0ff */
[----:B------:R-:W-:Y:S01]  /*14b80*/  PRMT R41, R0, 0x7604, R21 ;  /* 0x0000760400297816 */ /* 0x000fe20000000015 */
[----:B------:R-:W-:Y:S01]  /*14b90*/  IMAD.IADD R0, R18, 0x1, R3 ;  /* 0x0000000112007824 */ /* 0x000fe200078e0203 */
[----:B------:R-:W-:Y:S02]  /*14ba0*/  PRMT R47, R26, 0x7604, R27 ;  /* 0x000076041a2f7816 */ /* 0x000fe4000000001b */
[----:B------:R-:W-:Y:S02]  /*14bb0*/  SHF.R.U32.HI R21, RZ, 0x10, R35 ;  /* 0x00000010ff157819 */ /* 0x000fe40000011623 */
[----:B------:R-:W1:Y:S01]  /*14bc0*/  LDS.128 R24, [R0+0x20400] ;  /* 0x0204000000187984 */ /* 0x000e620000000c00 */
[----:B------:R-:W-:Y:S02]  /*14bd0*/  SHF.R.U32.HI R3, RZ, 0x10, R34 ;  /* 0x00000010ff037819 */ /* 0x000fe40000011622 */
[----:B------:R-:W-:Y:S02]  /*14be0*/  LOP3.LUT R21, R21, 0xff, RZ, 0xc0, !PT ;  /* 0x000000ff15157812 */ /* 0x000fe400078ec0ff */
[----:B------:R-:W-:-:S02]  /*14bf0*/  LOP3.LUT R3, R3, 0xff, RZ, 0xc0, !PT ;  /* 0x000000ff03037812 */ /* 0x000fc400078ec0ff */
[----:B------:R-:W-:Y:S02]  /*14c00*/  PRMT R21, R21, 0x7054, R28 ;  /* 0x0000705415157816 */ /* 0x000fe4000000001c */
[----:B------:R-:W-:Y:S02]  /*14c10*/  SHF.R.U32.HI R28, RZ, 0x10, R39 ;  /* 0x00000010ff1c7819 */ /* 0x000fe40000011627 */
[----:B------:R-:W-:Y:S02]  /*14c20*/  PRMT R3, R3, 0x7054, R20 ;  /* 0x0000705403037816 */ /* 0x000fe40000000014 */
[----:B------:R-:W-:Y:S02]  /*14c30*/  LOP3.LUT R28, R28, 0xff, RZ, 0xc0, !PT ;  /* 0x000000ff1c1c7812 */ /* 0x000fe400078ec0ff */
[----:B------:R-:W-:Y:S02]  /*14c40*/  SHF.R.U32.HI R20, RZ, 0x10, R38 ;  /* 0x00000010ff147819 */ /* 0x000fe40000011626 */
[----:B------:R-:W-:-:S02]  /*14c50*/  PRMT R43, R28, 0x7054, R41 ;  /* 0x000070541c2b7816 */ /* 0x000fc40000000029 */
[----:B------:R-:W-:Y:S02]  /*14c60*/  LOP3.LUT R35, R21, 0xff000000, R35, 0xf8, !PT ;  /* 0xff00000015237812 */ /* 0x000fe400078ef823 */
[----:B------:R-:W-:Y:S02]  /*14c70*/  LOP3.LUT R43, R43, 0xff000000, R39, 0xf8, !PT ;  /* 0xff0000002b2b7812 */ /* 0x000fe400078ef827 */
[----:B------:R-:W-:Y:S02]  /*14c80*/  LOP3.LUT R20, R20, 0xff, RZ, 0xc0, !PT ;  /* 0x000000ff14147812 */ /* 0x000fe400078ec0ff */
[----:B------:R-:W-:Y:S02]  /*14c90*/  LOP3.LUT R41, R29, 0xff000000, R36, 0xf8, !PT ;  /* 0xff0000001d297812 */ /* 0x000fe400078ef824 */
[----:B------:R-:W-:Y:S02]  /*14ca0*/  F2FP.F16.E4M3.UNPACK_B R36, R35 ;  /* 0x00000023ff24723e */ /* 0x000fe400020006ff */
[----:B------:R-:W-:-:S02]  /*14cb0*/  F2FP.F16.E4M3.UNPACK_B R39, R43 ;  /* 0x0000002bff27723e */ /* 0x000fc400020006ff */
[----:B------:R-:W-:Y:S01]  /*14cc0*/  PRMT R33, R20, 0x7054, R33 ;  /* 0x0000705414217816 */ /* 0x000fe20000000021 */
[----:B------:R-:W-:Y:S01]  /*14cd0*/  HADD2.F32 R37, -RZ, R36.H0_H0 ;  /* 0x20000024ff257230 */ /* 0x000fe20000004100 */
[----:B------:R-:W-:Y:S01]  /*14ce0*/  PRMT R47, R32, 0x7054, R47 ;  /* 0x00007054202f7816 */ /* 0x000fe2000000002f */
[----:B------:R-:W-:Y:S01]  /*14cf0*/  HADD2.F32 R45, -RZ, R39.H0_H0 ;  /* 0x20000027ff2d7230 */ /* 0x000fe20000004100 */
[----:B0-----:R-:W-:Y:S02]  /*14d00*/  F2FP.F16.E4M3.UNPACK_B R20, R5 ;  /* 0x00000005ff14723e */ /* 0x001fe400020006ff */
[-C--:B------:R-:W-:Y:S02]  /*14d10*/  F2FP.F16.E4M3.UNPACK_B R28, R7.reuse ;  /* 0x00000007ff1c723e */ /* 0x080fe400020006ff */
[----:B------:R-:W-:Y:S02]  /*14d20*/  F2FP.F16.E4M3.UNPACK_B R29, R7.H1 ;  /* 0x00000007ff1d723e */ /* 0x000fe400030006ff */
[----:B-1----:R-:W-:-:S02]  /*14d30*/  F2FP.F16.E4M3.UNPACK_B R30, R25 ;  /* 0x00000019ff1e723e */ /* 0x002fc400020006ff */
[-C--:B------:R-:W-:Y:S02]  /*14d40*/  F2FP.F16.E4M3.UNPACK_B R7, R6.reuse ;  /* 0x00000006ff07723e */ /* 0x080fe400020006ff */
[----:B------:R-:W-:Y:S01]  /*14d50*/  F2FP.F16.E4M3.UNPACK_B R21, R6.H1 ;  /* 0x00000006ff15723e */ /* 0x000fe200030006ff */
[----:B------:R-:W-:Y:S01]  /*14d60*/  HADD2.F32 R32, -RZ, R30.H0_H0 ;  /* 0x2000001eff207230 */ /* 0x000fe20000004100 */
[----:B------:R-:W-:Y:S01]  /*14d70*/  LOP3.LUT R48, R47, 0xff000000, R49, 0xf8, !PT ;  /* 0xff0000002f307812 */ /* 0x000fe200078ef831 */
[----:B------:R-:W-:Y:S01]  /*14d80*/  HADD2.F32 R6, -RZ, R20.H0_H0 ;  /* 0x20000014ff067230 */ /* 0x000fe20000004100 */
[----:B------:R-:W-:Y:S01]  /*14d90*/  F2FP.F16.E4M3.UNPACK_B R31, R25.H1 ;  /* 0x00000019ff1f723e */ /* 0x000fe200030006ff */
[----:B------:R-:W-:Y:S02]  /*14da0*/  HADD2.F32 R30, -RZ, R30.H1_H1 ;  /* 0x3000001eff1e7230 */ /* 0x000fe40000004100 */
[C---:B------:R-:W-:Y:S01]  /*14db0*/  FMUL.FTZ R50, R32.reuse, R37 ;  /* 0x0000002520327220 */ /* 0x040fe20000410000 */
[----:B------:R-:W-:Y:S01]  /*14dc0*/  FMUL.FTZ R47, R32, R45 ;  /* 0x0000002d202f7220 */ /* 0x000fe20000410000 */
[----:B------:R-:W-:Y:S01]  /*14dd0*/  F2FP.F16.E4M3.UNPACK_B R43, R43.H1 ;  /* 0x0000002bff2b723e */ /* 0x000fe200030006ff */
[----:B------:R-:W-:-:S02]  /*14de0*/  HADD2.F32 R20, -RZ, R20.H1_H1 ;  /* 0x30000014ff147230 */ /* 0x000fc40000004100 */
[C---:B------:R-:W-:Y:S01]  /*14df0*/  FFMA.FTZ R50, R6.reuse, R45, R50 ;  /* 0x0000002d06327223 */ /* 0x040fe20000010032 */
[----:B------:R-:W-:Y:S01]  /*14e00*/  FFMA.FTZ R46, R6, R37, -R47 ;  /* 0x00000025062e7223 */ /* 0x000fe2000001082f */
[----:B------:R-:W-:Y:S01]  /*14e10*/  HADD2.F32 R45, -RZ, R39.H1_H1 ;  /* 0x30000027ff2d7230 */ /* 0x000fe20000004100 */
[----:B------:R-:W-:Y:S01]  /*14e20*/  F2FP.F16.E4M3.UNPACK_B R35, R35.H1 ;  /* 0x00000023ff23723e */ /* 0x000fe200030006ff */
[----:B------:R-:W-:Y:S01]  /*14e30*/  HADD2.F32 R37, -RZ, R36.H1_H1 ;  /* 0x30000024ff257230 */ /* 0x000fe20000004100 */
[----:B------:R-:W-:Y:S01]  /*14e40*/  LOP3.LUT R40, R3, 0xff000000, R34, 0xf8, !PT ;  /* 0xff00000003287812 */ /* 0x000fe200078ef822 */
[----:B------:R-:W-:Y:S01]  /*14e50*/  HADD2.F32 R47, -RZ, R43.H0_H0 ;  /* 0x2000002bff2f7230 */ /* 0x000fe20000004100 */
[----:B------:R-:W-:Y:S01]  /*14e60*/  LOP3.LUT R38, R33, 0xff000000, R38, 0xf8, !PT ;  /* 0xff00000021267812 */ /* 0x000fe200078ef826 */
[----:B------:R-:W-:Y:S01]  /*14e70*/  HADD2.F32 R39, -RZ, R35.H0_H0 ;  /* 0x20000023ff277230 */ /* 0x000fe20000004100 */
[----:B------:R-:W-:Y:S01]  /*14e80*/  F2FP.F16.E4M3.UNPACK_B R33, R27 ;  /* 0x0000001bff21723e */ /* 0x000fe200020006ff */
[C---:B------:R-:W-:Y:S01]  /*14e90*/  FMUL.FTZ R49, R30.reuse, R45 ;  /* 0x0000002d1e317220 */ /* 0x040fe20000410000 */
[----:B------:R-:W-:Y:S01]  /*14ea0*/  F2FP.F16.E4M3.UNPACK_B R34, R27.H1 ;  /* 0x0000001bff22723e */ /* 0x000fe200030006ff */
[-C--:B------:R-:W-:Y:S01]  /*14eb0*/  FMUL.FTZ R30, R30, R37.reuse ;  /* 0x000000251e1e7220 */ /* 0x080fe20000410000 */
[-C--:B------:R-:W-:Y:S01]  /*14ec0*/  F2FP.F16.E4M3.UNPACK_B R27, R26.reuse ;  /* 0x0000001aff1b723e */ /* 0x080fe200020006ff */
[C---:B------:R-:W-:Y:S01]  /*14ed0*/  FFMA.FTZ R49, R20.reuse, R37, -R49 ;  /* 0x0000002514317223 */ /* 0x040fe20000010831 */
[----:B------:R-:W-:Y:S01]  /*14ee0*/  F2FP.F16.E4M3.UNPACK_B R32, R26.H1 ;  /* 0x0000001aff20723e */ /* 0x000fe200030006ff */
[----:B------:R-:W-:Y:S01]  /*14ef0*/  HADD2.F32 R26, -RZ, R31.H0_H0 ;  /* 0x2000001fff1a7230 */ /* 0x000fe20000004100 */
[----:B------:R-:W-:Y:S01]  /*14f00*/  F2FP.F16.E4M3.UNPACK_B R5, R5.H1 ;  /* 0x00000005ff05723e */ /* 0x000fe200030006ff */
[----:B------:R-:W-:Y:S01]  /*14f10*/  FFMA.FTZ R45, R20, R45, R30 ;  /* 0x0000002d142d7223 */ /* 0x000fe2000001001e */
[----:B------:R-:W-:Y:S01]  /*14f20*/  F2FP.F16.E4M3.UNPACK_B R37, R48 ;  /* 0x00000030ff25723e */ /* 0x000fe200020006ff */
[----:B------:R-:W-:-:S02]  /*14f30*/  HADD2.F32 R20, -RZ, R33.H0_H0 ;  /* 0x20000021ff147230 */ /* 0x000fc40000004100 */
[C---:B------:R-:W-:Y:S01]  /*14f40*/  FMUL.FTZ R51, R26.reuse, R47 ;  /* 0x0000002f1a337220 */ /* 0x040fe20000410000 */
[----:B------:R-:W-:Y:S02]  /*14f50*/  HADD2.F32 R6, -RZ, R5.H0_H0 ;  /* 0x20000005ff067230 */ /* 0x000fe40000004100 */
[-C--:B------:R-:W-:Y:S01]  /*14f60*/  FMUL.FTZ R26, R26, R39.reuse ;  /* 0x000000271a1a7220 */ /* 0x080fe20000410000 */
[----:B------:R-:W-:Y:S01]  /*14f70*/  F2FP.F16.E4M3.UNPACK_B R30, R42 ;  /* 0x0000002aff1e723e */ /* 0x000fe200020006ff */
[----:B------:R-:W-:Y:S01]  /*14f80*/  HADD2.F32 R36, -RZ, R43.H1_H1 ;  /* 0x3000002bff247230 */ /* 0x000fe20000004100 */
[----:B------:R-:W-:Y:S01]  /*14f90*/  F2FP.F16.E4M3.UNPACK_B R48, R48.H1 ;  /* 0x00000030ff30723e */ /* 0x000fe200030006ff */
[C---:B------:R-:W-:Y:S01]  /*14fa0*/  FFMA.FTZ R51, R6.reuse, R39, -R51 ;  /* 0x0000002706337223 */ /* 0x040fe20000010833 */
[----:B------:R-:W-:Y:S01]  /*14fb0*/  FFMA.FTZ R47, R6, R47, R26 ;  /* 0x0000002f062f7223 */ /* 0x000fe2000001001a */
[----:B------:R-:W-:Y:S01]  /*14fc0*/  HADD2.F32 R26, -RZ, R35.H1_H1 ;  /* 0x30000023ff1a7230 */ /* 0x000fe20000004100 */
[----:B------:R-:W-:Y:S01]  /*14fd0*/  F2FP.F16.E4M3.UNPACK_B R42, R42.H1 ;  /* 0x0000002aff2a723e */ /* 0x000fe200030006ff */
[----:B------:R-:W-:Y:S01]  /*14fe0*/  HADD2.F32 R39, -RZ, R37.H0_H0 ;  /* 0x20000025ff277230 */ /* 0x000fe20000004100 */
[-C--:B------:R-:W-:Y:S01]  /*14ff0*/  F2FP.F16.E4M3.UNPACK_B R25, R24.reuse ;  /* 0x00000018ff19723e */ /* 0x080fe200020006ff */
[----:B------:R-:W-:Y:S01]  /*15000*/  HADD2.F32 R31, -RZ, R31.H1_H1 ;  /* 0x3000001fff1f7230 */ /* 0x000fe20000004100 */
[----:B------:R-:W-:Y:S01]  /*15010*/  F2FP.F16.E4M3.UNPACK_B R24, R24.H1 ;  /* 0x00000018ff18723e */ /* 0x000fe200030006ff */
[----:B------:R-:W-:-:S02]  /*15020*/  HADD2.F32 R35, -RZ, R30.H0_H0 ;  /* 0x2000001eff237230 */ /* 0x000fc40000004100 */
[C---:B------:R-:W-:Y:S01]  /*15030*/  FMUL.FTZ R43, R20.reuse, R39 ;  /* 0x00000027142b7220 */ /* 0x040fe20000410000 */
[----:B------:R-:W-:Y:S02]  /*15040*/  HADD2.F32 R5, -RZ, R5.H1_H1 ;  /* 0x30000005ff057230 */ /* 0x000fe40000004100 */
[C---:B------:R-:W-:Y:S01]  /*15050*/  FMUL.FTZ R56, R31.reuse, R36 ;  /* 0x000000241f387220 */ /* 0x040fe20000410000 */
[----:B------:R-:W-:Y:S02]  /*15060*/  HADD2.F32 R6, -RZ, R28.H0_H0 ;  /* 0x2000001cff067230 */ /* 0x000fe40000004100 */
[-C--:B------:R-:W-:Y:S01]  /*15070*/  FMUL.FTZ R20, R20, R35.reuse ;  /* 0x0000002314147220 */ /* 0x080fe20000410000 */
[-C--:B------:R-:W-:Y:S01]  /*15080*/  FMUL.FTZ R31, R31, R26.reuse ;  /* 0x0000001a1f1f7220 */ /* 0x080fe20000410000 */
[----:B------:R-:W-:Y:S01]  /*15090*/  FFMA.FTZ R56, R5, R26, -R56 ;  /* 0x0000001a05387223 */ /* 0x000fe20000010838 */
[----:B------:R-:W-:Y:S02]  /*150a0*/  HADD2.F32 R26, -RZ, R48.H0_H0 ;  /* 0x20000030ff1a7230 */ /* 0x000fe40000004100 */
[C---:B------:R-:W-:Y:S01]  /*150b0*/  FFMA.FTZ R43, R6.reuse, R35, -R43 ;  /* 0x00000023062b7223 */ /* 0x040fe2000001082b */
[----:B------:R-:W-:Y:S01]  /*150c0*/  FFMA.FTZ R53, R6, R39, R20 ;  /* 0x0000002706357223 */ /* 0x000fe20000010014 */
[----:B------:R-:W-:-:S02]  /*150d0*/  HADD2.F32 R6, -RZ, R34.H0_H0 ;  /* 0x20000022ff067230 */ /* 0x000fc40000004100 */
[----:B------:R-:W-:Y:S01]  /*150e0*/  FFMA.FTZ R36, R5, R36, R31 ;  /* 0x0000002405247223 */ /* 0x000fe2000001001f */
[----:B------:R-:W-:Y:S01]  /*150f0*/  HADD2.F32 R30, -RZ, R30.H1_H1 ;  /* 0x3000001eff1e7230 */ /* 0x000fe20000004100 */
[----:B------:R-:W-:Y:S01]  /*15100*/  F2FP.F16.E4M3.UNPACK_B R3, R4 ;  /* 0x00000004ff03723e */ /* 0x000fe200020006ff */
[----:B------:R-:W-:Y:S02]  /*15110*/  HADD2.F32 R37, -RZ, R37.H1_H1 ;  /* 0x30000025ff257230 */ /* 0x000fe40000004100 */
[----:B------:R-:W-:Y:S01]  /*15120*/  FMUL.FTZ R62, R6, R26 ;  /* 0x0000001a063e7220 */ /* 0x000fe20000410000 */
[----:B------:R-:W-:Y:S01]  /*15130*/  HADD2.F32 R33, -RZ, R33.H1_H1 ;  /* 0x30000021ff217230 */ /* 0x000fe20000004100 */
[----:B------:R-:W-:Y:S01]  /*15140*/  F2FP.F16.E4M3.UNPACK_B R4, R4.H1 ;  /* 0x00000004ff04723e */ /* 0x000fe200030006ff */
[----:B------:R-:W-:Y:S02]  /*15150*/  HADD2.F32 R20, -RZ, R42.H0_H0 ;  /* 0x2000002aff147230 */ /* 0x000fe40000004100 */
[----:B------:R-:W-:-:S02]  /*15160*/  HADD2.F32 R5, -RZ, R29.H0_H0 ;  /* 0x2000001dff057230 */ /* 0x000fc40000004100 */
[CC--:B------:R-:W-:Y:S01]  /*15170*/  FMUL.FTZ R31, R33.reuse, R37.reuse ;  /* 0x00000025211f7220 */ /* 0x0c0fe20000410000 */
[----:B------:R-:W-:Y:S02]  /*15180*/  HADD2.F32 R28, -RZ, R28.H1_H1 ;  /* 0x3000001cff1c7230 */ /* 0x000fe40000004100 */
[----:B------:R-:W-:Y:S01]  /*15190*/  FMUL.FTZ R60, R33, R30 ;  /* 0x0000001e213c7220 */ /* 0x000fe20000410000 */
[-C--:B------:R-:W-:Y:S01]  /*151a0*/  FMUL.FTZ R33, R6, R20.reuse ;  /* 0x0000001406217220 */ /* 0x080fe20000410000 */
[C---:B------:R-:W-:Y:S01]  /*151b0*/  FFMA.FTZ R62, R5.reuse, R20, -R62 ;  /* 0x00000014053e7223 */ /* 0x040fe2000001083e */
[----:B------:R-:W-:Y:S01]  /*151c0*/  F2FP.F16.E4M3.UNPACK_B R20, R40.H1 ;  /* 0x00000028ff14723e */ /* 0x000fe200030006ff */
[C---:B------:R-:W-:Y:S01]  /*151d0*/  FFMA.FTZ R58, R28.reuse, R30, -R31 ;  /* 0x0000001e1c3a7223 */ /* 0x040fe2000001081f */
[----:B------:R-:W-:Y:S01]  /*151e0*/  FFMA.FTZ R60, R28, R37, R60 ;  /* 0x000000251c3c7223 */ /* 0x000fe2000001003c */
[----:B------:R-:W-:Y:S01]  /*151f0*/  F2FP.F16.E4M3.UNPACK_B R28, R38.H1 ;  /* 0x00000026ff1c723e */ /* 0x000fe200030006ff */
[----:B------:R-:W-:Y:S01]  /*15200*/  FFMA.FTZ R55, R5, R26, R33 ;  /* 0x0000001a05377223 */ /* 0x000fe20000010021 */
[----:B------:R-:W-:Y:S01]  /*15210*/  HADD2.F32 R6, -RZ, R24.H0_H0 ;  /* 0x20000018ff067230 */ /* 0x000fe20000004100 */
[----:B------:R-:W-:Y:S01]  /*15220*/  F2FP.F16.E4M3.UNPACK_B R38, R38 ;  /* 0x00000026ff26723e */ /* 0x000fe200020006ff */
[----:B------:R-:W-:Y:S01]  /*15230*/  HADD2.F32 R26, -RZ, R20.H0_H0 ;  /* 0x20000014ff1a7230 */ /* 0x000fe20000004100 */
[----:B------:R-:W-:Y:S01]  /*15240*/  F2FP.F16.E4M3.UNPACK_B R40, R40 ;  /* 0x00000028ff28723e */ /* 0x000fe200020006ff */
[----:B------:R-:W-:-:S02]  /*15250*/  HADD2.F32 R42, -RZ, R42.H1_H1 ;  /* 0x3000002aff2a7230 */ /* 0x000fc40000004100 */
[----:B------:R-:W-:Y:S02]  /*15260*/  HADD2.F32 R48, -RZ, R48.H1_H1 ;  /* 0x30000030ff307230 */ /* 0x000fe40000004100 */
[----:B------:R-:W-:Y:S01]  /*15270*/  FMUL.FTZ R31, R6, R26 ;  /* 0x0000001a061f7220 */ /* 0x000fe20000410000 */
[----:B------:R-:W-:Y:S02]  /*15280*/  HADD2.F32 R34, -RZ, R34.H1_H1 ;  /* 0x30000022ff227230 */ /* 0x000fe40000004100 */
[----:B------:R-:W-:Y:S02]  /*15290*/  HADD2.F32 R30, -RZ, R28.H0_H0 ;  /* 0x2000001cff1e7230 */ /* 0x000fe40000004100 */
[----:B------:R-:W-:Y:S02]  /*152a0*/  HADD2.F32 R5, -RZ, R4.H0_H0 ;  /* 0x20000004ff057230 */ /* 0x000fe40000004100 */
[----:B------:R-:W-:Y:S01]  /*152b0*/  FMUL.FTZ R64, R34, R48 ;  /* 0x0000003022407220 */ /* 0x000fe20000410000 */
[----:B------:R-:W-:-:S02]  /*152c0*/  HADD2.F32 R29, -RZ, R29.H1_H1 ;  /* 0x3000001dff1d7230 */ /* 0x000fc40000004100 */
[----:B------:R-:W-:Y:S01]  /*152d0*/  FMUL.FTZ R33, R34, R42 ;  /* 0x0000002a22217220 */ /* 0x000fe20000410000 */
[-C--:B------:R-:W-:Y:S01]  /*152e0*/  FMUL.FTZ R34, R6, R30.reuse ;  /* 0x0000001e06227220 */ /* 0x080fe20000410000 */
[----:B------:R-:W-:Y:S01]  /*152f0*/  FFMA.FTZ R30, R5, R30, R31 ;  /* 0x0000001e051e7223 */ /* 0x000fe2000001001f */
[----:B------:R-:W-:Y:S02]  /*15300*/  HADD2.F32 R31, -RZ, R28.H1_H1 ;  /* 0x3000001cff1f7230 */ /* 0x000fe40000004100 */
[C---:B------:R-:W-:Y:S01]  /*15310*/  FFMA.FTZ R59, R29.reuse, R42, -R64 ;  /* 0x0000002a1d3b7223 */ /* 0x040fe20000010840 */
[----:B------:R-:W-:Y:S01]  /*15320*/  FFMA.FTZ R48, R29, R48, R33 ;  /* 0x000000301d307223 */ /* 0x000fe20000010021 */
[----:B------:R-:W-:Y:S02]  /*15330*/  HADD2.F32 R24, -RZ, R24.H1_H1 ;  /* 0x30000018ff187230 */ /* 0x000fe40000004100 */
[----:B------:R-:W-:Y:S01]  /*15340*/  FFMA.FTZ R34, R5, R26, -R34 ;  /* 0x0000001a05227223 */ /* 0x000fe20000010822 */
[----:B------:R-:W-:-:S02]  /*15350*/  HADD2.F32 R29, -RZ, R20.H1_H1 ;  /* 0x30000014ff1d7230 */ /* 0x000fc40000004100 */
[----:B------:R-:W-:Y:S02]  /*15360*/  HADD2.F32 R4, -RZ, R4.H1_H1 ;  /* 0x30000004ff047230 */ /* 0x000fe40000004100 */
        /* <DEDUP_REMOVED lines=12> */
[----:B------:R-:W-:Y:S01]  /*15430*/  F2FP.F16.E4M3.UNPACK_B R24, R44.H1 ;  /* 0x0000002cff18723e */ /* 0x000fe200030006ff */
[----:B------:R-:W-:Y:S02]  /*15440*/  HADD2.F32 R40, -RZ, R40.H1_H1 ;  /* 0x30000028ff287230 */ /* 0x000fe40000004100 */
[C---:B------:R-:W-:Y:S01]  /*15450*/  FFMA.FTZ R29, R4.reuse, R6, -R29 ;  /* 0x00000006041d7223 */ /* 0x040fe2000001081d */
[----:B------:R-:W-:Y:S02]  /*15460*/  HADD2.F32 R3, -RZ, R3.H1_H1 ;  /* 0x30000003ff037230 */ /* 0x000fe40000004100 */
[C---:B------:R-:W-:Y:S01]  /*15470*/  FMUL.FTZ R6, R25.reuse, R38 ;  /* 0x0000002619067220 */ /* 0x040fe20000410000 */
        /* <DEDUP_REMOVED lines=15> */
[----:B------:R-:W-:Y:S01]  /*15570*/  HADD2.F32 R5, -RZ, R5.H1_H1 ;  /* 0x30000005ff057230 */ /* 0x000fe20000004100 */
[----:B------:R-:W-:Y:S01]  /*15580*/  F2FP.F16.E4M3.UNPACK_B R44, R44 ;  /* 0x0000002cff2c723e */ /* 0x000fe200020006ff */
[----:B------:R-:W-:Y:S02]  /*15590*/  HADD2.F32 R21, -RZ, R21.H1_H1 ;  /* 0x30000015ff157230 */ /* 0x000fe40000004100 */
[C---:B------:R-:W-:Y:S01]  /*155a0*/  FMUL.FTZ R6, R32.reuse, R24 ;  /* 0x0000001820067220 */ /* 0x040fe20000410000 */
[-C--:B------:R-:W-:Y:S01]  /*155b0*/  FMUL.FTZ R25, R32, R5.reuse ;  /* 0x0000000520197220 */ /* 0x080fe20000410000 */
[----:B------:R-:W-:Y:S02]  /*155c0*/  FFMA.FTZ R32, R3, R20, R4 ;  /* 0x0000001403207223 */ /* 0x000fe40000010004 */
[----:B------:R-:W-:Y:S01]  /*155d0*/  FFMA.FTZ R37, R21, R5, -R6 ;  /* 0x0000000515257223 */ /* 0x000fe20000010806 */
[----:B------:R-:W-:-:S02]  /*155e0*/  HADD2.F32 R5, -RZ, R41.H0_H0 ;  /* 0x20000029ff057230 */ /* 0x000fc40000004100 */
[----:B------:R-:W-:Y:S01]  /*155f0*/  FFMA.FTZ R39, R21, R24, R25 ;  /* 0x0000001815277223 */ /* 0x000fe20000010019 */
[--C-:B------:R-:W-:Y:S02]  /*15600*/  HADD2.F32 R20, -RZ, R44.reuse.H0_H0 ;  /* 0x2000002cff147230 */ /* 0x100fe40000004100 */
[--C-:B------:R-:W-:Y:S01]  /*15610*/  HADD2.F32 R4, -RZ, R27.reuse.H0_H0 ;  /* 0x2000001bff047230 */ /* 0x100fe20000004100 */
[----:B------:R-:W-:Y:S01]  /*15620*/  F2FP.SATFINITE.E4M3.F32.PACK_AB_MERGE_C R28, R37, R28, RZ ;  /* 0x0000001c251c723e */ /* 0x000fe200048070ff */
[----:B------:R-:W-:Y:S01]  /*15630*/  HADD2.F32 R44, -RZ, R44.H1_H1 ;  /* 0x3000002cff2c7230 */ /* 0x000fe20000004100 */
[----:B------:R-:W-:Y:S01]  /*15640*/  F2FP.SATFINITE.E4M3.F32.PACK_AB_MERGE_C R32, R39, R32, RZ ;  /* 0x000000202720723e */ /* 0x000fe200048070ff */
[----:B------:R-:W-:Y:S02]  /*15650*/  HADD2.F32 R27, -RZ, R27.H1_H1 ;  /* 0x3000001bff1b7230 */ /* 0x000fe40000004100 */
[----:B------:R-:W-:Y:S01]  /*15660*/  FMUL.FTZ R24, R4, R20 ;  /* 0x0000001404187220 */ /* 0x000fe20000410000 */
[----:B------:R-:W-:-:S02]  /*15670*/  HADD2.F32 R6, -RZ, R41.H1_H1 ;  /* 0x30000029ff067230 */ /* 0x000fc40000004100 */
[-C--:B------:R-:W-:Y:S01]  /*15680*/  FMUL.FTZ R25, R4, R5.reuse ;  /* 0x0000000504197220 */ /* 0x080fe20000410000 */
[--C-:B------:R-:W-:Y:S02]  /*15690*/  HADD2.F32 R3, -RZ, R7.reuse.H0_H0 ;  /* 0x20000007ff037230 */ /* 0x100fe40000004100 */
[C---:B------:R-:W-:Y:S01]  /*156a0*/  FMUL.FTZ R4, R27.reuse, R44 ;  /* 0x0000002c1b047220 */ /* 0x040fe20000410000 */
[----:B------:R-:W-:Y:S02]  /*156b0*/  HADD2.F32 R7, -RZ, R7.H1_H1 ;  /* 0x30000007ff077230 */ /* 0x000fe40000004100 */
[----:B------:R-:W-:Y:S01]  /*156c0*/  FMUL.FTZ R27, R27, R6 ;  /* 0x000000061b1b7220 */ /* 0x000fe20000410000 */
        /* <DEDUP_REMOVED lines=20> */
.L_x_2491:
[----:B------:R-:W-:Y:S05]  /*15810*/  BSYNC B1 ;  /* 0x0000000000017941 */ /* 0x000fea0003800000 */
.L_x_2490:
[----:B------:R-:W-:Y:S05]  /*15820*/  @P0 BRA `(.L_x_2475) ;  /* 0x0000000c00fc0947 */ /* 0x000fea0003800000 */
[----:B-123--:R-:W2:Y:S04]  /*15830*/  LDL R24, [R1+0x30] ;  /* 0x0000300001187983 */ /* 0x00eea80000100800 */
[----:B------:R-:W3:Y:S01]  /*15840*/  LDL R49, [R1+0x6c] ;  /* 0x00006c0001317983 */ /* 0x000ee20000100800 */
[----:B0----5:R-:W-:Y:S01]  /*15850*/  SHF.R.U32.HI R3, RZ, 0x8, R12 ;  /* 0x00000008ff037819 */ /* 0x021fe2000001160c */
[----:B------:R-:W-:Y:S01]  /*15860*/  VIADD R25, R19, 0x60 ;  /* 0x0000006013197836 */ /* 0x000fe20000000000 */
[----:B------:R-:W-:Y:S02]  /*15870*/  LEA.HI R54, R57, R54, RZ, 0x1c ;  /* 0x0000003639367211 */ /* 0x000fe400078fe0ff */
[----:B------:R-:W-:Y:S01]  /*15880*/  LOP3.LUT R0, R12, 0xff, RZ, 0xc0, !PT ;  /* 0x000000ff0c007812 */ /* 0x000fe200078ec0ff */
[----:B------:R-:W-:Y:S01]  /*15890*/  IMAD.SHL.U32 R25, R25, 0x80, RZ ;  /* 0x0000008019197824 */ /* 0x000fe200078e00ff */
[----:B------:R-:W-:-:S02]  /*158a0*/  LOP3.LUT R3, R3, 0xff, RZ, 0xc0, !PT ;  /* 0x000000ff03037812 */ /* 0x000fc400078ec0ff */
[----:B------:R-:W-:Y:S02]  /*158b0*/  SHF.R.U32.HI R7, RZ, 0x8, R14 ;  /* 0x00000008ff077819 */ /* 0x000fe4000001160e */
[----:B------:R-:W-:Y:S01]  /*158c0*/  PRMT R21, R3, 0x7604, R0 ;  /* 0x0000760403157816 */ /* 0x000fe20000000000 */
[----:B------:R-:W-:Y:S01]  /*158d0*/  IMAD.SHL.U32 R0, R54, 0x10, RZ ;  /* 0x0000001036007824 */ /* 0x000fe200078e00ff */
[----:B------:R-:W-:Y:S02]  /*158e0*/  LOP3.LUT R25, R25, 0x380, RZ, 0xc0, !PT ;  /* 0x0000038019197812 */ /* 0x000fe400078ec0ff */
[----:B------:R-:W-:Y:S02]  /*158f0*/  LOP3.LUT R6, R14, 0xff, RZ, 0xc0, !PT ;  /* 0x000000ff0e067812 */ /* 0x000fe400078ec0ff */
[----:B------:R-:W-:Y:S01]  /*15900*/  LOP3.LUT R0, R25, 0x70, R0, 0xf8, !PT ;  /* 0x0000007019007812 */ /* 0x000fe200078ef800 */
[----:B------:R-:W-:Y:S01]  /*15910*/  VIADD R25, R19, 0x60 ;  /* 0x0000006013197836 */ /* 0x000fe20000000000 */
[----:B------:R-:W-:-:S02]  /*15920*/  LOP3.LUT R7, R7, 0xff, RZ, 0xc0, !PT ;  /* 0x000000ff07077812 */ /* 0x000fc400078ec0ff */
[----:B------:R-:W-:Y:S01]  /*15930*/  SHF.R.U32.HI R5, RZ, 0x8, R13 ;  /* 0x00000008ff057819 */ /* 0x000fe2000001160d */
[----:B------:R-:W-:Y:S01]  /*15940*/  IMAD.SHL.U32 R25, R25, 0x80, RZ ;  /* 0x0000008019197824 */ /* 0x000fe200078e00ff */
[----:B------:R-:W-:Y:S02]  /*15950*/  SHF.R.S32.HI R3, RZ, 0x1f, R54 ;  /* 0x0000001fff037819 */ /* 0x000fe40000011436 */
[----:B------:R-:W-:Y:S02]  /*15960*/  PRMT R29, R7, 0x7604, R6 ;  /* 0x00007604071d7816 */ /* 0x000fe40000000006 */
[----:B------:R-:W-:Y:S02]  /*15970*/  LOP3.LUT R4, R13, 0xff, RZ, 0xc0, !PT ;  /* 0x000000ff0d047812 */ /* 0x000fe400078ec0ff */
[----:B------:R-:W-:Y:S02]  /*15980*/  LOP3.LUT R5, R5, 0xff, RZ, 0xc0, !PT ;  /* 0x000000ff05057812 */ /* 0x000fe400078ec0ff */
[----:B------:R-:W-:-:S02]  /*15990*/  LEA.HI R7, R3, R54, RZ, 0x3 ;  /* 0x0000003603077211 */ /* 0x000fc400078f18ff */
[----:B------:R-:W-:Y:S02]  /*159a0*/  LOP3.LUT R25, R25, 0x380, RZ, 0xc0, !PT ;  /* 0x0000038019197812 */ /* 0x000fe400078ec0ff */
[----:B------:R-:W-:Y:S01]  /*159b0*/  PRMT R20, R5, 0x7604, R4 ;  /* 0x0000760405147816 */ /* 0x000fe20000000004 */
[----:B------:R-:W-:Y:S01]  /*159c0*/  IMAD.SHL.U32 R7, R7, 0x800, RZ ;  /* 0x0000080007077824 */ /* 0x000fe200078e00ff */
[----:B------:R-:W-:Y:S02]  /*159d0*/  SHF.R.U32.HI R4, RZ, 0x8, R15 ;  /* 0x00000008ff047819 */ /* 0x000fe4000001160f */
[----:B------:R-:W-:Y:S02]  /*159e0*/  SHF.R.U32.HI R25, RZ, 0x3, R25 ;  /* 0x00000003ff197819 */ /* 0x000fe40000011619 */
[----:B------:R-:W-:Y:S02]  /*159f0*/  LOP3.LUT R3, R15, 0xff, RZ, 0xc0, !PT ;  /* 0x000000ff0f037812 */ /* 0x000fe400078ec0ff */
[----:B------:R-:W-:-:S02]  /*15a00*/  LOP3.LUT R4, R4, 0xff, RZ, 0xc0, !PT ;  /* 0x000000ff04047812 */ /* 0x000fc400078ec0ff */
[----:B------:R-:W-:Y:S02]  /*15a10*/  LOP3.LUT R0, R0, R25, RZ, 0x3c, !PT ;  /* 0x0000001900007212 */ /* 0x000fe400078e3cff */
[----:B------:R-:W-:Y:S02]  /*15a20*/  LOP3.LUT R25, R7, 0xffffc000, RZ, 0xc0, !PT ;  /* 0xffffc00007197812 */ /* 0x000fe400078ec0ff */
[----:B------:R-:W-:Y:S02]  /*15a30*/  PRMT R28, R4, 0x7604, R3 ;  /* 0x00007604041c7816 */ /* 0x000fe40000000003 */
[----:B------:R-:W-:Y:S02]  /*15a40*/  SHF.R.U32.HI R6, RZ, 0x8, R8 ;  /* 0x00000008ff067819 */ /* 0x000fe40000011608 */
[----:B------:R-:W-:Y:S02]  /*15a50*/  LOP3.LUT R5, R8, 0xff, RZ, 0xc0, !PT ;  /* 0x000000ff08057812 */ /* 0x000fe400078ec0ff */
[----:B------:R-:W-:-:S02]  /*15a60*/  LOP3.LUT R6, R6, 0xff, RZ, 0xc0, !PT ;  /* 0x000000ff06067812 */ /* 0x000fc400078ec0ff */
[----:B------:R-:W-:Y:S02]  /*15a70*/  SHF.R.U32.HI R35, RZ, 0x8, R11 ;  /* 0x00000008ff237819 */ /* 0x000fe4000001160b */
[----:B------:R-:W-:Y:S02]  /*15a80*/  PRMT R33, R6, 0x7604, R5 ;  /* 0x0000760406217816 */ /* 0x000fe40000000005 */
[----:B------:R-:W-:Y:S02]  /*15a90*/  SHF.R.U32.HI R32, RZ, 0x8, R10 ;  /* 0x00000008ff207819 */ /* 0x000fe4000001160a */
[----:B------:R-:W-:Y:S02]  /*15aa0*/  LOP3.LUT R34, R11, 0xff, RZ, 0xc0, !PT ;  /* 0x000000ff0b227812 */ /* 0x000fe400078ec0ff */
[----:B------:R-:W-:Y:S02]  /*15ab0*/  LOP3.LUT R35, R35, 0xff, RZ, 0xc0, !PT ;  /* 0x000000ff23237812 */ /* 0x000fe400078ec0ff */
[----:B------:R-:W-:-:S02]  /*15ac0*/  LOP3.LUT R30, R9, 0xff, RZ, 0xc0, !PT ;  /* 0x000000ff091e7812 */ /* 0x000fc400078ec0ff */
[----:B------:R-:W-:Y:S02]  /*15ad0*/  LOP3.LUT R31, R10, 0xff, RZ, 0xc0, !PT ;  /* 0x000000ff0a1f7812 */ /* 0x000fe400078ec0ff */
[----:B------:R-:W-:Y:S02]  /*15ae0*/  LOP3.LUT R32, R32, 0xff, RZ, 0xc0, !PT ;  /* 0x000000ff20207812 */ /* 0x000fe400078ec0ff */
[----:B------:R-:W-:Y:S02]  /*15af0*/  PRMT R34, R35, 0x7604, R34 ;  /* 0x0000760423227816 */ /* 0x000fe40000000022 */
[----:B------:R-:W-:Y:S02]  /*15b00*/  SHF.R.U32.HI R35, RZ, 0x10, R9 ;  /* 0x00000010ff237819 */ /* 0x000fe40000011609 */
[----:B------:R-:W-:Y:S02]  /*15b10*/  PRMT R37, R32, 0x7604, R31 ;  /* 0x0000760420257816 */ /* 0x000fe4000000001f */
        /* <DEDUP_REMOVED lines=14> */
[----:B------:R-:W-:-:S04]  /*15c00*/  LOP3.LUT R21, R21, 0xff0000, R12, 0xf8, !PT ;  /* 0x00ff000015157812 */ /* 0x000fc800078ef80c */
[----:B------:R-:W-:Y:S02]  /*15c10*/  LOP3.LUT R21, R21, 0xff000000, R12, 0xf8, !PT ;  /* 0xff00000015157812 */ /* 0x000fe400078ef80c */
[----:B--2---:R-:W-:Y:S02]  /*15c20*/  IADD3 R3, R0, R25, R24 ;  /* 0x0000001900037210 */ /* 0x004fe40007ffe018 */
[----:B------:R-:W-:Y:S02]  /*15c30*/  SHF.R.U32.HI R24, RZ, 0x8, R9 ;  /* 0x00000008ff187819 */ /* 0x000fe40000011609 */
[----:B------:R-:W-:Y:S01]  /*15c40*/  IADD3 R0, R18, R3, RZ ;  /* 0x0000000312007210 */ /* 0x000fe20007ffe0ff */
[----:B---3--:R-:W0:Y:S01]  /*15c50*/  LDS.128 R4, [R49+0x20400] ;  /* 0x0204000031047984 */ /* 0x008e220000000c00 */
[----:B------:R-:W-:-:S03]  /*15c60*/  LOP3.LUT R3, R24, 0xff, RZ, 0xc0, !PT ;  /* 0x000000ff18037812 */ /* 0x000fc600078ec0ff */
        /* <DEDUP_REMOVED lines=8> */
[-C--:B------:R-:W-:Y:S02]  /*15cf0*/  F2FP.F16.E4M3.UNPACK_B R34, R35.reuse ;  /* 0x00000023ff22723e */ /* 0x080fe400020006ff */
[----:B------:R-:W-:Y:S02]  /*15d00*/  LOP3.LUT R28, R3, 0xff000000, R13, 0xf8, !PT ;  /* 0xff000000031c7812 */ /* 0x000fe400078ef80d */
[----:B------:R-:W-:Y:S01]  /*15d10*/  F2FP.F16.E4M3.UNPACK_B R35, R35.H1 ;  /* 0x00000023ff23723e */ /* 0x000fe200030006ff */
[--C-:B------:R-:W-:Y:S01]  /*15d20*/  HADD2.F32 R37, -RZ, R34.reuse.H0_H0 ;  /* 0x20000022ff257230 */ /* 0x100fe20000004100 */
[-C--:B------:R-:W-:Y:S01]  /*15d30*/  F2FP.F16.E4M3.UNPACK_B R29, R28.reuse ;  /* 0x0000001cff1d723e */ /* 0x080fe200020006ff */
[----:B------:R-:W-:Y:S01]  /*15d40*/  HADD2.F32 R34, -RZ, R34.H1_H1 ;  /* 0x30000022ff227230 */ /* 0x000fe20000004100 */
[----:B------:R-:W-:-:S03]  /*15d50*/  F2FP.F16.E4M3.UNPACK_B R28, R28.H1 ;  /* 0x0000001cff1c723e */ /* 0x000fc600030006ff */
[--C-:B------:R-:W-:Y:S02]  /*15d60*/  HADD2.F32 R31, -RZ, R29.reuse.H0_H0 ;  /* 0x2000001dff1f7230 */ /* 0x100fe40000004100 */
[----:B------:R-:W-:Y:S01]  /*15d70*/  HADD2.F32 R29, -RZ, R29.H1_H1 ;  /* 0x3000001dff1d7230 */ /* 0x000fe20000004100 */
[----:B0-----:R-:W-:Y:S02]  /*15d80*/  F2FP.F16.E4M3.UNPACK_B R8, R5 ;  /* 0x00000005ff08723e */ /* 0x001fe400020006ff */
[----:B------:R-:W-:Y:S02]  /*15d90*/  F2FP.F16.E4M3.UNPACK_B R10, R7 ;  /* 0x00000007ff0a723e */ /* 0x000fe400020006ff */
[----:B-1----:R-:W-:Y:S02]  /*15da0*/  F2FP.F16.E4M3.UNPACK_B R13, R25 ;  /* 0x00000019ff0d723e */ /* 0x002fe400020006ff */
[----:B------:R-:W-:Y:S02]  /*15db0*/  F2FP.F16.E4M3.UNPACK_B R11, R7.H1 ;  /* 0x00000007ff0b723e */ /* 0x000fe400030006ff */
[-C--:B------:R-:W-:Y:S01]  /*15dc0*/  F2FP.F16.E4M3.UNPACK_B R7, R6.reuse ;  /* 0x00000006ff07723e */ /* 0x080fe200020006ff */
[--C-:B------:R-:W-:Y:S01]  /*15dd0*/  HADD2.F32 R14, -RZ, R13.reuse.H0_H0 ;  /* 0x2000000dff0e7230 */ /* 0x100fe20000004100 */
[----:B------:R-:W-:Y:S01]  /*15de0*/  F2FP.F16.E4M3.UNPACK_B R9, R6.H1 ;  /* 0x00000006ff09723e */ /* 0x000fe200030006ff */
[----:B------:R-:W-:Y:S01]  /*15df0*/  HADD2.F32 R6, -RZ, R8.H0_H0 ;  /* 0x20000008ff067230 */ /* 0x000fe20000004100 */
[----:B------:R-:W-:Y:S01]  /*15e00*/  F2FP.F16.E4M3.UNPACK_B R25, R25.H1 ;  /* 0x00000019ff19723e */ /* 0x000fe200030006ff */
[----:B------:R-:W-:-:S02]  /*15e10*/  HADD2.F32 R13, -RZ, R13.H1_H1 ;  /* 0x3000000dff0d7230 */ /* 0x000fc40000004100 */
[C---:B------:R-:W-:Y:S01]  /*15e20*/  FMUL.FTZ R41, R14.reuse, R37 ;  /* 0x000000250e297220 */ /* 0x040fe20000410000 */
[----:B------:R-:W-:Y:S01]  /*15e30*/  FMUL.FTZ R14, R14, R31 ;  /* 0x0000001f0e0e7220 */ /* 0x000fe20000410000 */
[----:B------:R-:W-:Y:S01]  /*15e40*/  F2FP.F16.E4M3.UNPACK_B R5, R5.H1 ;  /* 0x00000005ff05723e */ /* 0x000fe200030006ff */
[----:B------:R-:W-:Y:S02]  /*15e50*/  HADD2.F32 R8, -RZ, R8.H1_H1 ;  /* 0x30000008ff087230 */ /* 0x000fe40000004100 */
[C---:B------:R-:W-:Y:S01]  /*15e60*/  FFMA.FTZ R41, R6.reuse, R31, -R41 ;  /* 0x0000001f06297223 */ /* 0x040fe20000010829 */
[----:B------:R-:W-:Y:S01]  /*15e70*/  FFMA.FTZ R38, R6, R37, R14 ;  /* 0x0000002506267223 */ /* 0x000fe2000001000e */
[----:B------:R-:W-:Y:S02]  /*15e80*/  HADD2.F32 R37, -RZ, R35.H0_H0 ;  /* 0x20000023ff257230 */ /* 0x000fe40000004100 */
[----:B------:R-:W-:Y:S01]  /*15e90*/  FMUL.FTZ R43, R13, R34 ;  /* 0x000000220d2b7220 */ /* 0x000fe20000410000 */
[----:B------:R-:W-:-:S02]  /*15ea0*/  HADD2.F32 R14, -RZ, R25.H0_H0 ;  /* 0x20000019ff0e7230 */ /* 0x000fc40000004100 */
        /* <DEDUP_REMOVED lines=19> */
[C---:B------:R-:W-:Y:S01]  /*15fe0*/  FMUL.FTZ R34, R25.reuse, R14 ;  /* 0x0000000e19227220 */ /* 0x040fe20000410000 */
[----:B------:R-:W-:Y:S01]  /*15ff0*/  HADD2.F32 R28, -RZ, R28.H1_H1 ;  /* 0x3000001cff1c7230 */ /* 0x000fe20000004100 */
[----:B------:R-:W-:Y:S01]  /*16000*/  F2FP.F16.E4M3.UNPACK_B R12, R24 ;  /* 0x00000018ff0c723e */ /* 0x000fe200020006ff */
        /* <DEDUP_REMOVED lines=18> */
[----:B------:R-:W-:Y:S01]  /*16130*/  F2FP.F16.E4M3.UNPACK_B R24, R24.H1 ;  /* 0x00000018ff18723e */ /* 0x000fe200030006ff */
[----:B------:R-:W-:Y:S02]  /*16140*/  HADD2.F32 R8, -RZ, R32.H0_H0 ;  /* 0x20000020ff087230 */ /* 0x000fe40000004100 */
[----:B------:R-:W-:Y:S01]  /*16150*/  FMUL.FTZ R28, R6, R14 ;  /* 0x0000000e061c7220 */ /* 0x000fe20000410000 */
[----:B------:R-:W-:Y:S02]  /*16160*/  HADD2.F32 R5, -RZ, R11.H0_H0 ;  /* 0x2000000bff057230 */ /* 0x000fe40000004100 */
[C---:B------:R-:W-:Y:S01]  /*16170*/  FFMA.FTZ R46, R10.reuse, R31, R20 ;  /* 0x0000001f0a2e7223 */ /* 0x040fe20000010014 */
[----:B------:R-:W-:Y:S01]  /*16180*/  FFMA.FTZ R44, R10, R13, -R25 ;  /* 0x0000000d0a2c7223 */ /* 0x000fe20000010819 */
[----:B------:R-:W-:Y:S01]  /*16190*/  FMUL.FTZ R29, R6, R8 ;  /* 0x00000008061d7220 */ /* 0x000fe20000410000 */
[----:B------:R-:W-:-:S02]  /*161a0*/  HADD2.F32 R20, -RZ, R39.H1_H1 ;  /* 0x30000027ff147230 */ /* 0x000fc40000004100 */
[C---:B------:R-:W-:Y:S01]  /*161b0*/  FFMA.FTZ R31, R5.reuse, R8, -R28 ;  /* 0x00000008051f7223 */ /* 0x040fe2000001081c */
[----:B------:R-:W-:Y:S01]  /*161c0*/  HADD2.F32 R27, -RZ, R27.H1_H1 ;  /* 0x3000001bff1b7230 */ /* 0x000fe20000004100 */
[----:B------:R-:W-:Y:S01]  /*161d0*/  F2FP.F16.E4M3.UNPACK_B R13, R33.H1 ;  /* 0x00000021ff0d723e */ /* 0x000fe200030006ff */
[----:B------:R-:W-:Y:S01]  /*161e0*/  HADD2.F32 R32, -RZ, R32.H1_H1 ;  /* 0x30000020ff207230 */ /* 0x000fe20000004100 */
[----:B------:R-:W-:Y:S01]  /*161f0*/  F2FP.F16.E4M3.UNPACK_B R8, R21.H1 ;  /* 0x00000015ff08723e */ /* 0x000fe200030006ff */
[----:B------:R-:W-:Y:S01]  /*16200*/  FFMA.FTZ R48, R5, R14, R29 ;  /* 0x0000000e05307223 */ /* 0x000fe2000001001d */
[-C--:B------:R-:W-:Y:S01]  /*16210*/  F2FP.F16.E4M3.UNPACK_B R3, R4.reuse ;  /* 0x00000004ff03723e */ /* 0x080fe200020006ff */
[----:B------:R-:W-:Y:S01]  /*16220*/  HADD2.F32 R11, -RZ, R11.H1_H1 ;  /* 0x3000000bff0b7230 */ /* 0x000fe20000004100 */
        /* <DEDUP_REMOVED lines=95> */
.L_x_2475:
[----:B------:R-:W-:Y:S05]  /*16820*/  BSYNC B0 ;  /* 0x0000000000007941 */ /* 0x000fea0003800000 */
.L_x_2447:
        /* <DEDUP_REMOVED lines=8> */
.L_x_2445:
[----:B--234-:R-:W-:-:S05]  /*168b0*/  IMAD.U32 R0, RZ, RZ, UR45 ;  /* 0x0000002dff007e24 */ /* 0x01cfca000f8e00ff */
[----:B------:R-:W-:-:S13]  /*168c0*/  ISETP.NE.AND P1, PT, R0, 0x3, PT ;  /* 0x000000030000780c */ /* 0x000fda0003f25270 */
[----:B------:R-:W-:Y:S05]  /*168d0*/  @!P1 BRA `(.L_x_2492) ;  /* 0x0000000000049947 */ /* 0x000fea0003800000 */
[----:B------:R-:W-:Y:S01]  /*168e0*/  BPT.TRAP 0x1 ;  /* 0x000000040000795c */ /* 0x000fe20000300000 */
.L_x_2492:
[----:B0----5:R-:W-:Y:S01]  /*168f0*/  IMAD R4, R234, 0x8, R18 ;  /* 0x00000008ea047824 */ /* 0x021fe200078e0212 */
[----:B-1----:R-:W-:-:S04]  /*16900*/  SHF.L.U32 R3, R235, 0x1f, RZ ;  /* 0x0000001feb037819 */ /* 0x002fc800000006ff */
[----:B------:R0:W1:Y:S01]  /*16910*/  SYNCS.PHASECHK.TRANS64.TRYWAIT P0, [R4+URZ+0x38830], R3 ;  /* 0x03883003040075a7 */ /* 0x000062000800017f */
[----:B------:R-:W-:Y:S05]  /*16920*/  @!P1 BRA `(.L_x_2493) ;  /* 0x0000000000049947 */ /* 0x000fea0003800000 */
[----:B------:R-:W-:Y:S01]  /*16930*/  BPT.TRAP 0x1 ;  /* 0x000000040000795c */ /* 0x000fe20000300000 */
.L_x_2493:
[----:B------:R-:W2:Y:S02]  /*16940*/  S2R R0, SR_TID.X ;  /* 0x0000000000007919 */ /* 0x000ea40000002100 */
[----:B--2---:R-:W-:-:S04]  /*16950*/  LOP3.LUT R0, R0, 0x7f, RZ, 0xc0, !PT ;  /* 0x0000007f00007812 */ /* 0x004fc800078ec0ff */
[----:B------:R-:W-:Y:S01]  /*16960*/  ISETP.NE.AND P2, PT, R0, RZ, PT ;  /* 0x000000ff0000720c */ /* 0x000fe20003f45270 */
[----:B-1----:R-:W-:-:S12]  /*16970*/  @P0 BRA `(.L_x_2494) ;  /* 0x0000000000080947 */ /* 0x002fd80003800000 */
[----:B------:R-:W1:Y:S02]  /*16980*/  SYNCS.PHASECHK.TRANS64.TRYWAIT P0, [R4+URZ+0x38830], R3 ;  /* 0x03883003040075a7 */ /* 0x000e64000800017f */
[----:B-1----:R-:W-:Y:S05]  /*16990*/  @!P0 BRA `(.L_x_2495) ;  /* 0x0000015400788947 */ /* 0x002fea0003800000 */
.L_x_2494:
[----:B------:R-:W-:Y:S05]  /*169a0*/  WARPSYNC.ALL ;  /* 0x0000000000007948 */ /* 0x000fea0003800000 */
[----:B------:R-:W-:Y:S01]  /*169b0*/  VIADD R0, R18, 0x28400 ;  /* 0x0002840012007836 */ /* 0x000fe20000000000 */
[----:B------:R-:W2:Y:S04]  /*169c0*/  LDL R5, [R1+0x48] ;  /* 0x0000480001057983 */ /* 0x000ea80000100800 */
[----:B------:R-:W-:Y:S01]  /*169d0*/  SHF.R.U32.HI R0, RZ, 0x4, R0 ;  /* 0x00000004ff007819 */ /* 0x000fe20000011600 */
[----:B------:R-:W2:Y:S03]  /*169e0*/  LDL R96, [R1] ;  /* 0x0000000001607983 */ /* 0x000ea60000100800 */
[----:B------:R-:W-:Y:S01]  /*169f0*/  LOP3.LUT R0, R0, 0x3fff, RZ, 0xc0, !PT ;  /* 0x00003fff00007812 */ /* 0x000fe200078ec0ff */
[----:B------:R-:W3:Y:S01]  /*16a00*/  LDL R9, [R1+0x44] ;  /* 0x0000440001097983 */ /* 0x000ee20000100800 */
[----:B------:R-:W-:-:S02]  /*16a10*/  R2UR UR12, R52 ;  /* 0x00000000340c72ca */ /* 0x000fc400000e0000 */
[----:B------:R-:W-:Y:S01]  /*16a20*/  LOP3.LUT R8, R0, 0x10000, RZ, 0xfc, !PT ;  /* 0x0001000000087812 */ /* 0x000fe200078efcff */
[----:B------:R-:W-:Y:S01]  /*16a30*/  IMAD.MOV.U32 R7, RZ, RZ, 0x40000040 ;  /* 0x40000040ff077424 */ /* 0x000fe200078e00ff */
[----:B------:R-:W-:Y:S01]  /*16a40*/  WARPGROUP.ARRIVE ;  /* 0x00000000000079c5 */ /* 0x000fe20000000000 */
[----:B------:R-:W-:Y:S01]  /*16a50*/  UMOV UR13, 0x40000040 ;  /* 0x40000040000d7882 */ /* 0x000fe20000000000 */
[----:B------:R-:W-:Y:S01]  /*16a60*/  MOV R11, 0x40000040 ;  /* 0x40000040000b7802 */ /* 0x000fe20000000f00 */
[----:B------:R-:W-:Y:S01]  /*16a70*/  IMAD R6, R234, 0x800, R8 ;  /* 0x00000800ea067824 */ /* 0x000fe200078e0208 */
[----:B------:R-:W-:Y:S01]  /*16a80*/  R2UR UR15, R7 ;  /* 0x00000000070f72ca */ /* 0x000fe200000e0000 */
[----:B------:R-:W-:Y:S01]  /*16a90*/  UMOV UR9, 0x40000040 ;  /* 0x4000004000097882 */ /* 0x000fe20000000000 */
[----:B------:R-:W-:Y:S01]  /*16aa0*/  UMOV UR5, 0x40000040 ;  /* 0x4000004000057882 */ /* 0x000fe20000000000 */
[----:B------:R-:W-:Y:S01]  /*16ab0*/  UMOV UR17, 0x40000040 ;  /* 0x4000004000117882 */ /* 0x000fe20000000000 */
[----:B------:R-:W-:Y:S01]  /*16ac0*/  R2UR UR14, R6 ;  /* 0x00000000060e72ca */ /* 0x000fe200000e0000 */
[----:B------:R-:W-:Y:S01]  /*16ad0*/  ULOP3.LUT UR12, UR12, 0x10000, URZ, 0xfc, !UPT ;  /* 0x000100000c0c7892 */ /* 0x000fe2000f8efc3f */
[----:B------:R-:W4:Y:S01]  /*16ae0*/  LDL R92, [R1+0xc] ;  /* 0x00000c00015c7983 */ /* 0x000f220000100800 */
[----:B------:R-:W-:Y:S01]  /*16af0*/  UMOV UR21, 0x40000040 ;  /* 0x4000004000157882 */ /* 0x000fe20000000000 */
[----:B------:R-:W-:-:S02]  /*16b00*/  UMOV UR25, 0x40000040 ;  /* 0x4000004000197882 */ /* 0x000fc40000000000 */
[----:B------:R-:W5:Y:S01]  /*16b10*/  LDL R94, [R1+0x4] ;  /* 0x00000400015e7983 */ /* 0x000f620000100800 */
[----:B------:R-:W-:Y:S01]  /*16b20*/  UMOV UR29, 0x40000040 ;  /* 0x40000040001d7882 */ /* 0x000fe20000000000 */
[----:B------:R-:W-:Y:S01]  /*16b30*/  UMOV UR33, 0x40000040 ;  /* 0x4000004000217882 */ /* 0x000fe20000000000 */
[----:B------:R-:W0:Y:S04]  /*16b40*/  LDC R0, c[0x0][0x448] ;  /* 0x00011200ff007b82 */ /* 0x000e280000000800 */
[----:B------:R-:W-:Y:S01]  /*16b50*/  QGMMA.64x128x32.F32.E4M3.E4M3 R24, gdesc[UR12], RZ, !UPT, gsb0 ;  /* 0x01e000000c1879f3 */ /* 0x000fe2000c0008ff */
[----:B------:R-:W-:Y:S01]  /*16b60*/  VIADD R10, R6, 0x2 ;  /* 0x00000002060a7836 */ /* 0x000fe20000000000 */
[----:B------:R-:W-:-:S04]  /*16b70*/  R2UR UR11, R11 ;  /* 0x000000000b0b72ca */ /* 0x000fc800000e0000 */
[----:B------:R-:W-:Y:S01]  /*16b80*/  R2UR UR10, R10 ;  /* 0x000000000a0a72ca */ /* 0x000fe200000e0000 */
[----:B------:R-:W-:Y:S01]  /*16b90*/  UIADD3 UR8, UR12, 0x2, URZ ;  /* 0x000000020c087890 */ /* 0x000fe2000fffe03f */
[----:B------:R-:W-:Y:S02]  /*16ba0*/  VIADD R10, R6, 0x4 ;  /* 0x00000004060a7836 */ /* 0x000fe40000000000 */
[----:B------:R-:W-:-:S03]  /*16bb0*/  IMAD.MOV.U32 R11, RZ, RZ, 0x40000040 ;  /* 0x40000040ff0b7424 */ /* 0x000fc600078e00ff */
[----:B------:R-:W-:Y:S02]  /*16bc0*/  R2UR UR6, R10 ;  /* 0x000000000a0672ca */ /* 0x000fe400000e0000 */
[----:B------:R-:W-:Y:S01]  /*16bd0*/  R2UR UR7, R11 ;  /* 0x000000000b0772ca */ /* 0x000fe200000e0000 */
[----:B------:R-:W-:Y:S01]  /*16be0*/  UIADD3 UR4, UR12, 0x4, URZ ;  /* 0x000000040c047890 */ /* 0x000fe2000fffe03f */
[----:B------:R-:W-:Y:S02]  /*16bf0*/  WARPGROUP.DEPBAR.LE gsb0, 0x0 ;  /* 0x00008000000079c5 */ /* 0x000fe40000010000 */
[----:B------:R-:W-:-:S06]  /*16c00*/  WARPGROUP.ARRIVE ;  /* 0x00000000000079c5 */ /* 0x000fcc0000000000 */
[----:B------:R-:W-:Y:S01]  /*16c10*/  QGMMA.64x128x32.F32.E4M3.E4M3 R24, gdesc[UR8], R24, gsb0 ;  /* 0x01e00000081879f3 */ /* 0x000fe20008000818 */
        /* <DEDUP_REMOVED lines=32> */
[----:B------:R-:W-:Y:S01]  /*16e20*/  IMAD.MOV.U32 R7, RZ, RZ, 0x40000040 ;  /* 0x40000040ff077424 */ /* 0x000fe200078e00ff */
[----:B------:R-:W-:-:S04]  /*16e30*/  IADD3 R6, R6, 0x406, RZ ;  /* 0x0000040606067810 */ /* 0x000fc80007ffe0ff */
[----:B------:R-:W-:Y:S02]  /*16e40*/  R2UR UR34, R6 ;  /* 0x00000000062272ca */ /* 0x000fe400000e0000 */
[----:B------:R-:W-:Y:S01]  /*16e50*/  R2UR UR35, R7 ;  /* 0x00000000072372ca */ /* 0x000fe200000e0000 */
[----:B------:R-:W-:Y:S01]  /*16e60*/  UIADD3 UR32, UR12, 0x406, URZ ;  /* 0x000004060c207890 */ /* 0x000fe2000fffe03f */
[----:B------:R-:W-:Y:S02]  /*16e70*/  WARPGROUP.DEPBAR.LE gsb0, 0x0 ;  /* 0x00008000000079c5 */ /* 0x000fe40000010000 */
[----:B------:R-:W-:-:S06]  /*16e80*/  WARPGROUP.ARRIVE ;  /* 0x00000000000079c5 */ /* 0x000fcc0000000000 */
[----:B------:R-:W-:Y:S01]  /*16e90*/  QGMMA.64x128x32.F32.E4M3.E4M3 R24, gdesc[UR28], R24, gsb0 ;  /* 0x01e000001c1879f3 */ /* 0x000fe20008000818 */
[----:B0-----:R-:W-:-:S13]  /*16ea0*/  ISETP.NE.AND P0, PT, R0, 0x1, PT ;  /* 0x000000010000780c */ /* 0x001fda0003f05270 */
[----:B------:R-:W0:Y:S08]  /*16eb0*/  @P0 LDC R0, c[0x0][0x44c] ;  /* 0x00011300ff000b82 */ /* 0x000e300000000800 */
[----:B-1----:R-:W1:Y:S01]  /*16ec0*/  @P0 LDC R3, c[0x0][0x450] ;  /* 0x00011400ff030b82 */ /* 0x002e620000000800 */
[----:B--2---:R-:W-:-:S04]  /*16ed0*/  IMAD.IADD R7, R5, 0x1, R96 ;  /* 0x0000000105077824 */ /* 0x004fc800078e0260 */
[----:B0-----:R-:W-:-:S05]  /*16ee0*/  @P0 IMAD.HI.U32 R0, R7, R0, RZ ;  /* 0x0000000007000227 */ /* 0x001fca00078e00ff */
[----:B-1----:R-:W-:Y:S01]  /*16ef0*/  @P0 SHF.R.U32.HI R7, RZ, R3, R0 ;  /* 0x00000003ff070219 */ /* 0x002fe20000011600 */
[----:B------:R-:W-:Y:S01]  /*16f00*/  IMAD.MOV.U32 R0, RZ, RZ, -0x80 ;  /* 0xffffff80ff007424 */ /* 0x000fe200078e00ff */
[----:B------:R-:W-:Y:S02]  /*16f10*/  WARPGROUP.DEPBAR.LE gsb0, 0x0 ;  /* 0x00008000000079c5 */ /* 0x000fe40000010000 */
[----:B------:R-:W-:-:S06]  /*16f20*/  WARPGROUP.ARRIVE ;  /* 0x00000000000079c5 */ /* 0x000fcc0000000000 */
[----:B------:R-:W-:Y:S01]  /*16f30*/  QGMMA.64x128x32.F32.E4M3.E4M3 R24, gdesc[UR32], R24, gsb0 ;  /* 0x01e00000201879f3 */ /* 0x000fe20008000818 */
[----:B------:R-:W0:Y:S01]  /*16f40*/  SHFL.IDX PT, R5, R7, 0x1, 0x1c1f ;  /* 0x003c1f0007057f89 */ /* 0x000e2200000e0000 */
[----:B------:R-:W-:-:S04]  /*16f50*/  IMAD R0, R127, R0, 0x80 ;  /* 0x000000807f007424 */ /* 0x000fc800078e0200 */
[----:B------:R-:W-:Y:S02]  /*16f60*/  VIADD R3, R0, 0x1 ;  /* 0x0000000100037836 */ /* 0x000fe40000000000 */
[----:B----4-:R-:W-:Y:S02]  /*16f70*/  IMAD.IADD R0, R92, 0x1, R0 ;  /* 0x000000015c007824 */ /* 0x010fe400078e0200 */
[C---:B---3--:R-:W-:Y:S02]  /*16f80*/  IMAD R3, R9.reuse, -0x2, R3 ;  /* 0xfffffffe09037824 */ /* 0x048fe400078e0203 */
[----:B------:R-:W-:-:S03]  /*16f90*/  IMAD R6, R9, -0x2, R0 ;  /* 0xfffffffe09067824 */ /* 0x000fc600078e0200 */
[----:B-----5:R-:W-:-:S04]  /*16fa0*/  IADD3 R9, -R94, R3, R92 ;  /* 0x000000035e097210 */ /* 0x020fc80007ffe15c */
[----:B0-----:R-:W-:-:S04]  /*16fb0*/  VIADDMNMX R5, R5, R9, R6, PT ;  /* 0x0000000905057246 */ /* 0x001fc80003800106 */
[C---:B------:R-:W-:Y:S02]  /*16fc0*/  ISETP.GT.AND P4, PT, R5.reuse, RZ, PT ;  /* 0x000000ff0500720c */ /* 0x040fe40003f84270 */
[C---:B------:R-:W-:Y:S02]  /*16fd0*/  ISETP.GT.AND P5, PT, R5.reuse, 0x1, PT ;  /* 0x000000010500780c */ /* 0x040fe40003fa4270 */
[----:B------:R-:W-:Y:S01]  /*16fe0*/  ISETP.GT.AND P3, PT, R5, 0x8, PT ;  /* 0x000000080500780c */ /* 0x000fe20003f64270 */
[----:B------:R-:W-:Y:S02]  /*16ff0*/  WARPGROUP.DEPBAR.LE gsb0, 0x0 ;  /* 0x00008000000079c5 */ /* 0x000fe40000010000 */
[----:B------:R-:W-:Y:S02]  /*17000*/  FSEL R26, R26, -INF , P4 ;  /* 0xff8000001a1a7808 */ /* 0x000fe40002000000 */
[----:B------:R-:W-:Y:S02]  /*17010*/  FSEL R10, R27, -INF , P5 ;  /* 0xff8000001b0a7808 */ /* 0x000fe40002800000 */
[----:B------:R-:W-:-:S02]  /*17020*/  ISETP.GT.AND P4, PT, R5, 0x9, PT ;  /* 0x000000090500780c */ /* 0x000fc40003f84270 */
[----:B------:R-:W-:Y:S02]  /*17030*/  FSEL R30, R30, -INF , P3 ;  /* 0xff8000001e1e7808 */ /* 0x000fe40001800000 */
[----:B------:R-:W-:Y:S02]  /*17040*/  FMNMX.FTZ R3, R26, R10, !PT ;  /* 0x0000000a1a037209 */ /* 0x000fe40007810000 */
[----:B------:R-:W-:Y:S02]  /*17050*/  ISETP.GT.AND P3, PT, R5, 0x10, PT ;  /* 0x000000100500780c */ /* 0x000fe40003f64270 */
[----:B------:R-:W-:Y:S02]  /*17060*/  FSEL R11, R31, -INF , P4 ;  /* 0xff8000001f0b7808 */ /* 0x000fe40002000000 */
[----:B------:R-:W-:Y:S02]  /*17070*/  FMNMX.FTZ R0, R30, R3, !PT ;  /* 0x000000031e007209 */ /* 0x000fe40007810000 */
        /* <DEDUP_REMOVED lines=81> */
[----:B------:R-:W-:Y:S02]  /*17590*/  FSEL R87, R87, -INF , P4 ;  /* 0xff80000057577808 */ /* 0x000fe40002000000 */
[----:B------:R-:W-:-:S04]  /*175a0*/  FMNMX.FTZ R0, R43, R0, !PT ;  /* 0x000000002b007209 */ /* 0x000fc80007810000 */
[----:B------:R-:W-:-:S05]  /*175b0*/  FMNMX.FTZ R34, R87, R0, !PT ;  /* 0x0000000057227209 */ /* 0x000fca0007810000 */
[----:B------:R-:W0:Y:S04]  /*175c0*/  SHFL.BFLY PT, R5, R34, 0x2, 0x1f ;  /* 0x0c401f0022057f89 */ /* 0x000e2800000e0000 */
[----:B------:R-:W1:Y:S01]  /*175d0*/  SHFL.IDX PT, R7, R7, RZ, 0x1c1f ;  /* 0x001c1fff07077589 */ /* 0x000e6200000e0000 */
[----:B0-----:R-:W-:-:S05]  /*175e0*/  FMNMX.FTZ R51, R34, R5, !PT ;  /* 0x0000000522337209 */ /* 0x001fca0007810000 */
[----:B------:R-:W0:Y:S01]  /*175f0*/  SHFL.BFLY PT, R0, R51, 0x1, 0x1f ;  /* 0x0c201f0033007f89 */ /* 0x000e2200000e0000 */
[----:B-1----:R-:W-:-:S04]  /*17600*/  VIADDMNMX R34, R7, R9, R6, PT ;  /* 0x0000000907227246 */ /* 0x002fc80003800106 */
[C---:B------:R-:W-:Y:S02]  /*17610*/  ISETP.GT.AND P4, PT, R34.reuse, RZ, PT ;  /* 0x000000ff2200720c */ /* 0x040fe40003f84270 */
[----:B------:R-:W-:Y:S02]  /*17620*/  ISETP.GT.AND P5, PT, R34, 0x1, PT ;  /* 0x000000012200780c */ /* 0x000fe40003fa4270 */
[----:B0-----:R-:W-:-:S04]  /*17630*/  FMNMX.FTZ R0, R51, R0, !PT ;  /* 0x0000000033007209 */ /* 0x001fc80007810000 */
[----:B------:R-:W-:Y:S01]  /*17640*/  FSETP.NEU.FTZ.AND P3, PT, R0, -INF , PT ;  /* 0xff8000000000780b */ /* 0x000fe20003f7d000 */
[----:B------:R-:W-:-:S05]  /*17650*/  FFMA.FTZ R47, R2, R0, -8 ;  /* 0xc1000000022f7423 */ /* 0x000fca0000010000 */
[----:B------:R-:W-:Y:S02]  /*17660*/  FSEL R47, R47, RZ, P3 ;  /* 0x000000ff2f2f7208 */ /* 0x000fe40001800000 */
[----:B------:R-:W-:Y:S02]  /*17670*/  ISETP.GT.AND P3, PT, R34, 0x8, PT ;  /* 0x000000082200780c */ /* 0x000fe40003f64270 */
[----:B------:R-:W-:Y:S01]  /*17680*/  FSEL R89, R24, -INF , P4 ;  /* 0xff80000018597808 */ /* 0x000fe20002000000 */
[----:B------:R-:W-:-:S01]  /*17690*/  FFMA.FTZ R5, R2, R26, -R47 ;  /* 0x0000001a02057223 */ /* 0x000fc2000001082f */
[----:B------:R-:W-:Y:S02]  /*176a0*/  FSEL R26, R25, -INF , P5 ;  /* 0xff800000191a7808 */ /* 0x000fe40002800000 */
        /* <DEDUP_REMOVED lines=59> */
[----:B------:R-:W-:Y:S01]  /*17a60*/  FMNMX.FTZ R28, R109, R28, !PT ;  /* 0x0000001c6d1c7209 */ /* 0x000fe20007810000 */
[----:B------:R-:W-:-:S01]  /*17a70*/  FFMA.FTZ R7, R2, R30, -R47 ;  /* 0x0000001e02077223 */ /* 0x000fc2000001082f */
        /* <DEDUP_REMOVED lines=18> */
[----:B------:R-:W-:Y:S01]  /*17ba0*/  FFMA.FTZ R45, R2, R55, -R47 ;  /* 0x00000037022d7223 */ /* 0x000fe2000001082f */
        /* <DEDUP_REMOVED lines=9> */
[----:B------:R-:W-:Y:S02]  /*17c40*/  FSEL R85, R85, -INF , P4 ;  /* 0xff80000055557808 */ /* 0x000fe40002000000 */
[----:B------:R-:W-:-:S04]  /*17c50*/  FMNMX.FTZ R34, R117, R34, !PT ;  /* 0x0000002275227209 */ /* 0x000fc80007810000 */
[----:B------:R-:W-:Y:S01]  /*17c60*/  FMNMX.FTZ R40, R85, R34, !PT ;  /* 0x0000002255287209 */ /* 0x000fe20007810000 */
[----:B------:R-:W-:-:S04]  /*17c70*/  FFMA.FTZ R36, R2, R59, -R47 ;  /* 0x0000003b02247223 */ /* 0x000fc8000001082f */
[----:B------:R-:W0:Y:S02]  /*17c80*/  SHFL.BFLY PT, R59, R40, 0x2, 0x1f ;  /* 0x0c401f00283b7f89 */ /* 0x000e2400000e0000 */
[----:B0-----:R-:W-:-:S05]  /*17c90*/  FMNMX.FTZ R59, R40, R59, !PT ;  /* 0x0000003b283b7209 */ /* 0x001fca0007810000 */
[----:B------:R-:W0:Y:S01]  /*17ca0*/  SHFL.BFLY PT, R44, R59, 0x1, 0x1f ;  /* 0x0c201f003b2c7f89 */ /* 0x000e2200000e0000 */
[----:B------:R-:W-:-:S01]  /*17cb0*/  FFMA.FTZ R221, R2, R35, -R47 ;  /* 0x0000002302dd7223 */ /* 0x000fc2000001082f */
[C-C-:B------:R-:W-:Y:S01]  /*17cc0*/  FFMA.FTZ R35, R2.reuse, R3, -R47.reuse ;  /* 0x0000000302237223 */ /* 0x140fe2000001082f */
[----:B------:R-:W-:-:S04]  /*17cd0*/  FFMA.FTZ R46, R2, R46, -R47 ;  /* 0x0000002e022e7223 */ /* 0x000fc8000001082f */
[----:B------:R1:W-:Y:S01]  /*17ce0*/  MUFU.EX2 R24, R46 ;  /* 0x0000002e00187308 */ /* 0x0003e20000000800 */
[----:B------:R-:W-:-:S01]  /*17cf0*/  FFMA.FTZ R10, R2, R10, -R47 ;  /* 0x0000000a020a7223 */ /* 0x000fc2000001082f */
[----:B0-----:R-:W-:-:S04]  /*17d00*/  FMNMX.FTZ R3, R59, R44, !PT ;  /* 0x0000002c3b037209 */ /* 0x001fc80007810000 */
[----:B------:R-:W-:Y:S01]  /*17d10*/  FSETP.NEU.FTZ.AND P3, PT, R3, -INF , PT ;  /* 0xff8000000300780b */ /* 0x000fe20003f7d000 */
[----:B-1----:R-:W-:-:S05]  /*17d20*/  FFMA.FTZ R46, R2, R3, -8 ;  /* 0xc1000000022e7423 */ /* 0x002fca0000010003 */
[----:B------:R-:W-:Y:S01]  /*17d30*/  FSEL R48, R46, RZ, P3 ;  /* 0x000000ff2e307208 */ /* 0x000fe20001800000 */
[----:B------:R-:W-:Y:S04]  /*17d40*/  MUFU.EX2 R5, R5 ;  /* 0x0000000500057308 */ /* 0x000fe80000000800 */
[----:B------:R-:W-:-:S01]  /*17d50*/  FFMA.FTZ R89, R2, R89, -R48 ;  /* 0x0000005902597223 */ /* 0x000fc20000010830 */
[----:B------:R-:W-:-:S03]  /*17d60*/  FFMA.FTZ R26, R2, R26, -R48 ;  /* 0x0000001a021a7223 */ /* 0x000fc60000010830 */
[----:B------:R-:W0:Y:S01]  /*17d70*/  MUFU.EX2 R6, R10 ;  /* 0x0000000a00067308 */ /* 0x000e220000000800 */
[----:B------:R-:W-:-:S01]  /*17d80*/  FFMA.FTZ R51, R2, R51, -R48 ;  /* 0x0000003302337223 */ /* 0x000fc20000010830 */
[C-C-:B------:R-:W-:Y:S01]  /*17d90*/  FFMA.FTZ R11, R2.reuse, R11, -R47.reuse ;  /* 0x0000000b020b7223 */ /* 0x140fe2000001082f */
[----:B------:R-:W-:-:S05]  /*17da0*/  FFMA.FTZ R9, R2, R12, -R47 ;  /* 0x0000000c02097223 */ /* 0x000fca000001082f */
[----:B------:R-:W1:Y:S01]  /*17db0*/  MUFU.EX2 R7, R7 ;  /* 0x0000000700077308 */ /* 0x000e620000000800 */
[----:B------:R-:W-:-:S01]  /*17dc0*/  FFMA.FTZ R29, R2, R29, -R48 ;  /* 0x0000001d021d7223 */ /* 0x000fc20000010830 */
[----:B------:R-:W-:-:S06]  /*17dd0*/  FFMA.FTZ R12, R2, R13, -R47 ;  /* 0x0000000d020c7223 */ /* 0x000fcc000001082f */
[----:B------:R-:W-:Y:S01]  /*17de0*/  MUFU.EX2 R89, R89 ;  /* 0x0000005900597308 */ /* 0x000fe20000000800 */
[----:B------:R-:W-:-:S07]  /*17df0*/  FFMA.FTZ R91, R2, R91, -R48 ;  /* 0x0000005b025b7223 */ /* 0x000fce0000010830 */
[----:B------:R-:W2:Y:S01]  /*17e00*/  MUFU.EX2 R26, R26 ;  /* 0x0000001a001a7308 */ /* 0x000ea20000000800 */
[----:B------:R-:W-:-:S07]  /*17e10*/  FFMA.FTZ R227, R2, R50, -R47 ;  /* 0x0000003202e37223 */ /* 0x000fce000001082f */
[----:B------:R3:W4:Y:S08]  /*17e20*/  MUFU.EX2 R10, R11 ;  /* 0x0000000b000a7308 */ /* 0x0007300000000800 */
[----:B------:R-:W5:Y:S01]  /*17e30*/  MUFU.EX2 R51, R51 ;  /* 0x0000003300337308 */ /* 0x000f620000000800 */
[----:B---3--:R-:W-:-:S01]  /*17e40*/  FFMA.FTZ R11, R2, R38, -R47 ;  /* 0x00000026020b7223 */ /* 0x008fc2000001082f */
[----:B------:R-:W-:Y:S01]  /*17e50*/  FFMA.FTZ R33, R2, R33, -R48 ;  /* 0x0000002102217223 */ /* 0x000fe20000010830 */
[----:B0-----:R-:W-:-:S05]  /*17e60*/  FADD.FTZ R58, R5, R6 ;  /* 0x00000006053a7221 */ /* 0x001fca0000010000 */
[----:B------:R-:W-:Y:S01]  /*17e70*/  MUFU.EX2 R9, R9 ;  /* 0x0000000900097308 */ /* 0x000fe20000000800 */
[----:B------:R-:W-:-:S01]  /*17e80*/  FFMA.FTZ R14, R2, R14, -R47 ;  /* 0x0000000e020e7223 */ /* 0x000fc2000001082f */
[----:B------:R-:W-:-:S06]  /*17e90*/  FFMA.FTZ R93, R2, R93, -R48 ;  /* 0x0000005d025d7223 */ /* 0x000fcc0000010830 */
[----:B------:R1:W0:Y:S01]  /*17ea0*/  MUFU.EX2 R50, R29 ;  /* 0x0000001d00327308 */ /* 0x0002220000000800 */
[----:B------:R-:W-:-:S07]  /*17eb0*/  FFMA.FTZ R13, R2, R42, -R47 ;  /* 0x0000002a020d7223 */ /* 0x000fce000001082f */
[----:B------:R-:W3:Y:S01]  /*17ec0*/  MUFU.EX2 R12, R12 ;  /* 0x0000000c000c7308 */ /* 0x000ee20000000800 */
[----:B-1----:R-:W-:-:S01]  /*17ed0*/  FADD.FTZ R29, R7, R58 ;  /* 0x0000003a071d7221 */ /* 0x002fc20000010000 */
[----:B--2---:R-:W-:-:S06]  /*17ee0*/  FADD.FTZ R58, R89, R26 ;  /* 0x0000001a593a7221 */ /* 0x004fcc0000010000 */
[----:B------:R-:W1:Y:S01]  /*17ef0*/  MUFU.EX2 R91, R91 ;  /* 0x0000005b005b7308 */ /* 0x000e620000000800 */
[----:B------:R-:W-:-:S01]  /*17f00*/  FFMA.FTZ R37, R2, R37, -R48 ;  /* 0x0000002502257223 */ /* 0x000fc20000010830 */
[----:B----4-:R-:W-:-:S06]  /*17f10*/  FADD.FTZ R60, R10, R29 ;  /* 0x0000001d0a3c7221 */ /* 0x010fcc0000010000 */
[----:B------:R-:W2:Y:S01]  /*17f20*/  MUFU.EX2 R11, R11 ;  /* 0x0000000b000b7308 */ /* 0x000ea20000000800 */
[----:B------:R-:W-:-:S01]  /*17f30*/  FFMA.FTZ R20, R2, R20, -R47 ;  /* 0x0000001402147223 */ /* 0x000fc2000001082f */
[----:B-----5:R-:W-:-:S06]  /*17f40*/  FADD.FTZ R29, R51, R58 ;  /* 0x0000003a331d7221 */ /* 0x020fcc0000010000 */
[----:B------:R4:W5:Y:S01]  /*17f50*/  MUFU.EX2 R230, R33 ;  /* 0x0000002100e67308 */ /* 0x0009620000000800 */
[----:B------:R-:W-:-:S01]  /*17f60*/  FFMA.FTZ R95, R2, R95, -R48 ;  /* 0x0000005f025f7223 */ /* 0x000fc20000010830 */
[----:B0-----:R-:W-:-:S06]  /*17f70*/  FADD.FTZ R58, R50, R29 ;  /* 0x0000001d323a7221 */ /* 0x001fcc0000010000 */
[----:B------:R-:W0:Y:S01]  /*17f80*/  MUFU.EX2 R14, R14 ;  /* 0x0000000e000e7308 */ /* 0x000e220000000800 */
[----:B----4-:R-:W-:-:S07]  /*17f90*/  FADD.FTZ R33, R9, R60 ;  /* 0x0000003c09217221 */ /* 0x010fce0000010000 */
[----:B------:R-:W4:Y:S01]  /*17fa0*/  MUFU.EX2 R93, R93 ;  /* 0x0000005d005d7308 */ /* 0x000f220000000800 */
[----:B------:R-:W-:-:S01]  /*17fb0*/  FFMA.FTZ R41, R2, R41, -R48 ;  /* 0x0000002902297223 */ /* 0x000fc20000010830 */
[----:B---3--:R-:W-:-:S06]  /*17fc0*/  FADD.FTZ R60, R12, R33 ;  /* 0x000000210c3c7221 */ /* 0x008fcc0000010000 */
[----:B------:R-:W3:Y:S01]  /*17fd0*/  MUFU.EX2 R13, R13 ;  /* 0x0000000d000d7308 */ /* 0x000ee20000000800 */
[----:B------:R-:W-:-:S01]  /*17fe0*/  FFMA.FTZ R25, R2, R88, -R47 ;  /* 0x0000005802197223 */ /* 0x000fc2000001082f */
[----:B-1----:R-:W-:-:S06]  /*17ff0*/  FADD.FTZ R29, R91, R58 ;  /* 0x0000003a5b1d7221 */ /* 0x002fcc0000010000 */
[----:B------:R-:W1:Y:S01]  /*18000*/  MUFU.EX2 R52, R37 ;  /* 0x0000002500347308 */ /* 0x000e620000000800 */
[----:B------:R-:W-:-:S01]  /*18010*/  FFMA.FTZ R97, R2, R97, -R48 ;  /* 0x0000006102617223 */ /* 0x000fc20000010830 */
[----:B--2---:R-:W-:-:S06]  /*18020*/  FADD.FTZ R33, R11, R60 ;  /* 0x0000003c0b217221 */ /* 0x004fcc0000010000 */
[----:B------:R-:W2:Y:S01]  /*18030*/  MUFU.EX2 R20, R20 ;  /* 0x0000001400147308 */ /* 0x000ea20000000800 */
[----:B-----5:R-:W-:-:S01]  /*18040*/  FADD.FTZ R58, R230, R29 ;  /* 0x0000001de63a7221 */ /* 0x020fc20000010000 */
[----:B------:R-:W-:-:S06]  /*18050*/  FFMA.FTZ R54, R2, R54, -R47 ;  /* 0x0000003602367223 */ /* 0x000fcc000001082f */
[----:B------:R-:W5:Y:S01]  /*18060*/  MUFU.EX2 R95, R95 ;  /* 0x0000005f005f7308 */ /* 0x000f620000000800 */
[----:B------:R-:W-:-:S01]  /*18070*/  FFMA.FTZ R99, R2, R99, -R48 ;  /* 0x0000006302637223 */ /* 0x000fc20000010830 */
[----:B0-----:R-:W-:Y:S01]  /*18080*/  FADD.FTZ R60, R14, R33 ;  /* 0x000000210e3c7221 */ /* 0x001fe20000010000 */
[----:B----4-:R-:W-:-:S05]  /*18090*/  FADD.FTZ R29, R93, R58 ;  /* 0x0000003a5d1d7221 */ /* 0x010fca0000010000 */
[----:B------:R-:W0:Y:S01]  /*180a0*/  MUFU.EX2 R224, R41 ;  /* 0x0000002900e07308 */ /* 0x000e220000000800 */
[----:B------:R-:W-:-:S01]  /*180b0*/  FFMA.FTZ R101, R2, R101, -R48 ;  /* 0x0000006502657223 */ /* 0x000fc20000010830 */
[----:B------:R-:W-:Y:S01]  /*180c0*/  FFMA.FTZ R90, R2, R90, -R47 ;  /* 0x0000005a025a7223 */ /* 0x000fe2000001082f */
[----:B---3--:R-:W-:-:S05]  /*180d0*/  FADD.FTZ R33, R13, R60 ;  /* 0x0000003c0d217221 */ /* 0x008fca0000010000 */
[----:B------:R-:W3:Y:S01]  /*180e0*/  MUFU.EX2 R25, R25 ;  /* 0x0000001900197308 */ /* 0x000ee20000000800 */
[----:B-1----:R-:W-:-:S07]  /*180f0*/  FADD.FTZ R58, R52, R29 ;  /* 0x0000001d343a7221 */ /* 0x002fce0000010000 */
[----:B------:R-:W1:Y:S01]  /*18100*/  MUFU.EX2 R97, R97 ;  /* 0x0000006100617308 */ /* 0x000e620000000800 */
[----:B------:R-:W-:-:S01]  /*18110*/  FFMA.FTZ R49, R2, R49, -R48 ;  /* 0x0000003102317223 */ /* 0x000fc20000010830 */
[----:B--2---:R-:W-:-:S06]  /*18120*/  FADD.FTZ R33, R20, R33 ;  /* 0x0000002114217221 */ /* 0x004fcc0000010000 */
[----:B------:R-:W2:Y:S01]  /*18130*/  MUFU.EX2 R227, R227 ;  /* 0x000000e300e37308 */ /* 0x000ea20000000800 */
[----:B-----5:R-:W-:-:S07]  /*18140*/  FADD.FTZ R29, R95, R58 ;  /* 0x0000003a5f1d7221 */ /* 0x020fce0000010000 */
[----:B------:R-:W-:Y:S01]  /*18150*/  MUFU.EX2 R30, R54 ;  /* 0x00000036001e7308 */ /* 0x000fe20000000800 */
[----:B------:R-:W-:-:S07]  /*18160*/  FFMA.FTZ R103, R2, R103, -R48 ;  /* 0x0000006702677223 */ /* 0x000fce0000010830 */
[----:B------:R-:W4:Y:S01]  /*18170*/  MUFU.EX2 R54, R99 ;  /* 0x0000006300367308 */ /* 0x000f220000000800 */
[----:B------:R-:W-:-:S01]  /*18180*/  FADD.FTZ R58, R24, R33 ;  /* 0x00000021183a7221 */ /* 0x000fc20000010000 */
[----:B------:R-:W-:-:S06]  /*18190*/  F2FP.SATFINITE.E4M3.F32.PACK_AB_MERGE_C R229, R10, R7, RZ ;  /* 0x000000070ae5723e */ /* 0x000fcc00048070ff */
[----:B------:R-:W5:Y:S01]  /*181a0*/  MUFU.EX2 R28, R90 ;  /* 0x0000005a001c7308 */ /* 0x000f620000000800 */
[----:B0-----:R-:W-:-:S07]  /*181b0*/  FADD.FTZ R10, R224, R29 ;  /* 0x0000001de00a7221 */ /* 0x001fce0000010000 */
[----:B------:R-:W0:Y:S01]  /*181c0*/  MUFU.EX2 R101, R101 ;  /* 0x0000006500657308 */ /* 0x000e220000000800 */
[----:B------:R-:W-:-:S01]  /*181d0*/  FFMA.FTZ R53, R2, R53, -R48 ;  /* 0x0000003502357223 */ /* 0x000fc20000010830 */
[----:B---3--:R-:W-:Y:S01]  /*181e0*/  FADD.FTZ R58, R25, R58 ;  /* 0x0000003a193a7221 */ /* 0x008fe20000010000 */
[----:B-1----:R-:W-:-:S05]  /*181f0*/  FADD.FTZ R7, R97, R10 ;  /* 0x0000000a61077221 */ /* 0x002fca0000010000 */
[----:B------:R-:W1:Y:S01]  /*18200*/  MUFU.EX2 R226, R49 ;  /* 0x0000003100e27308 */ /* 0x000e620000000800 */
[----:B------:R-:W-:-:S01]  /*18210*/  FFMA.FTZ R105, R2, R105, -R48 ;  /* 0x0000006902697223 */ /* 0x000fc20000010830 */
[----:B------:R-:W-:Y:S01]  /*18220*/  F2FP.SATFINITE.E4M3.F32.PACK_AB_MERGE_C R231, R14, R11, RZ ;  /* 0x0000000b0ee7723e */ /* 0x000fe200048070ff */
[----:B--2---:R-:W-:-:S05]  /*18230*/  FADD.FTZ R11, R227, R58 ;  /* 0x0000003ae30b7221 */ /* 0x004fca0000010000 */
[----:B------:R-:W2:Y:S01]  /*18240*/  MUFU.EX2 R45, R45 ;  /* 0x0000002d002d7308 */ /* 0x000ea20000000800 */
[----:B------:R-:W-:-:S01]  /*18250*/  FFMA.FTZ R15, R2, R15, -R47 ;  /* 0x0000000f020f7223 */ /* 0x000fc2000001082f */
[----:B----4-:R-:W-:-:S06]  /*18260*/  FADD.FTZ R10, R54, R7 ;  /* 0x00000007360a7221 */ /* 0x010fcc0000010000 */
[----:B------:R-:W3:Y:S01]  /*18270*/  MUFU.EX2 R103, R103 ;  /* 0x0000006700677308 */ /* 0x000ee20000000800 */
[----:B------:R-:W-:-:S01]  /*18280*/  FFMA.FTZ R57, R2, R57, -R48 ;  /* 0x0000003902397223 */ /* 0x000fc20000010830 */
[----:B------:R-:W-:Y:S02]  /*18290*/  @!P2 VIADD R4, R4, 0x38840 ;  /* 0x000388400404a836 */ /* 0x000fe40000000000 */
[----:B-----5:R-:W-:-:S04]  /*182a0*/  FADD.FTZ R11, R28, R11 ;  /* 0x0000000b1c0b7221 */ /* 0x020fc80000010000 */
[----:B------:R-:W4:Y:S01]  /*182b0*/  MUFU.EX2 R221, R221 ;  /* 0x000000dd00dd7308 */ /* 0x000f220000000800 */
[----:B0-----:R-:W-:-:S07]  /*182c0*/  FADD.FTZ R7, R101, R10 ;  /* 0x0000000a65077221 */ /* 0x001fce0000010000 */
[----:B------:R-:W0:Y:S01]  /*182d0*/  MUFU.EX2 R56, R53 ;  /* 0x0000003500387308 */ /* 0x000e220000000800 */
[----:B------:R-:W-:-:S01]  /*182e0*/  FFMA.FTZ R107, R2, R107, -R48 ;  /* 0x0000006b026b7223 */ /* 0x000fc20000010830 */
[----:B------:R-:W-:Y:S01]  /*182f0*/  FADD.FTZ R10, R30, R11 ;  /* 0x0000000b1e0a7221 */ /* 0x000fe20000010000 */
[----:B------:R-:W-:-:S05]  /*18300*/  F2FP.SATFINITE.E4M3.F32.PACK_AB_MERGE_C R229, R6, R5, R229 ;  /* 0x0000000506e5723e */ /* 0x000fca00048070e5 */
[----:B------:R-:W5:Y:S01]  /*18310*/  MUFU.EX2 R32, R36 ;  /* 0x0000002400207308 */ /* 0x000f620000000800 */
[----:B------:R-:W-:Y:S01]  /*18320*/  @!P2 PRMT R4, RZ, 0x654, R4 ;  /* 0x00000654ff04a816 */ /* 0x000fe20000000004 */
[----:B-1----:R-:W-:-:S06]  /*18330*/  FADD.FTZ R6, R226, R7 ;  /* 0x00000007e2067221 */ /* 0x002fcc0000010000 */
[----:B------:R-:W1:Y:S01]  /*18340*/  MUFU.EX2 R105, R105 ;  /* 0x0000006900697308 */ /* 0x000e620000000800 */
[----:B------:R-:W-:-:S01]  /*18350*/  FFMA.FTZ R61, R2, R61, -R48 ;  /* 0x0000003d023d7223 */ /* 0x000fc20000010830 */
[----:B--2---:R-:W-:-:S06]  /*18360*/  FADD.FTZ R10, R45, R10 ;  /* 0x0000000a2d0a7221 */ /* 0x004fcc0000010000 */
[----:B------:R-:W2:Y:S01]  /*18370*/  MUFU.EX2 R15, R15 ;  /* 0x0000000f000f7308 */ /* 0x000ea20000000800 */
[----:B---3--:R-:W-:-:S01]  /*18380*/  FADD.FTZ R5, R103, R6 ;  /* 0x0000000667057221 */ /* 0x008fc20000010000 */
[----:B------:R3:W-:Y:S06]  /*18390*/  @!P2 SYNCS.ARRIVE.TRANS64.RED.A1T0 RZ, [R4+URZ], RZ ;  /* 0x000000ff04ffa9a7 */ /* 0x0007ec000810043f */
[----:B------:R-:W2:Y:S01]  /*183a0*/  MUFU.EX2 R220, R57 ;  /* 0x0000003900dc7308 */ /* 0x000ea20000000800 */
[----:B------:R-:W-:-:S01]  /*183b0*/  FFMA.FTZ R109, R2, R109, -R48 ;  /* 0x0000006d026d7223 */ /* 0x000fc20000010830 */
[----:B----4-:R-:W-:Y:S01]  /*183c0*/  FADD.FTZ R7, R221, R10 ;  /* 0x0000000add077221 */ /* 0x010fe20000010000 */
[----:B0-----:R-:W-:-:S05]  /*183d0*/  F2FP.SATFINITE.E4M3.F32.PACK_AB_MERGE_C R103, R56, R103, RZ ;  /* 0x000000673867723e */ /* 0x001fca00048070ff */
[----:B------:R-:W0:Y:S01]  /*183e0*/  MUFU.EX2 R107, R107 ;  /* 0x0000006b006b7308 */ /* 0x000e220000000800 */
[----:B------:R-:W-:-:S01]  /*183f0*/  FADD.FTZ R56, R56, R5 ;  /* 0x0000000538387221 */ /* 0x000fc20000010000 */
[----:B------:R-:W-:Y:S01]  /*18400*/  FFMA.FTZ R65, R2, R65, -R48 ;  /* 0x0000004102417223 */ /* 0x000fe20000010830 */
[----:B-----5:R-:W-:-:S05]  /*18410*/  FADD.FTZ R10, R32, R7 ;  /* 0x00000007200a7221 */ /* 0x020fca0000010000 */
[----:B---3--:R-:W3:Y:S01]  /*18420*/  MUFU.EX2 R4, R61 ;  /* 0x0000003d00047308 */ /* 0x008ee20000000800 */
[----:B-1----:R-:W-:-:S01]  /*18430*/  FADD.FTZ R5, R105, R56 ;  /* 0x0000003869057221 */ /* 0x002fc20000010000 */
[----:B------:R-:W-:Y:S01]  /*18440*/  FFMA.FTZ R111, R2, R111, -R48 ;  /* 0x0000006f026f7223 */ /* 0x000fe20000010830 */
[----:B--2---:R-:W-:-:S05]  /*18450*/  FADD.FTZ R7, R15, R10 ;  /* 0x0000000a0f077221 */ /* 0x004fca0000010000 */
[----:B------:R-:W1:Y:S01]  /*18460*/  MUFU.EX2 R109, R109 ;  /* 0x0000006d006d7308 */ /* 0x000e620000000800 */
[----:B------:R-:W-:-:S01]  /*18470*/  FADD.FTZ R10, R220, R5 ;  /* 0x00000005dc0a7221 */ /* 0x000fc20000010000 */
[----:B------:R-:W-:-:S06]  /*18480*/  FFMA.FTZ R69, R2, R69, -R48 ;  /* 0x0000004502457223 */ /* 0x000fcc0000010830 */
[----:B------:R-:W2:Y:S01]  /*18490*/  MUFU.EX2 R222, R65 ;  /* 0x0000004100de7308 */ /* 0x000ea20000000800 */
[----:B0-----:R-:W-:-:S01]  /*184a0*/  FADD.FTZ R5, R107, R10 ;  /* 0x0000000a6b057221 */ /* 0x001fc20000010000 */
[C-C-:B------:R-:W-:Y:S01]  /*184b0*/  FFMA.FTZ R113, R2.reuse, R113, -R48.reuse ;  /* 0x0000007102717223 */ /* 0x140fe20000010830 */
[----:B------:R-:W-:-:S01]  /*184c0*/  FFMA.FTZ R73, R2, R73, -R48 ;  /* 0x0000004902497223 */ /* 0x000fc20000010830 */
[C-C-:B------:R-:W-:Y:S01]  /*184d0*/  FFMA.FTZ R115, R2.reuse, R115, -R48.reuse ;  /* 0x0000007302737223 */ /* 0x140fe20000010830 */
[----:B------:R-:W-:-:S01]  /*184e0*/  FFMA.FTZ R77, R2, R77, -R48 ;  /* 0x0000004d024d7223 */ /* 0x000fc20000010830 */
[C-C-:B------:R-:W-:Y:S02]  /*184f0*/  FFMA.FTZ R55, R2.reuse, R55, -R48.reuse ;  /* 0x0000003702377223 */ /* 0x140fe40000010830 */
[----:B------:R-:W0:Y:S01]  /*18500*/  MUFU.EX2 R111, R111 ;  /* 0x0000006f006f7308 */ /* 0x000e220000000800 */
[----:B------:R-:W-:-:S01]  /*18510*/  FFMA.FTZ R81, R2, R81, -R48 ;  /* 0x0000005102517223 */ /* 0x000fc20000010830 */
[C-C-:B------:R-:W-:Y:S01]  /*18520*/  FFMA.FTZ R117, R2.reuse, R117, -R48.reuse ;  /* 0x0000007502757223 */ /* 0x140fe20000010830 */
[----:B------:R-:W-:-:S01]  /*18530*/  FFMA.FTZ R85, R2, R85, -R48 ;  /* 0x0000005502557223 */ /* 0x000fc20000010830 */
[C---:B---3--:R-:W-:Y:S01]  /*18540*/  F2FP.SATFINITE.E4M3.F32.PACK_AB_MERGE_C R107, R4.reuse, R107, RZ ;  /* 0x0000006b046b723e */ /* 0x048fe200048070ff */
[----:B------:R-:W-:-:S03]  /*18550*/  FADD.FTZ R4, R4, R5 ;  /* 0x0000000504047221 */ /* 0x000fc60000010000 */
[----:B------:R-:W3:Y:S01]  /*18560*/  MUFU.EX2 R48, R69 ;  /* 0x0000004500307308 */ /* 0x000ee20000000800 */
[----:B------:R-:W-:-:S01]  /*18570*/  FFMA.FTZ R36, R2, R21, -R47 ;  /* 0x0000001502247223 */ /* 0x000fc2000001082f */
[C-C-:B------:R-:W-:Y:S01]  /*18580*/  FFMA.FTZ R34, R2.reuse, R63, -R47.reuse ;  /* 0x0000003f02227223 */ /* 0x140fe2000001082f */
[----:B------:R-:W-:-:S01]  /*18590*/  FFMA.FTZ R21, R2, R71, -R47 ;  /* 0x0000004702157223 */ /* 0x000fc2000001082f */
[----:B-1----:R-:W-:-:S04]  /*185a0*/  FADD.FTZ R5, R109, R4 ;  /* 0x000000046d057221 */ /* 0x002fc80000010000 */
[----:B------:R-:W1:Y:S01]  /*185b0*/  MUFU.EX2 R113, R113 ;  /* 0x0000007100717308 */ /* 0x000e620000000800 */
[----:B------:R-:W-:-:S01]  /*185c0*/  FFMA.FTZ R38, R2, R67, -R47 ;  /* 0x0000004302267223 */ /* 0x000fc2000001082f */
[----:B------:R-:W-:Y:S01]  /*185d0*/  F2FP.SATFINITE.E4M3.F32.PACK_AB_MERGE_C R231, R12, R9, R231 ;  /* 0x000000090ce7723e */ /* 0x000fe200048070e7 */
[----:B--2---:R-:W-:-:S01]  /*185e0*/  FADD.FTZ R10, R222, R5 ;  /* 0x00000005de0a7221 */ /* 0x004fc20000010000 */
[----:B------:R-:W-:Y:S01]  /*185f0*/  F2FP.SATFINITE.E4M3.F32.PACK_AB_MERGE_C R225, R25, R24, RZ ;  /* 0x0000001819e1723e */ /* 0x000fe200048070ff */
[----:B------:R-:W2:Y:S03]  /*18600*/  @P0 LDC R9, c[0x0][0x44c] ;  /* 0x00011300ff090b82 */ /* 0x000ea60000000800 */
[----:B------:R-:W4:Y:S01]  /*18610*/  MUFU.EX2 R216, R73 ;  /* 0x0000004900d87308 */ /* 0x000f220000000800 */
[----:B------:R-:W-:Y:S01]  /*18620*/  F2FP.SATFINITE.E4M3.F32.PACK_AB_MERGE_C R225, R20, R13, R225 ;  /* 0x0000000d14e1723e */ /* 0x000fe200048070e1 */
[----:B0-----:R-:W-:Y:S01]  /*18630*/  FADD.FTZ R5, R111, R10 ;  /* 0x0000000a6f057221 */ /* 0x001fe20000010000 */
[----:B------:R-:W-:-:S01]  /*18640*/  FFMA.FTZ R43, R2, R43, -R47 ;  /* 0x0000002b022b7223 */ /* 0x000fc2000001082f */
[C-C-:B------:R-:W-:Y:S01]  /*18650*/  FFMA.FTZ R27, R2.reuse, R27, -R47.reuse ;  /* 0x0000001b021b7223 */ /* 0x140fe2000001082f */
[----:B------:R-:W0:Y:S03]  /*18660*/  @P0 LDC R13, c[0x0][0x450] ;  /* 0x00011400ff0d0b82 */ /* 0x000e260000000800 */
[----:B------:R-:W5:Y:S01]  /*18670*/  MUFU.EX2 R34, R34 ;  /* 0x0000002200227308 */ /* 0x000f620000000800 */
[----:B------:R-:W-:-:S01]  /*18680*/  FFMA.FTZ R40, R2, R75, -R47 ;  /* 0x0000004b02287223 */ /* 0x000fc2000001082f */
[C-C-:B------:R-:W-:Y:S01]  /*18690*/  FFMA.FTZ R31, R2.reuse, R31, -R47.reuse ;  /* 0x0000001f021f7223 */ /* 0x140fe2000001082f */
[----:B------:R-:W-:-:S05]  /*186a0*/  FFMA.FTZ R42, R2, R79, -R47 ;  /* 0x0000004f022a7223 */ /* 0x000fca000001082f */
[----:B------:R-:W-:Y:S01]  /*186b0*/  MUFU.EX2 R36, R36 ;  /* 0x0000002400247308 */ /* 0x000fe20000000800 */
[----:B------:R-:W-:-:S01]  /*186c0*/  FFMA.FTZ R39, R2, R39, -R47 ;  /* 0x0000002702277223 */ /* 0x000fc2000001082f */
[----:B------:R-:W-:-:S06]  /*186d0*/  FFMA.FTZ R83, R2, R83, -R47 ;  /* 0x0000005302537223 */ /* 0x000fcc000001082f */
[----:B------:R-:W2:Y:S01]  /*186e0*/  MUFU.EX2 R21, R21 ;  /* 0x0000001500157308 */ /* 0x000ea20000000800 */
[----:B------:R-:W-:-:S01]  /*186f0*/  FFMA.FTZ R47, R2, R87, -R47 ;  /* 0x00000057022f7223 */ /* 0x000fc2000001082f */
[----:B---3--:R-:W-:-:S06]  /*18700*/  F2FP.SATFINITE.E4M3.F32.PACK_AB_MERGE_C R111, R48, R111, RZ ;  /* 0x0000006f306f723e */ /* 0x008fcc00048070ff */
[----:B------:R-:W-:Y:S01]  /*18710*/  MUFU.EX2 R115, R115 ;  /* 0x0000007300737308 */ /* 0x000fe20000000800 */
[----:B------:R-:W-:-:S07]  /*18720*/  FADD.FTZ R48, R48, R5 ;  /* 0x0000000530307221 */ /* 0x000fce0000010000 */
[----:B------:R-:W3:Y:S01]  /*18730*/  MUFU.EX2 R6, R77 ;  /* 0x0000004d00067308 */ /* 0x000ee20000000800 */
[----:B-1----:R-:W-:-:S07]  /*18740*/  FADD.FTZ R5, R113, R48 ;  /* 0x0000003071057221 */ /* 0x002fce0000010000 */
[----:B------:R-:W-:Y:S08]  /*18750*/  MUFU.EX2 R35, R35 ;  /* 0x0000002300237308 */ /* 0x000ff00000000800 */
[----:B------:R-:W1:Y:S01]  /*18760*/  MUFU.EX2 R38, R38 ;  /* 0x0000002600267308 */ /* 0x000e620000000800 */
[----:B----4-:R-:W-:-:S07]  /*18770*/  FADD.FTZ R12, R216, R5 ;  /* 0x00000005d80c7221 */ /* 0x010fce0000010000 */
[----:B------:R-:W-:Y:S01]  /*18780*/  MUFU.EX2 R43, R43 ;  /* 0x0000002b002b7308 */ /* 0x000fe20000000800 */
[----:B-----5:R-:W-:-:S07]  /*18790*/  F2FP.SATFINITE.E4M3.F32.PACK_AB_MERGE_C R15, R34, R15, RZ ;  /* 0x0000000f220f723e */ /* 0x020fce00048070ff */
[----:B------:R-:W4:Y:S01]  /*187a0*/  MUFU.EX2 R46, R47 ;  /* 0x0000002f002e7308 */ /* 0x000f220000000800 */
[----:B--2---:R-:W-:-:S07]  /*187b0*/  F2FP.SATFINITE.E4M3.F32.PACK_AB_MERGE_C R223, R21, R36, RZ ;  /* 0x0000002415df723e */ /* 0x004fce00048070ff */
[----:B------:R-:W2:Y:S01]  /*187c0*/  MUFU.EX2 R55, R55 ;  /* 0x0000003700377308 */ /* 0x000ea20000000800 */
[----:B------:R-:W-:-:S01]  /*187d0*/  FADD.FTZ R34, R34, R7 ;  /* 0x0000000722227221 */ /* 0x000fc20000010000 */
[----:B---3--:R-:W-:Y:S01]  /*187e0*/  F2FP.SATFINITE.E4M3.F32.PACK_AB_MERGE_C R5, R6, R115, RZ ;  /* 0x000000730605723e */ /* 0x008fe200048070ff */
[----:B------:R-:W-:-:S05]  /*187f0*/  FADD.FTZ R115, R115, R12 ;  /* 0x0000000c73737221 */ /* 0x000fca0000010000 */
[----:B------:R-:W-:Y:S01]  /*18800*/  MUFU.EX2 R39, R39 ;  /* 0x0000002700277308 */ /* 0x000fe20000000800 */
[----:B-1----:R-:W-:-:S07]  /*18810*/  F2FP.SATFINITE.E4M3.F32.PACK_AB_MERGE_C R223, R38, R35, R223 ;  /* 0x0000002326df723e */ /* 0x002fce00048070df */
[----:B------:R-:W1:Y:S08]  /*18820*/  MUFU.EX2 R44, R83 ;  /* 0x00000053002c7308 */ /* 0x000e700000000800 */
[----:B------:R-:W3:Y:S01]  /*18830*/  MUFU.EX2 R4, R81 ;  /* 0x0000005100047308 */ /* 0x000ee20000000800 */
[----:B------:R-:W-:-:S01]  /*18840*/  FADD.FTZ R35, R35, R34 ;  /* 0x0000002223237221 */ /* 0x000fc20000010000 */
[----:B------:R-:W-:Y:S01]  /*18850*/  FADD.FTZ R6, R6, R115 ;  /* 0x0000007306067221 */ /* 0x000fe20000010000 */
[----:B------:R-:W-:-:S05]  /*18860*/  @P0 IMAD.HI.U32 R12, R96, R9, RZ ;  /* 0x00000009600c0227 */ /* 0x000fca00078e00ff */
[----:B------:R-:W5:Y:S01]  /*18870*/  MUFU.EX2 R117, R117 ;  /* 0x0000007500757308 */ /* 0x000f620000000800 */
[----:B------:R-:W-:-:S01]  /*18880*/  FADD.FTZ R35, R38, R35 ;  /* 0x0000002326237221 */ /* 0x000fc20000010000 */
[----:B------:R-:W-:-:S06]  /*18890*/  F2FP.SATFINITE.E4M3.F32.PACK_AB_MERGE_C R216, R216, R113, R5 ;  /* 0x00000071d8d8723e */ /* 0x000fcc0004807005 */
[----:B------:R-:W-:Y:S01]  /*188a0*/  MUFU.EX2 R31, R31 ;  /* 0x0000001f001f7308 */ /* 0x000fe20000000800 */
[----:B------:R-:W-:-:S07]  /*188b0*/  IMAD.MOV.U32 R11, RZ, RZ, R96 ;  /* 0x000000ffff0b7224 */ /* 0x000fce00078e0060 */
[----:B------:R-:W5:Y:S01]  /*188c0*/  MUFU.EX2 R42, R42 ;  /* 0x0000002a002a7308 */ /* 0x000f620000000800 */
[----:B----4-:R-:W-:Y:S01]  /*188d0*/  F2FP.SATFINITE.E4M3.F32.PACK_AB_MERGE_C R9, R46, R43, RZ ;  /* 0x0000002b2e09723e */ /* 0x010fe200048070ff */
[----:B--2---:R-:W-:-:S06]  /*188e0*/  FADD.FTZ R5, R55, R6 ;  /* 0x0000000637057221 */ /* 0x004fcc0000010000 */
[----:B------:R-:W2:Y:S01]  /*188f0*/  MUFU.EX2 R27, R27 ;  /* 0x0000001b001b7308 */ /* 0x000ea20000000800 */
[----:B0-----:R-:W-:Y:S01]  /*18900*/  @P0 SHF.R.U32.HI R11, RZ, R13, R12 ;  /* 0x0000000dff0b0219 */ /* 0x001fe2000001160c */
[----:B------:R-:W-:-:S06]  /*18910*/  FADD.FTZ R36, R36, R35 ;  /* 0x0000002324247221 */ /* 0x000fcc0000010000 */
[----:B------:R-:W0:Y:S01]  /*18920*/  MUFU.EX2 R40, R40 ;  /* 0x0000002800287308 */ /* 0x000e220000000800 */
[----:B-1----:R-:W-:Y:S01]  /*18930*/  F2FP.SATFINITE.E4M3.F32.PACK_AB_MERGE_C R219, R44, R39, R9 ;  /* 0x000000272cdb723e */ /* 0x002fe20004807009 */
[----:B---3--:R-:W-:Y:S01]  /*18940*/  FADD.FTZ R6, R4, R5 ;  /* 0x0000000504067221 */ /* 0x008fe20000010000 */
[----:B------:R-:W-:Y:S01]  /*18950*/  IADD3 R9, R11, R92, -R94 ;  /* 0x0000005c0b097210 */ /* 0x000fe20007ffe85e */
[----:B------:R-:W-:Y:S02]  /*18960*/  FADD.FTZ R36, R21, R36 ;  /* 0x0000002415247221 */ /* 0x000fe40000010000 */
[----:B-----5:R-:W-:-:S01]  /*18970*/  FADD.FTZ R5, R117, R6 ;  /* 0x0000000675057221 */ /* 0x020fc20000010000 */
[----:B------:R-:W-:Y:S02]  /*18980*/  SHF.R.S32.HI R6, RZ, 0x1f, R9 ;  /* 0x0000001fff067819 */ /* 0x000fe40000011409 */
[----:B------:R-:W-:Y:S01]  /*18990*/  F2FP.SATFINITE.E4M3.F32.PACK_AB_MERGE_C R217, R42, R31, RZ ;  /* 0x0000001f2ad9723e */ /* 0x000fe200048070ff */
[----:B--2---:R-:W-:Y:S01]  /*189a0*/  FADD.FTZ R7, R27, R36 ;  /* 0x000000241b077221 */ /* 0x004fe20000010000 */
[----:B------:R-:W-:Y:S01]  /*189b0*/  LEA.HI R6, R6, R9, RZ, 0x7 ;  /* 0x0000000906067211 */ /* 0x000fe200078f38ff */
[----:B------:R-:W1:Y:S01]  /*189c0*/  MUFU.EX2 R10, R85 ;  /* 0x00000055000a7308 */ /* 0x000e620000000800 */
[C---:B0-----:R-:W-:Y:S01]  /*189d0*/  F2FP.SATFINITE.E4M3.F32.PACK_AB_MERGE_C R217, R40.reuse, R27, R217 ;  /* 0x0000001b28d9723e */ /* 0x041fe200048070d9 */
[----:B------:R-:W-:Y:S01]  /*189e0*/  FADD.FTZ R40, R40, R7 ;  /* 0x0000000728287221 */ /* 0x000fe20000010000 */
[----:B------:R-:W-:Y:S01]  /*189f0*/  SHF.R.S32.HI R6, RZ, 0x7, R6 ;  /* 0x00000007ff067819 */ /* 0x000fe20000011406 */
[----:B------:R-:W-:-:S02]  /*18a00*/  VIADD R9, R127, 0xfffffffe ;  /* 0xfffffffe7f097836 */ /* 0x000fc40000000000 */
[----:B------:R-:W-:-:S01]  /*18a10*/  FADD.FTZ R31, R31, R40 ;  /* 0x000000281f1f7221 */ /* 0x000fc20000010000 */
[----:B------:R-:W-:-:S03]  /*18a20*/  VIMNMX R14, RZ, R6, !PT ;  /* 0x00000006ff0e7248 */ /* 0x000fc60007fe0100 */
[----:B------:R-:W-:Y:S01]  /*18a30*/  FADD.FTZ R42, R42, R31 ;  /* 0x0000001f2a2a7221 */ /* 0x000fe20000010000 */
[----:B------:R-:W-:-:S03]  /*18a40*/  ISETP.GE.AND P2, PT, R9, R14, PT ;  /* 0x0000000e0900720c */ /* 0x000fc60003f46270 */
[----:B------:R-:W-:-:S04]  /*18a50*/  FADD.FTZ R7, R39, R42 ;  /* 0x0000002a27077221 */ /* 0x000fc80000010000 */
[----:B------:R-:W-:Y:S01]  /*18a60*/  FADD.FTZ R44, R44, R7 ;  /* 0x000000072c2c7221 */ /* 0x000fe20000010000 */
[----:B-1----:R-:W-:Y:S02]  /*18a70*/  F2FP.SATFINITE.E4M3.F32.PACK_AB_MERGE_C R7, R10, R117, RZ ;  /* 0x000000750a07723e */ /* 0x002fe400048070ff */
[----:B------:R-:W-:Y:S01]  /*18a80*/  F2FP.SATFINITE.E4M3.F32.PACK_AB_MERGE_C R228, R50, R51, RZ ;  /* 0x0000003332e4723e */ /* 0x000fe200048070ff */
[----:B------:R-:W-:-:S01]  /*18a90*/  FADD.FTZ R43, R43, R44 ;  /* 0x0000002c2b2b7221 */ /* 0x000fc20000010000 */
[----:B------:R-:W-:Y:S02]  /*18aa0*/  F2FP.SATFINITE.E4M3.F32.PACK_AB_MERGE_C R52, R52, R93, RZ ;  /* 0x0000005d3434723e */ /* 0x000fe400048070ff */
[----:B------:R-:W-:Y:S02]  /*18ab0*/  F2FP.SATFINITE.E4M3.F32.PACK_AB_MERGE_C R54, R54, R97, RZ ;  /* 0x000000613636723e */ /* 0x000fe400048070ff */
[----:B------:R-:W-:Y:S02]  /*18ac0*/  F2FP.SATFINITE.E4M3.F32.PACK_AB_MERGE_C R30, R45, R30, RZ ;  /* 0x0000001e2d1e723e */ /* 0x000fe400048070ff */
[----:B------:R-:W-:Y:S01]  /*18ad0*/  F2FP.SATFINITE.E4M3.F32.PACK_AB_MERGE_C R218, R4, R55, R7 ;  /* 0x0000003704da723e */ /* 0x000fe20004807007 */
[----:B------:R-:W-:Y:S01]  /*18ae0*/  FADD.FTZ R4, R46, R43 ;  /* 0x0000002b2e047221 */ /* 0x000fe20000010000 */
[----:B------:R-:W-:Y:S01]  /*18af0*/  F2FP.SATFINITE.E4M3.F32.PACK_AB_MERGE_C R227, R28, R227, R30 ;  /* 0x000000e31ce3723e */ /* 0x000fe2000480701e */
[----:B------:R-:W-:Y:S01]  /*18b00*/  FADD.FTZ R5, R10, R5 ;  /* 0x000000050a057221 */ /* 0x000fe20000010000 */
[----:B------:R-:W-:-:S02]  /*18b10*/  F2FP.SATFINITE.E4M3.F32.PACK_AB_MERGE_C R221, R32, R221, R15 ;  /* 0x000000dd20dd723e */ /* 0x000fc4000480700f */
[----:B------:R-:W-:Y:S02]  /*18b20*/  CS2R R150, SRZ ;  /* 0x0000000000967805 */ /* 0x000fe4000001ff00 */
[----:B------:R-:W-:Y:S02]  /*18b30*/  F2FP.SATFINITE.E4M3.F32.PACK_AB_MERGE_C R228, R26, R89, R228 ;  /* 0x000000591ae4723e */ /* 0x000fe400048070e4 */
[----:B------:R-:W-:Y:S02]  /*18b40*/  CS2R R148, SRZ ;  /* 0x0000000000947805 */ /* 0x000fe4000001ff00 */
[----:B------:R-:W-:Y:S02]  /*18b50*/  F2FP.SATFINITE.E4M3.F32.PACK_AB_MERGE_C R230, R230, R91, R52 ;  /* 0x0000005be6e6723e */ /* 0x000fe40004807034 */
[----:B------:R-:W-:Y:S02]  /*18b60*/  CS2R R146, SRZ ;  /* 0x0000000000927805 */ /* 0x000fe4000001ff00 */
        /* <DEDUP_REMOVED lines=66> */
[----:B------:R-:W-:Y:S01]  /*18f90*/  IMAD.MOV.U32 R13, RZ, RZ, R0 ;  /* 0x000000ffff0d7224 */ /* 0x000fe200078e0000 */
[----:B------:R-:W-:Y:S01]  /*18fa0*/  MOV R6, R235 ;  /* 0x000000eb00067202 */ /* 0x000fe20000000f00 */
[----:B------:R-:W-:Y:S02]  /*18fb0*/  IMAD.MOV.U32 R12, RZ, RZ, R3 ;  /* 0x000000ffff0c7224 */ /* 0x000fe400078e0003 */
[----:B------:R-:W-:-:S07]  /*18fc0*/  IMAD.MOV.U32 R151, RZ, RZ, RZ ;  /* 0x000000ffff977224 */ /* 0x000fce00078e00ff */
.L_x_2507:
        /* <DEDUP_REMOVED lines=8> */
.L_x_2498:
[----:B------:R-:W-:-:S05]  /*19050*/  VIADD R0, R234, 0x1 ;  /* 0x00000001ea007836 */ /* 0x000fca0000000000 */
[----:B------:R-:W-:-:S04]  /*19060*/  ISETP.NE.AND P3, PT, R0, 0x2, PT ;  /* 0x000000020000780c */ /* 0x000fc80003f65270 */
[----:B------:R-:W-:Y:S02]  /*19070*/  SEL R3, R0, RZ, P3 ;  /* 0x000000ff00037207 */ /* 0x000fe40001800000 */
[----:B------:R-:W-:-:S03]  /*19080*/  SHF.L.U32 R0, R235, 0x1f, RZ ;  /* 0x0000001feb007819 */ /* 0x000fc600000006ff */
[----:B------:R-:W-:-:S04]  /*19090*/  IMAD R3, R3, 0x8, R18 ;  /* 0x0000000803037824 */ /* 0x000fc800078e0212 */
[----:B------:R0:W1:Y:S01]  /*190a0*/  SYNCS.PHASECHK.TRANS64.TRYWAIT P3, [R3+URZ+0x38830], R0 ;  /* 0x03883000030075a7 */ /* 0x000062000806017f */
[----:B------:R-:W-:Y:S05]  /*190b0*/  @!P1 BRA `(.L_x_2499) ;  /* 0x0000000000049947 */ /* 0x000fea0003800000 */
[----:B------:R-:W-:Y:S01]  /*190c0*/  BPT.TRAP 0x1 ;  /* 0x000000040000795c */ /* 0x000fe20000300000 */
.L_x_2499:
[----:B------:R-:W-:Y:S04]  /*190d0*/  BSSY B0, `(.L_x_2497) ;  /* 0x0000004000007945 */ /* 0x000fe80003800000 */
[----:B-1----:R-:W-:Y:S05]  /*190e0*/  @P3 BRA `(.L_x_2500) ;  /* 0x0000000000083947 */ /* 0x002fea0003800000 */
[----:B------:R-:W1:Y:S02]  /*190f0*/  SYNCS.PHASECHK.TRANS64.TRYWAIT P3, [R3+URZ+0x38830], R0 ;  /* 0x03883000030075a7 */ /* 0x000e64000806017f */
[----:B-1----:R-:W-:Y:S05]  /*19100*/  @!P3 BRA `(.L_x_2501) ;  /* 0x0000012c00b0b947 */ /* 0x002fea0003800000 */
.L_x_2500:
[----:B------:R-:W-:Y:S05]  /*19110*/  BSYNC B0 ;  /* 0x0000000000007941 */ /* 0x000fea0003800000 */
.L_x_2497:
        /* <DEDUP_REMOVED lines=29> */
[C---:B------:R-:W-:Y:S01]  /*192f0*/  R2UR UR19, R21.reuse ;  /* 0x00000000151372ca */ /* 0x040fe200000e0000 */
[----:B------:R-:W-:Y:S01]  /*19300*/  VIADD R0, R0, 0x8 ;  /* 0x0000000800007836 */ /* 0x000fe20000000000 */
[----:B------:R-:W-:Y:S02]  /*19310*/  R2UR UR26, R20 ;  /* 0x00000000141a72ca */ /* 0x000fe400000e0000 */
[----:B------:R-:W-:Y:S02]  /*19320*/  R2UR UR27, R21 ;  /* 0x00000000151b72ca */ /* 0x000fe400000e0000 */
[----:B------:R0:W-:Y:S01]  /*19330*/  BAR.SYNC.DEFER_BLOCKING R0, 0x100 ;  /* 0x000400000000751d */ /* 0x0001e20000010000 */
[----:B------:R-:W-:Y:S02]  /*19340*/  R2UR UR34, R10 ;  /* 0x000000000a2272ca */ /* 0x000fe400000e0000 */
[----:B------:R-:W-:-:S03]  /*19350*/  R2UR UR35, R11 ;  /* 0x000000000b2372ca */ /* 0x000fc600000e0000 */
        /* <DEDUP_REMOVED lines=27> */
.L_x_2503:
[----:B------:R-:W-:Y:S01]  /*19510*/  SHF.L.U32 R0, R6, 0x1f, RZ ;  /* 0x0000001f06007819 */ /* 0x000fe200000006ff */
[----:B------:R-:W-:-:S04]  /*19520*/  IMAD R3, R234, 0x8, R18 ;  /* 0x00000008ea037824 */ /* 0x000fc800078e0212 */
[----:B------:R0:W1:Y:S01]  /*19530*/  SYNCS.PHASECHK.TRANS64.TRYWAIT P2, [R3+URZ+0x38850], R0 ;  /* 0x03885000030075a7 */ /* 0x000062000804017f */
[----:B------:R-:W-:Y:S05]  /*19540*/  @!P1 BRA `(.L_x_2504) ;  /* 0x0000000000049947 */ /* 0x000fea0003800000 */
[----:B------:R-:W-:Y:S01]  /*19550*/  BPT.TRAP 0x1 ;  /* 0x000000040000795c */ /* 0x000fe20000300000 */
.L_x_2504:
[----:B-1----:R-:W-:Y:S05]  /*19560*/  @P2 BRA `(.L_x_2502) ;  /* 0x0000000000082947 */ /* 0x002fea0003800000 */
[----:B------:R-:W1:Y:S02]  /*19570*/  SYNCS.PHASECHK.TRANS64.TRYWAIT P2, [R3+URZ+0x38850], R0 ;  /* 0x03885000030075a7 */ /* 0x000e64000804017f */
[----:B-1----:R-:W-:Y:S05]  /*19580*/  @!P2 BRA `(.L_x_2505) ;  /* 0x0000012800a4a947 */ /* 0x002fea0003800000 */
.L_x_2502:
[----:B01----:R-:W-:Y:S01]  /*19590*/  VIADD R0, R18, 0x400 ;  /* 0x0000040012007836 */ /* 0x003fe20000000000 */
[----:B------:R-:W-:Y:S05]  /*195a0*/  WARPSYNC.ALL ;  /* 0x0000000000007948 */ /* 0x000fea0003800000 */
[----:B------:R-:W-:Y:S01]  /*195b0*/  SHF.R.U32.HI R0, RZ, 0x4, R0 ;  /* 0x00000004ff007819 */ /* 0x000fe20000011600 */
[----:B------:R-:W-:Y:S01]  /*195c0*/  IMAD.MOV.U32 R7, RZ, RZ, 0x40000040 ;  /* 0x40000040ff077424 */ /* 0x000fe200078e00ff */
[----:B------:R-:W2:Y:S04]  /*195d0*/  LDL R21, [R1+0xc] ;  /* 0x00000c0001157983 */ /* 0x000ea80000100800 */
[----:B------:R-:W2:Y:S01]  /*195e0*/  LDL R20, [R1+0x4] ;  /* 0x0000040001147983 */ /* 0x000ea20000100800 */
[----:B------:R-:W-:Y:S01]  /*195f0*/  LOP3.LUT R0, R0, 0x3fff, RZ, 0xc0, !PT ;  /* 0x00003fff00007812 */ /* 0x000fe200078ec0ff */
[----:B------:R-:W-:Y:S01]  /*19600*/  WARPGROUP.ARRIVE ;  /* 0x00000000000079c5 */ /* 0x000fe20000000000 */
[----:B------:R-:W-:Y:S01]  /*19610*/  R2UR UR7, R7 ;  /* 0x00000000070772ca */ /* 0x000fe200000e0000 */
[----:B------:R-:W-:Y:S01]  /*19620*/  IMAD.MOV.U32 R11, RZ, RZ, 0x40000040 ;  /* 0x40000040ff0b7424 */ /* 0x000fe200078e00ff */
[----:B------:R-:W-:Y:S01]  /*19630*/  LOP3.LUT R0, R0, 0x10000, RZ, 0xfc, !PT ;  /* 0x0001000000007812 */ /* 0x000fe200078efcff */
[----:B------:R-:W0:Y:S04]  /*19640*/  @P0 LDC R3, c[0x0][0x450] ;  /* 0x00011400ff030b82 */ /* 0x000e280000000800 */
[----:B------:R-:W-:-:S04]  /*19650*/  IMAD R6, R234, 0x800, R0 ;  /* 0x00000800ea067824 */ /* 0x000fc800078e0200 */
[----:B------:R-:W1:Y:S01]  /*19660*/  @P0 LDC R0, c[0x0][0x44c] ;  /* 0x00011300ff000b82 */ /* 0x000e620000000800 */
[----:B------:R-:W-:-:S13]  /*19670*/  R2UR UR6, R6 ;  /* 0x00000000060672ca */ /* 0x000fda00000e0000 */
[----:B------:R-:W-:Y:S01]  /*19680*/  QGMMA.64x256x32.F32.E4M3.E4M3 R24, R228, gdesc[UR4], R24, gsb0 ;  /* 0x03e00004e4187df3 */ /* 0x000fe20008000818 */
[----:B------:R-:W-:Y:S02]  /*19690*/  IADD3 R10, R6, 0x2, RZ ;  /* 0x00000002060a7810 */ /* 0x000fe40007ffe0ff */
[----:B------:R-:W-:Y:S02]  /*196a0*/  R2UR UR7, R11 ;  /* 0x000000000b0772ca */ /* 0x000fe400000e0000 */
[----:B------:R-:W-:Y:S01]  /*196b0*/  R2UR UR6, R10 ;  /* 0x000000000a0672ca */ /* 0x000fe200000e0000 */
[----:B------:R-:W-:Y:S02]  /*196c0*/  WARPGROUP.DEPBAR.LE gsb0, 0x0 ;  /* 0x00008000000079c5 */ /* 0x000fe40000010000 */
[----:B------:R-:W3:Y:S04]  /*196d0*/  LDL R229, [R1] ;  /* 0x0000000001e57983 */ /* 0x000ee80000100800 */
[----:B------:R-:W3:Y:S04]  /*196e0*/  LDL R230, [R1+0x48] ;  /* 0x0000480001e67983 */ /* 0x000ee80000100800 */
[----:B------:R-:W4:Y:S01]  /*196f0*/  LDL R231, [R1+0x44] ;  /* 0x0000440001e77983 */ /* 0x000f220000100800 */
[----:B------:R-:W-:Y:S01]  /*19700*/  WARPGROUP.ARRIVE ;  /* 0x00000000000079c5 */ /* 0x000fe20000000000 */
[----:B------:R-:W-:-:S02]  /*19710*/  VIADD R10, R6, 0x4 ;  /* 0x00000004060a7836 */ /* 0x000fc40000000000 */
[----:B------:R-:W-:Y:S02]  /*19720*/  IMAD.MOV.U32 R11, RZ, RZ, 0x40000040 ;  /* 0x40000040ff0b7424 */ /* 0x000fe400078e00ff */
[----:B------:R-:W-:-:S06]  /*19730*/  VIADD R6, R6, 0x6 ;  /* 0x0000000606067836 */ /* 0x000fcc0000000000 */
[----:B------:R-:W-:Y:S01]  /*19740*/  QGMMA.64x256x32.F32.E4M3.E4M3 R24, R224, gdesc[UR4], R24, gsb0 ;  /* 0x03e00004e0187df3 */ /* 0x000fe20008000818 */
[----:B------:R-:W-:Y:S02]  /*19750*/  R2UR UR6, R10 ;  /* 0x000000000a0672ca */ /* 0x000fe400000e0000 */
[----:B------:R-:W-:Y:S01]  /*19760*/  R2UR UR7, R11 ;  /* 0x000000000b0772ca */ /* 0x000fe200000e0000 */
[----:B------:R-:W-:Y:S02]  /*19770*/  WARPGROUP.DEPBAR.LE gsb0, 0x0 ;  /* 0x00008000000079c5 */ /* 0x000fe40000010000 */
[----:B------:R-:W-:-:S15]  /*19780*/  WARPGROUP.ARRIVE ;  /* 0x00000000000079c5 */ /* 0x000fde0000000000 */
[----:B------:R-:W-:-:S07]  /*19790*/  NOP ;  /* 0x0000000000007918 */ /* 0x000fce0000000000 */
[----:B------:R-:W-:Y:S01]  /*197a0*/  QGMMA.64x256x32.F32.E4M3.E4M3 R24, R220, gdesc[UR4], R24, gsb0 ;  /* 0x03e00004dc187df3 */ /* 0x000fe20008000818 */
[----:B------:R-:W-:Y:S01]  /*197b0*/  R2UR UR6, R6 ;  /* 0x00000000060672ca */ /* 0x000fe200000e0000 */
[----:B---3--:R-:W-:-:S04]  /*197c0*/  IMAD.IADD R7, R230, 0x1, R229 ;  /* 0x00000001e6077824 */ /* 0x008fc800078e02e5 */
[----:B-1----:R-:W-:-:S05]  /*197d0*/  @P0 IMAD.HI.U32 R0, R7, R0, RZ ;  /* 0x0000000007000227 */ /* 0x002fca00078e00ff */
[----:B0-----:R-:W-:Y:S01]  /*197e0*/  @P0 SHF.R.U32.HI R7, RZ, R3, R0 ;  /* 0x00000003ff070219 */ /* 0x001fe20000011600 */
[----:B------:R-:W-:-:S04]  /*197f0*/  IMAD.MOV.U32 R0, RZ, RZ, -0x80 ;  /* 0xffffff80ff007424 */ /* 0x000fc800078e00ff */
[----:B------:R-:W0:Y:S01]  /*19800*/  SHFL.IDX PT, R3, R7, RZ, 0x1c1f ;  /* 0x001c1fff07037589 */ /* 0x000e2200000e0000 */
[----:B------:R-:W-:-:S04]  /*19810*/  IMAD R0, R9, R0, 0x1 ;  /* 0x0000000109007424 */ /* 0x000fc800078e0200 */
[----:B----4-:R-:W-:Y:S02]  /*19820*/  IMAD R0, R231, -0x2, R0 ;  /* 0xfffffffee7007824 */ /* 0x010fe400078e0200 */
[----:B------:R-:W1:Y:S03]  /*19830*/  S2R R231, SR_TID.X ;  /* 0x0000000000e77919 */ /* 0x000e660000002100 */
[----:B--2---:R-:W-:-:S05]  /*19840*/  IADD3 R0, -R20, R0, R21 ;  /* 0x0000000014007210 */ /* 0x004fca0007ffe115 */
[----:B0-----:R-:W-:-:S05]  /*19850*/  IMAD.IADD R3, R0, 0x1, R3 ;  /* 0x0000000100037824 */ /* 0x001fca00078e0203 */
[C---:B------:R-:W-:Y:S02]  /*19860*/  ISETP.GT.AND P2, PT, R3.reuse, RZ, PT ;  /* 0x000000ff0300720c */ /* 0x040fe40003f44270 */
[C---:B------:R-:W-:Y:S02]  /*19870*/  ISETP.GT.AND P3, PT, R3.reuse, 0x1, PT ;  /* 0x000000010300780c */ /* 0x040fe40003f64270 */
        /* <DEDUP_REMOVED lines=92> */
[----:B------:R-:W-:-:S04]  /*19e40*/  FMNMX.FTZ R3, R212, R10, !PT ;  /* 0x0000000ad4037209 */ /* 0x000fc80007810000 */
[----:B------:R-:W-:-:S05]  /*19e50*/  FMNMX.FTZ R3, R213, R3, !PT ;  /* 0x00000003d5037209 */ /* 0x000fca0007810000 */
[----:B------:R-:W0:Y:S01]  /*19e60*/  SHFL.BFLY PT, R10, R3, 0x2, 0x1f ;  /* 0x0c401f00030a7f89 */ /* 0x000e2200000e0000 */
[----:B------:R-:W-:Y:S02]  /*19e70*/  WARPGROUP.DEPBAR.LE gsb0, 0x0 ;  /* 0x00008000000079c5 */ /* 0x000fe40000010000 */
[----:B------:R-:W-:Y:S01]  /*19e80*/  WARPGROUP.ARRIVE ;  /* 0x00000000000079c5 */ /* 0x000fe20000000000 */
[----:B-1----:R-:W-:Y:S02]  /*19e90*/  LOP3.LUT R220, R231, 0x7f, RZ, 0xc0, !PT ;  /* 0x0000007fe7dc7812 */ /* 0x002fe400078ec0ff */
[----:B0-----:R-:W-:-:S03]  /*19ea0*/  FMNMX.FTZ R3, R3, R10, !PT ;  /* 0x0000000a03037209 */ /* 0x001fc60007810000 */
[----:B------:R-:W0:Y:S01]  /*19eb0*/  S2R R231, SR_TID.X ;  /* 0x0000000000e77919 */ /* 0x000e220000002100 */
[----:B------:R1:W2:Y:S04]  /*19ec0*/  SHFL.IDX PT, R10, R7, 0x1, 0x1c1f ;  /* 0x003c1f00070a7f89 */ /* 0x0002a800000e0000 */
[----:B------:R-:W3:Y:S01]  /*19ed0*/  SHFL.BFLY PT, R11, R3, 0x1, 0x1f ;  /* 0x0c201f00030b7f89 */ /* 0x000ee200000e0000 */
[----:B-1----:R-:W-:-:S05]  /*19ee0*/  IMAD.MOV.U32 R7, RZ, RZ, 0x40000040 ;  /* 0x40000040ff077424 */ /* 0x002fca00078e00ff */
[----:B------:R-:W-:Y:S01]  /*19ef0*/  R2UR UR7, R7 ;  /* 0x00000000070772ca */ /* 0x000fe200000e0000 */
[----:B--2---:R-:W-:-:S12]  /*19f00*/  IMAD.IADD R10, R0, 0x1, R10 ;  /* 0x00000001000a7824 */ /* 0x004fd800078e020a */
[----:B------:R-:W-:Y:S01]  /*19f10*/  QGMMA.64x256x32.F32.E4M3.E4M3 R24, R216, gdesc[UR4], R24, gsb0 ;  /* 0x03e00004d8187df3 */ /* 0x000fe20008000818 */
[----:B---3--:R-:W-:Y:S02]  /*19f20*/  FMNMX.FTZ R3, R3, R11, !PT ;  /* 0x0000000b03037209 */ /* 0x008fe40007810000 */
[C---:B------:R-:W-:Y:S02]  /*19f30*/  ISETP.GT.AND P3, PT, R10.reuse, RZ, PT ;  /* 0x000000ff0a00720c */ /* 0x040fe40003f64270 */
[----:B------:R-:W-:Y:S01]  /*19f40*/  ISETP.GT.AND P4, PT, R10, 0x1, PT ;  /* 0x000000010a00780c */ /* 0x000fe20003f84270 */
[----:B------:R-:W-:-:S01]  /*19f50*/  FFMA.FTZ R7, R2, R3, -8 ;  /* 0xc100000002077423 */ /* 0x000fc20000010003 */
        /* <DEDUP_REMOVED lines=88> */
[----:B------:R-:W-:Y:S02]  /*1a4e0*/  FSETP.NEU.FTZ.AND P3, PT, R3, -INF , PT ;  /* 0xff8000000300780b */ /* 0x000fe40003f7d000 */
[----:B------:R-:W-:Y:S02]  /*1a4f0*/  ISETP.GT.AND P4, PT, R10, 0x79, PT ;  /* 0x000000790a00780c */ /* 0x000fe40003f84270 */
[----:B------:R-:W-:Y:S02]  /*1a500*/  FSEL R214, R214, -INF , P2 ;  /* 0xff800000d6d67808 */ /* 0x000fe40001000000 */
[----:B------:R-:W-:Y:S02]  /*1a510*/  FMNMX.FTZ R0, R211, R0, !PT ;  /* 0x00000000d3007209 */ /* 0x000fe40007810000 */
[----:B------:R-:W-:-:S02]  /*1a520*/  FSEL R7, R7, RZ, P3 ;  /* 0x000000ff07077208 */ /* 0x000fc40001800000 */
[----:B------:R-:W-:Y:S02]  /*1a530*/  FSEL R215, R215, -INF , P4 ;  /* 0xff800000d7d77808 */ /* 0x000fe40002000000 */
[----:B------:R-:W-:Y:S01]  /*1a540*/  FMNMX.FTZ R0, R214, R0, !PT ;  /* 0x00000000d6007209 */ /* 0x000fe20007810000 */
[----:B------:R-:W-:-:S01]  /*1a550*/  FFMA.FTZ R20, R2, R156, -R7 ;  /* 0x0000009c02147223 */ /* 0x000fc20000010807 */
[C-C-:B------:R-:W-:Y:S01]  /*1a560*/  FFMA.FTZ R156, R2.reuse, R165, -R7.reuse ;  /* 0x000000a5029c7223 */ /* 0x140fe20000010807 */
[----:B------:R-:W-:-:S01]  /*1a570*/  FFMA.FTZ R165, R2, R176, -R7 ;  /* 0x000000b002a57223 */ /* 0x000fc20000010807 */
[----:B------:R-:W-:Y:S01]  /*1a580*/  FMNMX.FTZ R0, R215, R0, !PT ;  /* 0x00000000d7007209 */ /* 0x000fe20007810000 */
[----:B------:R-:W-:-:S01]  /*1a590*/  FFMA.FTZ R176, R2, R185, -R7 ;  /* 0x000000b902b07223 */ /* 0x000fc20000010807 */
[C-C-:B------:R-:W-:Y:S01]  /*1a5a0*/  FFMA.FTZ R21, R2.reuse, R157, -R7.reuse ;  /* 0x0000009d02157223 */ /* 0x140fe20000010807 */
[----:B------:R-:W-:-:S01]  /*1a5b0*/  FFMA.FTZ R157, R2, R168, -R7 ;  /* 0x000000a8029d7223 */ /* 0x000fc20000010807 */
[C-C-:B------:R-:W-:Y:S01]  /*1a5c0*/  FFMA.FTZ R168, R2.reuse, R177, -R7.reuse ;  /* 0x000000b102a87223 */ /* 0x140fe20000010807 */
[----:B------:R-:W1:Y:S01]  /*1a5d0*/  SHFL.BFLY PT, R185, R0, 0x2, 0x1f ;  /* 0x0c401f0000b97f89 */ /* 0x000e6200000e0000 */
[----:B------:R-:W-:-:S01]  /*1a5e0*/  FFMA.FTZ R177, R2, R188, -R7 ;  /* 0x000000bc02b17223 */ /* 0x000fc20000010807 */
[C-C-:B------:R-:W-:Y:S01]  /*1a5f0*/  FFMA.FTZ R188, R2.reuse, R196, -R7.reuse ;  /* 0x000000c402bc7223 */ /* 0x140fe20000010807 */
        /* <DEDUP_REMOVED lines=19> */
[----:B------:R-:W-:Y:S01]  /*1a730*/  ISETP.NE.AND P4, PT, R220, RZ, PT ;  /* 0x000000ffdc00720c */ /* 0x000fe20003f85270 */
[----:B------:R-:W-:Y:S01]  /*1a740*/  MUFU.EX2 R6, R6 ;  /* 0x0000000600067308 */ /* 0x000fe20000000800 */
[----:B-1----:R-:W-:Y:S01]  /*1a750*/  FMNMX.FTZ R0, R0, R185, !PT ;  /* 0x000000b900007209 */ /* 0x002fe20007810000 */
[C---:B------:R-:W-:Y:S01]  /*1a760*/  FFMA.FTZ R185, R2.reuse, R201, -R7 ;  /* 0x000000c902b97223 */ /* 0x040fe20000010807 */
[----:B0-----:R-:W-:Y:S01]  /*1a770*/  SHF.R.U32.HI R220, RZ, 0x7, R231 ;  /* 0x00000007ffdc7819 */ /* 0x001fe200000116e7 */
[----:B------:R-:W-:-:S02]  /*1a780*/  FFMA.FTZ R201, R2, R209, -R7 ;  /* 0x000000d102c97223 */ /* 0x000fc40000010807 */
[----:B------:R-:W0:Y:S02]  /*1a790*/  SHFL.BFLY PT, R196, R0, 0x1, 0x1f ;  /* 0x0c201f0000c47f89 */ /* 0x000e2400000e0000 */
[----:B------:R-:W-:Y:S08]  /*1a7a0*/  MUFU.EX2 R11, R11 ;  /* 0x0000000b000b7308 */ /* 0x000ff00000000800 */
[----:B------:R-:W-:Y:S08]  /*1a7b0*/  MUFU.EX2 R20, R20 ;  /* 0x0000001400147308 */ /* 0x000ff00000000800 */
[----:B------:R-:W-:Y:S01]  /*1a7c0*/  MUFU.EX2 R21, R21 ;  /* 0x0000001500157308 */ /* 0x000fe20000000800 */
[----:B0-----:R-:W-:Y:S01]  /*1a7d0*/  FMNMX.FTZ R0, R0, R196, !PT ;  /* 0x000000c400007209 */ /* 0x001fe20007810000 */
[----:B------:R-:W-:-:S06]  /*1a7e0*/  FFMA.FTZ R196, R2, R212, -R7 ;  /* 0x000000d402c47223 */ /* 0x000fcc0000010807 */
[----:B------:R-:W-:Y:S01]  /*1a7f0*/  MUFU.EX2 R10, R10 ;  /* 0x0000000a000a7308 */ /* 0x000fe20000000800 */
[----:B------:R-:W-:-:S01]  /*1a800*/  FFMA.FTZ R7, R2, R213, -R7 ;  /* 0x000000d502077223 */ /* 0x000fc20000010807 */
[----:B------:R-:W-:Y:S01]  /*1a810*/  FSETP.NEU.FTZ.AND P2, PT, R0, -INF , PT ;  /* 0xff8000000000780b */ /* 0x000fe20003f5d000 */
[----:B------:R-:W-:-:S03]  /*1a820*/  FFMA.FTZ R205, R2, R0, -8 ;  /* 0xc100000002cd7423 */ /* 0x000fc60000010000 */
[----:B------:R-:W-:Y:S02]  /*1a830*/  FSEL R204, R0, RZ, P2 ;  /* 0x000000ff00cc7208 */ /* 0x000fe40001000000 */
[----:B------:R-:W-:Y:S01]  /*1a840*/  FSEL R205, R205, RZ, P2 ;  /* 0x000000ffcdcd7208 */ /* 0x000fe20001000000 */
[----:B------:R-:W-:Y:S01]  /*1a850*/  MUFU.EX2 R152, R152 ;  /* 0x0000009800987308 */ /* 0x000fe20000000800 */
[----:B------:R-:W-:Y:S02]  /*1a860*/  WARPGROUP.DEPBAR.LE gsb0, 0x0 ;  /* 0x00008000000079c5 */ /* 0x000fe40000010000 */
[----:B------:R-:W-:Y:S01]  /*1a870*/  FADD.FTZ R204, -R204, R13 ;  /* 0x0000000dcccc7221 */ /* 0x000fe20000010100 */
[----:B------:R-:W-:-:S01]  /*1a880*/  FFMA.FTZ R208, R2, R182, -R205 ;  /* 0x000000b602d07223 */ /* 0x000fc200000108cd */
[----:B------:R-:W-:Y:S01]  /*1a890*/  FSEL R182, R3, RZ, P3 ;  /* 0x000000ff03b67208 */ /* 0x000fe20001800000 */
[----:B------:R-:W-:-:S01]  /*1a8a0*/  FFMA.FTZ R154, R2, R154, -R205 ;  /* 0x0000009a029a7223 */ /* 0x000fc200000108cd */
[C---:B------:R-:W-:Y:S01]  /*1a8b0*/  FMUL.FTZ R204, R2.reuse, R204 ;  /* 0x000000cc02cc7220 */ /* 0x040fe20000410000 */
[----:B------:R-:W-:-:S01]  /*1a8c0*/  FFMA.FTZ R155, R2, R155, -R205 ;  /* 0x0000009b029b7223 */ /* 0x000fc200000108cd */
[----:B------:R-:W-:Y:S01]  /*1a8d0*/  FFMA.FTZ R158, R2, R158, -R205 ;  /* 0x0000009e029e7223 */ /* 0x000fe200000108cd */
[----:B------:R-:W-:-:S01]  /*1a8e0*/  FADD.FTZ R182, -R182, R12 ;  /* 0x0000000cb6b67221 */ /* 0x000fc20000010100 */
[----:B------:R-:W-:Y:S01]  /*1a8f0*/  FFMA.FTZ R159, R2, R159, -R205 ;  /* 0x0000009f029f7223 */ /* 0x000fe200000108cd */
[----:B------:R-:W-:Y:S01]  /*1a900*/  MUFU.EX2 R154, R154 ;  /* 0x0000009a009a7308 */ /* 0x000fe20000000800 */
[----:B------:R-:W-:-:S02]  /*1a910*/  @!P4 IMAD R13, R15, 0x8, R18 ;  /* 0x000000080f0dc824 */ /* 0x000fc400078e0212 */
[C---:B------:R-:W-:Y:S01]  /*1a920*/  FMUL.FTZ R182, R2.reuse, R182 ;  /* 0x000000b602b67220 */ /* 0x040fe20000410000 */
[----:B------:R-:W-:-:S01]  /*1a930*/  FFMA.FTZ R162, R2, R162, -R205 ;  /* 0x000000a202a27223 */ /* 0x000fc200000108cd */
[C-C-:B------:R-:W-:Y:S01]  /*1a940*/  FFMA.FTZ R12, R2.reuse, R183, -R205.reuse ;  /* 0x000000b7020c7223 */ /* 0x140fe200000108cd */
[----:B------:R-:W-:-:S01]  /*1a950*/  FFMA.FTZ R163, R2, R163, -R205 ;  /* 0x000000a302a37223 */ /* 0x000fc200000108cd */
[----:B------:R-:W-:Y:S01]  /*1a960*/  @!P4 IADD3 R13, R13, 0x38840, RZ ;  /* 0x000388400d0dc810 */ /* 0x000fe20007ffe0ff */
[----:B------:R-:W-:-:S01]  /*1a970*/  FFMA.FTZ R166, R2, R166, -R205 ;  /* 0x000000a602a67223 */ /* 0x000fc200000108cd */
[----:B------:R-:W0:Y:S01]  /*1a980*/  MUFU.EX2 R182, R182 ;  /* 0x000000b600b67308 */ /* 0x000e220000000800 */
[----:B------:R-:W-:Y:S01]  /*1a990*/  IADD3 R183, -R220, 0xb, RZ ;  /* 0x0000000bdcb77810 */ /* 0x000fe20007ffe1ff */
[C---:B------:R-:W-:Y:S01]  /*1a9a0*/  FFMA.FTZ R167, R2.reuse, R167, -R205 ;  /* 0x000000a702a77223 */ /* 0x040fe200000108cd */
[----:B------:R-:W-:Y:S01]  /*1a9b0*/  @!P4 PRMT R13, RZ, 0x654, R13 ;  /* 0x00000654ff0dc816 */ /* 0x000fe2000000000d */
[C-C-:B------:R-:W-:Y:S01]  /*1a9c0*/  FFMA.FTZ R170, R2.reuse, R170, -R205.reuse ;  /* 0x000000aa02aa7223 */ /* 0x140fe200000108cd */
[----:B------:R-:W-:-:S01]  /*1a9d0*/  FFMA.FTZ R171, R2, R171, -R205 ;  /* 0x000000ab02ab7223 */ /* 0x000fc200000108cd */
[----:B------:R1:W-:Y:S06]  /*1a9e0*/  BAR.ARV R183, 0x100 ;  /* 0x000400b70000751d */ /* 0x0003ec0000002000 */
[----:B------:R-:W2:Y:S01]  /*1a9f0*/  MUFU.EX2 R204, R204 ;  /* 0x000000cc00cc7308 */ /* 0x000ea20000000800 */
[----:B------:R3:W-:Y:S01]  /*1aa00*/  @!P4 SYNCS.ARRIVE.TRANS64.RED.A1T0 RZ, [R13+URZ], RZ ;  /* 0x000000ff0dffc9a7 */ /* 0x0007e2000810043f */
[----:B------:R-:W-:-:S01]  /*1aa10*/  FFMA.FTZ R174, R2, R174, -R205 ;  /* 0x000000ae02ae7223 */ /* 0x000fc200000108cd */
[C-C-:B------:R-:W-:Y:S01]  /*1aa20*/  FFMA.FTZ R175, R2.reuse, R175, -R205.reuse ;  /* 0x000000af02af7223 */ /* 0x140fe200000108cd */
[----:B------:R-:W-:-:S01]  /*1aa30*/  FFMA.FTZ R178, R2, R178, -R205 ;  /* 0x000000b202b27223 */ /* 0x000fc200000108cd */
[----:B0-----:R-:W-:Y:S01]  /*1aa40*/  FFMA.FTZ R5, R182, R5, R6 ;  /* 0x00000005b6057223 */ /* 0x001fe20000010006 */
[----:B------:R-:W-:-:S01]  /*1aa50*/  FFMA.FTZ R179, R2, R179, -R205 ;  /* 0x000000b302b37223 */ /* 0x000fc200000108cd */
[----:B------:R-:W-:Y:S01]  /*1aa60*/  FFMA.FTZ R186, R2, R186, -R205 ;  /* 0x000000ba02ba7223 */ /* 0x000fe200000108cd */
[----:B------:R-:W3:Y:S01]  /*1aa70*/  MUFU.EX2 R155, R155 ;  /* 0x0000009b009b7308 */ /* 0x000ee20000000800 */
[----:B------:R-:W-:-:S01]  /*1aa80*/  FADD.FTZ R5, R11, R5 ;  /* 0x000000050b057221 */ /* 0x000fc20000010000 */
[C-C-:B------:R-:W-:Y:S01]  /*1aa90*/  FFMA.FTZ R187, R2.reuse, R187, -R205.reuse ;  /* 0x000000bb02bb7223 */ /* 0x140fe200000108cd */
[----:B------:R-:W-:-:S01]  /*1aaa0*/  FFMA.FTZ R190, R2, R190, -R205 ;  /* 0x000000be02be7223 */ /* 0x000fc200000108cd */
[C-C-:B------:R-:W-:Y:S01]  /*1aab0*/  FFMA.FTZ R191, R2.reuse, R191, -R205.reuse ;  /* 0x000000bf02bf7223 */ /* 0x140fe200000108cd */
[----:B------:R-:W-:-:S01]  /*1aac0*/  FFMA.FTZ R194, R2, R194, -R205 ;  /* 0x000000c202c27223 */ /* 0x000fc200000108cd */
[C-C-:B------:R-:W-:Y:S01]  /*1aad0*/  FFMA.FTZ R195, R2.reuse, R195, -R205.reuse ;  /* 0x000000c302c37223 */ /* 0x140fe200000108cd */
[----:B------:R-:W-:-:S01]  /*1aae0*/  FFMA.FTZ R198, R2, R198, -R205 ;  /* 0x000000c602c67223 */ /* 0x000fc200000108cd */
[----:B------:R-:W0:Y:S01]  /*1aaf0*/  MUFU.EX2 R158, R158 ;  /* 0x0000009e009e7308 */ /* 0x000e220000000800 */
[----:B--2---:R-:W-:-:S01]  /*1ab00*/  FFMA.FTZ R4, R204, R4, R154 ;  /* 0x00000004cc047223 */ /* 0x004fc2000001009a */
[C-C-:B------:R-:W-:Y:S01]  /*1ab10*/  FFMA.FTZ R199, R2.reuse, R199, -R205.reuse ;  /* 0x000000c702c77223 */ /* 0x140fe200000108cd */
[----:B------:R-:W-:-:S01]  /*1ab20*/  FFMA.FTZ R202, R2, R202, -R205 ;  /* 0x000000ca02ca7223 */ /* 0x000fc200000108cd */
[C-C-:B------:R-:W-:Y:S01]  /*1ab30*/  FFMA.FTZ R203, R2.reuse, R203, -R205.reuse ;  /* 0x000000cb02cb7223 */ /* 0x140fe200000108cd */
[----:B------:R-:W-:-:S01]  /*1ab40*/  FFMA.FTZ R206, R2, R206, -R205 ;  /* 0x000000ce02ce7223 */ /* 0x000fc200000108cd */
[C-C-:B------:R-:W-:Y:S01]  /*1ab50*/  FFMA.FTZ R207, R2.reuse, R207, -R205.reuse ;  /* 0x000000cf02cf7223 */ /* 0x140fe200000108cd */
[----:B------:R-:W-:-:S01]  /*1ab60*/  FFMA.FTZ R210, R2, R210, -R205 ;  /* 0x000000d202d27223 */ /* 0x000fc200000108cd */
[----:B------:R-:W2:Y:S01]  /*1ab70*/  MUFU.EX2 R159, R159 ;  /* 0x0000009f009f7308 */ /* 0x000ea20000000800 */
[----:B---3--:R-:W-:-:S01]  /*1ab80*/  FADD.FTZ R13, R155, R4 ;  /* 0x000000049b0d7221 */ /* 0x008fc20000010000 */
[----:B------:R-:W-:Y:S01]  /*1ab90*/  FADD.FTZ R4, R20, R5 ;  /* 0x0000000514047221 */ /* 0x000fe20000010000 */
[----:B------:R-:W-:-:S01]  /*1aba0*/  FFMA.FTZ R211, R2, R211, -R205 ;  /* 0x000000d302d37223 */ /* 0x000fc200000108cd */
[C-C-:B------:R-:W-:Y:S01]  /*1abb0*/  FFMA.FTZ R214, R2.reuse, R214, -R205.reuse ;  /* 0x000000d602d67223 */ /* 0x140fe200000108cd */
[----:B------:R-:W-:-:S01]  /*1abc0*/  FFMA.FTZ R205, R2, R215, -R205 ;  /* 0x000000d702cd7223 */ /* 0x000fc200000108cd */
[----:B------:R-:W-:-:S02]  /*1abd0*/  FADD.FTZ R4, R21, R4 ;  /* 0x0000000415047221 */ /* 0x000fc40000010000 */
[----:B------:R-:W3:Y:S01]  /*1abe0*/  MUFU.EX2 R162, R162 ;  /* 0x000000a200a27308 */ /* 0x000ee20000000800 */
[----:B0-----:R-:W-:-:S01]  /*1abf0*/  FADD.FTZ R5, R158, R13 ;  /* 0x0000000d9e057221 */ /* 0x001fc20000010000 */
[----:B------:R-:W-:-:S04]  /*1ac00*/  FADD.FTZ R4, R10, R4 ;  /* 0x000000040a047221 */ /* 0x000fc80000010000 */
[----:B------:R-:W-:Y:S02]  /*1ac10*/  FADD.FTZ R4, R152, R4 ;  /* 0x0000000498047221 */ /* 0x000fe40000010000 */
[----:B------:R-:W0:Y:S01]  /*1ac20*/  MUFU.EX2 R163, R163 ;  /* 0x000000a300a37308 */ /* 0x000e220000000800 */
[----:B--2---:R-:W-:-:S07]  /*1ac30*/  FADD.FTZ R5, R159, R5 ;  /* 0x000000059f057221 */ /* 0x004fce0000010000 */
        /* <DEDUP_REMOVED lines=103> */
[----:B---3--:R-:W-:-:S01]  /*1b2b0*/  FADD.FTZ R13, R214, R5 ;  /* 0x00000005d60d7221 */ /* 0x008fc20000010000 */
[----:B0-----:R-:W-:-:S03]  /*1b2c0*/  FADD.FTZ R5, R7, R4 ;  /* 0x0000000407057221 */ /* 0x001fc60000010000 */
[----:B--2---:R-:W-:Y:S01]  /*1b2d0*/  FADD.FTZ R4, R205, R13 ;  /* 0x0000000dcd047221 */ /* 0x004fe20000010000 */
[----:B-1----:R-:W-:Y:S06]  /*1b2e0*/  @!P1 BRA `(.L_x_2506) ;  /* 0x0000000000049947 */ /* 0x002fec0003800000 */
[----:B------:R-:W-:Y:S01]  /*1b2f0*/  BPT.TRAP 0x1 ;  /* 0x000000040000795c */ /* 0x000fe20000300000 */
.L_x_2506:
[----:B------:R-:W-:Y:S01]  /*1b300*/  IMAD R13, R234, 0x8, R18 ;  /* 0x00000008ea0d7824 */ /* 0x000fe200078e0212 */
[----:B------:R-:W-:Y:S01]  /*1b310*/  ISETP.GT.AND P2, PT, R9, R14, PT ;  /* 0x0000000e0900720c */ /* 0x000fe20003f44270 */
[----:B------:R-:W-:Y:S01]  /*1b320*/  IMAD.U32 R183, RZ, RZ, UR42 ;  /* 0x0000002affb77e24 */ /* 0x000fe2000f8e00ff */
[----:B------:R-:W-:Y:S01]  /*1b330*/  F2FP.SATFINITE.E4M3.F32.PACK_AB_MERGE_C R20, R21, R20, RZ ;  /* 0x000000141514723e */ /* 0x000fe200048070ff */
[----:B------:R-:W-:Y:S01]  /*1b340*/  VIADD R13, R13, 0x38860 ;  /* 0x000388600d0d7836 */ /* 0x000fe20000000000 */
[----:B------:R-:W-:Y:S01]  /*1b350*/  F2FP.SATFINITE.E4M3.F32.PACK_AB_MERGE_C R12, R12, R208, RZ ;  /* 0x000000d00c0c723e */ /* 0x000fe200048070ff */
[----:B------:R-:W-:Y:S01]  /*1b360*/  FMUL.FTZ R24, R24, R182 ;  /* 0x000000b618187220 */ /* 0x000fe20000410000 */
        /* <DEDUP_REMOVED lines=163> */
[----:B------:R-:W-:Y:S02]  /*1bda0*/  IMAD.MOV.U32 R234, RZ, RZ, R15 ;  /* 0x000000ffffea7224 */ /* 0x000fe400078e000f */
[----:B------:R-:W-:Y:S01]  /*1bdb0*/  IMAD.MOV.U32 R228, RZ, RZ, R11 ;  /* 0x000000ffffe47224 */ /* 0x000fe200078e000b */
[----:B------:R-:W-:Y:S06]  /*1bdc0*/  @P2 BRA `(.L_x_2507) ;  /* 0xffffffd000802947 */ /* 0x000fec000383ffff */
[----:B------:R-:W-:-:S07]  /*1bdd0*/  IMAD.MOV.U32 R234, RZ, RZ, R15 ;  /* 0x000000ffffea7224 */ /* 0x000fce00078e000f */
.L_x_2496:
[----:B------:R-:W-:-:S13]  /*1bde0*/  ISETP.GE.AND P0, PT, R9, RZ, PT ;  /* 0x000000ff0900720c */ /* 0x000fda0003f06270 */
[----:B------:R-:W-:Y:S05]  /*1bdf0*/  @!P0 BRA `(.L_x_2508) ;  /* 0x00000024001c8947 */ /* 0x000fea0003800000 */
[----:B------:R-:W-:Y:S01]  /*1be00*/  MOV R14, R0 ;  /* 0x00000000000e7202 */ /* 0x000fe20000000f00 */
[----:B------:R-:W-:Y:S02]  /*1be10*/  IMAD.MOV.U32 R12, RZ, RZ, R3 ;  /* 0x000000ffff0c7224 */ /* 0x000fe400078e0003 */
[----:B------:R-:W-:Y:S02]  /*1be20*/  IMAD.MOV.U32 R6, RZ, RZ, R235 ;  /* 0x000000ffff067224 */ /* 0x000fe400078e00eb */
[----:B------:R-:W-:-:S07]  /*1be30*/  IMAD.MOV.U32 R13, RZ, RZ, R234 ;  /* 0x000000ffff0d7224 */ /* 0x000fce00078e00ea */
.L_x_2519:
[----:B------:R-:W-:Y:S01]  /*1be40*/  ISETP.NE.AND P2, PT, R237, RZ, PT ;  /* 0x000000ffed00720c */ /* 0x000fe20003f45270 */
[----:B------:R-:W-:Y:S01]  /*1be50*/  VIADD R234, R13, 0x1 ;  /* 0x000000010dea7836 */ /* 0x000fe20000000000 */
[----:B------:R-:W-:Y:S05]  /*1be60*/  YIELD ;  /* 0x0000000000007946 */ /* 0x000fea0003800000 */
[----:B------:R-:W-:-:S04]  /*1be70*/  ISETP.NE.AND P0, PT, R234, 0x2, PT ;  /* 0x00000002ea00780c */ /* 0x000fc80003f05270 */
[----:B------:R-:W-:Y:S02]  /*1be80*/  SEL R235, RZ, 0x1, P0 ;  /* 0x00000001ffeb7807 */ /* 0x000fe40000000000 */
[----:B------:R-:W-:Y:S02]  /*1be90*/  SEL R234, R234, RZ, P0 ;  /* 0x000000ffeaea7207 */ /* 0x000fe40000000000 */
[----:B------:R-:W-:Y:S01]  /*1bea0*/  LOP3.LUT R235, R6, R235, RZ, 0x3c, !PT ;  /* 0x000000eb06eb7212 */ /* 0x000fe200078e3cff */
[----:B------:R-:W-:Y:S06]  /*1beb0*/  @P2 BRA `(.L_x_2509) ;  /* 0x0000000000302947 */ /* 0x000fec0003800000 */
[----:B------:R-:W-:Y:S05]  /*1bec0*/  @!P1 BRA `(.L_x_2510) ;  /* 0x0000000000049947 */ /* 0x000fea0003800000 */
[----:B------:R-:W-:Y:S01]  /*1bed0*/  BPT.TRAP 0x1 ;  /* 0x000000040000795c */ /* 0x000fe20000300000 */
.L_x_2510:
[----:B------:R-:W-:Y:S01]  /*1bee0*/  IMAD R0, R234, 0x8, R18 ;  /* 0x00000008ea007824 */ /* 0x000fe200078e0212 */
[----:B------:R-:W-:-:S04]  /*1bef0*/  SHF.L.U32 R3, R235, 0x1f, RZ ;  /* 0x0000001feb037819 */ /* 0x000fc800000006ff */
[----:B------:R0:W1:Y:S01]  /*1bf00*/  SYNCS.PHASECHK.TRANS64.TRYWAIT P0, [R0+URZ+0x38830], R3 ;  /* 0x03883003000075a7 */ /* 0x000062000800017f */
[----:B------:R-:W-:Y:S05]  /*1bf10*/  @!P1 BRA `(.L_x_2511) ;  /* 0x0000000000049947 */ /* 0x000fea0003800000 */
[----:B------:R-:W-:Y:S01]  /*1bf20*/  BPT.TRAP 0x1 ;  /* 0x000000040000795c */ /* 0x000fe20000300000 */
.L_x_2511:
[----:B------:R-:W-:Y:S04]  /*1bf30*/  BSSY B0, `(.L_x_2509) ;  /* 0x0000004000007945 */ /* 0x000fe80003800000 */
[----:B-1----:R-:W-:Y:S05]  /*1bf40*/  @P0 BRA `(.L_x_2512) ;  /* 0x0000000000080947 */ /* 0x002fea0003800000 */
[----:B------:R-:W1:Y:S02]  /*1bf50*/  SYNCS.PHASECHK.TRANS64.TRYWAIT P0, [R0+URZ+0x38830], R3 ;  /* 0x03883003000075a7 */ /* 0x000e64000800017f */
[----:B-1----:R-:W-:Y:S05]  /*1bf60*/  @!P0 BRA `(.L_x_2513) ;  /* 0x0000010000408947 */ /* 0x002fea0003800000 */
.L_x_2512:
[----:B------:R-:W-:Y:S05]  /*1bf70*/  BSYNC B0 ;  /* 0x0000000000007941 */ /* 0x000fea0003800000 */
.L_x_2509:
[----:B01----:R-:W0:Y:S01]  /*1bf80*/  S2R R0, SR_TID.X ;  /* 0x0000000000007919 */ /* 0x003e220000002100 */
[----:B------:R-:W-:Y:S05]  /*1bf90*/  WARPSYNC.ALL ;  /* 0x0000000000007948 */ /* 0x000fea0003800000 */
[----:B------:R-:W-:Y:S02]  /*1bfa0*/  IMAD R10, R234, 0x800, R8 ;  /* 0x00000800ea0a7824 */ /* 0x000fe400078e0208 */
[----:B------:R-:W-:Y:S02]  /*1bfb0*/  IMAD.MOV.U32 R11, RZ, RZ, 0x40000040 ;  /* 0x40000040ff0b7424 */ /* 0x000fe400078e00ff */
[C---:B------:R-:W-:Y:S01]  /*1bfc0*/  VIADD R152, R10.reuse, 0x2 ;  /* 0x000000020a987836 */ /* 0x040fe20000000000 */
[C---:B------:R-:W-:Y:S01]  /*1bfd0*/  R2UR UR14, R10.reuse ;  /* 0x000000000a0e72ca */ /* 0x040fe200000e0000 */
[----:B------:R-:W-:Y:S01]  /*1bfe0*/  VIADD R154, R10, 0x4 ;  /* 0x000000040a9a7836 */ /* 0x000fe20000000000 */
[----:B------:R-:W-:Y:S01]  /*1bff0*/  R2UR UR15, R11 ;  /* 0x000000000b0f72ca */ /* 0x000fe200000e0000 */
[----:B------:R-:W-:Y:S01]  /*1c000*/  IMAD.MOV.U32 R153, RZ, RZ, 0x40000040 ;  /* 0x40000040ff997424 */ /* 0x000fe200078e00ff */
[----:B------:R-:W-:Y:S01]  /*1c010*/  R2UR UR10, R152 ;  /* 0x00000000980a72ca */ /* 0x000fe200000e0000 */
[----:B------:R-:W-:Y:S01]  /*1c020*/  IMAD.MOV.U32 R155, RZ, RZ, 0x40000040 ;  /* 0x40000040ff9b7424 */ /* 0x000fe200078e00ff */
[----:B------:R-:W-:Y:S01]  /*1c030*/  R2UR UR6, R154 ;  /* 0x000000009a0672ca */ /* 0x000fe200000e0000 */
[C---:B------:R-:W-:Y:S01]  /*1c040*/  VIADD R152, R10.reuse, 0x400 ;  /* 0x000004000a987836 */ /* 0x040fe20000000000 */
[----:B------:R-:W-:Y:S01]  /*1c050*/  R2UR UR11, R153 ;  /* 0x00000000990b72ca */ /* 0x000fe200000e0000 */
[----:B------:R-:W-:Y:S01]  /*1c060*/  VIADD R154, R10, 0x404 ;  /* 0x000004040a9a7836 */ /* 0x000fe20000000000 */
[----:B------:R-:W-:Y:S01]  /*1c070*/  R2UR UR7, R155 ;  /* 0x000000009b0772ca */ /* 0x000fe200000e0000 */
[----:B------:R-:W-:Y:S01]  /*1c080*/  IMAD.MOV.U32 R21, RZ, RZ, 0x40000040 ;  /* 0x40000040ff157424 */ /* 0x000fe200078e00ff */
[----:B------:R-:W-:-:S02]  /*1c090*/  R2UR UR22, R152 ;  /* 0x00000000981672ca */ /* 0x000fc400000e0000 */
[----:B------:R-:W-:Y:S02]  /*1c0a0*/  R2UR UR23, R153 ;  /* 0x00000000991772ca */ /* 0x000fe400000e0000 */
[----:B------:R-:W-:Y:S02]  /*1c0b0*/  R2UR UR30, R154 ;  /* 0x000000009a1e72ca */ /* 0x000fe400000e0000 */
[----:B------:R-:W-:Y:S02]  /*1c0c0*/  R2UR UR31, R155 ;  /* 0x000000009b1f72ca */ /* 0x000fe400000e0000 */
[----:B------:R-:W-:Y:S02]  /*1c0d0*/  IADD3 R20, R10, 0x6, RZ ;  /* 0x000000060a147810 */ /* 0x000fe40007ffe0ff */
[----:B0-----:R-:W-:Y:S02]  /*1c0e0*/  SHF.R.U32.HI R0, RZ, 0x7, R0 ;  /* 0x00000007ff007819 */ /* 0x001fe40000011600 */
[----:B------:R-:W-:Y:S01]  /*1c0f0*/  R2UR UR18, R20 ;  /* 0x00000000141272ca */ /* 0x000fe200000e0000 */
[----:B------:R-:W-:Y:S01]  /*1c100*/  VIADD R20, R10, 0x402 ;  /* 0x000004020a147836 */ /* 0x000fe20000000000 */
[C---:B------:R-:W-:Y:S01]  /*1c110*/  R2UR UR19, R21.reuse ;  /* 0x00000000151372ca */ /* 0x040fe200000e0000 */
[----:B------:R-:W-:Y:S01]  /*1c120*/  VIADD R0, R0, 0x8 ;  /* 0x0000000800007836 */ /* 0x000fe20000000000 */
[----:B------:R-:W-:Y:S01]  /*1c130*/  R2UR UR27, R21 ;  /* 0x00000000151b72ca */ /* 0x000fe200000e0000 */
[----:B------:R-:W-:Y:S01]  /*1c140*/  VIADD R10, R10, 0x406 ;  /* 0x000004060a0a7836 */ /* 0x000fe20000000000 */
[----:B------:R-:W-:-:S02]  /*1c150*/  R2UR UR26, R20 ;  /* 0x00000000141a72ca */ /* 0x000fc400000e0000 */
        /* <DEDUP_REMOVED lines=30> */
.L_x_2515:
[----:B------:R-:W-:Y:S01]  /*1c340*/  SHF.L.U32 R0, R6, 0x1f, RZ ;  /* 0x0000001f06007819 */ /* 0x000fe200000006ff */
[----:B------:R-:W-:-:S04]  /*1c350*/  IMAD R3, R13, 0x8, R18 ;  /* 0x000000080d037824 */ /* 0x000fc800078e0212 */
[----:B------:R0:W1:Y:S01]  /*1c360*/  SYNCS.PHASECHK.TRANS64.TRYWAIT P0, [R3+URZ+0x38850], R0 ;  /* 0x03885000030075a7 */ /* 0x000062000800017f */
[----:B------:R-:W-:Y:S05]  /*1c370*/  @!P1 BRA `(.L_x_2516) ;  /* 0x0000000000049947 */ /* 0x000fea0003800000 */
[----:B------:R-:W-:Y:S01]  /*1c380*/  BPT.TRAP 0x1 ;  /* 0x000000040000795c */ /* 0x000fe20000300000 */
.L_x_2516:
[----:B-1----:R-:W-:Y:S05]  /*1c390*/  @P0 BRA `(.L_x_2514) ;  /* 0x0000000000080947 */ /* 0x002fea0003800000 */
[----:B------:R-:W1:Y:S02]  /*1c3a0*/  SYNCS.PHASECHK.TRANS64.TRYWAIT P0, [R3+URZ+0x38850], R0 ;  /* 0x03885000030075a7 */ /* 0x000e64000800017f */
[----:B-1----:R-:W-:Y:S05]  /*1c3b0*/  @!P0 BRA `(.L_x_2517) ;  /* 0x000000fc00408947 */ /* 0x002fea0003800000 */
.L_x_2514:
[----:B01----:R-:W-:Y:S01]  /*1c3c0*/  VIADD R0, R18, 0x400 ;  /* 0x0000040012007836 */ /* 0x003fe20000000000 */
[----:B------:R-:W-:Y:S01]  /*1c3d0*/  MOV R7, 0x40000040 ;  /* 0x4000004000077802 */ /* 0x000fe20000000f00 */
[----:B------:R-:W-:Y:S05]  /*1c3e0*/  WARPSYNC.ALL ;  /* 0x0000000000007948 */ /* 0x000fea0003800000 */
[----:B------:R-:W-:Y:S01]  /*1c3f0*/  SHF.R.U32.HI R0, RZ, 0x4, R0 ;  /* 0x00000004ff007819 */ /* 0x000fe20000011600 */
[----:B------:R-:W-:Y:S01]  /*1c400*/  WARPGROUP.ARRIVE ;  /* 0x00000000000079c5 */ /* 0x000fe20000000000 */
[----:B------:R-:W-:Y:S01]  /*1c410*/  R2UR UR7, R7 ;  /* 0x00000000070772ca */ /* 0x000fe200000e0000 */
[----:B------:R-:W-:Y:S01]  /*1c420*/  IMAD.MOV.U32 R11, RZ, RZ, 0x40000040 ;  /* 0x40000040ff0b7424 */ /* 0x000fe200078e00ff */
[----:B------:R-:W-:-:S02]  /*1c430*/  LOP3.LUT R0, R0, 0x3fff, RZ, 0xc0, !PT ;  /* 0x00003fff00007812 */ /* 0x000fc400078ec0ff */
[----:B------:R-:W-:Y:S02]  /*1c440*/  FMNMX.FTZ R3, R154, R14, !PT ;  /* 0x0000000e9a037209 */ /* 0x000fe40007810000 */
[----:B------:R-:W-:Y:S02]  /*1c450*/  LOP3.LUT R0, R0, 0x10000, RZ, 0xfc, !PT ;  /* 0x0001000000007812 */ /* 0x000fe400078efcff */
[----:B------:R-:W-:-:S03]  /*1c460*/  FMNMX.FTZ R3, R155, R3, !PT ;  /* 0x000000039b037209 */ /* 0x000fc60007810000 */
[----:B------:R-:W-:Y:S01]  /*1c470*/  IMAD R6, R13, 0x800, R0 ;  /* 0x000008000d067824 */ /* 0x000fe200078e0200 */
[----:B------:R-:W-:Y:S02]  /*1c480*/  FMNMX.FTZ R0, R152, R12, !PT ;  /* 0x0000000c98007209 */ /* 0x000fe40007810000 */
[----:B------:R-:W-:Y:S01]  /*1c490*/  FMNMX.FTZ R3, R158, R3, !PT ;  /* 0x000000039e037209 */ /* 0x000fe20007810000 */
[C---:B------:R-:W-:Y:S01]  /*1c4a0*/  VIADD R10, R6.reuse, 0x2 ;  /* 0x00000002060a7836 */ /* 0x040fe20000000000 */
[----:B------:R-:W-:Y:S02]  /*1c4b0*/  R2UR UR6, R6 ;  /* 0x00000000060672ca */ /* 0x000fe400000e0000 */
[----:B------:R-:W-:Y:S02]  /*1c4c0*/  FMNMX.FTZ R0, R153, R0, !PT ;  /* 0x0000000099007209 */ /* 0x000fe40007810000 */
[----:B------:R-:W-:Y:S02]  /*1c4d0*/  FMNMX.FTZ R3, R159, R3, !PT ;  /* 0x000000039f037209 */ /* 0x000fe40007810000 */
[----:B------:R-:W-:-:S02]  /*1c4e0*/  FMNMX.FTZ R0, R156, R0, !PT ;  /* 0x000000009c007209 */ /* 0x000fc40007810000 */
[----:B------:R-:W-:Y:S02]  /*1c4f0*/  FMNMX.FTZ R3, R162, R3, !PT ;  /* 0x00000003a2037209 */ /* 0x000fe40007810000 */
[----:B------:R-:W-:Y:S02]  /*1c500*/  FMNMX.FTZ R0, R157, R0, !PT ;  /* 0x000000009d007209 */ /* 0x000fe40007810000 */
[----:B------:R-:W-:Y:S01]  /*1c510*/  FMNMX.FTZ R3, R163, R3, !PT ;  /* 0x00000003a3037209 */ /* 0x000fe20007810000 */
[----:B------:R-:W-:Y:S01]  /*1c520*/  QGMMA.64x256x32.F32.E4M3.E4M3 R24, R228, gdesc[UR4], R24, gsb0 ;  /* 0x03e00004e4187df3 */ /* 0x000fe20008000818 */
[----:B------:R-:W-:Y:S01]  /*1c530*/  R2UR UR6, R10 ;  /* 0x000000000a0672ca */ /* 0x000fe200000e0000 */
[----:B------:R-:W-:Y:S01]  /*1c540*/  VIADD R10, R6, 0x4 ;  /* 0x00000004060a7836 */ /* 0x000fe20000000000 */
[----:B------:R-:W-:Y:S01]  /*1c550*/  R2UR UR7, R11 ;  /* 0x000000000b0772ca */ /* 0x000fe200000e0000 */
[----:B------:R-:W-:Y:S01]  /*1c560*/  IMAD.MOV.U32 R11, RZ, RZ, 0x40000040 ;  /* 0x40000040ff0b7424 */ /* 0x000fe200078e00ff */
[----:B------:R-:W-:Y:S01]  /*1c570*/  FMNMX.FTZ R0, R160, R0, !PT ;  /* 0x00000000a0007209 */ /* 0x000fe20007810000 */
[----:B------:R-:W-:Y:S01]  /*1c580*/  VIADD R6, R6, 0x6 ;  /* 0x0000000606067836 */ /* 0x000fe20000000000 */
        /* <DEDUP_REMOVED lines=61> */
[----:B------:R-:W-:Y:S01]  /*1c960*/  R2UR UR7, R11 ;  /* 0x000000000b0772ca */ /* 0x000fe200000e0000 */
[----:B------:R-:W1:Y:S01]  /*1c970*/  SHFL.BFLY PT, R10, R3, 0x2, 0x1f ;  /* 0x0c401f00030a7f89 */ /* 0x000e6200000e0000 */
[----:B0-----:R-:W-:Y:S02]  /*1c980*/  LOP3.LUT R231, R231, 0x7f, RZ, 0xc0, !PT ;  /* 0x0000007fe7e77812 */ /* 0x001fe400078ec0ff */
[----:B-1----:R-:W-:Y:S02]  /*1c990*/  FMNMX.FTZ R10, R3, R10, !PT ;  /* 0x0000000a030a7209 */ /* 0x002fe40007810000 */
[----:B------:R-:W0:Y:S01]  /*1c9a0*/  SHFL.BFLY PT, R3, R0, 0x1, 0x1f ;  /* 0x0c201f0000037f89 */ /* 0x000e2200000e0000 */
[----:B------:R-:W-:-:S02]  /*1c9b0*/  ISETP.NE.AND P0, PT, R231, RZ, PT ;  /* 0x000000ffe700720c */ /* 0x000fc40003f05270 */
[----:B------:R-:W1:Y:S01]  /*1c9c0*/  S2R R231, SR_TID.X ;  /* 0x0000000000e77919 */ /* 0x000e620000002100 */
[----:B0-----:R-:W-:-:S05]  /*1c9d0*/  FMNMX.FTZ R3, R0, R3, !PT ;  /* 0x0000000300037209 */ /* 0x001fca0007810000 */
[----:B------:R-:W-:-:S04]  /*1c9e0*/  FFMA.FTZ R11, R2, R3, -8 ;  /* 0xc1000000020b7423 */ /* 0x000fc80000010003 */
[C-C-:B------:R-:W-:Y:S01]  /*1c9f0*/  FFMA.FTZ R15, R2.reuse, R157, -R11.reuse ;  /* 0x0000009d020f7223 */ /* 0x140fe2000001080b */
[----:B------:R-:W-:-:S01]  /*1ca00*/  FFMA.FTZ R20, R2, R160, -R11 ;  /* 0x000000a002147223 */ /* 0x000fc2000001080b */
[C---:B------:R-:W-:Y:S01]  /*1ca10*/  FFMA.FTZ R157, R2.reuse, R169, -R11 ;  /* 0x000000a9029d7223 */ /* 0x040fe2000001080b */
[----:B-1----:R-:W-:Y:S01]  /*1ca20*/  SHF.R.U32.HI R231, RZ, 0x7, R231 ;  /* 0x00000007ffe77819 */ /* 0x002fe200000116e7 */
[C-C-:B------:R-:W-:Y:S01]  /*1ca30*/  FFMA.FTZ R169, R2.reuse, R181, -R11.reuse ;  /* 0x000000b502a97223 */ /* 0x140fe2000001080b */
[----:B------:R-:W-:-:S01]  /*1ca40*/  FFMA.FTZ R181, R2, R193, -R11 ;  /* 0x000000c102b57223 */ /* 0x000fc2000001080b */
[----:B------:R-:W-:Y:S01]  /*1ca50*/  MUFU.EX2 R15, R15 ;  /* 0x0000000f000f7308 */ /* 0x000fe20000000800 */
[----:B------:R-:W-:-:S01]  /*1ca60*/  FFMA.FTZ R21, R2, R161, -R11 ;  /* 0x000000a102157223 */ /* 0x000fc2000001080b */
[C-C-:B------:R-:W-:Y:S01]  /*1ca70*/  FFMA.FTZ R193, R2.reuse, R205, -R11.reuse ;  /* 0x000000cd02c17223 */ /* 0x140fe2000001080b */
[----:B------:R-:W-:Y:S01]  /*1ca80*/  IADD3 R205, -R231, 0xb, RZ ;  /* 0x0000000be7cd7810 */ /* 0x000fe20007ffe1ff */
        /* <DEDUP_REMOVED lines=8> */
[----:B------:R-:W-:-:S04]  /*1cb10*/  FFMA.FTZ R197, R2, R209, -R11 ;  /* 0x000000d102c57223 */ /* 0x000fc8000001080b */
[----:B------:R-:W-:Y:S08]  /*1cb20*/  MUFU.EX2 R21, R21 ;  /* 0x0000001500157308 */ /* 0x000ff00000000800 */
        /* <DEDUP_REMOVED lines=14> */
[----:B------:R-:W-:Y:S01]  /*1cc10*/  QGMMA.64x256x32.F32.E4M3.E4M3 R24, R220, gdesc[UR4], R24, gsb0 ;  /* 0x03e00004dc187df3 */ /* 0x000fe20008000818 */
[----:B------:R-:W-:Y:S02]  /*1cc20*/  R2UR UR6, R6 ;  /* 0x00000000060672ca */ /* 0x000fe400000e0000 */
[----:B------:R-:W-:Y:S01]  /*1cc30*/  R2UR UR7, R7 ;  /* 0x00000000070772ca */ /* 0x000fe200000e0000 */
[----:B------:R-:W0:Y:S01]  /*1cc40*/  SHFL.BFLY PT, R6, R10, 0x1, 0x1f ;  /* 0x0c201f000a067f89 */ /* 0x000e2200000e0000 */
[----:B------:R-:W-:-:S01]  /*1cc50*/  FADD.FTZ R7, -R3, R12 ;  /* 0x0000000c03077221 */ /* 0x000fc20000010100 */
[C-C-:B------:R-:W-:Y:S01]  /*1cc60*/  FFMA.FTZ R12, R2.reuse, R153, -R11.reuse ;  /* 0x00000099020c7223 */ /* 0x140fe2000001080b */
[----:B------:R-:W-:-:S01]  /*1cc70*/  FFMA.FTZ R153, R2, R165, -R11 ;  /* 0x000000a502997223 */ /* 0x000fc2000001080b */
[C-C-:B------:R-:W-:Y:S01]  /*1cc80*/  FFMA.FTZ R165, R2.reuse, R177, -R11.reuse ;  /* 0x000000b102a57223 */ /* 0x140fe2000001080b */
[----:B------:R-:W-:-:S01]  /*1cc90*/  FFMA.FTZ R177, R2, R189, -R11 ;  /* 0x000000bd02b17223 */ /* 0x000fc2000001080b */
[C-C-:B------:R-:W-:Y:S01]  /*1cca0*/  FFMA.FTZ R189, R2.reuse, R201, -R11.reuse ;  /* 0x000000c902bd7223 */ /* 0x140fe2000001080b */
[----:B------:R-:W-:Y:S01]  /*1ccb0*/  FMUL.FTZ R7, R2, R7 ;  /* 0x0000000702077220 */ /* 0x000fe20000410000 */
[----:B------:R-:W-:Y:S08]  /*1ccc0*/  MUFU.EX2 R12, R12 ;  /* 0x0000000c000c7308 */ /* 0x000ff00000000800 */
[----:B------:R-:W-:Y:S01]  /*1ccd0*/  MUFU.EX2 R7, R7 ;  /* 0x0000000700077308 */ /* 0x000fe20000000800 */
[----:B0-----:R-:W-:Y:S01]  /*1cce0*/  FMNMX.FTZ R0, R10, R6, !PT ;  /* 0x000000060a007209 */ /* 0x001fe20007810000 */
[C-C-:B------:R-:W-:Y:S01]  /*1ccf0*/  FFMA.FTZ R10, R2.reuse, R152, -R11.reuse ;  /* 0x00000098020a7223 */ /* 0x140fe2000001080b */
[----:B------:R-:W-:-:S05]  /*1cd00*/  FFMA.FTZ R152, R2, R164, -R11 ;  /* 0x000000a402987223 */ /* 0x000fca000001080b */
[----:B------:R-:W-:Y:S01]  /*1cd10*/  MUFU.EX2 R153, R153 ;  /* 0x0000009900997308 */ /* 0x000fe20000000800 */
[----:B------:R-:W-:-:S01]  /*1cd20*/  FFMA.FTZ R164, R2, R176, -R11 ;  /* 0x000000b002a47223 */ /* 0x000fc2000001080b */
[----:B------:R-:W-:Y:S01]  /*1cd30*/  FADD.FTZ R6, -R0, R14 ;  /* 0x0000000e00067221 */ /* 0x000fe20000010100 */
[----:B------:R-:W-:-:S01]  /*1cd40*/  FFMA.FTZ R201, R2, R0, -8 ;  /* 0xc100000002c97423 */ /* 0x000fc20000010000 */
[C-C-:B------:R-:W-:Y:S01]  /*1cd50*/  FFMA.FTZ R14, R2.reuse, R156, -R11.reuse ;  /* 0x0000009c020e7223 */ /* 0x140fe2000001080b */
[----:B------:R-:W-:-:S01]  /*1cd60*/  FFMA.FTZ R156, R2, R168, -R11 ;  /* 0x000000a8029c7223 */ /* 0x000fc2000001080b */
[C---:B------:R-:W-:Y:S01]  /*1cd70*/  FMUL.FTZ R6, R2.reuse, R6 ;  /* 0x0000000602067220 */ /* 0x040fe20000410000 */
[----:B------:R-:W-:-:S01]  /*1cd80*/  FFMA.FTZ R154, R2, R154, -R201 ;  /* 0x0000009a029a7223 */ /* 0x000fc200000108c9 */
[C-C-:B------:R-:W-:Y:S01]  /*1cd90*/  FFMA.FTZ R155, R2.reuse, R155, -R201.reuse ;  /* 0x0000009b029b7223 */ /* 0x140fe200000108c9 */
[----:B------:R-:W0:Y:S01]  /*1cda0*/  MUFU.EX2 R10, R10 ;  /* 0x0000000a000a7308 */ /* 0x000e220000000800 */
[----:B------:R-:W-:-:S01]  /*1cdb0*/  FFMA.FTZ R158, R2, R158, -R201 ;  /* 0x0000009e029e7223 */ /* 0x000fc200000108c9 */
[C-C-:B------:R-:W-:Y:S01]  /*1cdc0*/  FFMA.FTZ R168, R2.reuse, R180, -R11.reuse ;  /* 0x000000b402a87223 */ /* 0x140fe2000001080b */
[----:B------:R-:W-:-:S01]  /*1cdd0*/  FFMA.FTZ R180, R2, R192, -R11 ;  /* 0x000000c002b47223 */ /* 0x000fc2000001080b */
[C---:B------:R-:W-:Y:S01]  /*1cde0*/  FFMA.FTZ R192, R2.reuse, R204, -R11 ;  /* 0x000000cc02c07223 */ /* 0x040fe2000001080b */
[----:B------:R-:W-:-:S01]  /*1cdf0*/  FFMA.FTZ R159, R2, R159, -R201 ;  /* 0x0000009f029f7223 */ /* 0x000fc200000108c9 */
[----:B------:R-:W-:-:S02]  /*1ce00*/  @!P0 IMAD R204, R234, 0x8, R18 ;  /* 0x00000008eacc8824 */ /* 0x000fc400078e0212 */
[----:B------:R-:W-:-:S01]  /*1ce10*/  FFMA.FTZ R162, R2, R162, -R201 ;  /* 0x000000a202a27223 */ /* 0x000fc200000108c9 */
[----:B------:R-:W-:Y:S01]  /*1ce20*/  MUFU.EX2 R6, R6 ;  /* 0x0000000600067308 */ /* 0x000fe20000000800 */
[----:B------:R-:W-:-:S01]  /*1ce30*/  FFMA.FTZ R163, R2, R163, -R201 ;  /* 0x000000a302a37223 */ /* 0x000fc200000108c9 */
[----:B------:R-:W-:Y:S02]  /*1ce40*/  @!P0 VIADD R204, R204, 0x38840 ;  /* 0x00038840cccc8836 */ /* 0x000fe40000000000 */
[----:B------:R-:W-:-:S01]  /*1ce50*/  FFMA.FTZ R166, R2, R166, -R201 ;  /* 0x000000a602a67223 */ /* 0x000fc200000108c9 */
[C-C-:B------:R-:W-:Y:S01]  /*1ce60*/  FFMA.FTZ R167, R2.reuse, R167, -R201.reuse ;  /* 0x000000a702a77223 */ /* 0x140fe200000108c9 */
[----:B------:R-:W-:-:S01]  /*1ce70*/  FFMA.FTZ R170, R2, R170, -R201 ;  /* 0x000000aa02aa7223 */ /* 0x000fc200000108c9 */
[----:B------:R-:W-:Y:S01]  /*1ce80*/  FFMA.FTZ R171, R2, R171, -R201 ;  /* 0x000000ab02ab7223 */ /* 0x000fe200000108c9 */
[----:B------:R-:W-:Y:S01]  /*1ce90*/  @!P0 PRMT R204, RZ, 0x654, R204 ;  /* 0x00000654ffcc8816 */ /* 0x000fe200000000cc */
[----:B------:R-:W1:Y:S01]  /*1cea0*/  MUFU.EX2 R154, R154 ;  /* 0x0000009a009a7308 */ /* 0x000e620000000800 */
[----:B0-----:R-:W-:-:S01]  /*1ceb0*/  FFMA.FTZ R5, R7, R5, R10 ;  /* 0x0000000507057223 */ /* 0x001fc2000001000a */
[C-C-:B------:R-:W-:Y:S01]  /*1cec0*/  FFMA.FTZ R174, R2.reuse, R174, -R201.reuse ;  /* 0x000000ae02ae7223 */ /* 0x140fe200000108c9 */
[----:B------:R-:W-:-:S01]  /*1ced0*/  FFMA.FTZ R175, R2, R175, -R201 ;  /* 0x000000af02af7223 */ /* 0x000fc200000108c9 */
[----:B------:R-:W-:Y:S01]  /*1cee0*/  FFMA.FTZ R178, R2, R178, -R201 ;  /* 0x000000b202b27223 */ /* 0x000fe200000108c9 */
[----:B------:R-:W-:-:S01]  /*1cef0*/  FADD.FTZ R5, R12, R5 ;  /* 0x000000050c057221 */ /* 0x000fc20000010000 */
[C-C-:B------:R-:W-:Y:S01]  /*1cf00*/  FFMA.FTZ R179, R2.reuse, R179, -R201.reuse ;  /* 0x000000b302b37223 */ /* 0x140fe200000108c9 */
[----:B------:R-:W-:-:S01]  /*1cf10*/  FFMA.FTZ R182, R2, R182, -R201 ;  /* 0x000000b602b67223 */ /* 0x000fc200000108c9 */
[----:B------:R-:W0:Y:S01]  /*1cf20*/  MUFU.EX2 R155, R155 ;  /* 0x0000009b009b7308 */ /* 0x000e220000000800 */
[----:B------:R-:W-:-:S01]  /*1cf30*/  FFMA.FTZ R183, R2, R183, -R201 ;  /* 0x000000b702b77223 */ /* 0x000fc200000108c9 */
[C-C-:B------:R-:W-:Y:S01]  /*1cf40*/  FFMA.FTZ R186, R2.reuse, R186, -R201.reuse ;  /* 0x000000ba02ba7223 */ /* 0x140fe200000108c9 */
[----:B------:R-:W-:-:S01]  /*1cf50*/  FFMA.FTZ R187, R2, R187, -R201 ;  /* 0x000000bb02bb7223 */ /* 0x000fc200000108c9 */
[C---:B------:R-:W-:Y:S01]  /*1cf60*/  FFMA.FTZ R176, R2.reuse, R188, -R11 ;  /* 0x000000bc02b07223 */ /* 0x040fe2000001080b */
[----:B------:R-:W-:-:S01]  /*1cf70*/  FFMA.FTZ R190, R2, R190, -R201 ;  /* 0x000000be02be7223 */ /* 0x000fc200000108c9 */
[C-C-:B------:R-:W-:Y:S01]  /*1cf80*/  FFMA.FTZ R191, R2.reuse, R191, -R201.reuse ;  /* 0x000000bf02bf7223 */ /* 0x140fe200000108c9 */
[----:B------:R-:W-:-:S01]  /*1cf90*/  FFMA.FTZ R194, R2, R194, -R201 ;  /* 0x000000c202c27223 */ /* 0x000fc200000108c9 */
[----:B------:R-:W2:Y:S01]  /*1cfa0*/  MUFU.EX2 R14, R14 ;  /* 0x0000000e000e7308 */ /* 0x000ea20000000800 */
[----:B-1----:R-:W-:-:S01]  /*1cfb0*/  FFMA.FTZ R4, R6, R4, R154 ;  /* 0x0000000406047223 */ /* 0x002fc2000001009a */
[C-C-:B------:R-:W-:Y:S01]  /*1cfc0*/  FFMA.FTZ R195, R2.reuse, R195, -R201.reuse ;  /* 0x000000c302c37223 */ /* 0x140fe200000108c9 */
[----:B------:R-:W-:-:S01]  /*1cfd0*/  FFMA.FTZ R198, R2, R198, -R201 ;  /* 0x000000c602c67223 */ /* 0x000fc200000108c9 */
[C---:B------:R-:W-:Y:S01]  /*1cfe0*/  FFMA.FTZ R199, R2.reuse, R199, -R201 ;  /* 0x000000c702c77223 */ /* 0x040fe200000108c9 */
[----:B------:R-:W-:-:S01]  /*1cff0*/  FFMA.FTZ R188, R2, R200, -R11 ;  /* 0x000000c802bc7223 */ /* 0x000fc2000001080b */
[C-C-:B------:R-:W-:Y:S01]  /*1d000*/  FFMA.FTZ R202, R2.reuse, R202, -R201.reuse ;  /* 0x000000ca02ca7223 */ /* 0x140fe200000108c9 */
[----:B------:R-:W-:-:S01]  /*1d010*/  FFMA.FTZ R203, R2, R203, -R201 ;  /* 0x000000cb02cb7223 */ /* 0x000fc200000108c9 */
[----:B------:R-:W1:Y:S01]  /*1d020*/  MUFU.EX2 R158, R158 ;  /* 0x0000009e009e7308 */ /* 0x000e620000000800 */
[----:B------:R-:W-:-:S01]  /*1d030*/  FFMA.FTZ R206, R2, R206, -R201 ;  /* 0x000000ce02ce7223 */ /* 0x000fc200000108c9 */
[C-C-:B------:R-:W-:Y:S01]  /*1d040*/  FFMA.FTZ R207, R2.reuse, R207, -R201.reuse ;  /* 0x000000cf02cf7223 */ /* 0x140fe200000108c9 */
[----:B------:R-:W-:-:S01]  /*1d050*/  FFMA.FTZ R210, R2, R210, -R201 ;  /* 0x000000d202d27223 */ /* 0x000fc200000108c9 */
[C---:B------:R-:W-:Y:S01]  /*1d060*/  FFMA.FTZ R211, R2.reuse, R211, -R201 ;  /* 0x000000d302d37223 */ /* 0x040fe200000108c9 */
[----:B------:R-:W-:-:S01]  /*1d070*/  FFMA.FTZ R200, R2, R212, -R11 ;  /* 0x000000d402c87223 */ /* 0x000fc2000001080b */
[C---:B------:R-:W-:Y:S01]  /*1d080*/  FFMA.FTZ R214, R2.reuse, R214, -R201 ;  /* 0x000000d602d67223 */ /* 0x040fe200000108c9 */
[----:B------:R-:W-:-:S01]  /*1d090*/  FFMA.FTZ R11, R2, R213, -R11 ;  /* 0x000000d5020b7223 */ /* 0x000fc2000001080b */
[----:B------:R-:W3:Y:S01]  /*1d0a0*/  MUFU.EX2 R159, R159 ;  /* 0x0000009f009f7308 */ /* 0x000ee20000000800 */
[----:B------:R-:W-:-:S07]  /*1d0b0*/  FFMA.FTZ R201, R2, R215, -R201 ;  /* 0x000000d702c97223 */ /* 0x000fce00000108c9 */
[----:B------:R-:W4:Y:S08]  /*1d0c0*/  MUFU.EX2 R162, R162 ;  /* 0x000000a200a27308 */ /* 0x000f300000000800 */
[----:B------:R-:W5:Y:S08]  /*1d0d0*/  MUFU.EX2 R163, R163 ;  /* 0x000000a300a37308 */ /* 0x000f700000000800 */
        /* <DEDUP_REMOVED lines=19> */
[----:B------:R-:W5:Y:S01]  /*1d210*/  MUFU.EX2 R177, R177 ;  /* 0x000000b100b17308 */ /* 0x000f620000000800 */
[----:B------:R-:W-:-:S02]  /*1d220*/  WARPGROUP.DEPBAR.LE gsb0, 0x0 ;  /* 0x00008000000079c5 */ /* 0x000fc40000010000 */
[----:B------:R-:W-:-:S05]  /*1d230*/  WARPGROUP.ARRIVE ;  /* 0x00000000000079c5 */ /* 0x000fca0000000000 */
[----:B------:R-:W5:Y:S01]  /*1d240*/  MUFU.EX2 R191, R191 ;  /* 0x000000bf00bf7308 */ /* 0x000f620000000800 */
[----:B------:R-:W-:Y:S07]  /*1d250*/  QGMMA.64x256x32.F32.E4M3.E4M3 R24, R216, gdesc[UR4], R24, gsb0 ;  /* 0x03e00004d8187df3 */ /* 0x000fee0008000818 */
        /* <DEDUP_REMOVED lines=19> */
[----:B------:R0:W-:Y:S06]  /*1d390*/  BAR.ARV R205, 0x100 ;  /* 0x000400cd0000751d */ /* 0x0001ec0000002000 */
[----:B------:R0:W-:Y:S02]  /*1d3a0*/  @!P0 SYNCS.ARRIVE.TRANS64.RED.A1T0 RZ, [R204+URZ], RZ ;  /* 0x000000ffccff89a7 */ /* 0x0001e4000810043f */
[----:B0-----:R-:W-:-:S01]  /*1d3b0*/  FADD.FTZ R204, R155, R4 ;  /* 0x000000049bcc7221 */ /* 0x001fc20000010000 */
[----:B--2---:R-:W-:-:S03]  /*1d3c0*/  FADD.FTZ R4, R14, R5 ;  /* 0x000000050e047221 */ /* 0x004fc60000010000 */
[----:B-1----:R-:W-:Y:S01]  /*1d3d0*/  FADD.FTZ R5, R158, R204 ;  /* 0x000000cc9e057221 */ /* 0x002fe20000010000 */
[----:B------:R-:W-:-:S03]  /*1d3e0*/  FADD.FTZ R4, R15, R4 ;  /* 0x000000040f047221 */ /* 0x000fc60000010000 */
[----:B---3--:R-:W-:Y:S01]  /*1d3f0*/  FADD.FTZ R5, R159, R5 ;  /* 0x000000059f057221 */ /* 0x008fe20000010000 */
[----:B------:R-:W-:-:S03]  /*1d400*/  FADD.FTZ R4, R20, R4 ;  /* 0x0000000414047221 */ /* 0x000fc60000010000 */
[----:B----4-:R-:W-:Y:S01]  /*1d410*/  FADD.FTZ R5, R162, R5 ;  /* 0x00000005a2057221 */ /* 0x010fe20000010000 */
[----:B------:R-:W-:-:S03]  /*1d420*/  FADD.FTZ R4, R21, R4 ;  /* 0x0000000415047221 */ /* 0x000fc60000010000 */
[----:B-----5:R-:W-:Y:S01]  /*1d430*/  FADD.FTZ R5, R163, R5 ;  /* 0x00000005a3057221 */ /* 0x020fe20000010000 */
        /* <DEDUP_REMOVED lines=52> */
[----:B------:R-:W-:Y:S06]  /*1d780*/  @!P1 BRA `(.L_x_2518) ;  /* 0x0000000000049947 */ /* 0x000fec0003800000 */
[----:B------:R-:W-:Y:S01]  /*1d790*/  BPT.TRAP 0x1 ;  /* 0x000000040000795c */ /* 0x000fe20000300000 */
.L_x_2518:
[----:B------:R-:W-:Y:S01]  /*1d7a0*/  IMAD R13, R13, 0x8, R18 ;  /* 0x000000080d0d7824 */ /* 0x000fe200078e0212 */
[----:B------:R-:W-:Y:S01]  /*1d7b0*/  ISETP.GT.AND P0, PT, R9, RZ, PT ;  /* 0x000000ff0900720c */ /* 0x000fe20003f04270 */
[----:B------:R-:W-:Y:S01]  /*1d7c0*/  FMUL.FTZ R26, R26, R6 ;  /* 0x000000061a1a7220 */ /* 0x000fe20000410000 */
[----:B------:R-:W-:Y:S01]  /*1d7d0*/  MOV R204, UR42 ;  /* 0x0000002a00cc7c02 */ /* 0x000fe20008000f00 */
[----:B------:R-:W-:Y:S01]  /*1d7e0*/  VIADD R13, R13, 0x38860 ;  /* 0x000388600d0d7836 */ /* 0x000fe20000000000 */
[----:B------:R-:W-:Y:S01]  /*1d7f0*/  F2FP.SATFINITE.E4M3.F32.PACK_AB_MERGE_C R14, R15, R14, RZ ;  /* 0x0000000e0f0e723e */ /* 0x000fe200048070ff */
[----:B------:R-:W-:Y:S01]  /*1d800*/  FMUL.FTZ R27, R27, R6 ;  /* 0x000000061b1b7220 */ /* 0x000fe20000410000 */
[----:B------:R-:W-:Y:S01]  /*1d810*/  F2FP.SATFINITE.E4M3.F32.PACK_AB_MERGE_C R158, R159, R158, RZ ;  /* 0x0000009e9f9e723e */ /* 0x000fe200048070ff */
[-C--:B------:R-:W-:Y:S01]  /*1d820*/  FMUL.FTZ R30, R30, R6.reuse ;  /* 0x000000061e1e7220 */ /* 0x080fe20000410000 */
[----:B------:R-:W-:Y:S01]  /*1d830*/  PRMT R13, R204, 0x654, R13 ;  /* 0x00000654cc0d7816 */ /* 0x000fe2000000000d */
[----:B------:R-:W-:Y:S01]  /*1d840*/  FMUL.FTZ R31, R31, R6 ;  /* 0x000000061f1f7220 */ /* 0x000fe20000410000 */
[----:B------:R-:W-:Y:S01]  /*1d850*/  F2FP.SATFINITE.E4M3.F32.PACK_AB_MERGE_C R10, R12, R10, R14 ;  /* 0x0000000a0c0a723e */ /* 0x000fe2000480700e */
[----:B------:R-:W-:Y:S01]  /*1d860*/  FMUL.FTZ R34, R34, R6 ;  /* 0x0000000622227220 */ /* 0x000fe20000410000 */
[----:B------:R-:W-:Y:S01]  /*1d870*/  F2FP.SATFINITE.E4M3.F32.PACK_AB_MERGE_C R152, R153, R152, RZ ;  /* 0x000000989998723e */ /* 0x000fe200048070ff */
[----:B------:R0:W-:Y:S01]  /*1d880*/  SYNCS.ARRIVE.TRANS64.RED.A1T0 RZ, [R13+URZ], RZ ;  /* 0x000000ff0dff79a7 */ /* 0x0001e2000810043f */
        /* <DEDUP_REMOVED lines=155> */
[----:B0-----:R-:W-:Y:S02]  /*1e240*/  IMAD.MOV.U32 R13, RZ, RZ, R234 ;  /* 0x000000ffff0d7224 */ /* 0x001fe400078e00ea */
[----:B------:R-:W-:Y:S01]  /*1e250*/  IMAD.MOV.U32 R228, RZ, RZ, R10 ;  /* 0x000000ffffe47224 */ /* 0x000fe200078e000a */
[----:B------:R-:W-:Y:S06]  /*1e260*/  @P0 BRA `(.L_x_2519) ;  /* 0xffffffd800f40947 */ /* 0x000fec000383ffff */
.L_x_2508:
[----:B------:R-:W-:Y:S05]  /*1e270*/  WARPSYNC.ALL ;  /* 0x0000000000007948 */ /* 0x000fea0003800000 */
[----:B------:R-:W-:Y:S06]  /*1e280*/  BAR.ARV 0x8, 0x180 ;  /* 0x0206000000007b1d */ /* 0x000fec0000002000 */
[----:B------:R-:W-:Y:S05]  /*1e290*/  @!P1 BRA `(.L_x_2520) ;  /* 0x0000000000049947 */ /* 0x000fea0003800000 */
[----:B------:R-:W-:Y:S01]  /*1e2a0*/  BPT.TRAP 0x1 ;  /* 0x000000040000795c */ /* 0x000fe20000300000 */
.L_x_2520:
[----:B------:R-:W-:Y:S01]  /*1e2b0*/  IMAD R12, R234, 0x8, R18 ;  /* 0x00000008ea0c7824 */ /* 0x000fe200078e0212 */
[----:B------:R-:W-:-:S04]  /*1e2c0*/  SHF.L.U32 R7, R235, 0x1f, RZ ;  /* 0x0000001feb077819 */ /* 0x000fc800000006ff */
[----:B------:R0:W1:Y:S01]  /*1e2d0*/  SYNCS.PHASECHK.TRANS64.TRYWAIT P0, [R12+URZ+0x38850], R7 ;  /* 0x038850070c0075a7 */ /* 0x000062000800017f */
[----:B------:R-:W-:Y:S05]  /*1e2e0*/  @!P1 BRA `(.L_x_2521) ;  /* 0x0000000000049947 */ /* 0x000fea0003800000 */
[----:B------:R-:W-:Y:S01]  /*1e2f0*/  BPT.TRAP 0x1 ;  /* 0x000000040000795c */ /* 0x000fe20000300000 */
.L_x_2521:
[----:B------:R-:W-:-:S05]  /*1e300*/  VIADD R18, R18, 0x400 ;  /* 0x0000040012127836 */ /* 0x000fca0000000000 */
[----:B------:R-:W-:-:S04]  /*1e310*/  SHF.R.U32.HI R18, RZ, 0x4, R18 ;  /* 0x00000004ff127819 */ /* 0x000fc80000011612 */
[----:B------:R-:W-:-:S04]  /*1e320*/  LOP3.LUT R18, R18, 0x3fff, RZ, 0xc0, !PT ;  /* 0x00003fff12127812 */ /* 0x000fc800078ec0ff */
[----:B------:R-:W-:Y:S01]  /*1e330*/  LOP3.LUT R9, R18, 0x10000, RZ, 0xfc, !PT ;  /* 0x0001000012097812 */ /* 0x000fe200078efcff */
[----:B-1----:R-:W-:Y:S06]  /*1e340*/  @P0 BRA `(.L_x_2522) ;  /* 0x0000000000080947 */ /* 0x002fec0003800000 */
[----:B------:R-:W1:Y:S02]  /*1e350*/  SYNCS.PHASECHK.TRANS64.TRYWAIT P0, [R12+URZ+0x38850], R7 ;  /* 0x038850070c0075a7 */ /* 0x000e64000800017f */
[----:B-1----:R-:W-:Y:S05]  /*1e360*/  @!P0 BRA `(.L_x_2523) ;  /* 0x000000dc00688947 */ /* 0x002fea0003800000 */
.L_x_2522:
[----:B------:R-:W-:Y:S01]  /*1e370*/  IMAD R6, R234, 0x800, R9 ;  /* 0x00000800ea067824 */ /* 0x000fe200078e0209 */
[----:B------:R-:W2:Y:S01]  /*1e380*/  LDL R13, [R1+0x54] ;  /* 0x00005400010d7983 */ /* 0x000ea20000100800 */
[----:B01----:R-:W-:Y:S01]  /*1e390*/  IMAD.MOV.U32 R7, RZ, RZ, 0x40000040 ;  /* 0x40000040ff077424 */ /* 0x003fe200078e00ff */
[----:B------:R-:W-:Y:S05]  /*1e3a0*/  WARPSYNC.ALL ;  /* 0x0000000000007948 */ /* 0x000fea0003800000 */
[C---:B------:R-:W-:Y:S01]  /*1e3b0*/  R2UR UR6, R6.reuse ;  /* 0x00000000060672ca */ /* 0x040fe200000e0000 */
[----:B------:R-:W3:Y:S01]  /*1e3c0*/  LDL R18, [R1+0x2c] ;  /* 0x00002c0001127983 */ /* 0x000ee20000100800 */
[----:B------:R-:W-:Y:S01]  /*1e3d0*/  R2UR UR7, R7 ;  /* 0x00000000070772ca */ /* 0x000fe200000e0000 */
[----:B------:R-:W-:Y:S01]  /*1e3e0*/  WARPGROUP.ARRIVE ;  /* 0x00000000000079c5 */ /* 0x000fe20000000000 */
[----:B------:R-:W-:Y:S01]  /*1e3f0*/  IMAD.MOV.U32 R9, RZ, RZ, 0x40000040 ;  /* 0x40000040ff097424 */ /* 0x000fe200078e00ff */
[----:B------:R-:W4:Y:S01]  /*1e400*/  LDL.LU R15, [R1+0x18] ;  /* 0x00001800010f7983 */ /* 0x000f220000300800 */
[C---:B------:R-:W-:Y:S01]  /*1e410*/  IADD3 R8, R6.reuse, 0x2, RZ ;  /* 0x0000000206087810 */ /* 0x040fe20007ffe0ff */
        /* <DEDUP_REMOVED lines=9> */
[----:B------:R-:W0:Y:S01]  /*1e4b0*/  @P0 LDC.64 R8, c[0x0][0x9d0] ;  /* 0x00027400ff080b82 */ /* 0x000e220000000a00 */
[----:B------:R-:W-:Y:S02]  /*1e4c0*/  WARPGROUP.DEPBAR.LE gsb0, 0x0 ;  /* 0x00008000000079c5 */ /* 0x000fe40000010000 */
[----:B------:R-:W-:-:S06]  /*1e4d0*/  WARPGROUP.ARRIVE ;  /* 0x00000000000079c5 */ /* 0x000fcc0000000000 */
[----:B------:R-:W-:Y:S01]  /*1e4e0*/  QGMMA.64x256x32.F32.E4M3.E4M3 R24, R224, gdesc[UR4], R24, gsb0 ;  /* 0x03e00004e0187df3 */ /* 0x000fe20008000818 */
[----:B------:R-:W-:Y:S01]  /*1e4f0*/  R2UR UR6, R20 ;  /* 0x00000000140672ca */ /* 0x000fe200000e0000 */
[----:B--2---:R-:W-:Y:S01]  /*1e500*/  @P0 IMAD R14, R13, R10, RZ ;  /* 0x0000000a0d0e0224 */ /* 0x004fe200078e02ff */
[----:B------:R-:W-:-:S03]  /*1e510*/  R2UR UR7, R21 ;  /* 0x00000000150772ca */ /* 0x000fc600000e0000 */
[C---:B---3--:R-:W-:Y:S02]  /*1e520*/  @P0 IMAD R7, R18.reuse, R11, R14 ;  /* 0x0000000b12070224 */ /* 0x048fe400078e020e */
[----:B------:R-:W-:Y:S01]  /*1e530*/  @P0 IMAD.WIDE.U32 R10, R18, R10, RZ ;  /* 0x0000000a120a0225 */ /* 0x000fe200078e00ff */
[----:B----4-:R-:W-:-:S03]  /*1e540*/  @P0 SHF.R.S32.HI R13, RZ, 0x1f, R15 ;  /* 0x0000001fff0d0819 */ /* 0x010fc6000001140f */
[----:B------:R-:W-:Y:S02]  /*1e550*/  @P0 IMAD.IADD R11, R11, 0x1, R7 ;  /* 0x000000010b0b0824 */ /* 0x000fe400078e0207 */
[----:B0-----:R-:W-:-:S04]  /*1e560*/  @P0 IMAD R14, R13, R8, RZ ;  /* 0x000000080d0e0224 */ /* 0x001fc800078e02ff */
[C---:B------:R-:W-:Y:S02]  /*1e570*/  @P0 IMAD R7, R15.reuse, R9, R14 ;  /* 0x000000090f070224 */ /* 0x040fe400078e020e */
[----:B------:R-:W-:-:S04]  /*1e580*/  @P0 IMAD.WIDE.U32 R8, R15, R8, R10 ;  /* 0x000000080f080225 */ /* 0x000fc800078e000a */
[----:B------:R-:W-:Y:S01]  /*1e590*/  @P0 IMAD.IADD R7, R9, 0x1, R7 ;  /* 0x0000000109070824 */ /* 0x000fe200078e0207 */
[----:B------:R-:W-:-:S04]  /*1e5a0*/  @P0 LEA R10, P2, R8, UR4, 0x2 ;  /* 0x00000004080a0c11 */ /* 0x000fc8000f8410ff */
[----:B------:R-:W-:Y:S01]  /*1e5b0*/  @P0 LEA.HI.X R11, R8, UR5, R7, 0x2, P2 ;  /* 0x00000005080b0c11 */ /* 0x000fe200090f1407 */
[----:B------:R-:W-:-:S06]  /*1e5c0*/  IMAD.MOV.U32 R8, RZ, RZ, 0x3f800000 ;  /* 0x3f800000ff087424 */ /* 0x000fcc00078e00ff */
        /* <DEDUP_REMOVED lines=13> */
[----:B------:R-:W3:Y:S01]  /*1e6a0*/  SHFL.BFLY PT, R14, R9, 0x1, 0x1f ;  /* 0x0c201f00090e7f89 */ /* 0x000ee200000e0000 */
[----:B------:R-:W-:Y:S02]  /*1e6b0*/  IMAD.MOV.U32 R5, RZ, RZ, RZ ;  /* 0x000000ffff057224 */ /* 0x000fe400078e00ff */
[----:B-1----:R-:W-:Y:S01]  /*1e6c0*/  FADD.FTZ R7, R6, R7 ;  /* 0x0000000706077221 */ /* 0x002fe20000010000 */
[----:B---3--:R-:W-:-:S04]  /*1e6d0*/  FADD.FTZ R14, R9, R14 ;  /* 0x0000000e090e7221 */ /* 0x008fc80000010000 */
[C---:B------:R-:W-:Y:S01]  /*1e6e0*/  FSETP.NE.FTZ.AND P0, PT, R7.reuse, RZ, PT ;  /* 0x000000ff0700720b */ /* 0x040fe20003f15000 */
[----:B------:R-:W-:Y:S01]  /*1e6f0*/  FMUL.FTZ R13, R7, 0.00390625 ;  /* 0x3b800000070d7820 */ /* 0x000fe20000410000 */
[----:B0-----:R-:W-:-:S04]  /*1e700*/  FMUL.FTZ R10, R14, 0.00390625 ;  /* 0x3b8000000e0a7820 */ /* 0x001fc80000410000 */
        /* <DEDUP_REMOVED lines=15> */
[----:B------:R-:W-:Y:S01]  /*1e800*/  IMAD.MOV.U32 R21, RZ, RZ, -0x800000 ;  /* 0xff800000ff157424 */ /* 0x000fe200078e00ff */
[----:B------:R-:W-:Y:S01]  /*1e810*/  MOV R20, 0xff800000 ;  /* 0xff80000000147802 */ /* 0x000fe20000000f00 */
[----:B------:R-:W-:Y:S01]  /*1e820*/  @P3 FFMA.FTZ R21, R2, R0, R11 ;  /* 0x0000000002153223 */ /* 0x000fe2000001000b */
[----:B------:R-:W-:-:S01]  /*1e830*/  @P2 FFMA.FTZ R20, R4, R3, R7 ;  /* 0x0000000304142223 */ /* 0x000fc20000010007 */
[-C--:B--2---:R-:W-:Y:S01]  /*1e840*/  FMUL.FTZ R2, R5, R8.reuse ;  /* 0x0000000805027220 */ /* 0x084fe20000410000 */
[----:B---3--:R-:W-:Y:S01]  /*1e850*/  FMUL.FTZ R0, R9, R8 ;  /* 0x0000000809007220 */ /* 0x008fe20000410000 */
[----:B------:R-:W-:Y:S02]  /*1e860*/  WARPGROUP.DEPBAR.LE gsb0, 0x0 ;  /* 0x00008000000079c5 */ /* 0x000fe40000010000 */
[----:B------:R-:W-:Y:S05]  /*1e870*/  @!P1 BRA `(.L_x_2524) ;  /* 0x0000000000049947 */ /* 0x000fea0003800000 */
[----:B------:R-:W-:Y:S01]  /*1e880*/  BPT.TRAP 0x1 ;  /* 0x000000040000795c */ /* 0x000fe20000300000 */
.L_x_2524:
[----:B------:R-:W-:Y:S02]  /*1e890*/  VIADD R12, R12, 0x38860 ;  /* 0x000388600c0c7836 */ /* 0x000fe40000000000 */
[-C--:B------:R-:W-:Y:S01]  /*1e8a0*/  FMUL.FTZ R15, R76, R2.reuse ;  /* 0x000000024c0f7220 */ /* 0x080fe20000410000 */
[----:B------:R-:W-:Y:S02]  /*1e8b0*/  IMAD.U32 R3, RZ, RZ, UR42 ;  /* 0x0000002aff037e24 */ /* 0x000fe4000f8e00ff */
[-C--:B------:R-:W-:Y:S01]  /*1e8c0*/  FMUL.FTZ R76, R125, R2.reuse ;  /* 0x000000027d4c7220 */ /* 0x080fe20000410000 */
[----:B------:R-:W-:Y:S02]  /*1e8d0*/  VIADD R234, R234, 0x1 ;  /* 0x00000001eaea7836 */ /* 0x000fe40000000000 */
[-C--:B------:R-:W-:Y:S01]  /*1e8e0*/  FMUL.FTZ R4, R29, R2.reuse ;  /* 0x000000021d047220 */ /* 0x080fe20000410000 */
[-C--:B------:R-:W-:Y:S01]  /*1e8f0*/  FMUL.FTZ R5, R36, R2.reuse ;  /* 0x0000000224057220 */ /* 0x080fe20000410000 */
[----:B------:R-:W-:Y:S01]  /*1e900*/  PRMT R18, R3, 0x654, R12 ;  /* 0x0000065403127816 */ /* 0x000fe2000000000c */
[-C--:B------:R-:W-:Y:S01]  /*1e910*/  FMUL.FTZ R3, R28, R2.reuse ;  /* 0x000000021c037220 */ /* 0x080fe20000410000 */
[----:B------:R-:W-:Y:S01]  /*1e920*/  ISETP.NE.AND P1, PT, R234, 0x2, PT ;  /* 0x00000002ea00780c */ /* 0x000fe20003f25270 */
[-C--:B------:R-:W-:Y:S01]  /*1e930*/  FMUL.FTZ R6, R37, R2.reuse ;  /* 0x0000000225067220 */ /* 0x080fe20000410000 */
[----:B------:R0:W-:Y:S01]  /*1e940*/  SYNCS.ARRIVE.TRANS64.RED.A1T0 RZ, [R18+URZ], RZ ;  /* 0x000000ff12ff79a7 */ /* 0x0001e2000810043f */
[-C--:B------:R-:W-:Y:S01]  /*1e950*/  FMUL.FTZ R7, R44, R2.reuse ;  /* 0x000000022c077220 */ /* 0x080fe20000410000 */
[-C--:B------:R-:W-:Y:S01]  /*1e960*/  FMUL.FTZ R8, R45, R2.reuse ;  /* 0x000000022d087220 */ /* 0x080fe20000410000 */
[----:B------:R-:W-:Y:S01]  /*1e970*/  FMUL.FTZ R9, R52, R2 ;  /* 0x0000000234097220 */ /* 0x000fe20000410000 */
        /* <DEDUP_REMOVED lines=124> */
.L_x_2438:
        /* <DEDUP_REMOVED lines=8> */
[----:B0-----:R0:W-:Y:S04]  /*1f1c0*/  STL.64 [R1+0x10], R156 ;  /* 0x0000109c01007387 */ /* 0x0011e80000100a00 */
[----:B------:R0:W-:Y:S01]  /*1f1d0*/  STL.64 [R1+0x18], R158 ;  /* 0x0000189e01007387 */ /* 0x0001e20000100a00 */
[----:B------:R-:W-:Y:S06]  /*1f1e0*/  BAR.ARV 0x4, 0x180 ;  /* 0x0106000000007b1d */ /* 0x000fec0000002000 */
[----:B------:R-:W-:Y:S05]  /*1f1f0*/  @P0 BRA `(.L_x_2526) ;  /* 0x0000002c006c0947 */ /* 0x000fea0003800000 */
[----:B------:R-:W2:Y:S04]  /*1f200*/  LDL R152, [R1+0x78] ;  /* 0x0000780001987983 */ /* 0x000ea80000100800 */
[----:B------:R-:W3:Y:S04]  /*1f210*/  LDL R2, [R1+0x54] ;  /* 0x0000540001027983 */ /* 0x000ee80000100800 */
[----:B------:R-:W4:Y:S01]  /*1f220*/  LDL R151, [R1+0x2c] ;  /* 0x00002c0001977983 */ /* 0x000f220000100800 */
[----:B------:R-:W-:Y:S01]  /*1f230*/  F2FP.BF16.F32.PACK_AB R3, R3, R24 ;  /* 0x000000180303723e */ /* 0x000fe200000010ff */
[----:B------:R-:W-:Y:S01]  /*1f240*/  ULDC.64 UR4, c[0x4][0x110] ;  /* 0x0100440000047ab9 */ /* 0x000fe20000000a00 */
[----:B------:R-:W-:-:S02]  /*1f250*/  F2FP.BF16.F32.PACK_AB R24, R7, R40 ;  /* 0x000000280718723e */ /* 0x000fc400000010ff */
[----:B------:R-:W1:Y:S01]  /*1f260*/  S2R R7, SR_SWINHI ;  /* 0x0000000000077919 */ /* 0x000e620000002f00 */
[----:B------:R-:W0:Y:S01]  /*1f270*/  S2R R150, SR_TID.X ;  /* 0x0000000000967919 */ /* 0x000e220000002100 */
        /* <DEDUP_REMOVED lines=10> */
[----:B------:R-:W-:-:S02]  /*1f320*/  MOV R76, R18 ;  /* 0x00000012004c7202 */ /* 0x000fc40000000f00 */
[----:B-1----:R-:W-:Y:S01]  /*1f330*/  MOV R77, R7 ;  /* 0x00000007004d7202 */ /* 0x002fe20000000f00 */
[----:B0-----:R-:W-:Y:S01]  /*1f340*/  IMAD.SHL.U32 R0, R150, 0x4, RZ ;  /* 0x0000000496007824 */ /* 0x001fe200078e00ff */
[----:B------:R-:W-:Y:S02]  /*1f350*/  F2FP.BF16.F32.PACK_AB R90, R47, R74 ;  /* 0x0000004a2f5a723e */ /* 0x000fe400000010ff */
[----:B------:R-:W-:Y:S02]  /*1f360*/  F2FP.BF16.F32.PACK_AB R63, R46, R51 ;  /* 0x000000332e3f723e */ /* 0x000fe400000010ff */
[----:B------:R-:W-:Y:S02]  /*1f370*/  LOP3.LUT R0, R0, 0xc, RZ, 0xc0, !PT ;  /* 0x0000000c00007812 */ /* 0x000fe400078ec0ff */
[----:B------:R-:W-:Y:S02]  /*1f380*/  F2FP.BF16.F32.PACK_AB R47, R28, R73 ;  /* 0x000000491c2f723e */ /* 0x000fe400000010ff */
[----:B------:R-:W-:-:S02]  /*1f390*/  F2FP.BF16.F32.PACK_AB R67, R54, R75 ;  /* 0x0000004b3643723e */ /* 0x000fc400000010ff */
[----:B------:R-:W-:Y:S02]  /*1f3a0*/  F2FP.BF16.F32.PACK_AB R127, R68, R61 ;  /* 0x0000003d447f723e */ /* 0x000fe400000010ff */
[----:B------:R-:W-:Y:S02]  /*1f3b0*/  F2FP.BF16.F32.PACK_AB R128, R85, R128 ;  /* 0x000000805580723e */ /* 0x000fe400000010ff */
[----:B------:R-:W-:Y:S02]  /*1f3c0*/  F2FP.BF16.F32.PACK_AB R46, R69, R112 ;  /* 0x00000070452e723e */ /* 0x000fe400000010ff */
[----:B------:R-:W-:Y:S02]  /*1f3d0*/  IADD3 R26, P0, R0, UR4, RZ ;  /* 0x00000004001a7c10 */ /* 0x000fe4000ff1e0ff */
[----:B------:R-:W-:Y:S02]  /*1f3e0*/  F2FP.BF16.F32.PACK_AB R40, R15, R72 ;  /* 0x000000480f28723e */ /* 0x000fe400000010ff */
[----:B------:R-:W-:-:S02]  /*1f3f0*/  F2FP.BF16.F32.PACK_AB R105, R60, R105 ;  /* 0x000000693c69723e */ /* 0x000fc400000010ff */
[----:B------:R-:W-:Y:S01]  /*1f400*/  F2FP.BF16.F32.PACK_AB R129, R84, R129 ;  /* 0x000000815481723e */ /* 0x000fe200000010ff */
[----:B------:R-:W-:Y:S01]  /*1f410*/  IMAD.X R27, RZ, RZ, UR5, P0 ;  /* 0x00000005ff1b7e24 */ /* 0x000fe200080e06ff */
[----:B------:R-:W-:Y:S02]  /*1f420*/  F2FP.BF16.F32.PACK_AB R57, R12, R57 ;  /* 0x000000390c39723e */ /* 0x000fe400000010ff */
[----:B------:R-:W-:Y:S02]  /*1f430*/  F2FP.BF16.F32.PACK_AB R12, R45, R96 ;  /* 0x000000602d0c723e */ /* 0x000fe400000010ff */
[----:B------:R0:W5:Y:S01]  /*1f440*/  LDG.E.CONSTANT R0, desc[UR46][R26.64] ;  /* 0x0000002e1a007981 */ /* 0x000162000c1e9900 */
[----:B------:R-:W-:Y:S02]  /*1f450*/  F2FP.BF16.F32.PACK_AB R144, R101, R144 ;  /* 0x000000906590723e */ /* 0x000fe400000010ff */
[----:B------:R-:W-:Y:S02]  /*1f460*/  F2FP.BF16.F32.PACK_AB R59, R116, R43 ;  /* 0x0000002b743b723e */ /* 0x000fe400000010ff */
[----:B------:R-:W-:-:S02]  /*1f470*/  F2FP.BF16.F32.PACK_AB R55, R117, R108 ;  /* 0x0000006c7537723e */ /* 0x000fc400000010ff */
[----:B------:R-:W-:Y:S02]  /*1f480*/  F2FP.BF16.F32.PACK_AB R33, R6, R33 ;  /* 0x000000210621723e */ /* 0x000fe400000010ff */
[----:B0-----:R-:W-:Y:S02]  /*1f490*/  F2FP.BF16.F32.PACK_AB R26, R62, R39 ;  /* 0x000000273e1a723e */ /* 0x001fe400000010ff */
        /* <DEDUP_REMOVED lines=10> */
[----:B------:R-:W-:Y:S02]  /*1f540*/  LOP3.LUT P0, R7, R150, 0x3, RZ, 0xc0, !PT ;  /* 0x0000000396077812 */ /* 0x000fe4000780c0ff */
[----:B------:R-:W-:Y:S02]  /*1f550*/  F2FP.BF16.F32.PACK_AB R132, R4, R25 ;  /* 0x000000190484723e */ /* 0x000fe400000010ff */
[----:B------:R-:W-:Y:S02]  /*1f560*/  F2FP.BF16.F32.PACK_AB R4, R153, R34 ;  /* 0x000000229904723e */ /* 0x000fe400000010ff */
[----:B------:R-:W-:Y:S02]  /*1f570*/  F2FP.BF16.F32.PACK_AB R41, R8, R41 ;  /* 0x000000290829723e */ /* 0x000fe400000010ff */
[----:B-----5:R-:W-:Y:S02]  /*1f580*/  F2FP.BF16.F32.PACK_AB R113, R36, R81 ;  /* 0x000000512471723e */ /* 0x020fe400000010ff */
[----:B------:R-:W-:Y:S01]  /*1f590*/  ISETP.EQ.OR P0, PT, R7, 0x3, !P0 ;  /* 0x000000030700780c */ /* 0x000fe20004702670 */
[----:B------:R-:W-:Y:S01]  /*1f5a0*/  UMOV UR4, 0xffffffff ;  /* 0xffffffff00047882 */ /* 0x000fe20000000000 */
        /* <DEDUP_REMOVED lines=21> */
[----:B------:R-:W-:Y:S01]  /*1f700*/  SEL R3, R132, R3, P0 ;  /* 0x0000000384037207 */ /* 0x000fe20000000000 */
[----:B--2---:R-:W-:-:S03]  /*1f710*/  IMAD.WIDE R52, R152, 0x2, R76 ;  /* 0x0000000298347825 */ /* 0x004fc600078e024c */
        /* <DEDUP_REMOVED lines=18> */
[----:B------:R-:W-:Y:S01]  /*1f840*/  IMAD.X R75, RZ, RZ, R53, P2 ;  /* 0x000000ffff4b7224 */ /* 0x000fe200010e0635 */
[----:B------:R-:W-:-:S02]  /*1f850*/  LOP3.LUT R72, R72, R73, RZ, 0x3c, !PT ;  /* 0x0000004948487212 */ /* 0x000fc400078e3cff */
[----:B------:R-:W-:Y:S01]  /*1f860*/  LOP3.LUT R60, R60, R61, RZ, 0x3c, !PT ;  /* 0x0000003d3c3c7212 */ /* 0x000fe200078e3cff */
[--C-:B------:R-:W-:Y:S01]  /*1f870*/  IMAD.X R61, RZ, RZ, R53.reuse, P4 ;  /* 0x000000ffff3d7224 */ /* 0x100fe200020e0635 */
[----:B------:R-:W-:Y:S01]  /*1f880*/  LOP3.LUT R68, R68, R69, RZ, 0x3c, !PT ;  /* 0x0000004544447212 */ /* 0x000fe200078e3cff */
[----:B------:R-:W-:Y:S01]  /*1f890*/  IMAD.X R69, RZ, RZ, R53, P5 ;  /* 0x000000ffff457224 */ /* 0x000fe200028e0635 */
[----:B------:R-:W-:Y:S02]  /*1f8a0*/  IADD3.X R73, RZ, R53, RZ, P1, !PT ;  /* 0x00000035ff497210 */ /* 0x000fe40000ffe4ff */
[C---:B------:R-:W-:Y:S02]  /*1f8b0*/  IADD3 R101, P3, R52.reuse, 0x8040, RZ ;  /* 0x0000804034657810 */ /* 0x040fe40007f7e0ff */
[C---:B------:R-:W-:Y:S02]  /*1f8c0*/  IADD3 R51, P2, R52.reuse, 0x8020, RZ ;  /* 0x0000802034337810 */ /* 0x040fe40007f5e0ff */
[----:B------:R-:W-:-:S02]  /*1f8d0*/  IADD3 R45, P1, R52, 0x8000, RZ ;  /* 0x00008000342d7810 */ /* 0x000fc40007f3e0ff */
[C---:B------:R-:W-:Y:S02]  /*1f8e0*/  IADD3 R39, P4, R52.reuse, 0x4040, RZ ;  /* 0x0000404034277810 */ /* 0x040fe40007f9e0ff */
[----:B------:R-:W-:Y:S02]  /*1f8f0*/  IADD3 R43, P5, R52, 0x4060, RZ ;  /* 0x00004060342b7810 */ /* 0x000fe40007fbe0ff */
[----:B------:R-:W-:Y:S02]  /*1f900*/  LOP3.LUT R100, R101, 0x380, RZ, 0xc0, !PT ;  /* 0x0000038065647812 */ /* 0x000fe400078ec0ff */
[----:B------:R-:W-:Y:S02]  /*1f910*/  LOP3.LUT R50, R51, 0x380, RZ, 0xc0, !PT ;  /* 0x0000038033327812 */ /* 0x000fe400078ec0ff */
[----:B------:R-:W-:Y:S02]  /*1f920*/  LOP3.LUT R44, R45, 0x380, RZ, 0xc0, !PT ;  /* 0x000003802d2c7812 */ /* 0x000fe400078ec0ff */
[----:B------:R-:W-:-:S02]  /*1f930*/  LOP3.LUT R38, R39, 0x380, RZ, 0xc0, !PT ;  /* 0x0000038027267812 */ /* 0x000fc400078ec0ff */
[----:B------:R-:W-:Y:S02]  /*1f940*/  LOP3.LUT R42, R43, 0x380, RZ, 0xc0, !PT ;  /* 0x000003802b2a7812 */ /* 0x000fe400078ec0ff */
[----:B------:R-:W-:Y:S02]  /*1f950*/  SHF.R.U64 R100, R100, 0x3, RZ ;  /* 0x0000000364647819 */ /* 0x000fe400000012ff */
[----:B------:R-:W-:Y:S02]  /*1f960*/  SHF.R.U64 R50, R50, 0x3, RZ ;  /* 0x0000000332327819 */ /* 0x000fe400000012ff */
[----:B------:R-:W-:Y:S02]  /*1f970*/  SHF.R.U64 R44, R44, 0x3, RZ ;  /* 0x000000032c2c7819 */ /* 0x000fe400000012ff */
[----:B------:R-:W-:Y:S02]  /*1f980*/  SHF.R.U64 R38, R38, 0x3, RZ ;  /* 0x0000000326267819 */ /* 0x000fe400000012ff */
[----:B------:R-:W-:-:S02]  /*1f990*/  SHF.R.U64 R42, R42, 0x3, RZ ;  /* 0x000000032a2a7819 */ /* 0x000fc400000012ff */
        /* <DEDUP_REMOVED lines=15> */
[----:B------:R-:W-:Y:S02]  /*1fa90*/  LOP3.LUT R36, R37, 0x380, RZ, 0xc0, !PT ;  /* 0x0000038025247812 */ /* 0x000fe400078ec0ff */
        /* <DEDUP_REMOVED lines=10> */
[----:B------:R-:W-:Y:S01]  /*1fb40*/  SHF.R.U64 R7, R7, 0x3, RZ ;  /* 0x0000000307077819 */ /* 0x000fe200000012ff */
[----:B---3--:R-:W-:Y:S01]  /*1fb50*/  IMAD.MOV.U32 R152, RZ, RZ, R2 ;  /* 0x000000ffff987224 */ /* 0x008fe200078e0002 */
        /* <DEDUP_REMOVED lines=11> */
[----:B----4-:R-:W-:Y:S01]  /*1fc10*/  IMAD.SHL.U32 R87, R151, 0x4, RZ ;  /* 0x0000000497577824 */ /* 0x010fe200078e00ff */
[----:B------:R-:W-:Y:S02]  /*1fc20*/  MOV R81, R72 ;  /* 0x0000004800517202 */ /* 0x000fe40000000f00 */
[----:B------:R-:W-:Y:S02]  /*1fc30*/  MOV R100, R100 ;  /* 0x0000006400647202 */ /* 0x000fe40000000f00 */
[----:B------:R-:W-:Y:S02]  /*1fc40*/  F2FP.BF16.F32.PACK_AB R2, R143, R146 ;  /* 0x000000928f02723e */ /* 0x000fe400000010ff */
        /* <DEDUP_REMOVED lines=14> */
[----:B------:R-:W-:Y:S01]  /*1fd30*/  SHF.L.U64.HI R101, R151, 0x2, R152 ;  /* 0x0000000297657819 */ /* 0x000fe20000010298 */
[----:B------:R-:W-:Y:S06]  /*1fd40*/  BRA.DIV UR4, `(.L_x_2527) ;  /* 0x000000c604047947 */ /* 0x000fec000b800000 */
[----:B------:R-:W-:Y:S02]  /*1fd50*/  SEL R7, R32, R33, P0 ;  /* 0x0000002120077207 */ /* 0x000fe40000000000 */
[----:B------:R-:W-:Y:S02]  /*1fd60*/  SEL R8, R33, R32, P0 ;  /* 0x0000002021087207 */ /* 0x000fe40000000000 */
[----:B------:R-:W-:Y:S02]  /*1fd70*/  SEL R27, R56, R57, P0 ;  /* 0x00000039381b7207 */ /* 0x000fe40000000000 */
[----:B------:R-:W-:Y:S02]  /*1fd80*/  SEL R32, R57, R56, P0 ;  /* 0x0000003839207207 */ /* 0x000fe40000000000 */
[----:B------:R-:W-:Y:S01]  /*1fd90*/  SEL R29, R64, R31, P0 ;  /* 0x0000001f401d7207 */ /* 0x000fe20000000000 */
[----:B------:R-:W-:Y:S01]  /*1fda0*/  SHFL.IDX PT, R34, R27, R0, 0x1c1f ;  /* 0x001c1f001b227589 */ /* 0x000fe200000e0000 */
[----:B------:R-:W-:-:S02]  /*1fdb0*/  SEL R36, R31, R64, P0 ;  /* 0x000000401f247207 */ /* 0x000fc40000000000 */
[----:B------:R-:W-:Y:S01]  /*1fdc0*/  SEL R35, R88, R117, P0 ;  /* 0x0000007558237207 */ /* 0x000fe20000000000 */
[----:B------:R-:W-:Y:S01]  /*1fdd0*/  SHFL.IDX PT, R38, R29, R0, 0x1c1f ;  /* 0x001c1f001d267589 */ /* 0x000fe200000e0000 */
        /* <DEDUP_REMOVED lines=59> */
[----:B------:R-:W0:Y:S01]  /*20190*/  SHFL.IDX PT, R7, R8, R5, 0x1c1f ;  /* 0x001c1f0508077589 */ /* 0x000e2200000e0000 */
[----:B------:R-:W-:-:S02]  /*201a0*/  SEL R94, R109, R94, P0 ;  /* 0x0000005e6d5e7207 */ /* 0x000fc40000000000 */
[----:B------:R-:W-:Y:S01]  /*201b0*/  SEL R69, R30, R111, P0 ;  /* 0x0000006f1e457207 */ /* 0x000fe20000000000 */
[----:B------:R-:W1:Y:S01]  /*201c0*/  SHFL.IDX PT, R9, R24, R5, 0x1c1f ;  /* 0x001c1f0518097589 */ /* 0x000e6200000e0000 */
[----:B------:R-:W-:Y:S02]  /*201d0*/  SEL R104, R111, R30, P0 ;  /* 0x0000001e6f687207 */ /* 0x000fe40000000000 */
[----:B------:R-:W-:Y:S01]  /*201e0*/  SEL R106, R107, R106, P0 ;  /* 0x0000006a6b6a7207 */ /* 0x000fe20000000000 */
[----:B------:R-:W-:Y:S01]  /*201f0*/  SHFL.IDX PT, R30, R25, R0, 0x1c1f ;  /* 0x001c1f00191e7589 */ /* 0x000fe200000e0000 */
[----:B------:R-:W-:Y:S02]  /*20200*/  SEL R86, R11, R86, P0 ;  /* 0x000000560b567207 */ /* 0x000fe40000000000 */
[----:B------:R-:W-:Y:S01]  /*20210*/  SEL R105, R108, R115, P0 ;  /* 0x000000736c697207 */ /* 0x000fe20000000000 */
[----:B------:R-:W2:Y:S01]  /*20220*/  SHFL.IDX PT, R25, R28, R5, 0x1c1f ;  /* 0x001c1f051c197589 */ /* 0x000ea200000e0000 */
[----:B------:R-:W-:-:S02]  /*20230*/  SEL R107, R110, R123, P0 ;  /* 0x0000007b6e6b7207 */ /* 0x000fc40000000000 */
[----:B------:R-:W-:Y:S01]  /*20240*/  SEL R109, R112, R131, P0 ;  /* 0x00000083706d7207 */ /* 0x000fe20000000000 */
[----:B------:R-:W3:Y:S01]  /*20250*/  SHFL.IDX PT, R27, R32, R5, 0x1c1f ;  /* 0x001c1f05201b7589 */ /* 0x000ee200000e0000 */
[----:B------:R-:W-:Y:S02]  /*20260*/  SEL R111, R114, R139, P0 ;  /* 0x0000008b726f7207 */ /* 0x000fe40000000000 */
[----:B------:R-:W-:Y:S01]  /*20270*/  SEL R108, R115, R108, P0 ;  /* 0x0000006c736c7207 */ /* 0x000fe20000000000 */
[----:B------:R-:W4:Y:S01]  /*20280*/  SHFL.IDX PT, R40, R40, R5, 0x1c1f ;  /* 0x001c1f0528287589 */ /* 0x000f2200000e0000 */
[----:B------:R-:W-:Y:S02]  /*20290*/  SEL R110, R123, R110, P0 ;  /* 0x0000006e7b6e7207 */ /* 0x000fe40000000000 */
[----:B------:R-:W-:Y:S01]  /*202a0*/  SEL R112, R131, R112, P0 ;  /* 0x0000007083707207 */ /* 0x000fe20000000000 */
[----:B------:R-:W5:Y:S01]  /*202b0*/  SHFL.IDX PT, R29, R36, R5, 0x1c1f ;  /* 0x001c1f05241d7589 */ /* 0x000f6200000e0000 */
[----:B------:R-:W-:-:S02]  /*202c0*/  SEL R114, R139, R114, P0 ;  /* 0x000000728b727207 */ /* 0x000fc40000000000 */
[----:B------:R-:W-:Y:S01]  /*202d0*/  SEL R75, R2, R147, P0 ;  /* 0x00000093024b7207 */ /* 0x000fe20000000000 */
[----:B------:R-:W5:Y:S01]  /*202e0*/  SHFL.IDX PT, R42, R42, R5, 0x1c1f ;  /* 0x001c1f052a2a7589 */ /* 0x000f6200000e0000 */
[----:B------:R-:W-:Y:S02]  /*202f0*/  SEL R2, R147, R2, P0 ;  /* 0x0000000293027207 */ /* 0x000fe40000000000 */
[----:B0-----:R-:W-:Y:S01]  /*20300*/  SEL R8, R10, R7, P0 ;  /* 0x000000070a087207 */ /* 0x001fe20000000000 */
[----:B------:R-:W0:Y:S01]  /*20310*/  SHFL.IDX PT, R35, R44, R5, 0x1c1f ;  /* 0x001c1f052c237589 */ /* 0x000e2200000e0000 */
[----:B-1----:R-:W-:Y:S02]  /*20320*/  SEL R24, R26, R9, P0 ;  /* 0x000000091a187207 */ /* 0x002fe40000000000 */
[----:B------:R-:W-:Y:S01]  /*20330*/  SEL R10, R7, R10, P0 ;  /* 0x0000000a070a7207 */ /* 0x000fe20000000000 */
[----:B------:R-:W1:Y:S01]  /*20340*/  SHFL.IDX PT, R37, R48, R5, 0x1c1f ;  /* 0x001c1f0530257589 */ /* 0x000e6200000e0000 */
[----:B--2---:R-:W-:-:S02]  /*20350*/  SEL R28, R30, R25, P0 ;  /* 0x000000191e1c7207 */ /* 0x004fc40000000000 */
[----:B------:R-:W-:Y:S01]  /*20360*/  SEL R26, R9, R26, P0 ;  /* 0x0000001a091a7207 */ /* 0x000fe20000000000 */
[----:B------:R-:W2:Y:S01]  /*20370*/  SHFL.IDX PT, R39, R52, R5, 0x1c1f ;  /* 0x001c1f0534277589 */ /* 0x000ea200000e0000 */
[----:B---3--:R-:W-:Y:S02]  /*20380*/  SEL R32, R34, R27, P0 ;  /* 0x0000001b22207207 */ /* 0x008fe40000000000 */
[----:B------:R-:W-:Y:S01]  /*20390*/  SEL R30, R25, R30, P0 ;  /* 0x0000001e191e7207 */ /* 0x000fe20000000000 */
[----:B------:R-:W3:Y:S01]  /*203a0*/  SHFL.IDX PT, R41, R56, R5, 0x1c1f ;  /* 0x001c1f0538297589 */ /* 0x000ee200000e0000 */
[----:B----4-:R-:W-:Y:S02]  /*203b0*/  SEL R12, R31, R40, P0 ;  /* 0x000000281f0c7207 */ /* 0x010fe40000000000 */
[----:B------:R-:W-:Y:S01]  /*203c0*/  SEL R14, R40, R31, P0 ;  /* 0x0000001f280e7207 */ /* 0x000fe20000000000 */
[----:B------:R-:W4:Y:S01]  /*203d0*/  SHFL.IDX PT, R43, R60, R5, 0x1c1f ;  /* 0x001c1f053c2b7589 */ /* 0x000f2200000e0000 */
[----:B------:R-:W-:-:S02]  /*203e0*/  SEL R34, R27, R34, P0 ;  /* 0x000000221b227207 */ /* 0x000fc40000000000 */
[----:B-----5:R-:W-:Y:S01]  /*203f0*/  SEL R36, R38, R29, P0 ;  /* 0x0000001d26247207 */ /* 0x020fe20000000000 */
[----:B------:R-:W5:Y:S01]  /*20400*/  SHFL.IDX PT, R45, R64, R5, 0x1c1f ;  /* 0x001c1f05402d7589 */ /* 0x000f6200000e0000 */
[----:B------:R-:W-:Y:S02]  /*20410*/  SEL R40, R33, R42, P0 ;  /* 0x0000002a21287207 */ /* 0x000fe40000000000 */
[----:B------:R-:W-:Y:S01]  /*20420*/  SEL R38, R29, R38, P0 ;  /* 0x000000261d267207 */ /* 0x000fe20000000000 */
[----:B------:R-:W5:Y:S01]  /*20430*/  SHFL.IDX PT, R47, R68, R5, 0x1c1f ;  /* 0x001c1f05442f7589 */ /* 0x000f6200000e0000 */
[----:B0-----:R-:W-:Y:S02]  /*20440*/  SEL R44, R46, R35, P0 ;  /* 0x000000232e2c7207 */ /* 0x001fe40000000000 */
[----:B------:R-:W-:Y:S01]  /*20450*/  SEL R42, R42, R33, P0 ;  /* 0x000000212a2a7207 */ /* 0x000fe20000000000 */
[----:B------:R-:W0:Y:S01]  /*20460*/  SHFL.IDX PT, R49, R72, R5, 0x1c1f ;  /* 0x001c1f0548317589 */ /* 0x000e2200000e0000 */
[----:B-1----:R-:W-:-:S02]  /*20470*/  SEL R48, R50, R37, P0 ;  /* 0x0000002532307207 */ /* 0x002fc40000000000 */
[----:B------:R-:W-:Y:S01]  /*20480*/  SEL R46, R35, R46, P0 ;  /* 0x0000002e232e7207 */ /* 0x000fe20000000000 */
[----:B------:R-:W-:Y:S01]  /*20490*/  SHFL.IDX PT, R55, R55, R0, 0x1c1f ;  /* 0x001c1f0037377589 */ /* 0x000fe200000e0000 */
[----:B--2---:R-:W-:Y:S02]  /*204a0*/  SEL R52, R54, R39, P0 ;  /* 0x0000002736347207 */ /* 0x004fe40000000000 */
[----:B------:R-:W-:Y:S01]  /*204b0*/  SEL R50, R37, R50, P0 ;  /* 0x0000003225327207 */ /* 0x000fe20000000000 */
[----:B------:R-:W1:Y:S01]  /*204c0*/  SHFL.IDX PT, R78, R78, R5, 0x1c1f ;  /* 0x001c1f054e4e7589 */ /* 0x000e6200000e0000 */
[----:B---3--:R-:W-:Y:S02]  /*204d0*/  SEL R56, R58, R41, P0 ;  /* 0x000000293a387207 */ /* 0x008fe40000000000 */
[----:B------:R-:W-:Y:S01]  /*204e0*/  SEL R54, R39, R54, P0 ;  /* 0x0000003627367207 */ /* 0x000fe20000000000 */
[----:B------:R-:W2:Y:S01]  /*204f0*/  SHFL.IDX PT, R80, R80, R5, 0x1c1f ;  /* 0x001c1f0550507589 */ /* 0x000ea200000e0000 */
[----:B----4-:R-:W-:-:S02]  /*20500*/  SEL R60, R62, R43, P0 ;  /* 0x0000002b3e3c7207 */ /* 0x010fc40000000000 */
[----:B------:R-:W-:Y:S01]  /*20510*/  SEL R58, R41, R58, P0 ;  /* 0x0000003a293a7207 */ /* 0x000fe20000000000 */
[----:B------:R-:W3:Y:S01]  /*20520*/  SHFL.IDX PT, R82, R82, R5, 0x1c1f ;  /* 0x001c1f0552527589 */ /* 0x000ee200000e0000 */
[----:B-----5:R-:W-:Y:S02]  /*20530*/  SEL R64, R66, R45, P0 ;  /* 0x0000002d42407207 */ /* 0x020fe40000000000 */
[----:B------:R-:W-:Y:S01]  /*20540*/  SEL R62, R43, R62, P0 ;  /* 0x0000003e2b3e7207 */ /* 0x000fe20000000000 */
[----:B------:R-:W-:Y:S01]  /*20550*/  SHFL.IDX PT, R59, R59, R0, 0x1c1f ;  /* 0x001c1f003b3b7589 */ /* 0x000fe200000e0000 */
[----:B------:R-:W-:Y:S02]  /*20560*/  SEL R68, R70, R47, P0 ;  /* 0x0000002f46447207 */ /* 0x000fe40000000000 */
[----:B------:R-:W-:Y:S01]  /*20570*/  SEL R66, R45, R66, P0 ;  /* 0x000000422d427207 */ /* 0x000fe20000000000 */
[----:B------:R-:W-:Y:S01]  /*20580*/  SHFL.IDX PT, R65, R65, R0, 0x1c1f ;  /* 0x001c1f0041417589 */ /* 0x000fe200000e0000 */
[----:B0-----:R-:W-:-:S02]  /*20590*/  SEL R72, R74, R49, P0 ;  /* 0x000000314a487207 */ /* 0x001fc40000000000 */
[----:B------:R-:W-:Y:S01]  /*205a0*/  SEL R70, R47, R70, P0 ;  /* 0x000000462f467207 */ /* 0x000fe20000000000 */
[----:B------:R-:W-:Y:S01]  /*205b0*/  SHFL.IDX PT, R67, R67, R0, 0x1c1f ;  /* 0x001c1f0043437589 */ /* 0x000fe200000e0000 */
[----:B------:R-:W-:-:S03]  /*205c0*/  SEL R74, R49, R74, P0 ;  /* 0x0000004a314a7207 */ /* 0x000fc60000000000 */
[----:B------:R-:W-:Y:S01]  /*205d0*/  SHFL.IDX PT, R69, R69, R0, 0x1c1f ;  /* 0x001c1f0045457589 */ /* 0x000fe200000e0000 */
[----:B-1----:R-:W-:-:S03]  /*205e0*/  SEL R7, R78, R51, P0 ;  /* 0x000000334e077207 */ /* 0x002fc60000000000 */
[----:B------:R-:W-:Y:S01]  /*205f0*/  SHFL.IDX PT, R71, R71, R0, 0x1c1f ;  /* 0x001c1f0047477589 */ /* 0x000fe200000e0000 */
[----:B--2---:R-:W-:Y:S02]  /*20600*/  SEL R9, R53, R80, P0 ;  /* 0x0000005035097207 */ /* 0x004fe40000000000 */
[----:B------:R-:W-:Y:S01]  /*20610*/  SEL R11, R80, R53, P0 ;  /* 0x00000035500b7207 */ /* 0x000fe20000000000 */
[----:B------:R-:W0:Y:S01]  /*20620*/  SHFL.IDX PT, R3, R3, R5, 0x1c1f ;  /* 0x001c1f0503037589 */ /* 0x000e2200000e0000 */
[----:B---3--:R-:W-:Y:S02]  /*20630*/  SEL R25, R55, R82, P0 ;  /* 0x0000005237197207 */ /* 0x008fe40000000000 */
[----:B------:R-:W-:Y:S01]  /*20640*/  SEL R27, R82, R55, P0 ;  /* 0x00000037521b7207 */ /* 0x000fe20000000000 */
[----:B------:R-:W1:Y:S04]  /*20650*/  SHFL.IDX PT, R84, R84, R5, 0x1c1f ;  /* 0x001c1f0554547589 */ /* 0x000e6800000e0000 */
[----:B------:R-:W2:Y:S04]  /*20660*/  SHFL.IDX PT, R86, R86, R5, 0x1c1f ;  /* 0x001c1f0556567589 */ /* 0x000ea800000e0000 */
[----:B------:R-:W3:Y:S04]  /*20670*/  SHFL.IDX PT, R88, R88, R5, 0x1c1f ;  /* 0x001c1f0558587589 */ /* 0x000ee800000e0000 */
[----:B------:R-:W4:Y:S04]  /*20680*/  SHFL.IDX PT, R90, R90, R5, 0x1c1f ;  /* 0x001c1f055a5a7589 */ /* 0x000f2800000e0000 */
[----:B------:R-:W5:Y:S04]  /*20690*/  SHFL.IDX PT, R92, R92, R5, 0x1c1f ;  /* 0x001c1f055c5c7589 */ /* 0x000f6800000e0000 */
[----:B------:R-:W5:Y:S01]  /*206a0*/  SHFL.IDX PT, R94, R94, R5, 0x1c1f ;  /* 0x001c1f055e5e7589 */ /* 0x000f6200000e0000 */
[----:B0-----:R-:W-:-:S02]  /*206b0*/  SEL R4, R6, R3, P0 ;  /* 0x0000000306047207 */ /* 0x001fc40000000000 */
[----:B------:R-:W-:Y:S01]  /*206c0*/  SEL R6, R3, R6, P0 ;  /* 0x0000000603067207 */ /* 0x000fe20000000000 */
[----:B------:R-:W0:Y:S01]  /*206d0*/  SHFL.IDX PT, R104, R104, R5, 0x1c1f ;  /* 0x001c1f0568687589 */ /* 0x000e2200000e0000 */
[----:B-1----:R-:W-:Y:S02]  /*206e0*/  SEL R29, R57, R84, P0 ;  /* 0x00000054391d7207 */ /* 0x002fe40000000000 */
[----:B------:R-:W-:Y:S01]  /*206f0*/  SEL R31, R84, R57, P0 ;  /* 0x00000039541f7207 */ /* 0x000fe20000000000 */
[----:B------:R-:W1:Y:S01]  /*20700*/  SHFL.IDX PT, R106, R106, R5, 0x1c1f ;  /* 0x001c1f056a6a7589 */ /* 0x000e6200000e0000 */
        /* <DEDUP_REMOVED lines=9> */
[----:B-----5:R-:W-:Y:S02]  /*207a0*/  SEL R41, R65, R92, P0 ;  /* 0x0000005c41297207 */ /* 0x020fe40000000000 */
[----:B------:R-:W-:Y:S01]  /*207b0*/  SEL R43, R92, R65, P0 ;  /* 0x000000415c2b7207 */ /* 0x000fe20000000000 */
[----:B------:R-:W-:Y:S01]  /*207c0*/  SHFL.IDX PT, R111, R111, R0, 0x1c1f ;  /* 0x001c1f006f6f7589 */ /* 0x000fe200000e0000 */
[----:B------:R-:W-:-:S02]  /*207d0*/  SEL R45, R67, R94, P0 ;  /* 0x0000005e432d7207 */ /* 0x000fc40000000000 */
[----:B------:R-:W-:Y:S01]  /*207e0*/  SEL R47, R94, R67, P0 ;  /* 0x000000435e2f7207 */ /* 0x000fe20000000000 */
[----:B------:R-:W2:Y:S01]  /*207f0*/  SHFL.IDX PT, R108, R108, R5, 0x1c1f ;  /* 0x001c1f056c6c7589 */ /* 0x000ea200000e0000 */
[----:B0-----:R-:W-:-:S03]  /*20800*/  SEL R49, R69, R104, P0 ;  /* 0x0000006845317207 */ /* 0x001fc60000000000 */
[----:B------:R-:W0:Y:S01]  /*20810*/  SHFL.IDX PT, R110, R110, R5, 0x1c1f ;  /* 0x001c1f056e6e7589 */ /* 0x000e2200000e0000 */
[----:B-1----:R-:W-:Y:S02]  /*20820*/  SEL R53, R71, R106, P0 ;  /* 0x0000006a47357207 */ /* 0x002fe40000000000 */
[----:B------:R-:W-:Y:S01]  /*20830*/  SEL R55, R106, R71, P0 ;  /* 0x000000476a377207 */ /* 0x000fe20000000000 */
[----:B------:R-:W1:Y:S04]  /*20840*/  SHFL.IDX PT, R112, R112, R5, 0x1c1f ;  /* 0x001c1f0570707589 */ /* 0x000e6800000e0000 */
[----:B------:R-:W3:Y:S04]  /*20850*/  SHFL.IDX PT, R114, R114, R5, 0x1c1f ;  /* 0x001c1f0572727589 */ /* 0x000ee800000e0000 */
[----:B------:R4:W3:Y:S04]  /*20860*/  SHFL.IDX PT, R2, R2, R5, 0x1c1f ;  /* 0x001c1f0502027589 */ /* 0x0008e800000e0000 */
[----:B------:R5:W3:Y:S01]  /*20870*/  SHFL.IDX PT, R75, R75, R0, 0x1c1f ;  /* 0x001c1f004b4b7589 */ /* 0x000ae200000e0000 */
[----:B--2---:R-:W-:-:S02]  /*20880*/  SEL R57, R105, R108, P0 ;  /* 0x0000006c69397207 */ /* 0x004fc40000000000 */
[----:B----4-:R-:W-:Y:S02]  /*20890*/  SEL R5, R51, R78, P0 ;  /* 0x0000004e33057207 */ /* 0x010fe40000000000 */
[----:B------:R-:W-:Y:S02]  /*208a0*/  SEL R51, R104, R69, P0 ;  /* 0x0000004568337207 */ /* 0x000fe40000000000 */
[----:B------:R-:W-:Y:S01]  /*208b0*/  SEL R59, R108, R105, P0 ;  /* 0x000000696c3b7207 */ /* 0x000fe20000000000 */
[----:B-----5:R-:W-:Y:S01]  /*208c0*/  IMAD.MOV.U32 R0, RZ, RZ, RZ ;  /* 0x000000ffff007224 */ /* 0x020fe200078e00ff */
[----:B0-----:R-:W-:Y:S02]  /*208d0*/  SEL R61, R107, R110, P0 ;  /* 0x0000006e6b3d7207 */ /* 0x001fe40000000000 */
[----:B------:R-:W-:Y:S02]  /*208e0*/  SEL R63, R110, R107, P0 ;  /* 0x0000006b6e3f7207 */ /* 0x000fe40000000000 */
[----:B-1----:R-:W-:-:S02]  /*208f0*/  SEL R65, R109, R112, P0 ;  /* 0x000000706d417207 */ /* 0x002fc40000000000 */
[----:B------:R-:W-:Y:S02]  /*20900*/  SEL R67, R112, R109, P0 ;  /* 0x0000006d70437207 */ /* 0x000fe40000000000 */
[----:B---3--:R-:W-:Y:S02]  /*20910*/  SEL R69, R111, R114, P0 ;  /* 0x000000726f457207 */ /* 0x008fe40000000000 */
[----:B------:R-:W-:-:S07]  /*20920*/  SEL R71, R114, R111, P0 ;  /* 0x0000006f72477207 */ /* 0x000fce0000000000 */
.L_x_2801:
[----:B------:R-:W-:Y:S05]  /*20930*/  WARPSYNC.ALL ;  /* 0x0000000000007948 */ /* 0x000fea0003800000 */
[----:B------:R-:W-:Y:S06]  /*20940*/  BAR.SYNC.DEFER_BLOCKING 0x1, 0x100 ;  /* 0x0044000000007b1d */ /* 0x000fec0000010000 */
[----:B------:R-:W-:-:S02]  /*20950*/  ULDC.64 UR4, c[0x0][0xc00] ;  /* 0x0003000000047ab9 */ /* 0x000fc40000000a00 */
[----:B------:R-:W0:Y:S01]  /*20960*/  LDC R78, c[0x0][0xbe8] ;  /* 0x0002fa00ff4e7b82 */ /* 0x000e220000000800 */
[----:B------:R-:W-:Y:S01]  /*20970*/  ISETP.NE.U32.AND P1, PT, RZ, UR4, PT ;  /* 0x00000004ff007c0c */ /* 0x000fe2000bf25070 */
[----:B------:R-:W2:Y:S01]  /*20980*/  LDL R80, [R1+0x48] ;  /* 0x0000480001507983 */ /* 0x000ea20000100800 */
[----:B------:R-:W-:Y:S02]  /*20990*/  IADD3 R104, P2, R87, UR4, RZ ;  /* 0x0000000457687c10 */ /* 0x000fe4000ff5e0ff */
[----:B------:R-:W-:Y:S01]  /*209a0*/  ISETP.NE.AND.EX P1, PT, RZ, UR5, PT, P1 ;  /* 0x00000005ff007c0c */ /* 0x000fe2000bf25310 */
[----:B------:R-:W2:Y:S01]  /*209b0*/  LDL R84, [R1] ;  /* 0x0000000001547983 */ /* 0x000ea20000100800 */
        /* <DEDUP_REMOVED lines=8> */
[----:B-1----:R-:W-:-:S02]  /*20a40*/  SEL R73, R75, R2, P0 ;  /* 0x000000024b497207 */ /* 0x002fc40000000000 */
[----:B------:R-:W-:Y:S01]  /*20a50*/  SEL R75, R2, R75, P0 ;  /* 0x0000004b024b7207 */ /* 0x000fe20000000000 */
[----:B------:R-:W-:Y:S04]  /*20a60*/  STSM.16.M88.4 [R96], R12 ;  /* 0x0000000c60007844 */ /* 0x000fe80000000200 */
[----:B------:R-:W-:Y:S04]  /*20a70*/  STSM.16.M88.4 [R97], R40 ;  /* 0x0000002861007844 */ /* 0x000fe80000000200 */
[----:B------:R-:W-:Y:S04]  /*20a80*/  STSM.16.M88.4 [R98], R44 ;  /* 0x0000002c62007844 */ /* 0x000fe80000000200 */
[----:B------:R-:W-:Y:S04]  /*20a90*/  STSM.16.M88.4 [R99], R48 ;  /* 0x0000003063007844 */ /* 0x000fe80000000200 */
[----:B------:R-:W-:Y:S01]  /*20aa0*/  STSM.16.M88.4 [R100], R52 ;  /* 0x0000003464007844 */ /* 0x000fe20000000200 */
[----:B------:R-:W-:-:S03]  /*20ab0*/  ISETP.NE.U32.AND P0, PT, RZ, UR4, PT ;  /* 0x00000004ff007c0c */ /* 0x000fc6000bf05070 */
        /* <DEDUP_REMOVED lines=16> */
[----:B--2---:R-:W-:Y:S01]  /*20bc0*/  IMAD.IADD R15, R80, 0x1, R84 ;  /* 0x00000001500f7824 */ /* 0x004fe200078e0254 */
[----:B01-3--:R-:W-:Y:S06]  /*20bd0*/  @P0 BRA `(.L_x_2528) ;  /* 0x0000000000100947 */ /* 0x00bfec0003800000 */
[----:B------:R-:W-:Y:S05]  /*20be0*/  @!P1 BRA `(.L_x_2528) ;  /* 0x00000000000c9947 */ /* 0x000fea0003800000 */
[----:B------:R-:W2:Y:S04]  /*20bf0*/  LDG.E R2, desc[UR46][R104.64] ;  /* 0x0000002e68027981 */ /* 0x000ea8000c1e1900 */
[----:B-----5:R-:W2:Y:S02]  /*20c00*/  LDG.E R81, desc[UR46][R104.64+0x4] ;  /* 0x0000042e68517981 */ /* 0x020ea4000c1e1900 */
[----:B--2---:R-:W-:-:S07]  /*20c10*/  IMAD.IADD R81, R81, 0x1, -R2 ;  /* 0x0000000151517824 */ /* 0x004fce00078e0a02 */
.L_x_2528:
[----:B------:R-:W2:Y:S01]  /*20c20*/  LDL.LU R86, [R1+0x50] ;  /* 0x0000500001567983 */ /* 0x000ea20000300800 */
[----:B------:R-:W-:Y:S01]  /*20c30*/  @P2 IMAD.HI.U32 R2, R15, R4, RZ ;  /* 0x000000040f022227 */ /* 0x000fe200078e00ff */
[----:B------:R-:W-:Y:S01]  /*20c40*/  ULDC.64 UR4, c[0x0][0xb90] ;  /* 0x0002e40000047ab9 */ /* 0x000fe20000000a00 */
[----:B-----5:R-:W-:Y:S02]  /*20c50*/  SHF.R.S32.HI R3, RZ, 0x1f, R0 ;  /* 0x0000001fff037819 */ /* 0x020fe40000011400 */
[----:B------:R-:W-:Y:S01]  /*20c60*/  IMAD.MOV.U32 R7, RZ, RZ, R15 ;  /* 0x000000ffff077224 */ /* 0x000fe200078e000f */
[----:B------:R-:W-:Y:S01]  /*20c70*/  @P2 SHF.R.U32.HI R7, RZ, R5, R2 ;  /* 0x00000005ff072219 */ /* 0x000fe20000011602 */
[----:B------:R-:W-:Y:S01]  /*20c80*/  IMAD.MOV.U32 R2, RZ, RZ, R0 ;  /* 0x000000ffff027224 */ /* 0x000fe200078e0000 */
[----:B------:R-:W-:Y:S01]  /*20c90*/  SEL R79, R151, RZ, !P1 ;  /* 0x000000ff974f7207 */ /* 0x000fe20004800000 */
[----:B------:R-:W-:Y:S02]  /*20ca0*/  IMAD R11, R19, 0x40, R22 ;  /* 0x00000040130b7824 */ /* 0x000fe400078e0216 */
[----:B------:R-:W-:-:S02]  /*20cb0*/  IMAD.MOV R13, RZ, RZ, -R7 ;  /* 0x000000ffff0d7224 */ /* 0x000fc400078e0a07 */
[----:B------:R-:W-:Y:S01]  /*20cc0*/  IMAD.WIDE R76, R11, 0x2, R76 ;  /* 0x000000020b4c7825 */ /* 0x000fe200078e024c */
[----:B------:R-:W-:-:S03]  /*20cd0*/  SHF.R.S32.HI R11, RZ, 0x1f, R7 ;  /* 0x0000001fff0b7819 */ /* 0x000fc60000011407 */
[----:B------:R-:W-:Y:S01]  /*20ce0*/  VIADD R82, R150, 0xffffff80 ;  /* 0xffffff8096527836 */ /* 0x000fe20000000000 */
[C---:B------:R-:W-:Y:S01]  /*20cf0*/  IADD3 R69, P0, R76.reuse, 0x1000, RZ ;  /* 0x000010004c457810 */ /* 0x040fe20007f1e0ff */
[----:B------:R-:W-:Y:S01]  /*20d00*/  IMAD R81, R81, R78, RZ ;  /* 0x0000004e51517224 */ /* 0x000fe200078e02ff */
[C---:B------:R-:W-:Y:S02]  /*20d10*/  IADD3 R57, P5, R76.reuse, 0x4000, RZ ;  /* 0x000040004c397810 */ /* 0x040fe40007fbe0ff */
[----:B------:R-:W-:Y:S02]  /*20d20*/  SHF.R.S32.HI R83, RZ, 0x1f, R82 ;  /* 0x0000001fff537819 */ /* 0x000fe40000011452 */
[----:B------:R-:W-:Y:S02]  /*20d30*/  LOP3.LUT R68, R69, 0x380, RZ, 0xc0, !PT ;  /* 0x0000038045447812 */ /* 0x000fe400078ec0ff */
[----:B------:R-:W-:Y:S02]  /*20d40*/  IADD3 R53, P4, R76, 0x5000, RZ ;  /* 0x000050004c357810 */ /* 0x000fe40007f9e0ff */
[----:B------:R-:W-:-:S02]  /*20d50*/  SHF.R.U64 R68, R68, 0x3, RZ ;  /* 0x0000000344447819 */ /* 0x000fc400000012ff */
[----:B------:R-:W-:Y:S02]  /*20d60*/  LOP3.LUT R56, R57, 0x380, RZ, 0xc0, !PT ;  /* 0x0000038039387812 */ /* 0x000fe400078ec0ff */
[----:B------:R-:W-:Y:S01]  /*20d70*/  LOP3.LUT R68, R68, R69, RZ, 0x3c, !PT ;  /* 0x0000004544447212 */ /* 0x000fe200078e3cff */
[----:B------:R-:W-:Y:S01]  /*20d80*/  IMAD.X R69, RZ, RZ, R77, P0 ;  /* 0x000000ffff457224 */ /* 0x000fe200000e064d */
[----:B------:R-:W-:Y:S02]  /*20d90*/  IADD3 R49, P0, R76, 0x6000, RZ ;  /* 0x000060004c317810 */ /* 0x000fe40007f1e0ff */
[----:B------:R-:W-:Y:S02]  /*20da0*/  LOP3.LUT R52, R53, 0x380, RZ, 0xc0, !PT ;  /* 0x0000038035347812 */ /* 0x000fe400078ec0ff */
[----:B------:R-:W-:Y:S02]  /*20db0*/  LOP3.LUT R48, R49, 0x380, RZ, 0xc0, !PT ;  /* 0x0000038031307812 */ /* 0x000fe400078ec0ff */
        /* <DEDUP_REMOVED lines=8> */
[----:B------:R-:W-:Y:S01]  /*20e40*/  IMAD.X R49, RZ, RZ, R77, P0 ;  /* 0x000000ffff317224 */ /* 0x000fe200000e064d */
[----:B------:R-:W-:-:S02]  /*20e50*/  IADD3 R37, P5, R76, 0x9000, RZ ;  /* 0x000090004c257810 */ /* 0x000fc40007fbe0ff */
[----:B------:R-:W-:Y:S02]  /*20e60*/  IADD3 R33, P4, R76, 0xa000, RZ ;  /* 0x0000a0004c217810 */ /* 0x000fe40007f9e0ff */
[----:B------:R-:W-:Y:S02]  /*20e70*/  LOP3.LUT R36, R37, 0x380, RZ, 0xc0, !PT ;  /* 0x0000038025247812 */ /* 0x000fe400078ec0ff */
[----:B------:R-:W-:Y:S02]  /*20e80*/  LOP3.LUT R32, R33, 0x380, RZ, 0xc0, !PT ;  /* 0x0000038021207812 */ /* 0x000fe400078ec0ff */
[----:B------:R-:W-:Y:S02]  /*20e90*/  SHF.R.U64 R36, R36, 0x3, RZ ;  /* 0x0000000324247819 */ /* 0x000fe400000012ff */
[----:B------:R-:W-:Y:S02]  /*20ea0*/  SHF.R.U64 R32, R32, 0x3, RZ ;  /* 0x0000000320207819 */ /* 0x000fe400000012ff */
[----:B------:R-:W-:Y:S01]  /*20eb0*/  LOP3.LUT R36, R36, R37, RZ, 0x3c, !PT ;  /* 0x0000002524247212 */ /* 0x000fe200078e3cff */
[--C-:B------:R-:W-:Y:S01]  /*20ec0*/  IMAD.X R37, RZ, RZ, R77.reuse, P5 ;  /* 0x000000ffff257224 */ /* 0x100fe200028e064d */
[----:B------:R-:W-:Y:S01]  /*20ed0*/  LOP3.LUT R32, R32, R33, RZ, 0x3c, !PT ;  /* 0x0000002120207212 */ /* 0x000fe200078e3cff */
[----:B------:R-:W-:-:S02]  /*20ee0*/  IMAD.X R33, RZ, RZ, R77, P4 ;  /* 0x000000ffff217224 */ /* 0x000fc400020e064d */
[----:B------:R-:W-:Y:S01]  /*20ef0*/  VIADD R87, R22, 0x80 ;  /* 0x0000008016577836 */ /* 0x000fe20000000000 */
[----:B------:R-:W-:Y:S04]  /*20f00*/  BSSY B1, `(.L_x_2529) ;  /* 0x00000c6000017945 */ /* 0x000fe80003800000 */
[----:B------:R-:W-:Y:S02]  /*20f10*/  SHF.R.S32.HI R88, RZ, 0x1f, R87 ;  /* 0x0000001fff587819 */ /* 0x000fe40000011457 */
[----:B--2---:R-:W-:Y:S01]  /*20f20*/  SHF.R.S32.HI R80, RZ, 0x1f, R86 ;  /* 0x0000001fff507819 */ /* 0x004fe20000011456 */
[----:B------:R-:W-:Y:S01]  /*20f30*/  IMAD.WIDE.U32 R4, R86, UR4, R2 ;  /* 0x0000000456047c25 */ /* 0x000fe2000f8e0002 */
[----:B------:R-:W-:-:S03]  /*20f40*/  SEL R2, R152, RZ, !P1 ;  /* 0x000000ff98027207 */ /* 0x000fc60004800000 */
[----:B------:R-:W-:-:S04]  /*20f50*/  IMAD R6, R80, UR4, RZ ;  /* 0x0000000450067c24 */ /* 0x000fc8000f8e02ff */
[----:B------:R-:W-:Y:S01]  /*20f60*/  IMAD R9, R86, UR5, R6 ;  /* 0x0000000556097c24 */ /* 0x000fe2000f8e0206 */
[----:B------:R-:W-:Y:S02]  /*20f70*/  ULDC.64 UR4, c[0x0][0xb98] ;  /* 0x0002e60000047ab9 */ /* 0x000fe40000000a00 */
[----:B------:R-:W-:Y:S02]  /*20f80*/  IMAD R6, R2, UR4, RZ ;  /* 0x0000000402067c24 */ /* 0x000fe4000f8e02ff */
[----:B------:R-:W-:Y:S01]  /*20f90*/  IADD3 R5, R5, R9, RZ ;  /* 0x0000000905057210 */ /* 0x000fe20007ffe0ff */
[----:B------:R-:W-:Y:S01]  /*20fa0*/  IMAD R9, R78, R13, R15 ;  /* 0x0000000d4e097224 */ /* 0x000fe200078e020f */
[----:B------:R-:W-:Y:S01]  /*20fb0*/  IADD3 R13, P5, R76, 0xd000, RZ ;  /* 0x0000d0004c0d7810 */ /* 0x000fe20007fbe0ff */
[C---:B------:R-:W-:Y:S02]  /*20fc0*/  IMAD R8, R79.reuse, UR5, R6 ;  /* 0x000000054f087c24 */ /* 0x040fe4000f8e0206 */
[----:B------:R-:W-:Y:S01]  /*20fd0*/  IMAD.WIDE.U32 R4, R79, UR4, R4 ;  /* 0x000000044f047c25 */ /* 0x000fe2000f8e0004 */
[----:B------:R-:W-:Y:S01]  /*20fe0*/  SHF.R.S32.HI R6, RZ, 0x1f, R9 ;  /* 0x0000001fff067819 */ /* 0x000fe20000011409 */
[----:B------:R-:W-:Y:S01]  /*20ff0*/  ULDC.64 UR4, c[0x0][0xb88] ;  /* 0x0002e20000047ab9 */ /* 0x000fe20000000a00 */
[----:B------:R-:W-:-:S02]  /*21000*/  LOP3.LUT R12, R13, 0x380, RZ, 0xc0, !PT ;  /* 0x000003800d0c7812 */ /* 0x000fc400078ec0ff */
[----:B------:R-:W-:Y:S01]  /*21010*/  IADD3 R4, P1, R7, R4, RZ ;  /* 0x0000000407047210 */ /* 0x000fe20007f3e0ff */
[----:B------:R-:W-:Y:S01]  /*21020*/  IMAD R6, R6, UR4, RZ ;  /* 0x0000000406067c24 */ /* 0x000fe2000f8e02ff */
[----:B------:R-:W-:Y:S02]  /*21030*/  SHF.R.U64 R12, R12, 0x3, RZ ;  /* 0x000000030c0c7819 */ /* 0x000fe400000012ff */
[----:B------:R-:W-:Y:S01]  /*21040*/  IADD3.X R5, R11, R5, R8, P1, !PT ;  /* 0x000000050b057210 */ /* 0x000fe20000ffe408 */
[C---:B------:R-:W-:Y:S01]  /*21050*/  IMAD R7, R9.reuse, UR5, R6 ;  /* 0x0000000509077c24 */ /* 0x040fe2000f8e0206 */
[----:B------:R-:W-:Y:S02]  /*21060*/  IADD3 R65, P1, R76, 0x2000, RZ ;  /* 0x000020004c417810 */ /* 0x000fe40007f3e0ff */
[----:B------:R-:W-:Y:S01]  /*21070*/  LOP3.LUT R12, R12, R13, RZ, 0x3c, !PT ;  /* 0x0000000d0c0c7212 */ /* 0x000fe200078e3cff */
[----:B------:R-:W-:Y:S01]  /*21080*/  IMAD.WIDE.U32 R4, R9, UR4, R4 ;  /* 0x0000000409047c25 */ /* 0x000fe2000f8e0004 */
[----:B------:R-:W-:Y:S01]  /*21090*/  ULDC.64 UR4, c[0x0][0xb50] ;  /* 0x0002d40000047ab9 */ /* 0x000fe20000000a00 */
[----:B------:R-:W-:-:S02]  /*210a0*/  LOP3.LUT R64, R65, 0x380, RZ, 0xc0, !PT ;  /* 0x0000038041407812 */ /* 0x000fc400078ec0ff */
[----:B------:R-:W-:Y:S01]  /*210b0*/  IMAD.IADD R5, R5, 0x1, R7 ;  /* 0x0000000105057824 */ /* 0x000fe200078e0207 */
[----:B------:R-:W-:Y:S02]  /*210c0*/  LEA R14, P3, R4, UR4, 0x2 ;  /* 0x00000004040e7c11 */ /* 0x000fe4000f8610ff */
[----:B------:R-:W-:Y:S02]  /*210d0*/  SHF.R.U64 R64, R64, 0x3, RZ ;  /* 0x0000000340407819 */ /* 0x000fe400000012ff */
[----:B------:R-:W-:Y:S01]  /*210e0*/  LEA.HI.X R26, R4, UR5, R5, 0x2, P3 ;  /* 0x00000005041a7c11 */ /* 0x000fe200098f1405 */
[----:B------:R-:W-:Y:S01]  /*210f0*/  SHFL.IDX PT, R10, R14, 0x1, 0x1c1f ;  /* 0x003c1f000e0a7f89 */ /* 0x000fe200000e0000 */
[----:B------:R-:W-:Y:S01]  /*21100*/  LEA.HI R4, R83, R82, RZ, 0x7 ;  /* 0x0000005253047211 */ /* 0x000fe200078f38ff */
[----:B------:R-:W-:Y:S01]  /*21110*/  ULDC.64 UR4, c[0x0][0xaa0] ;  /* 0x0002a80000047ab9 */ /* 0x000fe20000000a00 */
[----:B------:R-:W-:Y:S01]  /*21120*/  LOP3.LUT R64, R64, R65, RZ, 0x3c, !PT ;  /* 0x0000004140407212 */ /* 0x000fe200078e3cff */
[----:B------:R-:W-:Y:S01]  /*21130*/  IMAD.X R65, RZ, RZ, R77, P1 ;  /* 0x000000ffff417224 */ /* 0x000fe200008e064d */
[----:B------:R-:W-:Y:S01]  /*21140*/  LOP3.LUT R7, R4, 0xffffff80, RZ, 0xc0, !PT ;  /* 0xffffff8004077812 */ /* 0x000fe200078ec0ff */
[----:B------:R-:W-:Y:S01]  /*21150*/  SHFL.IDX PT, R11, R26, 0x1, 0x1c1f ;  /* 0x003c1f001a0b7f89 */ /* 0x000fe200000e0000 */
[----:B------:R-:W-:-:S02]  /*21160*/  SHF.R.S32.HI R5, RZ, 0x7, R4 ;  /* 0x00000007ff057819 */ /* 0x000fc40000011404 */
[----:B------:R-:W-:Y:S01]  /*21170*/  IADD3 R61, P3, R76, 0x3000, RZ ;  /* 0x000030004c3d7810 */ /* 0x000fe20007f7e0ff */
[----:B------:R-:W-:Y:S01]  /*21180*/  IMAD.IADD R7, R82, 0x1, -R7 ;  /* 0x0000000152077824 */ /* 0x000fe200078e0a07 */
[----:B------:R-:W-:Y:S02]  /*21190*/  LEA.HI R4, R4, R5, RZ, 0x1 ;  /* 0x0000000504047211 */ /* 0x000fe400078f08ff */
[----:B------:R-:W-:Y:S02]  /*211a0*/  IADD3 R45, P1, R76, 0x7000, RZ ;  /* 0x000070004c2d7810 */ /* 0x000fe40007f3e0ff */
[----:B------:R-:W-:Y:S02]  /*211b0*/  SHF.R.S32.HI R6, RZ, 0x1f, R7 ;  /* 0x0000001fff067819 */ /* 0x000fe40000011407 */
[----:B------:R-:W-:Y:S02]  /*211c0*/  LOP3.LUT R4, R4, 0x3fffffe, RZ, 0xc0, !PT ;  /* 0x03fffffe04047812 */ /* 0x000fe400078ec0ff */
[----:B------:R-:W-:-:S02]  /*211d0*/  LEA.HI R8, R6, R7, RZ, 0x2 ;  /* 0x0000000706087211 */ /* 0x000fc400078f10ff */
[----:B------:R-:W-:Y:S01]  /*211e0*/  LOP3.LUT R60, R61, 0x380, RZ, 0xc0, !PT ;  /* 0x000003803d3c7812 */ /* 0x000fe200078ec0ff */
[----:B------:R-:W-:Y:S01]  /*211f0*/  IMAD.IADD R4, R5, 0x1, -R4 ;  /* 0x0000000105047824 */ /* 0x000fe200078e0a04 */
[--C-:B------:R-:W-:Y:S02]  /*21200*/  SHF.R.S32.HI R5, RZ, 0x2, R8.reuse ;  /* 0x00000002ff057819 */ /* 0x100fe40000011408 */
[----:B------:R-:W-:Y:S02]  /*21210*/  SHF.R.S32.HI R8, RZ, 0x1f, R8 ;  /* 0x0000001fff087819 */ /* 0x000fe40000011408 */
[----:B------:R-:W-:Y:S02]  /*21220*/  LOP3.LUT R44, R45, 0x380, RZ, 0xc0, !PT ;  /* 0x000003802d2c7812 */ /* 0x000fe400078ec0ff */
[----:B------:R-:W-:Y:S02]  /*21230*/  LEA.HI R8, R8, R5, RZ, 0x3 ;  /* 0x0000000508087211 */ /* 0x000fe400078f18ff */
[----:B------:R-:W-:-:S02]  /*21240*/  LEA.HI R6, R6, R7, RZ, 0x5 ;  /* 0x0000000706067211 */ /* 0x000fc400078f28ff */
[----:B------:R-:W-:Y:S02]  /*21250*/  LOP3.LUT R8, R8, 0xfffffff8, RZ, 0xc0, !PT ;  /* 0xfffffff808087812 */ /* 0x000fe400078ec0ff */
[----:B------:R-:W-:Y:S02]  /*21260*/  SHF.R.U64 R60, R60, 0x3, RZ ;  /* 0x000000033c3c7819 */ /* 0x000fe400000012ff */
[----:B------:R-:W-:Y:S01]  /*21270*/  SHF.R.U64 R44, R44, 0x3, RZ ;  /* 0x000000032c2c7819 */ /* 0x000fe200000012ff */
[----:B------:R-:W-:Y:S01]  /*21280*/  IMAD.IADD R5, R5, 0x1, -R8 ;  /* 0x0000000105057824 */ /* 0x000fe200078e0a08 */
[----:B------:R-:W-:Y:S02]  /*21290*/  SHF.R.S32.HI R6, RZ, 0x5, R6 ;  /* 0x00000005ff067819 */ /* 0x000fe40000011406 */
[----:B------:R-:W-:Y:S01]  /*212a0*/  LOP3.LUT R60, R60, R61, RZ, 0x3c, !PT ;  /* 0x0000003d3c3c7212 */ /* 0x000fe200078e3cff */
[----:B------:R-:W-:Y:S01]  /*212b0*/  IMAD.X R61, RZ, RZ, R77, P3 ;  /* 0x000000ffff3d7224 */ /* 0x000fe200018e064d */
[----:B------:R-:W-:Y:S01]  /*212c0*/  LOP3.LUT R44, R44, R45, RZ, 0x3c, !PT ;  /* 0x0000002d2c2c7212 */ /* 0x000fe200078e3cff */
[----:B------:R-:W-:Y:S01]  /*212d0*/  IMAD R5, R6, 0x10, R5 ;  /* 0x0000001006057824 */ /* 0x000fe200078e0205 */
[----:B------:R-:W-:Y:S01]  /*212e0*/  IADD3.X R45, RZ, R77, RZ, P1, !PT ;  /* 0x0000004dff2d7210 */ /* 0x000fe20000ffe4ff */
[----:B------:R-:W-:Y:S01]  /*212f0*/  SHFL.IDX PT, R6, R14, RZ, 0x1c1f ;  /* 0x001c1fff0e067589 */ /* 0x000fe200000e0000 */
[----:B------:R-:W-:Y:S01]  /*21300*/  IADD3 R41, P3, R76, 0x8000, RZ ;  /* 0x000080004c297810 */ /* 0x000fe20007f7e0ff */
[----:B------:R-:W-:Y:S01]  /*21310*/  IMAD R4, R4, 0x40, R5 ;  /* 0x0000004004047824 */ /* 0x000fe200078e0205 */
[----:B------:R-:W-:-:S02]  /*21320*/  IADD3 R29, P1, R76, 0xb000, RZ ;  /* 0x0000b0004c1d7810 */ /* 0x000fc40007f3e0ff */
[----:B------:R-:W-:Y:S01]  /*21330*/  LOP3.LUT R40, R41, 0x380, RZ, 0xc0, !PT ;  /* 0x0000038029287812 */ /* 0x000fe200078ec0ff */
[----:B------:R-:W-:Y:S01]  /*21340*/  IMAD.IADD R4, R4, 0x1, R84 ;  /* 0x0000000104047824 */ /* 0x000fe200078e0254 */
[----:B------:R-:W-:Y:S02]  /*21350*/  LOP3.LUT R28, R29, 0x380, RZ, 0xc0, !PT ;  /* 0x000003801d1c7812 */ /* 0x000fe400078ec0ff */
[----:B------:R-:W-:Y:S02]  /*21360*/  LOP3.LUT P0, RZ, R7, 0x3, RZ, 0xc0, !PT ;  /* 0x0000000307ff7812 */ /* 0x000fe4000780c0ff */
[----:B------:R-:W-:Y:S01]  /*21370*/  SHF.R.U64 R40, R40, 0x3, RZ ;  /* 0x0000000328287819 */ /* 0x000fe200000012ff */
[----:B------:R-:W0:Y:S01]  /*21380*/  SHFL.IDX PT, R7, R26, RZ, 0x1c1f ;  /* 0x001c1fff1a077589 */ /* 0x000e2200000e0000 */
[----:B------:R-:W-:Y:S02]  /*21390*/  SHF.R.U64 R28, R28, 0x3, RZ ;  /* 0x000000031c1c7819 */ /* 0x000fe400000012ff */
[----:B------:R-:W-:Y:S01]  /*213a0*/  LOP3.LUT R40, R40, R41, RZ, 0x3c, !PT ;  /* 0x0000002928287212 */ /* 0x000fe200078e3cff */
[--C-:B------:R-:W-:Y:S01]  /*213b0*/  IMAD.X R41, RZ, RZ, R77.reuse, P3 ;  /* 0x000000ffff297224 */ /* 0x100fe200018e064d */
[----:B------:R-:W-:Y:S01]  /*213c0*/  LOP3.LUT R28, R28, R29, RZ, 0x3c, !PT ;  /* 0x0000001d1c1c7212 */ /* 0x000fe200078e3cff */
[----:B------:R-:W-:Y:S01]  /*213d0*/  IMAD.X R29, RZ, RZ, R77, P1 ;  /* 0x000000ffff1d7224 */ /* 0x000fe200008e064d */
[----:B------:R-:W-:-:S02]  /*213e0*/  IADD3 R25, P3, R76, 0xc000, RZ ;  /* 0x0000c0004c197810 */ /* 0x000fc40007f7e0ff */
[CC--:B------:R-:W-:Y:S01]  /*213f0*/  ISETP.GE.OR P1, PT, R4.reuse, R81.reuse, P0 ;  /* 0x000000510400720c */ /* 0x0c0fe20000726670 */
[----:B------:R-:W-:Y:S01]  /*21400*/  VIADD R4, R4, 0x8 ;  /* 0x0000000804047836 */ /* 0x000fe20000000000 */
[----:B------:R-:W-:Y:S02]  /*21410*/  LOP3.LUT R24, R25, 0x380, RZ, 0xc0, !PT ;  /* 0x0000038019187812 */ /* 0x000fe400078ec0ff */
[----:B------:R-:W-:Y:S02]  /*21420*/  IADD3 R9, P4, R76, 0xe000, RZ ;  /* 0x0000e0004c097810 */ /* 0x000fe40007f9e0ff */
[----:B------:R-:W-:Y:S02]  /*21430*/  ISETP.GE.OR P0, PT, R4, R81, P0 ;  /* 0x000000510400720c */ /* 0x000fe40000706670 */
[----:B------:R-:W-:Y:S02]  /*21440*/  LOP3.LUT R5, R76, 0x380, RZ, 0xc0, !PT ;  /* 0x000003804c057812 */ /* 0x000fe400078ec0ff */
[----:B------:R-:W-:-:S02]  /*21450*/  SHF.R.U64 R24, R24, 0x3, RZ ;  /* 0x0000000318187819 */ /* 0x000fc400000012ff */
[----:B------:R-:W-:Y:S02]  /*21460*/  LOP3.LUT R8, R9, 0x380, RZ, 0xc0, !PT ;  /* 0x0000038009087812 */ /* 0x000fe400078ec0ff */
[----:B------:R-:W-:Y:S01]  /*21470*/  SHF.R.U64 R5, R5, 0x3, RZ ;  /* 0x0000000305057819 */ /* 0x000fe200000012ff */
[----:B0-----:R-:W-:Y:S01]  /*21480*/  @!P1 ST.E desc[UR46][R6.64], R20 ;  /* 0x0000001406009985 */ /* 0x001fe2000c10192e */
[----:B------:R-:W-:Y:S01]  /*21490*/  LOP3.LUT R24, R24, R25, RZ, 0x3c, !PT ;  /* 0x0000001918187212 */ /* 0x000fe200078e3cff */
[--C-:B------:R-:W-:Y:S01]  /*214a0*/  IMAD.X R25, RZ, RZ, R77.reuse, P3 ;  /* 0x000000ffff197224 */ /* 0x100fe200018e064d */
[----:B------:R-:W-:Y:S01]  /*214b0*/  IADD3 R15, P3, R76, 0xf000, RZ ;  /* 0x0000f0004c0f7810 */ /* 0x000fe20007f7e0ff */
[----:B------:R0:W-:Y:S01]  /*214c0*/  @!P0 ST.E desc[UR46][R10.64], R21 ;  /* 0x000000150a008985 */ /* 0x0001e2000c10192e */
[----:B------:R-:W-:Y:S02]  /*214d0*/  SHF.R.U64 R8, R8, 0x3, RZ ;  /* 0x0000000308087819 */ /* 0x000fe400000012ff */
[----:B------:R-:W-:Y:S01]  /*214e0*/  LOP3.LUT R76, R5, R76, RZ, 0x3c, !PT ;  /* 0x0000004c054c7212 */ /* 0x000fe200078e3cff */
[--C-:B------:R-:W-:Y:S01]  /*214f0*/  IMAD.X R5, RZ, RZ, R77.reuse, P3 ;  /* 0x000000ffff057224 */ /* 0x100fe200018e064d */
[----:B------:R-:W-:Y:S01]  /*21500*/  LOP3.LUT R8, R8, R9, RZ, 0x3c, !PT ;  /* 0x0000000908087212 */ /* 0x000fe200078e3cff */
[----:B------:R-:W-:Y:S01]  /*21510*/  IMAD.X R9, RZ, RZ, R77, P4 ;  /* 0x000000ffff097224 */ /* 0x000fe200020e064d */
[----:B------:R-:W-:Y:S01]  /*21520*/  IADD3.X R13, RZ, R77, RZ, P5, !PT ;  /* 0x0000004dff0d7210 */ /* 0x000fe20002ffe4ff */
[----:B------:R1:W5:Y:S01]  /*21530*/  LD.E.128 R72, desc[UR46][R76.64] ;  /* 0x0000002e4c487980 */ /* 0x000362000c101d00 */
[----:B------:R-:W-:Y:S01]  /*21540*/  LEA.HI R83, R83, R82, RZ, 0x3 ;  /* 0x0000005253537211 */ /* 0x000fe200078f18ff */
[----:B------:R-:W-:Y:S01]  /*21550*/  IMAD R3, R3, UR4, RZ ;  /* 0x0000000403037c24 */ /* 0x000fe2000f8e02ff */
[----:B------:R-:W-:Y:S01]  /*21560*/  LOP3.LUT R4, R15, 0x380, RZ, 0xc0, !PT ;  /* 0x000003800f047812 */ /* 0x000fe200078ec0ff */
[C---:B0-----:R-:W-:Y:S01]  /*21570*/  IMAD.WIDE.U32 R20, R0.reuse, UR4, RZ ;  /* 0x0000000400147c25 */ /* 0x041fe2000f8e00ff */
[----:B------:R-:W-:Y:S01]  /*21580*/  LOP3.LUT R85, R83, 0xfffffff8, RZ, 0xc0, !PT ;  /* 0xfffffff853557812 */ /* 0x000fe200078ec0ff */
[----:B------:R-:W5:Y:S01]  /*21590*/  LD.E.128 R68, desc[UR46][R68.64] ;  /* 0x0000002e44447980 */ /* 0x000f62000c101d00 */
[----:B------:R-:W0:Y:S03]  /*215a0*/  @P2 LDC R83, c[0x0][0xbf0] ;  /* 0x0002fc00ff532b82 */ /* 0x000e260000000800 */
[----:B------:R-:W5:Y:S04]  /*215b0*/  LD.E.128 R64, desc[UR46][R64.64] ;  /* 0x0000002e40407980 */ /* 0x000f68000c101d00 */
[----:B------:R-:W5:Y:S01]  /*215c0*/  LD.E.128 R60, desc[UR46][R60.64] ;  /* 0x0000002e3c3c7980 */ /* 0x000f62000c101d00 */
[----:B-1----:R-:W1:Y:S01]  /*215d0*/  @P2 LDC R77, c[0x0][0xbec] ;  /* 0x0002fb00ff4d2b82 */ /* 0x002e620000000800 */
[----:B------:R-:W-:Y:S01]  /*215e0*/  IMAD R3, R0, UR5, R3 ;  /* 0x0000000500037c24 */ /* 0x000fe2000f8e0203 */
[----:B------:R-:W-:Y:S01]  /*215f0*/  ULDC.64 UR4, c[0x0][0xae8] ;  /* 0x0002ba0000047ab9 */ /* 0x000fe20000000a00 */
[----:B------:R-:W-:Y:S01]  /*21600*/  IMAD.IADD R0, R82, 0x1, -R85 ;  /* 0x0000000152007824 */ /* 0x000fe200078e0a55 */
[----:B------:R-:W-:Y:S01]  /*21610*/  SHF.R.U64 R4, R4, 0x3, RZ ;  /* 0x0000000304047819 */ /* 0x000fe200000012ff */
[----:B------:R-:W5:Y:S02]  /*21620*/  LD.E.128 R56, desc[UR46][R56.64] ;  /* 0x0000002e38387980 */ /* 0x000f64000c101d00 */
[----:B------:R-:W-:Y:S01]  /*21630*/  IMAD R0, R0, 0x20, R19 ;  /* 0x0000002000007824 */ /* 0x000fe200078e0213 */
[----:B------:R-:W-:Y:S01]  /*21640*/  LOP3.LUT R4, R4, R15, RZ, 0x3c, !PT ;  /* 0x0000000f04047212 */ /* 0x000fe200078e3cff */
[----:B------:R-:W-:Y:S01]  /*21650*/  IMAD.IADD R21, R21, 0x1, R3 ;  /* 0x0000000115157824 */ /* 0x000fe200078e0203 */
[----:B------:R-:W5:Y:S01]  /*21660*/  LD.E.128 R52, desc[UR46][R52.64] ;  /* 0x0000002e34347980 */ /* 0x000f62000c101d00 */
[----:B------:R-:W-:-:S02]  /*21670*/  IMAD.IADD R76, R84, 0x1, R0 ;  /* 0x00000001544c7824 */ /* 0x000fc400078e0200 */
[----:B------:R-:W-:Y:S01]  /*21680*/  IMAD R80, R80, UR4, RZ ;  /* 0x0000000450507c24 */ /* 0x000fe2000f8e02ff */
[----:B------:R-:W5:Y:S01]  /*21690*/  LD.E.128 R48, desc[UR46][R48.64] ;  /* 0x0000002e30307980 */ /* 0x000f62000c101d00 */
[----:B------:R-:W-:-:S03]  /*216a0*/  IMAD.WIDE.U32 R20, R86, UR4, R20 ;  /* 0x0000000456147c25 */ /* 0x000fc6000f8e0014 */
[----:B------:R-:W5:Y:S01]  /*216b0*/  LD.E.128 R44, desc[UR46][R44.64] ;  /* 0x0000002e2c2c7980 */ /* 0x000f62000c101d00 */
[----:B------:R-:W-:Y:S01]  /*216c0*/  IMAD R3, R86, UR5, R80 ;  /* 0x0000000556037c24 */ /* 0x000fe2000f8e0250 */
[----:B------:R-:W-:Y:S02]  /*216d0*/  ULDC.64 UR4, c[0x0][0xaf0] ;  /* 0x0002bc0000047ab9 */ /* 0x000fe40000000a00 */
[----:B------:R-:W5:Y:S01]  /*216e0*/  LD.E.128 R40, desc[UR46][R40.64] ;  /* 0x0000002e28287980 */ /* 0x000f62000c101d00 */
[----:B-1----:R-:W-:-:S03]  /*216f0*/  @P2 IMAD.HI.U32 R0, R76, R77, RZ ;  /* 0x0000004d4c002227 */ /* 0x002fc600078e00ff */
[----:B------:R-:W5:Y:S01]  /*21700*/  LD.E.128 R36, desc[UR46][R36.64] ;  /* 0x0000002e24247980 */ /* 0x000f62000c101d00 */
[----:B------:R-:W-:Y:S01]  /*21710*/  IMAD.MOV.U32 R77, RZ, RZ, R76 ;  /* 0x000000ffff4d7224 */ /* 0x000fe200078e004c */
[----:B0-----:R-:W-:Y:S01]  /*21720*/  @P2 SHF.R.U32.HI R77, RZ, R83, R0 ;  /* 0x00000053ff4d2219 */ /* 0x001fe20000011600 */
[----:B------:R-:W-:Y:S01]  /*21730*/  IMAD R2, R2, UR4, RZ ;  /* 0x0000000402027c24 */ /* 0x000fe2000f8e02ff */
[----:B------:R-:W5:Y:S01]  /*21740*/  LD.E.128 R32, desc[UR46][R32.64] ;  /* 0x0000002e20207980 */ /* 0x000f62000c101d00 */
[----:B------:R-:W-:Y:S01]  /*21750*/  IMAD.IADD R21, R21, 0x1, R3 ;  /* 0x0000000115157824 */ /* 0x000fe200078e0203 */
[----:B------:R-:W-:Y:S01]  /*21760*/  SHF.R.S32.HI R0, RZ, 0x1f, R77 ;  /* 0x0000001fff007819 */ /* 0x000fe2000001144d */
[C---:B------:R-:W-:Y:S01]  /*21770*/  IMAD R83, R79.reuse, UR5, R2 ;  /* 0x000000054f537c24 */ /* 0x040fe2000f8e0202 */
[----:B------:R-:W5:Y:S01]  /*21780*/  LD.E.128 R28, desc[UR46][R28.64] ;  /* 0x0000002e1c1c7980 */ /* 0x000f62000c101d00 */
[----:B------:R-:W-:Y:S01]  /*21790*/  IMAD.WIDE.U32 R2, R79, UR4, R20 ;  /* 0x000000044f027c25 */ /* 0x000fe2000f8e0014 */
[----:B------:R-:W-:-:S02]  /*217a0*/  ULDC.64 UR4, c[0x0][0xae0] ;  /* 0x0002b80000047ab9 */ /* 0x000fc40000000a00 */
[----:B------:R-:W5:Y:S01]  /*217b0*/  LD.E.128 R24, desc[UR46][R24.64] ;  /* 0x0000002e18187980 */ /* 0x000f62000c101d00 */
[----:B------:R-:W-:Y:S02]  /*217c0*/  IMAD.MOV R21, RZ, RZ, -R77 ;  /* 0x000000ffff157224 */ /* 0x000fe400078e0a4d */
[----:B------:R-:W-:Y:S01]  /*217d0*/  IMAD.IADD R3, R3, 0x1, R83 ;  /* 0x0000000103037824 */ /* 0x000fe200078e0253 */
[----:B------:R-:W5:Y:S01]  /*217e0*/  LD.E.128 R12, desc[UR46][R12.64] ;  /* 0x0000002e0c0c7980 */ /* 0x000f62000c101d00 */
[----:B------:R-:W-:Y:S02]  /*217f0*/  IMAD R0, R0, UR4, RZ ;  /* 0x0000000400007c24 */ /* 0x000fe4000f8e02ff */
[----:B------:R-:W-:Y:S01]  /*21800*/  IMAD R21, R78, R21, R76 ;  /* 0x000000154e157224 */ /* 0x000fe200078e024c */
[----:B------:R-:W5:Y:S01]  /*21810*/  LD.E.128 R8, desc[UR46][R8.64] ;  /* 0x0000002e08087980 */ /* 0x000f62000c101d00 */
[C---:B------:R-:W-:Y:S02]  /*21820*/  IMAD R79, R77.reuse, UR5, R0 ;  /* 0x000000054d4f7c24 */ /* 0x040fe4000f8e0200 */
[----:B------:R-:W-:Y:S01]  /*21830*/  IMAD.WIDE.U32 R2, R77, UR4, R2 ;  /* 0x000000044d027c25 */ /* 0x000fe2000f8e0002 */
[----:B------:R-:W-:Y:S01]  /*21840*/  SHF.R.S32.HI R0, RZ, 0x1f, R21 ;  /* 0x0000001fff007819 */ /* 0x000fe20000011415 */
[----:B------:R-:W-:Y:S01]  /*21850*/  ULDC.64 UR4, c[0x0][0xad8] ;  /* 0x0002b60000047ab9 */ /* 0x000fe20000000a00 */
[----:B------:R-:W5:Y:S02]  /*21860*/  LD.E.128 R4, desc[UR46][R4.64] ;  /* 0x0000002e04047980 */ /* 0x000f64000c101d00 */
[----:B------:R-:W-:Y:S01]  /*21870*/  IADD3 R3, R3, R79, RZ ;  /* 0x0000004f03037210 */ /* 0x000fe20007ffe0ff */
[----:B------:R-:W-:Y:S01]  /*21880*/  IMAD R0, R0, UR4, RZ ;  /* 0x0000000400007c24 */ /* 0x000fe2000f8e02ff */
[----:B------:R-:W-:Y:S01]  /*21890*/  @!PT LDS RZ, [RZ] ;  /* 0x00000000fffff984 */ /* 0x000fe20000000800 */
[----:B------:R-:W-:Y:S01]  /*218a0*/  @!PT LDS RZ, [RZ] ;  /* 0x00000000fffff984 */ /* 0x000fe20000000800 */
[----:B------:R-:W-:Y:S01]  /*218b0*/  @!PT LDS RZ, [RZ] ;  /* 0x00000000fffff984 */ /* 0x000fe20000000800 */
[----:B------:R-:W-:Y:S01]  /*218c0*/  @!PT LDS RZ, [RZ] ;  /* 0x00000000fffff984 */ /* 0x000fe20000000800 */
[----:B------:R0:W-:Y:S06]  /*218d0*/  MEMBAR.ALL.CTA ;  /* 0x0000000000007992 */ /* 0x0001ec0000008000 */
[----:B0-----:R-:W0:Y:S01]  /*218e0*/  FENCE.VIEW.ASYNC.S ;  /* 0x00000000000073c6 */ /* 0x001e220000000000 */
[----:B------:R-:W-:-:S02]  /*218f0*/  IMAD R77, R21, UR5, R0 ;  /* 0x00000005154d7c24 */ /* 0x000fc4000f8e0200 */
[----:B------:R-:W-:Y:S01]  /*21900*/  IMAD.WIDE.U32 R2, R21, UR4, R2 ;  /* 0x0000000415027c25 */ /* 0x000fe2000f8e0002 */
[----:B------:R-:W-:-:S03]  /*21910*/  ULDC.64 UR4, c[0x0][0xa80] ;  /* 0x0002a00000047ab9 */ /* 0x000fc60000000a00 */
[----:B------:R-:W-:Y:S01]  /*21920*/  IMAD.IADD R3, R3, 0x1, R77 ;  /* 0x0000000103037824 */ /* 0x000fe200078e024d */
[----:B------:R-:W-:Y:S01]  /*21930*/  LEA R80, P2, R2, UR4, 0x1 ;  /* 0x0000000402507c11 */ /* 0x000fe2000f8408ff */
[----:B------:R-:W-:-:S03]  /*21940*/  IMAD.IADD R84, R19, 0x1, R84 ;  /* 0x0000000113547824 */ /* 0x000fc600078e0254 */
[----:B------:R-:W-:Y:S01]  /*21950*/  LEA.HI.X R82, R2, UR5, R3, 0x1, P2 ;  /* 0x0000000502527c11 */ /* 0x000fe200090f0c03 */
[----:B------:R-:W-:Y:S01]  /*21960*/  VIADD R0, R18, 0x38820 ;  /* 0x0003882012007836 */ /* 0x000fe20000000000 */
[----:B------:R-:W-:-:S04]  /*21970*/  ISETP.GE.AND P2, PT, R84, R81, PT ;  /* 0x000000515400720c */ /* 0x000fc80003f46270 */
[----:B------:R-:W-:Y:S01]  /*21980*/  PRMT R0, RZ, 0x654, R0 ;  /* 0x00000654ff007816 */ /* 0x000fe20000000000 */
[C---:B------:R-:W-:Y:S02]  /*21990*/  VIADD R20, R84.reuse, 0x20 ;  /* 0x0000002054147836 */ /* 0x040fe40000000000 */
[----:B------:R-:W-:Y:S01]  /*219a0*/  VIADD R76, R84, 0x40 ;  /* 0x00000040544c7836 */ /* 0x000fe20000000000 */
[----:B0-----:R0:W-:Y:S01]  /*219b0*/  SYNCS.ARRIVE.TRANS64.RED.A1T0 RZ, [R0+URZ], RZ ;  /* 0x000000ff00ff79a7 */ /* 0x0011e2000810043f */
[----:B------:R-:W-:Y:S01]  /*219c0*/  VIADD R83, R22, 0xc0 ;  /* 0x000000c016537836 */ /* 0x000fe20000000000 */
[----:B------:R1:W2:Y:S01]  /*219d0*/  SHFL.IDX PT, R78, R80, RZ, 0x181f ;  /* 0x00181fff504e7589 */ /* 0x0002a200000e0000 */
[-C--:B------:R-:W-:Y:S02]  /*219e0*/  ISETP.GE.AND P1, PT, R20, R81.reuse, PT ;  /* 0x000000511400720c */ /* 0x080fe40003f26270 */
[----:B------:R-:W-:Y:S01]  /*219f0*/  ISETP.GE.AND P0, PT, R76, R81, PT ;  /* 0x000000514c00720c */ /* 0x000fe20003f06270 */
[----:B0-----:R1:W0:Y:S01]  /*21a00*/  SHFL.IDX PT, R0, R82, RZ, 0x181f ;  /* 0x00181fff52007589 */ /* 0x00122200000e0000 */
[----:B------:R-:W-:-:S02]  /*21a10*/  SHF.R.S32.HI R85, RZ, 0x1f, R22 ;  /* 0x0000001fff557819 */ /* 0x000fc40000011416 */
[----:B------:R-:W-:Y:S02]  /*21a20*/  SHF.R.S32.HI R86, RZ, 0x1f, R233 ;  /* 0x0000001fff567819 */ /* 0x000fe400000114e9 */
[----:B------:R-:W-:Y:S01]  /*21a30*/  SHF.R.S32.HI R89, RZ, 0x1f, R83 ;  /* 0x0000001fff597819 */ /* 0x000fe20000011453 */
[----:B------:R-:W-:Y:S06]  /*21a40*/  @P2 BRA `(.L_x_2530) ;  /* 0x0000000000442947 */ /* 0x000fec0003800000 */
[----:B------:R-:W-:Y:S02]  /*21a50*/  ULDC UR4, c[0x0][0xac8] ;  /* 0x0002b20000047ab9 */ /* 0x000fe40000000800 */
[----:B------:R-:W-:Y:S02]  /*21a60*/  ISETP.GE.AND P2, PT, R22, UR4, PT ;  /* 0x0000000416007c0c */ /* 0x000fe4000bf46270 */
[----:B------:R-:W-:Y:S02]  /*21a70*/  ISETP.GE.AND P3, PT, R233, UR4, PT ;  /* 0x00000004e9007c0c */ /* 0x000fe4000bf66270 */
[----:B------:R-:W-:-:S09]  /*21a80*/  ISETP.GE.AND P4, PT, R87, UR4, PT ;  /* 0x0000000457007c0c */ /* 0x000fd2000bf86270 */
[----:B--2---:R-:W-:-:S04]  /*21a90*/  @!P2 LEA R2, P5, R22, R78, 0x1 ;  /* 0x0000004e1602a211 */ /* 0x004fc800078a08ff */
[----:B0-----:R-:W-:Y:S02]  /*21aa0*/  @!P2 LEA.HI.X R3, R22, R0, R85, 0x1, P5 ;  /* 0x000000001603a211 */ /* 0x001fe400028f0c55 */
        /* <DEDUP_REMOVED lines=11> */
.L_x_2530:
[----:B------:R-:W-:Y:S05]  /*21b60*/  BSYNC B1 ;  /* 0x0000000000017941 */ /* 0x000fea0003800000 */
.L_x_2529:
[----:B0-----:R0:W4:Y:S01]  /*21b70*/  SHFL.IDX PT, R0, R82, 0x1, 0x181f ;  /* 0x00381f0052007f89 */ /* 0x00112200000e0000 */
        /* <DEDUP_REMOVED lines=10> */
[----:B------:R-:W-:-:S03]  /*21c20*/  @!P3 LEA R20, P5, R233, R26, 0x1 ;  /* 0x0000001ae914b211 */ /* 0x000fc600078a08ff */
        /* <DEDUP_REMOVED lines=9> */
.L_x_2532:
[----:B------:R-:W-:Y:S05]  /*21cc0*/  BSYNC B1 ;  /* 0x0000000000017941 */ /* 0x000fea0003800000 */
.L_x_2531:
[----:B----4-:R4:W0:Y:S01]  /*21cd0*/  SHFL.IDX PT, R0, R82, 0x2, 0x181f ;  /* 0x00581f0052007f89 */ /* 0x01082200000e0000 */
        /* <DEDUP_REMOVED lines=20> */
.L_x_2534:
[----:B------:R-:W-:Y:S05]  /*21e20*/  BSYNC B1 ;  /* 0x0000000000017941 */ /* 0x000fea0003800000 */
.L_x_2533:
[----:B0-----:R-:W-:Y:S01]  /*21e30*/  VIADD R0, R84, 0x60 ;  /* 0x0000006054007836 */ /* 0x001fe20000000000 */
[----:B-1--4-:R-:W0:Y:S04]  /*21e40*/  SHFL.IDX PT, R82, R82, 0x3, 0x181f ;  /* 0x00781f0052527f89 */ /* 0x012e2800000e0000 */
[----:B------:R-:W-:Y:S01]  /*21e50*/  ISETP.GE.AND P0, PT, R0, R81, PT ;  /* 0x000000510000720c */ /* 0x000fe20003f06270 */
[----:B------:R-:W1:-:S12]  /*21e60*/  SHFL.IDX PT, R80, R80, 0x3, 0x181f ;  /* 0x00781f0050507f89 */ /* 0x000e5800000e0000 */
[----:B------:R-:W-:Y:S05]  /*21e70*/  @P0 BRA `(.L_x_2535) ;  /* 0x0000000c00dc0947 */ /* 0x000fea0003800000 */
[----:B------:R-:W-:Y:S02]  /*21e80*/  ULDC UR4, c[0x0][0xac8] ;  /* 0x0002b20000047ab9 */ /* 0x000fe40000000800 */
[----:B------:R-:W-:Y:S02]  /*21e90*/  ISETP.GE.AND P3, PT, R22, UR4, PT ;  /* 0x0000000416007c0c */ /* 0x000fe4000bf66270 */
[----:B------:R-:W-:Y:S02]  /*21ea0*/  ISETP.GE.AND P4, PT, R233, UR4, PT ;  /* 0x00000004e9007c0c */ /* 0x000fe4000bf86270 */
[----:B------:R-:W-:-:S09]  /*21eb0*/  ISETP.GE.AND P5, PT, R87, UR4, PT ;  /* 0x0000000457007c0c */ /* 0x000fd2000bfa6270 */
[CC--:B-1----:R-:W-:Y:S02]  /*21ec0*/  @!P3 LEA R2, P0, R22.reuse, R80.reuse, 0x1 ;  /* 0x000000501602b211 */ /* 0x0c2fe400078008ff */
        /* <DEDUP_REMOVED lines=14> */
.L_x_2526:
        /* <DEDUP_REMOVED lines=14> */
[----:B------:R-:W-:-:S13]  /*22090*/  ISETP.NE.AND.EX P1, PT, RZ, UR5, PT, P1 ;  /* 0x00000005ff007c0c */ /* 0x000fda000bf25310 */
[----:B------:R-:W-:Y:S01]  /*220a0*/  @P1 IADD3 R4, P2, R4, UR4, RZ ;  /* 0x0000000404041c10 */ /* 0x000fe2000ff5e0ff */
[----:B------:R-:W-:Y:S02]  /*220b0*/  ULDC UR4, c[0x0][0xa88] ;  /* 0x0002a20000047ab9 */ /* 0x000fe40000000800 */
[----:B------:R-:W-:Y:S02]  /*220c0*/  MOV R6, UR4 ;  /* 0x0000000400067c02 */ /* 0x000fe40008000f00 */
[----:B------:R-:W-:-:S05]  /*220d0*/  @P1 IADD3.X R5, R5, UR5, RZ, P2, !PT ;  /* 0x0000000505051c10 */ /* 0x000fca00097fe4ff */
[----:B------:R2:W5:Y:S01]  /*220e0*/  @P1 LDG.E R6, desc[UR46][R4.64] ;  /* 0x0000002e04061981 */ /* 0x000562000c1e1900 */
[----:B-1----:R-:W-:Y:S01]  /*220f0*/  ISETP.NE.AND P2, PT, R25, 0x1, PT ;  /* 0x000000011900780c */ /* 0x002fe20003f45270 */
[----:B------:R-:W1:-:S12]  /*22100*/  S2R R8, SR_TID.X ;  /* 0x0000000000087919 */ /* 0x000e580000002100 */
[----:B------:R-:W3:Y:S08]  /*22110*/  @P2 LDC R27, c[0x0][0xbec] ;  /* 0x0002fb00ff1b2b82 */ /* 0x000ef00000000800 */
[----:B------:R-:W4:Y:S01]  /*22120*/  @P2 LDC R29, c[0x0][0xbf0] ;  /* 0x0002fc00ff1d2b82 */ /* 0x000f220000000800 */
[----:B-1----:R-:W-:-:S05]  /*22130*/  VIADD R14, R8, 0xffffff80 ;  /* 0xffffff80080e7836 */ /* 0x002fca0000000000 */
[----:B------:R-:W-:Y:S02]  /*22140*/  ISETP.GE.AND P3, PT, R14, 0x80, PT ;  /* 0x000000800e00780c */ /* 0x000fe40003f66270 */
[----:B------:R-:W-:Y:S01]  /*22150*/  SHF.R.S32.HI R7, RZ, 0x1f, R14 ;  /* 0x0000001fff077819 */ /* 0x000fe2000001140e */
[----:B--2---:R-:W-:Y:S10]  /*22160*/  @P1 BRA `(.L_x_2536) ;  /* 0x0000000000101947 */ /* 0x004ff40003800000 */
[----:B------:R-:W-:Y:S05]  /*22170*/  @!P0 BRA `(.L_x_2536) ;  /* 0x00000000000c8947 */ /* 0x000fea0003800000 */
[----:B------:R-:W2:Y:S04]  /*22180*/  LDG.E R5, desc[UR46][R2.64] ;  /* 0x0000002e02057981 */ /* 0x000ea8000c1e1900 */
[----:B-----5:R-:W2:Y:S02]  /*22190*/  LDG.E R6, desc[UR46][R2.64+0x4] ;  /* 0x0000042e02067981 */ /* 0x020ea4000c1e1900 */
[----:B--2---:R-:W-:-:S07]  /*221a0*/  IMAD.IADD R6, R6, 0x1, -R5 ;  /* 0x0000000106067824 */ /* 0x004fce00078e0a05 */
.L_x_2536:
[----:B------:R-:W2:Y:S04]  /*221b0*/  LDL R26, [R1+0x50] ;  /* 0x00005000011a7983 */ /* 0x000ea80000100800 */
[----:B------:R1:W5:Y:S01]  /*221c0*/  LDL R24, [R1] ;  /* 0x0000000001187983 */ /* 0x0003620000100800 */
[----:B------:R-:W-:Y:S01]  /*221d0*/  BSSY B1, `(.L_x_2537) ;  /* 0x000002d000017945 */ /* 0x000fe20003800000 */
[----:B------:R-:W-:Y:S02]  /*221e0*/  SEL R13, R11, RZ, !P0 ;  /* 0x000000ff0b0d7207 */ /* 0x000fe40004000000 */
[----:B------:R-:W-:Y:S02]  /*221f0*/  LEA.HI R20, R7, R14, RZ, 0x3 ;  /* 0x0000000e07147211 */ /* 0x000fe400078f18ff */
[----:B------:R-:W-:-:S02]  /*22200*/  SEL R12, R9, RZ, !P0 ;  /* 0x000000ff090c7207 */ /* 0x000fc40004000000 */
[----:B-----5:R-:W-:Y:S02]  /*22210*/  SHF.R.S32.HI R11, RZ, 0x1f, R0 ;  /* 0x0000001fff0b7819 */ /* 0x020fe40000011400 */
[----:B--2---:R-:W-:Y:S01]  /*22220*/  SHF.R.S32.HI R10, RZ, 0x1f, R26 ;  /* 0x0000001fff0a7819 */ /* 0x004fe2000001141a */
[----:B-1----:R-:W-:Y:S06]  /*22230*/  @P3 BRA `(.L_x_2538) ;  /* 0x0000000000983947 */ /* 0x002fec0003800000 */
[----:B------:R-:W1:Y:S01]  /*22240*/  LDC R9, c[0x0][0xbe8] ;  /* 0x0002fa00ff097b82 */ /* 0x000e620000000800 */
[----:B------:R-:W-:Y:S01]  /*22250*/  IADD3 R8, R24, -0x80, R8 ;  /* 0xffffff8018087810 */ /* 0x000fe20007ffe008 */
[----:B-1----:R-:W-:-:S05]  /*22260*/  IMAD R2, R6, R9, RZ ;  /* 0x0000000906027224 */ /* 0x002fca00078e02ff */
        /* <DEDUP_REMOVED lines=9> */
[----:B------:R-:W1:Y:S01]  /*22300*/  @P0 LDC R15, c[0x0][0xbec] ;  /* 0x0002fb00ff0f0b82 */ /* 0x000e620000000800 */
[----:B------:R-:W-:Y:S01]  /*22310*/  IMAD R7, R26, UR5, R7 ;  /* 0x000000051a077c24 */ /* 0x000fe2000f8e0207 */
[----:B------:R-:W-:-:S03]  /*22320*/  ULDC.64 UR4, c[0x0][0xb98] ;  /* 0x0002e60000047ab9 */ /* 0x000fc60000000a00 */
[----:B------:R-:W-:-:S03]  /*22330*/  IMAD.IADD R3, R3, 0x1, R7 ;  /* 0x0000000103037824 */ /* 0x000fc600078e0207 */
[----:B------:R-:W2:Y:S01]  /*22340*/  @P0 LDC R21, c[0x0][0xbf0] ;  /* 0x0002fc00ff150b82 */ /* 0x000ea20000000800 */
[----:B------:R-:W-:-:S04]  /*22350*/  IMAD.WIDE.U32 R2, R13, UR4, R2 ;  /* 0x000000040d027c25 */ /* 0x000fc8000f8e0002 */
[----:B-1----:R-:W-:-:S05]  /*22360*/  @P0 IMAD.HI.U32 R4, R8, R15, RZ ;  /* 0x0000000f08040227 */ /* 0x002fca00078e00ff */
[----:B--2---:R-:W-:Y:S01]  /*22370*/  @P0 SHF.R.U32.HI R5, RZ, R21, R4 ;  /* 0x00000015ff050219 */ /* 0x004fe20000011604 */
        /* <DEDUP_REMOVED lines=18> */
.L_x_2538:
[----:B------:R-:W-:Y:S05]  /*224a0*/  BSYNC B1 ;  /* 0x0000000000017941 */ /* 0x000fea0003800000 */
.L_x_2537:
[----:B-1----:R-:W-:Y:S01]  /*224b0*/  LOP3.LUT R5, R20, 0xfffffff8, RZ, 0xc0, !PT ;  /* 0xfffffff814057812 */ /* 0x002fe200078ec0ff */
[----:B------:R-:W-:Y:S01]  /*224c0*/  ULDC.64 UR4, c[0x0][0xaa0] ;  /* 0x0002a80000047ab9 */ /* 0x000fe20000000a00 */
[----:B------:R-:W-:Y:S01]  /*224d0*/  SHF.R.S32.HI R21, RZ, 0x1f, R22 ;  /* 0x0000001fff157819 */ /* 0x000fe20000011416 */
[----:B------:R-:W-:Y:S01]  /*224e0*/  IMAD R3, R11, UR4, RZ ;  /* 0x000000040b037c24 */ /* 0x000fe2000f8e02ff */
[----:B------:R-:W-:Y:S01]  /*224f0*/  SHF.R.S32.HI R20, RZ, 0x1f, R233 ;  /* 0x0000001fff147819 */ /* 0x000fe200000114e9 */
[----:B------:R-:W-:Y:S02]  /*22500*/  IMAD.IADD R4, R14, 0x1, -R5 ;  /* 0x000000010e047824 */ /* 0x000fe400078e0a05 */
[C---:B------:R-:W-:Y:S02]  /*22510*/  IMAD R5, R0.reuse, UR5, R3 ;  /* 0x0000000500057c24 */ /* 0x040fe4000f8e0203 */
[----:B------:R-:W-:Y:S01]  /*22520*/  IMAD.WIDE.U32 R2, R0, UR4, RZ ;  /* 0x0000000400027c25 */ /* 0x000fe2000f8e00ff */
[----:B------:R-:W-:Y:S01]  /*22530*/  LEA R4, R4, R19, 0x5 ;  /* 0x0000001304047211 */ /* 0x000fe200078e28ff */
[----:B------:R-:W-:-:S02]  /*22540*/  ULDC.64 UR4, c[0x0][0xae8] ;  /* 0x0002ba0000047ab9 */ /* 0x000fc40000000a00 */
[----:B------:R-:W-:Y:S02]  /*22550*/  IMAD R0, R10, UR4, RZ ;  /* 0x000000040a007c24 */ /* 0x000fe4000f8e02ff */
[----:B------:R-:W-:Y:S02]  /*22560*/  IMAD.IADD R8, R24, 0x1, R4 ;  /* 0x0000000118087824 */ /* 0x000fe400078e0204 */
[----:B------:R-:W-:Y:S02]  /*22570*/  IMAD R7, R26, UR5, R0 ;  /* 0x000000051a077c24 */ /* 0x000fe4000f8e0200 */
[----:B------:R-:W-:Y:S02]  /*22580*/  IMAD.IADD R3, R3, 0x1, R5 ;  /* 0x0000000103037824 */ /* 0x000fe400078e0205 */
[----:B---3--:R-:W-:-:S04]  /*22590*/  @P2 IMAD.HI.U32 R0, R8, R27, RZ ;  /* 0x0000001b08002227 */ /* 0x008fc800078e00ff */
[----:B------:R-:W-:Y:S01]  /*225a0*/  IMAD.WIDE.U32 R2, R26, UR4, R2 ;  /* 0x000000041a027c25 */ /* 0x000fe2000f8e0002 */
[----:B------:R-:W-:-:S03]  /*225b0*/  ULDC.64 UR4, c[0x0][0xaf0] ;  /* 0x0002bc0000047ab9 */ /* 0x000fc60000000a00 */
[----:B------:R-:W-:Y:S01]  /*225c0*/  IMAD.MOV.U32 R5, RZ, RZ, R8 ;  /* 0x000000ffff057224 */ /* 0x000fe200078e0008 */
[----:B----4-:R-:W-:Y:S01]  /*225d0*/  @P2 SHF.R.U32.HI R5, RZ, R29, R0 ;  /* 0x0000001dff052219 */ /* 0x010fe20000011600 */
[----:B------:R-:W-:Y:S02]  /*225e0*/  IMAD.IADD R3, R3, 0x1, R7 ;  /* 0x0000000103037824 */ /* 0x000fe400078e0207 */
[----:B------:R-:W-:Y:S01]  /*225f0*/  IMAD R4, R12, UR4, RZ ;  /* 0x000000040c047c24 */ /* 0x000fe2000f8e02ff */
[--C-:B------:R-:W-:Y:S01]  /*22600*/  SHF.R.S32.HI R0, RZ, 0x1f, R5.reuse ;  /* 0x0000001fff007819 */ /* 0x100fe20000011405 */
[----:B------:R-:W-:Y:S02]  /*22610*/  IMAD.MOV R7, RZ, RZ, -R5 ;  /* 0x000000ffff077224 */ /* 0x000fe400078e0a05 */
[C---:B------:R-:W-:Y:S02]  /*22620*/  IMAD R9, R13.reuse, UR5, R4 ;  /* 0x000000050d097c24 */ /* 0x040fe4000f8e0204 */
[----:B------:R-:W-:Y:S01]  /*22630*/  IMAD.WIDE.U32 R2, R13, UR4, R2 ;  /* 0x000000040d027c25 */ /* 0x000fe2000f8e0002 */
[----:B------:R-:W-:-:S03]  /*22640*/  ULDC.64 UR4, c[0x0][0xae0] ;  /* 0x0002b80000047ab9 */ /* 0x000fc60000000a00 */
[----:B------:R-:W-:Y:S02]  /*22650*/  IMAD R7, R25, R7, R8 ;  /* 0x0000000719077224 */ /* 0x000fe400078e0208 */
[----:B------:R-:W-:Y:S02]  /*22660*/  IMAD R4, R0, UR4, RZ ;  /* 0x0000000400047c24 */ /* 0x000fe4000f8e02ff */
[----:B------:R-:W-:Y:S01]  /*22670*/  IMAD.IADD R3, R3, 0x1, R9 ;  /* 0x0000000103037824 */ /* 0x000fe200078e0209 */
[----:B------:R-:W-:Y:S01]  /*22680*/  SHF.R.S32.HI R0, RZ, 0x1f, R7 ;  /* 0x0000001fff007819 */ /* 0x000fe20000011407 */
[C---:B------:R-:W-:Y:S02]  /*22690*/  IMAD R9, R5.reuse, UR5, R4 ;  /* 0x0000000505097c24 */ /* 0x040fe4000f8e0204 */
[----:B------:R-:W-:Y:S01]  /*226a0*/  IMAD.WIDE.U32 R2, R5, UR4, R2 ;  /* 0x0000000405027c25 */ /* 0x000fe2000f8e0002 */
[----:B------:R-:W-:-:S03]  /*226b0*/  ULDC.64 UR4, c[0x0][0xad8] ;  /* 0x0002b60000047ab9 */ /* 0x000fc60000000a00 */
[----:B------:R-:W-:Y:S02]  /*226c0*/  IMAD R0, R0, UR4, RZ ;  /* 0x0000000400007c24 */ /* 0x000fe4000f8e02ff */
[----:B------:R-:W-:Y:S02]  /*226d0*/  IMAD.IADD R3, R3, 0x1, R9 ;  /* 0x0000000103037824 */ /* 0x000fe400078e0209 */
[C---:B------:R-:W-:Y:S02]  /*226e0*/  IMAD R9, R7.reuse, UR5, R0 ;  /* 0x0000000507097c24 */ /* 0x040fe4000f8e0200 */
[----:B------:R-:W-:Y:S01]  /*226f0*/  IMAD.WIDE.U32 R4, R7, UR4, R2 ;  /* 0x0000000407047c25 */ /* 0x000fe2000f8e0002 */
[----:B------:R-:W-:-:S03]  /*22700*/  ULDC.64 UR4, c[0x0][0xa80] ;  /* 0x0002a00000047ab9 */ /* 0x000fc60000000a00 */
[----:B------:R-:W-:Y:S01]  /*22710*/  IMAD.IADD R3, R5, 0x1, R9 ;  /* 0x0000000105037824 */ /* 0x000fe200078e0209 */
[----:B------:R-:W-:Y:S01]  /*22720*/  LEA R2, P0, R4, UR4, 0x1 ;  /* 0x0000000404027c11 */ /* 0x000fe2000f8008ff */
[C---:B------:R-:W-:Y:S01]  /*22730*/  VIADD R7, R22.reuse, 0x80 ;  /* 0x0000008016077836 */ /* 0x040fe20000000000 */
[----:B------:R-:W-:Y:S01]  /*22740*/  UMOV UR4, 0xffffffff ;  /* 0xffffffff00047882 */ /* 0x000fe20000000000 */
[----:B------:R-:W-:Y:S01]  /*22750*/  IADD3 R9, R22, 0xc0, RZ ;  /* 0x000000c016097810 */ /* 0x000fe20007ffe0ff */
[----:B------:R-:W-:Y:S01]  /*22760*/  IMAD.IADD R5, R19, 0x1, R24 ;  /* 0x0000000113057824 */ /* 0x000fe200078e0218 */
[----:B------:R-:W-:Y:S02]  /*22770*/  LEA.HI.X R3, R4, UR5, R3, 0x1, P0 ;  /* 0x0000000504037c11 */ /* 0x000fe400080f0c03 */
[----:B------:R-:W-:Y:S02]  /*22780*/  SHF.R.S32.HI R8, RZ, 0x1f, R7 ;  /* 0x0000001fff087819 */ /* 0x000fe40000011407 */
[----:B------:R-:W-:Y:S01]  /*22790*/  SHF.R.S32.HI R10, RZ, 0x1f, R9 ;  /* 0x0000001fff0a7819 */ /* 0x000fe20000011409 */
[----:B------:R-:W-:Y:S06]  /*227a0*/  BRA.DIV UR4, `(.L_x_2539) ;  /* 0x000000ba046c7947 */ /* 0x000fec000b800000 */
[----:B------:R1:W2:Y:S04]  /*227b0*/  SHFL.IDX PT, R0, R3, RZ, 0x181f ;  /* 0x00181fff03007589 */ /* 0x0002a800000e0000 */
[----:B------:R1:W3:Y:S02]  /*227c0*/  SHFL.IDX PT, R14, R2, RZ, 0x181f ;  /* 0x00181fff020e7589 */ /* 0x0002e400000e0000 */
.L_x_2804:
        /* <DEDUP_REMOVED lines=21> */
.L_x_2541:
[----:B------:R-:W-:Y:S05]  /*22920*/  BSYNC B1 ;  /* 0x0000000000017941 */ /* 0x000fea0003800000 */
.L_x_2540:
[----:B------:R-:W-:-:S03]  /*22930*/  UMOV UR4, 0xffffffff ;  /* 0xffffffff00047882 */ /* 0x000fc60000000000 */
[----:B------:R-:W-:Y:S05]  /*22940*/  BRA.DIV UR4, `(.L_x_2542) ;  /* 0x000000ba04387947 */ /* 0x000fea000b800000 */
[----:B--2---:R2:W0:Y:S04]  /*22950*/  SHFL.IDX PT, R0, R3, 0x1, 0x181f ;  /* 0x00381f0003007f89 */ /* 0x00442800000e0000 */
[----:B---34-:R2:W3:Y:S02]  /*22960*/  SHFL.IDX PT, R14, R2, 0x1, 0x181f ;  /* 0x00381f00020e7f89 */ /* 0x0184e400000e0000 */
.L_x_2808:
        /* <DEDUP_REMOVED lines=21> */
.L_x_2544:
[----:B------:R-:W-:Y:S05]  /*22ac0*/  BSYNC B1 ;  /* 0x0000000000017941 */ /* 0x000fea0003800000 */
.L_x_2543:
[----:B------:R-:W-:-:S03]  /*22ad0*/  UMOV UR4, 0xffffffff ;  /* 0xffffffff00047882 */ /* 0x000fc60000000000 */
[----:B------:R-:W-:Y:S05]  /*22ae0*/  BRA.DIV UR4, `(.L_x_2545) ;  /* 0x000000ba04187947 */ /* 0x000fea000b800000 */
[----:B0-----:R0:W0:Y:S04]  /*22af0*/  SHFL.IDX PT, R0, R3, 0x2, 0x181f ;  /* 0x00581f0003007f89 */ /* 0x00102800000e0000 */
[----:B---34-:R3:W4:Y:S02]  /*22b00*/  SHFL.IDX PT, R14, R2, 0x2, 0x181f ;  /* 0x00581f00020e7f89 */ /* 0x01872400000e0000 */
.L_x_2812:
        /* <DEDUP_REMOVED lines=21> */
.L_x_2547:
[----:B------:R-:W-:Y:S05]  /*22c60*/  BSYNC B1 ;  /* 0x0000000000017941 */ /* 0x000fea0003800000 */
.L_x_2546:
[----:B------:R-:W-:-:S03]  /*22c70*/  UMOV UR4, 0xffffffff ;  /* 0xffffffff00047882 */ /* 0x000fc60000000000 */
[----:B------:R-:W-:Y:S05]  /*22c80*/  BRA.DIV UR4, `(.L_x_2548) ;  /* 0x000000b604f87947 */ /* 0x000fea000b800000 */
[----:B0-----:R0:W0:Y:S04]  /*22c90*/  SHFL.IDX PT, R0, R3, 0x3, 0x181f ;  /* 0x00781f0003007f89 */ /* 0x00102800000e0000 */
[----:B----4-:R4:W0:Y:S02]  /*22ca0*/  SHFL.IDX PT, R14, R2, 0x3, 0x181f ;  /* 0x00781f00020e7f89 */ /* 0x01082400000e0000 */
.L_x_2816:
        /* <DEDUP_REMOVED lines=20> */
.L_x_2535:
[----:B------:R-:W-:Y:S05]  /*22df0*/  BSYNC B0 ;  /* 0x0000000000007941 */ /* 0x000fea0003800000 */
.L_x_2525:
[----:B0-----:R-:W5:Y:S01]  /*22e00*/  LDL R0, [R1+0x1c] ;  /* 0x00001c0001007983 */ /* 0x001f620000100800 */
[----:B------:R-:W-:Y:S02]  /*22e10*/  ULDC UR4, c[0x0][0xc3c] ;  /* 0x00030f0000047ab9 */ /* 0x000fe40000000800 */
[----:B-----5:R-:W-:-:S13]  /*22e20*/  ISETP.GE.AND P0, PT, R0, UR4, PT ;  /* 0x0000000400007c0c */ /* 0x020fda000bf06270 */
[----:B------:R-:W-:Y:S05]  /*22e30*/  @!P0 BRA `(.L_x_2549) ;  /* 0xfffffde400008947 */ /* 0x000fea000383ffff */
[----:B------:R-:W-:Y:S05]  /*22e40*/  BRA `(.L_x_2344) ;  /* 0x0000007c00947947 */ /* 0x000fea0003800000 */
.L_x_2342:
        /* <DEDUP_REMOVED lines=18> */
.L_x_2550:
        /* <DEDUP_REMOVED lines=33> */
[----:B0-----:R-:W-:-:S05]  /*23180*/  IMAD R6, R6, UR5, RZ ;  /* 0x0000000506067c24 */ /* 0x001fca000f8e02ff */
[----:B--2---:R-:W-:Y:S02]  /*23190*/  ISETP.GT.AND P6, PT, R6, UR6, PT ;  /* 0x0000000606007c0c */ /* 0x004fe4000bfc4270 */
[----:B------:R-:W-:-:S11]  /*231a0*/  MOV R3, R6 ;  /* 0x0000000600037202 */ /* 0x000fd60000000f00 */
[----:B------:R-:W-:Y:S05]  /*231b0*/  @P6 BRA `(.L_x_2552) ;  /* 0x00000000009c6947 */ /* 0x000fea0003800000 */
[----:B------:R-:W0:Y:S01]  /*231c0*/  LDC R5, c[0x0][0xc3c] ;  /* 0x00030f00ff057b82 */ /* 0x000e220000000800 */
[----:B------:R-:W-:Y:S01]  /*231d0*/  IMAD.MOV.U32 R6, RZ, RZ, R3 ;  /* 0x000000ffff067224 */ /* 0x000fe200078e0003 */
[----:B------:R-:W-:Y:S01]  /*231e0*/  UMOV UR4, URZ ;  /* 0x0000003f00047c82 */ /* 0x000fe20008000000 */
[----:B------:R-:W-:Y:S01]  /*231f0*/  ULDC UR7, c[0x0][0xc3c] ;  /* 0x00030f0000077ab9 */ /* 0x000fe20000000800 */
[----:B------:R-:W-:-:S05]  /*23200*/  ULDC UR5, c[0x0][0xc38] ;  /* 0x00030e0000057ab9 */ /* 0x000fca0000000800 */
.L_x_2556:
        /* <DEDUP_REMOVED lines=12> */
.L_x_2555:
[----:B------:R-:W-:Y:S05]  /*232d0*/  BSYNC B0 ;  /* 0x0000000000007941 */ /* 0x000fea0003800000 */
.L_x_2554:
        /* <DEDUP_REMOVED lines=17> */
[----:B------:R-:W-:-:S04]  /*233f0*/  IADD3 R6, R3, R6, RZ ;  /* 0x0000000603067210 */ /* 0x000fc80007ffe0ff */
[----:B------:R-:W-:-:S13]  /*23400*/  ISETP.GT.AND P6, PT, R6, UR6, PT ;  /* 0x0000000606007c0c */ /* 0x000fda000bfc4270 */
[----:B------:R-:W-:Y:S05]  /*23410*/  @!P6 BRA `(.L_x_2556) ;  /* 0xfffffffc007ce947 */ /* 0x000fea000383ffff */
[----:B------:R-:W-:-:S07]  /*23420*/  IMAD.MOV.U32 R5, RZ, RZ, R9 ;  /* 0x000000ffff057224 */ /* 0x000fce00078e0009 */
.L_x_2552:
        /* <DEDUP_REMOVED lines=20> */
.L_x_2557:
[--C-:B-12---:R-:W-:Y:S02]  /*23570*/  IMAD.MOV R5, RZ, RZ, -R3.reuse ;  /* 0x000000ffff057224 */ /* 0x106fe400078e0a03 */
[----:B---3--:R-:W-:Y:S01]  /*23580*/  IMAD R16, R16, UR5, R6 ;  /* 0x0000000510107c24 */ /* 0x008fe2000f8e0206 */
[----:B------:R-:W-:Y:S01]  /*23590*/  IABS R6, R8 ;  /* 0x0000000800067213 */ /* 0x000fe20000000000 */
[----:B------:R-:W-:Y:S02]  /*235a0*/  IMAD R5, R5, R10, RZ ;  /* 0x0000000a05057224 */ /* 0x000fe400078e02ff */
[----:B------:R-:W-:Y:S02]  /*235b0*/  IMAD.MOV.U32 R2, RZ, RZ, RZ ;  /* 0x000000ffff027224 */ /* 0x000fe400078e00ff */
[----:B------:R-:W-:Y:S02]  /*235c0*/  IMAD.MOV R6, RZ, RZ, -R6 ;  /* 0x000000ffff067224 */ /* 0x000fe400078e0a06 */
[----:B------:R-:W-:Y:S01]  /*235d0*/  IMAD.HI.U32 R2, R3, R5, R2 ;  /* 0x0000000503027227 */ /* 0x000fe200078e0002 */
[----:B------:R-:W-:-:S04]  /*235e0*/  IADD3 R5, -R16, UR6, RZ ;  /* 0x0000000610057c10 */ /* 0x000fc8000fffe1ff */
[----:B------:R-:W-:-:S05]  /*235f0*/  IABS R3, R5 ;  /* 0x0000000500037213 */ /* 0x000fca0000000000 */
        /* <DEDUP_REMOVED lines=35> */
[----:B------:R-:W-:Y:S01]  /*23830*/  @!P1 IMAD.IADD R8, R8, 0x1, -R7 ;  /* 0x0000000108089824 */ /* 0x000fe200078e0a07 */
[----:B------:R-:W-:Y:S02]  /*23840*/  @!P1 IADD3 R2, R2, 0x1, RZ ;  /* 0x0000000102029810 */ /* 0x000fe40007ffe0ff */
[----:B------:R-:W-:Y:S02]  /*23850*/  ISETP.NE.AND P1, PT, R9, RZ, PT ;  /* 0x000000ff0900720c */ /* 0x000fe40003f25270 */
[----:B------:R-:W-:-:S13]  /*23860*/  ISETP.GE.U32.AND P0, PT, R8, R7, PT ;  /* 0x000000070800720c */ /* 0x000fda0003f06070 */
[----:B------:R-:W-:-:S04]  /*23870*/  @P0 VIADD R2, R2, 0x1 ;  /* 0x0000000102020836 */ /* 0x000fc80000000000 */
[----:B------:R-:W-:Y:S01]  /*23880*/  @!P2 IMAD.MOV R2, RZ, RZ, -R2 ;  /* 0x000000ffff02a224 */ /* 0x000fe200078e0a02 */
[----:B------:R-:W-:Y:S01]  /*23890*/  @!P1 LOP3.LUT R2, RZ, R9, RZ, 0x33, !PT ;  /* 0x00000009ff029212 */ /* 0x000fe200078e33ff */
[----:B------:R-:W-:-:S03]  /*238a0*/  IMAD.MOV R9, RZ, RZ, -R9 ;  /* 0x000000ffff097224 */ /* 0x000fc600078e0a09 */
[----:B------:R-:W-:Y:S01]  /*238b0*/  LOP3.LUT R17, RZ, R2, RZ, 0x33, !PT ;  /* 0x00000002ff117212 */ /* 0x000fe200078e33ff */
[----:B------:R-:W-:-:S04]  /*238c0*/  IMAD R18, R2, R9, R5 ;  /* 0x0000000902127224 */ /* 0x000fc800078e0205 */
[----:B------:R-:W-:Y:S01]  /*238d0*/  IMAD.IADD R17, R4, 0x1, R17 ;  /* 0x0000000104117824 */ /* 0x000fe200078e0211 */
[----:B------:R-:W-:Y:S06]  /*238e0*/  BRA `(.L_x_2558) ;  /* 0x00000000000c7947 */ /* 0x000fec0003800000 */
.L_x_2553:
[----:B------:R-:W-:Y:S02]  /*238f0*/  IMAD.MOV.U32 R17, RZ, RZ, RZ ;  /* 0x000000ffff117224 */ /* 0x000fe400078e00ff */
[----:B------:R-:W-:Y:S02]  /*23900*/  IMAD.U32 R16, RZ, RZ, UR6 ;  /* 0x00000006ff107e24 */ /* 0x000fe4000f8e00ff */
[----:B------:R-:W-:-:S07]  /*23910*/  IMAD.MOV.U32 R18, RZ, RZ, RZ ;  /* 0x000000ffff127224 */ /* 0x000fce00078e00ff */
.L_x_2558:
[----:B------:R-:W-:-:S13]  /*23920*/  ISETP.NE.AND P0, PT, R0, RZ, PT ;  /* 0x000000ff0000720c */ /* 0x000fda0003f05270 */
[----:B------:R-:W1:Y:S01]  /*23930*/  @!P0 S2R R3, SR_CgaCtaId ;  /* 0x0000000000038919 */ /* 0x000e620000008800 */
[----:B------:R-:W-:-:S04]  /*23940*/  @!P0 MOV R0, 0x400 ;  /* 0x0000040000008802 */ /* 0x000fc80000000f00 */
[----:B-1----:R-:W-:-:S05]  /*23950*/  @!P0 LEA R0, R3, R0, 0x18 ;  /* 0x0000000003008211 */ /* 0x002fca00078ec0ff */
[----:B------:R2:W-:Y:S01]  /*23960*/  @!P0 STS.128 [R0+0x388d0], R16 ;  /* 0x0388d01000008388 */ /* 0x0005e20000000c00 */
[----:B------:R-:W-:Y:S06]  /*23970*/  BAR.ARV 0x5, 0x180 ;  /* 0x0146000000007b1d */ /* 0x000fec0000002000 */
.L_x_2551:
        /* <DEDUP_REMOVED lines=16> */
[----:B-1----:R-:W-:-:S02]  /*23a80*/  LOP3.LUT R8, R9, 0x7f, RZ, 0xc0, !PT ;  /* 0x0000007f09087812 */ /* 0x002fc400078ec0ff */
[C---:B0-----:R-:W-:Y:S02]  /*23a90*/  SHF.L.U32 R2, R9.reuse, 0x7, RZ ;  /* 0x0000000709027819 */ /* 0x041fe400000006ff */
[----:B------:R-:W-:Y:S01]  /*23aa0*/  R2P PR, R9, 0x6 ;  /* 0x0000000609007804 */ /* 0x000fe20000000000 */
        /* <DEDUP_REMOVED lines=10> */
[----:B------:R-:W-:Y:S01]  /*23b50*/  LOP3.LUT R7, R3, 0xc00, R2, 0xf8, !PT ;  /* 0x00000c0003077812 */ /* 0x000fe200078ef802 */
[----:B------:R-:W-:Y:S01]  /*23b60*/  IMAD.SHL.U32 R3, R9, 0x2, RZ ;  /* 0x0000000209037824 */ /* 0x000fe200078e00ff */
[----:B------:R-:W-:Y:S02]  /*23b70*/  LOP3.LUT R2, R0, 0x3f0, RZ, 0xc0, !PT ;  /* 0x000003f000027812 */ /* 0x000fe400078ec0ff */
[----:B------:R-:W-:Y:S01]  /*23b80*/  LOP3.LUT R6, R4, R5, RZ, 0xfc, !PT ;  /* 0x0000000504067212 */ /* 0x000fe200078efcff */
[----:B------:R-:W-:Y:S01]  /*23b90*/  IMAD.MOV.U32 R4, RZ, RZ, 0x20 ;  /* 0x00000020ff047424 */ /* 0x000fe200078e00ff */
[----:B------:R-:W-:Y:S01]  /*23ba0*/  LOP3.LUT R3, R2, 0x70, R3, 0x78, !PT ;  /* 0x0000007002037812 */ /* 0x000fe200078e7803 */
[----:B------:R-:W-:Y:S01]  /*23bb0*/  IMAD.SHL.U32 R2, R8, 0x10, RZ ;  /* 0x0000001008027824 */ /* 0x000fe200078e00ff */
[----:B------:R-:W-:Y:S01]  /*23bc0*/  SHF.R.U32.HI R9, RZ, 0x3, R8 ;  /* 0x00000003ff097819 */ /* 0x000fe20000011608 */
[----:B------:R-:W-:Y:S01]  /*23bd0*/  IMAD.U32 R8, RZ, RZ, UR4 ;  /* 0x00000004ff087e24 */ /* 0x000fe2000f8e00ff */
[----:B------:R-:W-:Y:S01]  /*23be0*/  SEL R5, R4, 0xffffffe0, !P1 ;  /* 0xffffffe004057807 */ /* 0x000fe20004800000 */
[----:B------:R-:W-:Y:S01]  /*23bf0*/  STL [R1+0xc], R7 ;  /* 0x00000c0701007387 */ /* 0x000fe20000100800 */
[----:B------:R-:W-:Y:S01]  /*23c00*/  LOP3.LUT R2, R3, 0x400, R2, 0xf8, !PT ;  /* 0x0000040003027812 */ /* 0x000fe200078ef802 */
[----:B------:R-:W-:Y:S01]  /*23c10*/  IMAD.MOV.U32 R3, RZ, RZ, 0x40 ;  /* 0x00000040ff037424 */ /* 0x000fe200078e00ff */
[----:B------:R-:W-:Y:S01]  /*23c20*/  LOP3.LUT R4, R0, 0x70, RZ, 0xc0, !PT ;  /* 0x0000007000047812 */ /* 0x000fe200078ec0ff */
[----:B------:R-:W-:Y:S01]  /*23c30*/  STL [R1+0x10], R6 ;  /* 0x0000100601007387 */ /* 0x000fe20000100800 */
[----:B------:R-:W-:Y:S01]  /*23c40*/  LOP3.LUT R9, R9, 0x70, R0, 0xf8, !PT ;  /* 0x0000007009097812 */ /* 0x000fe200078ef800 */
[----:B------:R-:W-:Y:S01]  /*23c50*/  IMAD.IADD R2, R8, 0x1, R2 ;  /* 0x0000000108027824 */ /* 0x000fe200078e0202 */
[----:B------:R-:W-:Y:S01]  /*23c60*/  SEL R3, R3, 0xffffffc0, !P2 ;  /* 0xffffffc003037807 */ /* 0x000fe20005000000 */
[----:B------:R-:W-:Y:S01]  /*23c70*/  IMAD.MOV.U32 R0, RZ, RZ, 0x1 ;  /* 0x00000001ff007424 */ /* 0x000fe200078e00ff */
[----:B------:R-:W-:-:S03]  /*23c80*/  LOP3.LUT R4, R4, 0x80, RZ, 0xfc, !PT ;  /* 0x0000008004047812 */ /* 0x000fc600078efcff */
[----:B------:R-:W-:Y:S04]  /*23c90*/  STL [R1+0x40], R3 ;  /* 0x0000400301007387 */ /* 0x000fe80000100800 */
[----:B------:R-:W-:Y:S04]  /*23ca0*/  STL [R1+0x44], R5 ;  /* 0x0000440501007387 */ /* 0x000fe80000100800 */
[----:B------:R-:W-:Y:S04]  /*23cb0*/  STL [R1+0x4], R8 ;  /* 0x0000040801007387 */ /* 0x000fe80000100800 */
[----:B------:R0:W-:Y:S04]  /*23cc0*/  STL [R1+0x50], R2 ;  /* 0x0000500201007387 */ /* 0x0001e80000100800 */
[----:B------:R-:W-:Y:S04]  /*23cd0*/  STL [R1+0x70], RZ ;  /* 0x000070ff01007387 */ /* 0x000fe80000100800 */
[----:B------:R1:W-:Y:S01]  /*23ce0*/  STL [R1+0x28], R0 ;  /* 0x0000280001007387 */ /* 0x0003e20000100800 */
[----:B0-----:R-:W-:-:S03]  /*23cf0*/  MOV R2, 0x1 ;  /* 0x0000000100027802 */ /* 0x001fc60000000f00 */
[----:B------:R-:W-:Y:S04]  /*23d00*/  STL [R1+0x1c], RZ ;  /* 0x00001cff01007387 */ /* 0x000fe80000100800 */
[----:B------:R-:W-:Y:S01]  /*23d10*/  STL [R1+0x14], RZ ;  /* 0x000014ff01007387 */ /* 0x000fe20000100800 */
[----:B-1----:R-:W-:-:S03]  /*23d20*/  IMAD.IADD R0, R3, 0x1, R5 ;  /* 0x0000000103007824 */ /* 0x002fc600078e0205 */
[----:B------:R0:W-:Y:S04]  /*23d30*/  STL [R1+0x24], R2 ;  /* 0x0000240201007387 */ /* 0x0001e80000100800 */
[----:B------:R1:W-:Y:S01]  /*23d40*/  STL [R1+0x48], R0 ;  /* 0x0000480001007387 */ /* 0x0003e20000100800 */
[----:B0-----:R-:W-:Y:S01]  /*23d50*/  IMAD.IADD R2, R3, 0x1, R7 ;  /* 0x0000000103027824 */ /* 0x001fe200078e0207 */
[----:B-1----:R-:W-:-:S04]  /*23d60*/  LOP3.LUT R0, R6, 0x2000, RZ, 0xfc, !PT ;  /* 0x0000200006007812 */ /* 0x002fc800078efcff */
[----:B------:R0:W-:Y:S04]  /*23d70*/  STL [R1+0x4c], R2 ;  /* 0x00004c0201007387 */ /* 0x0001e80000100800 */
[----:B------:R0:W-:Y:S02]  /*23d80*/  STL [R1+0x2c], R0 ;  /* 0x00002c0001007387 */ /* 0x0001e40000100800 */
.L_x_2669:
[----:B0-2---:R-:W0:Y:S02]  /*23d90*/  LDC.64 R2, c[0x0][0xc88] ;  /* 0x00032200ff027b82 */ /* 0x005e240000000a00 */
[----:B0-----:R-:W-:-:S05]  /*23da0*/  IMAD.WIDE R2, R19, 0x4, R2 ;  /* 0x0000000413027825 */ /* 0x001fca00078e0202 */
[----:B------:R-:W2:Y:S01]  /*23db0*/  LDG.E R4, desc[UR46][R2.64] ;  /* 0x0000002e02047981 */ /* 0x000ea2000c1e1900 */
[----:B------:R-:W-:Y:S05]  /*23dc0*/  YIELD ;  /* 0x0000000000007946 */ /* 0x000fea0003800000 */
[----:B------:R-:W-:Y:S01]  /*23dd0*/  ULDC.64 UR4, c[0x0][0xa28] ;  /* 0x00028a0000047ab9 */ /* 0x000fe20000000a00 */
[----:B----4-:R-:W-:Y:S01]  /*23de0*/  IMAD.MOV.U32 R0, RZ, RZ, RZ ;  /* 0x000000ffff007224 */ /* 0x010fe200078e00ff */
[----:B------:R-:W-:Y:S01]  /*23df0*/  ISETP.NE.U32.AND P0, PT, RZ, UR4, PT ;  /* 0x00000004ff007c0c */ /* 0x000fe2000bf05070 */
[----:B------:R-:W-:Y:S01]  /*23e00*/  IMAD.MOV.U32 R8, RZ, RZ, RZ ;  /* 0x000000ffff087224 */ /* 0x000fe200078e00ff */
[----:B------:R-:W-:Y:S01]  /*23e10*/  ULDC.64 UR10, c[0x0][0xa18] ;  /* 0x00028600000a7ab9 */ /* 0x000fe20000000a00 */
[----:B------:R-:W-:Y:S01]  /*23e20*/  ULDC.64 UR8, c[0x0][0xa10] ;  /* 0x0002840000087ab9 */ /* 0x000fe20000000a00 */
[----:B------:R-:W-:Y:S01]  /*23e30*/  ISETP.NE.AND.EX P0, PT, RZ, UR5, PT, P0 ;  /* 0x00000005ff007c0c */ /* 0x000fe2000bf05300 */
[----:B------:R-:W-:Y:S01]  /*23e40*/  ULDC.64 UR6, c[0x0][0xa08] ;  /* 0x0002820000067ab9 */ /* 0x000fe20000000a00 */
[----:B--2---:R-:W-:Y:S01]  /*23e50*/  SHF.R.S32.HI R5, RZ, 0x1f, R4 ;  /* 0x0000001fff057819 */ /* 0x004fe20000011404 */
[----:B------:R-:W-:-:S10]  /*23e60*/  IMAD.SHL.U32 R15, R4, 0x4, RZ ;  /* 0x00000004040f7824 */ /* 0x000fd400078e00ff */
[C---:B------:R-:W-:Y:S01]  /*23e70*/  @P0 LEA R2, P1, R4.reuse, UR4, 0x2 ;  /* 0x0000000404020c11 */ /* 0x040fe2000f8210ff */
[----:B------:R0:W-:Y:S03]  /*23e80*/  STL [R1+0x18], R4 ;  /* 0x0000180401007387 */ /* 0x0001e60000100800 */
[C-C-:B------:R-:W-:Y:S01]  /*23e90*/  @P0 LEA.HI.X R3, R4.reuse, UR5, R5.reuse, 0x2, P1 ;  /* 0x0000000504030c11 */ /* 0x140fe200088f1405 */
[----:B------:R-:W-:Y:S01]  /*23ea0*/  ULDC.64 UR4, c[0x0][0xa00] ;  /* 0x0002800000047ab9 */ /* 0x000fe20000000a00 */
[----:B------:R-:W-:Y:S01]  /*23eb0*/  SHF.L.U64.HI R14, R4, 0x2, R5 ;  /* 0x00000002040e7819 */ /* 0x000fe20000010205 */
[----:B-1----:R1:W-:Y:S01]  /*23ec0*/  STL [R1+0x68], R5 ;  /* 0x0000680501007387 */ /* 0x0023e20000100800 */
[----:B------:R-:W-:-:S03]  /*23ed0*/  ISETP.NE.U32.AND P2, PT, RZ, UR4, PT ;  /* 0x00000004ff007c0c */ /* 0x000fc6000bf45070 */
[----:B------:R2:W5:Y:S01]  /*23ee0*/  @P0 LDG.E R0, desc[UR46][R2.64] ;  /* 0x0000002e02000981 */ /* 0x000562000c1e1900 */
        /* <DEDUP_REMOVED lines=8> */
[C---:B--2---:R-:W-:Y:S02]  /*23f70*/  IADD3 R2, P4, R15.reuse, UR4, RZ ;  /* 0x000000040f027c10 */ /* 0x044fe4000ff9e0ff */
[----:B------:R-:W-:Y:S02]  /*23f80*/  ISETP.NE.AND.EX P0, PT, RZ, UR7, PT, P0 ;  /* 0x00000007ff007c0c */ /* 0x000fe4000bf05300 */
[C---:B------:R-:W-:Y:S02]  /*23f90*/  IADD3.X R3, R14.reuse, UR5, RZ, P4, !PT ;  /* 0x000000050e037c10 */ /* 0x040fe4000a7fe4ff */
[C---:B0-----:R-:W-:Y:S02]  /*23fa0*/  IADD3 R4, P4, R15.reuse, UR8, RZ ;  /* 0x000000080f047c10 */ /* 0x041fe4000ff9e0ff */
[----:B------:R-:W-:Y:S01]  /*23fb0*/  ISETP.NE.AND.EX P1, PT, RZ, UR9, PT, P1 ;  /* 0x00000009ff007c0c */ /* 0x000fe2000bf25310 */
[----:B------:R-:W2:Y:S01]  /*23fc0*/  @P2 LDG.E R8, desc[UR46][R2.64] ;  /* 0x0000002e02082981 */ /* 0x000ea2000c1e1900 */
[----:B-1----:R-:W-:Y:S01]  /*23fd0*/  IADD3.X R5, R14, UR9, RZ, P4, !PT ;  /* 0x000000090e057c10 */ /* 0x002fe2000a7fe4ff */
[----:B------:R-:W-:Y:S01]  /*23fe0*/  ULDC UR4, c[0x0][0x288] ;  /* 0x0000a20000047ab9 */ /* 0x000fe20000000800 */
[----:B------:R-:W-:Y:S01]  /*23ff0*/  IADD3 R6, P5, R15, UR6, RZ ;  /* 0x000000060f067c10 */ /* 0x000fe2000ffbe0ff */
[----:B---3--:R-:W-:Y:S01]  /*24000*/  IMAD.U32 R12, RZ, RZ, UR4 ;  /* 0x00000004ff0c7e24 */ /* 0x008fe2000f8e00ff */
[----:B------:R-:W-:-:S02]  /*24010*/  ULDC.64 UR4, c[0x0][0x418] ;  /* 0x0001060000047ab9 */ /* 0x000fc40000000a00 */
[----:B------:R-:W-:-:S05]  /*24020*/  IADD3.X R7, R14, UR7, RZ, P5, !PT ;  /* 0x000000070e077c10 */ /* 0x000fca000affe4ff */
[----:B------:R0:W5:Y:S04]  /*24030*/  @P0 LDG.E R11, desc[UR46][R6.64] ;  /* 0x0000002e060b0981 */ /* 0x000168000c1e1900 */
[----:B------:R0:W5:Y:S04]  /*24040*/  @P1 LDG.E R10, desc[UR46][R4.64] ;  /* 0x0000002e040a1981 */ /* 0x000168000c1e1900 */
[----:B--2---:R1:W-:Y:S02]  /*24050*/  STL [R1+0x58], R8 ;  /* 0x0000580801007387 */ /* 0x0043e40000100800 */
[----:B-1----:R-:W-:-:S04]  /*24060*/  @P3 IADD3 R8, P4, R15, UR10, RZ ;  /* 0x0000000a0f083c10 */ /* 0x002fc8000ff9e0ff */
[----:B------:R-:W-:-:S05]  /*24070*/  @P3 IADD3.X R9, R14, UR11, RZ, P4, !PT ;  /* 0x0000000b0e093c10 */ /* 0x000fca000a7fe4ff */
[----:B------:R-:W2:Y:S01]  /*24080*/  @P3 LDG.E R12, desc[UR46][R8.64] ;  /* 0x0000002e080c3981 */ /* 0x000ea2000c1e1900 */
[----:B------:R-:W-:-:S03]  /*24090*/  UISETP.NE.U32.AND UP0, UPT, UR4, URZ, UPT ;  /* 0x0000003f0400728c */ /* 0x000fc6000bf05070 */
[----:B------:R-:W-:Y:S01]  /*240a0*/  ULDC UR4, c[0x0][0x424] ;  /* 0x0001090000047ab9 */ /* 0x000fe20000000800 */
[----:B------:R-:W-:-:S03]  /*240b0*/  UISETP.NE.AND.EX UP0, UPT, UR5, URZ, UPT, UP0 ;  /* 0x0000003f0500728c */ /* 0x000fc6000bf05300 */
[----:B------:R-:W-:Y:S01]  /*240c0*/  ULDC UR5, c[0x0][0x2f0] ;  /* 0x0000bc0000057ab9 */ /* 0x000fe20000000800 */
[----:B------:R-:W-:Y:S01]  /*240d0*/  USEL UR4, UR4, 0x1, UP0 ;  /* 0x0000000104047887 */ /* 0x000fe20008000000 */
[----:B--2---:R0:W-:Y:S04]  /*240e0*/  STL [R1+0x5c], R12 ;  /* 0x00005c0c01007387 */ /* 0x0041e80000100800 */
[----:B------:R0:W5:Y:S01]  /*240f0*/  LDL R13, [R1+0x5c] ;  /* 0x00005c00010d7983 */ /* 0x0001620000100800 */
[----:B------:R-:W-:-:S03]  /*24100*/  UIMAD UR4, UR4, UR5, URZ ;  /* 0x00000005040472a4 */ /* 0x000fc6000f8e023f */
[----:B------:R-:W-:Y:S02]  /*24110*/  ULDC UR5, c[0x0][0x348] ;  /* 0x0000d20000057ab9 */ /* 0x000fe40000000800 */
[----:B------:R-:W-:Y:S02]  /*24120*/  IMAD.U32 R8, RZ, RZ, UR5 ;  /* 0x00000005ff087e24 */ /* 0x000fe4000f8e00ff */
[----:B------:R-:W-:Y:S01]  /*24130*/  IMAD.U32 R9, RZ, RZ, UR4 ;  /* 0x00000004ff097e24 */ /* 0x000fe2000f8e00ff */
[----:B0-----:R-:W-:Y:S06]  /*24140*/  @P3 BRA `(.L_x_2560) ;  /* 0x0000000000143947 */ /* 0x001fec0003800000 */
[----:B------:R-:W-:Y:S05]  /*24150*/  @!P2 BRA `(.L_x_2560) ;  /* 0x000000000010a947 */ /* 0x000fea0003800000 */
[----:B------:R-:W2:Y:S04]  /*24160*/  LDG.E R12, desc[UR46][R2.64] ;  /* 0x0000002e020c7981 */ /* 0x000ea8000c1e1900 */
[----:B------:R-:W2:Y:S02]  /*24170*/  LDG.E R2, desc[UR46][R2.64+0x4] ;  /* 0x0000042e02027981 */ /* 0x000ea4000c1e1900 */
[----:B--2--5:R-:W-:-:S05]  /*24180*/  IMAD.IADD R13, R2, 0x1, -R12 ;  /* 0x00000001020d7824 */ /* 0x024fca00078e0a0c */
[----:B------:R0:W-:Y:S02]  /*24190*/  STL [R1+0x5c], R13 ;  /* 0x00005c0d01007387 */ /* 0x0001e40000100800 */
.L_x_2560:
[----:B------:R-:W2:Y:S01]  /*241a0*/  LDL R12, [R1+0x18] ;  /* 0x00001800010c7983 */ /* 0x000ea20000100800 */
[----:B-----5:R-:W-:Y:S01]  /*241b0*/  IADD3 R2, R11, R0, RZ ;  /* 0x000000000b027210 */ /* 0x020fe20007ffe0ff */
[----:B------:R-:W-:Y:S02]  /*241c0*/  ULDC.64 UR4, c[0x0][0xa20] ;  /* 0x0002880000047ab9 */ /* 0x000fe40000000a00 */
[----:B------:R-:W-:Y:S02]  /*241d0*/  ISETP.NE.U32.AND P2, PT, RZ, UR4, PT ;  /* 0x00000004ff007c0c */ /* 0x000fe4000bf45070 */
[----:B------:R1:W-:Y:S02]  /*241e0*/  STL [R1+0x3c], R2 ;  /* 0x00003c0201007387 */ /* 0x0003e40000100800 */
[----:B------:R-:W-:Y:S02]  /*241f0*/  ISETP.NE.AND.EX P2, PT, RZ, UR5, PT, P2 ;  /* 0x00000005ff007c0c */ /* 0x000fe4000bf45320 */
[----:B--2---:R1:W-:Y:S11]  /*24200*/  STL [R1+0x30], R12 ;  /* 0x0000300c01007387 */ /* 0x0043f60000100800 */
[----:B------:R-:W-:Y:S05]  /*24210*/  @!P2 BRA `(.L_x_2561) ;  /* 0x000000000010a947 */ /* 0x000fea0003800000 */
[----:B-1----:R-:W-:-:S04]  /*24220*/  IADD3 R2, P0, R15, UR4, RZ ;  /* 0x000000040f027c10 */ /* 0x002fc8000ff1e0ff */
[----:B------:R-:W-:-:S05]  /*24230*/  IADD3.X R3, R14, UR5, RZ, P0, !PT ;  /* 0x000000050e037c10 */ /* 0x000fca00087fe4ff */
[----:B------:R1:W5:Y:S01]  /*24240*/  LDG.E R9, desc[UR46][R2.64] ;  /* 0x0000002e02097981 */ /* 0x000362000c1e1900 */
[----:B------:R-:W-:Y:S05]  /*24250*/  BRA `(.L_x_2562) ;  /* 0x0000000000107947 */ /* 0x000fea0003800000 */
.L_x_2561:
[----:B------:R-:W-:Y:S05]  /*24260*/  @!P0 BRA `(.L_x_2562) ;  /* 0x00000000000c8947 */ /* 0x000fea0003800000 */
[----:B------:R-:W2:Y:S04]  /*24270*/  LDG.E R9, desc[UR46][R6.64] ;  /* 0x0000002e06097981 */ /* 0x000ea8000c1e1900 */
[----:B------:R-:W2:Y:S02]  /*24280*/  LDG.E R6, desc[UR46][R6.64+0x4] ;  /* 0x0000042e06067981 */ /* 0x000ea4000c1e1900 */
[----:B--2---:R-:W-:-:S07]  /*24290*/  IMAD.IADD R9, R6, 0x1, -R9 ;  /* 0x0000000106097824 */ /* 0x004fce00078e0a09 */
.L_x_2562:
[----:B-1----:R-:W2:Y:S01]  /*242a0*/  @P1 LDG.E R2, desc[UR46][R4.64] ;  /* 0x0000002e04021981 */ /* 0x002ea2000c1e1900 */
[----:B------:R-:W1:Y:S01]  /*242b0*/  LDC R3, c[0x0][0x448] ;  /* 0x00011200ff037b82 */ /* 0x000e620000000800 */
[----:B-----5:R-:W-:Y:S02]  /*242c0*/  IMAD.IADD R0, R9, 0x1, -R0 ;  /* 0x0000000109007824 */ /* 0x020fe400078e0a00 */
[----:B------:R3:W2:Y:S01]  /*242d0*/  @P1 LDG.E R4, desc[UR46][R4.64+0x4] ;  /* 0x0000042e04041981 */ /* 0x0006a2000c1e1900 */
[----:B-1----:R-:W-:-:S13]  /*242e0*/  ISETP.NE.AND P0, PT, R3, 0x1, PT ;  /* 0x000000010300780c */ /* 0x002fda0003f05270 */
[----:B---3--:R-:W1:Y:S01]  /*242f0*/  @P0 LDC R5, c[0x0][0x450] ;  /* 0x00011400ff050b82 */ /* 0x008e620000000800 */
[----:B------:R-:W-:-:S05]  /*24300*/  IMAD.MOV R9, RZ, RZ, -R0 ;  /* 0x000000ffff097224 */ /* 0x000fca00078e0a00 */
[----:B------:R-:W-:Y:S01]  /*24310*/  VIMNMX R9, RZ, R9, !PT ;  /* 0x00000009ff097248 */ /* 0x000fe20007fe0100 */
[----:B------:R-:W-:Y:S01]  /*24320*/  BSSY B0, `(.L_x_2563) ;  /* 0x0000135000007945 */ /* 0x000fe20003800000 */
[----:B--2---:R-:W-:Y:S02]  /*24330*/  @P1 IMAD.IADD R8, R4, 0x1, -R2 ;  /* 0x0000000104081824 */ /* 0x004fe400078e0a02 */
[----:B------:R-:W2:Y:S01]  /*24340*/  @P0 LDC R4, c[0x0][0x44c] ;  /* 0x00011300ff040b82 */ /* 0x000ea20000000800 */
[----:B------:R-:W-:-:S04]  /*24350*/  IMAD.SHL.U32 R2, R17, 0x80, RZ ;  /* 0x0000008011027824 */ /* 0x000fc800078e00ff */
[----:B------:R-:W-:-:S04]  /*24360*/  VIADD R2, R2, 0x7f ;  /* 0x0000007f02027836 */ /* 0x000fc80000000000 */
[----:B------:R-:W-:Y:S02]  /*24370*/  IMAD.MOV.U32 R3, RZ, RZ, R2 ;  /* 0x000000ffff037224 */ /* 0x000fe400078e0002 */
[----:B--2---:R-:W-:-:S04]  /*24380*/  @P0 IMAD.HI.U32 R4, R2, R4, RZ ;  /* 0x0000000402040227 */ /* 0x004fc800078e00ff */
[----:B------:R-:W-:Y:S01]  /*24390*/  IMAD.IADD R2, R0, 0x1, R8 ;  /* 0x0000000100027824 */ /* 0x000fe200078e0208 */
[----:B-1----:R-:W-:-:S03]  /*243a0*/  @P0 SHF.R.U32.HI R3, RZ, R5, R4 ;  /* 0x00000005ff030219 */ /* 0x002fc60000011604 */
[C---:B------:R-:W-:Y:S01]  /*243b0*/  VIADD R4, R2.reuse, 0x7f ;  /* 0x0000007f02047836 */ /* 0x040fe20000000000 */
[----:B------:R-:W-:-:S05]  /*243c0*/  IADD3 R21, R2, 0x80, -R13 ;  /* 0x0000008002157810 */ /* 0x000fca0007ffe80d */
[----:B------:R-:W-:Y:S01]  /*243d0*/  IMAD.IADD R2, R21, 0x1, R3 ;  /* 0x0000000115027824 */ /* 0x000fe200078e0203 */
[----:B------:R-:W-:-:S04]  /*243e0*/  SHF.R.S32.HI R3, RZ, 0x1f, R4 ;  /* 0x0000001fff037819 */ /* 0x000fc80000011404 */
[----:B------:R-:W-:Y:S02]  /*243f0*/  LEA.HI R20, R3, R4, RZ, 0x7 ;  /* 0x0000000403147211 */ /* 0x000fe400078f38ff */
[----:B------:R-:W-:-:S04]  /*24400*/  SHF.R.S32.HI R3, RZ, 0x1f, R2 ;  /* 0x0000001fff037819 */ /* 0x000fc80000011402 */
[----:B------:R-:W-:Y:S02]  /*24410*/  LEA.HI R2, R3, R2, RZ, 0x7 ;  /* 0x0000000203027211 */ /* 0x000fe400078f38ff */
[----:B------:R-:W-:Y:S02]  /*24420*/  SHF.R.S32.HI R20, RZ, 0x7, R20 ;  /* 0x00000007ff147819 */ /* 0x000fe40000011414 */
[----:B------:R-:W-:-:S04]  /*24430*/  SHF.R.S32.HI R2, RZ, 0x7, R2 ;  /* 0x00000007ff027819 */ /* 0x000fc80000011402 */
[----:B------:R-:W-:-:S04]  /*24440*/  VIMNMX R2, R20, R2, PT ;  /* 0x0000000214027248 */ /* 0x000fc80003fe0100 */
[----:B------:R-:W-:-:S04]  /*24450*/  LEA R2, R2, -R0, 0x7 ;  /* 0x8000000002027211 */ /* 0x000fc800078e38ff */
[----:B------:R-:W-:-:S04]  /*24460*/  VIMNMX R8, R2, R8, PT ;  /* 0x0000000802087248 */ /* 0x000fc80003fe0100 */
[----:B------:R-:W-:Y:S02]  /*24470*/  ISETP.GT.AND P0, PT, R8, R9, PT ;  /* 0x000000090800720c */ /* 0x000fe40003f04270 */
[----:B------:R-:W-:-:S11]  /*24480*/  SHF.R.U32.HI R9, RZ, 0x7, R9 ;  /* 0x00000007ff097819 */ /* 0x000fd60000011609 */
[----:B------:R-:W-:-:S05]  /*24490*/  @P0 VIADD R8, R8, 0x7f ;  /* 0x0000007f08080836 */ /* 0x000fca0000000000 */
[----:B------:R-:W-:Y:S01]  /*244a0*/  @P0 SHF.R.S32.HI R0, RZ, 0x1f, R8 ;  /* 0x0000001fff000819 */ /* 0x000fe20000011408 */
[----:B------:R-:W-:-:S03]  /*244b0*/  IMAD.MOV.U32 R6, RZ, RZ, R9 ;  /* 0x000000ffff067224 */ /* 0x000fc600078e0009 */
[----:B------:R-:W-:-:S04]  /*244c0*/  @P0 LEA.HI R8, R0, R8, RZ, 0x7 ;  /* 0x0000000800080211 */ /* 0x000fc800078f38ff */
[----:B------:R-:W-:-:S04]  /*244d0*/  @P0 SHF.R.S32.HI R6, RZ, 0x7, R8 ;  /* 0x00000007ff060819 */ /* 0x000fc80000011408 */
[----:B------:R-:W-:Y:S02]  /*244e0*/  ISETP.GT.AND P2, PT, R6, R9, PT ;  /* 0x000000090600720c */ /* 0x000fe40003f44270 */
[----:B------:R-:W-:-:S11]  /*244f0*/  PLOP3.LUT P0, PT, PT, PT, PT, 0x80, 0x0 ;  /* 0x000000000000781c */ /* 0x000fd60003f0f070 */
        /* <DEDUP_REMOVED lines=8> */
.L_x_2819:
[----:B--2---:R-:W-:Y:S02]  /*24580*/  ISETP.NE.AND P0, PT, R14, RZ, PT ;  /* 0x000000ff0e00720c */ /* 0x004fe40003f05270 */
[----:B------:R-:W-:-:S11]  /*24590*/  PLOP3.LUT P6, PT, PT, PT, PT, 0x8, 0x0 ;  /* 0x000000000000781c */ /* 0x000fd60003fce170 */
[----:B------:R-:W-:Y:S05]  /*245a0*/  @P0 BRA `(.L_x_2566) ;  /* 0x00000000000c0947 */ /* 0x000fea0003800000 */
[----:B------:R-:W-:-:S03]  /*245b0*/  UMOV UR4, 0xffffffff ;  /* 0xffffffff00047882 */ /* 0x000fc60000000000 */
[----:B------:R-:W-:Y:S05]  /*245c0*/  BRA.DIV UR4, `(.L_x_2567) ;  /* 0x000000a204247947 */ /* 0x000fea000b800000 */
[----:B------:R-:W-:-:S13]  /*245d0*/  ELECT P6, URZ, PT ;  /* 0x00000000003f782f */ /* 0x000fda00038c0000 */
.L_x_2566:
[----:B-1----:R-:W2:Y:S04]  /*245e0*/  LDL R2, [R1+0x70] ;  /* 0x0000700001027983 */ /* 0x002ea80000100800 */
[----:B------:R-:W3:Y:S01]  /*245f0*/  LDL R4, [R1+0x4] ;  /* 0x0000040001047983 */ /* 0x000ee20000100800 */
        /* <DEDUP_REMOVED lines=8> */
.L_x_2822:
[----:B------:R-:W-:Y:S05]  /*24680*/  BSYNC B1 ;  /* 0x0000000000017941 */ /* 0x000fea0003800000 */
.L_x_2568:
[----:B------:R-:W-:Y:S04]  /*24690*/  BSSY B1, `(.L_x_2570) ;  /* 0x0000072000017945 */ /* 0x000fe80003800000 */
[----:B------:R-:W-:Y:S05]  /*246a0*/  @!P6 BRA `(.L_x_2571) ;  /* 0x0000000400c0e947 */ /* 0x000fea0003800000 */
[----:B------:R-:W2:Y:S04]  /*246b0*/  LDL R4, [R1+0x4] ;  /* 0x0000040001047983 */ /* 0x000ea80000100800 */
        /* <DEDUP_REMOVED lines=11> */
.L_x_2823:
[----:B------:R-:W-:Y:S05]  /*24770*/  BSYNC B2 ;  /* 0x0000000000027941 */ /* 0x000fea0003800000 */
.L_x_2572:
        /* <DEDUP_REMOVED lines=9> */
.L_x_2575:
[----:B------:R-:W-:Y:S05]  /*24810*/  BSYNC B2 ;  /* 0x0000000000027941 */ /* 0x000fea0003800000 */
.L_x_2574:
[----:B------:R-:W2:Y:S04]  /*24820*/  LDL R4, [R1+0x4] ;  /* 0x0000040001047983 */ /* 0x000ea80000100800 */
[----:B------:R-:W2:Y:S01]  /*24830*/  LDL R2, [R1+0x1c] ;  /* 0x00001c0001027983 */ /* 0x000ea20000100800 */
[----:B------:R-:W-:Y:S01]  /*24840*/  IMAD.MOV.U32 R14, RZ, RZ, RZ ;  /* 0x000000ffff0e7224 */ /* 0x000fe200078e00ff */
[----:B------:R-:W-:Y:S01]  /*24850*/  LEA R3, R6, R10, 0x7 ;  /* 0x0000000a06037211 */ /* 0x000fe200078e38ff */
[----:B------:R-:W-:Y:S01]  /*24860*/  UIADD3 UR4, UP0, UR42, 0x570, URZ ;  /* 0x000005702a047890 */ /* 0x000fe2000ff1e03f */
[----:B------:R-:W-:Y:S01]  /*24870*/  PLOP3.LUT P0, PT, PT, PT, PT, 0x80, 0x0 ;  /* 0x000000000000781c */ /* 0x000fe20003f0f070 */
[----:B------:R-:W-:Y:S01]  /*24880*/  UMOV UR6, 0x0 ;  /* 0x0000000000067882 */ /* 0x000fe20000000000 */
[----:B------:R-:W-:Y:S01]  /*24890*/  R2UR UR10, R14 ;  /* 0x000000000e0a72ca */ /* 0x000fe200000e0000 */
[----:B------:R-:W-:Y:S01]  /*248a0*/  VIADD R3, R3, 0xffffff80 ;  /* 0xffffff8003037836 */ /* 0x000fe20000000000 */
[----:B------:R-:W-:Y:S01]  /*248b0*/  UIADD3.X UR5, URZ, UR43, URZ, UP0, !UPT ;  /* 0x0000002b3f057290 */ /* 0x000fe200087fe43f */
[----:B------:R-:W-:Y:S01]  /*248c0*/  UMOV UR7, 0x12f00000 ;  /* 0x12f0000000077882 */ /* 0x000fe20000000000 */
[----:B--2---:R-:W-:-:S02]  /*248d0*/  IMAD R7, R2, 0x8000, R4 ;  /* 0x0000800002077824 */ /* 0x004fc400078e0204 */
[----:B------:R-:W-:Y:S02]  /*248e0*/  VIADD R2, R5, 0x38890 ;  /* 0x0003889005027836 */ /* 0x000fe40000000000 */
[----:B------:R-:W-:-:S07]  /*248f0*/  VIADD R4, R7, 0x28400 ;  /* 0x0002840007047836 */ /* 0x000fce0000000000 */
.L_x_2576:
        /* <DEDUP_REMOVED lines=16> */
.L_x_2577:
        /* <DEDUP_REMOVED lines=13> */
.L_x_2824:
[----:B------:R-:W-:Y:S05]  /*24ad0*/  BSYNC B2 ;  /* 0x0000000000027941 */ /* 0x000fea0003800000 */
.L_x_2578:
        /* <DEDUP_REMOVED lines=11> */
.L_x_2581:
[----:B------:R-:W-:Y:S05]  /*24b90*/  BSYNC B2 ;  /* 0x0000000000027941 */ /* 0x000fea0003800000 */
.L_x_2580:
        /* <DEDUP_REMOVED lines=8> */
.L_x_2582:
        /* <DEDUP_REMOVED lines=15> */
.L_x_2583:
        /* <DEDUP_REMOVED lines=10> */
.L_x_2571:
[----:B------:R-:W-:Y:S05]  /*24db0*/  BSYNC B1 ;  /* 0x0000000000017941 */ /* 0x000fea0003800000 */
.L_x_2570:
[----:B------:R-:W3:Y:S04]  /*24dc0*/  LDL.LU R7, [R1+0x1c] ;  /* 0x00001c0001077983 */ /* 0x000ee80000300800 */
[----:B-12---:R-:W2:Y:S01]  /*24dd0*/  LDL.LU R5, [R1+0x28] ;  /* 0x0000280001057983 */ /* 0x006ea20000300800 */
[----:B------:R-:W-:Y:S01]  /*24de0*/  PLOP3.LUT P0, PT, PT, PT, PT, 0x8, 0x0 ;  /* 0x000000000000781c */ /* 0x000fe20003f0e170 */
[----:B---3--:R-:W-:Y:S02]  /*24df0*/  VIADD R2, R7, 0x1 ;  /* 0x0000000107027836 */ /* 0x008fe40000000000 */
        /* <DEDUP_REMOVED lines=9> */
.L_x_2598:
[----:B------:R-:W-:Y:S05]  /*24e90*/  YIELD ;  /* 0x0000000000007946 */ /* 0x000fea0003800000 */
[----:B------:R-:W-:Y:S04]  /*24ea0*/  BSSY B1, `(.L_x_2584) ;  /* 0x0000070000017945 */ /* 0x000fe80003800000 */
[----:B--2---:R-:W-:Y:S05]  /*24eb0*/  @!P6 BRA `(.L_x_2585) ;  /* 0x0000000400b8e947 */ /* 0x004fea0003800000 */
[----:B-1----:R-:W2:Y:S04]  /*24ec0*/  LDL R5, [R1+0x4] ;  /* 0x0000040001057983 */ /* 0x002ea80000100800 */
        /* <DEDUP_REMOVED lines=10> */
.L_x_2825:
[----:B------:R-:W-:Y:S05]  /*24f70*/  BSYNC B2 ;  /* 0x0000000000027941 */ /* 0x000fea0003800000 */
.L_x_2586:
        /* <DEDUP_REMOVED lines=9> */
.L_x_2589:
[----:B------:R-:W-:Y:S05]  /*25010*/  BSYNC B2 ;  /* 0x0000000000027941 */ /* 0x000fea0003800000 */
.L_x_2588:
        /* <DEDUP_REMOVED lines=10> */
[----:B------:R-:W-:Y:S01]  /*250c0*/  IADD3 R2, R6, 0x38890, RZ ;  /* 0x0003889006027810 */ /* 0x000fe20007ffe0ff */
[----:B------:R-:W-:-:S02]  /*250d0*/  IMAD R3, R7, 0x80, R10 ;  /* 0x0000008007037824 */ /* 0x000fc400078e020a */
[----:B------:R-:W-:-:S09]  /*250e0*/  VIADD R8, R4, 0x28400 ;  /* 0x0002840004087836 */ /* 0x000fd20000000000 */
.L_x_2590:
        /* <DEDUP_REMOVED lines=16> */
.L_x_2591:
        /* <DEDUP_REMOVED lines=13> */
.L_x_2826:
[----:B------:R-:W-:Y:S05]  /*252c0*/  BSYNC B2 ;  /* 0x0000000000027941 */ /* 0x000fea0003800000 */
.L_x_2592:
        /* <DEDUP_REMOVED lines=11> */
.L_x_2595:
[----:B------:R-:W-:Y:S05]  /*25380*/  BSYNC B2 ;  /* 0x0000000000027941 */ /* 0x000fea0003800000 */
.L_x_2594:
        /* <DEDUP_REMOVED lines=8> */
.L_x_2596:
        /* <DEDUP_REMOVED lines=15> */
.L_x_2597:
        /* <DEDUP_REMOVED lines=10> */
.L_x_2585:
[----:B------:R-:W-:Y:S05]  /*255a0*/  BSYNC B1 ;  /* 0x0000000000017941 */ /* 0x000fea0003800000 */
.L_x_2584:
[----:B-1----:R-:W2:Y:S04]  /*255b0*/  LDL.LU R2, [R1+0x1c] ;  /* 0x00001c0001027983 */ /* 0x002ea80000300800 */
[----:B------:R-:W3:Y:S01]  /*255c0*/  LDL.LU R5, [R1+0x28] ;  /* 0x0000280001057983 */ /* 0x000ee20000300800 */
[C---:B------:R-:W-:Y:S01]  /*255d0*/  ISETP.GT.AND P2, PT, R7.reuse, R9, PT ;  /* 0x000000090700720c */ /* 0x040fe20003f44270 */
[----:B------:R-:W-:Y:S01]  /*255e0*/  VIADD R7, R7, 0xffffffff ;  /* 0xffffffff07077836 */ /* 0x000fe20000000000 */
[----:B--2---:R-:W-:-:S04]  /*255f0*/  IADD3 R2, R2, 0x1, RZ ;  /* 0x0000000102027810 */ /* 0x004fc80007ffe0ff */
[----:B------:R-:W-:-:S04]  /*25600*/  ISETP.NE.AND P1, PT, R2, 0x2, PT ;  /* 0x000000020200780c */ /* 0x000fc80003f25270 */
[----:B------:R-:W-:Y:S02]  /*25610*/  SEL R3, RZ, 0x1, P1 ;  /* 0x00000001ff037807 */ /* 0x000fe40000800000 */
[----:B------:R-:W-:Y:S02]  /*25620*/  SEL R2, R2, RZ, P1 ;  /* 0x000000ff02027207 */ /* 0x000fe40000800000 */
[----:B---3--:R-:W-:-:S05]  /*25630*/  LOP3.LUT R5, R5, R3, RZ, 0x3c, !PT ;  /* 0x0000000305057212 */ /* 0x008fca00078e3cff */
[----:B------:R2:W-:Y:S04]  /*25640*/  STL [R1+0x28], R5 ;  /* 0x0000280501007387 */ /* 0x0005e80000100800 */
[----:B------:R2:W-:Y:S01]  /*25650*/  STL [R1+0x1c], R2 ;  /* 0x00001c0201007387 */ /* 0x0005e20000100800 */
[----:B------:R-:W-:Y:S05]  /*25660*/  @P2 BRA `(.L_x_2598) ;  /* 0xfffffff800082947 */ /* 0x000fea000383ffff */
.L_x_2564:
[----:B------:R-:W-:Y:S05]  /*25670*/  BSYNC B0 ;  /* 0x0000000000007941 */ /* 0x000fea0003800000 */
.L_x_2563:
[----:B------:R-:W3:Y:S01]  /*25680*/  LDC R0, c[0x0][0x448] ;  /* 0x00011200ff007b82 */ /* 0x000ee20000000800 */
[----:B------:R-:W-:Y:S07]  /*25690*/  @!P0 WARPSYNC.ALL ;  /* 0x0000000000008948 */ /* 0x000fee0003800000 */
[----:B------:R-:W-:Y:S01]  /*256a0*/  @!P0 BAR.SYNC.DEFER_BLOCKING 0xc, 0x180 ;  /* 0x0306000000008b1d */ /* 0x000fe20000010000 */
[----:B---3--:R-:W-:Y:S02]  /*256b0*/  ISETP.NE.AND P1, PT, R0, 0x1, PT ;  /* 0x000000010000780c */ /* 0x008fe40003f25270 */
[----:B------:R-:W-:-:S11]  /*256c0*/  LEA R0, R17, 0x7f, 0x7 ;  /* 0x0000007f11007811 */ /* 0x000fd600078e38ff */
[----:B-12---:R-:W1:Y:S08]  /*256d0*/  @P1 LDC R2, c[0x0][0x44c] ;  /* 0x00011300ff021b82 */ /* 0x006e700000000800 */
[----:B------:R-:W2:Y:S01]  /*256e0*/  @P1 LDC R3, c[0x0][0x450] ;  /* 0x00011400ff031b82 */ /* 0x000ea20000000800 */
[----:B-1----:R-:W-:-:S05]  /*256f0*/  @P1 IMAD.HI.U32 R2, R0, R2, RZ ;  /* 0x0000000200021227 */ /* 0x002fca00078e00ff */
[----:B--2---:R-:W-:-:S05]  /*25700*/  @P1 SHF.R.U32.HI R0, RZ, R3, R2 ;  /* 0x00000003ff001219 */ /* 0x004fca0000011602 */
[----:B------:R-:W-:-:S05]  /*25710*/  IMAD.IADD R0, R21, 0x1, R0 ;  /* 0x0000000115007824 */ /* 0x000fca00078e0200 */
[----:B------:R-:W-:-:S04]  /*25720*/  SHF.R.S32.HI R2, RZ, 0x1f, R0 ;  /* 0x0000001fff027819 */ /* 0x000fc80000011400 */
[----:B------:R-:W-:-:S04]  /*25730*/  LEA.HI R0, R2, R0, RZ, 0x7 ;  /* 0x0000000002007211 */ /* 0x000fc800078f38ff */
[----:B------:R-:W-:-:S04]  /*25740*/  SHF.R.S32.HI R0, RZ, 0x7, R0 ;  /* 0x00000007ff007819 */ /* 0x000fc80000011400 */
[----:B------:R-:W-:-:S04]  /*25750*/  VIMNMX R4, R20, R0, PT ;  /* 0x0000000014047248 */ /* 0x000fc80003fe0100 */
[----:B------:R-:W-:Y:S01]  /*25760*/  ISETP.GT.AND P0, PT, R4, RZ, PT ;  /* 0x000000ff0400720c */ /* 0x000fe20003f04270 */
        /* <DEDUP_REMOVED lines=19> */
.L_x_2599:
        /* <DEDUP_REMOVED lines=10> */
[----:B------:R-:W-:Y:S01]  /*25940*/  MOV R8, 0x70 ;  /* 0x0000007000087802 */ /* 0x000fe20000000f00 */
[----:B------:R-:W1:Y:S01]  /*25950*/  LDC.64 R2, c[0x4][R2] ;  /* 0x0100000002027b82 */ /* 0x000e620000000a00 */
[----:B------:R-:W-:Y:S02]  /*25960*/  IMAD.U32 R5, RZ, RZ, UR7 ;  /* 0x00000007ff057e24 */ /* 0x000fe4000f8e00ff */
[----:B------:R-:W-:Y:S02]  /*25970*/  IMAD.U32 R6, RZ, RZ, UR8 ;  /* 0x00000008ff067e24 */ /* 0x000fe4000f8e00ff */
[----:B------:R-:W-:-:S02]  /*25980*/  IMAD.U32 R7, RZ, RZ, UR9 ;  /* 0x00000009ff077e24 */ /* 0x000fc4000f8e00ff */
[----:B------:R-:W-:Y:S02]  /*25990*/  IMAD.U32 R10, RZ, RZ, UR4 ;  /* 0x00000004ff0a7e24 */ /* 0x000fe4000f8e00ff */
[----:B------:R-:W-:Y:S02]  /*259a0*/  IMAD.U32 R11, RZ, RZ, UR5 ;  /* 0x00000005ff0b7e24 */ /* 0x000fe4000f8e00ff */
[----:B------:R-:W-:Y:S02]  /*259b0*/  IMAD.MOV.U32 R12, RZ, RZ, 0x1 ;  /* 0x00000001ff0c7424 */ /* 0x000fe400078e00ff */
[----:B0-----:R-:W-:-:S07]  /*259c0*/  IMAD.MOV.U32 R13, RZ, RZ, RZ ;  /* 0x000000ffff0d7224 */ /* 0x001fce00078e00ff */
[----:B------:R-:W-:-:S07]  /*259d0*/  LEPC R20, `(.L_x_2602) ;  /* 0x000000001014794e */ /* 0x000fce0000000000 */
[----:B-1----:R-:W-:Y:S05]  /*259e0*/  CALL.ABS.NOINC R2 ;  /* 0x0000000002007343 */ /* 0x002fea0003c00000 */
.L_x_2602:
[----:B------:R-:W-:Y:S05]  /*259f0*/  BSYNC B6 ;  /* 0x0000000000067941 */ /* 0x000fea0003800000 */
.L_x_2601:
        /* <DEDUP_REMOVED lines=9> */
[----:B-1----:R-:W-:Y:S01]  /*25a90*/  MOV R2, 0x0 ;  /* 0x0000000000027802 */ /* 0x002fe20000000f00 */
        /* <DEDUP_REMOVED lines=15> */
.L_x_2604:
[----:B------:R-:W-:Y:S05]  /*25b90*/  BSYNC B6 ;  /* 0x0000000000067941 */ /* 0x000fea0003800000 */
.L_x_2603:
[----:B-1----:R-:W2:Y:S01]  /*25ba0*/  LDL R2, [R1+0x4] ;  /* 0x0000040001027983 */ /* 0x002ea20000100800 */
[----:B------:R-:W-:Y:S01]  /*25bb0*/  BSSY B6, `(.L_x_2605) ;  /* 0x0000015000067945 */ /* 0x000fe20003800000 */
[----:B--2---:R-:W-:-:S05]  /*25bc0*/  VIADD R0, R2, 0x400 ;  /* 0x0000040002007836 */ /* 0x004fca0000000000 */
[----:B------:R1:W-:Y:S01]  /*25bd0*/  STL [R1+0x8], R0 ;  /* 0x0000080001007387 */ /* 0x0003e20000100800 */
[----:B------:R-:W-:-:S13]  /*25be0*/  LOP3.LUT P0, RZ, R0, 0x3ff, RZ, 0xc0, !PT ;  /* 0x000003ff00ff7812 */ /* 0x000fda000780c0ff */
[----:B-1----:R-:W-:Y:S05]  /*25bf0*/  @!P0 BRA `(.L_x_2606) ;  /* 0x0000000000408947 */ /* 0x002fea0003800000 */
        /* <DEDUP_REMOVED lines=16> */
.L_x_2606:
[----:B------:R-:W-:Y:S05]  /*25d00*/  BSYNC B6 ;  /* 0x0000000000067941 */ /* 0x000fea0003800000 */
.L_x_2605:
        /* <DEDUP_REMOVED lines=20> */
.L_x_2608:
[----:B------:R-:W-:Y:S05]  /*25e50*/  BSYNC B6 ;  /* 0x0000000000067941 */ /* 0x000fea0003800000 */
.L_x_2607:
        /* <DEDUP_REMOVED lines=10> */
[----:B-1----:R-:W1:Y:S01]  /*25f00*/  LDC.64 R2, c[0x0][0x418] ;  /* 0x00010600ff027b82 */ /* 0x002e620000000a00 */
[----:B--2---:R-:W-:Y:S01]  /*25f10*/  SHF.R.S32.HI R10, RZ, 0x1f, R9 ;  /* 0x0000001fff0a7819 */ /* 0x004fe20000011409 */
[----:B------:R2:W-:Y:S01]  /*25f20*/  @P0 STL [R1+0x30], R9 ;  /* 0x0000300901000387 */ /* 0x0005e20000100800 */
[----:B-1----:R-:W-:Y:S01]  /*25f30*/  LOP3.LUT P0, RZ, R2, UR4, RZ, 0xfc, !PT ;  /* 0x0000000402ff7c12 */ /* 0x002fe2000f80fcff */
[----:B------:R-:W-:Y:S02]  /*25f40*/  UMOV UR4, 0xffffffff ;  /* 0xffffffff00047882 */ /* 0x000fe40000000000 */
[----:B------:R2:W-:Y:S01]  /*25f50*/  STL [R1+0x38], R10 ;  /* 0x0000380a01007387 */ /* 0x0005e20000100800 */
[----:B------:R-:W-:-:S04]  /*25f60*/  LOP3.LUT P0, RZ, R3, UR5, RZ, 0xfc, P0 ;  /* 0x0000000503ff7c12 */ /* 0x000fc8000800fcff */
[----:B------:R-:W-:Y:S01]  /*25f70*/  SEL R0, R9, RZ, !P0 ;  /* 0x000000ff09007207 */ /* 0x000fe20004000000 */
[----:B------:R-:W-:Y:S08]  /*25f80*/  BRA.DIV UR4, `(.L_x_2609) ;  /* 0x0000008a043c7947 */ /* 0x000ff0000b800000 */
[----:B------:R-:W1:Y:S02]  /*25f90*/  S2R R4, SR_TID.X ;  /* 0x0000000000047919 */ /* 0x000e640000002100 */
[----:B-1----:R-:W-:-:S04]  /*25fa0*/  SHF.R.U32.HI R4, RZ, 0x5, R4 ;  /* 0x00000005ff047819 */ /* 0x002fc80000011604 */
[----:B------:R-:W-:-:S05]  /*25fb0*/  LOP3.LUT R4, R4, 0x3, RZ, 0xc0, !PT ;  /* 0x0000000304047812 */ /* 0x000fca00078ec0ff */
[----:B------:R1:W3:Y:S02]  /*25fc0*/  SHFL.IDX PT, R14, R4, RZ, 0x1f ;  /* 0x00001fff040e7589 */ /* 0x0002e400000e0000 */
.L_x_2829:
[----:B-1----:R-:W4:Y:S01]  /*25fd0*/  LDL.LU R4, [R1+0x34] ;  /* 0x0000340001047983 */ /* 0x002f220000300800 */
[----:B------:R-:W-:Y:S02]  /*25fe0*/  PLOP3.LUT P1, PT, PT, PT, PT, 0x8, 0x0 ;  /* 0x000000000000781c */ /* 0x000fe40003f2e170 */
[----:B---3--:R-:W-:Y:S01]  /*25ff0*/  ISETP.NE.AND P0, PT, R14, RZ, PT ;  /* 0x000000ff0e00720c */ /* 0x008fe20003f05270 */
[----:B------:R1:W-:Y:S01]  /*26000*/  STL [R1], R0 ;  /* 0x0000000001007387 */ /* 0x0003e20000100800 */
[----:B----4-:R-:W-:-:S09]  /*26010*/  LOP3.LUT R4, R4, 0xfffffffe, RZ, 0xc0, !PT ;  /* 0xfffffffe04047812 */ /* 0x010fd200078ec0ff */
[----:B------:R-:W-:-:S05]  /*26020*/  @P1 LOP3.LUT R4, R4, 0x1, RZ, 0xfc, !PT ;  /* 0x0000000104041812 */ /* 0x000fca00078efcff */
[----:B------:R1:W-:Y:S01]  /*26030*/  STL [R1+0x34], R4 ;  /* 0x0000340401007387 */ /* 0x0003e20000100800 */
[----:B------:R-:W-:Y:S05]  /*26040*/  @P0 BRA `(.L_x_2610) ;  /* 0x0000000400a40947 */ /* 0x000fea0003800000 */
[----:B------:R-:W-:-:S03]  /*26050*/  UMOV UR4, 0xffffffff ;  /* 0xffffffff00047882 */ /* 0x000fc60000000000 */
[----:B------:R-:W-:Y:S05]  /*26060*/  BRA.DIV UR4, `(.L_x_2611) ;  /* 0x0000008a04387947 */ /* 0x000fea000b800000 */
[----:B------:R-:W-:-:S13]  /*26070*/  ELECT P6, URZ, PT ;  /* 0x00000000003f782f */ /* 0x000fda00038c0000 */
.L_x_2832:
        /* <DEDUP_REMOVED lines=23> */
[----:B------:R-:W3:Y:S04]  /*261f0*/  LDG.E R0, desc[UR46][R2.64] ;  /* 0x0000002e02007981 */ /* 0x000ee8000c1e1900 */
[----:B---3--:R1:W-:Y:S02]  /*26200*/  STL [R1], R0 ;  /* 0x0000000001007387 */ /* 0x0083e40000100800 */
.L_x_2612:
[----:B--2---:R-:W2:Y:S04]  /*26210*/  LDL R10, [R1+0x4] ;  /* 0x00000400010a7983 */ /* 0x004ea80000100800 */
[----:B-1----:R-:W2:Y:S04]  /*26220*/  LDL R0, [R1+0x14] ;  /* 0x0000140001007983 */ /* 0x002ea80000100800 */
[----:B------:R-:W3:Y:S01]  /*26230*/  LDL R2, [R1+0x24] ;  /* 0x0000240001027983 */ /* 0x000ee20000100800 */
[----:B------:R-:W1:Y:S02]  /*26240*/  S2R R9, SR_TID.X ;  /* 0x0000000000097919 */ /* 0x000e640000002100 */
[----:B-1----:R-:W-:-:S04]  /*26250*/  LOP3.LUT R9, R9, 0x7f, RZ, 0xc0, !PT ;  /* 0x0000007f09097812 */ /* 0x002fc800078ec0ff */
[----:B------:R-:W-:Y:S01]  /*26260*/  ISETP.NE.AND P1, PT, R9, RZ, PT ;  /* 0x000000ff0900720c */ /* 0x000fe20003f25270 */
[----:B--2---:R-:W-:Y:S01]  /*26270*/  IMAD R0, R0, 0x8, R10 ;  /* 0x0000000800007824 */ /* 0x004fe200078e020a */
[----:B---3--:R-:W-:-:S04]  /*26280*/  SHF.L.U32 R3, R2, 0x1f, RZ ;  /* 0x0000001f02037819 */ /* 0x008fc800000006ff */
[----:B------:R-:W1:Y:S02]  /*26290*/  SYNCS.PHASECHK.TRANS64.TRYWAIT P0, [R0+URZ+0x38880], R3 ;  /* 0x03888003000075a7 */ /* 0x000e64000800017f */
[----:B-1----:R-:W-:Y:S05]  /*262a0*/  @!P0 BRA `(.L_x_2613) ;  /* 0x0000008400c88947 */ /* 0x002fea0003800000 */
.L_x_2833:
        /* <DEDUP_REMOVED lines=8> */
.L_x_2614:
        /* <DEDUP_REMOVED lines=13> */
[----:B--2---:R-:W-:Y:S01]  /*26400*/  IMAD R2, R2, 0x8000, R7 ;  /* 0x0000800002027824 */ /* 0x004fe200078e0207 */
[----:B---3--:R-:W-:-:S04]  /*26410*/  LEA R4, R4, R6, 0x7 ;  /* 0x0000000604047211 */ /* 0x008fc800078e38ff */
[----:B------:R-:W-:Y:S02]  /*26420*/  R2UR UR14, R2 ;  /* 0x00000000020e72ca */ /* 0x000fe400000e0000 */
[----:B----4-:R-:W-:Y:S02]  /*26430*/  R2UR UR13, R5 ;  /* 0x00000000050d72ca */ /* 0x010fe400000e0000 */
[----:B------:R-:W-:-:S09]  /*26440*/  R2UR UR11, R4 ;  /* 0x00000000040b72ca */ /* 0x000fd200000e0000 */
        /* <DEDUP_REMOVED lines=8> */
.L_x_2834:
        /* <DEDUP_REMOVED lines=8> */
.L_x_2616:
[----:B------:R-:W3:Y:S04]  /*26550*/  LDL R5, [R1] ;  /* 0x0000000001057983 */ /* 0x000ee80000100800 */
        /* <DEDUP_REMOVED lines=15> */
[----:B---3--:R-:W-:Y:S02]  /*26650*/  R2UR UR13, R5 ;  /* 0x00000000050d72ca */ /* 0x008fe400000e0000 */
[----:B--2---:R-:W-:-:S04]  /*26660*/  LOP3.LUT R3, R3, 0xfffffffe, RZ, 0xc0, !PT ;  /* 0xfffffffe03037812 */ /* 0x004fc800078ec0ff */
[----:B------:R-:W-:-:S07]  /*26670*/  @P0 LOP3.LUT R3, R3, 0x1, RZ, 0xfc, !PT ;  /* 0x0000000103030812 */ /* 0x000fce00078efcff */
[----:B------:R1:W-:Y:S01]  /*26680*/  UTMALDG.4D [UR8], [UR4], desc[UR6] ;  /* 0x00000608040075b4 */ /* 0x0003e20008019000 */
[----:B------:R3:W-:Y:S01]  /*26690*/  STL [R1+0x34], R3 ;  /* 0x0000340301007387 */ /* 0x0007e20000100800 */
[----:B-1----:R-:W-:Y:S01]  /*266a0*/  UMOV UR8, UR14 ;  /* 0x0000000e00087c82 */ /* 0x002fe20008000000 */
[----:B------:R-:W-:Y:S02]  /*266b0*/  UMOV UR10, UR15 ;  /* 0x0000000f000a7c82 */ /* 0x000fe40008000000 */
[----:B------:R3:W-:Y:S01]  /*266c0*/  UTMALDG.4D [UR8], [UR4], desc[UR6] ;  /* 0x00000608040075b4 */ /* 0x0007e20008019000 */
[----:B------:R-:W-:Y:S02]  /*266d0*/  NOP ;  /* 0x0000000000007918 */ /* 0x000fe40000000000 */
.L_x_2610:
[----:B------:R-:W4:Y:S04]  /*266e0*/  LDL R2, [R1+0x4] ;  /* 0x0000040001027983 */ /* 0x000f280000100800 */
[----:B---3--:R-:W3:Y:S04]  /*266f0*/  LDL.LU R3, [R1+0x58] ;  /* 0x0000580001037983 */ /* 0x008ee80000300800 */
[----:B------:R-:W5:Y:S04]  /*26700*/  LDL.LU R5, [R1+0x18] ;  /* 0x0000180001057983 */ /* 0x000f680000300800 */
[----:B-1----:R-:W2:Y:S01]  /*26710*/  LDL.LU R4, [R1+0x68] ;  /* 0x0000680001047983 */ /* 0x002ea20000300800 */
[----:B------:R-:W-:Y:S05]  /*26720*/  WARPSYNC.ALL ;  /* 0x0000000000007948 */ /* 0x000fea0003800000 */
[----:B------:R-:W-:Y:S01]  /*26730*/  ULDC.64 UR4, c[0x0][0x298] ;  /* 0x0000a60000047ab9 */ /* 0x000fe20000000a00 */
[----:B------:R-:W-:Y:S01]  /*26740*/  ULDC.64 UR6, c[0x0][0xa00] ;  /* 0x0002800000067ab9 */ /* 0x000fe20000000a00 */
[----:B------:R-:W-:Y:S01]  /*26750*/  BSSY B6, `(.L_x_2617) ;  /* 0x0000024000067945 */ /* 0x000fe20003800000 */
[----:B------:R-:W-:Y:S01]  /*26760*/  BAR.SYNC.DEFER_BLOCKING 0x8, 0x180 ;  /* 0x0206000000007b1d */ /* 0x000fe20000010000 */
[----:B------:R-:W-:-:S04]  /*26770*/  ISETP.NE.U32.AND P0, PT, RZ, UR6, PT ;  /* 0x00000006ff007c0c */ /* 0x000fc8000bf05070 */
[----:B------:R-:W-:Y:S01]  /*26780*/  ISETP.NE.AND.EX P0, PT, RZ, UR7, PT, P0 ;  /* 0x00000007ff007c0c */ /* 0x000fe2000bf05300 */
[----:B----4-:R-:W-:Y:S01]  /*26790*/  VIADD R2, R2, 0x20400 ;  /* 0x0002040002027836 */ /* 0x010fe20000000000 */
[----:B---3--:R-:W-:-:S04]  /*267a0*/  SHF.R.S32.HI R0, RZ, 0x1f, R3 ;  /* 0x0000001fff007819 */ /* 0x008fc80000011403 */
[----:B------:R-:W-:Y:S02]  /*267b0*/  LOP3.LUT P1, RZ, R2, 0x3ff, RZ, 0xc0, !PT ;  /* 0x000003ff02ff7812 */ /* 0x000fe4000782c0ff */
[----:B-----5:R-:W-:Y:S01]  /*267c0*/  SEL R5, R5, RZ, !P0 ;  /* 0x000000ff05057207 */ /* 0x020fe20004000000 */
[----:B------:R-:W-:Y:S01]  /*267d0*/  IMAD R0, R0, UR4, RZ ;  /* 0x0000000400007c24 */ /* 0x000fe2000f8e02ff */
[----:B--2---:R-:W-:-:S03]  /*267e0*/  SEL R4, R4, RZ, !P0 ;  /* 0x000000ff04047207 */ /* 0x004fc60004000000 */
[C---:B------:R-:W-:Y:S02]  /*267f0*/  IMAD R0, R3.reuse, UR5, R0 ;  /* 0x0000000503007c24 */ /* 0x040fe4000f8e0200 */
[----:B------:R-:W-:-:S05]  /*26800*/  IMAD.WIDE.U32 R2, R3, UR4, RZ ;  /* 0x0000000403027c25 */ /* 0x000fca000f8e00ff */
[----:B------:R1:W-:Y:S04]  /*26810*/  STL.64 [R1+0x60], R2 ;  /* 0x0000600201007387 */ /* 0x0003e80000100a00 */
[----:B------:R2:W-:Y:S04]  /*26820*/  STL [R1+0x18], R5 ;  /* 0x0000180501007387 */ /* 0x0005e80000100800 */
[----:B------:R2:W-:Y:S01]  /*26830*/  STL [R1+0x68], R4 ;  /* 0x0000680401007387 */ /* 0x0005e20000100800 */
[----:B-1----:R-:W-:Y:S01]  /*26840*/  IMAD.IADD R2, R3, 0x1, R0 ;  /* 0x0000000103027824 */ /* 0x002fe200078e0200 */
        /* <DEDUP_REMOVED lines=20> */
.L_x_2618:
[----:B------:R-:W-:Y:S05]  /*26990*/  BSYNC B6 ;  /* 0x0000000000067941 */ /* 0x000fea0003800000 */
.L_x_2617:
[----:B--2---:R-:W2:Y:S01]  /*269a0*/  LDL.LU R5, [R1+0x20] ;  /* 0x0000200001057983 */ /* 0x004ea20000300800 */
[----:B------:R-:W-:Y:S01]  /*269b0*/  ULDC.64 UR4, c[0x0][0x2d8] ;  /* 0x0000b60000047ab9 */ /* 0x000fe20000000a00 */
[----:B------:R-:W1:Y:S01]  /*269c0*/  LDC R8, c[0x0][0x448] ;  /* 0x00011200ff087b82 */ /* 0x000e620000000800 */
[----:B------:R-:W-:Y:S01]  /*269d0*/  ULDC.64 UR6, c[0x0][0x280] ;  /* 0x0000a00000067ab9 */ /* 0x000fe20000000a00 */
[----:B------:R-:W2:Y:S04]  /*269e0*/  LDL.LU.64 R2, [R1+0x60] ;  /* 0x0000600001027983 */ /* 0x000ea80000300a00 */
[----:B------:R-:W3:Y:S04]  /*269f0*/  LDL.LU R0, [R1+0x58] ;  /* 0x0000580001007983 */ /* 0x000ee80000300800 */
[----:B------:R-:W4:Y:S04]  /*26a00*/  LDL.LU R6, [R1+0x68] ;  /* 0x0000680001067983 */ /* 0x000f280000300800 */
[----:B------:R-:W4:Y:S01]  /*26a10*/  LDL.LU R4, [R1+0x18] ;  /* 0x0000180001047983 */ /* 0x000f220000300800 */
[----:B------:R-:W0:Y:S01]  /*26a20*/  S2R R9, SR_TID.X ;  /* 0x0000000000097919 */ /* 0x000e220000002100 */
[----:B-1----:R-:W-:Y:S01]  /*26a30*/  ISETP.NE.AND P0, PT, R8, 0x1, PT ;  /* 0x000000010800780c */ /* 0x002fe20003f05270 */
[----:B0-----:R-:W-:-:S05]  /*26a40*/  IMAD.SHL.U32 R9, R9, 0x10, RZ ;  /* 0x0000001009097824 */ /* 0x001fca00078e00ff */
[----:B------:R-:W-:-:S04]  /*26a50*/  LOP3.LUT R9, R9, 0x70, RZ, 0xc0, !PT ;  /* 0x0000007009097812 */ /* 0x000fc800078ec0ff */
[----:B------:R-:W-:Y:S01]  /*26a60*/  LOP3.LUT R9, R9, 0x80, RZ, 0xfc, !PT ;  /* 0x0000008009097812 */ /* 0x000fe200078efcff */
[----:B--2---:R-:W-:Y:S02]  /*26a70*/  IMAD.MOV.U32 R3, RZ, RZ, R5 ;  /* 0x000000ffff037224 */ /* 0x004fe400078e0005 */
        /* <DEDUP_REMOVED lines=10> */
[----:B------:R-:W-:Y:S01]  /*26b20*/  ULDC.64 UR4, c[0x0][0x2d0] ;  /* 0x0000b40000047ab9 */ /* 0x000fe20000000a00 */
[----:B------:R-:W2:Y:S02]  /*26b30*/  S2R R4, SR_TID.X ;  /* 0x0000000000047919 */ /* 0x000ea40000002100 */
[----:B------:R-:W-:Y:S01]  /*26b40*/  IMAD.IADD R3, R3, 0x1, R0 ;  /* 0x0000000103037824 */ /* 0x000fe200078e0200 */
[----:B0-----:R-:W-:-:S04]  /*26b50*/  LOP3.LUT R5, R5, 0x7f, RZ, 0xc0, !PT ;  /* 0x0000007f05057812 */ /* 0x001fc800078ec0ff */
[----:B------:R-:W-:Y:S01]  /*26b60*/  SHF.R.U32.HI R5, RZ, 0x3, R5 ;  /* 0x00000003ff057819 */ /* 0x000fe20000011605 */
[----:B--2---:R-:W-:-:S05]  /*26b70*/  IMAD.SHL.U32 R4, R4, 0x10, RZ ;  /* 0x0000001004047824 */ /* 0x004fca00078e00ff */
[----:B------:R-:W-:Y:S02]  /*26b80*/  LOP3.LUT R4, R5, 0x70, R4, 0xf8, !PT ;  /* 0x0000007005047812 */ /* 0x000fe400078ef804 */
[----:B------:R-:W0:Y:S03]  /*26b90*/  @P0 LDC R5, c[0x0][0x44c] ;  /* 0x00011300ff050b82 */ /* 0x000e260000000800 */
[----:B------:R-:W-:-:S04]  /*26ba0*/  IMAD R4, R17, 0x80, R4 ;  /* 0x0000008011047824 */ /* 0x000fc800078e0204 */
        /* <DEDUP_REMOVED lines=9> */
[----:B------:R-:W-:Y:S01]  /*26c40*/  ULDC.64 UR4, c[0x0][0x2c8] ;  /* 0x0000b20000047ab9 */ /* 0x000fe20000000a00 */
[----:B------:R-:W0:Y:S03]  /*26c50*/  S2R R5, SR_TID.X ;  /* 0x0000000000057919 */ /* 0x000e260000002100 */
[----:B------:R-:W-:Y:S02]  /*26c60*/  IADD3 R3, R3, R0, RZ ;  /* 0x0000000003037210 */ /* 0x000fe40007ffe0ff */
[----:B------:R-:W-:Y:S01]  /*26c70*/  SHF.R.S32.HI R0, RZ, 0x1f, R4 ;  /* 0x0000001fff007819 */ /* 0x000fe20000011404 */
[----:B------:R-:W-:-:S04]  /*26c80*/  IMAD.WIDE.U32 R6, R4, UR4, R2 ;  /* 0x0000000404067c25 */ /* 0x000fc8000f8e0002 */
[----:B------:R-:W-:Y:S01]  /*26c90*/  IMAD R0, R0, UR4, RZ ;  /* 0x0000000400007c24 */ /* 0x000fe2000f8e02ff */
[----:B------:R-:W-:Y:S02]  /*26ca0*/  ULDC UR4, c[0x0][0x2b8] ;  /* 0x0000ae0000047ab9 */ /* 0x000fe40000000800 */
[----:B------:R-:W-:Y:S01]  /*26cb0*/  ISETP.GE.AND P1, PT, R9, UR4, PT ;  /* 0x0000000409007c0c */ /* 0x000fe2000bf26270 */
[----:B------:R-:W-:Y:S01]  /*26cc0*/  IMAD R2, R4, UR5, R0 ;  /* 0x0000000504027c24 */ /* 0x000fe2000f8e0200 */
[----:B------:R1:W5:Y:S01]  /*26cd0*/  LDL R9, [R1+0x50] ;  /* 0x0000500001097983 */ /* 0x0003620000100800 */
[----:B------:R-:W-:Y:S01]  /*26ce0*/  IADD3 R3, P2, R6, UR6, RZ ;  /* 0x0000000606037c10 */ /* 0x000fe2000ff5e0ff */
[----:B0-----:R-:W-:-:S05]  /*26cf0*/  IMAD.SHL.U32 R10, R5, 0x10, RZ ;  /* 0x00000010050a7824 */ /* 0x001fca00078e00ff */
[----:B------:R-:W-:-:S04]  /*26d00*/  LOP3.LUT R10, R10, 0x70, RZ, 0xc0, !PT ;  /* 0x000000700a0a7812 */ /* 0x000fc800078ec0ff */
[----:B------:R-:W-:Y:S01]  /*26d10*/  ISETP.GE.AND P0, PT, R10, UR4, PT ;  /* 0x000000040a007c0c */ /* 0x000fe2000bf06270 */
[----:B------:R-:W-:Y:S01]  /*26d20*/  UMOV UR4, 0xffffffff ;  /* 0xffffffff00047882 */ /* 0x000fe20000000000 */
[----:B------:R-:W-:Y:S02]  /*26d30*/  IADD3.X R2, R7, UR7, R2, P2, !PT ;  /* 0x0000000707027c10 */ /* 0x000fe400097fe402 */
[----:B-1----:R-:W-:Y:S09]  /*26d40*/  BRA.DIV UR4, `(.L_x_2619) ;  /* 0x0000007e04487947 */ /* 0x002ff2000b800000 */
[----:B------:R-:W0:Y:S02]  /*26d50*/  S2R R5, SR_TID.X ;  /* 0x0000000000057919 */ /* 0x000e240000002100 */
[----:B0-----:R-:W-:-:S04]  /*26d60*/  LOP3.LUT R5, R5, 0x7f, RZ, 0xc0, !PT ;  /* 0x0000007f05057812 */ /* 0x001fc800078ec0ff */
[----:B------:R-:W-:Y:S02]  /*26d70*/  SHF.R.U32.HI R6, RZ, 0x3, R5 ;  /* 0x00000003ff067819 */ /* 0x000fe40000011605 */
[----:B------:R-:W2:Y:S03]  /*26d80*/  LDL.LU R5, [R1+0x5c] ;  /* 0x00005c0001057983 */ /* 0x000ea60000300800 */
[----:B------:R-:W-:Y:S01]  /*26d90*/  IMAD R17, R17, 0x80, R6 ;  /* 0x0000008011117824 */ /* 0x000fe200078e0206 */
[----:B------:R-:W-:Y:S03]  /*26da0*/  SHFL.IDX PT, R7, R2, 0x1, 0x181f ;  /* 0x00381f0002077f89 */ /* 0x000fe600000e0000 */
[----:B------:R-:W-:Y:S01]  /*26db0*/  VIADD R4, R17, 0x10 ;  /* 0x0000001011047836 */ /* 0x000fe20000000000 */
[----:B------:R-:W-:Y:S01]  /*26dc0*/  SHFL.IDX PT, R6, R3, 0x1, 0x181f ;  /* 0x00381f0003067f89 */ /* 0x000fe200000e0000 */
[----:B--2---:R-:W-:-:S03]  /*26dd0*/  IMAD R0, R5, R8, RZ ;  /* 0x0000000805007224 */ /* 0x004fc600078e02ff */
[----:B------:R-:W0:Y:S02]  /*26de0*/  SHFL.IDX PT, R5, R3, RZ, 0x181f ;  /* 0x00181fff03057589 */ /* 0x000e2400000e0000 */
[-C--:B------:R-:W-:Y:S02]  /*26df0*/  ISETP.GE.AND P2, PT, R4, R0.reuse, PT ;  /* 0x000000000400720c */ /* 0x080fe40003f46270 */
[----:B------:R-:W1:Y:S01]  /*26e00*/  SHFL.IDX PT, R4, R2, RZ, 0x181f ;  /* 0x00181fff02047589 */ /* 0x000e6200000e0000 */
[----:B------:R-:W-:-:S13]  /*26e10*/  ISETP.GE.AND P4, PT, R17, R0, PT ;  /* 0x000000001100720c */ /* 0x000fda0003f86270 */
[----:B0-----:R-:W-:-:S05]  /*26e20*/  @!P4 IADD3 R5, P3, R10, R5, RZ ;  /* 0x000000050a05c210 */ /* 0x001fca0007f7e0ff */
[----:B-1----:R-:W-:-:S05]  /*26e30*/  @!P4 IMAD.X R4, RZ, RZ, R4, P3 ;  /* 0x000000ffff04c224 */ /* 0x002fca00018e0604 */
[----:B------:R-:W-:-:S04]  /*26e40*/  @!P4 LOP3.LUT R5, R5, R4, RZ, 0x3c, !PT ;  /* 0x000000040505c212 */ /* 0x000fc800078e3cff */
[----:B------:R-:W-:-:S04]  /*26e50*/  @!P4 LOP3.LUT R4, R5, R4, RZ, 0x3c, !PT ;  /* 0x000000040504c212 */ /* 0x000fc800078e3cff */
[----:B------:R-:W-:-:S05]  /*26e60*/  @!P4 LOP3.LUT R5, R5, R4, RZ, 0x3c, !PT ;  /* 0x000000040505c212 */ /* 0x000fca00078e3cff */
[----:B-----5:R-:W-:Y:S04]  /*26e70*/  @!P4 LDGSTS.E.BYPASS.LTC128B.128 [R9+0x20400], desc[UR46][R4.64], !P0 ;  /* 0x204000000409cfae */ /* 0x020fe8000c101d6e */
[----:B------:R0:W-:Y:S02]  /*26e80*/  @!P4 LDGSTS.E.BYPASS.LTC128B.128 [R9+0x24400], desc[UR46][R4.64+0x80], !P1 ;  /* 0x244000800409cfae */ /* 0x0001e4000c901d6e */
[----:B0-----:R-:W-:Y:S02]  /*26e90*/  @!P2 IADD3 R5, P3, R10, R6, RZ ;  /* 0x000000060a05a210 */ /* 0x001fe40007f7e0ff */
[----:B------:R-:W-:Y:S03]  /*26ea0*/  SHFL.IDX PT, R6, R2, 0x2, 0x181f ;  /* 0x00581f0002067f89 */ /* 0x000fe600000e0000 */
[----:B------:R-:W-:-:S05]  /*26eb0*/  @!P2 IMAD.X R4, RZ, RZ, R7, P3 ;  /* 0x000000ffff04a224 */ /* 0x000fca00018e0607 */
[----:B------:R-:W-:-:S04]  /*26ec0*/  @!P2 LOP3.LUT R5, R5, R4, RZ, 0x3c, !PT ;  /* 0x000000040505a212 */ /* 0x000fc800078e3cff */
[----:B------:R-:W-:-:S04]  /*26ed0*/  @!P2 LOP3.LUT R4, R5, R4, RZ, 0x3c, !PT ;  /* 0x000000040504a212 */ /* 0x000fc800078e3cff */
[----:B------:R-:W-:-:S05]  /*26ee0*/  @!P2 LOP3.LUT R5, R5, R4, RZ, 0x3c, !PT ;  /* 0x000000040505a212 */ /* 0x000fca00078e3cff */
[----:B------:R-:W-:Y:S04]  /*26ef0*/  @!P2 LDGSTS.E.BYPASS.LTC128B.128 [R9+0x20c00], desc[UR46][R4.64], !P0 ;  /* 0x20c000000409afae */ /* 0x000fe8000c101d6e */
[----:B------:R0:W-:Y:S02]  /*26f00*/  @!P2 LDGSTS.E.BYPASS.LTC128B.128 [R9+0x24c00], desc[UR46][R4.64+0x80], !P1 ;  /* 0x24c000800409afae */ /* 0x0001e4000c901d6e */
[----:B0-----:R-:W-:-:S05]  /*26f10*/  VIADD R4, R17, 0x20 ;  /* 0x0000002011047836 */ /* 0x001fca0000000000 */
[----:B------:R-:W-:Y:S02]  /*26f20*/  ISETP.GE.AND P2, PT, R4, R0, PT ;  /* 0x000000000400720c */ /* 0x000fe40003f46270 */
[----:B------:R-:W0:Y:S11]  /*26f30*/  SHFL.IDX PT, R4, R3, 0x2, 0x181f ;  /* 0x00581f0003047f89 */ /* 0x000e3600000e0000 */
[----:B0-----:R-:W-:-:S05]  /*26f40*/  @!P2 IADD3 R5, P3, R10, R4, RZ ;  /* 0x000000040a05a210 */ /* 0x001fca0007f7e0ff */
[----:B------:R-:W-:Y:S02]  /*26f50*/  @!P2 IMAD.X R4, RZ, RZ, R6, P3 ;  /* 0x000000ffff04a224 */ /* 0x000fe400018e0606 */
[----:B------:R-:W-:Y:S03]  /*26f60*/  SHFL.IDX PT, R6, R2, 0x3, 0x181f ;  /* 0x00781f0002067f89 */ /* 0x000fe600000e0000 */
        /* <DEDUP_REMOVED lines=8> */
[----:B0-----:R-:W-:-:S04]  /*26ff0*/  @!P2 IADD3 R5, P3, R10, R4, RZ ;  /* 0x000000040a05a210 */ /* 0x001fc80007f7e0ff */
[----:B------:R-:W-:Y:S02]  /*27000*/  @!P2 IADD3.X R4, RZ, R6, RZ, P3, !PT ;  /* 0x00000006ff04a210 */ /* 0x000fe40001ffe4ff */
[----:B------:R-:W-:Y:S02]  /*27010*/  SHFL.IDX PT, R6, R2, 0x4, 0x181f ;  /* 0x00981f0002067f89 */ /* 0x000fe400000e0000 */
        /* <DEDUP_REMOVED lines=29> */
[----:B------:R-:W0:Y:S04]  /*271f0*/  SHFL.IDX PT, R4, R3, 0x6, 0x181f ;  /* 0x00d81f0003047f89 */ /* 0x000e2800000e0000 */
[----:B------:R-:W1:Y:S07]  /*27200*/  SHFL.IDX PT, R3, R3, 0x7, 0x181f ;  /* 0x00f81f0003037f89 */ /* 0x000e6e00000e0000 */
[----:B0-----:R-:W-:-:S05]  /*27210*/  @!P2 IADD3 R5, P3, R10, R4, RZ ;  /* 0x000000040a05a210 */ /* 0x001fca0007f7e0ff */
[----:B------:R-:W-:-:S05]  /*27220*/  @!P2 IMAD.X R4, RZ, RZ, R6, P3 ;  /* 0x000000ffff04a224 */ /* 0x000fca00018e0606 */
[----:B------:R-:W-:-:S04]  /*27230*/  @!P2 LOP3.LUT R5, R5, R4, RZ, 0x3c, !PT ;  /* 0x000000040505a212 */ /* 0x000fc800078e3cff */
[----:B------:R-:W-:-:S04]  /*27240*/  @!P2 LOP3.LUT R4, R5, R4, RZ, 0x3c, !PT ;  /* 0x000000040504a212 */ /* 0x000fc800078e3cff */
[----:B------:R-:W-:-:S05]  /*27250*/  @!P2 LOP3.LUT R5, R5, R4, RZ, 0x3c, !PT ;  /* 0x000000040505a212 */ /* 0x000fca00078e3cff */
[----:B------:R-:W-:Y:S04]  /*27260*/  @!P2 LDGSTS.E.BYPASS.LTC128B.128 [R9+0x23400], desc[UR46][R4.64], !P0 ;  /* 0x234000000409afae */ /* 0x000fe8000c101d6e */
[----:B------:R0:W-:Y:S04]  /*27270*/  @!P2 LDGSTS.E.BYPASS.LTC128B.128 [R9+0x27400], desc[UR46][R4.64+0x80], !P1 ;  /* 0x274000800409afae */ /* 0x0001e8000c901d6e */
[----:B01----:R0:W2:Y:S02]  /*27280*/  SHFL.IDX PT, R4, R2, 0x7, 0x181f ;  /* 0x00f81f0002047f89 */ /* 0x0030a400000e0000 */
.L_x_2851:
        /* <DEDUP_REMOVED lines=11> */
.L_x_2621:
[----:B------:R-:W-:Y:S05]  /*27340*/  BSYNC B0 ;  /* 0x0000000000007941 */ /* 0x000fea0003800000 */
.L_x_2620:
[----:B-1----:R1:W5:Y:S01]  /*27350*/  LDL R9, [R1+0x4] ;  /* 0x0000040001097983 */ /* 0x0023620000100800 */
[----:B------:R-:W-:Y:S01]  /*27360*/  PLOP3.LUT P0, PT, PT, PT, PT, 0x80, 0x0 ;  /* 0x000000000000781c */ /* 0x000fe20003f0f070 */
[----:B------:R-:W-:-:S12]  /*27370*/  NOP ;  /* 0x0000000000007918 */ /* 0x000fd80000000000 */
.L_x_2622:
[----:B0-----:R-:W3:Y:S01]  /*27380*/  LDL R2, [R1+0x4] ;  /* 0x0000040001027983 */ /* 0x001ee20000100800 */
[----:B------:R-:W-:Y:S02]  /*27390*/  PLOP3.LUT P1, PT, P1, P0, PT, 0xa2, 0x0 ;  /* 0x000000000000781c */ /* 0x000fe40000f21472 */
[----:B---3--:R-:W-:-:S08]  /*273a0*/  @P0 R2UR P1, UR4, R2 ;  /* 0x00000000020402ca */ /* 0x008fd00000020000 */
[----:B------:R-:W-:-:S05]  /*273b0*/  @P0 PLOP3.LUT P0, PT, P1, PT, PT, 0x80, 0x0 ;  /* 0x000000000000081c */ /* 0x000fca0000f0f070 */
[----:B------:R-:W-:Y:S01]  /*273c0*/  @!P1 SYNCS.ARRIVE.TRANS64.RED.A0T1 RZ, [UR4+0x38800], RZ ;  /* 0x038800ffffff99a7 */ /* 0x000fe20008200404 */
[----:B------:R-:W-:Y:S07]  /*273d0*/  @!P1 ARRIVES.LDGSTSBAR.64.TRANSCNT [UR4+0x38800] ;  /* 0x03880000ff0099b0 */ /* 0x000fee0008000a84 */
[----:B------:R-:W-:Y:S05]  /*273e0*/  @P0 BRA.U.ANY `(.L_x_2622) ;  /* 0xfffffffd00e40947 */ /* 0x000fea000393ffff */
[----:B------:R-:W3:Y:S02]  /*273f0*/  LDL.LU R3, [R1+0x70] ;  /* 0x0000700001037983 */ /* 0x000ee40000300800 */
[----:B---3--:R-:W-:-:S05]  /*27400*/  VIADD R3, R3, 0x1 ;  /* 0x0000000103037836 */ /* 0x008fca0000000000 */
[----:B------:R0:W-:Y:S01]  /*27410*/  STL [R1+0x70], R3 ;  /* 0x0000700301007387 */ /* 0x0001e20000100800 */
[----:B------:R-:W-:-:S04]  /*27420*/  LEA.HI R0, R3, R3, RZ, 0x1 ;  /* 0x0000000303007211 */ /* 0x000fc800078f08ff */
[----:B------:R-:W-:-:S04]  /*27430*/  LOP3.LUT R0, R0, 0xfffffffe, RZ, 0xc0, !PT ;  /* 0xfffffffe00007812 */ /* 0x000fc800078ec0ff */
[----:B------:R-:W-:-:S04]  /*27440*/  IADD3 R0, R3, -R0, RZ ;  /* 0x8000000003007210 */ /* 0x000fc80007ffe0ff */
[----:B------:R-:W-:Y:S01]  /*27450*/  SHF.L.U32 R0, R0, 0x1f, RZ ;  /* 0x0000001f00007819 */ /* 0x000fe200000006ff */
[----:B------:R-:W-:Y:S01]  /*27460*/  NOP ;  /* 0x0000000000007918 */ /* 0x000fe20000000000 */
[----:B------:R0:W-:Y:S01]  /*27470*/  SYNCS.ARRIVE.TRANS64.A1T0 RZ, [R2+URZ+0x38800], RZ ;  /* 0x038800ff02ff79a7 */ /* 0x0001e2000810003f */
[----:B------:R-:W-:Y:S01]  /*27480*/  BSSY B0, `(.L_x_2623) ;  /* 0x0000003000007945 */ /* 0x000fe20003800000 */
[----:B------:R-:W3:Y:S03]  /*27490*/  SYNCS.PHASECHK.TRANS64.TRYWAIT P0, [R2+URZ+0x38820], R0 ;  /* 0x03882000020075a7 */ /* 0x000ee6000800017f */
[----:B0--3--:R-:W-:Y:S05]  /*274a0*/  @!P0 BRA `(.L_x_2624) ;  /* 0x0000008000488947 */ /* 0x009fea0003800000 */
.L_x_2852:
[----:B------:R-:W-:Y:S05]  /*274b0*/  BSYNC B0 ;  /* 0x0000000000007941 */ /* 0x000fea0003800000 */
.L_x_2623:
[----:B0-----:R-:W3:Y:S02]  /*274c0*/  LDL R2, [R1+0x54] ;  /* 0x0000540001027983 */ /* 0x001ee40000100800 */
[----:B---3--:R-:W-:-:S13]  /*274d0*/  ISETP.GE.AND P0, PT, R2, 0x2, PT ;  /* 0x000000020200780c */ /* 0x008fda0003f06270 */
[----:B------:R-:W-:Y:S05]  /*274e0*/  @!P0 BRA `(.L_x_2625) ;  /* 0x0000001400ec8947 */ /* 0x000fea0003800000 */
[----:B------:R0:W5:Y:S01]  /*274f0*/  LDL.LU R0, [R1+0x14] ;  /* 0x0000140001007983 */ /* 0x0001620000300800 */
[----:B------:R-:W-:-:S03]  /*27500*/  VIADD R2, R2, 0xfffffffe ;  /* 0xfffffffe02027836 */ /* 0x000fc60000000000 */
[----:B------:R0:W5:Y:S04]  /*27510*/  LDL.LU R8, [R1+0x24] ;  /* 0x0000240001087983 */ /* 0x0001680000300800 */
.L_x_2647:
[----:B------:R-:W3:Y:S01]  /*27520*/  LDL R3, [R1+0x34] ;  /* 0x0000340001037983 */ /* 0x000ee20000100800 */
[----:B--2--5:R-:W-:Y:S01]  /*27530*/  VIADD R4, R0, 0x1 ;  /* 0x0000000100047836 */ /* 0x024fe20000000000 */
        /* <DEDUP_REMOVED lines=18> */
[----:B------:R-:W5:Y:S01]  /*27660*/  LDL R7, [R1+0x30] ;  /* 0x0000300001077983 */ /* 0x000f620000100800 */
        /* <DEDUP_REMOVED lines=9> */
[C---:B-----5:R-:W-:Y:S02]  /*27700*/  IMAD R6, R7.reuse, UR7, R6 ;  /* 0x0000000707067c24 */ /* 0x060fe4000f8e0206 */
[----:B------:R-:W-:-:S04]  /*27710*/  IMAD.WIDE.U32 R4, R7, UR6, R4 ;  /* 0x0000000607047c25 */ /* 0x000fc8000f8e0004 */
[----:B------:R-:W-:Y:S01]  /*27720*/  IMAD.IADD R5, R6, 0x1, R5 ;  /* 0x0000000106057824 */ /* 0x000fe200078e0205 */
[----:B------:R-:W-:-:S04]  /*27730*/  LEA R6, P0, R4, UR4, 0x2 ;  /* 0x0000000404067c11 */ /* 0x000fc8000f8010ff */
[----:B------:R-:W-:-:S05]  /*27740*/  LEA.HI.X R7, R4, UR5, R5, 0x2, P0 ;  /* 0x0000000504077c11 */ /* 0x000fca00080f1405 */
[----:B------:R-:W3:Y:S04]  /*27750*/  LDG.E R4, desc[UR46][R6.64] ;  /* 0x0000002e06047981 */ /* 0x000ee8000c1e1900 */
[----:B---3--:R3:W-:Y:S02]  /*27760*/  STL [R1], R4 ;  /* 0x0000000401007387 */ /* 0x0087e40000100800 */
.L_x_2628:
[----:B------:R-:W4:Y:S01]  /*27770*/  LDL R5, [R1+0x4] ;  /* 0x0000040001057983 */ /* 0x000f220000100800 */
[----:B---3--:R-:W3:Y:S01]  /*27780*/  S2R R4, SR_TID.X ;  /* 0x0000000000047919 */ /* 0x008ee20000002100 */
[----:B------:R-:W-:Y:S01]  /*27790*/  BSSY B1, `(.L_x_2629) ;  /* 0x0000007000017945 */ /* 0x000fe20003800000 */
[----:B---3--:R-:W-:-:S04]  /*277a0*/  LOP3.LUT R4, R4, 0x7f, RZ, 0xc0, !PT ;  /* 0x0000007f04047812 */ /* 0x008fc800078ec0ff */
[----:B------:R-:W-:Y:S01]  /*277b0*/  ISETP.NE.AND P1, PT, R4, RZ, PT ;  /* 0x000000ff0400720c */ /* 0x000fe20003f25270 */
[----:B----4-:R-:W-:Y:S01]  /*277c0*/  IMAD R6, R10, 0x8, R5 ;  /* 0x000000080a067824 */ /* 0x010fe200078e0205 */
[----:B------:R-:W-:-:S04]  /*277d0*/  SHF.L.U32 R5, R9, 0x1f, RZ ;  /* 0x0000001f09057819 */ /* 0x000fc800000006ff */
[----:B------:R-:W3:Y:S02]  /*277e0*/  SYNCS.PHASECHK.TRANS64.TRYWAIT P0, [R6+URZ+0x38880], R5 ;  /* 0x03888005060075a7 */ /* 0x000ee4000800017f */
[----:B---3--:R-:W-:Y:S05]  /*277f0*/  @!P0 BRA `(.L_x_2630) ;  /* 0x0000007c008c8947 */ /* 0x008fea0003800000 */
.L_x_2853:
[----:B------:R-:W-:Y:S05]  /*27800*/  BSYNC B1 ;  /* 0x0000000000017941 */ /* 0x000fea0003800000 */
.L_x_2629:
        /* <DEDUP_REMOVED lines=9> */
.L_x_2632:
[----:B------:R-:W-:Y:S05]  /*278a0*/  BSYNC B1 ;  /* 0x0000000000017941 */ /* 0x000fea0003800000 */
.L_x_2631:
[----:B--2---:R-:W2:Y:S04]  /*278b0*/  LDL R9, [R1+0x4] ;  /* 0x0000040001097983 */ /* 0x004ea80000100800 */
[----:B------:R-:W2:Y:S04]  /*278c0*/  LDL R4, [R1+0x14] ;  /* 0x0000140001047983 */ /* 0x000ea80000100800 */
        /* <DEDUP_REMOVED lines=9> */
[----:B----4-:R-:W-:-:S02]  /*27960*/  IMAD R7, R3, 0x80, R7 ;  /* 0x0000008003077824 */ /* 0x010fc400078e0207 */
[----:B------:R-:W-:Y:S02]  /*27970*/  VIADD R3, R6, 0x38870 ;  /* 0x0003887006037836 */ /* 0x000fe40000000000 */
[----:B------:R-:W-:-:S08]  /*27980*/  VIADD R9, R4, 0x10400 ;  /* 0x0001040004097836 */ /* 0x000fd00000000000 */
.L_x_2633:
        /* <DEDUP_REMOVED lines=17> */
.L_x_2634:
        /* <DEDUP_REMOVED lines=11> */
[----:B------:R-:W2:Y:S01]  /*27b50*/  SYNCS.PHASECHK.TRANS64.TRYWAIT P0, [R6+URZ+0x38840], R5 ;  /* 0x03884005060075a7 */ /* 0x000ea2000800017f */
[----:B------:R-:W-:Y:S04]  /*27b60*/  BSSY B1, `(.L_x_2635) ;  /* 0x0000002000017945 */ /* 0x000fe80003800000 */
[----:B--2---:R-:W-:Y:S05]  /*27b70*/  @!P0 BRA `(.L_x_2636) ;  /* 0x0000007800c08947 */ /* 0x004fea0003800000 */
.L_x_2854:
[----:B------:R-:W-:Y:S05]  /*27b80*/  BSYNC B1 ;  /* 0x0000000000017941 */ /* 0x000fea0003800000 */
.L_x_2635:
[----:B------:R-:W-:Y:S01]  /*27b90*/  BSSY B1, `(.L_x_2637) ;  /* 0x000000b000017945 */ /* 0x000fe20003800000 */
[----:B------:R-:W-:Y:S02]  /*27ba0*/  IMAD.MOV.U32 R10, RZ, RZ, 0x0 ;  /* 0x00000000ff0a7424 */ /* 0x000fe400078e00ff */
[----:B------:R-:W-:Y:S01]  /*27bb0*/  IMAD.MOV.U32 R11, RZ, RZ, 0x14f00000 ;  /* 0x14f00000ff0b7424 */ /* 0x000fe200078e00ff */
[----:B------:R-:W-:Y:S06]  /*27bc0*/  @P1 BRA `(.L_x_2638) ;  /* 0x00000000001c1947 */ /* 0x000fec0003800000 */
[----:B------:R-:W4:Y:S02]  /*27bd0*/  S2R R3, SR_TID.X ;  /* 0x0000000000037919 */ /* 0x000f240000002100 */
[----:B----4-:R-:W-:Y:S01]  /*27be0*/  LOP3.LUT R9, R3, 0x1f, RZ, 0xc0, !PT ;  /* 0x0000001f03097812 */ /* 0x010fe200078ec0ff */
[----:B------:R-:W-:-:S03]  /*27bf0*/  IMAD.MOV.U32 R3, RZ, RZ, 0x8000 ;  /* 0x00008000ff037424 */ /* 0x000fc600078e00ff */
[----:B------:R-:W-:Y:S01]  /*27c00*/  ISETP.NE.AND P0, PT, R9, RZ, PT ;  /* 0x000000ff0900720c */ /* 0x000fe20003f05270 */
[----:B------:R4:W-:-:S12]  /*27c10*/  SYNCS.ARRIVE.TRANS64 RZ, [R6+URZ+0x38830], R3 ;  /* 0x0388300306ff79a7 */ /* 0x0009d8000800003f */
[----:B----4-:R-:W-:Y:S05]  /*27c20*/  @!P0 BRA `(.L_x_2638) ;  /* 0x0000000000048947 */ /* 0x010fea0003800000 */
[----:B------:R-:W-:Y:S01]  /*27c30*/  BPT.TRAP 0x1 ;  /* 0x000000040000795c */ /* 0x000fe20000300000 */
.L_x_2638:
[----:B------:R-:W-:Y:S05]  /*27c40*/  BSYNC B1 ;  /* 0x0000000000017941 */ /* 0x000fea0003800000 */
.L_x_2637:
        /* <DEDUP_REMOVED lines=8> */
.L_x_2639:
        /* <DEDUP_REMOVED lines=16> */
.L_x_2640:
        /* <DEDUP_REMOVED lines=10> */
[----:B---3--:R-:W-:Y:S05]  /*27e70*/  @P0 BRA.U.ANY `(.L_x_2640) ;  /* 0xfffffffd00d40947 */ /* 0x008fea000393ffff */
.L_x_2627:
[----:B------:R-:W-:Y:S05]  /*27e80*/  BSYNC B0 ;  /* 0x0000000000007941 */ /* 0x000fea0003800000 */
.L_x_2626:
[----:B------:R-:W-:-:S06]  /*27e90*/  UISETP.NE.AND UP0, UPT, UR36, 0x3, UPT ;  /* 0x000000032400788c */ /* 0x000fcc000bf05270 */
[----:B------:R-:W-:-:S13]  /*27ea0*/  PLOP3.LUT P0, PT, PT, PT, UP0, 0x80, 0x0 ;  /* 0x000000000000781c */ /* 0x000fda0003f0f008 */
[----:B------:R-:W-:Y:S05]  /*27eb0*/  @!P0 BRA `(.L_x_2641) ;  /* 0x0000000000048947 */ /* 0x000fea0003800000 */
[----:B------:R-:W-:Y:S01]  /*27ec0*/  BPT.TRAP 0x1 ;  /* 0x000000040000795c */ /* 0x000fe20000300000 */
.L_x_2641:
[----:B------:R-:W3:Y:S01]  /*27ed0*/  LDL R5, [R1+0x4] ;  /* 0x0000040001057983 */ /* 0x000ee20000100800 */
[----:B------:R-:W-:Y:S01]  /*27ee0*/  IMAD.U32 R3, RZ, RZ, UR38 ;  /* 0x00000026ff037e24 */ /* 0x000fe2000f8e00ff */
[----:B------:R-:W-:Y:S01]  /*27ef0*/  LOP3.LUT R4, R8, 0x1, RZ, 0x3c, !PT ;  /* 0x0000000108047812 */ /* 0x000fe200078e3cff */
[----:B------:R-:W-:Y:S03]  /*27f00*/  BSSY B0, `(.L_x_2642) ;  /* 0x0000006000007945 */ /* 0x000fe60003800000 */
[----:B------:R-:W-:Y:S02]  /*27f10*/  ISETP.NE.AND P1, PT, R3, 0x3, PT ;  /* 0x000000030300780c */ /* 0x000fe40003f25270 */
[----:B------:R-:W-:Y:S01]  /*27f20*/  SHF.L.U32 R4, R4, 0x1f, RZ ;  /* 0x0000001f04047819 */ /* 0x000fe200000006ff */
[----:B---3--:R-:W-:-:S04]  /*27f30*/  IMAD R3, R0, 0x8, R5 ;  /* 0x0000000800037824 */ /* 0x008fc800078e0205 */
[----:B------:R-:W3:Y:S02]  /*27f40*/  SYNCS.PHASECHK.TRANS64.TRYWAIT P0, [R3+URZ+0x38870], R4 ;  /* 0x03887004030075a7 */ /* 0x000ee4000800017f */
[----:B---3--:R-:W-:Y:S05]  /*27f50*/  @!P0 BRA `(.L_x_2643) ;  /* 0x0000007400dc8947 */ /* 0x008fea0003800000 */
.L_x_2855:
[----:B------:R-:W-:Y:S05]  /*27f60*/  BSYNC B0 ;  /* 0x0000000000007941 */ /* 0x000fea0003800000 */
.L_x_2642:
[----:B------:R-:W-:Y:S05]  /*27f70*/  @!P1 BRA `(.L_x_2644) ;  /* 0x0000000000049947 */ /* 0x000fea0003800000 */
[----:B------:R-:W-:Y:S01]  /*27f80*/  BPT.TRAP 0x1 ;  /* 0x000000040000795c */ /* 0x000fe20000300000 */
.L_x_2644:
[----:B---3--:R-:W-:Y:S01]  /*27f90*/  SHF.L.U32 R4, R8, 0x1f, RZ ;  /* 0x0000001f08047819 */ /* 0x008fe200000006ff */
[----:B------:R-:W-:-:S03]  /*27fa0*/  IMAD.SHL.U32 R0, R0, 0x8000, RZ ;  /* 0x0000800000007824 */ /* 0x000fc600078e00ff */
[----:B------:R-:W3:Y:S02]  /*27fb0*/  SYNCS.PHASECHK.TRANS64.TRYWAIT P0, [R3+URZ+0x38860], R4 ;  /* 0x03886004030075a7 */ /* 0x000ee4000800017f */
[----:B---3--:R-:W-:Y:S05]  /*27fc0*/  @!P0 BRA `(.L_x_2645) ;  /* 0x0000007400d48947 */ /* 0x008fea0003800000 */
.L_x_2856:
[----:B------:R-:W4:Y:S04]  /*27fd0*/  LDL R5, [R1+0x4c] ;  /* 0x00004c0001057983 */ /* 0x000f280000100800 */
[----:B------:R-:W2:Y:S04]  /*27fe0*/  LDL R14, [R1+0xc] ;  /* 0x00000c00010e7983 */ /* 0x000ea80000100800 */
[----:B------:R-:W-:Y:S04]  /*27ff0*/  STL [R1+0x84], R16 ;  /* 0x0000841001007387 */ /* 0x000fe80000100800 */
[----:B------:R3:W-:Y:S04]  /*28000*/  STL [R1+0x80], R3 ;  /* 0x0000800301007387 */ /* 0x0007e80000100800 */
[----:B---3--:R-:W3:Y:S04]  /*28010*/  LDL R3, [R1+0x10] ;  /* 0x0000100001037983 */ /* 0x008ee80000100800 */
[----:B------:R0:W-:Y:S01]  /*28020*/  STL [R1+0x7c], R2 ;  /* 0x00007c0201007387 */ /* 0x0001e20000100800 */
[----:B------:R-:W-:Y:S05]  /*28030*/  WARPSYNC.ALL ;  /* 0x0000000000007948 */ /* 0x000fea0003800000 */
[----:B------:R-:W3:Y:S04]  /*28040*/  LDL R16, [R1+0x2c] ;  /* 0x00002c0001107983 */ /* 0x000ee80000100800 */
[----:B0-----:R-:W4:Y:S01]  /*28050*/  LDL R2, [R1+0x4] ;  /* 0x0000040001027983 */ /* 0x001f220000100800 */
[----:B--2---:R-:W-:-:S05]  /*28060*/  LOP3.LUT R4, R0, R14, RZ, 0xfc, !PT ;  /* 0x0000000e00047212 */ /* 0x004fca00078efcff */
[C---:B----4-:R-:W-:Y:S01]  /*28070*/  IMAD.IADD R4, R2.reuse, 0x1, R4 ;  /* 0x0000000102047824 */ /* 0x050fe200078e0204 */
[----:B------:R-:W-:-:S04]  /*28080*/  IADD3 R17, R2, R5, R0 ;  /* 0x0000000502117210 */ /* 0x000fc80007ffe000 */
[----:B------:R-:W0:Y:S04]  /*28090*/  LDSM.16.MT88.4 R8, [R4+0x10400] ;  /* 0x010400000408783b */ /* 0x000e280000004200 */
[----:B------:R-:W2:Y:S01]  /*280a0*/  LDSM.16.MT88.4 R4, [R17+0x10400] ;  /* 0x010400001104783b */ /* 0x000ea20000004200 */
[C-C-:B0-----:R-:W-:Y:S02]  /*280b0*/  PRMT R12, R8.reuse, 0x6420, R9.reuse ;  /* 0x00006420080c7816 */ /* 0x141fe40000000009 */
[----:B------:R-:W-:Y:S01]  /*280c0*/  PRMT R13, R8, 0x7531, R9 ;  /* 0x00007531080d7816 */ /* 0x000fe20000000009 */
[----:B------:R-:W-:Y:S01]  /*280d0*/  IMAD.MOV.U32 R9, RZ, RZ, R14 ;  /* 0x000000ffff097224 */ /* 0x000fe200078e000e */
[C-C-:B------:R-:W-:Y:S02]  /*280e0*/  PRMT R14, R10.reuse, 0x6420, R11.reuse ;  /* 0x000064200a0e7816 */ /* 0x140fe4000000000b */
[----:B------:R-:W-:-:S02]  /*280f0*/  PRMT R15, R10, 0x7531, R11 ;  /* 0x000075310a0f7816 */ /* 0x000fc4000000000b */
[----:B------:R-:W4:Y:S01]  /*28100*/  LDL R11, [R1+0x8] ;  /* 0x00000800010b7983 */ /* 0x000f220000100800 */
[----:B---3--:R-:W-:Y:S02]  /*28110*/  LOP3.LUT R8, R0, R3, RZ, 0xfc, !PT ;  /* 0x0000000300087212 */ /* 0x008fe400078efcff */
[----:B--2---:R-:W-:-:S03]  /*28120*/  PRMT R10, R6, 0x6420, R7 ;  /* 0x00006420060a7816 */ /* 0x004fc60000000007 */
[----:B----4-:R-:W-:-:S05]  /*28130*/  IMAD.IADD R8, R11, 0x1, R8 ;  /* 0x000000010b087824 */ /* 0x010fca00078e0208 */
[----:B------:R0:W-:Y:S02]  /*28140*/  STSM.16.M88.4 [R8], R12 ;  /* 0x0000000c08007844 */ /* 0x0001e40000000200 */
[----:B0-----:R-:W-:Y:S01]  /*28150*/  IADD3 R12, R0, 0x2000, RZ ;  /* 0x00002000000c7810 */ /* 0x001fe20007ffe0ff */
[----:B------:R-:W-:Y:S01]  /*28160*/  IMAD.MOV.U32 R15, RZ, RZ, R9 ;  /* 0x000000ffff0f7224 */ /* 0x000fe200078e0009 */
[C-C-:B------:R-:W-:Y:S02]  /*28170*/  PRMT R8, R4.reuse, 0x6420, R5.reuse ;  /* 0x0000642004087816 */ /* 0x140fe40000000005 */
[----:B------:R-:W-:Y:S01]  /*28180*/  PRMT R9, R4, 0x7531, R5 ;  /* 0x0000753104097816 */ /* 0x000fe20000000005 */
[----:B------:R-:W-:Y:S01]  /*28190*/  IMAD.MOV.U32 R14, RZ, RZ, R11 ;  /* 0x000000ffff0e7224 */ /* 0x000fe200078e000b */
        /* <DEDUP_REMOVED lines=44> */
[----:B------:R-:W-:Y:S02]  /*28460*/  PRMT R9, R4, 0x7531, R5 ;  /* 0x0000753104097816 */ /* 0x000fe40000000005 */
[----:B------:R-:W-:Y:S01]  /*28470*/  IADD3 R4, R0, 0x5000, RZ ;  /* 0x0000500000047810 */ /* 0x000fe20007ffe0ff */
        /* <DEDUP_REMOVED lines=26> */
[----:B------:R-:W-:-:S05]  /*28620*/  IMAD.MOV.U32 R11, RZ, RZ, R14 ;  /* 0x000000ffff0b7224 */ /* 0x000fca00078e000e */
        /* <DEDUP_REMOVED lines=39> */
[----:B------:R-:W-:-:S03]  /*288a0*/  PRMT R11, R6, 0x7531, R7 ;  /* 0x00007531060b7816 */ /* 0x000fc60000000007 */
[----:B------:R-:W-:Y:S02]  /*288b0*/  IMAD.IADD R4, R2, 0x1, R4 ;  /* 0x0000000102047824 */ /* 0x000fe400078e0204 */
[----:B------:R-:W-:Y:S04]  /*288c0*/  STSM.16.M88.4 [R20+0x4000], R8 ;  /* 0x0040000814007844 */ /* 0x000fe80000000200 */
[----:B------:R-:W0:Y:S04]  /*288d0*/  LDSM.16.MT88.4 R8, [R4+0x10400] ;  /* 0x010400000408783b */ /* 0x000e280000004200 */
[----:B------:R-:W2:Y:S01]  /*288e0*/  LDSM.16.MT88.4 R4, [R17+0x13400] ;  /* 0x013400001104783b */ /* 0x000ea20000004200 */
[----:B0-----:R-:W-:-:S02]  /*288f0*/  PRMT R12, R8, 0x6420, R9 ;  /* 0x00006420080c7816 */ /* 0x001fc40000000009 */
[----:B------:R-:W-:Y:S01]  /*28900*/  PRMT R13, R8, 0x7531, R9 ;  /* 0x00007531080d7816 */ /* 0x000fe20000000009 */
[----:B------:R-:W-:Y:S01]  /*28910*/  IMAD.MOV.U32 R8, RZ, RZ, R14 ;  /* 0x000000ffff087224 */ /* 0x000fe200078e000e */
[----:B------:R-:W-:Y:S02]  /*28920*/  MOV R9, R15 ;  /* 0x0000000f00097202 */ /* 0x000fe40000000f00 */
[C-C-:B------:R-:W-:Y:S02]  /*28930*/  PRMT R14, R10.reuse, 0x6420, R11.reuse ;  /* 0x000064200a0e7816 */ /* 0x140fe4000000000b */
[----:B------:R-:W-:Y:S01]  /*28940*/  PRMT R15, R10, 0x7531, R11 ;  /* 0x000075310a0f7816 */ /* 0x000fe2000000000b */
[----:B------:R-:W-:Y:S02]  /*28950*/  IMAD.MOV.U32 R11, RZ, RZ, R16 ;  /* 0x000000ffff0b7224 */ /* 0x000fe400078e0010 */
[----:B------:R0:W5:Y:S04]  /*28960*/  LDL.LU R16, [R1+0x84] ;  /* 0x0000840001107983 */ /* 0x0001680000300800 */
[----:B------:R-:W3:Y:S02]  /*28970*/  LDL R10, [R1+0x48] ;  /* 0x00004800010a7983 */ /* 0x000ee40000100800 */
[----:B---3--:R-:W-:-:S05]  /*28980*/  IMAD.IADD R20, R10, 0x1, R0 ;  /* 0x000000010a147824 */ /* 0x008fca00078e0200 */
[----:B------:R-:W-:Y:S01]  /*28990*/  IADD3 R21, R8, R20, R3 ;  /* 0x0000001408157210 */ /* 0x000fe20007ffe003 */
[----:B------:R-:W-:Y:S01]  /*289a0*/  VIADD R0, R0, 0x7000 ;  /* 0x0000700000007836 */ /* 0x000fe20000000000 */
        /* <DEDUP_REMOVED lines=34> */
.L_x_2646:
        /* <DEDUP_REMOVED lines=13> */
.L_x_2625:
[----:B------:R-:W0:Y:S01]  /*28ca0*/  S2R R3, SR_TID.X ;  /* 0x0000000000037919 */ /* 0x000e220000002100 */
[----:B------:R-:W-:Y:S01]  /*28cb0*/  BSSY B0, `(.L_x_2648) ;  /* 0x0000010000007945 */ /* 0x000fe20003800000 */
[----:B0-----:R-:W-:-:S04]  /*28cc0*/  LOP3.LUT R3, R3, 0x7f, RZ, 0xc0, !PT ;  /* 0x0000007f03037812 */ /* 0x001fc800078ec0ff */
[----:B------:R-:W-:-:S13]  /*28cd0*/  ISETP.NE.AND P0, PT, R3, RZ, PT ;  /* 0x000000ff0300720c */ /* 0x000fda0003f05270 */
[----:B------:R-:W-:Y:S05]  /*28ce0*/  @P0 BRA `(.L_x_2649) ;  /* 0x0000000000300947 */ /* 0x000fea0003800000 */
[----:B------:R-:W0:Y:S01]  /*28cf0*/  S2R R2, SR_LANEID ;  /* 0x0000000000027919 */ /* 0x000e220000000000 */
[----:B------:R-:W-:Y:S01]  /*28d00*/  VOTEU.ANY UR4, UPT, PT ;  /* 0x0000000000047886 */ /* 0x000fe200038e0100 */
[----:B--2---:R-:W2:Y:S01]  /*28d10*/  LDC.64 R4, c[0x0][0xc60] ;  /* 0x00031800ff047b82 */ /* 0x004ea20000000a00 */
[----:B-----5:R-:W0:Y:S02]  /*28d20*/  FLO.U32 R0, UR4 ;  /* 0x0000000400007d00 */ /* 0x020e2400080e0000 */
[----:B0-----:R-:W-:-:S06]  /*28d30*/  ISETP.EQ.U32.AND P1, PT, R0, R2, PT ;  /* 0x000000020000720c */ /* 0x001fcc0003f22070 */
[----:B------:R-:W2:Y:S07]  /*28d40*/  POPC R2, UR4 ;  /* 0x0000000400027d09 */ /* 0x000eae0008000000 */
[----:B--2---:R-:W2:Y:S04]  /*28d50*/  @P1 ATOMG.E.ADD.STRONG.GPU PT, R2, desc[UR46][R4.64], R2 ;  /* 0x00000002040219a8 */ /* 0x004ea800081ee1ee */
[----:B--2---:R0:W2:Y:S02]  /*28d60*/  SHFL.IDX PT, R2, R2, R0, 0x1f ;  /* 0x00001f0002027589 */ /* 0x0040a400000e0000 */
[----:B0-----:R-:W0:Y:S02]  /*28d70*/  S2R R0, SR_LTMASK ;  /* 0x0000000000007919 */ /* 0x001e240000003900 */
[----:B0-----:R-:W-:-:S06]  /*28d80*/  LOP3.LUT R0, R0, UR4, RZ, 0xc0, !PT ;  /* 0x0000000400007c12 */ /* 0x001fcc000f8ec0ff */
[----:B------:R-:W2:Y:S02]  /*28d90*/  POPC R0, R0 ;  /* 0x0000000000007309 */ /* 0x000ea40000000000 */
[----:B--2---:R-:W-:-:S07]  /*28da0*/  IADD3 R16, R2, UR37, R0 ;  /* 0x0000002502107c10 */ /* 0x004fce000fffe000 */
.L_x_2649:
[----:B------:R-:W-:Y:S05]  /*28db0*/  BSYNC B0 ;  /* 0x0000000000007941 */ /* 0x000fea0003800000 */
.L_x_2648:
[----:B------:R-:W-:-:S06]  /*28dc0*/  UISETP.NE.AND UP0, UPT, UR36, 0x3, UPT ;  /* 0x000000032400788c */ /* 0x000fcc000bf05270 */
[----:B------:R-:W-:-:S13]  /*28dd0*/  PLOP3.LUT P1, PT, PT, PT, UP0, 0x80, 0x0 ;  /* 0x000000000000781c */ /* 0x000fda0003f2f008 */
[----:B------:R-:W-:Y:S05]  /*28de0*/  @!P1 BRA `(.L_x_2650) ;  /* 0x0000000000049947 */ /* 0x000fea0003800000 */
[----:B------:R-:W-:Y:S01]  /*28df0*/  BPT.TRAP 0x1 ;  /* 0x000000040000795c */ /* 0x000fe20000300000 */
.L_x_2650:
[----:B------:R-:W3:Y:S04]  /*28e00*/  LDL R2, [R1+0x24] ;  /* 0x0000240001027983 */ /* 0x000ee80000100800 */
[----:B--2---:R-:W2:Y:S04]  /*28e10*/  LDL R4, [R1+0x4] ;  /* 0x0000040001047983 */ /* 0x004ea80000100800 */
[----:B------:R-:W2:Y:S01]  /*28e20*/  LDL R3, [R1+0x14] ;  /* 0x0000140001037983 */ /* 0x000ea20000100800 */
[----:B-----5:R-:W-:Y:S01]  /*28e30*/  MOV R0, UR38 ;  /* 0x0000002600007c02 */ /* 0x020fe20008000f00 */
[----:B------:R-:W-:Y:S03]  /*28e40*/  BSSY B0, `(.L_x_2651) ;  /* 0x0000007000007945 */ /* 0x000fe60003800000 */
[----:B------:R-:W-:-:S02]  /*28e50*/  ISETP.NE.AND P2, PT, R0, 0x3, PT ;  /* 0x000000030000780c */ /* 0x000fc40003f45270 */
[----:B---3--:R-:W-:-:S04]  /*28e60*/  LOP3.LUT R2, R2, 0x1, RZ, 0x3c, !PT ;  /* 0x0000000102027812 */ /* 0x008fc800078e3cff */
[----:B------:R-:W-:Y:S01]  /*28e70*/  SHF.L.U32 R2, R2, 0x1f, RZ ;  /* 0x0000001f02027819 */ /* 0x000fe200000006ff */
[----:B--2---:R-:W-:-:S04]  /*28e80*/  IMAD R0, R3, 0x8, R4 ;  /* 0x0000000803007824 */ /* 0x004fc800078e0204 */
[----:B------:R-:W0:Y:S02]  /*28e90*/  SYNCS.PHASECHK.TRANS64.TRYWAIT P1, [R0+URZ+0x38870], R2 ;  /* 0x03887002000075a7 */ /* 0x000e24000802017f */
[----:B0-----:R-:W-:Y:S05]  /*28ea0*/  @!P1 BRA `(.L_x_2652) ;  /* 0x0000006800309947 */ /* 0x001fea0003800000 */
.L_x_2857:
[----:B------:R-:W-:Y:S05]  /*28eb0*/  BSYNC B0 ;  /* 0x0000000000007941 */ /* 0x000fea0003800000 */
.L_x_2651:
[----:B------:R-:W-:Y:S05]  /*28ec0*/  @!P2 BRA `(.L_x_2653) ;  /* 0x000000000004a947 */ /* 0x000fea0003800000 */
[----:B------:R-:W-:Y:S01]  /*28ed0*/  BPT.TRAP 0x1 ;  /* 0x000000040000795c */ /* 0x000fe20000300000 */
.L_x_2653:
[----:B0-----:R-:W2:Y:S02]  /*28ee0*/  LDL R2, [R1+0x24] ;  /* 0x0000240001027983 */ /* 0x001ea40000100800 */
[----:B--2---:R-:W-:-:S04]  /*28ef0*/  SHF.L.U32 R2, R2, 0x1f, RZ ;  /* 0x0000001f02027819 */ /* 0x004fc800000006ff */
[----:B------:R-:W0:Y:S02]  /*28f00*/  SYNCS.PHASECHK.TRANS64.TRYWAIT P1, [R0+URZ+0x38860], R2 ;  /* 0x03886002000075a7 */ /* 0x000e24000802017f */
[----:B0-----:R-:W-:Y:S05]  /*28f10*/  @!P1 BRA `(.L_x_2654) ;  /* 0x0000006800289947 */ /* 0x001fea0003800000 */
.L_x_2858:
[----:B------:R-:W2:Y:S04]  /*28f20*/  LDL R5, [R1+0x14] ;  /* 0x0000140001057983 */ /* 0x000ea80000100800 */
[----:B------:R-:W3:Y:S04]  /*28f30*/  LDL R14, [R1+0xc] ;  /* 0x00000c00010e7983 */ /* 0x000ee80000100800 */
[----:B------:R-:W4:Y:S04]  /*28f40*/  LDL R3, [R1+0x4] ;  /* 0x0000040001037983 */ /* 0x000f280000100800 */
[----:B------:R-:W4:Y:S04]  /*28f50*/  LDL R4, [R1+0x4c] ;  /* 0x00004c0001047983 */ /* 0x000f280000100800 */
[----:B------:R0:W-:Y:S04]  /*28f60*/  STL [R1+0x84], R19 ;  /* 0x0000841301007387 */ /* 0x0001e80000100800 */
[----:B0-----:R-:W4:Y:S04]  /*28f70*/  LDL R19, [R1+0x10] ;  /* 0x0000100001137983 */ /* 0x001f280000100800 */
[----:B------:R-:W-:Y:S04]  /*28f80*/  STL [R1+0x80], R16 ;  /* 0x0000801001007387 */ /* 0x000fe80000100800 */
[----:B------:R0:W-:Y:S04]  /*28f90*/  STL [R1+0x7c], R0 ;  /* 0x00007c0001007387 */ /* 0x0001e80000100800 */
[----:B0-----:R-:W4:Y:S04]  /*28fa0*/  LDL.LU R0, [R1+0x8] ;  /* 0x0000080001007983 */ /* 0x001f280000300800 */
[----:B------:R-:W4:Y:S04]  /*28fb0*/  LDL R17, [R1+0x44] ;  /* 0x0000440001117983 */ /* 0x000f280000100800 */
[----:B------:R-:W4:Y:S01]  /*28fc0*/  LDL R16, [R1+0x2c] ;  /* 0x00002c0001107983 */ /* 0x000f220000100800 */
[----:B------:R-:W-:Y:S05]  /*28fd0*/  WARPSYNC.ALL ;  /* 0x0000000000007948 */ /* 0x000fea0003800000 */
[----:B--2---:R-:W-:-:S05]  /*28fe0*/  IMAD.SHL.U32 R18, R5, 0x8000, RZ ;  /* 0x0000800005127824 */ /* 0x004fca00078e00ff */
[----:B---3--:R-:W-:-:S05]  /*28ff0*/  LOP3.LUT R2, R18, R14, RZ, 0xfc, !PT ;  /* 0x0000000e12027212 */ /* 0x008fca00078efcff */
[----:B----4-:R-:W-:-:S05]  /*29000*/  IMAD.IADD R2, R3, 0x1, R2 ;  /* 0x0000000103027824 */ /* 0x010fca00078e0202 */
[----:B------:R0:W2:Y:S02]  /*29010*/  LDSM.16.MT88.4 R8, [R2+0x10400] ;  /* 0x010400000208783b */ /* 0x0000a40000004200 */
[----:B0-----:R-:W-:-:S05]  /*29020*/  IADD3 R2, R3, R4, R18 ;  /* 0x0000000403027210 */ /* 0x001fca0007ffe012 */
[----:B------:R-:W0:Y:S01]  /*29030*/  LDSM.16.MT88.4 R4, [R2+0x10400] ;  /* 0x010400000204783b */ /* 0x000e220000004200 */
[----:B------:R-:W-:Y:S01]  /*29040*/  VIADD R21, R18, 0x2000 ;  /* 0x0000200012157836 */ /* 0x000fe20000000000 */
[C-C-:B--2---:R-:W-:Y:S02]  /*29050*/  PRMT R12, R8.reuse, 0x6420, R9.reuse ;  /* 0x00006420080c7816 */ /* 0x144fe40000000009 */
[----:B------:R-:W-:Y:S01]  /*29060*/  PRMT R13, R8, 0x7531, R9 ;  /* 0x00007531080d7816 */ /* 0x000fe20000000009 */
[----:B------:R-:W-:Y:S01]  /*29070*/  IMAD.MOV.U32 R9, RZ, RZ, R3 ;  /* 0x000000ffff097224 */ /* 0x000fe200078e0003 */
[----:B------:R-:W-:Y:S01]  /*29080*/  LOP3.LUT R3, R18, R19, RZ, 0xfc, !PT ;  /* 0x0000001312037212 */ /* 0x000fe200078efcff */
[----:B------:R-:W-:Y:S01]  /*29090*/  IMAD.MOV.U32 R8, RZ, RZ, R14 ;  /* 0x000000ffff087224 */ /* 0x000fe200078e000e */
[C-C-:B------:R-:W-:Y:S02]  /*290a0*/  PRMT R14, R10.reuse, 0x6420, R11.reuse ;  /* 0x000064200a0e7816 */ /* 0x140fe4000000000b */
[----:B------:R-:W-:Y:S01]  /*290b0*/  PRMT R15, R10, 0x7531, R11 ;  /* 0x000075310a0f7816 */ /* 0x000fe2000000000b */
[----:B------:R-:W-:-:S05]  /*290c0*/  IMAD.IADD R3, R0, 0x1, R3 ;  /* 0x0000000100037824 */ /* 0x000fca00078e0203 */
[----:B------:R2:W-:Y:S01]  /*290d0*/  STSM.16.M88.4 [R3], R12 ;  /* 0x0000000c03007844 */ /* 0x0005e20000000200 */
[C-C-:B0-----:R-:W-:Y:S02]  /*290e0*/  PRMT R10, R6.reuse, 0x6420, R7.reuse ;  /* 0x00006420060a7816 */ /* 0x141fe40000000007 */
[----:B------:R-:W-:Y:S02]  /*290f0*/  PRMT R11, R6, 0x7531, R7 ;  /* 0x00007531060b7816 */ /* 0x000fe40000000007 */
[----:B--2---:R-:W-:Y:S01]  /*29100*/  LOP3.LUT R3, R21, R19, RZ, 0xfc, !PT ;  /* 0x0000001315037212 */ /* 0x004fe200078efcff */
[----:B------:R-:W-:Y:S01]  /*29110*/  IMAD.MOV.U32 R14, RZ, RZ, R8 ;  /* 0x000000ffff0e7224 */ /* 0x000fe200078e0008 */
[C---:B------:R-:W-:Y:S01]  /*29120*/  PRMT R8, R4.reuse, 0x6420, R5 ;  /* 0x0000642004087816 */ /* 0x040fe20000000005 */
[----:B------:R-:W-:Y:S01]  /*29130*/  IMAD.MOV.U32 R15, RZ, RZ, R9 ;  /* 0x000000ffff0f7224 */ /* 0x000fe200078e0009 */
[----:B------:R-:W-:Y:S02]  /*29140*/  PRMT R9, R4, 0x7531, R5 ;  /* 0x0000753104097816 */ /* 0x000fe40000000005 */
[----:B------:R-:W-:-:S05]  /*29150*/  IADD3 R3, R0, R3, RZ ;  /* 0x0000000300037210 */ /* 0x000fca0007ffe0ff */
[----:B------:R0:W-:Y:S02]  /*29160*/  STSM.16.M88.4 [R3], R8 ;  /* 0x0000000803007844 */ /* 0x0001e40000000200 */
[----:B0-----:R-:W-:Y:S02]  /*29170*/  IMAD.MOV.U32 R10, RZ, RZ, R14 ;  /* 0x000000ffff0a7224 */ /* 0x001fe400078e000e */
[----:B------:R-:W-:Y:S02]  /*29180*/  VIADD R8, R18, 0x4000 ;  /* 0x0000400012087836 */ /* 0x000fe40000000000 */
[----:B------:R-:W-:-:S03]  /*29190*/  IMAD.MOV.U32 R11, RZ, RZ, R15 ;  /* 0x000000ffff0b7224 */ /* 0x000fc600078e000f */
        /* <DEDUP_REMOVED lines=13> */
[----:B------:R-:W-:Y:S02]  /*29270*/  IMAD.MOV.U32 R14, RZ, RZ, R10 ;  /* 0x000000ffff0e7224 */ /* 0x000fe400078e000a */
[----:B------:R-:W-:Y:S02]  /*29280*/  IMAD.MOV.U32 R15, RZ, RZ, R11 ;  /* 0x000000ffff0f7224 */ /* 0x000fe400078e000b */
[----:B------:R-:W-:Y:S01]  /*29290*/  IMAD.IADD R3, R0, 0x1, R3 ;  /* 0x0000000100037824 */ /* 0x000fe200078e0203 */
[C-C-:B0-----:R-:W-:Y:S02]  /*292a0*/  PRMT R8, R4.reuse, 0x6420, R5.reuse ;  /* 0x0000642004087816 */ /* 0x141fe40000000005 */
[----:B------:R-:W-:-:S02]  /*292b0*/  PRMT R9, R4, 0x7531, R5 ;  /* 0x0000753104097816 */ /* 0x000fc40000000005 */
        /* <DEDUP_REMOVED lines=9> */
[----:B0-----:R-:W-:Y:S01]  /*29350*/  IMAD.IADD R3, R17, 0x1, R18 ;  /* 0x0000000111037824 */ /* 0x001fe200078e0212 */
[C-C-:B--2---:R-:W-:Y:S02]  /*29360*/  PRMT R12, R4.reuse, 0x6420, R5.reuse ;  /* 0x00006420040c7816 */ /* 0x144fe40000000005 */
[----:B------:R-:W-:Y:S02]  /*29370*/  PRMT R13, R4, 0x7531, R5 ;  /* 0x00007531040d7816 */ /* 0x000fe40000000005 */
[C-C-:B------:R-:W-:Y:S02]  /*29380*/  PRMT R14, R6.reuse, 0x6420, R7.reuse ;  /* 0x00006420060e7816 */ /* 0x140fe40000000007 */
[----:B------:R-:W-:Y:S02]  /*29390*/  PRMT R15, R6, 0x7531, R7 ;  /* 0x00007531060f7816 */ /* 0x000fe40000000007 */
[----:B------:R-:W0:Y:S01]  /*293a0*/  LDSM.16.MT88.4 R4, [R2+0x11400] ;  /* 0x011400000204783b */ /* 0x000e220000004200 */
[----:B------:R-:W-:-:S02]  /*293b0*/  IADD3 R17, R0, R3, R19 ;  /* 0x0000000300117210 */ /* 0x000fc40007ffe013 */
        /* <DEDUP_REMOVED lines=10> */
[----:B0-----:R-:W-:Y:S02]  /*29460*/  IMAD.MOV.U32 R10, RZ, RZ, R14 ;  /* 0x000000ffff0a7224 */ /* 0x001fe400078e000e */
[----:B------:R-:W-:-:S03]  /*29470*/  IMAD.MOV.U32 R11, RZ, RZ, R15 ;  /* 0x000000ffff0b7224 */ /* 0x000fc600078e000f */
[----:B------:R-:W-:-:S04]  /*29480*/  LOP3.LUT R4, R4, R10, RZ, 0xfc, !PT ;  /* 0x0000000a04047212 */ /* 0x000fc800078efcff */
[----:B------:R-:W-:-:S06]  /*29490*/  IADD3 R4, R11, R4, RZ ;  /* 0x000000040b047210 */ /* 0x000fcc0007ffe0ff */
        /* <DEDUP_REMOVED lines=26> */
[----:B------:R-:W-:Y:S01]  /*29640*/  PRMT R9, R4, 0x7531, R5 ;  /* 0x0000753104097816 */ /* 0x000fe20000000005 */
[----:B--2---:R-:W-:-:S05]  /*29650*/  IMAD.IADD R3, R17, 0x1, R18 ;  /* 0x0000000111037824 */ /* 0x004fca00078e0212 */
        /* <DEDUP_REMOVED lines=28> */
[----:B------:R-:W-:Y:S02]  /*29820*/  VIADD R3, R18, 0x3000 ;  /* 0x0000300012037836 */ /* 0x000fe40000000000 */
[----:B------:R-:W-:-:S03]  /*29830*/  IMAD.MOV.U32 R11, RZ, RZ, R15 ;  /* 0x000000ffff0b7224 */ /* 0x000fc600078e000f */
[----:B------:R-:W-:-:S05]  /*29840*/  LOP3.LUT R3, R3, R10, RZ, 0xfc, !PT ;  /* 0x0000000a03037212 */ /* 0x000fca00078efcff */
[----:B------:R-:W-:-:S05]  /*29850*/  IMAD.IADD R3, R11, 0x1, R3 ;  /* 0x000000010b037824 */ /* 0x000fca00078e0203 */
[----:B------:R2:W0:Y:S02]  /*29860*/  LDSM.16.MT88.4 R4, [R3+0x10400] ;  /* 0x010400000304783b */ /* 0x0004240000004200 */
[----:B--2---:R-:W-:-:S05]  /*29870*/  IMAD.IADD R3, R17, 0x1, R18 ;  /* 0x0000000111037824 */ /* 0x004fca00078e0212 */
[C---:B------:R-:W-:Y:S02]  /*29880*/  IADD3 R17, R0.reuse, R3, R19 ;  /* 0x0000000300117210 */ /* 0x040fe40007ffe013 */
[----:B------:R2:W5:Y:S01]  /*29890*/  LDL.LU R19, [R1+0x84] ;  /* 0x0000840001137983 */ /* 0x0005620000300800 */
[----:B------:R-:W-:-:S03]  /*298a0*/  IADD3 R3, R0, R16, R3 ;  /* 0x0000001000037210 */ /* 0x000fc60007ffe003 */
[----:B------:R2:W5:Y:S04]  /*298b0*/  LDL.LU R16, [R1+0x80] ;  /* 0x0000800001107983 */ /* 0x0005680000300800 */
[----:B------:R2:W5:Y:S01]  /*298c0*/  LDL.LU R0, [R1+0x7c] ;  /* 0x00007c0001007983 */ /* 0x0005620000300800 */
[C-C-:B0-----:R-:W-:Y:S02]  /*298d0*/  PRMT R12, R4.reuse, 0x6420, R5.reuse ;  /* 0x00006420040c7816 */ /* 0x141fe40000000005 */
[----:B------:R-:W-:Y:S02]  /*298e0*/  PRMT R13, R4, 0x7531, R5 ;  /* 0x00007531040d7816 */ /* 0x000fe40000000005 */
[C-C-:B------:R-:W-:Y:S02]  /*298f0*/  PRMT R14, R6.reuse, 0x6420, R7.reuse ;  /* 0x00006420060e7816 */ /* 0x140fe40000000007 */
[----:B------:R-:W-:-:S02]  /*29900*/  PRMT R15, R6, 0x7531, R7 ;  /* 0x00007531060f7816 */ /* 0x000fc40000000007 */
[----:B------:R-:W0:Y:S04]  /*29910*/  LDSM.16.MT88.4 R4, [R2+0x13400] ;  /* 0x013400000204783b */ /* 0x000e280000004200 */
[----:B------:R3:W-:Y:S02]  /*29920*/  STSM.16.M88.4 [R17], R12 ;  /* 0x0000000c11007844 */ /* 0x0007e40000000200 */
[----:B---3--:R-:W-:Y:S01]  /*29930*/  IMAD.MOV.U32 R14, RZ, RZ, R10 ;  /* 0x000000ffff0e7224 */ /* 0x008fe200078e000a */
[----:B------:R-:W-:Y:S02]  /*29940*/  MOV R15, R11 ;  /* 0x0000000b000f7202 */ /* 0x000fe40000000f00 */
[C-C-:B0-----:R-:W-:Y:S02]  /*29950*/  PRMT R8, R4.reuse, 0x6420, R5.reuse ;  /* 0x0000642004087816 */ /* 0x141fe40000000005 */
[----:B------:R-:W-:Y:S01]  /*29960*/  PRMT R9, R4, 0x7531, R5 ;  /* 0x0000753104097816 */ /* 0x000fe20000000005 */
[----:B------:R-:W-:Y:S01]  /*29970*/  VIADD R4, R18, 0x7000 ;  /* 0x0000700012047836 */ /* 0x000fe20000000000 */
[----:B------:R-:W-:-:S04]  /*29980*/  PRMT R10, R6, 0x6420, R7 ;  /* 0x00006420060a7816 */ /* 0x000fc80000000007 */
[----:B------:R-:W-:Y:S02]  /*29990*/  LOP3.LUT R4, R4, R14, RZ, 0xfc, !PT ;  /* 0x0000000e04047212 */ /* 0x000fe400078efcff */
[----:B------:R-:W-:-:S03]  /*299a0*/  PRMT R11, R6, 0x7531, R7 ;  /* 0x00007531060b7816 */ /* 0x000fc60000000007 */
[----:B------:R-:W-:Y:S02]  /*299b0*/  IMAD.IADD R4, R15, 0x1, R4 ;  /* 0x000000010f047824 */ /* 0x000fe400078e0204 */
[----:B------:R-:W-:Y:S04]  /*299c0*/  STSM.16.M88.4 [R3], R8 ;  /* 0x0000000803007844 */ /* 0x000fe80000000200 */
[----:B------:R-:W0:Y:S04]  /*299d0*/  LDSM.16.MT88.4 R8, [R4+0x10400] ;  /* 0x010400000408783b */ /* 0x000e280000004200 */
[----:B------:R-:W3:Y:S01]  /*299e0*/  LDSM.16.MT88.4 R4, [R2+0x17400] ;  /* 0x017400000204783b */ /* 0x000ee20000004200 */
[----:B0-----:R-:W-:-:S02]  /*299f0*/  PRMT R12, R8, 0x6420, R9 ;  /* 0x00006420080c7816 */ /* 0x001fc40000000009 */
[----:B------:R-:W-:Y:S02]  /*29a00*/  PRMT R13, R8, 0x7531, R9 ;  /* 0x00007531080d7816 */ /* 0x000fe40000000009 */
[C-C-:B------:R-:W-:Y:S02]  /*29a10*/  PRMT R14, R10.reuse, 0x6420, R11.reuse ;  /* 0x000064200a0e7816 */ /* 0x140fe4000000000b */
[----:B------:R-:W-:Y:S02]  /*29a20*/  PRMT R15, R10, 0x7531, R11 ;  /* 0x000075310a0f7816 */ /* 0x000fe4000000000b */
[C-C-:B---3--:R-:W-:Y:S02]  /*29a30*/  PRMT R8, R4.reuse, 0x6420, R5.reuse ;  /* 0x0000642004087816 */ /* 0x148fe40000000005 */
[----:B------:R-:W-:Y:S02]  /*29a40*/  PRMT R9, R4, 0x7531, R5 ;  /* 0x0000753104097816 */ /* 0x000fe40000000005 */
[----:B------:R-:W-:-:S02]  /*29a50*/  PRMT R10, R6, 0x6420, R7 ;  /* 0x00006420060a7816 */ /* 0x000fc40000000007 */
        /* <DEDUP_REMOVED lines=11> */
.L_x_2655:
[----:B------:R-:W3:Y:S01]  /*29b10*/  LDL.LU R2, [R1+0x14] ;  /* 0x0000140001027983 */ /* 0x000ee20000300800 */
[----:B0----5:R0:W-:Y:S03]  /*29b20*/  SYNCS.ARRIVE.TRANS64.A1T0 RZ, [R0+URZ+0x38850], RZ ;  /* 0x038850ff00ff79a7 */ /* 0x0211e6000810003f */
[----:B--2---:R-:W2:Y:S01]  /*29b30*/  LDL.LU R3, [R1+0x24] ;  /* 0x0000240001037983 */ /* 0x004ea20000300800 */
[----:B0-----:R-:W-:-:S05]  /*29b40*/  @!P0 VIADD R0, R0, 0x38880 ;  /* 0x0003888000008836 */ /* 0x001fca0000000000 */
[----:B------:R-:W-:Y:S01]  /*29b50*/  @!P0 PRMT R0, RZ, 0x654, R0 ;  /* 0x00000654ff008816 */ /* 0x000fe20000000000 */
[----:B------:R-:W-:Y:S06]  /*29b60*/  BAR.SYNC.DEFER_BLOCKING 0x2, 0x80 ;  /* 0x0082000000007b1d */ /* 0x000fec0000010000 */
[----:B------:R3:W-:Y:S02]  /*29b70*/  @!P0 SYNCS.ARRIVE.TRANS64.RED.A1T0 RZ, [R0+URZ], RZ ;  /* 0x000000ff00ff89a7 */ /* 0x0007e4000810043f */
[----:B---3--:R-:W-:-:S05]  /*29b80*/  VIADD R0, R2, 0x1 ;  /* 0x0000000102007836 */ /* 0x008fca0000000000 */
[----:B------:R-:W-:-:S04]  /*29b90*/  ISETP.NE.AND P0, PT, R0, 0x2, PT ;  /* 0x000000020000780c */ /* 0x000fc80003f05270 */
[----:B------:R-:W-:Y:S02]  /*29ba0*/  SEL R2, RZ, 0x1, P0 ;  /* 0x00000001ff027807 */ /* 0x000fe40000000000 */
[----:B------:R-:W-:Y:S02]  /*29bb0*/  SEL R0, R0, RZ, P0 ;  /* 0x000000ff00007207 */ /* 0x000fe40000000000 */
[----:B--2---:R-:W-:-:S03]  /*29bc0*/  LOP3.LUT R3, R3, R2, RZ, 0x3c, !PT ;  /* 0x0000000203037212 */ /* 0x004fc600078e3cff */
[----:B------:R0:W-:Y:S04]  /*29bd0*/  STL [R1+0x14], R0 ;  /* 0x0000140001007387 */ /* 0x0001e80000100800 */
[----:B------:R0:W-:Y:S02]  /*29be0*/  STL [R1+0x24], R3 ;  /* 0x0000240301007387 */ /* 0x0001e40000100800 */
.L_x_2600:
        /* <DEDUP_REMOVED lines=9> */
[----:B------:R4:W0:Y:S04]  /*29c80*/  LDS.128 R16, [R0+0x388d0] ;  /* 0x0388d00000107984 */ /* 0x0008280000000c00 */
[----:B------:R4:W-:Y:S01]  /*29c90*/  STL [R1+0x4], R0 ;  /* 0x0000040001007387 */ /* 0x0009e20000100800 */
[----:B------:R-:W-:Y:S06]  /*29ca0*/  BAR.ARV 0x4, 0x180 ;  /* 0x0106000000007b1d */ /* 0x000fec0000002000 */
[----:B------:R-:W-:Y:S05]  /*29cb0*/  BRA `(.L_x_2657) ;  /* 0x0000000800e47947 */ /* 0x000fea0003800000 */
.L_x_2656:
        /* <DEDUP_REMOVED lines=36> */
.L_x_2868:
[----:B------:R-:W-:Y:S01]  /*29f00*/  ULDC UR4, c[0x0][0xc38] ;  /* 0x00030e0000047ab9 */ /* 0x000fe20000000800 */
[----:B------:R-:W-:Y:S02]  /*29f10*/  IMAD.MOV.U32 R7, RZ, RZ, R5 ;  /* 0x000000ffff077224 */ /* 0x000fe400078e0005 */
[----:B------:R-:W-:-:S04]  /*29f20*/  IMAD.U32 R3, RZ, RZ, UR4 ;  /* 0x00000004ff037e24 */ /* 0x000fc8000f8e00ff */
[----:B--2---:R-:W-:-:S04]  /*29f30*/  IMAD R6, R6, R3, RZ ;  /* 0x0000000306067224 */ /* 0x004fc800078e02ff */
[----:B------:R-:W-:-:S05]  /*29f40*/  IMAD.IADD R4, R4, 0x1, R6 ;  /* 0x0000000104047824 */ /* 0x000fca00078e0206 */
[----:B------:R-:W-:-:S13]  /*29f50*/  ISETP.GT.AND P6, PT, R4, R0, PT ;  /* 0x000000000400720c */ /* 0x000fda0003fc4270 */
[----:B------:R-:W-:Y:S05]  /*29f60*/  @P6 BRA `(.L_x_2659) ;  /* 0x0000000000a06947 */ /* 0x000fea0003800000 */
.L_x_2664:
[----:B------:R-:W2:Y:S01]  /*29f70*/  LDC R2, c[0x0][0xc3c] ;  /* 0x00030f00ff027b82 */ /* 0x000ea20000000800 */
[----:B------:R-:W-:-:S05]  /*29f80*/  VIADD R19, R19, 0x1f ;  /* 0x0000001f13137836 */ /* 0x000fca0000000000 */
[----:B--2---:R-:W-:-:S13]  /*29f90*/  ISETP.GE.AND P6, PT, R19, R2, PT ;  /* 0x000000021300720c */ /* 0x004fda0003fc6270 */
[----:B------:R-:W-:Y:S05]  /*29fa0*/  @P6 BRA `(.L_x_2660) ;  /* 0x0000000400dc6947 */ /* 0x000fea0003800000 */
[----:B------:R-:W2:Y:S01]  /*29fb0*/  S2R R3, SR_TID.X ;  /* 0x0000000000037919 */ /* 0x000ea20000002100 */
[----:B------:R-:W-:Y:S01]  /*29fc0*/  BSSY B0, `(.L_x_2661) ;  /* 0x0000009000007945 */ /* 0x000fe20003800000 */
[----:B--2---:R-:W-:-:S05]  /*29fd0*/  LOP3.LUT R3, R3, 0x1f, RZ, 0xc0, !PT ;  /* 0x0000001f03037812 */ /* 0x004fca00078ec0ff */
[----:B------:R-:W-:-:S05]  /*29fe0*/  IMAD.IADD R3, R19, 0x1, R3 ;  /* 0x0000000113037824 */ /* 0x000fca00078e0203 */
[----:B------:R-:W-:Y:S01]  /*29ff0*/  ISETP.GE.OR P6, PT, R3, R2, !P0 ;  /* 0x000000020300720c */ /* 0x000fe200047c6670 */
[----:B------:R-:W-:-:S12]  /*2a000*/  IMAD.MOV.U32 R2, RZ, RZ, RZ ;  /* 0x000000ffff027224 */ /* 0x000fd800078e00ff */
[----:B------:R-:W-:Y:S05]  /*2a010*/  @P6 BRA `(.L_x_2662) ;  /* 0x00000000000c6947 */ /* 0x000fea0003800000 */
[----:B------:R-:W2:Y:S02]  /*2a020*/  LDC.64 R6, c[0x0][0xc80] ;  /* 0x00032000ff067b82 */ /* 0x000ea40000000a00 */
[----:B--2---:R-:W-:-:S06]  /*2a030*/  IMAD.WIDE R2, R3, 0x4, R6 ;  /* 0x0000000403027825 */ /* 0x004fcc00078e0206 */
[----:B------:R2:W5:Y:S02]  /*2a040*/  LDG.E R2, desc[UR46][R2.64] ;  /* 0x0000002e02027981 */ /* 0x000564000c1e1900 */
.L_x_2662:
[----:B------:R-:W-:Y:S05]  /*2a050*/  BSYNC B0 ;  /* 0x0000000000007941 */ /* 0x000fea0003800000 */
.L_x_2661:
[----:B------:R-:W-:-:S03]  /*2a060*/  UMOV UR4, 0xffffffff ;  /* 0xffffffff00047882 */ /* 0x000fc60000000000 */
[----:B------:R-:W-:Y:S05]  /*2a070*/  BRA.DIV UR4, `(.L_x_2663) ;  /* 0x0000005e04207947 */ /* 0x000fea000b800000 */
[----:B--2--5:R-:W2:Y:S02]  /*2a080*/  SHFL.UP PT, R3, R2, 0x1, RZ ;  /* 0x0420000002037989 */ /* 0x024ea400000e00ff */
[----:B--2---:R-:W-:-:S04]  /*2a090*/  SEL R3, R3, RZ, P1 ;  /* 0x000000ff03037207 */ /* 0x004fc80000800000 */
[----:B------:R-:W-:-:S05]  /*2a0a0*/  IADD3 R3, R2, R3, RZ ;  /* 0x0000000302037210 */ /* 0x000fca0007ffe0ff */
        /* <DEDUP_REMOVED lines=13> */
.L_x_2876:
[----:B------:R-:W-:Y:S02]  /*2a180*/  ULDC UR4, c[0x0][0xc38] ;  /* 0x00030e0000047ab9 */ /* 0x000fe40000000800 */
[----:B------:R-:W-:-:S04]  /*2a190*/  IMAD.U32 R3, RZ, RZ, UR4 ;  /* 0x00000004ff037e24 */ /* 0x000fc8000f8e00ff */
[----:B--2---:R-:W-:-:S04]  /*2a1a0*/  IMAD R6, R6, R3, RZ ;  /* 0x0000000306067224 */ /* 0x004fc800078e02ff */
[----:B------:R-:W-:-:S05]  /*2a1b0*/  IMAD.IADD R4, R6, 0x1, R4 ;  /* 0x0000000106047824 */ /* 0x000fca00078e0204 */
[----:B------:R-:W-:-:S13]  /*2a1c0*/  ISETP.GT.AND P6, PT, R4, R0, PT ;  /* 0x000000000400720c */ /* 0x000fda0003fc4270 */
[----:B------:R-:W-:Y:S05]  /*2a1d0*/  @!P6 BRA `(.L_x_2664) ;  /* 0xfffffffc0064e947 */ /* 0x000fea000383ffff */
[----:B------:R-:W-:-:S07]  /*2a1e0*/  IMAD.MOV.U32 R7, RZ, RZ, R5 ;  /* 0x000000ffff077224 */ /* 0x000fce00078e0005 */
.L_x_2659:
[----:B------:R-:W-:Y:S01]  /*2a1f0*/  IMAD.IADD R6, R4, 0x1, -R6 ;  /* 0x0000000104067824 */ /* 0x000fe200078e0a06 */
[----:B------:R-:W-:-:S03]  /*2a200*/  UMOV UR4, 0xffffffff ;  /* 0xffffffff00047882 */ /* 0x000fc60000000000 */
[----:B------:R-:W-:-:S05]  /*2a210*/  IMAD R4, R7, R3, R6 ;  /* 0x0000000307047224 */ /* 0x000fca00078e0206 */
[----:B------:R-:W-:Y:S01]  /*2a220*/  ISETP.GT.AND P6, PT, R4, R0, PT ;  /* 0x000000000400720c */ /* 0x000fe20003fc4270 */
[----:B------:R-:W-:-:S12]  /*2a230*/  BRA.DIV UR4, `(.L_x_2665) ;  /* 0x0000005e04887947 */ /* 0x000fd8000b800000 */
[----:B0-----:R-:W-:-:S04]  /*2a240*/  VOTE.ANY R5, PT, !P6 ;  /* 0x0000000000057806 */ /* 0x001fc800070e0100 */
[----:B------:R-:W0:Y:S02]  /*2a250*/  POPC R4, R5 ;  /* 0x0000000500047309 */ /* 0x000e240000000000 */
[----:B0-----:R0:W2:Y:S02]  /*2a260*/  SHFL.IDX PT, R17, R2, R4, 0x1f ;  /* 0x00001f0402117589 */ /* 0x0010a400000e0000 */
.L_x_2880:
[----:B------:R-:W-:Y:S01]  /*2a270*/  ISETP.NE.AND P0, PT, R5, RZ, PT ;  /* 0x000000ff0500720c */ /* 0x000fe20003f05270 */
[----:B------:R-:W-:-:S12]  /*2a280*/  IMAD.MOV.U32 R16, RZ, RZ, RZ ;  /* 0x000000ffff107224 */ /* 0x000fd800078e00ff */
[----:B------:R-:W-:Y:S05]  /*2a290*/  @!P0 BRA `(.L_x_2666) ;  /* 0x0000000000148947 */ /* 0x000fea0003800000 */
[----:B------:R-:W-:Y:S01]  /*2a2a0*/  UMOV UR4, 0xffffffff ;  /* 0xffffffff00047882 */ /* 0x000fe20000000000 */
[----:B------:R-:W-:Y:S02]  /*2a2b0*/  IADD3 R12, R4, -0x1, RZ ;  /* 0xffffffff040c7810 */ /* 0x000fe40007ffe0ff */
[----:B------:R-:W-:Y:S05]  /*2a2c0*/  BRA.DIV UR4, `(.L_x_2667) ;  /* 0x0000005e04ac7947 */ /* 0x000fea000b800000 */
[----:B------:R3:W4:Y:S02]  /*2a2d0*/  SHFL.IDX PT, R7, R7, R12, 0x1f ;  /* 0x00001f0c07077589 */ /* 0x00072400000e0000 */
.L_x_2883:
[----:B----4-:R-:W-:-:S07]  /*2a2e0*/  IMAD.MOV.U32 R16, RZ, RZ, R7 ;  /* 0x000000ffff107224 */ /* 0x010fce00078e0007 */
.L_x_2666:
[----:B------:R-:W0:Y:S01]  /*2a2f0*/  LDC.64 R8, c[0x0][0xc90] ;  /* 0x00032400ff087b82 */ /* 0x000e220000000a00 */
[----:B------:R-:W-:-:S04]  /*2a300*/  IMAD.IADD R19, R4, 0x1, R19 ;  /* 0x0000000104137824 */ /* 0x000fc800078e0213 */
[----:B0-----:R-:W-:-:S05]  /*2a310*/  IMAD.WIDE R4, R19, 0x4, R8 ;  /* 0x0000000413047825 */ /* 0x001fca00078e0208 */
[----:B------:R-:W2:Y:S01]  /*2a320*/  LDG.E R2, desc[UR46][R4.64] ;  /* 0x0000002e04027981 */ /* 0x000ea2000c1e1900 */
[----:B------:R-:W-:Y:S02]  /*2a330*/  IMAD R16, R16, R3, R6 ;  /* 0x0000000310107224 */ /* 0x000fe400078e0206 */
[----:B--2---:R-:W-:-:S05]  /*2a340*/  IMAD R8, R17, R2, RZ ;  /* 0x0000000211087224 */ /* 0x004fca00078e02ff */
[-C--:B------:R-:W-:Y:S02]  /*2a350*/  IABS R7, R8.reuse ;  /* 0x0000000800077213 */ /* 0x080fe40000000000 */
[----:B------:R-:W-:Y:S02]  /*2a360*/  IABS R9, R8 ;  /* 0x0000000800097213 */ /* 0x000fe40000000000 */
[----:B------:R-:W0:Y:S03]  /*2a370*/  I2F.RP R4, R7 ;  /* 0x0000000700047306 */ /* 0x000e260000209400 */
[----:B------:R-:W-:-:S05]  /*2a380*/  IMAD.MOV R9, RZ, RZ, -R9 ;  /* 0x000000ffff097224 */ /* 0x000fca00078e0a09 */
[----:B0-----:R-:W0:Y:S02]  /*2a390*/  MUFU.RCP R4, R4 ;  /* 0x0000000400047308 */ /* 0x001e240000001000 */
[----:B0-----:R-:W-:-:S06]  /*2a3a0*/  VIADD R4, R4, 0xffffffe ;  /* 0x0ffffffe04047836 */ /* 0x001fcc0000000000 */
[----:B------:R-:W0:Y:S02]  /*2a3b0*/  F2I.FTZ.U32.TRUNC.NTZ R5, R4 ;  /* 0x0000000400057305 */ /* 0x000e24000021f000 */
[----:B0-----:R-:W-:-:S04]  /*2a3c0*/  IMAD.MOV R4, RZ, RZ, -R5 ;  /* 0x000000ffff047224 */ /* 0x001fc800078e0a05 */
[----:B------:R-:W-:Y:S02]  /*2a3d0*/  IMAD R6, R4, R7, RZ ;  /* 0x0000000704067224 */ /* 0x000fe400078e02ff */
[----:B------:R-:W-:-:S04]  /*2a3e0*/  IMAD.MOV.U32 R4, RZ, RZ, RZ ;  /* 0x000000ffff047224 */ /* 0x000fc800078e00ff */
[----:B------:R-:W-:-:S04]  /*2a3f0*/  IMAD.HI.U32 R5, R5, R6, R4 ;  /* 0x0000000605057227 */ /* 0x000fc800078e0004 */
[----:B------:R-:W-:-:S05]  /*2a400*/  IMAD.IADD R6, R0, 0x1, -R16 ;  /* 0x0000000100067824 */ /* 0x000fca00078e0a10 */
        /* <DEDUP_REMOVED lines=22> */
[----:B------:R0:W2:Y:S02]  /*2a570*/  F2I.FTZ.U32.TRUNC.NTZ R3, R2 ;  /* 0x0000000200037305 */ /* 0x0000a4000021f000 */
[----:B0-----:R-:W-:Y:S02]  /*2a580*/  IMAD.MOV.U32 R2, RZ, RZ, RZ ;  /* 0x000000ffff027224 */ /* 0x001fe400078e00ff */
[----:B--2---:R-:W-:-:S04]  /*2a590*/  IMAD.MOV R0, RZ, RZ, -R3 ;  /* 0x000000ffff007224 */ /* 0x004fc800078e0a03 */
[----:B------:R-:W-:-:S04]  /*2a5a0*/  IMAD R0, R0, R5, RZ ;  /* 0x0000000500007224 */ /* 0x000fc800078e02ff */
        /* <DEDUP_REMOVED lines=23> */
.L_x_2660:
[----:B------:R-:W-:Y:S01]  /*2a720*/  UMOV UR4, URZ ;  /* 0x0000003f00047c82 */ /* 0x000fe20008000000 */
[----:B------:R-:W-:Y:S01]  /*2a730*/  UMOV UR5, URZ ;  /* 0x0000003f00057c82 */ /* 0x000fe20008000000 */
[----:B------:R-:W-:Y:S01]  /*2a740*/  ULDC UR6, c[0x0][0xc3c] ;  /* 0x00030f0000067ab9 */ /* 0x000fe20000000800 */
[----:B------:R-:W-:Y:S02]  /*2a750*/  IMAD.MOV.U32 R16, RZ, RZ, R0 ;  /* 0x000000ffff107224 */ /* 0x000fe400078e0000 */
[----:B------:R-:W-:Y:S02]  /*2a760*/  IMAD.U32 R17, RZ, RZ, UR4 ;  /* 0x00000004ff117e24 */ /* 0x000fe4000f8e00ff */
[----:B------:R-:W-:Y:S02]  /*2a770*/  IMAD.U32 R18, RZ, RZ, UR5 ;  /* 0x00000005ff127e24 */ /* 0x000fe4000f8e00ff */
[----:B------:R-:W-:-:S07]  /*2a780*/  IMAD.U32 R19, RZ, RZ, UR6 ;  /* 0x00000006ff137e24 */ /* 0x000fce000f8e00ff */
.L_x_2668:
[----:B------:R2:W4:Y:S01]  /*2a790*/  LDL R3, [R1+0x4] ;  /* 0x0000040001037983 */ /* 0x0005220000100800 */
[----:B------:R-:W5:Y:S01]  /*2a7a0*/  S2R R0, SR_TID.X ;  /* 0x0000000000007919 */ /* 0x000f620000002100 */
[----:B------:R-:W-:Y:S05]  /*2a7b0*/  WARPSYNC.ALL ;  /* 0x0000000000007948 */ /* 0x000fea0003800000 */
[----:B-----5:R-:W-:Y:S01]  /*2a7c0*/  LOP3.LUT R0, R0, 0x1f, RZ, 0xc0, !PT ;  /* 0x0000001f00007812 */ /* 0x020fe200078ec0ff */
[----:B------:R-:W-:Y:S03]  /*2a7d0*/  BAR.SYNC.DEFER_BLOCKING 0x4, 0x180 ;  /* 0x0106000000007b1d */ /* 0x000fe60000010000 */
[----:B------:R-:W-:-:S13]  /*2a7e0*/  ISETP.NE.AND P0, PT, R0, RZ, PT ;  /* 0x000000ff0000720c */ /* 0x000fda0003f05270 */
[----:B------:R-:W4:Y:S01]  /*2a7f0*/  @!P0 S2R R0, SR_CgaCtaId ;  /* 0x0000000000008919 */ /* 0x000f220000008800 */
[----:B------:R-:W-:-:S04]  /*2a800*/  @!P0 MOV R2, 0x400 ;  /* 0x0000040000028802 */ /* 0x000fc80000000f00 */
[----:B----4-:R-:W-:-:S05]  /*2a810*/  @!P0 LEA R3, R0, R2, 0x18 ;  /* 0x0000000200038211 */ /* 0x010fca00078ec0ff */
[----:B------:R2:W-:Y:S04]  /*2a820*/  @!P0 STS.128 [R3+0x388d0], R16 ;  /* 0x0388d01003008388 */ /* 0x0005e80000000c00 */
[----:B------:R2:W-:Y:S01]  /*2a830*/  @!P0 STL [R1+0x4], R3 ;  /* 0x0000040301008387 */ /* 0x0005e20000100800 */
[----:B------:R-:W-:Y:S06]  /*2a840*/  BAR.ARV 0x5, 0x180 ;  /* 0x0146000000007b1d */ /* 0x000fec0000002000 */
.L_x_2657:
[----:B------:R-:W-:Y:S02]  /*2a850*/  ULDC UR4, c[0x0][0xc3c] ;  /* 0x00030f0000047ab9 */ /* 0x000fe40000000800 */
[----:B0-----:R-:W-:-:S13]  /*2a860*/  ISETP.GE.AND P0, PT, R19, UR4, PT ;  /* 0x0000000413007c0c */ /* 0x001fda000bf06270 */
[----:B------:R-:W-:Y:S05]  /*2a870*/  @!P0 BRA `(.L_x_2669) ;  /* 0xffffff9400448947 */ /* 0x000fea000383ffff */
[----:B------:R-:W-:Y:S05]  /*2a880*/  BSYNC B7 ;  /* 0x0000000000077941 */ /* 0x000fea0003800000 */
.L_x_2559:
[----:B----4-:R-:W4:Y:S01]  /*2a890*/  LDL.LU R0, [R1+0x70] ;  /* 0x0000700001007983 */ /* 0x010f220000300800 */
[----:B------:R-:W-:Y:S01]  /*2a8a0*/  BSSY B0, `(.L_x_2670) ;  /* 0x000000b000007945 */ /* 0x000fe20003800000 */
[----:B------:R-:W5:Y:S01]  /*2a8b0*/  S2R R5, SR_CgaCtaId ;  /* 0x0000000000057919 */ /* 0x000f620000008800 */
[----:B----4-:R-:W-:-:S04]  /*2a8c0*/  IADD3 R0, R0, 0x1, RZ ;  /* 0x0000000100007810 */ /* 0x010fc80007ffe0ff */
[----:B0-----:R-:W-:-:S04]  /*2a8d0*/  LEA.HI R2, R0, R0, RZ, 0x1 ;  /* 0x0000000000027211 */ /* 0x001fc800078f08ff */
[----:B--2---:R-:W-:-:S05]  /*2a8e0*/  LOP3.LUT R3, R2, 0xfffffffe, RZ, 0xc0, !PT ;  /* 0xfffffffe02037812 */ /* 0x004fca00078ec0ff */
[----:B------:R-:W-:Y:S01]  /*2a8f0*/  IMAD.IADD R3, R0, 0x1, -R3 ;  /* 0x0000000100037824 */ /* 0x000fe200078e0a03 */
[----:B------:R-:W-:-:S04]  /*2a900*/  MOV R0, 0x400 ;  /* 0x0000040000007802 */ /* 0x000fc80000000f00 */
[----:B-----5:R-:W-:Y:S02]  /*2a910*/  LEA R0, R5, R0, 0x18 ;  /* 0x0000000005007211 */ /* 0x020fe400078ec0ff */
[----:B------:R-:W-:-:S04]  /*2a920*/  SHF.L.U32 R3, R3, 0x1f, RZ ;  /* 0x0000001f03037819 */ /* 0x000fc800000006ff */
[----:B------:R-:W0:Y:S02]  /*2a930*/  SYNCS.PHASECHK.TRANS64.TRYWAIT P0, [R0+URZ+0x38820], R3 ;  /* 0x03882003000075a7 */ /* 0x000e24000800017f */
[----:B0-----:R-:W-:Y:S05]  /*2a940*/  @!P0 BRA `(.L_x_2671) ;  /* 0x0000005800348947 */ /* 0x001fea0003800000 */
.L_x_2884:
[----:B------:R-:W-:Y:S05]  /*2a950*/  BSYNC B0 ;  /* 0x0000000000007941 */ /* 0x000fea0003800000 */
.L_x_2670:
[----:B------:R-:W-:-:S03]  /*2a960*/  UMOV UR4, 0xffffffff ;  /* 0xffffffff00047882 */ /* 0x000fc60000000000 */
[----:B------:R-:W-:Y:S05]  /*2a970*/  BRA.DIV UR4, `(.L_x_2672) ;  /* 0x0000005a043c7947 */ /* 0x000fea000b800000 */
[----:B------:R-:W2:Y:S02]  /*2a980*/  S2R R2, SR_TID.X ;  /* 0x0000000000027919 */ /* 0x000ea40000002100 */
[----:B--2---:R-:W-:-:S04]  /*2a990*/  SHF.R.U32.HI R2, RZ, 0x5, R2 ;  /* 0x00000005ff027819 */ /* 0x004fc80000011602 */
[----:B------:R-:W-:-:S05]  /*2a9a0*/  LOP3.LUT R2, R2, 0x3, RZ, 0xc0, !PT ;  /* 0x0000000302027812 */ /* 0x000fca00078ec0ff */
[----:B------:R2:W4:Y:S02]  /*2a9b0*/  SHFL.IDX PT, R14, R2, RZ, 0x1f ;  /* 0x00001fff020e7589 */ /* 0x00052400000e0000 */
.L_x_2887:
[----:B----4-:R-:W-:-:S13]  /*2a9c0*/  ISETP.NE.AND P0, PT, R14, RZ, PT ;  /* 0x000000ff0e00720c */ /* 0x010fda0003f05270 */
[----:B------:R-:W-:Y:S05]  /*2a9d0*/  @P0 BRA `(.L_x_2344) ;  /* 0x0000000000b00947 */ /* 0x000fea0003800000 */
[----:B------:R-:W-:-:S03]  /*2a9e0*/  UMOV UR4, 0xffffffff ;  /* 0xffffffff00047882 */ /* 0x000fc60000000000 */
[----:B------:R-:W-:Y:S05]  /*2a9f0*/  BRA.DIV UR4, `(.L_x_2673) ;  /* 0x0000005a04507947 */ /* 0x000fea000b800000 */
[----:B------:R-:W-:-:S13]  /*2aa00*/  ELECT P6, URZ, PT ;  /* 0x00000000003f782f */ /* 0x000fda00038c0000 */
.L_x_2890:
[----:B------:R-:W-:Y:S05]  /*2aa10*/  @!P6 BRA `(.L_x_2344) ;  /* 0x0000000000a0e947 */ /* 0x000fea0003800000 */
[----:B------:R-:W-:-:S06]  /*2aa20*/  ULOP3.LUT UR4, UR40, 0x2, URZ, 0xfc, !UPT ;  /* 0x0000000228047892 */ /* 0x000fcc000f8efc3f */
[----:B--2---:R-:W-:-:S05]  /*2aa30*/  IMAD.U32 R2, RZ, RZ, UR4 ;  /* 0x00000004ff027e24 */ /* 0x004fca000f8e00ff */
[----:B------:R-:W-:-:S13]  /*2aa40*/  ISETP.NE.AND P0, PT, R2, 0x3, PT ;  /* 0x000000030200780c */ /* 0x000fda0003f05270 */
[----:B------:R-:W-:Y:S05]  /*2aa50*/  @!P0 BRA `(.L_x_2674) ;  /* 0x0000000000048947 */ /* 0x000fea0003800000 */
[----:B------:R-:W-:Y:S01]  /*2aa60*/  BPT.TRAP 0x1 ;  /* 0x000000040000795c */ /* 0x000fe20000300000 */
.L_x_2674:
[----:B0-----:R-:W2:Y:S04]  /*2aa70*/  LDL R3, [R1+0x14] ;  /* 0x0000140001037983 */ /* 0x001ea80000100800 */
[----:B------:R-:W4:Y:S01]  /*2aa80*/  LDL.LU R7, [R1+0x24] ;  /* 0x0000240001077983 */ /* 0x000f220000300800 */
[----:B------:R-:W-:-:S04]  /*2aa90*/  VIADD R2, R0, 0x38840 ;  /* 0x0003884000027836 */ /* 0x000fc80000000000 */
[C---:B--2---:R-:W-:Y:S02]  /*2aaa0*/  IMAD R6, R3.reuse, 0x8, R2 ;  /* 0x0000000803067824 */ /* 0x044fe400078e0202 */
        /* <DEDUP_REMOVED lines=10> */
.L_x_2891:
[----:B------:R-:W2:Y:S02]  /*2ab50*/  SYNCS.PHASECHK.TRANS64.TRYWAIT P1, [R7+URZ], R2 ;  /* 0x00000002070075a7 */ /* 0x000ea4000802017f */
[----:B--2---:R-:W-:Y:S05]  /*2ab60*/  @!P1 BRA `(.L_x_2676) ;  /* 0x0000005800289947 */ /* 0x004fea0003800000 */
.L_x_2892:
[----:B------:R-:W-:Y:S05]  /*2ab70*/  @!P0 BRA `(.L_x_2677) ;  /* 0x0000000000048947 */ /* 0x000fea0003800000 */
[----:B------:R-:W-:Y:S01]  /*2ab80*/  BPT.TRAP 0x1 ;  /* 0x000000040000795c */ /* 0x000fe20000300000 */
.L_x_2677:
[----:B------:R-:W4:Y:S02]  /*2ab90*/  LDL.LU R4, [R1+0x14] ;  /* 0x0000140001047983 */ /* 0x000f240000300800 */
[----:B----4-:R-:W-:-:S04]  /*2aba0*/  IMAD R4, R4, 0x8, R0 ;  /* 0x0000000804047824 */ /* 0x010fc800078e0200 */
[----:B------:R-:W4:Y:S02]  /*2abb0*/  SYNCS.PHASECHK.TRANS64.TRYWAIT P1, [R4+URZ+0x38860], R5 ;  /* 0x03886005040075a7 */ /* 0x000f24000802017f */
[----:B----4-:R-:W-:Y:S05]  /*2abc0*/  @!P1 BRA `(.L_x_2678) ;  /* 0x0000005800249947 */ /* 0x010fea0003800000 */
.L_x_2893:
[----:B------:R-:W-:Y:S05]  /*2abd0*/  @!P0 BRA `(.L_x_2679) ;  /* 0x0000000000048947 */ /* 0x000fea0003800000 */
[----:B------:R-:W-:Y:S01]  /*2abe0*/  BPT.TRAP 0x1 ;  /* 0x000000040000795c */ /* 0x000fe20000300000 */
.L_x_2679:
[----:B------:R-:W-:-:S04]  /*2abf0*/  IMAD R3, R3, 0x8, R0 ;  /* 0x0000000803037824 */ /* 0x000fc800078e0200 */
[----:B------:R-:W5:Y:S02]  /*2ac00*/  SYNCS.PHASECHK.TRANS64.TRYWAIT P1, [R3+URZ+0x38860], R2 ;  /* 0x03886002030075a7 */ /* 0x000f64000802017f */
[----:B-----5:R-:W-:Y:S05]  /*2ac10*/  @!P1 BRA `(.L_x_2680) ;  /* 0x0000005800249947 */ /* 0x020fea0003800000 */
.L_x_2894:
[----:B------:R-:W-:Y:S05]  /*2ac20*/  @!P0 BRA `(.L_x_2681) ;  /* 0x0000000000048947 */ /* 0x000fea0003800000 */
[----:B------:R-:W-:Y:S01]  /*2ac30*/  BPT.TRAP 0x1 ;  /* 0x000000040000795c */ /* 0x000fe20000300000 */
.L_x_2681:
[----:B------:R-:W5:Y:S02]  /*2ac40*/  SYNCS.PHASECHK.TRANS64.TRYWAIT P0, [R4+URZ+0x38880], R5 ;  /* 0x03888005040075a7 */ /* 0x000f64000800017f */
[----:B-----5:R-:W-:Y:S05]  /*2ac50*/  @!P0 BRA `(.L_x_2682) ;  /* 0x0000005800288947 */ /* 0x020fea0003800000 */
.L_x_2683:
[----:B------:R0:W0:Y:S02]  /*2ac60*/  SYNCS.PHASECHK.TRANS64.TRYWAIT P0, [R3+URZ+0x38880], R2 ;  /* 0x03888002030075a7 */ /* 0x000024000800017f */
[----:B0-----:R-:W-:Y:S05]  /*2ac70*/  @!P0 NANOSLEEP.SYNCS 0x989680 ;  /* 0x009896800000895d */ /* 0x001fea0003900000 */
[----:B------:R-:W0:Y:S02]  /*2ac80*/  @!P0 SYNCS.PHASECHK.TRANS64 P0, [R3+URZ+0x38880], R2 ;  /* 0x03888002030085a7 */ /* 0x000e24000800007f */
[----:B0-----:R-:W-:Y:S05]  /*2ac90*/  @!P0 BRA `(.L_x_2683) ;  /* 0xfffffffc00f08947 */ /* 0x001fea000383ffff */
.L_x_2344:
[----:B------:R-:W-:Y:S05]  /*2aca0*/  BSYNC B8 ;  /* 0x0000000000087941 */ /* 0x000fea0003800000 */
.L_x_2341:
[----:B------:R-:W-:Y:S05]  /*2acb0*/  EXIT ;  /* 0x000000000000794d */ /* 0x000fea0003800000 */
.L_x_2366:
[----:B-1----:R1:W2:Y:S02]  /*2acc0*/  SYNCS.PHASECHK.TRANS64.TRYWAIT P6, [R111+URZ+0x38890], R119 ;  /* 0x038890776f0075a7 */ /* 0x0022a400080c017f */
[----:B--2---:R-:W-:Y:S05]  /*2acd0*/  @!P6 NANOSLEEP.SYNCS 0x989680 ;  /* 0x009896800000e95d */ /* 0x004fea0003900000 */
[----:B------:R-:W2:Y:S02]  /*2ace0*/  @!P6 SYNCS.PHASECHK.TRANS64 P6, [R111+URZ+0x38890], R119 ;  /* 0x038890776f00e5a7 */ /* 0x000ea400080c007f */
[----:B--2---:R-:W-:Y:S05]  /*2acf0*/  @!P6 BRA `(.L_x_2366) ;  /* 0xfffffffc00f0e947 */ /* 0x004fea000383ffff */
[----:B------:R-:W-:Y:S05]  /*2ad00*/  BRA `(.L_x_2684) ;  /* 0xfffffd8400487947 */ /* 0x000fea000383ffff */
.L_x_2400:
[----:B0-----:R0:W1:Y:S02]  /*2ad10*/  SYNCS.PHASECHK.TRANS64.TRYWAIT P3, [R111+URZ+0x38890], R119 ;  /* 0x038890776f0075a7 */ /* 0x001064000806017f */
[----:B-1----:R-:W-:Y:S05]  /*2ad20*/  @!P3 NANOSLEEP.SYNCS 0x989680 ;  /* 0x009896800000b95d */ /* 0x002fea0003900000 */
[----:B------:R-:W1:Y:S02]  /*2ad30*/  @!P3 SYNCS.PHASECHK.TRANS64 P3, [R111+URZ+0x38890], R119 ;  /* 0x038890776f00b5a7 */ /* 0x000e64000806007f */
[----:B-1----:R-:W-:Y:S05]  /*2ad40*/  @!P3 BRA `(.L_x_2400) ;  /* 0xfffffffc00f0b947 */ /* 0x002fea000383ffff */
[----:B------:R-:W-:Y:S05]  /*2ad50*/  BRA `(.L_x_2685) ;  /* 0xfffffdc8000c7947 */ /* 0x000fea000383ffff */
.L_x_2417:
[----:B0-----:R0:W1:Y:S02]  /*2ad60*/  SYNCS.PHASECHK.TRANS64.TRYWAIT P2, [R111+URZ+0x38890], R119 ;  /* 0x038890776f0075a7 */ /* 0x001064000804017f */
[----:B-1----:R-:W-:Y:S05]  /*2ad70*/  @!P2 NANOSLEEP.SYNCS 0x989680 ;  /* 0x009896800000a95d */ /* 0x002fea0003900000 */
[----:B------:R-:W1:Y:S02]  /*2ad80*/  @!P2 SYNCS.PHASECHK.TRANS64 P2, [R111+URZ+0x38890], R119 ;  /* 0x038890776f00a5a7 */ /* 0x000e64000804007f */
[----:B-1----:R-:W-:Y:S05]  /*2ad90*/  @!P2 BRA `(.L_x_2417) ;  /* 0xfffffffc00f0a947 */ /* 0x002fea000383ffff */
[----:B------:R-:W-:Y:S05]  /*2ada0*/  BRA `(.L_x_2686) ;  /* 0xfffffe0800ec7947 */ /* 0x000fea000383ffff */
.L_x_2427:
[----:B-1----:R1:W2:Y:S02]  /*2adb0*/  SYNCS.PHASECHK.TRANS64.TRYWAIT P3, [R111+URZ+0x388b0], R119 ;  /* 0x0388b0776f0075a7 */ /* 0x0022a4000806017f */
[----:B--2---:R-:W-:Y:S05]  /*2adc0*/  @!P3 NANOSLEEP.SYNCS 0x989680 ;  /* 0x009896800000b95d */ /* 0x004fea0003900000 */
[----:B------:R-:W2:Y:S02]  /*2add0*/  @!P3 SYNCS.PHASECHK.TRANS64 P3, [R111+URZ+0x388b0], R119 ;  /* 0x0388b0776f00b5a7 */ /* 0x000ea4000806007f */
[----:B--2---:R-:W-:Y:S05]  /*2ade0*/  @!P3 BRA `(.L_x_2427) ;  /* 0xfffffffc00f0b947 */ /* 0x004fea000383ffff */
[----:B------:R-:W-:Y:S05]  /*2adf0*/  BRA `(.L_x_2687) ;  /* 0xfffffe1000587947 */ /* 0x000fea000383ffff */
.L_x_2439:
[----:B------:R-:W-:Y:S01]  /*2ae00*/  BSSY B0, `(.L_x_2688) ;  /* 0x0000007000007945 */ /* 0x000fe20003800000 */
[----:B------:R-:W-:Y:S01]  /*2ae10*/  IMAD.MOV.U32 R12, RZ, RZ, RZ ;  /* 0x000000ffff0c7224 */ /* 0x000fe200078e00ff */
[----:B------:R-:W-:Y:S01]  /*2ae20*/  MOV R11, 0x1f ;  /* 0x0000001f000b7802 */ /* 0x000fe20000000f00 */
[----:B------:R-:W-:-:S07]  /*2ae30*/  IMAD.MOV.U32 R15, RZ, RZ, -0x1 ;  /* 0xffffffffff0f7424 */ /* 0x000fce00078e00ff */
[----:B-----5:R-:W-:Y:S05]  /*2ae40*/  WARPSYNC.COLLECTIVE R15, `(.L_x_2689) ;  /* 0x000000000f087348 */ /* 0x020fea0003c00000 */
[----:B------:R0:W1:Y:S02]  /*2ae50*/  SHFL.IDX P6, R14, R13, R12, R11 ;  /* 0x0000000c0d0e7389 */ /* 0x00006400000c000b */
[----:B01---5:R-:W-:Y:S01]  /*2ae60*/  ENDCOLLECTIVE ;  /* 0x000000000000791b */ /* 0x023fe20003800000 */
.L_x_2689:
[----:B------:R-:W-:Y:S05]  /*2ae70*/  BSYNC B0 ;  /* 0x0000000000007941 */ /* 0x000fea0003800000 */
.L_x_2688:
[----:B------:R-:W-:Y:S01]  /*2ae80*/  IMAD.MOV.U32 R237, RZ, RZ, R14 ;  /* 0x000000ffffed7224 */ /* 0x000fe200078e000e */
[----:B------:R-:W-:Y:S06]  /*2ae90*/  BRA `(.L_x_2690) ;  /* 0xfffffe1c00fc7947 */ /* 0x000fec000383ffff */
.L_x_2449:
        /* <DEDUP_REMOVED lines=8> */
.L_x_2692:
[----:B------:R-:W-:Y:S05]  /*2af20*/  BSYNC B1 ;  /* 0x0000000000017941 */ /* 0x000fea0003800000 */
.L_x_2691:
        /* <DEDUP_REMOVED lines=8> */
.L_x_2693:
[----:B------:R-:W-:Y:S02]  /*2afb0*/  IMAD.MOV.U32 R13, RZ, RZ, R8 ;  /* 0x000000ffff0d7224 */ /* 0x000fe400078e0008 */
[----:B------:R-:W-:-:S07]  /*2afc0*/  IMAD.MOV.U32 R3, RZ, RZ, R14 ;  /* 0x000000ffff037224 */ /* 0x000fce00078e000e */
[----:B------:R-:W-:Y:S05]  /*2afd0*/  WARPSYNC.COLLECTIVE R15, `(.L_x_2694) ;  /* 0x000000000f087348 */ /* 0x000fea0003c00000 */
[----:B------:R0:W1:Y:S02]  /*2afe0*/  SHFL.IDX P6, R14, R13, R12, R11 ;  /* 0x0000000c0d0e7389 */ /* 0x00006400000c000b */
[----:B01----:R-:W-:Y:S01]  /*2aff0*/  ENDCOLLECTIVE ;  /* 0x000000000000791b */ /* 0x003fe20003800000 */
.L_x_2694:
[----:B------:R-:W-:Y:S02]  /*2b000*/  IMAD.MOV.U32 R13, RZ, RZ, R7 ;  /* 0x000000ffff0d7224 */ /* 0x000fe400078e0007 */
[----:B------:R-:W-:-:S07]  /*2b010*/  IMAD.MOV.U32 R4, RZ, RZ, R14 ;  /* 0x000000ffff047224 */ /* 0x000fce00078e000e */
[----:B------:R-:W-:Y:S05]  /*2b020*/  WARPSYNC.COLLECTIVE R15, `(.L_x_2695) ;  /* 0x000000000f087348 */ /* 0x000fea0003c00000 */
[----:B------:R0:W1:Y:S02]  /*2b030*/  SHFL.IDX P6, R14, R13, R12, R11 ;  /* 0x0000000c0d0e7389 */ /* 0x00006400000c000b */
[----:B01----:R-:W-:Y:S01]  /*2b040*/  ENDCOLLECTIVE ;  /* 0x000000000000791b */ /* 0x003fe20003800000 */
.L_x_2695:
[----:B------:R-:W-:Y:S05]  /*2b050*/  BRA `(.L_x_2696) ;  /* 0xfffffe2400607947 */ /* 0x000fea000383ffff */
.L_x_2452:
[----:B------:R-:W-:Y:S01]  /*2b060*/  BSSY B1, `(.L_x_2697) ;  /* 0x0000008000017945 */ /* 0x000fe20003800000 */
[----:B------:R-:W-:Y:S02]  /*2b070*/  IMAD.MOV.U32 R13, RZ, RZ, R6 ;  /* 0x000000ffff0d7224 */ /* 0x000fe400078e0006 */
[----:B------:R-:W-:Y:S02]  /*2b080*/  IMAD.MOV.U32 R12, RZ, RZ, 0x1 ;  /* 0x00000001ff0c7424 */ /* 0x000fe400078e00ff */
[----:B------:R-:W-:Y:S02]  /*2b090*/  IMAD.MOV.U32 R11, RZ, RZ, 0x181f ;  /* 0x0000181fff0b7424 */ /* 0x000fe400078e00ff */
[----:B------:R-:W-:-:S07]  /*2b0a0*/  IMAD.MOV.U32 R15, RZ, RZ, -0x1 ;  /* 0xffffffffff0f7424 */ /* 0x000fce00078e00ff */
[----:B0-2345:R-:W-:Y:S05]  /*2b0b0*/  WARPSYNC.COLLECTIVE R15, `(.L_x_2698) ;  /* 0x000000000f087348 */ /* 0x03dfea0003c00000 */
[----:B----4-:R1:W4:Y:S02]  /*2b0c0*/  SHFL.IDX P6, R14, R13, R12, R11 ;  /* 0x0000000c0d0e7389 */ /* 0x01032400000c000b */
[----:B012345:R-:W-:Y:S01]  /*2b0d0*/  ENDCOLLECTIVE ;  /* 0x000000000000791b */ /* 0x03ffe20003800000 */
.L_x_2698:
[----:B------:R-:W-:Y:S05]  /*2b0e0*/  BSYNC B1 ;  /* 0x0000000000017941 */ /* 0x000fea0003800000 */
.L_x_2697:
[----:B------:R-:W-:Y:S01]  /*2b0f0*/  IMAD.MOV.U32 R13, RZ, RZ, R5 ;  /* 0x000000ffff0d7224 */ /* 0x000fe200078e0005 */
[----:B------:R-:W-:Y:S01]  /*2b100*/  MOV R0, R14 ;  /* 0x0000000e00007202 */ /* 0x000fe20000000f00 */
[----:B------:R-:W-:Y:S02]  /*2b110*/  IMAD.MOV.U32 R12, RZ, RZ, 0x1 ;  /* 0x00000001ff0c7424 */ /* 0x000fe400078e00ff */
[----:B------:R-:W-:Y:S02]  /*2b120*/  IMAD.MOV.U32 R11, RZ, RZ, 0x181f ;  /* 0x0000181fff0b7424 */ /* 0x000fe400078e00ff */
[----:B------:R-:W-:-:S07]  /*2b130*/  IMAD.MOV.U32 R15, RZ, RZ, -0x1 ;  /* 0xffffffffff0f7424 */ /* 0x000fce00078e00ff */
[----:B------:R-:W-:Y:S05]  /*2b140*/  WARPSYNC.COLLECTIVE R15, `(.L_x_2699) ;  /* 0x000000000f087348 */ /* 0x000fea0003c00000 */
[----:B------:R0:W1:Y:S02]  /*2b150*/  SHFL.IDX P6, R14, R13, R12, R11 ;  /* 0x0000000c0d0e7389 */ /* 0x00006400000c000b */
[----:B01----:R-:W-:Y:S01]  /*2b160*/  ENDCOLLECTIVE ;  /* 0x000000000000791b */ /* 0x003fe20003800000 */
.L_x_2699:
[----:B------:R-:W-:Y:S02]  /*2b170*/  IMAD.MOV.U32 R13, RZ, RZ, R8 ;  /* 0x000000ffff0d7224 */ /* 0x000fe400078e0008 */
[----:B------:R-:W-:-:S07]  /*2b180*/  IMAD.MOV.U32 R3, RZ, RZ, R14 ;  /* 0x000000ffff037224 */ /* 0x000fce00078e000e */
[----:B------:R-:W-:Y:S05]  /*2b190*/  WARPSYNC.COLLECTIVE R15, `(.L_x_2700) ;  /* 0x000000000f087348 */ /* 0x000fea0003c00000 */
[----:B------:R0:W1:Y:S02]  /*2b1a0*/  SHFL.IDX P6, R14, R13, R12, R11 ;  /* 0x0000000c0d0e7389 */ /* 0x00006400000c000b */
[----:B01----:R-:W-:Y:S01]  /*2b1b0*/  ENDCOLLECTIVE ;  /* 0x000000000000791b */ /* 0x003fe20003800000 */
.L_x_2700:
[----:B------:R-:W-:Y:S02]  /*2b1c0*/  IMAD.MOV.U32 R13, RZ, RZ, R7 ;  /* 0x000000ffff0d7224 */ /* 0x000fe400078e0007 */
[----:B------:R-:W-:-:S07]  /*2b1d0*/  IMAD.MOV.U32 R4, RZ, RZ, R14 ;  /* 0x000000ffff047224 */ /* 0x000fce00078e000e */
[----:B------:R-:W-:Y:S05]  /*2b1e0*/  WARPSYNC.COLLECTIVE R15, `(.L_x_2701) ;  /* 0x000000000f087348 */ /* 0x000fea0003c00000 */
[----:B------:R0:W1:Y:S02]  /*2b1f0*/  SHFL.IDX P6, R14, R13, R12, R11 ;  /* 0x0000000c0d0e7389 */ /* 0x00006400000c000b */
[----:B01----:R-:W-:Y:S01]  /*2b200*/  ENDCOLLECTIVE ;  /* 0x000000000000791b */ /* 0x003fe20003800000 */
.L_x_2701:
[----:B------:R-:W-:Y:S05]  /*2b210*/  BRA `(.L_x_2702) ;  /* 0xfffffe2400807947 */ /* 0x000fea000383ffff */
.L_x_2455:
[----:B------:R-:W-:Y:S01]  /*2b220*/  BSSY B1, `(.L_x_2703) ;  /* 0x0000008000017945 */ /* 0x000fe20003800000 */
[----:B0-----:R-:W-:Y:S01]  /*2b230*/  IMAD.MOV.U32 R13, RZ, RZ, R6 ;  /* 0x000000ffff0d7224 */ /* 0x001fe200078e0006 */
[----:B------:R-:W-:Y:S01]  /*2b240*/  MOV R12, 0x2 ;  /* 0x00000002000c7802 */ /* 0x000fe20000000f00 */
[----:B------:R-:W-:Y:S02]  /*2b250*/  IMAD.MOV.U32 R11, RZ, RZ, 0x181f ;  /* 0x0000181fff0b7424 */ /* 0x000fe400078e00ff */
[----:B------:R-:W-:-:S07]  /*2b260*/  IMAD.MOV.U32 R15, RZ, RZ, -0x1 ;  /* 0xffffffffff0f7424 */ /* 0x000fce00078e00ff */
[----:B-12345:R-:W-:Y:S05]  /*2b270*/  WARPSYNC.COLLECTIVE R15, `(.L_x_2704) ;  /* 0x000000000f087348 */ /* 0x03efea0003c00000 */
[----:B----4-:R0:W4:Y:S02]  /*2b280*/  SHFL.IDX P6, R14, R13, R12, R11 ;  /* 0x0000000c0d0e7389 */ /* 0x01012400000c000b */
[----:B012345:R-:W-:Y:S01]  /*2b290*/  ENDCOLLECTIVE ;  /* 0x000000000000791b */ /* 0x03ffe20003800000 */
.L_x_2704:
[----:B------:R-:W-:Y:S05]  /*2b2a0*/  BSYNC B1 ;  /* 0x0000000000017941 */ /* 0x000fea0003800000 */
.L_x_2703:
        /* <DEDUP_REMOVED lines=8> */
.L_x_2705:
[----:B------:R-:W-:Y:S02]  /*2b330*/  IMAD.MOV.U32 R13, RZ, RZ, R8 ;  /* 0x000000ffff0d7224 */ /* 0x000fe400078e0008 */
[----:B------:R-:W-:-:S07]  /*2b340*/  IMAD.MOV.U32 R3, RZ, RZ, R14 ;  /* 0x000000ffff037224 */ /* 0x000fce00078e000e */
[----:B------:R-:W-:Y:S05]  /*2b350*/  WARPSYNC.COLLECTIVE R15, `(.L_x_2706) ;  /* 0x000000000f087348 */ /* 0x000fea0003c00000 */
[----:B------:R0:W1:Y:S02]  /*2b360*/  SHFL.IDX P6, R14, R13, R12, R11 ;  /* 0x0000000c0d0e7389 */ /* 0x00006400000c000b */
[----:B01----:R-:W-:Y:S01]  /*2b370*/  ENDCOLLECTIVE ;  /* 0x000000000000791b */ /* 0x003fe20003800000 */
.L_x_2706:
[----:B------:R-:W-:Y:S01]  /*2b380*/  IMAD.MOV.U32 R13, RZ, RZ, R7 ;  /* 0x000000ffff0d7224 */ /* 0x000fe200078e0007 */
[----:B------:R-:W-:-:S07]  /*2b390*/  MOV R4, R14 ;  /* 0x0000000e00047202 */ /* 0x000fce0000000f00 */
[----:B------:R-:W-:Y:S05]  /*2b3a0*/  WARPSYNC.COLLECTIVE R15, `(.L_x_2707) ;  /* 0x000000000f087348 */ /* 0x000fea0003c00000 */
[----:B------:R0:W1:Y:S02]  /*2b3b0*/  SHFL.IDX P6, R14, R13, R12, R11 ;  /* 0x0000000c0d0e7389 */ /* 0x00006400000c000b */
[----:B01----:R-:W-:Y:S01]  /*2b3c0*/  ENDCOLLECTIVE ;  /* 0x000000000000791b */ /* 0x003fe20003800000 */
.L_x_2707:
[----:B------:R-:W-:Y:S05]  /*2b3d0*/  BRA `(.L_x_2708) ;  /* 0xfffffe2400947947 */ /* 0x000fea000383ffff */
.L_x_2458:
[----:B------:R-:W-:Y:S01]  /*2b3e0*/  BSSY B1, `(.L_x_2709) ;  /* 0x0000008000017945 */ /* 0x000fe20003800000 */
[----:B------:R-:W-:Y:S02]  /*2b3f0*/  IMAD.MOV.U32 R13, RZ, RZ, R6 ;  /* 0x000000ffff0d7224 */ /* 0x000fe400078e0006 */
[----:B------:R-:W-:Y:S02]  /*2b400*/  IMAD.MOV.U32 R12, RZ, RZ, 0x3 ;  /* 0x00000003ff0c7424 */ /* 0x000fe400078e00ff */
[----:B------:R-:W-:Y:S02]  /*2b410*/  IMAD.MOV.U32 R11, RZ, RZ, 0x181f ;  /* 0x0000181fff0b7424 */ /* 0x000fe400078e00ff */
[----:B------:R-:W-:-:S07]  /*2b420*/  IMAD.MOV.U32 R15, RZ, RZ, -0x1 ;  /* 0xffffffffff0f7424 */ /* 0x000fce00078e00ff */
[----:B-12345:R-:W-:Y:S05]  /*2b430*/  WARPSYNC.COLLECTIVE R15, `(.L_x_2710) ;  /* 0x000000000f087348 */ /* 0x03efea0003c00000 */
[----:B----4-:R0:W4:Y:S02]  /*2b440*/  SHFL.IDX P6, R14, R13, R12, R11 ;  /* 0x0000000c0d0e7389 */ /* 0x01012400000c000b */
[----:B012345:R-:W-:Y:S01]  /*2b450*/  ENDCOLLECTIVE ;  /* 0x000000000000791b */ /* 0x03ffe20003800000 */
.L_x_2710:
[----:B------:R-:W-:Y:S05]  /*2b460*/  BSYNC B1 ;  /* 0x0000000000017941 */ /* 0x000fea0003800000 */
.L_x_2709:
[----:B------:R-:W-:Y:S01]  /*2b470*/  IMAD.MOV.U32 R13, RZ, RZ, R5 ;  /* 0x000000ffff0d7224 */ /* 0x000fe200078e0005 */
[----:B------:R-:W-:Y:S01]  /*2b480*/  MOV R15, 0xffffffff ;  /* 0xffffffff000f7802 */ /* 0x000fe20000000f00 */
[----:B------:R-:W-:Y:S02]  /*2b490*/  IMAD.MOV.U32 R12, RZ, RZ, 0x3 ;  /* 0x00000003ff0c7424 */ /* 0x000fe400078e00ff */
[----:B------:R-:W-:Y:S02]  /*2b4a0*/  IMAD.MOV.U32 R11, RZ, RZ, 0x181f ;  /* 0x0000181fff0b7424 */ /* 0x000fe400078e00ff */
[----:B------:R-:W-:-:S07]  /*2b4b0*/  IMAD.MOV.U32 R0, RZ, RZ, R14 ;  /* 0x000000ffff007224 */ /* 0x000fce00078e000e */
[----:B------:R-:W-:Y:S05]  /*2b4c0*/  WARPSYNC.COLLECTIVE R15, `(.L_x_2711) ;  /* 0x000000000f087348 */ /* 0x000fea0003c00000 */
[----:B------:R0:W1:Y:S02]  /*2b4d0*/  SHFL.IDX P6, R14, R13, R12, R11 ;  /* 0x0000000c0d0e7389 */ /* 0x00006400000c000b */
[----:B01----:R-:W-:Y:S01]  /*2b4e0*/  ENDCOLLECTIVE ;  /* 0x000000000000791b */ /* 0x003fe20003800000 */
.L_x_2711:
[----:B------:R-:W-:Y:S02]  /*2b4f0*/  IMAD.MOV.U32 R13, RZ, RZ, R8 ;  /* 0x000000ffff0d7224 */ /* 0x000fe400078e0008 */
[----:B------:R-:W-:-:S07]  /*2b500*/  IMAD.MOV.U32 R3, RZ, RZ, R14 ;  /* 0x000000ffff037224 */ /* 0x000fce00078e000e */
[----:B------:R-:W-:Y:S05]  /*2b510*/  WARPSYNC.COLLECTIVE R15, `(.L_x_2712) ;  /* 0x000000000f087348 */ /* 0x000fea0003c00000 */
[----:B------:R0:W1:Y:S02]  /*2b520*/  SHFL.IDX P6, R14, R13, R12, R11 ;  /* 0x0000000c0d0e7389 */ /* 0x00006400000c000b */
[----:B01----:R-:W-:Y:S01]  /*2b530*/  ENDCOLLECTIVE ;  /* 0x000000000000791b */ /* 0x003fe20003800000 */
.L_x_2712:
[----:B------:R-:W-:Y:S02]  /*2b540*/  IMAD.MOV.U32 R13, RZ, RZ, R7 ;  /* 0x000000ffff0d7224 */ /* 0x000fe400078e0007 */
[----:B------:R-:W-:-:S07]  /*2b550*/  IMAD.MOV.U32 R4, RZ, RZ, R14 ;  /* 0x000000ffff047224 */ /* 0x000fce00078e000e */
[----:B------:R-:W-:Y:S05]  /*2b560*/  WARPSYNC.COLLECTIVE R15, `(.L_x_2713) ;  /* 0x000000000f087348 */ /* 0x000fea0003c00000 */
[----:B------:R0:W1:Y:S02]  /*2b570*/  SHFL.IDX P6, R14, R13, R12, R11 ;  /* 0x0000000c0d0e7389 */ /* 0x00006400000c000b */
[----:B01----:R-:W-:Y:S01]  /*2b580*/  ENDCOLLECTIVE ;  /* 0x000000000000791b */ /* 0x003fe20003800000 */
.L_x_2713:
[----:B------:R-:W-:Y:S05]  /*2b590*/  BRA `(.L_x_2714) ;  /* 0xfffffe2400b07947 */ /* 0x000fea000383ffff */
.L_x_2462:
[----:B0-----:R0:W2:Y:S02]  /*2b5a0*/  SYNCS.PHASECHK.TRANS64.TRYWAIT P0, [R18+URZ+0x38800], R3 ;  /* 0x03880003120075a7 */ /* 0x0010a4000800017f */
[----:B--2---:R-:W-:Y:S05]  /*2b5b0*/  @!P0 NANOSLEEP.SYNCS 0x989680 ;  /* 0x009896800000895d */ /* 0x004fea0003900000 */
[----:B------:R-:W2:Y:S02]  /*2b5c0*/  @!P0 SYNCS.PHASECHK.TRANS64 P0, [R18+URZ+0x38800], R3 ;  /* 0x03880003120085a7 */ /* 0x000ea4000800007f */
[----:B--2---:R-:W-:Y:S05]  /*2b5d0*/  @!P0 BRA `(.L_x_2462) ;  /* 0xfffffffc00f08947 */ /* 0x004fea000383ffff */
[----:B------:R-:W-:Y:S05]  /*2b5e0*/  BRA `(.L_x_2715) ;  /* 0xfffffe2800307947 */ /* 0x000fea000383ffff */
.L_x_2478:
[----:B------:R-:W1:Y:S01]  /*2b5f0*/  LDC R57, c[0x0][0x3f4] ;  /* 0x0000fd00ff397b82 */ /* 0x000e620000000800 */
[----:B------:R-:W-:Y:S01]  /*2b600*/  BSSY B1, `(.L_x_2716) ;  /* 0x0000008000017945 */ /* 0x000fe20003800000 */
[----:B0-----:R-:W-:Y:S02]  /*2b610*/  IMAD.MOV.U32 R13, RZ, RZ, R10 ;  /* 0x000000ffff0d7224 */ /* 0x001fe400078e000a */
[----:B------:R-:W-:Y:S02]  /*2b620*/  IMAD.MOV.U32 R12, RZ, RZ, RZ ;  /* 0x000000ffff0c7224 */ /* 0x000fe400078e00ff */
[----:B------:R-:W-:Y:S02]  /*2b630*/  IMAD.MOV.U32 R11, RZ, RZ, 0x181f ;  /* 0x0000181fff0b7424 */ /* 0x000fe400078e00ff */
[----:B------:R-:W-:-:S07]  /*2b640*/  IMAD.MOV.U32 R15, RZ, RZ, -0x1 ;  /* 0xffffffffff0f7424 */ /* 0x000fce00078e00ff */
[----:B-1----:R-:W-:Y:S05]  /*2b650*/  WARPSYNC.COLLECTIVE R15, `(.L_x_2717) ;  /* 0x000000000f087348 */ /* 0x002fea0003c00000 */
[----:B------:R0:W2:Y:S02]  /*2b660*/  SHFL.IDX P6, R14, R13, R12, R11 ;  /* 0x0000000c0d0e7389 */ /* 0x0000a400000c000b */
[----:B012---:R-:W-:Y:S01]  /*2b670*/  ENDCOLLECTIVE ;  /* 0x000000000000791b */ /* 0x007fe20003800000 */
.L_x_2717:
[----:B------:R-:W-:Y:S05]  /*2b680*/  BSYNC B1 ;  /* 0x0000000000017941 */ /* 0x000fea0003800000 */
.L_x_2716:
[----:B------:R0:W5:Y:S01]  /*2b690*/  LDL R6, [R1+0x4] ;  /* 0x0000040001067983 */ /* 0x0001620000100800 */
[----:B------:R-:W-:Y:S01]  /*2b6a0*/  MOV R13, R51 ;  /* 0x00000033000d7202 */ /* 0x000fe20000000f00 */
[----:B------:R-:W-:Y:S01]  /*2b6b0*/  IMAD.MOV.U32 R12, RZ, RZ, RZ ;  /* 0x000000ffff0c7224 */ /* 0x000fe200078e00ff */
[----:B------:R-:W-:Y:S01]  /*2b6c0*/  ISETP.GE.AND P0, PT, R16, R57, PT ;  /* 0x000000391000720c */ /* 0x000fe20003f06270 */
[----:B------:R-:W-:Y:S02]  /*2b6d0*/  IMAD.MOV.U32 R11, RZ, RZ, 0x181f ;  /* 0x0000181fff0b7424 */ /* 0x000fe400078e00ff */
[----:B------:R-:W-:Y:S02]  /*2b6e0*/  IMAD.MOV.U32 R15, RZ, RZ, -0x1 ;  /* 0xffffffffff0f7424 */ /* 0x000fe400078e00ff */
[----:B0-----:R-:W-:-:S08]  /*2b6f0*/  IMAD.MOV.U32 R3, RZ, RZ, R14 ;  /* 0x000000ffff037224 */ /* 0x001fd000078e000e */
[----:B-----5:R-:W-:Y:S05]  /*2b700*/  WARPSYNC.COLLECTIVE R15, `(.L_x_2718) ;  /* 0x000000000f087348 */ /* 0x020fea0003c00000 */
[----:B------:R0:W1:Y:S02]  /*2b710*/  SHFL.IDX P6, R14, R13, R12, R11 ;  /* 0x0000000c0d0e7389 */ /* 0x00006400000c000b */
[----:B01---5:R-:W-:Y:S01]  /*2b720*/  ENDCOLLECTIVE ;  /* 0x000000000000791b */ /* 0x023fe20003800000 */
.L_x_2718:
[----:B------:R-:W-:Y:S02]  /*2b730*/  IMAD.MOV.U32 R13, RZ, RZ, R53 ;  /* 0x000000ffff0d7224 */ /* 0x000fe400078e0035 */
[----:B------:R-:W-:-:S07]  /*2b740*/  IMAD.MOV.U32 R5, RZ, RZ, R14 ;  /* 0x000000ffff057224 */ /* 0x000fce00078e000e */
[----:B------:R-:W-:Y:S05]  /*2b750*/  WARPSYNC.COLLECTIVE R15, `(.L_x_2719) ;  /* 0x000000000f087348 */ /* 0x000fea0003c00000 */
[----:B------:R0:W1:Y:S02]  /*2b760*/  SHFL.IDX P6, R14, R13, R12, R11 ;  /* 0x0000000c0d0e7389 */ /* 0x00006400000c000b */
[----:B01----:R-:W-:Y:S01]  /*2b770*/  ENDCOLLECTIVE ;  /* 0x000000000000791b */ /* 0x003fe20003800000 */
.L_x_2719:
[----:B------:R-:W-:Y:S02]  /*2b780*/  IMAD.MOV.U32 R13, RZ, RZ, R55 ;  /* 0x000000ffff0d7224 */ /* 0x000fe400078e0037 */
[----:B------:R-:W-:-:S07]  /*2b790*/  IMAD.MOV.U32 R7, RZ, RZ, R14 ;  /* 0x000000ffff077224 */ /* 0x000fce00078e000e */
[----:B------:R-:W-:Y:S05]  /*2b7a0*/  WARPSYNC.COLLECTIVE R15, `(.L_x_2720) ;  /* 0x000000000f087348 */ /* 0x000fea0003c00000 */
[----:B------:R0:W1:Y:S02]  /*2b7b0*/  SHFL.IDX P6, R14, R13, R12, R11 ;  /* 0x0000000c0d0e7389 */ /* 0x00006400000c000b */
[----:B01----:R-:W-:Y:S01]  /*2b7c0*/  ENDCOLLECTIVE ;  /* 0x000000000000791b */ /* 0x003fe20003800000 */
.L_x_2720:
[----:B------:R-:W-:-:S05]  /*2b7d0*/  IMAD R50, R6, R50, RZ ;  /* 0x0000003206327224 */ /* 0x000fca00078e02ff */
[----:B------:R-:W-:-:S13]  /*2b7e0*/  ISETP.GE.OR P1, PT, R59, R50, P0 ;  /* 0x000000323b00720c */ /* 0x000fda0000726670 */
[C---:B------:R-:W-:Y:S02]  /*2b7f0*/  @!P1 IADD3 R0, P2, R16.reuse, R5, RZ ;  /* 0x0000000510009210 */ /* 0x040fe40007f5e0ff */
[----:B------:R-:W-:Y:S02]  /*2b800*/  @!P1 IADD3 R14, P3, R16, R14, RZ ;  /* 0x0000000e100e9210 */ /* 0x000fe40007f7e0ff */
[----:B------:R-:W-:Y:S01]  /*2b810*/  @!P1 MOV R4, R0 ;  /* 0x0000000000049202 */ /* 0x000fe20000000f00 */
[--C-:B------:R-:W-:Y:S02]  /*2b820*/  @!P1 IMAD.X R5, R3, 0x1, R17.reuse, P2 ;  /* 0x0000000103059824 */ /* 0x100fe400010e0611 */
[----:B------:R-:W-:Y:S02]  /*2b830*/  @!P1 IMAD.X R3, R7, 0x1, R17, P3 ;  /* 0x0000000107039824 */ /* 0x000fe400018e0611 */
[----:B------:R-:W-:Y:S02]  /*2b840*/  @!P1 IMAD.MOV.U32 R26, RZ, RZ, R14 ;  /* 0x000000ffff1a9224 */ /* 0x000fe400078e000e */
[----:B------:R-:W-:Y:S01]  /*2b850*/  @!P1 IMAD.MOV.U32 R27, RZ, RZ, R3 ;  /* 0x000000ffff1b9224 */ /* 0x000fe200078e0003 */
[----:B------:R-:W5:Y:S04]  /*2b860*/  @!P1 LD.E.128 R4, desc[UR46][R4.64] ;  /* 0x0000002e04049980 */ /* 0x000f68000c101d00 */
[----:B------:R0:W5:Y:S01]  /*2b870*/  @!P1 LD.E.128 R36, desc[UR46][R26.64] ;  /* 0x0000002e1a249980 */ /* 0x000162000c101d00 */
[----:B------:R-:W-:Y:S01]  /*2b880*/  IMAD.MOV.U32 R13, RZ, RZ, R10 ;  /* 0x000000ffff0d7224 */ /* 0x000fe200078e000a */
[----:B------:R-:W-:Y:S01]  /*2b890*/  CS2R R32, SRZ ;  /* 0x0000000000207805 */ /* 0x000fe2000001ff00 */
[----:B------:R-:W-:Y:S01]  /*2b8a0*/  IMAD.MOV.U32 R12, RZ, RZ, 0x1 ;  /* 0x00000001ff0c7424 */ /* 0x000fe200078e00ff */
[----:B------:R-:W-:-:S02]  /*2b8b0*/  CS2R R28, SRZ ;  /* 0x00000000001c7805 */ /* 0x000fc4000001ff00 */
[----:B------:R-:W-:Y:S02]  /*2b8c0*/  CS2R R30, SRZ ;  /* 0x00000000001e7805 */ /* 0x000fe4000001ff00 */
[----:B------:R-:W-:-:S07]  /*2b8d0*/  CS2R R20, SRZ ;  /* 0x0000000000147805 */ /* 0x000fce000001ff00 */
[----:B0----5:R-:W-:Y:S05]  /*2b8e0*/  WARPSYNC.COLLECTIVE R15, `(.L_x_2721) ;  /* 0x000000000f087348 */ /* 0x021fea0003c00000 */
[----:B------:R1:W2:Y:S02]  /*2b8f0*/  SHFL.IDX P6, R14, R13, R12, R11 ;  /* 0x0000000c0d0e7389 */ /* 0x0002a400000c000b */
[----:B012--5:R-:W-:Y:S01]  /*2b900*/  ENDCOLLECTIVE ;  /* 0x000000000000791b */ /* 0x027fe20003800000 */
.L_x_2721:
[----:B------:R-:W-:Y:S02]  /*2b910*/  IMAD.MOV.U32 R13, RZ, RZ, R51 ;  /* 0x000000ffff0d7224 */ /* 0x000fe400078e0033 */
[----:B------:R-:W-:-:S07]  /*2b920*/  IMAD.MOV.U32 R3, RZ, RZ, R14 ;  /* 0x000000ffff037224 */ /* 0x000fce00078e000e */
[----:B------:R-:W-:Y:S05]  /*2b930*/  WARPSYNC.COLLECTIVE R15, `(.L_x_2722) ;  /* 0x000000000f087348 */ /* 0x000fea0003c00000 */
[----:B------:R0:W1:Y:S02]  /*2b940*/  SHFL.IDX P6, R14, R13, R12, R11 ;  /* 0x0000000c0d0e7389 */ /* 0x00006400000c000b */
[----:B01----:R-:W-:Y:S01]  /*2b950*/  ENDCOLLECTIVE ;  /* 0x000000000000791b */ /* 0x003fe20003800000 */
.L_x_2722:
[----:B------:R-:W-:Y:S02]  /*2b960*/  IMAD.MOV.U32 R13, RZ, RZ, R53 ;  /* 0x000000ffff0d7224 */ /* 0x000fe400078e0035 */
[----:B------:R-:W-:-:S07]  /*2b970*/  IMAD.MOV.U32 R9, RZ, RZ, R14 ;  /* 0x000000ffff097224 */ /* 0x000fce00078e000e */
[----:B------:R-:W-:Y:S05]  /*2b980*/  WARPSYNC.COLLECTIVE R15, `(.L_x_2723) ;  /* 0x000000000f087348 */ /* 0x000fea0003c00000 */
[----:B------:R0:W1:Y:S02]  /*2b990*/  SHFL.IDX P6, R14, R13, R12, R11 ;  /* 0x0000000c0d0e7389 */ /* 0x00006400000c000b */
[----:B01----:R-:W-:Y:S01]  /*2b9a0*/  ENDCOLLECTIVE ;  /* 0x000000000000791b */ /* 0x003fe20003800000 */
.L_x_2723:
[----:B------:R-:W-:Y:S01]  /*2b9b0*/  MOV R13, R55 ;  /* 0x00000037000d7202 */ /* 0x000fe20000000f00 */
[----:B------:R-:W-:-:S07]  /*2b9c0*/  IMAD.MOV.U32 R25, RZ, RZ, R14 ;  /* 0x000000ffff197224 */ /* 0x000fce00078e000e */
[----:B------:R-:W-:Y:S05]  /*2b9d0*/  WARPSYNC.COLLECTIVE R15, `(.L_x_2724) ;  /* 0x000000000f087348 */ /* 0x000fea0003c00000 */
[----:B------:R0:W1:Y:S02]  /*2b9e0*/  SHFL.IDX P6, R14, R13, R12, R11 ;  /* 0x0000000c0d0e7389 */ /* 0x00006400000c000b */
[----:B01----:R-:W-:Y:S01]  /*2b9f0*/  ENDCOLLECTIVE ;  /* 0x000000000000791b */ /* 0x003fe20003800000 */
.L_x_2724:
        /* <DEDUP_REMOVED lines=10> */
.L_x_2481:
        /* <DEDUP_REMOVED lines=8> */
.L_x_2727:
[----:B------:R-:W-:Y:S05]  /*2bb20*/  BSYNC B1 ;  /* 0x0000000000017941 */ /* 0x000fea0003800000 */
.L_x_2726:
        /* <DEDUP_REMOVED lines=9> */
.L_x_2728:
[----:B------:R-:W-:Y:S01]  /*2bbc0*/  ISETP.GE.OR P1, PT, R27, R50, P0 ;  /* 0x000000321b00720c */ /* 0x000fe20000726670 */
[----:B------:R-:W-:Y:S02]  /*2bbd0*/  IMAD.MOV.U32 R13, RZ, RZ, R53 ;  /* 0x000000ffff0d7224 */ /* 0x000fe400078e0035 */
[----:B------:R-:W-:-:S10]  /*2bbe0*/  IMAD.MOV.U32 R9, RZ, RZ, R14 ;  /* 0x000000ffff097224 */ /* 0x000fd400078e000e */
[----:B------:R-:W-:Y:S05]  /*2bbf0*/  WARPSYNC.COLLECTIVE R15, `(.L_x_2729) ;  /* 0x000000000f087348 */ /* 0x000fea0003c00000 */
[----:B------:R0:W1:Y:S02]  /*2bc00*/  SHFL.IDX P6, R14, R13, R12, R11 ;  /* 0x0000000c0d0e7389 */ /* 0x00006400000c000b */
[----:B01----:R-:W-:Y:S01]  /*2bc10*/  ENDCOLLECTIVE ;  /* 0x000000000000791b */ /* 0x003fe20003800000 */
.L_x_2729:
[----:B------:R-:W-:-:S05]  /*2bc20*/  @!P1 IADD3 R0, P2, R16, R9, RZ ;  /* 0x0000000910009210 */ /* 0x000fca0007f5e0ff */
[----:B------:R-:W-:Y:S02]  /*2bc30*/  @!P1 IMAD.X R9, R3, 0x1, R17, P2 ;  /* 0x0000000103099824 */ /* 0x000fe400010e0611 */
[----:B------:R-:W-:Y:S02]  /*2bc40*/  @!P1 IMAD.MOV.U32 R8, RZ, RZ, R0 ;  /* 0x000000ffff089224 */ /* 0x000fe400078e0000 */
[----:B------:R-:W-:Y:S01]  /*2bc50*/  IMAD.MOV.U32 R13, RZ, RZ, R55 ;  /* 0x000000ffff0d7224 */ /* 0x000fe200078e0037 */
[----:B------:R-:W-:-:S07]  /*2bc60*/  MOV R25, R14 ;  /* 0x0000000e00197202 */ /* 0x000fce0000000f00 */
[----:B------:R-:W-:Y:S05]  /*2bc70*/  WARPSYNC.COLLECTIVE R15, `(.L_x_2730) ;  /* 0x000000000f087348 */ /* 0x000fea0003c00000 */
[----:B------:R0:W1:Y:S02]  /*2bc80*/  SHFL.IDX P6, R14, R13, R12, R11 ;  /* 0x0000000c0d0e7389 */ /* 0x00006400000c000b */
[----:B01----:R-:W-:Y:S01]  /*2bc90*/  ENDCOLLECTIVE ;  /* 0x000000000000791b */ /* 0x003fe20003800000 */
.L_x_2730:
        /* <DEDUP_REMOVED lines=16> */
.L_x_2731:
[----:B------:R-:W-:Y:S01]  /*2bda0*/  IMAD.MOV.U32 R13, RZ, RZ, R51 ;  /* 0x000000ffff0d7224 */ /* 0x000fe200078e0033 */
[----:B------:R-:W-:-:S07]  /*2bdb0*/  MOV R3, R14 ;  /* 0x0000000e00037202 */ /* 0x000fce0000000f00 */
[----:B------:R-:W-:Y:S05]  /*2bdc0*/  WARPSYNC.COLLECTIVE R15, `(.L_x_2732) ;  /* 0x000000000f087348 */ /* 0x000fea0003c00000 */
[----:B------:R0:W1:Y:S02]  /*2bdd0*/  SHFL.IDX P6, R14, R13, R12, R11 ;  /* 0x0000000c0d0e7389 */ /* 0x00006400000c000b */
[----:B01----:R-:W-:Y:S01]  /*2bde0*/  ENDCOLLECTIVE ;  /* 0x000000000000791b */ /* 0x003fe20003800000 */
.L_x_2732:
[----:B------:R-:W-:Y:S02]  /*2bdf0*/  IMAD.MOV.U32 R13, RZ, RZ, R53 ;  /* 0x000000ffff0d7224 */ /* 0x000fe400078e0035 */
[----:B------:R-:W-:-:S07]  /*2be00*/  IMAD.MOV.U32 R51, RZ, RZ, R14 ;  /* 0x000000ffff337224 */ /* 0x000fce00078e000e */
[----:B------:R-:W-:Y:S05]  /*2be10*/  WARPSYNC.COLLECTIVE R15, `(.L_x_2733) ;  /* 0x000000000f087348 */ /* 0x000fea0003c00000 */
[----:B------:R0:W1:Y:S02]  /*2be20*/  SHFL.IDX P6, R14, R13, R12, R11 ;  /* 0x0000000c0d0e7389 */ /* 0x00006400000c000b */
[----:B01----:R-:W-:Y:S01]  /*2be30*/  ENDCOLLECTIVE ;  /* 0x000000000000791b */ /* 0x003fe20003800000 */
.L_x_2733:
[----:B------:R-:W-:Y:S02]  /*2be40*/  IMAD.MOV.U32 R13, RZ, RZ, R55 ;  /* 0x000000ffff0d7224 */ /* 0x000fe400078e0037 */
[----:B------:R-:W-:-:S07]  /*2be50*/  IMAD.MOV.U32 R53, RZ, RZ, R14 ;  /* 0x000000ffff357224 */ /* 0x000fce00078e000e */
[----:B------:R-:W-:Y:S05]  /*2be60*/  WARPSYNC.COLLECTIVE R15, `(.L_x_2734) ;  /* 0x000000000f087348 */ /* 0x000fea0003c00000 */
[----:B------:R0:W1:Y:S02]  /*2be70*/  SHFL.IDX P6, R14, R13, R12, R11 ;  /* 0x0000000c0d0e7389 */ /* 0x00006400000c000b */
[----:B01----:R-:W-:Y:S01]  /*2be80*/  ENDCOLLECTIVE ;  /* 0x000000000000791b */ /* 0x003fe20003800000 */
.L_x_2734:
        /* <DEDUP_REMOVED lines=10> */
.L_x_2485:
[----:B0-----:R0:W1:Y:S02]  /*2bf30*/  SYNCS.PHASECHK.TRANS64.TRYWAIT P4, [R18+URZ+0x38800], R3 ;  /* 0x03880003120075a7 */ /* 0x001064000808017f */
[----:B-1----:R-:W-:Y:S05]  /*2bf40*/  @!P4 NANOSLEEP.SYNCS 0x989680 ;  /* 0x009896800000c95d */ /* 0x002fea0003900000 */
[----:B------:R-:W1:Y:S02]  /*2bf50*/  @!P4 SYNCS.PHASECHK.TRANS64 P4, [R18+URZ+0x38800], R3 ;  /* 0x038800031200c5a7 */ /* 0x000e64000808007f */
[----:B-1----:R-:W-:Y:S05]  /*2bf60*/  @!P4 BRA `(.L_x_2485) ;  /* 0xfffffffc00f0c947 */ /* 0x002fea000383ffff */
[----:B------:R-:W-:Y:S05]  /*2bf70*/  BRA `(.L_x_2736) ;  /* 0xfffffe6400e07947 */ /* 0x000fea000383ffff */
.L_x_2495:
[----:B-1----:R1:W2:Y:S02]  /*2bf80*/  SYNCS.PHASECHK.TRANS64.TRYWAIT P0, [R4+URZ+0x38830], R3 ;  /* 0x03883003040075a7 */ /* 0x0022a4000800017f */
[----:B--2---:R-:W-:Y:S05]  /*2bf90*/  @!P0 NANOSLEEP.SYNCS 0x989680 ;  /* 0x009896800000895d */ /* 0x004fea0003900000 */
[----:B------:R-:W2:Y:S02]  /*2bfa0*/  @!P0 SYNCS.PHASECHK.TRANS64 P0, [R4+URZ+0x38830], R3 ;  /* 0x03883003040085a7 */ /* 0x000ea4000800007f */
[----:B--2---:R-:W-:Y:S05]  /*2bfb0*/  @!P0 BRA `(.L_x_2495) ;  /* 0xfffffffc00f08947 */ /* 0x004fea000383ffff */
[----:B------:R-:W-:Y:S05]  /*2bfc0*/  BRA `(.L_x_2494) ;  /* 0xfffffea800747947 */ /* 0x000fea000383ffff */
.L_x_2501:
[----:B-1----:R1:W2:Y:S02]  /*2bfd0*/  SYNCS.PHASECHK.TRANS64.TRYWAIT P3, [R3+URZ+0x38830], R0 ;  /* 0x03883000030075a7 */ /* 0x0022a4000806017f */
[----:B--2---:R-:W-:Y:S05]  /*2bfe0*/  @!P3 NANOSLEEP.SYNCS 0x989680 ;  /* 0x009896800000b95d */ /* 0x004fea0003900000 */
[----:B------:R-:W2:Y:S02]  /*2bff0*/  @!P3 SYNCS.PHASECHK.TRANS64 P3, [R3+URZ+0x38830], R0 ;  /* 0x038830000300b5a7 */ /* 0x000ea4000806007f */
[----:B--2---:R-:W-:Y:S05]  /*2c000*/  @!P3 BRA `(.L_x_2501) ;  /* 0xfffffffc00f0b947 */ /* 0x004fea000383ffff */
[----:B------:R-:W-:Y:S05]  /*2c010*/  BRA `(.L_x_2500) ;  /* 0xfffffed0003c7947 */ /* 0x000fea000383ffff */
.L_x_2505:
[----:B-1----:R1:W2:Y:S02]  /*2c020*/  SYNCS.PHASECHK.TRANS64.TRYWAIT P2, [R3+URZ+0x38850], R0 ;  /* 0x03885000030075a7 */ /* 0x0022a4000804017f */
[----:B--2---:R-:W-:Y:S05]  /*2c030*/  @!P2 NANOSLEEP.SYNCS 0x989680 ;  /* 0x009896800000a95d */ /* 0x004fea0003900000 */
[----:B------:R-:W2:Y:S02]  /*2c040*/  @!P2 SYNCS.PHASECHK.TRANS64 P2, [R3+URZ+0x38850], R0 ;  /* 0x038850000300a5a7 */ /* 0x000ea4000804007f */
[----:B--2---:R-:W-:Y:S05]  /*2c050*/  @!P2 BRA `(.L_x_2505) ;  /* 0xfffffffc00f0a947 */ /* 0x004fea000383ffff */
[----:B------:R-:W-:Y:S05]  /*2c060*/  BRA `(.L_x_2502) ;  /* 0xfffffed400487947 */ /* 0x000fea000383ffff */
.L_x_2513:
[----:B-1----:R1:W2:Y:S02]  /*2c070*/  SYNCS.PHASECHK.TRANS64.TRYWAIT P0, [R0+URZ+0x38830], R3 ;  /* 0x03883003000075a7 */ /* 0x0022a4000800017f */
[----:B--2---:R-:W-:Y:S05]  /*2c080*/  @!P0 NANOSLEEP.SYNCS 0x989680 ;  /* 0x009896800000895d */ /* 0x004fea0003900000 */
[----:B------:R-:W2:Y:S02]  /*2c090*/  @!P0 SYNCS.PHASECHK.TRANS64 P0, [R0+URZ+0x38830], R3 ;  /* 0x03883003000085a7 */ /* 0x000ea4000800007f */
[----:B--2---:R-:W-:Y:S05]  /*2c0a0*/  @!P0 BRA `(.L_x_2513) ;  /* 0xfffffffc00f08947 */ /* 0x004fea000383ffff */
[----:B------:R-:W-:Y:S05]  /*2c0b0*/  BRA `(.L_x_2512) ;  /* 0xfffffefc00ac7947 */ /* 0x000fea000383ffff */
.L_x_2517:
[----:B-1----:R1:W2:Y:S02]  /*2c0c0*/  SYNCS.PHASECHK.TRANS64.TRYWAIT P0, [R3+URZ+0x38850], R0 ;  /* 0x03885000030075a7 */ /* 0x0022a4000800017f */
[----:B--2---:R-:W-:Y:S05]  /*2c0d0*/  @!P0 NANOSLEEP.SYNCS 0x989680 ;  /* 0x009896800000895d */ /* 0x004fea0003900000 */
[----:B------:R-:W2:Y:S02]  /*2c0e0*/  @!P0 SYNCS.PHASECHK.TRANS64 P0, [R3+URZ+0x38850], R0 ;  /* 0x03885000030085a7 */ /* 0x000ea4000800007f */
[----:B--2---:R-:W-:Y:S05]  /*2c0f0*/  @!P0 BRA `(.L_x_2517) ;  /* 0xfffffffc00f08947 */ /* 0x004fea000383ffff */
[----:B------:R-:W-:Y:S05]  /*2c100*/  BRA `(.L_x_2514) ;  /* 0xffffff0000ac7947 */ /* 0x000fea000383ffff */
.L_x_2523:
[----:B-1----:R1:W2:Y:S02]  /*2c110*/  SYNCS.PHASECHK.TRANS64.TRYWAIT P0, [R12+URZ+0x38850], R7 ;  /* 0x038850070c0075a7 */ /* 0x0022a4000800017f */
[----:B--2---:R-:W-:Y:S05]  /*2c120*/  @!P0 NANOSLEEP.SYNCS 0x989680 ;  /* 0x009896800000895d */ /* 0x004fea0003900000 */
[----:B------:R-:W2:Y:S02]  /*2c130*/  @!P0 SYNCS.PHASECHK.TRANS64 P0, [R12+URZ+0x38850], R7 ;  /* 0x038850070c0085a7 */ /* 0x000ea4000800007f */
[----:B--2---:R-:W-:Y:S05]  /*2c140*/  @!P0 BRA `(.L_x_2523) ;  /* 0xfffffffc00f08947 */ /* 0x004fea000383ffff */
[----:B------:R-:W-:Y:S05]  /*2c150*/  BRA `(.L_x_2522) ;  /* 0xffffff2000847947 */ /* 0x000fea000383ffff */
.L_x_2527:
[----:B------:R-:W-:Y:S01]  /*2c160*/  SEL R51, R78, R55, P0 ;  /* 0x000000374e337207 */ /* 0x000fe20000000000 */
[----:B------:R-:W-:Y:S01]  /*2c170*/  IMAD.MOV.U32 R15, RZ, RZ, -0x1 ;  /* 0xffffffffff0f7424 */ /* 0x000fe200078e00ff */
[----:B------:R-:W-:Y:S02]  /*2c180*/  SEL R78, R55, R78, P0 ;  /* 0x0000004e374e7207 */ /* 0x000fe40000000000 */
[----:B------:R-:W-:Y:S02]  /*2c190*/  SEL R55, R82, R59, P0 ;  /* 0x0000003b52377207 */ /* 0x000fe40000000000 */
[----:B------:R-:W-:Y:S02]  /*2c1a0*/  SEL R82, R59, R82, P0 ;  /* 0x000000523b527207 */ /* 0x000fe40000000000 */
[----:B------:R-:W-:Y:S02]  /*2c1b0*/  SEL R25, R48, R49, P0 ;  /* 0x0000003130197207 */ /* 0x000fe40000000000 */
[----:B------:R-:W-:-:S02]  /*2c1c0*/  SEL R28, R49, R48, P0 ;  /* 0x00000030311c7207 */ /* 0x000fc40000000000 */
[----:B------:R-:W-:Y:S02]  /*2c1d0*/  SEL R59, R86, R11, P0 ;  /* 0x0000000b563b7207 */ /* 0x000fe40000000000 */
[----:B------:R-:W-:Y:S02]  /*2c1e0*/  SEL R37, R12, R125, P0 ;  /* 0x0000007d0c257207 */ /* 0x000fe40000000000 */
[----:B------:R-:W-:Y:S01]  /*2c1f0*/  SEL R48, R125, R12, P0 ;  /* 0x0000000c7d307207 */ /* 0x000fe20000000000 */
[----:B------:R-:W-:Y:S01]  /*2c200*/  IMAD.MOV.U32 R12, RZ, RZ, R0 ;  /* 0x000000ffff0c7224 */ /* 0x000fe200078e0000 */
[----:B------:R-:W-:Y:S01]  /*2c210*/  SEL R86, R11, R86, P0 ;  /* 0x000000560b567207 */ /* 0x000fe20000000000 */
[----:B------:R-:W-:Y:S01]  /*2c220*/  IMAD.MOV.U32 R11, RZ, RZ, 0x1c1f ;  /* 0x00001c1fff0b7424 */ /* 0x000fe200078e00ff */
[----:B------:R-:W-:Y:S02]  /*2c230*/  SEL R7, R32, R33, P0 ;  /* 0x0000002120077207 */ /* 0x000fe40000000000 */
[----:B------:R-:W-:-:S07]  /*2c240*/  SEL R8, R33, R32, P0 ;  /* 0x0000002021087207 */ /* 0x000fce0000000000 */
[----:B------:R-:W-:Y:S05]  /*2c250*/  WARPSYNC.COLLECTIVE R15, `(.L_x_2737) ;  /* 0x000000000f087348 */ /* 0x000fea0003c00000 */
[----:B------:R0:W1:Y:S02]  /*2c260*/  SHFL.IDX P6, R14, R13, R12, R11 ;  /* 0x0000000c0d0e7389 */ /* 0x00006400000c000b */
[----:B01----:R-:W-:Y:S01]  /*2c270*/  ENDCOLLECTIVE ;  /* 0x000000000000791b */ /* 0x003fe20003800000 */
.L_x_2737:
        /* <DEDUP_REMOVED lines=18> */
.L_x_2738:
        /* <DEDUP_REMOVED lines=19> */
.L_x_2739:
        /* <DEDUP_REMOVED lines=19> */
.L_x_2740:
        /* <DEDUP_REMOVED lines=19> */
.L_x_2741:
[----:B------:R-:W-:Y:S02]  /*2c730*/  SEL R4, R6, R3, P0 ;  /* 0x0000000306047207 */ /* 0x000fe40000000000 */
[----:B------:R-:W-:Y:S02]  /*2c740*/  SEL R8, R10, R7, P0 ;  /* 0x000000070a087207 */ /* 0x000fe40000000000 */
        /* <DEDUP_REMOVED lines=8> */
.L_x_2742:
[----:B------:R-:W-:Y:S02]  /*2c7d0*/  IMAD.MOV.U32 R13, RZ, RZ, R25 ;  /* 0x000000ffff0d7224 */ /* 0x000fe400078e0019 */
[----:B------:R-:W-:Y:S02]  /*2c7e0*/  IMAD.MOV.U32 R12, RZ, RZ, R0 ;  /* 0x000000ffff0c7224 */ /* 0x000fe400078e0000 */
[----:B------:R-:W-:-:S07]  /*2c7f0*/  IMAD.MOV.U32 R9, RZ, RZ, R14 ;  /* 0x000000ffff097224 */ /* 0x000fce00078e000e */
[----:B------:R-:W-:Y:S05]  /*2c800*/  WARPSYNC.COLLECTIVE R15, `(.L_x_2743) ;  /* 0x000000000f087348 */ /* 0x000fea0003c00000 */
[----:B------:R0:W1:Y:S02]  /*2c810*/  SHFL.IDX P6, R14, R13, R12, R11 ;  /* 0x0000000c0d0e7389 */ /* 0x00006400000c000b */
[----:B01----:R-:W-:Y:S01]  /*2c820*/  ENDCOLLECTIVE ;  /* 0x000000000000791b */ /* 0x003fe20003800000 */
.L_x_2743:
        /* <DEDUP_REMOVED lines=8> */
.L_x_2744:
[----:B------:R-:W-:Y:S01]  /*2c8b0*/  MOV R13, R27 ;  /* 0x0000001b000d7202 */ /* 0x000fe20000000f00 */
[----:B------:R-:W-:Y:S02]  /*2c8c0*/  IMAD.MOV.U32 R12, RZ, RZ, R0 ;  /* 0x000000ffff0c7224 */ /* 0x000fe400078e0000 */
[----:B------:R-:W-:-:S07]  /*2c8d0*/  IMAD.MOV.U32 R25, RZ, RZ, R14 ;  /* 0x000000ffff197224 */ /* 0x000fce00078e000e */
[----:B------:R-:W-:Y:S05]  /*2c8e0*/  WARPSYNC.COLLECTIVE R15, `(.L_x_2745) ;  /* 0x000000000f087348 */ /* 0x000fea0003c00000 */
[----:B------:R0:W1:Y:S02]  /*2c8f0*/  SHFL.IDX P6, R14, R13, R12, R11 ;  /* 0x0000000c0d0e7389 */ /* 0x00006400000c000b */
[----:B01----:R-:W-:Y:S01]  /*2c900*/  ENDCOLLECTIVE ;  /* 0x000000000000791b */ /* 0x003fe20003800000 */
.L_x_2745:
        /* <DEDUP_REMOVED lines=8> */
.L_x_2746:
[----:B------:R-:W-:Y:S02]  /*2c990*/  IMAD.MOV.U32 R13, RZ, RZ, R29 ;  /* 0x000000ffff0d7224 */ /* 0x000fe400078e001d */
[----:B------:R-:W-:Y:S02]  /*2c9a0*/  IMAD.MOV.U32 R12, RZ, RZ, R0 ;  /* 0x000000ffff0c7224 */ /* 0x000fe400078e0000 */
[----:B------:R-:W-:-:S07]  /*2c9b0*/  IMAD.MOV.U32 R27, RZ, RZ, R14 ;  /* 0x000000ffff1b7224 */ /* 0x000fce00078e000e */
[----:B------:R-:W-:Y:S05]  /*2c9c0*/  WARPSYNC.COLLECTIVE R15, `(.L_x_2747) ;  /* 0x000000000f087348 */ /* 0x000fea0003c00000 */
[----:B------:R0:W1:Y:S02]  /*2c9d0*/  SHFL.IDX P6, R14, R13, R12, R11 ;  /* 0x0000000c0d0e7389 */ /* 0x00006400000c000b */
[----:B01----:R-:W-:Y:S01]  /*2c9e0*/  ENDCOLLECTIVE ;  /* 0x000000000000791b */ /* 0x003fe20003800000 */
.L_x_2747:
        /* <DEDUP_REMOVED lines=8> */
.L_x_2748:
[----:B------:R-:W-:Y:S02]  /*2ca70*/  IMAD.MOV.U32 R13, RZ, RZ, R31 ;  /* 0x000000ffff0d7224 */ /* 0x000fe400078e001f */
[----:B------:R-:W-:Y:S02]  /*2ca80*/  IMAD.MOV.U32 R12, RZ, RZ, R0 ;  /* 0x000000ffff0c7224 */ /* 0x000fe400078e0000 */
[----:B------:R-:W-:-:S07]  /*2ca90*/  IMAD.MOV.U32 R29, RZ, RZ, R14 ;  /* 0x000000ffff1d7224 */ /* 0x000fce00078e000e */
[----:B------:R-:W-:Y:S05]  /*2caa0*/  WARPSYNC.COLLECTIVE R15, `(.L_x_2749) ;  /* 0x000000000f087348 */ /* 0x000fea0003c00000 */
[----:B------:R0:W1:Y:S02]  /*2cab0*/  SHFL.IDX P6, R14, R13, R12, R11 ;  /* 0x0000000c0d0e7389 */ /* 0x00006400000c000b */
[----:B01----:R-:W-:Y:S01]  /*2cac0*/  ENDCOLLECTIVE ;  /* 0x000000000000791b */ /* 0x003fe20003800000 */
.L_x_2749:
        /* <DEDUP_REMOVED lines=8> */
.L_x_2750:
[----:B------:R-:W-:Y:S02]  /*2cb50*/  IMAD.MOV.U32 R13, RZ, RZ, R33 ;  /* 0x000000ffff0d7224 */ /* 0x000fe400078e0021 */
[----:B------:R-:W-:Y:S02]  /*2cb60*/  IMAD.MOV.U32 R12, RZ, RZ, R0 ;  /* 0x000000ffff0c7224 */ /* 0x000fe400078e0000 */
[----:B------:R-:W-:-:S07]  /*2cb70*/  IMAD.MOV.U32 R40, RZ, RZ, R14 ;  /* 0x000000ffff287224 */ /* 0x000fce00078e000e */
[----:B------:R-:W-:Y:S05]  /*2cb80*/  WARPSYNC.COLLECTIVE R15, `(.L_x_2751) ;  /* 0x000000000f087348 */ /* 0x000fea0003c00000 */
[----:B------:R0:W1:Y:S02]  /*2cb90*/  SHFL.IDX P6, R14, R13, R12, R11 ;  /* 0x0000000c0d0e7389 */ /* 0x00006400000c000b */
[----:B01----:R-:W-:Y:S01]  /*2cba0*/  ENDCOLLECTIVE ;  /* 0x000000000000791b */ /* 0x003fe20003800000 */
.L_x_2751:
[----:B------:R-:W-:Y:S02]  /*2cbb0*/  IMAD.MOV.U32 R13, RZ, RZ, R42 ;  /* 0x000000ffff0d7224 */ /* 0x000fe400078e002a */
[----:B------:R-:W-:Y:S01]  /*2cbc0*/  IMAD.MOV.U32 R12, RZ, RZ, R5 ;  /* 0x000000ffff0c7224 */ /* 0x000fe200078e0005 */
[----:B------:R-:W-:-:S07]  /*2cbd0*/  MOV R33, R14 ;  /* 0x0000000e00217202 */ /* 0x000fce0000000f00 */
[----:B------:R-:W-:Y:S05]  /*2cbe0*/  WARPSYNC.COLLECTIVE R15, `(.L_x_2752) ;  /* 0x000000000f087348 */ /* 0x000fea0003c00000 */
[----:B------:R0:W1:Y:S02]  /*2cbf0*/  SHFL.IDX P6, R14, R13, R12, R11 ;  /* 0x0000000c0d0e7389 */ /* 0x00006400000c000b */
[----:B01----:R-:W-:Y:S01]  /*2cc00*/  ENDCOLLECTIVE ;  /* 0x000000000000791b */ /* 0x003fe20003800000 */
.L_x_2752:
[----:B------:R-:W-:Y:S02]  /*2cc10*/  IMAD.MOV.U32 R13, RZ, RZ, R35 ;  /* 0x000000ffff0d7224 */ /* 0x000fe400078e0023 */
[----:B------:R-:W-:Y:S02]  /*2cc20*/  IMAD.MOV.U32 R12, RZ, RZ, R0 ;  /* 0x000000ffff0c7224 */ /* 0x000fe400078e0000 */
[----:B------:R-:W-:-:S07]  /*2cc30*/  IMAD.MOV.U32 R42, RZ, RZ, R14 ;  /* 0x000000ffff2a7224 */ /* 0x000fce00078e000e */
[----:B------:R-:W-:Y:S05]  /*2cc40*/  WARPSYNC.COLLECTIVE R15, `(.L_x_2753) ;  /* 0x000000000f087348 */ /* 0x000fea0003c00000 */
[----:B------:R0:W1:Y:S02]  /*2cc50*/  SHFL.IDX P6, R14, R13, R12, R11 ;  /* 0x0000000c0d0e7389 */ /* 0x00006400000c000b */
[----:B01----:R-:W-:Y:S01]  /*2cc60*/  ENDCOLLECTIVE ;  /* 0x000000000000791b */ /* 0x003fe20003800000 */
.L_x_2753:
[----:B------:R-:W-:Y:S02]  /*2cc70*/  IMAD.MOV.U32 R13, RZ, RZ, R44 ;  /* 0x000000ffff0d7224 */ /* 0x000fe400078e002c */
[----:B------:R-:W-:Y:S02]  /*2cc80*/  IMAD.MOV.U32 R12, RZ, RZ, R5 ;  /* 0x000000ffff0c7224 */ /* 0x000fe400078e0005 */
[----:B------:R-:W-:-:S07]  /*2cc90*/  IMAD.MOV.U32 R46, RZ, RZ, R14 ;  /* 0x000000ffff2e7224 */ /* 0x000fce00078e000e */
[----:B------:R-:W-:Y:S05]  /*2cca0*/  WARPSYNC.COLLECTIVE R15, `(.L_x_2754) ;  /* 0x000000000f087348 */ /* 0x000fea0003c00000 */
[----:B------:R0:W1:Y:S02]  /*2ccb0*/  SHFL.IDX P6, R14, R13, R12, R11 ;  /* 0x0000000c0d0e7389 */ /* 0x00006400000c000b */
[----:B01----:R-:W-:Y:S01]  /*2ccc0*/  ENDCOLLECTIVE ;  /* 0x000000000000791b */ /* 0x003fe20003800000 */
.L_x_2754:
[----:B------:R-:W-:Y:S01]  /*2ccd0*/  MOV R13, R37 ;  /* 0x00000025000d7202 */ /* 0x000fe20000000f00 */
[----:B------:R-:W-:Y:S02]  /*2cce0*/  IMAD.MOV.U32 R12, RZ, RZ, R0 ;  /* 0x000000ffff0c7224 */ /* 0x000fe400078e0000 */
[----:B------:R-:W-:-:S07]  /*2ccf0*/  IMAD.MOV.U32 R35, RZ, RZ, R14 ;  /* 0x000000ffff237224 */ /* 0x000fce00078e000e */
[----:B------:R-:W-:Y:S05]  /*2cd00*/  WARPSYNC.COLLECTIVE R15, `(.L_x_2755) ;  /* 0x000000000f087348 */ /* 0x000fea0003c00000 */
[----:B------:R0:W1:Y:S02]  /*2cd10*/  SHFL.IDX P6, R14, R13, R12, R11 ;  /* 0x0000000c0d0e7389 */ /* 0x00006400000c000b */
[----:B01----:R-:W-:Y:S01]  /*2cd20*/  ENDCOLLECTIVE ;  /* 0x000000000000791b */ /* 0x003fe20003800000 */
.L_x_2755:
        /* <DEDUP_REMOVED lines=8> */
.L_x_2756:
[----:B------:R-:W-:Y:S02]  /*2cdb0*/  IMAD.MOV.U32 R13, RZ, RZ, R39 ;  /* 0x000000ffff0d7224 */ /* 0x000fe400078e0027 */
[----:B------:R-:W-:Y:S02]  /*2cdc0*/  IMAD.MOV.U32 R12, RZ, RZ, R0 ;  /* 0x000000ffff0c7224 */ /* 0x000fe400078e0000 */
[----:B------:R-:W-:-:S07]  /*2cdd0*/  IMAD.MOV.U32 R37, RZ, RZ, R14 ;  /* 0x000000ffff257224 */ /* 0x000fce00078e000e */
[----:B------:R-:W-:Y:S05]  /*2cde0*/  WARPSYNC.COLLECTIVE R15, `(.L_x_2757) ;  /* 0x000000000f087348 */ /* 0x000fea0003c00000 */
[----:B------:R0:W1:Y:S02]  /*2cdf0*/  SHFL.IDX P6, R14, R13, R12, R11 ;  /* 0x0000000c0d0e7389 */ /* 0x00006400000c000b */
[----:B01----:R-:W-:Y:S01]  /*2ce00*/  ENDCOLLECTIVE ;  /* 0x000000000000791b */ /* 0x003fe20003800000 */
.L_x_2757:
        /* <DEDUP_REMOVED lines=8> */
.L_x_2758:
[----:B------:R-:W-:Y:S02]  /*2ce90*/  IMAD.MOV.U32 R13, RZ, RZ, R41 ;  /* 0x000000ffff0d7224 */ /* 0x000fe400078e0029 */
[----:B------:R-:W-:Y:S02]  /*2cea0*/  IMAD.MOV.U32 R12, RZ, RZ, R0 ;  /* 0x000000ffff0c7224 */ /* 0x000fe400078e0000 */
[----:B------:R-:W-:-:S07]  /*2ceb0*/  IMAD.MOV.U32 R39, RZ, RZ, R14 ;  /* 0x000000ffff277224 */ /* 0x000fce00078e000e */
[----:B------:R-:W-:Y:S05]  /*2cec0*/  WARPSYNC.COLLECTIVE R15, `(.L_x_2759) ;  /* 0x000000000f087348 */ /* 0x000fea0003c00000 */
[----:B------:R0:W1:Y:S02]  /*2ced0*/  SHFL.IDX P6, R14, R13, R12, R11 ;  /* 0x0000000c0d0e7389 */ /* 0x00006400000c000b */
[----:B01----:R-:W-:Y:S01]  /*2cee0*/  ENDCOLLECTIVE ;  /* 0x000000000000791b */ /* 0x003fe20003800000 */
.L_x_2759:
        /* <DEDUP_REMOVED lines=8> */
.L_x_2760:
[----:B------:R-:W-:Y:S02]  /*2cf70*/  IMAD.MOV.U32 R13, RZ, RZ, R43 ;  /* 0x000000ffff0d7224 */ /* 0x000fe400078e002b */
[----:B------:R-:W-:Y:S02]  /*2cf80*/  IMAD.MOV.U32 R12, RZ, RZ, R0 ;  /* 0x000000ffff0c7224 */ /* 0x000fe400078e0000 */
[----:B------:R-:W-:-:S07]  /*2cf90*/  IMAD.MOV.U32 R41, RZ, RZ, R14 ;  /* 0x000000ffff297224 */ /* 0x000fce00078e000e */
[----:B------:R-:W-:Y:S05]  /*2cfa0*/  WARPSYNC.COLLECTIVE R15, `(.L_x_2761) ;  /* 0x000000000f087348 */ /* 0x000fea0003c00000 */
[----:B------:R0:W1:Y:S02]  /*2cfb0*/  SHFL.IDX P6, R14, R13, R12, R11 ;  /* 0x0000000c0d0e7389 */ /* 0x00006400000c000b */
[----:B01----:R-:W-:Y:S01]  /*2cfc0*/  ENDCOLLECTIVE ;  /* 0x000000000000791b */ /* 0x003fe20003800000 */
.L_x_2761:
        /* <DEDUP_REMOVED lines=8> */
.L_x_2762:
[----:B------:R-:W-:Y:S02]  /*2d050*/  IMAD.MOV.U32 R13, RZ, RZ, R45 ;  /* 0x000000ffff0d7224 */ /* 0x000fe400078e002d */
[----:B------:R-:W-:Y:S02]  /*2d060*/  IMAD.MOV.U32 R12, RZ, RZ, R0 ;  /* 0x000000ffff0c7224 */ /* 0x000fe400078e0000 */
[----:B------:R-:W-:-:S07]  /*2d070*/  IMAD.MOV.U32 R43, RZ, RZ, R14 ;  /* 0x000000ffff2b7224 */ /* 0x000fce00078e000e */
[----:B------:R-:W-:Y:S05]  /*2d080*/  WARPSYNC.COLLECTIVE R15, `(.L_x_2763) ;  /* 0x000000000f087348 */ /* 0x000fea0003c00000 */
[----:B------:R0:W1:Y:S02]  /*2d090*/  SHFL.IDX P6, R14, R13, R12, R11 ;  /* 0x0000000c0d0e7389 */ /* 0x00006400000c000b */
[----:B01----:R-:W-:Y:S01]  /*2d0a0*/  ENDCOLLECTIVE ;  /* 0x000000000000791b */ /* 0x003fe20003800000 */
.L_x_2763:
        /* <DEDUP_REMOVED lines=8> */
.L_x_2764:
[----:B------:R-:W-:Y:S01]  /*2d130*/  MOV R13, R47 ;  /* 0x0000002f000d7202 */ /* 0x000fe20000000f00 */
[----:B------:R-:W-:Y:S02]  /*2d140*/  IMAD.MOV.U32 R12, RZ, RZ, R0 ;  /* 0x000000ffff0c7224 */ /* 0x000fe400078e0000 */
[----:B------:R-:W-:-:S07]  /*2d150*/  IMAD.MOV.U32 R45, RZ, RZ, R14 ;  /* 0x000000ffff2d7224 */ /* 0x000fce00078e000e */
[----:B------:R-:W-:Y:S05]  /*2d160*/  WARPSYNC.COLLECTIVE R15, `(.L_x_2765) ;  /* 0x000000000f087348 */ /* 0x000fea0003c00000 */
[----:B------:R0:W1:Y:S02]  /*2d170*/  SHFL.IDX P6, R14, R13, R12, R11 ;  /* 0x0000000c0d0e7389 */ /* 0x00006400000c000b */
[----:B01----:R-:W-:Y:S01]  /*2d180*/  ENDCOLLECTIVE ;  /* 0x000000000000791b */ /* 0x003fe20003800000 */
.L_x_2765:
        /* <DEDUP_REMOVED lines=8> */
.L_x_2766:
[----:B------:R-:W-:Y:S02]  /*2d210*/  IMAD.MOV.U32 R13, RZ, RZ, R49 ;  /* 0x000000ffff0d7224 */ /* 0x000fe400078e0031 */
[----:B------:R-:W-:Y:S02]  /*2d220*/  IMAD.MOV.U32 R12, RZ, RZ, R0 ;  /* 0x000000ffff0c7224 */ /* 0x000fe400078e0000 */
[----:B------:R-:W-:-:S07]  /*2d230*/  IMAD.MOV.U32 R47, RZ, RZ, R14 ;  /* 0x000000ffff2f7224 */ /* 0x000fce00078e000e */
[----:B------:R-:W-:Y:S05]  /*2d240*/  WARPSYNC.COLLECTIVE R15, `(.L_x_2767) ;  /* 0x000000000f087348 */ /* 0x000fea0003c00000 */
[----:B------:R0:W1:Y:S02]  /*2d250*/  SHFL.IDX P6, R14, R13, R12, R11 ;  /* 0x0000000c0d0e7389 */ /* 0x00006400000c000b */
[----:B01----:R-:W-:Y:S01]  /*2d260*/  ENDCOLLECTIVE ;  /* 0x000000000000791b */ /* 0x003fe20003800000 */
.L_x_2767:
        /* <DEDUP_REMOVED lines=8> */
.L_x_2768:
[----:B------:R-:W-:Y:S02]  /*2d2f0*/  IMAD.MOV.U32 R13, RZ, RZ, R51 ;  /* 0x000000ffff0d7224 */ /* 0x000fe400078e0033 */
[----:B------:R-:W-:Y:S02]  /*2d300*/  IMAD.MOV.U32 R12, RZ, RZ, R0 ;  /* 0x000000ffff0c7224 */ /* 0x000fe400078e0000 */
[----:B------:R-:W-:-:S07]  /*2d310*/  IMAD.MOV.U32 R49, RZ, RZ, R14 ;  /* 0x000000ffff317224 */ /* 0x000fce00078e000e */
[----:B------:R-:W-:Y:S05]  /*2d320*/  WARPSYNC.COLLECTIVE R15, `(.L_x_2769) ;  /* 0x000000000f087348 */ /* 0x000fea0003c00000 */
[----:B------:R0:W1:Y:S02]  /*2d330*/  SHFL.IDX P6, R14, R13, R12, R11 ;  /* 0x0000000c0d0e7389 */ /* 0x00006400000c000b */
[----:B01----:R-:W-:Y:S01]  /*2d340*/  ENDCOLLECTIVE ;  /* 0x000000000000791b */ /* 0x003fe20003800000 */
.L_x_2769:
        /* <DEDUP_REMOVED lines=8> */
.L_x_2770:
[----:B------:R-:W-:Y:S02]  /*2d3d0*/  IMAD.MOV.U32 R13, RZ, RZ, R53 ;  /* 0x000000ffff0d7224 */ /* 0x000fe400078e0035 */
[----:B------:R-:W-:Y:S02]  /*2d3e0*/  IMAD.MOV.U32 R12, RZ, RZ, R0 ;  /* 0x000000ffff0c7224 */ /* 0x000fe400078e0000 */
[----:B------:R-:W-:-:S07]  /*2d3f0*/  IMAD.MOV.U32 R78, RZ, RZ, R14 ;  /* 0x000000ffff4e7224 */ /* 0x000fce00078e000e */
[----:B------:R-:W-:Y:S05]  /*2d400*/  WARPSYNC.COLLECTIVE R15, `(.L_x_2771) ;  /* 0x000000000f087348 */ /* 0x000fea0003c00000 */
[----:B------:R0:W1:Y:S02]  /*2d410*/  SHFL.IDX P6, R14, R13, R12, R11 ;  /* 0x0000000c0d0e7389 */ /* 0x00006400000c000b */
[----:B01----:R-:W-:Y:S01]  /*2d420*/  ENDCOLLECTIVE ;  /* 0x000000000000791b */ /* 0x003fe20003800000 */
.L_x_2771:
[----:B------:R-:W-:Y:S01]  /*2d430*/  SEL R7, R78, R51, P0 ;  /* 0x000000334e077207 */ /* 0x000fe20000000000 */
[----:B------:R-:W-:Y:S02]  /*2d440*/  IMAD.MOV.U32 R13, RZ, RZ, R80 ;  /* 0x000000ffff0d7224 */ /* 0x000fe400078e0050 */
[----:B------:R-:W-:Y:S01]  /*2d450*/  IMAD.MOV.U32 R12, RZ, RZ, R5 ;  /* 0x000000ffff0c7224 */ /* 0x000fe200078e0005 */
[----:B------:R-:W-:-:S07]  /*2d460*/  MOV R53, R14 ;  /* 0x0000000e00357202 */ /* 0x000fce0000000f00 */
[----:B------:R-:W-:Y:S05]  /*2d470*/  WARPSYNC.COLLECTIVE R15, `(.L_x_2772) ;  /* 0x000000000f087348 */ /* 0x000fea0003c00000 */
[----:B------:R0:W1:Y:S02]  /*2d480*/  SHFL.IDX P6, R14, R13, R12, R11 ;  /* 0x0000000c0d0e7389 */ /* 0x00006400000c000b */
[----:B01----:R-:W-:Y:S01]  /*2d490*/  ENDCOLLECTIVE ;  /* 0x000000000000791b */ /* 0x003fe20003800000 */
.L_x_2772:
[----:B------:R-:W-:Y:S02]  /*2d4a0*/  IMAD.MOV.U32 R13, RZ, RZ, R55 ;  /* 0x000000ffff0d7224 */ /* 0x000fe400078e0037 */
[----:B------:R-:W-:Y:S02]  /*2d4b0*/  IMAD.MOV.U32 R12, RZ, RZ, R0 ;  /* 0x000000ffff0c7224 */ /* 0x000fe400078e0000 */
[----:B------:R-:W-:-:S07]  /*2d4c0*/  IMAD.MOV.U32 R80, RZ, RZ, R14 ;  /* 0x000000ffff507224 */ /* 0x000fce00078e000e */
[----:B------:R-:W-:Y:S05]  /*2d4d0*/  WARPSYNC.COLLECTIVE R15, `(.L_x_2773) ;  /* 0x000000000f087348 */ /* 0x000fea0003c00000 */
[----:B------:R0:W1:Y:S02]  /*2d4e0*/  SHFL.IDX P6, R14, R13, R12, R11 ;  /* 0x0000000c0d0e7389 */ /* 0x00006400000c000b */
[----:B01----:R-:W-:Y:S01]  /*2d4f0*/  ENDCOLLECTIVE ;  /* 0x000000000000791b */ /* 0x003fe20003800000 */
.L_x_2773:
[----:B------:R-:W-:Y:S01]  /*2d500*/  SEL R9, R53, R80, P0 ;  /* 0x0000005035097207 */ /* 0x000fe20000000000 */
[----:B------:R-:W-:Y:S02]  /*2d510*/  IMAD.MOV.U32 R13, RZ, RZ, R82 ;  /* 0x000000ffff0d7224 */ /* 0x000fe400078e0052 */
[----:B------:R-:W-:Y:S02]  /*2d520*/  IMAD.MOV.U32 R12, RZ, RZ, R5 ;  /* 0x000000ffff0c7224 */ /* 0x000fe400078e0005 */
[----:B------:R-:W-:-:S07]  /*2d530*/  IMAD.MOV.U32 R55, RZ, RZ, R14 ;  /* 0x000000ffff377224 */ /* 0x000fce00078e000e */
[----:B------:R-:W-:Y:S05]  /*2d540*/  WARPSYNC.COLLECTIVE R15, `(.L_x_2774) ;  /* 0x000000000f087348 */ /* 0x000fea0003c00000 */
[----:B------:R0:W1:Y:S02]  /*2d550*/  SHFL.IDX P6, R14, R13, R12, R11 ;  /* 0x0000000c0d0e7389 */ /* 0x00006400000c000b */
[----:B01----:R-:W-:Y:S01]  /*2d560*/  ENDCOLLECTIVE ;  /* 0x000000000000791b */ /* 0x003fe20003800000 */
.L_x_2774:
[----:B------:R-:W-:Y:S01]  /*2d570*/  MOV R13, R57 ;  /* 0x00000039000d7202 */ /* 0x000fe20000000f00 */
[----:B------:R-:W-:Y:S02]  /*2d580*/  IMAD.MOV.U32 R12, RZ, RZ, R0 ;  /* 0x000000ffff0c7224 */ /* 0x000fe400078e0000 */
[----:B------:R-:W-:-:S07]  /*2d590*/  IMAD.MOV.U32 R82, RZ, RZ, R14 ;  /* 0x000000ffff527224 */ /* 0x000fce00078e000e */
[----:B------:R-:W-:Y:S05]  /*2d5a0*/  WARPSYNC.COLLECTIVE R15, `(.L_x_2775) ;  /* 0x000000000f087348 */ /* 0x000fea0003c00000 */
[----:B------:R0:W1:Y:S02]  /*2d5b0*/  SHFL.IDX P6, R14, R13, R12, R11 ;  /* 0x0000000c0d0e7389 */ /* 0x00006400000c000b */
[----:B01----:R-:W-:Y:S01]  /*2d5c0*/  ENDCOLLECTIVE ;  /* 0x000000000000791b */ /* 0x003fe20003800000 */
.L_x_2775:
        /* <DEDUP_REMOVED lines=8> */
.L_x_2776:
[----:B------:R-:W-:Y:S02]  /*2d650*/  IMAD.MOV.U32 R13, RZ, RZ, R59 ;  /* 0x000000ffff0d7224 */ /* 0x000fe400078e003b */
[----:B------:R-:W-:Y:S02]  /*2d660*/  IMAD.MOV.U32 R12, RZ, RZ, R0 ;  /* 0x000000ffff0c7224 */ /* 0x000fe400078e0000 */
[----:B------:R-:W-:-:S07]  /*2d670*/  IMAD.MOV.U32 R84, RZ, RZ, R14 ;  /* 0x000000ffff547224 */ /* 0x000fce00078e000e */
[----:B------:R-:W-:Y:S05]  /*2d680*/  WARPSYNC.COLLECTIVE R15, `(.L_x_2777) ;  /* 0x000000000f087348 */ /* 0x000fea0003c00000 */
[----:B------:R0:W1:Y:S02]  /*2d690*/  SHFL.IDX P6, R14, R13, R12, R11 ;  /* 0x0000000c0d0e7389 */ /* 0x00006400000c000b */
[----:B01----:R-:W-:Y:S01]  /*2d6a0*/  ENDCOLLECTIVE ;  /* 0x000000000000791b */ /* 0x003fe20003800000 */
.L_x_2777:
[----:B------:R-:W-:Y:S01]  /*2d6b0*/  SEL R29, R57, R84, P0 ;  /* 0x00000054391d7207 */ /* 0x000fe20000000000 */
[----:B------:R-:W-:Y:S01]  /*2d6c0*/  IMAD.MOV.U32 R13, RZ, RZ, R86 ;  /* 0x000000ffff0d7224 */ /* 0x000fe200078e0056 */
[----:B------:R-:W-:Y:S01]  /*2d6d0*/  MOV R12, R5 ;  /* 0x00000005000c7202 */ /* 0x000fe20000000f00 */
[----:B------:R-:W-:-:S07]  /*2d6e0*/  IMAD.MOV.U32 R59, RZ, RZ, R14 ;  /* 0x000000ffff3b7224 */ /* 0x000fce00078e000e */
[----:B------:R-:W-:Y:S05]  /*2d6f0*/  WARPSYNC.COLLECTIVE R15, `(.L_x_2778) ;  /* 0x000000000f087348 */ /* 0x000fea0003c00000 */
[----:B------:R0:W1:Y:S02]  /*2d700*/  SHFL.IDX P6, R14, R13, R12, R11 ;  /* 0x0000000c0d0e7389 */ /* 0x00006400000c000b */
[----:B01----:R-:W-:Y:S01]  /*2d710*/  ENDCOLLECTIVE ;  /* 0x000000000000791b */ /* 0x003fe20003800000 */
.L_x_2778:
[----:B------:R-:W-:Y:S02]  /*2d720*/  IMAD.MOV.U32 R13, RZ, RZ, R61 ;  /* 0x000000ffff0d7224 */ /* 0x000fe400078e003d */
[----:B------:R-:W-:Y:S02]  /*2d730*/  IMAD.MOV.U32 R12, RZ, RZ, R0 ;  /* 0x000000ffff0c7224 */ /* 0x000fe400078e0000 */
[----:B------:R-:W-:-:S07]  /*2d740*/  IMAD.MOV.U32 R86, RZ, RZ, R14 ;  /* 0x000000ffff567224 */ /* 0x000fce00078e000e */
[----:B------:R-:W-:Y:S05]  /*2d750*/  WARPSYNC.COLLECTIVE R15, `(.L_x_2779) ;  /* 0x000000000f087348 */ /* 0x000fea0003c00000 */
[----:B------:R0:W1:Y:S02]  /*2d760*/  SHFL.IDX P6, R14, R13, R12, R11 ;  /* 0x0000000c0d0e7389 */ /* 0x00006400000c000b */
[----:B01----:R-:W-:Y:S01]  /*2d770*/  ENDCOLLECTIVE ;  /* 0x000000000000791b */ /* 0x003fe20003800000 */
.L_x_2779:
[----:B------:R-:W-:Y:S01]  /*2d780*/  SEL R35, R86, R59, P0 ;  /* 0x0000003b56237207 */ /* 0x000fe20000000000 */
[----:B------:R-:W-:Y:S02]  /*2d790*/  IMAD.MOV.U32 R13, RZ, RZ, R88 ;  /* 0x000000ffff0d7224 */ /* 0x000fe400078e0058 */
[----:B------:R-:W-:Y:S02]  /*2d7a0*/  IMAD.MOV.U32 R12, RZ, RZ, R5 ;  /* 0x000000ffff0c7224 */ /* 0x000fe400078e0005 */
[----:B------:R-:W-:-:S07]  /*2d7b0*/  IMAD.MOV.U32 R61, RZ, RZ, R14 ;  /* 0x000000ffff3d7224 */ /* 0x000fce00078e000e */
[----:B------:R-:W-:Y:S05]  /*2d7c0*/  WARPSYNC.COLLECTIVE R15, `(.L_x_2780) ;  /* 0x000000000f087348 */ /* 0x000fea0003c00000 */
[----:B------:R0:W1:Y:S02]  /*2d7d0*/  SHFL.IDX P6, R14, R13, R12, R11 ;  /* 0x0000000c0d0e7389 */ /* 0x00006400000c000b */
[----:B01----:R-:W-:Y:S01]  /*2d7e0*/  ENDCOLLECTIVE ;  /* 0x000000000000791b */ /* 0x003fe20003800000 */
.L_x_2780:
[----:B------:R-:W-:Y:S02]  /*2d7f0*/  IMAD.MOV.U32 R13, RZ, RZ, R63 ;  /* 0x000000ffff0d7224 */ /* 0x000fe400078e003f */
[----:B------:R-:W-:Y:S02]  /*2d800*/  IMAD.MOV.U32 R12, RZ, RZ, R0 ;  /* 0x000000ffff0c7224 */ /* 0x000fe400078e0000 */
[----:B------:R-:W-:-:S07]  /*2d810*/  IMAD.MOV.U32 R88, RZ, RZ, R14 ;  /* 0x000000ffff587224 */ /* 0x000fce00078e000e */
[----:B------:R-:W-:Y:S05]  /*2d820*/  WARPSYNC.COLLECTIVE R15, `(.L_x_2781) ;  /* 0x000000000f087348 */ /* 0x000fea0003c00000 */
[----:B------:R0:W1:Y:S02]  /*2d830*/  SHFL.IDX P6, R14, R13, R12, R11 ;  /* 0x0000000c0d0e7389 */ /* 0x00006400000c000b */
[----:B01----:R-:W-:Y:S01]  /*2d840*/  ENDCOLLECTIVE ;  /* 0x000000000000791b */ /* 0x003fe20003800000 */
.L_x_2781:
        /* <DEDUP_REMOVED lines=8> */
.L_x_2782:
[----:B------:R-:W-:Y:S02]  /*2d8d0*/  IMAD.MOV.U32 R13, RZ, RZ, R65 ;  /* 0x000000ffff0d7224 */ /* 0x000fe400078e0041 */
[----:B------:R-:W-:Y:S02]  /*2d8e0*/  IMAD.MOV.U32 R12, RZ, RZ, R0 ;  /* 0x000000ffff0c7224 */ /* 0x000fe400078e0000 */
[----:B------:R-:W-:-:S07]  /*2d8f0*/  IMAD.MOV.U32 R90, RZ, RZ, R14 ;  /* 0x000000ffff5a7224 */ /* 0x000fce00078e000e */
[----:B------:R-:W-:Y:S05]  /*2d900*/  WARPSYNC.COLLECTIVE R15, `(.L_x_2783) ;  /* 0x000000000f087348 */ /* 0x000fea0003c00000 */
[----:B------:R0:W1:Y:S02]  /*2d910*/  SHFL.IDX P6, R14, R13, R12, R11 ;  /* 0x0000000c0d0e7389 */ /* 0x00006400000c000b */
[----:B01----:R-:W-:Y:S01]  /*2d920*/  ENDCOLLECTIVE ;  /* 0x000000000000791b */ /* 0x003fe20003800000 */
.L_x_2783:
[----:B------:R-:W-:Y:S02]  /*2d930*/  IMAD.MOV.U32 R13, RZ, RZ, R92 ;  /* 0x000000ffff0d7224 */ /* 0x000fe400078e005c */
[----:B------:R-:W-:Y:S02]  /*2d940*/  IMAD.MOV.U32 R12, RZ, RZ, R5 ;  /* 0x000000ffff0c7224 */ /* 0x000fe400078e0005 */
[----:B------:R-:W-:-:S07]  /*2d950*/  IMAD.MOV.U32 R65, RZ, RZ, R14 ;  /* 0x000000ffff417224 */ /* 0x000fce00078e000e */
[----:B------:R-:W-:Y:S05]  /*2d960*/  WARPSYNC.COLLECTIVE R15, `(.L_x_2784) ;  /* 0x000000000f087348 */ /* 0x000fea0003c00000 */
[----:B------:R0:W1:Y:S02]  /*2d970*/  SHFL.IDX P6, R14, R13, R12, R11 ;  /* 0x0000000c0d0e7389 */ /* 0x00006400000c000b */
[----:B01----:R-:W-:Y:S01]  /*2d980*/  ENDCOLLECTIVE ;  /* 0x000000000000791b */ /* 0x003fe20003800000 */
.L_x_2784:
[----:B------:R-:W-:Y:S01]  /*2d990*/  MOV R13, R67 ;  /* 0x00000043000d7202 */ /* 0x000fe20000000f00 */
[----:B------:R-:W-:Y:S02]  /*2d9a0*/  IMAD.MOV.U32 R12, RZ, RZ, R0 ;  /* 0x000000ffff0c7224 */ /* 0x000fe400078e0000 */
[----:B------:R-:W-:-:S07]  /*2d9b0*/  IMAD.MOV.U32 R92, RZ, RZ, R14 ;  /* 0x000000ffff5c7224 */ /* 0x000fce00078e000e */
[----:B------:R-:W-:Y:S05]  /*2d9c0*/  WARPSYNC.COLLECTIVE R15, `(.L_x_2785) ;  /* 0x000000000f087348 */ /* 0x000fea0003c00000 */
[----:B------:R0:W1:Y:S02]  /*2d9d0*/  SHFL.IDX P6, R14, R13, R12, R11 ;  /* 0x0000000c0d0e7389 */ /* 0x00006400000c000b */
[----:B01----:R-:W-:Y:S01]  /*2d9e0*/  ENDCOLLECTIVE ;  /* 0x000000000000791b */ /* 0x003fe20003800000 */
.L_x_2785:
        /* <DEDUP_REMOVED lines=8> */
.L_x_2786:
[----:B------:R-:W-:Y:S02]  /*2da70*/  IMAD.MOV.U32 R13, RZ, RZ, R69 ;  /* 0x000000ffff0d7224 */ /* 0x000fe400078e0045 */
[----:B------:R-:W-:Y:S02]  /*2da80*/  IMAD.MOV.U32 R12, RZ, RZ, R0 ;  /* 0x000000ffff0c7224 */ /* 0x000fe400078e0000 */
[----:B------:R-:W-:-:S07]  /*2da90*/  IMAD.MOV.U32 R94, RZ, RZ, R14 ;  /* 0x000000ffff5e7224 */ /* 0x000fce00078e000e */
[----:B------:R-:W-:Y:S05]  /*2daa0*/  WARPSYNC.COLLECTIVE R15, `(.L_x_2787) ;  /* 0x000000000f087348 */ /* 0x000fea0003c00000 */
[----:B------:R0:W1:Y:S02]  /*2dab0*/  SHFL.IDX P6, R14, R13, R12, R11 ;  /* 0x0000000c0d0e7389 */ /* 0x00006400000c000b */
[----:B01----:R-:W-:Y:S01]  /*2dac0*/  ENDCOLLECTIVE ;  /* 0x000000000000791b */ /* 0x003fe20003800000 */
.L_x_2787:
        /* <DEDUP_REMOVED lines=8> */
.L_x_2788:
[----:B------:R-:W-:Y:S02]  /*2db50*/  IMAD.MOV.U32 R13, RZ, RZ, R71 ;  /* 0x000000ffff0d7224 */ /* 0x000fe400078e0047 */
[----:B------:R-:W-:Y:S02]  /*2db60*/  IMAD.MOV.U32 R12, RZ, RZ, R0 ;  /* 0x000000ffff0c7224 */ /* 0x000fe400078e0000 */
[----:B------:R-:W-:-:S07]  /*2db70*/  IMAD.MOV.U32 R104, RZ, RZ, R14 ;  /* 0x000000ffff687224 */ /* 0x000fce00078e000e */
[----:B------:R-:W-:Y:S05]  /*2db80*/  WARPSYNC.COLLECTIVE R15, `(.L_x_2789) ;  /* 0x000000000f087348 */ /* 0x000fea0003c00000 */
[----:B------:R0:W1:Y:S02]  /*2db90*/  SHFL.IDX P6, R14, R13, R12, R11 ;  /* 0x0000000c0d0e7389 */ /* 0x00006400000c000b */
[----:B01----:R-:W-:Y:S01]  /*2dba0*/  ENDCOLLECTIVE ;  /* 0x000000000000791b */ /* 0x003fe20003800000 */
.L_x_2789:
[----:B------:R-:W-:Y:S01]  /*2dbb0*/  SEL R49, R69, R104, P0 ;  /* 0x0000006845317207 */ /* 0x000fe20000000000 */
[----:B------:R-:W-:Y:S02]  /*2dbc0*/  IMAD.MOV.U32 R13, RZ, RZ, R106 ;  /* 0x000000ffff0d7224 */ /* 0x000fe400078e006a */
[----:B------:R-:W-:Y:S02]  /*2dbd0*/  IMAD.MOV.U32 R12, RZ, RZ, R5 ;  /* 0x000000ffff0c7224 */ /* 0x000fe400078e0005 */
[----:B------:R-:W-:-:S07]  /*2dbe0*/  IMAD.MOV.U32 R71, RZ, RZ, R14 ;  /* 0x000000ffff477224 */ /* 0x000fce00078e000e */
[----:B------:R-:W-:Y:S05]  /*2dbf0*/  WARPSYNC.COLLECTIVE R15, `(.L_x_2790) ;  /* 0x000000000f087348 */ /* 0x000fea0003c00000 */
[----:B------:R0:W1:Y:S02]  /*2dc00*/  SHFL.IDX P6, R14, R13, R12, R11 ;  /* 0x0000000c0d0e7389 */ /* 0x00006400000c000b */
[----:B01----:R-:W-:Y:S01]  /*2dc10*/  ENDCOLLECTIVE ;  /* 0x000000000000791b */ /* 0x003fe20003800000 */
.L_x_2790:
[----:B------:R-:W-:Y:S02]  /*2dc20*/  IMAD.MOV.U32 R13, RZ, RZ, R105 ;  /* 0x000000ffff0d7224 */ /* 0x000fe400078e0069 */
[----:B------:R-:W-:Y:S02]  /*2dc30*/  IMAD.MOV.U32 R12, RZ, RZ, R0 ;  /* 0x000000ffff0c7224 */ /* 0x000fe400078e0000 */
[----:B------:R-:W-:-:S07]  /*2dc40*/  IMAD.MOV.U32 R106, RZ, RZ, R14 ;  /* 0x000000ffff6a7224 */ /* 0x000fce00078e000e */
[----:B------:R-:W-:Y:S05]  /*2dc50*/  WARPSYNC.COLLECTIVE R15, `(.L_x_2791) ;  /* 0x000000000f087348 */ /* 0x000fea0003c00000 */
[----:B------:R0:W1:Y:S02]  /*2dc60*/  SHFL.IDX P6, R14, R13, R12, R11 ;  /* 0x0000000c0d0e7389 */ /* 0x00006400000c000b */
[----:B01----:R-:W-:Y:S01]  /*2dc70*/  ENDCOLLECTIVE ;  /* 0x000000000000791b */ /* 0x003fe20003800000 */
.L_x_2791:
[----:B------:R-:W-:Y:S01]  /*2dc80*/  SEL R55, R106, R71, P0 ;  /* 0x000000476a377207 */ /* 0x000fe20000000000 */
[----:B------:R-:W-:Y:S02]  /*2dc90*/  IMAD.MOV.U32 R13, RZ, RZ, R108 ;  /* 0x000000ffff0d7224 */ /* 0x000fe400078e006c */
[----:B------:R-:W-:Y:S01]  /*2dca0*/  IMAD.MOV.U32 R12, RZ, RZ, R5 ;  /* 0x000000ffff0c7224 */ /* 0x000fe200078e0005 */
[----:B------:R-:W-:-:S07]  /*2dcb0*/  MOV R105, R14 ;  /* 0x0000000e00697202 */ /* 0x000fce0000000f00 */
[----:B------:R-:W-:Y:S05]  /*2dcc0*/  WARPSYNC.COLLECTIVE R15, `(.L_x_2792) ;  /* 0x000000000f087348 */ /* 0x000fea0003c00000 */
[----:B------:R0:W1:Y:S02]  /*2dcd0*/  SHFL.IDX P6, R14, R13, R12, R11 ;  /* 0x0000000c0d0e7389 */ /* 0x00006400000c000b */
[----:B01----:R-:W-:Y:S01]  /*2dce0*/  ENDCOLLECTIVE ;  /* 0x000000000000791b */ /* 0x003fe20003800000 */
.L_x_2792:
[----:B------:R-:W-:Y:S02]  /*2dcf0*/  IMAD.MOV.U32 R13, RZ, RZ, R107 ;  /* 0x000000ffff0d7224 */ /* 0x000fe400078e006b */
[----:B------:R-:W-:Y:S02]  /*2dd00*/  IMAD.MOV.U32 R12, RZ, RZ, R0 ;  /* 0x000000ffff0c7224 */ /* 0x000fe400078e0000 */
[----:B------:R-:W-:-:S07]  /*2dd10*/  IMAD.MOV.U32 R108, RZ, RZ, R14 ;  /* 0x000000ffff6c7224 */ /* 0x000fce00078e000e */
[----:B------:R-:W-:Y:S05]  /*2dd20*/  WARPSYNC.COLLECTIVE R15, `(.L_x_2793) ;  /* 0x000000000f087348 */ /* 0x000fea0003c00000 */
[----:B------:R0:W1:Y:S02]  /*2dd30*/  SHFL.IDX P6, R14, R13, R12, R11 ;  /* 0x0000000c0d0e7389 */ /* 0x00006400000c000b */
[----:B01----:R-:W-:Y:S01]  /*2dd40*/  ENDCOLLECTIVE ;  /* 0x000000000000791b */ /* 0x003fe20003800000 */
.L_x_2793:
[----:B------:R-:W-:Y:S02]  /*2dd50*/  IMAD.MOV.U32 R13, RZ, RZ, R110 ;  /* 0x000000ffff0d7224 */ /* 0x000fe400078e006e */
[----:B------:R-:W-:Y:S02]  /*2dd60*/  IMAD.MOV.U32 R12, RZ, RZ, R5 ;  /* 0x000000ffff0c7224 */ /* 0x000fe400078e0005 */
[----:B------:R-:W-:-:S07]  /*2dd70*/  IMAD.MOV.U32 R107, RZ, RZ, R14 ;  /* 0x000000ffff6b7224 */ /* 0x000fce00078e000e */
[----:B------:R-:W-:Y:S05]  /*2dd80*/  WARPSYNC.COLLECTIVE R15, `(.L_x_2794) ;  /* 0x000000000f087348 */ /* 0x000fea0003c00000 */
[----:B------:R0:W1:Y:S02]  /*2dd90*/  SHFL.IDX P6, R14, R13, R12, R11 ;  /* 0x0000000c0d0e7389 */ /* 0x00006400000c000b */
[----:B01----:R-:W-:Y:S01]  /*2dda0*/  ENDCOLLECTIVE ;  /* 0x000000000000791b */ /* 0x003fe20003800000 */
.L_x_2794:
[----:B------:R-:W-:Y:S01]  /*2ddb0*/  MOV R13, R109 ;  /* 0x0000006d000d7202 */ /* 0x000fe20000000f00 */
[----:B------:R-:W-:Y:S02]  /*2ddc0*/  IMAD.MOV.U32 R12, RZ, RZ, R0 ;  /* 0x000000ffff0c7224 */ /* 0x000fe400078e0000 */
[----:B------:R-:W-:-:S07]  /*2ddd0*/  IMAD.MOV.U32 R110, RZ, RZ, R14 ;  /* 0x000000ffff6e7224 */ /* 0x000fce00078e000e */
[----:B------:R-:W-:Y:S05]  /*2dde0*/  WARPSYNC.COLLECTIVE R15, `(.L_x_2795) ;  /* 0x000000000f087348 */ /* 0x000fea0003c00000 */
[----:B------:R0:W1:Y:S02]  /*2ddf0*/  SHFL.IDX P6, R14, R13, R12, R11 ;  /* 0x0000000c0d0e7389 */ /* 0x00006400000c000b */
[----:B01----:R-:W-:Y:S01]  /*2de00*/  ENDCOLLECTIVE ;  /* 0x000000000000791b */ /* 0x003fe20003800000 */
.L_x_2795:
[----:B------:R-:W-:Y:S01]  /*2de10*/  SEL R61, R107, R110, P0 ;  /* 0x0000006e6b3d7207 */ /* 0x000fe20000000000 */
[----:B------:R-:W-:Y:S02]  /*2de20*/  IMAD.MOV.U32 R13, RZ, RZ, R112 ;  /* 0x000000ffff0d7224 */ /* 0x000fe400078e0070 */
[----:B------:R-:W-:Y:S02]  /*2de30*/  IMAD.MOV.U32 R12, RZ, RZ, R5 ;  /* 0x000000ffff0c7224 */ /* 0x000fe400078e0005 */
[----:B------:R-:W-:-:S07]  /*2de40*/  IMAD.MOV.U32 R109, RZ, RZ, R14 ;  /* 0x000000ffff6d7224 */ /* 0x000fce00078e000e */
[----:B------:R-:W-:Y:S05]  /*2de50*/  WARPSYNC.COLLECTIVE R15, `(.L_x_2796) ;  /* 0x000000000f087348 */ /* 0x000fea0003c00000 */
[----:B------:R0:W1:Y:S02]  /*2de60*/  SHFL.IDX P6, R14, R13, R12, R11 ;  /* 0x0000000c0d0e7389 */ /* 0x00006400000c000b */
[----:B01----:R-:W-:Y:S01]  /*2de70*/  ENDCOLLECTIVE ;  /* 0x000000000000791b */ /* 0x003fe20003800000 */
.L_x_2796:
[----:B------:R-:W-:Y:S02]  /*2de80*/  IMAD.MOV.U32 R13, RZ, RZ, R111 ;  /* 0x000000ffff0d7224 */ /* 0x000fe400078e006f */
[----:B------:R-:W-:Y:S02]  /*2de90*/  IMAD.MOV.U32 R12, RZ, RZ, R0 ;  /* 0x000000ffff0c7224 */ /* 0x000fe400078e0000 */
[----:B------:R-:W-:-:S07]  /*2dea0*/  IMAD.MOV.U32 R112, RZ, RZ, R14 ;  /* 0x000000ffff707224 */ /* 0x000fce00078e000e */
[----:B------:R-:W-:Y:S05]  /*2deb0*/  WARPSYNC.COLLECTIVE R15, `(.L_x_2797) ;  /* 0x000000000f087348 */ /* 0x000fea0003c00000 */
[----:B------:R0:W1:Y:S02]  /*2dec0*/  SHFL.IDX P6, R14, R13, R12, R11 ;  /* 0x0000000c0d0e7389 */ /* 0x00006400000c000b */
[----:B01----:R-:W-:Y:S01]  /*2ded0*/  ENDCOLLECTIVE ;  /* 0x000000000000791b */ /* 0x003fe20003800000 */
.L_x_2797:
        /* <DEDUP_REMOVED lines=8> */
.L_x_2798:
[----:B------:R-:W-:Y:S02]  /*2df60*/  IMAD.MOV.U32 R13, RZ, RZ, R75 ;  /* 0x000000ffff0d7224 */ /* 0x000fe400078e004b */
[----:B------:R-:W-:Y:S02]  /*2df70*/  IMAD.MOV.U32 R12, RZ, RZ, R0 ;  /* 0x000000ffff0c7224 */ /* 0x000fe400078e0000 */
[----:B------:R-:W-:Y:S02]  /*2df80*/  IMAD.MOV.U32 R0, RZ, RZ, RZ ;  /* 0x000000ffff007224 */ /* 0x000fe400078e00ff */
[----:B------:R-:W-:-:S07]  /*2df90*/  IMAD.MOV.U32 R114, RZ, RZ, R14 ;  /* 0x000000ffff727224 */ /* 0x000fce00078e000e */
[----:B------:R-:W-:Y:S05]  /*2dfa0*/  WARPSYNC.COLLECTIVE R15, `(.L_x_2799) ;  /* 0x000000000f087348 */ /* 0x000fea0003c00000 */
[----:B------:R0:W1:Y:S02]  /*2dfb0*/  SHFL.IDX P6, R14, R13, R12, R11 ;  /* 0x0000000c0d0e7389 */ /* 0x00006400000c000b */
[----:B01----:R-:W-:Y:S01]  /*2dfc0*/  ENDCOLLECTIVE ;  /* 0x000000000000791b */ /* 0x003fe20003800000 */
.L_x_2799:
[----:B------:R-:W-:Y:S02]  /*2dfd0*/  IMAD.MOV.U32 R13, RZ, RZ, R2 ;  /* 0x000000ffff0d7224 */ /* 0x000fe400078e0002 */
        /* <DEDUP_REMOVED lines=8> */
.L_x_2800:
        /* <DEDUP_REMOVED lines=14> */
[----:B------:R-:W-:Y:S01]  /*2e140*/  SEL R71, R114, R111, P0 ;  /* 0x0000006f72477207 */ /* 0x000fe20000000000 */
[----:B------:R-:W-:Y:S06]  /*2e150*/  BRA `(.L_x_2801) ;  /* 0xffffff2400f47947 */ /* 0x000fec000383ffff */
.L_x_2539:
[----:B------:R-:W-:Y:S01]  /*2e160*/  IMAD.MOV.U32 R13, RZ, RZ, R3 ;  /* 0x000000ffff0d7224 */ /* 0x000fe200078e0003 */
[----:B------:R-:W-:Y:S01]  /*2e170*/  MOV R12, RZ ;  /* 0x000000ff000c7202 */ /* 0x000fe20000000f00 */
[----:B------:R-:W-:Y:S02]  /*2e180*/  IMAD.MOV.U32 R11, RZ, RZ, 0x181f ;  /* 0x0000181fff0b7424 */ /* 0x000fe400078e00ff */
[----:B------:R-:W-:-:S07]  /*2e190*/  IMAD.MOV.U32 R15, RZ, RZ, -0x1 ;  /* 0xffffffffff0f7424 */ /* 0x000fce00078e00ff */
[----:B0-----:R-:W-:Y:S05]  /*2e1a0*/  WARPSYNC.COLLECTIVE R15, `(.L_x_2802) ;  /* 0x000000000f087348 */ /* 0x001fea0003c00000 */
[----:B------:R1:W2:Y:S02]  /*2e1b0*/  SHFL.IDX P6, R14, R13, R12, R11 ;  /* 0x0000000c0d0e7389 */ /* 0x0002a400000c000b */
[----:B012---:R-:W-:Y:S01]  /*2e1c0*/  ENDCOLLECTIVE ;  /* 0x000000000000791b */ /* 0x007fe20003800000 */
.L_x_2802:
[----:B------:R-:W-:Y:S02]  /*2e1d0*/  IMAD.MOV.U32 R13, RZ, RZ, R2 ;  /* 0x000000ffff0d7224 */ /* 0x000fe400078e0002 */
[----:B------:R-:W-:-:S07]  /*2e1e0*/  IMAD.MOV.U32 R0, RZ, RZ, R14 ;  /* 0x000000ffff007224 */ /* 0x000fce00078e000e */
[----:B------:R-:W-:Y:S05]  /*2e1f0*/  WARPSYNC.COLLECTIVE R15, `(.L_x_2803) ;  /* 0x000000000f087348 */ /* 0x000fea0003c00000 */
[----:B------:R0:W1:Y:S02]  /*2e200*/  SHFL.IDX P6, R14, R13, R12, R11 ;  /* 0x0000000c0d0e7389 */ /* 0x00006400000c000b */
[----:B01----:R-:W-:Y:S01]  /*2e210*/  ENDCOLLECTIVE ;  /* 0x000000000000791b */ /* 0x003fe20003800000 */
.L_x_2803:
[----:B------:R-:W-:Y:S05]  /*2e220*/  BRA `(.L_x_2804) ;  /* 0xffffff4400687947 */ /* 0x000fea000383ffff */
.L_x_2542:
[----:B------:R-:W-:Y:S01]  /*2e230*/  BSSY B1, `(.L_x_2805) ;  /* 0x0000008000017945 */ /* 0x000fe20003800000 */
[----:B----4-:R-:W-:Y:S02]  /*2e240*/  IMAD.MOV.U32 R13, RZ, RZ, R3 ;  /* 0x000000ffff0d7224 */ /* 0x010fe400078e0003 */
[----:B------:R-:W-:Y:S02]  /*2e250*/  IMAD.MOV.U32 R12, RZ, RZ, 0x1 ;  /* 0x00000001ff0c7424 */ /* 0x000fe400078e00ff */
[----:B------:R-:W-:Y:S02]  /*2e260*/  IMAD.MOV.U32 R11, RZ, RZ, 0x181f ;  /* 0x0000181fff0b7424 */ /* 0x000fe400078e00ff */
[----:B------:R-:W-:-:S07]  /*2e270*/  IMAD.MOV.U32 R15, RZ, RZ, -0x1 ;  /* 0xffffffffff0f7424 */ /* 0x000fce00078e00ff */
[----:B0123--:R-:W-:Y:S05]  /*2e280*/  WARPSYNC.COLLECTIVE R15, `(.L_x_2806) ;  /* 0x000000000f087348 */ /* 0x00ffea0003c00000 */
[----:B---3--:R3:W4:Y:S02]  /*2e290*/  SHFL.IDX P6, R14, R13, R12, R11 ;  /* 0x0000000c0d0e7389 */ /* 0x00872400000c000b */
[----:B01234-:R-:W-:Y:S01]  /*2e2a0*/  ENDCOLLECTIVE ;  /* 0x000000000000791b */ /* 0x01ffe20003800000 */
.L_x_2806:
[----:B------:R-:W-:Y:S05]  /*2e2b0*/  BSYNC B1 ;  /* 0x0000000000017941 */ /* 0x000fea0003800000 */
.L_x_2805:
        /* <DEDUP_REMOVED lines=8> */
.L_x_2807:
[----:B------:R-:W-:Y:S05]  /*2e340*/  BRA `(.L_x_2808) ;  /* 0xffffff4400887947 */ /* 0x000fea000383ffff */
.L_x_2545:
        /* <DEDUP_REMOVED lines=8> */
.L_x_2810:
[----:B------:R-:W-:Y:S05]  /*2e3d0*/  BSYNC B1 ;  /* 0x0000000000017941 */ /* 0x000fea0003800000 */
.L_x_2809:
        /* <DEDUP_REMOVED lines=8> */
.L_x_2811:
[----:B------:R-:W-:Y:S05]  /*2e460*/  BRA `(.L_x_2812) ;  /* 0xffffff4400a87947 */ /* 0x000fea000383ffff */
.L_x_2548:
[----:B------:R-:W-:Y:S01]  /*2e470*/  BSSY B1, `(.L_x_2813) ;  /* 0x0000008000017945 */ /* 0x000fe20003800000 */
[----:B0-----:R-:W-:Y:S02]  /*2e480*/  IMAD.MOV.U32 R13, RZ, RZ, R3 ;  /* 0x000000ffff0d7224 */ /* 0x001fe400078e0003 */
[----:B------:R-:W-:Y:S02]  /*2e490*/  IMAD.MOV.U32 R12, RZ, RZ, 0x3 ;  /* 0x00000003ff0c7424 */ /* 0x000fe400078e00ff */
[----:B------:R-:W-:Y:S02]  /*2e4a0*/  IMAD.MOV.U32 R11, RZ, RZ, 0x181f ;  /* 0x0000181fff0b7424 */ /* 0x000fe400078e00ff */
[----:B------:R-:W-:-:S07]  /*2e4b0*/  IMAD.MOV.U32 R15, RZ, RZ, -0x1 ;  /* 0xffffffffff0f7424 */ /* 0x000fce00078e00ff */
[----:B-1234-:R-:W-:Y:S05]  /*2e4c0*/  WARPSYNC.COLLECTIVE R15, `(.L_x_2814) ;  /* 0x000000000f087348 */ /* 0x01efea0003c00000 */
[----:B----4-:R0:W4:Y:S02]  /*2e4d0*/  SHFL.IDX P6, R14, R13, R12, R11 ;  /* 0x0000000c0d0e7389 */ /* 0x01012400000c000b */
[----:B01234-:R-:W-:Y:S01]  /*2e4e0*/  ENDCOLLECTIVE ;  /* 0x000000000000791b */ /* 0x01ffe20003800000 */
.L_x_2814:
[----:B------:R-:W-:Y:S05]  /*2e4f0*/  BSYNC B1 ;  /* 0x0000000000017941 */ /* 0x000fea0003800000 */
.L_x_2813:
        /* <DEDUP_REMOVED lines=8> */
.L_x_2815:
[----:B------:R-:W-:Y:S05]  /*2e580*/  BRA `(.L_x_2816) ;  /* 0xffffff4400c87947 */ /* 0x000fea000383ffff */
.L_x_2565:
[----:B------:R-:W1:Y:S01]  /*2e590*/  S2R R7, SR_TID.X ;  /* 0x0000000000077919 */ /* 0x000e620000002100 */
[----:B------:R-:W-:Y:S01]  /*2e5a0*/  BSSY B1, `(.L_x_2817) ;  /* 0x000000a000017945 */ /* 0x000fe20003800000 */
[----:B------:R-:W-:Y:S02]  /*2e5b0*/  IMAD.MOV.U32 R12, RZ, RZ, RZ ;  /* 0x000000ffff0c7224 */ /* 0x000fe400078e00ff */
[----:B------:R-:W-:Y:S02]  /*2e5c0*/  IMAD.MOV.U32 R11, RZ, RZ, 0x1f ;  /* 0x0000001fff0b7424 */ /* 0x000fe400078e00ff */
[----:B------:R-:W-:Y:S01]  /*2e5d0*/  IMAD.MOV.U32 R15, RZ, RZ, -0x1 ;  /* 0xffffffffff0f7424 */ /* 0x000fe200078e00ff */
[----:B-1----:R-:W-:-:S04]  /*2e5e0*/  SHF.R.U32.HI R7, RZ, 0x5, R7 ;  /* 0x00000005ff077819 */ /* 0x002fc80000011607 */
[----:B------:R-:W-:-:S05]  /*2e5f0*/  LOP3.LUT R7, R7, 0x3, RZ, 0xc0, !PT ;  /* 0x0000000307077812 */ /* 0x000fca00078ec0ff */
[----:B0-----:R-:W-:-:S07]  /*2e600*/  IMAD.MOV.U32 R13, RZ, RZ, R7 ;  /* 0x000000ffff0d7224 */ /* 0x001fce00078e0007 */
[----:B------:R-:W-:Y:S05]  /*2e610*/  WARPSYNC.COLLECTIVE R15, `(.L_x_2818) ;  /* 0x000000000f087348 */ /* 0x000fea0003c00000 */
[----:B------:R0:W1:Y:S02]  /*2e620*/  SHFL.IDX P6, R14, R13, R12, R11 ;  /* 0x0000000c0d0e7389 */ /* 0x00006400000c000b */
[----:B01----:R-:W-:Y:S01]  /*2e630*/  ENDCOLLECTIVE ;  /* 0x000000000000791b */ /* 0x003fe20003800000 */
.L_x_2818:
[----:B------:R-:W-:Y:S05]  /*2e640*/  BSYNC B1 ;  /* 0x0000000000017941 */ /* 0x000fea0003800000 */
.L_x_2817:
[----:B------:R-:W-:Y:S05]  /*2e650*/  BRA `(.L_x_2819) ;  /* 0xffffff5c00c87947 */ /* 0x000fea000383ffff */
.L_x_2567:
[----:B------:R-:W-:Y:S01]  /*2e660*/  BSSY B1, `(.L_x_2820) ;  /* 0x0000006000017945 */ /* 0x000fe20003800000 */
[----:B------:R-:W-:-:S07]  /*2e670*/  IMAD.MOV.U32 R15, RZ, RZ, -0x1 ;  /* 0xffffffffff0f7424 */ /* 0x000fce00078e00ff */
[----:B01----:R-:W-:Y:S05]  /*2e680*/  WARPSYNC.COLLECTIVE R15, `(.L_x_2821) ;  /* 0x000000000f0c7348 */ /* 0x003fea0003c00000 */
[----:B------:R-:W-:Y:S02]  /*2e690*/  ELECT P6, UR62, PT ;  /* 0x00000000003e782f */ /* 0x000fe400038c0000 */
[----:B------:R-:W-:Y:S01]  /*2e6a0*/  MOV R14, UR62 ;  /* 0x0000003e000e7c02 */ /* 0x000fe20008000f00 */
[----:B01----:R-:W-:Y:S10]  /*2e6b0*/  ENDCOLLECTIVE ;  /* 0x000000000000791b */ /* 0x003ff40003800000 */
.L_x_2821:
[----:B------:R-:W-:Y:S05]  /*2e6c0*/  BSYNC B1 ;  /* 0x0000000000017941 */ /* 0x000fea0003800000 */
.L_x_2820:
[----:B------:R-:W-:Y:S05]  /*2e6d0*/  BRA `(.L_x_2566) ;  /* 0xffffff5c00c07947 */ /* 0x000fea000383ffff */
.L_x_2569:
[----:B-1----:R-:W2:Y:S02]  /*2e6e0*/  LDL R3, [R1+0x4] ;  /* 0x0000040001037983 */ /* 0x002ea40000100800 */
[----:B--2---:R1:W2:Y:S02]  /*2e6f0*/  SYNCS.PHASECHK.TRANS64.TRYWAIT P0, [R3+URZ+0x38820], R2 ;  /* 0x03882002030075a7 */ /* 0x0042a4000800017f */
[----:B--2---:R-:W-:Y:S05]  /*2e700*/  @!P0 NANOSLEEP.SYNCS 0x989680 ;  /* 0x009896800000895d */ /* 0x004fea0003900000 */
[----:B------:R-:W2:Y:S02]  /*2e710*/  @!P0 SYNCS.PHASECHK.TRANS64 P0, [R3+URZ+0x38820], R2 ;  /* 0x03882002030085a7 */ /* 0x000ea4000800007f */
[----:B--2---:R-:W-:Y:S05]  /*2e720*/  @!P0 BRA `(.L_x_2569) ;  /* 0xfffffffc00ec8947 */ /* 0x004fea000383ffff */
[----:B------:R-:W-:Y:S05]  /*2e730*/  BRA `(.L_x_2822) ;  /* 0xffffff5c00d07947 */ /* 0x000fea000383ffff */
.L_x_2573:
[----:B-1----:R1:W2:Y:S02]  /*2e740*/  SYNCS.PHASECHK.TRANS64.TRYWAIT P0, [R5+URZ+0x388a0], R8 ;  /* 0x0388a008050075a7 */ /* 0x0022a4000800017f */
[----:B--2---:R-:W-:Y:S05]  /*2e750*/  @!P0 NANOSLEEP.SYNCS 0x989680 ;  /* 0x009896800000895d */ /* 0x004fea0003900000 */
[----:B------:R-:W2:Y:S02]  /*2e760*/  @!P0 SYNCS.PHASECHK.TRANS64 P0, [R5+URZ+0x388a0], R8 ;  /* 0x0388a008050085a7 */ /* 0x000ea4000800007f */
[----:B--2---:R-:W-:Y:S05]  /*2e770*/  @!P0 BRA `(.L_x_2573) ;  /* 0xfffffffc00f08947 */ /* 0x004fea000383ffff */
[----:B------:R-:W-:Y:S05]  /*2e780*/  BRA `(.L_x_2823) ;  /* 0xffffff5c00f87947 */ /* 0x000fea000383ffff */
.L_x_2579:
[----:B--2---:R2:W3:Y:S02]  /*2e790*/  SYNCS.PHASECHK.TRANS64.TRYWAIT P0, [R5+URZ+0x388c0], R8 ;  /* 0x0388c008050075a7 */ /* 0x0044e4000800017f */
[----:B---3--:R-:W-:Y:S05]  /*2e7a0*/  @!P0 NANOSLEEP.SYNCS 0x989680 ;  /* 0x009896800000895d */ /* 0x008fea0003900000 */
[----:B------:R-:W3:Y:S02]  /*2e7b0*/  @!P0 SYNCS.PHASECHK.TRANS64 P0, [R5+URZ+0x388c0], R8 ;  /* 0x0388c008050085a7 */ /* 0x000ee4000800007f */
[----:B---3--:R-:W-:Y:S05]  /*2e7c0*/  @!P0 BRA `(.L_x_2579) ;  /* 0xfffffffc00f08947 */ /* 0x008fea000383ffff */
[----:B------:R-:W-:Y:S05]  /*2e7d0*/  BRA `(.L_x_2824) ;  /* 0xffffff6000bc7947 */ /* 0x000fea000383ffff */
.L_x_2587:
[----:B-1----:R1:W2:Y:S02]  /*2e7e0*/  SYNCS.PHASECHK.TRANS64.TRYWAIT P1, [R6+URZ+0x388a0], R5 ;  /* 0x0388a005060075a7 */ /* 0x0022a4000802017f */
[----:B--2---:R-:W-:Y:S05]  /*2e7f0*/  @!P1 NANOSLEEP.SYNCS 0x989680 ;  /* 0x009896800000995d */ /* 0x004fea0003900000 */
[----:B------:R-:W2:Y:S02]  /*2e800*/  @!P1 SYNCS.PHASECHK.TRANS64 P1, [R6+URZ+0x388a0], R5 ;  /* 0x0388a005060095a7 */ /* 0x000ea4000802007f */
[----:B--2---:R-:W-:Y:S05]  /*2e810*/  @!P1 BRA `(.L_x_2587) ;  /* 0xfffffffc00f09947 */ /* 0x004fea000383ffff */
[----:B------:R-:W-:Y:S05]  /*2e820*/  BRA `(.L_x_2825) ;  /* 0xffffff6400d07947 */ /* 0x000fea000383ffff */
.L_x_2593:
[----:B--2---:R2:W3:Y:S02]  /*2e830*/  SYNCS.PHASECHK.TRANS64.TRYWAIT P1, [R6+URZ+0x388c0], R5 ;  /* 0x0388c005060075a7 */ /* 0x0044e4000802017f */
[----:B---3--:R-:W-:Y:S05]  /*2e840*/  @!P1 NANOSLEEP.SYNCS 0x989680 ;  /* 0x009896800000995d */ /* 0x008fea0003900000 */
[----:B------:R-:W3:Y:S02]  /*2e850*/  @!P1 SYNCS.PHASECHK.TRANS64 P1, [R6+URZ+0x388c0], R5 ;  /* 0x0388c005060095a7 */ /* 0x000ee4000802007f */
[----:B---3--:R-:W-:Y:S05]  /*2e860*/  @!P1 BRA `(.L_x_2593) ;  /* 0xfffffffc00f09947 */ /* 0x008fea000383ffff */
[----:B------:R-:W-:Y:S05]  /*2e870*/  BRA `(.L_x_2826) ;  /* 0xffffff6800907947 */ /* 0x000fea000383ffff */
.L_x_2609:
[----:B------:R-:W1:Y:S01]  /*2e880*/  S2R R4, SR_TID.X ;  /* 0x0000000000047919 */ /* 0x000e620000002100 */
[----:B------:R-:W-:Y:S01]  /*2e890*/  BSSY B0, `(.L_x_2827) ;  /* 0x000000a000007945 */ /* 0x000fe20003800000 */
[----:B------:R-:W-:Y:S01]  /*2e8a0*/  IMAD.MOV.U32 R12, RZ, RZ, RZ ;  /* 0x000000ffff0c7224 */ /* 0x000fe200078e00ff */
[----:B------:R-:W-:Y:S01]  /*2e8b0*/  MOV R15, 0xffffffff ;  /* 0xffffffff000f7802 */ /* 0x000fe20000000f00 */
[----:B------:R-:W-:Y:S01]  /*2e8c0*/  IMAD.MOV.U32 R11, RZ, RZ, 0x1f ;  /* 0x0000001fff0b7424 */ /* 0x000fe200078e00ff */
[----:B-1----:R-:W-:-:S04]  /*2e8d0*/  SHF.R.U32.HI R4, RZ, 0x5, R4 ;  /* 0x00000005ff047819 */ /* 0x002fc80000011604 */
[----:B------:R-:W-:-:S05]  /*2e8e0*/  LOP3.LUT R4, R4, 0x3, RZ, 0xc0, !PT ;  /* 0x0000000304047812 */ /* 0x000fca00078ec0ff */
[----:B0-----:R-:W-:-:S07]  /*2e8f0*/  IMAD.MOV.U32 R13, RZ, RZ, R4 ;  /* 0x000000ffff0d7224 */ /* 0x001fce00078e0004 */
[----:B--2---:R-:W-:Y:S05]  /*2e900*/  WARPSYNC.COLLECTIVE R15, `(.L_x_2828) ;  /* 0x000000000f087348 */ /* 0x004fea0003c00000 */
[----:B------:R0:W1:Y:S02]  /*2e910*/  SHFL.IDX P6, R14, R13, R12, R11 ;  /* 0x0000000c0d0e7389 */ /* 0x00006400000c000b */
[----:B012---:R-:W-:Y:S01]  /*2e920*/  ENDCOLLECTIVE ;  /* 0x000000000000791b */ /* 0x007fe20003800000 */
.L_x_2828:
[----:B------:R-:W-:Y:S05]  /*2e930*/  BSYNC B0 ;  /* 0x0000000000007941 */ /* 0x000fea0003800000 */
.L_x_2827:
[----:B------:R-:W-:Y:S05]  /*2e940*/  BRA `(.L_x_2829) ;  /* 0xffffff7400a07947 */ /* 0x000fea000383ffff */
.L_x_2611:
[----:B------:R-:W-:Y:S01]  /*2e950*/  BSSY B0, `(.L_x_2830) ;  /* 0x0000006000007945 */ /* 0x000fe20003800000 */
[----:B------:R-:W-:-:S07]  /*2e960*/  IMAD.MOV.U32 R15, RZ, RZ, -0x1 ;  /* 0xffffffffff0f7424 */ /* 0x000fce00078e00ff */
[----:B012---:R-:W-:Y:S05]  /*2e970*/  WARPSYNC.COLLECTIVE R15, `(.L_x_2831) ;  /* 0x000000000f0c7348 */ /* 0x007fea0003c00000 */
[----:B------:R-:W-:Y:S02]  /*2e980*/  ELECT P6, UR62, PT ;  /* 0x00000000003e782f */ /* 0x000fe400038c0000 */
[----:B------:R-:W-:Y:S01]  /*2e990*/  MOV R14, UR62 ;  /* 0x0000003e000e7c02 */ /* 0x000fe20008000f00 */
[----:B012---:R-:W-:Y:S10]  /*2e9a0*/  ENDCOLLECTIVE ;  /* 0x000000000000791b */ /* 0x007ff40003800000 */
.L_x_2831:
[----:B------:R-:W-:Y:S05]  /*2e9b0*/  BSYNC B0 ;  /* 0x0000000000007941 */ /* 0x000fea0003800000 */
.L_x_2830:
[----:B------:R-:W-:Y:S05]  /*2e9c0*/  BRA `(.L_x_2832) ;  /* 0xffffff7400ac7947 */ /* 0x000fea000383ffff */
.L_x_2613:
[----:B-1----:R1:W2:Y:S02]  /*2e9d0*/  SYNCS.PHASECHK.TRANS64.TRYWAIT P0, [R0+URZ+0x38880], R3 ;  /* 0x03888003000075a7 */ /* 0x0022a4000800017f */
[----:B--2---:R-:W-:Y:S05]  /*2e9e0*/  @!P0 NANOSLEEP.SYNCS 0x989680 ;  /* 0x009896800000895d */ /* 0x004fea0003900000 */
[----:B------:R-:W2:Y:S02]  /*2e9f0*/  @!P0 SYNCS.PHASECHK.TRANS64 P0, [R0+URZ+0x38880], R3 ;  /* 0x03888003000085a7 */ /* 0x000ea4000800007f */
[----:B--2---:R-:W-:Y:S05]  /*2ea00*/  @!P0 BRA `(.L_x_2613) ;  /* 0xfffffffc00f08947 */ /* 0x004fea000383ffff */
[----:B------:R-:W-:Y:S05]  /*2ea10*/  BRA `(.L_x_2833) ;  /* 0xffffff7800247947 */ /* 0x000fea000383ffff */
.L_x_2615:
[----:B--2---:R2:W3:Y:S02]  /*2ea20*/  SYNCS.PHASECHK.TRANS64.TRYWAIT P0, [R0+URZ+0x38840], R3 ;  /* 0x03884003000075a7 */ /* 0x0044e4000800017f */
[----:B---3--:R-:W-:Y:S05]  /*2ea30*/  @!P0 NANOSLEEP.SYNCS 0x989680 ;  /* 0x009896800000895d */ /* 0x008fea0003900000 */
[----:B------:R-:W3:Y:S02]  /*2ea40*/  @!P0 SYNCS.PHASECHK.TRANS64 P0, [R0+URZ+0x38840], R3 ;  /* 0x03884003000085a7 */ /* 0x000ee4000800007f */
[----:B---3--:R-:W-:Y:S05]  /*2ea50*/  @!P0 BRA `(.L_x_2615) ;  /* 0xfffffffc00f08947 */ /* 0x008fea000383ffff */
[----:B------:R-:W-:Y:S05]  /*2ea60*/  BRA `(.L_x_2834) ;  /* 0xffffff7800987947 */ /* 0x000fea000383ffff */
.L_x_2619:
[----:B------:R-:W2:Y:S01]  /*2ea70*/  LDL.LU R11, [R1+0x5c] ;  /* 0x00005c00010b7983 */ /* 0x000ea20000300800 */
[----:B------:R-:W-:Y:S01]  /*2ea80*/  IMAD.MOV.U32 R13, RZ, RZ, R2 ;  /* 0x000000ffff0d7224 */ /* 0x000fe200078e0002 */
[----:B------:R-:W-:Y:S01]  /*2ea90*/  LOP3.LUT R5, R5, 0x7f, RZ, 0xc0, !PT ;  /* 0x0000007f05057812 */ /* 0x000fe200078ec0ff */
[----:B------:R-:W-:Y:S02]  /*2eaa0*/  IMAD.MOV.U32 R12, RZ, RZ, RZ ;  /* 0x000000ffff0c7224 */ /* 0x000fe400078e00ff */
[----:B------:R-:W-:Y:S01]  /*2eab0*/  IMAD.MOV.U32 R15, RZ, RZ, -0x1 ;  /* 0xffffffffff0f7424 */ /* 0x000fe200078e00ff */
[----:B------:R-:W-:-:S05]  /*2eac0*/  SHF.R.U32.HI R7, RZ, 0x3, R5 ;  /* 0x00000003ff077819 */ /* 0x000fca0000011605 */
[----:B------:R-:W-:Y:S02]  /*2ead0*/  IMAD R17, R17, 0x80, R7 ;  /* 0x0000008011117824 */ /* 0x000fe400078e0207 */
[----:B--2---:R-:W-:Y:S02]  /*2eae0*/  IMAD R0, R11, R8, RZ ;  /* 0x000000080b007224 */ /* 0x004fe400078e02ff */
[----:B------:R-:W-:-:S03]  /*2eaf0*/  IMAD.MOV.U32 R11, RZ, RZ, 0x181f ;  /* 0x0000181fff0b7424 */ /* 0x000fc600078e00ff */
[----:B------:R-:W-:-:S13]  /*2eb00*/  ISETP.GE.AND P2, PT, R17, R0, PT ;  /* 0x000000001100720c */ /* 0x000fda0003f46270 */
[----:B-----5:R-:W-:Y:S05]  /*2eb10*/  WARPSYNC.COLLECTIVE R15, `(.L_x_2835) ;  /* 0x000000000f087348 */ /* 0x020fea0003c00000 */
[----:B------:R0:W1:Y:S02]  /*2eb20*/  SHFL.IDX P6, R14, R13, R12, R11 ;  /* 0x0000000c0d0e7389 */ /* 0x00006400000c000b */
[----:B01---5:R-:W-:Y:S01]  /*2eb30*/  ENDCOLLECTIVE ;  /* 0x000000000000791b */ /* 0x023fe20003800000 */
.L_x_2835:
[----:B------:R-:W-:Y:S02]  /*2eb40*/  IMAD.MOV.U32 R13, RZ, RZ, R3 ;  /* 0x000000ffff0d7224 */ /* 0x000fe400078e0003 */
[----:B------:R-:W-:-:S07]  /*2eb50*/  IMAD.MOV.U32 R4, RZ, RZ, R14 ;  /* 0x000000ffff047224 */ /* 0x000fce00078e000e */
[----:B------:R-:W-:Y:S05]  /*2eb60*/  WARPSYNC.COLLECTIVE R15, `(.L_x_2836) ;  /* 0x000000000f087348 */ /* 0x000fea0003c00000 */
[----:B------:R0:W1:Y:S02]  /*2eb70*/  SHFL.IDX P6, R14, R13, R12, R11 ;  /* 0x0000000c0d0e7389 */ /* 0x00006400000c000b */
[----:B01----:R-:W-:Y:S01]  /*2eb80*/  ENDCOLLECTIVE ;  /* 0x000000000000791b */ /* 0x003fe20003800000 */
.L_x_2836:
[----:B------:R-:W-:Y:S02]  /*2eb90*/  IMAD.MOV.U32 R13, RZ, RZ, R2 ;  /* 0x000000ffff0d7224 */ /* 0x000fe400078e0002 */
[----:B------:R-:W-:Y:S02]  /*2eba0*/  IMAD.MOV.U32 R12, RZ, RZ, 0x1 ;  /* 0x00000001ff0c7424 */ /* 0x000fe400078e00ff */
[----:B------:R-:W-:-:S07]  /*2ebb0*/  IMAD.MOV.U32 R5, RZ, RZ, R14 ;  /* 0x000000ffff057224 */ /* 0x000fce00078e000e */
[----:B------:R-:W-:Y:S05]  /*2ebc0*/  WARPSYNC.COLLECTIVE R15, `(.L_x_2837) ;  /* 0x000000000f087348 */ /* 0x000fea0003c00000 */
[----:B------:R0:W1:Y:S02]  /*2ebd0*/  SHFL.IDX P6, R14, R13, R12, R11 ;  /* 0x0000000c0d0e7389 */ /* 0x00006400000c000b */
[----:B01----:R-:W-:Y:S01]  /*2ebe0*/  ENDCOLLECTIVE ;  /* 0x000000000000791b */ /* 0x003fe20003800000 */
.L_x_2837:
[----:B------:R-:W-:-:S04]  /*2ebf0*/  @!P2 IADD3 R5, P3, R10, R5, RZ ;  /* 0x000000050a05a210 */ /* 0x000fc80007f7e0ff */
[----:B------:R-:W-:-:S04]  /*2ec00*/  @!P2 IADD3.X R4, RZ, R4, RZ, P3, !PT ;  /* 0x00000004ff04a210 */ /* 0x000fc80001ffe4ff */
[----:B------:R-:W-:Y:S01]  /*2ec10*/  @!P2 LOP3.LUT R5, R5, R4, RZ, 0x3c, !PT ;  /* 0x000000040505a212 */ /* 0x000fe200078e3cff */
[----:B------:R-:W-:-:S03]  /*2ec20*/  IMAD.MOV.U32 R13, RZ, RZ, R3 ;  /* 0x000000ffff0d7224 */ /* 0x000fc600078e0003 */
[----:B------:R-:W-:-:S04]  /*2ec30*/  @!P2 LOP3.LUT R4, R5, R4, RZ, 0x3c, !PT ;  /* 0x000000040504a212 */ /* 0x000fc800078e3cff */
[----:B------:R-:W-:Y:S01]  /*2ec40*/  @!P2 LOP3.LUT R5, R5, R4, RZ, 0x3c, !PT ;  /* 0x000000040505a212 */ /* 0x000fe200078e3cff */
[----:B------:R-:W-:-:S04]  /*2ec50*/  IMAD.MOV.U32 R7, RZ, RZ, R14 ;  /* 0x000000ffff077224 */ /* 0x000fc800078e000e */
[----:B------:R-:W-:Y:S01]  /*2ec60*/  @!PT LDS RZ, [RZ] ;  /* 0x00000000fffff984 */ /* 0x000fe20000000800 */
[----:B------:R-:W-:Y:S01]  /*2ec70*/  @!PT LDS RZ, [RZ] ;  /* 0x00000000fffff984 */ /* 0x000fe20000000800 */
[----:B------:R-:W-:Y:S01]  /*2ec80*/  @!PT LDS RZ, [RZ] ;  /* 0x00000000fffff984 */ /* 0x000fe20000000800 */
[----:B------:R0:W-:Y:S03]  /*2ec90*/  @!P2 LDGSTS.E.BYPASS.LTC128B.128 [R9+0x20400], desc[UR46][R4.64], !P0 ;  /* 0x204000000409afae */ /* 0x0001e6000c101d6e */
[----:B0-----:R-:W-:Y:S05]  /*2eca0*/  WARPSYNC.COLLECTIVE R15, `(.L_x_2838) ;  /* 0x000000000f087348 */ /* 0x001fea0003c00000 */
[----:B------:R1:W2:Y:S02]  /*2ecb0*/  SHFL.IDX P6, R14, R13, R12, R11 ;  /* 0x0000000c0d0e7389 */ /* 0x0002a400000c000b */
[----:B012---:R-:W-:Y:S01]  /*2ecc0*/  ENDCOLLECTIVE ;  /* 0x000000000000791b */ /* 0x007fe20003800000 */
.L_x_2838:
[----:B------:R-:W-:Y:S01]  /*2ecd0*/  @!PT LDS RZ, [RZ] ;  /* 0x00000000fffff984 */ /* 0x000fe20000000800 */
[----:B------:R-:W-:Y:S01]  /*2ece0*/  @!PT LDS RZ, [RZ] ;  /* 0x00000000fffff984 */ /* 0x000fe20000000800 */
[----:B------:R-:W-:Y:S01]  /*2ecf0*/  @!PT LDS RZ, [RZ] ;  /* 0x00000000fffff984 */ /* 0x000fe20000000800 */
[----:B------:R0:W-:Y:S01]  /*2ed00*/  @!P2 LDGSTS.E.BYPASS.LTC128B.128 [R9+0x24400], desc[UR46][R4.64+0x80], !P1 ;  /* 0x244000800409afae */ /* 0x0001e2000c901d6e */
[----:B------:R-:W-:Y:S01]  /*2ed10*/  IMAD.MOV.U32 R13, RZ, RZ, R2 ;  /* 0x000000ffff0d7224 */ /* 0x000fe200078e0002 */
[----:B------:R-:W-:Y:S01]  /*2ed20*/  MOV R12, 0x2 ;  /* 0x00000002000c7802 */ /* 0x000fe20000000f00 */
[----:B0-----:R-:W-:-:S05]  /*2ed30*/  VIADD R4, R17, 0x10 ;  /* 0x0000001011047836 */ /* 0x001fca0000000000 */
[----:B------:R-:W-:Y:S01]  /*2ed40*/  ISETP.GE.AND P2, PT, R4, R0, PT ;  /* 0x000000000400720c */ /* 0x000fe20003f46270 */
[----:B------:R-:W-:-:S12]  /*2ed50*/  IMAD.MOV.U32 R6, RZ, RZ, R14 ;  /* 0x000000ffff067224 */ /* 0x000fd800078e000e */
[----:B------:R-:W-:Y:S05]  /*2ed60*/  WARPSYNC.COLLECTIVE R15, `(.L_x_2839) ;  /* 0x000000000f087348 */ /* 0x000fea0003c00000 */
[----:B------:R0:W1:Y:S02]  /*2ed70*/  SHFL.IDX P6, R14, R13, R12, R11 ;  /* 0x0000000c0d0e7389 */ /* 0x00006400000c000b */
[----:B01----:R-:W-:Y:S01]  /*2ed80*/  ENDCOLLECTIVE ;  /* 0x000000000000791b */ /* 0x003fe20003800000 */
.L_x_2839:
[----:B------:R-:W-:-:S05]  /*2ed90*/  @!P2 IADD3 R5, P3, R10, R6, RZ ;  /* 0x000000060a05a210 */ /* 0x000fca0007f7e0ff */
[----:B------:R-:W-:Y:S02]  /*2eda0*/  @!P2 IMAD.X R4, RZ, RZ, R7, P3 ;  /* 0x000000ffff04a224 */ /* 0x000fe400018e0607 */
[----:B------:R-:W-:-:S03]  /*2edb0*/  IMAD.MOV.U32 R13, RZ, RZ, R3 ;  /* 0x000000ffff0d7224 */ /* 0x000fc600078e0003 */
[----:B------:R-:W-:-:S04]  /*2edc0*/  @!P2 LOP3.LUT R5, R5, R4, RZ, 0x3c, !PT ;  /* 0x000000040505a212 */ /* 0x000fc800078e3cff */
[----:B------:R-:W-:Y:S01]  /*2edd0*/  @!P2 LOP3.LUT R4, R5, R4, RZ, 0x3c, !PT ;  /* 0x000000040504a212 */ /* 0x000fe200078e3cff */
[----:B------:R-:W-:-:S07]  /*2ede0*/  IMAD.MOV.U32 R6, RZ, RZ, R14 ;  /* 0x000000ffff067224 */ /* 0x000fce00078e000e */
[----:B------:R-:W-:Y:S05]  /*2edf0*/  WARPSYNC.COLLECTIVE R15, `(.L_x_2840) ;  /* 0x000000000f087348 */ /* 0x000fea0003c00000 */
[----:B------:R0:W1:Y:S02]  /*2ee00*/  SHFL.IDX P6, R14, R13, R12, R11 ;  /* 0x0000000c0d0e7389 */ /* 0x00006400000c000b */
[----:B01----:R-:W-:Y:S01]  /*2ee10*/  ENDCOLLECTIVE ;  /* 0x000000000000791b */ /* 0x003fe20003800000 */
.L_x_2840:
[----:B------:R-:W-:-:S05]  /*2ee20*/  @!P2 LOP3.LUT R5, R5, R4, RZ, 0x3c, !PT ;  /* 0x000000040505a212 */ /* 0x000fca00078e3cff */
[----:B------:R-:W-:Y:S01]  /*2ee30*/  @!PT LDS RZ, [RZ] ;  /* 0x00000000fffff984 */ /* 0x000fe20000000800 */
[----:B------:R-:W-:Y:S01]  /*2ee40*/  @!PT LDS RZ, [RZ] ;  /* 0x00000000fffff984 */ /* 0x000fe20000000800 */
[----:B------:R-:W-:Y:S01]  /*2ee50*/  @!PT LDS RZ, [RZ] ;  /* 0x00000000fffff984 */ /* 0x000fe20000000800 */
[----:B------:R-:W-:Y:S04]  /*2ee60*/  @!P2 LDGSTS.E.BYPASS.LTC128B.128 [R9+0x20c00], desc[UR46][R4.64], !P0 ;  /* 0x20c000000409afae */ /* 0x000fe8000c101d6e */
[----:B------:R0:W-:Y:S01]  /*2ee70*/  @!P2 LDGSTS.E.BYPASS.LTC128B.128 [R9+0x24c00], desc[UR46][R4.64+0x80], !P1 ;  /* 0x24c000800409afae */ /* 0x0001e2000c901d6e */
[----:B------:R-:W-:Y:S02]  /*2ee80*/  IMAD.MOV.U32 R13, RZ, RZ, R2 ;  /* 0x000000ffff0d7224 */ /* 0x000fe400078e0002 */
[----:B------:R-:W-:Y:S02]  /*2ee90*/  IMAD.MOV.U32 R12, RZ, RZ, 0x3 ;  /* 0x00000003ff0c7424 */ /* 0x000fe400078e00ff */
[----:B0-----:R-:W-:-:S05]  /*2eea0*/  VIADD R4, R17, 0x20 ;  /* 0x0000002011047836 */ /* 0x001fca0000000000 */
[----:B------:R-:W-:Y:S01]  /*2eeb0*/  ISETP.GE.AND P2, PT, R4, R0, PT ;  /* 0x000000000400720c */ /* 0x000fe20003f46270 */
[----:B------:R-:W-:-:S12]  /*2eec0*/  IMAD.MOV.U32 R4, RZ, RZ, R14 ;  /* 0x000000ffff047224 */ /* 0x000fd800078e000e */
[----:B------:R-:W-:Y:S05]  /*2eed0*/  WARPSYNC.COLLECTIVE R15, `(.L_x_2841) ;  /* 0x000000000f087348 */ /* 0x000fea0003c00000 */
[----:B------:R0:W1:Y:S02]  /*2eee0*/  SHFL.IDX P6, R14, R13, R12, R11 ;  /* 0x0000000c0d0e7389 */ /* 0x00006400000c000b */
[----:B01----:R-:W-:Y:S01]  /*2eef0*/  ENDCOLLECTIVE ;  /* 0x000000000000791b */ /* 0x003fe20003800000 */
.L_x_2841:
[----:B------:R-:W-:Y:S01]  /*2ef00*/  @!P2 IADD3 R5, P3, R10, R4, RZ ;  /* 0x000000040a05a210 */ /* 0x000fe20007f7e0ff */
[----:B------:R-:W-:-:S04]  /*2ef10*/  IMAD.MOV.U32 R13, RZ, RZ, R3 ;  /* 0x000000ffff0d7224 */ /* 0x000fc800078e0003 */
[----:B------:R-:W-:-:S05]  /*2ef20*/  @!P2 IMAD.X R4, RZ, RZ, R6, P3 ;  /* 0x000000ffff04a224 */ /* 0x000fca00018e0606 */
[----:B------:R-:W-:Y:S01]  /*2ef30*/  @!P2 LOP3.LUT R5, R5, R4, RZ, 0x3c, !PT ;  /* 0x000000040505a212 */ /* 0x000fe200078e3cff */
[----:B------:R-:W-:-:S03]  /*2ef40*/  IMAD.MOV.U32 R6, RZ, RZ, R14 ;  /* 0x000000ffff067224 */ /* 0x000fc600078e000e */
[----:B------:R-:W-:-:S07]  /*2ef50*/  @!P2 LOP3.LUT R4, R5, R4, RZ, 0x3c, !PT ;  /* 0x000000040504a212 */ /* 0x000fce00078e3cff */
[----:B------:R-:W-:Y:S05]  /*2ef60*/  WARPSYNC.COLLECTIVE R15, `(.L_x_2842) ;  /* 0x000000000f087348 */ /* 0x000fea0003c00000 */
[----:B------:R0:W1:Y:S02]  /*2ef70*/  SHFL.IDX P6, R14, R13, R12, R11 ;  /* 0x0000000c0d0e7389 */ /* 0x00006400000c000b */
[----:B01----:R-:W-:Y:S01]  /*2ef80*/  ENDCOLLECTIVE ;  /* 0x000000000000791b */ /* 0x003fe20003800000 */
.L_x_2842:
        /* <DEDUP_REMOVED lines=9> */
[----:B------:R-:W-:Y:S02]  /*2f020*/  ISETP.GE.AND P2, PT, R4, R0, PT ;  /* 0x000000000400720c */ /* 0x000fe40003f46270 */
[----:B------:R-:W-:-:S11]  /*2f030*/  MOV R4, R14 ;  /* 0x0000000e00047202 */ /* 0x000fd60000000f00 */
[----:B------:R-:W-:Y:S05]  /*2f040*/  WARPSYNC.COLLECTIVE R15, `(.L_x_2843) ;  /* 0x000000000f087348 */ /* 0x000fea0003c00000 */
[----:B------:R0:W1:Y:S02]  /*2f050*/  SHFL.IDX P6, R14, R13, R12, R11 ;  /* 0x0000000c0d0e7389 */ /* 0x00006400000c000b */
[----:B01----:R-:W-:Y:S01]  /*2f060*/  ENDCOLLECTIVE ;  /* 0x000000000000791b */ /* 0x003fe20003800000 */
.L_x_2843:
        /* <DEDUP_REMOVED lines=9> */
.L_x_2844:
[----:B------:R-:W-:-:S05]  /*2f100*/  @!P2 LOP3.LUT R5, R5, R4, RZ, 0x3c, !PT ;  /* 0x000000040505a212 */ /* 0x000fca00078e3cff */
[----:B------:R-:W-:Y:S01]  /*2f110*/  @!PT LDS RZ, [RZ] ;  /* 0x00000000fffff984 */ /* 0x000fe20000000800 */
[----:B------:R-:W-:Y:S01]  /*2f120*/  @!PT LDS RZ, [RZ] ;  /* 0x00000000fffff984 */ /* 0x000fe20000000800 */
[----:B------:R-:W-:Y:S01]  /*2f130*/  @!PT LDS RZ, [RZ] ;  /* 0x00000000fffff984 */ /* 0x000fe20000000800 */
[----:B------:R-:W-:Y:S04]  /*2f140*/  @!P2 LDGSTS.E.BYPASS.LTC128B.128 [R9+0x21c00], desc[UR46][R4.64], !P0 ;  /* 0x21c000000409afae */ /* 0x000fe8000c101d6e */
[----:B------:R0:W-:Y:S01]  /*2f150*/  @!P2 LDGSTS.E.BYPASS.LTC128B.128 [R9+0x25c00], desc[UR46][R4.64+0x80], !P1 ;  /* 0x25c000800409afae */ /* 0x0001e2000c901d6e */
[----:B------:R-:W-:Y:S01]  /*2f160*/  MOV R13, R2 ;  /* 0x00000002000d7202 */ /* 0x000fe20000000f00 */
[----:B------:R-:W-:Y:S02]  /*2f170*/  IMAD.MOV.U32 R12, RZ, RZ, 0x5 ;  /* 0x00000005ff0c7424 */ /* 0x000fe400078e00ff */
[----:B0-----:R-:W-:-:S05]  /*2f180*/  VIADD R4, R17, 0x40 ;  /* 0x0000004011047836 */ /* 0x001fca0000000000 */
[----:B------:R-:W-:Y:S01]  /*2f190*/  ISETP.GE.AND P2, PT, R4, R0, PT ;  /* 0x000000000400720c */ /* 0x000fe20003f46270 */
[----:B------:R-:W-:-:S12]  /*2f1a0*/  IMAD.MOV.U32 R4, RZ, RZ, R14 ;  /* 0x000000ffff047224 */ /* 0x000fd800078e000e */
[----:B------:R-:W-:Y:S05]  /*2f1b0*/  WARPSYNC.COLLECTIVE R15, `(.L_x_2845) ;  /* 0x000000000f087348 */ /* 0x000fea0003c00000 */
[----:B------:R0:W1:Y:S02]  /*2f1c0*/  SHFL.IDX P6, R14, R13, R12, R11 ;  /* 0x0000000c0d0e7389 */ /* 0x00006400000c000b */
[----:B01----:R-:W-:Y:S01]  /*2f1d0*/  ENDCOLLECTIVE ;  /* 0x000000000000791b */ /* 0x003fe20003800000 */
.L_x_2845:
        /* <DEDUP_REMOVED lines=9> */
.L_x_2846:
        /* <DEDUP_REMOVED lines=14> */
.L_x_2847:
        /* <DEDUP_REMOVED lines=9> */
.L_x_2848:
        /* <DEDUP_REMOVED lines=8> */
[----:B0-----:R-:W-:Y:S01]  /*2f460*/  VIADD R5, R17, 0x60 ;  /* 0x0000006011057836 */ /* 0x001fe20000000000 */
[----:B------:R-:W-:-:S07]  /*2f470*/  MOV R4, R14 ;  /* 0x0000000e00047202 */ /* 0x000fce0000000f00 */
[----:B------:R-:W-:Y:S05]  /*2f480*/  WARPSYNC.COLLECTIVE R15, `(.L_x_2849) ;  /* 0x000000000f087348 */ /* 0x000fea0003c00000 */
[----:B------:R0:W1:Y:S02]  /*2f490*/  SHFL.IDX P6, R14, R13, R12, R11 ;  /* 0x0000000c0d0e7389 */ /* 0x00006400000c000b */
[----:B01----:R-:W-:Y:S01]  /*2f4a0*/  ENDCOLLECTIVE ;  /* 0x000000000000791b */ /* 0x003fe20003800000 */
.L_x_2849:
[----:B------:R-:W-:Y:S01]  /*2f4b0*/  ISETP.GE.AND P2, PT, R5, R0, PT ;  /* 0x000000000500720c */ /* 0x000fe20003f46270 */
[----:B------:R-:W-:-:S12]  /*2f4c0*/  IMAD.MOV.U32 R13, RZ, RZ, R3 ;  /* 0x000000ffff0d7224 */ /* 0x000fd800078e0003 */
[----:B------:R-:W-:-:S05]  /*2f4d0*/  @!P2 IADD3 R5, P3, R10, R4, RZ ;  /* 0x000000040a05a210 */ /* 0x000fca0007f7e0ff */
[----:B------:R-:W-:-:S05]  /*2f4e0*/  @!P2 IMAD.X R4, RZ, RZ, R6, P3 ;  /* 0x000000ffff04a224 */ /* 0x000fca00018e0606 */
[----:B------:R-:W-:-:S04]  /*2f4f0*/  @!P2 LOP3.LUT R5, R5, R4, RZ, 0x3c, !PT ;  /* 0x000000040505a212 */ /* 0x000fc800078e3cff */
        /* <DEDUP_REMOVED lines=11> */
.L_x_2850:
[----:B------:R-:W-:Y:S01]  /*2f5b0*/  IMAD.MOV.U32 R3, RZ, RZ, R14 ;  /* 0x000000ffff037224 */ /* 0x000fe200078e000e */
[----:B------:R-:W-:Y:S06]  /*2f5c0*/  BRA `(.L_x_2851) ;  /* 0xffffff7c00307947 */ /* 0x000fec000383ffff */
.L_x_2624:
[----:B0-----:R-:W3:Y:S02]  /*2f5d0*/  LDL R2, [R1+0x4] ;  /* 0x0000040001027983 */ /* 0x001ee40000100800 */
[----:B---3--:R0:W3:Y:S02]  /*2f5e0*/  SYNCS.PHASECHK.TRANS64.TRYWAIT P0, [R2+URZ+0x38820], R0 ;  /* 0x03882000020075a7 */ /* 0x0080e4000800017f */
[----:B---3--:R-:W-:Y:S05]  /*2f5f0*/  @!P0 NANOSLEEP.SYNCS 0x989680 ;  /* 0x009896800000895d */ /* 0x008fea0003900000 */
[----:B------:R-:W3:Y:S02]  /*2f600*/  @!P0 SYNCS.PHASECHK.TRANS64 P0, [R2+URZ+0x38820], R0 ;  /* 0x03882000020085a7 */ /* 0x000ee4000800007f */
[----:B---3--:R-:W-:Y:S05]  /*2f610*/  @!P0 BRA `(.L_x_2624) ;  /* 0xfffffffc00ec8947 */ /* 0x008fea000383ffff */
[----:B------:R-:W-:Y:S05]  /*2f620*/  BRA `(.L_x_2852) ;  /* 0xffffff7c00a07947 */ /* 0x000fea000383ffff */
.L_x_2630:
[----:B---3--:R3:W4:Y:S02]  /*2f630*/  SYNCS.PHASECHK.TRANS64.TRYWAIT P0, [R6+URZ+0x38880], R5 ;  /* 0x03888005060075a7 */ /* 0x008724000800017f */
[----:B----4-:R-:W-:Y:S05]  /*2f640*/  @!P0 NANOSLEEP.SYNCS 0x989680 ;  /* 0x009896800000895d */ /* 0x010fea0003900000 */
[----:B------:R-:W4:Y:S02]  /*2f650*/  @!P0 SYNCS.PHASECHK.TRANS64 P0, [R6+URZ+0x38880], R5 ;  /* 0x03888005060085a7 */ /* 0x000f24000800007f */
[----:B----4-:R-:W-:Y:S05]  /*2f660*/  @!P0 BRA `(.L_x_2630) ;  /* 0xfffffffc00f08947 */ /* 0x010fea000383ffff */
[----:B------:R-:W-:Y:S05]  /*2f670*/  BRA `(.L_x_2853) ;  /* 0xffffff8000607947 */ /* 0x000fea000383ffff */
.L_x_2636:
[----:B--2---:R2:W4:Y:S02]  /*2f680*/  SYNCS.PHASECHK.TRANS64.TRYWAIT P0, [R6+URZ+0x38840], R5 ;  /* 0x03884005060075a7 */ /* 0x004524000800017f */
[----:B----4-:R-:W-:Y:S05]  /*2f690*/  @!P0 NANOSLEEP.SYNCS 0x989680 ;  /* 0x009896800000895d */ /* 0x010fea0003900000 */
[----:B------:R-:W4:Y:S02]  /*2f6a0*/  @!P0 SYNCS.PHASECHK.TRANS64 P0, [R6+URZ+0x38840], R5 ;  /* 0x03884005060085a7 */ /* 0x000f24000800007f */
[----:B----4-:R-:W-:Y:S05]  /*2f6b0*/  @!P0 BRA `(.L_x_2636) ;  /* 0xfffffffc00f08947 */ /* 0x010fea000383ffff */
[----:B------:R-:W-:Y:S05]  /*2f6c0*/  BRA `(.L_x_2854) ;  /* 0xffffff84002c7947 */ /* 0x000fea000383ffff */
.L_x_2643:
[----:B---3--:R3:W4:Y:S02]  /*2f6d0*/  SYNCS.PHASECHK.TRANS64.TRYWAIT P0, [R3+URZ+0x38870], R4 ;  /* 0x03887004030075a7 */ /* 0x008724000800017f */
[----:B----4-:R-:W-:Y:S05]  /*2f6e0*/  @!P0 NANOSLEEP.SYNCS 0x989680 ;  /* 0x009896800000895d */ /* 0x010fea0003900000 */
[----:B------:R-:W4:Y:S02]  /*2f6f0*/  @!P0 SYNCS.PHASECHK.TRANS64 P0, [R3+URZ+0x38870], R4 ;  /* 0x03887004030085a7 */ /* 0x000f24000800007f */
[----:B----4-:R-:W-:Y:S05]  /*2f700*/  @!P0 BRA `(.L_x_2643) ;  /* 0xfffffffc00f08947 */ /* 0x010fea000383ffff */
[----:B------:R-:W-:Y:S05]  /*2f710*/  BRA `(.L_x_2855) ;  /* 0xffffff8800107947 */ /* 0x000fea000383ffff */
.L_x_2645:
[----:B---3--:R3:W4:Y:S02]  /*2f720*/  SYNCS.PHASECHK.TRANS64.TRYWAIT P0, [R3+URZ+0x38860], R4 ;  /* 0x03886004030075a7 */ /* 0x008724000800017f */
[----:B----4-:R-:W-:Y:S05]  /*2f730*/  @!P0 NANOSLEEP.SYNCS 0x989680 ;  /* 0x009896800000895d */ /* 0x010fea0003900000 */
[----:B------:R-:W4:Y:S02]  /*2f740*/  @!P0 SYNCS.PHASECHK.TRANS64 P0, [R3+URZ+0x38860], R4 ;  /* 0x03886004030085a7 */ /* 0x000f24000800007f */
[----:B----4-:R-:W-:Y:S05]  /*2f750*/  @!P0 BRA `(.L_x_2645) ;  /* 0xfffffffc00f08947 */ /* 0x010fea000383ffff */
[----:B------:R-:W-:Y:S05]  /*2f760*/  BRA `(.L_x_2856) ;  /* 0xffffff8800187947 */ /* 0x000fea000383ffff */
.L_x_2652:
[----:B0-----:R0:W2:Y:S02]  /*2f770*/  SYNCS.PHASECHK.TRANS64.TRYWAIT P1, [R0+URZ+0x38870], R2 ;  /* 0x03887002000075a7 */ /* 0x0010a4000802017f */
[----:B--2---:R-:W-:Y:S05]  /*2f780*/  @!P1 NANOSLEEP.SYNCS 0x989680 ;  /* 0x009896800000995d */ /* 0x004fea0003900000 */
[----:B------:R-:W2:Y:S02]  /*2f790*/  @!P1 SYNCS.PHASECHK.TRANS64 P1, [R0+URZ+0x38870], R2 ;  /* 0x03887002000095a7 */ /* 0x000ea4000802007f */
[----:B--2---:R-:W-:Y:S05]  /*2f7a0*/  @!P1 BRA `(.L_x_2652) ;  /* 0xfffffffc00f09947 */ /* 0x004fea000383ffff */
[----:B------:R-:W-:Y:S05]  /*2f7b0*/  BRA `(.L_x_2857) ;  /* 0xffffff9400bc7947 */ /* 0x000fea000383ffff */
.L_x_2654:
[----:B0-----:R0:W2:Y:S02]  /*2f7c0*/  SYNCS.PHASECHK.TRANS64.TRYWAIT P1, [R0+URZ+0x38860], R2 ;  /* 0x03886002000075a7 */ /* 0x0010a4000802017f */
[----:B--2---:R-:W-:Y:S05]  /*2f7d0*/  @!P1 NANOSLEEP.SYNCS 0x989680 ;  /* 0x009896800000995d */ /* 0x004fea0003900000 */
[----:B------:R-:W2:Y:S02]  /*2f7e0*/  @!P1 SYNCS.PHASECHK.TRANS64 P1, [R0+URZ+0x38860], R2 ;  /* 0x03886002000095a7 */ /* 0x000ea4000802007f */
[----:B--2---:R-:W-:Y:S05]  /*2f7f0*/  @!P1 BRA `(.L_x_2654) ;  /* 0xfffffffc00f09947 */ /* 0x004fea000383ffff */
[----:B------:R-:W-:Y:S05]  /*2f800*/  BRA `(.L_x_2858) ;  /* 0xffffff9400c47947 */ /* 0x000fea000383ffff */
.L_x_2658:
        /* <DEDUP_REMOVED lines=8> */
.L_x_2860:
[----:B------:R-:W-:Y:S05]  /*2f890*/  BSYNC B0 ;  /* 0x0000000000007941 */ /* 0x000fea0003800000 */
.L_x_2859:
[----:B------:R-:W-:Y:S02]  /*2f8a0*/  IMAD.MOV.U32 R13, RZ, RZ, R16 ;  /* 0x000000ffff0d7224 */ /* 0x000fe400078e0010 */
[----:B------:R-:W-:Y:S02]  /*2f8b0*/  IMAD.MOV.U32 R12, RZ, RZ, 0x1 ;  /* 0x00000001ff0c7424 */ /* 0x000fe400078e00ff */
[----:B------:R-:W-:Y:S02]  /*2f8c0*/  IMAD.MOV.U32 R11, RZ, RZ, 0x1f ;  /* 0x0000001fff0b7424 */ /* 0x000fe400078e00ff */
[----:B------:R-:W-:Y:S02]  /*2f8d0*/  IMAD.MOV.U32 R15, RZ, RZ, -0x1 ;  /* 0xffffffffff0f7424 */ /* 0x000fe400078e00ff */
[----:B------:R-:W-:Y:S02]  /*2f8e0*/  IMAD.IADD R5, R19, 0x1, R7 ;  /* 0x0000000113057824 */ /* 0x000fe400078e0207 */
[----:B------:R-:W-:-:S07]  /*2f8f0*/  IMAD.MOV.U32 R0, RZ, RZ, R14 ;  /* 0x000000ffff007224 */ /* 0x000fce00078e000e */
[----:B------:R-:W-:Y:S05]  /*2f900*/  WARPSYNC.COLLECTIVE R15, `(.L_x_2861) ;  /* 0x000000000f087348 */ /* 0x000fea0003c00000 */
[----:B------:R0:W1:Y:S02]  /*2f910*/  SHFL.IDX P6, R14, R13, R12, R11 ;  /* 0x0000000c0d0e7389 */ /* 0x00006400000c000b */
[----:B01----:R-:W-:Y:S01]  /*2f920*/  ENDCOLLECTIVE ;  /* 0x000000000000791b */ /* 0x003fe20003800000 */
.L_x_2861:
        /* <DEDUP_REMOVED lines=11> */
[----:B0-----:R-:W-:Y:S01]  /*2f9e0*/  IMAD.MOV.U32 R2, RZ, RZ, RZ ;  /* 0x000000ffff027224 */ /* 0x001fe200078e00ff */
[----:B--2---:R-:W-:Y:S02]  /*2f9f0*/  @!P1 MOV R2, R3 ;  /* 0x0000000300029202 */ /* 0x004fe40000000f00 */
[----:B------:R-:W-:-:S03]  /*2fa00*/  ISETP.NE.AND P1, PT, R7, RZ, PT ;  /* 0x000000ff0700720c */ /* 0x000fc60003f25270 */
[----:B------:R-:W-:-:S10]  /*2fa10*/  IMAD.MOV.U32 R13, RZ, RZ, R2 ;  /* 0x000000ffff0d7224 */ /* 0x000fd400078e0002 */
[----:B------:R-:W-:Y:S05]  /*2fa20*/  WARPSYNC.COLLECTIVE R15, `(.L_x_2862) ;  /* 0x000000000f087348 */ /* 0x000fea0003c00000 */
[----:B------:R0:W1:Y:S02]  /*2fa30*/  SHFL.UP P6, R14, R13, R12, R11 ;  /* 0x0400000c0d0e7389 */ /* 0x00006400000c000b */
[----:B01----:R-:W-:Y:S01]  /*2fa40*/  ENDCOLLECTIVE ;  /* 0x000000000000791b */ /* 0x003fe20003800000 */
.L_x_2862:
        /* <DEDUP_REMOVED lines=8> */
.L_x_2863:
        /* <DEDUP_REMOVED lines=8> */
.L_x_2864:
        /* <DEDUP_REMOVED lines=8> */
.L_x_2865:
        /* <DEDUP_REMOVED lines=8> */
.L_x_2866:
[----:B------:R-:W-:Y:S02]  /*2fc50*/  IMAD.MOV.U32 R12, RZ, RZ, 0x1f ;  /* 0x0000001fff0c7424 */ /* 0x000fe400078e00ff */
[----:B------:R-:W-:Y:S02]  /*2fc60*/  IMAD.MOV.U32 R11, RZ, RZ, 0x1f ;  /* 0x0000001fff0b7424 */ /* 0x000fe400078e00ff */
[----:B------:R-:W-:-:S05]  /*2fc70*/  IMAD.MOV.U32 R5, RZ, RZ, R14 ;  /* 0x000000ffff057224 */ /* 0x000fca00078e000e */
[----:B------:R-:W-:-:S04]  /*2fc80*/  SEL R5, R5, RZ, P5 ;  /* 0x000000ff05057207 */ /* 0x000fc80002800000 */
[----:B------:R-:W-:-:S05]  /*2fc90*/  IADD3 R5, R3, R5, RZ ;  /* 0x0000000503057210 */ /* 0x000fca0007ffe0ff */
[----:B------:R-:W-:-:S07]  /*2fca0*/  IMAD.MOV.U32 R13, RZ, RZ, R5 ;  /* 0x000000ffff0d7224 */ /* 0x000fce00078e0005 */
[----:B------:R-:W-:Y:S05]  /*2fcb0*/  WARPSYNC.COLLECTIVE R15, `(.L_x_2867) ;  /* 0x000000000f087348 */ /* 0x000fea0003c00000 */
[----:B------:R0:W1:Y:S02]  /*2fcc0*/  SHFL.IDX P6, R14, R13, R12, R11 ;  /* 0x0000000c0d0e7389 */ /* 0x00006400000c000b */
[----:B01----:R-:W-:Y:S01]  /*2fcd0*/  ENDCOLLECTIVE ;  /* 0x000000000000791b */ /* 0x003fe20003800000 */
.L_x_2867:
[----:B------:R-:W-:Y:S01]  /*2fce0*/  IMAD.MOV.U32 R6, RZ, RZ, R14 ;  /* 0x000000ffff067224 */ /* 0x000fe200078e000e */
[----:B------:R-:W-:Y:S06]  /*2fcf0*/  BRA `(.L_x_2868) ;  /* 0xffffffa000807947 */ /* 0x000fec000383ffff */
.L_x_2663:
[----:B------:R-:W-:Y:S01]  /*2fd00*/  BSSY B0, `(.L_x_2869) ;  /* 0x0000008000007945 */ /* 0x000fe20003800000 */
[----:B-----5:R-:W-:Y:S02]  /*2fd10*/  IMAD.MOV.U32 R13, RZ, RZ, R2 ;  /* 0x000000ffff0d7224 */ /* 0x020fe400078e0002 */
[----:B------:R-:W-:Y:S02]  /*2fd20*/  IMAD.MOV.U32 R12, RZ, RZ, 0x1 ;  /* 0x00000001ff0c7424 */ /* 0x000fe400078e00ff */
[----:B------:R-:W-:Y:S02]  /*2fd30*/  IMAD.MOV.U32 R11, RZ, RZ, RZ ;  /* 0x000000ffff0b7224 */ /* 0x000fe400078e00ff */
[----:B------:R-:W-:-:S07]  /*2fd40*/  IMAD.MOV.U32 R15, RZ, RZ, -0x1 ;  /* 0xffffffffff0f7424 */ /* 0x000fce00078e00ff */
[----:B012---:R-:W-:Y:S05]  /*2fd50*/  WARPSYNC.COLLECTIVE R15, `(.L_x_2870) ;  /* 0x000000000f087348 */ /* 0x007fea0003c00000 */
[----:B------:R3:W4:Y:S02]  /*2fd60*/  SHFL.UP P6, R14, R13, R12, R11 ;  /* 0x0400000c0d0e7389 */ /* 0x00072400000c000b */
[----:B01234-:R-:W-:Y:S01]  /*2fd70*/  ENDCOLLECTIVE ;  /* 0x000000000000791b */ /* 0x01ffe20003800000 */
.L_x_2870:
[----:B------:R-:W-:Y:S05]  /*2fd80*/  BSYNC B0 ;  /* 0x0000000000007941 */ /* 0x000fea0003800000 */
.L_x_2869:
[----:B------:R-:W-:Y:S02]  /*2fd90*/  IMAD.MOV.U32 R3, RZ, RZ, R14 ;  /* 0x000000ffff037224 */ /* 0x000fe400078e000e */
[----:B------:R-:W-:Y:S02]  /*2fda0*/  IMAD.MOV.U32 R12, RZ, RZ, 0x2 ;  /* 0x00000002ff0c7424 */ /* 0x000fe400078e00ff */
[----:B------:R-:W-:Y:S01]  /*2fdb0*/  IMAD.MOV.U32 R11, RZ, RZ, RZ ;  /* 0x000000ffff0b7224 */ /* 0x000fe200078e00ff */
[----:B------:R-:W-:Y:S01]  /*2fdc0*/  SEL R3, R3, RZ, P1 ;  /* 0x000000ff03037207 */ /* 0x000fe20000800000 */
[----:B------:R-:W-:-:S03]  /*2fdd0*/  IMAD.MOV.U32 R15, RZ, RZ, -0x1 ;  /* 0xffffffffff0f7424 */ /* 0x000fc600078e00ff */
[----:B------:R-:W-:-:S05]  /*2fde0*/  IADD3 R3, R2, R3, RZ ;  /* 0x0000000302037210 */ /* 0x000fca0007ffe0ff */
[----:B------:R-:W-:-:S07]  /*2fdf0*/  IMAD.MOV.U32 R13, RZ, RZ, R3 ;  /* 0x000000ffff0d7224 */ /* 0x000fce00078e0003 */
[----:B------:R-:W-:Y:S05]  /*2fe00*/  WARPSYNC.COLLECTIVE R15, `(.L_x_2871) ;  /* 0x000000000f087348 */ /* 0x000fea0003c00000 */
[----:B------:R0:W1:Y:S02]  /*2fe10*/  SHFL.UP P6, R14, R13, R12, R11 ;  /* 0x0400000c0d0e7389 */ /* 0x00006400000c000b */
[----:B01----:R-:W-:Y:S01]  /*2fe20*/  ENDCOLLECTIVE ;  /* 0x000000000000791b */ /* 0x003fe20003800000 */
.L_x_2871:
        /* <DEDUP_REMOVED lines=8> */
.L_x_2872:
        /* <DEDUP_REMOVED lines=8> */
.L_x_2873:
        /* <DEDUP_REMOVED lines=8> */
.L_x_2874:
        /* <DEDUP_REMOVED lines=9> */
.L_x_2875:
[----:B------:R-:W-:Y:S01]  /*30040*/  IMAD.MOV.U32 R6, RZ, RZ, R14 ;  /* 0x000000ffff067224 */ /* 0x000fe200078e000e */
[----:B------:R-:W-:Y:S06]  /*30050*/  BRA `(.L_x_2876) ;  /* 0xffffffa000487947 */ /* 0x000fec000383ffff */
.L_x_2665:
[----:B------:R-:W-:Y:S01]  /*30060*/  BSSY B0, `(.L_x_2877) ;  /* 0x0000006000007945 */ /* 0x000fe20003800000 */
[----:B------:R-:W-:Y:S01]  /*30070*/  PLOP3.LUT P6, PT, P6, PT, PT, 0x8, 0x0 ;  /* 0x000000000000781c */ /* 0x000fe200037ce170 */
[----:B------:R-:W-:-:S12]  /*30080*/  IMAD.MOV.U32 R15, RZ, RZ, -0x1 ;  /* 0xffffffffff0f7424 */ /* 0x000fd800078e00ff */
[----:B01----:R-:W-:Y:S05]  /*30090*/  WARPSYNC.COLLECTIVE R15, `(.L_x_2878) ;  /* 0x000000000f087348 */ /* 0x003fea0003c00000 */
[----:B------:R-:W-:Y:S01]  /*300a0*/  VOTE.ANY R14, PT, P6 ;  /* 0x00000000000e7806 */ /* 0x000fe200030e0100 */
[----:B01----:R-:W-:Y:S06]  /*300b0*/  ENDCOLLECTIVE ;  /* 0x000000000000791b */ /* 0x003fec0003800000 */
.L_x_2878:
[----:B------:R-:W-:Y:S05]  /*300c0*/  BSYNC B0 ;  /* 0x0000000000007941 */ /* 0x000fea0003800000 */
.L_x_2877:
[----:B------:R-:W-:Y:S02]  /*300d0*/  IMAD.MOV.U32 R5, RZ, RZ, R14 ;  /* 0x000000ffff057224 */ /* 0x000fe400078e000e */
[----:B------:R-:W-:Y:S02]  /*300e0*/  IMAD.MOV.U32 R13, RZ, RZ, R2 ;  /* 0x000000ffff0d7224 */ /* 0x000fe400078e0002 */
[----:B------:R-:W0:Y:S01]  /*300f0*/  POPC R4, R5 ;  /* 0x0000000500047309 */ /* 0x000e220000000000 */
[----:B------:R-:W-:Y:S02]  /*30100*/  IMAD.MOV.U32 R11, RZ, RZ, 0x1f ;  /* 0x0000001fff0b7424 */ /* 0x000fe400078e00ff */
[----:B------:R-:W-:Y:S02]  /*30110*/  IMAD.MOV.U32 R15, RZ, RZ, -0x1 ;  /* 0xffffffffff0f7424 */ /* 0x000fe400078e00ff */
[----:B0-----:R-:W-:-:S07]  /*30120*/  IMAD.MOV.U32 R12, RZ, RZ, R4 ;  /* 0x000000ffff0c7224 */ /* 0x001fce00078e0004 */
[----:B------:R-:W-:Y:S05]  /*30130*/  WARPSYNC.COLLECTIVE R15, `(.L_x_2879) ;  /* 0x000000000f087348 */ /* 0x000fea0003c00000 */
[----:B------:R0:W1:Y:S02]  /*30140*/  SHFL.IDX P6, R14, R13, R12, R11 ;  /* 0x0000000c0d0e7389 */ /* 0x00006400000c000b */
[----:B01----:R-:W-:Y:S01]  /*30150*/  ENDCOLLECTIVE ;  /* 0x000000000000791b */ /* 0x003fe20003800000 */
.L_x_2879:
[----:B------:R-:W-:Y:S01]  /*30160*/  IMAD.MOV.U32 R17, RZ, RZ, R14 ;  /* 0x000000ffff117224 */ /* 0x000fe200078e000e */
[----:B------:R-:W-:Y:S06]  /*30170*/  BRA `(.L_x_2880) ;  /* 0xffffffa0003c7947 */ /* 0x000fec000383ffff */
.L_x_2667:
[----:B------:R-:W-:Y:S01]  /*30180*/  BSSY B0, `(.L_x_2881) ;  /* 0x0000007000007945 */ /* 0x000fe20003800000 */
[----:B------:R-:W-:Y:S01]  /*30190*/  MOV R13, R7 ;  /* 0x00000007000d7202 */ /* 0x000fe20000000f00 */
[----:B------:R-:W-:Y:S02]  /*301a0*/  IMAD.MOV.U32 R11, RZ, RZ, 0x1f ;  /* 0x0000001fff0b7424 */ /* 0x000fe400078e00ff */
[----:B------:R-:W-:-:S07]  /*301b0*/  IMAD.MOV.U32 R15, RZ, RZ, -0x1 ;  /* 0xffffffffff0f7424 */ /* 0x000fce00078e00ff */
[----:B012---:R-:W-:Y:S05]  /*301c0*/  WARPSYNC.COLLECTIVE R15, `(.L_x_2882) ;  /* 0x000000000f087348 */ /* 0x007fea0003c00000 */
[----:B------:R3:W4:Y:S02]  /*301d0*/  SHFL.IDX P6, R14, R13, R12, R11 ;  /* 0x0000000c0d0e7389 */ /* 0x00072400000c000b */
[----:B01234-:R-:W-:Y:S01]  /*301e0*/  ENDCOLLECTIVE ;  /* 0x000000000000791b */ /* 0x01ffe20003800000 */
.L_x_2882:
[----:B------:R-:W-:Y:S05]  /*301f0*/  BSYNC B0 ;  /* 0x0000000000007941 */ /* 0x000fea0003800000 */
.L_x_2881:
[----:B------:R-:W-:Y:S01]  /*30200*/  IMAD.MOV.U32 R7, RZ, RZ, R14 ;  /* 0x000000ffff077224 */ /* 0x000fe200078e000e */
[----:B------:R-:W-:Y:S06]  /*30210*/  BRA `(.L_x_2883) ;  /* 0xffffffa000307947 */ /* 0x000fec000383ffff */
.L_x_2671:
[----:B0-----:R0:W2:Y:S02]  /*30220*/  SYNCS.PHASECHK.TRANS64.TRYWAIT P0, [R0+URZ+0x38820], R3 ;  /* 0x03882003000075a7 */ /* 0x0010a4000800017f */
[----:B--2---:R-:W-:Y:S05]  /*30230*/  @!P0 NANOSLEEP.SYNCS 0x989680 ;  /* 0x009896800000895d */ /* 0x004fea0003900000 */
[----:B------:R-:W2:Y:S02]  /*30240*/  @!P0 SYNCS.PHASECHK.TRANS64 P0, [R0+URZ+0x38820], R3 ;  /* 0x03882003000085a7 */ /* 0x000ea4000800007f */
[----:B--2---:R-:W-:Y:S05]  /*30250*/  @!P0 BRA `(.L_x_2671) ;  /* 0xfffffffc00f08947 */ /* 0x004fea000383ffff */
[----:B------:R-:W-:Y:S05]  /*30260*/  BRA `(.L_x_2884) ;  /* 0xffffffa400b87947 */ /* 0x000fea000383ffff */
.L_x_2672:
[----:B------:R-:W2:Y:S01]  /*30270*/  S2R R2, SR_TID.X ;  /* 0x0000000000027919 */ /* 0x000ea20000002100 */
[----:B------:R-:W-:Y:S01]  /*30280*/  BSSY B0, `(.L_x_2885) ;  /* 0x000000a000007945 */ /* 0x000fe20003800000 */
[----:B---3--:R-:W-:Y:S02]  /*30290*/  IMAD.MOV.U32 R12, RZ, RZ, RZ ;  /* 0x000000ffff0c7224 */ /* 0x008fe400078e00ff */
[----:B------:R-:W-:Y:S02]  /*302a0*/  IMAD.MOV.U32 R11, RZ, RZ, 0x1f ;  /* 0x0000001fff0b7424 */ /* 0x000fe400078e00ff */
[----:B------:R-:W-:Y:S01]  /*302b0*/  IMAD.MOV.U32 R15, RZ, RZ, -0x1 ;  /* 0xffffffffff0f7424 */ /* 0x000fe200078e00ff */
[----:B--2---:R-:W-:-:S04]  /*302c0*/  SHF.R.U32.HI R2, RZ, 0x5, R2 ;  /* 0x00000005ff027819 */ /* 0x004fc80000011602 */
[----:B------:R-:W-:-:S05]  /*302d0*/  LOP3.LUT R2, R2, 0x3, RZ, 0xc0, !PT ;  /* 0x0000000302027812 */ /* 0x000fca00078ec0ff */
[----:B------:R-:W-:-:S07]  /*302e0*/  IMAD.MOV.U32 R13, RZ, RZ, R2 ;  /* 0x000000ffff0d7224 */ /* 0x000fce00078e0002 */
[----:B01----:R-:W-:Y:S05]  /*302f0*/  WARPSYNC.COLLECTIVE R15, `(.L_x_2886) ;  /* 0x000000000f087348 */ /* 0x003fea0003c00000 */
[----:B------:R2:W3:Y:S02]  /*30300*/  SHFL.IDX P6, R14, R13, R12, R11 ;  /* 0x0000000c0d0e7389 */ /* 0x0004e400000c000b */
[----:B0123--:R-:W-:Y:S01]  /*30310*/  ENDCOLLECTIVE ;  /* 0x000000000000791b */ /* 0x00ffe20003800000 */
.L_x_2886:
[----:B------:R-:W-:Y:S05]  /*30320*/  BSYNC B0 ;  /* 0x0000000000007941 */ /* 0x000fea0003800000 */
.L_x_2885:
[----:B------:R-:W-:Y:S05]  /*30330*/  BRA `(.L_x_2887) ;  /* 0xffffffa400a07947 */ /* 0x000fea000383ffff */
.L_x_2673:
[----:B------:R-:W-:Y:S01]  /*30340*/  BSSY B0, `(.L_x_2888) ;  /* 0x0000006000007945 */ /* 0x000fe20003800000 */
[----:B------:R-:W-:-:S07]  /*30350*/  IMAD.MOV.U32 R15, RZ, RZ, -0x1 ;  /* 0xffffffffff0f7424 */ /* 0x000fce00078e00ff */
[----:B0123--:R-:W-:Y:S05]  /*30360*/  WARPSYNC.COLLECTIVE R15, `(.L_x_2889) ;  /* 0x000000000f0c7348 */ /* 0x00ffea0003c00000 */
[----:B------:R-:W-:Y:S02]  /*30370*/  ELECT P6, UR62, PT ;  /* 0x00000000003e782f */ /* 0x000fe400038c0000 */
[----:B------:R-:W-:Y:S01]  /*30380*/  MOV R14, UR62 ;  /* 0x0000003e000e7c02 */ /* 0x000fe20008000f00 */
[----:B0123--:R-:W-:Y:S10]  /*30390*/  ENDCOLLECTIVE ;  /* 0x000000000000791b */ /* 0x00fff40003800000 */
.L_x_2889:
[----:B------:R-:W-:Y:S05]  /*303a0*/  BSYNC B0 ;  /* 0x0000000000007941 */ /* 0x000fea0003800000 */
.L_x_2888:
[----:B------:R-:W-:Y:S05]  /*303b0*/  BRA `(.L_x_2890) ;  /* 0xffffffa400947947 */ /* 0x000fea000383ffff */
.L_x_2675:
[----:B0-----:R0:W2:Y:S02]  /*303c0*/  SYNCS.PHASECHK.TRANS64.TRYWAIT P1, [R6+URZ], R5 ;  /* 0x00000005060075a7 */ /* 0x0010a4000802017f */
[----:B--2---:R-:W-:Y:S05]  /*303d0*/  @!P1 NANOSLEEP.SYNCS 0x989680 ;  /* 0x009896800000995d */ /* 0x004fea0003900000 */
[----:B------:R-:W2:Y:S02]  /*303e0*/  @!P1 SYNCS.PHASECHK.TRANS64 P1, [R6+URZ], R5 ;  /* 0x00000005060095a7 */ /* 0x000ea4000802007f */
[----:B--2---:R-:W-:Y:S05]  /*303f0*/  @!P1 BRA `(.L_x_2675) ;  /* 0xfffffffc00f09947 */ /* 0x004fea000383ffff */
[----:B------:R-:W-:Y:S05]  /*30400*/  BRA `(.L_x_2891) ;  /* 0xffffffa400d07947 */ /* 0x000fea000383ffff */
.L_x_2676:
[----:B--2---:R2:W4:Y:S02]  /*30410*/  SYNCS.PHASECHK.TRANS64.TRYWAIT P1, [R7+URZ], R2 ;  /* 0x00000002070075a7 */ /* 0x004524000802017f */
[----:B----4-:R-:W-:Y:S05]  /*30420*/  @!P1 NANOSLEEP.SYNCS 0x989680 ;  /* 0x009896800000995d */ /* 0x010fea0003900000 */
[----:B------:R-:W4:Y:S02]  /*30430*/  @!P1 SYNCS.PHASECHK.TRANS64 P1, [R7+URZ], R2 ;  /* 0x00000002070095a7 */ /* 0x000f24000802007f */
[----:B----4-:R-:W-:Y:S05]  /*30440*/  @!P1 BRA `(.L_x_2676) ;  /* 0xfffffffc00f09947 */ /* 0x010fea000383ffff */
[----:B------:R-:W-:Y:S05]  /*30450*/  BRA `(.L_x_2892) ;  /* 0xffffffa400c47947 */ /* 0x000fea000383ffff */
.L_x_2678:
[----:B----4-:R4:W0:Y:S02]  /*30460*/  SYNCS.PHASECHK.TRANS64.TRYWAIT P1, [R4+URZ+0x38860], R5 ;  /* 0x03886005040075a7 */ /* 0x010824000802017f */
[----:B0-----:R-:W-:Y:S05]  /*30470*/  @!P1 NANOSLEEP.SYNCS 0x989680 ;  /* 0x009896800000995d */ /* 0x001fea0003900000 */
[----:B------:R-:W0:Y:S02]  /*30480*/  @!P1 SYNCS.PHASECHK.TRANS64 P1, [R4+URZ+0x38860], R5 ;  /* 0x03886005040095a7 */ /* 0x000e24000802007f */
[----:B0-----:R-:W-:Y:S05]  /*30490*/  @!P1 BRA `(.L_x_2678) ;  /* 0xfffffffc00f09947 */ /* 0x001fea000383ffff */
[----:B------:R-:W-:Y:S05]  /*304a0*/  BRA `(.L_x_2893) ;  /* 0xffffffa400c87947 */ /* 0x000fea000383ffff */
.L_x_2680:
[----:B------:R0:W0:Y:S02]  /*304b0*/  SYNCS.PHASECHK.TRANS64.TRYWAIT P1, [R3+URZ+0x38860], R2 ;  /* 0x03886002030075a7 */ /* 0x000024000802017f */
[----:B0-----:R-:W-:Y:S05]  /*304c0*/  @!P1 NANOSLEEP.SYNCS 0x989680 ;  /* 0x009896800000995d */ /* 0x001fea0003900000 */
[----:B------:R-:W0:Y:S02]  /*304d0*/  @!P1 SYNCS.PHASECHK.TRANS64 P1, [R3+URZ+0x38860], R2 ;  /* 0x03886002030095a7 */ /* 0x000e24000802007f */
[----:B0-----:R-:W-:Y:S05]  /*304e0*/  @!P1 BRA `(.L_x_2680) ;  /* 0xfffffffc00f09947 */ /* 0x001fea000383ffff */
[----:B------:R-:W-:Y:S05]  /*304f0*/  BRA `(.L_x_2894) ;  /* 0xffffffa400c87947 */ /* 0x000fea000383ffff */
.L_x_2682:
[----:B------:R0:W0:Y:S02]  /*30500*/  SYNCS.PHASECHK.TRANS64.TRYWAIT P0, [R4+URZ+0x38880], R5 ;  /* 0x03888005040075a7 */ /* 0x000024000800017f */
[----:B0-----:R-:W-:Y:S05]  /*30510*/  @!P0 NANOSLEEP.SYNCS 0x989680 ;  /* 0x009896800000895d */ /* 0x001fea0003900000 */
[----:B------:R-:W0:Y:S02]  /*30520*/  @!P0 SYNCS.PHASECHK.TRANS64 P0, [R4+URZ+0x38880], R5 ;  /* 0x03888005040085a7 */ /* 0x000e24000800007f */
[----:B0-----:R-:W-:Y:S05]  /*30530*/  @!P0 BRA `(.L_x_2682) ;  /* 0xfffffffc00f08947 */ /* 0x001fea000383ffff */
[----:B------:R-:W-:Y:S05]  /*30540*/  BRA `(.L_x_2683) ;  /* 0xffffffa400c47947 */ /* 0x000fea000383ffff */
.L_x_2895:
        /* <DEDUP_REMOVED lines=11> */
.L_x_12958:


//--------------------- .text._ZN7cutlass13device_kernelIN5flash11enable_sm90INS1_16FlashAttnFwdSm90INS1_25CollectiveMainloopFwdSm90ILi2EN4cute5tupleIJNS5_1CILi1EEES8_S8_EEENS6_IJNS7_ILi128EEENS7_ILi160EEENS7_ILi192EEEEEELi192ENS_12float_e4m3_tEfNS_4arch4Sm90ELb0ELb0ELb0ELb0ELb0ELb0ELb0ELb1ELb1ELb1ELb0ELb0EEENS1_21CollectiveEpilogueFwdINS6_IJSA_SC_SB_EEES9_NS_10bfloat16_tESG_Li256ELb0ELb1ELb0ELb1EEENS1_29StaticPersistentTileSchedulerILb0EEEEEEEEEvNT_6ParamsE --------------------------
	.section	.text._ZN7cutlass13device_kernelIN5flash11enable_sm90INS1_16FlashAttnFwdSm90INS1_25CollectiveMainloopFwdSm90ILi2EN4cute5tupleIJNS5_1CILi1EEES8_S8_EEENS6_IJNS7_ILi128EEENS7_ILi160EEENS7_ILi192EEEEEELi192ENS_12float_e4m3_tEfNS_4arch4Sm90ELb0ELb0ELb0ELb0ELb0ELb0ELb0ELb1ELb1ELb1ELb0ELb0EEENS1_21CollectiveEpilogueFwdINS6_IJSA_SC_SB_EEES9_NS_10bfloat16_tESG_Li256ELb0ELb1ELb0ELb1EEENS1_29StaticPersistentTileSchedulerILb0EEEEEEEEEvNT_6ParamsE,"ax",@progbits
	.align	128
.text._ZN7cutlass13device_kernelIN5flash11enable_sm90INS1_16FlashAttnFwdSm90INS1_25CollectiveMainloopFwdSm90ILi2EN4cute5tupleIJNS5_1CILi1EEES8_S8_EEENS6_IJNS7_ILi128EEENS7_ILi160EEENS7_ILi192EEEEEELi192ENS_12float_e4m3_tEfNS_4arch4Sm90ELb0ELb0ELb0ELb0ELb0ELb0ELb0ELb1ELb1ELb1ELb0ELb0EEENS1_21CollectiveEpilogueFwdINS6_IJSA_SC_SB_EEES9_NS_10bfloat16_tESG_Li256ELb0ELb1ELb0ELb1EEENS1_29StaticPersistentTileSchedulerILb0EEEEEEEEEvNT_6ParamsE:
        .type           _ZN7cutlass13device_kernelIN5flash11enable_sm90INS1_16FlashAttnFwdSm90INS1_25CollectiveMainloopFwdSm90ILi2EN4cute5tupleIJNS5_1CILi1EEES8_S8_EEENS6_IJNS7_ILi128EEENS7_ILi160EEENS7_ILi192EEEEEELi192ENS_12float_e4m3_tEfNS_4arch4Sm90ELb0ELb0ELb0ELb0ELb0ELb0ELb0ELb1ELb1ELb1ELb0ELb0EEENS1_21CollectiveEpilogueFwdINS6_IJSA_SC_SB_EEES9_NS_10bfloat16_tESG_Li256ELb0ELb1ELb0ELb1EEENS1_29StaticPersistentTileSchedulerILb0EEEEEEEEEvNT_6ParamsE,@function
        .size           _ZN7cutlass13device_kernelIN5flash11enable_sm90INS1_16FlashAttnFwdSm90INS1_25CollectiveMainloopFwdSm90ILi2EN4cute5tupleIJNS5_1CILi1EEES8_S8_EEENS6_IJNS7_ILi128EEENS7_ILi160EEENS7_ILi192EEEEEELi192ENS_12float_e4m3_tEfNS_4arch4Sm90ELb0ELb0ELb0ELb0ELb0ELb0ELb0ELb1ELb1ELb1ELb0ELb0EEENS1_21CollectiveEpilogueFwdINS6_IJSA_SC_SB_EEES9_NS_10bfloat16_tESG_Li256ELb0ELb1ELb0ELb1EEENS1_29StaticPersistentTileSchedulerILb0EEEEEEEEEvNT_6ParamsE,(.L_x_12959 - _ZN7cutlass13device_kernelIN5flash11enable_sm90INS1_16FlashAttnFwdSm90INS1_25CollectiveMainloopFwdSm90ILi2EN4cute5tupleIJNS5_1CILi1EEES8_S8_EEENS6_IJNS7_ILi128EEENS7_ILi160EEENS7_ILi192EEEEEELi192ENS_12float_e4m3_tEfNS_4arch4Sm90ELb0ELb0ELb0ELb0ELb0ELb0ELb0ELb1ELb1ELb1ELb0ELb0EEENS1_21CollectiveEpilogueFwdINS6_IJSA_SC_SB_EEES9_NS_10bfloat16_tESG_Li256ELb0ELb1ELb0ELb1EEENS1_29StaticPersistentTileSchedulerILb0EEEEEEEEEvNT_6ParamsE)
        .other          _ZN7cutlass13device_kernelIN5flash11enable_sm90INS1_16FlashAttnFwdSm90INS1_25CollectiveMainloopFwdSm90ILi2EN4cute5tupleIJNS5_1CILi1EEES8_S8_EEENS6_IJNS7_ILi128EEENS7_ILi160EEENS7_ILi192EEEEEELi192ENS_12float_e4m3_tEfNS_4arch4Sm90ELb0ELb0ELb0ELb0ELb0ELb0ELb0ELb1ELb1ELb1ELb0ELb0EEENS1_21CollectiveEpilogueFwdINS6_IJSA_SC_SB_EEES9_NS_10bfloat16_tESG_Li256ELb0ELb1ELb0ELb1EEENS1_29StaticPersistentTileSchedulerILb0EEEEEEEEEvNT_6ParamsE,@"STO_CUDA_ENTRY STV_DEFAULT"
_ZN7cutlass13device_kernelIN5flash11enable_sm90INS1_16FlashAttnFwdSm90INS1_25CollectiveMainloopFwdSm90ILi2EN4cute5tupleIJNS5_1CILi1EEES8_S8_EEENS6_IJNS7_ILi128EEENS7_ILi160EEENS7_ILi192EEEEEELi192ENS_12float_e4m3_tEfNS_4arch4Sm90ELb0ELb0ELb0ELb0ELb0ELb0ELb0ELb1ELb1ELb1ELb0ELb0EEENS1_21CollectiveEpilogueFwdINS6_IJSA_SC_SB_EEES9_NS_10bfloat16_tESG_Li256ELb0ELb1ELb0ELb1EEENS1_29StaticPersistentTileSchedulerILb0EEEEEEEEEvNT_6ParamsE:
        /* <DEDUP_REMOVED lines=18> */
.L_x_2897:
[----:B------:R-:W-:Y:S05]  /*0120*/  BSYNC B0 ;  /* 0x0000000000007941 */ /* 0x000fea0003800000 */
.L_x_2896:
        /* <DEDUP_REMOVED lines=41> */
.L_x_2898:
        /* <DEDUP_REMOVED lines=22> */
.L_x_2899:
        /* <DEDUP_REMOVED lines=18> */
.L_x_2900:
        /* <DEDUP_REMOVED lines=22> */
.L_x_2901:
        /* <DEDUP_REMOVED lines=22> */
.L_x_2902:
[----:B------:R-:W-:Y:S01]  /*0900*/  PLOP3.LUT P0, PT, PT, PT, UP0, 0x80, 0x0 ;  /* 0x000000000000781c */ /* 0x000fe20003f0f008 */
[----:B------:R-:W-:Y:S01]  /*0910*/  UMOV UR38, 0x1 ;  /* 0x0000000100267882 */ /* 0x000fe20000000000 */
[----:B------:R-:W-:Y:S01]  /*0920*/  NOP ;  /* 0x0000000000007918 */ /* 0x000fe20000000000 */
[----:B------:R-:W-:Y:S01]  /*0930*/  USEL UR38, UR38, 0x2, !UP0 ;  /* 0x0000000226267887 */ /* 0x000fe2000c000000 */
[----:B------:R-:W-:Y:S01]  /*0940*/  ULDC.64 UR48, c[0x0][0x208] ;  /* 0x0000820000307ab9 */ /* 0x000fe20000000a00 */
[----:B012-4-:R-:W-:Y:S08]  /*0950*/  BAR.SYNC.DEFER_BLOCKING 0x0 ;  /* 0x0000000000007b1d */ /* 0x017ff00000010000 */
[----:B------:R-:W-:Y:S05]  /*0960*/  @!P0 BRA `(.L_x_2903) ;  /* 0x0000009c00d48947 */ /* 0x000fea0003800000 */
.L_x_2904:
        /* <DEDUP_REMOVED lines=21> */
[-C--:B------:R-:W-:Y:S02]  /*0ac0*/  LEA.HI R0, R3, R18.reuse, RZ, 0x5 ;  /* 0x0000001203007211 */ /* 0x080fe400078f28ff */
[----:B------:R-:W-:Y:S02]  /*0ad0*/  LOP3.LUT R7, R5, 0xffffff80, RZ, 0xc0, !PT ;  /* 0xffffff8005077812 */ /* 0x000fe400078ec0ff */
[CC--:B------:R-:W-:Y:S01]  /*0ae0*/  LEA.HI R2, R3.reuse, R18.reuse, RZ, 0x4 ;  /* 0x0000001203027211 */ /* 0x0c0fe200078f20ff */
[----:B------:R-:W-:Y:S01]  /*0af0*/  IMAD.SHL.U32 R4, R0, 0x20, RZ ;  /* 0x0000002000047824 */ /* 0x000fe200078e00ff */
[----:B------:R-:W-:Y:S01]  /*0b00*/  LEA.HI R6, R3, R18, RZ, 0x2 ;  /* 0x0000001203067211 */ /* 0x000fe200078f10ff */
[----:B------:R-:W-:Y:S01]  /*0b10*/  IMAD.IADD R22, R18, 0x1, -R7 ;  /* 0x0000000112167824 */ /* 0x000fe200078e0a07 */
[----:B------:R-:W-:-:S02]  /*0b20*/  SHF.R.S32.HI R9, RZ, 0x4, R2 ;  /* 0x00000004ff097819 */ /* 0x000fc40000011402 */
[----:B------:R-:W-:Y:S02]  /*0b30*/  LOP3.LUT R13, R6, 0xfffffffc, RZ, 0xc0, !PT ;  /* 0xfffffffc060d7812 */ /* 0x000fe400078ec0ff */
[----:B------:R-:W-:Y:S02]  /*0b40*/  SHF.R.S32.HI R7, RZ, 0x1f, R22 ;  /* 0x0000001fff077819 */ /* 0x000fe40000011416 */
[----:B------:R-:W-:Y:S01]  /*0b50*/  LEA.HI R19, R3, R18, RZ, 0x3 ;  /* 0x0000001203137211 */ /* 0x000fe200078f18ff */
[----:B------:R-:W-:Y:S01]  /*0b60*/  IMAD.IADD R13, R18, 0x1, -R13 ;  /* 0x00000001120d7824 */ /* 0x000fe200078e0a0d */
[----:B------:R-:W-:Y:S02]  /*0b70*/  LEA.HI R0, R7, R22, RZ, 0x2 ;  /* 0x0000001607007211 */ /* 0x000fe400078f10ff */
[----:B------:R-:W-:Y:S02]  /*0b80*/  LOP3.LUT R3, R2, 0x3fffff0, RZ, 0xc0, !PT ;  /* 0x03fffff002037812 */ /* 0x000fe400078ec0ff */
        /* <DEDUP_REMOVED lines=10> */
[----:B------:R-:W-:Y:S01]  /*0c30*/  LOP3.LUT R11, R11, 0xfffffff8, RZ, 0xc0, !PT ;  /* 0xfffffff80b0b7812 */ /* 0x000fe200078ec0ff */
[----:B------:R-:W-:Y:S01]  /*0c40*/  IMAD.IADD R2, R9, 0x1, -R2 ;  /* 0x0000000109027824 */ /* 0x000fe200078e0a02 */
[----:B------:R-:W-:Y:S01]  /*0c50*/  LEA.HI R5, R5, R220, RZ, 0x1 ;  /* 0x000000dc05057211 */ /* 0x000fe200078f08ff */
[----:B------:R-:W-:Y:S01]  /*0c60*/  IMAD.IADD R18, R18, 0x1, -R15 ;  /* 0x0000000112127824 */ /* 0x000fe200078e0a0f */
[----:B------:R-:W-:Y:S01]  /*0c70*/  LEA.HI R7, R7, R22, RZ, 0x5 ;  /* 0x0000001607077211 */ /* 0x000fe200078f28ff */
[----:B------:R-:W-:Y:S01]  /*0c80*/  IMAD.IADD R6, R6, 0x1, -R11 ;  /* 0x0000000106067824 */ /* 0x000fe200078e0a0b */
[----:B------:R-:W-:Y:S01]  /*0c90*/  LEA.HI R4, R13, R13, RZ, 0x1 ;  /* 0x0000000d0d047211 */ /* 0x000fe200078f08ff */
[----:B------:R-:W-:Y:S01]  /*0ca0*/  IMAD R223, R2, 0x8, R223 ;  /* 0x0000000802df7824 */ /* 0x000fe200078e02df */
[----:B------:R-:W-:Y:S01]  /*0cb0*/  LOP3.LUT R5, R5, 0x3fffffe, RZ, 0xc0, !PT ;  /* 0x03fffffe05057812 */ /* 0x000fe200078ec0ff */
[----:B------:R-:W-:Y:S01]  /*0cc0*/  IMAD.SHL.U32 R2, R18, 0x8, RZ ;  /* 0x0000000812027824 */ /* 0x000fe200078e00ff */
[----:B------:R-:W-:-:S02]  /*0cd0*/  SHF.R.S32.HI R7, RZ, 0x5, R7 ;  /* 0x00000005ff077819 */ /* 0x000fc40000011407 */
[----:B------:R-:W-:Y:S01]  /*0ce0*/  LOP3.LUT R3, R0, 0x7ffffffc, RZ, 0xc0, !PT ;  /* 0x7ffffffc00037812 */ /* 0x000fe200078ec0ff */
[----:B------:R-:W-:Y:S01]  /*0cf0*/  IMAD.IADD R5, R220, 0x1, -R5 ;  /* 0x00000001dc057824 */ /* 0x000fe200078e0a05 */
[----:B------:R-:W-:Y:S01]  /*0d00*/  LOP3.LUT R4, R4, 0x1ffffffe, RZ, 0xc0, !PT ;  /* 0x1ffffffe04047812 */ /* 0x000fe200078ec0ff */
[----:B------:R-:W-:Y:S01]  /*0d10*/  IMAD R6, R7, 0x10, R6 ;  /* 0x0000001007067824 */ /* 0x000fe200078e0206 */
[----:B------:R-:W-:Y:S01]  /*0d20*/  SHF.R.S32.HI R19, RZ, 0x3, R19 ;  /* 0x00000003ff137819 */ /* 0x000fe20000011413 */
[C---:B------:R-:W-:Y:S02]  /*0d30*/  VIADD R17, R2.reuse, 0x40 ;  /* 0x0000004002117836 */ /* 0x040fe40000000000 */
[----:B------:R-:W-:Y:S02]  /*0d40*/  VIADD R16, R2, 0x80 ;  /* 0x0000008002107836 */ /* 0x000fe40000000000 */
[----:B------:R-:W-:Y:S01]  /*0d50*/  IMAD.IADD R3, R22, 0x1, -R3 ;  /* 0x0000000116037824 */ /* 0x000fe200078e0a03 */
[----:B------:R-:W-:Y:S01]  /*0d60*/  SHF.R.S32.HI R226, RZ, 0x1f, R17 ;  /* 0x0000001fffe27819 */ /* 0x000fe20000011411 */
[----:B------:R-:W-:Y:S01]  /*0d70*/  IMAD.IADD R4, R13, 0x1, -R4 ;  /* 0x000000010d047824 */ /* 0x000fe200078e0a04 */
[----:B------:R-:W-:Y:S01]  /*0d80*/  SHF.R.S32.HI R225, RZ, 0x1f, R16 ;  /* 0x0000001fffe17819 */ /* 0x000fe20000011410 */
[----:B------:R-:W-:-:S02]  /*0d90*/  IMAD R221, R5, 0x40, R6 ;  /* 0x0000004005dd7824 */ /* 0x000fc400078e0206 */
[----:B------:R-:W-:Y:S02]  /*0da0*/  IMAD R224, R3, R224, 0xa0 ;  /* 0x000000a003e07424 */ /* 0x000fe400078e02e0 */
[----:B------:R-:W-:-:S07]  /*0db0*/  IMAD R222, R4, 0x8, R221 ;  /* 0x0000000804de7824 */ /* 0x000fce00078e02dd */
.L_x_2935:
[----:B------:R-:W-:Y:S01]  /*0dc0*/  ULDC UR4, c[0x0][0xc38] ;  /* 0x00030e0000047ab9 */ /* 0x000fe20000000800 */
[----:B------:R-:W-:Y:S01]  /*0dd0*/  ULDC UR15, c[0x0][0xc44] ;  /* 0x00031100000f7ab9 */ /* 0x000fe20000000800 */
[----:B------:R-:W-:Y:S01]  /*0de0*/  UISETP.NE.AND UP3, UPT, UR4, 0x1, UPT ;  /* 0x000000010400788c */ /* 0x000fe2000bf65270 */
[----:B------:R-:W-:Y:S01]  /*0df0*/  IMAD.MOV.U32 R3, RZ, RZ, 0x3f800000 ;  /* 0x3f800000ff037424 */ /* 0x000fe200078e00ff */
        /* <DEDUP_REMOVED lines=20> */
[----:B01-3--:R-:W0:Y:S01]  /*0f40*/  SHFL.IDX PT, R8, R220, RZ, 0x1f ;  /* 0x00001fffdc087589 */ /* 0x00be2200000e0000 */
        /* <DEDUP_REMOVED lines=38> */
[----:B------:R-:W-:Y:S01]  /*11b0*/  UMOV UR39, 0x400 ;  /* 0x0000040000277882 */ /* 0x000fe20000000000 */
[----:B------:R-:W2:Y:S01]  /*11c0*/  @P0 LDG.E R3, desc[UR48][R4.64] ;  /* 0x0000003004030981 */ /* 0x000ea2000c1e1900 */
[----:B------:R-:W-:Y:S01]  /*11d0*/  ULDC UR51, c[0x0][0x424] ;  /* 0x0001090000337ab9 */ /* 0x000fe20000000800 */
        /* <DEDUP_REMOVED lines=16> */
[----:B------:R-:W-:-:S02]  /*12e0*/  UIMAD.WIDE UR4, UR5, 0x66666667, URZ ;  /* 0x66666667050478a5 */ /* 0x000fc4000f8e023f */
[----:B------:R-:W-:Y:S02]  /*12f0*/  USHF.R.U32.HI UR6, URZ, 0x4, UR6 ;  /* 0x000000043f067899 */ /* 0x000fe40008011606 */
[----:B------:R-:W-:Y:S02]  /*1300*/  USHF.R.U32.HI UR50, URZ, 0x1f, UR5 ;  /* 0x0000001f3f327899 */ /* 0x000fe40008011605 */
[----:B------:R-:W-:Y:S02]  /*1310*/  ULOP3.LUT UR53, UR6, 0x3fff, URZ, 0xc0, !UPT ;  /* 0x00003fff06357892 */ /* 0x000fe4000f8ec03f */
[----:B------:R-:W-:Y:S01]  /*1320*/  ULEA.HI.SX32 UR50, UR5, UR50, 0x1a ;  /* 0x0000003205327291 */ /* 0x000fe2000f8fd23f */
[----:B--2---:R-:W-:-:S04]  /*1330*/  FMUL.FTZ R0, R3, R0 ;  /* 0x0000000003007220 */ /* 0x004fc80000410000 */
[----:B------:R-:W-:-:S05]  /*1340*/  FMUL.FTZ R0, R0, UR8 ;  /* 0x0000000800007c20 */ /* 0x000fca0008410000 */
[----:B------:R-:W-:Y:S01]  /*1350*/  R2UR UR40, R0 ;  /* 0x00000000002872ca */ /* 0x000fe200000e0000 */
[----:B----45:R-:W-:-:S14]  /*1360*/  @!P0 BRA `(.L_x_2905) ;  /* 0x0000000000408947 */ /* 0x030fdc0003800000 */
        /* <DEDUP_REMOVED lines=16> */
.L_x_2905:
[----:B------:R-:W-:Y:S01]  /*1470*/  ULOP3.LUT UR4, UR45, 0x1, URZ, 0xc0, !UPT ;  /* 0x000000012d047892 */ /* 0x000fe2000f8ec03f */
[----:B------:R-:W-:-:S05]  /*1480*/  IMAD.U32 R3, RZ, RZ, UR46 ;  /* 0x0000002eff037e24 */ /* 0x000fca000f8e00ff */
[----:B------:R-:W-:Y:S01]  /*1490*/  IMAD.U32 R0, RZ, RZ, UR4 ;  /* 0x00000004ff007e24 */ /* 0x000fe2000f8e00ff */
[----:B------:R-:W-:-:S04]  /*14a0*/  ISETP.NE.AND P0, PT, R3, 0x3, PT ;  /* 0x000000030300780c */ /* 0x000fc80003f05270 */
[----:B------:R-:W-:-:S04]  /*14b0*/  SHF.L.U32 R0, R0, 0x1f, RZ ;  /* 0x0000001f00007819 */ /* 0x000fc800000006ff */
[----:B------:R-:W0:Y:S02]  /*14c0*/  SYNCS.PHASECHK.TRANS64.TRYWAIT P1, [UR39+0x33400], R0 ;  /* 0x03340000ff0075a7 */ /* 0x000e240008020167 */
[----:B0-----:R-:W-:Y:S05]  /*14d0*/  @!P1 BRA `(.L_x_2906) ;  /* 0x000000d800049947 */ /* 0x001fea0003800000 */
.L_x_2999:
[----:B------:R-:W-:Y:S05]  /*14e0*/  @!P0 BRA `(.L_x_2907) ;  /* 0x0000000000048947 */ /* 0x000fea0003800000 */
[----:B------:R-:W-:Y:S01]  /*14f0*/  BPT.TRAP 0x1 ;  /* 0x000000040000795c */ /* 0x000fe20000300000 */
.L_x_2907:
[----:B0-----:R-:W-:Y:S02]  /*1500*/  IMAD.U32 R3, RZ, RZ, UR52 ;  /* 0x00000034ff037e24 */ /* 0x001fe4000f8e00ff */
[----:B------:R-:W-:-:S03]  /*1510*/  IMAD.U32 R0, RZ, RZ, UR44 ;  /* 0x0000002cff007e24 */ /* 0x000fc6000f8e00ff */
[----:B------:R-:W-:Y:S02]  /*1520*/  LEA R3, R3, UR39, 0x3 ;  /* 0x0000002703037c11 */ /* 0x000fe4000f8e18ff */
[----:B------:R-:W-:-:S04]  /*1530*/  SHF.L.U32 R0, R0, 0x1f, RZ ;  /* 0x0000001f00007819 */ /* 0x000fc800000006ff */
[----:B------:R0:W1:Y:S01]  /*1540*/  SYNCS.PHASECHK.TRANS64.TRYWAIT P1, [R3+URZ+0x33430], R0 ;  /* 0x03343000030075a7 */ /* 0x000062000802017f */
[----:B------:R-:W-:Y:S05]  /*1550*/  @!P0 BRA `(.L_x_2908) ;  /* 0x0000000000048947 */ /* 0x000fea0003800000 */
[----:B------:R-:W-:Y:S01]  /*1560*/  BPT.TRAP 0x1 ;  /* 0x000000040000795c */ /* 0x000fe20000300000 */
.L_x_2908:
[----:B------:R-:W2:Y:S01]  /*1570*/  S2R R4, SR_TID.X ;  /* 0x0000000000047919 */ /* 0x000ea20000002100 */
[----:B------:R-:W-:Y:S01]  /*1580*/  IMAD.MOV.U32 R119, RZ, RZ, RZ ;  /* 0x000000ffff777224 */ /* 0x000fe200078e00ff */
[----:B--2---:R-:W-:Y:S01]  /*1590*/  LOP3.LUT P2, RZ, R4, 0x7f, RZ, 0xc0, !PT ;  /* 0x0000007f04ff7812 */ /* 0x004fe2000784c0ff */
[----:B-1----:R-:W-:-:S12]  /*15a0*/  @P1 BRA `(.L_x_2909) ;  /* 0x0000000000081947 */ /* 0x002fd80003800000 */
[----:B------:R-:W1:Y:S02]  /*15b0*/  SYNCS.PHASECHK.TRANS64.TRYWAIT P1, [R3+URZ+0x33430], R0 ;  /* 0x03343000030075a7 */ /* 0x000e64000802017f */
[----:B-1----:R-:W-:Y:S05]  /*15c0*/  @!P1 BRA `(.L_x_2910) ;  /* 0x000000d400e09947 */ /* 0x002fea0003800000 */
.L_x_2909:
        /* <DEDUP_REMOVED lines=11> */
[----:B------:R-:W-:Y:S01]  /*1680*/  UMOV UR24, UR20 ;  /* 0x0000001400187c82 */ /* 0x000fe20008000000 */
[----:B------:R-:W-:Y:S01]  /*1690*/  UMOV UR5, UR25 ;  /* 0x0000001900057c82 */ /* 0x000fe20008000000 */
[----:B------:R-:W-:Y:S01]  /*16a0*/  ULOP3.LUT UR47, UR4, 0x10000, URZ, 0xfc, !UPT ;  /* 0x00010000042f7892 */ /* 0x000fe2000f8efc3f */
[----:B------:R-:W-:Y:S01]  /*16b0*/  P2R R15, PR, RZ, 0x1 ;  /* 0x00000001ff0f7803 */ /* 0x000fe20000000000 */
[----:B------:R-:W-:Y:S01]  /*16c0*/  UMOV UR7, 0x80000020 ;  /* 0x8000002000077882 */ /* 0x000fe20000000000 */
[----:B------:R-:W-:Y:S01]  /*16d0*/  UMOV UR4, UR24 ;  /* 0x0000001800047c82 */ /* 0x000fe20008000000 */
[----:B------:R-:W-:Y:S01]  /*16e0*/  UIMAD UR28, UR52, 0x780, UR47 ;  /* 0x00000780341c78a4 */ /* 0x000fe2000f8e022f */
[C---:B------:R-:W-:Y:S01]  /*16f0*/  ISETP.GT.AND P2, PT, R4.reuse, RZ, PT ;  /* 0x000000ff0400720c */ /* 0x040fe20003f44270 */
[----:B------:R-:W-:Y:S01]  /*1700*/  UIADD3 UR9, UR20, 0x2, URZ ;  /* 0x0000000214097890 */ /* 0x000fe2000fffe03f */
[C---:B------:R-:W-:Y:S01]  /*1710*/  ISETP.GT.AND P5, PT, R4.reuse, 0x1, PT ;  /* 0x000000010400780c */ /* 0x040fe20003fa4270 */
[----:B------:R-:W-:Y:S01]  /*1720*/  UIADD3 UR6, UR28, 0x180, URZ ;  /* 0x000001801c067890 */ /* 0x000fe2000fffe03f */
[C---:B------:R-:W-:Y:S01]  /*1730*/  ISETP.GT.AND P4, PT, R4.reuse, 0x8, PT ;  /* 0x000000080400780c */ /* 0x040fe20003f84270 */
[----:B------:R-:W-:Y:S01]  /*1740*/  UIADD3 UR8, UR28, 0x200, URZ ;  /* 0x000002001c087890 */ /* 0x000fe2000fffe03f */
[C---:B------:R-:W-:Y:S01]  /*1750*/  ISETP.GT.AND P1, PT, R4.reuse, 0x9, PT ;  /* 0x000000090400780c */ /* 0x040fe20003f24270 */
[----:B------:R-:W-:Y:S01]  /*1760*/  UMOV UR26, UR28 ;  /* 0x0000001c001a7c82 */ /* 0x000fe20008000000 */
[----:B------:R-:W-:Y:S01]  /*1770*/  UIADD3 UR10, UR28, 0x2, URZ ;  /* 0x000000021c0a7890 */ /* 0x000fe2000fffe03f */
[----:B------:R-:W-:Y:S01]  /*1780*/  QGMMA.64x32x32.F32.E4M3.E4M3 R88, gdesc[UR24], RZ, !UPT, gsb0 ;  /* 0x00600000185879f3 */ /* 0x000fe2000c0008ff */
[----:B------:R-:W-:Y:S01]  /*1790*/  UIADD3 UR26, UR28, 0x80, URZ ;  /* 0x000000801c1a7890 */ /* 0x000fe2000fffe03f */
[C---:B------:R-:W-:Y:S01]  /*17a0*/  ISETP.GT.AND P3, PT, R4.reuse, 0x10, PT ;  /* 0x000000100400780c */ /* 0x040fe20003f64270 */
[----:B------:R-:W-:Y:S01]  /*17b0*/  UMOV UR27, 0x80000020 ;  /* 0x80000020001b7882 */ /* 0x000fe20000000000 */
[----:B------:R-:W-:Y:S01]  /*17c0*/  UMOV UR11, 0x80000020 ;  /* 0x80000020000b7882 */ /* 0x000fe20000000000 */
[----:B------:R-:W-:Y:S01]  /*17d0*/  UIADD3 UR12, UR28, 0x202, URZ ;  /* 0x000002021c0c7890 */ /* 0x000fe2000fffe03f */
[C---:B------:R-:W-:Y:S01]  /*17e0*/  ISETP.GT.AND P0, PT, R4.reuse, 0x79, PT ;  /* 0x000000790400780c */ /* 0x040fe20003f04270 */
[----:B------:R-:W-:Y:S01]  /*17f0*/  UIADD3 UR13, UR20, 0x200, URZ ;  /* 0x00000200140d7890 */ /* 0x000fe2000fffe03f */
[----:B------:R-:W-:Y:S01]  /*1800*/  ISETP.GT.AND P6, PT, R4, 0x80, PT ;  /* 0x000000800400780c */ /* 0x000fe20003fc4270 */
[----:B------:R-:W-:Y:S01]  /*1810*/  UIADD3 UR14, UR28, 0x280, URZ ;  /* 0x000002801c0e7890 */ /* 0x000fe2000fffe03f */
[----:B------:R-:W-:Y:S01]  /*1820*/  IMAD.U32 R9, RZ, RZ, UR40 ;  /* 0x00000028ff097e24 */ /* 0x000fe2000f8e00ff */
[----:B------:R-:W-:Y:S01]  /*1830*/  UMOV UR15, 0x80000020 ;  /* 0x80000020000f7882 */ /* 0x000fe20000000000 */
[----:B------:R-:W-:Y:S01]  /*1840*/  UIADD3 UR16, UR28, 0x282, URZ ;  /* 0x000002821c107890 */ /* 0x000fe2000fffe03f */
[----:B------:R-:W0:Y:S01]  /*1850*/  S2R R110, SR_TID.X ;  /* 0x00000000006e7919 */ /* 0x000e220000002100 */
[----:B------:R-:W-:Y:S01]  /*1860*/  UIADD3 UR18, UR28, 0x402, URZ ;  /* 0x000004021c127890 */ /* 0x000fe2000fffe03f */
[--C-:B------:R-:W-:Y:S01]  /*1870*/  IMAD.MOV.U32 R118, RZ, RZ, R119.reuse ;  /* 0x000000ffff767224 */ /* 0x100fe200078e0077 */
[----:B------:R-:W-:Y:S01]  /*1880*/  UMOV UR19, 0x80000020 ;  /* 0x8000002000137882 */ /* 0x000fe20000000000 */
[----:B------:R-:W-:Y:S01]  /*1890*/  UIADD3 UR22, UR28, 0x680, URZ ;  /* 0x000006801c167890 */ /* 0x000fe2000fffe03f */
[--C-:B------:R-:W-:Y:S01]  /*18a0*/  IMAD.MOV.U32 R117, RZ, RZ, R119.reuse ;  /* 0x000000ffff757224 */ /* 0x100fe200078e0077 */
[----:B------:R-:W-:Y:S01]  /*18b0*/  UMOV UR23, 0x80000020 ;  /* 0x8000002000177882 */ /* 0x000fe20000000000 */
[----:B------:R-:W-:Y:S01]  /*18c0*/  UISETP.GE.AND UP0, UPT, UR51, 0xa1, UPT ;  /* 0x000000a13300788c */ /* 0x000fe2000bf06270 */
[----:B------:R-:W-:-:S02]  /*18d0*/  IMAD.MOV.U32 R116, RZ, RZ, R119 ;  /* 0x000000ffff747224 */ /* 0x000fc400078e0077 */
[--C-:B------:R-:W-:Y:S02]  /*18e0*/  IMAD.MOV.U32 R115, RZ, RZ, R119.reuse ;  /* 0x000000ffff737224 */ /* 0x100fe400078e0077 */
[--C-:B------:R-:W-:Y:S02]  /*18f0*/  IMAD.MOV.U32 R114, RZ, RZ, R119.reuse ;  /* 0x000000ffff727224 */ /* 0x100fe400078e0077 */
[--C-:B------:R-:W-:Y:S02]  /*1900*/  IMAD.MOV.U32 R113, RZ, RZ, R119.reuse ;  /* 0x000000ffff717224 */ /* 0x100fe400078e0077 */
[--C-:B------:R-:W-:Y:S02]  /*1910*/  IMAD.MOV.U32 R112, RZ, RZ, R119.reuse ;  /* 0x000000ffff707224 */ /* 0x100fe400078e0077 */
[----:B------:R-:W-:Y:S01]  /*1920*/  IMAD.MOV.U32 R111, RZ, RZ, R119 ;  /* 0x000000ffff6f7224 */ /* 0x000fe200078e0077 */
[----:B------:R-:W-:Y:S02]  /*1930*/  WARPGROUP.DEPBAR.LE gsb0, 0x0 ;  /* 0x00008000000079c5 */ /* 0x000fe40000010000 */
[----:B------:R-:W-:-:S06]  /*1940*/  WARPGROUP.ARRIVE ;  /* 0x00000000000079c5 */ /* 0x000fcc0000000000 */
[----:B------:R-:W-:Y:S01]  /*1950*/  QGMMA.64x32x32.F32.E4M3.E4M3 R72, gdesc[UR24], RZ, !UPT, gsb0 ;  /* 0x00600000184879f3 */ /* 0x000fe2000c0008ff */
[----:B------:R-:W-:Y:S01]  /*1960*/  UIADD3 UR26, UR28, 0x100, URZ ;  /* 0x000001001c1a7890 */ /* 0x000fe2000fffe03f */
[----:B------:R-:W-:Y:S01]  /*1970*/  UMOV UR27, 0x80000020 ;  /* 0x80000020001b7882 */ /* 0x000fe20000000000 */
[----:B------:R-:W-:Y:S02]  /*1980*/  WARPGROUP.DEPBAR.LE gsb0, 0x0 ;  /* 0x00008000000079c5 */ /* 0x000fe40000010000 */
[----:B------:R-:W-:-:S06]  /*1990*/  WARPGROUP.ARRIVE ;  /* 0x00000000000079c5 */ /* 0x000fcc0000000000 */
[----:B------:R-:W-:Y:S01]  /*19a0*/  QGMMA.64x32x32.F32.E4M3.E4M3 R56, gdesc[UR24], RZ, !UPT, gsb0 ;  /* 0x00600000183879f3 */ /* 0x000fe2000c0008ff */
[----:B------:R-:W-:Y:S01]  /*19b0*/  UMOV UR26, UR8 ;  /* 0x00000008001a7c82 */ /* 0x000fe20008000000 */
[----:B------:R-:W-:Y:S01]  /*19c0*/  UMOV UR27, 0x80000020 ;  /* 0x80000020001b7882 */ /* 0x000fe20000000000 */
[----:B------:R-:W-:Y:S02]  /*19d0*/  WARPGROUP.DEPBAR.LE gsb0, 0x0 ;  /* 0x00008000000079c5 */ /* 0x000fe40000010000 */
[----:B------:R-:W-:-:S06]  /*19e0*/  WARPGROUP.ARRIVE ;  /* 0x00000000000079c5 */ /* 0x000fcc0000000000 */
[----:B------:R-:W-:Y:S01]  /*19f0*/  QGMMA.64x32x32.F32.E4M3.E4M3 R40, gdesc[UR4], RZ, !UPT, gsb0 ;  /* 0x00600000042879f3 */ /* 0x000fe2000c0008ff */
[----:B------:R-:W-:Y:S01]  /*1a00*/  UMOV UR4, UR9 ;  /* 0x0000000900047c82 */ /* 0x000fe20008000000 */
[----:B------:R-:W-:Y:S01]  /*1a10*/  UMOV UR5, 0x80000020 ;  /* 0x8000002000057882 */ /* 0x000fe20000000000 */
[----:B------:R-:W-:Y:S01]  /*1a20*/  UMOV UR6, UR10 ;  /* 0x0000000a00067c82 */ /* 0x000fe20008000000 */
[----:B------:R-:W-:Y:S01]  /*1a30*/  UMOV UR7, 0x80000020 ;  /* 0x8000002000077882 */ /* 0x000fe20000000000 */
[----:B------:R-:W-:Y:S01]  /*1a40*/  UIADD3 UR10, UR28, 0x182, URZ ;  /* 0x000001821c0a7890 */ /* 0x000fe2000fffe03f */
[----:B------:R-:W-:Y:S01]  /*1a50*/  UMOV UR8, UR4 ;  /* 0x0000000400087c82 */ /* 0x000fe20008000000 */
[----:B------:R-:W-:Y:S01]  /*1a60*/  UMOV UR9, UR5 ;  /* 0x0000000500097c82 */ /* 0x000fe20008000000 */
[----:B------:R-:W-:Y:S02]  /*1a70*/  WARPGROUP.DEPBAR.LE gsb0, 0x0 ;  /* 0x00008000000079c5 */ /* 0x000fe40000010000 */
[----:B------:R-:W-:-:S06]  /*1a80*/  WARPGROUP.ARRIVE ;  /* 0x00000000000079c5 */ /* 0x000fcc0000000000 */
[----:B------:R-:W-:Y:S03]  /*1a90*/  QGMMA.64x32x32.F32.E4M3.E4M3 R24, gdesc[UR24], RZ, !UPT, gsb0 ;  /* 0x00600000181879f3 */ /* 0x000fe6000c0008ff */
[----:B------:R-:W-:Y:S02]  /*1aa0*/  WARPGROUP.DEPBAR.LE gsb0, 0x0 ;  /* 0x00008000000079c5 */ /* 0x000fe40000010000 */
[----:B------:R-:W-:-:S06]  /*1ab0*/  WARPGROUP.ARRIVE ;  /* 0x00000000000079c5 */ /* 0x000fcc0000000000 */
[----:B------:R-:W-:Y:S01]  /*1ac0*/  QGMMA.64x32x32.F32.E4M3.E4M3 R88, gdesc[UR4], R88, gsb0 ;  /* 0x00600000045879f3 */ /* 0x000fe20008000858 */
[----:B------:R-:W-:Y:S01]  /*1ad0*/  UIADD3 UR6, UR28, 0x82, URZ ;  /* 0x000000821c067890 */ /* 0x000fe2000fffe03f */
[----:B------:R-:W-:Y:S01]  /*1ae0*/  UMOV UR7, 0x80000020 ;  /* 0x8000002000077882 */ /* 0x000fe20000000000 */
        /* <DEDUP_REMOVED lines=8> */
[----:B------:R-:W-:Y:S01]  /*1b70*/  UMOV UR6, UR12 ;  /* 0x0000000c00067c82 */ /* 0x000fe20008000000 */
[----:B------:R-:W-:Y:S01]  /*1b80*/  UMOV UR7, 0x80000020 ;  /* 0x8000002000077882 */ /* 0x000fe20000000000 */
[----:B------:R-:W-:Y:S02]  /*1b90*/  WARPGROUP.DEPBAR.LE gsb0, 0x0 ;  /* 0x00008000000079c5 */ /* 0x000fe40000010000 */
[----:B------:R-:W-:-:S06]  /*1ba0*/  WARPGROUP.ARRIVE ;  /* 0x00000000000079c5 */ /* 0x000fcc0000000000 */
[----:B------:R-:W-:Y:S01]  /*1bb0*/  QGMMA.64x32x32.F32.E4M3.E4M3 R40, gdesc[UR8], R40, gsb0 ;  /* 0x00600000082879f3 */ /* 0x000fe20008000828 */
        /* <DEDUP_REMOVED lines=9> */
[----:B------:R-:W-:Y:S01]  /*1c50*/  QGMMA.64x32x32.F32.E4M3.E4M3 R24, gdesc[UR4], R24, gsb0 ;  /* 0x00600000041879f3 */ /* 0x000fe20008000818 */
[----:B------:R-:W-:Y:S02]  /*1c60*/  UIADD3 UR6, UR28, 0x480, URZ ;  /* 0x000004801c067890 */ /* 0x000fe4000fffe03f */
[----:B------:R-:W-:Y:S01]  /*1c70*/  UIADD3 UR7, UR20, 0x202, URZ ;  /* 0x0000020214077890 */ /* 0x000fe2000fffe03f */
        /* <DEDUP_REMOVED lines=15> */
[----:B------:R-:W-:Y:S01]  /*1d70*/  UIADD3 UR6, UR28, 0x482, URZ ;  /* 0x000004821c067890 */ /* 0x000fe2000fffe03f */
[----:B------:R-:W-:Y:S02]  /*1d80*/  WARPGROUP.DEPBAR.LE gsb0, 0x0 ;  /* 0x00008000000079c5 */ /* 0x000fe40000010000 */
[----:B------:R-:W-:-:S06]  /*1d90*/  WARPGROUP.ARRIVE ;  /* 0x00000000000079c5 */ /* 0x000fcc0000000000 */
[----:B------:R-:W-:Y:S01]  /*1da0*/  QGMMA.64x32x32.F32.E4M3.E4M3 R40, gdesc[UR12], R40, gsb0 ;  /* 0x006000000c2879f3 */ /* 0x000fe20008000828 */
[----:B------:R-:W-:Y:S01]  /*1db0*/  UMOV UR12, UR7 ;  /* 0x00000007000c7c82 */ /* 0x000fe20008000000 */
[----:B------:R-:W-:Y:S01]  /*1dc0*/  UMOV UR13, 0x80000020 ;  /* 0x80000020000d7882 */ /* 0x000fe20000000000 */
[----:B------:R-:W-:Y:S01]  /*1dd0*/  UMOV UR14, UR16 ;  /* 0x00000010000e7c82 */ /* 0x000fe20008000000 */
[----:B------:R-:W-:Y:S01]  /*1de0*/  UMOV UR15, 0x80000020 ;  /* 0x80000020000f7882 */ /* 0x000fe20000000000 */
[----:B------:R-:W-:Y:S01]  /*1df0*/  UMOV UR16, UR12 ;  /* 0x0000000c00107c82 */ /* 0x000fe20008000000 */
[----:B------:R-:W-:Y:S01]  /*1e00*/  UMOV UR17, UR13 ;  /* 0x0000000d00117c82 */ /* 0x000fe20008000000 */
[----:B------:R-:W-:Y:S01]  /*1e10*/  UIADD3 UR7, UR20, 0x400, URZ ;  /* 0x0000040014077890 */ /* 0x000fe2000fffe03f */
[----:B------:R-:W-:Y:S02]  /*1e20*/  WARPGROUP.DEPBAR.LE gsb0, 0x0 ;  /* 0x00008000000079c5 */ /* 0x000fe40000010000 */
[----:B------:R-:W-:-:S06]  /*1e30*/  WARPGROUP.ARRIVE ;  /* 0x00000000000079c5 */ /* 0x000fcc0000000000 */
[----:B------:R-:W-:Y:S01]  /*1e40*/  QGMMA.64x32x32.F32.E4M3.E4M3 R24, gdesc[UR8], R24, gsb0 ;  /* 0x00600000081879f3 */ /* 0x000fe20008000818 */
[----:B------:R-:W-:Y:S02]  /*1e50*/  UIADD3 UR10, UR28, 0x500, URZ ;  /* 0x000005001c0a7890 */ /* 0x000fe4000fffe03f */
        /* <DEDUP_REMOVED lines=24> */
[----:B------:R-:W-:Y:S02]  /*1fe0*/  UMOV UR21, UR17 ;  /* 0x0000001100157c82 */ /* 0x000fe40008000000 */
[----:B------:R-:W-:Y:S01]  /*1ff0*/  UMOV UR20, UR16 ;  /* 0x0000001000147c82 */ /* 0x000fe20008000000 */
[----:B------:R-:W-:Y:S01]  /*2000*/  UIADD3 UR10, UR28, 0x502, URZ ;  /* 0x000005021c0a7890 */ /* 0x000fe2000fffe03f */
[----:B------:R-:W-:-:S02]  /*2010*/  WARPGROUP.DEPBAR.LE gsb0, 0x0 ;  /* 0x00008000000079c5 */ /* 0x000fc40000010000 */
[----:B------:R-:W-:-:S06]  /*2020*/  WARPGROUP.ARRIVE ;  /* 0x00000000000079c5 */ /* 0x000fcc0000000000 */
[----:B------:R-:W-:Y:S03]  /*2030*/  QGMMA.64x32x32.F32.E4M3.E4M3 R24, gdesc[UR12], R24, gsb0 ;  /* 0x006000000c1879f3 */ /* 0x000fe60008000818 */
        /* <DEDUP_REMOVED lines=22> */
[----:B------:R-:W-:Y:S02]  /*21a0*/  WARPGROUP.DEPBAR.LE gsb0, 0x0 ;  /* 0x00008000000079c5 */ /* 0x000fe40000010000 */
        /* <DEDUP_REMOVED lines=8> */
[----:B------:R-:W-:Y:S01]  /*2230*/  WARPGROUP.ARRIVE ;  /* 0x00000000000079c5 */ /* 0x000fe20000000000 */
[----:B------:R-:W-:Y:S02]  /*2240*/  FSEL R88, R88, -INF , P2 ;  /* 0xff80000058587808 */ /* 0x000fe40001000000 */
[----:B------:R-:W-:Y:S02]  /*2250*/  FSEL R89, R89, -INF , P5 ;  /* 0xff80000059597808 */ /* 0x000fe40002800000 */
[----:B------:R-:W-:Y:S01]  /*2260*/  FSEL R92, R92, -INF , P4 ;  /* 0xff8000005c5c7808 */ /* 0x000fe20002000000 */
[----:B------:R-:W-:Y:S01]  /*2270*/  QGMMA.64x32x32.F32.E4M3.E4M3 R72, gdesc[UR20], R72, gsb0 ;  /* 0x00600000144879f3 */ /* 0x000fe20008000848 */
[----:B------:R-:W-:Y:S01]  /*2280*/  UIADD3 UR22, UR28, 0x602, URZ ;  /* 0x000006021c167890 */ /* 0x000fe2000fffe03f */
[----:B------:R-:W-:Y:S01]  /*2290*/  FMNMX.FTZ R5, R88, R89, !PT ;  /* 0x0000005958057209 */ /* 0x000fe20007810000 */
[----:B------:R-:W-:Y:S01]  /*22a0*/  UMOV UR23, 0x80000020 ;  /* 0x8000002000177882 */ /* 0x000fe20000000000 */
[----:B------:R-:W-:-:S02]  /*22b0*/  FSEL R93, R93, -INF , P1 ;  /* 0xff8000005d5d7808 */ /* 0x000fc40000800000 */
[----:B------:R-:W-:Y:S02]  /*22c0*/  FMNMX.FTZ R0, R92, R5, !PT ;  /* 0x000000055c007209 */ /* 0x000fe40007810000 */
[----:B------:R-:W-:Y:S02]  /*22d0*/  FSEL R90, R90, -INF , P2 ;  /* 0xff8000005a5a7808 */ /* 0x000fe40001000000 */
[----:B------:R-:W-:Y:S02]  /*22e0*/  ISETP.GT.AND P2, PT, R4, 0x11, PT ;  /* 0x000000110400780c */ /* 0x000fe40003f44270 */
[----:B------:R-:W-:Y:S02]  /*22f0*/  FSEL R96, R96, -INF , P3 ;  /* 0xff80000060607808 */ /* 0x000fe40001800000 */
[----:B------:R-:W-:Y:S02]  /*2300*/  FMNMX.FTZ R5, R93, R0, !PT ;  /* 0x000000005d057209 */ /* 0x000fe40007810000 */
[----:B------:R-:W-:-:S02]  /*2310*/  FSEL R91, R91, -INF , P5 ;  /* 0xff8000005b5b7808 */ /* 0x000fc40002800000 */
        /* <DEDUP_REMOVED lines=8> */
[----:B------:R-:W-:Y:S02]  /*23a0*/  FSEL R101, R101, -INF , P4 ;  /* 0xff80000065657808 */ /* 0x000fe40002000000 */
[----:B------:R-:W-:Y:S02]  /*23b0*/  ISETP.GT.AND P3, PT, R4, 0x20, PT ;  /* 0x000000200400780c */ /* 0x000fe40003f64270 */
[----:B------:R-:W-:Y:S02]  /*23c0*/  FMNMX.FTZ R0, R100, R5, !PT ;  /* 0x0000000564007209 */ /* 0x000fe40007810000 */
[----:B------:R-:W-:-:S02]  /*23d0*/  FSEL R95, R95, -INF , P1 ;  /* 0xff8000005f5f7808 */ /* 0x000fc40000800000 */
[C---:B------:R-:W-:Y:S02]  /*23e0*/  ISETP.GT.AND P1, PT, R4.reuse, 0x21, PT ;  /* 0x000000210400780c */ /* 0x040fe40003f24270 */
[----:B------:R-:W-:Y:S02]  /*23f0*/  FMNMX.FTZ R5, R101, R0, !PT ;  /* 0x0000000065057209 */ /* 0x000fe40007810000 */
[----:B------:R-:W-:Y:S02]  /*2400*/  FSEL R99, R99, -INF , P2 ;  /* 0xff80000063637808 */ /* 0x000fe40001000000 */
[----:B------:R-:W-:Y:S02]  /*2410*/  ISETP.GT.AND P2, PT, R4, 0x28, PT ;  /* 0x000000280400780c */ /* 0x000fe40003f44270 */
[----:B------:R-:W-:Y:S02]  /*2420*/  FSEL R102, R102, -INF , P5 ;  /* 0xff80000066667808 */ /* 0x000fe40002800000 */
[----:B------:R-:W-:-:S02]  /*2430*/  ISETP.GT.AND P5, PT, R4, 0x29, PT ;  /* 0x000000290400780c */ /* 0x000fc40003fa4270 */
[----:B------:R-:W-:Y:S02]  /*2440*/  FSEL R103, R103, -INF , P4 ;  /* 0xff80000067677808 */ /* 0x000fe40002000000 */
[----:B------:R-:W-:Y:S01]  /*2450*/  ISETP.GT.AND P4, PT, R4, 0x30, PT ;  /* 0x000000300400780c */ /* 0x000fe20003f84270 */
[----:B------:R-:W-:Y:S02]  /*2460*/  WARPGROUP.DEPBAR.LE gsb0, 0x0 ;  /* 0x00008000000079c5 */ /* 0x000fe40000010000 */
[----:B------:R-:W-:Y:S01]  /*2470*/  WARPGROUP.ARRIVE ;  /* 0x00000000000079c5 */ /* 0x000fe20000000000 */
[----:B------:R-:W-:Y:S02]  /*2480*/  FSEL R12, R72, -INF , P3 ;  /* 0xff800000480c7808 */ /* 0x000fe40001800000 */
[----:B------:R-:W-:Y:S02]  /*2490*/  FSEL R14, R73, -INF , P1 ;  /* 0xff800000490e7808 */ /* 0x000fe40000800000 */
[----:B------:R-:W-:Y:S01]  /*24a0*/  FMNMX.FTZ R5, R12, R5, !PT ;  /* 0x000000050c057209 */ /* 0x000fe20007810000 */
[----:B------:R-:W-:Y:S01]  /*24b0*/  QGMMA.64x32x32.F32.E4M3.E4M3 R56, gdesc[UR20], R56, gsb0 ;  /* 0x00600000143879f3 */ /* 0x000fe20008000838 */
[----:B------:R-:W-:Y:S01]  /*24c0*/  UIADD3 UR22, UR28, 0x682, URZ ;  /* 0x000006821c167890 */ /* 0x000fe2000fffe03f */
[----:B------:R-:W-:Y:S01]  /*24d0*/  FSEL R20, R76, -INF , P2 ;  /* 0xff8000004c147808 */ /* 0x000fe20001000000 */
[----:B------:R-:W-:Y:S01]  /*24e0*/  UMOV UR23, 0x80000020 ;  /* 0x8000002000177882 */ /* 0x000fe20000000000 */
        /* <DEDUP_REMOVED lines=21> */
[----:B------:R-:W-:Y:S02]  /*2640*/  FMNMX.FTZ R5, R85, R0, !PT ;  /* 0x0000000055057209 */ /* 0x000fe40007810000 */
[----:B------:R-:W-:Y:S02]  /*2650*/  FSEL R83, R83, -INF , P3 ;  /* 0xff80000053537808 */ /* 0x000fe40001800000 */
[----:B------:R-:W-:Y:S02]  /*2660*/  ISETP.GT.AND P3, PT, R4, 0x48, PT ;  /* 0x000000480400780c */ /* 0x000fe40003f64270 */
[----:B------:R-:W-:-:S02]  /*2670*/  FSEL R86, R86, -INF , P1 ;  /* 0xff80000056567808 */ /* 0x000fc40000800000 */
[C---:B------:R-:W-:Y:S02]  /*2680*/  ISETP.GT.AND P1, PT, R4.reuse, 0x49, PT ;  /* 0x000000490400780c */ /* 0x040fe40003f24270 */
[----:B------:R-:W-:Y:S02]  /*2690*/  FSEL R87, R87, -INF , P2 ;  /* 0xff80000057577808 */ /* 0x000fe40001000000 */
[----:B------:R-:W-:Y:S01]  /*26a0*/  ISETP.GT.AND P2, PT, R4, 0x50, PT ;  /* 0x000000500400780c */ /* 0x000fe20003f44270 */
[----:B------:R-:W-:Y:S02]  /*26b0*/  WARPGROUP.DEPBAR.LE gsb0, 0x0 ;  /* 0x00008000000079c5 */ /* 0x000fe40000010000 */
[----:B------:R-:W-:Y:S01]  /*26c0*/  WARPGROUP.ARRIVE ;  /* 0x00000000000079c5 */ /* 0x000fe20000000000 */
[----:B------:R-:W-:Y:S02]  /*26d0*/  FSEL R56, R56, -INF , P5 ;  /* 0xff80000038387808 */ /* 0x000fe40002800000 */
[----:B------:R-:W-:-:S02]  /*26e0*/  FSEL R57, R57, -INF , P4 ;  /* 0xff80000039397808 */ /* 0x000fc40002000000 */
[----:B------:R-:W-:Y:S01]  /*26f0*/  FMNMX.FTZ R0, R56, R5, !PT ;  /* 0x0000000538007209 */ /* 0x000fe20007810000 */
[----:B------:R-:W-:Y:S01]  /*2700*/  QGMMA.64x32x32.F32.E4M3.E4M3 R40, gdesc[UR20], R40, gsb0 ;  /* 0x00600000142879f3 */ /* 0x000fe20008000828 */
[----:B------:R-:W-:Y:S01]  /*2710*/  UIADD3 UR22, UR28, 0x702, URZ ;  /* 0x000007021c167890 */ /* 0x000fe2000fffe03f */
[----:B------:R-:W-:Y:S01]  /*2720*/  FSEL R104, R60, -INF , P3 ;  /* 0xff8000003c687808 */ /* 0x000fe20001800000 */
[----:B------:R-:W-:Y:S01]  /*2730*/  UMOV UR23, 0x80000020 ;  /* 0x8000002000177882 */ /* 0x000fe20000000000 */
[----:B------:R-:W-:Y:S02]  /*2740*/  FMNMX.FTZ R5, R57, R0, !PT ;  /* 0x0000000039057209 */ /* 0x000fe40007810000 */
        /* <DEDUP_REMOVED lines=20> */
[----:B------:R-:W-:-:S02]  /*2890*/  FMNMX.FTZ R0, R60, R5, !PT ;  /* 0x000000053c007209 */ /* 0x000fc40007810000 */
[----:B------:R-:W-:Y:S02]  /*28a0*/  FSEL R67, R67, -INF , P5 ;  /* 0xff80000043437808 */ /* 0x000fe40002800000 */
[----:B------:R-:W-:Y:S02]  /*28b0*/  ISETP.GT.AND P5, PT, R4, 0x68, PT ;  /* 0x000000680400780c */ /* 0x000fe40003fa4270 */
[----:B------:R-:W-:Y:S02]  /*28c0*/  FSEL R70, R70, -INF , P4 ;  /* 0xff80000046467808 */ /* 0x000fe40002000000 */
[C---:B------:R-:W-:Y:S02]  /*28d0*/  ISETP.GT.AND P4, PT, R4.reuse, 0x69, PT ;  /* 0x000000690400780c */ /* 0x040fe40003f84270 */
[----:B------:R-:W-:Y:S02]  /*28e0*/  FSEL R71, R71, -INF , P3 ;  /* 0xff80000047477808 */ /* 0x000fe40001800000 */
[----:B------:R-:W-:Y:S01]  /*28f0*/  ISETP.GT.AND P3, PT, R4, 0x70, PT ;  /* 0x000000700400780c */ /* 0x000fe20003f64270 */
[----:B------:R-:W-:-:S02]  /*2900*/  WARPGROUP.DEPBAR.LE gsb0, 0x0 ;  /* 0x00008000000079c5 */ /* 0x000fc40000010000 */
[----:B------:R-:W-:Y:S01]  /*2910*/  WARPGROUP.ARRIVE ;  /* 0x00000000000079c5 */ /* 0x000fe20000000000 */
[----:B------:R-:W-:Y:S02]  /*2920*/  FSEL R61, R40, -INF , P1 ;  /* 0xff800000283d7808 */ /* 0x000fe40000800000 */
[----:B------:R-:W-:Y:S02]  /*2930*/  FSEL R41, R41, -INF , P2 ;  /* 0xff80000029297808 */ /* 0x000fe40001000000 */
[----:B------:R-:W-:Y:S01]  /*2940*/  FMNMX.FTZ R0, R61, R0, !PT ;  /* 0x000000003d007209 */ /* 0x000fe20007810000 */
[----:B------:R-:W-:Y:S01]  /*2950*/  QGMMA.64x32x32.F32.E4M3.E4M3 R24, gdesc[UR20], R24, gsb0 ;  /* 0x00600000141879f3 */ /* 0x000fe20008000818 */
[----:B------:R-:W-:Y:S02]  /*2960*/  FSEL R44, R44, -INF , P5 ;  /* 0xff8000002c2c7808 */ /* 0x000fe40002800000 */
[----:B------:R-:W-:Y:S02]  /*2970*/  FMNMX.FTZ R5, R41, R0, !PT ;  /* 0x0000000029057209 */ /* 0x000fe40007810000 */
        /* <DEDUP_REMOVED lines=11> */
[----:B------:R-:W-:Y:S02]  /*2a30*/  FMNMX.FTZ R7, R49, R0, !PT ;  /* 0x0000000031077209 */ /* 0x000fe40007810000 */
[----:B------:R-:W-:-:S02]  /*2a40*/  FSEL R5, R53, -INF , P0 ;  /* 0xff80000035057808 */ /* 0x000fc40000000000 */
[----:B------:R-:W-:Y:S02]  /*2a50*/  FMNMX.FTZ R0, R52, R7, !PT ;  /* 0x0000000734007209 */ /* 0x000fe40007810000 */
[C---:B------:R-:W-:Y:S02]  /*2a60*/  ISETP.GT.AND P0, PT, R4.reuse, 0x81, PT ;  /* 0x000000810400780c */ /* 0x040fe40003f04270 */
[----:B------:R-:W-:Y:S02]  /*2a70*/  FMNMX.FTZ R0, R5, R0, !PT ;  /* 0x0000000005007209 */ /* 0x000fe40007810000 */
[----:B------:R-:W-:Y:S02]  /*2a80*/  FSEL R51, R51, -INF , P1 ;  /* 0xff80000033337808 */ /* 0x000fe40000800000 */
[----:B------:R-:W-:Y:S02]  /*2a90*/  ISETP.GT.AND P1, PT, R4, 0x88, PT ;  /* 0x000000880400780c */ /* 0x000fe40003f24270 */
[----:B------:R-:W-:-:S02]  /*2aa0*/  FSEL R54, R54, -INF , P2 ;  /* 0xff80000036367808 */ /* 0x000fc40001000000 */
[----:B------:R-:W-:Y:S02]  /*2ab0*/  ISETP.GT.AND P2, PT, R4, 0x89, PT ;  /* 0x000000890400780c */ /* 0x000fe40003f44270 */
[----:B------:R-:W-:Y:S02]  /*2ac0*/  FSEL R50, R50, -INF , P3 ;  /* 0xff80000032327808 */ /* 0x000fe40001800000 */
[C---:B------:R-:W-:Y:S02]  /*2ad0*/  ISETP.GT.AND P3, PT, R4.reuse, 0x90, PT ;  /* 0x000000900400780c */ /* 0x040fe40003f64270 */
[----:B------:R-:W-:Y:S02]  /*2ae0*/  FSEL R47, R47, -INF , P4 ;  /* 0xff8000002f2f7808 */ /* 0x000fe40002000000 */
[----:B------:R-:W-:Y:S02]  /*2af0*/  ISETP.GT.AND P4, PT, R4, 0x91, PT ;  /* 0x000000910400780c */ /* 0x000fe40003f84270 */
[----:B------:R-:W-:-:S02]  /*2b00*/  FSEL R46, R46, -INF , P5 ;  /* 0xff8000002e2e7808 */ /* 0x000fc40002800000 */
[----:B------:R-:W-:Y:S02]  /*2b10*/  ISETP.GT.AND P5, PT, R4, 0x98, PT ;  /* 0x000000980400780c */ /* 0x000fe40003fa4270 */
[----:B------:R-:W-:Y:S02]  /*2b20*/  P2R R13, PR, RZ, 0x1 ;  /* 0x00000001ff0d7803 */ /* 0x000fe40000000000 */
[----:B------:R-:W-:Y:S01]  /*2b30*/  P2R R10, PR, RZ, 0x4 ;  /* 0x00000004ff0a7803 */ /* 0x000fe20000000000 */
[----:B------:R-:W-:Y:S02]  /*2b40*/  WARPGROUP.DEPBAR.LE gsb0, 0x0 ;  /* 0x00008000000079c5 */ /* 0x000fe40000010000 */
[----:B------:R-:W-:Y:S02]  /*2b50*/  FSEL R65, R24, -INF , P6 ;  /* 0xff80000018417808 */ /* 0x000fe40003000000 */
[----:B------:R-:W-:Y:S02]  /*2b60*/  FSEL R64, R25, -INF , P0 ;  /* 0xff80000019407808 */ /* 0x000fe40000000000 */
[----:B------:R-:W-:-:S02]  /*2b70*/  FMNMX.FTZ R7, R65, R0, !PT ;  /* 0x0000000041077209 */ /* 0x000fc40007810000 */
        /* <DEDUP_REMOVED lines=16> */
[----:B------:R-:W-:Y:S01]  /*2c80*/  ISETP.NE.AND P0, PT, R13, RZ, PT ;  /* 0x000000ff0d00720c */ /* 0x000fe20003f05270 */
[----:B------:R-:W1:Y:S01]  /*2c90*/  SHFL.BFLY PT, R7, R6, 0x2, 0x1f ;  /* 0x0c401f0006077f89 */ /* 0x000e6200000e0000 */
[----:B------:R-:W-:-:S02]  /*2ca0*/  FMNMX.FTZ R13, R90, R91, !PT ;  /* 0x0000005b5a0d7209 */ /* 0x000fc40007810000 */
[----:B------:R-:W-:Y:S02]  /*2cb0*/  FSEL R27, R27, -INF , P0 ;  /* 0xff8000001b1b7808 */ /* 0x000fe40000000000 */
[----:B------:R-:W-:Y:S02]  /*2cc0*/  FMNMX.FTZ R24, R94, R13, !PT ;  /* 0x0000000d5e187209 */ /* 0x000fe40007810000 */
[----:B------:R-:W-:Y:S02]  /*2cd0*/  ISETP.NE.AND P0, PT, R15, RZ, PT ;  /* 0x000000ff0f00720c */ /* 0x000fe40003f05270 */
[----:B------:R-:W-:Y:S02]  /*2ce0*/  FMNMX.FTZ R15, R95, R24, !PT ;  /* 0x000000185f0f7209 */ /* 0x000fe40007810000 */
[----:B------:R-:W-:Y:S02]  /*2cf0*/  P2R R11, PR, RZ, 0x2 ;  /* 0x00000002ff0b7803 */ /* 0x000fe40000000000 */
[----:B------:R-:W-:-:S02]  /*2d00*/  FMNMX.FTZ R24, R98, R15, !PT ;  /* 0x0000000f62187209 */ /* 0x000fc40007810000 */
[----:B------:R-:W-:Y:S02]  /*2d10*/  ISETP.GT.AND P1, PT, R4, 0x79, PT ;  /* 0x000000790400780c */ /* 0x000fe40003f24270 */
[----:B------:R-:W-:Y:S02]  /*2d20*/  FMNMX.FTZ R15, R99, R24, !PT ;  /* 0x00000018630f7209 */ /* 0x000fe40007810000 */
[----:B------:R-:W-:Y:S02]  /*2d30*/  FSEL R55, R55, -INF , P1 ;  /* 0xff80000037377808 */ /* 0x000fe40000800000 */
[----:B------:R-:W-:Y:S02]  /*2d40*/  ISETP.NE.AND P1, PT, R11, RZ, PT ;  /* 0x000000ff0b00720c */ /* 0x000fe40003f25270 */
[----:B-1----:R-:W-:Y:S02]  /*2d50*/  FMNMX.FTZ R7, R6, R7, !PT ;  /* 0x0000000706077209 */ /* 0x002fe40007810000 */
[----:B------:R-:W-:-:S03]  /*2d60*/  FSEL R30, R30, -INF , P1 ;  /* 0xff8000001e1e7808 */ /* 0x000fc60000800000 */
[----:B------:R-:W1:Y:S02]  /*2d70*/  SHFL.BFLY PT, R0, R7, 0x1, 0x1f ;  /* 0x0c201f0007007f89 */ /* 0x000e6400000e0000 */
[----:B-1----:R-:W-:-:S04]  /*2d80*/  FMNMX.FTZ R0, R7, R0, !PT ;  /* 0x0000000007007209 */ /* 0x002fc80007810000 */
[C---:B------:R-:W-:Y:S01]  /*2d90*/  FSETP.NEU.FTZ.AND P2, PT, R0.reuse, -INF , PT ;  /* 0xff8000000000780b */ /* 0x040fe20003f5d000 */
[----:B------:R-:W-:-:S05]  /*2da0*/  FFMA.FTZ R8, R0, R9, -8 ;  /* 0xc100000000087423 */ /* 0x000fca0000010009 */
[----:B------:R-:W-:Y:S02]  /*2db0*/  FSEL R109, R8, RZ, P2 ;  /* 0x000000ff086d7208 */ /* 0x000fe40001000000 */
[----:B------:R-:W-:-:S03]  /*2dc0*/  ISETP.NE.AND P2, PT, R10, RZ, PT ;  /* 0x000000ff0a00720c */ /* 0x000fc60003f45270 */
        /* <DEDUP_REMOVED lines=16> */
[----:B------:R-:W-:Y:S01]  /*2ed0*/  MUFU.EX2 R4, R4 ;  /* 0x0000000400047308 */ /* 0x000fe20000000800 */
        /* <DEDUP_REMOVED lines=8> */
[----:B-1----:R-:W-:Y:S01]  /*2f60*/  FMNMX.FTZ R24, R82, R25, !PT ;  /* 0x0000001952187209 */ /* 0x002fe20007810000 */
        /* <DEDUP_REMOVED lines=8> */
[----:B------:R-:W-:-:S02]  /*2ff0*/  IMAD.MOV.U32 R105, RZ, RZ, R119 ;  /* 0x000000ffff697224 */ /* 0x000fc400078e0077 */
[----:B------:R-:W-:Y:S01]  /*3000*/  IMAD.MOV.U32 R100, RZ, RZ, R119 ;  /* 0x000000ffff647224 */ /* 0x000fe200078e0077 */
[----:B------:R-:W-:Y:S01]  /*3010*/  FMNMX.FTZ R29, R87, R24, !PT ;  /* 0x00000018571d7209 */ /* 0x000fe20007810000 */
[----:B------:R-:W-:-:S01]  /*3020*/  FFMA.FTZ R24, R84, UR40, -R109 ;  /* 0x0000002854187c23 */ /* 0x000fc2000801086d */
[----:B------:R-:W-:Y:S01]  /*3030*/  FSEL R84, R39, -INF , P6 ;  /* 0xff80000027547808 */ /* 0x000fe20003000000 */
[----:B------:R1:W-:Y:S01]  /*3040*/  MUFU.EX2 R25, R81 ;  /* 0x0000005100197308 */ /* 0x0003e20000000800 */
[----:B------:R-:W-:Y:S01]  /*3050*/  FMNMX.FTZ R28, R58, R29, !PT ;  /* 0x0000001d3a1c7209 */ /* 0x000fe20007810000 */
[--C-:B------:R-:W-:Y:S02]  /*3060*/  IMAD.MOV.U32 R97, RZ, RZ, R119.reuse ;  /* 0x000000ffff617224 */ /* 0x100fe400078e0077 */
[--C-:B------:R-:W-:Y:S01]  /*3070*/  IMAD.MOV.U32 R96, RZ, RZ, R119.reuse ;  /* 0x000000ffff607224 */ /* 0x100fe200078e0077 */
[----:B------:R-:W-:Y:S01]  /*3080*/  FMNMX.FTZ R29, R59, R28, !PT ;  /* 0x0000001c3b1d7209 */ /* 0x000fe20007810000 */
[----:B------:R-:W-:-:S02]  /*3090*/  IMAD.MOV.U32 R93, RZ, RZ, R119 ;  /* 0x000000ffff5d7224 */ /* 0x000fc400078e0077 */
[----:B------:R-:W-:Y:S01]  /*30a0*/  MUFU.EX2 R6, R6 ;  /* 0x0000000600067308 */ /* 0x000fe20000000800 */
[----:B------:R-:W-:Y:S01]  /*30b0*/  FMNMX.FTZ R28, R62, R29, !PT ;  /* 0x0000001d3e1c7209 */ /* 0x000fe20007810000 */
[----:B------:R-:W-:Y:S01]  /*30c0*/  IMAD.MOV.U32 R92, RZ, RZ, R119 ;  /* 0x000000ffff5c7224 */ /* 0x000fe200078e0077 */
[----:B-1----:R-:W-:Y:S01]  /*30d0*/  FSEL R81, R35, -INF , P4 ;  /* 0xff80000023517808 */ /* 0x002fe20002000000 */
        /* <DEDUP_REMOVED lines=9> */
[----:B------:R-:W-:-:S04]  /*3170*/  FMNMX.FTZ R33, R67, R32, !PT ;  /* 0x0000002043217209 */ /* 0x000fc80007810000 */
[----:B------:R-:W-:-:S03]  /*3180*/  FMNMX.FTZ R32, R70, R33, !PT ;  /* 0x0000002146207209 */ /* 0x000fc60007810000 */
[----:B------:R1:W-:Y:S01]  /*3190*/  MUFU.EX2 R33, R40 ;  /* 0x0000002800217308 */ /* 0x0003e20000000800 */
[----:B------:R-:W-:Y:S01]  /*31a0*/  FMNMX.FTZ R53, R71, R32, !PT ;  /* 0x0000002047357209 */ /* 0x000fe20007810000 */
[----:B------:R-:W-:Y:S01]  /*31b0*/  FFMA.FTZ R32, R104, UR40, -R109 ;  /* 0x0000002868207c23 */ /* 0x000fe2000801086d */
[----:B------:R-:W-:Y:S02]  /*31c0*/  IMAD.MOV.U32 R104, RZ, RZ, R119 ;  /* 0x000000ffff687224 */ /* 0x000fe400078e0077 */
[----:B------:R-:W-:-:S03]  /*31d0*/  FMNMX.FTZ R36, R42, R53, !PT ;  /* 0x000000352a247209 */ /* 0x000fc60007810000 */
[----:B------:R-:W2:Y:S01]  /*31e0*/  MUFU.EX2 R9, R9 ;  /* 0x0000000900097308 */ /* 0x000ea20000000800 */
[----:B------:R-:W-:-:S04]  /*31f0*/  FMNMX.FTZ R53, R43, R36, !PT ;  /* 0x000000242b357209 */ /* 0x000fc80007810000 */
[----:B------:R-:W-:-:S03]  /*3200*/  FMNMX.FTZ R36, R46, R53, !PT ;  /* 0x000000352e247209 */ /* 0x000fc60007810000 */
[----:B------:R-:W-:Y:S01]  /*3210*/  MUFU.EX2 R8, R8 ;  /* 0x0000000800087308 */ /* 0x000fe20000000800 */
[----:B------:R-:W-:Y:S01]  /*3220*/  FMNMX.FTZ R53, R47, R36, !PT ;  /* 0x000000242f357209 */ /* 0x000fe20007810000 */
[----:B------:R-:W-:Y:S01]  /*3230*/  FFMA.FTZ R36, R106, UR40, -R109 ;  /* 0x000000286a247c23 */ /* 0x000fe2000801086d */
[----:B------:R-:W-:Y:S02]  /*3240*/  IMAD.MOV.U32 R106, RZ, RZ, R119 ;  /* 0x000000ffff6a7224 */ /* 0x000fe400078e0077 */
[----:B-1----:R-:W-:-:S03]  /*3250*/  FMNMX.FTZ R40, R50, R53, !PT ;  /* 0x0000003532287209 */ /* 0x002fc60007810000 */
[----:B------:R-:W-:Y:S01]  /*3260*/  MUFU.EX2 R11, R11 ;  /* 0x0000000b000b7308 */ /* 0x000fe20000000800 */
[----:B------:R-:W-:Y:S02]  /*3270*/  FMNMX.FTZ R53, R51, R40, !PT ;  /* 0x0000002833357209 */ /* 0x000fe40007810000 */
[----:B--2---:R-:W-:Y:S02]  /*3280*/  F2FP.SATFINITE.E4M3.F32.PACK_AB_MERGE_C R200, R9, R6, RZ ;  /* 0x0000000609c8723e */ /* 0x004fe400048070ff */
[----:B------:R-:W-:Y:S02]  /*3290*/  FMNMX.FTZ R40, R54, R53, !PT ;  /* 0x0000003536287209 */ /* 0x000fe40007810000 */
[----:B------:R-:W-:Y:S01]  /*32a0*/  F2FP.SATFINITE.E4M3.F32.PACK_AB_MERGE_C R200, R7, R4, R200 ;  /* 0x0000000407c8723e */ /* 0x000fe200048070c8 */
[----:B------:R-:W-:Y:S01]  /*32b0*/  MUFU.EX2 R10, R10 ;  /* 0x0000000a000a7308 */ /* 0x000fe20000000800 */
[----:B------:R-:W-:Y:S01]  /*32c0*/  FMNMX.FTZ R77, R55, R40, !PT ;  /* 0x00000028374d7209 */ /* 0x000fe20007810000 */
[----:B------:R-:W-:Y:S01]  /*32d0*/  FFMA.FTZ R40, R108, UR40, -R109 ;  /* 0x000000286c287c23 */ /* 0x000fe2000801086d */
[----:B------:R-:W-:-:S02]  /*32e0*/  IMAD.MOV.U32 R108, RZ, RZ, R119 ;  /* 0x000000ffff6c7224 */ /* 0x000fc400078e0077 */
[----:B------:R-:W-:-:S03]  /*32f0*/  FMNMX.FTZ R56, R26, R77, !PT ;  /* 0x0000004d1a387209 */ /* 0x000fc60007810000 */
[----:B------:R-:W1:Y:S01]  /*3300*/  MUFU.EX2 R13, R101 ;  /* 0x00000065000d7308 */ /* 0x000e620000000800 */
[----:B------:R-:W-:Y:S02]  /*3310*/  FMNMX.FTZ R77, R27, R56, !PT ;  /* 0x000000381b4d7209 */ /* 0x000fe40007810000 */
[----:B------:R-:W-:Y:S01]  /*3320*/  FSEL R56, R31, -INF , P2 ;  /* 0xff8000001f387808 */ /* 0x000fe20001000000 */
[----:B------:R-:W-:-:S01]  /*3330*/  FFMA.FTZ R31, R60, UR40, -R109 ;  /* 0x000000283c1f7c23 */ /* 0x000fc2000801086d */
[----:B------:R-:W-:Y:S02]  /*3340*/  FMNMX.FTZ R77, R30, R77, !PT ;  /* 0x0000004d1e4d7209 */ /* 0x000fe40007810000 */
[----:B------:R-:W-:Y:S01]  /*3350*/  FSEL R60, R34, -INF , P3 ;  /* 0xff800000223c7808 */ /* 0x000fe20001800000 */
[--C-:B------:R-:W-:Y:S01]  /*3360*/  FFMA.FTZ R34, R61, UR40, -R109.reuse ;  /* 0x000000283d227c23 */ /* 0x100fe2000801086d */
[----:B------:R-:W-:Y:S01]  /*3370*/  FMNMX.FTZ R77, R56, R77, !PT ;  /* 0x0000004d384d7209 */ /* 0x000fe20007810000 */
[----:B------:R-:W-:Y:S01]  /*3380*/  MUFU.EX2 R12, R12 ;  /* 0x0000000c000c7308 */ /* 0x000fe20000000800 */
[----:B------:R-:W-:Y:S01]  /*3390*/  FSEL R61, R38, -INF , P5 ;  /* 0xff800000263d7808 */ /* 0x000fe20002800000 */
[--C-:B------:R-:W-:Y:S01]  /*33a0*/  FFMA.FTZ R38, R44, UR40, -R109.reuse ;  /* 0x000000282c267c23 */ /* 0x100fe2000801086d */
[----:B------:R-:W-:Y:S01]  /*33b0*/  FMNMX.FTZ R80, R60, R77, !PT ;  /* 0x0000004d3c507209 */ /* 0x000fe20007810000 */
[--C-:B------:R-:W-:Y:S01]  /*33c0*/  FFMA.FTZ R44, R49, UR40, -R109.reuse ;  /* 0x00000028312c7c23 */ /* 0x100fe2000801086d */
[----:B------:R-:W-:-:S01]  /*33d0*/  FFMA.FTZ R49, R65, UR40, -R109 ;  /* 0x0000002841317c23 */ /* 0x000fc2000801086d */
[--C-:B------:R-:W-:Y:S01]  /*33e0*/  FFMA.FTZ R65, R68, UR40, -R109.reuse ;  /* 0x0000002844417c23 */ /* 0x100fe2000801086d */
[----:B------:R-:W-:Y:S01]  /*33f0*/  FMNMX.FTZ R80, R81, R80, !PT ;  /* 0x0000005051507209 */ /* 0x000fe20007810000 */
[----:B------:R-:W-:Y:S01]  /*3400*/  FFMA.FTZ R68, R76, UR40, -R109 ;  /* 0x000000284c447c23 */ /* 0x000fe2000801086d */
[----:B------:R-:W-:Y:S01]  /*3410*/  IMAD.U32 R76, RZ, RZ, UR40 ;  /* 0x00000028ff4c7e24 */ /* 0x000fe2000f8e00ff */
[----:B0-----:R-:W-:Y:S01]  /*3420*/  LOP3.LUT P2, RZ, R110, 0x7f, RZ, 0xc0, !PT ;  /* 0x0000007f6eff7812 */ /* 0x001fe2000784c0ff */
[----:B------:R-:W0:Y:S01]  /*3430*/  MUFU.EX2 R14, R14 ;  /* 0x0000000e000e7308 */ /* 0x000e220000000800 */
[----:B------:R-:W-:Y:S01]  /*3440*/  FMNMX.FTZ R39, R61, R80, !PT ;  /* 0x000000503d277209 */ /* 0x000fe20007810000 */
[--C-:B------:R-:W-:Y:S01]  /*3450*/  IMAD.MOV.U32 R110, RZ, RZ, R119.reuse ;  /* 0x000000ffff6e7224 */ /* 0x100fe200078e0077 */
[----:B-1----:R-:W-:Y:S01]  /*3460*/  F2FP.SATFINITE.E4M3.F32.PACK_AB_MERGE_C R202, R13, R10, RZ ;  /* 0x0000000a0dca723e */ /* 0x002fe200048070ff */
[----:B------:R-:W-:Y:S01]  /*3470*/  IMAD.MOV.U32 R101, RZ, RZ, R119 ;  /* 0x000000ffff657224 */ /* 0x000fe200078e0077 */
[----:B------:R-:W-:Y:S01]  /*3480*/  FMNMX.FTZ R77, R84, R39, !PT ;  /* 0x00000027544d7209 */ /* 0x000fe20007810000 */
[--C-:B------:R-:W-:Y:S01]  /*3490*/  FFMA.FTZ R39, R48, UR40, -R109.reuse ;  /* 0x0000002830277c23 */ /* 0x100fe2000801086d */
[----:B------:R-:W-:-:S01]  /*34a0*/  FFMA.FTZ R48, R5, UR40, -R109 ;  /* 0x0000002805307c23 */ /* 0x000fc2000801086d */
[----:B------:R-:W-:Y:S01]  /*34b0*/  MUFU.EX2 R20, R20 ;  /* 0x0000001400147308 */ /* 0x000fe20000000800 */
[----:B------:R-:W-:Y:S01]  /*34c0*/  F2FP.SATFINITE.E4M3.F32.PACK_AB_MERGE_C R202, R11, R8, R202 ;  /* 0x000000080bca723e */ /* 0x000fe200048070ca */
[----:B------:R-:W1:Y:S01]  /*34d0*/  SHFL.BFLY PT, R80, R77, 0x2, 0x1f ;  /* 0x0c401f004d507f89 */ /* 0x000e6200000e0000 */
[----:B------:R-:W-:-:S02]  /*34e0*/  IMAD.MOV.U32 R109, RZ, RZ, R119 ;  /* 0x000000ffff6d7224 */ /* 0x000fc400078e0077 */
[----:B------:R-:W-:-:S03]  /*34f0*/  @!P2 VIADD R3, R3, 0x33440 ;  /* 0x000334400303a836 */ /* 0x000fc60000000000 */
[----:B------:R-:W-:Y:S01]  /*3500*/  MUFU.EX2 R24, R24 ;  /* 0x0000001800187308 */ /* 0x000fe20000000800 */
[----:B0-----:R-:W-:Y:S02]  /*3510*/  F2FP.SATFINITE.E4M3.F32.PACK_AB_MERGE_C R204, R21, R14, RZ ;  /* 0x0000000e15cc723e */ /* 0x001fe400048070ff */
[----:B------:R-:W-:Y:S02]  /*3520*/  @!P2 PRMT R3, RZ, 0x654, R3 ;  /* 0x00000654ff03a816 */ /* 0x000fe40000000003 */
[----:B------:R-:W-:Y:S02]  /*3530*/  F2FP.SATFINITE.E4M3.F32.PACK_AB_MERGE_C R204, R15, R12, R204 ;  /* 0x0000000c0fcc723e */ /* 0x000fe400048070cc */
[----:B------:R0:W-:Y:S01]  /*3540*/  @!P2 SYNCS.ARRIVE.TRANS64.RED.A1T0 RZ, [R3+URZ], RZ ;  /* 0x000000ff03ffa9a7 */ /* 0x0001e2000810043f */
[----:B------:R-:W-:Y:S08]  /*3550*/  MUFU.EX2 R28, R28 ;  /* 0x0000001c001c7308 */ /* 0x000ff00000000800 */
[----:B------:R-:W-:Y:S01]  /*3560*/  MUFU.EX2 R32, R32 ;  /* 0x0000002000207308 */ /* 0x000fe20000000800 */
[----:B-1----:R-:W-:-:S05]  /*3570*/  FMNMX.FTZ R80, R77, R80, !PT ;  /* 0x000000504d507209 */ /* 0x002fca0007810000 */
[----:B------:R-:W1:Y:S02]  /*3580*/  SHFL.BFLY PT, R5, R80, 0x1, 0x1f ;  /* 0x0c201f0050057f89 */ /* 0x000e6400000e0000 */
[----:B------:R-:W-:Y:S08]  /*3590*/  MUFU.EX2 R57, R57 ;  /* 0x0000003900397308 */ /* 0x000ff00000000800 */
[----:B------:R-:W-:Y:S08]  /*35a0*/  MUFU.EX2 R36, R36 ;  /* 0x0000002400247308 */ /* 0x000ff00000000800 */
[----:B------:R2:W-:Y:S01]  /*35b0*/  MUFU.EX2 R53, R107 ;  /* 0x0000006b00357308 */ /* 0x0005e20000000800 */
[----:B-1----:R-:W-:-:S07]  /*35c0*/  FMNMX.FTZ R5, R80, R5, !PT ;  /* 0x0000000550057209 */ /* 0x002fce0007810000 */
[----:B------:R-:W-:Y:S01]  /*35d0*/  MUFU.EX2 R40, R40 ;  /* 0x0000002800287308 */ /* 0x000fe20000000800 */
[----:B--2---:R-:W-:Y:S01]  /*35e0*/  IMAD.MOV.U32 R107, RZ, RZ, R119 ;  /* 0x000000ffff6b7224 */ /* 0x004fe200078e0077 */
[C---:B------:R-:W-:Y:S01]  /*35f0*/  FSETP.NEU.FTZ.AND P1, PT, R5.reuse, -INF , PT ;  /* 0xff8000000500780b */ /* 0x040fe20003f3d000 */
[----:B------:R-:W-:-:S05]  /*3600*/  FFMA.FTZ R73, R5, R76, -8 ;  /* 0xc100000005497423 */ /* 0x000fca000001004c */
[----:B------:R-:W-:Y:S01]  /*3610*/  MUFU.EX2 R31, R31 ;  /* 0x0000001f001f7308 */ /* 0x000fe20000000800 */
        /* <DEDUP_REMOVED lines=15> */
[----:B------:R-:W-:-:S01]  /*3710*/  FADD.FTZ R67, R4, R7 ;  /* 0x0000000704437221 */ /* 0x000fc20000010000 */
[----:B------:R-:W1:Y:S01]  /*3720*/  MUFU.EX2 R76, R76 ;  /* 0x0000004c004c7308 */ /* 0x000e620000000800 */
[----:B------:R-:W-:-:S01]  /*3730*/  FFMA.FTZ R78, R82, UR40, -R85 ;  /* 0x00000028524e7c23 */ /* 0x000fc20008010855 */
[--C-:B------:R-:W-:Y:S01]  /*3740*/  FFMA.FTZ R103, R103, UR40, -R85.reuse ;  /* 0x0000002867677c23 */ /* 0x100fe20008010855 */
[----:B------:R-:W-:-:S01]  /*3750*/  FFMA.FTZ R82, R62, UR40, -R85 ;  /* 0x000000283e527c23 */ /* 0x000fc20008010855 */
[----:B------:R-:W-:Y:S01]  /*3760*/  FFMA.FTZ R62, R66, UR40, -R85 ;  /* 0x00000028423e7c23 */ /* 0x000fe20008010855 */
[----:B------:R-:W-:-:S01]  /*3770*/  FADD.FTZ R66, R6, R67 ;  /* 0x0000004306427221 */ /* 0x000fc20000010000 */
[--C-:B------:R-:W-:Y:S01]  /*3780*/  FFMA.FTZ R74, R74, UR40, -R85.reuse ;  /* 0x000000284a4a7c23 */ /* 0x100fe20008010855 */
[----:B------:R-:W-:-:S01]  /*3790*/  FFMA.FTZ R75, R75, UR40, -R85 ;  /* 0x000000284b4b7c23 */ /* 0x000fc20008010855 */
[----:B------:R-:W2:Y:S01]  /*37a0*/  MUFU.EX2 R94, R94 ;  /* 0x0000005e005e7308 */ /* 0x000ea20000000800 */
[----:B------:R-:W-:-:S01]  /*37b0*/  FADD.FTZ R67, R9, R66 ;  /* 0x0000004209437221 */ /* 0x000fc20000010000 */
[--C-:B------:R-:W-:Y:S01]  /*37c0*/  FFMA.FTZ R86, R86, UR40, -R85.reuse ;  /* 0x0000002856567c23 */ /* 0x100fe20008010855 */
[----:B------:R-:W-:-:S01]  /*37d0*/  FFMA.FTZ R87, R87, UR40, -R85 ;  /* 0x0000002857577c23 */ /* 0x000fc20008010855 */
[----:B------:R-:W-:Y:S01]  /*37e0*/  FFMA.FTZ R58, R58, UR40, -R85 ;  /* 0x000000283a3a7c23 */ /* 0x000fe20008010855 */
[----:B------:R-:W-:-:S01]  /*37f0*/  FADD.FTZ R66, R8, R67 ;  /* 0x0000004308427221 */ /* 0x000fc20000010000 */
        /* <DEDUP_REMOVED lines=8> */
[--C-:B------:R-:W-:Y:S01]  /*3880*/  FFMA.FTZ R47, R47, UR40, -R85.reuse ;  /* 0x000000282f2f7c23 */ /* 0x100fe20008010855 */
[----:B------:R-:W-:-:S01]  /*3890*/  FFMA.FTZ R50, R50, UR40, -R85 ;  /* 0x0000002832327c23 */ /* 0x000fc20008010855 */
[----:B------:R-:W1:Y:S01]  /*38a0*/  MUFU.EX2 R77, R77 ;  /* 0x0000004d004d7308 */ /* 0x000e620000000800 */
[----:B--2---:R-:W-:-:S01]  /*38b0*/  FADD.FTZ R90, R94, R91 ;  /* 0x0000005b5e5a7221 */ /* 0x004fc20000010000 */
[----:B------:R-:W-:Y:S01]  /*38c0*/  FADD.FTZ R91, R11, R66 ;  /* 0x000000420b5b7221 */ /* 0x000fe20000010000 */
[----:B------:R-:W-:-:S01]  /*38d0*/  FFMA.FTZ R51, R51, UR40, -R85 ;  /* 0x0000002833337c23 */ /* 0x000fc20008010855 */
[--C-:B------:R-:W-:Y:S01]  /*38e0*/  FFMA.FTZ R54, R54, UR40, -R85.reuse ;  /* 0x0000002836367c23 */ /* 0x100fe20008010855 */
[----:B------:R-:W-:-:S01]  /*38f0*/  FFMA.FTZ R55, R55, UR40, -R85 ;  /* 0x0000002837377c23 */ /* 0x000fc20008010855 */
[----:B------:R-:W-:Y:S01]  /*3900*/  FADD.FTZ R66, R10, R91 ;  /* 0x0000005b0a427221 */ /* 0x000fe20000010000 */
[----:B------:R-:W-:-:S01]  /*3910*/  FFMA.FTZ R26, R26, UR40, -R85 ;  /* 0x000000281a1a7c23 */ /* 0x000fc20008010855 */
[----:B------:R-:W2:Y:S01]  /*3920*/  MUFU.EX2 R80, R80 ;  /* 0x0000005000507308 */ /* 0x000ea20000000800 */
[----:B---3--:R-:W-:-:S01]  /*3930*/  FADD.FTZ R90, R95, R90 ;  /* 0x0000005a5f5a7221 */ /* 0x008fc20000010000 */
[----:B0-----:R-:W-:Y:S01]  /*3940*/  FADD.FTZ R3, R13, R66 ;  /* 0x000000420d037221 */ /* 0x001fe20000010000 */
[----:B------:R-:W-:-:S01]  /*3950*/  FFMA.FTZ R27, R27, UR40, -R85 ;  /* 0x000000281b1b7c23 */ /* 0x000fc20008010855 */
[--C-:B------:R-:W-:Y:S01]  /*3960*/  FFMA.FTZ R30, R30, UR40, -R85.reuse ;  /* 0x000000281e1e7c23 */ /* 0x100fe20008010855 */
[----:B------:R-:W-:-:S01]  /*3970*/  FFMA.FTZ R56, R56, UR40, -R85 ;  /* 0x0000002838387c23 */ /* 0x000fc20008010855 */
[----:B------:R-:W-:Y:S01]  /*3980*/  FADD.FTZ R66, R12, R3 ;  /* 0x000000030c427221 */ /* 0x000fe20000010000 */
[----:B------:R-:W-:-:S01]  /*3990*/  FFMA.FTZ R60, R60, UR40, -R85 ;  /* 0x000000283c3c7c23 */ /* 0x000fc20008010855 */
[----:B------:R-:W0:Y:S01]  /*39a0*/  MUFU.EX2 R102, R102 ;  /* 0x0000006600667308 */ /* 0x000e220000000800 */
[----:B-1----:R-:W-:-:S01]  /*39b0*/  FADD.FTZ R67, R77, R90 ;  /* 0x0000005a4d437221 */ /* 0x002fc20000010000 */
[----:B------:R-:W-:Y:S01]  /*39c0*/  FADD.FTZ R3, R15, R66 ;  /* 0x000000420f037221 */ /* 0x000fe20000010000 */
[----:B------:R-:W-:-:S01]  /*39d0*/  FFMA.FTZ R81, R81, UR40, -R85 ;  /* 0x0000002851517c23 */ /* 0x000fc20008010855 */
[--C-:B------:R-:W-:Y:S01]  /*39e0*/  FFMA.FTZ R61, R61, UR40, -R85.reuse ;  /* 0x000000283d3d7c23 */ /* 0x100fe20008010855 */
[----:B------:R-:W-:-:S01]  /*39f0*/  FFMA.FTZ R84, R84, UR40, -R85 ;  /* 0x0000002854547c23 */ /* 0x000fc20008010855 */
[----:B------:R-:W-:Y:S01]  /*3a00*/  FADD.FTZ R66, R14, R3 ;  /* 0x000000030e427221 */ /* 0x000fe20000010000 */
[----:B------:R-:W-:Y:S01]  /*3a10*/  F2FP.SATFINITE.E4M3.F32.PACK_AB_MERGE_C R94, R95, R94, RZ ;  /* 0x0000005e5f5e723e */ /* 0x000fe200048070ff */
[----:B------:R-:W1:Y:S01]  /*3a20*/  MUFU.EX2 R103, R103 ;  /* 0x0000006700677308 */ /* 0x000e620000000800 */
[----:B--2---:R-:W-:-:S01]  /*3a30*/  FADD.FTZ R67, R80, R67 ;  /* 0x0000004350437221 */ /* 0x004fc20000010000 */
[----:B------:R-:W-:Y:S01]  /*3a40*/  FADD.FTZ R3, R21, R66 ;  /* 0x0000004215037221 */ /* 0x000fe20000010000 */
[----:B------:R-:W-:Y:S01]  /*3a50*/  F2FP.SATFINITE.E4M3.F32.PACK_AB_MERGE_C R201, R76, R73, R94 ;  /* 0x000000494cc9723e */ /* 0x000fe2000480705e */
[----:B------:R-:W-:-:S02]  /*3a60*/  IMAD.MOV.U32 R99, RZ, RZ, R119 ;  /* 0x000000ffff637224 */ /* 0x000fc400078e0077 */
        /* <DEDUP_REMOVED lines=8> */
[----:B------:R-:W-:Y:S01]  /*3af0*/  F2FP.SATFINITE.E4M3.F32.PACK_AB_MERGE_C R24, R29, R24, RZ ;  /* 0x000000181d18723e */ /* 0x000fe200048070ff */
[----:B------:R-:W0:Y:S01]  /*3b00*/  MUFU.EX2 R75, R75 ;  /* 0x0000004b004b7308 */ /* 0x000e220000000800 */
[----:B-1----:R-:W-:-:S01]  /*3b10*/  FADD.FTZ R67, R103, R90 ;  /* 0x0000005a67437221 */ /* 0x002fc20000010000 */
[----:B------:R-:W-:Y:S01]  /*3b20*/  FADD.FTZ R3, R29, R66 ;  /* 0x000000421d037221 */ /* 0x000fe20000010000 */
[----:B------:R-:W-:Y:S01]  /*3b30*/  F2FP.SATFINITE.E4M3.F32.PACK_AB_MERGE_C R102, R103, R102, RZ ;  /* 0x000000666766723e */ /* 0x000fe200048070ff */
[----:B------:R-:W-:Y:S01]  /*3b40*/  IMAD.MOV.U32 R103, RZ, RZ, R119 ;  /* 0x000000ffff677224 */ /* 0x000fe200078e0077 */
[----:B------:R-:W-:Y:S01]  /*3b50*/  F2FP.SATFINITE.E4M3.F32.PACK_AB_MERGE_C R206, R25, R20, R24 ;  /* 0x0000001419ce723e */ /* 0x000fe20004807018 */
        /* <DEDUP_REMOVED lines=8> */
[----:B------:R-:W-:Y:S01]  /*3be0*/  F2FP.SATFINITE.E4M3.F32.PACK_AB_MERGE_C R32, R57, R32, RZ ;  /* 0x000000203920723e */ /* 0x000fe200048070ff */
[----:B------:R-:W2:Y:S01]  /*3bf0*/  MUFU.EX2 R89, R89 ;  /* 0x0000005900597308 */ /* 0x000ea20000000800 */
[----:B0-----:R-:W-:-:S01]  /*3c00*/  FADD.FTZ R67, R75, R90 ;  /* 0x0000005a4b437221 */ /* 0x001fc20000010000 */
[----:B------:R-:W-:Y:S01]  /*3c10*/  FADD.FTZ R57, R57, R6 ;  /* 0x0000000639397221 */ /* 0x000fe20000010000 */
[----:B------:R-:W-:Y:S01]  /*3c20*/  F2FP.SATFINITE.E4M3.F32.PACK_AB_MERGE_C R208, R33, R28, R32 ;  /* 0x0000001c21d0723e */ /* 0x000fe20004807020 */
[----:B------:R-:W-:Y:S02]  /*3c30*/  IMAD.MOV.U32 R85, RZ, RZ, R119 ;  /* 0x000000ffff557224 */ /* 0x000fe400078e0077 */
[----:B------:R-:W-:-:S01]  /*3c40*/  FADD.FTZ R6, R36, R57 ;  /* 0x0000003924067221 */ /* 0x000fc20000010000 */
[----:B------:R-:W-:Y:S01]  /*3c50*/  IMAD.MOV.U32 R80, RZ, RZ, R119 ;  /* 0x000000ffff507224 */ /* 0x000fe200078e0077 */
[----:B------:R-:W0:Y:S01]  /*3c60*/  MUFU.EX2 R78, R78 ;  /* 0x0000004e004e7308 */ /* 0x000e220000000800 */
[----:B-1----:R-:W-:-:S01]  /*3c70*/  FADD.FTZ R90, R88, R67 ;  /* 0x00000043585a7221 */ /* 0x002fc20000010000 */
[----:B------:R-:W-:-:S02]  /*3c80*/  IMAD.MOV.U32 R77, RZ, RZ, R119 ;  /* 0x000000ffff4d7224 */ /* 0x000fc400078e0077 */
[--C-:B------:R-:W-:Y:S02]  /*3c90*/  IMAD.MOV.U32 R76, RZ, RZ, R119.reuse ;  /* 0x000000ffff4c7224 */ /* 0x100fe400078e0077 */
[----:B------:R-:W-:Y:S02]  /*3ca0*/  IMAD.MOV.U32 R73, RZ, RZ, R119 ;  /* 0x000000ffff497224 */ /* 0x000fe400078e0077 */
        /* <DEDUP_REMOVED lines=14> */
[--C-:B------:R-:W-:Y:S02]  /*3d90*/  IMAD.MOV.U32 R33, RZ, RZ, R119.reuse ;  /* 0x000000ffff217224 */ /* 0x100fe400078e0077 */
[--C-:B------:R-:W-:Y:S02]  /*3da0*/  IMAD.MOV.U32 R32, RZ, RZ, R119.reuse ;  /* 0x000000ffff207224 */ /* 0x100fe400078e0077 */
[----:B------:R-:W-:-:S02]  /*3db0*/  IMAD.MOV.U32 R29, RZ, RZ, R119 ;  /* 0x000000ffff1d7224 */ /* 0x000fc400078e0077 */
[----:B------:R-:W1:Y:S01]  /*3dc0*/  MUFU.EX2 R58, R58 ;  /* 0x0000003a003a7308 */ /* 0x000e620000000800 */
[----:B--2---:R-:W-:-:S01]  /*3dd0*/  FADD.FTZ R90, R86, R67 ;  /* 0x00000043565a7221 */ /* 0x004fc20000010000 */
[--C-:B------:R-:W-:Y:S02]  /*3de0*/  IMAD.MOV.U32 R67, RZ, RZ, R119.reuse ;  /* 0x000000ffff437224 */ /* 0x100fe400078e0077 */
[--C-:B------:R-:W-:Y:S02]  /*3df0*/  IMAD.MOV.U32 R28, RZ, RZ, R119.reuse ;  /* 0x000000ffff1c7224 */ /* 0x100fe400078e0077 */
[----:B------:R-:W-:Y:S02]  /*3e00*/  IMAD.MOV.U32 R25, RZ, RZ, R119 ;  /* 0x000000ffff197224 */ /* 0x000fe400078e0077 */
[----:B------:R-:W2:Y:S01]  /*3e10*/  MUFU.EX2 R59, R59 ;  /* 0x0000003b003b7308 */ /* 0x000ea20000000800 */
[----:B0-----:R-:W-:-:S01]  /*3e20*/  FADD.FTZ R9, R87, R90 ;  /* 0x0000005a57097221 */ /* 0x001fc20000010000 */
[----:B------:R-:W-:Y:S01]  /*3e30*/  F2FP.SATFINITE.E4M3.F32.PACK_AB_MERGE_C R86, R87, R86, RZ ;  /* 0x000000565756723e */ /* 0x000fe200048070ff */
[----:B------:R-:W-:-:S02]  /*3e40*/  IMAD.MOV.U32 R90, RZ, RZ, R119 ;  /* 0x000000ffff5a7224 */ /* 0x000fc400078e0077 */
[--C-:B------:R-:W-:Y:S01]  /*3e50*/  IMAD.MOV.U32 R87, RZ, RZ, R119.reuse ;  /* 0x000000ffff577224 */ /* 0x100fe200078e0077 */
[----:B------:R-:W-:Y:S01]  /*3e60*/  F2FP.SATFINITE.E4M3.F32.PACK_AB_MERGE_C R207, R79, R78, R86 ;  /* 0x0000004e4fcf723e */ /* 0x000fe20004807056 */
[----:B------:R-:W-:Y:S01]  /*3e70*/  IMAD.MOV.U32 R86, RZ, RZ, R119 ;  /* 0x000000ffff567224 */ /* 0x000fe200078e0077 */
[----:B------:R-:W0:Y:S01]  /*3e80*/  MUFU.EX2 R82, R82 ;  /* 0x0000005200527308 */ /* 0x000e220000000800 */
[----:B-1----:R-:W-:-:S01]  /*3e90*/  FADD.FTZ R10, R58, R9 ;  /* 0x000000093a0a7221 */ /* 0x002fc20000010000 */
[--C-:B------:R-:W-:Y:S02]  /*3ea0*/  IMAD.MOV.U32 R79, RZ, RZ, R119.reuse ;  /* 0x000000ffff4f7224 */ /* 0x100fe400078e0077 */
[--C-:B------:R-:W-:Y:S02]  /*3eb0*/  IMAD.MOV.U32 R78, RZ, RZ, R119.reuse ;  /* 0x000000ffff4e7224 */ /* 0x100fe400078e0077 */
[----:B------:R-:W-:Y:S02]  /*3ec0*/  IMAD.MOV.U32 R24, RZ, RZ, R119 ;  /* 0x000000ffff187224 */ /* 0x000fe400078e0077 */
[----:B------:R-:W1:Y:S01]  /*3ed0*/  MUFU.EX2 R83, R83 ;  /* 0x0000005300537308 */ /* 0x000e620000000800 */
[----:B--2---:R-:W-:-:S07]  /*3ee0*/  FADD.FTZ R9, R59, R10 ;  /* 0x0000000a3b097221 */ /* 0x004fce0000010000 */
[----:B------:R-:W2:Y:S01]  /*3ef0*/  MUFU.EX2 R62, R62 ;  /* 0x0000003e003e7308 */ /* 0x000ea20000000800 */
[----:B0-----:R-:W-:-:S07]  /*3f00*/  FADD.FTZ R10, R82, R9 ;  /* 0x00000009520a7221 */ /* 0x001fce0000010000 */
[----:B------:R-:W0:Y:S01]  /*3f10*/  MUFU.EX2 R63, R63 ;  /* 0x0000003f003f7308 */ /* 0x000e220000000800 */
[----:B-1----:R-:W-:-:S01]  /*3f20*/  FADD.FTZ R3, R83, R10 ;  /* 0x0000000a53037221 */ /* 0x002fc20000010000 */
[----:B------:R-:W-:Y:S01]  /*3f30*/  F2FP.SATFINITE.E4M3.F32.PACK_AB_MERGE_C R82, R83, R82, RZ ;  /* 0x000000525352723e */ /* 0x000fe200048070ff */
[----:B------:R-:W-:-:S03]  /*3f40*/  IMAD.MOV.U32 R83, RZ, RZ, R119 ;  /* 0x000000ffff537224 */ /* 0x000fc600078e0077 */
[----:B------:R-:W-:Y:S01]  /*3f50*/  F2FP.SATFINITE.E4M3.F32.PACK_AB_MERGE_C R209, R59, R58, R82 ;  /* 0x0000003a3bd1723e */ /* 0x000fe20004807052 */
[----:B------:R-:W-:Y:S01]  /*3f60*/  IMAD.MOV.U32 R82, RZ, RZ, R119 ;  /* 0x000000ffff527224 */ /* 0x000fe200078e0077 */
[----:B------:R-:W1:Y:S01]  /*3f70*/  MUFU.EX2 R70, R70 ;  /* 0x0000004600467308 */ /* 0x000e620000000800 */
[----:B--2---:R-:W-:-:S01]  /*3f80*/  FADD.FTZ R10, R62, R3 ;  /* 0x000000033e0a7221 */ /* 0x004fc20000010000 */
[----:B------:R-:W-:Y:S01]  /*3f90*/  FADD.FTZ R3, R53, R6 ;  /* 0x0000000635037221 */ /* 0x000fe20000010000 */
[--C-:B------:R-:W-:Y:S02]  /*3fa0*/  IMAD.MOV.U32 R59, RZ, RZ, R119.reuse ;  /* 0x000000ffff3b7224 */ /* 0x100fe400078e0077 */
[----:B------:R-:W-:Y:S02]  /*3fb0*/  IMAD.MOV.U32 R58, RZ, RZ, R119 ;  /* 0x000000ffff3a7224 */ /* 0x000fe400078e0077 */
[----:B------:R-:W-:-:S01]  /*3fc0*/  FADD.FTZ R6, R40, R3 ;  /* 0x0000000328067221 */ /* 0x000fc20000010000 */
[----:B------:R-:W-:Y:S01]  /*3fd0*/  F2FP.SATFINITE.E4M3.F32.PACK_AB_MERGE_C R40, R31, R40, RZ ;  /* 0x000000281f28723e */ /* 0x000fe200048070ff */
[----:B------:R-:W2:Y:S01]  /*3fe0*/  MUFU.EX2 R71, R71 ;  /* 0x0000004700477308 */ /* 0x000ea20000000800 */
[----:B0-----:R-:W-:-:S01]  /*3ff0*/  FADD.FTZ R9, R63, R10 ;  /* 0x0000000a3f097221 */ /* 0x001fc20000010000 */
[----:B------:R-:W-:Y:S01]  /*4000*/  FADD.FTZ R31, R31, R6 ;  /* 0x000000061f1f7221 */ /* 0x000fe20000010000 */
[----:B------:R-:W-:Y:S01]  /*4010*/  F2FP.SATFINITE.E4M3.F32.PACK_AB_MERGE_C R210, R53, R36, R40 ;  /* 0x0000002435d2723e */ /* 0x000fe20004807028 */
[----:B------:R-:W-:-:S02]  /*4020*/  IMAD.MOV.U32 R53, RZ, RZ, R119 ;  /* 0x000000ffff357224 */ /* 0x000fc400078e0077 */
[----:B------:R-:W-:Y:S02]  /*4030*/  IMAD.MOV.U32 R40, RZ, RZ, R119 ;  /* 0x000000ffff287224 */ /* 0x000fe400078e0077 */
[----:B------:R-:W0:Y:S01]  /*4040*/  MUFU.EX2 R34, R34 ;  /* 0x0000002200227308 */ /* 0x000e220000000800 */
[----:B-1----:R-:W-:-:S01]  /*4050*/  FADD.FTZ R4, R70, R9 ;  /* 0x0000000946047221 */ /* 0x002fc20000010000 */
[----:B------:R-:W-:-:S06]  /*4060*/  IMAD.MOV.U32 R36, RZ, RZ, R119 ;  /* 0x000000ffff247224 */ /* 0x000fcc00078e0077 */
[----:B------:R-:W1:Y:S01]  /*4070*/  MUFU.EX2 R42, R42 ;  /* 0x0000002a002a7308 */ /* 0x000e620000000800 */
[C---:B--2---:R-:W-:Y:S01]  /*4080*/  F2FP.SATFINITE.E4M3.F32.PACK_AB_MERGE_C R70, R71.reuse, R70, RZ ;  /* 0x000000464746723e */ /* 0x044fe200048070ff */
[----:B------:R-:W-:-:S03]  /*4090*/  FADD.FTZ R71, R71, R4 ;  /* 0x0000000447477221 */ /* 0x000fc60000010000 */
[----:B------:R-:W-:Y:S01]  /*40a0*/  F2FP.SATFINITE.E4M3.F32.PACK_AB_MERGE_C R211, R63, R62, R70 ;  /* 0x0000003e3fd3723e */ /* 0x000fe20004807046 */
[----:B------:R-:W-:Y:S02]  /*40b0*/  IMAD.MOV.U32 R70, RZ, RZ, R119 ;  /* 0x000000ffff467224 */ /* 0x000fe400078e0077 */
[----:B------:R-:W2:Y:S01]  /*40c0*/  MUFU.EX2 R35, R35 ;  /* 0x0000002300237308 */ /* 0x000ea20000000800 */
[----:B0-----:R-:W-:-:S01]  /*40d0*/  FADD.FTZ R4, R34, R31 ;  /* 0x0000001f22047221 */ /* 0x001fc20000010000 */
[--C-:B------:R-:W-:Y:S02]  /*40e0*/  IMAD.MOV.U32 R63, RZ, RZ, R119.reuse ;  /* 0x000000ffff3f7224 */ /* 0x100fe400078e0077 */
        /* <DEDUP_REMOVED lines=15> */
[----:B------:R-:W-:Y:S01]  /*41e0*/  F2FP.SATFINITE.E4M3.F32.PACK_AB_MERGE_C R38, R41, R38, RZ ;  /* 0x000000262926723e */ /* 0x000fe200048070ff */
[----:B------:R-:W-:-:S03]  /*41f0*/  IMAD.MOV.U32 R41, RZ, RZ, R119 ;  /* 0x000000ffff297224 */ /* 0x000fc600078e0077 */
[----:B------:R-:W-:Y:S01]  /*4200*/  F2FP.SATFINITE.E4M3.F32.PACK_AB_MERGE_C R212, R35, R34, R38 ;  /* 0x0000002223d4723e */ /* 0x000fe20004807026 */
[--C-:B------:R-:W-:Y:S01]  /*4210*/  IMAD.MOV.U32 R38, RZ, RZ, R119.reuse ;  /* 0x000000ffff267224 */ /* 0x100fe200078e0077 */
[----:B------:R-:W0:Y:S01]  /*4220*/  MUFU.EX2 R50, R50 ;  /* 0x0000003200327308 */ /* 0x000e220000000800 */
[C---:B-1----:R-:W-:Y:S01]  /*4230*/  F2FP.SATFINITE.E4M3.F32.PACK_AB_MERGE_C R46, R47.reuse, R46, RZ ;  /* 0x0000002e2f2e723e */ /* 0x042fe200048070ff */
[----:B------:R-:W-:Y:S01]  /*4240*/  FADD.FTZ R47, R47, R6 ;  /* 0x000000062f2f7221 */ /* 0x000fe20000010000 */
[--C-:B------:R-:W-:Y:S02]  /*4250*/  IMAD.MOV.U32 R35, RZ, RZ, R119.reuse ;  /* 0x000000ffff237224 */ /* 0x100fe400078e0077 */
[----:B------:R-:W-:Y:S01]  /*4260*/  F2FP.SATFINITE.E4M3.F32.PACK_AB_MERGE_C R213, R43, R42, R46 ;  /* 0x0000002a2bd5723e */ /* 0x000fe2000480702e */
[----:B------:R-:W-:Y:S02]  /*4270*/  IMAD.MOV.U32 R46, RZ, RZ, R119 ;  /* 0x000000ffff2e7224 */ /* 0x000fe400078e0077 */
[----:B------:R-:W1:Y:S01]  /*4280*/  MUFU.EX2 R44, R44 ;  /* 0x0000002c002c7308 */ /* 0x000e620000000800 */
[----:B--2---:R-:W-:-:S01]  /*4290*/  FADD.FTZ R7, R39, R4 ;  /* 0x0000000427077221 */ /* 0x004fc20000010000 */
[----:B------:R-:W-:-:S02]  /*42a0*/  IMAD.MOV.U32 R43, RZ, RZ, R119 ;  /* 0x000000ffff2b7224 */ /* 0x000fc400078e0077 */
[--C-:B------:R-:W-:Y:S02]  /*42b0*/  IMAD.MOV.U32 R42, RZ, RZ, R119.reuse ;  /* 0x000000ffff2a7224 */ /* 0x100fe400078e0077 */
[----:B------:R-:W-:Y:S02]  /*42c0*/  IMAD.MOV.U32 R34, RZ, RZ, R119 ;  /* 0x000000ffff227224 */ /* 0x000fe400078e0077 */
[----:B------:R-:W2:Y:S01]  /*42d0*/  MUFU.EX2 R51, R51 ;  /* 0x0000003300337308 */ /* 0x000ea20000000800 */
[----:B0-----:R-:W-:-:S01]  /*42e0*/  FADD.FTZ R4, R50, R47 ;  /* 0x0000002f32047221 */ /* 0x001fc20000010000 */
[----:B------:R-:W-:-:S06]  /*42f0*/  IMAD.MOV.U32 R47, RZ, RZ, R119 ;  /* 0x000000ffff2f7224 */ /* 0x000fcc00078e0077 */
[----:B------:R-:W-:Y:S01]  /*4300*/  MUFU.EX2 R45, R45 ;  /* 0x0000002d002d7308 */ /* 0x000fe20000000800 */
[----:B-1----:R-:W-:-:S07]  /*4310*/  FADD.FTZ R6, R44, R7 ;  /* 0x000000072c067221 */ /* 0x002fce0000010000 */
[----:B------:R-:W0:Y:S01]  /*4320*/  MUFU.EX2 R48, R48 ;  /* 0x0000003000307308 */ /* 0x000e220000000800 */
[----:B--2---:R-:W-:-:S07]  /*4330*/  FADD.FTZ R7, R51, R4 ;  /* 0x0000000433077221 */ /* 0x004fce0000010000 */
[----:B------:R-:W1:Y:S08]  /*4340*/  MUFU.EX2 R54, R54 ;  /* 0x0000003600367308 */ /* 0x000e700000000800 */
[----:B------:R-:W2:Y:S01]  /*4350*/  MUFU.EX2 R55, R55 ;  /* 0x0000003700377308 */ /* 0x000ea20000000800 */
[----:B0-----:R-:W-:Y:S01]  /*4360*/  F2FP.SATFINITE.E4M3.F32.PACK_AB_MERGE_C R8, R48, R45, RZ ;  /* 0x0000002d3008723e */ /* 0x001fe200048070ff */
[----:B------:R-:W-:-:S03]  /*4370*/  FADD.FTZ R45, R45, R6 ;  /* 0x000000062d2d7221 */ /* 0x000fc60000010000 */
[----:B------:R-:W-:Y:S01]  /*4380*/  F2FP.SATFINITE.E4M3.F32.PACK_AB_MERGE_C R214, R44, R39, R8 ;  /* 0x000000272cd6723e */ /* 0x000fe20004807008 */
[----:B------:R-:W-:-:S01]  /*4390*/  FADD.FTZ R48, R48, R45 ;  /* 0x0000002d30307221 */ /* 0x000fc20000010000 */
[----:B------:R-:W-:Y:S01]  /*43a0*/  IMAD.MOV.U32 R45, RZ, RZ, R119 ;  /* 0x000000ffff2d7224 */ /* 0x000fe200078e0077 */
[----:B------:R-:W0:Y:S01]  /*43b0*/  MUFU.EX2 R49, R49 ;  /* 0x0000003100317308 */ /* 0x000e220000000800 */
[----:B-1----:R-:W-:-:S01]  /*43c0*/  FADD.FTZ R4, R54, R7 ;  /* 0x0000000736047221 */ /* 0x002fc20000010000 */
[--C-:B------:R-:W-:Y:S02]  /*43d0*/  IMAD.MOV.U32 R44, RZ, RZ, R119.reuse ;  /* 0x000000ffff2c7224 */ /* 0x100fe400078e0077 */
[----:B------:R-:W-:-:S04]  /*43e0*/  IMAD.MOV.U32 R39, RZ, RZ, R119 ;  /* 0x000000ffff277224 */ /* 0x000fc800078e0077 */
        /* <DEDUP_REMOVED lines=13> */
[----:B------:R-:W-:Y:S01]  /*44c0*/  MUFU.EX2 R64, R64 ;  /* 0x0000004000407308 */ /* 0x000fe20000000800 */
[----:B--2---:R-:W-:-:S07]  /*44d0*/  FADD.FTZ R7, R52, R7 ;  /* 0x0000000734077221 */ /* 0x004fce0000010000 */
[----:B------:R-:W1:Y:S01]  /*44e0*/  MUFU.EX2 R65, R65 ;  /* 0x0000004100417308 */ /* 0x000e620000000800 */
[----:B0-----:R-:W-:-:S07]  /*44f0*/  FADD.FTZ R9, R27, R4 ;  /* 0x000000041b097221 */ /* 0x001fce0000010000 */
[----:B------:R-:W0:Y:S08]  /*4500*/  MUFU.EX2 R30, R30 ;  /* 0x0000001e001e7308 */ /* 0x000e300000000800 */
[----:B------:R2:W3:Y:S01]  /*4510*/  MUFU.EX2 R3, R56 ;  /* 0x0000003800037308 */ /* 0x0004e20000000800 */
[----:B-1----:R-:W-:Y:S01]  /*4520*/  F2FP.SATFINITE.E4M3.F32.PACK_AB_MERGE_C R6, R65, R64, RZ ;  /* 0x000000404106723e */ /* 0x002fe200048070ff */
[----:B------:R-:W-:-:S03]  /*4530*/  FADD.FTZ R64, R64, R7 ;  /* 0x0000000740407221 */ /* 0x000fc60000010000 */
[----:B------:R-:W-:Y:S01]  /*4540*/  F2FP.SATFINITE.E4M3.F32.PACK_AB_MERGE_C R216, R52, R49, R6 ;  /* 0x0000003134d8723e */ /* 0x000fe20004807006 */
[----:B------:R-:W-:-:S01]  /*4550*/  FADD.FTZ R65, R65, R64 ;  /* 0x0000004041417221 */ /* 0x000fc20000010000 */
[----:B------:R-:W-:Y:S01]  /*4560*/  IMAD.MOV.U32 R64, RZ, RZ, R119 ;  /* 0x000000ffff407224 */ /* 0x000fe200078e0077 */
[----:B------:R-:W-:Y:S01]  /*4570*/  MUFU.EX2 R72, R72 ;  /* 0x0000004800487308 */ /* 0x000fe20000000800 */
[----:B0-----:R-:W-:-:S01]  /*4580*/  FADD.FTZ R4, R30, R9 ;  /* 0x000000091e047221 */ /* 0x001fc20000010000 */
[--C-:B--2---:R-:W-:Y:S02]  /*4590*/  IMAD.MOV.U32 R56, RZ, RZ, R119.reuse ;  /* 0x000000ffff387224 */ /* 0x104fe400078e0077 */
[--C-:B------:R-:W-:Y:S02]  /*45a0*/  IMAD.MOV.U32 R52, RZ, RZ, R119.reuse ;  /* 0x000000ffff347224 */ /* 0x100fe400078e0077 */
[----:B------:R-:W-:Y:S02]  /*45b0*/  IMAD.MOV.U32 R49, RZ, RZ, R119 ;  /* 0x000000ffff317224 */ /* 0x000fe400078e0077 */
[----:B------:R-:W0:Y:S01]  /*45c0*/  MUFU.EX2 R37, R37 ;  /* 0x0000002500257308 */ /* 0x000e220000000800 */
[C---:B---3--:R-:W-:Y:S01]  /*45d0*/  F2FP.SATFINITE.E4M3.F32.PACK_AB_MERGE_C R30, R3.reuse, R30, RZ ;  /* 0x0000001e031e723e */ /* 0x048fe200048070ff */
        /* <DEDUP_REMOVED lines=12> */
[----:B--2---:R-:W-:-:S07]  /*46a0*/  FADD.FTZ R6, R60, R3 ;  /* 0x000000033c067221 */ /* 0x004fce0000010000 */
[----:B------:R-:W2:Y:S01]  /*46b0*/  MUFU.EX2 R61, R61 ;  /* 0x0000003d003d7308 */ /* 0x000ea20000000800 */
[C---:B0-----:R-:W-:Y:S01]  /*46c0*/  F2FP.SATFINITE.E4M3.F32.PACK_AB_MERGE_C R218, R69.reuse, R68, R7 ;  /* 0x0000004445da723e */ /* 0x041fe20004807007 */
[----:B------:R-:W-:Y:S01]  /*46d0*/  FADD.FTZ R69, R69, R4 ;  /* 0x0000000445457221 */ /* 0x000fe20000010000 */
[----:B------:R-:W-:-:S03]  /*46e0*/  IMAD.MOV.U32 R68, RZ, RZ, R119 ;  /* 0x000000ffff447224 */ /* 0x000fc600078e0077 */
[----:B------:R-:W-:Y:S01]  /*46f0*/  FADD.FTZ R4, R72, R69 ;  /* 0x0000004548047221 */ /* 0x000fe20000010000 */
[----:B------:R-:W-:Y:S01]  /*4700*/  IMAD.MOV.U32 R72, RZ, RZ, R119 ;  /* 0x000000ffff487224 */ /* 0x000fe200078e0077 */
[----:B------:R-:W0:Y:S01]  /*4710*/  MUFU.EX2 R84, R84 ;  /* 0x0000005400547308 */ /* 0x000e220000000800 */
[----:B-1----:R-:W-:-:S01]  /*4720*/  FADD.FTZ R6, R81, R6 ;  /* 0x0000000651067221 */ /* 0x002fc20000010000 */
[----:B------:R-:W-:Y:S01]  /*4730*/  FADD.FTZ R4, R37, R4 ;  /* 0x0000000425047221 */ /* 0x000fe20000010000 */
[--C-:B------:R-:W-:Y:S02]  /*4740*/  IMAD.MOV.U32 R69, RZ, RZ, R119.reuse ;  /* 0x000000ffff457224 */ /* 0x100fe400078e0077 */
[----:B------:R-:W-:Y:S02]  /*4750*/  IMAD.MOV.U32 R37, RZ, RZ, R119 ;  /* 0x000000ffff257224 */ /* 0x000fe400078e0077 */
[----:B--2---:R-:W-:-:S01]  /*4760*/  FADD.FTZ R3, R61, R6 ;  /* 0x000000063d037221 */ /* 0x004fc20000010000 */
[----:B0-----:R-:W-:-:S03]  /*4770*/  F2FP.SATFINITE.E4M3.F32.PACK_AB_MERGE_C R7, R84, R61, RZ ;  /* 0x0000003d5407723e */ /* 0x001fc600048070ff */
[----:B------:R-:W-:Y:S01]  /*4780*/  FADD.FTZ R3, R84, R3 ;  /* 0x0000000354037221 */ /* 0x000fe20000010000 */
[----:B------:R-:W-:Y:S01]  /*4790*/  IMAD.MOV.U32 R84, RZ, RZ, R119 ;  /* 0x000000ffff547224 */ /* 0x000fe200078e0077 */
        /* <DEDUP_REMOVED lines=55> */
[----:B------:R-:W-:Y:S01]  /*4b10*/  UIADD3 UR50, UR50, -0x2, URZ ;  /* 0xfffffffe32327890 */ /* 0x000fe2000fffe03f */
[----:B------:R-:W-:Y:S01]  /*4b20*/  UMOV UR53, UR44 ;  /* 0x0000002c00357c82 */ /* 0x000fe20008000000 */
[----:B------:R-:W-:-:S10]  /*4b30*/  UMOV UR51, UR52 ;  /* 0x0000003400337c82 */ /* 0x000fd40008000000 */
.L_x_2921:
[----:B------:R-:W-:Y:S01]  /*4b40*/  ISETP.NE.AND P2, PT, RZ, UR37, PT ;  /* 0x00000025ff007c0c */ /* 0x000fe2000bf45270 */
[----:B------:R-:W-:-:S04]  /*4b50*/  UISETP.NE.AND UP0, UPT, UR51, 0x1, UPT ;  /* 0x000000013300788c */ /* 0x000fc8000bf05270 */
[----:B------:R-:W-:-:S04]  /*4b60*/  USEL UR44, URZ, 0x1, UP0 ;  /* 0x000000013f2c7887 */ /* 0x000fc80008000000 */
[----:B------:R-:W-:-:S04]  /*4b70*/  ULOP3.LUT UR44, UR53, UR44, URZ, 0x3c, !UPT ;  /* 0x0000002c352c7292 */ /* 0x000fc8000f8e3c3f */
[----:B------:R-:W-:Y:S08]  /*4b80*/  @P2 BRA `(.L_x_2912) ;  /* 0x0000000000382947 */ /* 0x000ff00003800000 */
[----:B------:R-:W-:Y:S05]  /*4b90*/  @!P0 BRA `(.L_x_2913) ;  /* 0x0000000000048947 */ /* 0x000fea0003800000 */
[----:B------:R-:W-:Y:S01]  /*4ba0*/  BPT.TRAP 0x1 ;  /* 0x000000040000795c */ /* 0x000fe20000300000 */
.L_x_2913:
        /* <DEDUP_REMOVED lines=9> */
.L_x_2914:
[----:B-1----:R-:W-:Y:S05]  /*4c40*/  @P1 BRA `(.L_x_2912) ;  /* 0x0000000000081947 */ /* 0x002fea0003800000 */
[----:B------:R-:W1:Y:S02]  /*4c50*/  SYNCS.PHASECHK.TRANS64.TRYWAIT P1, [UR6+0x33430], R0 ;  /* 0x03343000ff0075a7 */ /* 0x000e640008020146 */
[----:B-1----:R-:W-:Y:S05]  /*4c60*/  @!P1 BRA `(.L_x_2915) ;  /* 0x000000a0004c9947 */ /* 0x002fea0003800000 */
.L_x_2912:
[----:B01----:R-:W-:Y:S01]  /*4c70*/  VIADD R0, R23, 0x8 ;  /* 0x0000000817007836 */ /* 0x003fe20000000000 */
[----:B------:R-:W-:Y:S01]  /*4c80*/  UIADD3 UR52, UR51, 0x1, URZ ;  /* 0x0000000133347890 */ /* 0x000fe2000fffe03f */
[----:B------:R-:W-:Y:S01]  /*4c90*/  UMOV UR27, 0x80000020 ;  /* 0x80000020001b7882 */ /* 0x000fe20000000000 */
[----:B------:R-:W-:Y:S02]  /*4ca0*/  UMOV UR28, UR24 ;  /* 0x00000018001c7c82 */ /* 0x000fe40008000000 */
[----:B------:R0:W-:Y:S01]  /*4cb0*/  BAR.SYNC.DEFER_BLOCKING R0, 0x100 ;  /* 0x000400000000751d */ /* 0x0001e20000010000 */
[----:B------:R-:W-:-:S04]  /*4cc0*/  UISETP.NE.AND UP0, UPT, UR52, 0x2, UPT ;  /* 0x000000023400788c */ /* 0x000fc8000bf05270 */
[----:B------:R-:W-:Y:S01]  /*4cd0*/  USEL UR52, UR52, URZ, UP0 ;  /* 0x0000003f34347287 */ /* 0x000fe20008000000 */
[----:B------:R-:W-:Y:S01]  /*4ce0*/  UMOV UR29, UR25 ;  /* 0x00000019001d7c82 */ /* 0x000fe20008000000 */
[----:B------:R-:W-:Y:S02]  /*4cf0*/  UMOV UR31, 0x80000020 ;  /* 0x80000020001f7882 */ /* 0x000fe40000000000 */
[----:B------:R-:W-:Y:S01]  /*4d00*/  UIMAD UR54, UR52, 0x780, UR47 ;  /* 0x00000780343678a4 */ /* 0x000fe2000f8e022f */
[----:B------:R-:W-:Y:S01]  /*4d10*/  UMOV UR32, UR24 ;  /* 0x0000001800207c82 */ /* 0x000fe20008000000 */
[----:B------:R-:W-:Y:S02]  /*4d20*/  UMOV UR33, UR25 ;  /* 0x0000001900217c82 */ /* 0x000fe40008000000 */
[----:B------:R-:W-:Y:S02]  /*4d30*/  UIADD3 UR30, UR54, 0x80, URZ ;  /* 0x00000080361e7890 */ /* 0x000fe4000fffe03f */
[----:B------:R-:W-:-:S02]  /*4d40*/  UIADD3 UR34, UR54, 0x100, URZ ;  /* 0x0000010036227890 */ /* 0x000fc4000fffe03f */
[----:B------:R-:W-:Y:S01]  /*4d50*/  UMOV UR26, UR54 ;  /* 0x00000036001a7c82 */ /* 0x000fe20008000000 */
[----:B------:R-:W-:Y:S01]  /*4d60*/  UMOV UR35, 0x80000020 ;  /* 0x8000002000237882 */ /* 0x000fe20000000000 */
[----:B------:R-:W-:Y:S01]  /*4d70*/  UIADD3 UR6, UR54, 0x200, URZ ;  /* 0x0000020036067890 */ /* 0x000fe2000fffe03f */
[----:B------:R-:W-:Y:S01]  /*4d80*/  UMOV UR7, 0x80000020 ;  /* 0x8000002000077882 */ /* 0x000fe20000000000 */
[----:B------:R-:W-:Y:S01]  /*4d90*/  UIADD3 UR10, UR54, 0x202, URZ ;  /* 0x00000202360a7890 */ /* 0x000fe2000fffe03f */
[----:B------:R-:W-:Y:S01]  /*4da0*/  WARPGROUP.ARRIVE ;  /* 0x00000000000079c5 */ /* 0x000fe20000000000 */
[----:B------:R-:W-:Y:S01]  /*4db0*/  UMOV UR11, 0x80000020 ;  /* 0x80000020000b7882 */ /* 0x000fe20000000000 */
[----:B------:R-:W-:Y:S01]  /*4dc0*/  UIADD3 UR14, UR54, 0x282, URZ ;  /* 0x00000282360e7890 */ /* 0x000fe2000fffe03f */
[----:B------:R-:W-:Y:S01]  /*4dd0*/  UMOV UR15, 0x80000020 ;  /* 0x80000020000f7882 */ /* 0x000fe20000000000 */
[----:B------:R-:W-:Y:S02]  /*4de0*/  UIADD3 UR18, UR54, 0x500, URZ ;  /* 0x0000050036127890 */ /* 0x000fe4000fffe03f */
[----:B------:R-:W-:Y:S01]  /*4df0*/  QGMMA.64x32x32.F32.E4M3.E4M3 R184, gdesc[UR24], RZ, !UPT, gsb0 ;  /* 0x0060000018b879f3 */ /* 0x000fe2000c0008ff */
[----:B------:R-:W-:Y:S01]  /*4e00*/  UIADD3 UR26, UR54, 0x180, URZ ;  /* 0x00000180361a7890 */ /* 0x000fe2000fffe03f */
[----:B------:R-:W-:Y:S01]  /*4e10*/  UMOV UR27, 0x80000020 ;  /* 0x80000020001b7882 */ /* 0x000fe20000000000 */
[----:B------:R-:W-:Y:S01]  /*4e20*/  UMOV UR19, 0x80000020 ;  /* 0x8000002000137882 */ /* 0x000fe20000000000 */
[----:B------:R-:W-:Y:S01]  /*4e30*/  UIADD3 UR22, UR54, 0x502, URZ ;  /* 0x0000050236167890 */ /* 0x000fe2000fffe03f */
[----:B------:R-:W-:Y:S01]  /*4e40*/  UMOV UR23, 0x80000020 ;  /* 0x8000002000177882 */ /* 0x000fe20000000000 */
[----:B------:R-:W-:-:S02]  /*4e50*/  WARPGROUP.DEPBAR.LE gsb0, 0x0 ;  /* 0x00008000000079c5 */ /* 0x000fc40000010000 */
[----:B------:R-:W-:-:S06]  /*4e60*/  WARPGROUP.ARRIVE ;  /* 0x00000000000079c5 */ /* 0x000fcc0000000000 */
[----:B------:R-:W-:Y:S01]  /*4e70*/  QGMMA.64x32x32.F32.E4M3.E4M3 R168, gdesc[UR28], RZ, !UPT, gsb0 ;  /* 0x006000001ca879f3 */ /* 0x000fe2000c0008ff */
[----:B------:R-:W-:Y:S01]  /*4e80*/  UIADD3 UR30, UR54, 0x82, URZ ;  /* 0x00000082361e7890 */ /* 0x000fe2000fffe03f */
[----:B------:R-:W-:Y:S01]  /*4e90*/  UMOV UR28, UR4 ;  /* 0x00000004001c7c82 */ /* 0x000fe20008000000 */
[----:B------:R-:W-:Y:S01]  /*4ea0*/  UMOV UR29, UR5 ;  /* 0x00000005001d7c82 */ /* 0x000fe20008000000 */
[----:B------:R-:W-:Y:S01]  /*4eb0*/  UMOV UR31, 0x80000020 ;  /* 0x80000020001f7882 */ /* 0x000fe20000000000 */
[----:B------:R-:W-:Y:S02]  /*4ec0*/  WARPGROUP.DEPBAR.LE gsb0, 0x0 ;  /* 0x00008000000079c5 */ /* 0x000fe40000010000 */
        /* <DEDUP_REMOVED lines=9> */
[----:B------:R-:W-:Y:S01]  /*4f60*/  UMOV UR26, UR6 ;  /* 0x00000006001a7c82 */ /* 0x000fe20008000000 */
[----:B------:R-:W-:Y:S01]  /*4f70*/  UMOV UR27, 0x80000020 ;  /* 0x80000020001b7882 */ /* 0x000fe20000000000 */
[----:B------:R-:W-:Y:S01]  /*4f80*/  UIADD3 UR6, UR54, 0x2, URZ ;  /* 0x0000000236067890 */ /* 0x000fe2000fffe03f */
        /* <DEDUP_REMOVED lines=12> */
[----:B------:R-:W-:Y:S01]  /*5050*/  UMOV UR28, UR8 ;  /* 0x00000008001c7c82 */ /* 0x000fe20008000000 */
[----:B------:R-:W-:Y:S01]  /*5060*/  UMOV UR29, UR9 ;  /* 0x00000009001d7c82 */ /* 0x000fe20008000000 */
        /* <DEDUP_REMOVED lines=106> */
[----:B------:R-:W-:Y:S01]  /*5710*/  UIADD3 UR54, UR54, 0x702, URZ ;  /* 0x0000070236367890 */ /* 0x000fe2000fffe03f */
[----:B------:R-:W-:Y:S02]  /*5720*/  WARPGROUP.DEPBAR.LE gsb0, 0x0 ;  /* 0x00008000000079c5 */ /* 0x000fe40000010000 */
[----:B------:R-:W-:-:S06]  /*5730*/  WARPGROUP.ARRIVE ;  /* 0x00000000000079c5 */ /* 0x000fcc0000000000 */
[----:B------:R-:W-:Y:S03]  /*5740*/  QGMMA.64x32x32.F32.E4M3.E4M3 R168, gdesc[UR28], R168, gsb0 ;  /* 0x006000001ca879f3 */ /* 0x000fe600080008a8 */
[----:B------:R-:W-:Y:S02]  /*5750*/  WARPGROUP.DEPBAR.LE gsb0, 0x0 ;  /* 0x00008000000079c5 */ /* 0x000fe40000010000 */
[----:B------:R-:W-:-:S06]  /*5760*/  WARPGROUP.ARRIVE ;  /* 0x00000000000079c5 */ /* 0x000fcc0000000000 */
[----:B------:R-:W-:Y:S03]  /*5770*/  QGMMA.64x32x32.F32.E4M3.E4M3 R152, gdesc[UR32], R152, gsb0 ;  /* 0x00600000209879f3 */ /* 0x000fe60008000898 */
        /* <DEDUP_REMOVED lines=9> */
[----:B0-----:R-:W-:Y:S05]  /*5810*/  @P2 BRA `(.L_x_2916) ;  /* 0x00000000002c2947 */ /* 0x001fea0003800000 */
[----:B------:R-:W-:Y:S05]  /*5820*/  @!P0 BRA `(.L_x_2917) ;  /* 0x0000000000048947 */ /* 0x000fea0003800000 */
[----:B------:R-:W-:Y:S01]  /*5830*/  BPT.TRAP 0x1 ;  /* 0x000000040000795c */ /* 0x000fe20000300000 */
.L_x_2917:
[----:B------:R-:W-:Y:S01]  /*5840*/  ULEA UR6, UR51, UR39, 0x3 ;  /* 0x0000002733067291 */ /* 0x000fe2000f8e183f */
[----:B------:R-:W-:-:S05]  /*5850*/  IMAD.U32 R0, RZ, RZ, UR53 ;  /* 0x00000035ff007e24 */ /* 0x000fca000f8e00ff */
[----:B------:R-:W-:-:S04]  /*5860*/  SHF.L.U32 R0, R0, 0x1f, RZ ;  /* 0x0000001f00007819 */ /* 0x000fc800000006ff */
[----:B------:R0:W1:Y:S01]  /*5870*/  SYNCS.PHASECHK.TRANS64.TRYWAIT P1, [UR6+0x33450], R0 ;  /* 0x03345000ff0075a7 */ /* 0x0000620008020146 */
[----:B------:R-:W-:Y:S05]  /*5880*/  @!P0 BRA `(.L_x_2918) ;  /* 0x0000000000048947 */ /* 0x000fea0003800000 */
[----:B------:R-:W-:Y:S01]  /*5890*/  BPT.TRAP 0x1 ;  /* 0x000000040000795c */ /* 0x000fe20000300000 */
.L_x_2918:
[----:B-1----:R-:W-:Y:S05]  /*58a0*/  @P1 BRA `(.L_x_2916) ;  /* 0x0000000000081947 */ /* 0x002fea0003800000 */
[----:B------:R-:W1:Y:S02]  /*58b0*/  SYNCS.PHASECHK.TRANS64.TRYWAIT P1, [UR6+0x33450], R0 ;  /* 0x03345000ff0075a7 */ /* 0x000e640008020146 */
[----:B-1----:R-:W-:Y:S05]  /*58c0*/  @!P1 BRA `(.L_x_2919) ;  /* 0x00000094004c9947 */ /* 0x002fea0003800000 */
.L_x_2916:
[----:B------:R-:W-:Y:S01]  /*58d0*/  UIADD3 UR6, UR39, 0x200, URZ ;  /* 0x0000020027067890 */ /* 0x000fe2000fffe03f */
[----:B------:R-:W-:Y:S01]  /*58e0*/  WARPGROUP.ARRIVE ;  /* 0x00000000000079c5 */ /* 0x000fe20000000000 */
[----:B------:R-:W-:Y:S01]  /*58f0*/  UMOV UR7, 0xc0000010 ;  /* 0xc000001000077882 */ /* 0x000fe20000000000 */
[----:B01----:R-:W-:Y:S01]  /*5900*/  FMNMX.FTZ R0, R184, R7, !PT ;  /* 0x00000007b8007209 */ /* 0x003fe20007810000 */
[----:B------:R-:W-:Y:S01]  /*5910*/  USHF.R.U32.HI UR6, URZ, 0x4, UR6 ;  /* 0x000000043f067899 */ /* 0x000fe20008011606 */
[----:B------:R-:W-:Y:S02]  /*5920*/  FMNMX.FTZ R8, R186, R6, !PT ;  /* 0x00000006ba087209 */ /* 0x000fe40007810000 */
[----:B------:R-:W0:Y:S01]  /*5930*/  S2R R227, SR_TID.X ;  /* 0x0000000000e37919 */ /* 0x000e220000002100 */
[----:B------:R-:W-:Y:S01]  /*5940*/  FMNMX.FTZ R5, R185, R0, !PT ;  /* 0x00000000b9057209 */ /* 0x000fe20007810000 */
[----:B------:R-:W-:Y:S01]  /*5950*/  ULOP3.LUT UR6, UR6, 0x3fff, URZ, 0xc0, !UPT ;  /* 0x00003fff06067892 */ /* 0x000fe2000f8ec03f */
[----:B------:R-:W-:-:S02]  /*5960*/  FMNMX.FTZ R9, R187, R8, !PT ;  /* 0x00000008bb097209 */ /* 0x000fc40007810000 */
[----:B------:R-:W-:Y:S01]  /*5970*/  FMNMX.FTZ R0, R188, R5, !PT ;  /* 0x00000005bc007209 */ /* 0x000fe20007810000 */
[----:B------:R-:W-:Y:S01]  /*5980*/  ULOP3.LUT UR6, UR6, 0x10000, URZ, 0xfc, !UPT ;  /* 0x0001000006067892 */ /* 0x000fe2000f8efc3f */
[----:B------:R-:W-:Y:S02]  /*5990*/  FMNMX.FTZ R8, R190, R9, !PT ;  /* 0x00000009be087209 */ /* 0x000fe40007810000 */
[----:B------:R-:W-:Y:S01]  /*59a0*/  FMNMX.FTZ R5, R189, R0, !PT ;  /* 0x00000000bd057209 */ /* 0x000fe20007810000 */
[----:B------:R-:W-:Y:S01]  /*59b0*/  UIMAD UR10, UR51, 0x780, UR6 ;  /* 0x00000780330a78a4 */ /* 0x000fe2000f8e0206 */
[----:B------:R-:W-:Y:S02]  /*59c0*/  FMNMX.FTZ R9, R191, R8, !PT ;  /* 0x00000008bf097209 */ /* 0x000fe40007810000 */
[----:B------:R-:W-:Y:S02]  /*59d0*/  FMNMX.FTZ R0, R192, R5, !PT ;  /* 0x00000005c0007209 */ /* 0x000fe40007810000 */
[----:B------:R-:W-:-:S02]  /*59e0*/  FMNMX.FTZ R8, R194, R9, !PT ;  /* 0x00000009c2087209 */ /* 0x000fc40007810000 */
[----:B------:R-:W-:Y:S01]  /*59f0*/  UMOV UR6, UR10 ;  /* 0x0000000a00067c82 */ /* 0x000fe20008000000 */
[----:B------:R-:W-:Y:S01]  /*5a00*/  FMNMX.FTZ R5, R193, R0, !PT ;  /* 0x00000000c1057209 */ /* 0x000fe20007810000 */
[----:B------:R-:W-:Y:S01]  /*5a10*/  QGMMA.64x192x32.F32.E4M3.E4M3 R24, R200, gdesc[UR4], R24, gsb0 ;  /* 0x02e00004c8187df3 */ /* 0x000fe20008000818 */
[----:B------:R-:W-:Y:S01]  /*5a20*/  UIADD3 UR6, UR10, 0x180, URZ ;  /* 0x000001800a067890 */ /* 0x000fe2000fffe03f */
[----:B------:R-:W-:Y:S01]  /*5a30*/  FMNMX.FTZ R9, R195, R8, !PT ;  /* 0x00000008c3097209 */ /* 0x000fe20007810000 */
[----:B------:R-:W-:Y:S01]  /*5a40*/  UMOV UR7, 0xc0000010 ;  /* 0xc000001000077882 */ /* 0x000fe20000000000 */
        /* <DEDUP_REMOVED lines=68> */
[----:B0-----:R-:W-:Y:S01]  /*5e90*/  LOP3.LUT P1, RZ, R227, 0x7f, RZ, 0xc0, !PT ;  /* 0x0000007fe3ff7812 */ /* 0x001fe2000782c0ff */
[----:B------:R-:W0:Y:S04]  /*5ea0*/  SHFL.BFLY PT, R0, R9, 0x2, 0x1f ;  /* 0x0c401f0009007f89 */ /* 0x000e2800000e0000 */
[----:B------:R-:W1:Y:S01]  /*5eb0*/  SHFL.BFLY PT, R5, R8, 0x2, 0x1f ;  /* 0x0c401f0008057f89 */ /* 0x000e6200000e0000 */
[----:B0-----:R-:W-:Y:S01]  /*5ec0*/  FMNMX.FTZ R10, R9, R0, !PT ;  /* 0x00000000090a7209 */ /* 0x001fe20007810000 */
[----:B------:R-:W-:Y:S01]  /*5ed0*/  IMAD.U32 R9, RZ, RZ, UR40 ;  /* 0x00000028ff097e24 */ /* 0x000fe2000f8e00ff */
[----:B-1----:R-:W-:-:S03]  /*5ee0*/  FMNMX.FTZ R11, R8, R5, !PT ;  /* 0x00000005080b7209 */ /* 0x002fc60007810000 */
[----:B------:R-:W0:Y:S04]  /*5ef0*/  SHFL.BFLY PT, R5, R10, 0x1, 0x1f ;  /* 0x0c201f000a057f89 */ /* 0x000e2800000e0000 */
[----:B------:R-:W1:Y:S01]  /*5f00*/  SHFL.BFLY PT, R12, R11, 0x1, 0x1f ;  /* 0x0c201f000b0c7f89 */ /* 0x000e6200000e0000 */
[----:B0-----:R-:W-:Y:S02]  /*5f10*/  FMNMX.FTZ R0, R10, R5, !PT ;  /* 0x000000050a007209 */ /* 0x001fe40007810000 */
[----:B-1----:R-:W-:-:S03]  /*5f20*/  FMNMX.FTZ R5, R11, R12, !PT ;  /* 0x0000000c0b057209 */ /* 0x002fc60007810000 */
[C---:B------:R-:W-:Y:S01]  /*5f30*/  FFMA.FTZ R8, R0.reuse, R9, -8 ;  /* 0xc100000000087423 */ /* 0x040fe20000010009 */
[----:B------:R-:W-:-:S03]  /*5f40*/  FADD.FTZ R7, -R0, R7 ;  /* 0x0000000700077221 */ /* 0x000fc60000010100 */
[--C-:B------:R-:W-:Y:S01]  /*5f50*/  FFMA.FTZ R21, R168, UR40, -R8.reuse ;  /* 0x00000028a8157c23 */ /* 0x100fe20008010808 */
[----:B------:R-:W-:-:S01]  /*5f60*/  FFMA.FTZ R168, R169, UR40, -R8 ;  /* 0x00000028a9a87c23 */ /* 0x000fc20008010808 */
[----:B------:R-:W-:Y:S02]  /*5f70*/  WARPGROUP.DEPBAR.LE gsb0, 0x0 ;  /* 0x00008000000079c5 */ /* 0x000fe40000010000 */
[----:B------:R-:W-:Y:S01]  /*5f80*/  WARPGROUP.ARRIVE ;  /* 0x00000000000079c5 */ /* 0x000fe20000000000 */
[--C-:B------:R-:W-:Y:S01]  /*5f90*/  FFMA.FTZ R169, R172, UR40, -R8.reuse ;  /* 0x00000028aca97c23 */ /* 0x100fe20008010808 */
[----:B------:R-:W-:-:S01]  /*5fa0*/  FFMA.FTZ R10, R184, UR40, -R8 ;  /* 0x00000028b80a7c23 */ /* 0x000fc20008010808 */
[--C-:B------:R-:W-:Y:S01]  /*5fb0*/  FFMA.FTZ R172, R173, UR40, -R8.reuse ;  /* 0x00000028adac7c23 */ /* 0x100fe20008010808 */
[----:B------:R-:W-:-:S01]  /*5fc0*/  FFMA.FTZ R173, R176, UR40, -R8 ;  /* 0x00000028b0ad7c23 */ /* 0x000fc20008010808 */
[----:B------:R-:W-:Y:S01]  /*5fd0*/  IMAD.U32 R184, RZ, RZ, UR40 ;  /* 0x00000028ffb87e24 */ /* 0x000fe2000f8e00ff */
[----:B------:R-:W-:Y:S01]  /*5fe0*/  QGMMA.64x192x32.F32.E4M3.E4M3 R24, R204, gdesc[UR4], R24, gsb0 ;  /* 0x02e00004cc187df3 */ /* 0x000fe20008000818 */
[----:B------:R-:W-:Y:S01]  /*5ff0*/  UIADD3 UR6, UR10, 0x300, URZ ;  /* 0x000003000a067890 */ /* 0x000fe2000fffe03f */
[--C-:B------:R-:W-:Y:S01]  /*6000*/  FFMA.FTZ R176, R177, UR40, -R8.reuse ;  /* 0x00000028b1b07c23 */ /* 0x100fe20008010808 */
[----:B------:R-:W-:Y:S01]  /*6010*/  UMOV UR7, 0xc0000010 ;  /* 0xc000001000077882 */ /* 0x000fe20000000000 */
        /* <DEDUP_REMOVED lines=32> */
[----:B------:R-:W-:Y:S01]  /*6220*/  FFMA.FTZ R133, R133, UR40, -R8 ;  /* 0x0000002885857c23 */ /* 0x000fe20008010808 */
[----:B------:R-:W-:-:S01]  /*6230*/  FADD.FTZ R6, -R5, R6 ;  /* 0x0000000605067221 */ /* 0x000fc20000010100 */
[----:B------:R-:W-:Y:S01]  /*6240*/  FFMA.FTZ R8, R5, R184, -8 ;  /* 0xc100000005087423 */ /* 0x000fe200000100b8 */
[----:B------:R-:W-:Y:S01]  /*6250*/  FMUL.FTZ R7, R7, UR40 ;  /* 0x0000002807077c20 */ /* 0x000fe20008410000 */
[----:B------:R-:W-:Y:S01]  /*6260*/  MUFU.EX2 R10, R10 ;  /* 0x0000000a000a7308 */ /* 0x000fe20000000800 */
[----:B------:R-:W-:Y:S01]  /*6270*/  FMUL.FTZ R6, R6, UR40 ;  /* 0x0000002806067c20 */ /* 0x000fe20008410000 */
        /* <DEDUP_REMOVED lines=23> */
[----:B0-----:R-:W-:-:S01]  /*63f0*/  FFMA.FTZ R4, R7, R4, R10 ;  /* 0x0000000407047223 */ /* 0x001fc2000001000a */
        /* <DEDUP_REMOVED lines=18> */
[----:B------:R-:W-:Y:S01]  /*6520*/  FFMA.FTZ R127, R127, UR40, -R8 ;  /* 0x000000287f7f7c23 */ /* 0x000fe20008010808 */
[----:B------:R-:W-:-:S02]  /*6530*/  IMAD.U32 R194, RZ, RZ, UR52 ;  /* 0x00000034ffc27e24 */ /* 0x000fc4000f8e00ff */
[--C-:B------:R-:W-:Y:S01]  /*6540*/  FFMA.FTZ R130, R130, UR40, -R8.reuse ;  /* 0x0000002882827c23 */ /* 0x100fe20008010808 */
[----:B------:R-:W-:-:S01]  /*6550*/  FFMA.FTZ R131, R131, UR40, -R8 ;  /* 0x0000002883837c23 */ /* 0x000fc20008010808 */
[----:B------:R-:W1:Y:S01]  /*6560*/  MUFU.EX2 R11, R11 ;  /* 0x0000000b000b7308 */ /* 0x000e620000000800 */
[----:B0-----:R-:W-:-:S01]  /*6570*/  FADD.FTZ R4, R9, R4 ;  /* 0x0000000409047221 */ /* 0x001fc20000010000 */
[----:B------:R-:W-:Y:S01]  /*6580*/  @!P1 LEA R194, R194, UR39, 0x3 ;  /* 0x00000027c2c29c11 */ /* 0x000fe2000f8e18ff */
[----:B------:R-:W-:-:S01]  /*6590*/  FFMA.FTZ R134, R134, UR40, -R8 ;  /* 0x0000002886867c23 */ /* 0x000fc20008010808 */
[----:B------:R-:W-:-:S04]  /*65a0*/  FFMA.FTZ R8, R135, UR40, -R8 ;  /* 0x0000002887087c23 */ /* 0x000fc80008010808 */
        /* <DEDUP_REMOVED lines=28> */
[----:B------:R-:W-:Y:S02]  /*6770*/  WARPGROUP.DEPBAR.LE gsb0, 0x0 ;  /* 0x00008000000079c5 */ /* 0x000fe40000010000 */
[----:B------:R-:W-:-:S04]  /*6780*/  WARPGROUP.ARRIVE ;  /* 0x00000000000079c5 */ /* 0x000fc80000000000 */
[----:B------:R-:W1:Y:S01]  /*6790*/  MUFU.EX2 R171, R171 ;  /* 0x000000ab00ab7308 */ /* 0x000e620000000800 */
[----:B0-----:R-:W-:-:S01]  /*67a0*/  FADD.FTZ R4, R170, R191 ;  /* 0x000000bfaa047221 */ /* 0x001fc20000010000 */
[----:B------:R-:W-:Y:S01]  /*67b0*/  QGMMA.64x192x32.F32.E4M3.E4M3 R24, R208, gdesc[UR4], R24, gsb0 ;  /* 0x02e00004d0187df3 */ /* 0x000fe20008000818 */
[----:B------:R-:W-:Y:S01]  /*67c0*/  UIADD3 UR6, UR10, 0x480, URZ ;  /* 0x000004800a067890 */ /* 0x000fe2000fffe03f */
[----:B------:R-:W-:-:S04]  /*67d0*/  UMOV UR7, 0xc0000010 ;  /* 0xc000001000077882 */ /* 0x000fc80000000000 */
        /* <DEDUP_REMOVED lines=83> */
[----:B------:R-:W-:-:S06]  /*6d10*/  IADD3 R3, -R23, 0xb, RZ ;  /* 0x0000000b17037810 */ /* 0x000fcc0007ffe1ff */
        /* <DEDUP_REMOVED lines=25> */
[----:B--2---:R-:W-:-:S01]  /*6eb0*/  FADD.FTZ R192, R126, R193 ;  /* 0x000000c17ec07221 */ /* 0x004fc20000010000 */
[----:B------:R-:W-:Y:S02]  /*6ec0*/  WARPGROUP.DEPBAR.LE gsb0, 0x0 ;  /* 0x00008000000079c5 */ /* 0x000fe40000010000 */
[----:B------:R-:W-:-:S04]  /*6ed0*/  WARPGROUP.ARRIVE ;  /* 0x00000000000079c5 */ /* 0x000fc80000000000 */
[----:B------:R-:W-:Y:S02]  /*6ee0*/  MUFU.EX2 R128, R128 ;  /* 0x0000008000807308 */ /* 0x000fe40000000800 */
[----:B------:R-:W-:Y:S01]  /*6ef0*/  QGMMA.64x192x32.F32.E4M3.E4M3 R24, R216, gdesc[UR4], R24, gsb0 ;  /* 0x02e00004d8187df3 */ /* 0x000fe20008000818 */
[----:B0-----:R-:W-:-:S05]  /*6f00*/  FADD.FTZ R135, R127, R192 ;  /* 0x000000c07f877221 */ /* 0x001fca0000010000 */
[----:B------:R-:W0:Y:S08]  /*6f10*/  MUFU.EX2 R130, R130 ;  /* 0x0000008200827308 */ /* 0x000e300000000800 */
[----:B------:R-:W-:Y:S08]  /*6f20*/  MUFU.EX2 R129, R129 ;  /* 0x0000008100817308 */ /* 0x000ff00000000800 */
[----:B------:R-:W1:Y:S08]  /*6f30*/  MUFU.EX2 R131, R131 ;  /* 0x0000008300837308 */ /* 0x000e700000000800 */
[----:B------:R-:W-:Y:S08]  /*6f40*/  MUFU.EX2 R132, R132 ;  /* 0x0000008400847308 */ /* 0x000ff00000000800 */
[----:B------:R0:W2:Y:S08]  /*6f50*/  MUFU.EX2 R195, R134 ;  /* 0x0000008600c37308 */ /* 0x0000b00000000800 */
[----:B------:R-:W-:Y:S01]  /*6f60*/  MUFU.EX2 R133, R133 ;  /* 0x0000008500857308 */ /* 0x000fe20000000800 */
[----:B0-----:R-:W-:-:S04]  /*6f70*/  FADD.FTZ R134, R130, R135 ;  /* 0x0000008782867221 */ /* 0x001fc80000010000 */
[----:B-1----:R-:W-:-:S03]  /*6f80*/  FADD.FTZ R134, R131, R134 ;  /* 0x0000008683867221 */ /* 0x002fc60000010000 */
[----:B------:R-:W0:Y:S01]  /*6f90*/  MUFU.EX2 R8, R8 ;  /* 0x0000000800087308 */ /* 0x000e220000000800 */
[----:B--2---:R-:W-:-:S01]  /*6fa0*/  FADD.FTZ R134, R195, R134 ;  /* 0x00000086c3867221 */ /* 0x004fc20000010000 */
[----:B------:R-:W-:Y:S02]  /*6fb0*/  WARPGROUP.DEPBAR.LE gsb0, 0x0 ;  /* 0x00008000000079c5 */ /* 0x000fe40000010000 */
[----:B------:R1:W-:Y:S06]  /*6fc0*/  BAR.ARV R3, 0x100 ;  /* 0x000400030000751d */ /* 0x0003ec0000002000 */
[----:B-1----:R-:W-:-:S05]  /*6fd0*/  @!P1 VIADD R3, R194, 0x33440 ;  /* 0x00033440c2039836 */ /* 0x002fca0000000000 */
[----:B------:R-:W-:-:S04]  /*6fe0*/  @!P1 PRMT R3, RZ, 0x654, R3 ;  /* 0x00000654ff039816 */ /* 0x000fc80000000003 */
[----:B------:R1:W-:Y:S02]  /*6ff0*/  @!P1 SYNCS.ARRIVE.TRANS64.RED.A1T0 RZ, [R3+URZ], RZ ;  /* 0x000000ff03ff99a7 */ /* 0x0003e4000810043f */
[----:B-1----:R-:W-:-:S04]  /*7000*/  FADD.FTZ R3, R125, R4 ;  /* 0x000000047d037221 */ /* 0x002fc80000010000 */
[----:B------:R-:W-:-:S04]  /*7010*/  FADD.FTZ R4, R128, R3 ;  /* 0x0000000380047221 */ /* 0x000fc80000010000 */
[----:B------:R-:W-:-:S04]  /*7020*/  FADD.FTZ R3, R129, R4 ;  /* 0x0000000481037221 */ /* 0x000fc80000010000 */
[----:B------:R-:W-:Y:S01]  /*7030*/  FADD.FTZ R4, R132, R3 ;  /* 0x0000000384047221 */ /* 0x000fe20000010000 */
[----:B0-----:R-:W-:-:S03]  /*7040*/  FADD.FTZ R3, R8, R134 ;  /* 0x0000008608037221 */ /* 0x001fc60000010000 */
[----:B------:R-:W-:Y:S01]  /*7050*/  FADD.FTZ R4, R133, R4 ;  /* 0x0000000485047221 */ /* 0x000fe20000010000 */
[----:B------:R-:W-:Y:S06]  /*7060*/  @!P0 BRA `(.L_x_2920) ;  /* 0x0000000000048947 */ /* 0x000fec0003800000 */
[----:B------:R-:W-:Y:S01]  /*7070*/  BPT.TRAP 0x1 ;  /* 0x000000040000795c */ /* 0x000fe20000300000 */
.L_x_2920:
        /* <DEDUP_REMOVED lines=16> */
[-C--:B------:R-:W-:Y:S01]  /*7180*/  FMUL.FTZ R25, R25, R7.reuse ;  /* 0x0000000719197220 */ /* 0x080fe20000410000 */
[----:B------:R-:W-:Y:S01]  /*7190*/  F2FP.SATFINITE.E4M3.F32.PACK_AB_MERGE_C R182, R183, R182, RZ ;  /* 0x000000b6b7b6723e */ /* 0x000fe200048070ff */
[----:B------:R-:W-:Y:S01]  /*71a0*/  SYNCS.ARRIVE.TRANS64.RED.A1T0 RZ, [UR6], RZ ;  /* 0x000000ffffff79a7 */ /* 0x000fe20008100406 */
        /* <DEDUP_REMOVED lines=127> */
[----:B------:R-:W-:Y:S01]  /*79a0*/  F2FP.SATFINITE.E4M3.F32.PACK_AB_MERGE_C R219, R131, R130, R8 ;  /* 0x0000008283db723e */ /* 0x000fe20004807008 */
[----:B------:R-:W-:Y:S06]  /*79b0*/  @P1 BRA `(.L_x_2921) ;  /* 0xffffffd000601947 */ /* 0x000fec000383ffff */
.L_x_2911:
[----:B------:R-:W-:Y:S06]  /*79c0*/  BAR.ARV 0x8, 0x180 ;  /* 0x0206000000007b1d */ /* 0x000fec0000002000 */
[----:B------:R-:W-:Y:S05]  /*79d0*/  @!P0 BRA `(.L_x_2922) ;  /* 0x0000000000048947 */ /* 0x000fea0003800000 */
[----:B------:R-:W-:Y:S01]  /*79e0*/  BPT.TRAP 0x1 ;  /* 0x000000040000795c */ /* 0x000fe20000300000 */
.L_x_2922:
[----:B------:R-:W-:Y:S01]  /*79f0*/  ULEA UR4, UR52, UR39, 0x3 ;  /* 0x0000002734047291 */ /* 0x000fe2000f8e183f */
[----:B------:R-:W-:-:S05]  /*7a00*/  IMAD.U32 R6, RZ, RZ, UR44 ;  /* 0x0000002cff067e24 */ /* 0x000fca000f8e00ff */
[----:B------:R-:W-:-:S04]  /*7a10*/  SHF.L.U32 R6, R6, 0x1f, RZ ;  /* 0x0000001f06067819 */ /* 0x000fc800000006ff */
[----:B------:R0:W1:Y:S01]  /*7a20*/  SYNCS.PHASECHK.TRANS64.TRYWAIT P1, [UR4+0x33450], R6 ;  /* 0x03345006ff0075a7 */ /* 0x0000620008020144 */
[----:B------:R-:W-:Y:S05]  /*7a30*/  @!P0 BRA `(.L_x_2923) ;  /* 0x0000000000048947 */ /* 0x000fea0003800000 */
[----:B------:R-:W-:Y:S01]  /*7a40*/  BPT.TRAP 0x1 ;  /* 0x000000040000795c */ /* 0x000fe20000300000 */
.L_x_2923:
[----:B-1----:R-:W-:Y:S05]  /*7a50*/  @P1 BRA `(.L_x_2924) ;  /* 0x0000000000081947 */ /* 0x002fea0003800000 */
[----:B------:R-:W1:Y:S02]  /*7a60*/  SYNCS.PHASECHK.TRANS64.TRYWAIT P1, [UR4+0x33450], R6 ;  /* 0x03345006ff0075a7 */ /* 0x000e640008020144 */
[----:B-1----:R-:W-:Y:S05]  /*7a70*/  @!P1 BRA `(.L_x_2925) ;  /* 0x0000007000f89947 */ /* 0x002fea0003800000 */
.L_x_2924:
[----:B------:R-:W-:Y:S01]  /*7a80*/  UIADD3 UR5, UR39, 0x200, URZ ;  /* 0x0000020027057890 */ /* 0x000fe2000fffe03f */
[----:B------:R-:W-:Y:S01]  /*7a90*/  WARPGROUP.ARRIVE ;  /* 0x00000000000079c5 */ /* 0x000fe20000000000 */
[----:B------:R-:W-:Y:S01]  /*7aa0*/  UMOV UR7, 0xc0000010 ;  /* 0xc000001000077882 */ /* 0x000fe20000000000 */
[----:B------:R-:W-:Y:S01]  /*7ab0*/  IMAD.MOV.U32 R8, RZ, RZ, 0x3f800000 ;  /* 0x3f800000ff087424 */ /* 0x000fe200078e00ff */
[----:B------:R-:W-:-:S04]  /*7ac0*/  USHF.R.U32.HI UR5, URZ, 0x4, UR5 ;  /* 0x000000043f057899 */ /* 0x000fc80008011605 */
[----:B------:R-:W-:-:S04]  /*7ad0*/  ULOP3.LUT UR5, UR5, 0x3fff, URZ, 0xc0, !UPT ;  /* 0x00003fff05057892 */ /* 0x000fc8000f8ec03f */
[----:B------:R-:W-:-:S04]  /*7ae0*/  ULOP3.LUT UR5, UR5, 0x10000, URZ, 0xfc, !UPT ;  /* 0x0001000005057892 */ /* 0x000fc8000f8efc3f */
[----:B------:R-:W-:-:S07]  /*7af0*/  UIMAD UR5, UR52, 0x780, UR5 ;  /* 0x00000780340578a4 */ /* 0x000fce000f8e0205 */
[----:B------:R-:W-:Y:S02]  /*7b00*/  UMOV UR6, UR5 ;  /* 0x0000000500067c82 */ /* 0x000fe40008000000 */
[----:B------:R-:W-:Y:S01]  /*7b10*/  QGMMA.64x192x32.F32.E4M3.E4M3 R24, R200, gdesc[UR4], R24, gsb0 ;  /* 0x02e00004c8187df3 */ /* 0x000fe20008000818 */
[----:B------:R-:W-:Y:S01]  /*7b20*/  UIADD3 UR6, UR5, 0x180, URZ ;  /* 0x0000018005067890 */ /* 0x000fe2000fffe03f */
[----:B------:R-:W-:Y:S01]  /*7b30*/  UMOV UR7, 0xc0000010 ;  /* 0xc000001000077882 */ /* 0x000fe20000000000 */
[----:B------:R-:W-:Y:S02]  /*7b40*/  WARPGROUP.DEPBAR.LE gsb0, 0x0 ;  /* 0x00008000000079c5 */ /* 0x000fe40000010000 */
[----:B------:R-:W-:-:S15]  /*7b50*/  WARPGROUP.ARRIVE ;  /* 0x00000000000079c5 */ /* 0x000fde0000000000 */
[----:B------:R-:W-:Y:S01]  /*7b60*/  QGMMA.64x192x32.F32.E4M3.E4M3 R24, R204, gdesc[UR4], R24, gsb0 ;  /* 0x02e00004cc187df3 */ /* 0x000fe20008000818 */
[----:B------:R-:W-:Y:S01]  /*7b70*/  UIADD3 UR6, UR5, 0x300, URZ ;  /* 0x0000030005067890 */ /* 0x000fe2000fffe03f */
[----:B------:R-:W-:Y:S01]  /*7b80*/  UMOV UR7, 0xc0000010 ;  /* 0xc000001000077882 */ /* 0x000fe20000000000 */
[----:B------:R-:W-:Y:S02]  /*7b90*/  WARPGROUP.DEPBAR.LE gsb0, 0x0 ;  /* 0x00008000000079c5 */ /* 0x000fe40000010000 */
[----:B------:R-:W-:-:S15]  /*7ba0*/  WARPGROUP.ARRIVE ;  /* 0x00000000000079c5 */ /* 0x000fde0000000000 */
[----:B------:R-:W-:Y:S01]  /*7bb0*/  QGMMA.64x192x32.F32.E4M3.E4M3 R24, R208, gdesc[UR4], R24, gsb0 ;  /* 0x02e00004d0187df3 */ /* 0x000fe20008000818 */
[----:B------:R-:W-:Y:S02]  /*7bc0*/  ULDC.64 UR6, c[0x0][0x9a0] ;  /* 0x0002680000067ab9 */ /* 0x000fe40000000a00 */
[----:B------:R-:W-:-:S04]  /*7bd0*/  UISETP.NE.U32.AND UP0, UPT, UR6, URZ, UPT ;  /* 0x0000003f0600728c */ /* 0x000fc8000bf05070 */
[----:B------:R-:W-:-:S06]  /*7be0*/  UISETP.NE.AND.EX UP0, UPT, UR7, URZ, UPT, UP0 ;  /* 0x0000003f0700728c */ /* 0x000fcc000bf05300 */
[----:B------:R-:W-:-:S05]  /*7bf0*/  PLOP3.LUT P1, PT, PT, PT, UP0, 0x80, 0x0 ;  /* 0x000000000000781c */ /* 0x000fca0003f2f008 */
[----:B------:R-:W-:Y:S02]  /*7c00*/  @UP0 USHF.R.S32.HI UR10, URZ, 0x1f, UR42 ;  /* 0x0000001f3f0a0899 */ /* 0x000fe4000801142a */
[----:B------:R-:W-:Y:S01]  /*7c10*/  @UP0 UIADD3 UR8, -UR42, URZ, URZ ;  /* 0x0000003f2a080290 */ /* 0x000fe2000fffe13f */
[----:B------:R-:W-:Y:S01]  /*7c20*/  @UP0 ULDC.64 UR12, c[0x0][0x9c8] ;  /* 0x00027200000c0ab9 */ /* 0x000fe20000000a00 */
[----:B------:R-:W-:Y:S01]  /*7c30*/  @UP0 ULDC UR9, c[0x0][0xc44] ;  /* 0x0003110000090ab9 */ /* 0x000fe20000000800 */
[----:B------:R-:W-:Y:S02]  /*7c40*/  @UP0 UIMAD UR10, UR10, UR12, URZ ;  /* 0x0000000c0a0a02a4 */ /* 0x000fe4000f8e023f */
[----:B------:R-:W-:Y:S02]  /*7c50*/  @UP0 UIMAD UR11, UR9, UR8, UR43 ;  /* 0x00000008090b02a4 */ /* 0x000fe4000f8e022b */
[----:B------:R-:W-:Y:S02]  /*7c60*/  @UP0 UIMAD.WIDE.U32 UR8, UR42, UR12, URZ ;  /* 0x0000000c2a0802a5 */ /* 0x000fe4000f8e003f */
[----:B------:R-:W-:-:S02]  /*7c70*/  @UP0 UIMAD UR10, UR42, UR13, UR10 ;  /* 0x0000000d2a0a02a4 */ /* 0x000fc4000f8e020a */
[----:B------:R-:W-:Y:S01]  /*7c80*/  @UP0 USHF.R.S32.HI UR14, URZ, 0x1f, UR11 ;  /* 0x0000001f3f0e0899 */ /* 0x000fe2000801140b */
[----:B------:R-:W-:Y:S01]  /*7c90*/  @UP0 ULDC.64 UR12, c[0x0][0x9d0] ;  /* 0x00027400000c0ab9 */ /* 0x000fe20000000a00 */
[----:B------:R-:W-:Y:S02]  /*7ca0*/  @UP0 UIADD3 UR9, UR9, UR10, URZ ;  /* 0x0000000a09090290 */ /* 0x000fe4000fffe03f */
[----:B------:R-:W-:Y:S02]  /*7cb0*/  @UP0 UIMAD UR10, UR14, UR12, URZ ;  /* 0x0000000c0e0a02a4 */ /* 0x000fe4000f8e023f */
[----:B------:R-:W-:Y:S02]  /*7cc0*/  @UP0 UIMAD.WIDE.U32 UR8, UR11, UR12, UR8 ;  /* 0x0000000c0b0802a5 */ /* 0x000fe4000f8e0008 */
[----:B------:R-:W-:Y:S02]  /*7cd0*/  @UP0 UIMAD UR10, UR11, UR13, UR10 ;  /* 0x0000000d0b0a02a4 */ /* 0x000fe4000f8e020a */
[----:B------:R-:W-:-:S02]  /*7ce0*/  @UP0 ULEA UR6, UP1, UR8, UR6, 0x2 ;  /* 0x0000000608060291 */ /* 0x000fc4000f82103f */
[----:B------:R-:W-:-:S04]  /*7cf0*/  @UP0 UIADD3 UR9, UR9, UR10, URZ ;  /* 0x0000000a09090290 */ /* 0x000fc8000fffe03f */
[----:B------:R-:W-:Y:S01]  /*7d00*/  @UP0 ULEA.HI.X UR7, UR8, UR7, UR9, 0x2, UP1 ;  /* 0x0000000708070291 */ /* 0x000fe200088f1409 */
[----:B01----:R-:W-:-:S05]  /*7d10*/  IMAD.U32 R6, RZ, RZ, UR6 ;  /* 0x00000006ff067e24 */ /* 0x003fca000f8e00ff */
[----:B------:R-:W-:-:S05]  /*7d20*/  IMAD.U32 R7, RZ, RZ, UR7 ;  /* 0x00000007ff077e24 */ /* 0x000fca000f8e00ff */
[----:B------:R0:W2:Y:S01]  /*7d30*/  @P1 LDG.E R8, desc[UR48][R6.64] ;  /* 0x0000003006081981 */ /* 0x0000a2000c1e1900 */
[----:B------:R-:W-:Y:S01]  /*7d40*/  UIADD3 UR6, UR5, 0x480, URZ ;  /* 0x0000048005067890 */ /* 0x000fe2000fffe03f */
[----:B------:R-:W-:Y:S01]  /*7d50*/  UMOV UR7, 0xc0000010 ;  /* 0xc000001000077882 */ /* 0x000fe20000000000 */
[----:B------:R-:W-:Y:S02]  /*7d60*/  WARPGROUP.DEPBAR.LE gsb0, 0x0 ;  /* 0x00008000000079c5 */ /* 0x000fe40000010000 */
[----:B------:R-:W-:-:S06]  /*7d70*/  WARPGROUP.ARRIVE ;  /* 0x00000000000079c5 */ /* 0x000fcc0000000000 */
[----:B------:R-:W-:Y:S01]  /*7d80*/  QGMMA.64x192x32.F32.E4M3.E4M3 R24, R212, gdesc[UR4], R24, gsb0 ;  /* 0x02e00004d4187df3 */ /* 0x000fe20008000818 */
[----:B------:R-:W-:Y:S01]  /*7d90*/  UIADD3 UR6, UR5, 0x600, URZ ;  /* 0x0000060005067890 */ /* 0x000fe2000fffe03f */
[----:B------:R-:W-:Y:S01]  /*7da0*/  UMOV UR7, 0xc0000010 ;  /* 0xc000001000077882 */ /* 0x000fe20000000000 */
[----:B------:R-:W1:Y:S04]  /*7db0*/  SHFL.BFLY PT, R9, R4, 0x2, 0x1f ;  /* 0x0c401f0004097f89 */ /* 0x000e6800000e0000 */
[----:B------:R-:W3:Y:S01]  /*7dc0*/  SHFL.BFLY PT, R12, R3, 0x2, 0x1f ;  /* 0x0c401f00030c7f89 */ /* 0x000ee200000e0000 */
[----:B-1----:R-:W-:-:S01]  /*7dd0*/  FADD.FTZ R9, R9, R4 ;  /* 0x0000000409097221 */ /* 0x002fc20000010000 */
[----:B---3--:R-:W-:-:S04]  /*7de0*/  FADD.FTZ R12, R12, R3 ;  /* 0x000000030c0c7221 */ /* 0x008fc80000010000 */
[----:B------:R-:W1:Y:S04]  /*7df0*/  SHFL.BFLY PT, R10, R9, 0x1, 0x1f ;  /* 0x0c201f00090a7f89 */ /* 0x000e6800000e0000 */
[----:B0-----:R-:W0:Y:S01]  /*7e00*/  SHFL.BFLY PT, R7, R12, 0x1, 0x1f ;  /* 0x0c201f000c077f89 */ /* 0x001e2200000e0000 */
[----:B-1----:R-:W-:-:S01]  /*7e10*/  FADD.FTZ R13, R9, R10 ;  /* 0x0000000a090d7221 */ /* 0x002fc20000010000 */
[----:B0-----:R-:W-:-:S04]  /*7e20*/  FADD.FTZ R14, R12, R7 ;  /* 0x000000070c0e7221 */ /* 0x001fc80000010000 */
        /* <DEDUP_REMOVED lines=8> */
[----:B------:R-:W-:-:S06]  /*7eb0*/  IMAD.MOV.U32 R11, RZ, RZ, RZ ;  /* 0x000000ffff0b7224 */ /* 0x000fcc00078e00ff */
[----:B------:R-:W0:Y:S01]  /*7ec0*/  @P2 MUFU.LG2 R6, R6 ;  /* 0x0000000600062308 */ /* 0x000e220000000c00 */
[----:B------:R-:W-:Y:S02]  /*7ed0*/  WARPGROUP.DEPBAR.LE gsb0, 0x0 ;  /* 0x00008000000079c5 */ /* 0x000fe40000010000 */
[----:B------:R-:W-:-:S06]  /*7ee0*/  WARPGROUP.ARRIVE ;  /* 0x00000000000079c5 */ /* 0x000fcc0000000000 */
[----:B------:R-:W-:Y:S01]  /*7ef0*/  QGMMA.64x192x32.F32.E4M3.E4M3 R24, R216, gdesc[UR4], R24, gsb0 ;  /* 0x02e00004d8187df3 */ /* 0x000fe20008000818 */
[----:B------:R-:W1:Y:S08]  /*7f00*/  @P3 MUFU.LG2 R10, R15 ;  /* 0x0000000f000a3308 */ /* 0x000e700000000c00 */
[----:B------:R-:W3:Y:S01]  /*7f10*/  @P1 MUFU.RCP R11, R14 ;  /* 0x0000000e000b1308 */ /* 0x000ee20000001000 */
[----:B------:R-:W-:-:S02]  /*7f20*/  IMAD.U32 R9, RZ, RZ, UR40 ;  /* 0x00000028ff097e24 */ /* 0x000fc4000f8e00ff */
[----:B------:R-:W-:Y:S02]  /*7f30*/  IMAD.U32 R12, RZ, RZ, UR40 ;  /* 0x00000028ff0c7e24 */ /* 0x000fe4000f8e00ff */
[----:B0-----:R-:W-:Y:S01]  /*7f40*/  @P2 FMUL.FTZ R6, R6, 0.69314718246459960938 ;  /* 0x3f31721806062820 */ /* 0x001fe20000410000 */
[----:B------:R-:W-:Y:S01]  /*7f50*/  @P2 FMUL.FTZ R9, R9, 0.69314718246459960938 ;  /* 0x3f31721809092820 */ /* 0x000fe20000410000 */
        /* <DEDUP_REMOVED lines=11> */
.L_x_2926:
[----:B------:R-:W0:Y:S01]  /*8010*/  S2R R121, SR_TID.X ;  /* 0x0000000000797919 */ /* 0x000e220000002100 */
[----:B------:R-:W-:Y:S01]  /*8020*/  ULDC.64 UR6, c[0x4][0xe0] ;  /* 0x0100380000067ab9 */ /* 0x000fe20000000a00 */
        /* <DEDUP_REMOVED lines=12> */
[----:B------:R-:W-:Y:S01]  /*80f0*/  ULDC.64 UR8, c[0x0][0xb90] ;  /* 0x0002e40000087ab9 */ /* 0x000fe20000000a00 */
[----:B0-----:R-:W-:-:S02]  /*8100*/  IMAD.SHL.U32 R0, R121, 0x4, RZ ;  /* 0x0000000479007824 */ /* 0x001fc400078e00ff */
[-C--:B------:R-:W-:Y:S01]  /*8110*/  FMUL.FTZ R27, R35, R120.reuse ;  /* 0x00000078231b7220 */ /* 0x080fe20000410000 */
[-C--:B------:R-:W-:Y:S01]  /*8120*/  FMUL.FTZ R29, R44, R9.reuse ;  /* 0x000000092c1d7220 */ /* 0x080fe20000410000 */
[-C--:B------:R-:W-:Y:S01]  /*8130*/  FMUL.FTZ R36, R41, R9.reuse ;  /* 0x0000000929247220 */ /* 0x080fe20000410000 */
[-C--:B------:R-:W-:Y:S01]  /*8140*/  FMUL.FTZ R24, R34, R120.reuse ;  /* 0x0000007822187220 */ /* 0x080fe20000410000 */
[----:B------:R-:W-:Y:S01]  /*8150*/  LOP3.LUT R0, R0, 0xc, RZ, 0xc0, !PT ;  /* 0x0000000c00007812 */ /* 0x000fe200078ec0ff */
[-C--:B------:R-:W-:Y:S01]  /*8160*/  FMUL.FTZ R35, R50, R120.reuse ;  /* 0x0000007832237220 */ /* 0x080fe20000410000 */
[-C--:B------:R-:W-:Y:S01]  /*8170*/  FMUL.FTZ R26, R39, R120.reuse ;  /* 0x00000078271a7220 */ /* 0x080fe20000410000 */
[-C--:B------:R-:W-:Y:S01]  /*8180*/  FMUL.FTZ R41, R53, R9.reuse ;  /* 0x0000000935297220 */ /* 0x080fe20000410000 */
[----:B------:R-:W-:Y:S01]  /*8190*/  IADD3 R6, P0, R0, UR6, RZ ;  /* 0x0000000600067c10 */ /* 0x000fe2000ff1e0ff */
[-C--:B------:R-:W-:Y:S01]  /*81a0*/  FMUL.FTZ R50, R70, R120.reuse ;  /* 0x0000007846327220 */ /* 0x080fe20000410000 */
[----:B------:R-:W-:Y:S01]  /*81b0*/  FMUL.FTZ R44, R49, R9 ;  /* 0x00000009312c7220 */ /* 0x000fe20000410000 */
[-C--:B------:R-:W-:Y:S01]  /*81c0*/  FMUL.FTZ R34, R54, R120.reuse ;  /* 0x0000007836227220 */ /* 0x080fe20000410000 */
[----:B------:R-:W-:Y:S01]  /*81d0*/  FMUL.FTZ R38, R55, R120 ;  /* 0x0000007837267220 */ /* 0x000fe20000410000 */
[----:B------:R-:W-:-:S02]  /*81e0*/  IMAD.X R7, RZ, RZ, UR7, P0 ;  /* 0x00000007ff077e24 */ /* 0x000fc400080e06ff */
[-C--:B------:R-:W-:Y:S01]  /*81f0*/  FMUL.FTZ R39, R51, R120.reuse ;  /* 0x0000007833277220 */ /* 0x080fe20000410000 */
[----:B------:R-:W-:Y:S01]  /*8200*/  FMUL.FTZ R70, R82, R120 ;  /* 0x0000007852467220 */ /* 0x000fe20000410000 */
[----:B------:R-:W-:Y:S01]  /*8210*/  F2FP.BF16.F32.PACK_AB R15, R15, R20 ;  /* 0x000000140f0f723e */ /* 0x000fe200000010ff */
[-C--:B------:R-:W-:Y:S01]  /*8220*/  FMUL.FTZ R49, R61, R9.reuse ;  /* 0x000000093d317220 */ /* 0x080fe20000410000 */
[----:B------:R0:W2:Y:S01]  /*8230*/  LDG.E.CONSTANT R0, desc[UR48][R6.64] ;  /* 0x0000003006007981 */ /* 0x0000a2000c1e9900 */
[-C--:B------:R-:W-:Y:S01]  /*8240*/  FMUL.FTZ R53, R68, R9.reuse ;  /* 0x0000000944357220 */ /* 0x080fe20000410000 */
[-C--:B------:R-:W-:Y:S01]  /*8250*/  FMUL.FTZ R82, R95, R120.reuse ;  /* 0x000000785f527220 */ /* 0x080fe20000410000 */
[----:B------:R-:W-:Y:S01]  /*8260*/  LOP3.LUT P0, R20, R121, 0x3, RZ, 0xc0, !PT ;  /* 0x0000000379147812 */ /* 0x000fe2000780c0ff */
[-C--:B------:R-:W-:Y:S01]  /*8270*/  FMUL.FTZ R61, R76, R9.reuse ;  /* 0x000000094c3d7220 */ /* 0x080fe20000410000 */
[-C--:B------:R-:W-:Y:S01]  /*8280*/  FMUL.FTZ R68, R73, R9.reuse ;  /* 0x0000000949447220 */ /* 0x080fe20000410000 */
[-C--:B------:R-:W-:Y:S01]  /*8290*/  FMUL.FTZ R95, R106, R120.reuse ;  /* 0x000000786a5f7220 */ /* 0x080fe20000410000 */
[-C--:B------:R-:W-:Y:S01]  /*82a0*/  FMUL.FTZ R73, R85, R9.reuse ;  /* 0x0000000955497220 */ /* 0x080fe20000410000 */
[-C--:B------:R-:W-:Y:S01]  /*82b0*/  FMUL.FTZ R76, R81, R9.reuse ;  /* 0x00000009514c7220 */ /* 0x080fe20000410000 */
[----:B------:R-:W-:Y:S01]  /*82c0*/  FMUL.FTZ R28, R33, R9 ;  /* 0x00000009211c7220 */ /* 0x000fe20000410000 */
[-C--:B0-----:R-:W-:Y:S01]  /*82d0*/  FMUL.FTZ R6, R47, R120.reuse ;  /* 0x000000782f067220 */ /* 0x081fe20000410000 */
[-C--:B------:R-:W-:Y:S01]  /*82e0*/  FMUL.FTZ R47, R59, R120.reuse ;  /* 0x000000783b2f7220 */ /* 0x080fe20000410000 */
[-C--:B------:R-:W-:Y:S01]  /*82f0*/  FMUL.FTZ R59, R74, R120.reuse ;  /* 0x000000784a3b7220 */ /* 0x080fe20000410000 */
[-C--:B------:R-:W-:Y:S01]  /*8300*/  FMUL.FTZ R74, R83, R120.reuse ;  /* 0x00000078534a7220 */ /* 0x080fe20000410000 */
[-C--:B------:R-:W-:Y:S01]  /*8310*/  FMUL.FTZ R83, R91, R120.reuse ;  /* 0x000000785b537220 */ /* 0x080fe20000410000 */
[-C--:B------:R-:W-:Y:S01]  /*8320*/  FMUL.FTZ R106, R119, R120.reuse ;  /* 0x00000078776a7220 */ /* 0x080fe20000410000 */
[----:B------:R-:W-:Y:S01]  /*8330*/  F2FP.BF16.F32.PACK_AB R34, R34, R35 ;  /* 0x000000232222723e */ /* 0x000fe200000010ff */
[-C--:B------:R-:W-:Y:S01]  /*8340*/  FMUL.FTZ R7, R43, R120.reuse ;  /* 0x000000782b077220 */ /* 0x080fe20000410000 */
[----:B------:R-:W-:Y:S01]  /*8350*/  F2FP.BF16.F32.PACK_AB R39, R38, R39 ;  /* 0x000000272627723e */ /* 0x000fe200000010ff */
[----:B------:R-:W-:Y:S01]  /*8360*/  FMUL.FTZ R25, R37, R9 ;  /* 0x0000000925197220 */ /* 0x000fe20000410000 */
[----:B------:R-:W-:Y:S01]  /*8370*/  ISETP.EQ.OR P0, PT, R20, 0x3, !P0 ;  /* 0x000000031400780c */ /* 0x000fe20004702670 */
[-C--:B------:R-:W-:Y:S01]  /*8380*/  FMUL.FTZ R43, R58, R120.reuse ;  /* 0x000000783a2b7220 */ /* 0x080fe20000410000 */
[----:B------:R-:W-:Y:S01]  /*8390*/  F2FP.BF16.F32.PACK_AB R82, R82, R83 ;  /* 0x000000535252723e */ /* 0x000fe200000010ff */
[----:B------:R-:W-:Y:S01]  /*83a0*/  FMUL.FTZ R58, R78, R120 ;  /* 0x000000784e3a7220 */ /* 0x000fe20000410000 */
[----:B------:R-:W-:Y:S01]  /*83b0*/  F2FP.BF16.F32.PACK_AB R76, R73, R76 ;  /* 0x0000004c494c723e */ /* 0x000fe200000010ff */
[----:B------:R-:W-:Y:S01]  /*83c0*/  UMOV UR6, UR39 ;  /* 0x0000002700067c82 */ /* 0x000fe20008000000 */
[----:B-1----:R-:W-:Y:S01]  /*83d0*/  UMOV UR7, UR5 ;  /* 0x0000000500077c82 */ /* 0x002fe20008000000 */
[----:B------:R-:W-:Y:S01]  /*83e0*/  F2FP.BF16.F32.PACK_AB R83, R106, R115 ;  /* 0x000000736a53723e */ /* 0x000fe200000010ff */
[-C--:B------:R-:W-:Y:S01]  /*83f0*/  FMUL.FTZ R32, R40, R9.reuse ;  /* 0x0000000928207220 */ /* 0x080fe20000410000 */
[----:B------:R-:W-:Y:S01]  /*8400*/  FMUL.FTZ R33, R45, R9 ;  /* 0x000000092d217220 */ /* 0x000fe20000410000 */
[----:B------:R-:W-:Y:S01]  /*8410*/  SEL R115, R34, R39, P0 ;  /* 0x0000002722737207 */ /* 0x000fe20000000000 */
[-C--:B------:R-:W-:Y:S01]  /*8420*/  FMUL.FTZ R37, R52, R9.reuse ;  /* 0x0000000934257220 */ /* 0x080fe20000410000 */
[----:B------:R-:W-:Y:S01]  /*8430*/  SEL R73, R39, R34, P0 ;  /* 0x0000002227497207 */ /* 0x000fe20000000000 */
[-C--:B------:R-:W-:Y:S01]  /*8440*/  FMUL.FTZ R40, R48, R9.reuse ;  /* 0x0000000930287220 */ /* 0x080fe20000410000 */
[----:B------:R-:W-:Y:S01]  /*8450*/  FMUL.FTZ R45, R60, R9 ;  /* 0x000000093c2d7220 */ /* 0x000fe20000410000 */
[----:B------:R-:W-:-:S02]  /*8460*/  IMAD.U32 R34, RZ, RZ, UR6 ;  /* 0x00000006ff227e24 */ /* 0x000fc4000f8e00ff */
[-C--:B------:R-:W-:Y:S01]  /*8470*/  FMUL.FTZ R48, R56, R9.reuse ;  /* 0x0000000938307220 */ /* 0x080fe20000410000 */
[----:B------:R-:W-:Y:S02]  /*8480*/  IMAD.U32 R35, RZ, RZ, UR7 ;  /* 0x00000007ff237e24 */ /* 0x000fe4000f8e00ff */
[-C--:B------:R-:W-:Y:S01]  /*8490*/  FMUL.FTZ R52, R57, R9.reuse ;  /* 0x0000000939347220 */ /* 0x080fe20000410000 */
[-C--:B------:R-:W-:Y:S01]  /*84a0*/  FMUL.FTZ R60, R65, R9.reuse ;  /* 0x00000009413c7220 */ /* 0x080fe20000410000 */
[-C--:B------:R-:W-:Y:S01]  /*84b0*/  FMUL.FTZ R56, R64, R9.reuse ;  /* 0x0000000940387220 */ /* 0x080fe20000410000 */
[-C--:B------:R-:W-:Y:S01]  /*84c0*/  FMUL.FTZ R57, R69, R9.reuse ;  /* 0x0000000945397220 */ /* 0x080fe20000410000 */
[-C--:B------:R-:W-:Y:S01]  /*84d0*/  FMUL.FTZ R65, R77, R9.reuse ;  /* 0x000000094d417220 */ /* 0x080fe20000410000 */
[-C--:B------:R-:W-:Y:S01]  /*84e0*/  FMUL.FTZ R64, R72, R9.reuse ;  /* 0x0000000948407220 */ /* 0x080fe20000410000 */
[----:B------:R-:W-:Y:S01]  /*84f0*/  FMUL.FTZ R69, R84, R9 ;  /* 0x0000000954457220 */ /* 0x000fe20000410000 */
[----:B------:R-:W-:Y:S01]  /*8500*/  F2FP.BF16.F32.PACK_AB R77, R58, R59 ;  /* 0x0000003b3a4d723e */ /* 0x000fe200000010ff */
[-C--:B------:R-:W-:Y:S01]  /*8510*/  FMUL.FTZ R72, R80, R9.reuse ;  /* 0x0000000950487220 */ /* 0x080fe20000410000 */
[-C--:B------:R-:W-:Y:S01]  /*8520*/  FMUL.FTZ R84, R93, R9.reuse ;  /* 0x000000095d547220 */ /* 0x080fe20000410000 */
[----:B------:R-:W-:Y:S01]  /*8530*/  FMUL.FTZ R85, R89, R9 ;  /* 0x0000000959557220 */ /* 0x000fe20000410000 */
[----:B------:R-:W-:-:S04]  /*8540*/  IMAD.WIDE R58, R223, 0x2, R34 ;  /* 0x00000002df3a7825 */ /* 0x000fc800078e0222 */
[-C--:B------:R-:W-:Y:S01]  /*8550*/  FMUL.FTZ R80, R92, R9.reuse ;  /* 0x000000095c507220 */ /* 0x080fe20000410000 */
        /* <DEDUP_REMOVED lines=12> */
[-C--:B------:R-:W-:Y:S01]  /*8620*/  FMUL.FTZ R104, R116, R9.reuse ;  /* 0x0000000974687220 */ /* 0x080fe20000410000 */
[-C--:B------:R-:W-:Y:S01]  /*8630*/  FMUL.FTZ R105, R112, R9.reuse ;  /* 0x0000000970697220 */ /* 0x080fe20000410000 */
[-C--:B------:R-:W-:Y:S01]  /*8640*/  FMUL.FTZ R108, R117, R9.reuse ;  /* 0x00000009756c7220 */ /* 0x080fe20000410000 */
[----:B------:R-:W-:Y:S01]  /*8650*/  FMUL.FTZ R109, R113, R9 ;  /* 0x00000009716d7220 */ /* 0x000fe20000410000 */
[-C--:B------:R-:W-:Y:S01]  /*8660*/  FMUL.FTZ R54, R71, R120.reuse ;  /* 0x0000007847367220 */ /* 0x080fe20000410000 */
[----:B------:R-:W-:Y:S01]  /*8670*/  FMUL.FTZ R55, R67, R120 ;  /* 0x0000007843377220 */ /* 0x000fe20000410000 */
[----:B------:R-:W-:Y:S01]  /*8680*/  F2FP.BF16.F32.PACK_AB R28, R25, R28 ;  /* 0x0000001c191c723e */ /* 0x000fe200000010ff */
[----:B------:R-:W-:Y:S01]  /*8690*/  FMUL.FTZ R9, R30, R120 ;  /* 0x000000781e097220 */ /* 0x000fe20000410000 */
[----:B------:R-:W-:Y:S01]  /*86a0*/  F2FP.BF16.F32.PACK_AB R6, R57, R60 ;  /* 0x0000003c3906723e */ /* 0x000fe200000010ff */
[-C--:B------:R-:W-:Y:S01]  /*86b0*/  FMUL.FTZ R67, R86, R120.reuse ;  /* 0x0000007856437220 */ /* 0x080fe20000410000 */
[-C--:B------:R-:W-:Y:S01]  /*86c0*/  FMUL.FTZ R71, R87, R120.reuse ;  /* 0x0000007857477220 */ /* 0x080fe20000410000 */
[----:B------:R-:W-:Y:S01]  /*86d0*/  F2FP.BF16.F32.PACK_AB R25, R84, R85 ;  /* 0x000000555419723e */ /* 0x000fe200000010ff */
[-C--:B------:R-:W-:Y:S01]  /*86e0*/  FMUL.FTZ R30, R46, R120.reuse ;  /* 0x000000782e1e7220 */ /* 0x080fe20000410000 */
[----:B------:R-:W-:Y:S01]  /*86f0*/  IADD3 R57, P4, R58, 0x8060, RZ ;  /* 0x000080603a397810 */ /* 0x000fe20007f9e0ff */
[-C--:B------:R-:W-:Y:S01]  /*8700*/  FMUL.FTZ R31, R42, R120.reuse ;  /* 0x000000782a1f7220 */ /* 0x080fe20000410000 */
[-C--:B------:R-:W-:Y:S01]  /*8710*/  FMUL.FTZ R86, R102, R120.reuse ;  /* 0x0000007866567220 */ /* 0x080fe20000410000 */
[----:B------:R-:W-:Y:S01]  /*8720*/  FMUL.FTZ R87, R98, R120 ;  /* 0x0000007862577220 */ /* 0x000fe20000410000 */
[----:B------:R-:W-:Y:S01]  /*8730*/  SEL R85, R5, R12, P0 ;  /* 0x0000000c05557207 */ /* 0x000fe20000000000 */
[-C--:B------:R-:W-:Y:S01]  /*8740*/  FMUL.FTZ R42, R62, R120.reuse ;  /* 0x000000783e2a7220 */ /* 0x080fe20000410000 */
[----:B------:R-:W-:Y:S01]  /*8750*/  SEL R60, R12, R5, P0 ;  /* 0x000000050c3c7207 */ /* 0x000fe20000000000 */
[----:B------:R-:W-:Y:S01]  /*8760*/  FMUL.FTZ R46, R63, R120 ;  /* 0x000000783f2e7220 */ /* 0x000fe20000410000 */
[----:B------:R-:W-:-:S02]  /*8770*/  IMAD R5, R19, 0x40, R2 ;  /* 0x0000004013057824 */ /* 0x000fc400078e0202 */
[-C--:B------:R-:W-:Y:S01]  /*8780*/  FMUL.FTZ R51, R66, R120.reuse ;  /* 0x0000007842337220 */ /* 0x080fe20000410000 */
[-C--:B------:R-:W-:Y:S01]  /*8790*/  FMUL.FTZ R62, R79, R120.reuse ;  /* 0x000000784f3e7220 */ /* 0x080fe20000410000 */
        /* <DEDUP_REMOVED lines=9> */
[----:B------:R-:W-:Y:S01]  /*8830*/  FMUL.FTZ R99, R107, R120 ;  /* 0x000000786b637220 */ /* 0x000fe20000410000 */
[----:B------:R-:W-:Y:S01]  /*8840*/  F2FP.BF16.F32.PACK_AB R9, R9, R10 ;  /* 0x0000000a0909723e */ /* 0x000fe200000010ff */
[----:B------:R-:W-:Y:S01]  /*8850*/  FMUL.FTZ R94, R110, R120 ;  /* 0x000000786e5e7220 */ /* 0x000fe20000410000 */
[----:B------:R-:W-:Y:S01]  /*8860*/  F2FP.BF16.F32.PACK_AB R66, R61, R64 ;  /* 0x000000403d42723e */ /* 0x000fe200000010ff */
[----:B------:R-:W-:Y:S01]  /*8870*/  IMAD.WIDE R34, R5, 0x2, R34 ;  /* 0x0000000205227825 */ /* 0x000fe200078e0222 */
[----:B------:R-:W-:-:S02]  /*8880*/  F2FP.BF16.F32.PACK_AB R10, R71, R74 ;  /* 0x0000004a470a723e */ /* 0x000fc400000010ff */
[----:B------:R-:W-:Y:S02]  /*8890*/  F2FP.BF16.F32.PACK_AB R14, R13, R14 ;  /* 0x0000000e0d0e723e */ /* 0x000fe400000010ff */
[----:B------:R-:W-:Y:S01]  /*88a0*/  F2FP.BF16.F32.PACK_AB R44, R41, R44 ;  /* 0x0000002c292c723e */ /* 0x000fe200000010ff */
[----:B------:R-:W-:Y:S01]  /*88b0*/  UIADD3 UR4, UR4, 0x33460, URZ ;  /* 0x0003346004047890 */ /* 0x000fe2000fffe03f */
[----:B------:R-:W-:Y:S01]  /*88c0*/  F2FP.BF16.F32.PACK_AB R86, R86, R87 ;  /* 0x000000575656723e */ /* 0x000fe200000010ff */
[----:B------:R-:W-:Y:S01]  /*88d0*/  UIADD3 UR5, -UR42, URZ, URZ ;  /* 0x0000003f2a057290 */ /* 0x000fe2000fffe13f */
[----:B------:R-:W-:Y:S01]  /*88e0*/  F2FP.BF16.F32.PACK_AB R69, R69, R72 ;  /* 0x000000484545723e */ /* 0x000fe200000010ff */
[----:B------:R-:W-:Y:S01]  /*88f0*/  ULDC UR6, c[0x0][0xc44] ;  /* 0x0003110000067ab9 */ /* 0x000fe20000000800 */
        /* <DEDUP_REMOVED lines=8> */
[----:B------:R-:W-:Y:S02]  /*8980*/  F2FP.BF16.F32.PACK_AB R79, R67, R70 ;  /* 0x00000046434f723e */ /* 0x000fe400000010ff */
[----:B------:R-:W-:Y:S02]  /*8990*/  F2FP.BF16.F32.PACK_AB R104, R104, R105 ;  /* 0x000000696868723e */ /* 0x000fe400000010ff */
[----:B------:R-:W-:Y:S02]  /*89a0*/  F2FP.BF16.F32.PACK_AB R109, R108, R109 ;  /* 0x0000006d6c6d723e */ /* 0x000fe400000010ff */
[----:B------:R-:W-:Y:S02]  /*89b0*/  SHF.R.U64 R56, R56, 0x3, RZ ;  /* 0x0000000338387819 */ /* 0x000fe400000012ff */
[C---:B------:R-:W-:Y:S02]  /*89c0*/  IADD3 R28, P3, R58.reuse, 0x8040, RZ ;  /* 0x000080403a1c7810 */ /* 0x040fe40007f7e0ff */
[----:B------:R-:W-:-:S02]  /*89d0*/  IADD3 R26, P6, R58, 0x8020, RZ ;  /* 0x000080203a1a7810 */ /* 0x000fc40007fde0ff */
[C---:B------:R-:W-:Y:S02]  /*89e0*/  IADD3 R24, P5, R58.reuse, 0x8000, RZ ;  /* 0x000080003a187810 */ /* 0x040fe40007fbe0ff */
[----:B------:R-:W-:Y:S02]  /*89f0*/  IADD3 R20, P2, R58, 0x4060, RZ ;  /* 0x000040603a147810 */ /* 0x000fe40007f5e0ff */
[----:B------:R-:W-:Y:S02]  /*8a00*/  F2FP.BF16.F32.PACK_AB R30, R30, R31 ;  /* 0x0000001f1e1e723e */ /* 0x000fe400000010ff */
[----:B------:R-:W-:Y:S02]  /*8a10*/  F2FP.BF16.F32.PACK_AB R36, R33, R36 ;  /* 0x000000242124723e */ /* 0x000fe400000010ff */
[----:B------:R-:W-:Y:S02]  /*8a20*/  F2FP.BF16.F32.PACK_AB R33, R98, R99 ;  /* 0x000000636221723e */ /* 0x000fe400000010ff */
[----:B------:R-:W-:-:S02]  /*8a30*/  F2FP.BF16.F32.PACK_AB R11, R65, R68 ;  /* 0x00000044410b723e */ /* 0x000fc400000010ff */
[----:B------:R-:W-:Y:S02]  /*8a40*/  F2FP.BF16.F32.PACK_AB R94, R94, R95 ;  /* 0x0000005f5e5e723e */ /* 0x000fe400000010ff */
[----:B------:R-:W-:Y:S02]  /*8a50*/  SEL R99, R69, R76, P0 ;  /* 0x0000004c45637207 */ /* 0x000fe40000000000 */
[----:B------:R-:W-:Y:S02]  /*8a60*/  SEL R67, R76, R69, P0 ;  /* 0x000000454c437207 */ /* 0x000fe40000000000 */
[----:B------:R-:W-:Y:S01]  /*8a70*/  SHF.R.U64 R5, R5, 0x3, RZ ;  /* 0x0000000305057819 */ /* 0x000fe200000012ff */
[--C-:B------:R-:W-:Y:S01]  /*8a80*/  IMAD.X R51, RZ, RZ, R59.reuse, P5 ;  /* 0x000000ffff337224 */ /* 0x100fe200028e063b */
[----:B------:R-:W-:Y:S01]  /*8a90*/  F2FP.BF16.F32.PACK_AB R52, R49, R52 ;  /* 0x000000343134723e */ /* 0x000fe200000010ff */
[----:B------:R-:W-:Y:S01]  /*8aa0*/  IMAD.X R49, RZ, RZ, R59, P2 ;  /* 0x000000ffff317224 */ /* 0x000fe200010e063b */
[----:B------:R-:W-:-:S02]  /*8ab0*/  F2FP.BF16.F32.PACK_AB R13, R75, R78 ;  /* 0x0000004e4b0d723e */ /* 0x000fc400000010ff */
[----:B------:R-:W-:Y:S02]  /*8ac0*/  SEL R95, R53, R6, P0 ;  /* 0x00000006355f7207 */ /* 0x000fe40000000000 */
[----:B------:R-:W-:Y:S01]  /*8ad0*/  SEL R65, R6, R53, P0 ;  /* 0x0000003506417207 */ /* 0x000fe20000000000 */
[--C-:B------:R-:W-:Y:S01]  /*8ae0*/  IMAD.X R53, RZ, RZ, R59.reuse, P6 ;  /* 0x000000ffff357224 */ /* 0x100fe200030e063b */
[----:B------:R-:W-:Y:S02]  /*8af0*/  SEL R107, R104, R109, P0 ;  /* 0x0000006d686b7207 */ /* 0x000fe40000000000 */
[----:B------:R-:W-:Y:S02]  /*8b00*/  SEL R71, R109, R104, P0 ;  /* 0x000000686d477207 */ /* 0x000fe40000000000 */
[----:B------:R-:W-:Y:S02]  /*8b10*/  SEL R119, R50, R55, P0 ;  /* 0x0000003732777207 */ /* 0x000fe40000000000 */
[----:B------:R-:W-:Y:S01]  /*8b20*/  SEL R76, R55, R50, P0 ;  /* 0x00000032374c7207 */ /* 0x000fe20000000000 */
[----:B------:R-:W-:Y:S01]  /*8b30*/  IMAD.X R55, RZ, RZ, R59, P3 ;  /* 0x000000ffff377224 */ /* 0x000fe200018e063b */
[----:B------:R-:W-:-:S02]  /*8b40*/  SEL R121, R77, R8, P0 ;  /* 0x000000084d797207 */ /* 0x000fc40000000000 */
[----:B------:R-:W-:Y:S02]  /*8b50*/  SEL R123, R79, R10, P0 ;  /* 0x0000000a4f7b7207 */ /* 0x000fe40000000000 */
[----:B------:R-:W-:Y:S01]  /*8b60*/  LOP3.LUT R56, R56, R57, RZ, 0x3c, !PT ;  /* 0x0000003938387212 */ /* 0x000fe200078e3cff */
[----:B------:R-:W-:Y:S01]  /*8b70*/  IMAD.X R57, RZ, RZ, R59, P4 ;  /* 0x000000ffff397224 */ /* 0x000fe200020e063b */
[----:B------:R-:W-:Y:S02]  /*8b80*/  SEL R109, R9, R14, P0 ;  /* 0x0000000e096d7207 */ /* 0x000fe40000000000 */
[----:B------:R-:W-:Y:S02]  /*8b90*/  SEL R78, R14, R9, P0 ;  /* 0x000000090e4e7207 */ /* 0x000fe40000000000 */
[----:B------:R-:W-:Y:S02]  /*8ba0*/  SEL R113, R30, R7, P0 ;  /* 0x000000071e717207 */ /* 0x000fe40000000000 */
[----:B------:R-:W-:-:S02]  /*8bb0*/  SEL R72, R7, R30, P0 ;  /* 0x0000001e07487207 */ /* 0x000fc40000000000 */
[----:B------:R-:W-:Y:S02]  /*8bc0*/  SEL R77, R8, R77, P0 ;  /* 0x0000004d084d7207 */ /* 0x000fe40000000000 */
[----:B------:R-:W-:Y:S02]  /*8bd0*/  SEL R79, R10, R79, P0 ;  /* 0x0000004f0a4f7207 */ /* 0x000fe40000000000 */
[C---:B------:R-:W-:Y:S02]  /*8be0*/  IADD3 R6, P1, R58.reuse, 0x20, RZ ;  /* 0x000000203a067810 */ /* 0x040fe40007f3e0ff */
[C---:B------:R-:W-:Y:S02]  /*8bf0*/  IADD3 R14, P4, R58.reuse, 0x4040, RZ ;  /* 0x000040403a0e7810 */ /* 0x040fe40007f9e0ff */
[C---:B------:R-:W-:Y:S02]  /*8c00*/  IADD3 R12, P3, R58.reuse, 0x4020, RZ ;  /* 0x000040203a0c7810 */ /* 0x040fe40007f7e0ff */
[----:B------:R-:W-:-:S02]  /*8c10*/  IADD3 R10, P6, R58, 0x4000, RZ ;  /* 0x000040003a0a7810 */ /* 0x000fc40007fde0ff */
[C---:B------:R-:W-:Y:S02]  /*8c20*/  IADD3 R7, P5, R58.reuse, 0x60, RZ ;  /* 0x000000603a077810 */ /* 0x040fe40007fbe0ff */
[----:B------:R-:W-:Y:S02]  /*8c30*/  IADD3 R8, P2, R58, 0x40, RZ ;  /* 0x000000403a087810 */ /* 0x000fe40007f5e0ff */
[----:B------:R-:W-:Y:S02]  /*8c40*/  LOP3.LUT R58, R5, R58, RZ, 0x3c, !PT ;  /* 0x0000003a053a7212 */ /* 0x000fe400078e3cff */
[----:B------:R-:W-:-:S04]  /*8c50*/  LOP3.LUT R5, R20, 0x380, RZ, 0xc0, !PT ;  /* 0x0000038014057812 */ /* 0x000fc800078ec0ff */
[----:B------:R-:W-:Y:S02]  /*8c60*/  SHF.R.U64 R5, R5, 0x3, RZ ;  /* 0x0000000305057819 */ /* 0x000fe400000012ff */
[----:B------:R-:W-:Y:S02]  /*8c70*/  F2FP.BF16.F32.PACK_AB R45, R45, R48 ;  /* 0x000000302d2d723e */ /* 0x000fe400000010ff */
[----:B------:R-:W-:Y:S02]  /*8c80*/  LOP3.LUT R48, R5, R20, RZ, 0x3c, !PT ;  /* 0x0000001405307212 */ /* 0x000fe400078e3cff */
[----:B------:R-:W-:-:S04]  /*8c90*/  LOP3.LUT R5, R6, 0x380, RZ, 0xc0, !PT ;  /* 0x0000038006057812 */ /* 0x000fc800078ec0ff */
[----:B------:R-:W-:Y:S02]  /*8ca0*/  SHF.R.U64 R5, R5, 0x3, RZ ;  /* 0x0000000305057819 */ /* 0x000fe400000012ff */
[----:B------:R-:W-:Y:S02]  /*8cb0*/  F2FP.BF16.F32.PACK_AB R47, R46, R47 ;  /* 0x0000002f2e2f723e */ /* 0x000fe400000010ff */
[----:B------:R-:W-:Y:S02]  /*8cc0*/  LOP3.LUT R46, R5, R6, RZ, 0x3c, !PT ;  /* 0x00000006052e7212 */ /* 0x000fe400078e3cff */
[----:B------:R-:W-:Y:S02]  /*8cd0*/  LOP3.LUT R5, R8, 0x380, RZ, 0xc0, !PT ;  /* 0x0000038008057812 */ /* 0x000fe400078ec0ff */
[----:B------:R-:W-:Y:S02]  /*8ce0*/  F2FP.BF16.F32.PACK_AB R96, R96, R97 ;  /* 0x000000616060723e */ /* 0x000fe400000010ff */
[----:B------:R-:W-:-:S02]  /*8cf0*/  F2FP.BF16.F32.PACK_AB R31, R100, R101 ;  /* 0x00000065641f723e */ /* 0x000fc400000010ff */
[----:B------:R-:W-:Y:S02]  /*8d00*/  LOP3.LUT R9, R24, 0x380, RZ, 0xc0, !PT ;  /* 0x0000038018097812 */ /* 0x000fe400078ec0ff */
[----:B------:R-:W-:Y:S02]  /*8d10*/  F2FP.BF16.F32.PACK_AB R29, R29, R32 ;  /* 0x000000201d1d723e */ /* 0x000fe400000010ff */
[----:B------:R-:W-:Y:S01]  /*8d20*/  F2FP.BF16.F32.PACK_AB R42, R42, R43 ;  /* 0x0000002b2a2a723e */ /* 0x000fe200000010ff */
[----:B------:R-:W-:Y:S01]  /*8d30*/  IMAD.X R43, RZ, RZ, R59, P3 ;  /* 0x000000ffff2b7224 */ /* 0x000fe200018e063b */
[----:B------:R-:W-:Y:S02]  /*8d40*/  SHF.R.U64 R5, R5, 0x3, RZ ;  /* 0x0000000305057819 */ /* 0x000fe400000012ff */
[----:B------:R-:W-:Y:S02]  /*8d50*/  SEL R105, R96, R31, P0 ;  /* 0x0000001f60697207 */ /* 0x000fe40000000000 */
[----:B------:R-:W-:-:S02]  /*8d60*/  SEL R69, R31, R96, P0 ;  /* 0x000000601f457207 */ /* 0x000fc40000000000 */
[----:B------:R-:W-:Y:S02]  /*8d70*/  SHF.R.U64 R9, R9, 0x3, RZ ;  /* 0x0000000309097819 */ /* 0x000fe400000012ff */
[----:B------:R-:W-:Y:S02]  /*8d80*/  IADD3 R31, P3, R34, 0x2000, RZ ;  /* 0x00002000221f7810 */ /* 0x000fe40007f7e0ff */
[----:B------:R-:W-:Y:S02]  /*8d90*/  F2FP.BF16.F32.PACK_AB R88, R88, R89 ;  /* 0x000000595858723e */ /* 0x000fe400000010ff */
[----:B------:R-:W-:Y:S02]  /*8da0*/  SEL R89, R29, R36, P0 ;  /* 0x000000241d597207 */ /* 0x000fe40000000000 */
[----:B------:R-:W-:Y:S02]  /*8db0*/  SEL R62, R36, R29, P0 ;  /* 0x0000001d243e7207 */ /* 0x000fe40000000000 */
[----:B------:R-:W-:-:S02]  /*8dc0*/  LOP3.LUT R36, R5, R8, RZ, 0x3c, !PT ;  /* 0x0000000805247212 */ /* 0x000fc400078e3cff */
[----:B------:R-:W-:Y:S01]  /*8dd0*/  LOP3.LUT R50, R9, R24, RZ, 0x3c, !PT ;  /* 0x0000001809327212 */ /* 0x000fe200078e3cff */
[----:B------:R-:W0:Y:S01]  /*8de0*/  LDC R5, c[0x0][0xbe8] ;  /* 0x0002fa00ff057b82 */ /* 0x000e220000000800 */
[----:B------:R-:W-:Y:S02]  /*8df0*/  LOP3.LUT R30, R31, 0x380, RZ, 0xc0, !PT ;  /* 0x000003801f1e7812 */ /* 0x000fe400078ec0ff */
[----:B------:R-:W-:Y:S02]  /*8e00*/  LOP3.LUT R9, R10, 0x380, RZ, 0xc0, !PT ;  /* 0x000003800a097812 */ /* 0x000fe400078ec0ff */
[----:B------:R-:W-:Y:S02]  /*8e10*/  SHF.R.U64 R30, R30, 0x3, RZ ;  /* 0x000000031e1e7819 */ /* 0x000fe400000012ff */
[----:B------:R-:W-:Y:S02]  /*8e20*/  SHF.R.U64 R9, R9, 0x3, RZ ;  /* 0x0000000309097819 */ /* 0x000fe400000012ff */
[----:B------:R-:W-:-:S02]  /*8e30*/  F2FP.BF16.F32.PACK_AB R37, R37, R40 ;  /* 0x000000282525723e */ /* 0x000fc400000010ff */
[----:B------:R-:W-:Y:S01]  /*8e40*/  LOP3.LUT R30, R30, R31, RZ, 0x3c, !PT ;  /* 0x0000001f1e1e7212 */ /* 0x000fe200078e3cff */
[----:B------:R-:W-:Y:S01]  /*8e50*/  IMAD.X R31, RZ, RZ, R35, P3 ;  /* 0x000000ffff1f7224 */ /* 0x000fe200018e0623 */
[----:B------:R-:W-:Y:S02]  /*8e60*/  LOP3.LUT R40, R9, R10, RZ, 0x3c, !PT ;  /* 0x0000000a09287212 */ /* 0x000fe400078e3cff */
[----:B------:R-:W-:-:S04]  /*8e70*/  IADD3 R9, P3, R34, 0x8000, RZ ;  /* 0x0000800022097810 */ /* 0x000fc80007f7e0ff */
[----:B------:R-:W-:Y:S01]  /*8e80*/  LOP3.LUT R8, R9, 0x380, RZ, 0xc0, !PT ;  /* 0x0000038009087812 */ /* 0x000fe200078ec0ff */
[----:B------:R-:W-:-:S03]  /*8e90*/  FMUL.FTZ R90, R103, R120 ;  /* 0x00000078675a7220 */ /* 0x000fc60000410000 */
[----:B------:R-:W-:Y:S02]  /*8ea0*/  SHF.R.U64 R8, R8, 0x3, RZ ;  /* 0x0000000308087819 */ /* 0x000fe400000012ff */
[----:B------:R-:W-:Y:S02]  /*8eb0*/  SEL R97, R66, R11, P0 ;  /* 0x0000000b42617207 */ /* 0x000fe40000000000 */
[----:B------:R-:W-:Y:S01]  /*8ec0*/  LOP3.LUT R8, R8, R9, RZ, 0x3c, !PT ;  /* 0x0000000908087212 */ /* 0x000fe200078e3cff */
[----:B------:R-:W-:Y:S01]  /*8ed0*/  IMAD.X R9, RZ, RZ, R35, P3 ;  /* 0x000000ffff097224 */ /* 0x000fe200018e0623 */
[----:B------:R-:W-:Y:S02]  /*8ee0*/  SEL R66, R11, R66, P0 ;  /* 0x000000420b427207 */ /* 0x000fe40000000000 */
[----:B------:R-:W-:Y:S02]  /*8ef0*/  LOP3.LUT R11, R26, 0x380, RZ, 0xc0, !PT ;  /* 0x000003801a0b7812 */ /* 0x000fe400078ec0ff */
[----:B0-----:R-:W-:-:S02]  /*8f00*/  ISETP.NE.AND P3, PT, R5, 0x1, PT ;  /* 0x000000010500780c */ /* 0x001fc40003f65270 */
[----:B------:R-:W-:Y:S02]  /*8f10*/  F2FP.BF16.F32.PACK_AB R80, R80, R81 ;  /* 0x000000515050723e */ /* 0x000fe400000010ff */
[----:B------:R-:W-:Y:S02]  /*8f20*/  F2FP.BF16.F32.PACK_AB R27, R92, R93 ;  /* 0x0000005d5c1b723e */ /* 0x000fe400000010ff */
[----:B------:R-:W-:Y:S01]  /*8f30*/  F2FP.BF16.F32.PACK_AB R81, R90, R91 ;  /* 0x0000005b5a51723e */ /* 0x000fe200000010ff */
        /* <DEDUP_REMOVED lines=11> */
[----:B------:R-:W-:Y:S02]  /*8ff0*/  SHF.R.U64 R11, R11, 0x3, RZ ;  /* 0x000000030b0b7819 */ /* 0x000fe400000012ff */
[----:B------:R-:W-:Y:S02]  /*9000*/  MOV R116, R58 ;  /* 0x0000003a00747202 */ /* 0x000fe40000000f00 */
[----:B------:R-:W0:Y:S01]  /*9010*/  LDC R59, c[0x0][0xc38] ;  /* 0x00030e00ff3b7b82 */ /* 0x000e220000000800 */
[----:B------:R-:W-:-:S02]  /*9020*/  LOP3.LUT R52, R11, R26, RZ, 0x3c, !PT ;  /* 0x0000001a0b347212 */ /* 0x000fc400078e3cff */
[----:B------:R-:W-:Y:S02]  /*9030*/  LOP3.LUT R11, R12, 0x380, RZ, 0xc0, !PT ;  /* 0x000003800c0b7812 */ /* 0x000fe400078ec0ff */
[----:B------:R-:W-:Y:S02]  /*9040*/  MOV R112, R36 ;  /* 0x0000002400707202 */ /* 0x000fe40000000f00 */
[----:B------:R-:W-:Y:S01]  /*9050*/  SHF.R.U64 R11, R11, 0x3, RZ ;  /* 0x000000030b0b7819 */ /* 0x000fe200000012ff */
[----:B------:R-:W1:Y:S01]  /*9060*/  @P3 LDC R36, c[0x0][0xbec] ;  /* 0x0002fb00ff243b82 */ /* 0x000e620000000800 */
[-C--:B------:R-:W-:Y:S01]  /*9070*/  FMUL.FTZ R102, R118, R120.reuse ;  /* 0x0000007876667220 */ /* 0x080fe20000410000 */
[----:B------:R-:W-:Y:S01]  /*9080*/  FMUL.FTZ R103, R114, R120 ;  /* 0x0000007872677220 */ /* 0x000fe20000410000 */
[----:B------:R-:W-:Y:S01]  /*9090*/  LOP3.LUT R42, R11, R12, RZ, 0x3c, !PT ;  /* 0x0000000c0b2a7212 */ /* 0x000fe200078e3cff */
[----:B------:R-:W-:Y:S01]  /*90a0*/  UPRMT UR4, UR36, 0x654, UR4 ;  /* 0x0000065424047896 */ /* 0x000fe20008000004 */
[----:B------:R-:W-:-:S02]  /*90b0*/  MOV R108, R40 ;  /* 0x00000028006c7202 */ /* 0x000fc40000000f00 */
[----:B--2---:R-:W-:Y:S01]  /*90c0*/  LOP3.LUT R41, R0, 0x2, RZ, 0x3c, !PT ;  /* 0x0000000200297812 */ /* 0x004fe200078e3cff */
[----:B------:R-:W2:Y:S01]  /*90d0*/  @P3 LDC R37, c[0x0][0xbf0] ;  /* 0x0002fc00ff253b82 */ /* 0x000ea20000000800 */
[----:B------:R-:W-:Y:S01]  /*90e0*/  F2FP.BF16.F32.PACK_AB R102, R102, R103 ;  /* 0x000000676666723e */ /* 0x000fe200000010ff */
[----:B------:R-:W-:Y:S01]  /*90f0*/  SHFL.IDX PT, R85, R85, R0, 0x1c1f ;  /* 0x001c1f0055557589 */ /* 0x000fe200000e0000 */
[----:B------:R-:W-:Y:S02]  /*9100*/  SEL R101, R80, R25, P0 ;  /* 0x0000001950657207 */ /* 0x000fe40000000000 */
[----:B------:R-:W-:Y:S01]  /*9110*/  SEL R68, R25, R80, P0 ;  /* 0x0000005019447207 */ /* 0x000fe20000000000 */
[----:B------:R-:W-:Y:S01]  /*9120*/  SHFL.IDX PT, R87, R87, R0, 0x1c1f ;  /* 0x001c1f0057577589 */ /* 0x000fe200000e0000 */
[----:B------:R-:W-:Y:S01]  /*9130*/  MOV R106, R42 ;  /* 0x0000002a006a7202 */ /* 0x000fe20000000f00 */
[----:B------:R-:W-:Y:S01]  /*9140*/  UIMAD UR11, UR6, UR5, UR43 ;  /* 0x00000005060b72a4 */ /* 0x000fe2000f8e022b */
[----:B------:R-:W-:Y:S01]  /*9150*/  SEL R125, R13, R82, P0 ;  /* 0x000000520d7d7207 */ /* 0x000fe20000000000 */
[----:B------:R-:W-:Y:S01]  /*9160*/  SHFL.IDX PT, R109, R109, R0, 0x1c1f ;  /* 0x001c1f006d6d7589 */ /* 0x000fe200000e0000 */
[----:B------:R-:W-:Y:S01]  /*9170*/  SEL R80, R82, R13, P0 ;  /* 0x0000000d52507207 */ /* 0x000fe20000000000 */
[----:B------:R-:W-:Y:S01]  /*9180*/  SYNCS.ARRIVE.TRANS64.RED.A1T0 RZ, [UR4], RZ ;  /* 0x000000ffffff79a7 */ /* 0x000fe20008100404 */
[----:B------:R-:W-:Y:S01]  /*9190*/  SEL R103, R88, R27, P0 ;  /* 0x0000001b58677207 */ /* 0x000fe20000000000 */
[----:B------:R-:W3:Y:S01]  /*91a0*/  SHFL.IDX PT, R60, R60, R41, 0x1c1f ;  /* 0x001c1f293c3c7589 */ /* 0x000ee200000e0000 */
[----:B------:R-:W-:-:S02]  /*91b0*/  SEL R127, R86, R81, P0 ;  /* 0x00000051567f7207 */ /* 0x000fc40000000000 */
[----:B------:R-:W-:Y:S01]  /*91c0*/  SEL R129, R94, R33, P0 ;  /* 0x000000215e817207 */ /* 0x000fe20000000000 */
[----:B------:R-:W-:Y:S01]  /*91d0*/  SHFL.IDX PT, R42, R61, R41, 0x1c1f ;  /* 0x001c1f293d2a7589 */ /* 0x000fe200000e0000 */
[----:B------:R-:W-:Y:S02]  /*91e0*/  SEL R131, R102, R83, P0 ;  /* 0x0000005366837207 */ /* 0x000fe40000000000 */
[----:B------:R-:W-:Y:S01]  /*91f0*/  LOP3.LUT R13, R28, 0x380, RZ, 0xc0, !PT ;  /* 0x000003801c0d7812 */ /* 0x000fe200078ec0ff */
[----:B------:R-:W4:Y:S01]  /*9200*/  SHFL.IDX PT, R78, R78, R41, 0x1c1f ;  /* 0x001c1f294e4e7589 */ /* 0x000f2200000e0000 */
[----:B------:R-:W-:Y:S01]  /*9210*/  MOV R49, R48 ;  /* 0x0000003000317202 */ /* 0x000fe20000000f00 */
[----:B------:R-:W-:Y:S02]  /*9220*/  IMAD R48, RZ, RZ, -UR43 ;  /* 0x8000002bff307e24 */ /* 0x000fe4000f8e02ff */
[----:B------:R-:W-:Y:S04]  /*9230*/  SHFL.IDX PT, R111, R111, R0, 0x1c1f ;  /* 0x001c1f006f6f7589 */ /* 0x000fe800000e0000 */
[----:B------:R-:W4:Y:S01]  /*9240*/  SHFL.IDX PT, R74, R74, R41, 0x1c1f ;  /* 0x001c1f294a4a7589 */ /* 0x000f2200000e0000 */
[----:B------:R-:W-:-:S03]  /*9250*/  SHF.R.U64 R13, R13, 0x3, RZ ;  /* 0x000000030d0d7819 */ /* 0x000fc600000012ff */
[----:B------:R-:W-:Y:S04]  /*9260*/  SHFL.IDX PT, R89, R89, R0, 0x1c1f ;  /* 0x001c1f0059597589 */ /* 0x000fe800000e0000 */
[----:B------:R-:W-:Y:S04]  /*9270*/  SHFL.IDX PT, R113, R113, R0, 0x1c1f ;  /* 0x001c1f0071717589 */ /* 0x000fe800000e0000 */
[----:B------:R-:W4:Y:S04]  /*9280*/  SHFL.IDX PT, R62, R62, R41, 0x1c1f ;  /* 0x001c1f293e3e7589 */ /* 0x000f2800000e0000 */
[----:B------:R-:W4:Y:S01]  /*9290*/  SHFL.IDX PT, R72, R72, R41, 0x1c1f ;  /* 0x001c1f2948487589 */ /* 0x000f2200000e0000 */
[----:B0-----:R-:W-:Y:S01]  /*92a0*/  IMAD R48, R59, R48, UR41 ;  /* 0x000000293b307e24 */ /* 0x001fe2000f8e0230 */
[----:B------:R-:W-:-:S02]  /*92b0*/  USHF.R.S32.HI UR10, URZ, 0x1f, UR11 ;  /* 0x0000001f3f0a7899 */ /* 0x000fc4000801140b */
[----:B------:R-:W-:Y:S01]  /*92c0*/  SHFL.IDX PT, R91, R91, R0, 0x1c1f ;  /* 0x001c1f005b5b7589 */ /* 0x000fe200000e0000 */
[----:B------:R-:W-:-:S03]  /*92d0*/  LOP3.LUT R54, R13, R28, RZ, 0x3c, !PT ;  /* 0x0000001c0d367212 */ /* 0x000fc600078e3cff */
[----:B------:R-:W-:Y:S01]  /*92e0*/  SHFL.IDX PT, R93, R93, R0, 0x1c1f ;  /* 0x001c1f005d5d7589 */ /* 0x000fe200000e0000 */
[----:B------:R-:W-:-:S03]  /*92f0*/  MOV R50, R50 ;  /* 0x0000003200327202 */ /* 0x000fc60000000f00 */
[----:B------:R-:W-:Y:S01]  /*9300*/  SHFL.IDX PT, R95, R95, R0, 0x1c1f ;  /* 0x001c1f005f5f7589 */ /* 0x000fe200000e0000 */
[----:B------:R-:W-:-:S03]  /*9310*/  IMAD R51, R48, 0x80, R222 ;  /* 0x0000008030337824 */ /* 0x000fc600078e02de */
        /* <DEDUP_REMOVED lines=15> */
[----:B------:R-:W-:-:S03]  /*9410*/  LOP3.LUT R6, R7, 0x380, RZ, 0xc0, !PT ;  /* 0x0000038007067812 */ /* 0x000fc600078ec0ff */
[----:B------:R-:W-:Y:S01]  /*9420*/  SHFL.IDX PT, R0, R65, R41, 0x1c1f ;  /* 0x001c1f2941007589 */ /* 0x000fe200000e0000 */
[----:B------:R-:W-:-:S03]  /*9430*/  UIMAD UR5, UR10, UR8, URZ ;  /* 0x000000080a0572a4 */ /* 0x000fc6000f8e023f */
[----:B------:R-:W0:Y:S01]  /*9440*/  SHFL.IDX PT, R58, R73, R41, 0x1c1f ;  /* 0x001c1f29493a7589 */ /* 0x000e2200000e0000 */
[----:B------:R-:W-:Y:S01]  /*9450*/  LOP3.LUT R13, R14, 0x380, RZ, 0xc0, !PT ;  /* 0x000003800e0d7812 */ /* 0x000fe200078ec0ff */
[----:B-1----:R-:W-:Y:S01]  /*9460*/  @P3 IMAD.HI.U32 R36, R51, R36, RZ ;  /* 0x0000002433243227 */ /* 0x002fe200078e00ff */
[----:B------:R-:W-:Y:S01]  /*9470*/  MOV R84, R56 ;  /* 0x0000003800547202 */ /* 0x000fe20000000f00 */
[----:B------:R-:W-:Y:S01]  /*9480*/  USHF.R.S32.HI UR12, URZ, 0x1f, UR42 ;  /* 0x0000001f3f0c7899 */ /* 0x000fe2000801142a */
[----:B------:R-:W-:Y:S01]  /*9490*/  MOV R56, R54 ;  /* 0x0000003600387202 */ /* 0x000fe20000000f00 */
[----:B------:R-:W-:Y:S01]  /*94a0*/  UIMAD.WIDE.U32 UR6, UR11, UR8, URZ ;  /* 0x000000080b0672a5 */ /* 0x000fe2000f8e003f */
[----:B------:R-:W-:Y:S01]  /*94b0*/  SHF.R.U64 R6, R6, 0x3, RZ ;  /* 0x0000000306067819 */ /* 0x000fe200000012ff */
[----:B------:R-:W1:Y:S01]  /*94c0*/  SHFL.IDX PT, R54, R63, R41, 0x1c1f ;  /* 0x001c1f293f367589 */ /* 0x000e6200000e0000 */
[----:B------:R-:W-:Y:S01]  /*94d0*/  UIMAD UR5, UR11, UR9, UR5 ;  /* 0x000000090b0572a4 */ /* 0x000fe2000f8e0205 */
[----:B------:R-:W-:-:S02]  /*94e0*/  SHF.R.U64 R13, R13, 0x3, RZ ;  /* 0x000000030d0d7819 */ /* 0x000fc400000012ff */
[----:B------:R-:W-:Y:S01]  /*94f0*/  ULDC.64 UR8, c[0x0][0xb98] ;  /* 0x0002e60000087ab9 */ /* 0x000fe20000000a00 */
[----:B------:R-:W1:Y:S01]  /*9500*/  SHFL.IDX PT, R64, R64, R41, 0x1c1f ;  /* 0x001c1f2940407589 */ /* 0x000e6200000e0000 */
[----:B------:R-:W-:Y:S01]  /*9510*/  SEL R70, R27, R88, P0 ;  /* 0x000000581b467207 */ /* 0x000fe20000000000 */
[----:B------:R-:W-:Y:S01]  /*9520*/  IMAD.MOV.U32 R59, RZ, RZ, R51 ;  /* 0x000000ffff3b7224 */ /* 0x000fe200078e0033 */
[----:B------:R-:W-:Y:S01]  /*9530*/  SEL R82, R33, R94, P0 ;  /* 0x0000005e21527207 */ /* 0x000fe20000000000 */
[----:B------:R-:W1:Y:S01]  /*9540*/  SHFL.IDX PT, R92, R75, R41, 0x1c1f ;  /* 0x001c1f294b5c7589 */ /* 0x000e6200000e0000 */
[----:B------:R-:W-:Y:S01]  /*9550*/  UIMAD UR4, UR12, UR8, URZ ;  /* 0x000000080c0472a4 */ /* 0x000fe2000f8e023f */
[----:B------:R-:W-:Y:S02]  /*9560*/  SEL R81, R81, R86, P0 ;  /* 0x0000005651517207 */ /* 0x000fe40000000000 */
[----:B------:R-:W-:Y:S01]  /*9570*/  SEL R83, R83, R102, P0 ;  /* 0x0000006653537207 */ /* 0x000fe20000000000 */
[----:B------:R-:W1:Y:S01]  /*9580*/  SHFL.IDX PT, R76, R76, R41, 0x1c1f ;  /* 0x001c1f294c4c7589 */ /* 0x000e6200000e0000 */
[----:B------:R-:W-:-:S02]  /*9590*/  IADD3 R33, P4, R34, 0x1000, RZ ;  /* 0x0000100022217810 */ /* 0x000fc40007f9e0ff */
[----:B------:R-:W-:Y:S02]  /*95a0*/  LOP3.LUT R38, R6, R7, RZ, 0x3c, !PT ;  /* 0x0000000706267212 */ /* 0x000fe400078e3cff */
[----:B------:R-:W-:Y:S02]  /*95b0*/  IADD3 R21, P1, R34, 0x6000, RZ ;  /* 0x0000600022157810 */ /* 0x000fe40007f3e0ff */
[----:B--2---:R-:W-:Y:S02]  /*95c0*/  @P3 SHF.R.U32.HI R59, RZ, R37, R36 ;  /* 0x00000025ff3b3219 */ /* 0x004fe40000011624 */
[----:B------:R-:W-:Y:S01]  /*95d0*/  LOP3.LUT R44, R13, R14, RZ, 0x3c, !PT ;  /* 0x0000000e0d2c7212 */ /* 0x000fe200078e3cff */
[----:B------:R-:W-:Y:S01]  /*95e0*/  UIADD3 UR5, UR7, UR5, URZ ;  /* 0x0000000507057290 */ /* 0x000fe2000fffe03f */
[----:B------:R-:W-:Y:S01]  /*95f0*/  LOP3.LUT R32, R33, 0x380, RZ, 0xc0, !PT ;  /* 0x0000038021207812 */ /* 0x000fe200078ec0ff */
[----:B------:R-:W2:Y:S01]  /*9600*/  SHFL.IDX PT, R66, R66, R41, 0x1c1f ;  /* 0x001c1f2942427589 */ /* 0x000ea200000e0000 */
[----:B------:R-:W-:Y:S01]  /*9610*/  LOP3.LUT R20, R21, 0x380, RZ, 0xc0, !PT ;  /* 0x0000038015147812 */ /* 0x000fe200078ec0ff */
[----:B------:R-:W-:Y:S01]  /*9620*/  UIMAD UR7, UR42, UR9, UR4 ;  /* 0x000000092a0772a4 */ /* 0x000fe2000f8e0204 */
[----:B------:R-:W-:Y:S01]  /*9630*/  MOV R57, R52 ;  /* 0x0000003400397202 */ /* 0x000fe20000000f00 */
[----:B------:R-:W-:Y:S01]  /*9640*/  SHFL.IDX PT, R86, R67, R41, 0x1c1f ;  /* 0x001c1f2943567589 */ /* 0x000fe200000e0000 */
[----:B------:R-:W-:Y:S01]  /*9650*/  MOV R110, R38 ;  /* 0x00000026006e7202 */ /* 0x000fe20000000f00 */
[----:B------:R-:W-:Y:S01]  /*9660*/  IMAD.MOV R52, RZ, RZ, -R59 ;  /* 0x000000ffff347224 */ /* 0x000fe200078e0a3b */
[----:B---3--:R-:W-:Y:S01]  /*9670*/  SEL R36, R85, R60, P0 ;  /* 0x0000003c55247207 */ /* 0x008fe20000000000 */
[----:B------:R-:W-:Y:S01]  /*9680*/  SHFL.IDX PT, R68, R68, R41, 0x1c1f ;  /* 0x001c1f2944447589 */ /* 0x000fe200000e0000 */
[----:B------:R-:W-:Y:S01]  /*9690*/  SEL R38, R60, R85, P0 ;  /* 0x000000553c267207 */ /* 0x000fe20000000000 */
[----:B------:R-:W-:Y:S01]  /*96a0*/  UMOV UR4, UR6 ;  /* 0x0000000600047c82 */ /* 0x000fe20008000000 */
[----:B----4-:R-:W-:Y:S01]  /*96b0*/  SEL R37, R109, R78, P0 ;  /* 0x0000004e6d257207 */ /* 0x010fe20000000000 */
[----:B------:R-:W-:Y:S01]  /*96c0*/  SHFL.IDX PT, R70, R70, R41, 0x1c1f ;  /* 0x001c1f2946467589 */ /* 0x000fe200000e0000 */
[----:B------:R-:W-:Y:S01]  /*96d0*/  SEL R39, R78, R109, P0 ;  /* 0x0000006d4e277207 */ /* 0x000fe20000000000 */
[----:B------:R-:W-:Y:S01]  /*96e0*/  BAR.SYNC.DEFER_BLOCKING 0x1, 0x100 ;  /* 0x0044000000007b1d */ /* 0x000fe20000010000 */
[----:B------:R-:W-:-:S02]  /*96f0*/  SEL R40, R87, R42, P0 ;  /* 0x0000002a57287207 */ /* 0x000fc40000000000 */
[----:B------:R-:W-:Y:S02]  /*9700*/  MOV R114, R46 ;  /* 0x0000002e00727202 */ /* 0x000fe40000000f00 */
[----:B------:R-:W-:Y:S02]  /*9710*/  MOV R104, R44 ;  /* 0x0000002c00687202 */ /* 0x000fe40000000f00 */
[----:B------:R-:W-:Y:S01]  /*9720*/  SEL R42, R42, R87, P0 ;  /* 0x000000572a2a7207 */ /* 0x000fe20000000000 */
[----:B------:R-:W-:Y:S01]  /*9730*/  SHFL.IDX PT, R88, R69, R41, 0x1c1f ;  /* 0x001c1f2945587589 */ /* 0x000fe200000e0000 */
[----:B------:R-:W-:-:S03]  /*9740*/  SEL R43, R74, R111, P0 ;  /* 0x0000006f4a2b7207 */ /* 0x000fc60000000000 */
[----:B------:R-:W-:Y:S01]  /*9750*/  SHFL.IDX PT, R90, R71, R41, 0x1c1f ;  /* 0x001c1f29475a7589 */ /* 0x000fe200000e0000 */
[----:B------:R-:W-:-:S03]  /*9760*/  SEL R44, R89, R62, P0 ;  /* 0x0000003e592c7207 */ /* 0x000fc60000000000 */
[----:B------:R-:W3:Y:S01]  /*9770*/  SHFL.IDX PT, R94, R77, R41, 0x1c1f ;  /* 0x001c1f294d5e7589 */ /* 0x000ee200000e0000 */
[----:B------:R-:W-:-:S03]  /*9780*/  SEL R46, R62, R89, P0 ;  /* 0x000000593e2e7207 */ /* 0x000fc60000000000 */
[----:B------:R-:W4:Y:S01]  /*9790*/  SHFL.IDX PT, R96, R79, R41, 0x1c1f ;  /* 0x001c1f294f607589 */ /* 0x000f2200000e0000 */
[----:B------:R-:W-:-:S03]  /*97a0*/  SEL R45, R113, R72, P0 ;  /* 0x00000048712d7207 */ /* 0x000fc60000000000 */
[----:B------:R-:W4:Y:S01]  /*97b0*/  SHFL.IDX PT, R80, R80, R41, 0x1c1f ;  /* 0x001c1f2950507589 */ /* 0x000f2200000e0000 */
[----:B------:R-:W-:-:S03]  /*97c0*/  SEL R47, R72, R113, P0 ;  /* 0x00000071482f7207 */ /* 0x000fc60000000000 */
[----:B------:R-:W4:Y:S01]  /*97d0*/  SHFL.IDX PT, R98, R81, R41, 0x1c1f ;  /* 0x001c1f2951627589 */ /* 0x000f2200000e0000 */
[----:B------:R-:W-:-:S03]  /*97e0*/  SHF.R.U64 R32, R32, 0x3, RZ ;  /* 0x0000000320207819 */ /* 0x000fc600000012ff */
[----:B------:R-:W4:Y:S01]  /*97f0*/  SHFL.IDX PT, R100, R82, R41, 0x1c1f ;  /* 0x001c1f2952647589 */ /* 0x000f2200000e0000 */
[----:B------:R-:W-:-:S03]  /*9800*/  SHF.R.U64 R20, R20, 0x3, RZ ;  /* 0x0000000314147819 */ /* 0x000fc600000012ff */
[----:B------:R0:W4:Y:S01]  /*9810*/  SHFL.IDX PT, R102, R83, R41, 0x1c1f ;  /* 0x001c1f2953667589 */ /* 0x00012200000e0000 */
[----:B------:R-:W-:Y:S01]  /*9820*/  UIMAD.WIDE.U32 UR4, UR42, UR8, UR4 ;  /* 0x000000082a0472a5 */ /* 0x000fe2000f8e0004 */
[----:B------:R-:W-:Y:S02]  /*9830*/  IMAD R51, R5, R52, R51 ;  /* 0x0000003405337224 */ /* 0x000fe400078e0233 */
[----:B------:R-:W-:Y:S01]  /*9840*/  STSM.16.M88.4 [R116], R36 ;  /* 0x0000002474007844 */ /* 0x000fe20000000200 */
[----:B0-----:R-:W-:Y:S01]  /*9850*/  SEL R41, R111, R74, P0 ;  /* 0x0000004a6f297207 */ /* 0x001fe20000000000 */
[----:B------:R-:W-:Y:S01]  /*9860*/  ULDC.64 UR8, c[0x0][0xae8] ;  /* 0x0002ba0000087ab9 */ /* 0x000fe20000000a00 */
[----:B------:R-:W-:Y:S01]  /*9870*/  LOP3.LUT R32, R32, R33, RZ, 0x3c, !PT ;  /* 0x0000002120207212 */ /* 0x000fe200078e3cff */
[--C-:B------:R-:W-:Y:S01]  /*9880*/  IMAD.X R33, RZ, RZ, R35.reuse, P4 ;  /* 0x000000ffff217224 */ /* 0x100fe200020e0623 */
[----:B------:R-:W-:Y:S01]  /*9890*/  IADD3 R25, P2, R34, 0x5000, RZ ;  /* 0x0000500022197810 */ /* 0x000fe20007f5e0ff */
[----:B------:R0:W-:Y:S01]  /*98a0*/  STSM.16.M88.4 [R114], R40 ;  /* 0x0000002872007844 */ /* 0x0001e20000000200 */
[----:B------:R-:W-:Y:S01]  /*98b0*/  LOP3.LUT R20, R20, R21, RZ, 0x3c, !PT ;  /* 0x0000001514147212 */ /* 0x000fe200078e3cff */
[----:B------:R-:W-:Y:S01]  /*98c0*/  IMAD.X R21, RZ, RZ, R35, P1 ;  /* 0x000000ffff157224 */ /* 0x000fe200008e0623 */
[----:B------:R-:W-:Y:S01]  /*98d0*/  SEL R53, R115, R58, P0 ;  /* 0x0000003a73357207 */ /* 0x000fe20000000000 */
[----:B------:R1:W-:Y:S01]  /*98e0*/  STSM.16.M88.4 [R112], R44 ;  /* 0x0000002c70007844 */ /* 0x0003e20000000200 */
[----:B------:R-:W-:-:S02]  /*98f0*/  SEL R55, R58, R115, P0 ;  /* 0x000000733a377207 */ /* 0x000fc40000000000 */
[C---:B------:R-:W-:Y:S02]  /*9900*/  IADD3 R15, P4, R34.reuse, 0x7000, RZ ;  /* 0x00007000220f7810 */ /* 0x040fe40007f9e0ff */
[----:B------:R-:W-:Y:S02]  /*9910*/  IADD3 R58, P1, R59, UR4, RZ ;  /* 0x000000043b3a7c10 */ /* 0x000fe4000ff3e0ff */
[C---:B------:R-:W-:Y:S02]  /*9920*/  IADD3 R29, P6, R34.reuse, 0x3000, RZ ;  /* 0x00003000221d7810 */ /* 0x040fe40007fde0ff */
[----:B------:R-:W-:Y:S02]  /*9930*/  IADD3 R27, P5, R34, 0x4000, RZ ;  /* 0x00004000221b7810 */ /* 0x000fe40007fbe0ff */
[----:B0-----:R-:W-:Y:S02]  /*9940*/  SEL R40, R95, R0, P0 ;  /* 0x000000005f287207 */ /* 0x001fe40000000000 */
[----:B------:R-:W-:Y:S01]  /*9950*/  SEL R42, R0, R95, P0 ;  /* 0x0000005f002a7207 */ /* 0x000fe20000000000 */
[----:B-1----:R-:W-:Y:S01]  /*9960*/  IMAD.U32 R45, RZ, RZ, UR7 ;  /* 0x00000007ff2d7e24 */ /* 0x002fe2000f8e00ff */
[----:B------:R-:W-:Y:S01]  /*9970*/  SHF.R.S32.HI R44, RZ, 0x1f, R59 ;  /* 0x0000001fff2c7819 */ /* 0x000fe2000001143b */
[----:B------:R-:W-:Y:S01]  /*9980*/  ULDC.64 UR6, c[0x0][0xb88] ;  /* 0x0002e20000067ab9 */ /* 0x000fe20000000a00 */
[----:B------:R-:W-:-:S02]  /*9990*/  SHF.R.S32.HI R0, RZ, 0x1f, R51 ;  /* 0x0000001fff007819 */ /* 0x000fc40000011433 */
[----:B------:R-:W-:Y:S02]  /*99a0*/  LOP3.LUT R24, R25, 0x380, RZ, 0xc0, !PT ;  /* 0x0000038019187812 */ /* 0x000fe400078ec0ff */
[----:B------:R-:W-:Y:S01]  /*99b0*/  LOP3.LUT R14, R15, 0x380, RZ, 0xc0, !PT ;  /* 0x000003800f0e7812 */ /* 0x000fe200078ec0ff */
[----:B------:R-:W-:Y:S01]  /*99c0*/  IMAD R0, R0, UR6, RZ ;  /* 0x0000000600007c24 */ /* 0x000fe2000f8e02ff */
[----:B------:R-:W-:Y:S01]  /*99d0*/  IADD3.X R59, R44, UR5, R45, P1, !PT ;  /* 0x000000052c3b7c10 */ /* 0x000fe20008ffe42d */
[----:B------:R-:W-:Y:S01]  /*99e0*/  ULDC.64 UR4, c[0x0][0xb50] ;  /* 0x0002d40000047ab9 */ /* 0x000fe20000000a00 */
[----:B------:R-:W-:Y:S02]  /*99f0*/  LOP3.LUT R28, R29, 0x380, RZ, 0xc0, !PT ;  /* 0x000003801d1c7812 */ /* 0x000fe400078ec0ff */
[----:B------:R-:W-:Y:S02]  /*9a00*/  LOP3.LUT R26, R27, 0x380, RZ, 0xc0, !PT ;  /* 0x000003801b1a7812 */ /* 0x000fe400078ec0ff */
[----:B------:R-:W-:-:S02]  /*9a10*/  SHF.R.U64 R24, R24, 0x3, RZ ;  /* 0x0000000318187819 */ /* 0x000fc400000012ff */
[----:B------:R-:W-:Y:S02]  /*9a20*/  SEL R52, R91, R54, P0 ;  /* 0x000000365b347207 */ /* 0x000fe40000000000 */
[----:B------:R-:W-:Y:S01]  /*9a30*/  SEL R54, R54, R91, P0 ;  /* 0x0000005b36367207 */ /* 0x000fe20000000000 */
[C---:B------:R-:W-:Y:S01]  /*9a40*/  IMAD R61, R51.reuse, UR7, R0 ;  /* 0x00000007333d7c24 */ /* 0x040fe2000f8e0200 */
[----:B------:R-:W-:Y:S01]  /*9a50*/  SHF.R.U64 R14, R14, 0x3, RZ ;  /* 0x000000030e0e7819 */ /* 0x000fe200000012ff */
[----:B------:R-:W-:Y:S01]  /*9a60*/  IMAD.WIDE.U32 R58, R51, UR6, R58 ;  /* 0x00000006333a7c25 */ /* 0x000fe2000f8e003a */
[----:B------:R-:W-:Y:S01]  /*9a70*/  LOP3.LUT R7, R34, 0x380, RZ, 0xc0, !PT ;  /* 0x0000038022077812 */ /* 0x000fe200078ec0ff */
[----:B------:R-:W-:Y:S01]  /*9a80*/  ULDC UR6, c[0x0][0xa88] ;  /* 0x0002a20000067ab9 */ /* 0x000fe20000000800 */
[----:B------:R-:W-:Y:S02]  /*9a90*/  SEL R36, R93, R64, P0 ;  /* 0x000000405d247207 */ /* 0x000fe40000000000 */
[----:B------:R-:W-:-:S02]  /*9aa0*/  SEL R38, R64, R93, P0 ;  /* 0x0000005d40267207 */ /* 0x000fc40000000000 */
[----:B------:R-:W-:Y:S02]  /*9ab0*/  SEL R37, R117, R92, P0 ;  /* 0x0000005c75257207 */ /* 0x000fe40000000000 */
[----:B------:R-:W-:Y:S01]  /*9ac0*/  SEL R39, R92, R117, P0 ;  /* 0x000000755c277207 */ /* 0x000fe20000000000 */
[----:B------:R-:W-:Y:S01]  /*9ad0*/  IMAD R51, R48, 0x80, R221 ;  /* 0x0000008030337824 */ /* 0x000fe200078e02dd */
[----:B------:R-:W-:Y:S02]  /*9ae0*/  SHF.R.U64 R28, R28, 0x3, RZ ;  /* 0x000000031c1c7819 */ /* 0x000fe400000012ff */
[----:B------:R-:W-:Y:S02]  /*9af0*/  SHF.R.U64 R26, R26, 0x3, RZ ;  /* 0x000000031a1a7819 */ /* 0x000fe400000012ff */
[----:B------:R-:W-:Y:S01]  /*9b00*/  LOP3.LUT R24, R24, R25, RZ, 0x3c, !PT ;  /* 0x0000001918187212 */ /* 0x000fe200078e3cff */
[----:B------:R-:W-:Y:S01]  /*9b10*/  IMAD.X R25, RZ, RZ, R35, P2 ;  /* 0x000000ffff197224 */ /* 0x000fe200010e0623 */
[----:B------:R-:W-:-:S02]  /*9b20*/  SEL R41, R119, R76, P0 ;  /* 0x0000004c77297207 */ /* 0x000fc40000000000 */
[----:B------:R-:W-:Y:S01]  /*9b30*/  SEL R43, R76, R119, P0 ;  /* 0x000000774c2b7207 */ /* 0x000fe20000000000 */
[----:B------:R-:W-:Y:S01]  /*9b40*/  STSM.16.M88.4 [R110], R52 ;  /* 0x000000346e007844 */ /* 0x000fe20000000200 */
[----:B------:R-:W-:Y:S01]  /*9b50*/  LOP3.LUT R14, R14, R15, RZ, 0x3c, !PT ;  /* 0x0000000f0e0e7212 */ /* 0x000fe200078e3cff */
[--C-:B------:R-:W-:Y:S01]  /*9b60*/  IMAD.X R15, RZ, RZ, R35.reuse, P4 ;  /* 0x000000ffff0f7224 */ /* 0x100fe200020e0623 */
[----:B------:R-:W-:Y:S01]  /*9b70*/  IADD3 R133, P2, R34, 0xb000, RZ ;  /* 0x0000b00022857810 */ /* 0x000fe20007f5e0ff */
[----:B------:R0:W-:Y:S01]  /*9b80*/  STSM.16.M88.4 [R108], R36 ;  /* 0x000000246c007844 */ /* 0x0001e20000000200 */
[----:B------:R-:W-:Y:S01]  /*9b90*/  SHF.R.U64 R7, R7, 0x3, RZ ;  /* 0x0000000307077819 */ /* 0x000fe200000012ff */
[----:B------:R-:W-:Y:S01]  /*9ba0*/  IMAD R0, R5, UR6, RZ ;  /* 0x0000000605007c24 */ /* 0x000fe2000f8e02ff */
[----:B------:R-:W-:Y:S01]  /*9bb0*/  LOP3.LUT R28, R28, R29, RZ, 0x3c, !PT ;  /* 0x0000001d1c1c7212 */ /* 0x000fe200078e3cff */
[--C-:B------:R-:W-:Y:S01]  /*9bc0*/  IMAD.X R29, RZ, RZ, R35.reuse, P6 ;  /* 0x000000ffff1d7224 */ /* 0x100fe200030e0623 */
[----:B------:R-:W-:Y:S01]  /*9bd0*/  LOP3.LUT R26, R26, R27, RZ, 0x3c, !PT ;  /* 0x0000001b1a1a7212 */ /* 0x000fe200078e3cff */
[----:B------:R-:W-:Y:S01]  /*9be0*/  IMAD.X R27, RZ, RZ, R35, P5 ;  /* 0x000000ffff1b7224 */ /* 0x000fe200028e0623 */
[----:B------:R-:W-:Y:S01]  /*9bf0*/  LOP3.LUT P1, RZ, R22, 0x3, RZ, 0xc0, !PT ;  /* 0x0000000316ff7812 */ /* 0x000fe2000782c0ff */
[----:B------:R1:W-:Y:S01]  /*9c00*/  STSM.16.M88.4 [R106], R40 ;  /* 0x000000286a007844 */ /* 0x0003e20000000200 */
[----:B------:R-:W-:-:S02]  /*9c10*/  IADD3 R11, P6, R34, 0x9000, RZ ;  /* 0x00009000220b7810 */ /* 0x000fc40007fde0ff */
[----:B------:R-:W-:Y:S02]  /*9c20*/  IADD3 R13, P5, R34, 0xa000, RZ ;  /* 0x0000a000220d7810 */ /* 0x000fe40007fbe0ff */
[----:B--2---:R-:W-:Y:S02]  /*9c30*/  SEL R44, R97, R66, P0 ;  /* 0x00000042612c7207 */ /* 0x004fe40000000000 */
[----:B------:R-:W-:Y:S01]  /*9c40*/  SEL R46, R66, R97, P0 ;  /* 0x00000061422e7207 */ /* 0x000fe20000000000 */
[----:B0-----:R-:W-:Y:S01]  /*9c50*/  VIADD R37, R51, 0x8 ;  /* 0x0000000833257836 */ /* 0x001fe20000000000 */
[----:B------:R-:W-:Y:S01]  /*9c60*/  LEA R36, P4, R58, UR4, 0x2 ;  /* 0x000000043a247c11 */ /* 0x000fe2000f8810ff */
[----:B------:R-:W-:Y:S01]  /*9c70*/  IMAD.IADD R39, R59, 0x1, R61 ;  /* 0x000000013b277824 */ /* 0x000fe200078e023d */
[----:B---3--:R-:W-:Y:S02]  /*9c80*/  SEL R45, R121, R94, P0 ;  /* 0x0000005e792d7207 */ /* 0x008fe40000000000 */
[----:B------:R-:W-:-:S02]  /*9c90*/  SEL R47, R94, R121, P0 ;  /* 0x000000795e2f7207 */ /* 0x000fc40000000000 */
[----:B------:R-:W-:Y:S01]  /*9ca0*/  LOP3.LUT R34, R7, R34, RZ, 0x3c, !PT ;  /* 0x0000002207227212 */ /* 0x000fe200078e3cff */
[----:B------:R-:W-:Y:S01]  /*9cb0*/  IMAD.X R7, RZ, RZ, R35, P2 ;  /* 0x000000ffff077224 */ /* 0x000fe200010e0623 */
[----:B-1----:R-:W-:Y:S02]  /*9cc0*/  SEL R40, R99, R86, P0 ;  /* 0x0000005663287207 */ /* 0x002fe40000000000 */
[----:B------:R-:W-:Y:S02]  /*9cd0*/  SEL R42, R86, R99, P0 ;  /* 0x00000063562a7207 */ /* 0x000fe40000000000 */
[----:B----4-:R-:W-:Y:S02]  /*9ce0*/  SEL R41, R123, R96, P0 ;  /* 0x000000607b297207 */ /* 0x010fe40000000000 */
[----:B------:R-:W-:Y:S02]  /*9cf0*/  SEL R43, R96, R123, P0 ;  /* 0x0000007b602b7207 */ /* 0x000fe40000000000 */
[----:B------:R-:W-:-:S02]  /*9d00*/  SEL R72, R101, R68, P0 ;  /* 0x0000004465487207 */ /* 0x000fc40000000000 */
[----:B------:R-:W-:Y:S02]  /*9d10*/  SEL R74, R68, R101, P0 ;  /* 0x00000065444a7207 */ /* 0x000fe40000000000 */
[----:B------:R-:W-:Y:S02]  /*9d20*/  SEL R73, R125, R80, P0 ;  /* 0x000000507d497207 */ /* 0x000fe40000000000 */
[----:B------:R-:W-:Y:S02]  /*9d30*/  SEL R75, R80, R125, P0 ;  /* 0x0000007d504b7207 */ /* 0x000fe40000000000 */
[----:B------:R-:W-:Y:S01]  /*9d40*/  SEL R68, R103, R70, P0 ;  /* 0x0000004667447207 */ /* 0x000fe20000000000 */
[----:B------:R-:W-:Y:S01]  /*9d50*/  SHFL.IDX PT, R60, R36, RZ, 0x1c1f ;  /* 0x001c1fff243c7589 */ /* 0x000fe200000e0000 */
[----:B------:R-:W-:Y:S02]  /*9d60*/  ISETP.GE.OR P2, PT, R51, R0, P1 ;  /* 0x000000003300720c */ /* 0x000fe40000f46670 */
[----:B------:R-:W-:Y:S01]  /*9d70*/  SEL R70, R70, R103, P0 ;  /* 0x0000006746467207 */ /* 0x000fe20000000000 */
[----:B------:R0:W-:Y:S01]  /*9d80*/  SHFL.IDX PT, R62, R36, 0x1, 0x1c1f ;  /* 0x003c1f00243e7f89 */ /* 0x0001e200000e0000 */
[----:B------:R-:W-:-:S02]  /*9d90*/  SEL R69, R127, R98, P0 ;  /* 0x000000627f457207 */ /* 0x000fc40000000000 */
[----:B------:R-:W-:Y:S01]  /*9da0*/  SEL R71, R98, R127, P0 ;  /* 0x0000007f62477207 */ /* 0x000fe20000000000 */
[----:B------:R-:W-:Y:S01]  /*9db0*/  STSM.16.M88.4 [R104], R44 ;  /* 0x0000002c68007844 */ /* 0x000fe20000000200 */
[----:B------:R-:W-:Y:S02]  /*9dc0*/  ISETP.GE.OR P1, PT, R37, R0, P1 ;  /* 0x000000002500720c */ /* 0x000fe40000f26670 */
[----:B------:R-:W-:Y:S02]  /*9dd0*/  LEA.HI.X R58, R58, UR5, R39, 0x2, P4 ;  /* 0x000000053a3a7c11 */ /* 0x000fe4000a0f1427 */
[----:B------:R-:W-:Y:S02]  /*9de0*/  SEL R80, R105, R88, P0 ;  /* 0x0000005869507207 */ /* 0x000fe40000000000 */
[----:B------:R-:W-:Y:S02]  /*9df0*/  SEL R82, R88, R105, P0 ;  /* 0x0000006958527207 */ /* 0x000fe40000000000 */
[----:B------:R-:W-:-:S02]  /*9e00*/  SEL R81, R129, R100, P0 ;  /* 0x0000006481517207 */ /* 0x000fc40000000000 */
[----:B------:R-:W-:Y:S01]  /*9e10*/  SEL R83, R100, R129, P0 ;  /* 0x0000008164537207 */ /* 0x000fe20000000000 */
[----:B------:R-:W-:Y:S01]  /*9e20*/  STSM.16.M88.4 [R49], R40 ;  /* 0x0000002831007844 */ /* 0x000fe20000000200 */
[----:B------:R-:W-:Y:S02]  /*9e30*/  SEL R37, R131, R102, P0 ;  /* 0x0000006683257207 */ /* 0x000fe40000000000 */
[----:B------:R-:W-:Y:S02]  /*9e40*/  SEL R39, R102, R131, P0 ;  /* 0x0000008366277207 */ /* 0x000fe40000000000 */
[----:B0-----:R-:W-:Y:S02]  /*9e50*/  SEL R36, R107, R90, P0 ;  /* 0x0000005a6b247207 */ /* 0x001fe40000000000 */
[----:B------:R-:W-:Y:S01]  /*9e60*/  SEL R38, R90, R107, P0 ;  /* 0x0000006b5a267207 */ /* 0x000fe20000000000 */
[----:B------:R-:W-:Y:S04]  /*9e70*/  STSM.16.M88.4 [R50], R72 ;  /* 0x0000004832007844 */ /* 0x000fe80000000200 */
[----:B------:R-:W-:Y:S04]  /*9e80*/  STSM.16.M88.4 [R57], R68 ;  /* 0x0000004439007844 */ /* 0x000fe80000000200 */
[----:B------:R-:W-:Y:S04]  /*9e90*/  STSM.16.M88.4 [R56], R80 ;  /* 0x0000005038007844 */ /* 0x000fe80000000200 */
[----:B------:R-:W-:Y:S04]  /*9ea0*/  STSM.16.M88.4 [R84], R36 ;  /* 0x0000002454007844 */ /* 0x000fe80000000200 */
[----:B------:R-:W0:Y:S01]  /*9eb0*/  SHFL.IDX PT, R61, R58, RZ, 0x1c1f ;  /* 0x001c1fff3a3d7589 */ /* 0x000e2200000e0000 */
[----:B------:R-:W-:Y:S06]  /*9ec0*/  BAR.SYNC.DEFER_BLOCKING 0x1, 0x100 ;  /* 0x0044000000007b1d */ /* 0x000fec0000010000 */
[----:B------:R-:W1:Y:S04]  /*9ed0*/  SHFL.IDX PT, R63, R58, 0x1, 0x1c1f ;  /* 0x003c1f003a3f7f89 */ /* 0x000e6800000e0000 */
[----:B0-----:R0:W-:Y:S04]  /*9ee0*/  @!P2 ST.E desc[UR48][R60.64], R4 ;  /* 0x000000043c00a985 */ /* 0x0011e8000c101930 */
[----:B-1----:R1:W-:Y:S01]  /*9ef0*/  @!P1 ST.E desc[UR48][R62.64], R3 ;  /* 0x000000033e009985 */ /* 0x0023e2000c101930 */
[----:B0-----:R-:W0:Y:S03]  /*9f00*/  @P3 LDC R4, c[0x0][0xbec] ;  /* 0x0002fb00ff043b82 */ /* 0x001e260000000800 */
[----:B------:R2:W5:Y:S01]  /*9f10*/  LD.E.128 R44, desc[UR48][R30.64] ;  /* 0x000000301e2c7980 */ /* 0x000562000c101d00 */
[----:B------:R-:W-:-:S03]  /*9f20*/  UIMAD UR6, UR10, UR8, URZ ;  /* 0x000000080a0672a4 */ /* 0x000fc6000f8e023f */
[----:B------:R3:W5:Y:S01]  /*9f30*/  LD.E.128 R84, desc[UR48][R8.64] ;  /* 0x0000003008547980 */ /* 0x000762000c101d00 */
[----:B-1----:R-:W-:Y:S01]  /*9f40*/  IMAD R3, R18, 0x20, R19 ;  /* 0x0000002012037824 */ /* 0x002fe200078e0213 */
[----:B------:R-:W-:Y:S01]  /*9f50*/  UIMAD.WIDE.U32 UR4, UR11, UR8, URZ ;  /* 0x000000080b0472a5 */ /* 0x000fe2000f8e003f */
[----:B------:R-:W-:Y:S01]  /*9f60*/  LOP3.LUT R6, R133, 0x380, RZ, 0xc0, !PT ;  /* 0x0000038085067812 */ /* 0x000fe200078ec0ff */
[----:B--2---:R-:W1:Y:S01]  /*9f70*/  @P3 LDC R31, c[0x0][0xbf0] ;  /* 0x0002fc00ff1f3b82 */ /* 0x004e620000000800 */
[----:B------:R-:W-:Y:S01]  /*9f80*/  UIMAD UR6, UR11, UR9, UR6 ;  /* 0x000000090b0672a4 */ /* 0x000fe2000f8e0206 */
[----:B------:R-:W-:Y:S01]  /*9f90*/  LOP3.LUT R10, R11, 0x380, RZ, 0xc0, !PT ;  /* 0x000003800b0a7812 */ /* 0x000fe200078ec0ff */
[----:B------:R-:W5:Y:S01]  /*9fa0*/  LD.E.128 R64, desc[UR48][R34.64] ;  /* 0x0000003022407980 */ /* 0x000f62000c101d00 */
[----:B---3--:R-:W-:Y:S01]  /*9fb0*/  IMAD R9, R48, 0x80, R3 ;  /* 0x0000008030097824 */ /* 0x008fe200078e0203 */
[----:B------:R-:W-:Y:S01]  /*9fc0*/  ULDC.64 UR8, c[0x0][0xaf0] ;  /* 0x0002bc0000087ab9 */ /* 0x000fe20000000a00 */
[----:B------:R-:W-:Y:S01]  /*9fd0*/  UIADD3 UR5, UR5, UR6, URZ ;  /* 0x0000000605057290 */ /* 0x000fe2000fffe03f */
[----:B------:R-:W-:Y:S01]  /*9fe0*/  LOP3.LUT R12, R13, 0x380, RZ, 0xc0, !PT ;  /* 0x000003800d0c7812 */ /* 0x000fe200078ec0ff */
[----:B------:R-:W-:Y:S01]  /*9ff0*/  UIMAD UR7, UR12, UR8, URZ ;  /* 0x000000080c0772a4 */ /* 0x000fe2000f8e023f */
[----:B------:R-:W-:Y:S01]  /*a000*/  SHF.R.U64 R6, R6, 0x3, RZ ;  /* 0x0000000306067819 */ /* 0x000fe200000012ff */
[----:B------:R-:W5:Y:S01]  /*a010*/  LD.E.128 R52, desc[UR48][R32.64] ;  /* 0x0000003020347980 */ /* 0x000f62000c101d00 */
[----:B0-----:R-:W-:Y:S01]  /*a020*/  @P3 IMAD.HI.U32 R4, R9, R4, RZ ;  /* 0x0000000409043227 */ /* 0x001fe200078e00ff */
[----:B------:R-:W-:-:S02]  /*a030*/  UIMAD UR7, UR42, UR9, UR7 ;  /* 0x000000092a0772a4 */ /* 0x000fc4000f8e0207 */
[----:B------:R-:W5:Y:S01]  /*a040*/  LD.E.128 R40, desc[UR48][R28.64] ;  /* 0x000000301c287980 */ /* 0x000f62000c101d00 */
[----:B------:R-:W-:Y:S01]  /*a050*/  UIMAD.WIDE.U32 UR42, UR42, UR8, UR4 ;  /* 0x000000082a2a72a5 */ /* 0x000fe2000f8e0004 */
[----:B------:R-:W-:Y:S01]  /*a060*/  IMAD.MOV.U32 R3, RZ, RZ, R9 ;  /* 0x000000ffff037224 */ /* 0x000fe200078e0009 */
[----:B------:R-:W-:Y:S01]  /*a070*/  SHF.R.U64 R10, R10, 0x3, RZ ;  /* 0x000000030a0a7819 */ /* 0x000fe200000012ff */
[----:B------:R-:W5:Y:S01]  /*a080*/  LD.E.128 R76, desc[UR48][R26.64] ;  /* 0x000000301a4c7980 */ /* 0x000f62000c101d00 */
[----:B------:R-:W-:-:S03]  /*a090*/  SHF.R.U64 R12, R12, 0x3, RZ ;  /* 0x000000030c0c7819 */ /* 0x000fc600000012ff */
[----:B------:R-:W5:Y:S01]  /*a0a0*/  LD.E.128 R68, desc[UR48][R24.64] ;  /* 0x0000003018447980 */ /* 0x000f62000c101d00 */
[----:B-1----:R-:W-:Y:S01]  /*a0b0*/  @P3 SHF.R.U32.HI R3, RZ, R31, R4 ;  /* 0x0000001fff033219 */ /* 0x002fe20000011604 */
[----:B------:R-:W-:Y:S01]  /*a0c0*/  UIADD3 UR4, UR43, UR7, URZ ;  /* 0x000000072b047290 */ /* 0x000fe2000fffe03f */
[----:B------:R-:W-:Y:S01]  /*a0d0*/  LOP3.LUT R6, R6, R133, RZ, 0x3c, !PT ;  /* 0x0000008506067212 */ /* 0x000fe200078e3cff */
[----:B------:R-:W5:Y:S01]  /*a0e0*/  LD.E.128 R56, desc[UR48][R20.64] ;  /* 0x0000003014387980 */ /* 0x000f62000c101d00 */
[--C-:B------:R-:W-:Y:S01]  /*a0f0*/  SHF.R.S32.HI R4, RZ, 0x1f, R3.reuse ;  /* 0x0000001fff047819 */ /* 0x100fe20000011403 */
[----:B------:R-:W-:Y:S01]  /*a100*/  IMAD.MOV R8, RZ, RZ, -R3 ;  /* 0x000000ffff087224 */ /* 0x000fe200078e0a03 */
[----:B------:R-:W-:Y:S01]  /*a110*/  LOP3.LUT R10, R10, R11, RZ, 0x3c, !PT ;  /* 0x0000000b0a0a7212 */ /* 0x000fe200078e3cff */
[--C-:B------:R-:W-:Y:S01]  /*a120*/  IMAD.X R11, RZ, RZ, R35.reuse, P6 ;  /* 0x000000ffff0b7224 */ /* 0x100fe200030e0623 */
[----:B------:R-:W-:Y:S01]  /*a130*/  LOP3.LUT R12, R12, R13, RZ, 0x3c, !PT ;  /* 0x0000000d0c0c7212 */ /* 0x000fe200078e3cff */
[----:B------:R-:W-:Y:S01]  /*a140*/  ULDC.64 UR6, c[0x0][0xae0] ;  /* 0x0002b80000067ab9 */ /* 0x000fe20000000a00 */
[----:B------:R-:W-:Y:S01]  /*a150*/  IMAD.X R13, RZ, RZ, R35, P5 ;  /* 0x000000ffff0d7224 */ /* 0x000fe200028e0623 */
[----:B------:R0:W5:Y:S01]  /*a160*/  LD.E.128 R60, desc[UR48][R6.64] ;  /* 0x00000030063c7980 */ /* 0x000162000c101d00 */
[----:B------:R-:W-:-:S02]  /*a170*/  IMAD R4, R4, UR6, RZ ;  /* 0x0000000604047c24 */ /* 0x000fc4000f8e02ff */
[----:B------:R-:W-:Y:S01]  /*a180*/  IMAD R9, R5, R8, R9 ;  /* 0x0000000805097224 */ /* 0x000fe200078e0209 */
[----:B------:R1:W5:Y:S04]  /*a190*/  LD.E.128 R80, desc[UR48][R10.64] ;  /* 0x000000300a507980 */ /* 0x000368000c101d00 */
[----:B------:R2:W5:Y:S01]  /*a1a0*/  LD.E.128 R36, desc[UR48][R14.64] ;  /* 0x000000300e247980 */ /* 0x000562000c101d00 */
[----:B0-----:R-:W-:Y:S02]  /*a1b0*/  IMAD.U32 R7, RZ, RZ, UR43 ;  /* 0x0000002bff077e24 */ /* 0x001fe4000f8e00ff */
[----:B------:R-:W-:Y:S01]  /*a1c0*/  IMAD.U32 R6, RZ, RZ, UR42 ;  /* 0x0000002aff067e24 */ /* 0x000fe2000f8e00ff */
[----:B------:R0:W5:Y:S01]  /*a1d0*/  LD.E.128 R72, desc[UR48][R12.64] ;  /* 0x000000300c487980 */ /* 0x000162000c101d00 */
[----:B------:R-:W-:-:S02]  /*a1e0*/  IMAD.U32 R7, RZ, RZ, UR4 ;  /* 0x00000004ff077e24 */ /* 0x000fc4000f8e00ff */
[C---:B-1----:R-:W-:Y:S01]  /*a1f0*/  IMAD R11, R3.reuse, UR7, R4 ;  /* 0x00000007030b7c24 */ /* 0x042fe2000f8e0204 */
[----:B------:R-:W-:Y:S01]  /*a200*/  @!PT LDS RZ, [RZ] ;  /* 0x00000000fffff984 */ /* 0x000fe20000000800 */
[----:B------:R-:W-:Y:S01]  /*a210*/  @!PT LDS RZ, [RZ] ;  /* 0x00000000fffff984 */ /* 0x000fe20000000800 */
[----:B------:R-:W-:Y:S01]  /*a220*/  @!PT LDS RZ, [RZ] ;  /* 0x00000000fffff984 */ /* 0x000fe20000000800 */
[----:B------:R-:W-:Y:S01]  /*a230*/  @!PT LDS RZ, [RZ] ;  /* 0x00000000fffff984 */ /* 0x000fe20000000800 */
[----:B------:R1:W-:Y:S06]  /*a240*/  MEMBAR.ALL.CTA ;  /* 0x0000000000007992 */ /* 0x0003ec0000008000 */
[----:B-1----:R-:W1:Y:S01]  /*a250*/  FENCE.VIEW.ASYNC.S ;  /* 0x00000000000073c6 */ /* 0x002e620000000000 */
[----:B------:R-:W-:Y:S01]  /*a260*/  IMAD.WIDE.U32 R4, R3, UR6, R6 ;  /* 0x0000000603047c25 */ /* 0x000fe2000f8e0006 */
[----:B------:R-:W-:Y:S01]  /*a270*/  SHF.R.S32.HI R3, RZ, 0x1f, R9 ;  /* 0x0000001fff037819 */ /* 0x000fe20000011409 */
[----:B------:R-:W-:-:S02]  /*a280*/  ULDC.64 UR6, c[0x0][0xad8] ;  /* 0x0002b60000067ab9 */ /* 0x000fc40000000a00 */
[----:B------:R-:W-:Y:S02]  /*a290*/  IMAD.IADD R5, R5, 0x1, R11 ;  /* 0x0000000105057824 */ /* 0x000fe400078e020b */
[----:B------:R-:W-:Y:S02]  /*a2a0*/  IMAD R6, R3, UR6, RZ ;  /* 0x0000000603067c24 */ /* 0x000fe4000f8e02ff */
[----:B--2---:R-:W-:Y:S01]  /*a2b0*/  IMAD R15, R48, 0x80, R19 ;  /* 0x00000080300f7824 */ /* 0x004fe200078e0213 */
[----:B------:R-:W-:Y:S01]  /*a2c0*/  UIADD3 UR39, UR39, 0x33420, URZ ;  /* 0x0003342027277890 */ /* 0x000fe2000fffe03f */
[C---:B------:R-:W-:Y:S02]  /*a2d0*/  IMAD R7, R9.reuse, UR7, R6 ;  /* 0x0000000709077c24 */ /* 0x040fe4000f8e0206 */
[----:B------:R-:W-:Y:S01]  /*a2e0*/  IMAD.WIDE.U32 R4, R9, UR6, R4 ;  /* 0x0000000609047c25 */ /* 0x000fe2000f8e0004 */
[----:B------:R-:W-:Y:S01]  /*a2f0*/  UIADD3 UR52, UR52, 0x1, URZ ;  /* 0x0000000134347890 */ /* 0x000fe2000fffe03f */
[----:B------:R-:W-:Y:S01]  /*a300*/  ISETP.GE.AND P2, PT, R15, R0, PT ;  /* 0x000000000f00720c */ /* 0x000fe20003f46270 */
[----:B------:R-:W-:Y:S01]  /*a310*/  ULDC.64 UR6, c[0x0][0xa80] ;  /* 0x0002a00000067ab9 */ /* 0x000fe20000000a00 */
[----:B------:R-:W-:Y:S01]  /*a320*/  IMAD.IADD R5, R5, 0x1, R7 ;  /* 0x0000000105057824 */ /* 0x000fe200078e0207 */
[----:B------:R-:W-:Y:S01]  /*a330*/  UPRMT UR39, URZ, 0x654, UR39 ;  /* 0x000006543f277896 */ /* 0x000fe20008000027 */
[----:B0-----:R-:W-:Y:S01]  /*a340*/  LEA R12, P3, R4, UR6, 0x1 ;  /* 0x00000006040c7c11 */ /* 0x001fe2000f8608ff */
        /* <DEDUP_REMOVED lines=8> */
[----:B-1----:R0:W1:Y:S01]  /*a3d0*/  SHFL.IDX PT, R6, R12, RZ, 0x181f ;  /* 0x00181fff0c067589 */ /* 0x00206200000e0000 */
[----:B------:R-:W-:Y:S01]  /*a3e0*/  USEL UR52, UR52, URZ, UP0 ;  /* 0x0000003f34347287 */ /* 0x000fe20008000000 */
[----:B------:R-:W-:Y:S01]  /*a3f0*/  SYNCS.ARRIVE.TRANS64.RED.A1T0 RZ, [UR39], RZ ;  /* 0x000000ffffff79a7 */ /* 0x000fe20008100427 */
[----:B------:R-:W-:Y:S01]  /*a400*/  ULOP3.LUT UR44, UR44, UR5, URZ, 0x3c, !UPT ;  /* 0x000000052c2c7292 */ /* 0x000fe2000f8e3c3f */
[----:B------:R0:W2:Y:S01]  /*a410*/  SHFL.IDX PT, R7, R13, RZ, 0x181f ;  /* 0x00181fff0d077589 */ /* 0x0000a200000e0000 */
[----:B------:R-:W-:Y:S01]  /*a420*/  BSSY B0, `(.L_x_2927) ;  /* 0x000000f000007945 */ /* 0x000fe20003800000 */
[----:B------:R-:W-:-:S03]  /*a430*/  ISETP.GE.AND P1, PT, R3, R0, PT ;  /* 0x000000000300720c */ /* 0x000fc60003f26270 */
[----:B------:R-:W-:Y:S10]  /*a440*/  @P2 BRA `(.L_x_2928) ;  /* 0x0000000000302947 */ /* 0x000ff40003800000 */
[----:B------:R-:W-:Y:S02]  /*a450*/  ULDC UR4, c[0x0][0xac8] ;  /* 0x0002b20000047ab9 */ /* 0x000fe40000000800 */
[----:B------:R-:W-:Y:S02]  /*a460*/  ISETP.GE.AND P3, PT, R17, UR4, PT ;  /* 0x0000000411007c0c */ /* 0x000fe4000bf66270 */
[----:B------:R-:W-:Y:S02]  /*a470*/  ISETP.GE.AND P4, PT, R16, UR4, PT ;  /* 0x0000000410007c0c */ /* 0x000fe4000bf86270 */
[----:B------:R-:W-:-:S09]  /*a480*/  ISETP.GE.AND P2, PT, R2, UR4, PT ;  /* 0x0000000402007c0c */ /* 0x000fd2000bf46270 */
[CC--:B-1----:R-:W-:Y:S02]  /*a490*/  @!P3 LEA R8, P5, R17.reuse, R6.reuse, 0x1 ;  /* 0x000000061108b211 */ /* 0x0c2fe400078a08ff */
[----:B------:R-:W-:Y:S02]  /*a4a0*/  @!P4 LEA R10, P6, R16, R6, 0x1 ;  /* 0x00000006100ac211 */ /* 0x000fe400078c08ff */
[----:B--2---:R-:W-:Y:S01]  /*a4b0*/  @!P2 IMAD.WIDE R4, R2, 0x2, R6 ;  /* 0x000000020204a825 */ /* 0x004fe200078e0206 */
[-C--:B------:R-:W-:Y:S02]  /*a4c0*/  @!P3 LEA.HI.X R9, R17, R7.reuse, R226, 0x1, P5 ;  /* 0x000000071109b211 */ /* 0x080fe400028f0ce2 */
[----:B------:R-:W-:Y:S02]  /*a4d0*/  @!P4 LEA.HI.X R11, R16, R7, R225, 0x1, P6 ;  /* 0x00000007100bc211 */ /* 0x000fe400030f0ce1 */
[----:B-----5:R3:W-:Y:S04]  /*a4e0*/  @!P2 ST.E.128 desc[UR48][R4.64], R64 ;  /* 0x000000400400a985 */ /* 0x0207e8000c101d30 */
[----:B------:R3:W-:Y:S04]  /*a4f0*/  @!P3 ST.E.128 desc[UR48][R8.64], R76 ;  /* 0x0000004c0800b985 */ /* 0x0007e8000c101d30 */
[----:B------:R3:W-:Y:S02]  /*a500*/  @!P4 ST.E.128 desc[UR48][R10.64], R84 ;  /* 0x000000540a00c985 */ /* 0x0007e4000c101d30 */
.L_x_2928:
[----:B------:R-:W-:Y:S05]  /*a510*/  BSYNC B0 ;  /* 0x0000000000007941 */ /* 0x000fea0003800000 */
.L_x_2927:
[----:B--2---:R2:W4:Y:S01]  /*a520*/  SHFL.IDX PT, R7, R13, 0x1, 0x181f ;  /* 0x00381f000d077f89 */ /* 0x00452200000e0000 */
[----:B------:R-:W-:Y:S03]  /*a530*/  BSSY B0, `(.L_x_2929) ;  /* 0x000000f000007945 */ /* 0x000fe60003800000 */
[----:B-1----:R2:W1:Y:S01]  /*a540*/  SHFL.IDX PT, R6, R12, 0x1, 0x181f ;  /* 0x00381f000c067f89 */ /* 0x00246200000e0000 */
[----:B------:R-:W-:Y:S05]  /*a550*/  @P0 BRA `(.L_x_2930) ;  /* 0x0000000000300947 */ /* 0x000fea0003800000 */
[----:B------:R-:W-:Y:S02]  /*a560*/  ULDC UR4, c[0x0][0xac8] ;  /* 0x0002b20000047ab9 */ /* 0x000fe40000000800 */
[----:B------:R-:W-:Y:S02]  /*a570*/  ISETP.GE.AND P4, PT, R17, UR4, PT ;  /* 0x0000000411007c0c */ /* 0x000fe4000bf86270 */
[----:B------:R-:W-:Y:S02]  /*a580*/  ISETP.GE.AND P5, PT, R16, UR4, PT ;  /* 0x0000000410007c0c */ /* 0x000fe4000bfa6270 */
[----:B------:R-:W-:-:S09]  /*a590*/  ISETP.GE.AND P3, PT, R2, UR4, PT ;  /* 0x0000000402007c0c */ /* 0x000fd2000bf66270 */
[CC--:B-1-3--:R-:W-:Y:S02]  /*a5a0*/  @!P4 LEA R8, P0, R17.reuse, R6.reuse, 0x1 ;  /* 0x000000061108c211 */ /* 0x0cafe400078008ff */
[----:B------:R-:W-:Y:S02]  /*a5b0*/  @!P5 LEA R10, P2, R16, R6, 0x1 ;  /* 0x00000006100ad211 */ /* 0x000fe400078408ff */
[----:B----4-:R-:W-:Y:S01]  /*a5c0*/  @!P3 IMAD.WIDE R4, R2, 0x2, R6 ;  /* 0x000000020204b825 */ /* 0x010fe200078e0206 */
[-C--:B------:R-:W-:Y:S02]  /*a5d0*/  @!P4 LEA.HI.X R9, R17, R7.reuse, R226, 0x1, P0 ;  /* 0x000000071109c211 */ /* 0x080fe400000f0ce2 */
[----:B------:R-:W-:Y:S02]  /*a5e0*/  @!P5 LEA.HI.X R11, R16, R7, R225, 0x1, P2 ;  /* 0x00000007100bd211 */ /* 0x000fe400010f0ce1 */
[----:B-----5:R1:W-:Y:S04]  /*a5f0*/  @!P3 ST.E.128 desc[UR48][R4.64], R52 ;  /* 0x000000340400b985 */ /* 0x0203e8000c101d30 */
[----:B------:R1:W-:Y:S04]  /*a600*/  @!P4 ST.E.128 desc[UR48][R8.64], R68 ;  /* 0x000000440800c985 */ /* 0x0003e8000c101d30 */
[----:B------:R1:W-:Y:S02]  /*a610*/  @!P5 ST.E.128 desc[UR48][R10.64], R80 ;  /* 0x000000500a00d985 */ /* 0x0003e4000c101d30 */
.L_x_2930:
[----:B------:R-:W-:Y:S05]  /*a620*/  BSYNC B0 ;  /* 0x0000000000007941 */ /* 0x000fea0003800000 */
.L_x_2929:
[----:B----4-:R4:W0:Y:S01]  /*a630*/  SHFL.IDX PT, R7, R13, 0x2, 0x181f ;  /* 0x00581f000d077f89 */ /* 0x01082200000e0000 */
        /* <DEDUP_REMOVED lines=9> */
[----:B0-----:R-:W-:Y:S01]  /*a6d0*/  @!P2 IMAD.WIDE R4, R2, 0x2, R6 ;  /* 0x000000020204a825 */ /* 0x001fe200078e0206 */
[-C--:B------:R-:W-:Y:S02]  /*a6e0*/  @!P3 LEA.HI.X R9, R17, R7.reuse, R226, 0x1, P0 ;  /* 0x000000071109b211 */ /* 0x080fe400000f0ce2 */
[----:B------:R-:W-:Y:S02]  /*a6f0*/  @!P4 LEA.HI.X R11, R16, R7, R225, 0x1, P1 ;  /* 0x00000007100bc211 */ /* 0x000fe400008f0ce1 */
[----:B-----5:R0:W-:Y:S04]  /*a700*/  @!P2 ST.E.128 desc[UR48][R4.64], R44 ;  /* 0x0000002c0400a985 */ /* 0x0201e8000c101d30 */
[----:B------:R0:W-:Y:S04]  /*a710*/  @!P3 ST.E.128 desc[UR48][R8.64], R56 ;  /* 0x000000380800b985 */ /* 0x0001e8000c101d30 */
[----:B------:R0:W-:Y:S02]  /*a720*/  @!P4 ST.E.128 desc[UR48][R10.64], R72 ;  /* 0x000000480a00c985 */ /* 0x0001e4000c101d30 */
.L_x_2932:
[----:B------:R-:W-:Y:S05]  /*a730*/  BSYNC B0 ;  /* 0x0000000000007941 */ /* 0x000fea0003800000 */
.L_x_2931:
[----:B------:R-:W-:Y:S01]  /*a740*/  VIADD R3, R15, 0x60 ;  /* 0x000000600f037836 */ /* 0x000fe20000000000 */
[----:B0-----:R0:W0:Y:S01]  /*a750*/  SHFL.IDX PT, R7, R13, 0x3, 0x181f ;  /* 0x00781f000d077f89 */ /* 0x00102200000e0000 */
[----:B------:R-:W-:Y:S01]  /*a760*/  UIADD3 UR45, UR45, 0x1, URZ ;  /* 0x000000012d2d7890 */ /* 0x000fe2000fffe03f */
[----:B------:R-:W-:Y:S02]  /*a770*/  BSSY B0, `(.L_x_2933) ;  /* 0x0000010000007945 */ /* 0x000fe40003800000 */
[----:B------:R-:W-:Y:S01]  /*a780*/  ISETP.GE.AND P0, PT, R3, R0, PT ;  /* 0x000000000300720c */ /* 0x000fe20003f06270 */
[----:B-1----:R1:W0:-:S12]  /*a790*/  SHFL.IDX PT, R6, R12, 0x3, 0x181f ;  /* 0x00781f000c067f89 */ /* 0x00221800000e0000 */
[----:B-1----:R-:W-:Y:S05]  /*a7a0*/  @P0 BRA `(.L_x_2934) ;  /* 0x0000000000300947 */ /* 0x002fea0003800000 */
[----:B------:R-:W-:Y:S02]  /*a7b0*/  ULDC UR4, c[0x0][0xac8] ;  /* 0x0002b20000047ab9 */ /* 0x000fe40000000800 */
[----:B------:R-:W-:Y:S02]  /*a7c0*/  ISETP.GE.AND P3, PT, R17, UR4, PT ;  /* 0x0000000411007c0c */ /* 0x000fe4000bf66270 */
[----:B------:R-:W-:Y:S02]  /*a7d0*/  ISETP.GE.AND P4, PT, R16, UR4, PT ;  /* 0x0000000410007c0c */ /* 0x000fe4000bf86270 */
[----:B------:R-:W-:-:S09]  /*a7e0*/  ISETP.GE.AND P2, PT, R2, UR4, PT ;  /* 0x0000000402007c0c */ /* 0x000fd2000bf46270 */
[CC--:B0--3--:R-:W-:Y:S02]  /*a7f0*/  @!P3 LEA R8, P0, R17.reuse, R6.reuse, 0x1 ;  /* 0x000000061108b211 */ /* 0x0c9fe400078008ff */
[----:B------:R-:W-:Y:S02]  /*a800*/  @!P4 LEA R10, P1, R16, R6, 0x1 ;  /* 0x00000006100ac211 */ /* 0x000fe400078208ff */
[----:B------:R-:W-:Y:S01]  /*a810*/  @!P2 IMAD.WIDE R4, R2, 0x2, R6 ;  /* 0x000000020204a825 */ /* 0x000fe200078e0206 */
[-C--:B------:R-:W-:Y:S02]  /*a820*/  @!P3 LEA.HI.X R9, R17, R7.reuse, R226, 0x1, P0 ;  /* 0x000000071109b211 */ /* 0x080fe400000f0ce2 */
[----:B------:R-:W-:Y:S02]  /*a830*/  @!P4 LEA.HI.X R11, R16, R7, R225, 0x1, P1 ;  /* 0x00000007100bc211 */ /* 0x000fe400008f0ce1 */
[----:B-----5:R1:W-:Y:S04]  /*a840*/  @!P2 ST.E.128 desc[UR48][R4.64], R40 ;  /* 0x000000280400a985 */ /* 0x0203e8000c101d30 */
[----:B------:R1:W-:Y:S04]  /*a850*/  @!P3 ST.E.128 desc[UR48][R8.64], R36 ;  /* 0x000000240800b985 */ /* 0x0003e8000c101d30 */
[----:B------:R1:W-:Y:S02]  /*a860*/  @!P4 ST.E.128 desc[UR48][R10.64], R60 ;  /* 0x0000003c0a00c985 */ /* 0x0003e4000c101d30 */
.L_x_2934:
[----:B------:R-:W-:Y:S05]  /*a870*/  BSYNC B0 ;  /* 0x0000000000007941 */ /* 0x000fea0003800000 */
.L_x_2933:
[----:B------:R-:W2:Y:S02]  /*a880*/  LDC R0, c[0x0][0xc34] ;  /* 0x00030d00ff007b82 */ /* 0x000ea40000000800 */
[----:B--2---:R-:W-:-:S13]  /*a890*/  ISETP.LE.AND P0, PT, R0, UR41, PT ;  /* 0x0000002900007c0c */ /* 0x004fda000bf03270 */
[----:B------:R-:W-:Y:S05]  /*a8a0*/  @!P0 BRA `(.L_x_2935) ;  /* 0xffffff6400448947 */ /* 0x000fea000383ffff */
[----:B------:R-:W-:Y:S05]  /*a8b0*/  EXIT ;  /* 0x000000000000794d */ /* 0x000fea0003800000 */
.L_x_2903:
[----:B------:R-:W-:-:S08]  /*a8c0*/  NOP ;  /* 0x0000000000007918 */ /* 0x000fd00000000000 */
[----:B------:R-:W0:-:S00]  /*a8d0*/  USETMAXREG.DEALLOC.CTAPOOL 0x18 ;  /* 0x00000018000079c8 */ /* 0x000e0000080e0500 */
[----:B------:R-:W1:Y:S01]  /*a8e0*/  S2UR UR50, SR_CTAID.X ;  /* 0x00000000003279c3 */ /* 0x000e620000002500 */
[----:B0-----:R-:W-:Y:S01]  /*a8f0*/  IMAD.MOV.U32 R0, RZ, RZ, 0x1 ;  /* 0x00000001ff007424 */ /* 0x001fe200078e00ff */
[----:B------:R-:W-:Y:S01]  /*a900*/  UMOV UR46, 0x1 ;  /* 0x00000001002e7882 */ /* 0x000fe20000000000 */
[----:B------:R-:W-:-:S03]  /*a910*/  IMAD.MOV.U32 R19, RZ, RZ, RZ ;  /* 0x000000ffff137224 */ /* 0x000fc600078e00ff */
[----:B------:R0:W-:Y:S02]  /*a920*/  STL [R1], R0 ;  /* 0x0000000001007387 */ /* 0x0001e40000100800 */
[----:B------:R-:W1:Y:S02]  /*a930*/  LDC R2, c[0x0][0xc34] ;  /* 0x00030d00ff027b82 */ /* 0x000e640000000800 */
[----:B-1----:R-:W-:-:S13]  /*a940*/  ISETP.LE.AND P0, PT, R2, UR50, PT ;  /* 0x0000003202007c0c */ /* 0x002fda000bf03270 */
[----:B0-----:R-:W-:Y:S05]  /*a950*/  @P0 BRA `(.L_x_2936) ;  /* 0x0000004000040947 */ /* 0x001fea0003800000 */
[----:B------:R-:W0:Y:S01]  /*a960*/  S2R R7, SR_TID.X ;  /* 0x0000000000077919 */ /* 0x000e220000002100 */
[----:B------:R-:W1:Y:S01]  /*a970*/  S2UR UR4, SR_CgaCtaId ;  /* 0x00000000000479c3 */ /* 0x000e620000008800 */
[----:B------:R-:W-:Y:S01]  /*a980*/  UMOV UR41, 0x400 ;  /* 0x0000040000297882 */ /* 0x000fe20000000000 */
[----:B------:R-:W-:Y:S01]  /*a990*/  IMAD.MOV.U32 R19, RZ, RZ, RZ ;  /* 0x000000ffff137224 */ /* 0x000fe200078e00ff */
[----:B------:R-:W-:Y:S01]  /*a9a0*/  ULDC.64 UR52, c[0x0][0x198] ;  /* 0x0000660000347ab9 */ /* 0x000fe20000000a00 */
[----:B------:R-:W-:Y:S02]  /*a9b0*/  ULOP3.LUT UR42, UR38, 0x1, URZ, 0xfc, !UPT ;  /* 0x00000001262a7892 */ /* 0x000fe4000f8efc3f */
[----:B------:R-:W-:Y:S01]  /*a9c0*/  ULOP3.LUT UR47, UR38, 0x2, URZ, 0xfc, !UPT ;  /* 0x00000002262f7892 */ /* 0x000fe2000f8efc3f */
[----:B------:R-:W-:Y:S01]  /*a9d0*/  ULDC UR43, c[0x0][0xc] ;  /* 0x00000300002b7ab9 */ /* 0x000fe20000000800 */
[----:B------:R-:W-:Y:S01]  /*a9e0*/  UMOV UR46, URZ ;  /* 0x0000003f002e7c82 */ /* 0x000fe20008000000 */
[----:B-1----:R-:W-:Y:S01]  /*a9f0*/  ULEA UR41, UR4, UR41, 0x18 ;  /* 0x0000002904297291 */ /* 0x002fe2000f8ec03f */
[C---:B0-----:R-:W-:Y:S01]  /*aa00*/  IMAD.SHL.U32 R0, R7.reuse, 0x10, RZ ;  /* 0x0000001007007824 */ /* 0x041fe200078e00ff */
[C---:B------:R-:W-:Y:S01]  /*aa10*/  LOP3.LUT R8, R7.reuse, 0x7f, RZ, 0xc0, !PT ;  /* 0x0000007f07087812 */ /* 0x040fe200078ec0ff */
[----:B------:R-:W-:-:S02]  /*aa20*/  IMAD.SHL.U32 R3, R7, 0x2, RZ ;  /* 0x0000000207037824 */ /* 0x000fc400078e00ff */
[C---:B------:R-:W-:Y:S01]  /*aa30*/  IMAD.SHL.U32 R18, R7.reuse, 0x40, RZ ;  /* 0x0000004007127824 */ /* 0x040fe200078e00ff */
[----:B------:R-:W-:Y:S01]  /*aa40*/  LOP3.LUT R2, R0, 0x1b0, RZ, 0xc0, !PT ;  /* 0x000001b000027812 */ /* 0x000fe200078ec0ff */
[----:B------:R-:W-:-:S03]  /*aa50*/  IMAD.SHL.U32 R17, R7, 0x4, RZ ;  /* 0x0000000407117824 */ /* 0x000fc600078e00ff */
[----:B------:R-:W-:Y:S02]  /*aa60*/  LOP3.LUT R6, R2, 0x30, R3, 0x78, !PT ;  /* 0x0000003002067812 */ /* 0x000fe400078e7803 */
[----:B------:R-:W-:Y:S02]  /*aa70*/  SHF.R.U32.HI R2, RZ, 0x1, R7 ;  /* 0x00000001ff027819 */ /* 0x000fe40000011607 */
[----:B------:R-:W-:-:S04]  /*aa80*/  LOP3.LUT R3, R18, 0x180, RZ, 0xc0, !PT ;  /* 0x0000018012037812 */ /* 0x000fc800078ec0ff */
[----:B------:R-:W-:Y:S01]  /*aa90*/  LOP3.LUT R3, R3, 0x30, R2, 0xf8, !PT ;  /* 0x0000003003037812 */ /* 0x000fe200078ef802 */
[----:B------:R-:W-:-:S05]  /*aaa0*/  IMAD.SHL.U32 R2, R7, 0x20, RZ ;  /* 0x0000002007027824 */ /* 0x000fca00078e00ff */
[----:B------:R-:W-:-:S04]  /*aab0*/  LOP3.LUT R4, R2, 0x80, RZ, 0xc0, !PT ;  /* 0x0000008002047812 */ /* 0x000fc800078ec0ff */
[----:B------:R-:W-:-:S04]  /*aac0*/  LOP3.LUT R4, R4, 0x10, R7, 0xf8, !PT ;  /* 0x0000001004047812 */ /* 0x000fc800078ef807 */
[----:B------:R-:W-:Y:S01]  /*aad0*/  LOP3.LUT R17, R4, 0x10, R17, 0x78, !PT ;  /* 0x0000001004117812 */ /* 0x000fe200078e7811 */
[----:B------:R-:W-:Y:S01]  /*aae0*/  IMAD.SHL.U32 R4, R8, 0x10, RZ ;  /* 0x0000001008047824 */ /* 0x000fe200078e00ff */
[----:B------:R-:W-:-:S04]  /*aaf0*/  SHF.R.U32.HI R8, RZ, 0x2, R8 ;  /* 0x00000002ff087819 */ /* 0x000fc80000011608 */
[----:B------:R-:W-:Y:S01]  /*ab00*/  LOP3.LUT R5, R4, 0x600, RZ, 0xc0, !PT ;  /* 0x0000060004057812 */ /* 0x000fe200078ec0ff */
[----:B------:R-:W-:-:S03]  /*ab10*/  IMAD.SHL.U32 R4, R7, 0x8, RZ ;  /* 0x0000000807047824 */ /* 0x000fc600078e00ff */
[C---:B------:R-:W-:Y:S02]  /*ab20*/  LOP3.LUT R7, R5.reuse, 0x60, R2, 0xf8, !PT ;  /* 0x0000006005077812 */ /* 0x040fe400078ef802 */
[----:B------:R-:W-:Y:S02]  /*ab30*/  LOP3.LUT R5, R5, 0x40, R0, 0xf8, !PT ;  /* 0x0000004005057812 */ /* 0x000fe400078ef800 */
[----:B------:R-:W-:Y:S02]  /*ab40*/  LOP3.LUT R3, R3, 0x30, R4, 0x78, !PT ;  /* 0x0000003003037812 */ /* 0x000fe400078e7804 */
[----:B------:R-:W-:Y:S02]  /*ab50*/  LOP3.LUT R4, R7, 0x100, R2, 0xf8, !PT ;  /* 0x0000010007047812 */ /* 0x000fe400078ef802 */
[----:B------:R-:W-:Y:S02]  /*ab60*/  LOP3.LUT R5, R5, R6, RZ, 0xfc, !PT ;  /* 0x0000000605057212 */ /* 0x000fe400078efcff */
[----:B------:R-:W-:-:S02]  /*ab70*/  LOP3.LUT R17, R4, R17, RZ, 0xfc, !PT ;  /* 0x0000001104117212 */ /* 0x000fc400078efcff */
[----:B------:R-:W-:Y:S01]  /*ab80*/  LOP3.LUT R4, R8, 0x60, R2, 0xf8, !PT ;  /* 0x0000006008047812 */ /* 0x000fe200078ef802 */
[----:B------:R-:W-:Y:S01]  /*ab90*/  VIADD R2, R5, UR41 ;  /* 0x0000002905027c36 */ /* 0x000fe20008000000 */
[----:B------:R-:W-:Y:S01]  /*aba0*/  LOP3.LUT R18, R3, 0x640, R18, 0xf8, !PT ;  /* 0x0000064003127812 */ /* 0x000fe200078ef812 */
[----:B------:R-:W-:Y:S01]  /*abb0*/  IMAD.MOV.U32 R3, RZ, RZ, 0x1 ;  /* 0x00000001ff037424 */ /* 0x000fe200078e00ff */
[----:B------:R-:W-:Y:S02]  /*abc0*/  LOP3.LUT R0, R0, 0x30, RZ, 0xc0, !PT ;  /* 0x0000003000007812 */ /* 0x000fe400078ec0ff */
[----:B------:R0:W-:Y:S04]  /*abd0*/  STL [R1+0x10], R2 ;  /* 0x0000100201007387 */ /* 0x0001e80000100800 */
[----:B------:R1:W-:Y:S01]  /*abe0*/  STL [R1], R3 ;  /* 0x0000000301007387 */ /* 0x0003e20000100800 */
[----:B0-----:R-:W-:-:S02]  /*abf0*/  LOP3.LUT R2, R0, 0x40, RZ, 0xfc, !PT ;  /* 0x0000004000027812 */ /* 0x001fc400078efcff */
[----:B------:R-:W-:-:S07]  /*ac00*/  LOP3.LUT R0, R0, 0x80, RZ, 0xfc, !PT ;  /* 0x0000008000007812 */ /* 0x000fce00078efcff */
.L_x_2985:
[----:B------:R-:W-:Y:S01]  /*ac10*/  ULDC UR4, c[0x0][0xc38] ;  /* 0x00030e0000047ab9 */ /* 0x000fe20000000800 */
[----:B------:R-:W-:Y:S01]  /*ac20*/  ULDC UR8, c[0x0][0xc44] ;  /* 0x0003110000087ab9 */ /* 0x000fe20000000800 */
[----:B------:R-:W-:Y:S02]  /*ac30*/  UISETP.NE.AND UP2, UPT, UR4, 0x1, UPT ;  /* 0x000000010400788c */ /* 0x000fe4000bf45270 */
[----:B------:R-:W-:Y:S01]  /*ac40*/  UISETP.NE.AND UP1, UPT, UR8, 0x1, UPT ;  /* 0x000000010800788c */ /* 0x000fe2000bf25270 */
[----:B------:R-:W-:Y:S01]  /*ac50*/  ULDC.64 UR4, c[0x0][0x418] ;  /* 0x0001060000047ab9 */ /* 0x000fe20000000a00 */
[----:B------:R-:W-:Y:S01]  /*ac60*/  ULDC UR6, c[0x0][0x424] ;  /* 0x0001090000067ab9 */ /* 0x000fe20000000800 */
[----:B------:R-:W-:Y:S02]  /*ac70*/  UISETP.NE.U32.AND UP0, UPT, UR4, URZ, UPT ;  /* 0x0000003f0400728c */ /* 0x000fe4000bf05070 */
[----:B------:R-:W-:Y:S02]  /*ac80*/  UIADD3 UR9, UR41, 0x24200, URZ ;  /* 0x0002420029097890 */ /* 0x000fe4000fffe03f */
[----:B------:R-:W-:-:S02]  /*ac90*/  UISETP.NE.AND.EX UP0, UPT, UR5, URZ, UPT, UP0 ;  /* 0x0000003f0500728c */ /* 0x000fc4000bf05300 */
[----:B------:R-:W-:Y:S01]  /*aca0*/  @UP2 ULDC UR4, c[0x0][0xc3c] ;  /* 0x00030f0000042ab9 */ /* 0x000fe20000000800 */
[----:B------:R-:W-:Y:S01]  /*acb0*/  ULDC UR40, c[0x0][0x2f0] ;  /* 0x0000bc0000287ab9 */ /* 0x000fe20000000800 */
[----:B------:R-:W-:Y:S02]  /*acc0*/  UIMAD.WIDE.U32 UR4, UR50, UR4, URZ ;  /* 0x00000004320472a5 */ /* 0x000fe4000f8e003f */
[----:B------:R-:W-:Y:S01]  /*acd0*/  USEL UR6, UR6, 0x1, UP0 ;  /* 0x0000000106067887 */ /* 0x000fe20008000000 */
[----:B------:R-:W-:Y:S01]  /*ace0*/  @UP2 ULDC UR7, c[0x0][0xc40] ;  /* 0x0003100000072ab9 */ /* 0x000fe20000000800 */
[----:B------:R-:W-:Y:S01]  /*acf0*/  ULOP3.LUT UP0, URZ, UR9, 0x1bf, URZ, 0xc0, !UPT ;  /* 0x000001bf093f7892 */ /* 0x000fe2000f80c03f */
[----:B------:R-:W-:Y:S01]  /*ad00*/  UMOV UR45, UR50 ;  /* 0x00000032002d7c82 */ /* 0x000fe20008000000 */
[----:B------:R-:W-:Y:S02]  /*ad10*/  UIMAD UR40, UR6, UR40, URZ ;  /* 0x00000028062872a4 */ /* 0x000fe4000f8e023f */
[----:B------:R-:W-:-:S02]  /*ad20*/  @UP2 USHF.R.U32.HI UR45, URZ, UR7, UR5 ;  /* 0x000000073f2d2299 */ /* 0x000fc40008011605 */
[----:B------:R-:W-:Y:S01]  /*ad30*/  PLOP3.LUT P0, PT, PT, PT, UP0, 0x80, 0x0 ;  /* 0x000000000000781c */ /* 0x000fe20003f0f008 */
[----:B------:R-:W-:Y:S01]  /*ad40*/  @UP1 ULDC.64 UR10, c[0x0][0xc48] ;  /* 0x00031200000a1ab9 */ /* 0x000fe20000000a00 */
[----:B------:R-:W-:Y:S02]  /*ad50*/  UIADD3 UR6, UR40, 0x9f, URZ ;  /* 0x0000009f28067890 */ /* 0x000fe4000fffe03f */
[----:B------:R-:W-:Y:S02]  /*ad60*/  UIMAD.WIDE.U32 UR4, UR45, UR10, URZ ;  /* 0x0000000a2d0472a5 */ /* 0x000fe4000f8e003f */
[----:B------:R-:W-:Y:S01]  /*ad70*/  UMOV UR44, UR45 ;  /* 0x0000002d002c7c82 */ /* 0x000fe20008000000 */
[----:B------:R-:W-:Y:S02]  /*ad80*/  UIMAD.WIDE UR6, UR6, 0x66666667, URZ ;  /* 0x66666667060678a5 */ /* 0x000fe4000f8e023f */
[----:B------:R-:W-:Y:S02]  /*ad90*/  @UP1 USHF.R.U32.HI UR44, URZ, UR11, UR5 ;  /* 0x0000000b3f2c1299 */ /* 0x000fe40008011605 */
[----:B------:R-:W-:-:S02]  /*ada0*/  USHF.R.U32.HI UR39, URZ, 0x1f, UR7 ;  /* 0x0000001f3f277899 */ /* 0x000fc40008011607 */
[----:B------:R-:W-:Y:S02]  /*adb0*/  UIADD3 UR36, -UR44, URZ, URZ ;  /* 0x0000003f2c247290 */ /* 0x000fe4000fffe13f */
[----:B------:R-:W-:Y:S02]  /*adc0*/  ULEA.HI.SX32 UR39, UR7, UR39, 0x1a ;  /* 0x0000002707277291 */ /* 0x000fe4000f8fd23f */
        /* <DEDUP_REMOVED lines=18> */
.L_x_2937:
        /* <DEDUP_REMOVED lines=20> */
.L_x_2938:
[----:B------:R-:W-:-:S04]  /*b030*/  IMAD.U32 R0, RZ, RZ, UR41 ;  /* 0x00000029ff007e24 */ /* 0x000fc8000f8e00ff */
[----:B------:R-:W-:-:S05]  /*b040*/  VIADD R0, R0, 0x200 ;  /* 0x0000020000007836 */ /* 0x000fca0000000000 */
        /* <DEDUP_REMOVED lines=18> */
.L_x_2939:
        /* <DEDUP_REMOVED lines=18> */
.L_x_2940:
        /* <DEDUP_REMOVED lines=9> */
[----:B-1----:R-:W-:-:S05]  /*b320*/  IMAD.U32 R3, RZ, RZ, UR5 ;  /* 0x00000005ff037e24 */ /* 0x002fca000f8e00ff */
        /* <DEDUP_REMOVED lines=17> */
.L_x_3001:
[----:B------:R-:W-:Y:S02]  /*b440*/  PLOP3.LUT P2, PT, PT, PT, PT, 0x8, 0x0 ;  /* 0x000000000000781c */ /* 0x000fe40003f4e170 */
[----:B0-----:R-:W-:Y:S02]  /*b450*/  LOP3.LUT R0, R0, 0xfffffffd, RZ, 0xc0, !PT ;  /* 0xfffffffd00007812 */ /* 0x001fe400078ec0ff */
[----:B--2---:R-:W-:-:S09]  /*b460*/  ISETP.NE.AND P0, PT, R14, RZ, PT ;  /* 0x000000ff0e00720c */ /* 0x004fd20003f05270 */
        /* <DEDUP_REMOVED lines=8> */
.L_x_3004:
[----:B------:R-:W-:Y:S05]  /*b4f0*/  @!P6 BRA `(.L_x_2942) ;  /* 0x0000000400ace947 */ /* 0x000fea0003800000 */
[----:B------:R-:W-:Y:S01]  /*b500*/  IMAD.MOV.U32 R16, RZ, RZ, R8 ;  /* 0x000000ffff107224 */ /* 0x000fe200078e0008 */
[----:B------:R-:W-:Y:S06]  /*b510*/  @!P1 BRA `(.L_x_2944) ;  /* 0x0000000000449947 */ /* 0x000fec0003800000 */
[----:B------:R-:W0:Y:S01]  /*b520*/  LDC R7, c[0x0][0x43c] ;  /* 0x00010f00ff077b82 */ /* 0x000e220000000800 */
[----:B------:R-:W-:Y:S01]  /*b530*/  ULDC.64 UR4, c[0x0][0x428] ;  /* 0x00010a0000047ab9 */ /* 0x000fe20000000a00 */
[----:B0-----:R-:W-:-:S13]  /*b540*/  ISETP.NE.AND P0, PT, R7, 0x1, PT ;  /* 0x000000010700780c */ /* 0x001fda0003f05270 */
[----:B-1----:R-:W0:Y:S02]  /*b550*/  @P0 LDC.64 R4, c[0x0][0x440] ;  /* 0x00011000ff040b82 */ /* 0x002e240000000a00 */
        /* <DEDUP_REMOVED lines=13> */
.L_x_2944:
[----:B0-----:R-:W2:Y:S01]  /*b630*/  LDL R3, [R1] ;  /* 0x0000000001037983 */ /* 0x001ea20000100800 */
[----:B-1----:R-:W-:Y:S01]  /*b640*/  LEA R4, R19, UR41, 0x3 ;  /* 0x0000002913047c11 */ /* 0x002fe2000f8e18ff */
[----:B------:R-:W0:Y:S02]  /*b650*/  S2R R8, SR_TID.X ;  /* 0x0000000000087919 */ /* 0x000e240000002100 */
[----:B0-----:R-:W-:-:S04]  /*b660*/  LOP3.LUT R2, R8, 0x7f, RZ, 0xc0, !PT ;  /* 0x0000007f08027812 */ /* 0x001fc800078ec0ff */
[----:B------:R-:W-:Y:S02]  /*b670*/  ISETP.NE.AND P1, PT, R2, RZ, PT ;  /* 0x000000ff0200720c */ /* 0x000fe40003f25270 */
[----:B--2---:R-:W-:-:S04]  /*b680*/  SHF.L.U32 R3, R3, 0x1f, RZ ;  /* 0x0000001f03037819 */ /* 0x004fc800000006ff */
[----:B------:R-:W0:Y:S02]  /*b690*/  SYNCS.PHASECHK.TRANS64.TRYWAIT P0, [R4+URZ+0x33480], R3 ;  /* 0x03348003040075a7 */ /* 0x000e24000800017f */
[----:B0-----:R-:W-:Y:S05]  /*b6a0*/  @!P0 BRA `(.L_x_2945) ;  /* 0x0000003800448947 */ /* 0x001fea0003800000 */
.L_x_3005:
        /* <DEDUP_REMOVED lines=8> */
.L_x_2946:
[----:B------:R-:W-:Y:S01]  /*b730*/  IMAD.U32 R2, RZ, RZ, UR41 ;  /* 0x00000029ff027e24 */ /* 0x000fe2000f8e00ff */
[----:B------:R-:W-:Y:S01]  /*b740*/  R2UR UR33, R4 ;  /* 0x00000000042172ca */ /* 0x000fe200000e0000 */
[----:B------:R-:W-:Y:S01]  /*b750*/  IMAD R0, R0, 0xa0, RZ ;  /* 0x000000a000007824 */ /* 0x000fe200078e02ff */
[----:B-----5:R-:W-:Y:S01]  /*b760*/  R2UR UR37, R16 ;  /* 0x00000000102572ca */ /* 0x020fe200000e0000 */
[----:B------:R-:W-:Y:S01]  /*b770*/  IMAD R2, R19, 0x7800, R2 ;  /* 0x0000780013027824 */ /* 0x000fe200078e0202 */
[----:B------:R-:W-:Y:S02]  /*b780*/  UIADD3 UR4, UP0, UR52, 0x470, URZ ;  /* 0x0000047034047890 */ /* 0x000fe4000ff1e03f */
[----:B------:R-:W-:Y:S01]  /*b790*/  R2UR UR35, R0 ;  /* 0x00000000002372ca */ /* 0x000fe200000e0000 */
[----:B------:R-:W-:Y:S01]  /*b7a0*/  UMOV UR6, 0x0 ;  /* 0x0000000000067882 */ /* 0x000fe20000000000 */
[----:B------:R-:W-:Y:S01]  /*b7b0*/  R2UR UR8, R2 ;  /* 0x00000000020872ca */ /* 0x000fe200000e0000 */
[----:B------:R-:W-:Y:S01]  /*b7c0*/  UIADD3.X UR5, URZ, UR53, URZ, UP0, !UPT ;  /* 0x000000353f057290 */ /* 0x000fe200087fe43f */
[----:B------:R-:W-:Y:S01]  /*b7d0*/  UMOV UR7, 0x14f00000 ;  /* 0x14f0000000077882 */ /* 0x000fe20000000000 */
[----:B------:R-:W-:-:S02]  /*b7e0*/  UMOV UR34, URZ ;  /* 0x0000003f00227c82 */ /* 0x000fc40008000000 */
[----:B------:R-:W-:Y:S01]  /*b7f0*/  UIADD3 UR33, UR33, 0x33470, URZ ;  /* 0x0003347021217890 */ /* 0x000fe2000fffe03f */
[----:B------:R-:W-:Y:S01]  /*b800*/  UMOV UR18, 0x40 ;  /* 0x0000004000127882 */ /* 0x000fe20000000000 */
[----:B------:R-:W-:Y:S01]  /*b810*/  UMOV UR20, UR36 ;  /* 0x0000002400147c82 */ /* 0x000fe20008000000 */
[----:B------:R-:W-:Y:S01]  /*b820*/  UMOV UR21, UR37 ;  /* 0x0000002500157c82 */ /* 0x000fe20008000000 */
[----:B------:R-:W-:Y:S02]  /*b830*/  UMOV UR10, 0x80 ;  /* 0x00000080000a7882 */ /* 0x000fe40000000000 */
[----:B------:R-:W-:Y:S01]  /*b840*/  UMOV UR19, UR35 ;  /* 0x0000002300137c82 */ /* 0x000fe20008000000 */
[----:B------:R-:W-:Y:S01]  /*b850*/  UMOV UR17, UR33 ;  /* 0x0000002100117c82 */ /* 0x000fe20008000000 */
[----:B------:R-:W-:Y:S02]  /*b860*/  UIADD3 UR32, UR8, 0xf200, URZ ;  /* 0x0000f20008207890 */ /* 0x000fe4000fffe03f */
[----:B------:R-:W-:-:S02]  /*b870*/  UIADD3 UR16, UR8, 0x11a00, URZ ;  /* 0x00011a0008107890 */ /* 0x000fc4000fffe03f */
[----:B------:R-:W-:Y:S01]  /*b880*/  UIADD3 UR8, UR8, 0x14200, URZ ;  /* 0x0001420008087890 */ /* 0x000fe2000fffe03f */
[----:B------:R-:W-:Y:S01]  /*b890*/  UMOV UR12, UR36 ;  /* 0x00000024000c7c82 */ /* 0x000fe20008000000 */
[----:B------:R-:W-:Y:S01]  /*b8a0*/  UMOV UR13, UR37 ;  /* 0x00000025000d7c82 */ /* 0x000fe20008000000 */
[----:B------:R-:W-:Y:S01]  /*b8b0*/  UMOV UR9, UR33 ;  /* 0x0000002100097c82 */ /* 0x000fe20008000000 */
[----:B------:R-:W-:Y:S01]  /*b8c0*/  UMOV UR11, UR35 ;  /* 0x00000023000b7c82 */ /* 0x000fe20008000000 */
[----:B------:R1:W-:Y:S02]  /*b8d0*/  UTMALDG.4D [UR32], [UR4], desc[UR6] ;  /* 0x00000620040075b4 */ /* 0x0003e40008019000 */
[----:B------:R1:W-:Y:S02]  /*b8e0*/  UTMALDG.4D [UR16], [UR4], desc[UR6] ;  /* 0x00000610040075b4 */ /* 0x0003e40008019000 */
[----:B------:R1:W-:Y:S01]  /*b8f0*/  UTMALDG.4D [UR8], [UR4], desc[UR6] ;  /* 0x00000608040075b4 */ /* 0x0003e20008019000 */
[----:B------:R-:W2:Y:S02]  /*b900*/  SYNCS.PHASECHK.TRANS64.TRYWAIT P0, [R4+URZ+0x33440], R3 ;  /* 0x03344003040075a7 */ /* 0x000ea4000800017f */
[----:B-12---:R-:W-:Y:S05]  /*b910*/  @!P0 BRA `(.L_x_2947) ;  /* 0x0000003400bc8947 */ /* 0x006fea0003800000 */
.L_x_3006:
        /* <DEDUP_REMOVED lines=8> */
.L_x_2948:
        /* <DEDUP_REMOVED lines=17> */
[----:B------:R-:W-:Y:S01]  /*bab0*/  UIADD3 UR8, UR8, 0x29200, URZ ;  /* 0x0002920008087890 */ /* 0x000fe2000fffe03f */
[----:B------:R-:W-:Y:S01]  /*bac0*/  UMOV UR19, UR27 ;  /* 0x0000001b00137c82 */ /* 0x000fe20008000000 */
[----:B------:R-:W-:Y:S01]  /*bad0*/  UMOV UR21, UR29 ;  /* 0x0000001d00157c82 */ /* 0x000fe20008000000 */
[----:B------:R-:W-:Y:S01]  /*bae0*/  UMOV UR17, UR25 ;  /* 0x0000001900117c82 */ /* 0x000fe20008000000 */
[----:B------:R-:W-:Y:S01]  /*baf0*/  UMOV UR10, 0x80 ;  /* 0x00000080000a7882 */ /* 0x000fe20000000000 */
[----:B------:R-:W-:Y:S01]  /*bb00*/  UMOV UR12, UR36 ;  /* 0x00000024000c7c82 */ /* 0x000fe20008000000 */
[----:B------:R-:W-:Y:S01]  /*bb10*/  UMOV UR11, UR27 ;  /* 0x0000001b000b7c82 */ /* 0x000fe20008000000 */
[----:B------:R-:W-:Y:S01]  /*bb20*/  UMOV UR13, UR29 ;  /* 0x0000001d000d7c82 */ /* 0x000fe20008000000 */
[----:B------:R3:W-:Y:S01]  /*bb30*/  UTMALDG.4D [UR24], [UR4], desc[UR6] ;  /* 0x00000618040075b4 */ /* 0x0007e20008019000 */
[----:B------:R-:W-:Y:S01]  /*bb40*/  UMOV UR9, UR25 ;  /* 0x0000001900097c82 */ /* 0x000fe20008000000 */
[----:B------:R3:W-:Y:S01]  /*bb50*/  UTMALDG.4D [UR16], [UR4], desc[UR6] ;  /* 0x00000610040075b4 */ /* 0x0007e20008019000 */
[----:B------:R3:W-:Y:S01]  /*bb60*/  UTMALDG.4D [UR8], [UR4], desc[UR6] ;  /* 0x00000608040075b4 */ /* 0x0007e20008019000 */
[----:B--2---:R-:W-:-:S04]  /*bb70*/  LOP3.LUT R3, R3, 0xfffffffd, RZ, 0xc0, !PT ;  /* 0xfffffffd03037812 */ /* 0x004fc800078ec0ff */
[----:B------:R-:W-:-:S05]  /*bb80*/  @P0 LOP3.LUT R3, R3, 0x2, RZ, 0xfc, !PT ;  /* 0x0000000203030812 */ /* 0x000fca00078efcff */
[----:B------:R3:W-:Y:S01]  /*bb90*/  STL [R1+0x8], R3 ;  /* 0x0000080301007387 */ /* 0x0007e20000100800 */
[----:B------:R-:W-:Y:S01]  /*bba0*/  NOP ;  /* 0x0000000000007918 */ /* 0x000fe20000000000 */
.L_x_2942:
        /* <DEDUP_REMOVED lines=22> */
.L_x_2949:
[----:B------:R-:W2:Y:S01]  /*bd10*/  S2R R2, SR_TID.X ;  /* 0x0000000000027919 */ /* 0x000ea20000002100 */
[----:B------:R-:W3:Y:S01]  /*bd20*/  LDC R7, c[0x0][0x448] ;  /* 0x00011200ff077b82 */ /* 0x000ee20000000800 */
[----:B0-----:R-:W-:Y:S01]  /*bd30*/  IMAD R0, RZ, RZ, -UR45 ;  /* 0x8000002dff007e24 */ /* 0x001fe2000f8e02ff */
[----:B------:R-:W-:Y:S01]  /*bd40*/  USHF.R.S32.HI UR4, URZ, 0x1f, UR36 ;  /* 0x0000001f3f047899 */ /* 0x000fe20008011424 */
[----:B------:R-:W0:Y:S01]  /*bd50*/  S2R R5, SR_TID.X ;  /* 0x0000000000057919 */ /* 0x000e220000002100 */
[----:B------:R-:W-:Y:S01]  /*bd60*/  ULDC.64 UR8, c[0x0][0x2d8] ;  /* 0x0000b60000087ab9 */ /* 0x000fe20000000a00 */
[----:B------:R-:W-:Y:S01]  /*bd70*/  USHF.R.S32.HI UR7, URZ, 0x1f, UR44 ;  /* 0x0000001f3f077899 */ /* 0x000fe2000801142c */
[----:B------:R-:W4:Y:S02]  /*bd80*/  S2R R8, SR_TID.X ;  /* 0x0000000000087919 */ /* 0x000f240000002100 */
[----:B------:R-:W1:Y:S01]  /*bd90*/  LDC R3, c[0x0][0xc38] ;  /* 0x00030e00ff037b82 */ /* 0x000e620000000800 */
[----:B------:R-:W-:-:S02]  /*bda0*/  UIMAD UR6, UR4, UR8, URZ ;  /* 0x00000008040672a4 */ /* 0x000fc4000f8e023f */
[----:B------:R-:W-:Y:S01]  /*bdb0*/  UIMAD.WIDE.U32 UR4, UR36, UR8, URZ ;  /* 0x00000008240472a5 */ /* 0x000fe2000f8e003f */
[----:B------:R-:W4:Y:S01]  /*bdc0*/  S2R R10, SR_TID.X ;  /* 0x00000000000a7919 */ /* 0x000f220000002100 */
[----:B------:R-:W-:-:S03]  /*bdd0*/  UIMAD UR6, UR36, UR9, UR6 ;  /* 0x00000009240672a4 */ /* 0x000fc6000f8e0206 */
[----:B------:R-:W-:Y:S01]  /*bde0*/  ULDC.64 UR8, c[0x0][0x2e0] ;  /* 0x0000b80000087ab9 */ /* 0x000fe20000000a00 */
[----:B------:R-:W-:Y:S02]  /*bdf0*/  UIADD3 UR5, UR5, UR6, URZ ;  /* 0x0000000605057290 */ /* 0x000fe4000fffe03f */
[----:B------:R-:W-:Y:S02]  /*be00*/  UIMAD UR6, UR7, UR8, URZ ;  /* 0x00000008070672a4 */ /* 0x000fe4000f8e023f */
[----:B------:R-:W-:Y:S02]  /*be10*/  UIMAD.WIDE.U32 UR4, UR44, UR8, UR4 ;  /* 0x000000082c0472a5 */ /* 0x000fe4000f8e0004 */
[----:B------:R-:W-:Y:S01]  /*be20*/  UIMAD UR6, UR44, UR9, UR6 ;  /* 0x000000092c0672a4 */ /* 0x000fe2000f8e0206 */
[----:B---3--:R-:W-:-:S03]  /*be30*/  ISETP.NE.AND P0, PT, R7, 0x1, PT ;  /* 0x000000010700780c */ /* 0x008fc60003f05270 */
[----:B------:R-:W-:-:S03]  /*be40*/  UIADD3 UR5, UR5, UR6, URZ ;  /* 0x0000000605057290 */ /* 0x000fc6000fffe03f */
[----:B------:R-:W-:Y:S01]  /*be50*/  ULDC.64 UR6, c[0x0][0x280] ;  /* 0x0000a00000067ab9 */ /* 0x000fe20000000a00 */
[----:B--2---:R-:W-:Y:S01]  /*be60*/  LOP3.LUT R2, R2, 0x7f, RZ, 0xc0, !PT ;  /* 0x0000007f02027812 */ /* 0x004fe200078ec0ff */
[----:B-1----:R-:W-:-:S03]  /*be70*/  IMAD R0, R3, R0, UR50 ;  /* 0x0000003203007e24 */ /* 0x002fc6000f8e0200 */
[----:B------:R-:W-:Y:S01]  /*be80*/  SHF.R.U32.HI R2, RZ, 0x2, R2 ;  /* 0x00000002ff027819 */ /* 0x000fe20000011602 */
[----:B0-----:R-:W-:Y:S01]  /*be90*/  IMAD.SHL.U32 R5, R5, 0x20, RZ ;  /* 0x0000002005057824 */ /* 0x001fe200078e00ff */
[----:B------:R-:W0:Y:S01]  /*bea0*/  @P0 LDC R4, c[0x0][0x44c] ;  /* 0x00011300ff040b82 */ /* 0x000e220000000800 */
[----:B------:R-:W-:Y:S02]  /*beb0*/  IMAD.SHL.U32 R0, R0, 0x80, RZ ;  /* 0x0000008000007824 */ /* 0x000fe400078e00ff */
[----:B----4-:R-:W-:Y:S01]  /*bec0*/  IMAD.SHL.U32 R8, R8, 0x10, RZ ;  /* 0x0000001008087824 */ /* 0x010fe200078e00ff */
[----:B------:R-:W-:Y:S01]  /*bed0*/  LOP3.LUT R5, R2, 0x60, R5, 0xf8, !PT ;  /* 0x0000006002057812 */ /* 0x000fe200078ef805 */
[----:B------:R-:W-:-:S03]  /*bee0*/  IMAD.SHL.U32 R9, R10, 0x10, RZ ;  /* 0x000000100a097824 */ /* 0x000fc600078e00ff */
[----:B------:R-:W1:Y:S01]  /*bef0*/  @P0 LDC R2, c[0x0][0x450] ;  /* 0x00011400ff020b82 */ /* 0x000e620000000800 */
[----:B------:R-:W-:Y:S02]  /*bf00*/  LOP3.LUT R3, R5, R0, RZ, 0xfc, !PT ;  /* 0x0000000005037212 */ /* 0x000fe400078efcff */
[----:B------:R-:W-:Y:S02]  /*bf10*/  LOP3.LUT R8, R8, 0x30, RZ, 0xc0, !PT ;  /* 0x0000003008087812 */ /* 0x000fe400078ec0ff */
[----:B------:R-:W-:Y:S01]  /*bf20*/  LOP3.LUT R9, R9, 0x30, RZ, 0xc0, !PT ;  /* 0x0000003009097812 */ /* 0x000fe200078ec0ff */
[----:B------:R-:W-:Y:S01]  /*bf30*/  IMAD.MOV.U32 R6, RZ, RZ, R3 ;  /* 0x000000ffff067224 */ /* 0x000fe200078e0003 */
[C---:B------:R-:W-:Y:S02]  /*bf40*/  LOP3.LUT R11, R8.reuse, 0x40, RZ, 0xfc, !PT ;  /* 0x00000040080b7812 */ /* 0x040fe400078efcff */
[----:B------:R-:W-:Y:S01]  /*bf50*/  LOP3.LUT R8, R8, 0x80, RZ, 0xfc, !PT ;  /* 0x0000008008087812 */ /* 0x000fe200078efcff */
[----:B0-----:R-:W-:-:S05]  /*bf60*/  @P0 IMAD.HI.U32 R4, R3, R4, RZ ;  /* 0x0000000403040227 */ /* 0x001fca00078e00ff */
[----:B-1----:R-:W-:-:S04]  /*bf70*/  @P0 SHF.R.U32.HI R6, RZ, R2, R4 ;  /* 0x00000002ff060219 */ /* 0x002fc80000011604 */
[--C-:B------:R-:W-:Y:S01]  /*bf80*/  SHF.R.S32.HI R5, RZ, 0x1f, R6.reuse ;  /* 0x0000001fff057819 */ /* 0x100fe20000011406 */
[----:B------:R-:W-:-:S04]  /*bf90*/  IMAD.MOV R4, RZ, RZ, -R6 ;  /* 0x000000ffff047224 */ /* 0x000fc800078e0a06 */
[----:B------:R-:W-:Y:S02]  /*bfa0*/  IMAD R4, R7, R4, R3 ;  /* 0x0000000407047224 */ /* 0x000fe400078e0203 */
[----:B------:R-:W0:Y:S02]  /*bfb0*/  LDC.64 R2, c[0x0][0x2d0] ;  /* 0x0000b400ff027b82 */ /* 0x000e240000000a00 */
        /* <DEDUP_REMOVED lines=13> */
[----:B------:R-:W-:Y:S02]  /*c090*/  ISETP.GE.AND P0, PT, R9, UR4, PT ;  /* 0x0000000409007c0c */ /* 0x000fe4000bf06270 */
[----:B------:R-:W-:Y:S01]  /*c0a0*/  ISETP.GE.AND P1, PT, R11, UR4, PT ;  /* 0x000000040b007c0c */ /* 0x000fe2000bf26270 */
[----:B------:R-:W-:Y:S01]  /*c0b0*/  UMOV UR4, 0xffffffff ;  /* 0xffffffff00047882 */ /* 0x000fe20000000000 */
[----:B------:R-:W-:-:S02]  /*c0c0*/  LOP3.LUT R10, R10, 0x7f, RZ, 0xc0, !PT ;  /* 0x0000007f0a0a7812 */ /* 0x000fc400078ec0ff */
[----:B------:R-:W-:Y:S02]  /*c0d0*/  IADD3.X R3, R3, UR7, R5, P3, !PT ;  /* 0x0000000703037c10 */ /* 0x000fe40009ffe405 */
[----:B------:R-:W-:Y:S01]  /*c0e0*/  SHF.R.U32.HI R10, RZ, 0x2, R10 ;  /* 0x00000002ff0a7819 */ /* 0x000fe2000001160a */
[----:B0-----:R-:W-:Y:S06]  /*c0f0*/  BRA.DIV UR4, `(.L_x_2950) ;  /* 0x0000002e04d87947 */ /* 0x001fec000b800000 */
[----:B------:R-:W0:Y:S01]  /*c100*/  SHFL.IDX PT, R6, R4, RZ, 0x1c1f ;  /* 0x001c1fff04067589 */ /* 0x000e2200000e0000 */
[----:B------:R-:W-:Y:S01]  /*c110*/  ULDC UR4, c[0x0][0x288] ;  /* 0x0000a20000047ab9 */ /* 0x000fe20000000800 */
[----:B------:R-:W-:Y:S02]  /*c120*/  IMAD.IADD R0, R10, 0x1, R0 ;  /* 0x000000010a007824 */ /* 0x000fe400078e0200 */
[----:B------:R-:W1:Y:S01]  /*c130*/  SHFL.IDX PT, R5, R3, RZ, 0x1c1f ;  /* 0x001c1fff03057589 */ /* 0x000e6200000e0000 */
[----:B------:R-:W-:-:S05]  /*c140*/  IMAD R2, R7, UR4, RZ ;  /* 0x0000000407027c24 */ /* 0x000fca000f8e02ff */
[----:B------:R-:W-:-:S13]  /*c150*/  ISETP.GE.AND P4, PT, R0, R2, PT ;  /* 0x000000020000720c */ /* 0x000fda0003f86270 */
[----:B0-----:R-:W-:-:S05]  /*c160*/  @!P4 IADD3 R6, P3, R9, R6, RZ ;  /* 0x000000060906c210 */ /* 0x001fca0007f7e0ff */
[----:B-1----:R-:W-:-:S04]  /*c170*/  @!P4 IMAD.X R5, RZ, RZ, R5, P3 ;  /* 0x000000ffff05c224 */ /* 0x002fc800018e0605 */
[----:B------:R-:W-:Y:S02]  /*c180*/  @!P4 IMAD.MOV.U32 R7, RZ, RZ, R5 ;  /* 0x000000ffff07c224 */ /* 0x000fe400078e0005 */
[----:B------:R-:W-:-:S03]  /*c190*/  VIADD R5, R0, 0x20 ;  /* 0x0000002000057836 */ /* 0x000fc60000000000 */
[----:B------:R-:W-:Y:S01]  /*c1a0*/  @!PT LDS RZ, [RZ] ;  /* 0x00000000fffff984 */ /* 0x000fe20000000800 */
[----:B-----5:R-:W-:Y:S02]  /*c1b0*/  @!P4 LDGSTS.E.BYPASS.LTC128B.128 [R8+0x1e200], desc[UR48][R6.64], !P0 ;  /* 0x1e2000000608cfae */ /* 0x020fe4000c101d70 */
[----:B------:R-:W-:Y:S02]  /*c1c0*/  ISETP.GE.AND P3, PT, R5, R2, PT ;  /* 0x000000020500720c */ /* 0x000fe40003f66270 */
[----:B------:R-:W-:Y:S04]  /*c1d0*/  @!P4 LDGSTS.E.BYPASS.LTC128B.128 [R8+0x20200], desc[UR48][R6.64+0x40], !P1 ;  /* 0x202000400608cfae */ /* 0x000fe8000c901d70 */
[----:B------:R0:W-:Y:S04]  /*c1e0*/  @!P4 LDGSTS.E.BYPASS.LTC128B.128 [R8+0x22200], desc[UR48][R6.64+0x80], !P2 ;  /* 0x222000800608cfae */ /* 0x0001e8000d101d70 */
[----:B------:R-:W-:Y:S04]  /*c1f0*/  SHFL.IDX PT, R5, R3, 0x1, 0x1c1f ;  /* 0x003c1f0003057f89 */ /* 0x000fe800000e0000 */
[----:B0-----:R-:W0:Y:S02]  /*c200*/  SHFL.IDX PT, R6, R4, 0x1, 0x1c1f ;  /* 0x003c1f0004067f89 */ /* 0x001e2400000e0000 */
[----:B0-----:R-:W-:-:S05]  /*c210*/  @!P3 IADD3 R6, P4, R9, R6, RZ ;  /* 0x000000060906b210 */ /* 0x001fca0007f9e0ff */
[----:B------:R-:W-:-:S04]  /*c220*/  @!P3 IMAD.X R5, RZ, RZ, R5, P4 ;  /* 0x000000ffff05b224 */ /* 0x000fc800020e0605 */
[----:B------:R-:W-:Y:S02]  /*c230*/  @!P3 IMAD.MOV.U32 R7, RZ, RZ, R5 ;  /* 0x000000ffff07b224 */ /* 0x000fe400078e0005 */
[----:B------:R-:W-:-:S03]  /*c240*/  VIADD R5, R0, 0x40 ;  /* 0x0000004000057836 */ /* 0x000fc60000000000 */
[----:B------:R-:W-:Y:S04]  /*c250*/  @!P3 LDGSTS.E.BYPASS.LTC128B.128 [R8+0x1ea00], desc[UR48][R6.64], !P0 ;  /* 0x1ea000000608bfae */ /* 0x000fe8000c101d70 */
[----:B------:R-:W-:Y:S04]  /*c260*/  @!P3 LDGSTS.E.BYPASS.LTC128B.128 [R8+0x20a00], desc[UR48][R6.64+0x40], !P1 ;  /* 0x20a000400608bfae */ /* 0x000fe8000c901d70 */
[----:B------:R0:W-:Y:S01]  /*c270*/  @!P3 LDGSTS.E.BYPASS.LTC128B.128 [R8+0x22a00], desc[UR48][R6.64+0x80], !P2 ;  /* 0x22a000800608bfae */ /* 0x0001e2000d101d70 */
[----:B------:R-:W-:-:S03]  /*c280*/  ISETP.GE.AND P3, PT, R5, R2, PT ;  /* 0x000000020500720c */ /* 0x000fc60003f66270 */
        /* <DEDUP_REMOVED lines=8> */
[----:B------:R0:W-:Y:S04]  /*c310*/  @!P3 LDGSTS.E.BYPASS.LTC128B.128 [R8+0x21200], desc[UR48][R6.64+0x40], !P1 ;  /* 0x212000400608bfae */ /* 0x0001e8000c901d70 */
[----:B-1----:R0:W-:Y:S02]  /*c320*/  @!P3 LDGSTS.E.BYPASS.LTC128B.128 [R8+0x23200], desc[UR48][R6.64+0x80], !P2 ;  /* 0x232000800608bfae */ /* 0x0021e4000d101d70 */
.L_x_3015:
        /* <DEDUP_REMOVED lines=10> */
[----:B------:R1:W-:Y:S04]  /*c3d0*/  LDGSTS.E.BYPASS.LTC128B.128 [R8+0x21a00], desc[UR48][R2.64+0x40], !P1 ;  /* 0x21a0004002087fae */ /* 0x0003e8000c901d70 */
[----:B------:R1:W-:Y:S02]  /*c3e0*/  LDGSTS.E.BYPASS.LTC128B.128 [R8+0x23a00], desc[UR48][R2.64+0x80], !P2 ;  /* 0x23a0008002087fae */ /* 0x0003e4000d101d70 */
.L_x_2952:
[----:B------:R-:W-:Y:S05]  /*c3f0*/  BSYNC B0 ;  /* 0x0000000000007941 */ /* 0x000fea0003800000 */
.L_x_2951:
        /* <DEDUP_REMOVED lines=8> */
[----:B------:R-:W2:Y:S02]  /*c480*/  SYNCS.PHASECHK.TRANS64.TRYWAIT P0, [UR41+0x33420], R0 ;  /* 0x03342000ff0075a7 */ /* 0x000ea40008000169 */
[----:B--2---:R-:W-:Y:S05]  /*c490*/  @!P0 BRA `(.L_x_2953) ;  /* 0x0000003000388947 */ /* 0x004fea0003800000 */
.L_x_3016:
[----:B------:R-:W-:-:S06]  /*c4a0*/  UISETP.GE.AND UP0, UPT, UR40, 0xa1, UPT ;  /* 0x000000a12800788c */ /* 0x000fcc000bf06270 */
[----:B------:R-:W-:-:S13]  /*c4b0*/  PLOP3.LUT P0, PT, PT, PT, UP0, 0x80, 0x0 ;  /* 0x000000000000781c */ /* 0x000fda0003f0f008 */
[----:B------:R-:W-:Y:S05]  /*c4c0*/  @!P0 BRA `(.L_x_2954) ;  /* 0x0000001400e88947 */ /* 0x000fea0003800000 */
[----:B-1----:R1:W5:Y:S01]  /*c4d0*/  LDL.LU R0, [R1] ;  /* 0x0000000001007983 */ /* 0x0023620000300800 */
[----:B------:R-:W-:Y:S01]  /*c4e0*/  UIADD3 UR4, UR39, -0x2, URZ ;  /* 0xfffffffe27047890 */ /* 0x000fe2000fffe03f */
[----:B0-----:R-:W-:-:S05]  /*c4f0*/  IMAD.MOV.U32 R8, RZ, RZ, R19 ;  /* 0x000000ffff087224 */ /* 0x001fca00078e0013 */
[----:B------:R-:W-:-:S07]  /*c500*/  IMAD.U32 R2, RZ, RZ, UR4 ;  /* 0x00000004ff027e24 */ /* 0x000fce000f8e00ff */
.L_x_2978:
[----:B------:R-:W2:Y:S01]  /*c510*/  LDL R4, [R1+0x8] ;  /* 0x0000080001047983 */ /* 0x000ea20000100800 */
[----:B------:R-:W-:Y:S01]  /*c520*/  VIADD R19, R8, 0x1 ;  /* 0x0000000108137836 */ /* 0x000fe20000000000 */
[----:B------:R-:W-:Y:S04]  /*c530*/  BSSY B0, `(.L_x_2955) ;  /* 0x00000a8000007945 */ /* 0x000fe80003800000 */
[----:B------:R-:W-:-:S04]  /*c540*/  ISETP.NE.AND P0, PT, R19, 0x2, PT ;  /* 0x000000021300780c */ /* 0x000fc80003f05270 */
[----:B------:R-:W-:Y:S02]  /*c550*/  SEL R3, RZ, 0x1, P0 ;  /* 0x00000001ff037807 */ /* 0x000fe40000000000 */
[----:B------:R-:W-:Y:S02]  /*c560*/  SEL R19, R19, RZ, P0 ;  /* 0x000000ff13137207 */ /* 0x000fe40000000000 */
[----:B-----5:R-:W-:-:S05]  /*c570*/  LOP3.LUT R9, R0, R3, RZ, 0x3c, !PT ;  /* 0x0000000300097212 */ /* 0x020fca00078e3cff */
        /* <DEDUP_REMOVED lines=26> */
.L_x_2957:
[----:B------:R-:W2:Y:S01]  /*c720*/  S2R R4, SR_TID.X ;  /* 0x0000000000047919 */ /* 0x000ea20000002100 */
[----:B0-----:R-:W-:Y:S01]  /*c730*/  LEA R6, R19, UR41, 0x3 ;  /* 0x0000002913067c11 */ /* 0x001fe2000f8e18ff */
[----:B------:R-:W-:Y:S01]  /*c740*/  BSSY B1, `(.L_x_2958) ;  /* 0x0000006000017945 */ /* 0x000fe20003800000 */
[----:B--2---:R-:W-:Y:S02]  /*c750*/  LOP3.LUT R5, R4, 0x7f, RZ, 0xc0, !PT ;  /* 0x0000007f04057812 */ /* 0x004fe400078ec0ff */
[----:B------:R-:W-:Y:S02]  /*c760*/  SHF.L.U32 R4, R9, 0x1f, RZ ;  /* 0x0000001f09047819 */ /* 0x000fe400000006ff */
[----:B------:R-:W-:Y:S02]  /*c770*/  ISETP.NE.AND P1, PT, R5, RZ, PT ;  /* 0x000000ff0500720c */ /* 0x000fe40003f25270 */
[----:B------:R-:W0:Y:S02]  /*c780*/  SYNCS.PHASECHK.TRANS64.TRYWAIT P0, [R6+URZ+0x33480], R4 ;  /* 0x03348004060075a7 */ /* 0x000e24000800017f */
[----:B0-----:R-:W-:Y:S09]  /*c790*/  @!P0 BRA `(.L_x_2959) ;  /* 0x0000002c00908947 */ /* 0x001ff20003800000 */
.L_x_3017:
[----:B------:R-:W-:Y:S05]  /*c7a0*/  BSYNC B1 ;  /* 0x0000000000017941 */ /* 0x000fea0003800000 */
.L_x_2958:
        /* <DEDUP_REMOVED lines=9> */
.L_x_2961:
[----:B------:R-:W-:Y:S05]  /*c840*/  BSYNC B1 ;  /* 0x0000000000017941 */ /* 0x000fea0003800000 */
.L_x_2960:
[----:B------:R-:W-:Y:S01]  /*c850*/  IMAD.MOV.U32 R11, RZ, RZ, RZ ;  /* 0x000000ffff0b7224 */ /* 0x000fe200078e00ff */
[----:B------:R-:W-:Y:S01]  /*c860*/  UIADD3 UR4, UP0, UR52, 0x470, URZ ;  /* 0x0000047034047890 */ /* 0x000fe2000ff1e03f */
[----:B------:R-:W-:Y:S01]  /*c870*/  IMAD.U32 R5, RZ, RZ, UR41 ;  /* 0x00000029ff057e24 */ /* 0x000fe2000f8e00ff */
[----:B------:R-:W-:Y:S01]  /*c880*/  PLOP3.LUT P0, PT, PT, PT, PT, 0x80, 0x0 ;  /* 0x000000000000781c */ /* 0x000fe20003f0f070 */
[----:B------:R-:W-:Y:S01]  /*c890*/  IMAD R3, R3, 0xa0, RZ ;  /* 0x000000a003037824 */ /* 0x000fe200078e02ff */
[----:B------:R-:W-:Y:S01]  /*c8a0*/  R2UR UR10, R11 ;  /* 0x000000000b0a72ca */ /* 0x000fe200000e0000 */
[----:B------:R-:W-:Y:S01]  /*c8b0*/  IMAD R7, R19, 0x7800, R5 ;  /* 0x0000780013077824 */ /* 0x000fe200078e0205 */
[----:B------:R-:W-:Y:S01]  /*c8c0*/  UIADD3.X UR5, URZ, UR53, URZ, UP0, !UPT ;  /* 0x000000353f057290 */ /* 0x000fe200087fe43f */
[----:B------:R-:W-:Y:S01]  /*c8d0*/  VIADD R5, R6, 0x33470 ;  /* 0x0003347006057836 */ /* 0x000fe20000000000 */
[----:B------:R-:W-:Y:S01]  /*c8e0*/  UMOV UR6, 0x0 ;  /* 0x0000000000067882 */ /* 0x000fe20000000000 */
[----:B------:R-:W-:Y:S01]  /*c8f0*/  VIADD R9, R7, 0xf200 ;  /* 0x0000f20007097836 */ /* 0x000fe20000000000 */
[----:B------:R-:W-:-:S09]  /*c900*/  UMOV UR7, 0x14f00000 ;  /* 0x14f0000000077882 */ /* 0x000fd20000000000 */
.L_x_2962:
        /* <DEDUP_REMOVED lines=16> */
.L_x_2963:
        /* <DEDUP_REMOVED lines=16> */
.L_x_2964:
        /* <DEDUP_REMOVED lines=13> */
.L_x_3018:
[----:B------:R-:W-:Y:S05]  /*cbe0*/  BSYNC B1 ;  /* 0x0000000000017941 */ /* 0x000fea0003800000 */
.L_x_2965:
[----:B------:R-:W-:Y:S01]  /*cbf0*/  BSSY B1, `(.L_x_2967) ;  /* 0x000000b000017945 */ /* 0x000fe20003800000 */
[----:B0-2---:R-:W-:Y:S02]  /*cc00*/  IMAD.MOV.U32 R4, RZ, RZ, 0x0 ;  /* 0x00000000ff047424 */ /* 0x005fe400078e00ff */
[----:B------:R-:W-:Y:S01]  /*cc10*/  IMAD.MOV.U32 R5, RZ, RZ, 0x14f00000 ;  /* 0x14f00000ff057424 */ /* 0x000fe200078e00ff */
        /* <DEDUP_REMOVED lines=8> */
.L_x_2968:
[----:B------:R-:W-:Y:S05]  /*cca0*/  BSYNC B1 ;  /* 0x0000000000017941 */ /* 0x000fea0003800000 */
.L_x_2967:
        /* <DEDUP_REMOVED lines=8> */
.L_x_2969:
        /* <DEDUP_REMOVED lines=15> */
.L_x_2970:
        /* <DEDUP_REMOVED lines=15> */
.L_x_2971:
        /* <DEDUP_REMOVED lines=10> */
.L_x_2956:
[----:B------:R-:W-:Y:S05]  /*cfb0*/  BSYNC B0 ;  /* 0x0000000000007941 */ /* 0x000fea0003800000 */
.L_x_2955:
[----:B------:R-:W-:-:S06]  /*cfc0*/  UISETP.NE.AND UP0, UPT, UR42, 0x3, UPT ;  /* 0x000000032a00788c */ /* 0x000fcc000bf05270 */
[----:B------:R-:W-:-:S13]  /*cfd0*/  PLOP3.LUT P0, PT, PT, PT, UP0, 0x80, 0x0 ;  /* 0x000000000000781c */ /* 0x000fda0003f0f008 */
[----:B------:R-:W-:Y:S05]  /*cfe0*/  @!P0 BRA `(.L_x_2972) ;  /* 0x0000000000048947 */ /* 0x000fea0003800000 */
[----:B------:R-:W-:Y:S01]  /*cff0*/  BPT.TRAP 0x1 ;  /* 0x000000040000795c */ /* 0x000fe20000300000 */
.L_x_2972:
[----:B------:R-:W-:Y:S01]  /*d000*/  IMAD.U32 R3, RZ, RZ, UR47 ;  /* 0x0000002fff037e24 */ /* 0x000fe2000f8e00ff */
[----:B------:R-:W-:Y:S01]  /*d010*/  LOP3.LUT R4, R0, 0x1, RZ, 0x3c, !PT ;  /* 0x0000000100047812 */ /* 0x000fe200078e3cff */
[----:B------:R-:W-:Y:S03]  /*d020*/  BSSY B0, `(.L_x_2973) ;  /* 0x0000006000007945 */ /* 0x000fe60003800000 */
[----:B------:R-:W-:Y:S02]  /*d030*/  ISETP.NE.AND P1, PT, R3, 0x3, PT ;  /* 0x000000030300780c */ /* 0x000fe40003f25270 */
[----:B------:R-:W-:Y:S02]  /*d040*/  SHF.L.U32 R4, R4, 0x1f, RZ ;  /* 0x0000001f04047819 */ /* 0x000fe400000006ff */
[----:B------:R-:W-:-:S04]  /*d050*/  LEA R3, R8, UR41, 0x3 ;  /* 0x0000002908037c11 */ /* 0x000fc8000f8e18ff */
[----:B------:R-:W0:Y:S02]  /*d060*/  SYNCS.PHASECHK.TRANS64.TRYWAIT P0, [R3+URZ+0x33470], R4 ;  /* 0x03347004030075a7 */ /* 0x000e24000800017f */
[----:B0-----:R-:W-:Y:S05]  /*d070*/  @!P0 BRA `(.L_x_2974) ;  /* 0x0000002400808947 */ /* 0x001fea0003800000 */
.L_x_3019:
[----:B------:R-:W-:Y:S05]  /*d080*/  BSYNC B0 ;  /* 0x0000000000007941 */ /* 0x000fea0003800000 */
.L_x_2973:
[----:B------:R-:W-:Y:S05]  /*d090*/  @!P1 BRA `(.L_x_2975) ;  /* 0x0000000000049947 */ /* 0x000fea0003800000 */
[----:B------:R-:W-:Y:S01]  /*d0a0*/  BPT.TRAP 0x1 ;  /* 0x000000040000795c */ /* 0x000fe20000300000 */
.L_x_2975:
[----:B0-----:R-:W-:Y:S01]  /*d0b0*/  SHF.L.U32 R4, R0, 0x1f, RZ ;  /* 0x0000001f00047819 */ /* 0x001fe200000006ff */
[----:B------:R-:W-:-:S03]  /*d0c0*/  IMAD R0, R8, 0x7800, RZ ;  /* 0x0000780008007824 */ /* 0x000fc600078e02ff */
[----:B------:R-:W0:Y:S02]  /*d0d0*/  SYNCS.PHASECHK.TRANS64.TRYWAIT P0, [R3+URZ+0x33460], R4 ;  /* 0x03346004030075a7 */ /* 0x000e24000800017f */
[----:B0-----:R-:W-:Y:S05]  /*d0e0*/  @!P0 BRA `(.L_x_2976) ;  /* 0x0000002400788947 */ /* 0x001fea0003800000 */
.L_x_3020:
[C---:B0-----:R-:W-:Y:S01]  /*d0f0*/  LOP3.LUT R4, R0.reuse, R18, RZ, 0xfc, !PT ;  /* 0x0000001200047212 */ /* 0x041fe200078efcff */
[----:B------:R-:W-:Y:S05]  /*d100*/  WARPSYNC.ALL ;  /* 0x0000000000007948 */ /* 0x000fea0003800000 */
[----:B------:R-:W0:Y:S01]  /*d110*/  LDSM.16.MT88.4 R4, [R4+UR41+0xf200] ;  /* 0x00f200290404783b */ /* 0x000e220008004200 */
[----:B------:R-:W-:Y:S02]  /*d120*/  IMAD.U32 R15, RZ, RZ, UR41 ;  /* 0x00000029ff0f7e24 */ /* 0x000fe4000f8e00ff */
[----:B------:R-:W-:Y:S02]  /*d130*/  VIADD R14, R0, 0x2800 ;  /* 0x00002800000e7836 */ /* 0x000fe40000000000 */
[----:B------:R-:W-:-:S02]  /*d140*/  VIADD R15, R15, 0x200 ;  /* 0x000002000f0f7836 */ /* 0x000fc40000000000 */
[C---:B------:R-:W-:Y:S02]  /*d150*/  VIADD R12, R0.reuse, 0x800 ;  /* 0x00000800000c7836 */ /* 0x040fe40000000000 */
[C---:B------:R-:W-:Y:S02]  /*d160*/  VIADD R13, R0.reuse, 0x5000 ;  /* 0x00005000000d7836 */ /* 0x040fe40000000000 */
[C---:B------:R-:W-:Y:S02]  /*d170*/  VIADD R21, R0.reuse, 0x2000 ;  /* 0x0000200000157836 */ /* 0x040fe40000000000 */
[----:B------:R-:W-:Y:S01]  /*d180*/  VIADD R20, R0, 0x5800 ;  /* 0x0000580000147836 */ /* 0x000fe20000000000 */
[C-C-:B0-----:R-:W-:Y:S02]  /*d190*/  PRMT R8, R4.reuse, 0x6420, R5.reuse ;  /* 0x0000642004087816 */ /* 0x141fe40000000005 */
[----:B------:R-:W-:Y:S02]  /*d1a0*/  PRMT R9, R4, 0x7531, R5 ;  /* 0x0000753104097816 */ /* 0x000fe40000000005 */
[----:B------:R-:W-:-:S02]  /*d1b0*/  LOP3.LUT R4, R0, R17, RZ, 0xfc, !PT ;  /* 0x0000001100047212 */ /* 0x000fc400078efcff */
[C-C-:B------:R-:W-:Y:S02]  /*d1c0*/  PRMT R10, R6.reuse, 0x6420, R7.reuse ;  /* 0x00006420060a7816 */ /* 0x140fe40000000007 */
[----:B------:R-:W-:Y:S01]  /*d1d0*/  PRMT R11, R6, 0x7531, R7 ;  /* 0x00007531060b7816 */ /* 0x000fe20000000007 */
[----:B------:R-:W-:-:S05]  /*d1e0*/  IMAD.IADD R4, R15, 0x1, R4 ;  /* 0x000000010f047824 */ /* 0x000fca00078e0204 */
[----:B------:R0:W-:Y:S02]  /*d1f0*/  STSM.16.M88.4 [R4], R8 ;  /* 0x0000000804007844 */ /* 0x0001e40000000200 */
[C---:B0-----:R-:W-:Y:S02]  /*d200*/  LOP3.LUT R4, R14.reuse, R18, RZ, 0xfc, !PT ;  /* 0x000000120e047212 */ /* 0x041fe400078efcff */
[----:B------:R-:W-:-:S04]  /*d210*/  LOP3.LUT R14, R14, R17, RZ, 0xfc, !PT ;  /* 0x000000110e0e7212 */ /* 0x000fc800078efcff */
[----:B------:R-:W0:Y:S02]  /*d220*/  LDSM.16.MT88.4 R4, [R4+UR41+0xf200] ;  /* 0x00f200290404783b */ /* 0x000e240008004200 */
[C-C-:B0-----:R-:W-:Y:S02]  /*d230*/  PRMT R8, R4.reuse, 0x6420, R5.reuse ;  /* 0x0000642004087816 */ /* 0x141fe40000000005 */
[----:B------:R-:W-:Y:S02]  /*d240*/  PRMT R9, R4, 0x7531, R5 ;  /* 0x0000753104097816 */ /* 0x000fe40000000005 */
[----:B------:R-:W-:Y:S02]  /*d250*/  LOP3.LUT R4, R12, R17, RZ, 0xfc, !PT ;  /* 0x000000110c047212 */ /* 0x000fe400078efcff */
[C-C-:B------:R-:W-:Y:S02]  /*d260*/  PRMT R10, R6.reuse, 0x6420, R7.reuse ;  /* 0x00006420060a7816 */ /* 0x140fe40000000007 */
[----:B------:R-:W-:Y:S01]  /*d270*/  PRMT R11, R6, 0x7531, R7 ;  /* 0x00007531060b7816 */ /* 0x000fe20000000007 */
[----:B------:R-:W-:-:S05]  /*d280*/  IMAD.IADD R4, R15, 0x1, R4 ;  /* 0x000000010f047824 */ /* 0x000fca00078e0204 */
[----:B------:R0:W-:Y:S02]  /*d290*/  STSM.16.M88.4 [R4], R8 ;  /* 0x0000000804007844 */ /* 0x0001e40000000200 */
[----:B0-----:R-:W-:Y:S01]  /*d2a0*/  LOP3.LUT R4, R13, R18, RZ, 0xfc, !PT ;  /* 0x000000120d047212 */ /* 0x001fe200078efcff */
[----:B------:R-:W-:-:S05]  /*d2b0*/  VIADD R13, R0, 0x1000 ;  /* 0x00001000000d7836 */ /* 0x000fca0000000000 */
[----:B------:R-:W0:Y:S02]  /*d2c0*/  LDSM.16.MT88.4 R4, [R4+UR41+0xf200] ;  /* 0x00f200290404783b */ /* 0x000e240008004200 */
[C-C-:B0-----:R-:W-:Y:S02]  /*d2d0*/  PRMT R8, R4.reuse, 0x6420, R5.reuse ;  /* 0x0000642004087816 */ /* 0x141fe40000000005 */
[----:B------:R-:W-:Y:S02]  /*d2e0*/  PRMT R9, R4, 0x7531, R5 ;  /* 0x0000753104097816 */ /* 0x000fe40000000005 */
[----:B------:R-:W-:Y:S02]  /*d2f0*/  LOP3.LUT R4, R13, R17, RZ, 0xfc, !PT ;  /* 0x000000110d047212 */ /* 0x000fe400078efcff */
[C-C-:B------:R-:W-:Y:S02]  /*d300*/  PRMT R10, R6.reuse, 0x6420, R7.reuse ;  /* 0x00006420060a7816 */ /* 0x140fe40000000007 */
[----:B------:R-:W-:Y:S01]  /*d310*/  PRMT R11, R6, 0x7531, R7 ;  /* 0x00007531060b7816 */ /* 0x000fe20000000007 */
[----:B------:R-:W-:-:S02]  /*d320*/  IMAD.IADD R4, R15, 0x1, R4 ;  /* 0x000000010f047824 */ /* 0x000fc400078e0204 */
[----:B------:R-:W-:-:S03]  /*d330*/  VIADD R15, R0, 0x1800 ;  /* 0x00001800000f7836 */ /* 0x000fc60000000000 */
[----:B------:R0:W-:Y:S02]  /*d340*/  STSM.16.M88.4 [R4], R8 ;  /* 0x0000000804007844 */ /* 0x0001e40000000200 */
[----:B0-----:R-:W-:Y:S01]  /*d350*/  LOP3.LUT R4, R12, R18, RZ, 0xfc, !PT ;  /* 0x000000120c047212 */ /* 0x001fe200078efcff */
[----:B------:R-:W-:-:S04]  /*d360*/  IMAD.U32 R12, RZ, RZ, UR41 ;  /* 0x00000029ff0c7e24 */ /* 0x000fc8000f8e00ff */
[----:B------:R-:W-:Y:S01]  /*d370*/  VIADD R12, R12, 0x200 ;  /* 0x000002000c0c7836 */ /* 0x000fe20000000000 */
        /* <DEDUP_REMOVED lines=9> */
[C---:B0-----:R-:W-:Y:S02]  /*d410*/  LOP3.LUT R4, R12.reuse, R18, RZ, 0xfc, !PT ;  /* 0x000000120c047212 */ /* 0x041fe400078efcff */
[----:B------:R-:W-:-:S04]  /*d420*/  LOP3.LUT R12, R12, R17, RZ, 0xfc, !PT ;  /* 0x000000110c0c7212 */ /* 0x000fc800078efcff */
[----:B------:R-:W0:Y:S02]  /*d430*/  LDSM.16.MT88.4 R4, [R4+UR41+0xf200] ;  /* 0x00f200290404783b */ /* 0x000e240008004200 */
[C-C-:B0-----:R-:W-:Y:S02]  /*d440*/  PRMT R8, R4.reuse, 0x6420, R5.reuse ;  /* 0x0000642004087816 */ /* 0x141fe40000000005 */
[----:B------:R-:W-:Y:S01]  /*d450*/  PRMT R9, R4, 0x7531, R5 ;  /* 0x0000753104097816 */ /* 0x000fe20000000005 */
[----:B------:R-:W-:Y:S01]  /*d460*/  IMAD.U32 R5, RZ, RZ, UR41 ;  /* 0x00000029ff057e24 */ /* 0x000fe2000f8e00ff */
[----:B------:R-:W-:Y:S02]  /*d470*/  LOP3.LUT R4, R21, R17, RZ, 0xfc, !PT ;  /* 0x0000001115047212 */ /* 0x000fe400078efcff */
[C-C-:B------:R-:W-:Y:S01]  /*d480*/  PRMT R10, R6.reuse, 0x6420, R7.reuse ;  /* 0x00006420060a7816 */ /* 0x140fe20000000007 */
[----:B------:R-:W-:Y:S01]  /*d490*/  VIADD R5, R5, 0x200 ;  /* 0x0000020005057836 */ /* 0x000fe20000000000 */
[----:B------:R-:W-:-:S03]  /*d4a0*/  PRMT R11, R6, 0x7531, R7 ;  /* 0x00007531060b7816 */ /* 0x000fc60000000007 */
[----:B------:R-:W-:-:S05]  /*d4b0*/  IMAD.IADD R4, R5, 0x1, R4 ;  /* 0x0000000105047824 */ /* 0x000fca00078e0204 */
[----:B------:R0:W-:Y:S02]  /*d4c0*/  STSM.16.M88.4 [R4], R8 ;  /* 0x0000000804007844 */ /* 0x0001e40000000200 */
[C---:B0-----:R-:W-:Y:S02]  /*d4d0*/  LOP3.LUT R4, R20.reuse, R18, RZ, 0xfc, !PT ;  /* 0x0000001214047212 */ /* 0x041fe400078efcff */
[----:B------:R-:W-:-:S04]  /*d4e0*/  LOP3.LUT R20, R20, R17, RZ, 0xfc, !PT ;  /* 0x0000001114147212 */ /* 0x000fc800078efcff */
[----:B------:R-:W0:Y:S02]  /*d4f0*/  LDSM.16.MT88.4 R4, [R4+UR41+0xf200] ;  /* 0x00f200290404783b */ /* 0x000e240008004200 */
[C-C-:B0-----:R-:W-:Y:S02]  /*d500*/  PRMT R8, R4.reuse, 0x6420, R5.reuse ;  /* 0x0000642004087816 */ /* 0x141fe40000000005 */
[----:B------:R-:W-:Y:S01]  /*d510*/  PRMT R9, R4, 0x7531, R5 ;  /* 0x0000753104097816 */ /* 0x000fe20000000005 */
[----:B------:R-:W-:Y:S01]  /*d520*/  IMAD.U32 R5, RZ, RZ, UR41 ;  /* 0x00000029ff057e24 */ /* 0x000fe2000f8e00ff */
[C-C-:B------:R-:W-:Y:S02]  /*d530*/  PRMT R10, R6.reuse, 0x6420, R7.reuse ;  /* 0x00006420060a7816 */ /* 0x140fe40000000007 */
[----:B------:R-:W-:Y:S01]  /*d540*/  PRMT R11, R6, 0x7531, R7 ;  /* 0x00007531060b7816 */ /* 0x000fe20000000007 */
[----:B------:R-:W-:Y:S01]  /*d550*/  VIADD R5, R5, 0x200 ;  /* 0x0000020005057836 */ /* 0x000fe20000000000 */
[----:B------:R-:W-:Y:S01]  /*d560*/  LOP3.LUT R4, R13, R18, RZ, 0xfc, !PT ;  /* 0x000000120d047212 */ /* 0x000fe200078efcff */
[----:B------:R-:W-:-:S02]  /*d570*/  IMAD.U32 R13, RZ, RZ, UR41 ;  /* 0x00000029ff0d7e24 */ /* 0x000fc4000f8e00ff */
[----:B------:R-:W-:Y:S02]  /*d580*/  IMAD.IADD R14, R5, 0x1, R14 ;  /* 0x00000001050e7824 */ /* 0x000fe400078e020e */
[----:B------:R-:W-:-:S03]  /*d590*/  VIADD R13, R13, 0x200 ;  /* 0x000002000d0d7836 */ /* 0x000fc60000000000 */
[----:B------:R0:W-:Y:S01]  /*d5a0*/  STSM.16.M88.4 [R14], R8 ;  /* 0x000000080e007844 */ /* 0x0001e20000000200 */
[----:B------:R-:W-:-:S03]  /*d5b0*/  IMAD.IADD R12, R13, 0x1, R12 ;  /* 0x000000010d0c7824 */ /* 0x000fc600078e020c */
[----:B------:R-:W2:Y:S01]  /*d5c0*/  LDSM.16.MT88.4 R4, [R4+UR41+0xf200] ;  /* 0x00f200290404783b */ /* 0x000ea20008004200 */
[----:B0-----:R-:W-:Y:S01]  /*d5d0*/  VIADD R14, R0, 0x6000 ;  /* 0x00006000000e7836 */ /* 0x001fe20000000000 */
[C-C-:B--2---:R-:W-:Y:S02]  /*d5e0*/  PRMT R8, R4.reuse, 0x6420, R5.reuse ;  /* 0x0000642004087816 */ /* 0x144fe40000000005 */
[----:B------:R-:W-:Y:S02]  /*d5f0*/  PRMT R9, R4, 0x7531, R5 ;  /* 0x0000753104097816 */ /* 0x000fe40000000005 */
[C-C-:B------:R-:W-:Y:S02]  /*d600*/  PRMT R10, R6.reuse, 0x6420, R7.reuse ;  /* 0x00006420060a7816 */ /* 0x140fe40000000007 */
[----:B------:R-:W-:-:S05]  /*d610*/  PRMT R11, R6, 0x7531, R7 ;  /* 0x00007531060b7816 */ /* 0x000fca0000000007 */
[----:B------:R0:W-:Y:S02]  /*d620*/  STSM.16.M88.4 [R12], R8 ;  /* 0x000000080c007844 */ /* 0x0001e40000000200 */
[C---:B0-----:R-:W-:Y:S02]  /*d630*/  VIADD R10, R0.reuse, 0x3800 ;  /* 0x00003800000a7836 */ /* 0x041fe40000000000 */
[----:B------:R-:W-:-:S03]  /*d640*/  VIADD R12, R0, 0x4000 ;  /* 0x00004000000c7836 */ /* 0x000fc60000000000 */
[----:B------:R-:W-:-:S06]  /*d650*/  LOP3.LUT R4, R10, R18, RZ, 0xfc, !PT ;  /* 0x000000120a047212 */ /* 0x000fcc00078efcff */
        /* <DEDUP_REMOVED lines=22> */
[----:B------:R-:W0:Y:S03]  /*d7c0*/  LDSM.16.MT88.4 R4, [R4+UR41+0xf200] ;  /* 0x00f200290404783b */ /* 0x000e260008004200 */
[C---:B------:R-:W-:Y:S02]  /*d7d0*/  IMAD.IADD R20, R15.reuse, 0x1, R20 ;  /* 0x000000010f147824 */ /* 0x040fe400078e0214 */
[----:B------:R-:W-:Y:S01]  /*d7e0*/  IMAD.IADD R14, R15, 0x1, R14 ;  /* 0x000000010f0e7824 */ /* 0x000fe200078e020e */
[C-C-:B0-----:R-:W-:Y:S02]  /*d7f0*/  PRMT R8, R4.reuse, 0x6420, R5.reuse ;  /* 0x0000642004087816 */ /* 0x141fe40000000005 */
[----:B------:R-:W-:Y:S02]  /*d800*/  PRMT R9, R4, 0x7531, R5 ;  /* 0x0000753104097816 */ /* 0x000fe40000000005 */
[----:B------:R-:W-:-:S02]  /*d810*/  LOP3.LUT R4, R13, R17, RZ, 0xfc, !PT ;  /* 0x000000110d047212 */ /* 0x000fc400078efcff */
[C-C-:B------:R-:W-:Y:S02]  /*d820*/  PRMT R10, R6.reuse, 0x6420, R7.reuse ;  /* 0x00006420060a7816 */ /* 0x140fe40000000007 */
[----:B------:R-:W-:Y:S01]  /*d830*/  PRMT R11, R6, 0x7531, R7 ;  /* 0x00007531060b7816 */ /* 0x000fe20000000007 */
[----:B------:R-:W-:-:S05]  /*d840*/  IMAD.IADD R4, R15, 0x1, R4 ;  /* 0x000000010f047824 */ /* 0x000fca00078e0204 */
[----:B------:R0:W-:Y:S02]  /*d850*/  STSM.16.M88.4 [R4], R8 ;  /* 0x0000000804007844 */ /* 0x0001e40000000200 */
[----:B0-----:R-:W-:Y:S01]  /*d860*/  LOP3.LUT R4, R12, R18, RZ, 0xfc, !PT ;  /* 0x000000120c047212 */ /* 0x001fe200078efcff */
[C---:B------:R-:W-:Y:S02]  /*d870*/  VIADD R11, R0.reuse, 0x5000 ;  /* 0x00005000000b7836 */ /* 0x040fe40000000000 */
[C---:B------:R-:W-:Y:S02]  /*d880*/  VIADD R12, R0.reuse, 0x6800 ;  /* 0x00006800000c7836 */ /* 0x040fe40000000000 */
[----:B------:R-:W-:Y:S01]  /*d890*/  VIADD R0, R0, 0x7000 ;  /* 0x0000700000007836 */ /* 0x000fe20000000000 */
[----:B------:R-:W0:Y:S02]  /*d8a0*/  LDSM.16.MT88.4 R4, [R4+UR41+0xf200] ;  /* 0x00f200290404783b */ /* 0x000e240008004200 */
[----:B0-----:R-:W-:-:S02]  /*d8b0*/  PRMT R8, R4, 0x6420, R5 ;  /* 0x0000642004087816 */ /* 0x001fc40000000005 */
        /* <DEDUP_REMOVED lines=8> */
[----:B------:R-:W0:Y:S01]  /*d940*/  LDSM.16.MT88.4 R4, [R4+UR41+0xf200] ;  /* 0x00f200290404783b */ /* 0x000e220008004200 */
[----:B------:R-:W-:Y:S01]  /*d950*/  IMAD.IADD R12, R15, 0x1, R12 ;  /* 0x000000010f0c7824 */ /* 0x000fe200078e020c */
[C-C-:B0-----:R-:W-:Y:S02]  /*d960*/  PRMT R8, R4.reuse, 0x6420, R5.reuse ;  /* 0x0000642004087816 */ /* 0x141fe40000000005 */
[----:B------:R-:W-:Y:S02]  /*d970*/  PRMT R9, R4, 0x7531, R5 ;  /* 0x0000753104097816 */ /* 0x000fe40000000005 */
[C-C-:B------:R-:W-:Y:S02]  /*d980*/  PRMT R10, R6.reuse, 0x6420, R7.reuse ;  /* 0x00006420060a7816 */ /* 0x140fe40000000007 */
[----:B------:R-:W-:Y:S02]  /*d990*/  PRMT R11, R6, 0x7531, R7 ;  /* 0x00007531060b7816 */ /* 0x000fe40000000007 */
[----:B------:R-:W-:-:S03]  /*d9a0*/  LOP3.LUT R4, R21, R18, RZ, 0xfc, !PT ;  /* 0x0000001215047212 */ /* 0x000fc600078efcff */
[----:B------:R-:W-:Y:S04]  /*d9b0*/  STSM.16.M88.4 [R20], R8 ;  /* 0x0000000814007844 */ /* 0x000fe80000000200 */
[----:B------:R-:W0:Y:S02]  /*d9c0*/  LDSM.16.MT88.4 R4, [R4+UR41+0xf200] ;  /* 0x00f200290404783b */ /* 0x000e240008004200 */
[C-C-:B0-----:R-:W-:Y:S02]  /*d9d0*/  PRMT R8, R4.reuse, 0x6420, R5.reuse ;  /* 0x0000642004087816 */ /* 0x141fe40000000005 */
[----:B------:R-:W-:Y:S02]  /*d9e0*/  PRMT R9, R4, 0x7531, R5 ;  /* 0x0000753104097816 */ /* 0x000fe40000000005 */
[----:B------:R-:W-:-:S02]  /*d9f0*/  PRMT R10, R6, 0x6420, R7 ;  /* 0x00006420060a7816 */ /* 0x000fc40000000007 */
        /* <DEDUP_REMOVED lines=8> */
[C---:B------:R-:W-:Y:S02]  /*da80*/  LOP3.LUT R4, R0.reuse, R18, RZ, 0xfc, !PT ;  /* 0x0000001200047212 */ /* 0x040fe400078efcff */
[----:B------:R-:W-:Y:S01]  /*da90*/  LOP3.LUT R0, R0, R17, RZ, 0xfc, !PT ;  /* 0x0000001100007212 */ /* 0x000fe200078efcff */
[----:B------:R-:W-:Y:S04]  /*daa0*/  STSM.16.M88.4 [R12], R8 ;  /* 0x000000080c007844 */ /* 0x000fe80000000200 */
[----:B------:R-:W0:Y:S01]  /*dab0*/  LDSM.16.MT88.4 R4, [R4+UR41+0xf200] ;  /* 0x00f200290404783b */ /* 0x000e220008004200 */
[----:B------:R-:W-:Y:S01]  /*dac0*/  IMAD.IADD R0, R15, 0x1, R0 ;  /* 0x000000010f007824 */ /* 0x000fe200078e0200 */
[----:B0-----:R-:W-:-:S02]  /*dad0*/  PRMT R8, R4, 0x6420, R5 ;  /* 0x0000642004087816 */ /* 0x001fc40000000005 */
[----:B------:R-:W-:Y:S02]  /*dae0*/  PRMT R9, R4, 0x7531, R5 ;  /* 0x0000753104097816 */ /* 0x000fe40000000005 */
[C-C-:B------:R-:W-:Y:S02]  /*daf0*/  PRMT R10, R6.reuse, 0x6420, R7.reuse ;  /* 0x00006420060a7816 */ /* 0x140fe40000000007 */
[----:B------:R-:W-:-:S05]  /*db00*/  PRMT R11, R6, 0x7531, R7 ;  /* 0x00007531060b7816 */ /* 0x000fca0000000007 */
[----:B------:R0:W-:Y:S01]  /*db10*/  STSM.16.M88.4 [R0], R8 ;  /* 0x0000000800007844 */ /* 0x0001e20000000200 */
        /* <DEDUP_REMOVED lines=8> */
.L_x_2977:
[----:B0-----:R-:W0:Y:S01]  /*dba0*/  S2R R0, SR_TID.X ;  /* 0x0000000000007919 */ /* 0x001e220000002100 */
[----:B--2---:R2:W-:Y:S01]  /*dbb0*/  SYNCS.ARRIVE.TRANS64.A1T0 RZ, [R3+URZ+0x33450], RZ ;  /* 0x033450ff03ff79a7 */ /* 0x0045e2000810003f */
[----:B0-----:R-:W-:Y:S01]  /*dbc0*/  LOP3.LUT R0, R0, 0x7f, RZ, 0xc0, !PT ;  /* 0x0000007f00007812 */ /* 0x001fe200078ec0ff */
[----:B------:R-:W-:Y:S03]  /*dbd0*/  BAR.SYNC.DEFER_BLOCKING 0x2, 0x80 ;  /* 0x0082000000007b1d */ /* 0x000fe60000010000 */
[----:B------:R-:W-:-:S03]  /*dbe0*/  ISETP.NE.AND P0, PT, R0, RZ, PT ;  /* 0x000000ff0000720c */ /* 0x000fc60003f05270 */
[----:B------:R3:W5:Y:S10]  /*dbf0*/  LDL R0, [R1] ;  /* 0x0000000001007983 */ /* 0x0007740000100800 */
[----:B--2---:R-:W-:-:S05]  /*dc00*/  @!P0 VIADD R3, R3, 0x33480 ;  /* 0x0003348003038836 */ /* 0x004fca0000000000 */
[----:B------:R-:W-:-:S04]  /*dc10*/  @!P0 PRMT R3, RZ, 0x654, R3 ;  /* 0x00000654ff038816 */ /* 0x000fc80000000003 */
[----:B------:R3:W-:Y:S01]  /*dc20*/  @!P0 SYNCS.ARRIVE.TRANS64.RED.A1T0 RZ, [R3+URZ], RZ ;  /* 0x000000ff03ff89a7 */ /* 0x0007e2000810043f */
[C---:B------:R-:W-:Y:S01]  /*dc30*/  ISETP.GT.AND P0, PT, R2.reuse, RZ, PT ;  /* 0x000000ff0200720c */ /* 0x040fe20003f04270 */
[----:B------:R-:W-:Y:S02]  /*dc40*/  VIADD R2, R2, 0xffffffff ;  /* 0xffffffff02027836 */ /* 0x000fe40000000000 */
[----:B------:R-:W-:-:S10]  /*dc50*/  IMAD.MOV.U32 R8, RZ, RZ, R19 ;  /* 0x000000ffff087224 */ /* 0x000fd400078e0013 */
[----:B---3--:R-:W-:Y:S05]  /*dc60*/  @P0 BRA `(.L_x_2978) ;  /* 0xffffffe800280947 */ /* 0x008fea000383ffff */
.L_x_2954:
[----:B------:R-:W-:-:S06]  /*dc70*/  UISETP.NE.AND UP0, UPT, UR42, 0x3, UPT ;  /* 0x000000032a00788c */ /* 0x000fcc000bf05270 */
[----:B------:R-:W-:-:S13]  /*dc80*/  PLOP3.LUT P0, PT, PT, PT, UP0, 0x80, 0x0 ;  /* 0x000000000000781c */ /* 0x000fda0003f0f008 */
[----:B------:R-:W-:Y:S05]  /*dc90*/  @!P0 BRA `(.L_x_2979) ;  /* 0x0000000000048947 */ /* 0x000fea0003800000 */
[----:B------:R-:W-:Y:S01]  /*dca0*/  BPT.TRAP 0x1 ;  /* 0x000000040000795c */ /* 0x000fe20000300000 */
.L_x_2979:
[----:B-1---5:R-:W2:Y:S01]  /*dcb0*/  LDL R0, [R1] ;  /* 0x0000000001007983 */ /* 0x022ea20000100800 */
[----:B------:R-:W-:Y:S01]  /*dcc0*/  IMAD.U32 R2, RZ, RZ, UR47 ;  /* 0x0000002fff027e24 */ /* 0x000fe2000f8e00ff */
[----:B------:R-:W-:Y:S04]  /*dcd0*/  BSSY B0, `(.L_x_2980) ;  /* 0x0000007000007945 */ /* 0x000fe80003800000 */
[----:B------:R-:W-:Y:S02]  /*dce0*/  ISETP.NE.AND P1, PT, R2, 0x3, PT ;  /* 0x000000030200780c */ /* 0x000fe40003f25270 */
[----:B--2---:R-:W-:Y:S02]  /*dcf0*/  LOP3.LUT R3, R0, 0x1, RZ, 0x3c, !PT ;  /* 0x0000000100037812 */ /* 0x004fe400078e3cff */
[----:B------:R-:W-:-:S02]  /*dd00*/  LEA R0, R19, UR41, 0x3 ;  /* 0x0000002913007c11 */ /* 0x000fc4000f8e18ff */
[----:B------:R-:W-:-:S04]  /*dd10*/  SHF.L.U32 R3, R3, 0x1f, RZ ;  /* 0x0000001f03037819 */ /* 0x000fc800000006ff */
[----:B------:R-:W1:Y:S02]  /*dd20*/  SYNCS.PHASECHK.TRANS64.TRYWAIT P0, [R0+URZ+0x33470], R3 ;  /* 0x03347003000075a7 */ /* 0x000e64000800017f */
[----:B-1----:R-:W-:Y:S05]  /*dd30*/  @!P0 BRA `(.L_x_2981) ;  /* 0x0000001800788947 */ /* 0x002fea0003800000 */
.L_x_3021:
[----:B------:R-:W-:Y:S05]  /*dd40*/  BSYNC B0 ;  /* 0x0000000000007941 */ /* 0x000fea0003800000 */
.L_x_2980:
[----:B------:R-:W-:Y:S05]  /*dd50*/  @!P1 BRA `(.L_x_2982) ;  /* 0x0000000000049947 */ /* 0x000fea0003800000 */
[----:B------:R-:W-:Y:S01]  /*dd60*/  BPT.TRAP 0x1 ;  /* 0x000000040000795c */ /* 0x000fe20000300000 */
.L_x_2982:
[----:B------:R-:W1:Y:S02]  /*dd70*/  LDL R2, [R1] ;  /* 0x0000000001027983 */ /* 0x000e640000100800 */
[----:B-1----:R-:W-:-:S04]  /*dd80*/  SHF.L.U32 R3, R2, 0x1f, RZ ;  /* 0x0000001f02037819 */ /* 0x002fc800000006ff */
[----:B------:R-:W1:Y:S02]  /*dd90*/  SYNCS.PHASECHK.TRANS64.TRYWAIT P0, [R0+URZ+0x33460], R3 ;  /* 0x03346003000075a7 */ /* 0x000e64000800017f */
[----:B-1----:R-:W-:Y:S05]  /*dda0*/  @!P0 BRA `(.L_x_2983) ;  /* 0x0000001800708947 */ /* 0x002fea0003800000 */
.L_x_3022:
[----:B------:R-:W-:Y:S01]  /*ddb0*/  IMAD R2, R19, 0x7800, RZ ;  /* 0x0000780013027824 */ /* 0x000fe200078e02ff */
[----:B------:R-:W-:Y:S05]  /*ddc0*/  WARPSYNC.ALL ;  /* 0x0000000000007948 */ /* 0x000fea0003800000 */
[C---:B------:R-:W-:Y:S01]  /*ddd0*/  LOP3.LUT R12, R2.reuse, R18, RZ, 0xfc, !PT ;  /* 0x00000012020c7212 */ /* 0x040fe200078efcff */
[----:B------:R-:W-:Y:S01]  /*dde0*/  IMAD.U32 R15, RZ, RZ, UR41 ;  /* 0x00000029ff0f7e24 */ /* 0x000fe2000f8e00ff */
[C---:B-1----:R-:W-:Y:S01]  /*ddf0*/  LOP3.LUT R3, R2.reuse, R17, RZ, 0xfc, !PT ;  /* 0x0000001102037212 */ /* 0x042fe200078efcff */
[----:B------:R-:W-:Y:S02]  /*de00*/  VIADD R13, R2, 0x2800 ;  /* 0x00002800020d7836 */ /* 0x000fe40000000000 */
[----:B0-----:R0:W1:Y:S01]  /*de10*/  LDSM.16.MT88.4 R4, [R12+UR41+0xf200] ;  /* 0x00f200290c04783b */ /* 0x0010620008004200 */
[----:B------:R-:W-:-:S02]  /*de20*/  VIADD R15, R15, 0x200 ;  /* 0x000002000f0f7836 */ /* 0x000fc40000000000 */
[C---:B------:R-:W-:Y:S02]  /*de30*/  VIADD R20, R2.reuse, 0x5000 ;  /* 0x0000500002147836 */ /* 0x040fe40000000000 */
[----:B------:R-:W-:Y:S02]  /*de40*/  IMAD.IADD R3, R15, 0x1, R3 ;  /* 0x000000010f037824 */ /* 0x000fe400078e0203 */
[----:B------:R-:W-:Y:S01]  /*de50*/  VIADD R16, R2, 0x2000 ;  /* 0x0000200002107836 */ /* 0x000fe20000000000 */
[----:B------:R-:W-:Y:S01]  /*de60*/  LOP3.LUT R14, R20, R18, RZ, 0xfc, !PT ;  /* 0x00000012140e7212 */ /* 0x000fe200078efcff */
[----:B0-----:R-:W-:Y:S01]  /*de70*/  VIADD R12, R2, 0x1000 ;  /* 0x00001000020c7836 */ /* 0x001fe20000000000 */
[----:B------:R-:W-:Y:S02]  /*de80*/  LOP3.LUT R20, R20, R17, RZ, 0xfc, !PT ;  /* 0x0000001114147212 */ /* 0x000fe400078efcff */
[C-C-:B-1----:R-:W-:Y:S02]  /*de90*/  PRMT R8, R4.reuse, 0x6420, R5.reuse ;  /* 0x0000642004087816 */ /* 0x142fe40000000005 */
[----:B------:R-:W-:-:S02]  /*dea0*/  PRMT R9, R4, 0x7531, R5 ;  /* 0x0000753104097816 */ /* 0x000fc40000000005 */
[C-C-:B------:R-:W-:Y:S02]  /*deb0*/  PRMT R10, R6.reuse, 0x6420, R7.reuse ;  /* 0x00006420060a7816 */ /* 0x140fe40000000007 */
[----:B------:R-:W-:Y:S02]  /*dec0*/  PRMT R11, R6, 0x7531, R7 ;  /* 0x00007531060b7816 */ /* 0x000fe40000000007 */
[C---:B------:R-:W-:Y:S02]  /*ded0*/  LOP3.LUT R5, R13.reuse, R18, RZ, 0xfc, !PT ;  /* 0x000000120d057212 */ /* 0x040fe400078efcff */
[----:B------:R-:W-:Y:S01]  /*dee0*/  LOP3.LUT R13, R13, R17, RZ, 0xfc, !PT ;  /* 0x000000110d0d7212 */ /* 0x000fe200078efcff */
[----:B------:R0:W-:Y:S04]  /*def0*/  STSM.16.M88.4 [R3], R8 ;  /* 0x0000000803007844 */ /* 0x0001e80000000200 */
[----:B------:R-:W1:Y:S01]  /*df00*/  LDSM.16.MT88.4 R4, [R5+UR41+0xf200] ;  /* 0x00f200290504783b */ /* 0x000e620008004200 */
[----:B0-----:R-:W-:Y:S01]  /*df10*/  VIADD R3, R2, 0x800 ;  /* 0x0000080002037836 */ /* 0x001fe20000000000 */
[----:B-1----:R-:W-:-:S02]  /*df20*/  PRMT R8, R4, 0x6420, R5 ;  /* 0x0000642004087816 */ /* 0x002fc40000000005 */
[----:B------:R-:W-:Y:S02]  /*df30*/  PRMT R9, R4, 0x7531, R5 ;  /* 0x0000753104097816 */ /* 0x000fe40000000005 */
[----:B------:R-:W-:Y:S02]  /*df40*/  LOP3.LUT R4, R3, R17, RZ, 0xfc, !PT ;  /* 0x0000001103047212 */ /* 0x000fe400078efcff */
[C-C-:B------:R-:W-:Y:S02]  /*df50*/  PRMT R10, R6.reuse, 0x6420, R7.reuse ;  /* 0x00006420060a7816 */ /* 0x140fe40000000007 */
[----:B------:R-:W-:Y:S01]  /*df60*/  PRMT R11, R6, 0x7531, R7 ;  /* 0x00007531060b7816 */ /* 0x000fe20000000007 */
[----:B------:R-:W-:-:S05]  /*df70*/  IMAD.IADD R4, R15, 0x1, R4 ;  /* 0x000000010f047824 */ /* 0x000fca00078e0204 */
[----:B------:R-:W-:Y:S04]  /*df80*/  STSM.16.M88.4 [R4], R8 ;  /* 0x0000000804007844 */ /* 0x000fe80000000200 */
[----:B------:R0:W1:Y:S02]  /*df90*/  LDSM.16.MT88.4 R4, [R14+UR41+0xf200] ;  /* 0x00f200290e04783b */ /* 0x0000640008004200 */
[----:B0-----:R-:W-:Y:S01]  /*dfa0*/  VIADD R14, R2, 0x1800 ;  /* 0x00001800020e7836 */ /* 0x001fe20000000000 */
[C-C-:B-1----:R-:W-:Y:S02]  /*dfb0*/  PRMT R8, R4.reuse, 0x6420, R5.reuse ;  /* 0x0000642004087816 */ /* 0x142fe40000000005 */
[----:B------:R-:W-:Y:S02]  /*dfc0*/  PRMT R9, R4, 0x7531, R5 ;  /* 0x0000753104097816 */ /* 0x000fe40000000005 */
[----:B------:R-:W-:-:S02]  /*dfd0*/  LOP3.LUT R4, R12, R17, RZ, 0xfc, !PT ;  /* 0x000000110c047212 */ /* 0x000fc400078efcff */
[C-C-:B------:R-:W-:Y:S02]  /*dfe0*/  PRMT R10, R6.reuse, 0x6420, R7.reuse ;  /* 0x00006420060a7816 */ /* 0x140fe40000000007 */
[----:B------:R-:W-:Y:S01]  /*dff0*/  PRMT R11, R6, 0x7531, R7 ;  /* 0x00007531060b7816 */ /* 0x000fe20000000007 */
[----:B------:R-:W-:Y:S01]  /*e000*/  IMAD.IADD R4, R15, 0x1, R4 ;  /* 0x000000010f047824 */ /* 0x000fe200078e0204 */
[----:B------:R-:W-:Y:S02]  /*e010*/  LOP3.LUT R5, R3, R18, RZ, 0xfc, !PT ;  /* 0x0000001203057212 */ /* 0x000fe400078efcff */
[----:B------:R-:W-:Y:S02]  /*e020*/  LOP3.LUT R3, R14, R17, RZ, 0xfc, !PT ;  /* 0x000000110e037212 */ /* 0x000fe400078efcff */
[----:B------:R-:W-:Y:S03]  /*e030*/  STSM.16.M88.4 [R4], R8 ;  /* 0x0000000804007844 */ /* 0x000fe60000000200 */
[----:B------:R-:W-:Y:S01]  /*e040*/  IMAD.IADD R3, R15, 0x1, R3 ;  /* 0x000000010f037824 */ /* 0x000fe200078e0203 */
[----:B------:R-:W0:Y:S02]  /*e050*/  LDSM.16.MT88.4 R4, [R5+UR41+0xf200] ;  /* 0x00f200290504783b */ /* 0x000e240008004200 */
[----:B0-----:R-:W-:-:S02]  /*e060*/  PRMT R8, R4, 0x6420, R5 ;  /* 0x0000642004087816 */ /* 0x001fc40000000005 */
[----:B------:R-:W-:Y:S02]  /*e070*/  PRMT R9, R4, 0x7531, R5 ;  /* 0x0000753104097816 */ /* 0x000fe40000000005 */
[C-C-:B------:R-:W-:Y:S02]  /*e080*/  PRMT R10, R6.reuse, 0x6420, R7.reuse ;  /* 0x00006420060a7816 */ /* 0x140fe40000000007 */
[----:B------:R-:W-:-:S05]  /*e090*/  PRMT R11, R6, 0x7531, R7 ;  /* 0x00007531060b7816 */ /* 0x000fca0000000007 */
[----:B------:R0:W-:Y:S02]  /*e0a0*/  STSM.16.M88.4 [R3], R8 ;  /* 0x0000000803007844 */ /* 0x0001e40000000200 */
[----:B0-----:R-:W-:-:S05]  /*e0b0*/  VIADD R3, R2, 0x3000 ;  /* 0x0000300002037836 */ /* 0x001fca0000000000 */
[C---:B------:R-:W-:Y:S02]  /*e0c0*/  LOP3.LUT R4, R3.reuse, R18, RZ, 0xfc, !PT ;  /* 0x0000001203047212 */ /* 0x040fe400078efcff */
[----:B------:R-:W-:-:S04]  /*e0d0*/  LOP3.LUT R3, R3, R17, RZ, 0xfc, !PT ;  /* 0x0000001103037212 */ /* 0x000fc800078efcff */
[----:B------:R-:W0:Y:S02]  /*e0e0*/  LDSM.16.MT88.4 R4, [R4+UR41+0xf200] ;  /* 0x00f200290404783b */ /* 0x000e240008004200 */
[C-C-:B0-----:R-:W-:Y:S02]  /*e0f0*/  PRMT R8, R4.reuse, 0x6420, R5.reuse ;  /* 0x0000642004087816 */ /* 0x141fe40000000005 */
[----:B------:R-:W-:Y:S02]  /*e100*/  PRMT R9, R4, 0x7531, R5 ;  /* 0x0000753104097816 */ /* 0x000fe40000000005 */
[----:B------:R-:W-:Y:S02]  /*e110*/  LOP3.LUT R4, R16, R17, RZ, 0xfc, !PT ;  /* 0x0000001110047212 */ /* 0x000fe400078efcff */
[C-C-:B------:R-:W-:Y:S02]  /*e120*/  PRMT R10, R6.reuse, 0x6420, R7.reuse ;  /* 0x00006420060a7816 */ /* 0x140fe40000000007 */
[----:B------:R-:W-:Y:S01]  /*e130*/  PRMT R11, R6, 0x7531, R7 ;  /* 0x00007531060b7816 */ /* 0x000fe20000000007 */
[----:B------:R-:W-:Y:S01]  /*e140*/  IMAD.IADD R4, R15, 0x1, R4 ;  /* 0x000000010f047824 */ /* 0x000fe200078e0204 */
[----:B------:R-:W-:Y:S01]  /*e150*/  LOP3.LUT R16, R16, R18, RZ, 0xfc, !PT ;  /* 0x0000001210107212 */ /* 0x000fe200078efcff */
        /* <DEDUP_REMOVED lines=17> */
[----:B------:R-:W1:Y:S01]  /*e270*/  LDSM.16.MT88.4 R4, [R4+UR41+0xf200] ;  /* 0x00f200290404783b */ /* 0x000e620008004200 */
[----:B0-----:R-:W-:Y:S01]  /*e280*/  VIADD R13, R2, 0x6000 ;  /* 0x00006000020d7836 */ /* 0x001fe20000000000 */
[C-C-:B-1----:R-:W-:Y:S02]  /*e290*/  PRMT R8, R4.reuse, 0x6420, R5.reuse ;  /* 0x0000642004087816 */ /* 0x142fe40000000005 */
[----:B------:R-:W-:Y:S02]  /*e2a0*/  PRMT R9, R4, 0x7531, R5 ;  /* 0x0000753104097816 */ /* 0x000fe40000000005 */
[C-C-:B------:R-:W-:Y:S02]  /*e2b0*/  PRMT R10, R6.reuse, 0x6420, R7.reuse ;  /* 0x00006420060a7816 */ /* 0x140fe40000000007 */
[----:B------:R-:W-:-:S05]  /*e2c0*/  PRMT R11, R6, 0x7531, R7 ;  /* 0x00007531060b7816 */ /* 0x000fca0000000007 */
[----:B------:R0:W-:Y:S02]  /*e2d0*/  STSM.16.M88.4 [R3], R8 ;  /* 0x0000000803007844 */ /* 0x0001e40000000200 */
[----:B0-----:R-:W-:-:S05]  /*e2e0*/  VIADD R3, R2, 0x3800 ;  /* 0x0000380002037836 */ /* 0x001fca0000000000 */
[C---:B------:R-:W-:Y:S02]  /*e2f0*/  LOP3.LUT R4, R3.reuse, R18, RZ, 0xfc, !PT ;  /* 0x0000001203047212 */ /* 0x040fe400078efcff */
[----:B------:R-:W-:-:S04]  /*e300*/  LOP3.LUT R3, R3, R17, RZ, 0xfc, !PT ;  /* 0x0000001103037212 */ /* 0x000fc800078efcff */
[----:B------:R-:W0:Y:S01]  /*e310*/  LDSM.16.MT88.4 R4, [R4+UR41+0xf200] ;  /* 0x00f200290404783b */ /* 0x000e220008004200 */
[----:B------:R-:W-:Y:S01]  /*e320*/  IMAD.IADD R3, R12, 0x1, R3 ;  /* 0x000000010c037824 */ /* 0x000fe200078e0203 */
[C-C-:B0-----:R-:W-:Y:S02]  /*e330*/  PRMT R8, R4.reuse, 0x6420, R5.reuse ;  /* 0x0000642004087816 */ /* 0x141fe40000000005 */
[----:B------:R-:W-:Y:S02]  /*e340*/  PRMT R9, R4, 0x7531, R5 ;  /* 0x0000753104097816 */ /* 0x000fe40000000005 */
[C-C-:B------:R-:W-:Y:S02]  /*e350*/  PRMT R10, R6.reuse, 0x6420, R7.reuse ;  /* 0x00006420060a7816 */ /* 0x140fe40000000007 */
[----:B------:R-:W-:Y:S02]  /*e360*/  PRMT R11, R6, 0x7531, R7 ;  /* 0x00007531060b7816 */ /* 0x000fe40000000007 */
[----:B------:R-:W-:-:S02]  /*e370*/  LOP3.LUT R4, R13, R18, RZ, 0xfc, !PT ;  /* 0x000000120d047212 */ /* 0x000fc400078efcff */
[-C--:B------:R-:W-:Y:S01]  /*e380*/  LOP3.LUT R13, R13, R17.reuse, RZ, 0xfc, !PT ;  /* 0x000000110d0d7212 */ /* 0x080fe200078efcff */
[----:B------:R0:W-:Y:S04]  /*e390*/  STSM.16.M88.4 [R3], R8 ;  /* 0x0000000803007844 */ /* 0x0001e80000000200 */
[----:B------:R-:W1:Y:S01]  /*e3a0*/  LDSM.16.MT88.4 R4, [R4+UR41+0xf200] ;  /* 0x00f200290404783b */ /* 0x000e620008004200 */
[----:B0-----:R-:W-:Y:S01]  /*e3b0*/  VIADD R3, R2, 0x4000 ;  /* 0x0000400002037836 */ /* 0x001fe20000000000 */
[C-C-:B-1----:R-:W-:Y:S02]  /*e3c0*/  PRMT R8, R4.reuse, 0x6420, R5.reuse ;  /* 0x0000642004087816 */ /* 0x142fe40000000005 */
[----:B------:R-:W-:Y:S02]  /*e3d0*/  PRMT R9, R4, 0x7531, R5 ;  /* 0x0000753104097816 */ /* 0x000fe40000000005 */
[----:B------:R-:W-:-:S02]  /*e3e0*/  LOP3.LUT R4, R3, R17, RZ, 0xfc, !PT ;  /* 0x0000001103047212 */ /* 0x000fc400078efcff */
[C-C-:B------:R-:W-:Y:S02]  /*e3f0*/  PRMT R10, R6.reuse, 0x6420, R7.reuse ;  /* 0x00006420060a7816 */ /* 0x140fe40000000007 */
[----:B------:R-:W-:Y:S01]  /*e400*/  PRMT R11, R6, 0x7531, R7 ;  /* 0x00007531060b7816 */ /* 0x000fe20000000007 */
[----:B------:R-:W-:Y:S02]  /*e410*/  IMAD.IADD R4, R12, 0x1, R4 ;  /* 0x000000010c047824 */ /* 0x000fe400078e0204 */
[----:B------:R-:W-:-:S03]  /*e420*/  VIADD R12, R2, 0x4800 ;  /* 0x00004800020c7836 */ /* 0x000fc60000000000 */
[----:B------:R0:W-:Y:S02]  /*e430*/  STSM.16.M88.4 [R4], R8 ;  /* 0x0000000804007844 */ /* 0x0001e40000000200 */
[----:B0-----:R-:W-:Y:S01]  /*e440*/  LOP3.LUT R4, R14, R18, RZ, 0xfc, !PT ;  /* 0x000000120e047212 */ /* 0x001fe200078efcff */
[----:B------:R-:W-:-:S04]  /*e450*/  IMAD.U32 R14, RZ, RZ, UR41 ;  /* 0x00000029ff0e7e24 */ /* 0x000fc8000f8e00ff */
[----:B------:R-:W-:Y:S01]  /*e460*/  VIADD R14, R14, 0x200 ;  /* 0x000002000e0e7836 */ /* 0x000fe20000000000 */
[----:B------:R-:W0:Y:S03]  /*e470*/  LDSM.16.MT88.4 R4, [R4+UR41+0xf200] ;  /* 0x00f200290404783b */ /* 0x000e260008004200 */
[C---:B------:R-:W-:Y:S02]  /*e480*/  IMAD.IADD R20, R14.reuse, 0x1, R20 ;  /* 0x000000010e147824 */ /* 0x040fe400078e0214 */
[C---:B------:R-:W-:Y:S02]  /*e490*/  IMAD.IADD R15, R14.reuse, 0x1, R15 ;  /* 0x000000010e0f7824 */ /* 0x040fe400078e020f */
[----:B------:R-:W-:Y:S01]  /*e4a0*/  IMAD.IADD R13, R14, 0x1, R13 ;  /* 0x000000010e0d7824 */ /* 0x000fe200078e020d */
[C-C-:B0-----:R-:W-:Y:S02]  /*e4b0*/  PRMT R8, R4.reuse, 0x6420, R5.reuse ;  /* 0x0000642004087816 */ /* 0x141fe40000000005 */
[----:B------:R-:W-:-:S02]  /*e4c0*/  PRMT R9, R4, 0x7531, R5 ;  /* 0x0000753104097816 */ /* 0x000fc40000000005 */
[----:B------:R-:W-:Y:S02]  /*e4d0*/  LOP3.LUT R4, R12, R17, RZ, 0xfc, !PT ;  /* 0x000000110c047212 */ /* 0x000fe400078efcff */
[C-C-:B------:R-:W-:Y:S02]  /*e4e0*/  PRMT R10, R6.reuse, 0x6420, R7.reuse ;  /* 0x00006420060a7816 */ /* 0x140fe40000000007 */
[----:B------:R-:W-:Y:S01]  /*e4f0*/  PRMT R11, R6, 0x7531, R7 ;  /* 0x00007531060b7816 */ /* 0x000fe20000000007 */
[----:B------:R-:W-:Y:S01]  /*e500*/  IMAD.IADD R4, R14, 0x1, R4 ;  /* 0x000000010e047824 */ /* 0x000fe200078e0204 */
[----:B------:R-:W-:-:S04]  /*e510*/  LOP3.LUT R12, R12, R18, RZ, 0xfc, !PT ;  /* 0x000000120c0c7212 */ /* 0x000fc800078efcff */
[----:B------:R0:W-:Y:S02]  /*e520*/  STSM.16.M88.4 [R4], R8 ;  /* 0x0000000804007844 */ /* 0x0001e40000000200 */
[----:B0-----:R-:W-:Y:S01]  /*e530*/  LOP3.LUT R4, R3, R18, RZ, 0xfc, !PT ;  /* 0x0000001203047212 */ /* 0x001fe200078efcff */
[C---:B------:R-:W-:Y:S02]  /*e540*/  VIADD R3, R2.reuse, 0x6800 ;  /* 0x0000680002037836 */ /* 0x040fe40000000000 */
[----:B------:R-:W-:-:S03]  /*e550*/  VIADD R2, R2, 0x7000 ;  /* 0x0000700002027836 */ /* 0x000fc60000000000 */
[----:B------:R-:W0:Y:S02]  /*e560*/  LDSM.16.MT88.4 R4, [R4+UR41+0xf200] ;  /* 0x00f200290404783b */ /* 0x000e240008004200 */
[C-C-:B0-----:R-:W-:Y:S02]  /*e570*/  PRMT R8, R4.reuse, 0x6420, R5.reuse ;  /* 0x0000642004087816 */ /* 0x141fe40000000005 */
[----:B------:R-:W-:Y:S02]  /*e580*/  PRMT R9, R4, 0x7531, R5 ;  /* 0x0000753104097816 */ /* 0x000fe40000000005 */
[C-C-:B------:R-:W-:Y:S02]  /*e590*/  PRMT R10, R6.reuse, 0x6420, R7.reuse ;  /* 0x00006420060a7816 */ /* 0x140fe40000000007 */
[----:B------:R-:W-:Y:S02]  /*e5a0*/  PRMT R11, R6, 0x7531, R7 ;  /* 0x00007531060b7816 */ /* 0x000fe40000000007 */
[----:B------:R-:W-:-:S02]  /*e5b0*/  LOP3.LUT R4, R3, R18, RZ, 0xfc, !PT ;  /* 0x0000001203047212 */ /* 0x000fc400078efcff */
[----:B------:R-:W-:Y:S01]  /*e5c0*/  LOP3.LUT R3, R3, R17, RZ, 0xfc, !PT ;  /* 0x0000001103037212 */ /* 0x000fe200078efcff */
[----:B------:R-:W-:Y:S04]  /*e5d0*/  STSM.16.M88.4 [R20], R8 ;  /* 0x0000000814007844 */ /* 0x000fe80000000200 */
[----:B------:R-:W0:Y:S01]  /*e5e0*/  LDSM.16.MT88.4 R4, [R4+UR41+0xf200] ;  /* 0x00f200290404783b */ /* 0x000e220008004200 */
[----:B------:R-:W-:Y:S01]  /*e5f0*/  IMAD.IADD R3, R14, 0x1, R3 ;  /* 0x000000010e037824 */ /* 0x000fe200078e0203 */
[C-C-:B0-----:R-:W-:Y:S02]  /*e600*/  PRMT R8, R4.reuse, 0x6420, R5.reuse ;  /* 0x0000642004087816 */ /* 0x141fe40000000005 */
[----:B------:R-:W-:Y:S02]  /*e610*/  PRMT R9, R4, 0x7531, R5 ;  /* 0x0000753104097816 */ /* 0x000fe40000000005 */
[----:B------:R-:W-:-:S02]  /*e620*/  PRMT R10, R6, 0x6420, R7 ;  /* 0x00006420060a7816 */ /* 0x000fc40000000007 */
[----:B------:R-:W-:-:S05]  /*e630*/  PRMT R11, R6, 0x7531, R7 ;  /* 0x00007531060b7816 */ /* 0x000fca0000000007 */
[----:B------:R-:W-:Y:S04]  /*e640*/  STSM.16.M88.4 [R15], R8 ;  /* 0x000000080f007844 */ /* 0x000fe80000000200 */
[----:B------:R-:W0:Y:S02]  /*e650*/  LDSM.16.MT88.4 R4, [R16+UR41+0xf200] ;  /* 0x00f200291004783b */ /* 0x000e240008004200 */
        /* <DEDUP_REMOVED lines=28> */
.L_x_2984:
[----:B------:R-:W2:Y:S01]  /*e820*/  LDL.LU R4, [R1] ;  /* 0x0000000001047983 */ /* 0x000ea20000300800 */
[----:B-1----:R1:W-:Y:S01]  /*e830*/  SYNCS.ARRIVE.TRANS64.A1T0 RZ, [R0+URZ+0x33450], RZ ;  /* 0x033450ff00ff79a7 */ /* 0x0023e2000810003f */
[----:B0-----:R-:W0:Y:S01]  /*e840*/  S2R R2, SR_TID.X ;  /* 0x0000000000027919 */ /* 0x001e220000002100 */
[----:B------:R-:W-:Y:S01]  /*e850*/  VIADD R19, R19, 0x1 ;  /* 0x0000000113137836 */ /* 0x000fe20000000000 */
[----:B------:R-:W3:Y:S01]  /*e860*/  LDC R3, c[0x0][0xc34] ;  /* 0x00030d00ff037b82 */ /* 0x000ee20000000800 */
[----:B0-----:R-:W-:-:S07]  /*e870*/  LOP3.LUT R2, R2, 0x7f, RZ, 0xc0, !PT ;  /* 0x0000007f02027812 */ /* 0x001fce00078ec0ff */
[----:B------:R-:W-:Y:S01]  /*e880*/  BAR.SYNC.DEFER_BLOCKING 0x2, 0x80 ;  /* 0x0082000000007b1d */ /* 0x000fe20000010000 */
[----:B------:R-:W-:-:S13]  /*e890*/  ISETP.NE.AND P0, PT, R2, RZ, PT ;  /* 0x000000ff0200720c */ /* 0x000fda0003f05270 */
[----:B------:R-:W-:-:S05]  /*e8a0*/  @!P0 VIADD R2, R0, 0x33480 ;  /* 0x0003348000028836 */ /* 0x000fca0000000000 */
[----:B------:R-:W-:-:S04]  /*e8b0*/  @!P0 PRMT R2, RZ, 0x654, R2 ;  /* 0x00000654ff028816 */ /* 0x000fc80000000002 */
[----:B------:R0:W-:Y:S01]  /*e8c0*/  @!P0 SYNCS.ARRIVE.TRANS64.RED.A1T0 RZ, [R2+URZ], RZ ;  /* 0x000000ff02ff89a7 */ /* 0x0001e2000810043f */
[----:B------:R-:W-:-:S04]  /*e8d0*/  ISETP.NE.AND P0, PT, R19, 0x2, PT ;  /* 0x000000021300780c */ /* 0x000fc80003f05270 */
[----:B-1----:R-:W-:Y:S01]  /*e8e0*/  SEL R0, RZ, 0x1, P0 ;  /* 0x00000001ff007807 */ /* 0x002fe20000000000 */
[----:B------:R-:W-:-:S06]  /*e8f0*/  UIADD3 UR50, UR43, UR50, URZ ;  /* 0x000000322b327290 */ /* 0x000fcc000fffe03f */
[----:B---3--:R-:W-:Y:S01]  /*e900*/  ISETP.LE.AND P1, PT, R3, UR50, PT ;  /* 0x0000003203007c0c */ /* 0x008fe2000bf23270 */
[----:B------:R-:W-:Y:S01]  /*e910*/  UIADD3 UR46, UR46, 0x1, URZ ;  /* 0x000000012e2e7890 */ /* 0x000fe2000fffe03f */
[----:B------:R-:W-:Y:S02]  /*e920*/  SEL R19, R19, RZ, P0 ;  /* 0x000000ff13137207 */ /* 0x000fe40000000000 */
[----:B--2---:R-:W-:-:S05]  /*e930*/  LOP3.LUT R4, R4, R0, RZ, 0x3c, !PT ;  /* 0x0000000004047212 */ /* 0x004fca00078e3cff */
[----:B------:R0:W-:Y:S04]  /*e940*/  STL [R1], R4 ;  /* 0x0000000401007387 */ /* 0x0001e80000100800 */
[----:B------:R-:W-:Y:S05]  /*e950*/  @!P1 BRA `(.L_x_2985) ;  /* 0xffffffc000ac9947 */ /* 0x000fea000383ffff */
[----:B------:R-:W-:-:S12]  /*e960*/  ULOP3.LUT UR46, UR46, 0x1, URZ, 0xc, !UPT ;  /* 0x000000012e2e7892 */ /* 0x000fd8000f8e0c3f */
.L_x_2936:
[----:B------:R-:W1:Y:S01]  /*e970*/  S2R R3, SR_CgaCtaId ;  /* 0x0000000000037919 */ /* 0x000e620000008800 */
[----:B------:R-:W-:-:S04]  /*e980*/  MOV R0, 0x400 ;  /* 0x0000040000007802 */ /* 0x000fc80000000f00 */
[----:B-1----:R-:W-:Y:S01]  /*e990*/  LEA R8, R3, R0, 0x18 ;  /* 0x0000000003087211 */ /* 0x002fe200078ec0ff */
[----:B------:R-:W-:-:S05]  /*e9a0*/  IMAD.U32 R0, RZ, RZ, UR46 ;  /* 0x0000002eff007e24 */ /* 0x000fca000f8e00ff */
[----:B------:R-:W-:-:S04]  /*e9b0*/  SHF.L.U32 R0, R0, 0x1f, RZ ;  /* 0x0000001f00007819 */ /* 0x000fc800000006ff */
[----:B------:R-:W1:Y:S02]  /*e9c0*/  SYNCS.PHASECHK.TRANS64.TRYWAIT P0, [R8+URZ+0x33420], R0 ;  /* 0x03342000080075a7 */ /* 0x000e64000800017f */
[----:B-1----:R-:W-:Y:S05]  /*e9d0*/  @!P0 BRA `(.L_x_2986) ;  /* 0x0000000c00788947 */ /* 0x002fea0003800000 */
.L_x_3023:
[----:B0-----:R-:W0:Y:S02]  /*e9e0*/  S2R R2, SR_TID.X ;  /* 0x0000000000027919 */ /* 0x001e240000002100 */
[----:B0-----:R-:W-:-:S04]  /*e9f0*/  SHF.R.U32.HI R2, RZ, 0x5, R2 ;  /* 0x00000005ff027819 */ /* 0x001fc80000011602 */
[----:B------:R-:W-:-:S05]  /*ea00*/  LOP3.LUT R2, R2, 0x3, RZ, 0xc0, !PT ;  /* 0x0000000302027812 */ /* 0x000fca00078ec0ff */
[----:B-1----:R-:W0:Y:S02]  /*ea10*/  SHFL.IDX PT, R0, R2, RZ, 0x1f ;  /* 0x00001fff02007589 */ /* 0x002e2400000e0000 */
        /* <DEDUP_REMOVED lines=10> */
.L_x_2989:
[----:B------:R-:W2:Y:S01]  /*eac0*/  LDL.LU R6, [R1] ;  /* 0x0000000001067983 */ /* 0x000ea20000300800 */
[----:B------:R-:W-:Y:S02]  /*ead0*/  VIADD R0, R8, 0x33440 ;  /* 0x0003344008007836 */ /* 0x000fe40000000000 */
[C---:B------:R-:W-:Y:S02]  /*eae0*/  VIADD R2, R19.reuse, 0x1 ;  /* 0x0000000113027836 */ /* 0x040fe40000000000 */
[----:B------:R-:W-:-:S03]  /*eaf0*/  IMAD R5, R19, 0x8, R0 ;  /* 0x0000000813057824 */ /* 0x000fc600078e0200 */
[----:B------:R-:W-:-:S04]  /*eb00*/  ISETP.NE.AND P2, PT, R2, 0x2, PT ;  /* 0x000000020200780c */ /* 0x000fc80003f45270 */
[----:B------:R-:W-:Y:S02]  /*eb10*/  SEL R3, RZ, 0x1, P2 ;  /* 0x00000001ff037807 */ /* 0x000fe40001000000 */
[C---:B--2---:R-:W-:Y:S02]  /*eb20*/  SHF.L.U32 R4, R6.reuse, 0x1f, RZ ;  /* 0x0000001f06047819 */ /* 0x044fe400000006ff */
[----:B------:R-:W-:Y:S02]  /*eb30*/  LOP3.LUT R6, R6, R3, RZ, 0x3c, !PT ;  /* 0x0000000306067212 */ /* 0x000fe400078e3cff */
[----:B------:R-:W0:Y:S01]  /*eb40*/  SYNCS.PHASECHK.TRANS64.TRYWAIT P1, [R5+URZ], R4 ;  /* 0x00000004050075a7 */ /* 0x000e22000802017f */
[----:B------:R-:W-:-:S05]  /*eb50*/  SEL R3, R2, RZ, P2 ;  /* 0x000000ff02037207 */ /* 0x000fca0001000000 */
[----:B------:R-:W-:Y:S01]  /*eb60*/  IMAD R7, R3, 0x8, R0 ;  /* 0x0000000803077824 */ /* 0x000fe200078e0200 */
[----:B------:R-:W-:Y:S01]  /*eb70*/  SHF.L.U32 R0, R6, 0x1f, RZ ;  /* 0x0000001f06007819 */ /* 0x000fe200000006ff */
[----:B0-----:R-:W-:Y:S06]  /*eb80*/  @!P1 BRA `(.L_x_2990) ;  /* 0x0000000c00209947 */ /* 0x001fec0003800000 */
.L_x_3024:
[----:B------:R-:W1:Y:S02]  /*eb90*/  SYNCS.PHASECHK.TRANS64.TRYWAIT P1, [R7+URZ], R0 ;  /* 0x00000000070075a7 */ /* 0x000e64000802017f */
[----:B-1----:R-:W-:Y:S05]  /*eba0*/  @!P1 BRA `(.L_x_2991) ;  /* 0x0000000c002c9947 */ /* 0x002fea0003800000 */
.L_x_3025:
[----:B------:R-:W-:Y:S05]  /*ebb0*/  @!P0 BRA `(.L_x_2992) ;  /* 0x0000000000048947 */ /* 0x000fea0003800000 */
[----:B------:R-:W-:Y:S01]  /*ebc0*/  BPT.TRAP 0x1 ;  /* 0x000000040000795c */ /* 0x000fe20000300000 */
.L_x_2992:
[----:B------:R-:W-:-:S04]  /*ebd0*/  IMAD R19, R19, 0x8, R8 ;  /* 0x0000000813137824 */ /* 0x000fc800078e0208 */
[----:B------:R-:W2:Y:S02]  /*ebe0*/  SYNCS.PHASECHK.TRANS64.TRYWAIT P1, [R19+URZ+0x33460], R4 ;  /* 0x03346004130075a7 */ /* 0x000ea4000802017f */
[----:B--2---:R-:W-:Y:S05]  /*ebf0*/  @!P1 BRA `(.L_x_2993) ;  /* 0x0000000c002c9947 */ /* 0x004fea0003800000 */
.L_x_3026:
[----:B------:R-:W-:Y:S05]  /*ec00*/  @!P0 BRA `(.L_x_2994) ;  /* 0x0000000000048947 */ /* 0x000fea0003800000 */
[----:B------:R-:W-:Y:S01]  /*ec10*/  BPT.TRAP 0x1 ;  /* 0x000000040000795c */ /* 0x000fe20000300000 */
.L_x_2994:
[----:B------:R-:W-:-:S04]  /*ec20*/  IMAD R3, R3, 0x8, R8 ;  /* 0x0000000803037824 */ /* 0x000fc800078e0208 */
[----:B------:R-:W3:Y:S02]  /*ec30*/  SYNCS.PHASECHK.TRANS64.TRYWAIT P1, [R3+URZ+0x33460], R0 ;  /* 0x03346000030075a7 */ /* 0x000ee4000802017f */
[----:B---3--:R-:W-:Y:S05]  /*ec40*/  @!P1 BRA `(.L_x_2995) ;  /* 0x0000000c002c9947 */ /* 0x008fea0003800000 */
.L_x_3027:
[----:B------:R-:W-:Y:S05]  /*ec50*/  @!P0 BRA `(.L_x_2996) ;  /* 0x0000000000048947 */ /* 0x000fea0003800000 */
[----:B------:R-:W-:Y:S01]  /*ec60*/  BPT.TRAP 0x1 ;  /* 0x000000040000795c */ /* 0x000fe20000300000 */
.L_x_2996:
[----:B------:R-:W4:Y:S02]  /*ec70*/  SYNCS.PHASECHK.TRANS64.TRYWAIT P0, [R19+URZ+0x33480], R4 ;  /* 0x03348004130075a7 */ /* 0x000f24000800017f */
[----:B----4-:R-:W-:Y:S05]  /*ec80*/  @!P0 BRA `(.L_x_2997) ;  /* 0x0000000c00308947 */ /* 0x010fea0003800000 */
.L_x_2998:
[----:B------:R0:W0:Y:S02]  /*ec90*/  SYNCS.PHASECHK.TRANS64.TRYWAIT P0, [R3+URZ+0x33480], R0 ;  /* 0x03348000030075a7 */ /* 0x000024000800017f */
[----:B0-----:R-:W-:Y:S05]  /*eca0*/  @!P0 NANOSLEEP.SYNCS 0x989680 ;  /* 0x009896800000895d */ /* 0x001fea0003900000 */
[----:B------:R-:W0:Y:S02]  /*ecb0*/  @!P0 SYNCS.PHASECHK.TRANS64 P0, [R3+URZ+0x33480], R0 ;  /* 0x03348000030085a7 */ /* 0x000e24000800007f */
[----:B0-----:R-:W-:Y:S05]  /*ecc0*/  @!P0 BRA `(.L_x_2998) ;  /* 0xfffffffc00f08947 */ /* 0x001fea000383ffff */
.L_x_2988:
[----:B------:R-:W-:Y:S05]  /*ecd0*/  BSYNC B0 ;  /* 0x0000000000007941 */ /* 0x000fea0003800000 */
.L_x_2987:
[----:B------:R-:W-:Y:S05]  /*ece0*/  EXIT ;  /* 0x000000000000794d */ /* 0x000fea0003800000 */
.L_x_2906:
[----:B0-----:R-:W-:-:S04]  /*ecf0*/  IMAD.U32 R3, RZ, RZ, UR39 ;  /* 0x00000027ff037e24 */ /* 0x001fc8000f8e00ff */
[----:B------:R0:W1:Y:S03]  /*ed00*/  SYNCS.PHASECHK.TRANS64.TRYWAIT P1, [R3+URZ+0x33400], R0 ;  /* 0x03340000030075a7 */ /* 0x000066000802017f */
[----:B-1----:R-:W-:Y:S05]  /*ed10*/  @!P1 NANOSLEEP.SYNCS 0x989680 ;  /* 0x009896800000995d */ /* 0x002fea0003900000 */
[----:B------:R-:W1:Y:S02]  /*ed20*/  @!P1 SYNCS.PHASECHK.TRANS64 P1, [R3+URZ+0x33400], R0 ;  /* 0x03340000030095a7 */ /* 0x000e64000802007f */
[----:B-1----:R-:W-:Y:S05]  /*ed30*/  @!P1 BRA `(.L_x_2906) ;  /* 0xfffffffc00ec9947 */ /* 0x002fea000383ffff */
[----:B------:R-:W-:Y:S05]  /*ed40*/  BRA `(.L_x_2999) ;  /* 0xffffff2400e47947 */ /* 0x000fea000383ffff */
.L_x_2910:
[----:B-1----:R1:W2:Y:S02]  /*ed50*/  SYNCS.PHASECHK.TRANS64.TRYWAIT P1, [R3+URZ+0x33430], R0 ;  /* 0x03343000030075a7 */ /* 0x0022a4000802017f */
[----:B--2---:R-:W-:Y:S05]  /*ed60*/  @!P1 NANOSLEEP.SYNCS 0x989680 ;  /* 0x009896800000995d */ /* 0x004fea0003900000 */
[----:B------:R-:W2:Y:S02]  /*ed70*/  @!P1 SYNCS.PHASECHK.TRANS64 P1, [R3+URZ+0x33430], R0 ;  /* 0x03343000030095a7 */ /* 0x000ea4000802007f */
[----:B--2---:R-:W-:Y:S05]  /*ed80*/  @!P1 BRA `(.L_x_2910) ;  /* 0xfffffffc00f09947 */ /* 0x004fea000383ffff */
[----:B------:R-:W-:Y:S05]  /*ed90*/  BRA `(.L_x_2909) ;  /* 0xffffff28000c7947 */ /* 0x000fea000383ffff */
.L_x_2915:
[----:B-1----:R-:W-:-:S04]  /*eda0*/  IMAD.U32 R5, RZ, RZ, UR6 ;  /* 0x00000006ff057e24 */ /* 0x002fc8000f8e00ff */
[----:B------:R1:W2:Y:S03]  /*edb0*/  SYNCS.PHASECHK.TRANS64.TRYWAIT P1, [R5+URZ+0x33430], R0 ;  /* 0x03343000050075a7 */ /* 0x0002a6000802017f */
[----:B--2---:R-:W-:Y:S05]  /*edc0*/  @!P1 NANOSLEEP.SYNCS 0x989680 ;  /* 0x009896800000995d */ /* 0x004fea0003900000 */
[----:B------:R-:W2:Y:S02]  /*edd0*/  @!P1 SYNCS.PHASECHK.TRANS64 P1, [R5+URZ+0x33430], R0 ;  /* 0x03343000050095a7 */ /* 0x000ea4000802007f */
[----:B--2---:R-:W-:Y:S05]  /*ede0*/  @!P1 BRA `(.L_x_2915) ;  /* 0xfffffffc00ec9947 */ /* 0x004fea000383ffff */
[----:B------:R-:W-:Y:S05]  /*edf0*/  BRA `(.L_x_2912) ;  /* 0xffffff5c009c7947 */ /* 0x000fea000383ffff */
.L_x_2919:
[----:B-1----:R-:W-:-:S04]  /*ee00*/  IMAD.U32 R5, RZ, RZ, UR6 ;  /* 0x00000006ff057e24 */ /* 0x002fc8000f8e00ff */
[----:B------:R1:W2:Y:S03]  /*ee10*/  SYNCS.PHASECHK.TRANS64.TRYWAIT P1, [R5+URZ+0x33450], R0 ;  /* 0x03345000050075a7 */ /* 0x0002a6000802017f */
[----:B--2---:R-:W-:Y:S05]  /*ee20*/  @!P1 NANOSLEEP.SYNCS 0x989680 ;  /* 0x009896800000995d */ /* 0x004fea0003900000 */
[----:B------:R-:W2:Y:S02]  /*ee30*/  @!P1 SYNCS.PHASECHK.TRANS64 P1, [R5+URZ+0x33450], R0 ;  /* 0x03345000050095a7 */ /* 0x000ea4000802007f */
[----:B--2---:R-:W-:Y:S05]  /*ee40*/  @!P1 BRA `(.L_x_2919) ;  /* 0xfffffffc00ec9947 */ /* 0x004fea000383ffff */
[----:B------:R-:W-:Y:S05]  /*ee50*/  BRA `(.L_x_2916) ;  /* 0xffffff68009c7947 */ /* 0x000fea000383ffff */
.L_x_2925:
[----:B-1----:R-:W-:-:S04]  /*ee60*/  IMAD.U32 R7, RZ, RZ, UR4 ;  /* 0x00000004ff077e24 */ /* 0x002fc8000f8e00ff */
[----:B------:R1:W2:Y:S03]  /*ee70*/  SYNCS.PHASECHK.TRANS64.TRYWAIT P1, [R7+URZ+0x33450], R6 ;  /* 0x03345006070075a7 */ /* 0x0002a6000802017f */
[----:B--2---:R-:W-:Y:S05]  /*ee80*/  @!P1 NANOSLEEP.SYNCS 0x989680 ;  /* 0x009896800000995d */ /* 0x004fea0003900000 */
[----:B------:R-:W2:Y:S02]  /*ee90*/  @!P1 SYNCS.PHASECHK.TRANS64 P1, [R7+URZ+0x33450], R6 ;  /* 0x03345006070095a7 */ /* 0x000ea4000802007f */
[----:B--2---:R-:W-:Y:S05]  /*eea0*/  @!P1 BRA `(.L_x_2925) ;  /* 0xfffffffc00ec9947 */ /* 0x004fea000383ffff */
[----:B------:R-:W-:Y:S05]  /*eeb0*/  BRA `(.L_x_2924) ;  /* 0xffffff8800f07947 */ /* 0x000fea000383ffff */
.L_x_2941:
[----:B------:R-:W-:Y:S02]  /*eec0*/  IMAD.MOV.U32 R13, RZ, RZ, R4 ;  /* 0x000000ffff0d7224 */ /* 0x000fe400078e0004 */
[----:B------:R-:W-:Y:S02]  /*eed0*/  IMAD.MOV.U32 R12, RZ, RZ, RZ ;  /* 0x000000ffff0c7224 */ /* 0x000fe400078e00ff */
[----:B------:R-:W-:Y:S02]  /*eee0*/  IMAD.MOV.U32 R11, RZ, RZ, 0x1f ;  /* 0x0000001fff0b7424 */ /* 0x000fe400078e00ff */
[----:B------:R-:W-:-:S07]  /*eef0*/  IMAD.MOV.U32 R15, RZ, RZ, -0x1 ;  /* 0xffffffffff0f7424 */ /* 0x000fce00078e00ff */
[----:B0-----:R-:W-:Y:S05]  /*ef00*/  WARPSYNC.COLLECTIVE R15, `(.L_x_3000) ;  /* 0x000000000f087348 */ /* 0x001fea0003c00000 */
[----:B------:R1:W2:Y:S02]  /*ef10*/  SHFL.IDX P6, R14, R13, R12, R11 ;  /* 0x0000000c0d0e7389 */ /* 0x0002a400000c000b */
[----:B012---:R-:W-:Y:S01]  /*ef20*/  ENDCOLLECTIVE ;  /* 0x000000000000791b */ /* 0x007fe20003800000 */
.L_x_3000:
[----:B------:R-:W-:Y:S05]  /*ef30*/  BRA `(.L_x_3001) ;  /* 0xffffffc400407947 */ /* 0x000fea000383ffff */
.L_x_2943:
[----:B------:R-:W-:Y:S01]  /*ef40*/  BSSY B0, `(.L_x_3002) ;  /* 0x0000006000007945 */ /* 0x000fe20003800000 */
[----:B------:R-:W-:-:S07]  /*ef50*/  IMAD.MOV.U32 R15, RZ, RZ, -0x1 ;  /* 0xffffffffff0f7424 */ /* 0x000fce00078e00ff */
[----:B-1----:R-:W-:Y:S05]  /*ef60*/  WARPSYNC.COLLECTIVE R15, `(.L_x_3003) ;  /* 0x000000000f0c7348 */ /* 0x002fea0003c00000 */
[----:B------:R-:W-:Y:S02]  /*ef70*/  ELECT P6, UR62, PT ;  /* 0x00000000003e782f */ /* 0x000fe400038c0000 */
[----:B------:R-:W-:Y:S01]  /*ef80*/  MOV R14, UR62 ;  /* 0x0000003e000e7c02 */ /* 0x000fe20008000f00 */
[----:B-1----:R-:W-:Y:S10]  /*ef90*/  ENDCOLLECTIVE ;  /* 0x000000000000791b */ /* 0x002ff40003800000 */
.L_x_3003:
[----:B------:R-:W-:Y:S05]  /*efa0*/  BSYNC B0 ;  /* 0x0000000000007941 */ /* 0x000fea0003800000 */
.L_x_3002:
[----:B------:R-:W-:Y:S05]  /*efb0*/  BRA `(.L_x_3004) ;  /* 0xffffffc4004c7947 */ /* 0x000fea000383ffff */
.L_x_2945:
[----:B0-----:R0:W1:Y:S02]  /*efc0*/  SYNCS.PHASECHK.TRANS64.TRYWAIT P0, [R4+URZ+0x33480], R3 ;  /* 0x03348003040075a7 */ /* 0x001064000800017f */
[----:B-1----:R-:W-:Y:S05]  /*efd0*/  @!P0 NANOSLEEP.SYNCS 0x989680 ;  /* 0x009896800000895d */ /* 0x002fea0003900000 */
[----:B------:R-:W1:Y:S02]  /*efe0*/  @!P0 SYNCS.PHASECHK.TRANS64 P0, [R4+URZ+0x33480], R3 ;  /* 0x03348003040085a7 */ /* 0x000e64000800007f */
[----:B-1----:R-:W-:Y:S05]  /*eff0*/  @!P0 BRA `(.L_x_2945) ;  /* 0xfffffffc00f08947 */ /* 0x002fea000383ffff */
[----:B------:R-:W-:Y:S05]  /*f000*/  BRA `(.L_x_3005) ;  /* 0xffffffc400a87947 */ /* 0x000fea000383ffff */
.L_x_2947:
[----:B-1----:R1:W2:Y:S02]  /*f010*/  SYNCS.PHASECHK.TRANS64.TRYWAIT P0, [R4+URZ+0x33440], R3 ;  /* 0x03344003040075a7 */ /* 0x0022a4000800017f */
[----:B--2---:R-:W-:Y:S05]  /*f020*/  @!P0 NANOSLEEP.SYNCS 0x989680 ;  /* 0x009896800000895d */ /* 0x004fea0003900000 */
[----:B------:R-:W2:Y:S02]  /*f030*/  @!P0 SYNCS.PHASECHK.TRANS64 P0, [R4+URZ+0x33440], R3 ;  /* 0x03344003040085a7 */ /* 0x000ea4000800007f */
[----:B--2---:R-:W-:Y:S05]  /*f040*/  @!P0 BRA `(.L_x_2947) ;  /* 0xfffffffc00f08947 */ /* 0x004fea000383ffff */
[----:B------:R-:W-:Y:S05]  /*f050*/  BRA `(.L_x_3006) ;  /* 0xffffffc800307947 */ /* 0x000fea000383ffff */
.L_x_2950:
        /* <DEDUP_REMOVED lines=8> */
.L_x_3007:
[----:B------:R-:W-:Y:S02]  /*f0e0*/  IMAD.MOV.U32 R13, RZ, RZ, R4 ;  /* 0x000000ffff0d7224 */ /* 0x000fe400078e0004 */
[----:B------:R-:W-:-:S07]  /*f0f0*/  IMAD.MOV.U32 R5, RZ, RZ, R14 ;  /* 0x000000ffff057224 */ /* 0x000fce00078e000e */
[----:B------:R-:W-:Y:S05]  /*f100*/  WARPSYNC.COLLECTIVE R15, `(.L_x_3008) ;  /* 0x000000000f087348 */ /* 0x000fea0003c00000 */
[----:B------:R0:W1:Y:S02]  /*f110*/  SHFL.IDX P6, R14, R13, R12, R11 ;  /* 0x0000000c0d0e7389 */ /* 0x00006400000c000b */
[----:B01----:R-:W-:Y:S01]  /*f120*/  ENDCOLLECTIVE ;  /* 0x000000000000791b */ /* 0x003fe20003800000 */
.L_x_3008:
        /* <DEDUP_REMOVED lines=9> */
.L_x_3009:
        /* <DEDUP_REMOVED lines=8> */
[----:B------:R0:W-:Y:S02]  /*f240*/  @!P4 LDGSTS.E.BYPASS.LTC128B.128 [R8+0x1e200], desc[UR48][R6.64], !P0 ;  /* 0x1e2000000608cfae */ /* 0x0001e4000c101d70 */
[----:B------:R-:W-:Y:S02]  /*f250*/  ISETP.GE.AND P3, PT, R5, R2, PT ;  /* 0x000000020500720c */ /* 0x000fe40003f66270 */
[----:B------:R0:W-:Y:S01]  /*f260*/  @!P4 LDGSTS.E.BYPASS.LTC128B.128 [R8+0x20200], desc[UR48][R6.64+0x40], !P1 ;  /* 0x202000400608cfae */ /* 0x0001e2000c901d70 */
[----:B------:R-:W-:-:S03]  /*f270*/  IMAD.MOV.U32 R5, RZ, RZ, R14 ;  /* 0x000000ffff057224 */ /* 0x000fc600078e000e */
[----:B------:R0:W-:Y:S07]  /*f280*/  @!P4 LDGSTS.E.BYPASS.LTC128B.128 [R8+0x22200], desc[UR48][R6.64+0x80], !P2 ;  /* 0x222000800608cfae */ /* 0x0001ee000d101d70 */
[----:B0-----:R-:W-:Y:S05]  /*f290*/  WARPSYNC.COLLECTIVE R15, `(.L_x_3010) ;  /* 0x000000000f087348 */ /* 0x001fea0003c00000 */
[----:B------:R1:W2:Y:S02]  /*f2a0*/  SHFL.IDX P6, R14, R13, R12, R11 ;  /* 0x0000000c0d0e7389 */ /* 0x0002a400000c000b */
[----:B012---:R-:W-:Y:S01]  /*f2b0*/  ENDCOLLECTIVE ;  /* 0x000000000000791b */ /* 0x007fe20003800000 */
.L_x_3010:
[----:B------:R-:W-:Y:S02]  /*f2c0*/  IMAD.MOV.U32 R13, RZ, RZ, R3 ;  /* 0x000000ffff0d7224 */ /* 0x000fe400078e0003 */
[----:B------:R-:W-:Y:S02]  /*f2d0*/  IMAD.MOV.U32 R12, RZ, RZ, 0x2 ;  /* 0x00000002ff0c7424 */ /* 0x000fe400078e00ff */
[----:B------:R-:W-:-:S07]  /*f2e0*/  IMAD.MOV.U32 R6, RZ, RZ, R14 ;  /* 0x000000ffff067224 */ /* 0x000fce00078e000e */
[----:B------:R-:W-:Y:S05]  /*f2f0*/  WARPSYNC.COLLECTIVE R15, `(.L_x_3011) ;  /* 0x000000000f087348 */ /* 0x000fea0003c00000 */
[----:B------:R0:W1:Y:S02]  /*f300*/  SHFL.IDX P6, R14, R13, R12, R11 ;  /* 0x0000000c0d0e7389 */ /* 0x00006400000c000b */
[----:B01----:R-:W-:Y:S01]  /*f310*/  ENDCOLLECTIVE ;  /* 0x000000000000791b */ /* 0x003fe20003800000 */
.L_x_3011:
        /* <DEDUP_REMOVED lines=9> */
[----:B------:R0:W-:Y:S04]  /*f3b0*/  @!P3 LDGSTS.E.BYPASS.LTC128B.128 [R8+0x20a00], desc[UR48][R6.64+0x40], !P1 ;  /* 0x20a000400608bfae */ /* 0x0001e8000c901d70 */
[----:B------:R0:W-:Y:S01]  /*f3c0*/  @!P3 LDGSTS.E.BYPASS.LTC128B.128 [R8+0x22a00], desc[UR48][R6.64+0x80], !P2 ;  /* 0x22a000800608bfae */ /* 0x0001e2000d101d70 */
[----:B------:R-:W-:Y:S01]  /*f3d0*/  ISETP.GE.AND P3, PT, R5, R2, PT ;  /* 0x000000020500720c */ /* 0x000fe20003f66270 */
[----:B------:R-:W-:-:S12]  /*f3e0*/  IMAD.MOV.U32 R5, RZ, RZ, R14 ;  /* 0x000000ffff057224 */ /* 0x000fd800078e000e */
[----:B0-----:R-:W-:Y:S05]  /*f3f0*/  WARPSYNC.COLLECTIVE R15, `(.L_x_3012) ;  /* 0x000000000f087348 */ /* 0x001fea0003c00000 */
[----:B------:R1:W2:Y:S02]  /*f400*/  SHFL.IDX P6, R14, R13, R12, R11 ;  /* 0x0000000c0d0e7389 */ /* 0x0002a400000c000b */
[----:B012---:R-:W-:Y:S01]  /*f410*/  ENDCOLLECTIVE ;  /* 0x000000000000791b */ /* 0x007fe20003800000 */
.L_x_3012:
[----:B------:R-:W-:Y:S02]  /*f420*/  IMAD.MOV.U32 R13, RZ, RZ, R3 ;  /* 0x000000ffff0d7224 */ /* 0x000fe400078e0003 */
[----:B------:R-:W-:Y:S02]  /*f430*/  IMAD.MOV.U32 R12, RZ, RZ, 0x3 ;  /* 0x00000003ff0c7424 */ /* 0x000fe400078e00ff */
[----:B------:R-:W-:-:S07]  /*f440*/  IMAD.MOV.U32 R6, RZ, RZ, R14 ;  /* 0x000000ffff067224 */ /* 0x000fce00078e000e */
[----:B------:R-:W-:Y:S05]  /*f450*/  WARPSYNC.COLLECTIVE R15, `(.L_x_3013) ;  /* 0x000000000f087348 */ /* 0x000fea0003c00000 */
[----:B------:R0:W1:Y:S02]  /*f460*/  SHFL.IDX P6, R14, R13, R12, R11 ;  /* 0x0000000c0d0e7389 */ /* 0x00006400000c000b */
[----:B01----:R-:W-:Y:S01]  /*f470*/  ENDCOLLECTIVE ;  /* 0x000000000000791b */ /* 0x003fe20003800000 */
.L_x_3013:
        /* <DEDUP_REMOVED lines=9> */
[----:B------:R-:W-:-:S03]  /*f510*/  IMAD.MOV.U32 R3, RZ, RZ, R14 ;  /* 0x000000ffff037224 */ /* 0x000fc600078e000e */
[----:B------:R0:W-:Y:S04]  /*f520*/  @!P3 LDGSTS.E.BYPASS.LTC128B.128 [R8+0x23200], desc[UR48][R6.64+0x80], !P2 ;  /* 0x232000800608bfae */ /* 0x0001e8000d101d70 */
[----:B0-----:R-:W-:Y:S05]  /*f530*/  WARPSYNC.COLLECTIVE R15, `(.L_x_3014) ;  /* 0x000000000f087348 */ /* 0x001fea0003c00000 */
[----:B------:R1:W2:Y:S02]  /*f540*/  SHFL.IDX P6, R14, R13, R12, R11 ;  /* 0x0000000c0d0e7389 */ /* 0x0002a400000c000b */
[----:B012---:R-:W-:Y:S01]  /*f550*/  ENDCOLLECTIVE ;  /* 0x000000000000791b */ /* 0x007fe20003800000 */
.L_x_3014:
[----:B------:R-:W-:Y:S01]  /*f560*/  IMAD.MOV.U32 R4, RZ, RZ, R14 ;  /* 0x000000ffff047224 */ /* 0x000fe200078e000e */
[----:B------:R-:W-:Y:S06]  /*f570*/  BRA `(.L_x_3015) ;  /* 0xffffffcc006c7947 */ /* 0x000fec000383ffff */
.L_x_2953:
[----:B-1----:R-:W-:-:S04]  /*f580*/  IMAD.U32 R2, RZ, RZ, UR41 ;  /* 0x00000029ff027e24 */ /* 0x002fc8000f8e00ff */
[----:B------:R1:W2:Y:S03]  /*f590*/  SYNCS.PHASECHK.TRANS64.TRYWAIT P0, [R2+URZ+0x33420], R0 ;  /* 0x03342000020075a7 */ /* 0x0002a6000800017f */
[----:B--2---:R-:W-:Y:S05]  /*f5a0*/  @!P0 NANOSLEEP.SYNCS 0x989680 ;  /* 0x009896800000895d */ /* 0x004fea0003900000 */
[----:B------:R-:W2:Y:S02]  /*f5b0*/  @!P0 SYNCS.PHASECHK.TRANS64 P0, [R2+URZ+0x33420], R0 ;  /* 0x03342000020085a7 */ /* 0x000ea4000800007f */
[----:B--2---:R-:W-:Y:S05]  /*f5c0*/  @!P0 BRA `(.L_x_2953) ;  /* 0xfffffffc00ec8947 */ /* 0x004fea000383ffff */
[----:B------:R-:W-:Y:S05]  /*f5d0*/  BRA `(.L_x_3016) ;  /* 0xffffffcc00b07947 */ /* 0x000fea000383ffff */
.L_x_2959:
[----:B0-----:R0:W2:Y:S02]  /*f5e0*/  SYNCS.PHASECHK.TRANS64.TRYWAIT P0, [R6+URZ+0x33480], R4 ;  /* 0x03348004060075a7 */ /* 0x0010a4000800017f */
[----:B--2---:R-:W-:Y:S05]  /*f5f0*/  @!P0 NANOSLEEP.SYNCS 0x989680 ;  /* 0x009896800000895d */ /* 0x004fea0003900000 */
[----:B------:R-:W2:Y:S02]  /*f600*/  @!P0 SYNCS.PHASECHK.TRANS64 P0, [R6+URZ+0x33480], R4 ;  /* 0x03348004060085a7 */ /* 0x000ea4000800007f */
[----:B--2---:R-:W-:Y:S05]  /*f610*/  @!P0 BRA `(.L_x_2959) ;  /* 0xfffffffc00f08947 */ /* 0x004fea000383ffff */
[----:B------:R-:W-:Y:S05]  /*f620*/  BRA `(.L_x_3017) ;  /* 0xffffffd0005c7947 */ /* 0x000fea000383ffff */
.L_x_2966:
[----:B--2---:R2:W3:Y:S02]  /*f630*/  SYNCS.PHASECHK.TRANS64.TRYWAIT P0, [R6+URZ+0x33440], R4 ;  /* 0x03344004060075a7 */ /* 0x0044e4000800017f */
[----:B---3--:R-:W-:Y:S05]  /*f640*/  @!P0 NANOSLEEP.SYNCS 0x989680 ;  /* 0x009896800000895d */ /* 0x008fea0003900000 */
[----:B------:R-:W3:Y:S02]  /*f650*/  @!P0 SYNCS.PHASECHK.TRANS64 P0, [R6+URZ+0x33440], R4 ;  /* 0x03344004060085a7 */ /* 0x000ee4000800007f */
[----:B---3--:R-:W-:Y:S05]  /*f660*/  @!P0 BRA `(.L_x_2966) ;  /* 0xfffffffc00f08947 */ /* 0x008fea000383ffff */
[----:B------:R-:W-:Y:S05]  /*f670*/  BRA `(.L_x_3018) ;  /* 0xffffffd400587947 */ /* 0x000fea000383ffff */
.L_x_2974:
[----:B0-----:R0:W2:Y:S02]  /*f680*/  SYNCS.PHASECHK.TRANS64.TRYWAIT P0, [R3+URZ+0x33470], R4 ;  /* 0x03347004030075a7 */ /* 0x0010a4000800017f */
[----:B--2---:R-:W-:Y:S05]  /*f690*/  @!P0 NANOSLEEP.SYNCS 0x989680 ;  /* 0x009896800000895d */ /* 0x004fea0003900000 */
[----:B------:R-:W2:Y:S02]  /*f6a0*/  @!P0 SYNCS.PHASECHK.TRANS64 P0, [R3+URZ+0x33470], R4 ;  /* 0x03347004030085a7 */ /* 0x000ea4000800007f */
[----:B--2---:R-:W-:Y:S05]  /*f6b0*/  @!P0 BRA `(.L_x_2974) ;  /* 0xfffffffc00f08947 */ /* 0x004fea000383ffff */
[----:B------:R-:W-:Y:S05]  /*f6c0*/  BRA `(.L_x_3019) ;  /* 0xffffffd8006c7947 */ /* 0x000fea000383ffff */
.L_x_2976:
[----:B0-----:R0:W2:Y:S02]  /*f6d0*/  SYNCS.PHASECHK.TRANS64.TRYWAIT P0, [R3+URZ+0x33460], R4 ;  /* 0x03346004030075a7 */ /* 0x0010a4000800017f */
[----:B--2---:R-:W-:Y:S05]  /*f6e0*/  @!P0 NANOSLEEP.SYNCS 0x989680 ;  /* 0x009896800000895d */ /* 0x004fea0003900000 */
[----:B------:R-:W2:Y:S02]  /*f6f0*/  @!P0 SYNCS.PHASECHK.TRANS64 P0, [R3+URZ+0x33460], R4 ;  /* 0x03346004030085a7 */ /* 0x000ea4000800007f */
[----:B--2---:R-:W-:Y:S05]  /*f700*/  @!P0 BRA `(.L_x_2976) ;  /* 0xfffffffc00f08947 */ /* 0x004fea000383ffff */
[----:B------:R-:W-:Y:S05]  /*f710*/  BRA `(.L_x_3020) ;  /* 0xffffffd800747947 */ /* 0x000fea000383ffff */
.L_x_2981:
[----:B-1----:R1:W2:Y:S02]  /*f720*/  SYNCS.PHASECHK.TRANS64.TRYWAIT P0, [R0+URZ+0x33470], R3 ;  /* 0x03347003000075a7 */ /* 0x0022a4000800017f */
[----:B--2---:R-:W-:Y:S05]  /*f730*/  @!P0 NANOSLEEP.SYNCS 0x989680 ;  /* 0x009896800000895d */ /* 0x004fea0003900000 */
[----:B------:R-:W2:Y:S02]  /*f740*/  @!P0 SYNCS.PHASECHK.TRANS64 P0, [R0+URZ+0x33470], R3 ;  /* 0x03347003000085a7 */ /* 0x000ea4000800007f */
[----:B--2---:R-:W-:Y:S05]  /*f750*/  @!P0 BRA `(.L_x_2981) ;  /* 0xfffffffc00f08947 */ /* 0x004fea000383ffff */
[----:B------:R-:W-:Y:S05]  /*f760*/  BRA `(.L_x_3021) ;  /* 0xffffffe400747947 */ /* 0x000fea000383ffff */
.L_x_2983:
[----:B-1----:R1:W2:Y:S02]  /*f770*/  SYNCS.PHASECHK.TRANS64.TRYWAIT P0, [R0+URZ+0x33460], R3 ;  /* 0x03346003000075a7 */ /* 0x0022a4000800017f */
[----:B--2---:R-:W-:Y:S05]  /*f780*/  @!P0 NANOSLEEP.SYNCS 0x989680 ;  /* 0x009896800000895d */ /* 0x004fea0003900000 */
[----:B------:R-:W2:Y:S02]  /*f790*/  @!P0 SYNCS.PHASECHK.TRANS64 P0, [R0+URZ+0x33460], R3 ;  /* 0x03346003000085a7 */ /* 0x000ea4000800007f */
[----:B--2---:R-:W-:Y:S05]  /*f7a0*/  @!P0 BRA `(.L_x_2983) ;  /* 0xfffffffc00f08947 */ /* 0x004fea000383ffff */
[----:B------:R-:W-:Y:S05]  /*f7b0*/  BRA `(.L_x_3022) ;  /* 0xffffffe4007c7947 */ /* 0x000fea000383ffff */
.L_x_2986:
[----:B-1----:R1:W2:Y:S02]  /*f7c0*/  SYNCS.PHASECHK.TRANS64.TRYWAIT P0, [R8+URZ+0x33420], R0 ;  /* 0x03342000080075a7 */ /* 0x0022a4000800017f */
[----:B--2---:R-:W-:Y:S05]  /*f7d0*/  @!P0 NANOSLEEP.SYNCS 0x989680 ;  /* 0x009896800000895d */ /* 0x004fea0003900000 */
[----:B------:R-:W2:Y:S02]  /*f7e0*/  @!P0 SYNCS.PHASECHK.TRANS64 P0, [R8+URZ+0x33420], R0 ;  /* 0x03342000080085a7 */ /* 0x000ea4000800007f */
[----:B--2---:R-:W-:Y:S05]  /*f7f0*/  @!P0 BRA `(.L_x_2986) ;  /* 0xfffffffc00f08947 */ /* 0x004fea000383ffff */
[----:B------:R-:W-:Y:S05]  /*f800*/  BRA `(.L_x_3023) ;  /* 0xfffffff000747947 */ /* 0x000fea000383ffff */
.L_x_2990:
[----:B0-----:R0:W1:Y:S02]  /*f810*/  SYNCS.PHASECHK.TRANS64.TRYWAIT P1, [R5+URZ], R4 ;  /* 0x00000004050075a7 */ /* 0x001064000802017f */
[----:B-1----:R-:W-:Y:S05]  /*f820*/  @!P1 NANOSLEEP.SYNCS 0x989680 ;  /* 0x009896800000995d */ /* 0x002fea0003900000 */
[----:B------:R-:W1:Y:S02]  /*f830*/  @!P1 SYNCS.PHASECHK.TRANS64 P1, [R5+URZ], R4 ;  /* 0x00000004050095a7 */ /* 0x000e64000802007f */
[----:B-1----:R-:W-:Y:S05]  /*f840*/  @!P1 BRA `(.L_x_2990) ;  /* 0xfffffffc00f09947 */ /* 0x002fea000383ffff */
[----:B------:R-:W-:Y:S05]  /*f850*/  BRA `(.L_x_3024) ;  /* 0xfffffff000cc7947 */ /* 0x000fea000383ffff */
.L_x_2991:
[----:B-1----:R1:W2:Y:S02]  /*f860*/  SYNCS.PHASECHK.TRANS64.TRYWAIT P1, [R7+URZ], R0 ;  /* 0x00000000070075a7 */ /* 0x0022a4000802017f */
[----:B--2---:R-:W-:Y:S05]  /*f870*/  @!P1 NANOSLEEP.SYNCS 0x989680 ;  /* 0x009896800000995d */ /* 0x004fea0003900000 */
[----:B------:R-:W2:Y:S02]  /*f880*/  @!P1 SYNCS.PHASECHK.TRANS64 P1, [R7+URZ], R0 ;  /* 0x00000000070095a7 */ /* 0x000ea4000802007f */
[----:B--2---:R-:W-:Y:S05]  /*f890*/  @!P1 BRA `(.L_x_2991) ;  /* 0xfffffffc00f09947 */ /* 0x004fea000383ffff */
[----:B------:R-:W-:Y:S05]  /*f8a0*/  BRA `(.L_x_3025) ;  /* 0xfffffff000c07947 */ /* 0x000fea000383ffff */
.L_x_2993:
[----:B--2---:R2:W3:Y:S02]  /*f8b0*/  SYNCS.PHASECHK.TRANS64.TRYWAIT P1, [R19+URZ+0x33460], R4 ;  /* 0x03346004130075a7 */ /* 0x0044e4000802017f */
[----:B---3--:R-:W-:Y:S05]  /*f8c0*/  @!P1 NANOSLEEP.SYNCS 0x989680 ;  /* 0x009896800000995d */ /* 0x008fea0003900000 */
[----:B------:R-:W3:Y:S02]  /*f8d0*/  @!P1 SYNCS.PHASECHK.TRANS64 P1, [R19+URZ+0x33460], R4 ;  /* 0x03346004130095a7 */ /* 0x000ee4000802007f */
[----:B---3--:R-:W-:Y:S05]  /*f8e0*/  @!P1 BRA `(.L_x_2993) ;  /* 0xfffffffc00f09947 */ /* 0x008fea000383ffff */
[----:B------:R-:W-:Y:S05]  /*f8f0*/  BRA `(.L_x_3026) ;  /* 0xfffffff000c07947 */ /* 0x000fea000383ffff */
.L_x_2995:
[----:B---3--:R3:W4:Y:S02]  /*f900*/  SYNCS.PHASECHK.TRANS64.TRYWAIT P1, [R3+URZ+0x33460], R0 ;  /* 0x03346000030075a7 */ /* 0x008724000802017f */
[----:B----4-:R-:W-:Y:S05]  /*f910*/  @!P1 NANOSLEEP.SYNCS 0x989680 ;  /* 0x009896800000995d */ /* 0x010fea0003900000 */
[----:B------:R-:W4:Y:S02]  /*f920*/  @!P1 SYNCS.PHASECHK.TRANS64 P1, [R3+URZ+0x33460], R0 ;  /* 0x03346000030095a7 */ /* 0x000f24000802007f */
[----:B----4-:R-:W-:Y:S05]  /*f930*/  @!P1 BRA `(.L_x_2995) ;  /* 0xfffffffc00f09947 */ /* 0x010fea000383ffff */
[----:B------:R-:W-:Y:S05]  /*f940*/  BRA `(.L_x_3027) ;  /* 0xfffffff000c07947 */ /* 0x000fea000383ffff */
.L_x_2997:
[----:B----4-:R4:W0:Y:S02]  /*f950*/  SYNCS.PHASECHK.TRANS64.TRYWAIT P0, [R19+URZ+0x33480], R4 ;  /* 0x03348004130075a7 */ /* 0x010824000800017f */
[----:B0-----:R-:W-:Y:S05]  /*f960*/  @!P0 NANOSLEEP.SYNCS 0x989680 ;  /* 0x009896800000895d */ /* 0x001fea0003900000 */
[----:B------:R-:W0:Y:S02]  /*f970*/  @!P0 SYNCS.PHASECHK.TRANS64 P0, [R19+URZ+0x33480], R4 ;  /* 0x03348004130085a7 */ /* 0x000e24000800007f */
[----:B0-----:R-:W-:Y:S05]  /*f980*/  @!P0 BRA `(.L_x_2997) ;  /* 0xfffffffc00f08947 */ /* 0x001fea000383ffff */
[----:B------:R-:W-:Y:S05]  /*f990*/  BRA `(.L_x_2998) ;  /* 0xfffffff000bc7947 */ /* 0x000fea000383ffff */
.L_x_3028:
        /* <DEDUP_REMOVED lines=14> */
.L_x_12959:


//--------------------- .text._ZN7cutlass13device_kernelIN5flash11enable_sm90INS1_16FlashAttnFwdSm90INS1_25CollectiveMainloopFwdSm90ILi2EN4cute5tupleIJNS5_1CILi2EEENS7_ILi1EEES9_EEENS6_IJNS7_ILi128EEENS7_ILi160EEENS7_ILi192EEEEEELi192ENS_12float_e4m3_tEfNS_4arch4Sm90ELb0ELb0ELb0ELb0ELb0ELb0ELb0ELb1ELb1ELb1ELb0ELb0EEENS1_21CollectiveEpilogueFwdINS6_IJSB_SD_SC_EEESA_NS_10bfloat16_tESH_Li256ELb0ELb1ELb0ELb1EEENS1_29StaticPersistentTileSchedulerILb0EEEEEEEEEvNT_6ParamsE --------------------------
	.section	.text._ZN7cutlass13device_kernelIN5flash11enable_sm90INS1_16FlashAttnFwdSm90INS1_25CollectiveMainloopFwdSm90ILi2EN4cute5tupleIJNS5_1CILi2EEENS7_ILi1EEES9_EEENS6_IJNS7_ILi128EEENS7_ILi160EEENS7_ILi192EEEEEELi192ENS_12float_e4m3_tEfNS_4arch4Sm90ELb0ELb0ELb0ELb0ELb0ELb0ELb0ELb1ELb1ELb1ELb0ELb0EEENS1_21CollectiveEpilogueFwdINS6_IJSB_SD_SC_EEESA_NS_10bfloat16_tESH_Li256ELb0ELb1ELb0ELb1EEENS1_29StaticPersistentTileSchedulerILb0EEEEEEEEEvNT_6ParamsE,"ax",@progbits
	.align	128
.text._ZN7cutlass13device_kernelIN5flash11enable_sm90INS1_16FlashAttnFwdSm90INS1_25CollectiveMainloopFwdSm90ILi2EN4cute5tupleIJNS5_1CILi2EEENS7_ILi1EEES9_EEENS6_IJNS7_ILi128EEENS7_ILi160EEENS7_ILi192EEEEEELi192ENS_12float_e4m3_tEfNS_4arch4Sm90ELb0ELb0ELb0ELb0ELb0ELb0ELb0ELb1ELb1ELb1ELb0ELb0EEENS1_21CollectiveEpilogueFwdINS6_IJSB_SD_SC_EEESA_NS_10bfloat16_tESH_Li256ELb0ELb1ELb0ELb1EEENS1_29StaticPersistentTileSchedulerILb0EEEEEEEEEvNT_6ParamsE:
        .type           _ZN7cutlass13device_kernelIN5flash11enable_sm90INS1_16FlashAttnFwdSm90INS1_25CollectiveMainloopFwdSm90ILi2EN4cute5tupleIJNS5_1CILi2EEENS7_ILi1EEES9_EEENS6_IJNS7_ILi128EEENS7_ILi160EEENS7_ILi192EEEEEELi192ENS_12float_e4m3_tEfNS_4arch4Sm90ELb0ELb0ELb0ELb0ELb0ELb0ELb0ELb1ELb1ELb1ELb0ELb0EEENS1_21CollectiveEpilogueFwdINS6_IJSB_SD_SC_EEESA_NS_10bfloat16_tESH_Li256ELb0ELb1ELb0ELb1EEENS1_29StaticPersistentTileSchedulerILb0EEEEEEEEEvNT_6ParamsE,@function
        .size           _ZN7cutlass13device_kernelIN5flash11enable_sm90INS1_16FlashAttnFwdSm90INS1_25CollectiveMainloopFwdSm90ILi2EN4cute5tupleIJNS5_1CILi2EEENS7_ILi1EEES9_EEENS6_IJNS7_ILi128EEENS7_ILi160EEENS7_ILi192EEEEEELi192ENS_12float_e4m3_tEfNS_4arch4Sm90ELb0ELb0ELb0ELb0ELb0ELb0ELb0ELb1ELb1ELb1ELb0ELb0EEENS1_21CollectiveEpilogueFwdINS6_IJSB_SD_SC_EEESA_NS_10bfloat16_tESH_Li256ELb0ELb1ELb0ELb1EEENS1_29StaticPersistentTileSchedulerILb0EEEEEEEEEvNT_6ParamsE,(.L_x_12960 - _ZN7cutlass13device_kernelIN5flash11enable_sm90INS1_16FlashAttnFwdSm90INS1_25CollectiveMainloopFwdSm90ILi2EN4cute5tupleIJNS5_1CILi2EEENS7_ILi1EEES9_EEENS6_IJNS7_ILi128EEENS7_ILi160EEENS7_ILi192EEEEEELi192ENS_12float_e4m3_tEfNS_4arch4Sm90ELb0ELb0ELb0ELb0ELb0ELb0ELb0ELb1ELb1ELb1ELb0ELb0EEENS1_21CollectiveEpilogueFwdINS6_IJSB_SD_SC_EEESA_NS_10bfloat16_tESH_Li256ELb0ELb1ELb0ELb1EEENS1_29StaticPersistentTileSchedulerILb0EEEEEEEEEvNT_6ParamsE)
        .other          _ZN7cutlass13device_kernelIN5flash11enable_sm90INS1_16FlashAttnFwdSm90INS1_25CollectiveMainloopFwdSm90ILi2EN4cute5tupleIJNS5_1CILi2EEENS7_ILi1EEES9_EEENS6_IJNS7_ILi128EEENS7_ILi160EEENS7_ILi192EEEEEELi192ENS_12float_e4m3_tEfNS_4arch4Sm90ELb0ELb0ELb0ELb0ELb0ELb0ELb0ELb1ELb1ELb1ELb0ELb0EEENS1_21CollectiveEpilogueFwdINS6_IJSB_SD_SC_EEESA_NS_10bfloat16_tESH_Li256ELb0ELb1ELb0ELb1EEENS1_29StaticPersistentTileSchedulerILb0EEEEEEEEEvNT_6ParamsE,@"STO_CUDA_ENTRY STV_DEFAULT"
_ZN7cutlass13device_kernelIN5flash11enable_sm90INS1_16FlashAttnFwdSm90INS1_25CollectiveMainloopFwdSm90ILi2EN4cute5tupleIJNS5_1CILi2EEENS7_ILi1EEES9_EEENS6_IJNS7_ILi128EEENS7_ILi160EEENS7_ILi192EEEEEELi192ENS_12float_e4m3_tEfNS_4arch4Sm90ELb0ELb0ELb0ELb0ELb0ELb0ELb0ELb1ELb1ELb1ELb0ELb0EEENS1_21CollectiveEpilogueFwdINS6_IJSB_SD_SC_EEESA_NS_10bfloat16_tESH_Li256ELb0ELb1ELb0ELb1EEENS1_29StaticPersistentTileSchedulerILb0EEEEEEEEEvNT_6ParamsE:
        /* <DEDUP_REMOVED lines=18> */
.L_x_3030:
[----:B------:R-:W-:Y:S05]  /*0120*/  BSYNC B0 ;  /* 0x0000000000007941 */ /* 0x000fea0003800000 */
.L_x_3029:
        /* <DEDUP_REMOVED lines=41> */
.L_x_3031:
[----:B0-----:R-:W0:Y:S01]  /*03c0*/  S2UR UR4, SR_CTAID.Y ;  /* 0x00000000000479c3 */ /* 0x001e220000002600 */
[----:B------:R-:W3:Y:S01]  /*03d0*/  SHFL.IDX PT, R4, R0, RZ, 0x1f ;  /* 0x00001fff00047589 */ /* 0x000ee200000e0000 */
[----:B------:R-:W-:Y:S01]  /*03e0*/  ULDC UR5, c[0x0][0x154] ;  /* 0x0000550000057ab9 */ /* 0x000fe20000000800 */
[----:B------:R-:W-:-:S05]  /*03f0*/  NOP ;  /* 0x0000000000007918 */ /* 0x000fca0000000000 */
[----:B------:R-:W5:Y:S08]  /*0400*/  S2UR UR50, SR_CTAID.X ;  /* 0x00000000003279c3 */ /* 0x000f700000002500 */
[----:B------:R-:W1:Y:S01]  /*0410*/  LDC R6, c[0x0][0x148] ;  /* 0x00005200ff067b82 */ /* 0x000e620000000800 */
[----:B0-----:R-:W-:Y:S02]  /*0420*/  I2FP.F32.U32 R3, UR4 ;  /* 0x0000000400037c45 */ /* 0x001fe40008201000 */
[----:B---3--:R-:W-:-:S03]  /*0430*/  ISETP.NE.AND P0, PT, R4, RZ, PT ;  /* 0x000000ff0400720c */ /* 0x008fc60003f05270 */
[----:B------:R-:W-:Y:S01]  /*0440*/  FMUL R5, R3, UR5 ;  /* 0x0000000503057c20 */ /* 0x000fe20008400000 */
[----:B------:R-:W-:Y:S02]  /*0450*/  SHF.R.S32.HI R3, RZ, 0x1f, R7 ;  /* 0x0000001fff037819 */ /* 0x000fe40000011407 */
[----:B-----5:R-:W-:-:S03]  /*0460*/  I2FP.F32.U32 R4, UR50 ;  /* 0x0000003200047c45 */ /* 0x020fc60008201000 */
[----:B------:R-:W0:Y:S02]  /*0470*/  F2I.U32.TRUNC.NTZ R5, R5 ;  /* 0x0000000500057305 */ /* 0x000e24000020f000 */
[----:B0-----:R-:W-:-:S04]  /*0480*/  IMAD.MOV R11, RZ, RZ, -R5 ;  /* 0x000000ffff0b7224 */ /* 0x001fc800078e0a05 */
[----:B-1----:R-:W-:Y:S01]  /*0490*/  IMAD R11, R6, R11, UR4 ;  /* 0x00000004060b7e24 */ /* 0x002fe2000f8e020b */
[----:B------:R-:W-:Y:S02]  /*04a0*/  ULDC UR4, c[0x0][0x150] ;  /* 0x0000540000047ab9 */ /* 0x000fe40000000800 */
[----:B------:R-:W-:Y:S01]  /*04b0*/  FMUL R8, R4, UR4 ;  /* 0x0000000404087c20 */ /* 0x000fe20008400000 */
[----:B------:R-:W-:Y:S06]  /*04c0*/  @P0 BRA `(.L_x_3032) ;  /* 0x0000000000480947 */ /* 0x000fec0003800000 */
[----:B------:R-:W0:Y:S01]  /*04d0*/  S2UR UR5, SR_CgaCtaId ;  /* 0x00000000000579c3 */ /* 0x000e220000008800 */
[----:B------:R-:W-:Y:S01]  /*04e0*/  UMOV UR4, 0x400 ;  /* 0x0000040000047882 */ /* 0x000fe20000000000 */
[----:B------:R-:W-:Y:S01]  /*04f0*/  UMOV UR6, 0x80 ;  /* 0x0000008000067882 */ /* 0x000fe20000000000 */
[----:B------:R-:W-:Y:S01]  /*0500*/  UMOV UR9, 0x100 ;  /* 0x0000010000097882 */ /* 0x000fe20000000000 */
[----:B------:R-:W-:-:S04]  /*0510*/  UIADD3 UR6, -UR6, 0x100000, URZ ;  /* 0x0010000006067890 */ /* 0x000fc8000fffe13f */
[----:B------:R-:W-:Y:S02]  /*0520*/  USHF.L.U32 UR7, UR6, 0xb, URZ ;  /* 0x0000000b06077899 */ /* 0x000fe4000800063f */
[----:B------:R-:W-:Y:S01]  /*0530*/  USHF.L.U32 UR6, UR6, 0x1, URZ ;  /* 0x0000000106067899 */ /* 0x000fe2000800063f */
[----:B------:R-:W-:Y:S01]  /*0540*/  ELECT P0, URZ, PT ;  /* 0x00000000003f782f */ /* 0x000fe20003800000 */
[----:B0-----:R-:W-:Y:S02]  /*0550*/  ULEA UR8, UR5, UR4, 0x18 ;  /* 0x0000000405087291 */ /* 0x001fe4000f8ec03f */
[----:B------:R-:W-:-:S04]  /*0560*/  UIADD3 UR4, -UR9, 0x100000, URZ ;  /* 0x0010000009047890 */ /* 0x000fc8000fffe13f */
[----:B------:R-:W-:Y:S02]  /*0570*/  USHF.L.U32 UR5, UR4, 0xb, URZ ;  /* 0x0000000b04057899 */ /* 0x000fe4000800063f */
[----:B------:R-:W-:Y:S01]  /*0580*/  USHF.L.U32 UR4, UR4, 0x1, URZ ;  /* 0x0000000104047899 */ /* 0x000fe2000800063f */
[----:B------:R-:W0:Y:S03]  /*0590*/  FENCE.VIEW.ASYNC.S ;  /* 0x00000000000073c6 */ /* 0x000e260000000000 */
[----:B0-----:R0:W1:Y:S08]  /*05a0*/  SYNCS.EXCH.64 URZ, [UR8+0x33450], UR6 ;  /* 0x03345006083f75b2 */ /* 0x0010700008000100 */
[----:B------:R0:W3:Y:S01]  /*05b0*/  SYNCS.EXCH.64 URZ, [UR8+0x33460], UR4 ;  /* 0x03346004083f75b2 */ /* 0x0000e20008000100 */
[----:B------:R0:W0:Y:S01]  /*05c0*/  SYNCS.EXCH.64 URZ, [UR8+0x33458], UR6 ;  /* 0x03345806083f75b2 */ /* 0x0000220008000100 */
[----:B------:R0:W0:Y:S01]  /*05d0*/  SYNCS.EXCH.64 URZ, [UR8+0x33468], UR4 ;  /* 0x03346804083f75b2 */ /* 0x0000220008000100 */
[----:B------:R-:W-:Y:S01]  /*05e0*/  NOP ;  /* 0x0000000000007918 */ /* 0x000fe20000000000 */
.L_x_3032:
[----:B------:R-:W5:Y:S01]  /*05f0*/  SHFL.IDX PT, R6, R0, RZ, 0x1f ;  /* 0x00001fff00067589 */ /* 0x000f6200000e0000 */
[----:B------:R-:W-:Y:S01]  /*0600*/  LEA.HI R3, R3, R7, RZ, 0x7 ;  /* 0x0000000703037211 */ /* 0x000fe200078f38ff */
[----:B------:R-:W0:Y:S01]  /*0610*/  LDC R9, c[0x0][0x144] ;  /* 0x00005100ff097b82 */ /* 0x000e220000000800 */
[----:B------:R-:W0:Y:S01]  /*0620*/  F2I.U32.TRUNC.NTZ R8, R8 ;  /* 0x0000000800087305 */ /* 0x000e22000020f000 */
[----:B------:R-:W-:Y:S01]  /*0630*/  NOP ;  /* 0x0000000000007918 */ /* 0x000fe20000000000 */
[----:B------:R-:W-:-:S05]  /*0640*/  LOP3.LUT R3, R3, 0xffffff80, RZ, 0xc0, !PT ;  /* 0xffffff8003037812 */ /* 0x000fca00078ec0ff */
[----:B------:R-:W-:Y:S01]  /*0650*/  IMAD.IADD R3, R7, 0x1, -R3 ;  /* 0x0000000107037824 */ /* 0x000fe200078e0a03 */
[----:B------:R-:W-:-:S04]  /*0660*/  SHF.R.S32.HI R7, RZ, 0x1f, R2 ;  /* 0x0000001fff077819 */ /* 0x000fc80000011402 */
[----:B------:R-:W-:Y:S02]  /*0670*/  SHF.R.S32.HI R4, RZ, 0x1f, R3 ;  /* 0x0000001fff047819 */ /* 0x000fe40000011403 */
[----:B------:R-:W-:Y:S02]  /*0680*/  LEA.HI R7, R7, R2, RZ, 0x2 ;  /* 0x0000000207077211 */ /* 0x000fe400078f10ff */
[----:B------:R-:W-:-:S04]  /*0690*/  LEA.HI R4, R4, R3, RZ, 0x3 ;  /* 0x0000000304047211 */ /* 0x000fc800078f18ff */
[--C-:B------:R-:W-:Y:S02]  /*06a0*/  SHF.R.S32.HI R5, RZ, 0x3, R4.reuse ;  /* 0x00000003ff057819 */ /* 0x100fe40000011404 */
[----:B-----5:R-:W-:Y:S02]  /*06b0*/  ISETP.NE.AND P0, PT, R6, RZ, PT ;  /* 0x000000ff0600720c */ /* 0x020fe40003f05270 */
[----:B------:R-:W-:-:S04]  /*06c0*/  SHF.R.S32.HI R4, RZ, 0x1f, R4 ;  /* 0x0000001fff047819 */ /* 0x000fc80000011404 */
[----:B------:R-:W-:-:S04]  /*06d0*/  LEA.HI R4, R4, R5, RZ, 0x2 ;  /* 0x0000000504047211 */ /* 0x000fc800078f10ff */
[----:B------:R-:W-:-:S03]  /*06e0*/  LOP3.LUT R4, R4, 0xfffffffc, RZ, 0xc0, !PT ;  /* 0xfffffffc04047812 */ /* 0x000fc600078ec0ff */
[----:B------:R-:W-:Y:S05]  /*06f0*/  @P0 BRA `(.L_x_3033) ;  /* 0x0000000000480947 */ /* 0x000fea0003800000 */
[----:B0-----:R-:W0:Y:S01]  /*0700*/  S2UR UR5, SR_CgaCtaId ;  /* 0x00000000000579c3 */ /* 0x001e220000008800 */
        /* <DEDUP_REMOVED lines=12> */
[----:B0-----:R0:W0:Y:S08]  /*07d0*/  SYNCS.EXCH.64 URZ, [UR8+0x33470], UR6 ;  /* 0x03347006083f75b2 */ /* 0x0010300008000100 */
[----:B------:R0:W0:Y:S01]  /*07e0*/  SYNCS.EXCH.64 URZ, [UR8+0x33480], UR4 ;  /* 0x03348004083f75b2 */ /* 0x0000220008000100 */
[----:B------:R0:W0:Y:S01]  /*07f0*/  SYNCS.EXCH.64 URZ, [UR8+0x33478], UR6 ;  /* 0x03347806083f75b2 */ /* 0x0000220008000100 */
[----:B------:R0:W0:Y:S01]  /*0800*/  SYNCS.EXCH.64 URZ, [UR8+0x33488], UR4 ;  /* 0x03348804083f75b2 */ /* 0x0000220008000100 */
[----:B------:R-:W-:Y:S01]  /*0810*/  NOP ;  /* 0x0000000000007918 */ /* 0x000fe20000000000 */
.L_x_3033:
[----:B------:R-:W5:Y:S01]  /*0820*/  SHFL.IDX PT, R12, R0, RZ, 0x1f ;  /* 0x00001fff000c7589 */ /* 0x000f6200000e0000 */
[----:B------:R-:W-:Y:S01]  /*0830*/  LOP3.LUT R7, R7, 0x3ffffffc, RZ, 0xc0, !PT ;  /* 0x3ffffffc07077812 */ /* 0x000fe200078ec0ff */
[----:B------:R-:W-:Y:S01]  /*0840*/  IMAD.IADD R4, R5, 0x1, -R4 ;  /* 0x0000000105047824 */ /* 0x000fe200078e0a04 */
[----:B------:R-:W-:Y:S01]  /*0850*/  SHF.R.S32.HI R5, RZ, 0x1f, R6 ;  /* 0x0000001fff057819 */ /* 0x000fe20000011406 */
[----:B------:R-:W1:Y:S01]  /*0860*/  LDC R10, c[0x0][0x140] ;  /* 0x00005000ff0a7b82 */ /* 0x000e620000000800 */
[----:B0-----:R-:W-:Y:S01]  /*0870*/  IMAD.MOV R8, RZ, RZ, -R8 ;  /* 0x000000ffff087224 */ /* 0x001fe200078e0a08 */
[----:B------:R-:W-:Y:S01]  /*0880*/  NOP ;  /* 0x0000000000007918 */ /* 0x000fe20000000000 */
[----:B------:R-:W-:Y:S01]  /*0890*/  IMAD.IADD R7, R2, 0x1, -R7 ;  /* 0x0000000102077824 */ /* 0x000fe200078e0a07 */
[----:B------:R-:W-:Y:S01]  /*08a0*/  LEA.HI R5, R5, R6, RZ, 0x2 ;  /* 0x0000000605057211 */ /* 0x000fe200078f10ff */
[----:B------:R-:W-:Y:S02]  /*08b0*/  IMAD R9, R9, R8, UR50 ;  /* 0x0000003209097e24 */ /* 0x000fe4000f8e0208 */
[----:B------:R-:W-:Y:S01]  /*08c0*/  IMAD R7, R7, 0x4, R4 ;  /* 0x0000000407077824 */ /* 0x000fe200078e0204 */
[----:B------:R-:W-:-:S04]  /*08d0*/  LOP3.LUT R5, R5, 0x3ffffffc, RZ, 0xc0, !PT ;  /* 0x3ffffffc05057812 */ /* 0x000fc800078ec0ff */
[----:B------:R-:W-:Y:S01]  /*08e0*/  LEA.HI R2, R7, R7, RZ, 0x1 ;  /* 0x0000000707027211 */ /* 0x000fe200078f08ff */
[----:B------:R-:W-:-:S03]  /*08f0*/  IMAD.IADD R5, R6, 0x1, -R5 ;  /* 0x0000000106057824 */ /* 0x000fc600078e0a05 */
[----:B------:R-:W-:Y:S01]  /*0900*/  LOP3.LUT R2, R2, 0xfffffffe, RZ, 0xc0, !PT ;  /* 0xfffffffe02027812 */ /* 0x000fe200078ec0ff */
[----:B------:R-:W-:Y:S01]  /*0910*/  IMAD R5, R5, 0x4, R4 ;  /* 0x0000000405057824 */ /* 0x000fe200078e0204 */
[----:B-----5:R-:W-:-:S03]  /*0920*/  ISETP.NE.AND P0, PT, R12, RZ, PT ;  /* 0x000000ff0c00720c */ /* 0x020fc60003f05270 */
[----:B------:R-:W-:-:S05]  /*0930*/  IMAD.IADD R2, R7, 0x1, -R2 ;  /* 0x0000000107027824 */ /* 0x000fca00078e0a02 */
[----:B------:R-:W-:Y:S02]  /*0940*/  ISETP.NE.AND P5, PT, R2, R9, PT ;  /* 0x000000090200720c */ /* 0x000fe40003fa5270 */
[----:B------:R-:W-:-:S04]  /*0950*/  LEA.HI R2, R5, R5, RZ, 0x1 ;  /* 0x0000000505027211 */ /* 0x000fc800078f08ff */
[----:B------:R-:W-:Y:S01]  /*0960*/  LOP3.LUT R2, R2, 0xfffffffe, RZ, 0xc0, !PT ;  /* 0xfffffffe02027812 */ /* 0x000fe200078ec0ff */
[----:B------:R-:W-:Y:S06]  /*0970*/  @P0 BRA `(.L_x_3034) ;  /* 0x0000000000480947 */ /* 0x000fec0003800000 */
[----:B------:R-:W0:Y:S01]  /*0980*/  S2UR UR5, SR_CgaCtaId ;  /* 0x00000000000579c3 */ /* 0x000e220000008800 */
        /* <DEDUP_REMOVED lines=17> */
.L_x_3034:
[----:B------:R-:W5:Y:S01]  /*0aa0*/  SHFL.IDX PT, R6, R0, RZ, 0x1f ;  /* 0x00001fff00067589 */ /* 0x000f6200000e0000 */
[----:B------:R-:W-:Y:S01]  /*0ab0*/  IMAD.IADD R2, R5, 0x1, -R2 ;  /* 0x0000000105027824 */ /* 0x000fe200078e0a02 */
[----:B------:R-:W-:Y:S01]  /*0ac0*/  LOP3.LUT P0, RZ, R3, 0x7, RZ, 0xc0, !PT ;  /* 0x0000000703ff7812 */ /* 0x000fe2000780c0ff */
[----:B------:R-:W-:Y:S01]  /*0ad0*/  IMAD.SHL.U32 R4, R5, 0x4, RZ ;  /* 0x0000000405047824 */ /* 0x000fe200078e00ff */
[----:B-1----:R-:W-:Y:S01]  /*0ae0*/  ISETP.EQ.U32.AND P1, PT, R10, 0x1, PT ;  /* 0x000000010a00780c */ /* 0x002fe20003f22070 */
[----:B------:R-:W-:Y:S01]  /*0af0*/  IMAD.SHL.U32 R16, R7, 0x4, RZ ;  /* 0x0000000407107824 */ /* 0x000fe200078e00ff */
[----:B------:R-:W-:Y:S01]  /*0b00*/  ISETP.NE.AND P2, PT, R2, R9, PT ;  /* 0x000000090200720c */ /* 0x000fe20003f45270 */
[----:B------:R-:W-:Y:S01]  /*0b10*/  NOP ;  /* 0x0000000000007918 */ /* 0x000fe20000000000 */
[----:B------:R-:W-:Y:S02]  /*0b20*/  LOP3.LUT R8, R5, 0xc, R4, 0x78, !PT ;  /* 0x0000000c05087812 */ /* 0x000fe400078e7804 */
[----:B------:R-:W-:-:S03]  /*0b30*/  LOP3.LUT R16, R7, 0xc, R16, 0x78, !PT ;  /* 0x0000000c07107812 */ /* 0x000fc600078e7810 */
[----:B------:R1:W-:Y:S01]  /*0b40*/  STL [R1+0x18], R8 ;  /* 0x0000180801007387 */ /* 0x0003e20000100800 */
[C---:B------:R-:W-:Y:S02]  /*0b50*/  @P5 LEA.HI R2, R16.reuse, R16, RZ, 0x1 ;  /* 0x0000001010025211 */ /* 0x040fe400078f08ff */
[----:B------:R-:W-:Y:S02]  /*0b60*/  ISETP.LT.U32.AND P4, PT, R16, 0x2, !P0 ;  /* 0x000000021000780c */ /* 0x000fe40004781070 */
[----:B------:R-:W-:Y:S02]  /*0b70*/  @P5 SHF.R.S32.HI R2, RZ, 0x1, R2 ;  /* 0x00000001ff025819 */ /* 0x000fe40000011402 */
[----:B------:R-:W-:Y:S02]  /*0b80*/  @P2 LEA.HI R3, R8, R8, RZ, 0x1 ;  /* 0x0000000808032211 */ /* 0x000fe400078f08ff */
[----:B------:R-:W-:Y:S01]  /*0b90*/  @P5 ISETP.NE.AND P6, PT, R2, R11, PT ;  /* 0x0000000b0200520c */ /* 0x000fe20003fc5270 */
[----:B------:R-:W-:Y:S01]  /*0ba0*/  IMAD.MOV.U32 R2, RZ, RZ, 0x1 ;  /* 0x00000001ff027424 */ /* 0x000fe200078e00ff */
[----:B-----5:R-:W-:-:S02]  /*0bb0*/  ISETP.NE.AND P3, PT, R6, RZ, PT ;  /* 0x000000ff0600720c */ /* 0x020fc40003f65270 */
[----:B------:R-:W-:Y:S02]  /*0bc0*/  @P2 SHF.R.S32.HI R4, RZ, 0x1, R3 ;  /* 0x00000001ff042819 */ /* 0x000fe40000011403 */
[----:B------:R-:W-:Y:S02]  /*0bd0*/  SEL R3, RZ, 0x1, !P4 ;  /* 0x00000001ff037807 */ /* 0x000fe40006000000 */
[----:B------:R-:W-:Y:S02]  /*0be0*/  @P5 SEL R2, RZ, 0x1, P6 ;  /* 0x00000001ff025807 */ /* 0x000fe40003000000 */
[----:B------:R-:W-:Y:S01]  /*0bf0*/  @P2 ISETP.NE.AND P4, PT, R4, R11, PT ;  /* 0x0000000b0400220c */ /* 0x000fe20003f85270 */
[----:B------:R-:W-:Y:S01]  /*0c00*/  IMAD.MOV.U32 R4, RZ, RZ, 0x1 ;  /* 0x00000001ff047424 */ /* 0x000fe200078e00ff */
[----:B------:R-:W-:Y:S02]  /*0c10*/  ISETP.LT.U32.AND P0, PT, R8, 0x2, !P0 ;  /* 0x000000020800780c */ /* 0x000fe40004701070 */
[----:B------:R-:W-:-:S02]  /*0c20*/  LOP3.LUT R2, R2, R3, RZ, 0xc0, !PT ;  /* 0x0000000302027212 */ /* 0x000fc400078ec0ff */
[----:B------:R-:W-:Y:S02]  /*0c30*/  SEL R3, RZ, 0x1, !P0 ;  /* 0x00000001ff037807 */ /* 0x000fe40004000000 */
[----:B------:R-:W-:Y:S01]  /*0c40*/  @P2 SEL R4, RZ, 0x1, P4 ;  /* 0x00000001ff042807 */ /* 0x000fe20002000000 */
[----:B-1----:R-:W-:Y:S06]  /*0c50*/  @P3 BRA `(.L_x_3035) ;  /* 0x0000000000483947 */ /* 0x002fec0003800000 */
        /* <DEDUP_REMOVED lines=17> */
[----:B-1----:R-:W-:Y:S01]  /*0d70*/  NOP ;  /* 0x0000000000007918 */ /* 0x002fe20000000000 */
.L_x_3035:
[----:B------:R-:W-:Y:S01]  /*0d80*/  LOP3.LUT R3, R4, R3, RZ, 0xc0, !PT ;  /* 0x0000000304037212 */ /* 0x000fe200078ec0ff */
[----:B------:R-:W-:-:S04]  /*0d90*/  NOP ;  /* 0x0000000000007918 */ /* 0x000fc80000000000 */
[----:B------:R1:W-:Y:S01]  /*0da0*/  STL [R1+0x14], R3 ;  /* 0x0000140301007387 */ /* 0x0003e20000100800 */
[----:B------:R-:W-:Y:S05]  /*0db0*/  @!P1 BRA `(.L_x_3036) ;  /* 0x0000000000089947 */ /* 0x000fea0003800000 */
[----:B0-234-:R-:W-:Y:S01]  /*0dc0*/  UCGABAR_ARV ;  /* 0x00000000000079c7 */ /* 0x01dfe20008000000 */
[----:B------:R-:W-:Y:S05]  /*0dd0*/  BRA `(.L_x_3037) ;  /* 0x0000000000047947 */ /* 0x000fea0003800000 */
.L_x_3036:
[----:B0-234-:R-:W-:Y:S01]  /*0de0*/  NOP ;  /* 0x0000000000007918 */ /* 0x01dfe20000000000 */
.L_x_3037:
[----:B------:R-:W-:Y:S05]  /*0df0*/  @!P1 BRA `(.L_x_3038) ;  /* 0x00000000000c9947 */ /* 0x000fea0003800000 */
[----:B------:R-:W-:Y:S01]  /*0e00*/  UCGABAR_WAIT ;  /* 0x0000000000007dc7 */ /* 0x000fe20008000000 */
[----:B------:R-:W-:Y:S01]  /*0e10*/  CCTL.IVALL ;  /* 0x00000000ff00798f */ /* 0x000fe20002000000 */
[----:B------:R-:W-:Y:S05]  /*0e20*/  BRA `(.L_x_3039) ;  /* 0x0000000000047947 */ /* 0x000fea0003800000 */
.L_x_3038:
[----:B------:R-:W-:Y:S06]  /*0e30*/  BAR.SYNC.DEFER_BLOCKING 0x0 ;  /* 0x0000000000007b1d */ /* 0x000fec0000010000 */
.L_x_3039:
[----:B------:R-:W-:Y:S01]  /*0e40*/  PLOP3.LUT P0, PT, PT, PT, UP0, 0x80, 0x0 ;  /* 0x000000000000781c */ /* 0x000fe20003f0f008 */
[----:B------:R-:W-:Y:S01]  /*0e50*/  UMOV UR38, 0x1 ;  /* 0x0000000100267882 */ /* 0x000fe20000000000 */
[----:B------:R-:W-:Y:S01]  /*0e60*/  ULDC.64 UR48, c[0x0][0x208] ;  /* 0x0000820000307ab9 */ /* 0x000fe20000000a00 */
[----:B------:R-:W-:-:S10]  /*0e70*/  USEL UR38, UR38, 0x2, !UP0 ;  /* 0x0000000226267887 */ /* 0x000fd4000c000000 */
[----:B------:R-:W-:Y:S05]  /*0e80*/  @!P0 BRA `(.L_x_3040) ;  /* 0x0000009800a08947 */ /* 0x000fea0003800000 */
.L_x_3041:
[----:B------:R-:W-:-:S08]  /*0e90*/  NOP ;  /* 0x0000000000007918 */ /* 0x000fd00000000000 */
[----:B------:R-:W0:Y:S02]  /*0ea0*/  USETMAXREG.TRY_ALLOC.CTAPOOL UP0, 0xf0 ;  /* 0x000000f0000079c8 */ /* 0x000e240008000600 */
[----:B0-----:R-:W-:-:S13]  /*0eb0*/  PLOP3.LUT P0, PT, PT, PT, UP0, 0x80, 0x0 ;  /* 0x000000000000781c */ /* 0x001fda0003f0f008 */
[----:B------:R-:W-:Y:S05]  /*0ec0*/  @!P0 BRA `(.L_x_3041) ;  /* 0xfffffffc00f08947 */ /* 0x000fea000383ffff */
[----:B-1----:R-:W0:Y:S01]  /*0ed0*/  S2R R3, SR_TID.X ;  /* 0x0000000000037919 */ /* 0x002e220000002100 */
        /* <DEDUP_REMOVED lines=23> */
[----:B------:R-:W-:Y:S02]  /*1050*/  LOP3.LUT R13, R7, 0xfffffffc, RZ, 0xc0, !PT ;  /* 0xfffffffc070d7812 */ /* 0x000fe400078ec0ff */
[----:B------:R-:W-:Y:S02]  /*1060*/  SHF.R.S32.HI R5, RZ, 0x1f, R220 ;  /* 0x0000001fff057819 */ /* 0x000fe400000114dc */
[----:B------:R-:W-:Y:S01]  /*1070*/  LOP3.LUT R7, R4, 0x3fffff0, RZ, 0xc0, !PT ;  /* 0x03fffff004077812 */ /* 0x000fe200078ec0ff */
[C---:B------:R-:W-:Y:S01]  /*1080*/  IMAD.IADD R13, R22.reuse, 0x1, -R13 ;  /* 0x00000001160d7824 */ /* 0x040fe200078e0a0d */
[----:B------:R-:W-:Y:S02]  /*1090*/  LEA.HI R3, R5, R220, RZ, 0x2 ;  /* 0x000000dc05037211 */ /* 0x000fe400078f10ff */
[----:B------:R-:W-:Y:S01]  /*10a0*/  SHF.R.S32.HI R221, RZ, 0x7, R0 ;  /* 0x00000007ffdd7819 */ /* 0x000fe20000011400 */
[----:B------:R-:W-:Y:S01]  /*10b0*/  IMAD.IADD R7, R22, 0x1, -R7 ;  /* 0x0000000116077824 */ /* 0x000fe200078e0a07 */
[----:B------:R-:W-:-:S02]  /*10c0*/  SHF.R.S32.HI R8, RZ, 0x2, R3 ;  /* 0x00000002ff087819 */ /* 0x000fc40000011403 */
[----:B------:R-:W-:Y:S02]  /*10d0*/  SHF.R.S32.HI R11, RZ, 0x1f, R3 ;  /* 0x0000001fff0b7819 */ /* 0x000fe40000011403 */
[----:B------:R-:W-:Y:S02]  /*10e0*/  LOP3.LUT R6, R6, 0xfffffc00, RZ, 0xc0, !PT ;  /* 0xfffffc0006067812 */ /* 0x000fe400078ec0ff */
[----:B------:R-:W-:Y:S02]  /*10f0*/  LEA.HI R11, R11, R8, RZ, 0x3 ;  /* 0x000000080b0b7211 */ /* 0x000fe400078f18ff */
[----:B------:R-:W-:Y:S01]  /*1100*/  LOP3.LUT R15, R23, 0xfffffff8, RZ, 0xc0, !PT ;  /* 0xfffffff8170f7812 */ /* 0x000fe200078ec0ff */
[----:B------:R-:W-:Y:S01]  /*1110*/  IMAD R7, R7, 0x40, R6 ;  /* 0x0000004007077824 */ /* 0x000fe200078e0206 */
[----:B------:R-:W-:Y:S02]  /*1120*/  SHF.R.S32.HI R9, RZ, 0x4, R4 ;  /* 0x00000004ff097819 */ /* 0x000fe40000011404 */
[----:B------:R-:W-:Y:S01]  /*1130*/  LOP3.LUT R11, R11, 0xfffffff8, RZ, 0xc0, !PT ;  /* 0xfffffff80b0b7812 */ /* 0x000fe200078ec0ff */
[----:B------:R-:W-:Y:S01]  /*1140*/  IMAD.IADD R22, R22, 0x1, -R15 ;  /* 0x0000000116167824 */ /* 0x000fe200078e0a0f */
[----:B------:R-:W-:-:S02]  /*1150*/  LEA.HI R0, R0, R221, RZ, 0x1 ;  /* 0x000000dd00007211 */ /* 0x000fc400078f08ff */
[----:B------:R-:W-:Y:S01]  /*1160*/  LEA.HI R5, R5, R220, RZ, 0x5 ;  /* 0x000000dc05057211 */ /* 0x000fe200078f28ff */
[----:B------:R-:W-:Y:S01]  /*1170*/  IMAD.IADD R8, R8, 0x1, -R11 ;  /* 0x0000000108087824 */ /* 0x000fe200078e0a0b */
[----:B------:R-:W-:Y:S01]  /*1180*/  LEA.HI R4, R4, R9, RZ, 0x1 ;  /* 0x0000000904047211 */ /* 0x000fe200078f08ff */
[----:B------:R-:W-:Y:S01]  /*1190*/  IMAD.SHL.U32 R17, R22, 0x8, RZ ;  /* 0x0000000816117824 */ /* 0x000fe200078e00ff */
[----:B------:R-:W-:Y:S02]  /*11a0*/  LEA.HI R6, R13, R13, RZ, 0x1 ;  /* 0x0000000d0d067211 */ /* 0x000fe400078f08ff */
[----:B------:R-:W-:Y:S01]  /*11b0*/  LOP3.LUT R0, R0, 0x3fffffe, RZ, 0xc0, !PT ;  /* 0x03fffffe00007812 */ /* 0x000fe200078ec0ff */
[C---:B------:R-:W-:Y:S01]  /*11c0*/  VIADD R19, R17.reuse, 0x40 ;  /* 0x0000004011137836 */ /* 0x040fe20000000000 */
[----:B------:R-:W-:Y:S01]  /*11d0*/  SHF.R.S32.HI R5, RZ, 0x5, R5 ;  /* 0x00000005ff057819 */ /* 0x000fe20000011405 */
[----:B------:R-:W-:Y:S01]  /*11e0*/  VIADD R18, R17, 0x80 ;  /* 0x0000008011127836 */ /* 0x000fe20000000000 */
[----:B------:R-:W-:Y:S01]  /*11f0*/  LOP3.LUT R4, R4, 0x1ffffffe, RZ, 0xc0, !PT ;  /* 0x1ffffffe04047812 */ /* 0x000fe200078ec0ff */
[----:B------:R-:W-:Y:S01]  /*1200*/  IMAD.IADD R0, R221, 0x1, -R0 ;  /* 0x00000001dd007824 */ /* 0x000fe200078e0a00 */
[----:B------:R-:W-:Y:S01]  /*1210*/  LOP3.LUT R3, R3, 0x7ffffffc, RZ, 0xc0, !PT ;  /* 0x7ffffffc03037812 */ /* 0x000fe200078ec0ff */
[----:B------:R-:W-:Y:S01]  /*1220*/  IMAD R5, R5, 0x10, R8 ;  /* 0x0000001005057824 */ /* 0x000fe200078e0208 */
[----:B------:R-:W-:Y:S01]  /*1230*/  LOP3.LUT R6, R6, 0x1ffffffe, RZ, 0xc0, !PT ;  /* 0x1ffffffe06067812 */ /* 0x000fe200078ec0ff */
[----:B------:R-:W-:Y:S01]  /*1240*/  IMAD.IADD R4, R9, 0x1, -R4 ;  /* 0x0000000109047824 */ /* 0x000fe200078e0a04 */
[----:B------:R-:W-:Y:S01]  /*1250*/  SHF.R.S32.HI R23, RZ, 0x3, R23 ;  /* 0x00000003ff177819 */ /* 0x000fe20000011417 */
[----:B------:R-:W-:Y:S01]  /*1260*/  IMAD.IADD R3, R220, 0x1, -R3 ;  /* 0x00000001dc037824 */ /* 0x000fe200078e0a03 */
[----:B------:R-:W-:Y:S01]  /*1270*/  SHF.R.S32.HI R227, RZ, 0x1f, R19 ;  /* 0x0000001fffe37819 */ /* 0x000fe20000011413 */
[----:B------:R-:W-:Y:S01]  /*1280*/  IMAD.IADD R223, R13, 0x1, -R6 ;  /* 0x000000010ddf7824 */ /* 0x000fe200078e0a06 */
[----:B------:R-:W-:Y:S01]  /*1290*/  SHF.R.S32.HI R226, RZ, 0x1f, R18 ;  /* 0x0000001fffe27819 */ /* 0x000fe20000011412 */
[----:B------:R-:W-:-:S02]  /*12a0*/  IMAD R222, R0, 0x40, R5 ;  /* 0x0000004000de7824 */ /* 0x000fc400078e0205 */
[----:B------:R-:W-:Y:S02]  /*12b0*/  IMAD R224, R4, 0x8, R7 ;  /* 0x0000000804e07824 */ /* 0x000fe400078e0207 */
[----:B------:R-:W-:Y:S02]  /*12c0*/  IMAD R225, R3, R10, 0xa0 ;  /* 0x000000a003e17424 */ /* 0x000fe400078e020a */
[----:B------:R-:W-:-:S07]  /*12d0*/  IMAD R223, R223, 0x8, R222 ;  /* 0x00000008dfdf7824 */ /* 0x000fce00078e02de */
.L_x_3074:
        /* <DEDUP_REMOVED lines=107> */
.L_x_3042:
[----:B------:R-:W-:Y:S01]  /*1990*/  ULOP3.LUT UR4, UR45, 0x1, URZ, 0xc0, !UPT ;  /* 0x000000012d047892 */ /* 0x000fe2000f8ec03f */
[----:B------:R-:W-:-:S05]  /*19a0*/  IMAD.U32 R3, RZ, RZ, UR46 ;  /* 0x0000002eff037e24 */ /* 0x000fca000f8e00ff */
[----:B------:R-:W-:Y:S01]  /*19b0*/  IMAD.U32 R0, RZ, RZ, UR4 ;  /* 0x00000004ff007e24 */ /* 0x000fe2000f8e00ff */
[----:B------:R-:W-:-:S04]  /*19c0*/  ISETP.NE.AND P0, PT, R3, 0x3, PT ;  /* 0x000000030300780c */ /* 0x000fc80003f05270 */
[----:B------:R-:W-:-:S04]  /*19d0*/  SHF.L.U32 R0, R0, 0x1f, RZ ;  /* 0x0000001f00007819 */ /* 0x000fc800000006ff */
[----:B------:R-:W0:Y:S02]  /*19e0*/  SYNCS.PHASECHK.TRANS64.TRYWAIT P1, [UR39+0x33400], R0 ;  /* 0x03340000ff0075a7 */ /* 0x000e240008020167 */
[----:B0-----:R-:W-:Y:S05]  /*19f0*/  @!P1 BRA `(.L_x_3043) ;  /* 0x000000d400749947 */ /* 0x001fea0003800000 */
.L_x_3144:
[----:B------:R-:W-:Y:S05]  /*1a00*/  @!P0 BRA `(.L_x_3044) ;  /* 0x0000000000048947 */ /* 0x000fea0003800000 */
[----:B------:R-:W-:Y:S01]  /*1a10*/  BPT.TRAP 0x1 ;  /* 0x000000040000795c */ /* 0x000fe20000300000 */
.L_x_3044:
[----:B0-----:R-:W-:Y:S02]  /*1a20*/  IMAD.U32 R3, RZ, RZ, UR52 ;  /* 0x00000034ff037e24 */ /* 0x001fe4000f8e00ff */
[----:B------:R-:W-:-:S03]  /*1a30*/  IMAD.U32 R0, RZ, RZ, UR44 ;  /* 0x0000002cff007e24 */ /* 0x000fc6000f8e00ff */
[----:B------:R-:W-:Y:S02]  /*1a40*/  LEA R3, R3, UR39, 0x3 ;  /* 0x0000002703037c11 */ /* 0x000fe4000f8e18ff */
[----:B------:R-:W-:-:S04]  /*1a50*/  SHF.L.U32 R0, R0, 0x1f, RZ ;  /* 0x0000001f00007819 */ /* 0x000fc800000006ff */
[----:B------:R0:W1:Y:S01]  /*1a60*/  SYNCS.PHASECHK.TRANS64.TRYWAIT P1, [R3+URZ+0x33430], R0 ;  /* 0x03343000030075a7 */ /* 0x000062000802017f */
[----:B------:R-:W-:Y:S05]  /*1a70*/  @!P0 BRA `(.L_x_3045) ;  /* 0x0000000000048947 */ /* 0x000fea0003800000 */
[----:B------:R-:W-:Y:S01]  /*1a80*/  BPT.TRAP 0x1 ;  /* 0x000000040000795c */ /* 0x000fe20000300000 */
.L_x_3045:
[----:B-1----:R-:W-:Y:S05]  /*1a90*/  @P1 BRA `(.L_x_3046) ;  /* 0x0000000000081947 */ /* 0x002fea0003800000 */
[----:B------:R-:W1:Y:S02]  /*1aa0*/  SYNCS.PHASECHK.TRANS64.TRYWAIT P1, [R3+URZ+0x33430], R0 ;  /* 0x03343000030075a7 */ /* 0x000e64000802017f */
[----:B-1----:R-:W-:Y:S05]  /*1ab0*/  @!P1 BRA `(.L_x_3047) ;  /* 0x000000d4005c9947 */ /* 0x002fea0003800000 */
.L_x_3046:
[----:B------:R-:W-:Y:S05]  /*1ac0*/  WARPSYNC.ALL ;  /* 0x0000000000007948 */ /* 0x000fea0003800000 */
[----:B------:R-:W-:Y:S01]  /*1ad0*/  UIADD3 UR4, UR39, 0x24200, URZ ;  /* 0x0002420027047890 */ /* 0x000fe2000fffe03f */
[----:B------:R-:W-:Y:S01]  /*1ae0*/  WARPGROUP.ARRIVE ;  /* 0x00000000000079c5 */ /* 0x000fe20000000000 */
[----:B------:R-:W-:Y:S02]  /*1af0*/  ULOP3.LUT UR28, UR47, 0x10000, URZ, 0xfc, !UPT ;  /* 0x000100002f1c7892 */ /* 0x000fe4000f8efc3f */
[----:B------:R-:W-:Y:S01]  /*1b00*/  USHF.R.U32.HI UR4, URZ, 0x4, UR4 ;  /* 0x000000043f047899 */ /* 0x000fe20008011604 */
[----:B------:R-:W-:Y:S01]  /*1b10*/  UMOV UR25, 0x80000020 ;  /* 0x8000002000197882 */ /* 0x000fe20000000000 */
[----:B------:R-:W-:-:S02]  /*1b20*/  UMOV UR27, 0x80000020 ;  /* 0x80000020001b7882 */ /* 0x000fc40000000000 */
[----:B------:R-:W-:Y:S01]  /*1b30*/  ULOP3.LUT UR4, UR4, 0x3fff, URZ, 0xc0, !UPT ;  /* 0x00003fff04047892 */ /* 0x000fe2000f8ec03f */
[----:B------:R-:W-:Y:S01]  /*1b40*/  UMOV UR24, UR28 ;  /* 0x0000001c00187c82 */ /* 0x000fe20008000000 */
[----:B------:R-:W-:Y:S02]  /*1b50*/  UMOV UR5, UR25 ;  /* 0x0000001900057c82 */ /* 0x000fe40008000000 */
[----:B------:R-:W-:Y:S01]  /*1b60*/  ULOP3.LUT UR47, UR4, 0x10000, URZ, 0xfc, !UPT ;  /* 0x00010000042f7892 */ /* 0x000fe2000f8efc3f */
[----:B------:R-:W-:Y:S02]  /*1b70*/  UMOV UR7, 0x80000020 ;  /* 0x8000002000077882 */ /* 0x000fe40000000000 */
[----:B------:R-:W-:Y:S01]  /*1b80*/  UMOV UR4, UR24 ;  /* 0x0000001800047c82 */ /* 0x000fe20008000000 */
[----:B------:R-:W-:Y:S01]  /*1b90*/  UIMAD UR30, UR52, 0x780, UR47 ;  /* 0x00000780341e78a4 */ /* 0x000fe2000f8e022f */
[----:B------:R-:W-:Y:S01]  /*1ba0*/  UMOV UR11, 0x80000020 ;  /* 0x80000020000b7882 */ /* 0x000fe20000000000 */
[----:B------:R-:W-:-:S02]  /*1bb0*/  UMOV UR15, 0x80000020 ;  /* 0x80000020000f7882 */ /* 0x000fc40000000000 */
[----:B------:R-:W-:Y:S02]  /*1bc0*/  UIADD3 UR6, UR30, 0x80, URZ ;  /* 0x000000801e067890 */ /* 0x000fe4000fffe03f */
[----:B------:R-:W-:Y:S02]  /*1bd0*/  UIADD3 UR8, UR30, 0x100, URZ ;  /* 0x000001001e087890 */ /* 0x000fe4000fffe03f */
[----:B------:R-:W-:Y:S01]  /*1be0*/  UMOV UR26, UR30 ;  /* 0x0000001e001a7c82 */ /* 0x000fe20008000000 */
[----:B------:R-:W-:Y:S01]  /*1bf0*/  UIADD3 UR9, UR30, 0x180, URZ ;  /* 0x000001801e097890 */ /* 0x000fe2000fffe03f */
[----:B------:R-:W-:Y:S01]  /*1c00*/  QGMMA.64x32x32.F32.E4M3.E4M3 R88, gdesc[UR24], RZ, !UPT, gsb0 ;  /* 0x00600000185879f3 */ /* 0x000fe2000c0008ff */
[----:B------:R-:W-:Y:S01]  /*1c10*/  UMOV UR26, UR6 ;  /* 0x00000006001a7c82 */ /* 0x000fe20008000000 */
[----:B------:R-:W-:Y:S01]  /*1c20*/  UMOV UR27, 0x80000020 ;  /* 0x80000020001b7882 */ /* 0x000fe20000000000 */
[----:B------:R-:W-:Y:S01]  /*1c30*/  UMOV UR6, UR8 ;  /* 0x0000000800067c82 */ /* 0x000fe20008000000 */
[----:B------:R-:W-:-:S02]  /*1c40*/  UIADD3 UR10, UR30, 0x200, URZ ;  /* 0x000002001e0a7890 */ /* 0x000fc4000fffe03f */
[----:B------:R-:W-:Y:S02]  /*1c50*/  UIADD3 UR12, UR30, 0x102, URZ ;  /* 0x000001021e0c7890 */ /* 0x000fe4000fffe03f */
[----:B------:R-:W-:Y:S02]  /*1c60*/  UIADD3 UR13, UR30, 0x182, URZ ;  /* 0x000001821e0d7890 */ /* 0x000fe4000fffe03f */
[----:B------:R-:W-:Y:S02]  /*1c70*/  UIADD3 UR14, UR30, 0x202, URZ ;  /* 0x000002021e0e7890 */ /* 0x000fe4000fffe03f */
[----:B------:R-:W-:Y:S01]  /*1c80*/  UIADD3 UR18, UR30, 0x382, URZ ;  /* 0x000003821e127890 */ /* 0x000fe2000fffe03f */
[----:B------:R-:W-:Y:S01]  /*1c90*/  UMOV UR19, 0x80000020 ;  /* 0x8000002000137882 */ /* 0x000fe20000000000 */
[----:B------:R-:W-:Y:S01]  /*1ca0*/  UIADD3 UR22, UR30, 0x600, URZ ;  /* 0x000006001e167890 */ /* 0x000fe2000fffe03f */
[----:B------:R-:W-:Y:S01]  /*1cb0*/  UMOV UR23, 0x80000020 ;  /* 0x8000002000177882 */ /* 0x000fe20000000000 */
[----:B------:R-:W-:Y:S01]  /*1cc0*/  UMOV UR31, 0x80000020 ;  /* 0x80000020001f7882 */ /* 0x000fe20000000000 */
[----:B------:R-:W-:-:S02]  /*1cd0*/  WARPGROUP.DEPBAR.LE gsb0, 0x0 ;  /* 0x00008000000079c5 */ /* 0x000fc40000010000 */
[----:B------:R-:W-:-:S06]  /*1ce0*/  WARPGROUP.ARRIVE ;  /* 0x00000000000079c5 */ /* 0x000fcc0000000000 */
[----:B------:R-:W-:Y:S01]  /*1cf0*/  QGMMA.64x32x32.F32.E4M3.E4M3 R72, gdesc[UR24], RZ, !UPT, gsb0 ;  /* 0x00600000184879f3 */ /* 0x000fe2000c0008ff */
[----:B------:R-:W-:Y:S01]  /*1d00*/  UMOV UR26, UR9 ;  /* 0x00000009001a7c82 */ /* 0x000fe20008000000 */
[----:B------:R-:W-:Y:S01]  /*1d10*/  UMOV UR27, 0x80000020 ;  /* 0x80000020001b7882 */ /* 0x000fe20000000000 */
[----:B------:R-:W-:Y:S02]  /*1d20*/  WARPGROUP.DEPBAR.LE gsb0, 0x0 ;  /* 0x00008000000079c5 */ /* 0x000fe40000010000 */
[----:B------:R-:W-:-:S06]  /*1d30*/  WARPGROUP.ARRIVE ;  /* 0x00000000000079c5 */ /* 0x000fcc0000000000 */
[----:B------:R-:W-:Y:S01]  /*1d40*/  QGMMA.64x32x32.F32.E4M3.E4M3 R56, gdesc[UR4], RZ, !UPT, gsb0 ;  /* 0x00600000043879f3 */ /* 0x000fe2000c0008ff */
[----:B------:R-:W-:Y:S02]  /*1d50*/  UIADD3 UR4, UR28, 0x2, URZ ;  /* 0x000000021c047890 */ /* 0x000fe4000fffe03f */
[----:B------:R-:W-:Y:S01]  /*1d60*/  UIADD3 UR6, UR30, 0x2, URZ ;  /* 0x000000021e067890 */ /* 0x000fe2000fffe03f */
[----:B------:R-:W-:Y:S01]  /*1d70*/  UMOV UR5, 0x80000020 ;  /* 0x8000002000057882 */ /* 0x000fe20000000000 */
[----:B------:R-:W-:Y:S01]  /*1d80*/  UMOV UR7, 0x80000020 ;  /* 0x8000002000077882 */ /* 0x000fe20000000000 */
[----:B------:R-:W-:Y:S02]  /*1d90*/  UMOV UR9, UR5 ;  /* 0x0000000500097c82 */ /* 0x000fe40008000000 */
[----:B------:R-:W-:Y:S01]  /*1da0*/  UMOV UR8, UR4 ;  /* 0x0000000400087c82 */ /* 0x000fe20008000000 */
        /* <DEDUP_REMOVED lines=12> */
[----:B------:R-:W-:Y:S01]  /*1e70*/  UMOV UR6, UR10 ;  /* 0x0000000a00067c82 */ /* 0x000fe20008000000 */
[----:B------:R-:W-:Y:S01]  /*1e80*/  UMOV UR7, 0x80000020 ;  /* 0x8000002000077882 */ /* 0x000fe20000000000 */
[----:B------:R-:W-:Y:S01]  /*1e90*/  UMOV UR10, UR12 ;  /* 0x0000000c000a7c82 */ /* 0x000fe20008000000 */
        /* <DEDUP_REMOVED lines=121> */
[----:B------:R-:W-:-:S03]  /*2630*/  UIADD3 UR6, UR30, 0x702, URZ ;  /* 0x000007021e067890 */ /* 0x000fc6000fffe03f */
        /* <DEDUP_REMOVED lines=18> */
[----:B------:R-:W-:Y:S05]  /*2760*/  @!P0 BRA `(.L_x_3048) ;  /* 0x0000000000048947 */ /* 0x000fea0003800000 */
[----:B------:R-:W-:Y:S01]  /*2770*/  BPT.TRAP 0x1 ;  /* 0x000000040000795c */ /* 0x000fe20000300000 */
.L_x_3048:
[----:B01----:R-:W-:Y:S01]  /*2780*/  VIADD R0, R225, UR51 ;  /* 0x00000033e1007c36 */ /* 0x003fe20008000000 */
[----:B------:R-:W-:Y:S01]  /*2790*/  P2R R105, PR, RZ, 0x1 ;  /* 0x00000001ff697803 */ /* 0x000fe20000000000 */
[----:B------:R-:W-:Y:S01]  /*27a0*/  IMAD.U32 R5, RZ, RZ, UR50 ;  /* 0x00000032ff057e24 */ /* 0x000fe2000f8e00ff */
[----:B------:R-:W-:-:S03]  /*27b0*/  UISETP.GE.AND UP0, UPT, UR51, 0xa1, UPT ;  /* 0x000000a13300788c */ /* 0x000fc6000bf06270 */
[----:B------:R-:W-:-:S05]  /*27c0*/  IMAD R4, R5, -0xa0, R0 ;  /* 0xffffff6005047824 */ /* 0x000fca00078e0200 */
[C---:B------:R-:W-:Y:S02]  /*27d0*/  ISETP.GT.AND P6, PT, R4.reuse, RZ, PT ;  /* 0x000000ff0400720c */ /* 0x040fe40003fc4270 */
[C---:B------:R-:W-:Y:S02]  /*27e0*/  ISETP.GT.AND P5, PT, R4.reuse, 0x1, PT ;  /* 0x000000010400780c */ /* 0x040fe40003fa4270 */
[----:B------:R-:W-:Y:S02]  /*27f0*/  ISETP.GT.AND P4, PT, R4, 0x8, PT ;  /* 0x000000080400780c */ /* 0x000fe40003f84270 */
[----:B------:R-:W-:Y:S02]  /*2800*/  FSEL R88, R88, -INF , P6 ;  /* 0xff80000058587808 */ /* 0x000fe40003000000 */
[----:B------:R-:W-:Y:S01]  /*2810*/  FSEL R6, R89, -INF , P5 ;  /* 0xff80000059067808 */ /* 0x000fe20002800000 */
[----:B------:R-:W-:Y:S01]  /*2820*/  IMAD.U32 R89, RZ, RZ, UR40 ;  /* 0x00000028ff597e24 */ /* 0x000fe2000f8e00ff */
        /* <DEDUP_REMOVED lines=128> */
[----:B------:R-:W-:Y:S02]  /*3030*/  FSEL R29, R29, -INF , P2 ;  /* 0xff8000001d1d7808 */ /* 0x000fe40001000000 */
[----:B------:R-:W-:Y:S02]  /*3040*/  FMNMX.FTZ R0, R28, R7, !PT ;  /* 0x000000071c007209 */ /* 0x000fe40007810000 */
[----:B------:R-:W-:Y:S02]  /*3050*/  ISETP.GT.AND P3, PT, R4, 0x90, PT ;  /* 0x000000900400780c */ /* 0x000fe40003f64270 */
[----:B------:R-:W-:Y:S02]  /*3060*/  FSEL R46, R46, -INF , P4 ;  /* 0xff8000002e2e7808 */ /* 0x000fe40002000000 */
[----:B------:R-:W-:-:S02]  /*3070*/  FSEL R32, R32, -INF , P3 ;  /* 0xff80000020207808 */ /* 0x000fc40001800000 */
[----:B------:R-:W-:Y:S02]  /*3080*/  FMNMX.FTZ R7, R29, R0, !PT ;  /* 0x000000001d077209 */ /* 0x000fe40007810000 */
[----:B------:R-:W-:Y:S02]  /*3090*/  ISETP.GT.AND P4, PT, R4, 0x91, PT ;  /* 0x000000910400780c */ /* 0x000fe40003f84270 */
[----:B------:R-:W-:Y:S02]  /*30a0*/  FMNMX.FTZ R0, R32, R7, !PT ;  /* 0x0000000720007209 */ /* 0x000fe40007810000 */
[----:B------:R-:W-:Y:S02]  /*30b0*/  FSEL R33, R33, -INF , P4 ;  /* 0xff80000021217808 */ /* 0x000fe40002000000 */
        /* <DEDUP_REMOVED lines=10> */
[----:B------:R-:W0:Y:S01]  /*3160*/  SHFL.BFLY PT, R0, R7, 0x2, 0x1f ;  /* 0x0c401f0007007f89 */ /* 0x000e2200000e0000 */
[----:B------:R-:W-:Y:S02]  /*3170*/  P2R R15, PR, RZ, 0x2 ;  /* 0x00000002ff0f7803 */ /* 0x000fe40000000000 */
[----:B------:R-:W-:Y:S02]  /*3180*/  FSEL R54, R54, -INF , P2 ;  /* 0xff80000036367808 */ /* 0x000fe40001000000 */
[----:B------:R-:W-:Y:S02]  /*3190*/  ISETP.NE.AND P2, PT, R13, RZ, PT ;  /* 0x000000ff0d00720c */ /* 0x000fe40003f45270 */
[----:B------:R-:W-:-:S02]  /*31a0*/  FMNMX.FTZ R13, R90, R91, !PT ;  /* 0x0000005b5a0d7209 */ /* 0x000fc40007810000 */
[C---:B------:R-:W-:Y:S02]  /*31b0*/  ISETP.GT.AND P1, PT, R4.reuse, 0x79, PT ;  /* 0x000000790400780c */ /* 0x040fe40003f24270 */
[----:B------:R-:W-:Y:S02]  /*31c0*/  P2R R21, PR, RZ, 0x1 ;  /* 0x00000001ff157803 */ /* 0x000fe40000000000 */
[----:B------:R-:W-:Y:S02]  /*31d0*/  FSEL R55, R55, -INF , P1 ;  /* 0xff80000037377808 */ /* 0x000fe40000800000 */
[----:B------:R-:W-:Y:S02]  /*31e0*/  ISETP.NE.AND P1, PT, R15, RZ, PT ;  /* 0x000000ff0f00720c */ /* 0x000fe40003f25270 */
[----:B------:R-:W-:Y:S02]  /*31f0*/  ISETP.GT.AND P0, PT, R4, 0x80, PT ;  /* 0x000000800400780c */ /* 0x000fe40003f04270 */
[----:B------:R-:W-:-:S02]  /*3200*/  FSEL R85, R39, -INF , P6 ;  /* 0xff80000027557808 */ /* 0x000fc40003000000 */
[----:B------:R-:W-:Y:S02]  /*3210*/  FSEL R26, R26, -INF , P0 ;  /* 0xff8000001a1a7808 */ /* 0x000fe40000000000 */
[----:B------:R-:W-:Y:S02]  /*3220*/  ISETP.NE.AND P0, PT, R21, RZ, PT ;  /* 0x000000ff1500720c */ /* 0x000fe40003f05270 */
[----:B0-----:R-:W-:Y:S02]  /*3230*/  FMNMX.FTZ R9, R7, R0, !PT ;  /* 0x0000000007097209 */ /* 0x001fe40007810000 */
[----:B------:R-:W-:Y:S02]  /*3240*/  FSEL R27, R27, -INF , P0 ;  /* 0xff8000001b1b7808 */ /* 0x000fe40000000000 */
[----:B------:R-:W-:Y:S01]  /*3250*/  ISETP.NE.AND P0, PT, R105, RZ, PT ;  /* 0x000000ff6900720c */ /* 0x000fe20003f05270 */
[----:B------:R-:W0:Y:S02]  /*3260*/  SHFL.BFLY PT, R0, R9, 0x1, 0x1f ;  /* 0x0c201f0009007f89 */ /* 0x000e2400000e0000 */
[----:B0-----:R-:W-:-:S04]  /*3270*/  FMNMX.FTZ R0, R9, R0, !PT ;  /* 0x0000000009007209 */ /* 0x001fc80007810000 */
        /* <DEDUP_REMOVED lines=23> */
[----:B------:R1:W-:Y:S01]  /*33f0*/  MUFU.EX2 R15, R60 ;  /* 0x0000003c000f7308 */ /* 0x0003e20000000800 */
        /* <DEDUP_REMOVED lines=21> */
[----:B0-----:R-:W-:Y:S01]  /*3550*/  FMNMX.FTZ R56, R82, R57, !PT ;  /* 0x0000003952387209 */ /* 0x001fe20007810000 */
[----:B------:R-:W-:Y:S01]  /*3560*/  MUFU.EX2 R4, R4 ;  /* 0x0000000400047308 */ /* 0x000fe20000000800 */
[----:B------:R-:W-:-:S02]  /*3570*/  CS2R R118, SRZ ;  /* 0x0000000000767805 */ /* 0x000fc4000001ff00 */
[----:B------:R-:W-:Y:S02]  /*3580*/  CS2R R104, SRZ ;  /* 0x0000000000687805 */ /* 0x000fe4000001ff00 */
[----:B------:R-:W-:Y:S02]  /*3590*/  FMNMX.FTZ R57, R83, R56, !PT ;  /* 0x0000003853397209 */ /* 0x000fe40007810000 */
[----:B------:R-:W-:Y:S02]  /*35a0*/  CS2R R100, SRZ ;  /* 0x0000000000647805 */ /* 0x000fe4000001ff00 */
[----:B------:R-:W-:Y:S02]  /*35b0*/  CS2R R96, SRZ ;  /* 0x0000000000607805 */ /* 0x000fe4000001ff00 */
[----:B------:R-:W-:Y:S02]  /*35c0*/  CS2R R92, SRZ ;  /* 0x00000000005c7805 */ /* 0x000fe4000001ff00 */
[----:B------:R-:W-:Y:S01]  /*35d0*/  FMNMX.FTZ R56, R86, R57, !PT ;  /* 0x0000003956387209 */ /* 0x000fe20007810000 */
[----:B------:R-:W-:Y:S03]  /*35e0*/  MUFU.EX2 R7, R7 ;  /* 0x0000000700077308 */ /* 0x000fe60000000800 */
[----:B------:R-:W-:Y:S01]  /*35f0*/  FMNMX.FTZ R61, R87, R56, !PT ;  /* 0x00000038573d7209 */ /* 0x000fe20007810000 */
[--C-:B------:R-:W-:Y:S01]  /*3600*/  FFMA.FTZ R56, R84, UR40, -R89.reuse ;  /* 0x0000002854387c23 */ /* 0x100fe20008010859 */
[----:B------:R-:W-:-:S01]  /*3610*/  FFMA.FTZ R84, R72, UR40, -R89 ;  /* 0x0000002848547c23 */ /* 0x000fc20008010859 */
[----:B------:R-:W-:-:S02]  /*3620*/  FSEL R72, R30, -INF , P1 ;  /* 0xff8000001e487808 */ /* 0x000fc40000800000 */
[----:B-1----:R-:W-:Y:S01]  /*3630*/  FMNMX.FTZ R60, R58, R61, !PT ;  /* 0x0000003d3a3c7209 */ /* 0x002fe20007810000 */
[----:B------:R0:W-:Y:S03]  /*3640*/  MUFU.EX2 R30, R84 ;  /* 0x00000054001e7308 */ /* 0x0001e60000000800 */
[----:B------:R-:W-:-:S04]  /*3650*/  FMNMX.FTZ R61, R59, R60, !PT ;  /* 0x0000003c3b3d7209 */ /* 0x000fc80007810000 */
[----:B------:R-:W-:Y:S01]  /*3660*/  FMNMX.FTZ R60, R62, R61, !PT ;  /* 0x0000003d3e3c7209 */ /* 0x000fe20007810000 */
[----:B------:R-:W-:Y:S01]  /*3670*/  MUFU.EX2 R6, R6 ;  /* 0x0000000600067308 */ /* 0x000fe20000000800 */
[----:B0-----:R-:W-:Y:S02]  /*3680*/  FSEL R84, R38, -INF , P5 ;  /* 0xff80000026547808 */ /* 0x001fe40002800000 */
[----:B------:R-:W-:Y:S01]  /*3690*/  FMNMX.FTZ R65, R63, R60, !PT ;  /* 0x0000003c3f417209 */ /* 0x000fe20007810000 */
[----:B------:R-:W-:-:S01]  /*36a0*/  FFMA.FTZ R60, R112, UR40, -R89 ;  /* 0x00000028703c7c23 */ /* 0x000fc20008010859 */
[----:B------:R-:W-:Y:S02]  /*36b0*/  CS2R R112, SRZ ;  /* 0x0000000000707805 */ /* 0x000fe4000001ff00 */
[----:B------:R-:W-:Y:S01]  /*36c0*/  FMNMX.FTZ R64, R66, R65, !PT ;  /* 0x0000004142407209 */ /* 0x000fe20007810000 */
[----:B------:R-:W0:Y:S03]  /*36d0*/  MUFU.EX2 R9, R9 ;  /* 0x0000000900097308 */ /* 0x000e260000000800 */
[----:B------:R-:W-:-:S04]  /*36e0*/  FMNMX.FTZ R65, R67, R64, !PT ;  /* 0x0000004043417209 */ /* 0x000fc80007810000 */
[----:B------:R-:W-:Y:S01]  /*36f0*/  FMNMX.FTZ R64, R70, R65, !PT ;  /* 0x0000004146407209 */ /* 0x000fe20007810000 */
[----:B------:R-:W-:Y:S03]  /*3700*/  MUFU.EX2 R8, R8 ;  /* 0x0000000800087308 */ /* 0x000fe60000000800 */
[----:B------:R-:W-:Y:S01]  /*3710*/  FMNMX.FTZ R69, R71, R64, !PT ;  /* 0x0000004047457209 */ /* 0x000fe20007810000 */
[----:B------:R-:W-:Y:S01]  /*3720*/  FFMA.FTZ R64, R116, UR40, -R89 ;  /* 0x0000002874407c23 */ /* 0x000fe20008010859 */
[----:B------:R-:W-:Y:S02]  /*3730*/  CS2R R116, SRZ ;  /* 0x0000000000747805 */ /* 0x000fe4000001ff00 */
[----:B------:R-:W-:Y:S01]  /*3740*/  FMNMX.FTZ R68, R42, R69, !PT ;  /* 0x000000452a447209 */ /* 0x000fe20007810000 */
[----:B------:R-:W-:Y:S01]  /*3750*/  MUFU.EX2 R11, R11 ;  /* 0x0000000b000b7308 */ /* 0x000fe20000000800 */
[----:B0-----:R-:W-:-:S02]  /*3760*/  F2FP.SATFINITE.E4M3.F32.PACK_AB_MERGE_C R200, R9, R6, RZ ;  /* 0x0000000609c8723e */ /* 0x001fc400048070ff */
[----:B------:R-:W-:Y:S02]  /*3770*/  FMNMX.FTZ R69, R43, R68, !PT ;  /* 0x000000442b457209 */ /* 0x000fe40007810000 */
[----:B------:R-:W-:Y:S02]  /*3780*/  F2FP.SATFINITE.E4M3.F32.PACK_AB_MERGE_C R200, R7, R4, R200 ;  /* 0x0000000407c8723e */ /* 0x000fe400048070c8 */
[----:B------:R-:W-:Y:S01]  /*3790*/  FMNMX.FTZ R68, R46, R69, !PT ;  /* 0x000000452e447209 */ /* 0x000fe20007810000 */
[----:B------:R-:W0:Y:S03]  /*37a0*/  MUFU.EX2 R10, R10 ;  /* 0x0000000a000a7308 */ /* 0x000e260000000800 */
[----:B------:R-:W-:Y:S01]  /*37b0*/  FMNMX.FTZ R69, R47, R68, !PT ;  /* 0x000000442f457209 */ /* 0x000fe20007810000 */
[----:B------:R-:W-:-:S03]  /*37c0*/  FFMA.FTZ R68, R120, UR40, -R89 ;  /* 0x0000002878447c23 */ /* 0x000fc60008010859 */
[----:B------:R-:W-:Y:S01]  /*37d0*/  FMNMX.FTZ R80, R50, R69, !PT ;  /* 0x0000004532507209 */ /* 0x000fe20007810000 */
[----:B------:R-:W-:Y:S03]  /*37e0*/  MUFU.EX2 R12, R12 ;  /* 0x0000000c000c7308 */ /* 0x000fe60000000800 */
[----:B------:R-:W-:Y:S02]  /*37f0*/  FMNMX.FTZ R69, R51, R80, !PT ;  /* 0x0000005033457209 */ /* 0x000fe40007810000 */
[----:B------:R-:W-:Y:S02]  /*3800*/  FSEL R80, R34, -INF , P3 ;  /* 0xff80000022507808 */ /* 0x000fe40001800000 */
[----:B------:R-:W-:Y:S01]  /*3810*/  FMNMX.FTZ R76, R54, R69, !PT ;  /* 0x00000045364c7209 */ /* 0x000fe20007810000 */
[----:B------:R-:W-:Y:S01]  /*3820*/  MUFU.EX2 R14, R14 ;  /* 0x0000000e000e7308 */ /* 0x000fe20000000800 */
[----:B0-----:R-:W-:-:S02]  /*3830*/  F2FP.SATFINITE.E4M3.F32.PACK_AB_MERGE_C R202, R13, R10, RZ ;  /* 0x0000000a0dca723e */ /* 0x001fc400048070ff */
[----:B------:R-:W-:Y:S02]  /*3840*/  FMNMX.FTZ R77, R55, R76, !PT ;  /* 0x0000004c374d7209 */ /* 0x000fe40007810000 */
[----:B------:R-:W-:Y:S02]  /*3850*/  F2FP.SATFINITE.E4M3.F32.PACK_AB_MERGE_C R202, R11, R8, R202 ;  /* 0x000000080bca723e */ /* 0x000fe400048070ca */
[----:B------:R-:W-:Y:S01]  /*3860*/  FMNMX.FTZ R76, R26, R77, !PT ;  /* 0x0000004d1a4c7209 */ /* 0x000fe20007810000 */
[----:B------:R0:W-:Y:S03]  /*3870*/  MUFU.EX2 R69, R81 ;  /* 0x0000005100457308 */ /* 0x0001e60000000800 */
[----:B------:R-:W-:Y:S02]  /*3880*/  FMNMX.FTZ R77, R27, R76, !PT ;  /* 0x0000004c1b4d7209 */ /* 0x000fe40007810000 */
[----:B------:R-:W-:Y:S01]  /*3890*/  FSEL R76, R31, -INF , P2 ;  /* 0xff8000001f4c7808 */ /* 0x000fe20001000000 */
[----:B------:R-:W-:-:S01]  /*38a0*/  FFMA.FTZ R31, R40, UR40, -R89 ;  /* 0x00000028281f7c23 */ /* 0x000fc20008010859 */
[----:B------:R-:W-:Y:S01]  /*38b0*/  FMNMX.FTZ R5, R72, R77, !PT ;  /* 0x0000004d48057209 */ /* 0x000fe20007810000 */
[----:B------:R-:W-:-:S01]  /*38c0*/  FFMA.FTZ R40, R45, UR40, -R89 ;  /* 0x000000282d287c23 */ /* 0x000fc20008010859 */
[----:B0-----:R-:W-:Y:S01]  /*38d0*/  FSEL R81, R35, -INF , P4 ;  /* 0xff80000023517808 */ /* 0x001fe20002000000 */
[----:B------:R-:W-:-:S01]  /*38e0*/  FFMA.FTZ R35, R44, UR40, -R89 ;  /* 0x000000282c237c23 */ /* 0x000fc20008010859 */
[----:B------:R-:W-:Y:S01]  /*38f0*/  FMNMX.FTZ R5, R76, R5, !PT ;  /* 0x000000054c057209 */ /* 0x000fe20007810000 */
[----:B------:R-:W-:Y:S03]  /*3900*/  MUFU.EX2 R77, R88 ;  /* 0x00000058004d7308 */ /* 0x000fe60000000800 */
[----:B------:R-:W-:-:S04]  /*3910*/  FMNMX.FTZ R34, R80, R5, !PT ;  /* 0x0000000550227209 */ /* 0x000fc80007810000 */
[----:B------:R-:W-:Y:S01]  /*3920*/  FMNMX.FTZ R5, R81, R34, !PT ;  /* 0x0000002251057209 */ /* 0x000fe20007810000 */
[----:B------:R-:W-:-:S01]  /*3930*/  FFMA.FTZ R34, R41, UR40, -R89 ;  /* 0x0000002829227c23 */ /* 0x000fc20008010859 */
[----:B------:R-:W-:Y:S01]  /*3940*/  FFMA.FTZ R41, R52, UR40, -R89 ;  /* 0x0000002834297c23 */ /* 0x000fe20008010859 */
[----:B------:R0:W1:Y:S01]  /*3950*/  MUFU.EX2 R21, R106 ;  /* 0x0000006a00157308 */ /* 0x0000620000000800 */
[----:B------:R-:W-:-:S04]  /*3960*/  FMNMX.FTZ R38, R84, R5, !PT ;  /* 0x0000000554267209 */ /* 0x000fc80007810000 */
[----:B------:R-:W-:Y:S01]  /*3970*/  FMNMX.FTZ R5, R85, R38, !PT ;  /* 0x0000002655057209 */ /* 0x000fe20007810000 */
[----:B------:R-:W-:-:S02]  /*3980*/  FFMA.FTZ R38, R48, UR40, -R89 ;  /* 0x0000002830267c23 */ /* 0x000fc40008010859 */
[----:B------:R-:W-:Y:S01]  /*3990*/  MUFU.EX2 R20, R20 ;  /* 0x0000001400147308 */ /* 0x000fe20000000800 */
[----:B0-----:R-:W-:Y:S01]  /*39a0*/  CS2R R106, SRZ ;  /* 0x00000000006a7805 */ /* 0x001fe2000001ff00 */
[----:B------:R-:W0:Y:S06]  /*39b0*/  SHFL.BFLY PT, R44, R5, 0x2, 0x1f ;  /* 0x0c401f00052c7f89 */ /* 0x000e2c00000e0000 */
[----:B------:R2:W-:Y:S01]  /*39c0*/  MUFU.EX2 R57, R108 ;  /* 0x0000006c00397308 */ /* 0x0005e20000000800 */
[----:B-1----:R-:W-:-:S04]  /*39d0*/  F2FP.SATFINITE.E4M3.F32.PACK_AB_MERGE_C R204, R21, R14, RZ ;  /* 0x0000000e15cc723e */ /* 0x002fc800048070ff */
[----:B------:R-:W-:-:S03]  /*39e0*/  F2FP.SATFINITE.E4M3.F32.PACK_AB_MERGE_C R204, R15, R12, R204 ;  /* 0x0000000c0fcc723e */ /* 0x000fc600048070cc */
[----:B------:R-:W-:Y:S01]  /*39f0*/  MUFU.EX2 R56, R56 ;  /* 0x0000003800387308 */ /* 0x000fe20000000800 */
[----:B--2---:R-:W-:-:S07]  /*3a00*/  CS2R R108, SRZ ;  /* 0x00000000006c7805 */ /* 0x004fce000001ff00 */
[----:B------:R1:W2:Y:S01]  /*3a10*/  MUFU.EX2 R61, R110 ;  /* 0x0000006e003d7308 */ /* 0x0002a20000000800 */
[----:B0-----:R-:W-:-:S05]  /*3a20*/  FMNMX.FTZ R45, R5, R44, !PT ;  /* 0x0000002c052d7209 */ /* 0x001fca0007810000 */
[----:B------:R-:W0:Y:S02]  /*3a30*/  SHFL.BFLY PT, R48, R45, 0x1, 0x1f ;  /* 0x0c201f002d307f89 */ /* 0x000e2400000e0000 */
[----:B------:R-:W-:Y:S01]  /*3a40*/  MUFU.EX2 R44, R53 ;  /* 0x00000035002c7308 */ /* 0x000fe20000000800 */
[----:B-1----:R-:W-:-:S07]  /*3a50*/  CS2R R110, SRZ ;  /* 0x00000000006e7805 */ /* 0x002fce000001ff00 */
[----:B------:R-:W-:Y:S01]  /*3a60*/  MUFU.EX2 R60, R60 ;  /* 0x0000003c003c7308 */ /* 0x000fe20000000800 */
[----:B--2---:R-:W-:-:S04]  /*3a70*/  F2FP.SATFINITE.E4M3.F32.PACK_AB_MERGE_C R206, R61, R56, RZ ;  /* 0x000000383dce723e */ /* 0x004fc800048070ff */
[----:B------:R-:W-:-:S03]  /*3a80*/  F2FP.SATFINITE.E4M3.F32.PACK_AB_MERGE_C R206, R57, R20, R206 ;  /* 0x0000001439ce723e */ /* 0x000fc600048070ce */
[----:B------:R1:W-:Y:S01]  /*3a90*/  MUFU.EX2 R65, R114 ;  /* 0x0000007200417308 */ /* 0x0003e20000000800 */
[----:B0-----:R-:W-:Y:S01]  /*3aa0*/  FMNMX.FTZ R5, R45, R48, !PT ;  /* 0x000000302d057209 */ /* 0x001fe20007810000 */
[----:B------:R-:W-:-:S06]  /*3ab0*/  IMAD.U32 R48, RZ, RZ, UR40 ;  /* 0x00000028ff307e24 */ /* 0x000fcc000f8e00ff */
[----:B------:R-:W-:Y:S01]  /*3ac0*/  MUFU.EX2 R64, R64 ;  /* 0x0000004000407308 */ /* 0x000fe20000000800 */
[----:B-1----:R-:W-:Y:S02]  /*3ad0*/  CS2R R114, SRZ ;  /* 0x0000000000727805 */ /* 0x002fe4000001ff00 */
[C---:B------:R-:W-:Y:S01]  /*3ae0*/  FSETP.NEU.FTZ.AND P1, PT, R5.reuse, -INF , PT ;  /* 0xff8000000500780b */ /* 0x040fe20003f3d000 */
[----:B------:R-:W-:-:S05]  /*3af0*/  FFMA.FTZ R45, R5, R48, -8 ;  /* 0xc1000000052d7423 */ /* 0x000fca0000010030 */
[----:B------:R-:W-:Y:S01]  /*3b00*/  FSEL R89, R45, RZ, P1 ;  /* 0x000000ff2d597208 */ /* 0x000fe20000800000 */
[----:B------:R-:W-:Y:S01]  /*3b10*/  MUFU.EX2 R73, R73 ;  /* 0x0000004900497308 */ /* 0x000fe20000000800 */
[----:B------:R-:W-:-:S03]  /*3b20*/  ISETP.NE.AND P1, PT, R2, RZ, PT ;  /* 0x000000ff0200720c */ /* 0x000fc60003f25270 */
        /* <DEDUP_REMOVED lines=15> */
[----:B------:R-:W-:-:S01]  /*3c20*/  FADD.FTZ R67, R4, R7 ;  /* 0x0000000704437221 */ /* 0x000fc20000010000 */
[--C-:B------:R-:W-:Y:S01]  /*3c30*/  FFMA.FTZ R75, R82, UR40, -R89.reuse ;  /* 0x00000028524b7c23 */ /* 0x100fe20008010859 */
[----:B------:R-:W-:-:S01]  /*3c40*/  FFMA.FTZ R103, R103, UR40, -R89 ;  /* 0x0000002867677c23 */ /* 0x000fc20008010859 */
[--C-:B------:R-:W-:Y:S01]  /*3c50*/  FFMA.FTZ R82, R62, UR40, -R89.reuse ;  /* 0x000000283e527c23 */ /* 0x100fe20008010859 */
[----:B------:R-:W-:-:S01]  /*3c60*/  FFMA.FTZ R62, R66, UR40, -R89 ;  /* 0x00000028423e7c23 */ /* 0x000fc20008010859 */
[----:B------:R-:W-:Y:S01]  /*3c70*/  FADD.FTZ R66, R6, R67 ;  /* 0x0000004306427221 */ /* 0x000fe20000010000 */
[----:B------:R-:W-:Y:S01]  /*3c80*/  @P1 VIADD R3, R3, 0x33440 ;  /* 0x0003344003031836 */ /* 0x000fe20000000000 */
[----:B------:R-:W1:Y:S01]  /*3c90*/  MUFU.EX2 R94, R94 ;  /* 0x0000005e005e7308 */ /* 0x000e620000000800 */
[----:B------:R-:W-:-:S01]  /*3ca0*/  FFMA.FTZ R79, R79, UR40, -R89 ;  /* 0x000000284f4f7c23 */ /* 0x000fc20008010859 */
[----:B------:R-:W-:Y:S01]  /*3cb0*/  FADD.FTZ R67, R9, R66 ;  /* 0x0000004209437221 */ /* 0x000fe20000010000 */
[----:B------:R-:W-:-:S01]  /*3cc0*/  FFMA.FTZ R86, R86, UR40, -R89 ;  /* 0x0000002856567c23 */ /* 0x000fc20008010859 */
[----:B------:R-:W-:Y:S01]  /*3cd0*/  @P1 PRMT R3, R16, 0x654, R3 ;  /* 0x0000065410031816 */ /* 0x000fe20000000003 */
[----:B------:R-:W-:-:S01]  /*3ce0*/  FFMA.FTZ R87, R87, UR40, -R89 ;  /* 0x0000002857577c23 */ /* 0x000fc20008010859 */
[----:B------:R-:W-:Y:S01]  /*3cf0*/  FADD.FTZ R66, R8, R67 ;  /* 0x0000004308427221 */ /* 0x000fe20000010000 */
[----:B------:R-:W-:-:S01]  /*3d00*/  FFMA.FTZ R58, R58, UR40, -R89 ;  /* 0x000000283a3a7c23 */ /* 0x000fc20008010859 */
[----:B------:R-:W2:Y:S01]  /*3d10*/  MUFU.EX2 R95, R95 ;  /* 0x0000005f005f7308 */ /* 0x000ea20000000800 */
[----:B0-----:R-:W-:-:S01]  /*3d20*/  FADD.FTZ R91, R45, R48 ;  /* 0x000000302d5b7221 */ /* 0x001fc20000010000 */
[----:B------:R0:W-:Y:S01]  /*3d30*/  @P1 SYNCS.ARRIVE.TRANS64.RED.A1T0 RZ, [R3+URZ], RZ ;  /* 0x000000ff03ff19a7 */ /* 0x0001e2000810043f */
[----:B------:R-:W-:-:S01]  /*3d40*/  FFMA.FTZ R59, R59, UR40, -R89 ;  /* 0x000000283b3b7c23 */ /* 0x000fc20008010859 */
[--C-:B------:R-:W-:Y:S01]  /*3d50*/  FFMA.FTZ R70, R70, UR40, -R89.reuse ;  /* 0x0000002846467c23 */ /* 0x100fe20008010859 */
[----:B------:R-:W-:-:S01]  /*3d60*/  FFMA.FTZ R71, R71, UR40, -R89 ;  /* 0x0000002847477c23 */ /* 0x000fc20008010859 */
[--C-:B------:R-:W-:Y:S01]  /*3d70*/  FFMA.FTZ R42, R42, UR40, -R89.reuse ;  /* 0x000000282a2a7c23 */ /* 0x100fe20008010859 */
[----:B------:R-:W-:-:S01]  /*3d80*/  FFMA.FTZ R43, R43, UR40, -R89 ;  /* 0x000000282b2b7c23 */ /* 0x000fc20008010859 */
[----:B------:R-:W3:Y:S01]  /*3d90*/  MUFU.EX2 R49, R49 ;  /* 0x0000003100317308 */ /* 0x000ee20000000800 */
[----:B-1----:R-:W-:-:S01]  /*3da0*/  FADD.FTZ R90, R94, R91 ;  /* 0x0000005b5e5a7221 */ /* 0x002fc20000010000 */
[----:B------:R-:W-:Y:S01]  /*3db0*/  FADD.FTZ R91, R11, R66 ;  /* 0x000000420b5b7221 */ /* 0x000fe20000010000 */
[----:B------:R-:W-:-:S01]  /*3dc0*/  FFMA.FTZ R46, R46, UR40, -R89 ;  /* 0x000000282e2e7c23 */ /* 0x000fc20008010859 */
[--C-:B------:R-:W-:Y:S01]  /*3dd0*/  FFMA.FTZ R47, R47, UR40, -R89.reuse ;  /* 0x000000282f2f7c23 */ /* 0x100fe20008010859 */
[----:B------:R-:W-:-:S01]  /*3de0*/  FFMA.FTZ R50, R50, UR40, -R89 ;  /* 0x0000002832327c23 */ /* 0x000fc20008010859 */
[----:B------:R-:W-:Y:S01]  /*3df0*/  FADD.FTZ R66, R10, R91 ;  /* 0x0000005b0a427221 */ /* 0x000fe20000010000 */
[----:B------:R-:W-:-:S01]  /*3e00*/  FFMA.FTZ R51, R51, UR40, -R89 ;  /* 0x0000002833337c23 */ /* 0x000fc20008010859 */
[----:B------:R-:W1:Y:S01]  /*3e10*/  MUFU.EX2 R52, R52 ;  /* 0x0000003400347308 */ /* 0x000e620000000800 */
[----:B--2---:R-:W-:-:S01]  /*3e20*/  FADD.FTZ R90, R95, R90 ;  /* 0x0000005a5f5a7221 */ /* 0x004fc20000010000 */
[----:B0-----:R-:W-:Y:S01]  /*3e30*/  FADD.FTZ R3, R13, R66 ;  /* 0x000000420d037221 */ /* 0x001fe20000010000 */
[----:B------:R-:W-:-:S01]  /*3e40*/  FFMA.FTZ R54, R54, UR40, -R89 ;  /* 0x0000002836367c23 */ /* 0x000fc20008010859 */
[--C-:B------:R-:W-:Y:S01]  /*3e50*/  FFMA.FTZ R55, R55, UR40, -R89.reuse ;  /* 0x0000002837377c23 */ /* 0x100fe20008010859 */
[----:B------:R-:W-:-:S01]  /*3e60*/  FFMA.FTZ R26, R26, UR40, -R89 ;  /* 0x000000281a1a7c23 */ /* 0x000fc20008010859 */
[----:B------:R-:W-:Y:S01]  /*3e70*/  FADD.FTZ R66, R12, R3 ;  /* 0x000000030c427221 */ /* 0x000fe20000010000 */
[----:B------:R-:W-:-:S01]  /*3e80*/  FFMA.FTZ R27, R27, UR40, -R89 ;  /* 0x000000281b1b7c23 */ /* 0x000fc20008010859 */
[----:B------:R-:W0:Y:S01]  /*3e90*/  MUFU.EX2 R102, R102 ;  /* 0x0000006600667308 */ /* 0x000e220000000800 */
[----:B---3--:R-:W-:-:S01]  /*3ea0*/  FADD.FTZ R67, R49, R90 ;  /* 0x0000005a31437221 */ /* 0x008fc20000010000 */
[--C-:B------:R-:W-:Y:S01]  /*3eb0*/  FFMA.FTZ R72, R72, UR40, -R89.reuse ;  /* 0x0000002848487c23 */ /* 0x100fe20008010859 */
[----:B------:R-:W-:-:S01]  /*3ec0*/  FFMA.FTZ R76, R76, UR40, -R89 ;  /* 0x000000284c4c7c23 */ /* 0x000fc20008010859 */
[--C-:B------:R-:W-:Y:S01]  /*3ed0*/  FFMA.FTZ R80, R80, UR40, -R89.reuse ;  /* 0x0000002850507c23 */ /* 0x100fe20008010859 */
[----:B------:R-:W-:-:S01]  /*3ee0*/  FFMA.FTZ R81, R81, UR40, -R89 ;  /* 0x0000002851517c23 */ /* 0x000fc20008010859 */
[--C-:B------:R-:W-:Y:S01]  /*3ef0*/  FFMA.FTZ R84, R84, UR40, -R89.reuse ;  /* 0x0000002854547c23 */ /* 0x100fe20008010859 */
[----:B------:R-:W-:-:S01]  /*3f00*/  FFMA.FTZ R85, R85, UR40, -R89 ;  /* 0x0000002855557c23 */ /* 0x000fc20008010859 */
[----:B------:R-:W2:Y:S01]  /*3f10*/  MUFU.EX2 R103, R103 ;  /* 0x0000006700677308 */ /* 0x000ea20000000800 */
[----:B-1----:R-:W-:-:S01]  /*3f20*/  FADD.FTZ R67, R52, R67 ;  /* 0x0000004334437221 */ /* 0x002fc20000010000 */
[----:B------:R-:W-:-:S02]  /*3f30*/  PLOP3.LUT P1, PT, PT, PT, UP0, 0x80, 0x0 ;  /* 0x000000000000781c */ /* 0x000fc40003f2f008 */
[----:B------:R-:W-:Y:S02]  /*3f40*/  CS2R R98, SRZ ;  /* 0x0000000000627805 */ /* 0x000fe4000001ff00 */
[----:B------:R-:W-:Y:S02]  /*3f50*/  F2FP.SATFINITE.E4M3.F32.PACK_AB_MERGE_C R94, R95, R94, RZ ;  /* 0x0000005e5f5e723e */ /* 0x000fe400048070ff */
[----:B------:R-:W1:Y:S01]  /*3f60*/  MUFU.EX2 R53, R53 ;  /* 0x0000003500357308 */ /* 0x000e620000000800 */
[----:B0-----:R-:W-:-:S01]  /*3f70*/  FADD.FTZ R90, R102, R67 ;  /* 0x00000043665a7221 */ /* 0x001fc20000010000 */
[----:B------:R-:W-:Y:S01]  /*3f80*/  FADD.FTZ R67, R15, R66 ;  /* 0x000000420f437221 */ /* 0x000fe20000010000 */
[----:B------:R-:W-:Y:S02]  /*3f90*/  F2FP.SATFINITE.E4M3.F32.PACK_AB_MERGE_C R201, R48, R45, R94 ;  /* 0x0000002d30c9723e */ /* 0x000fe4000480705e */
[----:B------:R-:W-:Y:S01]  /*3fa0*/  CS2R R94, SRZ ;  /* 0x00000000005e7805 */ /* 0x000fe2000001ff00 */
[----:B------:R-:W-:-:S02]  /*3fb0*/  FADD.FTZ R66, R14, R67 ;  /* 0x000000430e427221 */ /* 0x000fc40000010000 */
[----:B------:R-:W0:Y:S01]  /*3fc0*/  MUFU.EX2 R74, R74 ;  /* 0x0000004a004a7308 */ /* 0x000e220000000800 */
[----:B--2---:R-:W-:-:S01]  /*3fd0*/  FADD.FTZ R90, R103, R90 ;  /* 0x0000005a675a7221 */ /* 0x004fc20000010000 */
[----:B------:R-:W-:-:S04]  /*3fe0*/  F2FP.SATFINITE.E4M3.F32.PACK_AB_MERGE_C R102, R103, R102, RZ ;  /* 0x000000666766723e */ /* 0x000fc800048070ff */
[----:B------:R-:W-:Y:S02]  /*3ff0*/  F2FP.SATFINITE.E4M3.F32.PACK_AB_MERGE_C R203, R52, R49, R102 ;  /* 0x0000003134cb723e */ /* 0x000fe40004807066 */
[----:B------:R-:W-:Y:S01]  /*4000*/  CS2R R102, SRZ ;  /* 0x0000000000667805 */ /* 0x000fe2000001ff00 */
[----:B------:R-:W2:Y:S01]  /*4010*/  MUFU.EX2 R88, R88 ;  /* 0x0000005800587308 */ /* 0x000ea20000000800 */
[----:B-1----:R-:W-:-:S01]  /*4020*/  FADD.FTZ R3, R53, R90 ;  /* 0x0000005a35037221 */ /* 0x002fc20000010000 */
[----:B------:R-:W-:-:S06]  /*4030*/  CS2R R48, SRZ ;  /* 0x0000000000307805 */ /* 0x000fcc000001ff00 */
[----:B------:R-:W1:Y:S01]  /*4040*/  MUFU.EX2 R79, R79 ;  /* 0x0000004f004f7308 */ /* 0x000e620000000800 */
[----:B0-----:R-:W-:-:S07]  /*4050*/  FADD.FTZ R3, R74, R3 ;  /* 0x000000034a037221 */ /* 0x001fce0000010000 */
[----:B------:R-:W0:Y:S01]  /*4060*/  MUFU.EX2 R75, R75 ;  /* 0x0000004b004b7308 */ /* 0x000e220000000800 */
[----:B--2---:R-:W-:-:S01]  /*4070*/  FADD.FTZ R90, R88, R3 ;  /* 0x00000003585a7221 */ /* 0x004fc20000010000 */
[----:B------:R-:W-:-:S04]  /*4080*/  FADD.FTZ R3, R21, R66 ;  /* 0x0000004215037221 */ /* 0x000fc80000010000 */
[----:B------:R-:W-:Y:S02]  /*4090*/  FADD.FTZ R66, R20, R3 ;  /* 0x0000000314427221 */ /* 0x000fe40000010000 */
[----:B------:R-:W2:Y:S01]  /*40a0*/  MUFU.EX2 R78, R78 ;  /* 0x0000004e004e7308 */ /* 0x000ea20000000800 */
[----:B-1----:R-:W-:-:S01]  /*40b0*/  FADD.FTZ R90, R79, R90 ;  /* 0x0000005a4f5a7221 */ /* 0x002fc20000010000 */
[----:B------:R-:W-:Y:S01]  /*40c0*/  FADD.FTZ R67, R57, R66 ;  /* 0x0000004239437221 */ /* 0x000fe20000010000 */
[----:B------:R-:W-:Y:S02]  /*40d0*/  F2FP.SATFINITE.E4M3.F32.PACK_AB_MERGE_C R79, R79, R88, RZ ;  /* 0x000000584f4f723e */ /* 0x000fe400048070ff */
[----:B------:R-:W-:Y:S01]  /*40e0*/  CS2R R88, SRZ ;  /* 0x0000000000587805 */ /* 0x000fe2000001ff00 */
[----:B------:R-:W-:-:S01]  /*40f0*/  FADD.FTZ R66, R56, R67 ;  /* 0x0000004338427221 */ /* 0x000fc20000010000 */
[----:B------:R-:W-:Y:S01]  /*4100*/  F2FP.SATFINITE.E4M3.F32.PACK_AB_MERGE_C R205, R74, R53, R79 ;  /* 0x000000354acd723e */ /* 0x000fe2000480704f */
[----:B------:R-:W1:Y:S01]  /*4110*/  MUFU.EX2 R86, R86 ;  /* 0x0000005600567308 */ /* 0x000e620000000800 */
[----:B0-----:R-:W-:-:S01]  /*4120*/  FADD.FTZ R3, R75, R90 ;  /* 0x0000005a4b037221 */ /* 0x001fc20000010000 */
[----:B------:R-:W-:-:S02]  /*4130*/  CS2R R56, SRZ ;  /* 0x0000000000387805 */ /* 0x000fc4000001ff00 */
[----:B------:R-:W-:-:S04]  /*4140*/  CS2R R52, SRZ ;  /* 0x0000000000347805 */ /* 0x000fc8000001ff00 */
[----:B------:R-:W0:Y:S01]  /*4150*/  MUFU.EX2 R87, R87 ;  /* 0x0000005700577308 */ /* 0x000e220000000800 */
[----:B--2---:R-:W-:-:S07]  /*4160*/  FADD.FTZ R3, R78, R3 ;  /* 0x000000034e037221 */ /* 0x004fce0000010000 */
[----:B------:R-:W2:Y:S01]  /*4170*/  MUFU.EX2 R58, R58 ;  /* 0x0000003a003a7308 */ /* 0x000ea20000000800 */
[----:B-1----:R-:W-:-:S01]  /*4180*/  FADD.FTZ R90, R86, R3 ;  /* 0x00000003565a7221 */ /* 0x002fc20000010000 */
[----:B------:R-:W-:Y:S01]  /*4190*/  FADD.FTZ R3, R61, R66 ;  /* 0x000000423d037221 */ /* 0x000fe20000010000 */
[----:B------:R-:W-:-:S03]  /*41a0*/  CS2R R66, SRZ ;  /* 0x0000000000427805 */ /* 0x000fc6000001ff00 */
[----:B------:R-:W-:Y:S02]  /*41b0*/  FADD.FTZ R6, R60, R3 ;  /* 0x000000033c067221 */ /* 0x000fe40000010000 */
[----:B------:R-:W1:Y:S01]  /*41c0*/  MUFU.EX2 R59, R59 ;  /* 0x0000003b003b7308 */ /* 0x000e620000000800 */
[----:B0-----:R-:W-:-:S01]  /*41d0*/  FADD.FTZ R9, R87, R90 ;  /* 0x0000005a57097221 */ /* 0x001fc20000010000 */
[----:B------:R-:W-:Y:S01]  /*41e0*/  FADD.FTZ R3, R65, R6 ;  /* 0x0000000641037221 */ /* 0x000fe20000010000 */
[----:B------:R-:W-:Y:S02]  /*41f0*/  F2FP.SATFINITE.E4M3.F32.PACK_AB_MERGE_C R86, R87, R86, RZ ;  /* 0x000000565756723e */ /* 0x000fe400048070ff */
[----:B------:R-:W-:Y:S01]  /*4200*/  CS2R R90, SRZ ;  /* 0x00000000005a7805 */ /* 0x000fe2000001ff00 */
[----:B------:R-:W-:-:S01]  /*4210*/  FADD.FTZ R6, R64, R3 ;  /* 0x0000000340067221 */ /* 0x000fc20000010000 */
[----:B------:R-:W-:Y:S01]  /*4220*/  F2FP.SATFINITE.E4M3.F32.PACK_AB_MERGE_C R64, R73, R64, RZ ;  /* 0x000000404940723e */ /* 0x000fe200048070ff */
[----:B------:R-:W0:Y:S01]  /*4230*/  MUFU.EX2 R82, R82 ;  /* 0x0000005200527308 */ /* 0x000e220000000800 */
[----:B--2---:R-:W-:-:S01]  /*4240*/  FADD.FTZ R10, R58, R9 ;  /* 0x000000093a0a7221 */ /* 0x004fc20000010000 */
[----:B------:R-:W-:Y:S01]  /*4250*/  FADD.FTZ R73, R73, R6 ;  /* 0x0000000649497221 */ /* 0x000fe20000010000 */
[----:B------:R-:W-:-:S02]  /*4260*/  F2FP.SATFINITE.E4M3.F32.PACK_AB_MERGE_C R208, R65, R60, R64 ;  /* 0x0000003c41d0723e */ /* 0x000fc40004807040 */
[----:B------:R-:W-:Y:S02]  /*4270*/  CS2R R64, SRZ ;  /* 0x0000000000407805 */ /* 0x000fe4000001ff00 */
[----:B------:R-:W-:Y:S02]  /*4280*/  F2FP.SATFINITE.E4M3.F32.PACK_AB_MERGE_C R207, R78, R75, R86 ;  /* 0x0000004b4ecf723e */ /* 0x000fe40004807056 */
[----:B------:R-:W-:Y:S02]  /*4290*/  CS2R R86, SRZ ;  /* 0x0000000000567805 */ /* 0x000fe4000001ff00 */
[----:B------:R-:W-:Y:S01]  /*42a0*/  CS2R R78, SRZ ;  /* 0x00000000004e7805 */ /* 0x000fe2000001ff00 */
[----:B------:R-:W2:Y:S01]  /*42b0*/  MUFU.EX2 R83, R83 ;  /* 0x0000005300537308 */ /* 0x000ea20000000800 */
[----:B-1----:R-:W-:-:S01]  /*42c0*/  FADD.FTZ R9, R59, R10 ;  /* 0x0000000a3b097221 */ /* 0x002fc20000010000 */
[----:B------:R-:W-:Y:S02]  /*42d0*/  CS2R R74, SRZ ;  /* 0x00000000004a7805 */ /* 0x000fe4000001ff00 */
[----:B------:R-:W-:-:S04]  /*42e0*/  CS2R R60, SRZ ;  /* 0x00000000003c7805 */ /* 0x000fc8000001ff00 */
[----:B------:R-:W1:Y:S01]  /*42f0*/  MUFU.EX2 R68, R68 ;  /* 0x0000004400447308 */ /* 0x000e620000000800 */
[----:B0-----:R-:W-:-:S07]  /*4300*/  FADD.FTZ R10, R82, R9 ;  /* 0x00000009520a7221 */ /* 0x001fce0000010000 */
        /* <DEDUP_REMOVED lines=9> */
[----:B0-----:R-:W-:-:S01]  /*43a0*/  FADD.FTZ R10, R62, R3 ;  /* 0x000000033e0a7221 */ /* 0x001fc20000010000 */
[----:B------:R-:W-:-:S04]  /*43b0*/  FADD.FTZ R3, R69, R6 ;  /* 0x0000000645037221 */ /* 0x000fc80000010000 */
[----:B------:R-:W-:Y:S01]  /*43c0*/  FADD.FTZ R6, R30, R3 ;  /* 0x000000031e067221 */ /* 0x000fe20000010000 */
[----:B------:R-:W-:Y:S01]  /*43d0*/  F2FP.SATFINITE.E4M3.F32.PACK_AB_MERGE_C R30, R77, R30, RZ ;  /* 0x0000001e4d1e723e */ /* 0x000fe200048070ff */
[----:B------:R-:W0:Y:S01]  /*43e0*/  MUFU.EX2 R71, R71 ;  /* 0x0000004700477308 */ /* 0x000e220000000800 */
[----:B--2---:R-:W-:-:S01]  /*43f0*/  FADD.FTZ R9, R63, R10 ;  /* 0x0000000a3f097221 */ /* 0x004fc20000010000 */
[----:B------:R-:W-:Y:S01]  /*4400*/  FADD.FTZ R6, R77, R6 ;  /* 0x000000064d067221 */ /* 0x000fe20000010000 */
[----:B------:R-:W-:Y:S02]  /*4410*/  F2FP.SATFINITE.E4M3.F32.PACK_AB_MERGE_C R210, R69, R68, R30 ;  /* 0x0000004445d2723e */ /* 0x000fe4000480701e */
[----:B------:R-:W-:-:S03]  /*4420*/  CS2R R68, SRZ ;  /* 0x0000000000447805 */ /* 0x000fc6000001ff00 */
[----:B------:R-:W2:Y:S01]  /*4430*/  MUFU.EX2 R31, R31 ;  /* 0x0000001f001f7308 */ /* 0x000ea20000000800 */
[----:B-1----:R-:W-:-:S07]  /*4440*/  FADD.FTZ R4, R70, R9 ;  /* 0x0000000946047221 */ /* 0x002fce0000010000 */
[----:B------:R-:W1:Y:S01]  /*4450*/  MUFU.EX2 R42, R42 ;  /* 0x0000002a002a7308 */ /* 0x000e620000000800 */
[C---:B0-----:R-:W-:Y:S01]  /*4460*/  F2FP.SATFINITE.E4M3.F32.PACK_AB_MERGE_C R70, R71.reuse, R70, RZ ;  /* 0x000000464746723e */ /* 0x041fe200048070ff */
[----:B------:R-:W-:-:S03]  /*4470*/  FADD.FTZ R71, R71, R4 ;  /* 0x0000000447477221 */ /* 0x000fc60000010000 */
[----:B------:R-:W-:Y:S02]  /*4480*/  F2FP.SATFINITE.E4M3.F32.PACK_AB_MERGE_C R211, R63, R62, R70 ;  /* 0x0000003e3fd3723e */ /* 0x000fe40004807046 */
[----:B------:R-:W-:Y:S01]  /*4490*/  CS2R R62, SRZ ;  /* 0x00000000003e7805 */ /* 0x000fe2000001ff00 */
[----:B------:R-:W0:Y:S01]  /*44a0*/  MUFU.EX2 R34, R34 ;  /* 0x0000002200227308 */ /* 0x000e220000000800 */
[----:B--2---:R-:W-:-:S07]  /*44b0*/  FADD.FTZ R3, R31, R6 ;  /* 0x000000061f037221 */ /* 0x004fce0000010000 */
[----:B------:R-:W2:Y:S01]  /*44c0*/  MUFU.EX2 R43, R43 ;  /* 0x0000002b002b7308 */ /* 0x000ea20000000800 */
[----:B-1----:R-:W-:-:S01]  /*44d0*/  FADD.FTZ R4, R42, R71 ;  /* 0x000000472a047221 */ /* 0x002fc20000010000 */
[----:B------:R-:W-:-:S06]  /*44e0*/  CS2R R70, SRZ ;  /* 0x0000000000467805 */ /* 0x000fcc000001ff00 */
        /* <DEDUP_REMOVED lines=14> */
[C---:B-1----:R-:W-:Y:S01]  /*45d0*/  F2FP.SATFINITE.E4M3.F32.PACK_AB_MERGE_C R46, R47.reuse, R46, RZ ;  /* 0x0000002e2f2e723e */ /* 0x042fe200048070ff */
[----:B------:R-:W-:Y:S01]  /*45e0*/  FADD.FTZ R47, R47, R4 ;  /* 0x000000042f2f7221 */ /* 0x000fe20000010000 */
[----:B------:R-:W-:Y:S02]  /*45f0*/  CS2R R30, SRZ ;  /* 0x00000000001e7805 */ /* 0x000fe4000001ff00 */
[----:B------:R-:W-:Y:S02]  /*4600*/  F2FP.SATFINITE.E4M3.F32.PACK_AB_MERGE_C R213, R43, R42, R46 ;  /* 0x0000002a2bd5723e */ /* 0x000fe4000480702e */
[----:B------:R-:W-:Y:S01]  /*4610*/  CS2R R42, SRZ ;  /* 0x00000000002a7805 */ /* 0x000fe2000001ff00 */
[----:B------:R-:W1:Y:S01]  /*4620*/  MUFU.EX2 R39, R39 ;  /* 0x0000002700277308 */ /* 0x000e620000000800 */
[----:B0-----:R-:W-:-:S07]  /*4630*/  FADD.FTZ R4, R38, R9 ;  /* 0x0000000926047221 */ /* 0x001fce0000010000 */
[----:B------:R-:W0:Y:S01]  /*4640*/  MUFU.EX2 R51, R51 ;  /* 0x0000003300337308 */ /* 0x000e220000000800 */
[----:B--2---:R-:W-:-:S01]  /*4650*/  FADD.FTZ R6, R50, R47 ;  /* 0x0000002f32067221 */ /* 0x004fc20000010000 */
[----:B------:R-:W-:-:S06]  /*4660*/  CS2R R46, SRZ ;  /* 0x00000000002e7805 */ /* 0x000fcc000001ff00 */
[----:B------:R-:W2:Y:S01]  /*4670*/  MUFU.EX2 R41, R41 ;  /* 0x0000002900297308 */ /* 0x000ea20000000800 */
[----:B-1----:R-:W-:-:S07]  /*4680*/  FADD.FTZ R4, R39, R4 ;  /* 0x0000000427047221 */ /* 0x002fce0000010000 */
[----:B------:R-:W1:Y:S01]  /*4690*/  MUFU.EX2 R54, R54 ;  /* 0x0000003600367308 */ /* 0x000e620000000800 */
[----:B0-----:R-:W-:-:S07]  /*46a0*/  FADD.FTZ R7, R51, R6 ;  /* 0x0000000633077221 */ /* 0x001fce0000010000 */
[----:B------:R-:W0:Y:S01]  /*46b0*/  MUFU.EX2 R55, R55 ;  /* 0x0000003700377308 */ /* 0x000e220000000800 */
[----:B--2---:R-:W-:Y:S01]  /*46c0*/  F2FP.SATFINITE.E4M3.F32.PACK_AB_MERGE_C R8, R44, R41, RZ ;  /* 0x000000292c08723e */ /* 0x004fe200048070ff */
[----:B------:R-:W-:-:S03]  /*46d0*/  FADD.FTZ R41, R41, R4 ;  /* 0x0000000429297221 */ /* 0x000fc60000010000 */
[----:B------:R-:W-:Y:S01]  /*46e0*/  F2FP.SATFINITE.E4M3.F32.PACK_AB_MERGE_C R214, R39, R38, R8 ;  /* 0x0000002627d6723e */ /* 0x000fe20004807008 */
[----:B------:R-:W-:-:S01]  /*46f0*/  FADD.FTZ R41, R44, R41 ;  /* 0x000000292c297221 */ /* 0x000fc20000010000 */
[----:B------:R-:W-:Y:S01]  /*4700*/  CS2R R44, SRZ ;  /* 0x00000000002c7805 */ /* 0x000fe2000001ff00 */
[----:B------:R-:W-:Y:S01]  /*4710*/  MUFU.EX2 R28, R28 ;  /* 0x0000001c001c7308 */ /* 0x000fe20000000800 */
[----:B-1----:R-:W-:-:S01]  /*4720*/  FADD.FTZ R4, R54, R7 ;  /* 0x0000000736047221 */ /* 0x002fc20000010000 */
[----:B------:R-:W-:-:S06]  /*4730*/  CS2R R38, SRZ ;  /* 0x0000000000267805 */ /* 0x000fcc000001ff00 */
[----:B------:R-:W1:Y:S01]  /*4740*/  MUFU.EX2 R29, R29 ;  /* 0x0000001d001d7308 */ /* 0x000e620000000800 */
[C---:B0-----:R-:W-:Y:S01]  /*4750*/  F2FP.SATFINITE.E4M3.F32.PACK_AB_MERGE_C R54, R55.reuse, R54, RZ ;  /* 0x000000363736723e */ /* 0x041fe200048070ff */
[----:B------:R-:W-:-:S03]  /*4760*/  FADD.FTZ R55, R55, R4 ;  /* 0x0000000437377221 */ /* 0x000fc60000010000 */
[----:B------:R-:W-:Y:S02]  /*4770*/  F2FP.SATFINITE.E4M3.F32.PACK_AB_MERGE_C R215, R51, R50, R54 ;  /* 0x0000003233d7723e */ /* 0x000fe40004807036 */
[----:B------:R-:W-:Y:S01]  /*4780*/  CS2R R50, SRZ ;  /* 0x0000000000327805 */ /* 0x000fe2000001ff00 */
[----:B------:R-:W0:Y:S08]  /*4790*/  MUFU.EX2 R24, R24 ;  /* 0x0000001800187308 */ /* 0x000e300000000800 */
[----:B------:R-:W2:Y:S01]  /*47a0*/  MUFU.EX2 R26, R26 ;  /* 0x0000001a001a7308 */ /* 0x000ea20000000800 */
[----:B-1----:R-:W-:-:S07]  /*47b0*/  F2FP.SATFINITE.E4M3.F32.PACK_AB_MERGE_C R7, R29, R28, RZ ;  /* 0x0000001c1d07723e */ /* 0x002fce00048070ff */
[----:B------:R-:W1:Y:S01]  /*47c0*/  MUFU.EX2 R25, R25 ;  /* 0x0000001900197308 */ /* 0x000e620000000800 */
[----:B0-----:R-:W-:-:S01]  /*47d0*/  FADD.FTZ R4, R24, R41 ;  /* 0x0000002918047221 */ /* 0x001fc20000010000 */
[----:B------:R-:W-:-:S06]  /*47e0*/  CS2R R40, SRZ ;  /* 0x0000000000287805 */ /* 0x000fcc000001ff00 */
[----:B------:R-:W0:Y:S01]  /*47f0*/  MUFU.EX2 R27, R27 ;  /* 0x0000001b001b7308 */ /* 0x000e220000000800 */
[----:B--2---:R-:W-:-:S01]  /*4800*/  FADD.FTZ R6, R26, R55 ;  /* 0x000000371a067221 */ /* 0x004fc20000010000 */
[----:B------:R-:W-:-:S06]  /*4810*/  CS2R R54, SRZ ;  /* 0x0000000000367805 */ /* 0x000fcc000001ff00 */
[----:B------:R-:W2:Y:S01]  /*4820*/  MUFU.EX2 R72, R72 ;  /* 0x0000004800487308 */ /* 0x000ea20000000800 */
[C---:B-1----:R-:W-:Y:S01]  /*4830*/  F2FP.SATFINITE.E4M3.F32.PACK_AB_MERGE_C R216, R25.reuse, R24, R7 ;  /* 0x0000001819d8723e */ /* 0x042fe20004807007 */
[----:B------:R-:W-:-:S04]  /*4840*/  FADD.FTZ R25, R25, R4 ;  /* 0x0000000419197221 */ /* 0x000fc80000010000 */
[----:B------:R-:W-:Y:S01]  /*4850*/  FADD.FTZ R28, R28, R25 ;  /* 0x000000191c1c7221 */ /* 0x000fe20000010000 */
[----:B------:R-:W-:Y:S01]  /*4860*/  CS2R R24, SRZ ;  /* 0x0000000000187805 */ /* 0x000fe2000001ff00 */
[----:B------:R1:W3:Y:S01]  /*4870*/  MUFU.EX2 R3, R76 ;  /* 0x0000004c00037308 */ /* 0x0002e20000000800 */
[----:B0-----:R-:W-:-:S01]  /*4880*/  FADD.FTZ R7, R27, R6 ;  /* 0x000000061b077221 */ /* 0x001fc20000010000 */
[----:B------:R-:W-:-:S06]  /*4890*/  FADD.FTZ R29, R29, R28 ;  /* 0x0000001c1d1d7221 */ /* 0x000fcc0000010000 */
[----:B------:R-:W-:Y:S01]  /*48a0*/  MUFU.EX2 R36, R36 ;  /* 0x0000002400247308 */ /* 0x000fe20000000800 */
[----:B--2---:R-:W-:-:S01]  /*48b0*/  FADD.FTZ R4, R72, R7 ;  /* 0x0000000748047221 */ /* 0x004fc20000010000 */
[----:B-1----:R-:W-:-:S06]  /*48c0*/  CS2R R76, SRZ ;  /* 0x00000000004c7805 */ /* 0x002fcc000001ff00 */
[----:B------:R-:W0:Y:S01]  /*48d0*/  MUFU.EX2 R37, R37 ;  /* 0x0000002500257308 */ /* 0x000e220000000800 */
[C---:B---3--:R-:W-:Y:S01]  /*48e0*/  F2FP.SATFINITE.E4M3.F32.PACK_AB_MERGE_C R72, R3.reuse, R72, RZ ;  /* 0x000000480348723e */ /* 0x048fe200048070ff */
[----:B------:R-:W-:-:S03]  /*48f0*/  FADD.FTZ R3, R3, R4 ;  /* 0x0000000403037221 */ /* 0x000fc60000010000 */
[----:B------:R-:W-:Y:S02]  /*4900*/  F2FP.SATFINITE.E4M3.F32.PACK_AB_MERGE_C R217, R27, R26, R72 ;  /* 0x0000001a1bd9723e */ /* 0x000fe40004807048 */
[----:B------:R-:W-:Y:S02]  /*4910*/  CS2R R72, SRZ ;  /* 0x0000000000487805 */ /* 0x000fe4000001ff00 */
[----:B------:R-:W-:Y:S01]  /*4920*/  CS2R R26, SRZ ;  /* 0x00000000001a7805 */ /* 0x000fe2000001ff00 */
[----:B------:R-:W1:Y:S08]  /*4930*/  MUFU.EX2 R32, R32 ;  /* 0x0000002000207308 */ /* 0x000e700000000800 */
[----:B------:R-:W2:Y:S01]  /*4940*/  MUFU.EX2 R80, R80 ;  /* 0x0000005000507308 */ /* 0x000ea20000000800 */
[----:B0-----:R-:W-:-:S07]  /*4950*/  F2FP.SATFINITE.E4M3.F32.PACK_AB_MERGE_C R7, R37, R36, RZ ;  /* 0x000000242507723e */ /* 0x001fce00048070ff */
[----:B------:R-:W0:Y:S01]  /*4960*/  MUFU.EX2 R33, R33 ;  /* 0x0000002100217308 */ /* 0x000e220000000800 */
[----:B-1----:R-:W-:-:S01]  /*4970*/  FADD.FTZ R4, R32, R29 ;  /* 0x0000001d20047221 */ /* 0x002fc20000010000 */
[----:B------:R-:W-:-:S06]  /*4980*/  CS2R R28, SRZ ;  /* 0x00000000001c7805 */ /* 0x000fcc000001ff00 */
[----:B------:R-:W1:Y:S01]  /*4990*/  MUFU.EX2 R81, R81 ;  /* 0x0000005100517308 */ /* 0x000e620000000800 */
[----:B--2---:R-:W-:-:S07]  /*49a0*/  FADD.FTZ R6, R80, R3 ;  /* 0x0000000350067221 */ /* 0x004fce0000010000 */
[----:B------:R-:W-:Y:S01]  /*49b0*/  MUFU.EX2 R84, R84 ;  /* 0x0000005400547308 */ /* 0x000fe20000000800 */
[C---:B0-----:R-:W-:Y:S01]  /*49c0*/  F2FP.SATFINITE.E4M3.F32.PACK_AB_MERGE_C R218, R33.reuse, R32, R7 ;  /* 0x0000002021da723e */ /* 0x041fe20004807007 */
[----:B------:R-:W-:-:S04]  /*49d0*/  FADD.FTZ R33, R33, R4 ;  /* 0x0000000421217221 */ /* 0x000fc80000010000 */
[----:B------:R-:W-:Y:S01]  /*49e0*/  FADD.FTZ R4, R36, R33 ;  /* 0x0000002124047221 */ /* 0x000fe20000010000 */
[----:B------:R-:W-:Y:S01]  /*49f0*/  CS2R R32, SRZ ;  /* 0x0000000000207805 */ /* 0x000fe2000001ff00 */
[----:B------:R-:W0:Y:S01]  /*4a00*/  MUFU.EX2 R85, R85 ;  /* 0x0000005500557308 */ /* 0x000e220000000800 */
[----:B-1----:R-:W-:-:S01]  /*4a10*/  FADD.FTZ R3, R81, R6 ;  /* 0x0000000651037221 */ /* 0x002fc20000010000 */
[----:B------:R-:W-:Y:S01]  /*4a20*/  FADD.FTZ R4, R37, R4 ;  /* 0x0000000425047221 */ /* 0x000fe20000010000 */
[----:B------:R-:W-:Y:S02]  /*4a30*/  CS2R R36, SRZ ;  /* 0x0000000000247805 */ /* 0x000fe4000001ff00 */
[----:B0-----:R-:W-:Y:S01]  /*4a40*/  F2FP.SATFINITE.E4M3.F32.PACK_AB_MERGE_C R6, R85, R84, RZ ;  /* 0x000000545506723e */ /* 0x001fe200048070ff */
[----:B------:R-:W-:-:S03]  /*4a50*/  FADD.FTZ R84, R84, R3 ;  /* 0x0000000354547221 */ /* 0x000fc60000010000 */
[----:B------:R-:W-:Y:S01]  /*4a60*/  F2FP.SATFINITE.E4M3.F32.PACK_AB_MERGE_C R219, R81, R80, R6 ;  /* 0x0000005051db723e */ /* 0x000fe20004807006 */
[----:B------:R-:W-:-:S01]  /*4a70*/  FADD.FTZ R3, R85, R84 ;  /* 0x0000005455037221 */ /* 0x000fc20000010000 */
[----:B------:R-:W-:Y:S02]  /*4a80*/  CS2R R84, SRZ ;  /* 0x0000000000547805 */ /* 0x000fe4000001ff00 */
[----:B------:R-:W-:Y:S01]  /*4a90*/  CS2R R80, SRZ ;  /* 0x0000000000507805 */ /* 0x000fe2000001ff00 */
[----:B------:R-:W-:Y:S06]  /*4aa0*/  @!P1 BRA `(.L_x_3049) ;  /* 0x0000002c00cc9947 */ /* 0x000fec0003800000 */
[----:B------:R-:W-:Y:S01]  /*4ab0*/  IMAD.MOV.U32 R6, RZ, RZ, R5 ;  /* 0x000000ffff067224 */ /* 0x000fe200078e0005 */
[----:B------:R-:W-:Y:S01]  /*4ac0*/  UIADD3 UR50, UR50, -0x2, URZ ;  /* 0xfffffffe32327890 */ /* 0x000fe2000fffe03f */
[----:B------:R-:W-:Y:S01]  /*4ad0*/  IMAD.MOV.U32 R7, RZ, RZ, R0 ;  /* 0x000000ffff077224 */ /* 0x000fe200078e0000 */
[----:B------:R-:W-:Y:S01]  /*4ae0*/  UMOV UR53, UR44 ;  /* 0x0000002c00357c82 */ /* 0x000fe20008000000 */
[----:B------:R-:W-:Y:S01]  /*4af0*/  IMAD.MOV.U32 R119, RZ, RZ, RZ ;  /* 0x000000ffff777224 */ /* 0x000fe200078e00ff */
[----:B------:R-:W-:-:S08]  /*4b00*/  UMOV UR51, UR52 ;  /* 0x0000003400337c82 */ /* 0x000fd00008000000 */
.L_x_3060:
[----:B------:R-:W-:Y:S01]  /*4b10*/  ISETP.NE.AND P2, PT, RZ, UR37, PT ;  /* 0x00000025ff007c0c */ /* 0x000fe2000bf45270 */
[----:B------:R-:W-:-:S04]  /*4b20*/  UISETP.NE.AND UP0, UPT, UR51, 0x1, UPT ;  /* 0x000000013300788c */ /* 0x000fc8000bf05270 */
[----:B------:R-:W-:-:S04]  /*4b30*/  USEL UR44, URZ, 0x1, UP0 ;  /* 0x000000013f2c7887 */ /* 0x000fc80008000000 */
[----:B------:R-:W-:-:S04]  /*4b40*/  ULOP3.LUT UR44, UR53, UR44, URZ, 0x3c, !UPT ;  /* 0x0000002c352c7292 */ /* 0x000fc8000f8e3c3f */
[----:B------:R-:W-:Y:S08]  /*4b50*/  @P2 BRA `(.L_x_3050) ;  /* 0x0000000000382947 */ /* 0x000ff00003800000 */
[----:B------:R-:W-:Y:S05]  /*4b60*/  @!P0 BRA `(.L_x_3051) ;  /* 0x0000000000048947 */ /* 0x000fea0003800000 */
[----:B------:R-:W-:Y:S01]  /*4b70*/  BPT.TRAP 0x1 ;  /* 0x000000040000795c */ /* 0x000fe20000300000 */
.L_x_3051:
        /* <DEDUP_REMOVED lines=9> */
.L_x_3052:
[----:B-1----:R-:W-:Y:S05]  /*4c10*/  @P1 BRA `(.L_x_3050) ;  /* 0x0000000000081947 */ /* 0x002fea0003800000 */
[----:B------:R-:W1:Y:S02]  /*4c20*/  SYNCS.PHASECHK.TRANS64.TRYWAIT P1, [UR6+0x33430], R0 ;  /* 0x03343000ff0075a7 */ /* 0x000e640008020146 */
[----:B-1----:R-:W-:Y:S05]  /*4c30*/  @!P1 BRA `(.L_x_3053) ;  /* 0x000000a400109947 */ /* 0x002fea0003800000 */
.L_x_3050:
[----:B-1----:R-:W1:Y:S01]  /*4c40*/  S2R R5, SR_TID.X ;  /* 0x0000000000057919 */ /* 0x002e620000002100 */
[----:B------:R-:W-:Y:S01]  /*4c50*/  UIADD3 UR52, UR51, 0x1, URZ ;  /* 0x0000000133347890 */ /* 0x000fe2000fffe03f */
[----:B------:R-:W-:Y:S01]  /*4c60*/  UMOV UR27, 0x80000020 ;  /* 0x80000020001b7882 */ /* 0x000fe20000000000 */
[----:B------:R-:W-:Y:S02]  /*4c70*/  UMOV UR28, UR24 ;  /* 0x00000018001c7c82 */ /* 0x000fe40008000000 */
[----:B------:R-:W-:Y:S01]  /*4c80*/  UISETP.NE.AND UP0, UPT, UR52, 0x2, UPT ;  /* 0x000000023400788c */ /* 0x000fe2000bf05270 */
[----:B------:R-:W-:Y:S01]  /*4c90*/  UMOV UR29, UR25 ;  /* 0x00000019001d7c82 */ /* 0x000fe20008000000 */
[----:B------:R-:W-:Y:S02]  /*4ca0*/  UMOV UR31, 0x80000020 ;  /* 0x80000020001f7882 */ /* 0x000fe40000000000 */
[----:B------:R-:W-:Y:S01]  /*4cb0*/  USEL UR52, UR52, URZ, UP0 ;  /* 0x0000003f34347287 */ /* 0x000fe20008000000 */
[----:B------:R-:W-:Y:S01]  /*4cc0*/  UMOV UR32, UR24 ;  /* 0x0000001800207c82 */ /* 0x000fe20008000000 */
[----:B------:R-:W-:-:S02]  /*4cd0*/  UMOV UR33, UR25 ;  /* 0x0000001900217c82 */ /* 0x000fc40008000000 */
[----:B------:R-:W-:Y:S01]  /*4ce0*/  UIMAD UR54, UR52, 0x780, UR47 ;  /* 0x00000780343678a4 */ /* 0x000fe2000f8e022f */
[----:B------:R-:W-:Y:S01]  /*4cf0*/  UMOV UR35, 0x80000020 ;  /* 0x8000002000237882 */ /* 0x000fe20000000000 */
[----:B------:R-:W-:Y:S02]  /*4d00*/  UMOV UR7, 0x80000020 ;  /* 0x8000002000077882 */ /* 0x000fe40000000000 */
[----:B------:R-:W-:Y:S02]  /*4d10*/  UIADD3 UR30, UR54, 0x80, URZ ;  /* 0x00000080361e7890 */ /* 0x000fe4000fffe03f */
[----:B------:R-:W-:Y:S02]  /*4d20*/  UIADD3 UR34, UR54, 0x100, URZ ;  /* 0x0000010036227890 */ /* 0x000fe4000fffe03f */
[----:B------:R-:W-:Y:S01]  /*4d30*/  UMOV UR26, UR54 ;  /* 0x00000036001a7c82 */ /* 0x000fe20008000000 */
[----:B------:R-:W-:Y:S02]  /*4d40*/  UIADD3 UR6, UR54, 0x200, URZ ;  /* 0x0000020036067890 */ /* 0x000fe4000fffe03f */
[----:B------:R-:W-:Y:S01]  /*4d50*/  UIADD3 UR10, UR54, 0x202, URZ ;  /* 0x00000202360a7890 */ /* 0x000fe2000fffe03f */
[----:B------:R-:W-:Y:S01]  /*4d60*/  UMOV UR11, 0x80000020 ;  /* 0x80000020000b7882 */ /* 0x000fe20000000000 */
[----:B------:R-:W-:Y:S01]  /*4d70*/  UIADD3 UR14, UR54, 0x282, URZ ;  /* 0x00000282360e7890 */ /* 0x000fe2000fffe03f */
[----:B------:R-:W-:Y:S01]  /*4d80*/  UMOV UR15, 0x80000020 ;  /* 0x80000020000f7882 */ /* 0x000fe20000000000 */
[----:B------:R-:W-:Y:S01]  /*4d90*/  UIADD3 UR18, UR54, 0x500, URZ ;  /* 0x0000050036127890 */ /* 0x000fe2000fffe03f */
[----:B-1----:R-:W-:Y:S01]  /*4da0*/  SHF.R.U32.HI R5, RZ, 0x7, R5 ;  /* 0x00000007ff057819 */ /* 0x002fe20000011605 */
[----:B------:R-:W-:Y:S01]  /*4db0*/  UMOV UR19, 0x80000020 ;  /* 0x8000002000137882 */ /* 0x000fe20000000000 */
[----:B------:R-:W-:Y:S01]  /*4dc0*/  UIADD3 UR22, UR54, 0x502, URZ ;  /* 0x0000050236167890 */ /* 0x000fe2000fffe03f */
[----:B------:R-:W-:-:S02]  /*4dd0*/  UMOV UR23, 0x80000020 ;  /* 0x8000002000177882 */ /* 0x000fc40000000000 */
[----:B0-----:R-:W-:-:S05]  /*4de0*/  VIADD R0, R5, 0x8 ;  /* 0x0000000805007836 */ /* 0x001fca0000000000 */
[----:B------:R0:W-:Y:S06]  /*4df0*/  BAR.SYNC.DEFER_BLOCKING R0, 0x100 ;  /* 0x000400000000751d */ /* 0x0001ec0000010000 */
[----:B------:R-:W-:-:S06]  /*4e00*/  WARPGROUP.ARRIVE ;  /* 0x00000000000079c5 */ /* 0x000fcc0000000000 */
[----:B------:R-:W-:Y:S01]  /*4e10*/  QGMMA.64x32x32.F32.E4M3.E4M3 R184, gdesc[UR24], RZ, !UPT, gsb0 ;  /* 0x0060000018b879f3 */ /* 0x000fe2000c0008ff */
[----:B------:R-:W-:Y:S01]  /*4e20*/  UIADD3 UR26, UR54, 0x180, URZ ;  /* 0x00000180361a7890 */ /* 0x000fe2000fffe03f */
        /* <DEDUP_REMOVED lines=160> */
.L_x_3055:
[----:B------:R-:W-:Y:S01]  /*5830*/  ULEA UR6, UR51, UR39, 0x3 ;  /* 0x0000002733067291 */ /* 0x000fe2000f8e183f */
[----:B------:R-:W-:-:S05]  /*5840*/  IMAD.U32 R0, RZ, RZ, UR53 ;  /* 0x00000035ff007e24 */ /* 0x000fca000f8e00ff */
[----:B------:R-:W-:-:S04]  /*5850*/  SHF.L.U32 R0, R0, 0x1f, RZ ;  /* 0x0000001f00007819 */ /* 0x000fc800000006ff */
[----:B------:R0:W1:Y:S01]  /*5860*/  SYNCS.PHASECHK.TRANS64.TRYWAIT P1, [UR6+0x33450], R0 ;  /* 0x03345000ff0075a7 */ /* 0x0000620008020146 */
[----:B------:R-:W-:Y:S05]  /*5870*/  @!P0 BRA `(.L_x_3056) ;  /* 0x0000000000048947 */ /* 0x000fea0003800000 */
[----:B------:R-:W-:Y:S01]  /*5880*/  BPT.TRAP 0x1 ;  /* 0x000000040000795c */ /* 0x000fe20000300000 */
.L_x_3056:
[----:B-1----:R-:W-:Y:S05]  /*5890*/  @P1 BRA `(.L_x_3054) ;  /* 0x0000000000081947 */ /* 0x002fea0003800000 */
[----:B------:R-:W1:Y:S02]  /*58a0*/  SYNCS.PHASECHK.TRANS64.TRYWAIT P1, [UR6+0x33450], R0 ;  /* 0x03345000ff0075a7 */ /* 0x000e640008020146 */
[----:B-1----:R-:W-:Y:S05]  /*58b0*/  @!P1 BRA `(.L_x_3057) ;  /* 0x0000009800089947 */ /* 0x002fea0003800000 */
.L_x_3054:
[----:B------:R-:W-:Y:S01]  /*58c0*/  UIADD3 UR6, UR39, 0x200, URZ ;  /* 0x0000020027067890 */ /* 0x000fe2000fffe03f */
[----:B------:R-:W-:Y:S01]  /*58d0*/  WARPGROUP.ARRIVE ;  /* 0x00000000000079c5 */ /* 0x000fe20000000000 */
[----:B------:R-:W-:-:S05]  /*58e0*/  UMOV UR7, 0xc0000010 ;  /* 0xc000001000077882 */ /* 0x000fca0000000000 */
[----:B-1----:R-:W1:Y:S01]  /*58f0*/  S2R R5, SR_TID.X ;  /* 0x0000000000057919 */ /* 0x002e620000002100 */
        /* <DEDUP_REMOVED lines=8> */
[----:B-1----:R-:W-:-:S04]  /*5980*/  SHF.R.U32.HI R5, RZ, 0x7, R5 ;  /* 0x00000007ff057819 */ /* 0x002fc80000011605 */
[----:B0-----:R-:W-:Y:S01]  /*5990*/  IADD3 R0, -R5, 0xb, RZ ;  /* 0x0000000b05007810 */ /* 0x001fe20007ffe1ff */
[----:B------:R-:W-:Y:S02]  /*59a0*/  WARPGROUP.DEPBAR.LE gsb0, 0x0 ;  /* 0x00008000000079c5 */ /* 0x000fe40000010000 */
[----:B------:R-:W-:-:S10]  /*59b0*/  WARPGROUP.ARRIVE ;  /* 0x00000000000079c5 */ /* 0x000fd40000000000 */
        /* <DEDUP_REMOVED lines=15> */
[----:B------:R-:W-:Y:S03]  /*5ab0*/  QGMMA.64x192x32.F32.E4M3.E4M3 R24, R216, gdesc[UR4], R24, gsb0 ;  /* 0x02e00004d8187df3 */ /* 0x000fe60008000818 */
[----:B------:R-:W-:Y:S02]  /*5ac0*/  WARPGROUP.DEPBAR.LE gsb0, 0x0 ;  /* 0x00008000000079c5 */ /* 0x000fe40000010000 */
[----:B------:R0:W-:Y:S06]  /*5ad0*/  BAR.ARV R0, 0x100 ;  /* 0x000400000000751d */ /* 0x0001ec0000002000 */
[----:B------:R-:W-:Y:S05]  /*5ae0*/  @!P0 BRA `(.L_x_3058) ;  /* 0x0000000000048947 */ /* 0x000fea0003800000 */
[----:B------:R-:W-:Y:S01]  /*5af0*/  BPT.TRAP 0x1 ;  /* 0x000000040000795c */ /* 0x000fe20000300000 */
.L_x_3058:
[----:B0-----:R-:W-:Y:S01]  /*5b00*/  FMNMX.FTZ R0, R184, R7, !PT ;  /* 0x00000007b8007209 */ /* 0x001fe20007810000 */
[----:B------:R-:W-:Y:S01]  /*5b10*/  IMAD.U32 R13, RZ, RZ, UR40 ;  /* 0x00000028ff0d7e24 */ /* 0x000fe2000f8e00ff */
        /* <DEDUP_REMOVED lines=79> */
[----:B------:R-:W-:Y:S01]  /*6010*/  ISETP.NE.AND P1, PT, R2, RZ, PT ;  /* 0x000000ff0200720c */ /* 0x000fe20003f25270 */
[----:B------:R-:W0:Y:S04]  /*6020*/  SHFL.BFLY PT, R0, R9, 0x2, 0x1f ;  /* 0x0c401f0009007f89 */ /* 0x000e2800000e0000 */
[----:B------:R-:W1:Y:S01]  /*6030*/  SHFL.BFLY PT, R5, R8, 0x2, 0x1f ;  /* 0x0c401f0008057f89 */ /* 0x000e6200000e0000 */
[----:B0-----:R-:W-:-:S02]  /*6040*/  FMNMX.FTZ R10, R9, R0, !PT ;  /* 0x00000000090a7209 */ /* 0x001fc40007810000 */
        /* <DEDUP_REMOVED lines=9> */
[--C-:B------:R-:W-:Y:S01]  /*60e0*/  FFMA.FTZ R169, R172, UR40, -R8.reuse ;  /* 0x00000028aca97c23 */ /* 0x100fe20008010808 */
[----:B------:R-:W-:-:S01]  /*60f0*/  FFMA.FTZ R10, R184, UR40, -R8 ;  /* 0x00000028b80a7c23 */ /* 0x000fc20008010808 */
[--C-:B------:R-:W-:Y:S01]  /*6100*/  FFMA.FTZ R172, R173, UR40, -R8.reuse ;  /* 0x00000028adac7c23 */ /* 0x100fe20008010808 */
[----:B------:R-:W-:-:S01]  /*6110*/  FFMA.FTZ R173, R176, UR40, -R8 ;  /* 0x00000028b0ad7c23 */ /* 0x000fc20008010808 */
[----:B------:R-:W-:Y:S02]  /*6120*/  IMAD.U32 R184, RZ, RZ, UR40 ;  /* 0x00000028ffb87e24 */ /* 0x000fe4000f8e00ff */
        /* <DEDUP_REMOVED lines=87> */
[----:B------:R-:W-:Y:S01]  /*66a0*/  @P1 LEA R193, R193, UR39, 0x3 ;  /* 0x00000027c1c11c11 */ /* 0x000fe2000f8e18ff */
        /* <DEDUP_REMOVED lines=126> */
[----:B------:R-:W-:-:S05]  /*6e90*/  @P1 VIADD R3, R193, 0x33440 ;  /* 0x00033440c1031836 */ /* 0x000fca0000000000 */
[----:B------:R-:W-:Y:S01]  /*6ea0*/  @P1 PRMT R3, R16, 0x654, R3 ;  /* 0x0000065410031816 */ /* 0x000fe20000000003 */
[----:B------:R-:W1:Y:S01]  /*6eb0*/  MUFU.EX2 R123, R123 ;  /* 0x0000007b007b7308 */ /* 0x000e620000000800 */
[----:B0-----:R-:W-:-:S02]  /*6ec0*/  FADD.FTZ R192, R122, R191 ;  /* 0x000000bf7ac07221 */ /* 0x001fc40000010000 */
[----:B------:R0:W-:Y:S05]  /*6ed0*/  @P1 SYNCS.ARRIVE.TRANS64.RED.A1T0 RZ, [R3+URZ], RZ ;  /* 0x000000ff03ff19a7 */ /* 0x0001ea000810043f */
[----:B------:R-:W3:Y:S01]  /*6ee0*/  MUFU.EX2 R124, R124 ;  /* 0x0000007c007c7308 */ /* 0x000ee20000000800 */
[----:B--2---:R-:W-:-:S07]  /*6ef0*/  FADD.FTZ R191, R121, R4 ;  /* 0x0000000479bf7221 */ /* 0x004fce0000010000 */
[----:B------:R-:W2:Y:S01]  /*6f00*/  MUFU.EX2 R126, R126 ;  /* 0x0000007e007e7308 */ /* 0x000ea20000000800 */
[----:B-1----:R-:W-:-:S07]  /*6f10*/  FADD.FTZ R193, R123, R192 ;  /* 0x000000c07bc17221 */ /* 0x002fce0000010000 */
[----:B------:R-:W0:Y:S01]  /*6f20*/  MUFU.EX2 R125, R125 ;  /* 0x0000007d007d7308 */ /* 0x000e220000000800 */
[----:B---3--:R-:W-:-:S07]  /*6f30*/  FADD.FTZ R4, R124, R191 ;  /* 0x000000bf7c047221 */ /* 0x008fce0000010000 */
        /* <DEDUP_REMOVED lines=11> */
[----:B------:R0:W2:Y:S08]  /*6ff0*/  MUFU.EX2 R195, R134 ;  /* 0x0000008600c37308 */ /* 0x0000b00000000800 */
[----:B------:R-:W3:Y:S01]  /*7000*/  MUFU.EX2 R133, R133 ;  /* 0x0000008500857308 */ /* 0x000ee20000000800 */
[----:B0-----:R-:W-:-:S01]  /*7010*/  FADD.FTZ R134, R130, R135 ;  /* 0x0000008782867221 */ /* 0x001fc20000010000 */
[----:B-1----:R-:W-:-:S03]  /*7020*/  FADD.FTZ R4, R132, R3 ;  /* 0x0000000384047221 */ /* 0x002fc60000010000 */
[----:B------:R-:W-:-:S03]  /*7030*/  FADD.FTZ R134, R131, R134 ;  /* 0x0000008683867221 */ /* 0x000fc60000010000 */
[----:B------:R-:W0:Y:S01]  /*7040*/  MUFU.EX2 R8, R8 ;  /* 0x0000000800087308 */ /* 0x000e220000000800 */
[----:B--2---:R-:W-:-:S01]  /*7050*/  FADD.FTZ R134, R195, R134 ;  /* 0x00000086c3867221 */ /* 0x004fc20000010000 */
[----:B---3--:R-:W-:-:S03]  /*7060*/  FADD.FTZ R4, R133, R4 ;  /* 0x0000000485047221 */ /* 0x008fc60000010000 */
[----:B0-----:R-:W-:Y:S01]  /*7070*/  FADD.FTZ R3, R8, R134 ;  /* 0x0000008608037221 */ /* 0x001fe20000010000 */
[----:B------:R-:W-:Y:S06]  /*7080*/  @!P0 BRA `(.L_x_3059) ;  /* 0x0000000000048947 */ /* 0x000fec0003800000 */
[----:B------:R-:W-:Y:S01]  /*7090*/  BPT.TRAP 0x1 ;  /* 0x000000040000795c */ /* 0x000fe20000300000 */
.L_x_3059:
        /* <DEDUP_REMOVED lines=148> */
.L_x_3049:
[----:B------:R-:W-:Y:S06]  /*79e0*/  BAR.ARV 0x8, 0x180 ;  /* 0x0206000000007b1d */ /* 0x000fec0000002000 */
[----:B------:R-:W-:Y:S05]  /*79f0*/  @!P0 BRA `(.L_x_3061) ;  /* 0x0000000000048947 */ /* 0x000fea0003800000 */
[----:B------:R-:W-:Y:S01]  /*7a00*/  BPT.TRAP 0x1 ;  /* 0x000000040000795c */ /* 0x000fe20000300000 */
.L_x_3061:
[----:B------:R-:W-:Y:S01]  /*7a10*/  ULEA UR4, UR52, UR39, 0x3 ;  /* 0x0000002734047291 */ /* 0x000fe2000f8e183f */
[----:B------:R-:W-:-:S05]  /*7a20*/  IMAD.U32 R6, RZ, RZ, UR44 ;  /* 0x0000002cff067e24 */ /* 0x000fca000f8e00ff */
[----:B------:R-:W-:-:S04]  /*7a30*/  SHF.L.U32 R6, R6, 0x1f, RZ ;  /* 0x0000001f06067819 */ /* 0x000fc800000006ff */
[----:B------:R0:W1:Y:S01]  /*7a40*/  SYNCS.PHASECHK.TRANS64.TRYWAIT P1, [UR4+0x33450], R6 ;  /* 0x03345006ff0075a7 */ /* 0x0000620008020144 */
[----:B------:R-:W-:Y:S05]  /*7a50*/  @!P0 BRA `(.L_x_3062) ;  /* 0x0000000000048947 */ /* 0x000fea0003800000 */
[----:B------:R-:W-:Y:S01]  /*7a60*/  BPT.TRAP 0x1 ;  /* 0x000000040000795c */ /* 0x000fe20000300000 */
.L_x_3062:
[----:B-1----:R-:W-:Y:S05]  /*7a70*/  @P1 BRA `(.L_x_3063) ;  /* 0x0000000000081947 */ /* 0x002fea0003800000 */
[----:B------:R-:W1:Y:S02]  /*7a80*/  SYNCS.PHASECHK.TRANS64.TRYWAIT P1, [UR4+0x33450], R6 ;  /* 0x03345006ff0075a7 */ /* 0x000e640008020144 */
[----:B-1----:R-:W-:Y:S05]  /*7a90*/  @!P1 BRA `(.L_x_3064) ;  /* 0x0000007400a89947 */ /* 0x002fea0003800000 */
.L_x_3063:
        /* <DEDUP_REMOVED lines=89> */
.L_x_3065:
        /* <DEDUP_REMOVED lines=34> */
[----:B------:R-:W-:Y:S01]  /*8250*/  F2FP.BF16.F32.PACK_AB R5, R28, R5 ;  /* 0x000000051c05723e */ /* 0x000fe200000010ff */
[-C--:B------:R-:W-:Y:S01]  /*8260*/  FMUL.FTZ R35, R66, R120.reuse ;  /* 0x0000007842237220 */ /* 0x080fe20000410000 */
[-C--:B------:R-:W-:Y:S01]  /*8270*/  FMUL.FTZ R25, R48, R9.reuse ;  /* 0x0000000930197220 */ /* 0x080fe20000410000 */
[----:B------:R-:W-:Y:S01]  /*8280*/  LOP3.LUT R0, R0, 0xc, RZ, 0xc0, !PT ;  /* 0x0000000c00007812 */ /* 0x000fe200078ec0ff */
[----:B------:R-:W-:Y:S01]  /*8290*/  FMUL.FTZ R27, R58, R120 ;  /* 0x000000783a1b7220 */ /* 0x000fe20000410000 */
[----:B------:R-:W-:Y:S01]  /*82a0*/  F2FP.BF16.F32.PACK_AB R28, R63, R34 ;  /* 0x000000223f1c723e */ /* 0x000fe200000010ff */
[-C--:B------:R-:W-:Y:S01]  /*82b0*/  FMUL.FTZ R48, R76, R9.reuse ;  /* 0x000000094c307220 */ /* 0x080fe20000410000 */
[----:B------:R-:W-:Y:S01]  /*82c0*/  IADD3 R6, P0, R0, UR6, RZ ;  /* 0x0000000600067c10 */ /* 0x000fe2000ff1e0ff */
[-C--:B------:R-:W-:Y:S01]  /*82d0*/  FMUL.FTZ R24, R49, R9.reuse ;  /* 0x0000000931187220 */ /* 0x080fe20000410000 */
[-C--:B------:R-:W-:Y:S01]  /*82e0*/  FMUL.FTZ R58, R83, R120.reuse ;  /* 0x00000078533a7220 */ /* 0x080fe20000410000 */
[----:B------:R-:W-:Y:S01]  /*82f0*/  FMUL.FTZ R59, R90, R120 ;  /* 0x000000785a3b7220 */ /* 0x000fe20000410000 */
[----:B------:R-:W-:Y:S01]  /*8300*/  FMUL.FTZ R33, R56, R9 ;  /* 0x0000000938217220 */ /* 0x000fe20000410000 */
[----:B------:R-:W-:-:S02]  /*8310*/  IMAD.X R7, RZ, RZ, UR7, P0 ;  /* 0x00000007ff077e24 */ /* 0x000fc400080e06ff */
[----:B------:R-:W-:Y:S01]  /*8320*/  FMUL.FTZ R32, R57, R9 ;  /* 0x0000000939207220 */ /* 0x000fe20000410000 */
[----:B------:R-:W-:Y:S01]  /*8330*/  LOP3.LUT P0, R34, R121, 0x3, RZ, 0xc0, !PT ;  /* 0x0000000379227812 */ /* 0x000fe2000780c0ff */
[----:B------:R-:W-:Y:S01]  /*8340*/  UMOV UR6, UR39 ;  /* 0x0000002700067c82 */ /* 0x000fe20008000000 */
[----:B-1----:R-:W-:Y:S01]  /*8350*/  UMOV UR7, UR5 ;  /* 0x0000000500077c82 */ /* 0x002fe20008000000 */
[----:B------:R-:W-:Y:S01]  /*8360*/  F2FP.BF16.F32.PACK_AB R76, R70, R35 ;  /* 0x00000023464c723e */ /* 0x000fe200000010ff */
[----:B------:R0:W2:Y:S01]  /*8370*/  LDG.E.CONSTANT R0, desc[UR48][R6.64] ;  /* 0x0000003006007981 */ /* 0x0000a2000c1e9900 */
[----:B------:R-:W-:Y:S01]  /*8380*/  ISETP.EQ.OR P0, PT, R34, 0x3, !P0 ;  /* 0x000000032200780c */ /* 0x000fe20004702670 */
[-C--:B------:R-:W-:Y:S01]  /*8390*/  FMUL.FTZ R40, R65, R9.reuse ;  /* 0x0000000941287220 */ /* 0x080fe20000410000 */
[-C--:B------:R-:W-:Y:S01]  /*83a0*/  FMUL.FTZ R49, R72, R9.reuse ;  /* 0x0000000948317220 */ /* 0x080fe20000410000 */
        /* <DEDUP_REMOVED lines=23> */
[----:B------:R-:W-:Y:S01]  /*8520*/  FMUL.FTZ R9, R26, R120 ;  /* 0x000000781a097220 */ /* 0x000fe20000410000 */
[----:B------:R-:W-:Y:S01]  /*8530*/  F2FP.BF16.F32.PACK_AB R36, R87, R58 ;  /* 0x0000003a5724723e */ /* 0x000fe200000010ff */
[----:B------:R-:W-:Y:S01]  /*8540*/  FMUL.FTZ R54, R54, R120 ;  /* 0x0000007836367220 */ /* 0x000fe20000410000 */
[----:B------:R-:W-:Y:S01]  /*8550*/  F2FP.BF16.F32.PACK_AB R94, R94, R59 ;  /* 0x0000003b5e5e723e */ /* 0x000fe200000010ff */
[----:B------:R-:W-:Y:S01]  /*8560*/  IMAD.WIDE R58, R224, 0x2, R34 ;  /* 0x00000002e03a7825 */ /* 0x000fe200078e0222 */
[----:B------:R-:W-:-:S03]  /*8570*/  F2FP.BF16.F32.PACK_AB R8, R29, R8 ;  /* 0x000000081d08723e */ /* 0x000fc600000010ff */
[-C--:B0-----:R-:W-:Y:S01]  /*8580*/  FMUL.FTZ R6, R43, R120.reuse ;  /* 0x000000782b067220 */ /* 0x081fe20000410000 */
[-C--:B------:R-:W-:Y:S01]  /*8590*/  FMUL.FTZ R7, R50, R120.reuse ;  /* 0x0000007832077220 */ /* 0x080fe20000410000 */
[-C--:B------:R-:W-:Y:S01]  /*85a0*/  FMUL.FTZ R55, R55, R120.reuse ;  /* 0x0000007837377220 */ /* 0x080fe20000410000 */
[-C--:B------:R-:W-:Y:S01]  /*85b0*/  FMUL.FTZ R26, R51, R120.reuse ;  /* 0x00000078331a7220 */ /* 0x080fe20000410000 */
[-C--:B------:R-:W-:Y:S01]  /*85c0*/  FMUL.FTZ R62, R62, R120.reuse ;  /* 0x000000783e3e7220 */ /* 0x080fe20000410000 */
[-C--:B------:R-:W-:Y:S01]  /*85d0*/  FMUL.FTZ R21, R42, R120.reuse ;  /* 0x000000782a157220 */ /* 0x080fe20000410000 */
[-C--:B------:R-:W-:Y:S01]  /*85e0*/  FMUL.FTZ R43, R74, R120.reuse ;  /* 0x000000784a2b7220 */ /* 0x080fe20000410000 */
[----:B------:R-:W-:Y:S01]  /*85f0*/  F2FP.BF16.F32.PACK_AB R9, R30, R9 ;  /* 0x000000091e09723e */ /* 0x000fe200000010ff */
[----:B------:R-:W-:Y:S01]  /*8600*/  FMUL.FTZ R71, R71, R120 ;  /* 0x0000007847477220 */ /* 0x000fe20000410000 */
[----:B------:R-:W-:Y:S01]  /*8610*/  F2FP.BF16.F32.PACK_AB R24, R53, R24 ;  /* 0x000000183518723e */ /* 0x000fe200000010ff */
        /* <DEDUP_REMOVED lines=8> */
[----:B------:R-:W-:Y:S01]  /*86a0*/  IADD3 R53, P4, R58, 0x8060, RZ ;  /* 0x000080603a357810 */ /* 0x000fe20007f9e0ff */
[----:B------:R-:W-:Y:S01]  /*86b0*/  FMUL.FTZ R86, R86, R120 ;  /* 0x0000007856567220 */ /* 0x000fe20000410000 */
[----:B------:R-:W-:Y:S01]  /*86c0*/  SEL R85, R5, R8, P0 ;  /* 0x0000000805557207 */ /* 0x000fe20000000000 */
[-C--:B------:R-:W-:Y:S01]  /*86d0*/  FMUL.FTZ R31, R31, R120.reuse ;  /* 0x000000781f1f7220 */ /* 0x080fe20000410000 */
[----:B------:R-:W-:Y:S01]  /*86e0*/  SEL R60, R8, R5, P0 ;  /* 0x00000005083c7207 */ /* 0x000fe20000000000 */
[----:B------:R-:W-:Y:S01]  /*86f0*/  IMAD R5, R23, 0x40, R17 ;  /* 0x0000004017057824 */ /* 0x000fe200078e0211 */
[----:B------:R-:W-:Y:S01]  /*8700*/  F2FP.BF16.F32.PACK_AB R73, R100, R73 ;  /* 0x000000496449723e */ /* 0x000fe200000010ff */
[----:B------:R-:W-:Y:S01]  /*8710*/  FMUL.FTZ R51, R82, R120 ;  /* 0x0000007852337220 */ /* 0x000fe20000410000 */
        /* <DEDUP_REMOVED lines=18> */
[----:B------:R-:W-:Y:S01]  /*8840*/  LOP3.LUT R52, R53, 0x380, RZ, 0xc0, !PT ;  /* 0x0000038035347812 */ /* 0x000fe200078ec0ff */
[----:B------:R-:W-:Y:S01]  /*8850*/  FMUL.FTZ R67, R98, R120 ;  /* 0x0000007862437220 */ /* 0x000fe20000410000 */
[----:B------:R-:W-:Y:S01]  /*8860*/  F2FP.BF16.F32.PACK_AB R29, R71, R42 ;  /* 0x0000002a471d723e */ /* 0x000fe200000010ff */
[----:B------:R-:W-:Y:S01]  /*8870*/  IMAD.WIDE R34, R5, 0x2, R34 ;  /* 0x0000000205227825 */ /* 0x000fe200078e0222 */
[----:B------:R-:W-:-:S03]  /*8880*/  F2FP.BF16.F32.PACK_AB R81, R103, R74 ;  /* 0x0000004a6751723e */ /* 0x000fc600000010ff */
[-C--:B------:R-:W-:Y:S01]  /*8890*/  FMUL.FTZ R78, R78, R120.reuse ;  /* 0x000000784e4e7220 */ /* 0x080fe20000410000 */
        /* <DEDUP_REMOVED lines=9> */
[----:B------:R-:W-:Y:S01]  /*8930*/  ULDC.64 UR8, c[0x0][0xb90] ;  /* 0x0002e40000087ab9 */ /* 0x000fe20000000a00 */
[----:B------:R-:W-:-:S02]  /*8940*/  SEL R71, R117, R116, P0 ;  /* 0x0000007475477207 */ /* 0x000fc40000000000 */
[----:B------:R-:W-:Y:S02]  /*8950*/  F2FP.BF16.F32.PACK_AB R12, R37, R12 ;  /* 0x0000000c250c723e */ /* 0x000fe400000010ff */
[----:B------:R-:W-:Y:S01]  /*8960*/  F2FP.BF16.F32.PACK_AB R32, R61, R32 ;  /* 0x000000203d20723e */ /* 0x000fe200000010ff */
[----:B------:R-:W-:Y:S01]  /*8970*/  FMUL.FTZ R83, R114, R120 ;  /* 0x0000007872537220 */ /* 0x000fe20000410000 */
[----:B------:R-:W-:Y:S01]  /*8980*/  SEL R89, R15, R20, P0 ;  /* 0x000000140f597207 */ /* 0x000fe20000000000 */
[----:B------:R-:W-:Y:S01]  /*8990*/  UIADD3 UR4, UR4, 0x33460, URZ ;  /* 0x0003346004047890 */ /* 0x000fe2000fffe03f */
[----:B------:R-:W-:Y:S01]  /*89a0*/  SEL R62, R20, R15, P0 ;  /* 0x0000000f143e7207 */ /* 0x000fe20000000000 */
[----:B------:R-:W-:Y:S01]  /*89b0*/  UIADD3 UR5, -UR42, URZ, URZ ;  /* 0x0000003f2a057290 */ /* 0x000fe2000fffe13f */
[----:B------:R-:W-:Y:S01]  /*89c0*/  SEL R91, R25, R24, P0 ;  /* 0x00000018195b7207 */ /* 0x000fe20000000000 */
[----:B------:R-:W-:Y:S01]  /*89d0*/  ULDC UR6, c[0x0][0xc44] ;  /* 0x0003110000067ab9 */ /* 0x000fe20000000800 */
        /* <DEDUP_REMOVED lines=9> */
[----:B------:R-:W-:Y:S02]  /*8a70*/  SHF.R.U64 R52, R52, 0x3, RZ ;  /* 0x0000000334347819 */ /* 0x000fe400000012ff */
[C---:B------:R-:W-:Y:S02]  /*8a80*/  IADD3 R28, P3, R58.reuse, 0x8040, RZ ;  /* 0x000080403a1c7810 */ /* 0x040fe40007f7e0ff */
[C---:B------:R-:W-:Y:S02]  /*8a90*/  IADD3 R26, P6, R58.reuse, 0x8020, RZ ;  /* 0x000080203a1a7810 */ /* 0x040fe40007fde0ff */
[----:B------:R-:W-:-:S02]  /*8aa0*/  IADD3 R24, P5, R58, 0x8000, RZ ;  /* 0x000080003a187810 */ /* 0x000fc40007fbe0ff */
[----:B------:R-:W-:Y:S02]  /*8ab0*/  IADD3 R20, P2, R58, 0x4060, RZ ;  /* 0x000040603a147810 */ /* 0x000fe40007f5e0ff */
        /* <DEDUP_REMOVED lines=8> */
[----:B------:R-:W-:Y:S01]  /*8b40*/  SHF.R.U64 R5, R5, 0x3, RZ ;  /* 0x0000000305057819 */ /* 0x000fe200000012ff */
[--C-:B------:R-:W-:Y:S01]  /*8b50*/  IMAD.X R55, RZ, RZ, R59.reuse, P6 ;  /* 0x000000ffff377224 */ /* 0x100fe200030e063b */
[----:B------:R-:W-:Y:S01]  /*8b60*/  F2FP.BF16.F32.PACK_AB R48, R48, R49 ;  /* 0x000000313030723e */ /* 0x000fe200000010ff */
[----:B------:R-:W-:Y:S01]  /*8b70*/  IMAD.X R49, RZ, RZ, R59, P2 ;  /* 0x000000ffff317224 */ /* 0x000fe200010e063b */
[----:B------:R-:W-:-:S02]  /*8b80*/  F2FP.BF16.F32.PACK_AB R43, R78, R43 ;  /* 0x0000002b4e2b723e */ /* 0x000fc400000010ff */
[----:B------:R-:W-:Y:S02]  /*8b90*/  F2FP.BF16.F32.PACK_AB R31, R93, R72 ;  /* 0x000000485d1f723e */ /* 0x000fe400000010ff */
[----:B------:R-:W-:Y:S02]  /*8ba0*/  F2FP.BF16.F32.PACK_AB R39, R111, R82 ;  /* 0x000000526f27723e */ /* 0x000fe400000010ff */
[----:B------:R-:W-:Y:S02]  /*8bb0*/  SEL R99, R57, R30, P0 ;  /* 0x0000001e39637207 */ /* 0x000fe40000000000 */
[----:B------:R-:W-:Y:S01]  /*8bc0*/  SEL R67, R30, R57, P0 ;  /* 0x000000391e437207 */ /* 0x000fe20000000000 */
[----:B------:R-:W-:Y:S01]  /*8bd0*/  IMAD.X R57, RZ, RZ, R59, P3 ;  /* 0x000000ffff397224 */ /* 0x000fe200018e063b */
[----:B------:R-:W-:Y:S02]  /*8be0*/  SEL R105, R108, R109, P0 ;  /* 0x0000006d6c697207 */ /* 0x000fe40000000000 */
[----:B------:R-:W-:-:S02]  /*8bf0*/  SEL R69, R109, R108, P0 ;  /* 0x0000006c6d457207 */ /* 0x000fc40000000000 */
[----:B------:R-:W-:Y:S02]  /*8c00*/  SEL R123, R51, R36, P0 ;  /* 0x00000024337b7207 */ /* 0x000fe40000000000 */
[----:B------:R-:W-:Y:S01]  /*8c10*/  SEL R79, R36, R51, P0 ;  /* 0x00000033244f7207 */ /* 0x000fe20000000000 */
[--C-:B------:R-:W-:Y:S01]  /*8c20*/  IMAD.X R51, RZ, RZ, R59.reuse, P5 ;  /* 0x000000ffff337224 */ /* 0x100fe200028e063b */
[----:B------:R-:W-:Y:S01]  /*8c30*/  LOP3.LUT R52, R52, R53, RZ, 0x3c, !PT ;  /* 0x0000003534347212 */ /* 0x000fe200078e3cff */
        /* <DEDUP_REMOVED lines=15> */
[----:B------:R-:W-:-:S02]  /*8d30*/  LOP3.LUT R58, R5, R58, RZ, 0x3c, !PT ;  /* 0x0000003a053a7212 */ /* 0x000fc400078e3cff */
[----:B------:R-:W-:Y:S02]  /*8d40*/  LOP3.LUT R5, R20, 0x380, RZ, 0xc0, !PT ;  /* 0x0000038014057812 */ /* 0x000fe400078ec0ff */
[----:B------:R-:W-:Y:S02]  /*8d50*/  F2FP.BF16.F32.PACK_AB R77, R77, R56 ;  /* 0x000000384d4d723e */ /* 0x000fe400000010ff */
[----:B------:R-:W-:Y:S02]  /*8d60*/  SHF.R.U64 R5, R5, 0x3, RZ ;  /* 0x0000000305057819 */ /* 0x000fe400000012ff */
[----:B------:R-:W-:Y:S02]  /*8d70*/  F2FP.BF16.F32.PACK_AB R92, R92, R65 ;  /* 0x000000415c5c723e */ /* 0x000fe400000010ff */
[----:B------:R-:W-:Y:S02]  /*8d80*/  SEL R97, R48, R77, P0 ;  /* 0x0000004d30617207 */ /* 0x000fe40000000000 */
[----:B------:R-:W-:-:S02]  /*8d90*/  SEL R65, R77, R48, P0 ;  /* 0x000000304d417207 */ /* 0x000fc40000000000 */
[----:B------:R-:W-:Y:S02]  /*8da0*/  LOP3.LUT R48, R5, R20, RZ, 0x3c, !PT ;  /* 0x0000001405307212 */ /* 0x000fe400078e3cff */
[----:B------:R-:W-:-:S04]  /*8db0*/  LOP3.LUT R5, R6, 0x380, RZ, 0xc0, !PT ;  /* 0x0000038006057812 */ /* 0x000fc800078ec0ff */
[----:B------:R-:W-:-:S04]  /*8dc0*/  SHF.R.U64 R5, R5, 0x3, RZ ;  /* 0x0000000305057819 */ /* 0x000fc800000012ff */
[----:B------:R-:W-:Y:S02]  /*8dd0*/  LOP3.LUT R46, R5, R6, RZ, 0x3c, !PT ;  /* 0x00000006052e7212 */ /* 0x000fe400078e3cff */
[----:B------:R-:W-:Y:S02]  /*8de0*/  LOP3.LUT R5, R8, 0x380, RZ, 0xc0, !PT ;  /* 0x0000038008057812 */ /* 0x000fe400078ec0ff */
[----:B------:R-:W-:Y:S02]  /*8df0*/  LOP3.LUT R9, R24, 0x380, RZ, 0xc0, !PT ;  /* 0x0000038018097812 */ /* 0x000fe400078ec0ff */
[----:B------:R-:W-:Y:S02]  /*8e00*/  F2FP.BF16.F32.PACK_AB R41, R68, R41 ;  /* 0x000000294429723e */ /* 0x000fe400000010ff */
[----:B------:R-:W-:Y:S02]  /*8e10*/  SEL R121, R43, R50, P0 ;  /* 0x000000322b797207 */ /* 0x000fe40000000000 */
[----:B------:R-:W-:Y:S01]  /*8e20*/  SEL R77, R50, R43, P0 ;  /* 0x0000002b324d7207 */ /* 0x000fe20000000000 */
[----:B------:R-:W-:Y:S01]  /*8e30*/  IMAD.X R43, RZ, RZ, R59, P3 ;  /* 0x000000ffff2b7224 */ /* 0x000fe200018e063b */
[----:B------:R-:W-:-:S02]  /*8e40*/  SHF.R.U64 R5, R5, 0x3, RZ ;  /* 0x0000000305057819 */ /* 0x000fc400000012ff */
[----:B------:R-:W-:Y:S02]  /*8e50*/  SEL R101, R92, R31, P0 ;  /* 0x0000001f5c657207 */ /* 0x000fe40000000000 */
[----:B------:R-:W-:Y:S02]  /*8e60*/  SEL R68, R31, R92, P0 ;  /* 0x0000005c1f447207 */ /* 0x000fe40000000000 */
[----:B------:R-:W-:Y:S02]  /*8e70*/  SHF.R.U64 R9, R9, 0x3, RZ ;  /* 0x0000000309097819 */ /* 0x000fe400000012ff */
[----:B------:R-:W-:Y:S02]  /*8e80*/  IADD3 R31, P3, R34, 0x2000, RZ ;  /* 0x00002000221f7810 */ /* 0x000fe40007f7e0ff */
[----:B------:R-:W-:Y:S02]  /*8e90*/  LOP3.LUT R36, R5, R8, RZ, 0x3c, !PT ;  /* 0x0000000805247212 */ /* 0x000fe400078e3cff */
[----:B------:R-:W-:Y:S01]  /*8ea0*/  LOP3.LUT R50, R9, R24, RZ, 0x3c, !PT ;  /* 0x0000001809327212 */ /* 0x000fe200078e3cff */
[----:B------:R-:W0:Y:S01]  /*8eb0*/  LDC R5, c[0x0][0xbe8] ;  /* 0x0002fa00ff057b82 */ /* 0x000e220000000800 */
[----:B------:R-:W-:-:S02]  /*8ec0*/  LOP3.LUT R30, R31, 0x380, RZ, 0xc0, !PT ;  /* 0x000003801f1e7812 */ /* 0x000fc400078ec0ff */
[----:B------:R-:W-:Y:S02]  /*8ed0*/  LOP3.LUT R9, R10, 0x380, RZ, 0xc0, !PT ;  /* 0x000003800a097812 */ /* 0x000fe400078ec0ff */
[----:B------:R-:W-:Y:S02]  /*8ee0*/  SHF.R.U64 R30, R30, 0x3, RZ ;  /* 0x000000031e1e7819 */ /* 0x000fe400000012ff */
[----:B------:R-:W-:Y:S02]  /*8ef0*/  SHF.R.U64 R9, R9, 0x3, RZ ;  /* 0x0000000309097819 */ /* 0x000fe400000012ff */
[----:B------:R-:W-:Y:S02]  /*8f00*/  F2FP.BF16.F32.PACK_AB R37, R95, R66 ;  /* 0x000000425f25723e */ /* 0x000fe400000010ff */
[----:B------:R-:W-:Y:S02]  /*8f10*/  SEL R95, R41, R40, P0 ;  /* 0x00000028295f7207 */ /* 0x000fe40000000000 */
[----:B------:R-:W-:-:S02]  /*8f20*/  SEL R66, R40, R41, P0 ;  /* 0x0000002928427207 */ /* 0x000fc40000000000 */
[----:B------:R-:W-:Y:S01]  /*8f30*/  LOP3.LUT R30, R30, R31, RZ, 0x3c, !PT ;  /* 0x0000001f1e1e7212 */ /* 0x000fe200078e3cff */
[----:B------:R-:W-:Y:S01]  /*8f40*/  IMAD.X R31, RZ, RZ, R35, P3 ;  /* 0x000000ffff1f7224 */ /* 0x000fe200018e0623 */
[----:B------:R-:W-:Y:S02]  /*8f50*/  LOP3.LUT R40, R9, R10, RZ, 0x3c, !PT ;  /* 0x0000000a09287212 */ /* 0x000fe400078e3cff */
[----:B------:R-:W-:-:S04]  /*8f60*/  IADD3 R9, P3, R34, 0x8000, RZ ;  /* 0x0000800022097810 */ /* 0x000fc80007f7e0ff */
[----:B------:R-:W-:-:S04]  /*8f70*/  LOP3.LUT R8, R9, 0x380, RZ, 0xc0, !PT ;  /* 0x0000038009087812 */ /* 0x000fc800078ec0ff */
[----:B------:R-:W-:Y:S02]  /*8f80*/  SHF.R.U64 R8, R8, 0x3, RZ ;  /* 0x0000000308087819 */ /* 0x000fe400000012ff */
[----:B------:R-:W-:Y:S02]  /*8f90*/  LOP3.LUT R11, R26, 0x380, RZ, 0xc0, !PT ;  /* 0x000003801a0b7812 */ /* 0x000fe400078ec0ff */
[----:B------:R-:W-:Y:S01]  /*8fa0*/  LOP3.LUT R8, R8, R9, RZ, 0x3c, !PT ;  /* 0x0000000908087212 */ /* 0x000fe200078e3cff */
[----:B------:R-:W-:Y:S01]  /*8fb0*/  IMAD.X R9, RZ, RZ, R35, P3 ;  /* 0x000000ffff097224 */ /* 0x000fe200018e0623 */
[----:B0-----:R-:W-:Y:S01]  /*8fc0*/  ISETP.NE.AND P3, PT, R5, 0x1, PT ;  /* 0x000000010500780c */ /* 0x001fe20003f65270 */
[--C-:B------:R-:W-:Y:S01]  /*8fd0*/  IMAD.X R47, RZ, RZ, R59.reuse, P1 ;  /* 0x000000ffff2f7224 */ /* 0x100fe200008e063b */
[----:B------:R-:W-:Y:S01]  /*8fe0*/  SEL R125, R94, R37, P0 ;  /* 0x000000255e7d7207 */ /* 0x000fe20000000000 */
[--C-:B------:R-:W-:Y:S01]  /*8ff0*/  IMAD.X R45, RZ, RZ, R59.reuse, P4 ;  /* 0x000000ffff2d7224 */ /* 0x100fe200020e063b */
[----:B------:R-:W-:Y:S01]  /*9000*/  SEL R80, R37, R94, P0 ;  /* 0x0000005e25507207 */ /* 0x000fe20000000000 */
[--C-:B------:R-:W-:Y:S01]  /*9010*/  IMAD.X R41, RZ, RZ, R59.reuse, P6 ;  /* 0x000000ffff297224 */ /* 0x100fe200030e063b */
[----:B------:R-:W-:Y:S01]  /*9020*/  SEL R129, R110, R39, P0 ;  /* 0x000000276e817207 */ /* 0x000fe20000000000 */
[--C-:B------:R-:W-:Y:S01]  /*9030*/  IMAD.X R37, RZ, RZ, R59.reuse, P2 ;  /* 0x000000ffff257224 */ /* 0x100fe200010e063b */
[----:B------:R-:W-:Y:S01]  /*9040*/  SEL R82, R39, R110, P0 ;  /* 0x0000006e27527207 */ /* 0x000fe20000000000 */
[----:B------:R-:W-:Y:S01]  /*9050*/  IMAD.X R39, RZ, RZ, R59, P5 ;  /* 0x000000ffff277224 */ /* 0x000fe200028e063b */
[----:B------:R-:W-:-:S02]  /*9060*/  SHF.R.U64 R11, R11, 0x3, RZ ;  /* 0x000000030b0b7819 */ /* 0x000fc400000012ff */
[----:B------:R-:W-:Y:S02]  /*9070*/  MOV R114, R58 ;  /* 0x0000003a00727202 */ /* 0x000fe40000000f00 */
[----:B------:R-:W0:Y:S01]  /*9080*/  LDC R59, c[0x0][0xc38] ;  /* 0x00030e00ff3b7b82 */ /* 0x000e220000000800 */
[----:B------:R-:W-:Y:S02]  /*9090*/  LOP3.LUT R54, R11, R26, RZ, 0x3c, !PT ;  /* 0x0000001a0b367212 */ /* 0x000fe400078e3cff */
[----:B------:R-:W-:Y:S02]  /*90a0*/  LOP3.LUT R11, R12, 0x380, RZ, 0xc0, !PT ;  /* 0x000003800c0b7812 */ /* 0x000fe400078ec0ff */
[----:B------:R-:W-:Y:S02]  /*90b0*/  MOV R110, R36 ;  /* 0x00000024006e7202 */ /* 0x000fe40000000f00 */
[----:B------:R-:W-:Y:S01]  /*90c0*/  SHF.R.U64 R11, R11, 0x3, RZ ;  /* 0x000000030b0b7819 */ /* 0x000fe200000012ff */
[----:B------:R-:W1:Y:S01]  /*90d0*/  @P3 LDC R36, c[0x0][0xbec] ;  /* 0x0002fb00ff243b82 */ /* 0x000e620000000800 */
[----:B------:R-:W-:Y:S01]  /*90e0*/  LOP3.LUT R13, R28, 0x380, RZ, 0xc0, !PT ;  /* 0x000003801c0d7812 */ /* 0x000fe200078ec0ff */
[----:B------:R-:W-:Y:S01]  /*90f0*/  UPRMT UR4, UR36, 0x654, UR4 ;  /* 0x0000065424047896 */ /* 0x000fe20008000004 */
[----:B------:R-:W-:-:S02]  /*9100*/  LOP3.LUT R42, R11, R12, RZ, 0x3c, !PT ;  /* 0x0000000c0b2a7212 */ /* 0x000fc400078e3cff */
[----:B------:R-:W-:Y:S02]  /*9110*/  MOV R106, R40 ;  /* 0x00000028006a7202 */ /* 0x000fe40000000f00 */
[----:B--2---:R-:W-:Y:S01]  /*9120*/  LOP3.LUT R41, R0, 0x2, RZ, 0x3c, !PT ;  /* 0x0000000200297812 */ /* 0x004fe200078e3cff */
[----:B------:R-:W2:Y:S01]  /*9130*/  @P3 LDC R37, c[0x0][0xbf0] ;  /* 0x0002fc00ff253b82 */ /* 0x000ea20000000800 */
[----:B------:R-:W-:Y:S01]  /*9140*/  SHF.R.U64 R13, R13, 0x3, RZ ;  /* 0x000000030d0d7819 */ /* 0x000fe200000012ff */
[----:B------:R-:W-:Y:S01]  /*9150*/  SHFL.IDX PT, R85, R85, R0, 0x1c1f ;  /* 0x001c1f0055557589 */ /* 0x000fe200000e0000 */
[----:B------:R-:W-:Y:S02]  /*9160*/  MOV R104, R42 ;  /* 0x0000002a00687202 */ /* 0x000fe40000000f00 */
[----:B------:R-:W-:Y:S01]  /*9170*/  MOV R53, R52 ;  /* 0x0000003400357202 */ /* 0x000fe20000000f00 */
[----:B------:R-:W-:Y:S01]  /*9180*/  SHFL.IDX PT, R87, R87, R0, 0x1c1f ;  /* 0x001c1f0057577589 */ /* 0x000fe200000e0000 */
[----:B------:R-:W-:Y:S01]  /*9190*/  LOP3.LUT R56, R13, R28, RZ, 0x3c, !PT ;  /* 0x0000001c0d387212 */ /* 0x000fe200078e3cff */
[----:B------:R-:W-:Y:S01]  /*91a0*/  IMAD R52, RZ, RZ, -UR43 ;  /* 0x8000002bff347e24 */ /* 0x000fe2000f8e02ff */
[----:B------:R-:W-:Y:S01]  /*91b0*/  UIMAD UR11, UR6, UR5, UR43 ;  /* 0x00000005060b72a4 */ /* 0x000fe2000f8e022b */
[----:B------:R-:W-:Y:S01]  /*91c0*/  SHFL.IDX PT, R109, R109, R0, 0x1c1f ;  /* 0x001c1f006d6d7589 */ /* 0x000fe200000e0000 */
[----:B------:R-:W-:Y:S03]  /*91d0*/  SYNCS.ARRIVE.TRANS64.RED.A1T0 RZ, [UR4], RZ ;  /* 0x000000ffffff79a7 */ /* 0x000fe60008100404 */
[----:B------:R-:W3:Y:S04]  /*91e0*/  SHFL.IDX PT, R60, R60, R41, 0x1c1f ;  /* 0x001c1f293c3c7589 */ /* 0x000ee800000e0000 */
[----:B------:R-:W-:Y:S04]  /*91f0*/  SHFL.IDX PT, R42, R61, R41, 0x1c1f ;  /* 0x001c1f293d2a7589 */ /* 0x000fe800000e0000 */
[----:B------:R-:W4:Y:S04]  /*9200*/  SHFL.IDX PT, R78, R78, R41, 0x1c1f ;  /* 0x001c1f294e4e7589 */ /* 0x000f2800000e0000 */
[----:B------:R-:W-:Y:S04]  /*9210*/  SHFL.IDX PT, R111, R111, R0, 0x1c1f ;  /* 0x001c1f006f6f7589 */ /* 0x000fe800000e0000 */
[----:B------:R-:W4:Y:S04]  /*9220*/  SHFL.IDX PT, R74, R74, R41, 0x1c1f ;  /* 0x001c1f294a4a7589 */ /* 0x000f2800000e0000 */
[----:B------:R-:W-:Y:S04]  /*9230*/  SHFL.IDX PT, R89, R89, R0, 0x1c1f ;  /* 0x001c1f0059597589 */ /* 0x000fe800000e0000 */
[----:B------:R-:W-:Y:S04]  /*9240*/  SHFL.IDX PT, R113, R113, R0, 0x1c1f ;  /* 0x001c1f0071717589 */ /* 0x000fe800000e0000 */
[----:B------:R-:W4:Y:S04]  /*9250*/  SHFL.IDX PT, R62, R62, R41, 0x1c1f ;  /* 0x001c1f293e3e7589 */ /* 0x000f2800000e0000 */
[----:B------:R-:W4:Y:S01]  /*9260*/  SHFL.IDX PT, R72, R72, R41, 0x1c1f ;  /* 0x001c1f2948487589 */ /* 0x000f2200000e0000 */
[----:B0-----:R-:W-:Y:S01]  /*9270*/  IMAD R52, R59, R52, UR41 ;  /* 0x000000293b347e24 */ /* 0x001fe2000f8e0234 */
[----:B------:R-:W-:Y:S01]  /*9280*/  MOV R84, R56 ;  /* 0x0000003800547202 */ /* 0x000fe20000000f00 */
[----:B------:R-:W-:Y:S01]  /*9290*/  USHF.R.S32.HI UR10, URZ, 0x1f, UR11 ;  /* 0x0000001f3f0a7899 */ /* 0x000fe2000801140b */
[----:B------:R-:W-:Y:S01]  /*92a0*/  SHFL.IDX PT, R115, R115, R0, 0x1c1f ;  /* 0x001c1f0073737589 */ /* 0x000fe200000e0000 */
[----:B------:R-:W-:Y:S01]  /*92b0*/  MOV R86, R48 ;  /* 0x0000003000567202 */ /* 0x000fe20000000f00 */
[----:B------:R-:W-:-:S02]  /*92c0*/  IMAD R49, R52, 0x80, R223 ;  /* 0x0000008034317824 */ /* 0x000fc400078e02df */
[----:B------:R-:W0:Y:S01]  /*92d0*/  SHFL.IDX PT, R56, R73, R41, 0x1c1f ;  /* 0x001c1f2949387589 */ /* 0x000e2200000e0000 */
[----:B------:R-:W-:Y:S01]  /*92e0*/  F2FP.BF16.F32.PACK_AB R83, R118, R83 ;  /* 0x000000537653723e */ /* 0x000fe200000010ff */
[----:B------:R-:W-:Y:S01]  /*92f0*/  UIMAD UR5, UR10, UR8, URZ ;  /* 0x000000080a0572a4 */ /* 0x000fe2000f8e023f */
[----:B------:R-:W-:Y:S02]  /*9300*/  F2FP.BF16.F32.PACK_AB R90, R119, R90 ;  /* 0x0000005a775a723e */ /* 0x000fe400000010ff */
[----:B------:R-:W-:Y:S02]  /*9310*/  SEL R93, R33, R32, P0 ;  /* 0x00000020215d7207 */ /* 0x000fe40000000000 */
[----:B------:R-:W-:Y:S02]  /*9320*/  SEL R64, R32, R33, P0 ;  /* 0x0000002120407207 */ /* 0x000fe40000000000 */
[----:B------:R-:W-:Y:S02]  /*9330*/  SEL R119, R76, R29, P0 ;  /* 0x0000001d4c777207 */ /* 0x000fe40000000000 */
[----:B------:R-:W-:-:S02]  /*9340*/  LOP3.LUT R6, R7, 0x380, RZ, 0xc0, !PT ;  /* 0x0000038007067812 */ /* 0x000fc400078ec0ff */
[----:B------:R-:W-:Y:S01]  /*9350*/  SEL R76, R29, R76, P0 ;  /* 0x0000004c1d4c7207 */ /* 0x000fe20000000000 */
[----:B-1----:R-:W-:Y:S01]  /*9360*/  @P3 IMAD.HI.U32 R36, R49, R36, RZ ;  /* 0x0000002431243227 */ /* 0x002fe200078e00ff */
[----:B------:R-:W-:Y:S01]  /*9370*/  LOP3.LUT R13, R14, 0x380, RZ, 0xc0, !PT ;  /* 0x000003800e0d7812 */ /* 0x000fe200078ec0ff */
[----:B------:R-:W-:Y:S01]  /*9380*/  USHF.R.S32.HI UR12, URZ, 0x1f, UR42 ;  /* 0x0000001f3f0c7899 */ /* 0x000fe2000801142a */
[----:B------:R-:W-:Y:S01]  /*9390*/  MOV R54, R54 ;  /* 0x0000003600367202 */ /* 0x000fe20000000f00 */
[----:B------:R-:W-:Y:S01]  /*93a0*/  SHFL.IDX PT, R91, R91, R0, 0x1c1f ;  /* 0x001c1f005b5b7589 */ /* 0x000fe200000e0000 */
[----:B------:R-:W-:Y:S01]  /*93b0*/  SEL R127, R102, R81, P0 ;  /* 0x00000051667f7207 */ /* 0x000fe20000000000 */
[----:B------:R-:W-:Y:S01]  /*93c0*/  UIMAD.WIDE.U32 UR6, UR11, UR8, URZ ;  /* 0x000000080b0672a5 */ /* 0x000fe2000f8e003f */
[----:B------:R-:W-:Y:S01]  /*93d0*/  SEL R131, R83, R90, P0 ;  /* 0x0000005a53837207 */ /* 0x000fe20000000000 */
[----:B------:R-:W-:Y:S01]  /*93e0*/  UIMAD UR5, UR11, UR9, UR5 ;  /* 0x000000090b0572a4 */ /* 0x000fe2000f8e0205 */
[----:B------:R-:W-:-:S02]  /*93f0*/  MOV R55, R50 ;  /* 0x0000003200377202 */ /* 0x000fc40000000f00 */
[----:B------:R-:W-:Y:S01]  /*9400*/  SHF.R.U64 R6, R6, 0x3, RZ ;  /* 0x0000000306067819 */ /* 0x000fe200000012ff */
[----:B------:R-:W1:Y:S01]  /*9410*/  SHFL.IDX PT, R50, R63, R41, 0x1c1f ;  /* 0x001c1f293f327589 */ /* 0x000e6200000e0000 */
[----:B------:R-:W-:Y:S01]  /*9420*/  ULDC.64 UR8, c[0x0][0xb98] ;  /* 0x0002e60000087ab9 */ /* 0x000fe20000000a00 */
[----:B------:R-:W-:Y:S01]  /*9430*/  SHF.R.U64 R13, R13, 0x3, RZ ;  /* 0x000000030d0d7819 */ /* 0x000fe200000012ff */
[----:B------:R-:W-:Y:S01]  /*9440*/  IMAD.MOV.U32 R57, RZ, RZ, R49 ;  /* 0x000000ffff397224 */ /* 0x000fe200078e0031 */
[----:B------:R-:W-:Y:S01]  /*9450*/  SHFL.IDX PT, R93, R93, R0, 0x1c1f ;  /* 0x001c1f005d5d7589 */ /* 0x000fe200000e0000 */
[----:B------:R-:W-:Y:S01]  /*9460*/  UIMAD UR4, UR12, UR8, URZ ;  /* 0x000000080c0472a4 */ /* 0x000fe2000f8e023f */
[----:B------:R-:W-:Y:S02]  /*9470*/  SEL R81, R81, R102, P0 ;  /* 0x0000006651517207 */ /* 0x000fe40000000000 */
[----:B------:R-:W-:Y:S01]  /*9480*/  SHFL.IDX PT, R117, R117, R0, 0x1c1f ;  /* 0x001c1f0075757589 */ /* 0x000fe200000e0000 */
[----:B------:R-:W-:-:S03]  /*9490*/  SEL R83, R90, R83, P0 ;  /* 0x000000535a537207 */ /* 0x000fc60000000000 */
[----:B------:R-:W1:Y:S01]  /*94a0*/  SHFL.IDX PT, R64, R64, R41, 0x1c1f ;  /* 0x001c1f2940407589 */ /* 0x000e6200000e0000 */
[----:B------:R-:W-:-:S03]  /*94b0*/  LOP3.LUT R38, R6, R7, RZ, 0x3c, !PT ;  /* 0x0000000706267212 */ /* 0x000fc600078e3cff */
[----:B------:R-:W1:Y:S01]  /*94c0*/  SHFL.IDX PT, R92, R75, R41, 0x1c1f ;  /* 0x001c1f294b5c7589 */ /* 0x000e6200000e0000 */
[C---:B------:R-:W-:Y:S02]  /*94d0*/  IADD3 R21, P1, R34.reuse, 0x6000, RZ ;  /* 0x0000600022157810 */ /* 0x040fe40007f3e0ff */
[----:B--2---:R-:W-:Y:S01]  /*94e0*/  @P3 SHF.R.U32.HI R57, RZ, R37, R36 ;  /* 0x00000025ff393219 */ /* 0x004fe20000011624 */
[----:B------:R-:W-:Y:S01]  /*94f0*/  SHFL.IDX PT, R95, R95, R0, 0x1c1f ;  /* 0x001c1f005f5f7589 */ /* 0x000fe200000e0000 */
[----:B------:R-:W-:-:S03]  /*9500*/  IADD3 R33, P4, R34, 0x1000, RZ ;  /* 0x0000100022217810 */ /* 0x000fc60007f9e0ff */
[----:B------:R-:W-:Y:S01]  /*9510*/  SHFL.IDX PT, R119, R119, R0, 0x1c1f ;  /* 0x001c1f0077777589 */ /* 0x000fe200000e0000 */
[----:B------:R-:W-:-:S03]  /*9520*/  LOP3.LUT R44, R13, R14, RZ, 0x3c, !PT ;  /* 0x0000000e0d2c7212 */ /* 0x000fc600078e3cff */
[----:B------:R-:W2:Y:S04]  /*9530*/  SHFL.IDX PT, R66, R66, R41, 0x1c1f ;  /* 0x001c1f2942427589 */ /* 0x000ea800000e0000 */
[----:B------:R-:W2:Y:S01]  /*9540*/  SHFL.IDX PT, R76, R76, R41, 0x1c1f ;  /* 0x001c1f294c4c7589 */ /* 0x000ea200000e0000 */
[----:B------:R-:W-:-:S03]  /*9550*/  LOP3.LUT R20, R21, 0x380, RZ, 0xc0, !PT ;  /* 0x0000038015147812 */ /* 0x000fc600078ec0ff */
[----:B------:R-:W-:Y:S01]  /*9560*/  SHFL.IDX PT, R97, R97, R0, 0x1c1f ;  /* 0x001c1f0061617589 */ /* 0x000fe200000e0000 */
[----:B------:R-:W-:-:S03]  /*9570*/  MOV R108, R38 ;  /* 0x00000026006c7202 */ /* 0x000fc60000000f00 */
[----:B------:R-:W-:Y:S01]  /*9580*/  SHFL.IDX PT, R99, R99, R0, 0x1c1f ;  /* 0x001c1f0063637589 */ /* 0x000fe200000e0000 */
[----:B------:R-:W-:-:S03]  /*9590*/  UIADD3 UR5, UR7, UR5, URZ ;  /* 0x0000000507057290 */ /* 0x000fc6000fffe03f */
        /* <DEDUP_REMOVED lines=11> */
[----:B------:R-:W2:Y:S01]  /*9650*/  SHFL.IDX PT, R0, R65, R41, 0x1c1f ;  /* 0x001c1f2941007589 */ /* 0x000ea200000e0000 */
[----:B---3--:R-:W-:Y:S01]  /*9660*/  SEL R36, R85, R60, P0 ;  /* 0x0000003c55247207 */ /* 0x008fe20000000000 */
[----:B------:R-:W-:Y:S01]  /*9670*/  IMAD.MOV R48, RZ, RZ, -R57 ;  /* 0x000000ffff307224 */ /* 0x000fe200078e0a39 */
[----:B------:R-:W-:Y:S01]  /*9680*/  SEL R38, R60, R85, P0 ;  /* 0x000000553c267207 */ /* 0x000fe20000000000 */
[----:B------:R-:W3:Y:S01]  /*9690*/  SHFL.IDX PT, R94, R77, R41, 0x1c1f ;  /* 0x001c1f294d5e7589 */ /* 0x000ee200000e0000 */
[----:B----4-:R-:W-:Y:S01]  /*96a0*/  SEL R37, R109, R78, P0 ;  /* 0x0000004e6d257207 */ /* 0x010fe20000000000 */
[----:B------:R-:W-:Y:S01]  /*96b0*/  UIMAD UR7, UR42, UR9, UR4 ;  /* 0x000000092a0772a4 */ /* 0x000fe2000f8e0204 */
[----:B------:R-:W-:Y:S01]  /*96c0*/  SEL R39, R78, R109, P0 ;  /* 0x0000006d4e277207 */ /* 0x000fe20000000000 */
[----:B------:R-:W-:Y:S01]  /*96d0*/  BAR.SYNC.DEFER_BLOCKING 0x1, 0x100 ;  /* 0x0044000000007b1d */ /* 0x000fe20000010000 */
[----:B------:R-:W-:Y:S02]  /*96e0*/  SEL R40, R87, R42, P0 ;  /* 0x0000002a57287207 */ /* 0x000fe40000000000 */
[----:B------:R-:W-:-:S02]  /*96f0*/  MOV R112, R46 ;  /* 0x0000002e00707202 */ /* 0x000fc40000000f00 */
[----:B------:R-:W-:Y:S01]  /*9700*/  MOV R102, R44 ;  /* 0x0000002c00667202 */ /* 0x000fe20000000f00 */
[----:B------:R-:W-:Y:S01]  /*9710*/  UMOV UR4, UR6 ;  /* 0x0000000600047c82 */ /* 0x000fe20008000000 */
[----:B------:R-:W-:Y:S01]  /*9720*/  SEL R42, R42, R87, P0 ;  /* 0x000000572a2a7207 */ /* 0x000fe20000000000 */
[----:B------:R-:W4:Y:S01]  /*9730*/  SHFL.IDX PT, R58, R67, R41, 0x1c1f ;  /* 0x001c1f29433a7589 */ /* 0x000f2200000e0000 */
[----:B------:R-:W-:-:S03]  /*9740*/  SEL R43, R74, R111, P0 ;  /* 0x0000006f4a2b7207 */ /* 0x000fc60000000000 */
[----:B------:R-:W-:Y:S01]  /*9750*/  SHFL.IDX PT, R68, R68, R41, 0x1c1f ;  /* 0x001c1f2944447589 */ /* 0x000fe200000e0000 */
[----:B------:R-:W-:-:S03]  /*9760*/  SEL R44, R89, R62, P0 ;  /* 0x0000003e592c7207 */ /* 0x000fc60000000000 */
[----:B------:R-:W-:Y:S01]  /*9770*/  SHFL.IDX PT, R70, R70, R41, 0x1c1f ;  /* 0x001c1f2946467589 */ /* 0x000fe200000e0000 */
[----:B------:R-:W-:-:S03]  /*9780*/  SEL R46, R62, R89, P0 ;  /* 0x000000593e2e7207 */ /* 0x000fc60000000000 */
[----:B------:R-:W-:Y:S01]  /*9790*/  SHFL.IDX PT, R88, R69, R41, 0x1c1f ;  /* 0x001c1f2945587589 */ /* 0x000fe200000e0000 */
[----:B------:R-:W-:-:S03]  /*97a0*/  SEL R45, R113, R72, P0 ;  /* 0x00000048712d7207 */ /* 0x000fc60000000000 */
[----:B------:R-:W-:Y:S01]  /*97b0*/  SHFL.IDX PT, R90, R71, R41, 0x1c1f ;  /* 0x001c1f29475a7589 */ /* 0x000fe200000e0000 */
[----:B------:R-:W-:-:S03]  /*97c0*/  SEL R47, R72, R113, P0 ;  /* 0x00000071482f7207 */ /* 0x000fc60000000000 */
[----:B------:R-:W4:Y:S01]  /*97d0*/  SHFL.IDX PT, R96, R79, R41, 0x1c1f ;  /* 0x001c1f294f607589 */ /* 0x000f2200000e0000 */
[----:B------:R-:W-:-:S03]  /*97e0*/  SHF.R.U64 R20, R20, 0x3, RZ ;  /* 0x0000000314147819 */ /* 0x000fc600000012ff */
[----:B------:R-:W4:Y:S01]  /*97f0*/  SHFL.IDX PT, R80, R80, R41, 0x1c1f ;  /* 0x001c1f2950507589 */ /* 0x000f2200000e0000 */
[----:B------:R-:W-:-:S03]  /*9800*/  UIMAD.WIDE.U32 UR4, UR42, UR8, UR4 ;  /* 0x000000082a0472a5 */ /* 0x000fc6000f8e0004 */
[----:B------:R-:W4:Y:S04]  /*9810*/  SHFL.IDX PT, R98, R81, R41, 0x1c1f ;  /* 0x001c1f2951627589 */ /* 0x000f2800000e0000 */
[----:B------:R-:W4:Y:S04]  /*9820*/  SHFL.IDX PT, R82, R82, R41, 0x1c1f ;  /* 0x001c1f2952527589 */ /* 0x000f2800000e0000 */
[----:B------:R0:W4:Y:S01]  /*9830*/  SHFL.IDX PT, R100, R83, R41, 0x1c1f ;  /* 0x001c1f2953647589 */ /* 0x00012200000e0000 */
[----:B------:R-:W-:Y:S01]  /*9840*/  SHF.R.U64 R32, R32, 0x3, RZ ;  /* 0x0000000320207819 */ /* 0x000fe200000012ff */
[----:B------:R-:W-:-:S02]  /*9850*/  IMAD R59, R5, R48, R49 ;  /* 0x00000030053b7224 */ /* 0x000fc400078e0231 */
[----:B------:R-:W-:Y:S01]  /*9860*/  STSM.16.M88.4 [R114], R36 ;  /* 0x0000002472007844 */ /* 0x000fe20000000200 */
[----:B------:R-:W-:Y:S01]  /*9870*/  IADD3 R27, P2, R34, 0x5000, RZ ;  /* 0x00005000221b7810 */ /* 0x000fe20007f5e0ff */
[----:B------:R-:W-:Y:S01]  /*9880*/  ULDC.64 UR8, c[0x0][0xae8] ;  /* 0x0002ba0000087ab9 */ /* 0x000fe20000000a00 */
[----:B0-----:R-:W-:Y:S02]  /*9890*/  SEL R41, R111, R74, P0 ;  /* 0x0000004a6f297207 */ /* 0x001fe40000000000 */
[----:B------:R-:W-:Y:S01]  /*98a0*/  LOP3.LUT R20, R20, R21, RZ, 0x3c, !PT ;  /* 0x0000001514147212 */ /* 0x000fe200078e3cff */
[--C-:B------:R-:W-:Y:S02]  /*98b0*/  IMAD.X R21, RZ, RZ, R35.reuse, P1 ;  /* 0x000000ffff157224 */ /* 0x100fe400008e0623 */
[----:B------:R-:W-:Y:S01]  /*98c0*/  STSM.16.M88.4 [R112], R40 ;  /* 0x0000002870007844 */ /* 0x000fe20000000200 */
[----:B------:R-:W-:Y:S01]  /*98d0*/  LOP3.LUT R32, R32, R33, RZ, 0x3c, !PT ;  /* 0x0000002120207212 */ /* 0x000fe200078e3cff */
[----:B------:R-:W-:Y:S01]  /*98e0*/  IMAD.X R33, RZ, RZ, R35, P4 ;  /* 0x000000ffff217224 */ /* 0x000fe200020e0623 */
[----:B------:R-:W-:Y:S01]  /*98f0*/  SEL R49, R115, R56, P0 ;  /* 0x0000003873317207 */ /* 0x000fe20000000000 */
[----:B------:R0:W-:Y:S01]  /*9900*/  STSM.16.M88.4 [R110], R44 ;  /* 0x0000002c6e007844 */ /* 0x0001e20000000200 */
[----:B------:R-:W-:-:S02]  /*9910*/  SEL R51, R56, R115, P0 ;  /* 0x0000007338337207 */ /* 0x000fc40000000000 */
[----:B------:R-:W-:Y:S02]  /*9920*/  IADD3 R56, P1, R57, UR4, RZ ;  /* 0x0000000439387c10 */ /* 0x000fe4000ff3e0ff */
[C---:B------:R-:W-:Y:S02]  /*9930*/  IADD3 R29, P6, R34.reuse, 0x3000, RZ ;  /* 0x00003000221d7810 */ /* 0x040fe40007fde0ff */
[C---:B------:R-:W-:Y:S02]  /*9940*/  IADD3 R25, P5, R34.reuse, 0x4000, RZ ;  /* 0x0000400022197810 */ /* 0x040fe40007fbe0ff */
[----:B------:R-:W-:Y:S02]  /*9950*/  IADD3 R15, P4, R34, 0x7000, RZ ;  /* 0x00007000220f7810 */ /* 0x000fe40007f9e0ff */
[----:B------:R-:W-:Y:S01]  /*9960*/  LOP3.LUT R26, R27, 0x380, RZ, 0xc0, !PT ;  /* 0x000003801b1a7812 */ /* 0x000fe200078ec0ff */
[----:B0-----:R-:W-:Y:S01]  /*9970*/  IMAD.U32 R46, RZ, RZ, UR7 ;  /* 0x00000007ff2e7e24 */ /* 0x001fe2000f8e00ff */
[----:B------:R-:W-:Y:S01]  /*9980*/  SHF.R.S32.HI R45, RZ, 0x1f, R57 ;  /* 0x0000001fff2d7819 */ /* 0x000fe20000011439 */
[----:B------:R-:W-:Y:S01]  /*9990*/  ULDC.64 UR6, c[0x0][0xb88] ;  /* 0x0002e20000067ab9 */ /* 0x000fe20000000a00 */
[----:B------:R-:W-:-:S02]  /*99a0*/  SHF.R.S32.HI R44, RZ, 0x1f, R59 ;  /* 0x0000001fff2c7819 */ /* 0x000fc4000001143b */
[----:B------:R-:W-:Y:S01]  /*99b0*/  IADD3.X R57, R45, UR5, R46, P1, !PT ;  /* 0x000000052d397c10 */ /* 0x000fe20008ffe42e */
[----:B------:R-:W-:Y:S01]  /*99c0*/  ULDC.64 UR4, c[0x0][0xb50] ;  /* 0x0002d40000047ab9 */ /* 0x000fe20000000a00 */
[----:B------:R-:W-:Y:S01]  /*99d0*/  LOP3.LUT R28, R29, 0x380, RZ, 0xc0, !PT ;  /* 0x000003801d1c7812 */ /* 0x000fe200078ec0ff */
[----:B------:R-:W-:Y:S01]  /*99e0*/  IMAD R44, R44, UR6, RZ ;  /* 0x000000062c2c7c24 */ /* 0x000fe2000f8e02ff */
[----:B------:R-:W-:Y:S02]  /*99f0*/  LOP3.LUT R24, R25, 0x380, RZ, 0xc0, !PT ;  /* 0x0000038019187812 */ /* 0x000fe400078ec0ff */
[----:B------:R-:W-:Y:S02]  /*9a00*/  LOP3.LUT R14, R15, 0x380, RZ, 0xc0, !PT ;  /* 0x000003800f0e7812 */ /* 0x000fe400078ec0ff */
[----:B------:R-:W-:Y:S02]  /*9a10*/  SHF.R.U64 R26, R26, 0x3, RZ ;  /* 0x000000031a1a7819 */ /* 0x000fe400000012ff */
[----:B-1----:R-:W-:-:S02]  /*9a20*/  SEL R48, R91, R50, P0 ;  /* 0x000000325b307207 */ /* 0x002fc40000000000 */
[----:B------:R-:W-:Y:S01]  /*9a30*/  SEL R50, R50, R91, P0 ;  /* 0x0000005b32327207 */ /* 0x000fe20000000000 */
[C---:B------:R-:W-:Y:S01]  /*9a40*/  IMAD R61, R59.reuse, UR7, R44 ;  /* 0x000000073b3d7c24 */ /* 0x040fe2000f8e022c */
[----:B------:R-:W-:Y:S01]  /*9a50*/  LOP3.LUT R7, R34, 0x380, RZ, 0xc0, !PT ;  /* 0x0000038022077812 */ /* 0x000fe200078ec0ff */
[----:B------:R-:W-:Y:S01]  /*9a60*/  IMAD.WIDE.U32 R56, R59, UR6, R56 ;  /* 0x000000063b387c25 */ /* 0x000fe2000f8e0038 */
[----:B------:R-:W-:Y:S01]  /*9a70*/  SEL R36, R93, R64, P0 ;  /* 0x000000405d247207 */ /* 0x000fe20000000000 */
[----:B------:R-:W-:Y:S01]  /*9a80*/  ULDC UR6, c[0x0][0xa88] ;  /* 0x0002a20000067ab9 */ /* 0x000fe20000000800 */
[----:B------:R-:W-:Y:S02]  /*9a90*/  SEL R38, R64, R93, P0 ;  /* 0x0000005d40267207 */ /* 0x000fe40000000000 */
[----:B------:R-:W-:Y:S02]  /*9aa0*/  SEL R37, R117, R92, P0 ;  /* 0x0000005c75257207 */ /* 0x000fe40000000000 */
[----:B------:R-:W-:Y:S01]  /*9ab0*/  SEL R39, R92, R117, P0 ;  /* 0x000000755c277207 */ /* 0x000fe20000000000 */
[----:B------:R-:W-:Y:S01]  /*9ac0*/  IMAD R59, R52, 0x80, R222 ;  /* 0x00000080343b7824 */ /* 0x000fe200078e02de */
[----:B------:R-:W-:-:S02]  /*9ad0*/  SHF.R.U64 R28, R28, 0x3, RZ ;  /* 0x000000031c1c7819 */ /* 0x000fc400000012ff */
[----:B------:R-:W-:Y:S02]  /*9ae0*/  SHF.R.U64 R24, R24, 0x3, RZ ;  /* 0x0000000318187819 */ /* 0x000fe400000012ff */
[----:B------:R-:W-:Y:S02]  /*9af0*/  SHF.R.U64 R14, R14, 0x3, RZ ;  /* 0x000000030e0e7819 */ /* 0x000fe400000012ff */
[----:B--2---:R-:W-:Y:S02]  /*9b00*/  SEL R40, R95, R66, P0 ;  /* 0x000000425f287207 */ /* 0x004fe40000000000 */
[----:B------:R-:W-:Y:S02]  /*9b10*/  SEL R42, R66, R95, P0 ;  /* 0x0000005f422a7207 */ /* 0x000fe40000000000 */
[----:B------:R-:W-:Y:S02]  /*9b20*/  SEL R41, R119, R76, P0 ;  /* 0x0000004c77297207 */ /* 0x000fe40000000000 */
[----:B------:R-:W-:-:S02]  /*9b30*/  SEL R43, R76, R119, P0 ;  /* 0x000000774c2b7207 */ /* 0x000fc40000000000 */
[----:B------:R-:W-:Y:S01]  /*9b40*/  LOP3.LUT R26, R26, R27, RZ, 0x3c, !PT ;  /* 0x0000001b1a1a7212 */ /* 0x000fe200078e3cff */
[--C-:B------:R-:W-:Y:S01]  /*9b50*/  IMAD.X R27, RZ, RZ, R35.reuse, P2 ;  /* 0x000000ffff1b7224 */ /* 0x100fe200010e0623 */
[----:B------:R-:W-:Y:S01]  /*9b60*/  IADD3 R133, P2, R34, 0xb000, RZ ;  /* 0x0000b00022857810 */ /* 0x000fe20007f5e0ff */
[----:B------:R-:W-:Y:S01]  /*9b70*/  STSM.16.M88.4 [R108], R48 ;  /* 0x000000306c007844 */ /* 0x000fe20000000200 */
[----:B------:R-:W-:Y:S02]  /*9b80*/  SHF.R.U64 R7, R7, 0x3, RZ ;  /* 0x0000000307077819 */ /* 0x000fe400000012ff */
[----:B------:R-:W-:Y:S01]  /*9b90*/  SEL R44, R97, R0, P0 ;  /* 0x00000000612c7207 */ /* 0x000fe20000000000 */
[----:B------:R0:W-:Y:S01]  /*9ba0*/  STSM.16.M88.4 [R106], R36 ;  /* 0x000000246a007844 */ /* 0x0001e20000000200 */
[----:B------:R-:W-:Y:S01]  /*9bb0*/  SEL R46, R0, R97, P0 ;  /* 0x00000061002e7207 */ /* 0x000fe20000000000 */
[----:B------:R-:W-:Y:S01]  /*9bc0*/  IMAD R0, R5, UR6, RZ ;  /* 0x0000000605007c24 */ /* 0x000fe2000f8e02ff */
[----:B------:R-:W-:Y:S01]  /*9bd0*/  LOP3.LUT R28, R28, R29, RZ, 0x3c, !PT ;  /* 0x0000001d1c1c7212 */ /* 0x000fe200078e3cff */
[--C-:B------:R-:W-:Y:S01]  /*9be0*/  IMAD.X R29, RZ, RZ, R35.reuse, P6 ;  /* 0x000000ffff1d7224 */ /* 0x100fe200030e0623 */
[----:B------:R-:W-:Y:S01]  /*9bf0*/  LOP3.LUT R24, R24, R25, RZ, 0x3c, !PT ;  /* 0x0000001918187212 */ /* 0x000fe200078e3cff */
[--C-:B------:R-:W-:Y:S01]  /*9c00*/  IMAD.X R25, RZ, RZ, R35.reuse, P5 ;  /* 0x000000ffff197224 */ /* 0x100fe200028e0623 */
[----:B------:R-:W-:Y:S01]  /*9c10*/  LOP3.LUT R14, R14, R15, RZ, 0x3c, !PT ;  /* 0x0000000f0e0e7212 */ /* 0x000fe200078e3cff */
[----:B------:R-:W-:Y:S01]  /*9c20*/  IMAD.X R15, RZ, RZ, R35, P4 ;  /* 0x000000ffff0f7224 */ /* 0x000fe200020e0623 */
[----:B------:R1:W-:Y:S01]  /*9c30*/  STSM.16.M88.4 [R104], R40 ;  /* 0x0000002868007844 */ /* 0x0003e20000000200 */
[----:B---3--:R-:W-:-:S02]  /*9c40*/  SEL R45, R121, R94, P0 ;  /* 0x0000005e792d7207 */ /* 0x008fc40000000000 */
[----:B------:R-:W-:Y:S02]  /*9c50*/  SEL R47, R94, R121, P0 ;  /* 0x000000795e2f7207 */ /* 0x000fe40000000000 */
[----:B------:R-:W-:Y:S01]  /*9c60*/  LOP3.LUT P1, RZ, R220, 0x3, RZ, 0xc0, !PT ;  /* 0x00000003dcff7812 */ /* 0x000fe2000782c0ff */
[----:B0-----:R-:W-:Y:S01]  /*9c70*/  VIADD R37, R59, 0x8 ;  /* 0x000000083b257836 */ /* 0x001fe20000000000 */
[C---:B------:R-:W-:Y:S01]  /*9c80*/  IADD3 R11, P6, R34.reuse, 0x9000, RZ ;  /* 0x00009000220b7810 */ /* 0x040fe20007fde0ff */
[----:B------:R-:W-:Y:S01]  /*9c90*/  IMAD.IADD R39, R57, 0x1, R61 ;  /* 0x0000000139277824 */ /* 0x000fe200078e023d */
[----:B------:R-:W-:Y:S02]  /*9ca0*/  IADD3 R13, P5, R34, 0xa000, RZ ;  /* 0x0000a000220d7810 */ /* 0x000fe40007fbe0ff */
[----:B------:R-:W-:Y:S01]  /*9cb0*/  LOP3.LUT R34, R7, R34, RZ, 0x3c, !PT ;  /* 0x0000002207227212 */ /* 0x000fe200078e3cff */
[----:B------:R-:W-:Y:S01]  /*9cc0*/  IMAD.X R7, RZ, RZ, R35, P2 ;  /* 0x000000ffff077224 */ /* 0x000fe200010e0623 */
[----:B-1----:R-:W-:Y:S01]  /*9cd0*/  LEA R40, P4, R56, UR4, 0x2 ;  /* 0x0000000438287c11 */ /* 0x002fe2000f8810ff */
[----:B------:R0:W-:Y:S01]  /*9ce0*/  STSM.16.M88.4 [R102], R44 ;  /* 0x0000002c66007844 */ /* 0x0001e20000000200 */
[----:B------:R-:W-:-:S02]  /*9cf0*/  ISETP.GE.OR P2, PT, R59, R0, P1 ;  /* 0x000000003b00720c */ /* 0x000fc40000f46670 */
[----:B------:R-:W-:Y:S02]  /*9d00*/  ISETP.GE.OR P1, PT, R37, R0, P1 ;  /* 0x000000002500720c */ /* 0x000fe40000f26670 */
[----:B------:R-:W-:Y:S02]  /*9d10*/  LEA.HI.X R56, R56, UR5, R39, 0x2, P4 ;  /* 0x0000000538387c11 */ /* 0x000fe4000a0f1427 */
[----:B----4-:R-:W-:Y:S02]  /*9d20*/  SEL R36, R99, R58, P0 ;  /* 0x0000003a63247207 */ /* 0x010fe40000000000 */
[----:B------:R-:W-:Y:S02]  /*9d30*/  SEL R38, R58, R99, P0 ;  /* 0x000000633a267207 */ /* 0x000fe40000000000 */
[----:B------:R-:W-:Y:S02]  /*9d40*/  SEL R37, R123, R96, P0 ;  /* 0x000000607b257207 */ /* 0x000fe40000000000 */
[----:B------:R-:W-:-:S02]  /*9d50*/  SEL R39, R96, R123, P0 ;  /* 0x0000007b60277207 */ /* 0x000fc40000000000 */
        /* <DEDUP_REMOVED lines=8> */
[----:B------:R0:W-:Y:S01]  /*9de0*/  SHFL.IDX PT, R62, R40, 0x1, 0x1c1f ;  /* 0x003c1f00283e7f89 */ /* 0x0001e200000e0000 */
[----:B------:R-:W-:Y:S02]  /*9df0*/  SEL R71, R98, R127, P0 ;  /* 0x0000007f62477207 */ /* 0x000fe40000000000 */
[----:B------:R-:W-:Y:S02]  /*9e00*/  SEL R72, R105, R88, P0 ;  /* 0x0000005869487207 */ /* 0x000fe40000000000 */
[----:B------:R-:W-:Y:S02]  /*9e10*/  SEL R74, R88, R105, P0 ;  /* 0x00000069584a7207 */ /* 0x000fe40000000000 */
[----:B------:R-:W-:Y:S02]  /*9e20*/  SEL R73, R129, R82, P0 ;  /* 0x0000005281497207 */ /* 0x000fe40000000000 */
[----:B------:R-:W-:Y:S01]  /*9e30*/  SEL R75, R82, R129, P0 ;  /* 0x00000081524b7207 */ /* 0x000fe20000000000 */
[----:B------:R-:W-:Y:S01]  /*9e40*/  STSM.16.M88.4 [R86], R36 ;  /* 0x0000002456007844 */ /* 0x000fe20000000200 */
[----:B------:R-:W-:-:S02]  /*9e50*/  SEL R41, R131, R100, P0 ;  /* 0x0000006483297207 */ /* 0x000fc40000000000 */
        /* <DEDUP_REMOVED lines=9> */
[----:B------:R-:W1:Y:S01]  /*9ef0*/  SHFL.IDX PT, R63, R56, 0x1, 0x1c1f ;  /* 0x003c1f00383f7f89 */ /* 0x000e6200000e0000 */
[----:B------:R-:W-:-:S03]  /*9f00*/  LOP3.LUT R10, R11, 0x380, RZ, 0xc0, !PT ;  /* 0x000003800b0a7812 */ /* 0x000fc600078ec0ff */
[----:B0-----:R-:W-:Y:S04]  /*9f10*/  @!P2 ST.E desc[UR48][R60.64], R4 ;  /* 0x000000043c00a985 */ /* 0x001fe8000c101930 */
[----:B-1----:R0:W-:Y:S04]  /*9f20*/  @!P1 ST.E desc[UR48][R62.64], R3 ;  /* 0x000000033e009985 */ /* 0x0021e8000c101930 */
[----:B------:R1:W5:Y:S04]  /*9f30*/  LD.E.128 R56, desc[UR48][R32.64] ;  /* 0x0000003020387980 */ /* 0x000368000c101d00 */
[----:B------:R2:W5:Y:S01]  /*9f40*/  LD.E.128 R48, desc[UR48][R30.64] ;  /* 0x000000301e307980 */ /* 0x000562000c101d00 */
[----:B------:R-:W-:Y:S01]  /*9f50*/  SHF.R.U64 R10, R10, 0x3, RZ ;  /* 0x000000030a0a7819 */ /* 0x000fe200000012ff */
[----:B------:R-:W-:Y:S01]  /*9f60*/  UIMAD UR6, UR10, UR8, URZ ;  /* 0x000000080a0672a4 */ /* 0x000fe2000f8e023f */
[----:B0-----:R-:W-:Y:S01]  /*9f70*/  IMAD R3, R22, 0x20, R23 ;  /* 0x0000002016037824 */ /* 0x001fe200078e0217 */
[----:B------:R-:W-:Y:S01]  /*9f80*/  UIMAD.WIDE.U32 UR4, UR11, UR8, URZ ;  /* 0x000000080b0472a5 */ /* 0x000fe2000f8e003f */
[----:B-1----:R-:W0:Y:S01]  /*9f90*/  @P3 LDC R33, c[0x0][0xbec] ;  /* 0x0002fb00ff213b82 */ /* 0x002e220000000800 */
[----:B------:R-:W-:Y:S01]  /*9fa0*/  LOP3.LUT R6, R133, 0x380, RZ, 0xc0, !PT ;  /* 0x0000038085067812 */ /* 0x000fe200078ec0ff */
[----:B------:R-:W5:Y:S01]  /*9fb0*/  LD.E.128 R84, desc[UR48][R8.64] ;  /* 0x0000003008547980 */ /* 0x000f62000c101d00 */
[----:B------:R-:W-:-:S03]  /*9fc0*/  LOP3.LUT R12, R13, 0x380, RZ, 0xc0, !PT ;  /* 0x000003800d0c7812 */ /* 0x000fc600078ec0ff */
[----:B------:R-:W5:Y:S02]  /*9fd0*/  LD.E.128 R64, desc[UR48][R34.64] ;  /* 0x0000003022407980 */ /* 0x000f64000c101d00 */
[----:B--2---:R-:W1:Y:S01]  /*9fe0*/  @P3 LDC R31, c[0x0][0xbf0] ;  /* 0x0002fc00ff1f3b82 */ /* 0x004e620000000800 */
[----:B------:R-:W-:Y:S01]  /*9ff0*/  LOP3.LUT R10, R10, R11, RZ, 0x3c, !PT ;  /* 0x0000000b0a0a7212 */ /* 0x000fe200078e3cff */
[----:B------:R-:W-:Y:S01]  /*a000*/  IMAD.X R11, RZ, RZ, R35, P6 ;  /* 0x000000ffff0b7224 */ /* 0x000fe200030e0623 */
[----:B------:R-:W-:Y:S01]  /*a010*/  UIMAD UR6, UR11, UR9, UR6 ;  /* 0x000000090b0672a4 */ /* 0x000fe2000f8e0206 */
[----:B------:R-:W5:Y:S02]  /*a020*/  LD.E.128 R36, desc[UR48][R28.64] ;  /* 0x000000301c247980 */ /* 0x000f64000c101d00 */
[----:B------:R-:W-:Y:S02]  /*a030*/  ULDC.64 UR8, c[0x0][0xaf0] ;  /* 0x0002bc0000087ab9 */ /* 0x000fe40000000a00 */
[----:B------:R2:W5:Y:S01]  /*a040*/  LD.E.128 R80, desc[UR48][R10.64] ;  /* 0x000000300a507980 */ /* 0x000562000c101d00 */
[----:B------:R-:W-:-:S02]  /*a050*/  UIMAD UR7, UR12, UR8, URZ ;  /* 0x000000080c0772a4 */ /* 0x000fc4000f8e023f */
[----:B------:R-:W-:Y:S01]  /*a060*/  UIADD3 UR5, UR5, UR6, URZ ;  /* 0x0000000605057290 */ /* 0x000fe2000fffe03f */
[----:B------:R-:W5:Y:S04]  /*a070*/  LD.E.128 R76, desc[UR48][R24.64] ;  /* 0x00000030184c7980 */ /* 0x000f68000c101d00 */
[----:B------:R-:W5:Y:S01]  /*a080*/  LD.E.128 R68, desc[UR48][R26.64] ;  /* 0x000000301a447980 */ /* 0x000f62000c101d00 */
[----:B--2---:R-:W-:Y:S01]  /*a090*/  IMAD R10, R52, 0x80, R3 ;  /* 0x00000080340a7824 */ /* 0x004fe200078e0203 */
[----:B------:R-:W-:Y:S02]  /*a0a0*/  SHF.R.U64 R6, R6, 0x3, RZ ;  /* 0x0000000306067819 */ /* 0x000fe400000012ff */
[----:B------:R-:W5:Y:S01]  /*a0b0*/  LD.E.128 R44, desc[UR48][R20.64] ;  /* 0x00000030142c7980 */ /* 0x000f62000c101d00 */
[----:B0-----:R-:W-:Y:S01]  /*a0c0*/  @P3 IMAD.HI.U32 R4, R10, R33, RZ ;  /* 0x000000210a043227 */ /* 0x001fe200078e00ff */
[----:B------:R-:W-:-:S02]  /*a0d0*/  UIMAD UR7, UR42, UR9, UR7 ;  /* 0x000000092a0772a4 */ /* 0x000fc4000f8e0207 */
[----:B------:R-:W5:Y:S01]  /*a0e0*/  LD.E.128 R40, desc[UR48][R14.64] ;  /* 0x000000300e287980 */ /* 0x000f62000c101d00 */
[----:B------:R-:W-:Y:S01]  /*a0f0*/  UIMAD.WIDE.U32 UR42, UR42, UR8, UR4 ;  /* 0x000000082a2a72a5 */ /* 0x000fe2000f8e0004 */
[----:B------:R-:W-:Y:S01]  /*a100*/  IMAD.MOV.U32 R3, RZ, RZ, R10 ;  /* 0x000000ffff037224 */ /* 0x000fe200078e000a */
[----:B-1----:R-:W-:Y:S01]  /*a110*/  @P3 SHF.R.U32.HI R3, RZ, R31, R4 ;  /* 0x0000001fff033219 */ /* 0x002fe20000011604 */
[----:B------:R-:W-:Y:S01]  /*a120*/  UIADD3 UR39, UR39, 0x33420, URZ ;  /* 0x0003342027277890 */ /* 0x000fe2000fffe03f */
[----:B------:R-:W-:Y:S01]  /*a130*/  SHF.R.U64 R12, R12, 0x3, RZ ;  /* 0x000000030c0c7819 */ /* 0x000fe200000012ff */
[----:B------:R-:W-:Y:S01]  /*a140*/  UIADD3 UR4, UR43, UR7, URZ ;  /* 0x000000072b047290 */ /* 0x000fe2000fffe03f */
[----:B------:R-:W-:Y:S01]  /*a150*/  LOP3.LUT R6, R6, R133, RZ, 0x3c, !PT ;  /* 0x0000008506067212 */ /* 0x000fe200078e3cff */
[--C-:B------:R-:W-:Y:S01]  /*a160*/  IMAD.MOV R8, RZ, RZ, -R3.reuse ;  /* 0x000000ffff087224 */ /* 0x100fe200078e0a03 */
[----:B------:R-:W-:Y:S01]  /*a170*/  SHF.R.S32.HI R4, RZ, 0x1f, R3 ;  /* 0x0000001fff047819 */ /* 0x000fe20000011403 */
[----:B------:R-:W-:Y:S01]  /*a180*/  ULDC.64 UR6, c[0x0][0xae0] ;  /* 0x0002b80000067ab9 */ /* 0x000fe20000000a00 */
[----:B------:R-:W-:Y:S01]  /*a190*/  LOP3.LUT R12, R12, R13, RZ, 0x3c, !PT ;  /* 0x0000000d0c0c7212 */ /* 0x000fe200078e3cff */
[----:B------:R-:W-:Y:S01]  /*a1a0*/  IMAD.X R13, RZ, RZ, R35, P5 ;  /* 0x000000ffff0d7224 */ /* 0x000fe200028e0623 */
[----:B------:R0:W5:Y:S01]  /*a1b0*/  LD.E.128 R60, desc[UR48][R6.64] ;  /* 0x00000030063c7980 */ /* 0x000162000c101d00 */
[----:B------:R-:W-:Y:S01]  /*a1c0*/  IMAD R4, R4, UR6, RZ ;  /* 0x0000000604047c24 */ /* 0x000fe2000f8e02ff */
[----:B------:R-:W-:Y:S01]  /*a1d0*/  UIADD3 UR52, UR52, 0x1, URZ ;  /* 0x0000000134347890 */ /* 0x000fe2000fffe03f */
[----:B------:R-:W-:Y:S01]  /*a1e0*/  IMAD R5, R5, R8, R10 ;  /* 0x0000000805057224 */ /* 0x000fe200078e020a */
[----:B------:R1:W5:Y:S01]  /*a1f0*/  LD.E.128 R72, desc[UR48][R12.64] ;  /* 0x000000300c487980 */ /* 0x000362000c101d00 */
[----:B------:R-:W-:Y:S01]  /*a200*/  IMAD R9, R3, UR7, R4 ;  /* 0x0000000703097c24 */ /* 0x000fe2000f8e0204 */
[----:B------:R-:W-:Y:S01]  /*a210*/  ULDC.64 UR8, c[0x0][0xa80] ;  /* 0x0002a00000087ab9 */ /* 0x000fe20000000a00 */
[----:B------:R-:W-:Y:S01]  /*a220*/  @!PT LDS RZ, [RZ] ;  /* 0x00000000fffff984 */ /* 0x000fe20000000800 */
[----:B------:R-:W-:Y:S01]  /*a230*/  @!PT LDS RZ, [RZ] ;  /* 0x00000000fffff984 */ /* 0x000fe20000000800 */
[----:B------:R-:W-:Y:S01]  /*a240*/  @!PT LDS RZ, [RZ] ;  /* 0x00000000fffff984 */ /* 0x000fe20000000800 */
[----:B------:R-:W-:Y:S01]  /*a250*/  @!PT LDS RZ, [RZ] ;  /* 0x00000000fffff984 */ /* 0x000fe20000000800 */
[----:B------:R2:W-:Y:S06]  /*a260*/  MEMBAR.ALL.CTA ;  /* 0x0000000000007992 */ /* 0x0005ec0000008000 */
[----:B--2---:R-:W2:Y:S01]  /*a270*/  FENCE.VIEW.ASYNC.S ;  /* 0x00000000000073c6 */ /* 0x004ea20000000000 */
[----:B0-----:R-:W-:-:S02]  /*a280*/  IMAD.U32 R7, RZ, RZ, UR43 ;  /* 0x0000002bff077e24 */ /* 0x001fc4000f8e00ff */
[----:B------:R-:W-:Y:S02]  /*a290*/  IMAD.U32 R6, RZ, RZ, UR42 ;  /* 0x0000002aff067e24 */ /* 0x000fe4000f8e00ff */
[----:B------:R-:W-:Y:S02]  /*a2a0*/  IMAD.U32 R7, RZ, RZ, UR4 ;  /* 0x00000004ff077e24 */ /* 0x000fe4000f8e00ff */
[----:B------:R-:W-:Y:S01]  /*a2b0*/  IMAD.WIDE.U32 R6, R3, UR6, R6 ;  /* 0x0000000603067c25 */ /* 0x000fe2000f8e0006 */
[----:B------:R-:W-:Y:S01]  /*a2c0*/  SHF.R.S32.HI R3, RZ, 0x1f, R5 ;  /* 0x0000001fff037819 */ /* 0x000fe20000011405 */
[----:B------:R-:W-:Y:S02]  /*a2d0*/  ULDC.64 UR6, c[0x0][0xad8] ;  /* 0x0002b60000067ab9 */ /* 0x000fe40000000a00 */
[----:B------:R-:W-:Y:S02]  /*a2e0*/  IMAD.IADD R7, R7, 0x1, R9 ;  /* 0x0000000107077824 */ /* 0x000fe400078e0209 */
[----:B------:R-:W-:-:S02]  /*a2f0*/  IMAD R4, R3, UR6, RZ ;  /* 0x0000000603047c24 */ /* 0x000fc4000f8e02ff */
[----:B------:R-:W-:Y:S02]  /*a300*/  IMAD R15, R52, 0x80, R23 ;  /* 0x00000080340f7824 */ /* 0x000fe400078e0217 */
[C---:B------:R-:W-:Y:S01]  /*a310*/  IMAD R9, R5.reuse, UR7, R4 ;  /* 0x0000000705097c24 */ /* 0x040fe2000f8e0204 */
[----:B------:R-:W-:Y:S01]  /*a320*/  ULDC UR4, c[0x0][0xc] ;  /* 0x0000030000047ab9 */ /* 0x000fe20000000800 */
[----:B------:R-:W-:Y:S01]  /*a330*/  IMAD.WIDE.U32 R4, R5, UR6, R6 ;  /* 0x0000000605047c25 */ /* 0x000fe2000f8e0006 */
[----:B------:R-:W-:Y:S01]  /*a340*/  ISETP.GE.AND P2, PT, R15, R0, PT ;  /* 0x000000000f00720c */ /* 0x000fe20003f46270 */
[----:B------:R-:W-:Y:S01]  /*a350*/  UMOV UR5, 0x1 ;  /* 0x0000000100057882 */ /* 0x000fe20000000000 */
[----:B------:R-:W-:Y:S01]  /*a360*/  UIADD3 UR41, UR4, UR41, URZ ;  /* 0x0000002904297290 */ /* 0x000fe2000fffe03f */
[----:B------:R-:W-:Y:S01]  /*a370*/  IMAD.IADD R5, R5, 0x1, R9 ;  /* 0x0000000105057824 */ /* 0x000fe200078e0209 */
[----:B------:R-:W-:Y:S01]  /*a380*/  UPRMT UR4, URZ, 0x654, UR39 ;  /* 0x000006543f047896 */ /* 0x000fe20008000027 */
[C---:B-1----:R-:W-:Y:S01]  /*a390*/  LEA R12, P1, R4.reuse, UR8, 0x1 ;  /* 0x00000008040c7c11 */ /* 0x042fe2000f8208ff */
[----:B------:R-:W-:Y:S01]  /*a3a0*/  UPRMT UR39, UR5, 0x654, UR39 ;  /* 0x0000065405277896 */ /* 0x000fe20008000027 */
[----:B------:R-:W-:Y:S01]  /*a3b0*/  VIADD R3, R15, 0x20 ;  /* 0x000000200f037836 */ /* 0x000fe20000000000 */
[----:B------:R-:W-:Y:S01]  /*a3c0*/  UISETP.NE.AND UP0, UPT, UR52, 0x2, UPT ;  /* 0x000000023400788c */ /* 0x000fe2000bf05270 */
[----:B------:R-:W-:-:S03]  /*a3d0*/  LEA.HI.X R13, R4, UR9, R5, 0x1, P1 ;  /* 0x00000009040d7c11 */ /* 0x000fc600088f0c05 */
[----:B------:R-:W-:Y:S01]  /*a3e0*/  USEL UR5, URZ, 0x1, UP0 ;  /* 0x000000013f057887 */ /* 0x000fe20008000000 */
[-C--:B------:R-:W-:Y:S01]  /*a3f0*/  ISETP.GE.AND P0, PT, R3, R0.reuse, PT ;  /* 0x000000000300720c */ /* 0x080fe20003f06270 */
[----:B------:R-:W-:Y:S01]  /*a400*/  VIADD R3, R15, 0x40 ;  /* 0x000000400f037836 */ /* 0x000fe20000000000 */
[----:B--2---:R-:W-:Y:S01]  /*a410*/  SYNCS.ARRIVE.TRANS64.RED.A1T0 RZ, [UR4], RZ ;  /* 0x000000ffffff79a7 */ /* 0x004fe20008100404 */
[----:B------:R-:W-:Y:S01]  /*a420*/  USEL UR52, UR52, URZ, UP0 ;  /* 0x0000003f34347287 */ /* 0x000fe20008000000 */
[----:B------:R0:W1:Y:S01]  /*a430*/  SHFL.IDX PT, R6, R12, RZ, 0x181f ;  /* 0x00181fff0c067589 */ /* 0x00006200000e0000 */
[----:B------:R-:W-:Y:S01]  /*a440*/  ULOP3.LUT UR44, UR44, UR5, URZ, 0x3c, !UPT ;  /* 0x000000052c2c7292 */ /* 0x000fe2000f8e3c3f */
[----:B------:R-:W-:Y:S02]  /*a450*/  BSSY B0, `(.L_x_3066) ;  /* 0x0000011000007945 */ /* 0x000fe40003800000 */
[----:B------:R0:W2:Y:S01]  /*a460*/  SHFL.IDX PT, R7, R13, RZ, 0x181f ;  /* 0x00181fff0d077589 */ /* 0x0000a200000e0000 */
[----:B------:R-:W-:Y:S01]  /*a470*/  SYNCS.ARRIVE.TRANS64.RED.A1T0 RZ, [UR39], RZ ;  /* 0x000000ffffff79a7 */ /* 0x000fe20008100427 */
[----:B------:R-:W-:Y:S01]  /*a480*/  ISETP.GE.AND P1, PT, R3, R0, PT ;  /* 0x000000000300720c */ /* 0x000fe20003f26270 */
[----:B------:R-:W-:-:S12]  /*a490*/  @P2 BRA `(.L_x_3067) ;  /* 0x0000000000302947 */ /* 0x000fd80003800000 */
[----:B------:R-:W-:Y:S02]  /*a4a0*/  ULDC UR4, c[0x0][0xac8] ;  /* 0x0002b20000047ab9 */ /* 0x000fe40000000800 */
[----:B------:R-:W-:Y:S02]  /*a4b0*/  ISETP.GE.AND P3, PT, R19, UR4, PT ;  /* 0x0000000413007c0c */ /* 0x000fe4000bf66270 */
[----:B------:R-:W-:Y:S02]  /*a4c0*/  ISETP.GE.AND P4, PT, R18, UR4, PT ;  /* 0x0000000412007c0c */ /* 0x000fe4000bf86270 */
[----:B------:R-:W-:-:S09]  /*a4d0*/  ISETP.GE.AND P2, PT, R17, UR4, PT ;  /* 0x0000000411007c0c */ /* 0x000fd2000bf46270 */
[-C--:B-1----:R-:W-:Y:S02]  /*a4e0*/  @!P3 LEA R8, P5, R19, R6.reuse, 0x1 ;  /* 0x000000061308b211 */ /* 0x082fe400078a08ff */
[C---:B------:R-:W-:Y:S02]  /*a4f0*/  @!P4 LEA R10, P6, R18.reuse, R6, 0x1 ;  /* 0x00000006120ac211 */ /* 0x040fe400078c08ff */
[----:B--2---:R-:W-:Y:S01]  /*a500*/  @!P2 IMAD.WIDE R4, R17, 0x2, R6 ;  /* 0x000000021104a825 */ /* 0x004fe200078e0206 */
[-C--:B------:R-:W-:Y:S02]  /*a510*/  @!P3 LEA.HI.X R9, R19, R7.reuse, R227, 0x1, P5 ;  /* 0x000000071309b211 */ /* 0x080fe400028f0ce3 */
[----:B------:R-:W-:Y:S02]  /*a520*/  @!P4 LEA.HI.X R11, R18, R7, R226, 0x1, P6 ;  /* 0x00000007120bc211 */ /* 0x000fe400030f0ce2 */
[----:B-----5:R3:W-:Y:S04]  /*a530*/  @!P2 ST.E.128 desc[UR48][R4.64], R64 ;  /* 0x000000400400a985 */ /* 0x0207e8000c101d30 */
[----:B------:R3:W-:Y:S04]  /*a540*/  @!P3 ST.E.128 desc[UR48][R8.64], R76 ;  /* 0x0000004c0800b985 */ /* 0x0007e8000c101d30 */
[----:B------:R3:W-:Y:S02]  /*a550*/  @!P4 ST.E.128 desc[UR48][R10.64], R84 ;  /* 0x000000540a00c985 */ /* 0x0007e4000c101d30 */
.L_x_3067:
[----:B------:R-:W-:Y:S05]  /*a560*/  BSYNC B0 ;  /* 0x0000000000007941 */ /* 0x000fea0003800000 */
.L_x_3066:
        /* <DEDUP_REMOVED lines=8> */
[-C--:B-1-3--:R-:W-:Y:S02]  /*a5f0*/  @!P4 LEA R8, P0, R19, R6.reuse, 0x1 ;  /* 0x000000061308c211 */ /* 0x08afe400078008ff */
[C---:B------:R-:W-:Y:S02]  /*a600*/  @!P5 LEA R10, P2, R18.reuse, R6, 0x1 ;  /* 0x00000006120ad211 */ /* 0x040fe400078408ff */
[----:B----4-:R-:W-:Y:S01]  /*a610*/  @!P3 IMAD.WIDE R4, R17, 0x2, R6 ;  /* 0x000000021104b825 */ /* 0x010fe200078e0206 */
[-C--:B------:R-:W-:Y:S02]  /*a620*/  @!P4 LEA.HI.X R9, R19, R7.reuse, R227, 0x1, P0 ;  /* 0x000000071309c211 */ /* 0x080fe400000f0ce3 */
[----:B------:R-:W-:Y:S02]  /*a630*/  @!P5 LEA.HI.X R11, R18, R7, R226, 0x1, P2 ;  /* 0x00000007120bd211 */ /* 0x000fe400010f0ce2 */
[----:B-----5:R1:W-:Y:S04]  /*a640*/  @!P3 ST.E.128 desc[UR48][R4.64], R56 ;  /* 0x000000380400b985 */ /* 0x0203e8000c101d30 */
[----:B------:R1:W-:Y:S04]  /*a650*/  @!P4 ST.E.128 desc[UR48][R8.64], R68 ;  /* 0x000000440800c985 */ /* 0x0003e8000c101d30 */
[----:B------:R1:W-:Y:S02]  /*a660*/  @!P5 ST.E.128 desc[UR48][R10.64], R80 ;  /* 0x000000500a00d985 */ /* 0x0003e4000c101d30 */
.L_x_3069:
[----:B------:R-:W-:Y:S05]  /*a670*/  BSYNC B0 ;  /* 0x0000000000007941 */ /* 0x000fea0003800000 */
.L_x_3068:
        /* <DEDUP_REMOVED lines=10> */
[----:B0-----:R-:W-:Y:S01]  /*a720*/  @!P2 IMAD.WIDE R4, R17, 0x2, R6 ;  /* 0x000000021104a825 */ /* 0x001fe200078e0206 */
[-C--:B------:R-:W-:Y:S02]  /*a730*/  @!P3 LEA.HI.X R9, R19, R7.reuse, R227, 0x1, P0 ;  /* 0x000000071309b211 */ /* 0x080fe400000f0ce3 */
[----:B------:R-:W-:Y:S02]  /*a740*/  @!P4 LEA.HI.X R11, R18, R7, R226, 0x1, P1 ;  /* 0x00000007120bc211 */ /* 0x000fe400008f0ce2 */
[----:B-----5:R0:W-:Y:S04]  /*a750*/  @!P2 ST.E.128 desc[UR48][R4.64], R48 ;  /* 0x000000300400a985 */ /* 0x0201e8000c101d30 */
[----:B------:R0:W-:Y:S04]  /*a760*/  @!P3 ST.E.128 desc[UR48][R8.64], R44 ;  /* 0x0000002c0800b985 */ /* 0x0001e8000c101d30 */
[----:B------:R0:W-:Y:S02]  /*a770*/  @!P4 ST.E.128 desc[UR48][R10.64], R72 ;  /* 0x000000480a00c985 */ /* 0x0001e4000c101d30 */
.L_x_3071:
[----:B------:R-:W-:Y:S05]  /*a780*/  BSYNC B0 ;  /* 0x0000000000007941 */ /* 0x000fea0003800000 */
.L_x_3070:
        /* <DEDUP_REMOVED lines=11> */
[-C--:B0--3--:R-:W-:Y:S02]  /*a840*/  @!P3 LEA R8, P0, R19, R6.reuse, 0x1 ;  /* 0x000000061308b211 */ /* 0x089fe400078008ff */
[C---:B------:R-:W-:Y:S02]  /*a850*/  @!P4 LEA R10, P1, R18.reuse, R6, 0x1 ;  /* 0x00000006120ac211 */ /* 0x040fe400078208ff */
[----:B------:R-:W-:Y:S01]  /*a860*/  @!P2 IMAD.WIDE R4, R17, 0x2, R6 ;  /* 0x000000021104a825 */ /* 0x000fe200078e0206 */
[-C--:B------:R-:W-:Y:S02]  /*a870*/  @!P3 LEA.HI.X R9, R19, R7.reuse, R227, 0x1, P0 ;  /* 0x000000071309b211 */ /* 0x080fe400000f0ce3 */
[----:B------:R-:W-:Y:S02]  /*a880*/  @!P4 LEA.HI.X R11, R18, R7, R226, 0x1, P1 ;  /* 0x00000007120bc211 */ /* 0x000fe400008f0ce2 */
[----:B-----5:R1:W-:Y:S04]  /*a890*/  @!P2 ST.E.128 desc[UR48][R4.64], R36 ;  /* 0x000000240400a985 */ /* 0x0203e8000c101d30 */
[----:B------:R1:W-:Y:S04]  /*a8a0*/  @!P3 ST.E.128 desc[UR48][R8.64], R40 ;  /* 0x000000280800b985 */ /* 0x0003e8000c101d30 */
[----:B------:R1:W-:Y:S02]  /*a8b0*/  @!P4 ST.E.128 desc[UR48][R10.64], R60 ;  /* 0x0000003c0a00c985 */ /* 0x0003e4000c101d30 */
.L_x_3073:
[----:B------:R-:W-:Y:S05]  /*a8c0*/  BSYNC B0 ;  /* 0x0000000000007941 */ /* 0x000fea0003800000 */
.L_x_3072:
[----:B------:R-:W2:Y:S02]  /*a8d0*/  LDC R0, c[0x0][0xc34] ;  /* 0x00030d00ff007b82 */ /* 0x000ea40000000800 */
[----:B--2---:R-:W-:-:S13]  /*a8e0*/  ISETP.LE.AND P0, PT, R0, UR41, PT ;  /* 0x0000002900007c0c */ /* 0x004fda000bf03270 */
[----:B------:R-:W-:Y:S05]  /*a8f0*/  @!P0 BRA `(.L_x_3074) ;  /* 0xffffff6800788947 */ /* 0x000fea000383ffff */
[----:B------:R-:W-:Y:S05]  /*a900*/  EXIT ;  /* 0x000000000000794d */ /* 0x000fea0003800000 */
.L_x_3040:
[----:B------:R-:W-:-:S08]  /*a910*/  NOP ;  /* 0x0000000000007918 */ /* 0x000fd00000000000 */
[----:B-1----:R-:W0:-:S00]  /*a920*/  USETMAXREG.DEALLOC.CTAPOOL 0x18 ;  /* 0x00000018000079c8 */ /* 0x002e0000080e0500 */
[----:B0-----:R-:W0:Y:S01]  /*a930*/  LDC R2, c[0x0][0xc34] ;  /* 0x00030d00ff027b82 */ /* 0x001e220000000800 */
[----:B------:R-:W-:Y:S01]  /*a940*/  IMAD.MOV.U32 R0, RZ, RZ, 0x1 ;  /* 0x00000001ff007424 */ /* 0x000fe200078e00ff */
[----:B------:R1:W-:Y:S01]  /*a950*/  STL [R1+0x4], RZ ;  /* 0x000004ff01007387 */ /* 0x0003e20000100800 */
[----:B------:R-:W-:-:S03]  /*a960*/  UMOV UR46, 0x1 ;  /* 0x00000001002e7882 */ /* 0x000fc60000000000 */
[----:B------:R1:W-:Y:S01]  /*a970*/  STL [R1+0x8], R0 ;  /* 0x0000080001007387 */ /* 0x0003e20000100800 */
[----:B0-----:R-:W-:-:S13]  /*a980*/  ISETP.LE.AND P0, PT, R2, UR50, PT ;  /* 0x0000003202007c0c */ /* 0x001fda000bf03270 */
[----:B-1----:R-:W-:Y:S05]  /*a990*/  @P0 BRA `(.L_x_3075) ;  /* 0x0000004000a40947 */ /* 0x002fea0003800000 */
[----:B------:R-:W2:Y:S01]  /*a9a0*/  LDL.LU R7, [R1] ;  /* 0x0000000001077983 */ /* 0x000ea20000300800 */
[----:B------:R-:W0:Y:S01]  /*a9b0*/  S2R R5, SR_TID.X ;  /* 0x0000000000057919 */ /* 0x000e220000002100 */
[----:B------:R-:W1:Y:S01]  /*a9c0*/  S2UR UR4, SR_CgaCtaId ;  /* 0x00000000000479c3 */ /* 0x000e620000008800 */
[----:B0-----:R-:W-:Y:S01]  /*a9d0*/  IMAD.SHL.U32 R19, R5, 0x40, RZ ;  /* 0x0000004005137824 */ /* 0x001fe200078e00ff */
[----:B------:R-:W-:-:S04]  /*a9e0*/  SHF.R.U32.HI R0, RZ, 0x1, R5 ;  /* 0x00000001ff007819 */ /* 0x000fc80000011605 */
[----:B------:R-:W-:-:S04]  /*a9f0*/  LOP3.LUT R3, R19, 0x180, RZ, 0xc0, !PT ;  /* 0x0000018013037812 */ /* 0x000fc800078ec0ff */
[----:B------:R-:W-:Y:S01]  /*aa00*/  LOP3.LUT R0, R3, 0x30, R0, 0xf8, !PT ;  /* 0x0000003003007812 */ /* 0x000fe200078ef800 */
[----:B------:R-:W-:-:S05]  /*aa10*/  IMAD.SHL.U32 R3, R5, 0x8, RZ ;  /* 0x0000000805037824 */ /* 0x000fca00078e00ff */
[----:B------:R-:W-:Y:S01]  /*aa20*/  LOP3.LUT R4, R0, 0x30, R3, 0x78, !PT ;  /* 0x0000003000047812 */ /* 0x000fe200078e7803 */
[C---:B------:R-:W-:Y:S02]  /*aa30*/  IMAD.SHL.U32 R0, R5.reuse, 0x20, RZ ;  /* 0x0000002005007824 */ /* 0x040fe400078e00ff */
[----:B------:R-:W-:-:S03]  /*aa40*/  IMAD.SHL.U32 R3, R5, 0x4, RZ ;  /* 0x0000000405037824 */ /* 0x000fc600078e00ff */
[----:B------:R-:W-:Y:S02]  /*aa50*/  LOP3.LUT R2, R0, 0x80, RZ, 0xc0, !PT ;  /* 0x0000008000027812 */ /* 0x000fe400078ec0ff */
[----:B------:R-:W-:Y:S02]  /*aa60*/  LOP3.LUT R8, R5, 0x7f, RZ, 0xc0, !PT ;  /* 0x0000007f05087812 */ /* 0x000fe400078ec0ff */
[----:B------:R-:W-:-:S04]  /*aa70*/  LOP3.LUT R2, R2, 0x10, R5, 0xf8, !PT ;  /* 0x0000001002027812 */ /* 0x000fc800078ef805 */
[----:B------:R-:W-:Y:S01]  /*aa80*/  LOP3.LUT R18, R2, 0x10, R3, 0x78, !PT ;  /* 0x0000001002127812 */ /* 0x000fe200078e7803 */
[C---:B------:R-:W-:Y:S01]  /*aa90*/  IMAD.SHL.U32 R2, R5.reuse, 0x10, RZ ;  /* 0x0000001005027824 */ /* 0x040fe200078e00ff */
[C---:B------:R-:W-:Y:S01]  /*aaa0*/  ISETP.NE.AND P1, PT, R8.reuse, RZ, PT ;  /* 0x000000ff0800720c */ /* 0x040fe20003f25270 */
[----:B------:R-:W-:Y:S01]  /*aab0*/  IMAD.SHL.U32 R3, R8, 0x10, RZ ;  /* 0x0000001008037824 */ /* 0x000fe200078e00ff */
[C---:B------:R-:W-:Y:S01]  /*aac0*/  LOP3.LUT P0, RZ, R5.reuse, 0x1f, RZ, 0xc0, !PT ;  /* 0x0000001f05ff7812 */ /* 0x040fe2000780c0ff */
[----:B------:R-:W-:Y:S01]  /*aad0*/  IMAD.SHL.U32 R6, R5, 0x2, RZ ;  /* 0x0000000205067824 */ /* 0x000fe200078e00ff */
[----:B------:R-:W-:Y:S02]  /*aae0*/  LOP3.LUT R5, R2, 0x1b0, RZ, 0xc0, !PT ;  /* 0x000001b002057812 */ /* 0x000fe400078ec0ff */
[----:B------:R-:W-:Y:S02]  /*aaf0*/  LOP3.LUT R3, R3, 0x600, RZ, 0xc0, !PT ;  /* 0x0000060003037812 */ /* 0x000fe400078ec0ff */
[----:B------:R-:W-:-:S02]  /*ab00*/  LOP3.LUT R5, R5, 0x30, R6, 0x78, !PT ;  /* 0x0000003005057812 */ /* 0x000fc400078e7806 */
[C---:B------:R-:W-:Y:S02]  /*ab10*/  LOP3.LUT R6, R3.reuse, 0x40, R2, 0xf8, !PT ;  /* 0x0000004003067812 */ /* 0x040fe400078ef802 */
[----:B------:R-:W-:Y:S02]  /*ab20*/  ISETP.NE.OR P0, PT, R8, RZ, !P0 ;  /* 0x000000ff0800720c */ /* 0x000fe40004705670 */
[----:B------:R-:W-:Y:S01]  /*ab30*/  LOP3.LUT R3, R3, 0x60, R0, 0xf8, !PT ;  /* 0x0000006003037812 */ /* 0x000fe200078ef800 */
[----:B------:R-:W-:-:S03]  /*ab40*/  UMOV UR41, 0x400 ;  /* 0x0000040000297882 */ /* 0x000fc60000000000 */
[----:B------:R-:W-:Y:S01]  /*ab50*/  LOP3.LUT R3, R3, 0x100, R0, 0xf8, !PT ;  /* 0x0000010003037812 */ /* 0x000fe200078ef800 */
[----:B-1----:R-:W-:Y:S01]  /*ab60*/  ULEA UR41, UR4, UR41, 0x18 ;  /* 0x0000002904297291 */ /* 0x002fe2000f8ec03f */
[----:B------:R-:W-:Y:S02]  /*ab70*/  LOP3.LUT R5, R6, R5, RZ, 0xfc, !PT ;  /* 0x0000000506057212 */ /* 0x000fe400078efcff */
[----:B------:R-:W-:Y:S02]  /*ab80*/  LOP3.LUT R18, R3, R18, RZ, 0xfc, !PT ;  /* 0x0000001203127212 */ /* 0x000fe400078efcff */
[----:B------:R-:W-:Y:S02]  /*ab90*/  SHF.R.U32.HI R3, RZ, 0x2, R8 ;  /* 0x00000002ff037819 */ /* 0x000fe40000011608 */
[----:B------:R-:W-:Y:S02]  /*aba0*/  LOP3.LUT R19, R4, 0x640, R19, 0xf8, !PT ;  /* 0x0000064004137812 */ /* 0x000fe400078ef813 */
[----:B------:R-:W-:Y:S01]  /*abb0*/  LOP3.LUT R3, R3, 0x60, R0, 0xf8, !PT ;  /* 0x0000006003037812 */ /* 0x000fe200078ef800 */
[----:B------:R-:W-:-:S02]  /*abc0*/  VIADD R0, R5, UR41 ;  /* 0x0000002905007c36 */ /* 0x000fc40008000000 */
[----:B------:R-:W-:Y:S01]  /*abd0*/  IMAD.MOV.U32 R4, RZ, RZ, 0x1 ;  /* 0x00000001ff047424 */ /* 0x000fe200078e00ff */
[----:B------:R-:W-:Y:S01]  /*abe0*/  LOP3.LUT R2, R2, 0x30, RZ, 0xc0, !PT ;  /* 0x0000003002027812 */ /* 0x000fe200078ec0ff */
[----:B------:R-:W-:-:S03]  /*abf0*/  ULDC.64 UR52, c[0x0][0x198] ;  /* 0x0000660000347ab9 */ /* 0x000fc60000000a00 */
[----:B------:R-:W-:Y:S01]  /*ac00*/  LOP3.LUT R3, R2, 0x40, RZ, 0xfc, !PT ;  /* 0x0000004002037812 */ /* 0x000fe200078efcff */
[----:B------:R-:W-:Y:S02]  /*ac10*/  ULOP3.LUT UR42, UR38, 0x1, URZ, 0xfc, !UPT ;  /* 0x00000001262a7892 */ /* 0x000fe4000f8efc3f */
[----:B------:R-:W-:Y:S01]  /*ac20*/  ULOP3.LUT UR47, UR38, 0x2, URZ, 0xfc, !UPT ;  /* 0x00000002262f7892 */ /* 0x000fe2000f8efc3f */
[----:B------:R-:W-:Y:S01]  /*ac30*/  ULDC UR43, c[0x0][0xc] ;  /* 0x00000300002b7ab9 */ /* 0x000fe20000000800 */
[----:B------:R-:W-:Y:S01]  /*ac40*/  UMOV UR46, URZ ;  /* 0x0000003f002e7c82 */ /* 0x000fe20008000000 */
[----:B--2---:R-:W-:-:S04]  /*ac50*/  LOP3.LUT R7, R7, 0xfffffffe, RZ, 0xc0, !PT ;  /* 0xfffffffe07077812 */ /* 0x004fc800078ec0ff */
[----:B------:R-:W-:-:S04]  /*ac60*/  @P1 LOP3.LUT R7, R7, 0x1, RZ, 0xfc, !PT ;  /* 0x0000000107071812 */ /* 0x000fc800078efcff */
[----:B------:R-:W-:-:S04]  /*ac70*/  LOP3.LUT R7, R7, 0xfffffffd, RZ, 0xc0, !PT ;  /* 0xfffffffd07077812 */ /* 0x000fc800078ec0ff */
[----:B------:R-:W-:-:S05]  /*ac80*/  @P0 LOP3.LUT R7, R7, 0x2, RZ, 0xfc, !PT ;  /* 0x0000000207070812 */ /* 0x000fca00078efcff */
[----:B------:R-:W-:Y:S04]  /*ac90*/  STL [R1], R7 ;  /* 0x0000000701007387 */ /* 0x000fe80000100800 */
[----:B------:R-:W-:Y:S04]  /*aca0*/  STL [R1+0x4], RZ ;  /* 0x000004ff01007387 */ /* 0x000fe80000100800 */
[----:B------:R0:W-:Y:S04]  /*acb0*/  STL [R1+0x1c], R0 ;  /* 0x00001c0001007387 */ /* 0x0001e80000100800 */
[----:B------:R1:W-:Y:S01]  /*acc0*/  STL [R1+0x8], R4 ;  /* 0x0000080401007387 */ /* 0x0003e20000100800 */
[----:B0-----:R-:W-:-:S07]  /*acd0*/  LOP3.LUT R0, R2, 0x80, RZ, 0xfc, !PT ;  /* 0x0000008002007812 */ /* 0x001fce00078efcff */
.L_x_3130:
        /* <DEDUP_REMOVED lines=29> */
[----:B0-2---:R-:W-:Y:S11]  /*aeb0*/  @!P0 BRA `(.L_x_3076) ;  /* 0x0000000000408947 */ /* 0x005ff60003800000 */
[----:B------:R-:W-:Y:S01]  /*aec0*/  MOV R2, 0x0 ;  /* 0x0000000000027802 */ /* 0x000fe20000000f00 */
[----:B------:R-:W-:Y:S01]  /*aed0*/  ULDC.64 UR6, c[0x4][0x198] ;  /* 0x0100660000067ab9 */ /* 0x000fe20000000a00 */
[----:B------:R-:W-:Y:S01]  /*aee0*/  ULDC.64 UR8, c[0x4][0x1a0] ;  /* 0x0100680000087ab9 */ /* 0x000fe20000000a00 */
[----:B------:R-:W-:Y:S01]  /*aef0*/  ULDC.64 UR4, c[0x4][0xb0] ;  /* 0x01002c0000047ab9 */ /* 0x000fe20000000a00 */
[----:B-1----:R-:W-:Y:S02]  /*af00*/  IMAD.U32 R4, RZ, RZ, UR6 ;  /* 0x00000006ff047e24 */ /* 0x002fe4000f8e00ff */
        /* <DEDUP_REMOVED lines=11> */
.L_x_3076:
[----:B------:R-:W2:Y:S01]  /*afc0*/  LDL.LU R2, [R1] ;  /* 0x0000000001027983 */ /* 0x000ea20000300800 */
[----:B------:R-:W-:-:S06]  /*afd0*/  UIADD3 UR4, UR41, 0xf200, URZ ;  /* 0x0000f20029047890 */ /* 0x000fcc000fffe03f */
[----:B------:R-:W-:-:S05]  /*afe0*/  IMAD.U32 R16, RZ, RZ, UR4 ;  /* 0x00000004ff107e24 */ /* 0x000fca000f8e00ff */
[----:B------:R-:W-:Y:S02]  /*aff0*/  LOP3.LUT P0, RZ, R16, 0x1bf, RZ, 0xc0, !PT ;  /* 0x000001bf10ff7812 */ /* 0x000fe4000780c0ff */
[----:B--2---:R-:W-:-:S11]  /*b000*/  LOP3.LUT R2, R2, 0xfffffffb, RZ, 0xc0, !PT ;  /* 0xfffffffb02027812 */ /* 0x004fd600078ec0ff */
[----:B------:R-:W-:-:S05]  /*b010*/  @P0 LOP3.LUT R2, R2, 0x4, RZ, 0xfc, !PT ;  /* 0x0000000402020812 */ /* 0x000fca00078efcff */
[----:B------:R0:W-:Y:S01]  /*b020*/  STL [R1], R2 ;  /* 0x0000000201007387 */ /* 0x0001e20000100800 */
[----:B------:R-:W-:Y:S05]  /*b030*/  @!P0 BRA `(.L_x_3077) ;  /* 0x0000000000408947 */ /* 0x000fea0003800000 */
[----:B0-----:R-:W-:Y:S01]  /*b040*/  MOV R2, 0x0 ;  /* 0x0000000000027802 */ /* 0x001fe20000000f00 */
        /* <DEDUP_REMOVED lines=15> */
.L_x_3077:
[----:B------:R-:W-:-:S04]  /*b140*/  IMAD.U32 R0, RZ, RZ, UR41 ;  /* 0x00000029ff007e24 */ /* 0x000fc8000f8e00ff */
[----:B------:R-:W-:-:S05]  /*b150*/  VIADD R17, R0, 0x200 ;  /* 0x0000020000117836 */ /* 0x000fca0000000000 */
[----:B------:R-:W-:-:S13]  /*b160*/  LOP3.LUT P0, RZ, R17, 0x9f, RZ, 0xc0, !PT ;  /* 0x0000009f11ff7812 */ /* 0x000fda000780c0ff */
        /* <DEDUP_REMOVED lines=17> */
.L_x_3078:
        /* <DEDUP_REMOVED lines=18> */
.L_x_3079:
[----:B------:R-:W-:Y:S01]  /*b3a0*/  ULDC.64 UR4, c[0x0][0x9f8] ;  /* 0x00027e0000047ab9 */ /* 0x000fe20000000a00 */
[----:B------:R-:W2:Y:S01]  /*b3b0*/  LDL.LU R5, [R1] ;  /* 0x0000000001057983 */ /* 0x000ea20000300800 */
[----:B------:R-:W-:Y:S01]  /*b3c0*/  UISETP.NE.U32.AND UP0, UPT, UR4, URZ, UPT ;  /* 0x0000003f0400728c */ /* 0x000fe2000bf05070 */
[----:B------:R-:W-:-:S03]  /*b3d0*/  IMAD.U32 R0, RZ, RZ, UR44 ;  /* 0x0000002cff007e24 */ /* 0x000fc6000f8e00ff */
[----:B------:R-:W-:-:S06]  /*b3e0*/  UISETP.NE.AND.EX UP0, UPT, UR5, URZ, UPT, UP0 ;  /* 0x0000003f0500728c */ /* 0x000fcc000bf05300 */
[----:B------:R-:W-:-:S05]  /*b3f0*/  PLOP3.LUT P0, PT, PT, PT, UP0, 0x80, 0x0 ;  /* 0x000000000000781c */ /* 0x000fca0003f0f008 */
[----:B------:R-:W-:Y:S02]  /*b400*/  @UP0 ULDC.64 UR4, c[0x0][0x9f8] ;  /* 0x00027e0000040ab9 */ /* 0x000fe40000000a00 */
[----:B------:R-:W-:-:S06]  /*b410*/  @UP0 UIMAD.WIDE UR4, UR44, 0x4, UR4 ;  /* 0x000000042c0408a5 */ /* 0x000fcc000f8e0204 */
[----:B0-----:R-:W-:Y:S02]  /*b420*/  IMAD.U32 R2, RZ, RZ, UR4 ;  /* 0x00000004ff027e24 */ /* 0x001fe4000f8e00ff */
[----:B------:R-:W-:-:S05]  /*b430*/  IMAD.U32 R3, RZ, RZ, UR5 ;  /* 0x00000005ff037e24 */ /* 0x000fca000f8e00ff */
[----:B------:R0:W3:Y:S01]  /*b440*/  @P0 LDG.E R0, desc[UR48][R2.64] ;  /* 0x0000003002000981 */ /* 0x0000e2000c1e1900 */
[----:B------:R-:W-:Y:S01]  /*b450*/  UMOV UR4, 0xffffffff ;  /* 0xffffffff00047882 */ /* 0x000fe20000000000 */
[----:B------:R-:W4:Y:S01]  /*b460*/  S2R R6, SR_TID.X ;  /* 0x0000000000067919 */ /* 0x000f220000002100 */
[----:B0-----:R-:W0:Y:S02]  /*b470*/  LDC.64 R2, c[0x0][0x418] ;  /* 0x00010600ff027b82 */ /* 0x001e240000000a00 */
[----:B0-----:R-:W-:Y:S02]  /*b480*/  ISETP.NE.U32.AND P0, PT, R2, RZ, PT ;  /* 0x000000ff0200720c */ /* 0x001fe40003f05070 */
[----:B----4-:R-:W-:Y:S02]  /*b490*/  SHF.R.U32.HI R6, RZ, 0x5, R6 ;  /* 0x00000005ff067819 */ /* 0x010fe40000011606 */
        /* <DEDUP_REMOVED lines=8> */
[----:B------:R0:W-:Y:S01]  /*b520*/  STL [R1], R5 ;  /* 0x0000000501007387 */ /* 0x0001e20000100800 */
[----:B------:R-:W-:Y:S05]  /*b530*/  BRA.DIV UR4, `(.L_x_3080) ;  /* 0x0000003e04187947 */ /* 0x000fea000b800000 */
[----:B------:R2:W3:Y:S02]  /*b540*/  SHFL.IDX PT, R14, R6, RZ, 0x1f ;  /* 0x00001fff060e7589 */ /* 0x0004e400000e0000 */
.L_x_3146:
[----:B------:R-:W-:Y:S01]  /*b550*/  PLOP3.LUT P2, PT, PT, PT, PT, 0x8, 0x0 ;  /* 0x000000000000781c */ /* 0x000fe20003f4e170 */
[----:B-1----:R-:W-:Y:S01]  /*b560*/  IMAD.MOV.U32 R4, RZ, RZ, R5 ;  /* 0x000000ffff047224 */ /* 0x002fe200078e0005 */
[----:B---3--:R-:W-:-:S04]  /*b570*/  ISETP.NE.AND P0, PT, R14, RZ, PT ;  /* 0x000000ff0e00720c */ /* 0x008fc80003f05270 */
[----:B------:R-:W-:-:S07]  /*b580*/  LOP3.LUT R4, R4, 0xfffffff7, RZ, 0xc0, !PT ;  /* 0xfffffff704047812 */ /* 0x000fce00078ec0ff */
[----:B------:R-:W-:-:S05]  /*b590*/  @P2 LOP3.LUT R4, R4, 0x8, RZ, 0xfc, !PT ;  /* 0x0000000804042812 */ /* 0x000fca00078efcff */
[----:B------:R1:W-:Y:S01]  /*b5a0*/  STL [R1], R4 ;  /* 0x0000000401007387 */ /* 0x0003e20000100800 */
[----:B------:R-:W-:Y:S05]  /*b5b0*/  @P0 BRA `(.L_x_3081) ;  /* 0x0000000800000947 */ /* 0x000fea0003800000 */
[----:B------:R-:W-:-:S06]  /*b5c0*/  UIADD3 UR4, UR39, -0x1, URZ ;  /* 0xffffffff27047890 */ /* 0x000fcc000fffe03f */
[----:B--2---:R-:W-:Y:S01]  /*b5d0*/  IMAD.U32 R6, RZ, RZ, UR4 ;  /* 0x00000004ff067e24 */ /* 0x004fe2000f8e00ff */
[----:B------:R-:W-:-:S03]  /*b5e0*/  UMOV UR4, 0xffffffff ;  /* 0xffffffff00047882 */ /* 0x000fc60000000000 */
[----:B------:R-:W-:Y:S05]  /*b5f0*/  BRA.DIV UR4, `(.L_x_3082) ;  /* 0x0000003e04087947 */ /* 0x000fea000b800000 */
[----:B------:R-:W-:-:S13]  /*b600*/  ELECT P6, URZ, PT ;  /* 0x00000000003f782f */ /* 0x000fda00038c0000 */
.L_x_3149:
[----:B------:R-:W-:Y:S05]  /*b610*/  @!P6 BRA `(.L_x_3081) ;  /* 0x0000000400e8e947 */ /* 0x000fea0003800000 */
[----:B------:R-:W-:Y:S05]  /*b620*/  @!P1 BRA `(.L_x_3083) ;  /* 0x0000000000449947 */ /* 0x000fea0003800000 */
[----:B------:R-:W2:Y:S01]  /*b630*/  LDC R8, c[0x0][0x43c] ;  /* 0x00010f00ff087b82 */ /* 0x000ea20000000800 */
[----:B------:R-:W-:Y:S01]  /*b640*/  ULDC.64 UR4, c[0x0][0x428] ;  /* 0x00010a0000047ab9 */ /* 0x000fe20000000a00 */
[----:B--2---:R-:W-:-:S13]  /*b650*/  ISETP.NE.AND P0, PT, R8, 0x1, PT ;  /* 0x000000010800780c */ /* 0x004fda0003f05270 */
[----:B01----:R-:W0:Y:S02]  /*b660*/  @P0 LDC.64 R4, c[0x0][0x440] ;  /* 0x00011000ff040b82 */ /* 0x003e240000000a00 */
        /* <DEDUP_REMOVED lines=13> */
.L_x_3083:
[----:B--2---:R-:W1:Y:S04]  /*b740*/  LDL R3, [R1+0x4] ;  /* 0x0000040001037983 */ /* 0x004e680000100800 */
[----:B------:R-:W2:Y:S01]  /*b750*/  LDL R2, [R1+0x8] ;  /* 0x0000080001027983 */ /* 0x000ea20000100800 */
[----:B-1----:R-:W-:Y:S02]  /*b760*/  LEA R4, R3, UR41, 0x3 ;  /* 0x0000002903047c11 */ /* 0x002fe4000f8e18ff */
[----:B--2---:R-:W-:-:S04]  /*b770*/  SHF.L.U32 R3, R2, 0x1f, RZ ;  /* 0x0000001f02037819 */ /* 0x004fc800000006ff */
[----:B------:R-:W1:Y:S02]  /*b780*/  SYNCS.PHASECHK.TRANS64.TRYWAIT P0, [R4+URZ+0x33480], R3 ;  /* 0x03348003040075a7 */ /* 0x000e64000800017f */
[----:B-1----:R-:W-:Y:S05]  /*b790*/  @!P0 BRA `(.L_x_3084) ;  /* 0x0000003800c08947 */ /* 0x002fea0003800000 */
.L_x_3150:
[----:B------:R-:W2:Y:S01]  /*b7a0*/  S2R R2, SR_TID.X ;  /* 0x0000000000027919 */ /* 0x000ea20000002100 */
[----:B------:R-:W-:Y:S01]  /*b7b0*/  UPRMT UR4, UR47, 0x9910, URZ ;  /* 0x000099102f047896 */ /* 0x000fe2000800003f */
[----:B--2---:R-:W-:-:S04]  /*b7c0*/  LOP3.LUT R2, R2, 0x7f, RZ, 0xc0, !PT ;  /* 0x0000007f02027812 */ /* 0x004fc800078ec0ff */
[----:B------:R-:W-:-:S13]  /*b7d0*/  ISETP.NE.AND P0, PT, R2, RZ, PT ;  /* 0x000000ff0200720c */ /* 0x000fda0003f05270 */
[----:B------:R-:W-:-:S04]  /*b7e0*/  @!P0 IMAD.MOV.U32 R2, RZ, RZ, 0x7800 ;  /* 0x00007800ff028424 */ /* 0x000fc800078e00ff */
[----:B------:R2:W-:Y:S02]  /*b7f0*/  @!P0 SYNCS.ARRIVE.TRANS64 RZ, [R4+URZ+0x33470], R2 ;  /* 0x0334700204ff89a7 */ /* 0x0005e4000800003f */
[----:B--2---:R-:W-:-:S05]  /*b800*/  IMAD.U32 R2, RZ, RZ, UR4 ;  /* 0x00000004ff027e24 */ /* 0x004fca000f8e00ff */
[----:B------:R-:W-:-:S13]  /*b810*/  ISETP.NE.AND P1, PT, R2, 0x2, PT ;  /* 0x000000020200780c */ /* 0x000fda0003f25270 */
[----:B------:R-:W-:Y:S05]  /*b820*/  @P1 BRA `(.L_x_3085) ;  /* 0x0000000000041947 */ /* 0x000fea0003800000 */
[----:B------:R-:W-:Y:S01]  /*b830*/  BPT.TRAP 0x1 ;  /* 0x000000040000795c */ /* 0x000fe20000300000 */
.L_x_3085:
[----:B------:R-:W2:Y:S02]  /*b840*/  LDL R2, [R1] ;  /* 0x0000000001027983 */ /* 0x000ea40000100800 */
[----:B--2---:R-:W-:-:S13]  /*b850*/  LOP3.LUT P0, RZ, R2, 0x2, RZ, 0xc0, !PT ;  /* 0x0000000202ff7812 */ /* 0x004fda000780c0ff */
[----:B------:R-:W-:Y:S05]  /*b860*/  @P0 BRA `(.L_x_3086) ;  /* 0x0000000000040947 */ /* 0x000fea0003800000 */
[----:B------:R-:W-:Y:S01]  /*b870*/  BPT.TRAP 0x1 ;  /* 0x000000040000795c */ /* 0x000fe20000300000 */
.L_x_3086:
[----:B------:R-:W2:Y:S01]  /*b880*/  LDL R2, [R1+0x4] ;  /* 0x0000040001027983 */ /* 0x000ea20000100800 */
[----:B------:R-:W-:Y:S01]  /*b890*/  R2UR UR33, R4 ;  /* 0x00000000042172ca */ /* 0x000fe200000e0000 */
[----:B------:R-:W-:Y:S01]  /*b8a0*/  UIADD3 UR4, UP0, UR52, 0x470, URZ ;  /* 0x0000047034047890 */ /* 0x000fe2000ff1e03f */
[----:B-----5:R-:W-:Y:S01]  /*b8b0*/  R2UR UR37, R0 ;  /* 0x00000000002572ca */ /* 0x020fe200000e0000 */
[----:B------:R-:W3:Y:S01]  /*b8c0*/  S2R R7, SR_CgaCtaId ;  /* 0x0000000000077919 */ /* 0x000ee20000008800 */
[----:B------:R-:W-:Y:S01]  /*b8d0*/  UMOV UR6, 0x30000 ;  /* 0x0003000000067882 */ /* 0x000fe20000000000 */
[----:B------:R-:W-:Y:S01]  /*b8e0*/  UIADD3.X UR5, URZ, UR53, URZ, UP0, !UPT ;  /* 0x000000353f057290 */ /* 0x000fe200087fe43f */
[----:B0-----:R-:W0:Y:S01]  /*b8f0*/  S2R R5, SR_CgaCtaId ;  /* 0x0000000000057919 */ /* 0x001e220000008800 */
[----:B------:R-:W-:Y:S01]  /*b900*/  UMOV UR14, 0x0 ;  /* 0x00000000000e7882 */ /* 0x000fe20000000000 */
[----:B------:R-:W-:Y:S01]  /*b910*/  UMOV UR15, 0x14f00000 ;  /* 0x14f00000000f7882 */ /* 0x000fe20000000000 */
[----:B------:R-:W-:Y:S01]  /*b920*/  UMOV UR34, URZ ;  /* 0x0000003f00227c82 */ /* 0x000fe20008000000 */
[----:B------:R-:W-:Y:S01]  /*b930*/  UMOV UR18, 0x40 ;  /* 0x0000004000127882 */ /* 0x000fe20000000000 */
[----:B------:R-:W-:-:S02]  /*b940*/  UMOV UR20, UR36 ;  /* 0x0000002400147c82 */ /* 0x000fc40008000000 */
[----:B------:R-:W-:Y:S02]  /*b950*/  UIADD3 UR33, UR33, 0x33470, URZ ;  /* 0x0003347021217890 */ /* 0x000fe4000fffe03f */
[----:B------:R-:W-:Y:S01]  /*b960*/  UMOV UR21, UR37 ;  /* 0x0000002500157c82 */ /* 0x000fe20008000000 */
[----:B------:R-:W-:Y:S01]  /*b970*/  UMOV UR10, 0x80 ;  /* 0x00000080000a7882 */ /* 0x000fe20000000000 */
[----:B------:R-:W-:Y:S01]  /*b980*/  UMOV UR12, UR36 ;  /* 0x00000024000c7c82 */ /* 0x000fe20008000000 */
[----:B------:R-:W-:Y:S02]  /*b990*/  UMOV UR13, UR37 ;  /* 0x00000025000d7c82 */ /* 0x000fe40008000000 */
[----:B------:R-:W-:Y:S01]  /*b9a0*/  UMOV UR17, UR33 ;  /* 0x0000002100117c82 */ /* 0x000fe20008000000 */
[----:B------:R-:W-:Y:S01]  /*b9b0*/  UMOV UR9, UR33 ;  /* 0x0000002100097c82 */ /* 0x000fe20008000000 */
[----:B---3--:R-:W-:Y:S02]  /*b9c0*/  LOP3.LUT R7, R7, 0x1, RZ, 0xc0, !PT ;  /* 0x0000000107077812 */ /* 0x008fe400078ec0ff */
[----:B0-----:R-:W-:-:S03]  /*b9d0*/  LOP3.LUT R5, R5, 0x1, RZ, 0xc0, !PT ;  /* 0x0000000105057812 */ /* 0x001fc600078ec0ff */
[----:B------:R-:W-:Y:S02]  /*b9e0*/  IMAD R7, R7, 0x1400, RZ ;  /* 0x0000140007077824 */ /* 0x000fe400078e02ff */
[----:B------:R-:W-:-:S04]  /*b9f0*/  IMAD R5, R5, 0x50, RZ ;  /* 0x0000005005057824 */ /* 0x000fc800078e02ff */
[----:B------:R-:W-:-:S05]  /*ba00*/  IMAD R6, R6, 0xa0, R5 ;  /* 0x000000a006067824 */ /* 0x000fca00078e0205 */
[----:B------:R-:W-:-:S13]  /*ba10*/  R2UR UR35, R6 ;  /* 0x00000000062372ca */ /* 0x000fda00000e0000 */
[----:B------:R-:W-:Y:S01]  /*ba20*/  UMOV UR19, UR35 ;  /* 0x0000002300137c82 */ /* 0x000fe20008000000 */
[----:B------:R-:W-:Y:S01]  /*ba30*/  UMOV UR11, UR35 ;  /* 0x00000023000b7c82 */ /* 0x000fe20008000000 */
[----:B--2---:R-:W-:-:S04]  /*ba40*/  IMAD R2, R2, 0x7800, R7 ;  /* 0x0000780002027824 */ /* 0x004fc800078e0207 */
[----:B------:R-:W-:-:S05]  /*ba50*/  VIADD R2, R2, UR41 ;  /* 0x0000002902027c36 */ /* 0x000fca0008000000 */
[----:B------:R-:W-:-:S13]  /*ba60*/  R2UR UR8, R2 ;  /* 0x00000000020872ca */ /* 0x000fda00000e0000 */
[----:B------:R-:W-:Y:S02]  /*ba70*/  UIADD3 UR32, UR8, 0xf200, URZ ;  /* 0x0000f20008207890 */ /* 0x000fe4000fffe03f */
[----:B------:R-:W-:Y:S02]  /*ba80*/  UIADD3 UR16, UR8, 0x11a00, URZ ;  /* 0x00011a0008107890 */ /* 0x000fe4000fffe03f */
[----:B------:R-:W-:-:S05]  /*ba90*/  UIADD3 UR8, UR8, 0x14200, URZ ;  /* 0x0001420008087890 */ /* 0x000fca000fffe03f */
[----:B------:R0:W-:Y:S02]  /*baa0*/  UTMALDG.4D.MULTICAST [UR32], [UR4], UR6, desc[UR14] ;  /* 0x00000e20040073b4 */ /* 0x0001e40008019806 */
[----:B------:R0:W-:Y:S02]  /*bab0*/  UTMALDG.4D.MULTICAST [UR16], [UR4], UR6, desc[UR14] ;  /* 0x00000e10040073b4 */ /* 0x0001e40008019806 */
[----:B------:R0:W-:Y:S01]  /*bac0*/  UTMALDG.4D.MULTICAST [UR8], [UR4], UR6, desc[UR14] ;  /* 0x00000e08040073b4 */ /* 0x0001e20008019806 */
[----:B------:R-:W2:Y:S02]  /*bad0*/  SYNCS.PHASECHK.TRANS64.TRYWAIT P0, [R4+URZ+0x33440], R3 ;  /* 0x03344003040075a7 */ /* 0x000ea4000800017f */
[----:B0-2---:R-:W-:Y:S05]  /*bae0*/  @!P0 BRA `(.L_x_3087) ;  /* 0x0000003800008947 */ /* 0x005fea0003800000 */
.L_x_3151:
[----:B------:R-:W2:Y:S02]  /*baf0*/  S2R R5, SR_TID.X ;  /* 0x0000000000057919 */ /* 0x000ea40000002100 */
[----:B--2---:R-:W-:-:S04]  /*bb00*/  LOP3.LUT R5, R5, 0x7f, RZ, 0xc0, !PT ;  /* 0x0000007f05057812 */ /* 0x004fc800078ec0ff */
[----:B------:R-:W-:-:S13]  /*bb10*/  ISETP.NE.AND P0, PT, R5, RZ, PT ;  /* 0x000000ff0500720c */ /* 0x000fda0003f05270 */
[----:B01----:R-:W-:-:S04]  /*bb20*/  @!P0 IMAD.MOV.U32 R3, RZ, RZ, 0x7800 ;  /* 0x00007800ff038424 */ /* 0x003fc800078e00ff */
[----:B------:R0:W-:Y:S01]  /*bb30*/  @!P0 SYNCS.ARRIVE.TRANS64 RZ, [R4+URZ+0x33430], R3 ;  /* 0x0334300304ff89a7 */ /* 0x0001e2000800003f */
[----:B------:R-:W-:Y:S05]  /*bb40*/  @P1 BRA `(.L_x_3088) ;  /* 0x0000000000041947 */ /* 0x000fea0003800000 */
[----:B------:R-:W-:Y:S01]  /*bb50*/  BPT.TRAP 0x1 ;  /* 0x000000040000795c */ /* 0x000fe20000300000 */
.L_x_3088:
[----:B0-----:R-:W2:Y:S02]  /*bb60*/  LDL R3, [R1] ;  /* 0x0000000001037983 */ /* 0x001ea40000100800 */
[----:B--2---:R-:W-:-:S13]  /*bb70*/  LOP3.LUT P0, RZ, R3, 0x2, RZ, 0xc0, !PT ;  /* 0x0000000203ff7812 */ /* 0x004fda000780c0ff */
[----:B------:R-:W-:Y:S05]  /*bb80*/  @P0 BRA `(.L_x_3089) ;  /* 0x0000000000040947 */ /* 0x000fea0003800000 */
[----:B------:R-:W-:Y:S01]  /*bb90*/  BPT.TRAP 0x1 ;  /* 0x000000040000795c */ /* 0x000fe20000300000 */
.L_x_3089:
        /* <DEDUP_REMOVED lines=9> */
[----:B------:R-:W-:Y:S01]  /*bc30*/  UMOV UR7, 0x14f00000 ;  /* 0x14f0000000077882 */ /* 0x000fe20000000000 */
[----:B------:R-:W-:Y:S01]  /*bc40*/  LOP3.LUT R3, R3, 0xfffffff7, RZ, 0xc0, !PT ;  /* 0xfffffff703037812 */ /* 0x000fe200078ec0ff */
[----:B------:R-:W-:Y:S01]  /*bc50*/  UMOV UR26, URZ ;  /* 0x0000003f001a7c82 */ /* 0x000fe20008000000 */
[----:B------:R-:W-:Y:S01]  /*bc60*/  UMOV UR28, UR36 ;  /* 0x00000024001c7c82 */ /* 0x000fe20008000000 */
[----:B------:R-:W-:Y:S01]  /*bc70*/  UIADD3 UR24, UR8, 0x24200, URZ ;  /* 0x0002420008187890 */ /* 0x000fe2000fffe03f */
[----:B------:R-:W-:Y:S01]  /*bc80*/  IMAD.MOV.U32 R16, RZ, RZ, R0 ;  /* 0x000000ffff107224 */ /* 0x000fe200078e0000 */
[----:B------:R-:W-:-:S02]  /*bc90*/  UIADD3 UR25, UR25, 0x33430, URZ ;  /* 0x0003343019197890 */ /* 0x000fc4000fffe03f */
[----:B------:R-:W-:Y:S01]  /*bca0*/  UIADD3 UR16, UR8, 0x26a00, URZ ;  /* 0x00026a0008107890 */ /* 0x000fe2000fffe03f */
[----:B------:R-:W-:Y:S01]  /*bcb0*/  @P0 LOP3.LUT R3, R3, 0x8, RZ, 0xfc, !PT ;  /* 0x0000000803030812 */ /* 0x000fe200078efcff */
[----:B------:R-:W-:Y:S01]  /*bcc0*/  UIADD3 UR8, UR8, 0x29200, URZ ;  /* 0x0002920008087890 */ /* 0x000fe2000fffe03f */
[----:B------:R-:W-:Y:S01]  /*bcd0*/  UMOV UR18, 0x40 ;  /* 0x0000004000127882 */ /* 0x000fe20000000000 */
[----:B------:R-:W-:Y:S01]  /*bce0*/  UMOV UR20, UR36 ;  /* 0x0000002400147c82 */ /* 0x000fe20008000000 */
[----:B------:R-:W-:Y:S01]  /*bcf0*/  UMOV UR19, UR27 ;  /* 0x0000001b00137c82 */ /* 0x000fe20008000000 */
[----:B------:R-:W-:Y:S01]  /*bd00*/  UMOV UR21, UR29 ;  /* 0x0000001d00157c82 */ /* 0x000fe20008000000 */
[----:B------:R-:W-:Y:S01]  /*bd10*/  UMOV UR17, UR25 ;  /* 0x0000001900117c82 */ /* 0x000fe20008000000 */
[----:B------:R-:W-:Y:S01]  /*bd20*/  UMOV UR10, 0x80 ;  /* 0x00000080000a7882 */ /* 0x000fe20000000000 */
[----:B------:R-:W-:Y:S01]  /*bd30*/  UMOV UR12, UR36 ;  /* 0x00000024000c7c82 */ /* 0x000fe20008000000 */
[----:B------:R-:W-:Y:S01]  /*bd40*/  UMOV UR11, UR27 ;  /* 0x0000001b000b7c82 */ /* 0x000fe20008000000 */
[----:B------:R-:W-:Y:S01]  /*bd50*/  UMOV UR13, UR29 ;  /* 0x0000001d000d7c82 */ /* 0x000fe20008000000 */
[----:B------:R3:W-:Y:S01]  /*bd60*/  UTMALDG.4D.MULTICAST [UR24], [UR4], UR14, desc[UR6] ;  /* 0x00000618040073b4 */ /* 0x0007e2000801980e */
[----:B------:R-:W-:Y:S01]  /*bd70*/  UMOV UR9, UR25 ;  /* 0x0000001900097c82 */ /* 0x000fe20008000000 */
[----:B------:R3:W-:Y:S01]  /*bd80*/  UTMALDG.4D.MULTICAST [UR16], [UR4], UR14, desc[UR6] ;  /* 0x00000610040073b4 */ /* 0x0007e2000801980e */
[----:B------:R3:W-:Y:S01]  /*bd90*/  UTMALDG.4D.MULTICAST [UR8], [UR4], UR14, desc[UR6] ;  /* 0x00000608040073b4 */ /* 0x0007e2000801980e */
[----:B------:R3:W-:Y:S01]  /*bda0*/  STL [R1], R3 ;  /* 0x0000000301007387 */ /* 0x0007e20000100800 */
[----:B------:R-:W-:Y:S01]  /*bdb0*/  NOP ;  /* 0x0000000000007918 */ /* 0x000fe20000000000 */
.L_x_3081:
        /* <DEDUP_REMOVED lines=12> */
[----:B0-----:R-:W-:Y:S02]  /*be80*/  IMAD.U32 R5, RZ, RZ, UR7 ;  /* 0x00000007ff057e24 */ /* 0x001fe4000f8e00ff */
[----:B--2---:R-:W-:Y:S02]  /*be90*/  IMAD.U32 R6, RZ, RZ, UR8 ;  /* 0x00000008ff067e24 */ /* 0x004fe4000f8e00ff */
[----:B------:R-:W-:-:S02]  /*bea0*/  IMAD.U32 R7, RZ, RZ, UR9 ;  /* 0x00000009ff077e24 */ /* 0x000fc4000f8e00ff */
[----:B------:R-:W-:Y:S02]  /*beb0*/  IMAD.U32 R10, RZ, RZ, UR4 ;  /* 0x00000004ff0a7e24 */ /* 0x000fe4000f8e00ff */
[----:B------:R-:W-:Y:S02]  /*bec0*/  IMAD.U32 R11, RZ, RZ, UR5 ;  /* 0x00000005ff0b7e24 */ /* 0x000fe4000f8e00ff */
[----:B------:R-:W-:Y:S02]  /*bed0*/  IMAD.MOV.U32 R8, RZ, RZ, 0x70 ;  /* 0x00000070ff087424 */ /* 0x000fe400078e00ff */
[----:B------:R-:W-:Y:S02]  /*bee0*/  IMAD.MOV.U32 R12, RZ, RZ, 0x1 ;  /* 0x00000001ff0c7424 */ /* 0x000fe400078e00ff */
[----:B------:R-:W-:-:S07]  /*bef0*/  IMAD.MOV.U32 R13, RZ, RZ, RZ ;  /* 0x000000ffff0d7224 */ /* 0x000fce00078e00ff */
[----:B------:R-:W-:-:S07]  /*bf00*/  LEPC R20, `(.L_x_3090) ;  /* 0x000000001014794e */ /* 0x000fce0000000000 */
[----:B-1----:R-:W-:Y:S05]  /*bf10*/  CALL.ABS.NOINC R2 ;  /* 0x0000000002007343 */ /* 0x002fea0003c00000 */
.L_x_3090:
[----:B------:R-:W3:Y:S01]  /*bf20*/  S2R R2, SR_TID.X ;  /* 0x0000000000027919 */ /* 0x000ee20000002100 */
[----:B------:R-:W4:Y:S01]  /*bf30*/  LDC R8, c[0x0][0x448] ;  /* 0x00011200ff087b82 */ /* 0x000f220000000800 */
[----:B------:R-:W-:Y:S01]  /*bf40*/  USHF.R.S32.HI UR4, URZ, 0x1f, UR36 ;  /* 0x0000001f3f047899 */ /* 0x000fe20008011424 */
[----:B0-----:R-:W2:Y:S01]  /*bf50*/  S2R R5, SR_TID.X ;  /* 0x0000000000057919 */ /* 0x001ea20000002100 */
[----:B------:R-:W-:Y:S01]  /*bf60*/  ULDC.64 UR8, c[0x0][0x2d8] ;  /* 0x0000b60000087ab9 */ /* 0x000fe20000000a00 */
[----:B------:R-:W-:Y:S01]  /*bf70*/  USHF.R.S32.HI UR7, URZ, 0x1f, UR44 ;  /* 0x0000001f3f077899 */ /* 0x000fe2000801142c */
[----:B------:R-:W0:Y:S03]  /*bf80*/  S2R R9, SR_TID.X ;  /* 0x0000000000097919 */ /* 0x000e260000002100 */
[----:B-1----:R-:W1:Y:S01]  /*bf90*/  LDC R4, c[0x0][0xc38] ;  /* 0x00030e00ff047b82 */ /* 0x002e620000000800 */
[----:B------:R-:W-:-:S02]  /*bfa0*/  UIMAD UR6, UR4, UR8, URZ ;  /* 0x00000008040672a4 */ /* 0x000fc4000f8e023f */
[----:B------:R-:W-:Y:S01]  /*bfb0*/  UIMAD.WIDE.U32 UR4, UR36, UR8, URZ ;  /* 0x00000008240472a5 */ /* 0x000fe2000f8e003f */
[----:B------:R-:W1:Y:S01]  /*bfc0*/  S2R R7, SR_TID.X ;  /* 0x0000000000077919 */ /* 0x000e620000002100 */
[----:B------:R-:W-:-:S03]  /*bfd0*/  UIMAD UR6, UR36, UR9, UR6 ;  /* 0x00000009240672a4 */ /* 0x000fc6000f8e0206 */
[----:B------:R-:W-:Y:S01]  /*bfe0*/  ULDC.64 UR8, c[0x0][0x2e0] ;  /* 0x0000b80000087ab9 */ /* 0x000fe20000000a00 */
[----:B------:R-:W-:Y:S02]  /*bff0*/  UIADD3 UR5, UR5, UR6, URZ ;  /* 0x0000000605057290 */ /* 0x000fe4000fffe03f */
[----:B------:R-:W-:Y:S02]  /*c000*/  UIMAD UR6, UR7, UR8, URZ ;  /* 0x00000008070672a4 */ /* 0x000fe4000f8e023f */
[----:B------:R-:W-:Y:S02]  /*c010*/  UIMAD.WIDE.U32 UR4, UR44, UR8, UR4 ;  /* 0x000000082c0472a5 */ /* 0x000fe4000f8e0004 */
[----:B------:R-:W-:Y:S01]  /*c020*/  UIMAD UR6, UR44, UR9, UR6 ;  /* 0x000000092c0672a4 */ /* 0x000fe2000f8e0206 */
[----:B----4-:R-:W-:-:S03]  /*c030*/  ISETP.NE.AND P0, PT, R8, 0x1, PT ;  /* 0x000000010800780c */ /* 0x010fc60003f05270 */
[----:B------:R-:W-:Y:S01]  /*c040*/  UIADD3 UR5, UR5, UR6, URZ ;  /* 0x0000000605057290 */ /* 0x000fe2000fffe03f */
[----:B---3--:R-:W-:-:S04]  /*c050*/  LOP3.LUT R2, R2, 0x7f, RZ, 0xc0, !PT ;  /* 0x0000007f02027812 */ /* 0x008fc800078ec0ff */
[----:B------:R-:W-:Y:S01]  /*c060*/  SHF.R.U32.HI R0, RZ, 0x2, R2 ;  /* 0x00000002ff007819 */ /* 0x000fe20000011602 */
[----:B--2---:R-:W-:-:S04]  /*c070*/  IMAD.SHL.U32 R6, R5, 0x20, RZ ;  /* 0x0000002005067824 */ /* 0x004fc800078e00ff */
[----:B------:R-:W2:Y:S01]  /*c080*/  @P0 LDC R3, c[0x0][0x44c] ;  /* 0x00011300ff030b82 */ /* 0x000ea20000000800 */
[----:B------:R-:W-:Y:S02]  /*c090*/  IMAD R2, RZ, RZ, -UR45 ;  /* 0x8000002dff027e24 */ /* 0x000fe4000f8e02ff */
[----:B0-----:R-:W-:Y:S01]  /*c0a0*/  IMAD.SHL.U32 R9, R9, 0x10, RZ ;  /* 0x0000001009097824 */ /* 0x001fe200078e00ff */
[----:B------:R-:W-:Y:S01]  /*c0b0*/  LOP3.LUT R6, R0, 0x60, R6, 0xf8, !PT ;  /* 0x0000006000067812 */ /* 0x000fe200078ef806 */
[----:B-1----:R-:W-:Y:S02]  /*c0c0*/  IMAD R2, R4, R2, UR50 ;  /* 0x0000003204027e24 */ /* 0x002fe4000f8e0202 */
[----:B------:R-:W-:Y:S01]  /*c0d0*/  IMAD.SHL.U32 R10, R7, 0x10, RZ ;  /* 0x00000010070a7824 */ /* 0x000fe200078e00ff */
[----:B------:R-:W0:Y:S01]  /*c0e0*/  @P0 LDC R0, c[0x0][0x450] ;  /* 0x00011400ff000b82 */ /* 0x000e220000000800 */
[----:B------:R-:W-:Y:S01]  /*c0f0*/  IMAD.SHL.U32 R5, R2, 0x80, RZ ;  /* 0x0000008002057824 */ /* 0x000fe200078e00ff */
[----:B------:R-:W-:-:S02]  /*c100*/  LOP3.LUT R9, R9, 0x30, RZ, 0xc0, !PT ;  /* 0x0000003009097812 */ /* 0x000fc400078ec0ff */
[----:B------:R-:W-:Y:S02]  /*c110*/  LOP3.LUT R10, R10, 0x30, RZ, 0xc0, !PT ;  /* 0x000000300a0a7812 */ /* 0x000fe400078ec0ff */
[----:B------:R-:W-:Y:S02]  /*c120*/  LOP3.LUT R2, R6, R5, RZ, 0xfc, !PT ;  /* 0x0000000506027212 */ /* 0x000fe400078efcff */
[C---:B------:R-:W-:Y:S02]  /*c130*/  LOP3.LUT R11, R9.reuse, 0x40, RZ, 0xfc, !PT ;  /* 0x00000040090b7812 */ /* 0x040fe400078efcff */
[----:B------:R-:W-:Y:S01]  /*c140*/  LOP3.LUT R9, R9, 0x80, RZ, 0xfc, !PT ;  /* 0x0000008009097812 */ /* 0x000fe200078efcff */
[----:B------:R-:W-:Y:S02]  /*c150*/  IMAD.MOV.U32 R6, RZ, RZ, R2 ;  /* 0x000000ffff067224 */ /* 0x000fe400078e0002 */
[----:B--2---:R-:W-:-:S05]  /*c160*/  @P0 IMAD.HI.U32 R3, R2, R3, RZ ;  /* 0x0000000302030227 */ /* 0x004fca00078e00ff */
[----:B0-----:R-:W-:-:S04]  /*c170*/  @P0 SHF.R.U32.HI R6, RZ, R0, R3 ;  /* 0x00000000ff060219 */ /* 0x001fc80000011603 */
        /* <DEDUP_REMOVED lines=17> */
[----:B------:R0:W5:Y:S01]  /*c290*/  LDL R9, [R1+0x1c] ;  /* 0x00001c0001097983 */ /* 0x0001620000100800 */
[----:B------:R-:W-:Y:S02]  /*c2a0*/  IADD3.X R3, R3, UR5, R0, P0, !PT ;  /* 0x0000000503037c10 */ /* 0x000fe400087fe400 */
[----:B------:R-:W-:-:S02]  /*c2b0*/  ISETP.GE.AND P3, PT, R10, UR4, PT ;  /* 0x000000040a007c0c */ /* 0x000fc4000bf66270 */
[----:B------:R-:W-:Y:S01]  /*c2c0*/  ISETP.GE.AND P0, PT, R11, UR4, PT ;  /* 0x000000040b007c0c */ /* 0x000fe2000bf06270 */
[----:B------:R-:W-:-:S03]  /*c2d0*/  UMOV UR4, 0xffffffff ;  /* 0xffffffff00047882 */ /* 0x000fc60000000000 */
[----:B0-----:R-:W-:Y:S09]  /*c2e0*/  BRA.DIV UR4, `(.L_x_3091) ;  /* 0x0000003204147947 */ /* 0x001ff2000b800000 */
[----:B------:R-:W0:Y:S01]  /*c2f0*/  S2R R6, SR_TID.X ;  /* 0x0000000000067919 */ /* 0x000e220000002100 */
[----:B------:R-:W-:Y:S02]  /*c300*/  ULDC UR4, c[0x0][0x288] ;  /* 0x0000a20000047ab9 */ /* 0x000fe40000000800 */
[----:B------:R-:W-:Y:S01]  /*c310*/  IMAD R2, R8, UR4, RZ ;  /* 0x0000000408027c24 */ /* 0x000fe2000f8e02ff */
[----:B------:R-:W1:Y:S01]  /*c320*/  SHFL.IDX PT, R7, R4, RZ, 0x1c1f ;  /* 0x001c1fff04077589 */ /* 0x000e6200000e0000 */
[----:B0-----:R-:W-:-:S04]  /*c330*/  LOP3.LUT R6, R6, 0x7f, RZ, 0xc0, !PT ;  /* 0x0000007f06067812 */ /* 0x001fc800078ec0ff */
[----:B------:R-:W-:Y:S02]  /*c340*/  SHF.R.U32.HI R11, RZ, 0x2, R6 ;  /* 0x00000002ff0b7819 */ /* 0x000fe40000011606 */
[----:B------:R-:W0:Y:S03]  /*c350*/  SHFL.IDX PT, R6, R3, RZ, 0x1c1f ;  /* 0x001c1fff03067589 */ /* 0x000e2600000e0000 */
[----:B------:R-:W-:-:S04]  /*c360*/  IMAD.IADD R0, R11, 0x1, R5 ;  /* 0x000000010b007824 */ /* 0x000fc800078e0205 */
[C---:B------:R-:W-:Y:S01]  /*c370*/  VIADD R5, R0.reuse, 0x20 ;  /* 0x0000002000057836 */ /* 0x040fe20000000000 */
[----:B------:R-:W-:-:S13]  /*c380*/  ISETP.GE.AND P2, PT, R0, R2, PT ;  /* 0x000000020000720c */ /* 0x000fda0003f46270 */
[----:B-1----:R-:W-:-:S05]  /*c390*/  @!P2 IADD3 R7, P4, R10, R7, RZ ;  /* 0x000000070a07a210 */ /* 0x002fca0007f9e0ff */
[----:B0-----:R-:W-:-:S05]  /*c3a0*/  @!P2 IMAD.X R6, RZ, RZ, R6, P4 ;  /* 0x000000ffff06a224 */ /* 0x001fca00020e0606 */
[----:B------:R-:W-:-:S04]  /*c3b0*/  @!P2 LOP3.LUT R7, R7, R6, RZ, 0x3c, !PT ;  /* 0x000000060707a212 */ /* 0x000fc800078e3cff */
[----:B------:R-:W-:-:S04]  /*c3c0*/  @!P2 LOP3.LUT R6, R7, R6, RZ, 0x3c, !PT ;  /* 0x000000060706a212 */ /* 0x000fc800078e3cff */
[----:B------:R-:W-:-:S05]  /*c3d0*/  @!P2 LOP3.LUT R7, R7, R6, RZ, 0x3c, !PT ;  /* 0x000000060707a212 */ /* 0x000fca00078e3cff */
[----:B------:R-:W-:Y:S01]  /*c3e0*/  @!PT LDS RZ, [RZ] ;  /* 0x00000000fffff984 */ /* 0x000fe20000000800 */
[----:B-----5:R-:W-:Y:S04]  /*c3f0*/  @!P2 LDGSTS.E.BYPASS.LTC128B.128 [R9+0x1e200], desc[UR48][R6.64], !P3 ;  /* 0x1e2000000609afae */ /* 0x020fe8000d901d70 */
        /* <DEDUP_REMOVED lines=23> */
.L_x_3160:
        /* <DEDUP_REMOVED lines=12> */
.L_x_3093:
[----:B------:R-:W-:Y:S05]  /*c630*/  BSYNC B0 ;  /* 0x0000000000007941 */ /* 0x000fea0003800000 */
.L_x_3092:
        /* <DEDUP_REMOVED lines=10> */
.L_x_3161:
[----:B------:R-:W-:-:S06]  /*c6e0*/  UISETP.GE.AND UP0, UPT, UR40, 0xa1, UPT ;  /* 0x000000a12800788c */ /* 0x000fcc000bf06270 */
[----:B------:R-:W-:-:S13]  /*c6f0*/  PLOP3.LUT P0, PT, PT, PT, UP0, 0x80, 0x0 ;  /* 0x000000000000781c */ /* 0x000fda0003f0f008 */
[----:B------:R-:W-:Y:S05]  /*c700*/  @!P0 BRA `(.L_x_3095) ;  /* 0x00000018000c8947 */ /* 0x000fea0003800000 */
[----:B-1----:R1:W5:Y:S01]  /*c710*/  LDL.LU R0, [R1+0x8] ;  /* 0x0000080001007983 */ /* 0x0023620000300800 */
[----:B------:R-:W-:-:S03]  /*c720*/  UIADD3 UR4, UR39, -0x2, URZ ;  /* 0xfffffffe27047890 */ /* 0x000fc6000fffe03f */
[----:B------:R1:W5:Y:S03]  /*c730*/  LDL.LU R8, [R1+0x4] ;  /* 0x0000040001087983 */ /* 0x0003660000300800 */
[----:B------:R-:W-:-:S07]  /*c740*/  IMAD.U32 R2, RZ, RZ, UR4 ;  /* 0x00000004ff027e24 */ /* 0x000fce000f8e00ff */
.L_x_3122:
[----:B------:R-:W2:Y:S01]  /*c750*/  LDL R5, [R1] ;  /* 0x0000000001057983 */ /* 0x000ea20000100800 */
[----:B-----5:R-:W-:Y:S01]  /*c760*/  VIADD R4, R8, 0x1 ;  /* 0x0000000108047836 */ /* 0x020fe20000000000 */
[----:B------:R-:W-:Y:S04]  /*c770*/  BSSY B0, `(.L_x_3096) ;  /* 0x00000ba000007945 */ /* 0x000fe80003800000 */
[----:B------:R-:W-:-:S04]  /*c780*/  ISETP.NE.AND P0, PT, R4, 0x2, PT ;  /* 0x000000020400780c */ /* 0x000fc80003f05270 */
[----:B0-----:R-:W-:Y:S02]  /*c790*/  SEL R3, RZ, 0x1, P0 ;  /* 0x00000001ff037807 */ /* 0x001fe40000000000 */
[----:B------:R-:W-:Y:S02]  /*c7a0*/  SEL R10, R4, RZ, P0 ;  /* 0x000000ff040a7207 */ /* 0x000fe40000000000 */
[----:B0-----:R-:W-:-:S05]  /*c7b0*/  LOP3.LUT R9, R0, R3, RZ, 0x3c, !PT ;  /* 0x0000000300097212 */ /* 0x001fca00078e3cff */
[----:B------:R0:W-:Y:S04]  /*c7c0*/  STL [R1+0x8], R9 ;  /* 0x0000080901007387 */ /* 0x0001e80000100800 */
[----:B------:R0:W-:Y:S01]  /*c7d0*/  STL [R1+0x4], R10 ;  /* 0x0000040a01007387 */ /* 0x0001e20000100800 */
        /* <DEDUP_REMOVED lines=25> */
.L_x_3098:
[----:B0-----:R-:W-:Y:S01]  /*c970*/  LEA R6, R10, UR41, 0x3 ;  /* 0x000000290a067c11 */ /* 0x001fe2000f8e18ff */
[----:B------:R-:W-:Y:S01]  /*c980*/  BSSY B1, `(.L_x_3099) ;  /* 0x0000004000017945 */ /* 0x000fe20003800000 */
[----:B------:R-:W-:-:S04]  /*c990*/  SHF.L.U32 R5, R9, 0x1f, RZ ;  /* 0x0000001f09057819 */ /* 0x000fc800000006ff */
[----:B------:R-:W0:Y:S02]  /*c9a0*/  SYNCS.PHASECHK.TRANS64.TRYWAIT P0, [R6+URZ+0x33480], R5 ;  /* 0x03348005060075a7 */ /* 0x000e24000800017f */
[----:B0-----:R-:W-:Y:S05]  /*c9b0*/  @!P0 BRA `(.L_x_3100) ;  /* 0x0000002c00d08947 */ /* 0x001fea0003800000 */
.L_x_3162:
[----:B------:R-:W-:Y:S05]  /*c9c0*/  BSYNC B1 ;  /* 0x0000000000017941 */ /* 0x000fea0003800000 */
.L_x_3099:
        /* <DEDUP_REMOVED lines=10> */
.L_x_3101:
[----:B------:R-:W2:Y:S01]  /*ca70*/  LDL R4, [R1] ;  /* 0x0000000001047983 */ /* 0x000ea20000100800 */
[----:B------:R-:W-:Y:S01]  /*ca80*/  BSSY B1, `(.L_x_3102) ;  /* 0x0000004000017945 */ /* 0x000fe20003800000 */
[----:B--2---:R-:W-:-:S13]  /*ca90*/  LOP3.LUT P0, RZ, R4, 0x2, RZ, 0xc0, !PT ;  /* 0x0000000204ff7812 */ /* 0x004fda000780c0ff */
[----:B------:R-:W-:Y:S05]  /*caa0*/  @P0 BRA `(.L_x_3103) ;  /* 0x0000000000040947 */ /* 0x000fea0003800000 */
[----:B------:R-:W-:Y:S01]  /*cab0*/  BPT.TRAP 0x1 ;  /* 0x000000040000795c */ /* 0x000fe20000300000 */
.L_x_3103:
[----:B------:R-:W-:Y:S05]  /*cac0*/  BSYNC B1 ;  /* 0x0000000000017941 */ /* 0x000fea0003800000 */
.L_x_3102:
[----:B------:R-:W2:Y:S01]  /*cad0*/  LDL R4, [R1+0x4] ;  /* 0x0000040001047983 */ /* 0x000ea20000100800 */
[----:B------:R-:W-:Y:S01]  /*cae0*/  IMAD.MOV.U32 R12, RZ, RZ, RZ ;  /* 0x000000ffff0c7224 */ /* 0x000fe200078e00ff */
[----:B------:R-:W-:Y:S01]  /*caf0*/  UIADD3 UR4, UP0, UR52, 0x470, URZ ;  /* 0x0000047034047890 */ /* 0x000fe2000ff1e03f */
[----:B------:R-:W-:Y:S01]  /*cb00*/  PLOP3.LUT P0, PT, PT, PT, PT, 0x80, 0x0 ;  /* 0x000000000000781c */ /* 0x000fe20003f0f070 */
[----:B------:R-:W3:Y:S01]  /*cb10*/  S2R R7, SR_CgaCtaId ;  /* 0x0000000000077919 */ /* 0x000ee20000008800 */
[----:B------:R-:W-:Y:S01]  /*cb20*/  UMOV UR6, 0x30000 ;  /* 0x0003000000067882 */ /* 0x000fe20000000000 */
[----:B------:R-:W-:Y:S01]  /*cb30*/  R2UR UR10, R12 ;  /* 0x000000000c0a72ca */ /* 0x000fe200000e0000 */
[----:B------:R-:W-:Y:S01]  /*cb40*/  UIADD3.X UR5, URZ, UR53, URZ, UP0, !UPT ;  /* 0x000000353f057290 */ /* 0x000fe200087fe43f */
[----:B------:R-:W-:Y:S01]  /*cb50*/  UMOV UR14, 0x0 ;  /* 0x00000000000e7882 */ /* 0x000fe20000000000 */
[----:B------:R-:W-:Y:S01]  /*cb60*/  UMOV UR15, 0x14f00000 ;  /* 0x14f00000000f7882 */ /* 0x000fe20000000000 */
[----:B---3--:R-:W-:-:S05]  /*cb70*/  LOP3.LUT R7, R7, 0x1, RZ, 0xc0, !PT ;  /* 0x0000000107077812 */ /* 0x008fca00078ec0ff */
[----:B------:R-:W-:-:S04]  /*cb80*/  IMAD R7, R7, 0x1400, RZ ;  /* 0x0000140007077824 */ /* 0x000fc800078e02ff */
[----:B--2---:R-:W-:Y:S02]  /*cb90*/  IMAD R4, R4, 0x7800, R7 ;  /* 0x0000780004047824 */ /* 0x004fe400078e0207 */
[----:B------:R-:W2:Y:S02]  /*cba0*/  S2R R7, SR_CgaCtaId ;  /* 0x0000000000077919 */ /* 0x000ea40000008800 */
[----:B------:R-:W-:-:S04]  /*cbb0*/  VIADD R4, R4, UR41 ;  /* 0x0000002904047c36 */ /* 0x000fc80008000000 */
[----:B------:R-:W-:Y:S01]  /*cbc0*/  VIADD R9, R4, 0xf200 ;  /* 0x0000f20004097836 */ /* 0x000fe20000000000 */
[----:B--2---:R-:W-:-:S05]  /*cbd0*/  LOP3.LUT R7, R7, 0x1, RZ, 0xc0, !PT ;  /* 0x0000000107077812 */ /* 0x004fca00078ec0ff */
[----:B------:R-:W-:-:S04]  /*cbe0*/  IMAD R7, R7, 0x50, RZ ;  /* 0x0000005007077824 */ /* 0x000fc800078e02ff */
[----:B------:R-:W-:Y:S02]  /*cbf0*/  IMAD R7, R3, 0xa0, R7 ;  /* 0x000000a003077824 */ /* 0x000fe400078e0207 */
[----:B------:R-:W-:-:S07]  /*cc00*/  VIADD R3, R6, 0x33470 ;  /* 0x0003347006037836 */ /* 0x000fce0000000000 */
.L_x_3104:
        /* <DEDUP_REMOVED lines=8> */
[----:B------:R2:W-:Y:S02]  /*cc90*/  UTMALDG.4D.MULTICAST [UR8], [UR4], UR6, desc[UR14] ;  /* 0x00000e08040073b4 */ /* 0x0005e40008019806 */
[----:B--2---:R-:W-:Y:S05]  /*cca0*/  @P0 BRA.U.ANY `(.L_x_3104) ;  /* 0xfffffffd00d80947 */ /* 0x004fea000393ffff */
[----:B------:R-:W-:Y:S01]  /*ccb0*/  IMAD.MOV.U32 R11, RZ, RZ, 0x40 ;  /* 0x00000040ff0b7424 */ /* 0x000fe200078e00ff */
[----:B------:R-:W-:Y:S01]  /*ccc0*/  PLOP3.LUT P0, PT, PT, PT, PT, 0x80, 0x0 ;  /* 0x000000000000781c */ /* 0x000fe20003f0f070 */
[----:B------:R-:W-:Y:S01]  /*ccd0*/  VIADD R9, R4, 0x11a00 ;  /* 0x00011a0004097836 */ /* 0x000fe20000000000 */
[----:B------:R-:W-:Y:S01]  /*cce0*/  UMOV UR6, 0x30000 ;  /* 0x0003000000067882 */ /* 0x000fe20000000000 */
[----:B------:R-:W-:Y:S01]  /*ccf0*/  UMOV UR14, 0x0 ;  /* 0x00000000000e7882 */ /* 0x000fe20000000000 */
[----:B------:R-:W-:Y:S01]  /*cd00*/  R2UR UR10, R11 ;  /* 0x000000000b0a72ca */ /* 0x000fe200000e0000 */
[----:B------:R-:W-:-:S14]  /*cd10*/  UMOV UR15, 0x14f00000 ;  /* 0x14f00000000f7882 */ /* 0x000fdc0000000000 */
.L_x_3105:
        /* <DEDUP_REMOVED lines=17> */
.L_x_3106:
        /* <DEDUP_REMOVED lines=10> */
[----:B------:R-:W2:Y:S01]  /*ced0*/  SYNCS.PHASECHK.TRANS64.TRYWAIT P0, [R6+URZ+0x33440], R5 ;  /* 0x03344005060075a7 */ /* 0x000ea2000800017f */
[----:B------:R-:W-:Y:S04]  /*cee0*/  BSSY B1, `(.L_x_3107) ;  /* 0x0000002000017945 */ /* 0x000fe80003800000 */
[----:B--2---:R-:W-:Y:S05]  /*cef0*/  @!P0 BRA `(.L_x_3108) ;  /* 0x0000002800948947 */ /* 0x004fea0003800000 */
.L_x_3163:
[----:B------:R-:W-:Y:S05]  /*cf00*/  BSYNC B1 ;  /* 0x0000000000017941 */ /* 0x000fea0003800000 */
.L_x_3107:
[----:B------:R-:W3:Y:S02]  /*cf10*/  S2R R3, SR_TID.X ;  /* 0x0000000000037919 */ /* 0x000ee40000002100 */
[----:B---3--:R-:W-:-:S04]  /*cf20*/  LOP3.LUT R3, R3, 0x7f, RZ, 0xc0, !PT ;  /* 0x0000007f03037812 */ /* 0x008fc800078ec0ff */
[----:B------:R-:W-:-:S13]  /*cf30*/  ISETP.NE.AND P0, PT, R3, RZ, PT ;  /* 0x000000ff0300720c */ /* 0x000fda0003f05270 */
[----:B------:R-:W-:-:S04]  /*cf40*/  @!P0 IMAD.MOV.U32 R3, RZ, RZ, 0x7800 ;  /* 0x00007800ff038424 */ /* 0x000fc800078e00ff */
[----:B------:R3:W-:Y:S01]  /*cf50*/  @!P0 SYNCS.ARRIVE.TRANS64 RZ, [R6+URZ+0x33430], R3 ;  /* 0x0334300306ff89a7 */ /* 0x0007e2000800003f */
[----:B------:R-:W-:Y:S05]  /*cf60*/  @P1 BRA `(.L_x_3109) ;  /* 0x0000000000041947 */ /* 0x000fea0003800000 */
[----:B------:R-:W-:Y:S01]  /*cf70*/  BPT.TRAP 0x1 ;  /* 0x000000040000795c */ /* 0x000fe20000300000 */
.L_x_3109:
[----:B---3--:R-:W3:Y:S01]  /*cf80*/  LDL R3, [R1] ;  /* 0x0000000001037983 */ /* 0x008ee20000100800 */
[----:B------:R-:W-:Y:S01]  /*cf90*/  BSSY B1, `(.L_x_3110) ;  /* 0x0000004000017945 */ /* 0x000fe20003800000 */
[----:B---3--:R-:W-:-:S13]  /*cfa0*/  LOP3.LUT P0, RZ, R3, 0x2, RZ, 0xc0, !PT ;  /* 0x0000000203ff7812 */ /* 0x008fda000780c0ff */
[----:B------:R-:W-:Y:S05]  /*cfb0*/  @P0 BRA `(.L_x_3111) ;  /* 0x0000000000040947 */ /* 0x000fea0003800000 */
[----:B------:R-:W-:Y:S01]  /*cfc0*/  BPT.TRAP 0x1 ;  /* 0x000000040000795c */ /* 0x000fe20000300000 */
.L_x_3111:
[----:B------:R-:W-:Y:S05]  /*cfd0*/  BSYNC B1 ;  /* 0x0000000000017941 */ /* 0x000fea0003800000 */
.L_x_3110:
[----:B------:R-:W-:Y:S01]  /*cfe0*/  R2UR UR10, R12 ;  /* 0x000000000c0a72ca */ /* 0x000fe200000e0000 */
[----:B------:R-:W-:Y:S01]  /*cff0*/  UIADD3 UR4, UP0, UR52, 0x370, URZ ;  /* 0x0000037034047890 */ /* 0x000fe2000ff1e03f */
[----:B------:R-:W-:Y:S01]  /*d000*/  PLOP3.LUT P0, PT, PT, PT, PT, 0x80, 0x0 ;  /* 0x000000000000781c */ /* 0x000fe20003f0f070 */
[----:B0-2---:R-:W-:Y:S01]  /*d010*/  VIADD R6, R6, 0x33430 ;  /* 0x0003343006067836 */ /* 0x005fe20000000000 */
[----:B------:R-:W-:Y:S01]  /*d020*/  UMOV UR6, 0x30000 ;  /* 0x0003000000067882 */ /* 0x000fe20000000000 */
[----:B------:R-:W-:Y:S01]  /*d030*/  VIADD R3, R4, 0x24200 ;  /* 0x0002420004037836 */ /* 0x000fe20000000000 */
[----:B------:R-:W-:Y:S01]  /*d040*/  UIADD3.X UR5, URZ, UR53, URZ, UP0, !UPT ;  /* 0x000000353f057290 */ /* 0x000fe200087fe43f */
[----:B------:R-:W-:Y:S01]  /*d050*/  UMOV UR14, 0x0 ;  /* 0x00000000000e7882 */ /* 0x000fe20000000000 */
[----:B------:R-:W-:-:S10]  /*d060*/  UMOV UR15, 0x14f00000 ;  /* 0x14f00000000f7882 */ /* 0x000fd40000000000 */
.L_x_3112:
        /* <DEDUP_REMOVED lines=9> */
[----:B0-----:R-:W-:Y:S05]  /*d100*/  @P0 BRA.U.ANY `(.L_x_3112) ;  /* 0xfffffffd00d80947 */ /* 0x001fea000393ffff */
[----:B------:R-:W-:Y:S01]  /*d110*/  R2UR UR10, R11 ;  /* 0x000000000b0a72ca */ /* 0x000fe200000e0000 */
[----:B------:R-:W-:Y:S01]  /*d120*/  VIADD R3, R4, 0x26a00 ;  /* 0x00026a0004037836 */ /* 0x000fe20000000000 */
[----:B------:R-:W-:Y:S01]  /*d130*/  PLOP3.LUT P0, PT, PT, PT, PT, 0x80, 0x0 ;  /* 0x000000000000781c */ /* 0x000fe20003f0f070 */
[----:B------:R-:W-:Y:S01]  /*d140*/  UMOV UR6, 0x30000 ;  /* 0x0003000000067882 */ /* 0x000fe20000000000 */
[----:B------:R-:W-:Y:S01]  /*d150*/  UMOV UR14, 0x0 ;  /* 0x00000000000e7882 */ /* 0x000fe20000000000 */
[----:B------:R-:W-:-:S10]  /*d160*/  UMOV UR15, 0x14f00000 ;  /* 0x14f00000000f7882 */ /* 0x000fd40000000000 */
.L_x_3113:
        /* <DEDUP_REMOVED lines=16> */
.L_x_3114:
        /* <DEDUP_REMOVED lines=10> */
.L_x_3097:
[----:B------:R-:W-:Y:S05]  /*d310*/  BSYNC B0 ;  /* 0x0000000000007941 */ /* 0x000fea0003800000 */
.L_x_3096:
[----:B------:R-:W-:-:S05]  /*d320*/  IMAD.U32 R3, RZ, RZ, UR42 ;  /* 0x0000002aff037e24 */ /* 0x000fca000f8e00ff */
[----:B------:R-:W-:-:S13]  /*d330*/  ISETP.NE.AND P0, PT, R3, 0x3, PT ;  /* 0x000000030300780c */ /* 0x000fda0003f05270 */
[----:B------:R-:W-:Y:S05]  /*d340*/  @!P0 BRA `(.L_x_3115) ;  /* 0x0000000000048947 */ /* 0x000fea0003800000 */
[----:B------:R-:W-:Y:S01]  /*d350*/  BPT.TRAP 0x1 ;  /* 0x000000040000795c */ /* 0x000fe20000300000 */
.L_x_3115:
        /* <DEDUP_REMOVED lines=8> */
.L_x_3164:
[----:B------:R-:W-:Y:S05]  /*d3e0*/  BSYNC B0 ;  /* 0x0000000000007941 */ /* 0x000fea0003800000 */
.L_x_3116:
[----:B------:R-:W-:Y:S05]  /*d3f0*/  @!P1 BRA `(.L_x_3118) ;  /* 0x0000000000049947 */ /* 0x000fea0003800000 */
[----:B------:R-:W-:Y:S01]  /*d400*/  BPT.TRAP 0x1 ;  /* 0x000000040000795c */ /* 0x000fe20000300000 */
.L_x_3118:
[----:B0-----:R-:W-:Y:S01]  /*d410*/  SHF.L.U32 R4, R0, 0x1f, RZ ;  /* 0x0000001f00047819 */ /* 0x001fe200000006ff */
[----:B------:R-:W-:-:S03]  /*d420*/  IMAD R0, R8, 0x7800, RZ ;  /* 0x0000780008007824 */ /* 0x000fc600078e02ff */
[----:B------:R-:W0:Y:S02]  /*d430*/  SYNCS.PHASECHK.TRANS64.TRYWAIT P2, [R3+URZ+0x33460], R4 ;  /* 0x03346004030075a7 */ /* 0x000e24000804017f */
[----:B0-----:R-:W-:Y:S05]  /*d440*/  @!P2 BRA `(.L_x_3119) ;  /* 0x000000240068a947 */ /* 0x001fea0003800000 */
.L_x_3165:
[C---:B0-----:R-:W-:Y:S01]  /*d450*/  LOP3.LUT R4, R0.reuse, R19, RZ, 0xfc, !PT ;  /* 0x0000001300047212 */ /* 0x041fe200078efcff */
[----:B------:R-:W-:Y:S05]  /*d460*/  WARPSYNC.ALL ;  /* 0x0000000000007948 */ /* 0x000fea0003800000 */
[----:B------:R-:W0:Y:S01]  /*d470*/  LDSM.16.MT88.4 R4, [R4+UR41+0xf200] ;  /* 0x00f200290404783b */ /* 0x000e220008004200 */
[C---:B------:R-:W-:Y:S02]  /*d480*/  VIADD R14, R0.reuse, 0x2800 ;  /* 0x00002800000e7836 */ /* 0x040fe40000000000 */
[C---:B------:R-:W-:Y:S02]  /*d490*/  VIADD R12, R0.reuse, 0x800 ;  /* 0x00000800000c7836 */ /* 0x040fe40000000000 */
[----:B------:R-:W-:-:S02]  /*d4a0*/  VIADD R13, R0, 0x5000 ;  /* 0x00005000000d7836 */ /* 0x000fc40000000000 */
[C---:B------:R-:W-:Y:S02]  /*d4b0*/  VIADD R15, R0.reuse, 0x1800 ;  /* 0x00001800000f7836 */ /* 0x040fe40000000000 */
[C---:B------:R-:W-:Y:S02]  /*d4c0*/  VIADD R21, R0.reuse, 0x2000 ;  /* 0x0000200000157836 */ /* 0x040fe40000000000 */
[----:B------:R-:W-:Y:S01]  /*d4d0*/  VIADD R20, R0, 0x5800 ;  /* 0x0000580000147836 */ /* 0x000fe20000000000 */
[C-C-:B0-----:R-:W-:Y:S02]  /*d4e0*/  PRMT R8, R4.reuse, 0x6420, R5.reuse ;  /* 0x0000642004087816 */ /* 0x141fe40000000005 */
[----:B------:R-:W-:Y:S02]  /*d4f0*/  PRMT R9, R4, 0x7531, R5 ;  /* 0x0000753104097816 */ /* 0x000fe40000000005 */
[----:B------:R-:W-:Y:S02]  /*d500*/  LOP3.LUT R4, R0, R18, RZ, 0xfc, !PT ;  /* 0x0000001200047212 */ /* 0x000fe400078efcff */
[----:B------:R-:W-:-:S02]  /*d510*/  PRMT R10, R6, 0x6420, R7 ;  /* 0x00006420060a7816 */ /* 0x000fc40000000007 */
[----:B------:R-:W-:Y:S01]  /*d520*/  PRMT R11, R6, 0x7531, R7 ;  /* 0x00007531060b7816 */ /* 0x000fe20000000007 */
[----:B------:R-:W-:-:S05]  /*d530*/  IMAD.IADD R4, R17, 0x1, R4 ;  /* 0x0000000111047824 */ /* 0x000fca00078e0204 */
[----:B------:R0:W-:Y:S02]  /*d540*/  STSM.16.M88.4 [R4], R8 ;  /* 0x0000000804007844 */ /* 0x0001e40000000200 */
[C---:B0-----:R-:W-:Y:S02]  /*d550*/  LOP3.LUT R4, R14.reuse, R19, RZ, 0xfc, !PT ;  /* 0x000000130e047212 */ /* 0x041fe400078efcff */
[----:B------:R-:W-:-:S04]  /*d560*/  LOP3.LUT R14, R14, R18, RZ, 0xfc, !PT ;  /* 0x000000120e0e7212 */ /* 0x000fc800078efcff */
[----:B------:R-:W0:Y:S01]  /*d570*/  LDSM.16.MT88.4 R4, [R4+UR41+0xf200] ;  /* 0x00f200290404783b */ /* 0x000e220008004200 */
[C---:B------:R-:W-:Y:S01]  /*d580*/  IMAD.IADD R14, R17.reuse, 0x1, R14 ;  /* 0x00000001110e7824 */ /* 0x040fe200078e020e */
        /* <DEDUP_REMOVED lines=46> */
[----:B------:R-:W-:Y:S01]  /*d870*/  LOP3.LUT R4, R13, R19, RZ, 0xfc, !PT ;  /* 0x000000130d047212 */ /* 0x000fe200078efcff */
[----:B------:R-:W-:-:S02]  /*d880*/  VIADD R13, R0, 0x4800 ;  /* 0x00004800000d7836 */ /* 0x000fc40000000000 */
[----:B------:R0:W-:Y:S04]  /*d890*/  STSM.16.M88.4 [R14], R8 ;  /* 0x000000080e007844 */ /* 0x0001e80000000200 */
[----:B------:R-:W2:Y:S01]  /*d8a0*/  LDSM.16.MT88.4 R4, [R4+UR41+0xf200] ;  /* 0x00f200290404783b */ /* 0x000ea20008004200 */
[----:B0-----:R-:W-:Y:S01]  /*d8b0*/  VIADD R14, R0, 0x6000 ;  /* 0x00006000000e7836 */ /* 0x001fe20000000000 */
[C-C-:B--2---:R-:W-:Y:S02]  /*d8c0*/  PRMT R8, R4.reuse, 0x6420, R5.reuse ;  /* 0x0000642004087816 */ /* 0x144fe40000000005 */
[----:B------:R-:W-:Y:S02]  /*d8d0*/  PRMT R9, R4, 0x7531, R5 ;  /* 0x0000753104097816 */ /* 0x000fe40000000005 */
[----:B------:R-:W-:-:S02]  /*d8e0*/  PRMT R10, R6, 0x6420, R7 ;  /* 0x00006420060a7816 */ /* 0x000fc40000000007 */
        /* <DEDUP_REMOVED lines=35> */
[C---:B------:R-:W-:Y:S02]  /*db20*/  VIADD R12, R0.reuse, 0x6800 ;  /* 0x00006800000c7836 */ /* 0x040fe40000000000 */
[----:B------:R-:W-:-:S03]  /*db30*/  VIADD R0, R0, 0x7000 ;  /* 0x0000700000007836 */ /* 0x000fc60000000000 */
        /* <DEDUP_REMOVED lines=48> */
.L_x_3120:
[----:B--2---:R2:W-:Y:S01]  /*de40*/  SYNCS.ARRIVE.TRANS64.A1T0 RZ, [R3+URZ+0x33450], RZ ;  /* 0x033450ff03ff79a7 */ /* 0x0045e2000810003f */
[----:B------:R-:W-:Y:S06]  /*de50*/  BAR.SYNC.DEFER_BLOCKING 0x2, 0x80 ;  /* 0x0082000000007b1d */ /* 0x000fec0000010000 */
[----:B------:R-:W-:Y:S05]  /*de60*/  @!P0 BRA `(.L_x_3121) ;  /* 0x0000000000048947 */ /* 0x000fea0003800000 */
[----:B------:R-:W-:Y:S01]  /*de70*/  BPT.TRAP 0x1 ;  /* 0x000000040000795c */ /* 0x000fe20000300000 */
.L_x_3121:
[----:B------:R-:W3:Y:S04]  /*de80*/  LDL R4, [R1+0x14] ;  /* 0x0000140001047983 */ /* 0x000ee80000100800 */
[----:B0-----:R-:W4:Y:S01]  /*de90*/  LDL R0, [R1+0x18] ;  /* 0x0000180001007983 */ /* 0x001f220000100800 */
[----:B---3--:R-:W-:-:S13]  /*dea0*/  ISETP.NE.AND P0, PT, R4, RZ, PT ;  /* 0x000000ff0400720c */ /* 0x008fda0003f05270 */
[----:B--2---:R-:W-:-:S05]  /*deb0*/  @P0 VIADD R3, R3, 0x33480 ;  /* 0x0003348003030836 */ /* 0x004fca0000000000 */
[----:B----4-:R-:W-:-:S04]  /*dec0*/  @P0 PRMT R3, R0, 0x654, R3 ;  /* 0x0000065400030816 */ /* 0x010fc80000000003 */
[----:B------:R0:W-:Y:S01]  /*ded0*/  @P0 SYNCS.ARRIVE.TRANS64.RED.A1T0 RZ, [R3+URZ], RZ ;  /* 0x000000ff03ff09a7 */ /* 0x0001e2000810043f */
[----:B------:R-:W-:Y:S02]  /*dee0*/  BPT.TRAP 0x1 ;  /* 0x000000040000795c */ /* 0x000fe40000300000 */
[----:B------:R2:W5:Y:S01]  /*def0*/  LDL R0, [R1+0x8] ;  /* 0x0000080001007983 */ /* 0x0005620000100800 */
[C---:B------:R-:W-:Y:S01]  /*df00*/  ISETP.GT.AND P0, PT, R2.reuse, RZ, PT ;  /* 0x000000ff0200720c */ /* 0x040fe20003f04270 */
[----:B------:R-:W-:Y:S02]  /*df10*/  VIADD R2, R2, 0xffffffff ;  /* 0xffffffff02027836 */ /* 0x000fe40000000000 */
[----:B------:R2:W5:Y:S10]  /*df20*/  LDL R8, [R1+0x4] ;  /* 0x0000040001087983 */ /* 0x0005740000100800 */
[----:B--2---:R-:W-:Y:S05]  /*df30*/  @P0 BRA `(.L_x_3122) ;  /* 0xffffffe800040947 */ /* 0x004fea000383ffff */
.L_x_3095:
[----:B-1---5:R-:W-:-:S05]  /*df40*/  IMAD.U32 R0, RZ, RZ, UR42 ;  /* 0x0000002aff007e24 */ /* 0x022fca000f8e00ff */
[----:B------:R-:W-:-:S13]  /*df50*/  ISETP.NE.AND P0, PT, R0, 0x3, PT ;  /* 0x000000030000780c */ /* 0x000fda0003f05270 */
[----:B------:R-:W-:Y:S05]  /*df60*/  @!P0 BRA `(.L_x_3123) ;  /* 0x0000000000048947 */ /* 0x000fea0003800000 */
[----:B------:R-:W-:Y:S01]  /*df70*/  BPT.TRAP 0x1 ;  /* 0x000000040000795c */ /* 0x000fe20000300000 */
.L_x_3123:
[----:B------:R-:W0:Y:S04]  /*df80*/  LDL R2, [R1+0x8] ;  /* 0x0000080001027983 */ /* 0x000e280000100800 */
[----:B------:R-:W2:Y:S01]  /*df90*/  LDL R0, [R1+0x4] ;  /* 0x0000040001007983 */ /* 0x000ea20000100800 */
[----:B------:R-:W-:Y:S01]  /*dfa0*/  BSSY B0, `(.L_x_3124) ;  /* 0x0000008000007945 */ /* 0x000fe20003800000 */
[----:B0-----:R-:W-:-:S04]  /*dfb0*/  LOP3.LUT R3, R2, 0x1, RZ, 0x3c, !PT ;  /* 0x0000000102037812 */ /* 0x001fc800078e3cff */
[----:B------:R-:W-:Y:S02]  /*dfc0*/  SHF.L.U32 R3, R3, 0x1f, RZ ;  /* 0x0000001f03037819 */ /* 0x000fe400000006ff */
[----:B--2---:R-:W-:-:S04]  /*dfd0*/  LEA R0, R0, UR41, 0x3 ;  /* 0x0000002900007c11 */ /* 0x004fc8000f8e18ff */
[----:B------:R-:W0:Y:S01]  /*dfe0*/  SYNCS.PHASECHK.TRANS64.TRYWAIT P2, [R0+URZ+0x33470], R3 ;  /* 0x03347003000075a7 */ /* 0x000e22000804017f */
[----:B------:R-:W-:-:S05]  /*dff0*/  IMAD.U32 R2, RZ, RZ, UR47 ;  /* 0x0000002fff027e24 */ /* 0x000fca000f8e00ff */
[----:B------:R-:W-:Y:S01]  /*e000*/  ISETP.NE.AND P1, PT, R2, 0x3, PT ;  /* 0x000000030200780c */ /* 0x000fe20003f25270 */
[----:B0-----:R-:W-:-:S12]  /*e010*/  @!P2 BRA `(.L_x_3125) ;  /* 0x000000180088a947 */ /* 0x001fd80003800000 */
.L_x_3166:
[----:B------:R-:W-:Y:S05]  /*e020*/  BSYNC B0 ;  /* 0x0000000000007941 */ /* 0x000fea0003800000 */
.L_x_3124:
[----:B------:R-:W-:Y:S05]  /*e030*/  @!P1 BRA `(.L_x_3126) ;  /* 0x0000000000049947 */ /* 0x000fea0003800000 */
[----:B------:R-:W-:Y:S01]  /*e040*/  BPT.TRAP 0x1 ;  /* 0x000000040000795c */ /* 0x000fe20000300000 */
.L_x_3126:
[----:B------:R-:W0:Y:S02]  /*e050*/  LDL R2, [R1+0x8] ;  /* 0x0000080001027983 */ /* 0x000e240000100800 */
[----:B0-----:R-:W-:-:S04]  /*e060*/  SHF.L.U32 R3, R2, 0x1f, RZ ;  /* 0x0000001f02037819 */ /* 0x001fc800000006ff */
[----:B------:R-:W0:Y:S02]  /*e070*/  SYNCS.PHASECHK.TRANS64.TRYWAIT P2, [R0+URZ+0x33460], R3 ;  /* 0x03346003000075a7 */ /* 0x000e24000804017f */
[----:B0-----:R-:W-:Y:S05]  /*e080*/  @!P2 BRA `(.L_x_3127) ;  /* 0x000000180080a947 */ /* 0x001fea0003800000 */
.L_x_3167:
[----:B------:R-:W2:Y:S01]  /*e090*/  LDL R2, [R1+0x4] ;  /* 0x0000040001027983 */ /* 0x000ea20000100800 */
[----:B------:R-:W-:Y:S05]  /*e0a0*/  WARPSYNC.ALL ;  /* 0x0000000000007948 */ /* 0x000fea0003800000 */
[----:B--2---:R-:W-:-:S04]  /*e0b0*/  IMAD R2, R2, 0x7800, RZ ;  /* 0x0000780002027824 */ /* 0x004fc800078e02ff */
[C---:B------:R-:W-:Y:S01]  /*e0c0*/  VIADD R13, R2.reuse, 0x2800 ;  /* 0x00002800020d7836 */ /* 0x040fe20000000000 */
[C---:B------:R-:W-:Y:S01]  /*e0d0*/  LOP3.LUT R12, R2.reuse, R19, RZ, 0xfc, !PT ;  /* 0x00000013020c7212 */ /* 0x040fe200078efcff */
[C---:B------:R-:W-:Y:S01]  /*e0e0*/  VIADD R20, R2.reuse, 0x5000 ;  /* 0x0000500002147836 */ /* 0x040fe20000000000 */
[C---:B0-----:R-:W-:Y:S01]  /*e0f0*/  LOP3.LUT R3, R2.reuse, R18, RZ, 0xfc, !PT ;  /* 0x0000001202037212 */ /* 0x041fe200078efcff */
[C---:B------:R-:W-:Y:S02]  /*e100*/  VIADD R14, R2.reuse, 0x1800 ;  /* 0x00001800020e7836 */ /* 0x040fe40000000000 */
[----:B------:R0:W1:Y:S01]  /*e110*/  LDSM.16.MT88.4 R4, [R12+UR41+0xf200] ;  /* 0x00f200290c04783b */ /* 0x0000620008004200 */
[C---:B------:R-:W-:Y:S02]  /*e120*/  VIADD R16, R2.reuse, 0x2000 ;  /* 0x0000200002107836 */ /* 0x040fe40000000000 */
[----:B------:R-:W-:Y:S02]  /*e130*/  IMAD.IADD R3, R17, 0x1, R3 ;  /* 0x0000000111037824 */ /* 0x000fe400078e0203 */
[----:B------:R-:W-:-:S02]  /*e140*/  VIADD R15, R2, 0x5800 ;  /* 0x00005800020f7836 */ /* 0x000fc40000000000 */
[----:B0-----:R-:W-:Y:S01]  /*e150*/  VIADD R12, R2, 0x1000 ;  /* 0x00001000020c7836 */ /* 0x001fe20000000000 */
[C-C-:B-1----:R-:W-:Y:S02]  /*e160*/  PRMT R8, R4.reuse, 0x6420, R5.reuse ;  /* 0x0000642004087816 */ /* 0x142fe40000000005 */
[----:B------:R-:W-:Y:S02]  /*e170*/  PRMT R9, R4, 0x7531, R5 ;  /* 0x0000753104097816 */ /* 0x000fe40000000005 */
[C-C-:B------:R-:W-:Y:S02]  /*e180*/  PRMT R10, R6.reuse, 0x6420, R7.reuse ;  /* 0x00006420060a7816 */ /* 0x140fe40000000007 */
[----:B------:R-:W-:Y:S02]  /*e190*/  PRMT R11, R6, 0x7531, R7 ;  /* 0x00007531060b7816 */ /* 0x000fe40000000007 */
[C---:B------:R-:W-:Y:S02]  /*e1a0*/  LOP3.LUT R5, R13.reuse, R19, RZ, 0xfc, !PT ;  /* 0x000000130d057212 */ /* 0x040fe400078efcff */
[----:B------:R-:W-:Y:S01]  /*e1b0*/  LOP3.LUT R13, R13, R18, RZ, 0xfc, !PT ;  /* 0x000000120d0d7212 */ /* 0x000fe200078efcff */
[----:B------:R0:W-:Y:S04]  /*e1c0*/  STSM.16.M88.4 [R3], R8 ;  /* 0x0000000803007844 */ /* 0x0001e80000000200 */
[----:B------:R-:W1:Y:S01]  /*e1d0*/  LDSM.16.MT88.4 R4, [R5+UR41+0xf200] ;  /* 0x00f200290504783b */ /* 0x000e620008004200 */
[----:B------:R-:W-:-:S02]  /*e1e0*/  IMAD.IADD R13, R17, 0x1, R13 ;  /* 0x00000001110d7824 */ /* 0x000fc400078e020d */
[----:B0-----:R-:W-:Y:S01]  /*e1f0*/  VIADD R3, R2, 0x800 ;  /* 0x0000080002037836 */ /* 0x001fe20000000000 */
[C-C-:B-1----:R-:W-:Y:S02]  /*e200*/  PRMT R8, R4.reuse, 0x6420, R5.reuse ;  /* 0x0000642004087816 */ /* 0x142fe40000000005 */
[----:B------:R-:W-:Y:S02]  /*e210*/  PRMT R9, R4, 0x7531, R5 ;  /* 0x0000753104097816 */ /* 0x000fe40000000005 */
[----:B------:R-:W-:Y:S02]  /*e220*/  LOP3.LUT R4, R3, R18, RZ, 0xfc, !PT ;  /* 0x0000001203047212 */ /* 0x000fe400078efcff */
[C-C-:B------:R-:W-:Y:S02]  /*e230*/  PRMT R10, R6.reuse, 0x6420, R7.reuse ;  /* 0x00006420060a7816 */ /* 0x140fe40000000007 */
[----:B------:R-:W-:Y:S01]  /*e240*/  PRMT R11, R6, 0x7531, R7 ;  /* 0x00007531060b7816 */ /* 0x000fe20000000007 */
[----:B------:R-:W-:-:S05]  /*e250*/  IMAD.IADD R4, R17, 0x1, R4 ;  /* 0x0000000111047824 */ /* 0x000fca00078e0204 */
[----:B------:R0:W-:Y:S02]  /*e260*/  STSM.16.M88.4 [R4], R8 ;  /* 0x0000000804007844 */ /* 0x0001e40000000200 */
[----:B0-----:R-:W-:-:S06]  /*e270*/  LOP3.LUT R4, R20, R19, RZ, 0xfc, !PT ;  /* 0x0000001314047212 */ /* 0x001fcc00078efcff */
        /* <DEDUP_REMOVED lines=8> */
[----:B0-----:R-:W-:Y:S02]  /*e300*/  LOP3.LUT R4, R3, R19, RZ, 0xfc, !PT ;  /* 0x0000001303047212 */ /* 0x001fe400078efcff */
[----:B------:R-:W-:-:S04]  /*e310*/  LOP3.LUT R3, R14, R18, RZ, 0xfc, !PT ;  /* 0x000000120e037212 */ /* 0x000fc800078efcff */
[----:B------:R-:W0:Y:S01]  /*e320*/  LDSM.16.MT88.4 R4, [R4+UR41+0xf200] ;  /* 0x00f200290404783b */ /* 0x000e220008004200 */
[----:B------:R-:W-:Y:S01]  /*e330*/  IMAD.IADD R3, R17, 0x1, R3 ;  /* 0x0000000111037824 */ /* 0x000fe200078e0203 */
[C-C-:B0-----:R-:W-:Y:S02]  /*e340*/  PRMT R8, R4.reuse, 0x6420, R5.reuse ;  /* 0x0000642004087816 */ /* 0x141fe40000000005 */
        /* <DEDUP_REMOVED lines=27> */
[----:B------:R-:W1:Y:S01]  /*e500*/  LDSM.16.MT88.4 R4, [R4+UR41+0xf200] ;  /* 0x00f200290404783b */ /* 0x000e620008004200 */
[----:B0-----:R-:W-:Y:S01]  /*e510*/  VIADD R13, R2, 0x6000 ;  /* 0x00006000020d7836 */ /* 0x001fe20000000000 */
[C-C-:B-1----:R-:W-:Y:S02]  /*e520*/  PRMT R8, R4.reuse, 0x6420, R5.reuse ;  /* 0x0000642004087816 */ /* 0x142fe40000000005 */
[----:B------:R-:W-:Y:S02]  /*e530*/  PRMT R9, R4, 0x7531, R5 ;  /* 0x0000753104097816 */ /* 0x000fe40000000005 */
[----:B------:R-:W-:-:S02]  /*e540*/  PRMT R10, R6, 0x6420, R7 ;  /* 0x00006420060a7816 */ /* 0x000fc40000000007 */
        /* <DEDUP_REMOVED lines=12> */
[----:B------:R-:W-:Y:S01]  /*e610*/  LOP3.LUT R13, R13, R18, RZ, 0xfc, !PT ;  /* 0x000000120d0d7212 */ /* 0x000fe200078efcff */
[----:B------:R0:W-:Y:S04]  /*e620*/  STSM.16.M88.4 [R3], R8 ;  /* 0x0000000803007844 */ /* 0x0001e80000000200 */
[----:B------:R-:W1:Y:S01]  /*e630*/  LDSM.16.MT88.4 R4, [R4+UR41+0xf200] ;  /* 0x00f200290404783b */ /* 0x000e620008004200 */
[----:B------:R-:W-:Y:S02]  /*e640*/  IMAD.IADD R13, R17, 0x1, R13 ;  /* 0x00000001110d7824 */ /* 0x000fe400078e020d */
[----:B0-----:R-:W-:Y:S01]  /*e650*/  VIADD R3, R2, 0x4000 ;  /* 0x0000400002037836 */ /* 0x001fe20000000000 */
[C-C-:B-1----:R-:W-:Y:S02]  /*e660*/  PRMT R8, R4.reuse, 0x6420, R5.reuse ;  /* 0x0000642004087816 */ /* 0x142fe40000000005 */
[----:B------:R-:W-:-:S02]  /*e670*/  PRMT R9, R4, 0x7531, R5 ;  /* 0x0000753104097816 */ /* 0x000fc40000000005 */
        /* <DEDUP_REMOVED lines=12> */
[----:B------:R-:W-:Y:S01]  /*e740*/  IMAD.IADD R4, R17, 0x1, R4 ;  /* 0x0000000111047824 */ /* 0x000fe200078e0204 */
[----:B------:R-:W-:-:S04]  /*e750*/  LOP3.LUT R12, R12, R19, RZ, 0xfc, !PT ;  /* 0x000000130c0c7212 */ /* 0x000fc800078efcff */
        /* <DEDUP_REMOVED lines=10> */
[C---:B0-----:R-:W-:Y:S02]  /*e800*/  VIADD R3, R2.reuse, 0x6800 ;  /* 0x0000680002037836 */ /* 0x041fe40000000000 */
[----:B------:R-:W-:-:S03]  /*e810*/  VIADD R2, R2, 0x7000 ;  /* 0x0000700002027836 */ /* 0x000fc60000000000 */
        /* <DEDUP_REMOVED lines=39> */
.L_x_3128:
[----:B-1----:R1:W-:Y:S01]  /*ea90*/  SYNCS.ARRIVE.TRANS64.A1T0 RZ, [R0+URZ+0x33450], RZ ;  /* 0x033450ff00ff79a7 */ /* 0x0023e2000810003f */
[----:B------:R-:W-:Y:S06]  /*eaa0*/  BAR.SYNC.DEFER_BLOCKING 0x2, 0x80 ;  /* 0x0082000000007b1d */ /* 0x000fec0000010000 */
[----:B------:R-:W-:Y:S05]  /*eab0*/  @!P0 BRA `(.L_x_3129) ;  /* 0x0000000000048947 */ /* 0x000fea0003800000 */
[----:B------:R-:W-:Y:S01]  /*eac0*/  BPT.TRAP 0x1 ;  /* 0x000000040000795c */ /* 0x000fe20000300000 */
.L_x_3129:
[----:B------:R-:W2:Y:S04]  /*ead0*/  LDL R3, [R1+0x14] ;  /* 0x0000140001037983 */ /* 0x000ea80000100800 */
[----:B------:R-:W3:Y:S01]  /*eae0*/  LDL R2, [R1+0x18] ;  /* 0x0000180001027983 */ /* 0x000ee20000100800 */
[----:B--2---:R-:W-:-:S13]  /*eaf0*/  ISETP.NE.AND P0, PT, R3, RZ, PT ;  /* 0x000000ff0300720c */ /* 0x004fda0003f05270 */
[----:B-1----:R-:W-:-:S05]  /*eb00*/  @P0 VIADD R0, R0, 0x33480 ;  /* 0x0003348000000836 */ /* 0x002fca0000000000 */
[----:B---3--:R-:W-:-:S04]  /*eb10*/  @P0 PRMT R0, R2, 0x654, R0 ;  /* 0x0000065402000816 */ /* 0x008fc80000000000 */
[----:B------:R1:W-:Y:S01]  /*eb20*/  @P0 SYNCS.ARRIVE.TRANS64.RED.A1T0 RZ, [R0+URZ], RZ ;  /* 0x000000ff00ff09a7 */ /* 0x0003e2000810043f */
[----:B------:R-:W-:Y:S02]  /*eb30*/  BPT.TRAP 0x1 ;  /* 0x000000040000795c */ /* 0x000fe40000300000 */
[----:B------:R-:W1:Y:S01]  /*eb40*/  LDL.LU R4, [R1+0x4] ;  /* 0x0000040001047983 */ /* 0x000e620000300800 */
[----:B------:R-:W2:Y:S03]  /*eb50*/  LDC R2, c[0x0][0xc34] ;  /* 0x00030d00ff027b82 */ /* 0x000ea60000000800 */
[----:B------:R-:W3:Y:S01]  /*eb60*/  LDL.LU R3, [R1+0x8] ;  /* 0x0000080001037983 */ /* 0x000ee20000300800 */
[----:B------:R-:W-:Y:S02]  /*eb70*/  UIADD3 UR50, UR43, UR50, URZ ;  /* 0x000000322b327290 */ /* 0x000fe4000fffe03f */
[----:B------:R-:W-:-:S04]  /*eb80*/  UIADD3 UR46, UR46, 0x1, URZ ;  /* 0x000000012e2e7890 */ /* 0x000fc8000fffe03f */
[----:B--2---:R-:W-:Y:S01]  /*eb90*/  ISETP.LE.AND P1, PT, R2, UR50, PT ;  /* 0x0000003202007c0c */ /* 0x004fe2000bf23270 */
[----:B-1----:R-:W-:-:S05]  /*eba0*/  VIADD R0, R4, 0x1 ;  /* 0x0000000104007836 */ /* 0x002fca0000000000 */
[----:B------:R-:W-:-:S04]  /*ebb0*/  ISETP.NE.AND P0, PT, R0, 0x2, PT ;  /* 0x000000020000780c */ /* 0x000fc80003f05270 */
[----:B------:R-:W-:Y:S02]  /*ebc0*/  SEL R2, RZ, 0x1, P0 ;  /* 0x00000001ff027807 */ /* 0x000fe40000000000 */
[----:B------:R-:W-:Y:S02]  /*ebd0*/  SEL R0, R0, RZ, P0 ;  /* 0x000000ff00007207 */ /* 0x000fe40000000000 */
[----:B---3--:R-:W-:-:S03]  /*ebe0*/  LOP3.LUT R3, R3, R2, RZ, 0x3c, !PT ;  /* 0x0000000203037212 */ /* 0x008fc600078e3cff */
[----:B------:R2:W-:Y:S04]  /*ebf0*/  STL [R1+0x4], R0 ;  /* 0x0000040001007387 */ /* 0x0005e80000100800 */
[----:B------:R2:W-:Y:S01]  /*ec00*/  STL [R1+0x8], R3 ;  /* 0x0000080301007387 */ /* 0x0005e20000100800 */
[----:B------:R-:W-:Y:S05]  /*ec10*/  @!P1 BRA `(.L_x_3130) ;  /* 0xffffffc000309947 */ /* 0x000fea000383ffff */
[----:B------:R-:W-:-:S12]  /*ec20*/  ULOP3.LUT UR46, UR46, 0x1, URZ, 0xc, !UPT ;  /* 0x000000012e2e7892 */ /* 0x000fd8000f8e0c3f */
.L_x_3075:
[----:B--2---:R-:W0:Y:S01]  /*ec30*/  S2R R3, SR_CgaCtaId ;  /* 0x0000000000037919 */ /* 0x004e220000008800 */
[----:B------:R-:W-:-:S04]  /*ec40*/  MOV R0, 0x400 ;  /* 0x0000040000007802 */ /* 0x000fc80000000f00 */
[----:B0-----:R-:W-:Y:S01]  /*ec50*/  LEA R9, R3, R0, 0x18 ;  /* 0x0000000003097211 */ /* 0x001fe200078ec0ff */
[----:B------:R-:W-:-:S05]  /*ec60*/  IMAD.U32 R0, RZ, RZ, UR46 ;  /* 0x0000002eff007e24 */ /* 0x000fca000f8e00ff */
[----:B------:R-:W-:-:S04]  /*ec70*/  SHF.L.U32 R0, R0, 0x1f, RZ ;  /* 0x0000001f00007819 */ /* 0x000fc800000006ff */
[----:B------:R-:W0:Y:S02]  /*ec80*/  SYNCS.PHASECHK.TRANS64.TRYWAIT P0, [R9+URZ+0x33420], R0 ;  /* 0x03342000090075a7 */ /* 0x000e24000800017f */
[----:B0-----:R-:W-:Y:S05]  /*ec90*/  @!P0 BRA `(.L_x_3131) ;  /* 0x0000000c00908947 */ /* 0x001fea0003800000 */
.L_x_3168:
        /* <DEDUP_REMOVED lines=14> */
.L_x_3134:
[----:B------:R-:W2:Y:S04]  /*ed80*/  LDL R2, [R1+0x4] ;  /* 0x0000040001027983 */ /* 0x000ea80000100800 */
        /* <DEDUP_REMOVED lines=13> */
.L_x_3169:
[----:B------:R-:W1:Y:S02]  /*ee60*/  SYNCS.PHASECHK.TRANS64.TRYWAIT P1, [R7+URZ], R0 ;  /* 0x00000000070075a7 */ /* 0x000e64000802017f */
[----:B-1----:R-:W-:Y:S05]  /*ee70*/  @!P1 BRA `(.L_x_3136) ;  /* 0x0000000c00409947 */ /* 0x002fea0003800000 */
.L_x_3170:
[----:B------:R-:W-:Y:S05]  /*ee80*/  @!P0 BRA `(.L_x_3137) ;  /* 0x0000000000048947 */ /* 0x000fea0003800000 */
[----:B------:R-:W-:Y:S01]  /*ee90*/  BPT.TRAP 0x1 ;  /* 0x000000040000795c */ /* 0x000fe20000300000 */
.L_x_3137:
[----:B------:R-:W0:Y:S02]  /*eea0*/  LDL.LU R2, [R1+0x4] ;  /* 0x0000040001027983 */ /* 0x000e240000300800 */
[----:B0-----:R-:W-:-:S04]  /*eeb0*/  IMAD R5, R2, 0x8, R9 ;  /* 0x0000000802057824 */ /* 0x001fc800078e0209 */
[----:B------:R-:W0:Y:S02]  /*eec0*/  SYNCS.PHASECHK.TRANS64.TRYWAIT P1, [R5+URZ+0x33460], R4 ;  /* 0x03346004050075a7 */ /* 0x000e24000802017f */
[----:B0-----:R-:W-:Y:S05]  /*eed0*/  @!P1 BRA `(.L_x_3138) ;  /* 0x0000000c003c9947 */ /* 0x001fea0003800000 */
.L_x_3171:
[----:B------:R-:W-:Y:S05]  /*eee0*/  @!P0 BRA `(.L_x_3139) ;  /* 0x0000000000048947 */ /* 0x000fea0003800000 */
[----:B------:R-:W-:Y:S01]  /*eef0*/  BPT.TRAP 0x1 ;  /* 0x000000040000795c */ /* 0x000fe20000300000 */
.L_x_3139:
[----:B------:R-:W-:-:S04]  /*ef00*/  IMAD R3, R3, 0x8, R9 ;  /* 0x0000000803037824 */ /* 0x000fc800078e0209 */
[----:B------:R-:W2:Y:S02]  /*ef10*/  SYNCS.PHASECHK.TRANS64.TRYWAIT P1, [R3+URZ+0x33460], R0 ;  /* 0x03346000030075a7 */ /* 0x000ea4000802017f */
[----:B--2---:R-:W-:Y:S05]  /*ef20*/  @!P1 BRA `(.L_x_3140) ;  /* 0x0000000c003c9947 */ /* 0x004fea0003800000 */
.L_x_3172:
[----:B------:R-:W-:Y:S05]  /*ef30*/  @!P0 BRA `(.L_x_3141) ;  /* 0x0000000000048947 */ /* 0x000fea0003800000 */
[----:B------:R-:W-:Y:S01]  /*ef40*/  BPT.TRAP 0x1 ;  /* 0x000000040000795c */ /* 0x000fe20000300000 */
.L_x_3141:
[----:B------:R-:W3:Y:S02]  /*ef50*/  SYNCS.PHASECHK.TRANS64.TRYWAIT P0, [R5+URZ+0x33480], R4 ;  /* 0x03348004050075a7 */ /* 0x000ee4000800017f */
[----:B---3--:R-:W-:Y:S05]  /*ef60*/  @!P0 BRA `(.L_x_3142) ;  /* 0x0000000c00408947 */ /* 0x008fea0003800000 */
.L_x_3143:
[----:B----4-:R4:W0:Y:S02]  /*ef70*/  SYNCS.PHASECHK.TRANS64.TRYWAIT P0, [R3+URZ+0x33480], R0 ;  /* 0x03348000030075a7 */ /* 0x010824000800017f */
[----:B0-----:R-:W-:Y:S05]  /*ef80*/  @!P0 NANOSLEEP.SYNCS 0x989680 ;  /* 0x009896800000895d */ /* 0x001fea0003900000 */
[----:B------:R-:W0:Y:S02]  /*ef90*/  @!P0 SYNCS.PHASECHK.TRANS64 P0, [R3+URZ+0x33480], R0 ;  /* 0x03348000030085a7 */ /* 0x000e24000800007f */
[----:B0-----:R-:W-:Y:S05]  /*efa0*/  @!P0 BRA `(.L_x_3143) ;  /* 0xfffffffc00f08947 */ /* 0x001fea000383ffff */
.L_x_3133:
[----:B------:R-:W-:Y:S05]  /*efb0*/  BSYNC B0 ;  /* 0x0000000000007941 */ /* 0x000fea0003800000 */
.L_x_3132:
[----:B------:R-:W-:Y:S05]  /*efc0*/  EXIT ;  /* 0x000000000000794d */ /* 0x000fea0003800000 */
.L_x_3043:
[----:B0-----:R-:W-:-:S04]  /*efd0*/  IMAD.U32 R3, RZ, RZ, UR39 ;  /* 0x00000027ff037e24 */ /* 0x001fc8000f8e00ff */
[----:B------:R0:W1:Y:S03]  /*efe0*/  SYNCS.PHASECHK.TRANS64.TRYWAIT P1, [R3+URZ+0x33400], R0 ;  /* 0x03340000030075a7 */ /* 0x000066000802017f */
[----:B-1----:R-:W-:Y:S05]  /*eff0*/  @!P1 NANOSLEEP.SYNCS 0x989680 ;  /* 0x009896800000995d */ /* 0x002fea0003900000 */
[----:B------:R-:W1:Y:S02]  /*f000*/  @!P1 SYNCS.PHASECHK.TRANS64 P1, [R3+URZ+0x33400], R0 ;  /* 0x03340000030095a7 */ /* 0x000e64000802007f */
[----:B-1----:R-:W-:Y:S05]  /*f010*/  @!P1 BRA `(.L_x_3043) ;  /* 0xfffffffc00ec9947 */ /* 0x002fea000383ffff */
[----:B------:R-:W-:Y:S05]  /*f020*/  BRA `(.L_x_3144) ;  /* 0xffffff2800747947 */ /* 0x000fea000383ffff */
.L_x_3047:
[----:B-1----:R1:W2:Y:S02]  /*f030*/  SYNCS.PHASECHK.TRANS64.TRYWAIT P1, [R3+URZ+0x33430], R0 ;  /* 0x03343000030075a7 */ /* 0x0022a4000802017f */
[----:B--2---:R-:W-:Y:S05]  /*f040*/  @!P1 NANOSLEEP.SYNCS 0x989680 ;  /* 0x009896800000995d */ /* 0x004fea0003900000 */
[----:B------:R-:W2:Y:S02]  /*f050*/  @!P1 SYNCS.PHASECHK.TRANS64 P1, [R3+URZ+0x33430], R0 ;  /* 0x03343000030095a7 */ /* 0x000ea4000802007f */
[----:B--2---:R-:W-:Y:S05]  /*f060*/  @!P1 BRA `(.L_x_3047) ;  /* 0xfffffffc00f09947 */ /* 0x004fea000383ffff */
[----:B------:R-:W-:Y:S05]  /*f070*/  BRA `(.L_x_3046) ;  /* 0xffffff2800907947 */ /* 0x000fea000383ffff */
.L_x_3053:
[----:B-1----:R-:W-:-:S04]  /*f080*/  IMAD.U32 R5, RZ, RZ, UR6 ;  /* 0x00000006ff057e24 */ /* 0x002fc8000f8e00ff */
[----:B------:R1:W2:Y:S03]  /*f090*/  SYNCS.PHASECHK.TRANS64.TRYWAIT P1, [R5+URZ+0x33430], R0 ;  /* 0x03343000050075a7 */ /* 0x0002a6000802017f */
[----:B--2---:R-:W-:Y:S05]  /*f0a0*/  @!P1 NANOSLEEP.SYNCS 0x989680 ;  /* 0x009896800000995d */ /* 0x004fea0003900000 */
[----:B------:R-:W2:Y:S02]  /*f0b0*/  @!P1 SYNCS.PHASECHK.TRANS64 P1, [R5+URZ+0x33430], R0 ;  /* 0x03343000050095a7 */ /* 0x000ea4000802007f */
[----:B--2---:R-:W-:Y:S05]  /*f0c0*/  @!P1 BRA `(.L_x_3053) ;  /* 0xfffffffc00ec9947 */ /* 0x004fea000383ffff */
[----:B------:R-:W-:Y:S05]  /*f0d0*/  BRA `(.L_x_3050) ;  /* 0xffffff5800d87947 */ /* 0x000fea000383ffff */
.L_x_3057:
[----:B-1----:R-:W-:-:S04]  /*f0e0*/  IMAD.U32 R5, RZ, RZ, UR6 ;  /* 0x00000006ff057e24 */ /* 0x002fc8000f8e00ff */
[----:B------:R1:W2:Y:S03]  /*f0f0*/  SYNCS.PHASECHK.TRANS64.TRYWAIT P1, [R5+URZ+0x33450], R0 ;  /* 0x03345000050075a7 */ /* 0x0002a6000802017f */
[----:B--2---:R-:W-:Y:S05]  /*f100*/  @!P1 NANOSLEEP.SYNCS 0x989680 ;  /* 0x009896800000995d */ /* 0x004fea0003900000 */
[----:B------:R-:W2:Y:S02]  /*f110*/  @!P1 SYNCS.PHASECHK.TRANS64 P1, [R5+URZ+0x33450], R0 ;  /* 0x03345000050095a7 */ /* 0x000ea4000802007f */
[----:B--2---:R-:W-:Y:S05]  /*f120*/  @!P1 BRA `(.L_x_3057) ;  /* 0xfffffffc00ec9947 */ /* 0x004fea000383ffff */
[----:B------:R-:W-:Y:S05]  /*f130*/  BRA `(.L_x_3054) ;  /* 0xffffff6400e07947 */ /* 0x000fea000383ffff */
.L_x_3064:
[----:B-1----:R-:W-:-:S04]  /*f140*/  IMAD.U32 R7, RZ, RZ, UR4 ;  /* 0x00000004ff077e24 */ /* 0x002fc8000f8e00ff */
[----:B------:R1:W2:Y:S03]  /*f150*/  SYNCS.PHASECHK.TRANS64.TRYWAIT P1, [R7+URZ+0x33450], R6 ;  /* 0x03345006070075a7 */ /* 0x0002a6000802017f */
[----:B--2---:R-:W-:Y:S05]  /*f160*/  @!P1 NANOSLEEP.SYNCS 0x989680 ;  /* 0x009896800000995d */ /* 0x004fea0003900000 */
[----:B------:R-:W2:Y:S02]  /*f170*/  @!P1 SYNCS.PHASECHK.TRANS64 P1, [R7+URZ+0x33450], R6 ;  /* 0x03345006070095a7 */ /* 0x000ea4000802007f */
[----:B--2---:R-:W-:Y:S05]  /*f180*/  @!P1 BRA `(.L_x_3064) ;  /* 0xfffffffc00ec9947 */ /* 0x004fea000383ffff */
[----:B------:R-:W-:Y:S05]  /*f190*/  BRA `(.L_x_3063) ;  /* 0xffffff8800407947 */ /* 0x000fea000383ffff */
.L_x_3080:
[----:B------:R-:W-:Y:S02]  /*f1a0*/  IMAD.MOV.U32 R13, RZ, RZ, R6 ;  /* 0x000000ffff0d7224 */ /* 0x000fe400078e0006 */
[----:B------:R-:W-:Y:S02]  /*f1b0*/  IMAD.MOV.U32 R12, RZ, RZ, RZ ;  /* 0x000000ffff0c7224 */ /* 0x000fe400078e00ff */
[----:B------:R-:W-:Y:S02]  /*f1c0*/  IMAD.MOV.U32 R11, RZ, RZ, 0x1f ;  /* 0x0000001fff0b7424 */ /* 0x000fe400078e00ff */
[----:B------:R-:W-:-:S07]  /*f1d0*/  IMAD.MOV.U32 R15, RZ, RZ, -0x1 ;  /* 0xffffffffff0f7424 */ /* 0x000fce00078e00ff */
[----:B01----:R-:W-:Y:S05]  /*f1e0*/  WARPSYNC.COLLECTIVE R15, `(.L_x_3145) ;  /* 0x000000000f087348 */ /* 0x003fea0003c00000 */
[----:B------:R2:W3:Y:S02]  /*f1f0*/  SHFL.IDX P6, R14, R13, R12, R11 ;  /* 0x0000000c0d0e7389 */ /* 0x0004e400000c000b */
[----:B0123--:R-:W-:Y:S01]  /*f200*/  ENDCOLLECTIVE ;  /* 0x000000000000791b */ /* 0x00ffe20003800000 */
.L_x_3145:
[----:B------:R-:W-:Y:S05]  /*f210*/  BRA `(.L_x_3146) ;  /* 0xffffffc000cc7947 */ /* 0x000fea000383ffff */
.L_x_3082:
[----:B------:R-:W-:Y:S01]  /*f220*/  BSSY B0, `(.L_x_3147) ;  /* 0x0000006000007945 */ /* 0x000fe20003800000 */
[----:B------:R-:W-:-:S07]  /*f230*/  IMAD.MOV.U32 R15, RZ, RZ, -0x1 ;  /* 0xffffffffff0f7424 */ /* 0x000fce00078e00ff */
[----:B01----:R-:W-:Y:S05]  /*f240*/  WARPSYNC.COLLECTIVE R15, `(.L_x_3148) ;  /* 0x000000000f0c7348 */ /* 0x003fea0003c00000 */
[----:B------:R-:W-:Y:S02]  /*f250*/  ELECT P6, UR62, PT ;  /* 0x00000000003e782f */ /* 0x000fe400038c0000 */
[----:B------:R-:W-:Y:S01]  /*f260*/  MOV R14, UR62 ;  /* 0x0000003e000e7c02 */ /* 0x000fe20008000f00 */
[----:B01----:R-:W-:Y:S10]  /*f270*/  ENDCOLLECTIVE ;  /* 0x000000000000791b */ /* 0x003ff40003800000 */
.L_x_3148:
[----:B------:R-:W-:Y:S05]  /*f280*/  BSYNC B0 ;  /* 0x0000000000007941 */ /* 0x000fea0003800000 */
.L_x_3147:
[----:B------:R-:W-:Y:S05]  /*f290*/  BRA `(.L_x_3149) ;  /* 0xffffffc000dc7947 */ /* 0x000fea000383ffff */
.L_x_3084:
[----:B-1----:R1:W2:Y:S02]  /*f2a0*/  SYNCS.PHASECHK.TRANS64.TRYWAIT P0, [R4+URZ+0x33480], R3 ;  /* 0x03348003040075a7 */ /* 0x0022a4000800017f */
[----:B--2---:R-:W-:Y:S05]  /*f2b0*/  @!P0 NANOSLEEP.SYNCS 0x989680 ;  /* 0x009896800000895d */ /* 0x004fea0003900000 */
[----:B------:R-:W2:Y:S02]  /*f2c0*/  @!P0 SYNCS.PHASECHK.TRANS64 P0, [R4+URZ+0x33480], R3 ;  /* 0x03348003040085a7 */ /* 0x000ea4000800007f */
[----:B--2---:R-:W-:Y:S05]  /*f2d0*/  @!P0 BRA `(.L_x_3084) ;  /* 0xfffffffc00f08947 */ /* 0x004fea000383ffff */
[----:B------:R-:W-:Y:S05]  /*f2e0*/  BRA `(.L_x_3150) ;  /* 0xffffffc4002c7947 */ /* 0x000fea000383ffff */
.L_x_3087:
[----:B0-----:R0:W2:Y:S02]  /*f2f0*/  SYNCS.PHASECHK.TRANS64.TRYWAIT P0, [R4+URZ+0x33440], R3 ;  /* 0x03344003040075a7 */ /* 0x0010a4000800017f */
[----:B--2---:R-:W-:Y:S05]  /*f300*/  @!P0 NANOSLEEP.SYNCS 0x989680 ;  /* 0x009896800000895d */ /* 0x004fea0003900000 */
[----:B------:R-:W2:Y:S02]  /*f310*/  @!P0 SYNCS.PHASECHK.TRANS64 P0, [R4+URZ+0x33440], R3 ;  /* 0x03344003040085a7 */ /* 0x000ea4000800007f */
[----:B--2---:R-:W-:Y:S05]  /*f320*/  @!P0 BRA `(.L_x_3087) ;  /* 0xfffffffc00f08947 */ /* 0x004fea000383ffff */
[----:B------:R-:W-:Y:S05]  /*f330*/  BRA `(.L_x_3151) ;  /* 0xffffffc400ec7947 */ /* 0x000fea000383ffff */
.L_x_3091:
[----:B------:R-:W-:Y:S01]  /*f340*/  IMAD.MOV.U32 R13, RZ, RZ, R3 ;  /* 0x000000ffff0d7224 */ /* 0x000fe200078e0003 */
[----:B------:R-:W-:Y:S01]  /*f350*/  LOP3.LUT R7, R7, 0x7f, RZ, 0xc0, !PT ;  /* 0x0000007f07077812 */ /* 0x000fe200078ec0ff */
[----:B------:R-:W-:Y:S02]  /*f360*/  IMAD.MOV.U32 R12, RZ, RZ, RZ ;  /* 0x000000ffff0c7224 */ /* 0x000fe400078e00ff */
[----:B------:R-:W-:Y:S01]  /*f370*/  IMAD.MOV.U32 R11, RZ, RZ, 0x1c1f ;  /* 0x00001c1fff0b7424 */ /* 0x000fe200078e00ff */
[----:B------:R-:W-:Y:S01]  /*f380*/  SHF.R.U32.HI R0, RZ, 0x2, R7 ;  /* 0x00000002ff007819 */ /* 0x000fe20000011607 */
[----:B------:R-:W-:-:S04]  /*f390*/  IMAD.MOV.U32 R15, RZ, RZ, -0x1 ;  /* 0xffffffffff0f7424 */ /* 0x000fc800078e00ff */
[----:B------:R-:W-:-:S07]  /*f3a0*/  IMAD.IADD R0, R0, 0x1, R5 ;  /* 0x0000000100007824 */ /* 0x000fce00078e0205 */
[----:B-----5:R-:W-:Y:S05]  /*f3b0*/  WARPSYNC.COLLECTIVE R15, `(.L_x_3152) ;  /* 0x000000000f087348 */ /* 0x020fea0003c00000 */
[----:B------:R0:W1:Y:S02]  /*f3c0*/  SHFL.IDX P6, R14, R13, R12, R11 ;  /* 0x0000000c0d0e7389 */ /* 0x00006400000c000b */
[----:B01---5:R-:W-:Y:S01]  /*f3d0*/  ENDCOLLECTIVE ;  /* 0x000000000000791b */ /* 0x023fe20003800000 */
.L_x_3152:
[----:B------:R-:W-:Y:S02]  /*f3e0*/  VIADD R5, R0, 0x20 ;  /* 0x0000002000057836 */ /* 0x000fe40000000000 */
[----:B------:R-:W-:Y:S02]  /*f3f0*/  IMAD.MOV.U32 R13, RZ, RZ, R4 ;  /* 0x000000ffff0d7224 */ /* 0x000fe400078e0004 */
[----:B------:R-:W-:-:S07]  /*f400*/  IMAD.MOV.U32 R6, RZ, RZ, R14 ;  /* 0x000000ffff067224 */ /* 0x000fce00078e000e */
[----:B------:R-:W-:Y:S05]  /*f410*/  WARPSYNC.COLLECTIVE R15, `(.L_x_3153) ;  /* 0x000000000f087348 */ /* 0x000fea0003c00000 */
[----:B------:R0:W1:Y:S02]  /*f420*/  SHFL.IDX P6, R14, R13, R12, R11 ;  /* 0x0000000c0d0e7389 */ /* 0x00006400000c000b */
[----:B01----:R-:W-:Y:S01]  /*f430*/  ENDCOLLECTIVE ;  /* 0x000000000000791b */ /* 0x003fe20003800000 */
.L_x_3153:
        /* <DEDUP_REMOVED lines=9> */
.L_x_3154:
        /* <DEDUP_REMOVED lines=17> */
.L_x_3155:
[----:B------:R-:W-:Y:S02]  /*f5e0*/  IMAD.MOV.U32 R13, RZ, RZ, R3 ;  /* 0x000000ffff0d7224 */ /* 0x000fe400078e0003 */
[----:B------:R-:W-:Y:S02]  /*f5f0*/  IMAD.MOV.U32 R12, RZ, RZ, 0x2 ;  /* 0x00000002ff0c7424 */ /* 0x000fe400078e00ff */
[----:B------:R-:W-:-:S07]  /*f600*/  IMAD.MOV.U32 R6, RZ, RZ, R14 ;  /* 0x000000ffff067224 */ /* 0x000fce00078e000e */
[----:B------:R-:W-:Y:S05]  /*f610*/  WARPSYNC.COLLECTIVE R15, `(.L_x_3156) ;  /* 0x000000000f087348 */ /* 0x000fea0003c00000 */
[----:B------:R0:W1:Y:S02]  /*f620*/  SHFL.IDX P6, R14, R13, R12, R11 ;  /* 0x0000000c0d0e7389 */ /* 0x00006400000c000b */
[----:B01----:R-:W-:Y:S01]  /*f630*/  ENDCOLLECTIVE ;  /* 0x000000000000791b */ /* 0x003fe20003800000 */
.L_x_3156:
        /* <DEDUP_REMOVED lines=16> */
.L_x_3157:
[----:B------:R-:W-:Y:S02]  /*f740*/  IMAD.MOV.U32 R13, RZ, RZ, R3 ;  /* 0x000000ffff0d7224 */ /* 0x000fe400078e0003 */
[----:B------:R-:W-:Y:S02]  /*f750*/  IMAD.MOV.U32 R12, RZ, RZ, 0x3 ;  /* 0x00000003ff0c7424 */ /* 0x000fe400078e00ff */
[----:B------:R-:W-:-:S07]  /*f760*/  IMAD.MOV.U32 R6, RZ, RZ, R14 ;  /* 0x000000ffff067224 */ /* 0x000fce00078e000e */
[----:B------:R-:W-:Y:S05]  /*f770*/  WARPSYNC.COLLECTIVE R15, `(.L_x_3158) ;  /* 0x000000000f087348 */ /* 0x000fea0003c00000 */
[----:B------:R0:W1:Y:S02]  /*f780*/  SHFL.IDX P6, R14, R13, R12, R11 ;  /* 0x0000000c0d0e7389 */ /* 0x00006400000c000b */
[----:B01----:R-:W-:Y:S01]  /*f790*/  ENDCOLLECTIVE ;  /* 0x000000000000791b */ /* 0x003fe20003800000 */
.L_x_3158:
        /* <DEDUP_REMOVED lines=14> */
.L_x_3159:
[----:B------:R-:W-:Y:S01]  /*f880*/  IMAD.MOV.U32 R4, RZ, RZ, R14 ;  /* 0x000000ffff047224 */ /* 0x000fe200078e000e */
[----:B------:R-:W-:Y:S06]  /*f890*/  BRA `(.L_x_3160) ;  /* 0xffffffcc00347947 */ /* 0x000fec000383ffff */
.L_x_3094:
[----:B-1----:R-:W-:-:S04]  /*f8a0*/  IMAD.U32 R2, RZ, RZ, UR41 ;  /* 0x00000029ff027e24 */ /* 0x002fc8000f8e00ff */
[----:B------:R1:W2:Y:S03]  /*f8b0*/  SYNCS.PHASECHK.TRANS64.TRYWAIT P0, [R2+URZ+0x33420], R0 ;  /* 0x03342000020075a7 */ /* 0x0002a6000800017f */
[----:B--2---:R-:W-:Y:S05]  /*f8c0*/  @!P0 NANOSLEEP.SYNCS 0x989680 ;  /* 0x009896800000895d */ /* 0x004fea0003900000 */
[----:B------:R-:W2:Y:S02]  /*f8d0*/  @!P0 SYNCS.PHASECHK.TRANS64 P0, [R2+URZ+0x33420], R0 ;  /* 0x03342000020085a7 */ /* 0x000ea4000800007f */
[----:B--2---:R-:W-:Y:S05]  /*f8e0*/  @!P0 BRA `(.L_x_3094) ;  /* 0xfffffffc00ec8947 */ /* 0x004fea000383ffff */
[----:B------:R-:W-:Y:S05]  /*f8f0*/  BRA `(.L_x_3161) ;  /* 0xffffffcc00787947 */ /* 0x000fea000383ffff */
.L_x_3100:
[----:B0-----:R0:W2:Y:S02]  /*f900*/  SYNCS.PHASECHK.TRANS64.TRYWAIT P0, [R6+URZ+0x33480], R5 ;  /* 0x03348005060075a7 */ /* 0x0010a4000800017f */
[----:B--2---:R-:W-:Y:S05]  /*f910*/  @!P0 NANOSLEEP.SYNCS 0x989680 ;  /* 0x009896800000895d */ /* 0x004fea0003900000 */
[----:B------:R-:W2:Y:S02]  /*f920*/  @!P0 SYNCS.PHASECHK.TRANS64 P0, [R6+URZ+0x33480], R5 ;  /* 0x03348005060085a7 */ /* 0x000ea4000800007f */
[----:B--2---:R-:W-:Y:S05]  /*f930*/  @!P0 BRA `(.L_x_3100) ;  /* 0xfffffffc00f08947 */ /* 0x004fea000383ffff */
[----:B------:R-:W-:Y:S05]  /*f940*/  BRA `(.L_x_3162) ;  /* 0xffffffd0001c7947 */ /* 0x000fea000383ffff */
.L_x_3108:
[----:B--2---:R2:W3:Y:S02]  /*f950*/  SYNCS.PHASECHK.TRANS64.TRYWAIT P0, [R6+URZ+0x33440], R5 ;  /* 0x03344005060075a7 */ /* 0x0044e4000800017f */
[----:B---3--:R-:W-:Y:S05]  /*f960*/  @!P0 NANOSLEEP.SYNCS 0x989680 ;  /* 0x009896800000895d */ /* 0x008fea0003900000 */
[----:B------:R-:W3:Y:S02]  /*f970*/  @!P0 SYNCS.PHASECHK.TRANS64 P0, [R6+URZ+0x33440], R5 ;  /* 0x03344005060085a7 */ /* 0x000ee4000800007f */
[----:B---3--:R-:W-:Y:S05]  /*f980*/  @!P0 BRA `(.L_x_3108) ;  /* 0xfffffffc00f08947 */ /* 0x008fea000383ffff */
[----:B------:R-:W-:Y:S05]  /*f990*/  BRA `(.L_x_3163) ;  /* 0xffffffd400587947 */ /* 0x000fea000383ffff */
.L_x_3117:
[----:B0-----:R0:W2:Y:S02]  /*f9a0*/  SYNCS.PHASECHK.TRANS64.TRYWAIT P2, [R3+URZ+0x33470], R4 ;  /* 0x03347004030075a7 */ /* 0x0010a4000804017f */
[----:B--2---:R-:W-:Y:S05]  /*f9b0*/  @!P2 NANOSLEEP.SYNCS 0x989680 ;  /* 0x009896800000a95d */ /* 0x004fea0003900000 */
[----:B------:R-:W2:Y:S02]  /*f9c0*/  @!P2 SYNCS.PHASECHK.TRANS64 P2, [R3+URZ+0x33470], R4 ;  /* 0x033470040300a5a7 */ /* 0x000ea4000804007f */
[----:B--2---:R-:W-:Y:S05]  /*f9d0*/  @!P2 BRA `(.L_x_3117) ;  /* 0xfffffffc00f0a947 */ /* 0x004fea000383ffff */
[----:B------:R-:W-:Y:S05]  /*f9e0*/  BRA `(.L_x_3164) ;  /* 0xffffffd8007c7947 */ /* 0x000fea000383ffff */
.L_x_3119:
[----:B0-----:R0:W2:Y:S02]  /*f9f0*/  SYNCS.PHASECHK.TRANS64.TRYWAIT P2, [R3+URZ+0x33460], R4 ;  /* 0x03346004030075a7 */ /* 0x0010a4000804017f */
[----:B--2---:R-:W-:Y:S05]  /*fa00*/  @!P2 NANOSLEEP.SYNCS 0x989680 ;  /* 0x009896800000a95d */ /* 0x004fea0003900000 */
[----:B------:R-:W2:Y:S02]  /*fa10*/  @!P2 SYNCS.PHASECHK.TRANS64 P2, [R3+URZ+0x33460], R4 ;  /* 0x033460040300a5a7 */ /* 0x000ea4000804007f */
[----:B--2---:R-:W-:Y:S05]  /*fa20*/  @!P2 BRA `(.L_x_3119) ;  /* 0xfffffffc00f0a947 */ /* 0x004fea000383ffff */
[----:B------:R-:W-:Y:S05]  /*fa30*/  BRA `(.L_x_3165) ;  /* 0xffffffd800847947 */ /* 0x000fea000383ffff */
.L_x_3125:
[----:B0-----:R0:W1:Y:S02]  /*fa40*/  SYNCS.PHASECHK.TRANS64.TRYWAIT P2, [R0+URZ+0x33470], R3 ;  /* 0x03347003000075a7 */ /* 0x001064000804017f */
[----:B-1----:R-:W-:Y:S05]  /*fa50*/  @!P2 NANOSLEEP.SYNCS 0x989680 ;  /* 0x009896800000a95d */ /* 0x002fea0003900000 */
[----:B------:R-:W1:Y:S02]  /*fa60*/  @!P2 SYNCS.PHASECHK.TRANS64 P2, [R0+URZ+0x33470], R3 ;  /* 0x033470030000a5a7 */ /* 0x000e64000804007f */
[----:B-1----:R-:W-:Y:S05]  /*fa70*/  @!P2 BRA `(.L_x_3125) ;  /* 0xfffffffc00f0a947 */ /* 0x002fea000383ffff */
[----:B------:R-:W-:Y:S05]  /*fa80*/  BRA `(.L_x_3166) ;  /* 0xffffffe400647947 */ /* 0x000fea000383ffff */
.L_x_3127:
[----:B0-----:R0:W1:Y:S02]  /*fa90*/  SYNCS.PHASECHK.TRANS64.TRYWAIT P2, [R0+URZ+0x33460], R3 ;  /* 0x03346003000075a7 */ /* 0x001064000804017f */
[----:B-1----:R-:W-:Y:S05]  /*faa0*/  @!P2 NANOSLEEP.SYNCS 0x989680 ;  /* 0x009896800000a95d */ /* 0x002fea0003900000 */
[----:B------:R-:W1:Y:S02]  /*fab0*/  @!P2 SYNCS.PHASECHK.TRANS64 P2, [R0+URZ+0x33460], R3 ;  /* 0x033460030000a5a7 */ /* 0x000e64000804007f */
[----:B-1----:R-:W-:Y:S05]  /*fac0*/  @!P2 BRA `(.L_x_3127) ;  /* 0xfffffffc00f0a947 */ /* 0x002fea000383ffff */
[----:B------:R-:W-:Y:S05]  /*fad0*/  BRA `(.L_x_3167) ;  /* 0xffffffe4006c7947 */ /* 0x000fea000383ffff */
.L_x_3131:
[----:B0-----:R0:W1:Y:S02]  /*fae0*/  SYNCS.PHASECHK.TRANS64.TRYWAIT P0, [R9+URZ+0x33420], R0 ;  /* 0x03342000090075a7 */ /* 0x001064000800017f */
[----:B-1----:R-:W-:Y:S05]  /*faf0*/  @!P0 NANOSLEEP.SYNCS 0x989680 ;  /* 0x009896800000895d */ /* 0x002fea0003900000 */
[----:B------:R-:W1:Y:S02]  /*fb00*/  @!P0 SYNCS.PHASECHK.TRANS64 P0, [R9+URZ+0x33420], R0 ;  /* 0x03342000090085a7 */ /* 0x000e64000800007f */
[----:B-1----:R-:W-:Y:S05]  /*fb10*/  @!P0 BRA `(.L_x_3131) ;  /* 0xfffffffc00f08947 */ /* 0x002fea000383ffff */
[----:B------:R-:W-:Y:S05]  /*fb20*/  BRA `(.L_x_3168) ;  /* 0xfffffff0005c7947 */ /* 0x000fea000383ffff */
.L_x_3135:
[----:B0-----:R0:W1:Y:S02]  /*fb30*/  SYNCS.PHASECHK.TRANS64.TRYWAIT P1, [R5+URZ], R4 ;  /* 0x00000004050075a7 */ /* 0x001064000802017f */
[----:B-1----:R-:W-:Y:S05]  /*fb40*/  @!P1 NANOSLEEP.SYNCS 0x989680 ;  /* 0x009896800000995d */ /* 0x002fea0003900000 */
[----:B------:R-:W1:Y:S02]  /*fb50*/  @!P1 SYNCS.PHASECHK.TRANS64 P1, [R5+URZ], R4 ;  /* 0x00000004050095a7 */ /* 0x000e64000802007f */
[----:B-1----:R-:W-:Y:S05]  /*fb60*/  @!P1 BRA `(.L_x_3135) ;  /* 0xfffffffc00f09947 */ /* 0x002fea000383ffff */
[----:B------:R-:W-:Y:S05]  /*fb70*/  BRA `(.L_x_3169) ;  /* 0xfffffff000b87947 */ /* 0x000fea000383ffff */
.L_x_3136:
[----:B-1----:R1:W2:Y:S02]  /*fb80*/  SYNCS.PHASECHK.TRANS64.TRYWAIT P1, [R7+URZ], R0 ;  /* 0x00000000070075a7 */ /* 0x0022a4000802017f */
[----:B--2---:R-:W-:Y:S05]  /*fb90*/  @!P1 NANOSLEEP.SYNCS 0x989680 ;  /* 0x009896800000995d */ /* 0x004fea0003900000 */
[----:B------:R-:W2:Y:S02]  /*fba0*/  @!P1 SYNCS.PHASECHK.TRANS64 P1, [R7+URZ], R0 ;  /* 0x00000000070095a7 */ /* 0x000ea4000802007f */
[----:B--2---:R-:W-:Y:S05]  /*fbb0*/  @!P1 BRA `(.L_x_3136) ;  /* 0xfffffffc00f09947 */ /* 0x004fea000383ffff */
[----:B------:R-:W-:Y:S05]  /*fbc0*/  BRA `(.L_x_3170) ;  /* 0xfffffff000ac7947 */ /* 0x000fea000383ffff */
.L_x_3138:
[----:B0-----:R0:W2:Y:S02]  /*fbd0*/  SYNCS.PHASECHK.TRANS64.TRYWAIT P1, [R5+URZ+0x33460], R4 ;  /* 0x03346004050075a7 */ /* 0x0010a4000802017f */
[----:B--2---:R-:W-:Y:S05]  /*fbe0*/  @!P1 NANOSLEEP.SYNCS 0x989680 ;  /* 0x009896800000995d */ /* 0x004fea0003900000 */
[----:B------:R-:W2:Y:S02]  /*fbf0*/  @!P1 SYNCS.PHASECHK.TRANS64 P1, [R5+URZ+0x33460], R4 ;  /* 0x03346004050095a7 */ /* 0x000ea4000802007f */
[----:B--2---:R-:W-:Y:S05]  /*fc00*/  @!P1 BRA `(.L_x_3138) ;  /* 0xfffffffc00f09947 */ /* 0x004fea000383ffff */
[----:B------:R-:W-:Y:S05]  /*fc10*/  BRA `(.L_x_3171) ;  /* 0xfffffff000b07947 */ /* 0x000fea000383ffff */
.L_x_3140:
[----:B--2---:R2:W3:Y:S02]  /*fc20*/  SYNCS.PHASECHK.TRANS64.TRYWAIT P1, [R3+URZ+0x33460], R0 ;  /* 0x03346000030075a7 */ /* 0x0044e4000802017f */
[----:B---3--:R-:W-:Y:S05]  /*fc30*/  @!P1 NANOSLEEP.SYNCS 0x989680 ;  /* 0x009896800000995d */ /* 0x008fea0003900000 */
[----:B------:R-:W3:Y:S02]  /*fc40*/  @!P1 SYNCS.PHASECHK.TRANS64 P1, [R3+URZ+0x33460], R0 ;  /* 0x03346000030095a7 */ /* 0x000ee4000802007f */
[----:B---3--:R-:W-:Y:S05]  /*fc50*/  @!P1 BRA `(.L_x_3140) ;  /* 0xfffffffc00f09947 */ /* 0x008fea000383ffff */
[----:B------:R-:W-:Y:S05]  /*fc60*/  BRA `(.L_x_3172) ;  /* 0xfffffff000b07947 */ /* 0x000fea000383ffff */
.L_x_3142:
[----:B---3--:R3:W4:Y:S02]  /*fc70*/  SYNCS.PHASECHK.TRANS64.TRYWAIT P0, [R5+URZ+0x33480], R4 ;  /* 0x03348004050075a7 */ /* 0x008724000800017f */
[----:B----4-:R-:W-:Y:S05]  /*fc80*/  @!P0 NANOSLEEP.SYNCS 0x989680 ;  /* 0x009896800000895d */ /* 0x010fea0003900000 */
[----:B------:R-:W4:Y:S02]  /*fc90*/  @!P0 SYNCS.PHASECHK.TRANS64 P0, [R5+URZ+0x33480], R4 ;  /* 0x03348004050085a7 */ /* 0x000f24000800007f */
[----:B----4-:R-:W-:Y:S05]  /*fca0*/  @!P0 BRA `(.L_x_3142) ;  /* 0xfffffffc00f08947 */ /* 0x010fea000383ffff */
[----:B------:R-:W-:Y:S05]  /*fcb0*/  BRA `(.L_x_3143) ;  /* 0xfffffff000ac7947 */ /* 0x000fea000383ffff */
.L_x_3173:
        /* <DEDUP_REMOVED lines=12> */
.L_x_12960:


//--------------------- .text._ZN7cutlass13device_kernelIN5flash11enable_sm90INS1_16FlashAttnFwdSm90INS1_25CollectiveMainloopFwdSm90ILi2EN4cute5tupleIJNS5_1CILi1EEES8_S8_EEENS6_IJNS7_ILi128EEENS7_ILi160EEENS7_ILi192EEEEEELi192ENS_12float_e4m3_tEfNS_4arch4Sm90ELb0ELb0ELb0ELb1ELb0ELb0ELb0ELb1ELb1ELb1ELb0ELb0EEENS1_21CollectiveEpilogueFwdINS6_IJSA_SC_SB_EEES9_NS_10bfloat16_tESG_Li256ELb1ELb1ELb0ELb1EEENS1_36VarlenDynamicPersistentTileSchedulerILi128ELi160ELi256ELi128ELb0ELb1ELb1ELb0ELb1ELb1EEEEEEEEEvNT_6ParamsE --------------------------
	.section	.text._ZN7cutlass13device_kernelIN5flash11enable_sm90INS1_16FlashAttnFwdSm90INS1_25CollectiveMainloopFwdSm90ILi2EN4cute5tupleIJNS5_1CILi1EEES8_S8_EEENS6_IJNS7_ILi128EEENS7_ILi160EEENS7_ILi192EEEEEELi192ENS_12float_e4m3_tEfNS_4arch4Sm90ELb0ELb0ELb0ELb1ELb0ELb0ELb0ELb1ELb1ELb1ELb0ELb0EEENS1_21CollectiveEpilogueFwdINS6_IJSA_SC_SB_EEES9_NS_10bfloat16_tESG_Li256ELb1ELb1ELb0ELb1EEENS1_36VarlenDynamicPersistentTileSchedulerILi128ELi160ELi256ELi128ELb0ELb1ELb1ELb0ELb1ELb1EEEEEEEEEvNT_6ParamsE,"ax",@progbits
	.align	128
.text._ZN7cutlass13device_kernelIN5flash11enable_sm90INS1_16FlashAttnFwdSm90INS1_25CollectiveMainloopFwdSm90ILi2EN4cute5tupleIJNS5_1CILi1EEES8_S8_EEENS6_IJNS7_ILi128EEENS7_ILi160EEENS7_ILi192EEEEEELi192ENS_12float_e4m3_tEfNS_4arch4Sm90ELb0ELb0ELb0ELb1ELb0ELb0ELb0ELb1ELb1ELb1ELb0ELb0EEENS1_21CollectiveEpilogueFwdINS6_IJSA_SC_SB_EEES9_NS_10bfloat16_tESG_Li256ELb1ELb1ELb0ELb1EEENS1_36VarlenDynamicPersistentTileSchedulerILi128ELi160ELi256ELi128ELb0ELb1ELb1ELb0ELb1ELb1EEEEEEEEEvNT_6ParamsE:
        .type           _ZN7cutlass13device_kernelIN5flash11enable_sm90INS1_16FlashAttnFwdSm90INS1_25CollectiveMainloopFwdSm90ILi2EN4cute5tupleIJNS5_1CILi1EEES8_S8_EEENS6_IJNS7_ILi128EEENS7_ILi160EEENS7_ILi192EEEEEELi192ENS_12float_e4m3_tEfNS_4arch4Sm90ELb0ELb0ELb0ELb1ELb0ELb0ELb0ELb1ELb1ELb1ELb0ELb0EEENS1_21CollectiveEpilogueFwdINS6_IJSA_SC_SB_EEES9_NS_10bfloat16_tESG_Li256ELb1ELb1ELb0ELb1EEENS1_36VarlenDynamicPersistentTileSchedulerILi128ELi160ELi256ELi128ELb0ELb1ELb1ELb0ELb1ELb1EEEEEEEEEvNT_6ParamsE,@function
        .size           _ZN7cutlass13device_kernelIN5flash11enable_sm90INS1_16FlashAttnFwdSm90INS1_25CollectiveMainloopFwdSm90ILi2EN4cute5tupleIJNS5_1CILi1EEES8_S8_EEENS6_IJNS7_ILi128EEENS7_ILi160EEENS7_ILi192EEEEEELi192ENS_12float_e4m3_tEfNS_4arch4Sm90ELb0ELb0ELb0ELb1ELb0ELb0ELb0ELb1ELb1ELb1ELb0ELb0EEENS1_21CollectiveEpilogueFwdINS6_IJSA_SC_SB_EEES9_NS_10bfloat16_tESG_Li256ELb1ELb1ELb0ELb1EEENS1_36VarlenDynamicPersistentTileSchedulerILi128ELi160ELi256ELi128ELb0ELb1ELb1ELb0ELb1ELb1EEEEEEEEEvNT_6ParamsE,(.L_x_12961 - _ZN7cutlass13device_kernelIN5flash11enable_sm90INS1_16FlashAttnFwdSm90INS1_25CollectiveMainloopFwdSm90ILi2EN4cute5tupleIJNS5_1CILi1EEES8_S8_EEENS6_IJNS7_ILi128EEENS7_ILi160EEENS7_ILi192EEEEEELi192ENS_12float_e4m3_tEfNS_4arch4Sm90ELb0ELb0ELb0ELb1ELb0ELb0ELb0ELb1ELb1ELb1ELb0ELb0EEENS1_21CollectiveEpilogueFwdINS6_IJSA_SC_SB_EEES9_NS_10bfloat16_tESG_Li256ELb1ELb1ELb0ELb1EEENS1_36VarlenDynamicPersistentTileSchedulerILi128ELi160ELi256ELi128ELb0ELb1ELb1ELb0ELb1ELb1EEEEEEEEEvNT_6ParamsE)
        .other          _ZN7cutlass13device_kernelIN5flash11enable_sm90INS1_16FlashAttnFwdSm90INS1_25CollectiveMainloopFwdSm90ILi2EN4cute5tupleIJNS5_1CILi1EEES8_S8_EEENS6_IJNS7_ILi128EEENS7_ILi160EEENS7_ILi192EEEEEELi192ENS_12float_e4m3_tEfNS_4arch4Sm90ELb0ELb0ELb0ELb1ELb0ELb0ELb0ELb1ELb1ELb1ELb0ELb0EEENS1_21CollectiveEpilogueFwdINS6_IJSA_SC_SB_EEES9_NS_10bfloat16_tESG_Li256ELb1ELb1ELb0ELb1EEENS1_36VarlenDynamicPersistentTileSchedulerILi128ELi160ELi256ELi128ELb0ELb1ELb1ELb0ELb1ELb1EEEEEEEEEvNT_6ParamsE,@"STO_CUDA_ENTRY STV_DEFAULT"
_ZN7cutlass13device_kernelIN5flash11enable_sm90INS1_16FlashAttnFwdSm90INS1_25CollectiveMainloopFwdSm90ILi2EN4cute5tupleIJNS5_1CILi1EEES8_S8_EEENS6_IJNS7_ILi128EEENS7_ILi160EEENS7_ILi192EEEEEELi192ENS_12float_e4m3_tEfNS_4arch4Sm90ELb0ELb0ELb0ELb1ELb0ELb0ELb0ELb1ELb1ELb1ELb0ELb0EEENS1_21CollectiveEpilogueFwdINS6_IJSA_SC_SB_EEES9_NS_10bfloat16_tESG_Li256ELb1ELb1ELb0ELb1EEENS1_36VarlenDynamicPersistentTileSchedulerILi128ELi160ELi256ELi128ELb0ELb1ELb1ELb0ELb1ELb1EEEEEEEEEvNT_6ParamsE:
        /* <DEDUP_REMOVED lines=18> */
.L_x_3175:
[----:B------:R-:W-:Y:S05]  /*0120*/  BSYNC B0 ;  /* 0x0000000000007941 */ /* 0x000fea0003800000 */
.L_x_3174:
        /* <DEDUP_REMOVED lines=41> */
.L_x_3176:
        /* <DEDUP_REMOVED lines=22> */
.L_x_3177:
        /* <DEDUP_REMOVED lines=18> */
.L_x_3178:
        /* <DEDUP_REMOVED lines=22> */
.L_x_3179:
        /* <DEDUP_REMOVED lines=22> */
.L_x_3180:
[----:B------:R-:W-:Y:S01]  /*0900*/  PLOP3.LUT P0, PT, PT, PT, UP0, 0x80, 0x0 ;  /* 0x000000000000781c */ /* 0x000fe20003f0f008 */
[----:B------:R-:W-:Y:S01]  /*0910*/  UMOV UR38, 0x1 ;  /* 0x0000000100267882 */ /* 0x000fe20000000000 */
[----:B------:R-:W-:Y:S01]  /*0920*/  NOP ;  /* 0x0000000000007918 */ /* 0x000fe20000000000 */
[----:B------:R-:W-:Y:S01]  /*0930*/  USEL UR38, UR38, 0x2, !UP0 ;  /* 0x0000000226267887 */ /* 0x000fe2000c000000 */
[----:B------:R-:W-:Y:S01]  /*0940*/  ULDC.64 UR48, c[0x0][0x208] ;  /* 0x0000820000307ab9 */ /* 0x000fe20000000a00 */
[----:B012-4-:R-:W-:Y:S08]  /*0950*/  BAR.SYNC.DEFER_BLOCKING 0x0 ;  /* 0x0000000000007b1d */ /* 0x017ff00000010000 */
[----:B------:R-:W-:Y:S05]  /*0960*/  @!P0 BRA `(.L_x_3181) ;  /* 0x000000b4008c8947 */ /* 0x000fea0003800000 */
.L_x_3182:
        /* <DEDUP_REMOVED lines=29> */
[----:B------:R-:W-:Y:S02]  /*0b40*/  LEA.HI R2, R3, R228, RZ, 0x5 ;  /* 0x000000e403027211 */ /* 0x000fe400078f28ff */
[----:B------:R-:W-:Y:S01]  /*0b50*/  SHF.R.S32.HI R9, RZ, 0x4, R0 ;  /* 0x00000004ff097819 */ /* 0x000fe20000011400 */
[----:B------:R-:W-:Y:S01]  /*0b60*/  IMAD.IADD R23, R228, 0x1, -R23 ;  /* 0x00000001e4177824 */ /* 0x000fe200078e0a17 */
[----:B------:R-:W-:Y:S01]  /*0b70*/  LOP3.LUT R7, R0, 0x3fffff0, RZ, 0xc0, !PT ;  /* 0x03fffff000077812 */ /* 0x000fe200078ec0ff */
[----:B------:R-:W-:Y:S01]  /*0b80*/  IMAD.SHL.U32 R2, R2, 0x20, RZ ;  /* 0x0000002002027824 */ /* 0x000fe200078e00ff */
[----:B------:R-:W-:Y:S02]  /*0b90*/  LEA.HI R0, R0, R9, RZ, 0x1 ;  /* 0x0000000900007211 */ /* 0x000fe400078f08ff */
[----:B------:R-:W-:Y:S01]  /*0ba0*/  SHF.R.S32.HI R4, RZ, 0x1f, R23 ;  /* 0x0000001fff047819 */ /* 0x000fe20000011417 */
[----:B------:R-:W-:Y:S01]  /*0bb0*/  IMAD.IADD R7, R228, 0x1, -R7 ;  /* 0x00000001e4077824 */ /* 0x000fe200078e0a07 */
[----:B------:R-:W-:-:S02]  /*0bc0*/  LOP3.LUT R2, R2, 0xfffffc00, RZ, 0xc0, !PT ;  /* 0xfffffc0002027812 */ /* 0x000fc400078ec0ff */
[----:B------:R-:W-:Y:S02]  /*0bd0*/  LOP3.LUT R0, R0, 0x1ffffffe, RZ, 0xc0, !PT ;  /* 0x1ffffffe00007812 */ /* 0x000fe400078ec0ff */
[----:B------:R-:W-:Y:S01]  /*0be0*/  LEA.HI R6, R4, R23, RZ, 0x2 ;  /* 0x0000001704067211 */ /* 0x000fe200078f10ff */
[----:B------:R-:W-:Y:S01]  /*0bf0*/  IMAD R7, R7, 0x40, R2 ;  /* 0x0000004007077824 */ /* 0x000fe200078e0202 */
[----:B------:R-:W-:Y:S01]  /*0c00*/  LEA.HI R2, R3, R228, RZ, 0x2 ;  /* 0x000000e403027211 */ /* 0x000fe200078f10ff */
[----:B------:R-:W-:Y:S01]  /*0c10*/  IMAD.IADD R0, R9, 0x1, -R0 ;  /* 0x0000000109007824 */ /* 0x000fe200078e0a00 */
[--C-:B------:R-:W-:Y:S01]  /*0c20*/  SHF.R.S32.HI R8, RZ, 0x2, R6.reuse ;  /* 0x00000002ff087819 */ /* 0x100fe20000011406 */
[----:B------:R-:W-:Y:S01]  /*0c30*/  IMAD.MOV.U32 R9, RZ, RZ, -0x2 ;  /* 0xfffffffeff097424 */ /* 0x000fe200078e00ff */
[----:B------:R-:W-:Y:S01]  /*0c40*/  SHF.R.S32.HI R11, RZ, 0x1f, R6 ;  /* 0x0000001fff0b7819 */ /* 0x000fe20000011406 */
[----:B------:R-:W-:Y:S01]  /*0c50*/  IMAD R224, R0, 0x8, R7 ;  /* 0x0000000800e07824 */ /* 0x000fe200078e0207 */
[----:B------:R-:W-:-:S02]  /*0c60*/  LOP3.LUT R7, R2, 0xfffffffc, RZ, 0xc0, !PT ;  /* 0xfffffffc02077812 */ /* 0x000fc400078ec0ff */
[----:B------:R-:W-:Y:S02]  /*0c70*/  LEA.HI R3, R3, R228, RZ, 0x3 ;  /* 0x000000e403037211 */ /* 0x000fe400078f18ff */
[----:B------:R-:W-:Y:S01]  /*0c80*/  LEA.HI R11, R11, R8, RZ, 0x3 ;  /* 0x000000080b0b7211 */ /* 0x000fe200078f18ff */
[----:B------:R-:W-:Y:S01]  /*0c90*/  IMAD.IADD R7, R228, 0x1, -R7 ;  /* 0x00000001e4077824 */ /* 0x000fe200078e0a07 */
[----:B------:R-:W-:Y:S02]  /*0ca0*/  SHF.R.S32.HI R220, RZ, 0x7, R5 ;  /* 0x00000007ffdc7819 */ /* 0x000fe40000011405 */
[----:B------:R-:W-:Y:S02]  /*0cb0*/  LOP3.LUT R19, R3, 0xfffffff8, RZ, 0xc0, !PT ;  /* 0xfffffff803137812 */ /* 0x000fe400078ec0ff */
[----:B------:R-:W-:Y:S02]  /*0cc0*/  LOP3.LUT R11, R11, 0xfffffff8, RZ, 0xc0, !PT ;  /* 0xfffffff80b0b7812 */ /* 0x000fe400078ec0ff */
        /* <DEDUP_REMOVED lines=14> */
[----:B------:R-:W-:Y:S01]  /*0db0*/  VIADD R18, R16, 0x80 ;  /* 0x0000008010127836 */ /* 0x000fe20000000000 */
[----:B------:R-:W-:Y:S01]  /*0dc0*/  SHF.R.S32.HI R227, RZ, 0x1f, R16 ;  /* 0x0000001fffe37819 */ /* 0x000fe20000011410 */
[----:B------:R-:W-:Y:S01]  /*0dd0*/  IMAD.IADD R6, R23, 0x1, -R6 ;  /* 0x0000000117067824 */ /* 0x000fe200078e0a06 */
[----:B------:R-:W-:Y:S01]  /*0de0*/  SHF.R.S32.HI R226, RZ, 0x1f, R17 ;  /* 0x0000001fffe27819 */ /* 0x000fe20000011411 */
[----:B------:R-:W-:Y:S01]  /*0df0*/  IMAD.IADD R0, R7, 0x1, -R0 ;  /* 0x0000000107007824 */ /* 0x000fe200078e0a00 */
[----:B------:R-:W-:Y:S01]  /*0e00*/  SHF.R.S32.HI R225, RZ, 0x1f, R18 ;  /* 0x0000001fffe17819 */ /* 0x000fe20000011412 */
[----:B------:R-:W-:-:S02]  /*0e10*/  IMAD R221, R5, 0x40, R4 ;  /* 0x0000004005dd7824 */ /* 0x000fc400078e0204 */
[----:B------:R-:W-:Y:S02]  /*0e20*/  IMAD R222, R6, R9, 0xa0 ;  /* 0x000000a006de7424 */ /* 0x000fe400078e0209 */
[----:B------:R-:W-:-:S07]  /*0e30*/  IMAD R223, R0, 0x8, R221 ;  /* 0x0000000800df7824 */ /* 0x000fce00078e02dd */
.L_x_3226:
        /* <DEDUP_REMOVED lines=68> */
[----:B------:R-:W-:Y:S01]  /*1280*/  IMAD.MOV.U32 R119, RZ, RZ, RZ ;  /* 0x000000ffff777224 */ /* 0x000fe200078e00ff */
[----:B------:R-:W-:Y:S01]  /*1290*/  UMOV UR51, URZ ;  /* 0x0000003f00337c82 */ /* 0x000fe20008000000 */
[----:B------:R-:W-:Y:S01]  /*12a0*/  ULDC UR6, c[0x0][0x2f0] ;  /* 0x0000bc0000067ab9 */ /* 0x000fe20000000800 */
[----:B------:R-:W-:Y:S01]  /*12b0*/  UISETP.NE.AND.EX UP0, UPT, UR7, URZ, UPT, UP0 ;  /* 0x0000003f0700728c */ /* 0x000fe2000bf05300 */
[----:B0-----:R-:W-:Y:S01]  /*12c0*/  CS2R R8, SRZ ;  /* 0x0000000000087805 */ /* 0x001fe2000001ff00 */
        /* <DEDUP_REMOVED lines=40> */
[----:B------:R-:W-:Y:S02]  /*1550*/  IMAD.MOV.U32 R92, RZ, RZ, RZ ;  /* 0x000000ffff5c7224 */ /* 0x000fe400078e00ff */
[----:B--2---:R-:W-:Y:S01]  /*1560*/  FMUL.FTZ R0, R11, R0 ;  /* 0x000000000b007220 */ /* 0x004fe20000410000 */
[----:B------:R-:W-:-:S03]  /*1570*/  CS2R R10, SRZ ;  /* 0x00000000000a7805 */ /* 0x000fc6000001ff00 */
[----:B------:R-:W-:Y:S01]  /*1580*/  FMUL.FTZ R0, R0, UR7 ;  /* 0x0000000700007c20 */ /* 0x000fe20008410000 */
[----:B---3--:R-:W-:-:S04]  /*1590*/  @P0 R2UR UR51, R2 ;  /* 0x00000000023302ca */ /* 0x008fc800000e0000 */
[----:B------:R-:W-:Y:S01]  /*15a0*/  R2UR UR39, R0 ;  /* 0x00000000002772ca */ /* 0x000fe200000e0000 */
[----:B------:R-:W-:Y:S01]  /*15b0*/  IMAD.MOV.U32 R0, RZ, RZ, RZ ;  /* 0x000000ffff007224 */ /* 0x000fe200078e00ff */
[----:B----4-:R-:W-:Y:S02]  /*15c0*/  @P1 R2UR UR4, R4 ;  /* 0x00000000040412ca */ /* 0x010fe400000e0000 */
[----:B------:R-:W-:Y:S02]  /*15d0*/  CS2R R4, SRZ ;  /* 0x0000000000047805 */ /* 0x000fe4000001ff00 */
        /* <DEDUP_REMOVED lines=15> */
.L_x_3183:
[----:B------:R-:W-:Y:S01]  /*16d0*/  UIADD3 UR51, -UR51, UR4, URZ ;  /* 0x0000000433337290 */ /* 0x000fe2000fffe13f */
[----:B------:R-:W-:Y:S01]  /*16e0*/  CS2R R134, SRZ ;  /* 0x0000000000867805 */ /* 0x000fe2000001ff00 */
[----:B------:R-:W-:Y:S01]  /*16f0*/  UMOV UR41, UR46 ;  /* 0x0000002e00297c82 */ /* 0x000fe20008000000 */
[----:B------:R-:W-:Y:S01]  /*1700*/  IMAD.MOV.U32 R93, RZ, RZ, RZ ;  /* 0x000000ffff5d7224 */ /* 0x000fe200078e00ff */
[----:B------:R-:W-:Y:S01]  /*1710*/  UISETP.GE.AND UP0, UPT, UR51, 0x1, UPT ;  /* 0x000000013300788c */ /* 0x000fe2000bf06270 */
[----:B------:R-:W-:Y:S01]  /*1720*/  CS2R R96, SRZ ;  /* 0x0000000000607805 */ /* 0x000fe2000001ff00 */
[----:B------:R-:W-:Y:S01]  /*1730*/  UIADD3 UR4, UR51, 0x9f, URZ ;  /* 0x0000009f33047890 */ /* 0x000fe2000fffe03f */
[----:B------:R-:W-:Y:S02]  /*1740*/  CS2R R136, SRZ ;  /* 0x0000000000887805 */ /* 0x000fe4000001ff00 */
[----:B------:R-:W-:Y:S02]  /*1750*/  CS2R R100, SRZ ;  /* 0x0000000000647805 */ /* 0x000fe4000001ff00 */
[----:B------:R-:W-:-:S02]  /*1760*/  CS2R R138, SRZ ;  /* 0x00000000008a7805 */ /* 0x000fc4000001ff00 */
[----:B------:R-:W-:Y:S01]  /*1770*/  PLOP3.LUT P1, PT, PT, PT, UP0, 0x80, 0x0 ;  /* 0x000000000000781c */ /* 0x000fe20003f2f008 */
[----:B------:R-:W-:Y:S01]  /*1780*/  UIMAD.WIDE UR4, UR4, 0x66666667, URZ ;  /* 0x66666667040478a5 */ /* 0x000fe2000f8e023f */
[----:B------:R-:W-:Y:S02]  /*1790*/  CS2R R104, SRZ ;  /* 0x0000000000687805 */ /* 0x000fe4000001ff00 */
[----:B------:R-:W-:Y:S01]  /*17a0*/  CS2R R140, SRZ ;  /* 0x00000000008c7805 */ /* 0x000fe2000001ff00 */
[----:B------:R-:W-:Y:S01]  /*17b0*/  IMAD.MOV.U32 R108, RZ, RZ, RZ ;  /* 0x000000ffff6c7224 */ /* 0x000fe200078e00ff */
[----:B------:R-:W-:Y:S01]  /*17c0*/  USHF.R.U32.HI UR50, URZ, 0x1f, UR5 ;  /* 0x0000001f3f327899 */ /* 0x000fe20008011605 */
[----:B------:R-:W-:-:S03]  /*17d0*/  IMAD.MOV.U32 R142, RZ, RZ, RZ ;  /* 0x000000ffff8e7224 */ /* 0x000fc600078e00ff */
[----:B------:R-:W-:-:S03]  /*17e0*/  ULEA.HI.SX32 UR50, UR5, UR50, 0x1a ;  /* 0x0000003205327291 */ /* 0x000fc6000f8fd23f */
[----:B------:R-:W-:Y:S09]  /*17f0*/  @!P1 BRA `(.L_x_3184) ;  /* 0x0000007400889947 */ /* 0x000ff20003800000 */
        /* <DEDUP_REMOVED lines=31> */
.L_x_3185:
        /* <DEDUP_REMOVED lines=13> */
.L_x_3326:
[----:B------:R-:W-:Y:S05]  /*1ac0*/  @!P0 BRA `(.L_x_3187) ;  /* 0x0000000000048947 */ /* 0x000fea0003800000 */
[----:B------:R-:W-:Y:S01]  /*1ad0*/  BPT.TRAP 0x1 ;  /* 0x000000040000795c */ /* 0x000fe20000300000 */
.L_x_3187:
[----:B0-----:R-:W-:Y:S02]  /*1ae0*/  IMAD.U32 R3, RZ, RZ, UR52 ;  /* 0x00000034ff037e24 */ /* 0x001fe4000f8e00ff */
[----:B------:R-:W-:Y:S02]  /*1af0*/  IMAD.U32 R5, RZ, RZ, UR43 ;  /* 0x0000002bff057e24 */ /* 0x000fe4000f8e00ff */
[----:B------:R-:W-:-:S03]  /*1b00*/  IMAD R4, R3, 0x8, R0 ;  /* 0x0000000803047824 */ /* 0x000fc600078e0200 */
[----:B------:R-:W-:-:S04]  /*1b10*/  SHF.L.U32 R3, R5, 0x1f, RZ ;  /* 0x0000001f05037819 */ /* 0x000fc800000006ff */
[----:B------:R0:W1:Y:S01]  /*1b20*/  SYNCS.PHASECHK.TRANS64.TRYWAIT P1, [R4+URZ+0x33430], R3 ;  /* 0x03343003040075a7 */ /* 0x000062000802017f */
[----:B------:R-:W-:Y:S05]  /*1b30*/  @!P0 BRA `(.L_x_3188) ;  /* 0x0000000000048947 */ /* 0x000fea0003800000 */
[----:B------:R-:W-:Y:S01]  /*1b40*/  BPT.TRAP 0x1 ;  /* 0x000000040000795c */ /* 0x000fe20000300000 */
.L_x_3188:
[----:B------:R-:W2:Y:S01]  /*1b50*/  S2R R5, SR_TID.X ;  /* 0x0000000000057919 */ /* 0x000ea20000002100 */
[----:B------:R-:W-:Y:S01]  /*1b60*/  IMAD.MOV.U32 R119, RZ, RZ, RZ ;  /* 0x000000ffff777224 */ /* 0x000fe200078e00ff */
[----:B--2---:R-:W-:Y:S01]  /*1b70*/  LOP3.LUT P2, RZ, R5, 0x7f, RZ, 0xc0, !PT ;  /* 0x0000007f05ff7812 */ /* 0x004fe2000784c0ff */
[----:B-1----:R-:W-:-:S12]  /*1b80*/  @P1 BRA `(.L_x_3189) ;  /* 0x0000000000081947 */ /* 0x002fd80003800000 */
[----:B------:R-:W1:Y:S02]  /*1b90*/  SYNCS.PHASECHK.TRANS64.TRYWAIT P1, [R4+URZ+0x33430], R3 ;  /* 0x03343003040075a7 */ /* 0x000e64000802017f */
[----:B-1----:R-:W-:Y:S05]  /*1ba0*/  @!P1 BRA `(.L_x_3190) ;  /* 0x0000010400bc9947 */ /* 0x002fea0003800000 */
.L_x_3189:
[----:B------:R-:W-:Y:S05]  /*1bb0*/  WARPSYNC.ALL ;  /* 0x0000000000007948 */ /* 0x000fea0003800000 */
[----:B------:R-:W-:Y:S01]  /*1bc0*/  R2UR UR4, R0 ;  /* 0x00000000000472ca */ /* 0x000fe200000e0000 */
[----:B------:R-:W-:Y:S01]  /*1bd0*/  ULOP3.LUT UR20, UR53, 0x10000, URZ, 0xfc, !UPT ;  /* 0x0001000035147892 */ /* 0x000fe2000f8efc3f */
[----:B------:R-:W-:Y:S01]  /*1be0*/  WARPGROUP.ARRIVE ;  /* 0x00000000000079c5 */ /* 0x000fe20000000000 */
[----:B------:R-:W-:Y:S01]  /*1bf0*/  UMOV UR25, 0x80000020 ;  /* 0x8000002000197882 */ /* 0x000fe20000000000 */
[----:B------:R-:W-:Y:S01]  /*1c00*/  UMOV UR27, 0x80000020 ;  /* 0x80000020001b7882 */ /* 0x000fe20000000000 */
[----:B------:R-:W-:Y:S01]  /*1c10*/  UMOV UR5, UR25 ;  /* 0x0000001900057c82 */ /* 0x000fe20008000000 */
[----:B------:R-:W-:Y:S01]  /*1c20*/  UMOV UR7, 0x80000020 ;  /* 0x8000002000077882 */ /* 0x000fe20000000000 */
[----:B------:R-:W-:Y:S01]  /*1c30*/  UIADD3 UR9, UR20, 0x2, URZ ;  /* 0x0000000214097890 */ /* 0x000fe2000fffe03f */
[----:B01----:R-:W-:Y:S01]  /*1c40*/  VIADD R3, R222, UR51 ;  /* 0x00000033de037c36 */ /* 0x003fe20008000000 */
[----:B------:R-:W-:Y:S01]  /*1c50*/  UMOV UR24, UR20 ;  /* 0x0000001400187c82 */ /* 0x000fe20008000000 */
        /* <DEDUP_REMOVED lines=9> */
[----:B------:R-:W-:Y:S01]  /*1cf0*/  UMOV UR23, 0x80000020 ;  /* 0x8000002000177882 */ /* 0x000fe20000000000 */
[----:B------:R-:W0:Y:S01]  /*1d00*/  S2R R106, SR_TID.X ;  /* 0x00000000006a7919 */ /* 0x000e220000002100 */
[----:B------:R-:W-:Y:S01]  /*1d10*/  ULOP3.LUT UR4, UR4, 0x3fff, URZ, 0xc0, !UPT ;  /* 0x00003fff04047892 */ /* 0x000fe2000f8ec03f */
[--C-:B------:R-:W-:Y:S01]  /*1d20*/  IMAD.MOV.U32 R118, RZ, RZ, R119.reuse ;  /* 0x000000ffff767224 */ /* 0x100fe200078e0077 */
[C---:B------:R-:W-:Y:S01]  /*1d30*/  ISETP.GT.AND P2, PT, R5.reuse, RZ, PT ;  /* 0x000000ff0500720c */ /* 0x040fe20003f44270 */
[----:B------:R-:W-:Y:S01]  /*1d40*/  UISETP.GE.AND UP0, UPT, UR51, 0xa1, UPT ;  /* 0x000000a13300788c */ /* 0x000fe2000bf06270 */
[C---:B------:R-:W-:Y:S01]  /*1d50*/  ISETP.GT.AND P5, PT, R5.reuse, 0x1, PT ;  /* 0x000000010500780c */ /* 0x040fe20003fa4270 */
[----:B------:R-:W-:Y:S01]  /*1d60*/  ULOP3.LUT UR47, UR4, 0x10000, URZ, 0xfc, !UPT ;  /* 0x00010000042f7892 */ /* 0x000fe2000f8efc3f */
[C---:B------:R-:W-:Y:S01]  /*1d70*/  ISETP.GT.AND P4, PT, R5.reuse, 0x8, PT ;  /* 0x000000080500780c */ /* 0x040fe20003f84270 */
[--C-:B------:R-:W-:Y:S01]  /*1d80*/  IMAD.MOV.U32 R116, RZ, RZ, R119.reuse ;  /* 0x000000ffff747224 */ /* 0x100fe200078e0077 */
[----:B------:R-:W-:Y:S01]  /*1d90*/  UMOV UR4, UR24 ;  /* 0x0000001800047c82 */ /* 0x000fe20008000000 */
[----:B------:R-:W-:Y:S01]  /*1da0*/  UIMAD UR28, UR52, 0x780, UR47 ;  /* 0x00000780341c78a4 */ /* 0x000fe2000f8e022f */
[C---:B------:R-:W-:Y:S01]  /*1db0*/  ISETP.GT.AND P1, PT, R5.reuse, 0x9, PT ;  /* 0x000000090500780c */ /* 0x040fe20003f24270 */
[--C-:B------:R-:W-:Y:S01]  /*1dc0*/  IMAD.MOV.U32 R114, RZ, RZ, R119.reuse ;  /* 0x000000ffff727224 */ /* 0x100fe200078e0077 */
[C---:B------:R-:W-:Y:S01]  /*1dd0*/  ISETP.GT.AND P3, PT, R5.reuse, 0x10, PT ;  /* 0x000000100500780c */ /* 0x040fe20003f64270 */
[----:B------:R-:W-:Y:S01]  /*1de0*/  UIADD3 UR6, UR28, 0x180, URZ ;  /* 0x000001801c067890 */ /* 0x000fe2000fffe03f */
[C---:B------:R-:W-:Y:S01]  /*1df0*/  ISETP.GT.AND P0, PT, R5.reuse, 0x79, PT ;  /* 0x000000790500780c */ /* 0x040fe20003f04270 */
[----:B------:R-:W-:Y:S01]  /*1e00*/  UIADD3 UR8, UR28, 0x200, URZ ;  /* 0x000002001c087890 */ /* 0x000fe2000fffe03f */
[----:B------:R-:W-:Y:S01]  /*1e10*/  ISETP.GT.AND P6, PT, R5, 0x80, PT ;  /* 0x000000800500780c */ /* 0x000fe20003fc4270 */
[----:B------:R-:W-:Y:S01]  /*1e20*/  UMOV UR26, UR28 ;  /* 0x0000001c001a7c82 */ /* 0x000fe20008000000 */
[----:B------:R-:W-:Y:S01]  /*1e30*/  UIADD3 UR10, UR28, 0x2, URZ ;  /* 0x000000021c0a7890 */ /* 0x000fe2000fffe03f */
[----:B------:R-:W-:Y:S01]  /*1e40*/  QGMMA.64x32x32.F32.E4M3.E4M3 R88, gdesc[UR24], RZ, !UPT, gsb0 ;  /* 0x00600000185879f3 */ /* 0x000fe2000c0008ff */
[----:B------:R-:W-:Y:S01]  /*1e50*/  UIADD3 UR26, UR28, 0x80, URZ ;  /* 0x000000801c1a7890 */ /* 0x000fe2000fffe03f */
[--C-:B------:R-:W-:Y:S01]  /*1e60*/  IMAD.MOV.U32 R112, RZ, RZ, R119.reuse ;  /* 0x000000ffff707224 */ /* 0x100fe200078e0077 */
[----:B------:R-:W-:Y:S01]  /*1e70*/  UMOV UR27, 0x80000020 ;  /* 0x80000020001b7882 */ /* 0x000fe20000000000 */
[----:B------:R-:W-:Y:S01]  /*1e80*/  UIADD3 UR12, UR28, 0x202, URZ ;  /* 0x000002021c0c7890 */ /* 0x000fe2000fffe03f */
[--C-:B------:R-:W-:Y:S01]  /*1e90*/  IMAD.MOV.U32 R110, RZ, RZ, R119.reuse ;  /* 0x000000ffff6e7224 */ /* 0x100fe200078e0077 */
[----:B------:R-:W-:Y:S01]  /*1ea0*/  UIADD3 UR14, UR28, 0x280, URZ ;  /* 0x000002801c0e7890 */ /* 0x000fe2000fffe03f */
[----:B------:R-:W-:Y:S01]  /*1eb0*/  IMAD.MOV.U32 R108, RZ, RZ, R119 ;  /* 0x000000ffff6c7224 */ /* 0x000fe200078e0077 */
[----:B------:R-:W-:-:S02]  /*1ec0*/  UIADD3 UR16, UR28, 0x282, URZ ;  /* 0x000002821c107890 */ /* 0x000fc4000fffe03f */
[----:B------:R-:W-:Y:S02]  /*1ed0*/  UIADD3 UR18, UR28, 0x402, URZ ;  /* 0x000004021c127890 */ /* 0x000fe4000fffe03f */
[----:B------:R-:W-:Y:S01]  /*1ee0*/  UIADD3 UR22, UR28, 0x680, URZ ;  /* 0x000006801c167890 */ /* 0x000fe2000fffe03f */
        /* <DEDUP_REMOVED lines=145> */
[----:B------:R-:W-:Y:S01]  /*2800*/  FSEL R7, R88, -INF , P2 ;  /* 0xff80000058077808 */ /* 0x000fe20001000000 */
[----:B------:R-:W-:Y:S01]  /*2810*/  IMAD.U32 R88, RZ, RZ, UR39 ;  /* 0x00000027ff587e24 */ /* 0x000fe2000f8e00ff */
        /* <DEDUP_REMOVED lines=10> */
[----:B------:R-:W-:Y:S01]  /*28c0*/  FSEL R11, R96, -INF , P3 ;  /* 0xff800000600b7808 */ /* 0x000fe20001800000 */
[----:B------:R-:W-:Y:S01]  /*28d0*/  IMAD.MOV.U32 R96, RZ, RZ, R119 ;  /* 0x000000ffff607224 */ /* 0x000fe200078e0077 */
[----:B------:R-:W-:Y:S02]  /*28e0*/  FMNMX.FTZ R6, R93, R6, !PT ;  /* 0x000000065d067209 */ /* 0x000fe40007810000 */
[----:B------:R-:W-:-:S02]  /*28f0*/  FSEL R91, R91, -INF , P5 ;  /* 0xff8000005b5b7808 */ /* 0x000fc40002800000 */
[----:B------:R-:W-:Y:S02]  /*2900*/  ISETP.GT.AND P5, PT, R5, 0x18, PT ;  /* 0x000000180500780c */ /* 0x000fe40003fa4270 */
        /* <DEDUP_REMOVED lines=9> */
[----:B------:R-:W-:Y:S02]  /*29a0*/  ISETP.GT.AND P3, PT, R5, 0x20, PT ;  /* 0x000000200500780c */ /* 0x000fe40003f64270 */
[----:B------:R-:W-:Y:S02]  /*29b0*/  FMNMX.FTZ R6, R13, R6, !PT ;  /* 0x000000060d067209 */ /* 0x000fe40007810000 */
[----:B------:R-:W-:Y:S02]  /*29c0*/  FSEL R95, R95, -INF , P1 ;  /* 0xff8000005f5f7808 */ /* 0x000fe40000800000 */
[----:B------:R-:W-:-:S02]  /*29d0*/  ISETP.GT.AND P1, PT, R5, 0x21, PT ;  /* 0x000000210500780c */ /* 0x000fc40003f24270 */
[----:B------:R-:W-:Y:S02]  /*29e0*/  FMNMX.FTZ R6, R101, R6, !PT ;  /* 0x0000000665067209 */ /* 0x000fe40007810000 */
[----:B------:R-:W-:Y:S02]  /*29f0*/  FSEL R99, R99, -INF , P2 ;  /* 0xff80000063637808 */ /* 0x000fe40001000000 */
[C---:B------:R-:W-:Y:S02]  /*2a00*/  ISETP.GT.AND P2, PT, R5.reuse, 0x28, PT ;  /* 0x000000280500780c */ /* 0x040fe40003f44270 */
[----:B------:R-:W-:Y:S02]  /*2a10*/  FSEL R102, R102, -INF , P5 ;  /* 0xff80000066667808 */ /* 0x000fe40002800000 */
[----:B------:R-:W-:Y:S02]  /*2a20*/  ISETP.GT.AND P5, PT, R5, 0x29, PT ;  /* 0x000000290500780c */ /* 0x000fe40003fa4270 */
[----:B------:R-:W-:-:S02]  /*2a30*/  FSEL R103, R103, -INF , P4 ;  /* 0xff80000067677808 */ /* 0x000fc40002000000 */
        /* <DEDUP_REMOVED lines=31> */
[----:B------:R-:W-:Y:S02]  /*2c30*/  FMNMX.FTZ R6, R85, R6, !PT ;  /* 0x0000000655067209 */ /* 0x000fe40007810000 */
[----:B------:R-:W-:Y:S02]  /*2c40*/  FSEL R83, R83, -INF , P3 ;  /* 0xff80000053537808 */ /* 0x000fe40001800000 */
[----:B------:R-:W-:Y:S02]  /*2c50*/  ISETP.GT.AND P3, PT, R5, 0x48, PT ;  /* 0x000000480500780c */ /* 0x000fe40003f64270 */
[----:B------:R-:W-:-:S02]  /*2c60*/  FSEL R86, R86, -INF , P1 ;  /* 0xff80000056567808 */ /* 0x000fc40000800000 */
[----:B------:R-:W-:Y:S02]  /*2c70*/  ISETP.GT.AND P1, PT, R5, 0x49, PT ;  /* 0x000000490500780c */ /* 0x000fe40003f24270 */
        /* <DEDUP_REMOVED lines=34> */
[C---:B------:R-:W-:Y:S02]  /*2ea0*/  ISETP.GT.AND P5, PT, R5.reuse, 0x68, PT ;  /* 0x000000680500780c */ /* 0x040fe40003fa4270 */
[----:B------:R-:W-:Y:S02]  /*2eb0*/  FSEL R70, R70, -INF , P4 ;  /* 0xff80000046467808 */ /* 0x000fe40002000000 */
[----:B------:R-:W-:Y:S02]  /*2ec0*/  ISETP.GT.AND P4, PT, R5, 0x69, PT ;  /* 0x000000690500780c */ /* 0x000fe40003f84270 */
        /* <DEDUP_REMOVED lines=24> */
[----:B------:R-:W-:Y:S02]  /*3050*/  ISETP.GT.AND P0, PT, R5, 0x81, PT ;  /* 0x000000810500780c */ /* 0x000fe40003f04270 */
[----:B------:R-:W-:Y:S02]  /*3060*/  FMNMX.FTZ R3, R53, R8, !PT ;  /* 0x0000000835037209 */ /* 0x000fe40007810000 */
[----:B------:R-:W-:Y:S02]  /*3070*/  FSEL R51, R51, -INF , P1 ;  /* 0xff80000033337808 */ /* 0x000fe40000800000 */
[----:B------:R-:W-:Y:S02]  /*3080*/  ISETP.GT.AND P1, PT, R5, 0x88, PT ;  /* 0x000000880500780c */ /* 0x000fe40003f24270 */
[----:B------:R-:W-:-:S02]  /*3090*/  FSEL R54, R54, -INF , P2 ;  /* 0xff80000036367808 */ /* 0x000fc40001000000 */
[C---:B------:R-:W-:Y:S02]  /*30a0*/  ISETP.GT.AND P2, PT, R5.reuse, 0x89, PT ;  /* 0x000000890500780c */ /* 0x040fe40003f44270 */
[----:B------:R-:W-:Y:S02]  /*30b0*/  FSEL R50, R50, -INF , P3 ;  /* 0xff80000032327808 */ /* 0x000fe40001800000 */
[----:B------:R-:W-:Y:S02]  /*30c0*/  ISETP.GT.AND P3, PT, R5, 0x90, PT ;  /* 0x000000900500780c */ /* 0x000fe40003f64270 */
        /* <DEDUP_REMOVED lines=23> */
[----:B------:R-:W-:Y:S02]  /*3240*/  P2R R14, PR, RZ, 0x2 ;  /* 0x00000002ff0e7803 */ /* 0x000fe40000000000 */
[----:B------:R-:W-:Y:S02]  /*3250*/  FMNMX.FTZ R8, R37, R8, !PT ;  /* 0x0000000825087209 */ /* 0x000fe40007810000 */
[C---:B------:R-:W-:Y:S02]  /*3260*/  ISETP.GT.AND P1, PT, R5.reuse, 0x79, PT ;  /* 0x000000790500780c */ /* 0x040fe40003f24270 */
[----:B------:R-:W-:Y:S01]  /*3270*/  ISETP.GT.AND P0, PT, R5, 0x80, PT ;  /* 0x000000800500780c */ /* 0x000fe20003f04270 */
[----:B------:R-:W1:Y:S01]  /*3280*/  SHFL.BFLY PT, R3, R8, 0x2, 0x1f ;  /* 0x0c401f0008037f89 */ /* 0x000e6200000e0000 */
[----:B------:R-:W-:-:S02]  /*3290*/  FSEL R55, R55, -INF , P1 ;  /* 0xff80000037377808 */ /* 0x000fc40000800000 */
[----:B------:R-:W-:Y:S02]  /*32a0*/  FSEL R26, R26, -INF , P0 ;  /* 0xff8000001a1a7808 */ /* 0x000fe40000000000 */
[----:B------:R-:W-:Y:S02]  /*32b0*/  ISETP.NE.AND P0, PT, R20, RZ, PT ;  /* 0x000000ff1400720c */ /* 0x000fe40003f05270 */
[----:B------:R-:W-:Y:S02]  /*32c0*/  ISETP.NE.AND P1, PT, R14, RZ, PT ;  /* 0x000000ff0e00720c */ /* 0x000fe40003f25270 */
[----:B------:R-:W-:Y:S02]  /*32d0*/  FSEL R27, R27, -INF , P0 ;  /* 0xff8000001b1b7808 */ /* 0x000fe40000000000 */
[----:B------:R-:W-:Y:S02]  /*32e0*/  FSEL R30, R30, -INF , P1 ;  /* 0xff8000001e1e7808 */ /* 0x000fe40000800000 */
[----:B------:R-:W-:Y:S01]  /*32f0*/  ISETP.NE.AND P0, PT, R104, RZ, PT ;  /* 0x000000ff6800720c */ /* 0x000fe20003f05270 */
[----:B------:R-:W-:Y:S01]  /*3300*/  IMAD.MOV.U32 R104, RZ, RZ, R119 ;  /* 0x000000ffff687224 */ /* 0x000fe200078e0077 */
[----:B-1----:R-:W-:-:S05]  /*3310*/  FMNMX.FTZ R10, R8, R3, !PT ;  /* 0x00000003080a7209 */ /* 0x002fca0007810000 */
[----:B------:R-:W1:Y:S02]  /*3320*/  SHFL.BFLY PT, R3, R10, 0x1, 0x1f ;  /* 0x0c201f000a037f89 */ /* 0x000e6400000e0000 */
[----:B-1----:R-:W-:-:S04]  /*3330*/  FMNMX.FTZ R3, R10, R3, !PT ;  /* 0x000000030a037209 */ /* 0x002fc80007810000 */
[C---:B------:R-:W-:Y:S01]  /*3340*/  FSETP.NEU.FTZ.AND P2, PT, R3.reuse, -INF , PT ;  /* 0xff8000000300780b */ /* 0x040fe20003f5d000 */
[----:B------:R-:W-:-:S05]  /*3350*/  FFMA.FTZ R88, R3, R88, -8 ;  /* 0xc100000003587423 */ /* 0x000fca0000010058 */
[----:B------:R-:W-:Y:S02]  /*3360*/  FSEL R88, R88, RZ, P2 ;  /* 0x000000ff58587208 */ /* 0x000fe40001000000 */
[----:B------:R-:W-:-:S03]  /*3370*/  ISETP.NE.AND P2, PT, R12, RZ, PT ;  /* 0x000000ff0c00720c */ /* 0x000fc60003f45270 */
[--C-:B------:R-:W-:Y:S01]  /*3380*/  FFMA.FTZ R5, R7, UR39, -R88.reuse ;  /* 0x0000002707057c23 */ /* 0x100fe20008010858 */
        /* <DEDUP_REMOVED lines=9> */
[----:B------:R-:W-:Y:S01]  /*3420*/  FSEL R69, R34, -INF , P3 ;  /* 0xff80000022457808 */ /* 0x000fe20001800000 */
        /* <DEDUP_REMOVED lines=35> */
[--C-:B------:R-:W-:Y:S01]  /*3660*/  IMAD.MOV.U32 R101, RZ, RZ, R119.reuse ;  /* 0x000000ffff657224 */ /* 0x100fe200078e0077 */
[----:B------:R-:W-:Y:S01]  /*3670*/  FMNMX.FTZ R60, R82, R21, !PT ;  /* 0x00000015523c7209 */ /* 0x000fe20007810000 */
[--C-:B------:R-:W-:Y:S02]  /*3680*/  IMAD.MOV.U32 R97, RZ, RZ, R119.reuse ;  /* 0x000000ffff617224 */ /* 0x100fe400078e0077 */
[----:B------:R-:W2:Y:S01]  /*3690*/  MUFU.EX2 R10, R10 ;  /* 0x0000000a000a7308 */ /* 0x000ea20000000800 */
[----:B-1----:R-:W-:Y:S01]  /*36a0*/  FMNMX.FTZ R57, R83, R60, !PT ;  /* 0x0000003c53397209 */ /* 0x002fe20007810000 */
[----:B------:R-:W-:Y:S01]  /*36b0*/  FFMA.FTZ R60, R81, UR39, -R88 ;  /* 0x00000027513c7c23 */ /* 0x000fe20008010858 */
[----:B------:R-:W-:Y:S02]  /*36c0*/  IMAD.MOV.U32 R93, RZ, RZ, R119 ;  /* 0x000000ffff5d7224 */ /* 0x000fe400078e0077 */
[----:B------:R-:W-:-:S03]  /*36d0*/  FMNMX.FTZ R64, R86, R57, !PT ;  /* 0x0000003956407209 */ /* 0x000fc60007810000 */
[----:B------:R-:W-:Y:S01]  /*36e0*/  MUFU.EX2 R9, R9 ;  /* 0x0000000900097308 */ /* 0x000fe20000000800 */
[----:B------:R-:W-:-:S04]  /*36f0*/  FMNMX.FTZ R57, R87, R64, !PT ;  /* 0x0000004057397209 */ /* 0x000fc80007810000 */
[----:B------:R-:W-:-:S03]  /*3700*/  FMNMX.FTZ R64, R58, R57, !PT ;  /* 0x000000393a407209 */ /* 0x000fc60007810000 */
[----:B------:R-:W-:Y:S01]  /*3710*/  MUFU.EX2 R12, R12 ;  /* 0x0000000c000c7308 */ /* 0x000fe20000000800 */
[----:B------:R-:W-:Y:S01]  /*3720*/  FMNMX.FTZ R61, R59, R64, !PT ;  /* 0x000000403b3d7209 */ /* 0x000fe20007810000 */
[--C-:B------:R-:W-:Y:S01]  /*3730*/  FFMA.FTZ R64, R85, UR39, -R88.reuse ;  /* 0x0000002755407c23 */ /* 0x100fe20008010858 */
[----:B------:R-:W-:Y:S01]  /*3740*/  FSEL R85, R39, -INF , P6 ;  /* 0xff80000027557808 */ /* 0x000fe20003000000 */
[--C-:B------:R-:W-:Y:S01]  /*3750*/  FFMA.FTZ R39, R48, UR39, -R88.reuse ;  /* 0x0000002730277c23 */ /* 0x100fe20008010858 */
[----:B------:R-:W-:Y:S01]  /*3760*/  FMNMX.FTZ R68, R62, R61, !PT ;  /* 0x0000003d3e447209 */ /* 0x000fe20007810000 */
[----:B------:R-:W-:Y:S01]  /*3770*/  FFMA.FTZ R48, R53, UR39, -R88 ;  /* 0x0000002735307c23 */ /* 0x000fe20008010858 */
[----:B--2---:R-:W-:Y:S01]  /*3780*/  F2FP.SATFINITE.E4M3.F32.PACK_AB_MERGE_C R200, R10, R7, RZ ;  /* 0x000000070ac8723e */ /* 0x004fe200048070ff */
[----:B------:R-:W-:Y:S01]  /*3790*/  MUFU.EX2 R11, R11 ;  /* 0x0000000b000b7308 */ /* 0x000fe20000000800 */
[----:B------:R-:W-:Y:S02]  /*37a0*/  FMNMX.FTZ R61, R63, R68, !PT ;  /* 0x000000443f3d7209 */ /* 0x000fe40007810000 */
[----:B------:R-:W-:-:S02]  /*37b0*/  F2FP.SATFINITE.E4M3.F32.PACK_AB_MERGE_C R200, R8, R5, R200 ;  /* 0x0000000508c8723e */ /* 0x000fc400048070c8 */
[----:B------:R-:W-:-:S03]  /*37c0*/  FMNMX.FTZ R68, R66, R61, !PT ;  /* 0x0000003d42447209 */ /* 0x000fc60007810000 */
[----:B------:R-:W1:Y:S01]  /*37d0*/  MUFU.EX2 R14, R14 ;  /* 0x0000000e000e7308 */ /* 0x000e620000000800 */
[----:B------:R-:W-:Y:S01]  /*37e0*/  FMNMX.FTZ R65, R67, R68, !PT ;  /* 0x0000004443417209 */ /* 0x000fe20007810000 */
[----:B------:R-:W-:Y:S01]  /*37f0*/  FFMA.FTZ R68, R115, UR39, -R88 ;  /* 0x0000002773447c23 */ /* 0x000fe20008010858 */
[----:B------:R-:W-:Y:S02]  /*3800*/  IMAD.MOV.U32 R115, RZ, RZ, R119 ;  /* 0x000000ffff737224 */ /* 0x000fe400078e0077 */
[----:B------:R-:W-:-:S03]  /*3810*/  FMNMX.FTZ R76, R70, R65, !PT ;  /* 0x00000041464c7209 */ /* 0x000fc60007810000 */
[----:B------:R-:W-:Y:S01]  /*3820*/  MUFU.EX2 R20, R20 ;  /* 0x0000001400147308 */ /* 0x000fe20000000800 */
[----:B------:R-:W-:-:S04]  /*3830*/  FMNMX.FTZ R65, R71, R76, !PT ;  /* 0x0000004c47417209 */ /* 0x000fc80007810000 */
[----:B------:R-:W-:-:S03]  /*3840*/  FMNMX.FTZ R76, R42, R65, !PT ;  /* 0x000000412a4c7209 */ /* 0x000fc60007810000 */
[----:B------:R2:W-:Y:S01]  /*3850*/  MUFU.EX2 R15, R105 ;  /* 0x00000069000f7308 */ /* 0x0005e20000000800 */
[----:B------:R-:W-:Y:S01]  /*3860*/  FMNMX.FTZ R81, R43, R76, !PT ;  /* 0x0000004c2b517209 */ /* 0x000fe20007810000 */
[----:B------:R-:W-:Y:S01]  /*3870*/  FFMA.FTZ R76, R77, UR39, -R88 ;  /* 0x000000274d4c7c23 */ /* 0x000fe20008010858 */
[----:B-1----:R-:W-:Y:S02]  /*3880*/  F2FP.SATFINITE.E4M3.F32.PACK_AB_MERGE_C R202, R14, R11, RZ ;  /* 0x0000000b0eca723e */ /* 0x002fe400048070ff */
[----:B------:R-:W-:Y:S02]  /*3890*/  FMNMX.FTZ R80, R46, R81, !PT ;  /* 0x000000512e507209 */ /* 0x000fe40007810000 */
[----:B------:R-:W-:Y:S01]  /*38a0*/  F2FP.SATFINITE.E4M3.F32.PACK_AB_MERGE_C R202, R12, R9, R202 ;  /* 0x000000090cca723e */ /* 0x000fe200048070ca */
[----:B------:R-:W1:Y:S01]  /*38b0*/  MUFU.EX2 R56, R56 ;  /* 0x0000003800387308 */ /* 0x000e620000000800 */
[----:B------:R-:W-:Y:S01]  /*38c0*/  FMNMX.FTZ R77, R47, R80, !PT ;  /* 0x000000502f4d7209 */ /* 0x000fe20007810000 */
[----:B--2---:R-:W-:-:S03]  /*38d0*/  IMAD.MOV.U32 R105, RZ, RZ, R119 ;  /* 0x000000ffff697224 */ /* 0x004fc600078e0077 */
[----:B------:R-:W-:-:S03]  /*38e0*/  FMNMX.FTZ R80, R50, R77, !PT ;  /* 0x0000004d32507209 */ /* 0x000fc60007810000 */
[----:B------:R2:W-:Y:S01]  /*38f0*/  MUFU.EX2 R21, R109 ;  /* 0x0000006d00157308 */ /* 0x0005e20000000800 */
[----:B------:R-:W-:-:S04]  /*3900*/  FMNMX.FTZ R77, R51, R80, !PT ;  /* 0x00000050334d7209 */ /* 0x000fc80007810000 */
[----:B------:R-:W-:-:S03]  /*3910*/  FMNMX.FTZ R80, R54, R77, !PT ;  /* 0x0000004d36507209 */ /* 0x000fc60007810000 */
[----:B------:R-:W-:Y:S01]  /*3920*/  MUFU.EX2 R60, R60 ;  /* 0x0000003c003c7308 */ /* 0x000fe20000000800 */
[----:B------:R-:W-:Y:S01]  /*3930*/  FMNMX.FTZ R77, R55, R80, !PT ;  /* 0x00000050374d7209 */ /* 0x000fe20007810000 */
[--C-:B--2---:R-:W-:Y:S01]  /*3940*/  IMAD.MOV.U32 R109, RZ, RZ, R119.reuse ;  /* 0x000000ffff6d7224 */ /* 0x104fe200078e0077 */
[----:B------:R-:W-:Y:S01]  /*3950*/  FSEL R80, R31, -INF , P2 ;  /* 0xff8000001f507808 */ /* 0x000fe20001000000 */
[--C-:B------:R-:W-:Y:S01]  /*3960*/  FFMA.FTZ R31, R40, UR39, -R88.reuse ;  /* 0x00000027281f7c23 */ /* 0x100fe20008010858 */
[----:B------:R-:W-:Y:S01]  /*3970*/  FMNMX.FTZ R6, R26, R77, !PT ;  /* 0x0000004d1a067209 */ /* 0x000fe20007810000 */
[----:B------:R-:W-:Y:S01]  /*3980*/  FFMA.FTZ R40, R45, UR39, -R88 ;  /* 0x000000272d287c23 */ /* 0x000fe20008010858 */
[----:B------:R-:W-:Y:S01]  /*3990*/  IMAD.U32 R45, RZ, RZ, UR39 ;  /* 0x00000027ff2d7e24 */ /* 0x000fe2000f8e00ff */
[----:B------:R2:W-:Y:S01]  /*39a0*/  MUFU.EX2 R77, R84 ;  /* 0x00000054004d7308 */ /* 0x0005e20000000800 */
[----:B------:R-:W-:Y:S02]  /*39b0*/  FMNMX.FTZ R81, R27, R6, !PT ;  /* 0x000000061b517209 */ /* 0x000fe40007810000 */
[----:B0-----:R-:W-:Y:S01]  /*39c0*/  LOP3.LUT P2, RZ, R106, 0x7f, RZ, 0xc0, !PT ;  /* 0x0000007f6aff7812 */ /* 0x001fe2000784c0ff */
[----:B------:R-:W-:Y:S01]  /*39d0*/  IMAD.MOV.U32 R106, RZ, RZ, R119 ;  /* 0x000000ffff6a7224 */ /* 0x000fe200078e0077 */
[----:B------:R-:W-:-:S02]  /*39e0*/  FMNMX.FTZ R81, R30, R81, !PT ;  /* 0x000000511e517209 */ /* 0x000fc40007810000 */
[----:B-1----:R-:W-:Y:S01]  /*39f0*/  F2FP.SATFINITE.E4M3.F32.PACK_AB_MERGE_C R204, R56, R15, RZ ;  /* 0x0000000f38cc723e */ /* 0x002fe200048070ff */
[----:B------:R0:W-:Y:S01]  /*3a00*/  MUFU.EX2 R57, R111 ;  /* 0x0000006f00397308 */ /* 0x0001e20000000800 */
[----:B------:R-:W-:Y:S02]  /*3a10*/  FMNMX.FTZ R6, R80, R81, !PT ;  /* 0x0000005150067209 */ /* 0x000fe40007810000 */
[----:B------:R-:W-:Y:S02]  /*3a20*/  FSEL R81, R35, -INF , P4 ;  /* 0xff80000023517808 */ /* 0x000fe40002000000 */
[----:B------:R-:W-:Y:S02]  /*3a30*/  FMNMX.FTZ R6, R69, R6, !PT ;  /* 0x0000000645067209 */ /* 0x000fe40007810000 */
[----:B--2---:R-:W-:Y:S01]  /*3a40*/  FSEL R84, R38, -INF , P5 ;  /* 0xff80000026547808 */ /* 0x004fe20002800000 */
[----:B------:R-:W-:-:S01]  /*3a50*/  FFMA.FTZ R38, R41, UR39, -R88 ;  /* 0x0000002729267c23 */ /* 0x000fc20008010858 */
[----:B------:R-:W-:Y:S01]  /*3a60*/  FMNMX.FTZ R35, R81, R6, !PT ;  /* 0x0000000651237209 */ /* 0x000fe20007810000 */
[----:B------:R-:W-:-:S01]  /*3a70*/  FFMA.FTZ R41, R52, UR39, -R88 ;  /* 0x0000002734297c23 */ /* 0x000fc20008010858 */
[----:B------:R-:W-:Y:S01]  /*3a80*/  @!P2 VIADD R4, R4, 0x33440 ;  /* 0x000334400404a836 */ /* 0x000fe20000000000 */
[----:B------:R-:W1:Y:S01]  /*3a90*/  MUFU.EX2 R64, R64 ;  /* 0x0000004000407308 */ /* 0x000e620000000800 */
[----:B------:R-:W-:Y:S01]  /*3aa0*/  FMNMX.FTZ R6, R84, R35, !PT ;  /* 0x0000002354067209 */ /* 0x000fe20007810000 */
[--C-:B------:R-:W-:Y:S01]  /*3ab0*/  FFMA.FTZ R35, R44, UR39, -R88.reuse ;  /* 0x000000272c237c23 */ /* 0x100fe20008010858 */
[----:B------:R-:W-:-:S01]  /*3ac0*/  FFMA.FTZ R44, R49, UR39, -R88 ;  /* 0x00000027312c7c23 */ /* 0x000fc20008010858 */
[----:B------:R-:W-:Y:S01]  /*3ad0*/  @!P2 PRMT R4, RZ, 0x654, R4 ;  /* 0x00000654ff04a816 */ /* 0x000fe20000000004 */
[----:B0-----:R-:W-:Y:S01]  /*3ae0*/  IMAD.MOV.U32 R111, RZ, RZ, R119 ;  /* 0x000000ffff6f7224 */ /* 0x001fe200078e0077 */
[----:B------:R-:W-:-:S02]  /*3af0*/  FMNMX.FTZ R6, R85, R6, !PT ;  /* 0x0000000655067209 */ /* 0x000fc40007810000 */
[----:B------:R0:W-:Y:S01]  /*3b00*/  @!P2 SYNCS.ARRIVE.TRANS64.RED.A1T0 RZ, [R4+URZ], RZ ;  /* 0x000000ff04ffa9a7 */ /* 0x0001e2000810043f */
[----:B------:R2:W-:Y:S01]  /*3b10*/  MUFU.EX2 R61, R113 ;  /* 0x00000071003d7308 */ /* 0x0005e20000000800 */
[----:B------:R-:W-:Y:S01]  /*3b20*/  F2FP.SATFINITE.E4M3.F32.PACK_AB_MERGE_C R204, R20, R13, R204 ;  /* 0x0000000d14cc723e */ /* 0x000fe200048070cc */
[----:B------:R-:W3:Y:S06]  /*3b30*/  SHFL.BFLY PT, R89, R6, 0x2, 0x1f ;  /* 0x0c401f0006597f89 */ /* 0x000eec00000e0000 */
[----:B------:R-:W-:Y:S01]  /*3b40*/  MUFU.EX2 R68, R68 ;  /* 0x0000004400447308 */ /* 0x000fe20000000800 */
[----:B-1----:R-:W-:Y:S01]  /*3b50*/  F2FP.SATFINITE.E4M3.F32.PACK_AB_MERGE_C R206, R64, R57, RZ ;  /* 0x0000003940ce723e */ /* 0x002fe200048070ff */
[----:B--2---:R-:W-:-:S03]  /*3b60*/  IMAD.MOV.U32 R113, RZ, RZ, R119 ;  /* 0x000000ffff717224 */ /* 0x004fc600078e0077 */
[----:B------:R-:W-:-:S03]  /*3b70*/  F2FP.SATFINITE.E4M3.F32.PACK_AB_MERGE_C R206, R60, R21, R206 ;  /* 0x000000153cce723e */ /* 0x000fc600048070ce */
[----:B------:R1:W-:Y:S08]  /*3b80*/  MUFU.EX2 R65, R117 ;  /* 0x0000007500417308 */ /* 0x0003f00000000800 */
[----:B------:R-:W-:Y:S01]  /*3b90*/  MUFU.EX2 R76, R76 ;  /* 0x0000004c004c7308 */ /* 0x000fe20000000800 */
[----:B-1----:R-:W-:Y:S01]  /*3ba0*/  IMAD.MOV.U32 R117, RZ, RZ, R119 ;  /* 0x000000ffff757224 */ /* 0x002fe200078e0077 */
[----:B---3--:R-:W-:-:S05]  /*3bb0*/  FMNMX.FTZ R89, R6, R89, !PT ;  /* 0x0000005906597209 */ /* 0x008fca0007810000 */
[----:B------:R-:W1:Y:S01]  /*3bc0*/  SHFL.BFLY PT, R6, R89, 0x1, 0x1f ;  /* 0x0c201f0059067f89 */ /* 0x000e6200000e0000 */
[----:B------:R-:W-:Y:S08]  /*3bd0*/  MUFU.EX2 R72, R72 ;  /* 0x0000004800487308 */ /* 0x000ff00000000800 */
[----:B------:R-:W-:Y:S08]  /*3be0*/  MUFU.EX2 R73, R73 ;  /* 0x0000004900497308 */ /* 0x000ff00000000800 */
[----:B------:R-:W-:Y:S01]  /*3bf0*/  MUFU.EX2 R31, R31 ;  /* 0x0000001f001f7308 */ /* 0x000fe20000000800 */
[----:B-1----:R-:W-:-:S07]  /*3c00*/  FMNMX.FTZ R6, R89, R6, !PT ;  /* 0x0000000659067209 */ /* 0x002fce0007810000 */
[----:B------:R-:W-:Y:S01]  /*3c10*/  MUFU.EX2 R38, R38 ;  /* 0x0000002600267308 */ /* 0x000fe20000000800 */
[C---:B------:R-:W-:Y:S01]  /*3c20*/  FSETP.NEU.FTZ.AND P1, PT, R6.reuse, -INF , PT ;  /* 0xff8000000600780b */ /* 0x040fe20003f3d000 */
[----:B------:R-:W-:-:S06]  /*3c30*/  FFMA.FTZ R45, R6, R45, -8 ;  /* 0xc1000000062d7423 */ /* 0x000fcc000001002d */
        /* <DEDUP_REMOVED lines=21> */
[----:B------:R-:W-:Y:S01]  /*3d90*/  FADD.FTZ R66, R5, R8 ;  /* 0x0000000805427221 */ /* 0x000fe20000010000 */
[----:B------:R-:W-:-:S01]  /*3da0*/  FFMA.FTZ R103, R103, UR39, -R89 ;  /* 0x0000002767677c23 */ /* 0x000fc20008010859 */
        /* <DEDUP_REMOVED lines=24> */
[--C-:B------:R-:W-:Y:S01]  /*3f30*/  FFMA.FTZ R27, R27, UR39, -R89.reuse ;  /* 0x000000271b1b7c23 */ /* 0x100fe20008010859 */
[----:B------:R-:W-:-:S01]  /*3f40*/  FFMA.FTZ R30, R30, UR39, -R89 ;  /* 0x000000271e1e7c23 */ /* 0x000fc20008010859 */
[----:B------:R-:W2:Y:S01]  /*3f50*/  MUFU.EX2 R88, R88 ;  /* 0x0000005800587308 */ /* 0x000ea20000000800 */
[----:B---3--:R-:W-:-:S01]  /*3f60*/  FADD.FTZ R66, R95, R66 ;  /* 0x000000425f427221 */ /* 0x008fc20000010000 */
[--C-:B------:R-:W-:Y:S01]  /*3f70*/  FFMA.FTZ R80, R80, UR39, -R89.reuse ;  /* 0x0000002750507c23 */ /* 0x100fe20008010859 */
[----:B------:R-:W-:-:S01]  /*3f80*/  FFMA.FTZ R69, R69, UR39, -R89 ;  /* 0x0000002745457c23 */ /* 0x000fc20008010859 */
[--C-:B------:R-:W-:Y:S01]  /*3f90*/  FFMA.FTZ R81, R81, UR39, -R89.reuse ;  /* 0x0000002751517c23 */ /* 0x100fe20008010859 */
[----:B------:R-:W-:-:S01]  /*3fa0*/  FFMA.FTZ R84, R84, UR39, -R89 ;  /* 0x0000002754547c23 */ /* 0x000fc20008010859 */
[----:B------:R-:W-:Y:S01]  /*3fb0*/  FFMA.FTZ R85, R85, UR39, -R89 ;  /* 0x0000002755557c23 */ /* 0x000fe20008010859 */
[----:B------:R-:W-:Y:S01]  /*3fc0*/  F2FP.SATFINITE.E4M3.F32.PACK_AB_MERGE_C R94, R95, R94, RZ ;  /* 0x0000005e5f5e723e */ /* 0x000fe200048070ff */
[----:B------:R-:W0:Y:S01]  /*3fd0*/  MUFU.EX2 R102, R102 ;  /* 0x0000006600667308 */ /* 0x000e220000000800 */
[----:B-1----:R-:W-:-:S01]  /*3fe0*/  FADD.FTZ R91, R49, R66 ;  /* 0x00000042315b7221 */ /* 0x002fc20000010000 */
[----:B------:R-:W-:Y:S01]  /*3ff0*/  FADD.FTZ R66, R12, R67 ;  /* 0x000000430c427221 */ /* 0x000fe20000010000 */
[----:B------:R-:W-:Y:S01]  /*4000*/  F2FP.SATFINITE.E4M3.F32.PACK_AB_MERGE_C R201, R52, R45, R94 ;  /* 0x0000002d34c9723e */ /* 0x000fe2000480705e */
[----:B------:R-:W-:-:S02]  /*4010*/  IMAD.MOV.U32 R99, RZ, RZ, R119 ;  /* 0x000000ffff637224 */ /* 0x000fc400078e0077 */
[----:B------:R-:W-:-:S01]  /*4020*/  FADD.FTZ R67, R11, R66 ;  /* 0x000000420b437221 */ /* 0x000fc20000010000 */
[----:B------:R-:W-:Y:S01]  /*4030*/  IMAD.MOV.U32 R98, RZ, RZ, R119 ;  /* 0x000000ffff627224 */ /* 0x000fe200078e0077 */
[----:B------:R-:W1:Y:S01]  /*4040*/  MUFU.EX2 R103, R103 ;  /* 0x0000006700677308 */ /* 0x000e620000000800 */
[----:B--2---:R-:W-:-:S01]  /*4050*/  FADD.FTZ R91, R88, R91 ;  /* 0x0000005b585b7221 */ /* 0x004fc20000010000 */
[----:B------:R-:W-:Y:S01]  /*4060*/  FADD.FTZ R66, R14, R67 ;  /* 0x000000430e427221 */ /* 0x000fe20000010000 */
[--C-:B------:R-:W-:Y:S02]  /*4070*/  IMAD.MOV.U32 R95, RZ, RZ, R119.reuse ;  /* 0x000000ffff5f7224 */ /* 0x100fe400078e0077 */
[----:B------:R-:W-:Y:S02]  /*4080*/  IMAD.MOV.U32 R94, RZ, RZ, R119 ;  /* 0x000000ffff5e7224 */ /* 0x000fe400078e0077 */
[----:B------:R-:W-:-:S01]  /*4090*/  FADD.FTZ R67, R13, R66 ;  /* 0x000000420d437221 */ /* 0x000fc20000010000 */
        /* <DEDUP_REMOVED lines=18> */
[----:B------:R-:W2:Y:S01]  /*41c0*/  MUFU.EX2 R79, R79 ;  /* 0x0000004f004f7308 */ /* 0x000ea20000000800 */
[----:B0-----:R-:W-:-:S02]  /*41d0*/  FADD.FTZ R91, R74, R91 ;  /* 0x0000005b4a5b7221 */ /* 0x001fc40000010000 */
[----:B------:R-:W-:Y:S01]  /*41e0*/  FADD.FTZ R66, R56, R67 ;  /* 0x0000004338427221 */ /* 0x000fe20000010000 */
[----:B------:R-:W-:-:S03]  /*41f0*/  IMAD.MOV.U32 R56, RZ, RZ, R119 ;  /* 0x000000ffff387224 */ /* 0x000fc600078e0077 */
[----:B------:R-:W-:Y:S01]  /*4200*/  FADD.FTZ R67, R21, R66 ;  /* 0x0000004215437221 */ /* 0x000fe20000010000 */
[----:B------:R-:W0:Y:S01]  /*4210*/  MUFU.EX2 R75, R75 ;  /* 0x0000004b004b7308 */ /* 0x000e220000000800 */
[----:B-1----:R-:W-:-:S07]  /*4220*/  FADD.FTZ R4, R90, R91 ;  /* 0x0000005b5a047221 */ /* 0x002fce0000010000 */
[----:B------:R-:W1:Y:S01]  /*4230*/  MUFU.EX2 R78, R78 ;  /* 0x0000004e004e7308 */ /* 0x000e620000000800 */
[----:B--2---:R-:W-:-:S01]  /*4240*/  FADD.FTZ R4, R79, R4 ;  /* 0x000000044f047221 */ /* 0x004fc20000010000 */
[----:B------:R-:W-:Y:S01]  /*4250*/  F2FP.SATFINITE.E4M3.F32.PACK_AB_MERGE_C R79, R79, R90, RZ ;  /* 0x0000005a4f4f723e */ /* 0x000fe200048070ff */
[----:B------:R-:W-:-:S03]  /*4260*/  IMAD.MOV.U32 R90, RZ, RZ, R119 ;  /* 0x000000ffff5a7224 */ /* 0x000fc600078e0077 */
[----:B------:R-:W-:Y:S01]  /*4270*/  F2FP.SATFINITE.E4M3.F32.PACK_AB_MERGE_C R205, R74, R53, R79 ;  /* 0x000000354acd723e */ /* 0x000fe2000480704f */
        /* <DEDUP_REMOVED lines=12> */
[----:B------:R-:W-:Y:S02]  /*4340*/  IMAD.MOV.U32 R53, RZ, RZ, R119 ;  /* 0x000000ffff357224 */ /* 0x000fe400078e0077 */
        /* <DEDUP_REMOVED lines=12> */
[----:B------:R-:W-:Y:S01]  /*4410*/  F2FP.SATFINITE.E4M3.F32.PACK_AB_MERGE_C R86, R87, R86, RZ ;  /* 0x000000565756723e */ /* 0x000fe200048070ff */
[----:B------:R-:W-:Y:S01]  /*4420*/  IMAD.MOV.U32 R87, RZ, RZ, R119 ;  /* 0x000000ffff577224 */ /* 0x000fe200078e0077 */
[----:B------:R-:W-:Y:S01]  /*4430*/  F2FP.SATFINITE.E4M3.F32.PACK_AB_MERGE_C R208, R68, R61, R65 ;  /* 0x0000003d44d0723e */ /* 0x000fe20004807041 */
[----:B------:R-:W-:Y:S01]  /*4440*/  IMAD.MOV.U32 R76, RZ, RZ, R119 ;  /* 0x000000ffff4c7224 */ /* 0x000fe200078e0077 */
[----:B------:R-:W-:Y:S01]  /*4450*/  F2FP.SATFINITE.E4M3.F32.PACK_AB_MERGE_C R207, R78, R75, R86 ;  /* 0x0000004b4ecf723e */ /* 0x000fe20004807056 */
[----:B------:R-:W0:Y:S01]  /*4460*/  MUFU.EX2 R82, R82 ;  /* 0x0000005200527308 */ /* 0x000e220000000800 */
[----:B-1----:R-:W-:-:S01]  /*4470*/  FADD.FTZ R4, R58, R7 ;  /* 0x000000073a047221 */ /* 0x002fc20000010000 */
[----:B------:R-:W-:-:S02]  /*4480*/  IMAD.MOV.U32 R86, RZ, RZ, R119 ;  /* 0x000000ffff567224 */ /* 0x000fc400078e0077 */
[--C-:B------:R-:W-:Y:S02]  /*4490*/  IMAD.MOV.U32 R78, RZ, RZ, R119.reuse ;  /* 0x000000ffff4e7224 */ /* 0x100fe400078e0077 */
[----:B------:R-:W-:Y:S02]  /*44a0*/  IMAD.MOV.U32 R75, RZ, RZ, R119 ;  /* 0x000000ffff4b7224 */ /* 0x000fe400078e0077 */
[----:B------:R-:W1:Y:S01]  /*44b0*/  MUFU.EX2 R83, R83 ;  /* 0x0000005300537308 */ /* 0x000e620000000800 */
[----:B--2---:R-:W-:-:S01]  /*44c0*/  FADD.FTZ R7, R59, R4 ;  /* 0x000000043b077221 */ /* 0x004fc20000010000 */
[--C-:B------:R-:W-:Y:S02]  /*44d0*/  IMAD.MOV.U32 R68, RZ, RZ, R119.reuse ;  /* 0x000000ffff447224 */ /* 0x100fe400078e0077 */
[--C-:B------:R-:W-:Y:S02]  /*44e0*/  IMAD.MOV.U32 R65, RZ, RZ, R119.reuse ;  /* 0x000000ffff417224 */ /* 0x100fe400078e0077 */
[----:B------:R-:W-:-:S02]  /*44f0*/  IMAD.MOV.U32 R61, RZ, RZ, R119 ;  /* 0x000000ffff3d7224 */ /* 0x000fc400078e0077 */
[----:B------:R-:W2:Y:S01]  /*4500*/  MUFU.EX2 R62, R62 ;  /* 0x0000003e003e7308 */ /* 0x000ea20000000800 */
[----:B0-----:R-:W-:-:S07]  /*4510*/  FADD.FTZ R4, R82, R7 ;  /* 0x0000000752047221 */ /* 0x001fce0000010000 */
        /* <DEDUP_REMOVED lines=10> */
[----:B------:R-:W-:Y:S01]  /*45c0*/  F2FP.SATFINITE.E4M3.F32.PACK_AB_MERGE_C R77, R34, R77, RZ ;  /* 0x0000004d224d723e */ /* 0x000fe200048070ff */
[----:B------:R-:W-:-:S02]  /*45d0*/  IMAD.MOV.U32 R82, RZ, RZ, R119 ;  /* 0x000000ffff527224 */ /* 0x000fc400078e0077 */
[----:B------:R-:W-:-:S01]  /*45e0*/  FADD.FTZ R34, R34, R11 ;  /* 0x0000000b22227221 */ /* 0x000fc20000010000 */
[----:B------:R-:W-:Y:S01]  /*45f0*/  F2FP.SATFINITE.E4M3.F32.PACK_AB_MERGE_C R210, R73, R72, R77 ;  /* 0x0000004849d2723e */ /* 0x000fe2000480704d */
        /* <DEDUP_REMOVED lines=24> */
[----:B-1----:R-:W-:-:S07]  /*4780*/  FADD.FTZ R7, R43, R4 ;  /* 0x000000042b077221 */ /* 0x002fce0000010000 */
[----:B------:R-:W1:Y:S01]  /*4790*/  MUFU.EX2 R47, R47 ;  /* 0x0000002f002f7308 */ /* 0x000e620000000800 */
[----:B--2---:R-:W-:-:S07]  /*47a0*/  FADD.FTZ R4, R46, R7 ;  /* 0x000000072e047221 */ /* 0x004fce0000010000 */
[----:B------:R-:W2:Y:S01]  /*47b0*/  MUFU.EX2 R39, R39 ;  /* 0x0000002700277308 */ /* 0x000ea20000000800 */
[C---:B0-----:R-:W-:Y:S01]  /*47c0*/  F2FP.SATFINITE.E4M3.F32.PACK_AB_MERGE_C R35, R40.reuse, R35, RZ ;  /* 0x000000232823723e */ /* 0x041fe200048070ff */
[----:B------:R-:W-:-:S03]  /*47d0*/  FADD.FTZ R40, R40, R9 ;  /* 0x0000000928287221 */ /* 0x000fc60000010000 */
[----:B------:R-:W-:Y:S01]  /*47e0*/  F2FP.SATFINITE.E4M3.F32.PACK_AB_MERGE_C R212, R38, R31, R35 ;  /* 0x0000001f26d4723e */ /* 0x000fe20004807023 */
[--C-:B------:R-:W-:Y:S02]  /*47f0*/  IMAD.MOV.U32 R38, RZ, RZ, R119.reuse ;  /* 0x000000ffff267224 */ /* 0x100fe400078e0077 */
        /* <DEDUP_REMOVED lines=13> */
[--C-:B------:R-:W-:Y:S02]  /*48d0*/  IMAD.MOV.U32 R47, RZ, RZ, R119.reuse ;  /* 0x000000ffff2f7224 */ /* 0x100fe400078e0077 */
[----:B------:R-:W-:-:S04]  /*48e0*/  IMAD.MOV.U32 R31, RZ, RZ, R119 ;  /* 0x000000ffff1f7224 */ /* 0x000fc800078e0077 */
        /* <DEDUP_REMOVED lines=11> */
[----:B------:R-:W-:Y:S01]  /*49a0*/  MUFU.EX2 R28, R28 ;  /* 0x0000001c001c7308 */ /* 0x000fe20000000800 */
[----:B-1----:R-:W-:-:S01]  /*49b0*/  FADD.FTZ R8, R54, R7 ;  /* 0x0000000736087221 */ /* 0x002fc20000010000 */
[--C-:B------:R-:W-:Y:S02]  /*49c0*/  IMAD.MOV.U32 R44, RZ, RZ, R119.reuse ;  /* 0x000000ffff2c7224 */ /* 0x100fe400078e0077 */
[----:B------:R-:W-:-:S04]  /*49d0*/  IMAD.MOV.U32 R39, RZ, RZ, R119 ;  /* 0x000000ffff277224 */ /* 0x000fc800078e0077 */
        /* <DEDUP_REMOVED lines=19> */
[----:B------:R-:W-:-:S03]  /*4b10*/  IMAD.MOV.U32 R24, RZ, RZ, R119 ;  /* 0x000000ffff187224 */ /* 0x000fc600078e0077 */
[----:B------:R-:W-:Y:S01]  /*4b20*/  FADD.FTZ R28, R28, R25 ;  /* 0x000000191c1c7221 */ /* 0x000fe20000010000 */
[----:B------:R-:W-:Y:S01]  /*4b30*/  IMAD.MOV.U32 R25, RZ, RZ, R119 ;  /* 0x000000ffff197224 */ /* 0x000fe200078e0077 */
[----:B------:R0:W3:Y:S01]  /*4b40*/  MUFU.EX2 R5, R80 ;  /* 0x0000005000057308 */ /* 0x0000e20000000800 */
[----:B-1----:R-:W-:-:S01]  /*4b50*/  FADD.FTZ R7, R27, R10 ;  /* 0x0000000a1b077221 */ /* 0x002fc20000010000 */
[----:B------:R-:W-:Y:S01]  /*4b60*/  FADD.FTZ R29, R29, R28 ;  /* 0x0000001c1d1d7221 */ /* 0x000fe20000010000 */
[----:B------:R-:W-:-:S05]  /*4b70*/  IMAD.MOV.U32 R28, RZ, RZ, R119 ;  /* 0x000000ffff1c7224 */ /* 0x000fca00078e0077 */
[----:B------:R-:W-:Y:S01]  /*4b80*/  MUFU.EX2 R36, R36 ;  /* 0x0000002400247308 */ /* 0x000fe20000000800 */
[----:B--2---:R-:W-:-:S01]  /*4b90*/  FADD.FTZ R8, R30, R7 ;  /* 0x000000071e087221 */ /* 0x004fc20000010000 */
[----:B0-----:R-:W-:-:S06]  /*4ba0*/  IMAD.MOV.U32 R80, RZ, RZ, R119 ;  /* 0x000000ffff507224 */ /* 0x001fcc00078e0077 */
[----:B------:R-:W0:Y:S01]  /*4bb0*/  MUFU.EX2 R37, R37 ;  /* 0x0000002500257308 */ /* 0x000e220000000800 */
[----:B---3--:R-:W-:-:S01]  /*4bc0*/  FADD.FTZ R8, R5, R8 ;  /* 0x0000000805087221 */ /* 0x008fc20000010000 */
[----:B------:R-:W-:-:S04]  /*4bd0*/  F2FP.SATFINITE.E4M3.F32.PACK_AB_MERGE_C R30, R5, R30, RZ ;  /* 0x0000001e051e723e */ /* 0x000fc800048070ff */
[----:B------:R-:W-:Y:S01]  /*4be0*/  F2FP.SATFINITE.E4M3.F32.PACK_AB_MERGE_C R217, R27, R26, R30 ;  /* 0x0000001a1bd9723e */ /* 0x000fe2000480701e */
[--C-:B------:R-:W-:Y:S01]  /*4bf0*/  IMAD.MOV.U32 R30, RZ, RZ, R119.reuse ;  /* 0x000000ffff1e7224 */ /* 0x100fe200078e0077 */
        /* <DEDUP_REMOVED lines=16> */
[----:B------:R-:W-:Y:S01]  /*4d00*/  IMAD.MOV.U32 R33, RZ, RZ, R119 ;  /* 0x000000ffff217224 */ /* 0x000fe200078e0077 */
[----:B------:R-:W0:Y:S01]  /*4d10*/  MUFU.EX2 R85, R85 ;  /* 0x0000005500557308 */ /* 0x000e220000000800 */
[----:B---3--:R-:W-:-:S01]  /*4d20*/  FADD.FTZ R5, R4, R5 ;  /* 0x0000000504057221 */ /* 0x008fc20000010000 */
[----:B0-----:R-:W-:-:S03]  /*4d30*/  F2FP.SATFINITE.E4M3.F32.PACK_AB_MERGE_C R7, R85, R84, RZ ;  /* 0x000000545507723e */ /* 0x001fc600048070ff */
[----:B------:R-:W-:Y:S01]  /*4d40*/  FADD.FTZ R84, R84, R5 ;  /* 0x0000000554547221 */ /* 0x000fe20000010000 */
[----:B------:R-:W-:-:S01]  /*4d50*/  FADD.FTZ R5, R37, R36 ;  /* 0x0000002425057221 */ /* 0x000fc20000010000 */
[----:B------:R-:W-:Y:S01]  /*4d60*/  IMAD.MOV.U32 R37, RZ, RZ, R119 ;  /* 0x000000ffff257224 */ /* 0x000fe200078e0077 */
[----:B------:R-:W-:Y:S01]  /*4d70*/  F2FP.SATFINITE.E4M3.F32.PACK_AB_MERGE_C R219, R4, R69, R7 ;  /* 0x0000004504db723e */ /* 0x000fe20004807007 */
[----:B------:R-:W-:Y:S01]  /*4d80*/  FADD.FTZ R4, R85, R84 ;  /* 0x0000005455047221 */ /* 0x000fe20000010000 */
[--C-:B------:R-:W-:Y:S02]  /*4d90*/  IMAD.MOV.U32 R85, RZ, RZ, R119.reuse ;  /* 0x000000ffff557224 */ /* 0x100fe400078e0077 */
        /* <DEDUP_REMOVED lines=57> */
.L_x_3201:
[----:B------:R-:W-:Y:S01]  /*5130*/  ISETP.NE.AND P2, PT, RZ, UR42, PT ;  /* 0x0000002aff007c0c */ /* 0x000fe2000bf45270 */
[----:B------:R-:W-:-:S04]  /*5140*/  UISETP.NE.AND UP0, UPT, UR51, 0x1, UPT ;  /* 0x000000013300788c */ /* 0x000fc8000bf05270 */
[----:B------:R-:W-:-:S04]  /*5150*/  USEL UR43, URZ, 0x1, UP0 ;  /* 0x000000013f2b7887 */ /* 0x000fc80008000000 */
[----:B------:R-:W-:-:S04]  /*5160*/  ULOP3.LUT UR43, UR53, UR43, URZ, 0x3c, !UPT ;  /* 0x0000002b352b7292 */ /* 0x000fc8000f8e3c3f */
[----:B------:R-:W-:Y:S08]  /*5170*/  @P2 BRA `(.L_x_3192) ;  /* 0x0000000000442947 */ /* 0x000ff00003800000 */
[----:B------:R-:W-:Y:S05]  /*5180*/  @!P0 BRA `(.L_x_3193) ;  /* 0x0000000000048947 */ /* 0x000fea0003800000 */
[----:B------:R-:W-:Y:S01]  /*5190*/  BPT.TRAP 0x1 ;  /* 0x000000040000795c */ /* 0x000fe20000300000 */
.L_x_3193:
        /* <DEDUP_REMOVED lines=12> */
.L_x_3194:
[----:B-1----:R-:W-:Y:S05]  /*5260*/  @P1 BRA `(.L_x_3192) ;  /* 0x0000000000081947 */ /* 0x002fea0003800000 */
[----:B------:R-:W1:Y:S02]  /*5270*/  SYNCS.PHASECHK.TRANS64.TRYWAIT P1, [UR6+0x33430], R0 ;  /* 0x03343000ff0075a7 */ /* 0x000e640008020146 */
[----:B-1----:R-:W-:Y:S05]  /*5280*/  @!P1 BRA `(.L_x_3195) ;  /* 0x000000d000189947 */ /* 0x002fea0003800000 */
.L_x_3192:
[----:B------:R-:W2:Y:S01]  /*5290*/  S2R R2, SR_TID.X ;  /* 0x0000000000027919 */ /* 0x000ea20000002100 */
        /* <DEDUP_REMOVED lines=21> */
[----:B--2---:R-:W-:Y:S01]  /*53f0*/  SHF.R.U32.HI R2, RZ, 0x7, R2 ;  /* 0x00000007ff027819 */ /* 0x004fe20000011602 */
[----:B------:R-:W-:Y:S01]  /*5400*/  UMOV UR19, 0x80000020 ;  /* 0x8000002000137882 */ /* 0x000fe20000000000 */
[----:B------:R-:W-:Y:S01]  /*5410*/  UIADD3 UR22, UR54, 0x502, URZ ;  /* 0x0000050236167890 */ /* 0x000fe2000fffe03f */
[----:B------:R-:W-:-:S02]  /*5420*/  UMOV UR23, 0x80000020 ;  /* 0x8000002000177882 */ /* 0x000fc40000000000 */
[----:B01----:R-:W-:-:S05]  /*5430*/  VIADD R0, R2, 0x8 ;  /* 0x0000000802007836 */ /* 0x003fca0000000000 */
        /* <DEDUP_REMOVED lines=164> */
.L_x_3197:
        /* <DEDUP_REMOVED lines=9> */
.L_x_3198:
[----:B-1----:R-:W-:Y:S05]  /*5f10*/  @P1 BRA `(.L_x_3196) ;  /* 0x0000000000081947 */ /* 0x002fea0003800000 */
[----:B------:R-:W1:Y:S02]  /*5f20*/  SYNCS.PHASECHK.TRANS64.TRYWAIT P1, [UR6+0x33450], R0 ;  /* 0x03345000ff0075a7 */ /* 0x000e640008020146 */
[----:B-1----:R-:W-:Y:S05]  /*5f30*/  @!P1 BRA `(.L_x_3199) ;  /* 0x000000c400049947 */ /* 0x002fea0003800000 */
.L_x_3196:
[----:B------:R-:W2:Y:S01]  /*5f40*/  S2UR UR6, SR_CgaCtaId ;  /* 0x00000000000679c3 */ /* 0x000ea20000008800 */
[----:B-1----:R-:W-:Y:S01]  /*5f50*/  MOV R3, 0x400 ;  /* 0x0000040000037802 */ /* 0x002fe20000000f00 */
[----:B------:R-:W-:Y:S01]  /*5f60*/  WARPGROUP.ARRIVE ;  /* 0x00000000000079c5 */ /* 0x000fe20000000000 */
[----:B------:R-:W-:Y:S01]  /*5f70*/  UMOV UR7, 0xc0000010 ;  /* 0xc000001000077882 */ /* 0x000fe20000000000 */
[----:B------:R-:W-:-:S04]  /*5f80*/  FMNMX.FTZ R6, R184, R7, !PT ;  /* 0x00000007b8067209 */ /* 0x000fc80007810000 */
[----:B------:R-:W1:Y:S01]  /*5f90*/  S2R R229, SR_TID.X ;  /* 0x0000000000e57919 */ /* 0x000e620000002100 */
[----:B------:R-:W-:-:S04]  /*5fa0*/  FMNMX.FTZ R8, R186, R9, !PT ;  /* 0x00000009ba087209 */ /* 0x000fc80007810000 */
[----:B------:R-:W-:-:S04]  /*5fb0*/  FMNMX.FTZ R11, R187, R8, !PT ;  /* 0x00000008bb0b7209 */ /* 0x000fc80007810000 */
[----:B------:R-:W-:-:S04]  /*5fc0*/  FMNMX.FTZ R8, R190, R11, !PT ;  /* 0x0000000bbe087209 */ /* 0x000fc80007810000 */
[----:B------:R-:W-:-:S04]  /*5fd0*/  FMNMX.FTZ R11, R191, R8, !PT ;  /* 0x00000008bf0b7209 */ /* 0x000fc80007810000 */
[----:B------:R-:W-:Y:S01]  /*5fe0*/  FMNMX.FTZ R8, R194, R11, !PT ;  /* 0x0000000bc2087209 */ /* 0x000fe20007810000 */
[----:B--2---:R-:W-:-:S03]  /*5ff0*/  IMAD.U32 R2, RZ, RZ, UR6 ;  /* 0x00000006ff027e24 */ /* 0x004fc6000f8e00ff */
[----:B------:R-:W-:Y:S02]  /*6000*/  FMNMX.FTZ R11, R195, R8, !PT ;  /* 0x00000008c30b7209 */ /* 0x000fe40007810000 */
[----:B0-----:R-:W-:Y:S02]  /*6010*/  LEA R0, R2, R3, 0x18 ;  /* 0x0000000302007211 */ /* 0x001fe400078ec0ff */
[----:B------:R-:W-:Y:S02]  /*6020*/  FMNMX.FTZ R3, R185, R6, !PT ;  /* 0x00000006b9037209 */ /* 0x000fe40007810000 */
[----:B------:R-:W-:Y:S02]  /*6030*/  R2UR UR6, R0 ;  /* 0x00000000000672ca */ /* 0x000fe400000e0000 */
[----:B------:R-:W-:Y:S02]  /*6040*/  FMNMX.FTZ R6, R188, R3, !PT ;  /* 0x00000003bc067209 */ /* 0x000fe40007810000 */
[----:B------:R-:W-:-:S02]  /*6050*/  FMNMX.FTZ R8, R198, R11, !PT ;  /* 0x0000000bc6087209 */ /* 0x000fc40007810000 */
        /* <DEDUP_REMOVED lines=16> */
[----:B------:R-:W-:Y:S01]  /*6160*/  UIMAD UR10, UR51, 0x780, UR6 ;  /* 0x00000780330a78a4 */ /* 0x000fe2000f8e0206 */
[----:B------:R-:W-:-:S02]  /*6170*/  FMNMX.FTZ R3, R169, R6, !PT ;  /* 0x00000006a9037209 */ /* 0x000fc40007810000 */
[----:B------:R-:W-:Y:S02]  /*6180*/  FMNMX.FTZ R11, R179, R8, !PT ;  /* 0x00000008b30b7209 */ /* 0x000fe40007810000 */
[----:B------:R-:W-:Y:S02]  /*6190*/  FMNMX.FTZ R6, R172, R3, !PT ;  /* 0x00000003ac067209 */ /* 0x000fe40007810000 */
[----:B------:R-:W-:Y:S01]  /*61a0*/  UMOV UR6, UR10 ;  /* 0x0000000a00067c82 */ /* 0x000fe20008000000 */
[----:B------:R-:W-:Y:S01]  /*61b0*/  FMNMX.FTZ R8, R182, R11, !PT ;  /* 0x0000000bb6087209 */ /* 0x000fe20007810000 */
[----:B------:R-:W-:Y:S01]  /*61c0*/  QGMMA.64x192x32.F32.E4M3.E4M3 R24, R200, gdesc[UR4], R24, gsb0 ;  /* 0x02e00004c8187df3 */ /* 0x000fe20008000818 */
        /* <DEDUP_REMOVED lines=53> */
[----:B-1----:R-:W-:Y:S01]  /*6520*/  LOP3.LUT P1, RZ, R229, 0x7f, RZ, 0xc0, !PT ;  /* 0x0000007fe5ff7812 */ /* 0x002fe2000782c0ff */
[----:B------:R-:W0:Y:S01]  /*6530*/  SHFL.BFLY PT, R13, R8, 0x2, 0x1f ;  /* 0x0c401f00080d7f89 */ /* 0x000e2200000e0000 */
[----:B------:R-:W-:Y:S02]  /*6540*/  FMNMX.FTZ R3, R129, R6, !PT ;  /* 0x0000000681037209 */ /* 0x000fe40007810000 */
[----:B------:R-:W-:Y:S02]  /*6550*/  SHF.R.U32.HI R229, RZ, 0x7, R229 ;  /* 0x00000007ffe57819 */ /* 0x000fe400000116e5 */
[----:B------:R-:W-:-:S04]  /*6560*/  FMNMX.FTZ R6, R132, R3, !PT ;  /* 0x0000000384067209 */ /* 0x000fc80007810000 */
[----:B------:R-:W-:-:S05]  /*6570*/  FMNMX.FTZ R10, R133, R6, !PT ;  /* 0x00000006850a7209 */ /* 0x000fca0007810000 */
[----:B------:R-:W1:Y:S01]  /*6580*/  SHFL.BFLY PT, R3, R10, 0x2, 0x1f ;  /* 0x0c401f000a037f89 */ /* 0x000e6200000e0000 */
[----:B0-----:R-:W-:-:S05]  /*6590*/  FMNMX.FTZ R13, R8, R13, !PT ;  /* 0x0000000d080d7209 */ /* 0x001fca0007810000 */
[----:B------:R-:W-:Y:S01]  /*65a0*/  SHFL.BFLY PT, R12, R13, 0x1, 0x1f ;  /* 0x0c201f000d0c7f89 */ /* 0x000fe200000e0000 */
[----:B-1----:R-:W-:Y:S01]  /*65b0*/  FMNMX.FTZ R11, R10, R3, !PT ;  /* 0x000000030a0b7209 */ /* 0x002fe20007810000 */
[----:B------:R-:W-:-:S04]  /*65c0*/  IMAD.U32 R10, RZ, RZ, UR39 ;  /* 0x00000027ff0a7e24 */ /* 0x000fc8000f8e00ff */
[----:B------:R-:W0:Y:S02]  /*65d0*/  SHFL.BFLY PT, R6, R11, 0x1, 0x1f ;  /* 0x0c201f000b067f89 */ /* 0x000e2400000e0000 */
[----:B0-----:R-:W-:Y:S02]  /*65e0*/  FMNMX.FTZ R3, R11, R6, !PT ;  /* 0x000000060b037209 */ /* 0x001fe40007810000 */
[----:B------:R-:W-:-:S03]  /*65f0*/  FMNMX.FTZ R6, R13, R12, !PT ;  /* 0x0000000c0d067209 */ /* 0x000fc60007810000 */
[----:B------:R-:W-:-:S04]  /*6600*/  FADD.FTZ R7, -R3, R7 ;  /* 0x0000000703077221 */ /* 0x000fc80000010100 */
[----:B------:R-:W-:Y:S01]  /*6610*/  FMUL.FTZ R8, R7, UR39 ;  /* 0x0000002707087c20 */ /* 0x000fe20008410000 */
[----:B------:R-:W-:-:S01]  /*6620*/  FADD.FTZ R7, -R6, R9 ;  /* 0x0000000906077221 */ /* 0x000fc20000010100 */
[----:B------:R-:W-:-:S03]  /*6630*/  FFMA.FTZ R9, R3, R10, -8 ;  /* 0xc100000003097423 */ /* 0x000fc6000001000a */
[----:B------:R-:W-:Y:S01]  /*6640*/  FMUL.FTZ R7, R7, UR39 ;  /* 0x0000002707077c20 */ /* 0x000fe20008410000 */
        /* <DEDUP_REMOVED lines=19> */
[----:B------:R-:W-:-:S02]  /*6780*/  WARPGROUP.DEPBAR.LE gsb0, 0x0 ;  /* 0x00008000000079c5 */ /* 0x000fc40000010000 */
[----:B------:R-:W-:Y:S01]  /*6790*/  WARPGROUP.ARRIVE ;  /* 0x00000000000079c5 */ /* 0x000fe20000000000 */
[--C-:B------:R-:W-:Y:S01]  /*67a0*/  FFMA.FTZ R156, R156, UR39, -R9.reuse ;  /* 0x000000279c9c7c23 */ /* 0x100fe20008010809 */
[----:B------:R-:W-:-:S01]  /*67b0*/  FFMA.FTZ R157, R157, UR39, -R9 ;  /* 0x000000279d9d7c23 */ /* 0x000fc20008010809 */
[--C-:B------:R-:W-:Y:S01]  /*67c0*/  FFMA.FTZ R160, R160, UR39, -R9.reuse ;  /* 0x00000027a0a07c23 */ /* 0x100fe20008010809 */
[----:B------:R-:W-:-:S01]  /*67d0*/  FFMA.FTZ R161, R161, UR39, -R9 ;  /* 0x00000027a1a17c23 */ /* 0x000fc20008010809 */
[--C-:B------:R-:W-:Y:S01]  /*67e0*/  FFMA.FTZ R164, R164, UR39, -R9.reuse ;  /* 0x00000027a4a47c23 */ /* 0x100fe20008010809 */
        /* <DEDUP_REMOVED lines=20> */
[----:B------:R-:W-:Y:S01]  /*6930*/  FFMA.FTZ R133, R6, R185, -8 ;  /* 0xc100000006857423 */ /* 0x000fe200000100b9 */
[----:B------:R-:W-:Y:S03]  /*6940*/  MUFU.EX2 R8, R8 ;  /* 0x0000000800087308 */ /* 0x000fe60000000800 */
        /* <DEDUP_REMOVED lines=47> */
[----:B------:R-:W-:-:S02]  /*6c40*/  IMAD.U32 R195, RZ, RZ, UR52 ;  /* 0x00000034ffc37e24 */ /* 0x000fc4000f8e00ff */
[----:B------:R-:W-:-:S01]  /*6c50*/  FFMA.FTZ R134, R134, UR39, -R133 ;  /* 0x0000002786867c23 */ /* 0x000fc20008010885 */
[----:B------:R-:W-:Y:S01]  /*6c60*/  FFMA.FTZ R133, R135, UR39, -R133 ;  /* 0x0000002787857c23 */ /* 0x000fe20008010885 */
[----:B------:R-:W-:Y:S02]  /*6c70*/  @!P1 IMAD R195, R195, 0x8, R0 ;  /* 0x00000008c3c39824 */ /* 0x000fe400078e0200 */
        /* <DEDUP_REMOVED lines=33> */
[----:B------:R-:W-:Y:S02]  /*6e90*/  WARPGROUP.DEPBAR.LE gsb0, 0x0 ;  /* 0x00008000000079c5 */ /* 0x000fe40000010000 */
[----:B------:R-:W-:Y:S01]  /*6ea0*/  WARPGROUP.ARRIVE ;  /* 0x00000000000079c5 */ /* 0x000fe20000000000 */
[----:B-1----:R-:W-:-:S04]  /*6eb0*/  FADD.FTZ R193, R171, R192 ;  /* 0x000000c0abc17221 */ /* 0x002fc80000010000 */
[----:B------:R-:W1:Y:S01]  /*6ec0*/  MUFU.EX2 R173, R173 ;  /* 0x000000ad00ad7308 */ /* 0x000e620000000800 */
[----:B------:R-:W-:Y:S01]  /*6ed0*/  QGMMA.64x192x32.F32.E4M3.E4M3 R24, R208, gdesc[UR4], R24, gsb0 ;  /* 0x02e00004d0187df3 */ /* 0x000fe20008000818 */
[----:B------:R-:W-:Y:S01]  /*6ee0*/  UIADD3 UR6, UR10, 0x480, URZ ;  /* 0x000004800a067890 */ /* 0x000fe2000fffe03f */
[----:B0-----:R-:W-:Y:S01]  /*6ef0*/  FADD.FTZ R4, R172, R5 ;  /* 0x00000005ac047221 */ /* 0x001fe20000010000 */
        /* <DEDUP_REMOVED lines=51> */
[----:B------:R-:W-:Y:S02]  /*7230*/  WARPGROUP.DEPBAR.LE gsb0, 0x0 ;  /* 0x00008000000079c5 */ /* 0x000fe40000010000 */
[----:B------:R-:W-:-:S04]  /*7240*/  WARPGROUP.ARRIVE ;  /* 0x00000000000079c5 */ /* 0x000fc80000000000 */
[----:B------:R-:W2:Y:S01]  /*7250*/  MUFU.EX2 R136, R136 ;  /* 0x0000008800887308 */ /* 0x000ea20000000800 */
[----:B-1----:R-:W-:-:S01]  /*7260*/  FADD.FTZ R5, R165, R4 ;  /* 0x00000004a5057221 */ /* 0x002fc20000010000 */
[----:B------:R-:W-:Y:S01]  /*7270*/  QGMMA.64x192x32.F32.E4M3.E4M3 R24, R212, gdesc[UR4], R24, gsb0 ;  /* 0x02e00004d4187df3 */ /* 0x000fe20008000818 */
[----:B------:R-:W-:Y:S01]  /*7280*/  UIADD3 UR6, UR10, 0x600, URZ ;  /* 0x000006000a067890 */ /* 0x000fe2000fffe03f */
[----:B0-----:R-:W-:Y:S01]  /*7290*/  FADD.FTZ R193, R167, R192 ;  /* 0x000000c0a7c17221 */ /* 0x001fe20000010000 */
[----:B------:R-:W-:-:S03]  /*72a0*/  UMOV UR7, 0xc0000010 ;  /* 0xc000001000077882 */ /* 0x000fc60000000000 */
[----:B------:R-:W0:Y:S08]  /*72b0*/  MUFU.EX2 R138, R138 ;  /* 0x0000008a008a7308 */ /* 0x000e300000000800 */
        /* <DEDUP_REMOVED lines=14> */
[----:B------:R-:W-:-:S06]  /*73a0*/  IADD3 R4, -R229, 0xb, RZ ;  /* 0x0000000be5047810 */ /* 0x000fcc0007ffe1ff */
        /* <DEDUP_REMOVED lines=30> */
[----:B------:R-:W-:Y:S01]  /*7590*/  MUFU.EX2 R128, R128 ;  /* 0x0000008000807308 */ /* 0x000fe20000000800 */
[----:B0-----:R-:W-:-:S07]  /*75a0*/  FADD.FTZ R5, R125, R192 ;  /* 0x000000c07d057221 */ /* 0x001fce0000010000 */
[----:B------:R-:W0:Y:S01]  /*75b0*/  MUFU.EX2 R130, R130 ;  /* 0x0000008200827308 */ /* 0x000e220000000800 */
[----:B-1----:R-:W-:-:S07]  /*75c0*/  FADD.FTZ R135, R127, R194 ;  /* 0x000000c27f877221 */ /* 0x002fce0000010000 */
[----:B------:R-:W-:Y:S01]  /*75d0*/  MUFU.EX2 R129, R129 ;  /* 0x0000008100817308 */ /* 0x000fe20000000800 */
[----:B------:R-:W-:Y:S02]  /*75e0*/  WARPGROUP.DEPBAR.LE gsb0, 0x0 ;  /* 0x00008000000079c5 */ /* 0x000fe40000010000 */
[----:B------:R-:W-:-:S05]  /*75f0*/  WARPGROUP.ARRIVE ;  /* 0x00000000000079c5 */ /* 0x000fca0000000000 */
[----:B------:R-:W1:Y:S01]  /*7600*/  MUFU.EX2 R131, R131 ;  /* 0x0000008300837308 */ /* 0x000e620000000800 */
[----:B0-----:R-:W-:-:S01]  /*7610*/  FADD.FTZ R192, R130, R135 ;  /* 0x0000008782c07221 */ /* 0x001fc20000010000 */
[----:B------:R-:W-:Y:S06]  /*7620*/  QGMMA.64x192x32.F32.E4M3.E4M3 R24, R216, gdesc[UR4], R24, gsb0 ;  /* 0x02e00004d8187df3 */ /* 0x000fec0008000818 */
[----:B------:R-:W-:Y:S08]  /*7630*/  MUFU.EX2 R132, R132 ;  /* 0x0000008400847308 */ /* 0x000ff00000000800 */
[----:B------:R-:W0:Y:S01]  /*7640*/  MUFU.EX2 R134, R134 ;  /* 0x0000008600867308 */ /* 0x000e220000000800 */
[----:B-1----:R-:W-:-:S07]  /*7650*/  FADD.FTZ R135, R131, R192 ;  /* 0x000000c083877221 */ /* 0x002fce0000010000 */
[----:B------:R-:W1:Y:S08]  /*7660*/  MUFU.EX2 R9, R9 ;  /* 0x0000000900097308 */ /* 0x000e700000000800 */
[----:B------:R-:W2:Y:S01]  /*7670*/  MUFU.EX2 R133, R133 ;  /* 0x0000008500857308 */ /* 0x000ea20000000800 */
[----:B0-----:R-:W-:-:S01]  /*7680*/  FADD.FTZ R135, R134, R135 ;  /* 0x0000008786877221 */ /* 0x001fc20000010000 */
[----:B------:R-:W-:-:S02]  /*7690*/  WARPGROUP.DEPBAR.LE gsb0, 0x0 ;  /* 0x00008000000079c5 */ /* 0x000fc40000010000 */
        /* <DEDUP_REMOVED lines=11> */
.L_x_3200:
        /* <DEDUP_REMOVED lines=149> */
.L_x_3191:
[----:B------:R-:W-:Y:S06]  /*80a0*/  BAR.ARV 0x8, 0x180 ;  /* 0x0206000000007b1d */ /* 0x000fec0000002000 */
[----:B------:R-:W-:Y:S05]  /*80b0*/  @!P0 BRA `(.L_x_3202) ;  /* 0x0000000000048947 */ /* 0x000fea0003800000 */
[----:B------:R-:W-:Y:S01]  /*80c0*/  BPT.TRAP 0x1 ;  /* 0x000000040000795c */ /* 0x000fe20000300000 */
.L_x_3202:
[----:B------:R-:W-:Y:S02]  /*80d0*/  IMAD.U32 R7, RZ, RZ, UR52 ;  /* 0x00000034ff077e24 */ /* 0x000fe4000f8e00ff */
[----:B------:R-:W-:Y:S02]  /*80e0*/  IMAD.U32 R8, RZ, RZ, UR43 ;  /* 0x0000002bff087e24 */ /* 0x000fe4000f8e00ff */
[----:B------:R-:W-:-:S03]  /*80f0*/  IMAD R14, R7, 0x8, R0 ;  /* 0x00000008070e7824 */ /* 0x000fc600078e0200 */
[----:B------:R-:W-:-:S04]  /*8100*/  SHF.L.U32 R7, R8, 0x1f, RZ ;  /* 0x0000001f08077819 */ /* 0x000fc800000006ff */
[----:B------:R0:W1:Y:S01]  /*8110*/  SYNCS.PHASECHK.TRANS64.TRYWAIT P1, [R14+URZ+0x33450], R7 ;  /* 0x033450070e0075a7 */ /* 0x000062000802017f */
[----:B------:R-:W-:Y:S05]  /*8120*/  @!P0 BRA `(.L_x_3203) ;  /* 0x0000000000048947 */ /* 0x000fea0003800000 */
[----:B------:R-:W-:Y:S01]  /*8130*/  BPT.TRAP 0x1 ;  /* 0x000000040000795c */ /* 0x000fe20000300000 */
.L_x_3203:
        /* <DEDUP_REMOVED lines=8> */
.L_x_3204:
[----:B------:R-:W-:Y:S01]  /*81c0*/  IMAD R8, R9, 0x780, R0 ;  /* 0x0000078009087824 */ /* 0x000fe200078e0200 */
[----:B------:R-:W-:Y:S05]  /*81d0*/  WARPSYNC.ALL ;  /* 0x0000000000007948 */ /* 0x000fea0003800000 */
[----:B------:R-:W-:Y:S01]  /*81e0*/  IMAD.MOV.U32 R9, RZ, RZ, -0x3ffffff0 ;  /* 0xc0000010ff097424 */ /* 0x000fe200078e00ff */
[C---:B------:R-:W-:Y:S01]  /*81f0*/  R2UR UR6, R8.reuse ;  /* 0x00000000080672ca */ /* 0x040fe200000e0000 */
[----:B------:R-:W-:Y:S01]  /*8200*/  WARPGROUP.ARRIVE ;  /* 0x00000000000079c5 */ /* 0x000fe20000000000 */
[----:B------:R-:W-:Y:S01]  /*8210*/  VIADD R10, R8, 0x180 ;  /* 0x00000180080a7836 */ /* 0x000fe20000000000 */
[----:B------:R-:W-:Y:S01]  /*8220*/  ULDC.64 UR8, c[0x0][0x9a0] ;  /* 0x0002680000087ab9 */ /* 0x000fe20000000a00 */
[----:B------:R-:W-:Y:S01]  /*8230*/  R2UR UR7, R9 ;  /* 0x00000000090772ca */ /* 0x000fe200000e0000 */
[----:B------:R-:W-:Y:S01]  /*8240*/  IMAD.MOV.U32 R11, RZ, RZ, -0x3ffffff0 ;  /* 0xc0000010ff0b7424 */ /* 0x000fe200078e00ff */
[----:B------:R-:W-:Y:S01]  /*8250*/  UISETP.NE.U32.AND UP0, UPT, UR8, URZ, UPT ;  /* 0x0000003f0800728c */ /* 0x000fe2000bf05070 */
[----:B01----:R-:W-:-:S03]  /*8260*/  IMAD.MOV.U32 R7, RZ, RZ, 0x3f800000 ;  /* 0x3f800000ff077424 */ /* 0x003fc600078e00ff */
[----:B------:R-:W-:-:S06]  /*8270*/  UISETP.NE.AND.EX UP0, UPT, UR9, URZ, UPT, UP0 ;  /* 0x0000003f0900728c */ /* 0x000fcc000bf05300 */
[----:B------:R-:W-:Y:S01]  /*8280*/  PLOP3.LUT P1, PT, PT, PT, UP0, 0x80, 0x0 ;  /* 0x000000000000781c */ /* 0x000fe20003f2f008 */
[----:B------:R-:W-:Y:S01]  /*8290*/  QGMMA.64x192x32.F32.E4M3.E4M3 R24, R200, gdesc[UR4], R24, gsb0 ;  /* 0x02e00004c8187df3 */ /* 0x000fe20008000818 */
[----:B------:R-:W-:Y:S01]  /*82a0*/  R2UR UR6, R10 ;  /* 0x000000000a0672ca */ /* 0x000fe200000e0000 */
[----:B------:R-:W-:Y:S01]  /*82b0*/  VIADD R10, R8, 0x300 ;  /* 0x00000300080a7836 */ /* 0x000fe20000000000 */
[----:B------:R-:W-:Y:S01]  /*82c0*/  R2UR UR7, R11 ;  /* 0x000000000b0772ca */ /* 0x000fe200000e0000 */
[----:B------:R-:W-:Y:S01]  /*82d0*/  IMAD.MOV.U32 R11, RZ, RZ, -0x3ffffff0 ;  /* 0xc0000010ff0b7424 */ /* 0x000fe200078e00ff */
[----:B------:R-:W-:Y:S02]  /*82e0*/  @UP0 ULDC.64 UR10, c[0x0][0x9c8] ;  /* 0x00027200000a0ab9 */ /* 0x000fe40000000a00 */
[----:B------:R-:W-:Y:S01]  /*82f0*/  @UP0 UIMAD.WIDE.U32 UR4, UR36, UR10, URZ ;  /* 0x0000000a240402a5 */ /* 0x000fe2000f8e003f */
[----:B------:R-:W-:Y:S02]  /*8300*/  WARPGROUP.DEPBAR.LE gsb0, 0x0 ;  /* 0x00008000000079c5 */ /* 0x000fe40000010000 */
[----:B------:R-:W-:-:S10]  /*8310*/  WARPGROUP.ARRIVE ;  /* 0x00000000000079c5 */ /* 0x000fd40000000000 */
[----:B------:R-:W-:Y:S01]  /*8320*/  QGMMA.64x192x32.F32.E4M3.E4M3 R24, R204, gdesc[UR4], R24, gsb0 ;  /* 0x02e00004cc187df3 */ /* 0x000fe20008000818 */
[----:B------:R-:W-:Y:S02]  /*8330*/  R2UR UR6, R10 ;  /* 0x000000000a0672ca */ /* 0x000fe400000e0000 */
[----:B------:R-:W-:Y:S01]  /*8340*/  R2UR UR7, R11 ;  /* 0x000000000b0772ca */ /* 0x000fe200000e0000 */
[----:B------:R-:W-:Y:S02]  /*8350*/  VIADD R10, R8, 0x480 ;  /* 0x00000480080a7836 */ /* 0x000fe40000000000 */
[----:B------:R-:W-:Y:S01]  /*8360*/  IMAD.MOV.U32 R11, RZ, RZ, -0x3ffffff0 ;  /* 0xc0000010ff0b7424 */ /* 0x000fe200078e00ff */
[----:B------:R-:W-:Y:S02]  /*8370*/  WARPGROUP.DEPBAR.LE gsb0, 0x0 ;  /* 0x00008000000079c5 */ /* 0x000fe40000010000 */
[----:B------:R-:W-:-:S11]  /*8380*/  WARPGROUP.ARRIVE ;  /* 0x00000000000079c5 */ /* 0x000fd60000000000 */
[----:B------:R-:W-:Y:S01]  /*8390*/  QGMMA.64x192x32.F32.E4M3.E4M3 R24, R208, gdesc[UR4], R24, gsb0 ;  /* 0x02e00004d0187df3 */ /* 0x000fe20008000818 */
[----:B------:R-:W-:Y:S02]  /*83a0*/  @UP0 UIMAD UR6, UR37, UR10, URZ ;  /* 0x0000000a250602a4 */ /* 0x000fe4000f8e023f */
[----:B------:R-:W-:Y:S02]  /*83b0*/  @UP0 USHF.R.S32.HI UR7, URZ, 0x1f, UR46 ;  /* 0x0000001f3f070899 */ /* 0x000fe4000801142e */
[----:B------:R-:W-:-:S03]  /*83c0*/  @UP0 UIMAD UR6, UR36, UR11, UR6 ;  /* 0x0000000b240602a4 */ /* 0x000fc6000f8e0206 */
[----:B------:R-:W-:Y:S01]  /*83d0*/  @UP0 ULDC.64 UR10, c[0x0][0x9d0] ;  /* 0x00027400000a0ab9 */ /* 0x000fe20000000a00 */
[----:B------:R-:W-:Y:S02]  /*83e0*/  @UP0 UIADD3 UR5, UR5, UR6, URZ ;  /* 0x0000000605050290 */ /* 0x000fe4000fffe03f */
[----:B------:R-:W-:Y:S02]  /*83f0*/  @UP0 UIMAD UR6, UR7, UR10, URZ ;  /* 0x0000000a070602a4 */ /* 0x000fe4000f8e023f */
[----:B------:R-:W-:Y:S02]  /*8400*/  @UP0 UIMAD.WIDE.U32 UR4, UR46, UR10, UR4 ;  /* 0x0000000a2e0402a5 */ /* 0x000fe4000f8e0004 */
[----:B------:R-:W-:-:S04]  /*8410*/  @UP0 UIMAD UR6, UR46, UR11, UR6 ;  /* 0x0000000b2e0602a4 */ /* 0x000fc8000f8e0206 */
[----:B------:R-:W-:Y:S02]  /*8420*/  @UP0 UIADD3 UR5, UR5, UR6, URZ ;  /* 0x0000000605050290 */ /* 0x000fe4000fffe03f */
[----:B------:R-:W-:-:S04]  /*8430*/  @UP0 ULEA UR6, UP1, UR4, UR8, 0x2 ;  /* 0x0000000804060291 */ /* 0x000fc8000f82103f */
[----:B------:R-:W-:-:S03]  /*8440*/  @UP0 ULEA.HI.X UR5, UR4, UR9, UR5, 0x2, UP1 ;  /* 0x0000000904050291 */ /* 0x000fc600088f1405 */
[----:B------:R-:W-:Y:S02]  /*8450*/  @UP0 UMOV UR4, UR6 ;  /* 0x0000000600040c82 */ /* 0x000fe40008000000 */
[----:B------:R-:W-:Y:S02]  /*8460*/  IMAD.U32 R12, RZ, RZ, UR4 ;  /* 0x00000004ff0c7e24 */ /* 0x000fe4000f8e00ff */
[----:B------:R-:W-:-:S05]  /*8470*/  IMAD.U32 R13, RZ, RZ, UR5 ;  /* 0x00000005ff0d7e24 */ /* 0x000fca000f8e00ff */
[----:B------:R0:W2:Y:S01]  /*8480*/  @P1 LDG.E R7, desc[UR48][R12.64] ;  /* 0x000000300c071981 */ /* 0x0000a2000c1e1900 */
[----:B------:R-:W-:Y:S02]  /*8490*/  R2UR UR6, R10 ;  /* 0x000000000a0672ca */ /* 0x000fe400000e0000 */
[----:B------:R-:W-:Y:S01]  /*84a0*/  R2UR UR7, R11 ;  /* 0x000000000b0772ca */ /* 0x000fe200000e0000 */
[----:B------:R-:W-:Y:S02]  /*84b0*/  VIADD R8, R8, 0x600 ;  /* 0x0000060008087836 */ /* 0x000fe40000000000 */
[----:B------:R-:W-:Y:S01]  /*84c0*/  IMAD.MOV.U32 R9, RZ, RZ, -0x3ffffff0 ;  /* 0xc0000010ff097424 */ /* 0x000fe200078e00ff */
[----:B------:R-:W-:Y:S02]  /*84d0*/  WARPGROUP.DEPBAR.LE gsb0, 0x0 ;  /* 0x00008000000079c5 */ /* 0x000fe40000010000 */
[----:B------:R-:W-:-:S07]  /*84e0*/  WARPGROUP.ARRIVE ;  /* 0x00000000000079c5 */ /* 0x000fce0000000000 */
[----:B------:R-:W-:Y:S01]  /*84f0*/  QGMMA.64x192x32.F32.E4M3.E4M3 R24, R212, gdesc[UR4], R24, gsb0 ;  /* 0x02e00004d4187df3 */ /* 0x000fe20008000818 */
        /* <DEDUP_REMOVED lines=32> */
[----:B--2---:R-:W-:Y:S01]  /*8700*/  FMUL.FTZ R8, R8, R7 ;  /* 0x0000000708087220 */ /* 0x004fe20000410000 */
[----:B------:R-:W-:Y:S02]  /*8710*/  IMAD.MOV.U32 R4, RZ, RZ, -0x800000 ;  /* 0xff800000ff047424 */ /* 0x000fe400078e00ff */
[----:B------:R-:W-:Y:S01]  /*8720*/  @P2 FFMA.FTZ R0, R10, R3, R5 ;  /* 0x000000030a002223 */ /* 0x000fe20000010005 */
[----:B------:R-:W-:-:S01]  /*8730*/  @P3 FFMA.FTZ R4, R120, R6, R9 ;  /* 0x0000000678043223 */ /* 0x000fc20000010009 */
[----:B---3--:R-:W-:Y:S01]  /*8740*/  FMUL.FTZ R7, R12, R7 ;  /* 0x000000070c077220 */ /* 0x008fe20000410000 */
[----:B------:R-:W-:-:S02]  /*8750*/  WARPGROUP.DEPBAR.LE gsb0, 0x0 ;  /* 0x00008000000079c5 */ /* 0x000fc40000010000 */
[----:B------:R-:W-:Y:S05]  /*8760*/  @!P0 BRA `(.L_x_3206) ;  /* 0x0000000000048947 */ /* 0x000fea0003800000 */
[----:B------:R-:W-:Y:S01]  /*8770*/  BPT.TRAP 0x1 ;  /* 0x000000040000795c */ /* 0x000fe20000300000 */
.L_x_3206:
[----:B------:R-:W-:Y:S01]  /*8780*/  VIADD R3, R14, 0x33460 ;  /* 0x000334600e037836 */ /* 0x000fe20000000000 */
[----:B------:R-:W-:Y:S01]  /*8790*/  UIADD3 UR52, UR52, 0x1, URZ ;  /* 0x0000000134347890 */ /* 0x000fe2000fffe03f */
[-C--:B------:R-:W-:Y:S01]  /*87a0*/  FMUL.FTZ R142, R24, R8.reuse ;  /* 0x00000008188e7220 */ /* 0x080fe20000410000 */
[-C--:B------:R-:W-:Y:S01]  /*87b0*/  FMUL.FTZ R140, R25, R8.reuse ;  /* 0x00000008198c7220 */ /* 0x080fe20000410000 */
[-C--:B------:R-:W-:Y:S01]  /*87c0*/  FMUL.FTZ R141, R28, R8.reuse ;  /* 0x000000081c8d7220 */ /* 0x080fe20000410000 */
[----:B------:R-:W-:Y:S01]  /*87d0*/  PRMT R3, R2, 0x654, R3 ;  /* 0x0000065402037816 */ /* 0x000fe20000000003 */
[----:B------:R-:W-:Y:S01]  /*87e0*/  UISETP.NE.AND UP0, UPT, UR52, 0x2, UPT ;  /* 0x000000023400788c */ /* 0x000fe2000bf05270 */
        /* <DEDUP_REMOVED lines=98> */
[----:B0-----:R-:W-:-:S12]  /*8e10*/  ULOP3.LUT UR43, UR43, UR4, URZ, 0x3c, !UPT ;  /* 0x000000042b2b7292 */ /* 0x001fd8000f8e3c3f */
.L_x_3184:
        /* <DEDUP_REMOVED lines=21> */
[----:B------:R-:W-:Y:S01]  /*8f70*/  F2FP.BF16.F32.PACK_AB R33, R33, R36 ;  /* 0x000000242121723e */ /* 0x000fe200000010ff */
[----:B------:R-:W1:Y:S01]  /*8f80*/  S2R R5, SR_SWINHI ;  /* 0x0000000000057919 */ /* 0x000e620000002f00 */
        /* <DEDUP_REMOVED lines=10> */
[----:B------:R-:W-:Y:S02]  /*9030*/  F2FP.BF16.F32.PACK_AB R11, R11, R14 ;  /* 0x0000000e0b0b723e */ /* 0x000fe400000010ff */
[----:B------:R-:W-:Y:S02]  /*9040*/  F2FP.BF16.F32.PACK_AB R105, R105, R108 ;  /* 0x0000006c6969723e */ /* 0x000fe400000010ff */
[----:B------:R-:W-:Y:S02]  /*9050*/  F2FP.BF16.F32.PACK_AB R67, R67, R68 ;  /* 0x000000444343723e */ /* 0x000fe400000010ff */
[----:B------:R-:W-:-:S02]  /*9060*/  F2FP.BF16.F32.PACK_AB R81, R81, R84 ;  /* 0x000000545151723e */ /* 0x000fc400000010ff */
[----:B------:R-:W-:Y:S02]  /*9070*/  SEL R68, R41, R40, P0 ;  /* 0x0000002829447207 */ /* 0x000fe40000000000 */
[----:B------:R-:W-:Y:S02]  /*9080*/  SEL R108, R39, R38, P0 ;  /* 0x00000026276c7207 */ /* 0x000fe40000000000 */
[----:B------:R-:W-:Y:S02]  /*9090*/  F2FP.BF16.F32.PACK_AB R46, R43, R46 ;  /* 0x0000002e2b2e723e */ /* 0x000fe400000010ff */
[----:B------:R-:W-:Y:S02]  /*90a0*/  F2FP.BF16.F32.PACK_AB R9, R9, R12 ;  /* 0x0000000c0909723e */ /* 0x000fe400000010ff */
[----:B------:R-:W-:Y:S02]  /*90b0*/  F2FP.BF16.F32.PACK_AB R8, R119, R8 ;  /* 0x000000087708723e */ /* 0x000fe400000010ff */
[----:B------:R-:W-:-:S02]  /*90c0*/  MOV R6, R2 ;  /* 0x0000000200067202 */ /* 0x000fc40000000f00 */
[----:B-1----:R-:W-:Y:S02]  /*90d0*/  MOV R7, R5 ;  /* 0x0000000500077202 */ /* 0x002fe40000000f00 */
[----:B------:R-:W-:Y:S02]  /*90e0*/  SEL R40, R40, R41, P0 ;  /* 0x0000002928287207 */ /* 0x000fe40000000000 */
[----:B------:R-:W-:Y:S01]  /*90f0*/  SEL R82, R11, R10, P0 ;  /* 0x0000000a0b527207 */ /* 0x000fe20000000000 */
[----:B------:R-:W-:Y:S01]  /*9100*/  IMAD.WIDE R36, R224, 0x2, R6 ;  /* 0x00000002e0247825 */ /* 0x000fe200078e0206 */
[----:B------:R-:W-:Y:S02]  /*9110*/  SEL R84, R10, R11, P0 ;  /* 0x0000000b0a547207 */ /* 0x000fe40000000000 */
[----:B------:R-:W-:Y:S02]  /*9120*/  SEL R38, R38, R39, P0 ;  /* 0x0000002726267207 */ /* 0x000fe40000000000 */
[----:B------:R-:W-:-:S02]  /*9130*/  SEL R114, R21, R20, P0 ;  /* 0x0000001415727207 */ /* 0x000fc40000000000 */
[----:B------:R-:W-:Y:S02]  /*9140*/  SEL R116, R20, R21, P0 ;  /* 0x0000001514747207 */ /* 0x000fe40000000000 */
[----:B------:R-:W-:Y:S02]  /*9150*/  LOP3.LUT R5, R36, 0x380, RZ, 0xc0, !PT ;  /* 0x0000038024057812 */ /* 0x000fe400078ec0ff */
        /* <DEDUP_REMOVED lines=8> */
[C---:B------:R-:W-:Y:S02]  /*91e0*/  IADD3 R10, P4, R36.reuse, 0x20, RZ ;  /* 0x00000020240a7810 */ /* 0x040fe40007f9e0ff */
[----:B------:R-:W-:-:S02]  /*91f0*/  IADD3 R39, P5, R36, 0x40, RZ ;  /* 0x0000004024277810 */ /* 0x000fc40007fbe0ff */
[C---:B------:R-:W-:Y:S01]  /*9200*/  IADD3 R41, P6, R36.reuse, 0x60, RZ ;  /* 0x0000006024297810 */ /* 0x040fe20007fde0ff */
[--C-:B------:R-:W-:Y:S01]  /*9210*/  IMAD.X R35, RZ, RZ, R37.reuse, P4 ;  /* 0x000000ffff237224 */ /* 0x100fe200020e0625 */
[C---:B------:R-:W-:Y:S02]  /*9220*/  IADD3 R20, P1, R36.reuse, 0x4000, RZ ;  /* 0x0000400024147810 */ /* 0x040fe40007f3e0ff */
[----:B------:R-:W-:Y:S02]  /*9230*/  IADD3 R43, P2, R36, 0x4020, RZ ;  /* 0x00004020242b7810 */ /* 0x000fe40007f5e0ff */
[----:B------:R-:W-:Y:S01]  /*9240*/  F2FP.BF16.F32.PACK_AB R121, R121, R122 ;  /* 0x0000007a7979723e */ /* 0x000fe200000010ff */
[----:B------:R-:W-:Y:S01]  /*9250*/  IMAD.X R29, RZ, RZ, R37, P1 ;  /* 0x000000ffff1d7224 */ /* 0x000fe200008e0625 */
[----:B------:R-:W-:Y:S02]  /*9260*/  F2FP.BF16.F32.PACK_AB R73, R73, R76 ;  /* 0x0000004c4949723e */ /* 0x000fe400000010ff */
[----:B------:R-:W-:-:S02]  /*9270*/  F2FP.BF16.F32.PACK_AB R57, R57, R64 ;  /* 0x000000403939723e */ /* 0x000fc400000010ff */
[----:B------:R-:W-:Y:S02]  /*9280*/  SEL R118, R9, R8, P0 ;  /* 0x0000000809767207 */ /* 0x000fe40000000000 */
[----:B------:R-:W-:Y:S02]  /*9290*/  SEL R122, R8, R9, P0 ;  /* 0x00000009087a7207 */ /* 0x000fe40000000000 */
[----:B------:R-:W-:Y:S02]  /*92a0*/  SHF.R.U64 R5, R5, 0x3, RZ ;  /* 0x0000000305057819 */ /* 0x000fe400000012ff */
[----:B------:R-:W-:Y:S02]  /*92b0*/  SEL R64, R49, R48, P0 ;  /* 0x0000003031407207 */ /* 0x000fe40000000000 */
[----:B------:R-:W-:Y:S02]  /*92c0*/  SEL R70, R33, R32, P0 ;  /* 0x0000002021467207 */ /* 0x000fe40000000000 */
[----:B------:R-:W-:Y:S01]  /*92d0*/  SEL R74, R32, R33, P0 ;  /* 0x00000021204a7207 */ /* 0x000fe20000000000 */
[----:B------:R-:W-:Y:S01]  /*92e0*/  IMAD.X R33, RZ, RZ, R37, P5 ;  /* 0x000000ffff217224 */ /* 0x000fe200028e0625 */
[----:B------:R-:W-:-:S02]  /*92f0*/  SEL R76, R25, R24, P0 ;  /* 0x00000018194c7207 */ /* 0x000fc40000000000 */
[----:B------:R-:W-:Y:S01]  /*9300*/  SEL R78, R24, R25, P0 ;  /* 0x00000019184e7207 */ /* 0x000fe20000000000 */
[--C-:B------:R-:W-:Y:S01]  /*9310*/  IMAD.X R25, RZ, RZ, R37.reuse, P2 ;  /* 0x000000ffff197224 */ /* 0x100fe200010e0625 */
[----:B------:R-:W-:Y:S02]  /*9320*/  SEL R106, R47, R46, P0 ;  /* 0x0000002e2f6a7207 */ /* 0x000fe40000000000 */
[----:B------:R-:W-:Y:S02]  /*9330*/  SEL R110, R31, R30, P0 ;  /* 0x0000001e1f6e7207 */ /* 0x000fe40000000000 */
[----:B------:R-:W-:Y:S01]  /*9340*/  SEL R112, R30, R31, P0 ;  /* 0x0000001f1e707207 */ /* 0x000fe20000000000 */
[----:B------:R-:W-:Y:S01]  /*9350*/  IMAD.X R31, RZ, RZ, R37, P6 ;  /* 0x000000ffff1f7224 */ /* 0x000fe200030e0625 */
[----:B------:R-:W-:Y:S02]  /*9360*/  LOP3.LUT R8, R10, 0x380, RZ, 0xc0, !PT ;  /* 0x000003800a087812 */ /* 0x000fe400078ec0ff */
[----:B------:R-:W-:-:S02]  /*9370*/  F2FP.BF16.F32.PACK_AB R129, R129, R130 ;  /* 0x000000828181723e */ /* 0x000fc400000010ff */
[----:B------:R-:W-:Y:S02]  /*9380*/  F2FP.BF16.F32.PACK_AB R125, R125, R126 ;  /* 0x0000007e7d7d723e */ /* 0x000fe400000010ff */
[----:B------:R-:W-:Y:S02]  /*9390*/  F2FP.BF16.F32.PACK_AB R54, R51, R54 ;  /* 0x000000363336723e */ /* 0x000fe400000010ff */
[----:B------:R-:W-:Y:S02]  /*93a0*/  SEL R48, R48, R49, P0 ;  /* 0x0000003130307207 */ /* 0x000fe40000000000 */
[----:B------:R-:W-:Y:S02]  /*93b0*/  SEL R46, R46, R47, P0 ;  /* 0x0000002f2e2e7207 */ /* 0x000fe40000000000 */
[----:B------:R-:W-:Y:S02]  /*93c0*/  LOP3.LUT R12, R39, 0x380, RZ, 0xc0, !PT ;  /* 0x00000380270c7812 */ /* 0x000fe400078ec0ff */
[----:B------:R-:W-:-:S02]  /*93d0*/  IADD3 R45, P3, R36, 0x4040, RZ ;  /* 0x00004040242d7810 */ /* 0x000fc40007f7e0ff */
        /* <DEDUP_REMOVED lines=10> */
[--C-:B------:R-:W-:Y:S01]  /*9480*/  IMAD.X R9, RZ, RZ, R37.reuse, P1 ;  /* 0x000000ffff097224 */ /* 0x100fe200008e0625 */
[----:B------:R-:W-:Y:S01]  /*9490*/  SHF.R.U64 R5, R8, 0x3, RZ ;  /* 0x0000000308057819 */ /* 0x000fe200000012ff */
[----:B------:R-:W-:Y:S01]  /*94a0*/  IMAD.X R11, RZ, RZ, R37, P2 ;  /* 0x000000ffff0b7224 */ /* 0x000fe200010e0625 */
[----:B------:R-:W-:-:S02]  /*94b0*/  SHF.R.U64 R8, R12, 0x3, RZ ;  /* 0x000000030c087819 */ /* 0x000fc400000012ff */
[----:B------:R-:W-:Y:S02]  /*94c0*/  LOP3.LUT R14, R41, 0x380, RZ, 0xc0, !PT ;  /* 0x00000380290e7812 */ /* 0x000fe400078ec0ff */
[----:B------:R-:W-:Y:S02]  /*94d0*/  LOP3.LUT R34, R5, R10, RZ, 0x3c, !PT ;  /* 0x0000000a05227212 */ /* 0x000fe400078e3cff */
[----:B------:R-:W-:Y:S02]  /*94e0*/  LOP3.LUT R32, R8, R39, RZ, 0x3c, !PT ;  /* 0x0000002708207212 */ /* 0x000fe400078e3cff */
[----:B------:R-:W-:Y:S02]  /*94f0*/  LOP3.LUT R5, R20, 0x380, RZ, 0xc0, !PT ;  /* 0x0000038014057812 */ /* 0x000fe400078ec0ff */
[----:B------:R-:W-:Y:S02]  /*9500*/  LOP3.LUT R8, R43, 0x380, RZ, 0xc0, !PT ;  /* 0x000003802b087812 */ /* 0x000fe400078ec0ff */
[----:B------:R-:W-:-:S02]  /*9510*/  LOP3.LUT R10, R45, 0x380, RZ, 0xc0, !PT ;  /* 0x000003802d0a7812 */ /* 0x000fc400078ec0ff */
[----:B------:R-:W-:Y:S02]  /*9520*/  SHF.R.U64 R12, R14, 0x3, RZ ;  /* 0x000000030e0c7819 */ /* 0x000fe400000012ff */
[----:B------:R-:W-:Y:S02]  /*9530*/  SHF.R.U64 R5, R5, 0x3, RZ ;  /* 0x0000000305057819 */ /* 0x000fe400000012ff */
[----:B------:R-:W-:Y:S02]  /*9540*/  SHF.R.U64 R8, R8, 0x3, RZ ;  /* 0x0000000308087819 */ /* 0x000fe400000012ff */
[----:B------:R-:W-:Y:S02]  /*9550*/  SHF.R.U64 R10, R10, 0x3, RZ ;  /* 0x000000030a0a7819 */ /* 0x000fe400000012ff */
[----:B------:R-:W-:Y:S02]  /*9560*/  LOP3.LUT R30, R12, R41, RZ, 0x3c, !PT ;  /* 0x000000290c1e7212 */ /* 0x000fe400078e3cff */
[----:B------:R-:W-:-:S02]  /*9570*/  LOP3.LUT R12, R47, 0x380, RZ, 0xc0, !PT ;  /* 0x000003802f0c7812 */ /* 0x000fc400078ec0ff */
[----:B------:R-:W-:Y:S02]  /*9580*/  LOP3.LUT R28, R5, R20, RZ, 0x3c, !PT ;  /* 0x00000014051c7212 */ /* 0x000fe400078e3cff */
[----:B------:R-:W-:Y:S02]  /*9590*/  LOP3.LUT R24, R8, R43, RZ, 0x3c, !PT ;  /* 0x0000002b08187212 */ /* 0x000fe400078e3cff */
[----:B------:R-:W-:Y:S02]  /*95a0*/  LOP3.LUT R26, R10, R45, RZ, 0x3c, !PT ;  /* 0x0000002d0a1a7212 */ /* 0x000fe400078e3cff */
[----:B------:R-:W-:Y:S02]  /*95b0*/  LOP3.LUT R5, R126, 0x380, RZ, 0xc0, !PT ;  /* 0x000003807e057812 */ /* 0x000fe400078ec0ff */
[----:B------:R-:W-:Y:S02]  /*95c0*/  LOP3.LUT R8, R49, 0x380, RZ, 0xc0, !PT ;  /* 0x0000038031087812 */ /* 0x000fe400078ec0ff */
[----:B------:R-:W-:-:S02]  /*95d0*/  LOP3.LUT R10, R51, 0x380, RZ, 0xc0, !PT ;  /* 0x00000380330a7812 */ /* 0x000fc400078ec0ff */
[----:B------:R-:W-:Y:S02]  /*95e0*/  LOP3.LUT R39, R130, 0x380, RZ, 0xc0, !PT ;  /* 0x0000038082277812 */ /* 0x000fe400078ec0ff */
[----:B------:R-:W-:Y:S02]  /*95f0*/  SHF.R.U64 R12, R12, 0x3, RZ ;  /* 0x000000030c0c7819 */ /* 0x000fe400000012ff */
[----:B------:R-:W-:Y:S02]  /*9600*/  F2FP.BF16.F32.PACK_AB R141, R141, R142 ;  /* 0x0000008e8d8d723e */ /* 0x000fe400000010ff */
[----:B------:R-:W-:Y:S02]  /*9610*/  F2FP.BF16.F32.PACK_AB R140, R139, R140 ;  /* 0x0000008c8b8c723e */ /* 0x000fe400000010ff */
[----:B------:R-:W-:Y:S02]  /*9620*/  SHF.R.U64 R5, R5, 0x3, RZ ;  /* 0x0000000305057819 */ /* 0x000fe400000012ff */
[----:B------:R-:W-:-:S02]  /*9630*/  SHF.R.U64 R8, R8, 0x3, RZ ;  /* 0x0000000308087819 */ /* 0x000fc400000012ff */
[----:B------:R-:W-:Y:S02]  /*9640*/  F2FP.BF16.F32.PACK_AB R104, R101, R104 ;  /* 0x000000686568723e */ /* 0x000fe400000010ff */
[----:B------:R-:W-:Y:S02]  /*9650*/  F2FP.BF16.F32.PACK_AB R137, R137, R138 ;  /* 0x0000008a8989723e */ /* 0x000fe400000010ff */
[----:B------:R-:W-:Y:S02]  /*9660*/  F2FP.BF16.F32.PACK_AB R136, R135, R136 ;  /* 0x000000888788723e */ /* 0x000fe400000010ff */
[----:B------:R-:W-:Y:S02]  /*9670*/  SHF.R.U64 R10, R10, 0x3, RZ ;  /* 0x000000030a0a7819 */ /* 0x000fe400000012ff */
[----:B------:R-:W-:Y:S02]  /*9680*/  F2FP.BF16.F32.PACK_AB R97, R97, R100 ;  /* 0x000000646161723e */ /* 0x000fe400000010ff */
[----:B------:R-:W-:-:S02]  /*9690*/  F2FP.BF16.F32.PACK_AB R96, R93, R96 ;  /* 0x000000605d60723e */ /* 0x000fc400000010ff */
[----:B------:R-:W-:Y:S02]  /*96a0*/  SHF.R.U64 R39, R39, 0x3, RZ ;  /* 0x0000000327277819 */ /* 0x000fe400000012ff */
[----:B------:R-:W-:Y:S02]  /*96b0*/  F2FP.BF16.F32.PACK_AB R89, R89, R92 ;  /* 0x0000005c5959723e */ /* 0x000fe400000010ff */
[----:B------:R-:W-:Y:S02]  /*96c0*/  F2FP.BF16.F32.PACK_AB R88, R85, R88 ;  /* 0x000000585558723e */ /* 0x000fe400000010ff */
[----:B------:R-:W-:Y:S02]  /*96d0*/  F2FP.BF16.F32.PACK_AB R128, R127, R128 ;  /* 0x000000807f80723e */ /* 0x000fe400000010ff */
[----:B------:R-:W-:Y:S02]  /*96e0*/  F2FP.BF16.F32.PACK_AB R66, R59, R66 ;  /* 0x000000423b42723e */ /* 0x000fe400000010ff */
[----:B------:R-:W-:-:S02]  /*96f0*/  LOP3.LUT R20, R12, R47, RZ, 0x3c, !PT ;  /* 0x0000002f0c147212 */ /* 0x000fc400078e3cff */
[----:B------:R-:W-:Y:S02]  /*9700*/  F2FP.BF16.F32.PACK_AB R133, R133, R134 ;  /* 0x000000868585723e */ /* 0x000fe400000010ff */
[----:B------:R-:W-:Y:S02]  /*9710*/  F2FP.BF16.F32.PACK_AB R132, R131, R132 ;  /* 0x000000848384723e */ /* 0x000fe400000010ff */
[----:B------:R-:W-:Y:S02]  /*9720*/  F2FP.BF16.F32.PACK_AB R80, R77, R80 ;  /* 0x000000504d50723e */ /* 0x000fe400000010ff */
[----:B------:R-:W-:Y:S02]  /*9730*/  F2FP.BF16.F32.PACK_AB R124, R123, R124 ;  /* 0x0000007c7b7c723e */ /* 0x000fe400000010ff */
[----:B------:R-:W-:Y:S02]  /*9740*/  SEL R42, R141, R140, P0 ;  /* 0x0000008c8d2a7207 */ /* 0x000fe40000000000 */
[----:B------:R-:W-:-:S02]  /*9750*/  LOP3.LUT R14, R5, R126, RZ, 0x3c, !PT ;  /* 0x0000007e050e7212 */ /* 0x000fc400078e3cff */
[----:B------:R-:W-:Y:S02]  /*9760*/  LOP3.LUT R12, R8, R49, RZ, 0x3c, !PT ;  /* 0x00000031080c7212 */ /* 0x000fe400078e3cff */
[----:B------:R-:W-:Y:S02]  /*9770*/  F2FP.BF16.F32.PACK_AB R72, R69, R72 ;  /* 0x000000484548723e */ /* 0x000fe400000010ff */
[----:B------:R-:W-:Y:S02]  /*9780*/  F2FP.BF16.F32.PACK_AB R120, R65, R120 ;  /* 0x000000784178723e */ /* 0x000fe400000010ff */
[----:B------:R-:W-:Y:S02]  /*9790*/  SEL R140, R140, R141, P0 ;  /* 0x0000008d8c8c7207 */ /* 0x000fe40000000000 */
[----:B------:R-:W-:Y:S02]  /*97a0*/  SEL R44, R137, R136, P0 ;  /* 0x00000088892c7207 */ /* 0x000fe40000000000 */
[----:B------:R-:W-:-:S02]  /*97b0*/  SEL R86, R105, R104, P0 ;  /* 0x0000006869567207 */ /* 0x000fc40000000000 */
[----:B------:R-:W-:Y:S02]  /*97c0*/  LOP3.LUT R8, R10, R51, RZ, 0x3c, !PT ;  /* 0x000000330a087212 */ /* 0x000fe400078e3cff */
[----:B------:R-:W-:Y:S02]  /*97d0*/  SEL R136, R136, R137, P0 ;  /* 0x0000008988887207 */ /* 0x000fe40000000000 */
[----:B------:R-:W-:Y:S02]  /*97e0*/  SEL R104, R104, R105, P0 ;  /* 0x0000006968687207 */ /* 0x000fe40000000000 */
[----:B------:R-:W-:Y:S02]  /*97f0*/  SEL R90, R97, R96, P0 ;  /* 0x00000060615a7207 */ /* 0x000fe40000000000 */
[----:B------:R-:W-:Y:S02]  /*9800*/  LOP3.LUT R10, R39, R130, RZ, 0x3c, !PT ;  /* 0x00000082270a7212 */ /* 0x000fe400078e3cff */
[----:B------:R-:W-:-:S02]  /*9810*/  F2FP.BF16.F32.PACK_AB R55, R55, R58 ;  /* 0x0000003a3737723e */ /* 0x000fc400000010ff */
[----:B------:R-:W-:Y:S02]  /*9820*/  SEL R52, R129, R128, P0 ;  /* 0x0000008081347207 */ /* 0x000fe40000000000 */
[----:B------:R-:W-:Y:S02]  /*9830*/  SEL R96, R96, R97, P0 ;  /* 0x0000006160607207 */ /* 0x000fe40000000000 */
[----:B------:R-:W-:Y:S02]  /*9840*/  SEL R92, R89, R88, P0 ;  /* 0x00000058595c7207 */ /* 0x000fe40000000000 */
[----:B------:R-:W-:Y:S02]  /*9850*/  SEL R100, R67, R66, P0 ;  /* 0x0000004243647207 */ /* 0x000fe40000000000 */
[----:B------:R-:W-:Y:S02]  /*9860*/  F2FP.BF16.F32.PACK_AB R56, R53, R56 ;  /* 0x000000383538723e */ /* 0x000fe400000010ff */
        /* <DEDUP_REMOVED lines=12> */
[----:B------:R-:W-:-:S02]  /*9930*/  MOV R59, R8 ;  /* 0x00000008003b7202 */ /* 0x000fc40000000f00 */
[----:B------:R-:W-:Y:S02]  /*9940*/  SEL R120, R120, R121, P0 ;  /* 0x0000007978787207 */ /* 0x000fe40000000000 */
[----:B------:R-:W-:Y:S02]  /*9950*/  SEL R72, R72, R73, P0 ;  /* 0x0000004948487207 */ /* 0x000fe40000000000 */
[----:B------:R-:W-:Y:S02]  /*9960*/  MOV R61, R12 ;  /* 0x0000000c003d7202 */ /* 0x000fe40000000f00 */
[----:B------:R-:W-:Y:S02]  /*9970*/  MOV R20, R10 ;  /* 0x0000000a00147202 */ /* 0x000fe40000000f00 */
[----:B------:R-:W-:Y:S02]  /*9980*/  MOV R65, R14 ;  /* 0x0000000e00417202 */ /* 0x000fe40000000f00 */
[----:B------:R-:W-:-:S02]  /*9990*/  SEL R62, R57, R56, P0 ;  /* 0x00000038393e7207 */ /* 0x000fc40000000000 */
[----:B------:R-:W-:Y:S02]  /*99a0*/  SEL R102, R55, R54, P0 ;  /* 0x0000003637667207 */ /* 0x000fe40000000000 */
[----:B------:R-:W-:Y:S02]  /*99b0*/  MOV R75, R28 ;  /* 0x0000001c004b7202 */ /* 0x000fe40000000f00 */
[----:B------:R-:W-:Y:S01]  /*99c0*/  MOV R69, R26 ;  /* 0x0000001a00457202 */ /* 0x000fe20000000f00 */
[----:B--2---:R-:W-:Y:S01]  /*99d0*/  SHFL.IDX PT, R42, R42, R3, 0x1c1f ;  /* 0x001c1f032a2a7589 */ /* 0x004fe200000e0000 */
[----:B------:R-:W-:Y:S02]  /*99e0*/  LOP3.LUT R5, R3, 0x2, RZ, 0x3c, !PT ;  /* 0x0000000203057812 */ /* 0x000fe400078e3cff */
[----:B------:R-:W-:Y:S01]  /*99f0*/  SEL R56, R56, R57, P0 ;  /* 0x0000003938387207 */ /* 0x000fe20000000000 */
[----:B------:R-:W-:Y:S01]  /*9a00*/  SHFL.IDX PT, R44, R44, R3, 0x1c1f ;  /* 0x001c1f032c2c7589 */ /* 0x000fe200000e0000 */
[----:B------:R-:W-:-:S02]  /*9a10*/  SEL R54, R54, R55, P0 ;  /* 0x0000003736367207 */ /* 0x000fc40000000000 */
[----:B------:R-:W-:Y:S01]  /*9a20*/  MOV R79, R32 ;  /* 0x00000020004f7202 */ /* 0x000fe20000000f00 */
[----:B------:R-:W0:Y:S01]  /*9a30*/  SHFL.IDX PT, R9, R140, R5, 0x1c1f ;  /* 0x001c1f058c097589 */ /* 0x000e2200000e0000 */
[----:B------:R-:W-:Y:S02]  /*9a40*/  MOV R77, R30 ;  /* 0x0000001e004d7202 */ /* 0x000fe40000000f00 */
[----:B------:R-:W-:Y:S01]  /*9a50*/  MOV R85, R36 ;  /* 0x0000002400557202 */ /* 0x000fe20000000f00 */
[----:B------:R-:W-:Y:S01]  /*9a60*/  SHFL.IDX PT, R86, R86, R3, 0x1c1f ;  /* 0x001c1f0356567589 */ /* 0x000fe200000e0000 */
[----:B------:R-:W-:Y:S02]  /*9a70*/  MOV R81, R34 ;  /* 0x0000002200517202 */ /* 0x000fe40000000f00 */
[----:B------:R-:W-:Y:S01]  /*9a80*/  MOV R73, R24 ;  /* 0x0000001800497202 */ /* 0x000fe20000000f00 */
[----:B------:R-:W1:Y:S01]  /*9a90*/  SHFL.IDX PT, R13, R136, R5, 0x1c1f ;  /* 0x001c1f05880d7589 */ /* 0x000e6200000e0000 */
[----:B------:R-:W-:-:S03]  /*9aa0*/  PLOP3.LUT P2, PT, PT, PT, UP0, 0x80, 0x0 ;  /* 0x000000000000781c */ /* 0x000fc60003f4f008 */
[----:B------:R-:W2:Y:S04]  /*9ab0*/  SHFL.IDX PT, R11, R104, R5, 0x1c1f ;  /* 0x001c1f05680b7589 */ /* 0x000ea800000e0000 */
[----:B------:R-:W-:Y:S04]  /*9ac0*/  SHFL.IDX PT, R90, R90, R3, 0x1c1f ;  /* 0x001c1f035a5a7589 */ /* 0x000fe800000e0000 */
[----:B------:R-:W3:Y:S04]  /*9ad0*/  SHFL.IDX PT, R15, R96, R5, 0x1c1f ;  /* 0x001c1f05600f7589 */ /* 0x000ee800000e0000 */
[----:B------:R-:W-:Y:S01]  /*9ae0*/  SHFL.IDX PT, R52, R52, R3, 0x1c1f ;  /* 0x001c1f0334347589 */ /* 0x000fe200000e0000 */
[----:B0-----:R-:W-:-:S02]  /*9af0*/  SEL R8, R42, R9, P0 ;  /* 0x000000092a087207 */ /* 0x001fc40000000000 */
[----:B------:R-:W-:Y:S01]  /*9b00*/  SEL R10, R9, R42, P0 ;  /* 0x0000002a090a7207 */ /* 0x000fe20000000000 */
[----:B------:R-:W-:Y:S04]  /*9b10*/  SHFL.IDX PT, R92, R92, R3, 0x1c1f ;  /* 0x001c1f035c5c7589 */ /* 0x000fe800000e0000 */
[----:B------:R-:W0:Y:S01]  /*9b20*/  SHFL.IDX PT, R29, R128, R5, 0x1c1f ;  /* 0x001c1f05801d7589 */ /* 0x000e2200000e0000 */
[----:B-1----:R-:W-:Y:S02]  /*9b30*/  SEL R12, R44, R13, P0 ;  /* 0x0000000d2c0c7207 */ /* 0x002fe40000000000 */
[----:B------:R-:W-:Y:S01]  /*9b40*/  SEL R14, R13, R44, P0 ;  /* 0x0000002c0d0e7207 */ /* 0x000fe20000000000 */
[----:B------:R-:W1:Y:S01]  /*9b50*/  SHFL.IDX PT, R27, R88, R5, 0x1c1f ;  /* 0x001c1f05581b7589 */ /* 0x000e6200000e0000 */
[----:B--2---:R-:W-:-:S02]  /*9b60*/  SEL R9, R86, R11, P0 ;  /* 0x0000000b56097207 */ /* 0x004fc40000000000 */
[----:B------:R-:W-:Y:S01]  /*9b70*/  SEL R11, R11, R86, P0 ;  /* 0x000000560b0b7207 */ /* 0x000fe20000000000 */
[----:B------:R-:W-:Y:S04]  /*9b80*/  SHFL.IDX PT, R50, R50, R3, 0x1c1f ;  /* 0x001c1f0332327589 */ /* 0x000fe800000e0000 */
[----:B------:R-:W-:Y:S01]  /*9b90*/  SHFL.IDX PT, R58, R58, R3, 0x1c1f ;  /* 0x001c1f033a3a7589 */ /* 0x000fe200000e0000 */
[----:B---3--:R-:W-:Y:S02]  /*9ba0*/  SEL R13, R90, R15, P0 ;  /* 0x0000000f5a0d7207 */ /* 0x008fe40000000000 */
[----:B------:R-:W-:Y:S01]  /*9bb0*/  SEL R15, R15, R90, P0 ;  /* 0x0000005a0f0f7207 */ /* 0x000fe20000000000 */
[----:B------:R-:W-:Y:S04]  /*9bc0*/  SHFL.IDX PT, R94, R94, R3, 0x1c1f ;  /* 0x001c1f035e5e7589 */ /* 0x000fe800000e0000 */
[----:B------:R-:W2:Y:S04]  /*9bd0*/  SHFL.IDX PT, R21, R132, R5, 0x1c1f ;  /* 0x001c1f0584157589 */ /* 0x000ea800000e0000 */
[----:B------:R-:W3:Y:S01]  /*9be0*/  SHFL.IDX PT, R33, R124, R5, 0x1c1f ;  /* 0x001c1f057c217589 */ /* 0x000ee200000e0000 */
[----:B0-----:R-:W-:-:S02]  /*9bf0*/  SEL R28, R52, R29, P0 ;  /* 0x0000001d341c7207 */ /* 0x001fc40000000000 */
[----:B------:R-:W-:Y:S01]  /*9c00*/  SEL R30, R29, R52, P0 ;  /* 0x000000341d1e7207 */ /* 0x000fe20000000000 */
[----:B------:R-:W0:Y:S01]  /*9c10*/  SHFL.IDX PT, R31, R80, R5, 0x1c1f ;  /* 0x001c1f05501f7589 */ /* 0x000e2200000e0000 */
[----:B-1----:R-:W-:Y:S02]  /*9c20*/  SEL R25, R92, R27, P0 ;  /* 0x0000001b5c197207 */ /* 0x002fe40000000000 */
[----:B------:R-:W-:Y:S01]  /*9c30*/  SEL R27, R27, R92, P0 ;  /* 0x0000005c1b1b7207 */ /* 0x000fe20000000000 */
[----:B------:R-:W-:Y:S04]  /*9c40*/  SHFL.IDX PT, R60, R60, R3, 0x1c1f ;  /* 0x001c1f033c3c7589 */ /* 0x000fe800000e0000 */
[----:B------:R-:W-:Y:S04]  /*9c50*/  SHFL.IDX PT, R98, R98, R3, 0x1c1f ;  /* 0x001c1f0362627589 */ /* 0x000fe800000e0000 */
[----:B------:R-:W1:Y:S04]  /*9c60*/  SHFL.IDX PT, R37, R120, R5, 0x1c1f ;  /* 0x001c1f0578257589 */ /* 0x000e6800000e0000 */
[----:B------:R-:W4:Y:S01]  /*9c70*/  SHFL.IDX PT, R35, R72, R5, 0x1c1f ;  /* 0x001c1f0548237589 */ /* 0x000f2200000e0000 */
[----:B--2---:R-:W-:-:S02]  /*9c80*/  SEL R24, R50, R21, P0 ;  /* 0x0000001532187207 */ /* 0x004fc40000000000 */
[----:B------:R-:W-:Y:S01]  /*9c90*/  SEL R26, R21, R50, P0 ;  /* 0x00000032151a7207 */ /* 0x000fe20000000000 */
[----:B------:R-:W-:Y:S01]  /*9ca0*/  SHFL.IDX PT, R100, R100, R3, 0x1c1f ;  /* 0x001c1f0364647589 */ /* 0x000fe200000e0000 */
[----:B---3--:R-:W-:Y:S02]  /*9cb0*/  SEL R32, R58, R33, P0 ;  /* 0x000000213a207207 */ /* 0x008fe40000000000 */
[----:B------:R-:W-:Y:S01]  /*9cc0*/  SEL R34, R33, R58, P0 ;  /* 0x0000003a21227207 */ /* 0x000fe20000000000 */
[----:B------:R-:W2:Y:S01]  /*9cd0*/  SHFL.IDX PT, R39, R66, R5, 0x1c1f ;  /* 0x001c1f0542277589 */ /* 0x000ea200000e0000 */
[----:B0-----:R-:W-:Y:S02]  /*9ce0*/  SEL R29, R94, R31, P0 ;  /* 0x0000001f5e1d7207 */ /* 0x001fe40000000000 */
[----:B------:R-:W-:Y:S01]  /*9cf0*/  SEL R31, R31, R94, P0 ;  /* 0x0000005e1f1f7207 */ /* 0x000fe20000000000 */
[----:B------:R-:W-:Y:S06]  /*9d00*/  BAR.SYNC.DEFER_BLOCKING 0x1, 0x100 ;  /* 0x0044000000007b1d */ /* 0x000fec0000010000 */
[----:B------:R-:W-:Y:S01]  /*9d10*/  SHFL.IDX PT, R62, R62, R3, 0x1c1f ;  /* 0x001c1f033e3e7589 */ /* 0x000fe200000e0000 */
[----:B-1----:R-:W-:-:S03]  /*9d20*/  SEL R36, R60, R37, P0 ;  /* 0x000000253c247207 */ /* 0x002fc60000000000 */
[----:B------:R-:W-:Y:S01]  /*9d30*/  SHFL.IDX PT, R102, R102, R3, 0x1c1f ;  /* 0x001c1f0366667589 */ /* 0x000fe200000e0000 */
[----:B----4-:R-:W-:Y:S02]  /*9d40*/  SEL R33, R98, R35, P0 ;  /* 0x0000002362217207 */ /* 0x010fe40000000000 */
[----:B------:R-:W-:Y:S01]  /*9d50*/  SEL R35, R35, R98, P0 ;  /* 0x0000006223237207 */ /* 0x000fe20000000000 */
        /* <DEDUP_REMOVED lines=16> */
[----:B------:R0:W-:Y:S04]  /*9e60*/  SHFL.IDX PT, R55, R38, R5, 0x1c1f ;  /* 0x001c1f0526377589 */ /* 0x0001e800000e0000 */
[----:B------:R-:W-:Y:S04]  /*9e70*/  SHFL.IDX PT, R71, R112, R5, 0x1c1f ;  /* 0x001c1f0570477589 */ /* 0x000fe800000e0000 */
[----:B------:R-:W-:Y:S01]  /*9e80*/  SHFL.IDX PT, R47, R78, R5, 0x1c1f ;  /* 0x001c1f054e2f7589 */ /* 0x000fe200000e0000 */
[----:B0-----:R-:W-:-:S03]  /*9e90*/  SEL R38, R37, R60, P0 ;  /* 0x0000003c25267207 */ /* 0x001fc60000000000 */
[----:B------:R-:W0:Y:S01]  /*9ea0*/  SHFL.IDX PT, R49, R84, R5, 0x1c1f ;  /* 0x001c1f0554317589 */ /* 0x000e2200000e0000 */
[----:B--2---:R-:W-:Y:S02]  /*9eb0*/  SEL R37, R100, R39, P0 ;  /* 0x0000002764257207 */ /* 0x004fe40000000000 */
[----:B------:R-:W-:Y:S01]  /*9ec0*/  SEL R39, R39, R100, P0 ;  /* 0x0000006427277207 */ /* 0x000fe20000000000 */
[----:B------:R-:W-:Y:S04]  /*9ed0*/  SHFL.IDX PT, R57, R116, R5, 0x1c1f ;  /* 0x001c1f0574397589 */ /* 0x000fe800000e0000 */
[----:B------:R-:W1:Y:S04]  /*9ee0*/  SHFL.IDX PT, R83, R122, R5, 0x1c1f ;  /* 0x001c1f057a537589 */ /* 0x000e6800000e0000 */
[----:B------:R2:W-:Y:S04]  /*9ef0*/  STSM.16.M88.4 [R85], R8 ;  /* 0x0000000855007844 */ /* 0x0005e80000000200 */
[----:B------:R3:W-:Y:S04]  /*9f00*/  STSM.16.M88.4 [R81], R12 ;  /* 0x0000000c51007844 */ /* 0x0007e80000000200 */
[----:B------:R4:W-:Y:S04]  /*9f10*/  STSM.16.M88.4 [R79], R24 ;  /* 0x000000184f007844 */ /* 0x0009e80000000200 */
[----:B------:R-:W-:Y:S01]  /*9f20*/  STSM.16.M88.4 [R77], R28 ;  /* 0x0000001c4d007844 */ /* 0x000fe20000000200 */
[----:B0-----:R-:W-:-:S02]  /*9f30*/  SEL R80, R82, R49, P0 ;  /* 0x0000003152507207 */ /* 0x001fc40000000000 */
[----:B------:R-:W-:Y:S01]  /*9f40*/  SEL R82, R49, R82, P0 ;  /* 0x0000005231527207 */ /* 0x000fe20000000000 */
[----:B------:R-:W-:Y:S01]  /*9f50*/  STSM.16.M88.4 [R75], R32 ;  /* 0x000000204b007844 */ /* 0x000fe20000000200 */
[----:B--2---:R-:W-:Y:S02]  /*9f60*/  SEL R8, R62, R41, P0 ;  /* 0x000000293e087207 */ /* 0x004fe40000000000 */
[----:B------:R-:W-:Y:S01]  /*9f70*/  SEL R10, R41, R62, P0 ;  /* 0x0000003e290a7207 */ /* 0x000fe20000000000 */
[----:B------:R-:W-:Y:S01]  /*9f80*/  STSM.16.M88.4 [R73], R36 ;  /* 0x0000002449007844 */ /* 0x000fe20000000200 */
[----:B------:R-:W-:Y:S01]  /*9f90*/  SEL R9, R102, R51, P0 ;  /* 0x0000003366097207 */ /* 0x000fe20000000000 */
[----:B------:R-:W-:Y:S01]  /*9fa0*/  UMOV UR4, URZ ;  /* 0x0000003f00047c82 */ /* 0x000fe20008000000 */
[----:B------:R-:W-:Y:S01]  /*9fb0*/  SEL R11, R51, R102, P0 ;  /* 0x00000066330b7207 */ /* 0x000fe20000000000 */
[----:B------:R-:W-:Y:S01]  /*9fc0*/  ULDC UR8, c[0x0][0xa88] ;  /* 0x0002a20000087ab9 */ /* 0x000fe20000000800 */
[----:B---3--:R-:W-:Y:S01]  /*9fd0*/  SEL R12, R64, R43, P0 ;  /* 0x0000002b400c7207 */ /* 0x008fe20000000000 */
[----:B------:R-:W0:Y:S01]  /*9fe0*/  LDC R62, c[0x0][0xbe8] ;  /* 0x0002fa00ff3e7b82 */ /* 0x000e220000000800 */
[----:B------:R-:W-:Y:S01]  /*9ff0*/  SEL R14, R43, R64, P0 ;  /* 0x000000402b0e7207 */ /* 0x000fe20000000000 */
[----:B------:R2:W-:Y:S01]  /*a000*/  STSM.16.M88.4 [R69], R8 ;  /* 0x0000000845007844 */ /* 0x0005e20000000200 */
[----:B------:R-:W-:-:S02]  /*a010*/  SEL R13, R106, R53, P0 ;  /* 0x000000356a0d7207 */ /* 0x000fc40000000000 */
[----:B------:R-:W-:Y:S02]  /*a020*/  SEL R15, R53, R106, P0 ;  /* 0x0000006a350f7207 */ /* 0x000fe40000000000 */
[----:B----4-:R-:W-:Y:S02]  /*a030*/  SEL R24, R68, R3, P0 ;  /* 0x0000000344187207 */ /* 0x010fe40000000000 */
[----:B------:R-:W-:Y:S01]  /*a040*/  SEL R26, R3, R68, P0 ;  /* 0x00000044031a7207 */ /* 0x000fe20000000000 */
[----:B------:R3:W-:Y:S01]  /*a050*/  STSM.16.M88.4 [R67], R12 ;  /* 0x0000000c43007844 */ /* 0x0007e20000000200 */
[----:B------:R-:W-:Y:S02]  /*a060*/  SEL R25, R108, R55, P0 ;  /* 0x000000376c197207 */ /* 0x000fe40000000000 */
[----:B------:R-:W-:Y:S02]  /*a070*/  SEL R27, R55, R108, P0 ;  /* 0x0000006c371b7207 */ /* 0x000fe40000000000 */
[----:B------:R-:W-:-:S02]  /*a080*/  SEL R68, R70, R45, P0 ;  /* 0x0000002d46447207 */ /* 0x000fc40000000000 */
[----:B------:R-:W-:Y:S01]  /*a090*/  SEL R70, R45, R70, P0 ;  /* 0x000000462d467207 */ /* 0x000fe20000000000 */
[----:B------:R-:W-:Y:S01]  /*a0a0*/  STSM.16.M88.4 [R65], R24 ;  /* 0x0000001841007844 */ /* 0x000fe20000000200 */
[----:B--2---:R-:W-:Y:S01]  /*a0b0*/  SEL R69, R110, R71, P0 ;  /* 0x000000476e457207 */ /* 0x004fe20000000000 */
[----:B------:R-:W-:Y:S01]  /*a0c0*/  IMAD.U32 R8, RZ, RZ, UR6 ;  /* 0x00000006ff087e24 */ /* 0x000fe2000f8e00ff */
[----:B------:R-:W-:Y:S01]  /*a0d0*/  SEL R71, R71, R110, P0 ;  /* 0x0000006e47477207 */ /* 0x000fe20000000000 */
[----:B------:R-:W-:Y:S01]  /*a0e0*/  IMAD.U32 R9, RZ, RZ, UR7 ;  /* 0x00000007ff097e24 */ /* 0x000fe2000f8e00ff */
[----:B-1----:R-:W-:Y:S01]  /*a0f0*/  SEL R81, R118, R83, P0 ;  /* 0x0000005376517207 */ /* 0x002fe20000000000 */
[----:B------:R-:W-:Y:S01]  /*a100*/  ULDC.64 UR6, c[0x0][0xc08] ;  /* 0x0003020000067ab9 */ /* 0x000fe20000000a00 */
[----:B------:R-:W-:Y:S01]  /*a110*/  SEL R83, R83, R118, P0 ;  /* 0x0000007653537207 */ /* 0x000fe20000000000 */
[----:B------:R-:W-:Y:S01]  /*a120*/  STSM.16.M88.4 [R61], R68 ;  /* 0x000000443d007844 */ /* 0x000fe20000000200 */
[----:B---3--:R-:W-:-:S02]  /*a130*/  SEL R12, R76, R47, P0 ;  /* 0x0000002f4c0c7207 */ /* 0x008fc40000000000 */
[----:B------:R-:W-:Y:S02]  /*a140*/  SEL R14, R47, R76, P0 ;  /* 0x0000004c2f0e7207 */ /* 0x000fe40000000000 */
[----:B------:R-:W-:Y:S02]  /*a150*/  SEL R13, R114, R57, P0 ;  /* 0x00000039720d7207 */ /* 0x000fe40000000000 */
[----:B------:R-:W-:-:S05]  /*a160*/  SEL R15, R57, R114, P0 ;  /* 0x00000072390f7207 */ /* 0x000fca0000000000 */
[----:B------:R1:W-:Y:S04]  /*a170*/  STSM.16.M88.4 [R59], R12 ;  /* 0x0000000c3b007844 */ /* 0x0003e80000000200 */
[----:B------:R2:W-:Y:S01]  /*a180*/  STSM.16.M88.4 [R20], R80 ;  /* 0x0000005014007844 */ /* 0x0005e20000000200 */
[----:B------:R-:W-:Y:S06]  /*a190*/  BAR.SYNC.DEFER_BLOCKING 0x1, 0x100 ;  /* 0x0044000000007b1d */ /* 0x000fec0000010000 */
[----:B------:R-:W3:Y:S01]  /*a1a0*/  @P2 LDG.E R3, desc[UR48][R8.64] ;  /* 0x0000003008032981 */ /* 0x000ee2000c1e1900 */
[----:B------:R-:W-:Y:S01]  /*a1b0*/  UISETP.NE.U32.AND UP1, UPT, UR6, URZ, UPT ;  /* 0x0000003f0600728c */ /* 0x000fe2000bf25070 */
[----:B0-----:R-:W-:Y:S01]  /*a1c0*/  ISETP.NE.AND P1, PT, R62, 0x1, PT ;  /* 0x000000013e00780c */ /* 0x001fe20003f25270 */
[----:B-1----:R-:W-:-:S02]  /*a1d0*/  IMAD.U32 R14, RZ, RZ, UR40 ;  /* 0x00000028ff0e7e24 */ /* 0x002fc4000f8e00ff */
[----:B------:R-:W-:-:S06]  /*a1e0*/  UISETP.NE.AND.EX UP1, UPT, UR7, URZ, UPT, UP1 ;  /* 0x0000003f0700728c */ /* 0x000fcc000bf25310 */
[----:B------:R-:W-:-:S04]  /*a1f0*/  PLOP3.LUT P0, PT, PT, PT, UP1, 0x80, 0x0 ;  /* 0x000000000000781c */ /* 0x000fc80003f0f018 */
[----:B------:R-:W0:Y:S01]  /*a200*/  @P1 LDC R5, c[0x0][0xbec] ;  /* 0x0002fb00ff051b82 */ /* 0x000e220000000800 */
[----:B------:R-:W-:-:S04]  /*a210*/  @UP1 ULEA UR6, UP2, UR36, UR6, 0x2 ;  /* 0x0000000624061291 */ /* 0x000fc8000f84103f */
[----:B------:R-:W-:Y:S02]  /*a220*/  @UP1 ULEA.HI.X UR7, UR36, UR7, UR37, 0x2, UP2 ;  /* 0x0000000724071291 */ /* 0x000fe400090f1425 */
[----:B------:R-:W-:Y:S01]  /*a230*/  IMAD.U32 R12, RZ, RZ, UR6 ;  /* 0x00000006ff0c7e24 */ /* 0x000fe2000f8e00ff */
[----:B------:R-:W1:Y:S03]  /*a240*/  @P1 LDC R10, c[0x0][0xbf0] ;  /* 0x0002fc00ff0a1b82 */ /* 0x000e660000000800 */
[----:B------:R-:W-:Y:S01]  /*a250*/  IMAD.U32 R13, RZ, RZ, UR7 ;  /* 0x00000007ff0d7e24 */ /* 0x000fe2000f8e00ff */
[----:B---3--:R-:W-:Y:S01]  /*a260*/  @P2 R2UR UR4, R3 ;  /* 0x00000000030422ca */ /* 0x008fe200000e0000 */
[----:B------:R-:W-:-:S06]  /*a270*/  IMAD.U32 R3, RZ, RZ, UR8 ;  /* 0x00000008ff037e24 */ /* 0x000fcc000f8e00ff */
[----:B------:R2:W5:Y:S01]  /*a280*/  @P0 LDG.E R3, desc[UR48][R12.64] ;  /* 0x000000300c030981 */ /* 0x000562000c1e1900 */
[----:B01----:R-:W-:Y:S07]  /*a290*/  @P0 BRA `(.L_x_3209) ;  /* 0x0000000000100947 */ /* 0x003fee0003800000 */
[----:B------:R-:W-:Y:S05]  /*a2a0*/  @!P2 BRA `(.L_x_3209) ;  /* 0x00000000000ca947 */ /* 0x000fea0003800000 */
[----:B--2---:R-:W2:Y:S04]  /*a2b0*/  LDG.E R12, desc[UR48][R8.64] ;  /* 0x00000030080c7981 */ /* 0x004ea8000c1e1900 */
[----:B-----5:R-:W2:Y:S02]  /*a2c0*/  LDG.E R3, desc[UR48][R8.64+0x4] ;  /* 0x0000043008037981 */ /* 0x020ea4000c1e1900 */
[----:B--2---:R-:W-:-:S07]  /*a2d0*/  IMAD.IADD R3, R3, 0x1, -R12 ;  /* 0x0000000103037824 */ /* 0x004fce00078e0a0c */
.L_x_3209:
[----:B------:R-:W-:Y:S01]  /*a2e0*/  USHF.R.S32.HI UR14, URZ, 0x1f, UR41 ;  /* 0x0000001f3f0e7899 */ /* 0x000fe20008011429 */
[----:B--2---:R-:W-:Y:S01]  /*a2f0*/  IMAD R12, R14, 0x80, R223 ;  /* 0x000000800e0c7824 */ /* 0x004fe200078e02df */
[----:B------:R-:W-:Y:S01]  /*a300*/  ULDC.64 UR12, c[0x0][0xb90] ;  /* 0x0002e400000c7ab9 */ /* 0x000fe20000000a00 */
[----:B------:R-:W-:Y:S01]  /*a310*/  USHF.R.S32.HI UR9, URZ, 0x1f, UR4 ;  /* 0x0000001f3f097899 */ /* 0x000fe20008011404 */
[----:B------:R-:W-:Y:S01]  /*a320*/  IMAD.U32 R20, RZ, RZ, UR40 ;  /* 0x00000028ff147e24 */ /* 0x000fe2000f8e00ff */
        /* <DEDUP_REMOVED lines=20> */
[----:B------:R-:W-:Y:S01]  /*a470*/  IMAD R20, R20, 0x80, R221 ;  /* 0x0000008014147824 */ /* 0x000fe200078e02dd */
[----:B------:R-:W-:Y:S01]  /*a480*/  IADD3 R8, P0, R8, UR6, RZ ;  /* 0x0000000608087c10 */ /* 0x000fe2000ff1e0ff */
[----:B-----5:R-:W-:Y:S01]  /*a490*/  IMAD R67, R3, R62, RZ ;  /* 0x0000003e03437224 */ /* 0x020fe200078e02ff */
[C---:B------:R-:W-:Y:S01]  /*a4a0*/  IADD3 R13, P6, R6.reuse, 0x2000, RZ ;  /* 0x00002000060d7810 */ /* 0x040fe20007fde0ff */
[----:B------:R-:W-:Y:S01]  /*a4b0*/  IMAD.U32 R10, RZ, RZ, UR8 ;  /* 0x00000008ff0a7e24 */ /* 0x000fe2000f8e00ff */
[----:B------:R-:W-:Y:S01]  /*a4c0*/  IADD3 R25, P2, R6, 0x1000, RZ ;  /* 0x0000100006197810 */ /* 0x000fe20007f5e0ff */
[----:B------:R-:W-:Y:S01]  /*a4d0*/  ULDC.64 UR10, c[0x0][0xaa0] ;  /* 0x0002a800000a7ab9 */ /* 0x000fe20000000a00 */
[----:B------:R-:W-:-:S02]  /*a4e0*/  LOP3.LUT R12, R13, 0x380, RZ, 0xc0, !PT ;  /* 0x000003800d0c7812 */ /* 0x000fc400078ec0ff */
[----:B------:R-:W-:Y:S01]  /*a4f0*/  IADD3.X R9, R9, UR7, R10, P0, !PT ;  /* 0x0000000709097c10 */ /* 0x000fe200087fe40a */
[----:B------:R-:W-:Y:S01]  /*a500*/  ULDC.64 UR6, c[0x0][0xb88] ;  /* 0x0002e20000067ab9 */ /* 0x000fe20000000a00 */
[----:B------:R-:W-:Y:S02]  /*a510*/  SHF.R.S32.HI R10, RZ, 0x1f, R5 ;  /* 0x0000001fff0a7819 */ /* 0x000fe40000011405 */
[----:B------:R-:W-:Y:S01]  /*a520*/  SHF.R.U64 R12, R12, 0x3, RZ ;  /* 0x000000030c0c7819 */ /* 0x000fe200000012ff */
[----:B------:R-:W-:Y:S01]  /*a530*/  IMAD.WIDE.U32 R8, R5, UR6, R8 ;  /* 0x0000000605087c25 */ /* 0x000fe2000f8e0008 */
[----:B------:R-:W-:Y:S02]  /*a540*/  LOP3.LUT R24, R25, 0x380, RZ, 0xc0, !PT ;  /* 0x0000038019187812 */ /* 0x000fe400078ec0ff */
[----:B------:R-:W-:Y:S01]  /*a550*/  LOP3.LUT R12, R12, R13, RZ, 0x3c, !PT ;  /* 0x0000000d0c0c7212 */ /* 0x000fe200078e3cff */
[----:B------:R-:W-:Y:S01]  /*a560*/  IMAD R14, R10, UR6, RZ ;  /* 0x000000060a0e7c24 */ /* 0x000fe2000f8e02ff */
[----:B------:R-:W-:-:S02]  /*a570*/  SHF.R.U64 R24, R24, 0x3, RZ ;  /* 0x0000000318187819 */ /* 0x000fc400000012ff */
[----:B------:R-:W-:Y:S01]  /*a580*/  IADD3 R41, P0, R6, 0x5000, RZ ;  /* 0x0000500006297810 */ /* 0x000fe20007f1e0ff */
[----:B------:R-:W-:Y:S01]  /*a590*/  IMAD R13, R5, UR7, R14 ;  /* 0x00000007050d7c24 */ /* 0x000fe2000f8e020e */
[----:B------:R-:W-:Y:S01]  /*a5a0*/  ULDC.64 UR6, c[0x0][0xb50] ;  /* 0x0002d40000067ab9 */ /* 0x000fe20000000a00 */
[----:B------:R-:W-:Y:S01]  /*a5b0*/  LOP3.LUT R24, R24, R25, RZ, 0x3c, !PT ;  /* 0x0000001918187212 */ /* 0x000fe200078e3cff */
[----:B------:R-:W-:Y:S01]  /*a5c0*/  IMAD.X R25, RZ, RZ, R7, P2 ;  /* 0x000000ffff197224 */ /* 0x000fe200010e0607 */
[----:B------:R-:W-:Y:S01]  /*a5d0*/  LEA R14, P3, R8, UR6, 0x2 ;  /* 0x00000006080e7c11 */ /* 0x000fe2000f8610ff */
[----:B------:R-:W-:Y:S01]  /*a5e0*/  IMAD.IADD R5, R9, 0x1, R13 ;  /* 0x0000000109057824 */ /* 0x000fe200078e020d */
[----:B------:R-:W-:Y:S02]  /*a5f0*/  LOP3.LUT R40, R41, 0x380, RZ, 0xc0, !PT ;  /* 0x0000038029287812 */ /* 0x000fe400078ec0ff */
[----:B------:R-:W-:Y:S01]  /*a600*/  IADD3 R11, P5, R6, 0x3000, RZ ;  /* 0x00003000060b7810 */ /* 0x000fe20007fbe0ff */
[----:B------:R-:W-:Y:S01]  /*a610*/  SHFL.IDX PT, R50, R14, RZ, 0x1c1f ;  /* 0x001c1fff0e327589 */ /* 0x000fe200000e0000 */
[----:B------:R-:W-:Y:S01]  /*a620*/  LEA.HI.X R15, R8, UR7, R5, 0x2, P3 ;  /* 0x00000007080f7c11 */ /* 0x000fe200098f1405 */
[----:B------:R-:W-:Y:S01]  /*a630*/  VIADD R5, R20, 0x8 ;  /* 0x0000000814057836 */ /* 0x000fe20000000000 */
[----:B------:R-:W-:Y:S01]  /*a640*/  IADD3 R29, P2, R6, 0x7000, RZ ;  /* 0x00007000061d7810 */ /* 0x000fe20007f5e0ff */
[----:B------:R-:W-:Y:S01]  /*a650*/  SHFL.IDX PT, R60, R14, 0x1, 0x1c1f ;  /* 0x003c1f000e3c7f89 */ /* 0x000fe200000e0000 */
[----:B------:R-:W-:-:S02]  /*a660*/  SHF.R.U64 R40, R40, 0x3, RZ ;  /* 0x0000000328287819 */ /* 0x000fc400000012ff */
[----:B------:R-:W-:Y:S01]  /*a670*/  IADD3 R45, P4, R6, 0x4000, RZ ;  /* 0x00004000062d7810 */ /* 0x000fe20007f9e0ff */
[----:B------:R-:W1:Y:S01]  /*a680*/  SHFL.IDX PT, R51, R15, RZ, 0x1c1f ;  /* 0x001c1fff0f337589 */ /* 0x000e6200000e0000 */
[----:B------:R-:W-:Y:S01]  /*a690*/  LOP3.LUT R28, R29, 0x380, RZ, 0xc0, !PT ;  /* 0x000003801d1c7812 */ /* 0x000fe200078ec0ff */
[----:B------:R-:W-:Y:S01]  /*a6a0*/  UIMAD UR8, UR9, UR10, URZ ;  /* 0x0000000a090872a4 */ /* 0x000fe2000f8e023f */
[----:B------:R-:W-:Y:S01]  /*a6b0*/  LOP3.LUT R40, R40, R41, RZ, 0x3c, !PT ;  /* 0x0000002928287212 */ /* 0x000fe200078e3cff */
[----:B------:R-:W2:Y:S01]  /*a6c0*/  SHFL.IDX PT, R61, R15, 0x1, 0x1c1f ;  /* 0x003c1f000f3d7f89 */ /* 0x000ea200000e0000 */
[----:B------:R-:W-:Y:S01]  /*a6d0*/  SHF.R.U64 R28, R28, 0x3, RZ ;  /* 0x000000031c1c7819 */ /* 0x000fe200000012ff */
[--C-:B------:R-:W-:Y:S01]  /*a6e0*/  IMAD.X R41, RZ, RZ, R7.reuse, P0 ;  /* 0x000000ffff297224 */ /* 0x100fe200000e0607 */
[----:B------:R-:W-:Y:S01]  /*a6f0*/  LOP3.LUT P0, RZ, R23, 0x3, RZ, 0xc0, !PT ;  /* 0x0000000317ff7812 */ /* 0x000fe2000780c0ff */
[--C-:B------:R-:W-:Y:S01]  /*a700*/  IMAD.X R13, RZ, RZ, R7.reuse, P6 ;  /* 0x000000ffff0d7224 */ /* 0x100fe200030e0607 */
[----:B------:R-:W-:Y:S01]  /*a710*/  LOP3.LUT R28, R28, R29, RZ, 0x3c, !PT ;  /* 0x0000001d1c1c7212 */ /* 0x000fe200078e3cff */
[----:B------:R-:W-:Y:S01]  /*a720*/  IMAD.X R29, RZ, RZ, R7, P2 ;  /* 0x000000ffff1d7224 */ /* 0x000fe200010e0607 */
[----:B------:R-:W-:-:S02]  /*a730*/  ISETP.GE.OR P2, PT, R20, R67, P0 ;  /* 0x000000431400720c */ /* 0x000fc40000746670 */
[----:B------:R-:W-:Y:S02]  /*a740*/  ISETP.GE.OR P0, PT, R5, R67, P0 ;  /* 0x000000430500720c */ /* 0x000fe40000706670 */
[----:B------:R-:W-:Y:S02]  /*a750*/  IADD3 R37, P3, R6, 0x6000, RZ ;  /* 0x0000600006257810 */ /* 0x000fe40007f7e0ff */
[----:B------:R-:W-:Y:S02]  /*a760*/  LOP3.LUT R10, R11, 0x380, RZ, 0xc0, !PT ;  /* 0x000003800b0a7812 */ /* 0x000fe400078ec0ff */
[----:B------:R-:W-:Y:S02]  /*a770*/  LOP3.LUT R36, R37, 0x380, RZ, 0xc0, !PT ;  /* 0x0000038025247812 */ /* 0x000fe400078ec0ff */
[----:B------:R-:W-:Y:S02]  /*a780*/  LOP3.LUT R44, R45, 0x380, RZ, 0xc0, !PT ;  /* 0x000003802d2c7812 */ /* 0x000fe400078ec0ff */
[----:B------:R-:W-:Y:S01]  /*a790*/  SHF.R.U64 R36, R36, 0x3, RZ ;  /* 0x0000000324247819 */ /* 0x000fe200000012ff */
[----:B-1----:R1:W-:Y:S01]  /*a7a0*/  @!P2 ST.E desc[UR48][R50.64], R0 ;  /* 0x000000003200a985 */ /* 0x0023e2000c101930 */
[----:B------:R-:W-:Y:S01]  /*a7b0*/  UIMAD.WIDE.U32 UR6, UR4, UR10, URZ ;  /* 0x0000000a040672a5 */ /* 0x000fe2000f8e003f */
[----:B------:R-:W-:-:S02]  /*a7c0*/  SHF.R.U64 R10, R10, 0x3, RZ ;  /* 0x000000030a0a7819 */ /* 0x000fc400000012ff */
[----:B--2---:R2:W-:Y:S01]  /*a7d0*/  @!P0 ST.E desc[UR48][R60.64], R4 ;  /* 0x000000043c008985 */ /* 0x0045e2000c101930 */
[----:B------:R-:W-:Y:S01]  /*a7e0*/  LOP3.LUT R36, R36, R37, RZ, 0x3c, !PT ;  /* 0x0000002524247212 */ /* 0x000fe200078e3cff */
[--C-:B------:R-:W-:Y:S01]  /*a7f0*/  IMAD.X R37, RZ, RZ, R7.reuse, P3 ;  /* 0x000000ffff257224 */ /* 0x100fe200018e0607 */
[----:B------:R-:W-:Y:S01]  /*a800*/  IADD3 R8, P3, R6, 0xb000, RZ ;  /* 0x0000b00006087810 */ /* 0x000fe20007f7e0ff */
[----:B------:R-:W-:Y:S01]  /*a810*/  UIMAD UR8, UR4, UR11, UR8 ;  /* 0x0000000b040872a4 */ /* 0x000fe2000f8e0208 */
[----:B------:R-:W-:Y:S01]  /*a820*/  SHF.R.U64 R44, R44, 0x3, RZ ;  /* 0x000000032c2c7819 */ /* 0x000fe200000012ff */
[----:B------:R-:W5:Y:S01]  /*a830*/  LD.E.128 R24, desc[UR48][R24.64] ;  /* 0x0000003018187980 */ /* 0x000f62000c101d00 */
[----:B------:R-:W-:Y:S01]  /*a840*/  LOP3.LUT R3, R8, 0x380, RZ, 0xc0, !PT ;  /* 0x0000038008037812 */ /* 0x000fe200078ec0ff */
[----:B------:R-:W-:Y:S01]  /*a850*/  ULDC.64 UR10, c[0x0][0xae8] ;  /* 0x0002ba00000a7ab9 */ /* 0x000fe20000000a00 */
[----:B-1----:R-:W-:Y:S01]  /*a860*/  IMAD R0, R19, 0x20, R22 ;  /* 0x0000002013007824 */ /* 0x002fe200078e0216 */
[----:B------:R-:W-:Y:S01]  /*a870*/  LOP3.LUT R10, R10, R11, RZ, 0x3c, !PT ;  /* 0x0000000b0a0a7212 */ /* 0x000fe200078e3cff */
[--C-:B------:R-:W-:Y:S01]  /*a880*/  IMAD.X R21, RZ, RZ, R7.reuse, P3 ;  /* 0x000000ffff157224 */ /* 0x100fe200018e0607 */
[----:B--2---:R-:W1:Y:S01]  /*a890*/  @P1 LDC R61, c[0x0][0xbec] ;  /* 0x0002fb00ff3d1b82 */ /* 0x004e620000000800 */
[----:B------:R-:W-:Y:S01]  /*a8a0*/  SHF.R.U64 R3, R3, 0x3, RZ ;  /* 0x0000000303037819 */ /* 0x000fe200000012ff */
[----:B------:R-:W-:Y:S01]  /*a8b0*/  UIADD3 UR7, UR7, UR8, URZ ;  /* 0x0000000807077290 */ /* 0x000fe2000fffe03f */
[----:B------:R-:W-:Y:S01]  /*a8c0*/  LOP3.LUT R44, R44, R45, RZ, 0x3c, !PT ;  /* 0x0000002d2c2c7212 */ /* 0x000fe200078e3cff */
[----:B------:R-:W-:Y:S01]  /*a8d0*/  UIMAD UR4, UR14, UR10, URZ ;  /* 0x0000000a0e0472a4 */ /* 0x000fe2000f8e023f */
[----:B------:R-:W-:Y:S01]  /*a8e0*/  LOP3.LUT R20, R3, R8, RZ, 0x3c, !PT ;  /* 0x0000000803147212 */ /* 0x000fe200078e3cff */
[----:B------:R-:W-:Y:S01]  /*a8f0*/  IMAD.U32 R3, RZ, RZ, UR40 ;  /* 0x00000028ff037e24 */ /* 0x000fe2000f8e00ff */
[C---:B------:R-:W-:Y:S01]  /*a900*/  IADD3 R57, P6, R6.reuse, 0x8000, RZ ;  /* 0x0000800006397810 */ /* 0x040fe20007fde0ff */
[--C-:B------:R-:W-:Y:S01]  /*a910*/  IMAD.X R11, RZ, RZ, R7.reuse, P5 ;  /* 0x000000ffff0b7224 */ /* 0x100fe200028e0607 */
[C---:B------:R-:W-:Y:S01]  /*a920*/  IADD3 R53, P5, R6.reuse, 0x9000, RZ ;  /* 0x0000900006357810 */ /* 0x040fe20007fbe0ff */
[--C-:B------:R-:W-:Y:S01]  /*a930*/  IMAD.X R45, RZ, RZ, R7.reuse, P4 ;  /* 0x000000ffff2d7224 */ /* 0x100fe200020e0607 */
[C---:B------:R-:W-:Y:S01]  /*a940*/  IADD3 R49, P4, R6.reuse, 0xa000, RZ ;  /* 0x0000a00006317810 */ /* 0x040fe20007f9e0ff */
[----:B------:R-:W-:Y:S01]  /*a950*/  IMAD R60, R3, 0x80, R0 ;  /* 0x00000080033c7824 */ /* 0x000fe200078e0200 */
[----:B------:R-:W-:Y:S01]  /*a960*/  LOP3.LUT R9, R6, 0x380, RZ, 0xc0, !PT ;  /* 0x0000038006097812 */ /* 0x000fe200078ec0ff */
[----:B------:R-:W-:Y:S01]  /*a970*/  UIMAD UR4, UR41, UR11, UR4 ;  /* 0x0000000b290472a4 */ /* 0x000fe2000f8e0204 */
[----:B------:R-:W-:Y:S01]  /*a980*/  LOP3.LUT R56, R57, 0x380, RZ, 0xc0, !PT ;  /* 0x0000038039387812 */ /* 0x000fe200078ec0ff */
[----:B------:R-:W-:Y:S01]  /*a990*/  UIMAD.WIDE.U32 UR6, UR41, UR10, UR6 ;  /* 0x0000000a290672a5 */ /* 0x000fe2000f8e0006 */
[----:B------:R-:W-:Y:S01]  /*a9a0*/  LOP3.LUT R52, R53, 0x380, RZ, 0xc0, !PT ;  /* 0x0000038035347812 */ /* 0x000fe200078ec0ff */
[----:B------:R-:W-:Y:S01]  /*a9b0*/  ULDC.64 UR8, c[0x0][0xaf0] ;  /* 0x0002bc0000087ab9 */ /* 0x000fe20000000a00 */
[----:B------:R-:W-:Y:S01]  /*a9c0*/  LOP3.LUT R48, R49, 0x380, RZ, 0xc0, !PT ;  /* 0x0000038031307812 */ /* 0x000fe200078ec0ff */
[----:B------:R-:W-:Y:S01]  /*a9d0*/  UIADD3 UR7, UR7, UR4, URZ ;  /* 0x0000000407077290 */ /* 0x000fe2000fffe03f */
[----:B------:R-:W-:Y:S01]  /*a9e0*/  SHF.R.U64 R9, R9, 0x3, RZ ;  /* 0x0000000309097819 */ /* 0x000fe200000012ff */
[----:B------:R-:W-:Y:S01]  /*a9f0*/  UIMAD UR4, UR37, UR8, URZ ;  /* 0x00000008250472a4 */ /* 0x000fe2000f8e023f */
[----:B------:R-:W-:Y:S01]  /*aa00*/  SHF.R.U64 R56, R56, 0x3, RZ ;  /* 0x0000000338387819 */ /* 0x000fe200000012ff */
[----:B-1----:R-:W-:Y:S01]  /*aa10*/  @P1 IMAD.HI.U32 R0, R60, R61, RZ ;  /* 0x0000003d3c001227 */ /* 0x002fe200078e00ff */
[----:B------:R-:W-:Y:S01]  /*aa20*/  SHF.R.U64 R52, R52, 0x3, RZ ;  /* 0x0000000334347819 */ /* 0x000fe200000012ff */
[----:B------:R-:W-:Y:S01]  /*aa30*/  UIMAD.WIDE.U32 UR6, UR36, UR8, UR6 ;  /* 0x00000008240672a5 */ /* 0x000fe2000f8e0006 */
[----:B------:R-:W-:Y:S01]  /*aa40*/  SHF.R.U64 R48, R48, 0x3, RZ ;  /* 0x0000000330307819 */ /* 0x000fe200000012ff */
[----:B------:R-:W-:Y:S01]  /*aa50*/  IMAD.MOV.U32 R3, RZ, RZ, R60 ;  /* 0x000000ffff037224 */ /* 0x000fe200078e003c */
        /* <DEDUP_REMOVED lines=64> */
[----:B------:R-:W-:-:S09]  /*ae60*/  ISETP.GE.AND P2, PT, R18, UR4, PT ;  /* 0x0000000412007c0c */ /* 0x000fd2000bf46270 */
[CC--:B01----:R-:W-:Y:S02]  /*ae70*/  @!P4 LEA R2, P6, R16.reuse, R61.reuse, 0x1 ;  /* 0x0000003d1002c211 */ /* 0x0c3fe400078c08ff */
[CC--:B------:R-:W-:Y:S02]  /*ae80*/  @!P3 LEA R20, P5, R17.reuse, R61.reuse, 0x1 ;  /* 0x0000003d1114b211 */ /* 0x0c0fe400078a08ff */
[-C--:B--2---:R-:W-:Y:S02]  /*ae90*/  @!P4 LEA.HI.X R3, R16, R0.reuse, R227, 0x1, P6 ;  /* 0x000000001003c211 */ /* 0x084fe400030f0ce3 */
[C---:B------:R-:W-:Y:S02]  /*aea0*/  @!P2 LEA R60, P6, R18.reuse, R61, 0x1 ;  /* 0x0000003d123ca211 */ /* 0x040fe400078c08ff */
[-C--:B------:R-:W-:Y:S01]  /*aeb0*/  @!P3 LEA.HI.X R21, R17, R0.reuse, R226, 0x1, P5 ;  /* 0x000000001115b211 */ /* 0x080fe200028f0ce2 */
[----:B-----5:R3:W-:Y:S01]  /*aec0*/  @!P4 ST.E.128 desc[UR48][R2.64], R32 ;  /* 0x000000200200c985 */ /* 0x0207e2000c101d30 */
[----:B------:R-:W-:-:S03]  /*aed0*/  @!P2 LEA.HI.X R61, R18, R0, R225, 0x1, P6 ;  /* 0x00000000123da211 */ /* 0x000fc600030f0ce1 */
[----:B------:R3:W-:Y:S04]  /*aee0*/  @!P3 ST.E.128 desc[UR48][R20.64], R44 ;  /* 0x0000002c1400b985 */ /* 0x0007e8000c101d30 */
[----:B------:R3:W-:Y:S02]  /*aef0*/  @!P2 ST.E.128 desc[UR48][R60.64], R56 ;  /* 0x000000383c00a985 */ /* 0x0007e4000c101d30 */
.L_x_3211:
[----:B------:R-:W-:Y:S05]  /*af00*/  BSYNC B1 ;  /* 0x0000000000017941 */ /* 0x000fea0003800000 */
.L_x_3210:
[----:B--2---:R2:W4:Y:S01]  /*af10*/  SHFL.IDX PT, R0, R64, 0x1, 0x181f ;  /* 0x00381f0040007f89 */ /* 0x00452200000e0000 */
[----:B------:R-:W-:Y:S03]  /*af20*/  BSSY B1, `(.L_x_3212) ;  /* 0x0000010000017945 */ /* 0x000fe60003800000 */
[----:B---3-5:R2:W3:Y:S01]  /*af30*/  SHFL.IDX PT, R33, R62, 0x1, 0x181f ;  /* 0x00381f003e217f89 */ /* 0x0284e200000e0000 */
[----:B------:R-:W-:Y:S05]  /*af40*/  @P1 BRA `(.L_x_3213) ;  /* 0x0000000000341947 */ /* 0x000fea0003800000 */
[----:B------:R-:W-:Y:S02]  /*af50*/  ULDC UR4, c[0x0][0xac8] ;  /* 0x0002b20000047ab9 */ /* 0x000fe40000000800 */
[----:B------:R-:W-:Y:S02]  /*af60*/  ISETP.GE.AND P4, PT, R16, UR4, PT ;  /* 0x0000000410007c0c */ /* 0x000fe4000bf86270 */
[----:B------:R-:W-:Y:S02]  /*af70*/  ISETP.GE.AND P5, PT, R17, UR4, PT ;  /* 0x0000000411007c0c */ /* 0x000fe4000bfa6270 */
[----:B------:R-:W-:-:S09]  /*af80*/  ISETP.GE.AND P6, PT, R18, UR4, PT ;  /* 0x0000000412007c0c */ /* 0x000fd2000bfc6270 */
[-C--:B0--3--:R-:W-:Y:S02]  /*af90*/  @!P4 LEA R2, P1, R16, R33.reuse, 0x1 ;  /* 0x000000211002c211 */ /* 0x089fe400078208ff */
[CC--:B------:R-:W-:Y:S02]  /*afa0*/  @!P5 LEA R20, P2, R17.reuse, R33.reuse, 0x1 ;  /* 0x000000211114d211 */ /* 0x0c0fe400078408ff */
[----:B------:R-:W-:Y:S02]  /*afb0*/  @!P6 LEA R32, P3, R18, R33, 0x1 ;  /* 0x000000211220e211 */ /* 0x000fe400078608ff */
[-C--:B----4-:R-:W-:Y:S02]  /*afc0*/  @!P4 LEA.HI.X R3, R16, R0.reuse, R227, 0x1, P1 ;  /* 0x000000001003c211 */ /* 0x090fe400008f0ce3 */
[-C--:B------:R-:W-:Y:S02]  /*afd0*/  @!P5 LEA.HI.X R21, R17, R0.reuse, R226, 0x1, P2 ;  /* 0x000000001115d211 */ /* 0x080fe400010f0ce2 */
[----:B------:R-:W-:Y:S01]  /*afe0*/  @!P6 LEA.HI.X R33, R18, R0, R225, 0x1, P3 ;  /* 0x000000001221e211 */ /* 0x000fe200018f0ce1 */
[----:B------:R0:W-:Y:S04]  /*aff0*/  @!P4 ST.E.128 desc[UR48][R2.64], R24 ;  /* 0x000000180200c985 */ /* 0x0001e8000c101d30 */
[----:B------:R0:W-:Y:S04]  /*b000*/  @!P5 ST.E.128 desc[UR48][R20.64], R40 ;  /* 0x000000281400d985 */ /* 0x0001e8000c101d30 */
[----:B------:R0:W-:Y:S02]  /*b010*/  @!P6 ST.E.128 desc[UR48][R32.64], R52 ;  /* 0x000000342000e985 */ /* 0x0001e4000c101d30 */
.L_x_3213:
[----:B------:R-:W-:Y:S05]  /*b020*/  BSYNC B1 ;  /* 0x0000000000017941 */ /* 0x000fea0003800000 */
.L_x_3212:
[----:B----4-:R4:W1:Y:S01]  /*b030*/  SHFL.IDX PT, R0, R64, 0x2, 0x181f ;  /* 0x00581f0040007f89 */ /* 0x01086200000e0000 */
[----:B------:R-:W-:Y:S03]  /*b040*/  BSSY B1, `(.L_x_3214) ;  /* 0x0000010000017945 */ /* 0x000fe60003800000 */
[----:B0-----:R4:W0:Y:S01]  /*b050*/  SHFL.IDX PT, R25, R62, 0x2, 0x181f ;  /* 0x00581f003e197f89 */ /* 0x00182200000e0000 */
[----:B------:R-:W-:Y:S05]  /*b060*/  @P0 BRA `(.L_x_3215) ;  /* 0x0000000000340947 */ /* 0x000fea0003800000 */
[----:B------:R-:W-:Y:S02]  /*b070*/  ULDC UR4, c[0x0][0xac8] ;  /* 0x0002b20000047ab9 */ /* 0x000fe40000000800 */
[----:B------:R-:W-:Y:S02]  /*b080*/  ISETP.GE.AND P3, PT, R16, UR4, PT ;  /* 0x0000000410007c0c */ /* 0x000fe4000bf66270 */
[----:B------:R-:W-:Y:S02]  /*b090*/  ISETP.GE.AND P4, PT, R17, UR4, PT ;  /* 0x0000000411007c0c */ /* 0x000fe4000bf86270 */
[----:B------:R-:W-:-:S09]  /*b0a0*/  ISETP.GE.AND P5, PT, R18, UR4, PT ;  /* 0x0000000412007c0c */ /* 0x000fd2000bfa6270 */
[-C--:B0-----:R-:W-:Y:S02]  /*b0b0*/  @!P3 LEA R2, P0, R16, R25.reuse, 0x1 ;  /* 0x000000191002b211 */ /* 0x081fe400078008ff */
[CC--:B------:R-:W-:Y:S02]  /*b0c0*/  @!P4 LEA R20, P1, R17.reuse, R25.reuse, 0x1 ;  /* 0x000000191114c211 */ /* 0x0c0fe400078208ff */
[----:B------:R-:W-:Y:S02]  /*b0d0*/  @!P5 LEA R24, P2, R18, R25, 0x1 ;  /* 0x000000191218d211 */ /* 0x000fe400078408ff */
[-C--:B-1----:R-:W-:Y:S02]  /*b0e0*/  @!P3 LEA.HI.X R3, R16, R0.reuse, R227, 0x1, P0 ;  /* 0x000000001003b211 */ /* 0x082fe400000f0ce3 */
[-C--:B------:R-:W-:Y:S02]  /*b0f0*/  @!P4 LEA.HI.X R21, R17, R0.reuse, R226, 0x1, P1 ;  /* 0x000000001115c211 */ /* 0x080fe400008f0ce2 */
[----:B------:R-:W-:Y:S01]  /*b100*/  @!P5 LEA.HI.X R25, R18, R0, R225, 0x1, P2 ;  /* 0x000000001219d211 */ /* 0x000fe200010f0ce1 */
[----:B------:R0:W-:Y:S04]  /*b110*/  @!P3 ST.E.128 desc[UR48][R2.64], R12 ;  /* 0x0000000c0200b985 */ /* 0x0001e8000c101d30 */
[----:B------:R0:W-:Y:S04]  /*b120*/  @!P4 ST.E.128 desc[UR48][R20.64], R36 ;  /* 0x000000241400c985 */ /* 0x0001e8000c101d30 */
[----:B------:R0:W-:Y:S02]  /*b130*/  @!P5 ST.E.128 desc[UR48][R24.64], R48 ;  /* 0x000000301800d985 */ /* 0x0001e4000c101d30 */
.L_x_3215:
[----:B------:R-:W-:Y:S05]  /*b140*/  BSYNC B1 ;  /* 0x0000000000017941 */ /* 0x000fea0003800000 */
.L_x_3214:
[----:B-1----:R-:W-:Y:S01]  /*b150*/  VIADD R0, R66, 0x60 ;  /* 0x0000006042007836 */ /* 0x002fe20000000000 */
[----:B--2-4-:R-:W4:Y:S04]  /*b160*/  SHFL.IDX PT, R64, R64, 0x3, 0x181f ;  /* 0x00781f0040407f89 */ /* 0x014f2800000e0000 */
[----:B------:R-:W-:Y:S01]  /*b170*/  ISETP.GE.AND P0, PT, R0, R67, PT ;  /* 0x000000430000720c */ /* 0x000fe20003f06270 */
[----:B0-----:R0:W1:-:S12]  /*b180*/  SHFL.IDX PT, R15, R62, 0x3, 0x181f ;  /* 0x00781f003e0f7f89 */ /* 0x00105800000e0000 */
[----:B0-----:R-:W-:Y:S05]  /*b190*/  @P0 BRA `(.L_x_3216) ;  /* 0x0000000c006c0947 */ /* 0x001fea0003800000 */
[----:B------:R-:W-:Y:S02]  /*b1a0*/  ULDC UR4, c[0x0][0xac8] ;  /* 0x0002b20000047ab9 */ /* 0x000fe40000000800 */
[----:B------:R-:W-:Y:S02]  /*b1b0*/  ISETP.GE.AND P2, PT, R16, UR4, PT ;  /* 0x0000000410007c0c */ /* 0x000fe4000bf46270 */
[----:B------:R-:W-:-:S11]  /*b1c0*/  ISETP.GE.AND P3, PT, R17, UR4, PT ;  /* 0x0000000411007c0c */ /* 0x000fd6000bf66270 */
[CC--:B-1----:R-:W-:Y:S02]  /*b1d0*/  @!P2 LEA R2, P0, R16.reuse, R15.reuse, 0x1 ;  /* 0x0000000f1002a211 */ /* 0x0c2fe400078008ff */
[C---:B------:R-:W-:Y:S02]  /*b1e0*/  @!P3 LEA R12, P1, R17.reuse, R15, 0x1 ;  /* 0x0000000f110cb211 */ /* 0x040fe400078208ff */
[-C--:B----4-:R-:W-:Y:S02]  /*b1f0*/  @!P2 LEA.HI.X R3, R16, R64.reuse, R227, 0x1, P0 ;  /* 0x000000401003a211 */ /* 0x090fe400000f0ce3 */
[----:B------:R-:W-:Y:S02]  /*b200*/  @!P3 LEA.HI.X R13, R17, R64, R226, 0x1, P1 ;  /* 0x00000040110db211 */ /* 0x000fe400008f0ce2 */
[----:B------:R-:W-:Y:S01]  /*b210*/  ISETP.GE.AND P0, PT, R18, UR4, PT ;  /* 0x0000000412007c0c */ /* 0x000fe2000bf06270 */
[----:B------:R0:W-:Y:S04]  /*b220*/  @!P2 ST.E.128 desc[UR48][R2.64], R8 ;  /* 0x000000080200a985 */ /* 0x0001e8000c101d30 */
[----:B------:R0:W-:Y:S08]  /*b230*/  @!P3 ST.E.128 desc[UR48][R12.64], R28 ;  /* 0x0000001c0c00b985 */ /* 0x0001f0000c101d30 */
[----:B------:R-:W-:Y:S05]  /*b240*/  @P0 BRA `(.L_x_3216) ;  /* 0x0000000c00400947 */ /* 0x000fea0003800000 */
[----:B0-----:R-:W-:-:S04]  /*b250*/  LEA R2, P0, R18, R15, 0x1 ;  /* 0x0000000f12027211 */ /* 0x001fc800078008ff */
[----:B------:R-:W-:-:S05]  /*b260*/  LEA.HI.X R3, R18, R64, R225, 0x1, P0 ;  /* 0x0000004012037211 */ /* 0x000fca00000f0ce1 */
[----:B------:R0:W-:Y:S01]  /*b270*/  ST.E.128 desc[UR48][R2.64], R4 ;  /* 0x0000000402007985 */ /* 0x0001e2000c101d30 */
[----:B------:R-:W-:Y:S05]  /*b280*/  BRA `(.L_x_3216) ;  /* 0x0000000c00307947 */ /* 0x000fea0003800000 */
.L_x_3208:
        /* <DEDUP_REMOVED lines=26> */
[----:B------:R-:W-:-:S10]  /*b430*/  ISETP.GE.AND P1, PT, R228, 0x80, PT ;  /* 0x00000080e400780c */ /* 0x000fd40003f26270 */
[----:B------:R-:W0:Y:S01]  /*b440*/  @P0 LDC R9, c[0x0][0xbec] ;  /* 0x0002fb00ff090b82 */ /* 0x000e220000000800 */
[----:B--2---:R-:W-:-:S13]  /*b450*/  @P2 R2UR UR4, R6 ;  /* 0x00000000060422ca */ /* 0x004fda00000e0000 */
[----:B------:R-:W-:Y:S01]  /*b460*/  USHF.R.S32.HI UR9, URZ, 0x1f, UR4 ;  /* 0x0000001f3f097899 */ /* 0x000fe20008011404 */
[----:B01----:R-:W-:Y:S11]  /*b470*/  @P3 BRA `(.L_x_3217) ;  /* 0x0000000000103947 */ /* 0x003ff60003800000 */
[----:B------:R-:W-:Y:S05]  /*b480*/  @!P2 BRA `(.L_x_3217) ;  /* 0x00000000000ca947 */ /* 0x000fea0003800000 */
[----:B------:R-:W2:Y:S04]  /*b490*/  LDG.E R5, desc[UR48][R2.64] ;  /* 0x0000003002057981 */ /* 0x000ea8000c1e1900 */
[----:B-----5:R-:W2:Y:S02]  /*b4a0*/  LDG.E R0, desc[UR48][R2.64+0x4] ;  /* 0x0000043002007981 */ /* 0x020ea4000c1e1900 */
[----:B--2---:R-:W-:-:S07]  /*b4b0*/  IMAD.IADD R0, R0, 0x1, -R5 ;  /* 0x0000000100007824 */ /* 0x004fce00078e0a05 */
.L_x_3217:
        /* <DEDUP_REMOVED lines=46> */
.L_x_3219:
[----:B------:R-:W-:Y:S05]  /*b7a0*/  BSYNC B1 ;  /* 0x0000000000017941 */ /* 0x000fea0003800000 */
.L_x_3218:
        /* <DEDUP_REMOVED lines=8> */
[----:B------:R-:W-:Y:S02]  /*b830*/  IMAD R6, R5, 0x80, R2 ;  /* 0x0000008005067824 */ /* 0x000fe400078e0202 */
[----:B------:R-:W-:Y:S01]  /*b840*/  ULDC.64 UR12, c[0x0][0xae8] ;  /* 0x0002ba00000c7ab9 */ /* 0x000fe20000000a00 */
[----:B------:R-:W-:Y:S01]  /*b850*/  UIADD3 UR7, UR7, UR8, URZ ;  /* 0x0000000807077290 */ /* 0x000fe2000fffe03f */
[----:B------:R-:W-:Y:S01]  /*b860*/  @P0 IMAD.HI.U32 R2, R6, R9, RZ ;  /* 0x0000000906020227 */ /* 0x000fe200078e00ff */
[----:B------:R-:W-:-:S02]  /*b870*/  UIMAD UR4, UR10, UR12, URZ ;  /* 0x0000000c0a0472a4 */ /* 0x000fc4000f8e023f */
[----:B------:R-:W-:Y:S01]  /*b880*/  UIMAD.WIDE.U32 UR6, UR41, UR12, UR6 ;  /* 0x0000000c290672a5 */ /* 0x000fe2000f8e0006 */
[----:B------:R-:W-:Y:S01]  /*b890*/  IMAD.MOV.U32 R5, RZ, RZ, R6 ;  /* 0x000000ffff057224 */ /* 0x000fe200078e0006 */
[----:B------:R-:W-:Y:S01]  /*b8a0*/  UIMAD UR4, UR41, UR13, UR4 ;  /* 0x0000000d290472a4 */ /* 0x000fe2000f8e0204 */
[----:B------:R-:W-:-:S03]  /*b8b0*/  ULDC.64 UR8, c[0x0][0xaf0] ;  /* 0x0002bc0000087ab9 */ /* 0x000fc60000000a00 */
[----:B------:R-:W-:Y:S02]  /*b8c0*/  UIADD3 UR7, UR7, UR4, URZ ;  /* 0x0000000407077290 */ /* 0x000fe4000fffe03f */
[----:B------:R-:W-:Y:S01]  /*b8d0*/  UIMAD UR4, UR37, UR8, URZ ;  /* 0x00000008250472a4 */ /* 0x000fe2000f8e023f */
[----:B0-----:R-:W-:Y:S01]  /*b8e0*/  @P0 SHF.R.U32.HI R5, RZ, R3, R2 ;  /* 0x00000003ff050219 */ /* 0x001fe20000011602 */
        /* <DEDUP_REMOVED lines=37> */
[----:B------:R-:W-:-:S09]  /*bb40*/  ISETP.GE.AND P2, PT, R18, UR4, PT ;  /* 0x0000000412007c0c */ /* 0x000fd2000bf46270 */
[CC--:B-1----:R-:W-:Y:S02]  /*bb50*/  @!P4 LEA R8, P6, R16.reuse, R3.reuse, 0x1 ;  /* 0x000000031008c211 */ /* 0x0c2fe400078c08ff */
[CC--:B------:R-:W-:Y:S02]  /*bb60*/  @!P3 LEA R12, P5, R17.reuse, R3.reuse, 0x1 ;  /* 0x00000003110cb211 */ /* 0x0c0fe400078a08ff */
[-C--:B--2---:R-:W-:Y:S02]  /*bb70*/  @!P4 LEA.HI.X R9, R16, R0.reuse, R227, 0x1, P6 ;  /* 0x000000001009c211 */ /* 0x084fe400030f0ce3 */
[C---:B------:R-:W-:Y:S02]  /*bb80*/  @!P2 LEA R2, P6, R18.reuse, R3, 0x1 ;  /* 0x000000031202a211 */ /* 0x040fe400078c08ff */
[-C--:B------:R-:W-:Y:S01]  /*bb90*/  @!P3 LEA.HI.X R13, R17, R0.reuse, R226, 0x1, P5 ;  /* 0x00000000110db211 */ /* 0x080fe200028f0ce2 */
[----:B------:R3:W-:Y:S01]  /*bba0*/  @!P4 ST.E.128 desc[UR48][R8.64], RZ ;  /* 0x000000ff0800c985 */ /* 0x0007e2000c101d30 */
[----:B------:R-:W-:-:S03]  /*bbb0*/  @!P2 LEA.HI.X R3, R18, R0, R225, 0x1, P6 ;  /* 0x000000001203a211 */ /* 0x000fc600030f0ce1 */
[----:B------:R3:W-:Y:S04]  /*bbc0*/  @!P3 ST.E.128 desc[UR48][R12.64], RZ ;  /* 0x000000ff0c00b985 */ /* 0x0007e8000c101d30 */
[----:B------:R3:W-:Y:S02]  /*bbd0*/  @!P2 ST.E.128 desc[UR48][R2.64], RZ ;  /* 0x000000ff0200a985 */ /* 0x0007e4000c101d30 */
.L_x_3221:
[----:B------:R-:W-:Y:S05]  /*bbe0*/  BSYNC B1 ;  /* 0x0000000000017941 */ /* 0x000fea0003800000 */
.L_x_3220:
[----:B--2---:R2:W4:Y:S01]  /*bbf0*/  SHFL.IDX PT, R0, R5, 0x1, 0x181f ;  /* 0x00381f0005007f89 */ /* 0x00452200000e0000 */
[----:B------:R-:W-:Y:S03]  /*bc00*/  BSSY B1, `(.L_x_3222) ;  /* 0x0000010000017945 */ /* 0x000fe60003800000 */
[----:B-1-3--:R2:W1:Y:S01]  /*bc10*/  SHFL.IDX PT, R3, R4, 0x1, 0x181f ;  /* 0x00381f0004037f89 */ /* 0x00a46200000e0000 */
[----:B------:R-:W-:Y:S05]  /*bc20*/  @P1 BRA `(.L_x_3223) ;  /* 0x0000000000341947 */ /* 0x000fea0003800000 */
[----:B------:R-:W-:Y:S02]  /*bc30*/  ULDC UR4, c[0x0][0xac8] ;  /* 0x0002b20000047ab9 */ /* 0x000fe40000000800 */
[----:B------:R-:W-:Y:S02]  /*bc40*/  ISETP.GE.AND P4, PT, R16, UR4, PT ;  /* 0x0000000410007c0c */ /* 0x000fe4000bf86270 */
[----:B------:R-:W-:Y:S02]  /*bc50*/  ISETP.GE.AND P5, PT, R17, UR4, PT ;  /* 0x0000000411007c0c */ /* 0x000fe4000bfa6270 */
[----:B------:R-:W-:-:S09]  /*bc60*/  ISETP.GE.AND P6, PT, R18, UR4, PT ;  /* 0x0000000412007c0c */ /* 0x000fd2000bfc6270 */
[-C--:B-1----:R-:W-:Y:S02]  /*bc70*/  @!P4 LEA R8, P1, R16, R3.reuse, 0x1 ;  /* 0x000000031008c211 */ /* 0x082fe400078208ff */
[CC--:B------:R-:W-:Y:S02]  /*bc80*/  @!P5 LEA R12, P2, R17.reuse, R3.reuse, 0x1 ;  /* 0x00000003110cd211 */ /* 0x0c0fe400078408ff */
[----:B------:R-:W-:Y:S02]  /*bc90*/  @!P6 LEA R2, P3, R18, R3, 0x1 ;  /* 0x000000031202e211 */ /* 0x000fe400078608ff */
[-C--:B----4-:R-:W-:Y:S02]  /*bca0*/  @!P4 LEA.HI.X R9, R16, R0.reuse, R227, 0x1, P1 ;  /* 0x000000001009c211 */ /* 0x090fe400008f0ce3 */
[-C--:B------:R-:W-:Y:S02]  /*bcb0*/  @!P5 LEA.HI.X R13, R17, R0.reuse, R226, 0x1, P2 ;  /* 0x00000000110dd211 */ /* 0x080fe400010f0ce2 */
[----:B------:R-:W-:Y:S01]  /*bcc0*/  @!P6 LEA.HI.X R3, R18, R0, R225, 0x1, P3 ;  /* 0x000000001203e211 */ /* 0x000fe200018f0ce1 */
[----:B------:R3:W-:Y:S04]  /*bcd0*/  @!P4 ST.E.128 desc[UR48][R8.64], RZ ;  /* 0x000000ff0800c985 */ /* 0x0007e8000c101d30 */
[----:B------:R3:W-:Y:S04]  /*bce0*/  @!P5 ST.E.128 desc[UR48][R12.64], RZ ;  /* 0x000000ff0c00d985 */ /* 0x0007e8000c101d30 */
[----:B------:R3:W-:Y:S02]  /*bcf0*/  @!P6 ST.E.128 desc[UR48][R2.64], RZ ;  /* 0x000000ff0200e985 */ /* 0x0007e4000c101d30 */
.L_x_3223:
[----:B------:R-:W-:Y:S05]  /*bd00*/  BSYNC B1 ;  /* 0x0000000000017941 */ /* 0x000fea0003800000 */
.L_x_3222:
[----:B----4-:R4:W0:Y:S01]  /*bd10*/  SHFL.IDX PT, R0, R5, 0x2, 0x181f ;  /* 0x00581f0005007f89 */ /* 0x01082200000e0000 */
        /* <DEDUP_REMOVED lines=10> */
[-C--:B0-----:R-:W-:Y:S02]  /*bdc0*/  @!P3 LEA.HI.X R9, R16, R0.reuse, R227, 0x1, P0 ;  /* 0x000000001009b211 */ /* 0x081fe400000f0ce3 */
[-C--:B------:R-:W-:Y:S02]  /*bdd0*/  @!P4 LEA.HI.X R13, R17, R0.reuse, R226, 0x1, P1 ;  /* 0x00000000110dc211 */ /* 0x080fe400008f0ce2 */
[----:B------:R-:W-:Y:S01]  /*bde0*/  @!P5 LEA.HI.X R3, R18, R0, R225, 0x1, P2 ;  /* 0x000000001203d211 */ /* 0x000fe200010f0ce1 */
[----:B------:R3:W-:Y:S04]  /*bdf0*/  @!P3 ST.E.128 desc[UR48][R8.64], RZ ;  /* 0x000000ff0800b985 */ /* 0x0007e8000c101d30 */
[----:B------:R3:W-:Y:S04]  /*be00*/  @!P4 ST.E.128 desc[UR48][R12.64], RZ ;  /* 0x000000ff0c00c985 */ /* 0x0007e8000c101d30 */
[----:B------:R3:W-:Y:S02]  /*be10*/  @!P5 ST.E.128 desc[UR48][R2.64], RZ ;  /* 0x000000ff0200d985 */ /* 0x0007e4000c101d30 */
.L_x_3225:
[----:B------:R-:W-:Y:S05]  /*be20*/  BSYNC B1 ;  /* 0x0000000000017941 */ /* 0x000fea0003800000 */
.L_x_3224:
        /* <DEDUP_REMOVED lines=8> */
[----:B------:R-:W-:-:S09]  /*beb0*/  ISETP.GE.AND P5, PT, R18, UR4, PT ;  /* 0x0000000412007c0c */ /* 0x000fd2000bfa6270 */
[-C--:B--2---:R-:W-:Y:S02]  /*bec0*/  @!P3 LEA R6, P0, R16, R3.reuse, 0x1 ;  /* 0x000000031006b211 */ /* 0x084fe400078008ff */
        /* <DEDUP_REMOVED lines=8> */
.L_x_3216:
[----:B------:R-:W-:Y:S05]  /*bf50*/  BSYNC B0 ;  /* 0x0000000000007941 */ /* 0x000fea0003800000 */
.L_x_3207:
[----:B------:R-:W-:Y:S02]  /*bf60*/  ULDC UR4, c[0x0][0xc3c] ;  /* 0x00030f0000047ab9 */ /* 0x000fe40000000800 */
[----:B------:R-:W-:-:S13]  /*bf70*/  ISETP.GE.AND P0, PT, R63, UR4, PT ;  /* 0x000000043f007c0c */ /* 0x000fda000bf06270 */
[----:B------:R-:W-:Y:S05]  /*bf80*/  @!P0 BRA `(.L_x_3226) ;  /* 0xffffff4c00ac8947 */ /* 0x000fea000383ffff */
[----:B------:R-:W-:Y:S05]  /*bf90*/  EXIT ;  /* 0x000000000000794d */ /* 0x000fea0003800000 */
.L_x_3181:
        /* <DEDUP_REMOVED lines=22> */
.L_x_3227:
        /* <DEDUP_REMOVED lines=41> */
.L_x_3233:
        /* <DEDUP_REMOVED lines=14> */
.L_x_3232:
[----:B------:R-:W-:Y:S05]  /*c470*/  BSYNC B0 ;  /* 0x0000000000007941 */ /* 0x000fea0003800000 */
.L_x_3231:
        /* <DEDUP_REMOVED lines=22> */
.L_x_3229:
        /* <DEDUP_REMOVED lines=17> */
.L_x_3234:
        /* <DEDUP_REMOVED lines=28> */
.L_x_3230:
[----:B------:R0:W-:Y:S01]  /*c8b0*/  STL [R1+0x20], R4 ;  /* 0x0000200401007387 */ /* 0x0001e20000100800 */
[----:B------:R-:W-:-:S03]  /*c8c0*/  UMOV UR36, URZ ;  /* 0x0000003f00247c82 */ /* 0x000fc60008000000 */
[----:B------:R0:W-:Y:S02]  /*c8d0*/  STL [R1+0x24], RZ ;  /* 0x000024ff01007387 */ /* 0x0001e40000100800 */
.L_x_3235:
        /* <DEDUP_REMOVED lines=11> */
.L_x_3228:
        /* <DEDUP_REMOVED lines=8> */
[----:B------:R-:W2:Y:S01]  /*ca10*/  S2R R10, SR_TID.X ;  /* 0x00000000000a7919 */ /* 0x000ea20000002100 */
[----:B------:R-:W3:Y:S01]  /*ca20*/  S2UR UR5, SR_CgaCtaId ;  /* 0x00000000000579c3 */ /* 0x000ee20000008800 */
[----:B------:R-:W-:Y:S01]  /*ca30*/  UMOV UR4, 0x400 ;  /* 0x0000040000047882 */ /* 0x000fe20000000000 */
[----:B------:R-:W-:Y:S01]  /*ca40*/  ULDC UR43, c[0x0][0xc] ;  /* 0x00000300002b7ab9 */ /* 0x000fe20000000800 */
[----:B------:R-:W-:Y:S02]  /*ca50*/  ULOP3.LUT UR39, UR38, 0x1, URZ, 0xfc, !UPT ;  /* 0x0000000126277892 */ /* 0x000fe4000f8efc3f */
[----:B------:R-:W-:Y:S01]  /*ca60*/  ULOP3.LUT UR44, UR38, 0x2, URZ, 0xfc, !UPT ;  /* 0x00000002262c7892 */ /* 0x000fe2000f8efc3f */
[----:B------:R-:W-:Y:S01]  /*ca70*/  ULDC.64 UR52, c[0x0][0x198] ;  /* 0x0000660000347ab9 */ /* 0x000fe20000000a00 */
[----:B---3--:R-:W-:-:S06]  /*ca80*/  ULEA UR4, UR5, UR4, 0x18 ;  /* 0x0000000405047291 */ /* 0x008fcc000f8ec03f */
[----:B------:R-:W-:Y:S01]  /*ca90*/  IMAD.U32 R17, RZ, RZ, UR4 ;  /* 0x00000004ff117e24 */ /* 0x000fe2000f8e00ff */
[----:B--2---:R-:W-:Y:S01]  /*caa0*/  SHF.R.U32.HI R0, RZ, 0x1, R10 ;  /* 0x00000001ff007819 */ /* 0x004fe2000001160a */
[C---:B-1----:R-:W-:Y:S01]  /*cab0*/  IMAD.SHL.U32 R4, R10.reuse, 0x40, RZ ;  /* 0x000000400a047824 */ /* 0x042fe200078e00ff */
[C---:B------:R-:W-:Y:S01]  /*cac0*/  LOP3.LUT R9, R10.reuse, 0x7f, RZ, 0xc0, !PT ;  /* 0x0000007f0a097812 */ /* 0x040fe200078ec0ff */
[----:B------:R-:W-:-:S03]  /*cad0*/  IMAD.SHL.U32 R5, R10, 0x2, RZ ;  /* 0x000000020a057824 */ /* 0x000fc600078e00ff */
[----:B------:R-:W-:-:S04]  /*cae0*/  LOP3.LUT R3, R4, 0x180, RZ, 0xc0, !PT ;  /* 0x0000018004037812 */ /* 0x000fc800078ec0ff */
[----:B------:R-:W-:Y:S01]  /*caf0*/  LOP3.LUT R3, R3, 0x30, R0, 0xf8, !PT ;  /* 0x0000003003037812 */ /* 0x000fe200078ef800 */
[----:B------:R-:W-:-:S05]  /*cb00*/  IMAD.SHL.U32 R0, R10, 0x10, RZ ;  /* 0x000000100a007824 */ /* 0x000fca00078e00ff */
[----:B0-----:R-:W-:-:S04]  /*cb10*/  LOP3.LUT R2, R0, 0x1b0, RZ, 0xc0, !PT ;  /* 0x000001b000027812 */ /* 0x001fc800078ec0ff */
[----:B------:R-:W-:Y:S01]  /*cb20*/  LOP3.LUT R6, R2, 0x30, R5, 0x78, !PT ;  /* 0x0000003002067812 */ /* 0x000fe200078e7805 */
[----:B------:R-:W-:-:S05]  /*cb30*/  IMAD.SHL.U32 R2, R9, 0x10, RZ ;  /* 0x0000001009027824 */ /* 0x000fca00078e00ff */
[----:B------:R-:W-:Y:S01]  /*cb40*/  LOP3.LUT R7, R2, 0x600, RZ, 0xc0, !PT ;  /* 0x0000060002077812 */ /* 0x000fe200078ec0ff */
[----:B------:R-:W-:-:S05]  /*cb50*/  IMAD.SHL.U32 R2, R10, 0x8, RZ ;  /* 0x000000080a027824 */ /* 0x000fca00078e00ff */
[----:B------:R-:W-:Y:S02]  /*cb60*/  LOP3.LUT R5, R3, 0x30, R2, 0x78, !PT ;  /* 0x0000003003057812 */ /* 0x000fe400078e7802 */
[----:B------:R-:W-:Y:S02]  /*cb70*/  LOP3.LUT R3, R7, 0x40, R0, 0xf8, !PT ;  /* 0x0000004007037812 */ /* 0x000fe400078ef800 */
[----:B------:R-:W-:Y:S02]  /*cb80*/  LOP3.LUT R4, R5, 0x640, R4, 0xf8, !PT ;  /* 0x0000064005047812 */ /* 0x000fe400078ef804 */
[----:B------:R-:W-:Y:S01]  /*cb90*/  LOP3.LUT R2, R3, R6, RZ, 0xfc, !PT ;  /* 0x0000000603027212 */ /* 0x000fe200078efcff */
[----:B------:R-:W-:Y:S01]  /*cba0*/  IMAD.SHL.U32 R3, R10, 0x20, RZ ;  /* 0x000000200a037824 */ /* 0x000fe200078e00ff */
[----:B------:R-:W-:Y:S01]  /*cbb0*/  LOP3.LUT R0, R0, 0x30, RZ, 0xc0, !PT ;  /* 0x0000003000007812 */ /* 0x000fe200078ec0ff */
[----:B------:R0:W-:Y:S03]  /*cbc0*/  STL [R1], R4 ;  /* 0x0000000401007387 */ /* 0x0001e60000100800 */
[----:B------:R-:W-:Y:S01]  /*cbd0*/  LOP3.LUT R8, R7, 0x60, R3, 0xf8, !PT ;  /* 0x0000006007087812 */ /* 0x000fe200078ef803 */
[----:B------:R-:W-:Y:S01]  /*cbe0*/  IMAD.SHL.U32 R7, R10, 0x4, RZ ;  /* 0x000000040a077824 */ /* 0x000fe200078e00ff */
[----:B------:R-:W-:-:S02]  /*cbf0*/  LOP3.LUT R6, R3, 0x80, RZ, 0xc0, !PT ;  /* 0x0000008003067812 */ /* 0x000fc400078ec0ff */
[----:B------:R-:W-:Y:S02]  /*cc00*/  LOP3.LUT R19, R8, 0x100, R3, 0xf8, !PT ;  /* 0x0000010008137812 */ /* 0x000fe400078ef803 */
[----:B------:R-:W-:Y:S02]  /*cc10*/  LOP3.LUT R6, R6, 0x10, R10, 0xf8, !PT ;  /* 0x0000001006067812 */ /* 0x000fe400078ef80a */
[----:B0-----:R-:W-:Y:S02]  /*cc20*/  SHF.R.U32.HI R4, RZ, 0x2, R9 ;  /* 0x00000002ff047819 */ /* 0x001fe40000011609 */
[----:B------:R-:W-:Y:S02]  /*cc30*/  LOP3.LUT R6, R6, 0x10, R7, 0x78, !PT ;  /* 0x0000001006067812 */ /* 0x000fe400078e7807 */
[----:B------:R-:W-:Y:S01]  /*cc40*/  LOP3.LUT R4, R4, 0x60, R3, 0xf8, !PT ;  /* 0x0000006004047812 */ /* 0x000fe200078ef803 */
[----:B------:R-:W-:Y:S01]  /*cc50*/  IMAD.IADD R3, R17, 0x1, R2 ;  /* 0x0000000111037824 */ /* 0x000fe200078e0202 */
[----:B------:R-:W-:Y:S01]  /*cc60*/  LOP3.LUT R19, R19, R6, RZ, 0xfc, !PT ;  /* 0x0000000613137212 */ /* 0x000fe200078efcff */
[----:B------:R-:W-:-:S03]  /*cc70*/  IMAD.MOV.U32 R2, RZ, RZ, 0x1 ;  /* 0x00000001ff027424 */ /* 0x000fc600078e00ff */
[----:B------:R-:W-:Y:S04]  /*cc80*/  STL [R1+0x1c], R3 ;  /* 0x00001c0301007387 */ /* 0x000fe80000100800 */
[----:B------:R-:W-:Y:S04]  /*cc90*/  STL [R1+0x4], RZ ;  /* 0x000004ff01007387 */ /* 0x000fe80000100800 */
[----:B------:R0:W-:Y:S04]  /*cca0*/  STL [R1+0xc], R2 ;  /* 0x00000c0201007387 */ /* 0x0001e80000100800 */
[----:B------:R1:W-:Y:S01]  /*ccb0*/  STL [R1+0x28], RZ ;  /* 0x000028ff01007387 */ /* 0x0003e20000100800 */
[----:B0-----:R-:W-:-:S02]  /*ccc0*/  LOP3.LUT R2, R0, 0x40, RZ, 0xfc, !PT ;  /* 0x0000004000027812 */ /* 0x001fc400078efcff */
[----:B-1----:R-:W-:-:S07]  /*ccd0*/  LOP3.LUT R0, R0, 0x80, RZ, 0xfc, !PT ;  /* 0x0000008000007812 */ /* 0x002fce00078efcff */
.L_x_3309:
[----:B------:R-:W-:Y:S01]  /*cce0*/  ULDC.64 UR4, c[0x0][0xc88] ;  /* 0x0003220000047ab9 */ /* 0x000fe20000000a00 */
[----:B------:R-:W-:Y:S01]  /*ccf0*/  ULDC.64 UR6, c[0x0][0xa18] ;  /* 0x0002860000067ab9 */ /* 0x000fe20000000a00 */
[----:B------:R-:W-:-:S06]  /*cd00*/  UIMAD.WIDE UR4, UR45, 0x4, UR4 ;  /* 0x000000042d0478a5 */ /* 0x000fcc000f8e0204 */
[----:B------:R-:W-:Y:S02]  /*cd10*/  IMAD.U32 R2, RZ, RZ, UR4 ;  /* 0x00000004ff027e24 */ /* 0x000fe4000f8e00ff */
[----:B------:R-:W-:Y:S01]  /*cd20*/  IMAD.U32 R3, RZ, RZ, UR5 ;  /* 0x00000005ff037e24 */ /* 0x000fe2000f8e00ff */
[----:B------:R-:W-:Y:S01]  /*cd30*/  UISETP.NE.U32.AND UP0, UPT, UR6, URZ, UPT ;  /* 0x0000003f0600728c */ /* 0x000fe2000bf05070 */
[----:B------:R-:W-:Y:S01]  /*cd40*/  ULDC UR8, c[0x0][0x288] ;  /* 0x0000a20000087ab9 */ /* 0x000fe20000000800 */
[----:B------:R-:W-:Y:S02]  /*cd50*/  ULDC.64 UR4, c[0x0][0xa28] ;  /* 0x00028a0000047ab9 */ /* 0x000fe40000000a00 */
[----:B------:R-:W2:Y:S01]  /*cd60*/  LDG.E R2, desc[UR48][R2.64] ;  /* 0x0000003002027981 */ /* 0x000ea2000c1e1900 */
[----:B------:R-:W-:Y:S01]  /*cd70*/  UISETP.NE.AND.EX UP0, UPT, UR7, URZ, UPT, UP0 ;  /* 0x0000003f0700728c */ /* 0x000fe2000bf05300 */
[----:B------:R-:W-:Y:S01]  /*cd80*/  IMAD.U32 R0, RZ, RZ, UR8 ;  /* 0x00000008ff007e24 */ /* 0x000fe2000f8e00ff */
[----:B------:R-:W-:-:S04]  /*cd90*/  UISETP.NE.U32.AND UP1, UPT, UR4, URZ, UPT ;  /* 0x0000003f0400728c */ /* 0x000fc8000bf25070 */
[----:B------:R-:W-:Y:S01]  /*cda0*/  PLOP3.LUT P3, PT, PT, PT, UP0, 0x80, 0x0 ;  /* 0x000000000000781c */ /* 0x000fe20003f6f008 */
[----:B------:R-:W-:-:S06]  /*cdb0*/  UISETP.NE.AND.EX UP1, UPT, UR5, URZ, UPT, UP1 ;  /* 0x0000003f0500728c */ /* 0x000fcc000bf25310 */
        /* <DEDUP_REMOVED lines=8> */
[----:B------:R-:W-:Y:S01]  /*ce40*/  IMAD.U32 R2, RZ, RZ, UR6 ;  /* 0x00000006ff027e24 */ /* 0x000fe2000f8e00ff */
[----:B------:R-:W-:-:S03]  /*ce50*/  @UP1 ULEA.HI.X UR5, UR46, UR5, UR50, 0x2, UP2 ;  /* 0x000000052e051291 */ /* 0x000fc600090f1432 */
[----:B------:R-:W-:Y:S01]  /*ce60*/  IMAD.U32 R3, RZ, RZ, UR7 ;  /* 0x00000007ff037e24 */ /* 0x000fe2000f8e00ff */
[----:B------:R-:W-:-:S04]  /*ce70*/  ULDC.64 UR6, c[0x0][0xa08] ;  /* 0x0002820000067ab9 */ /* 0x000fc80000000a00 */
[----:B0-----:R0:W2:Y:S01]  /*ce80*/  @P3 LDG.E R0, desc[UR48][R2.64] ;  /* 0x0000003002003981 */ /* 0x0010a2000c1e1900 */
        /* <DEDUP_REMOVED lines=8> */
[----:B-1----:R0:W3:Y:S01]  /*cf10*/  @P2 LDG.E R7, desc[UR48][R2.64] ;  /* 0x0000003002072981 */ /* 0x0020e2000c1e1900 */
[----:B------:R-:W-:Y:S01]  /*cf20*/  ISETP.NE.AND.EX P0, PT, RZ, UR5, PT, P0 ;  /* 0x00000005ff007c0c */ /* 0x000fe2000bf05300 */
[----:B------:R-:W-:Y:S01]  /*cf30*/  UIADD3.X UR5, UR51, UR5, URZ, UP0, !UPT ;  /* 0x0000000533057290 */ /* 0x000fe200087fe43f */
[----:B------:R-:W-:Y:S01]  /*cf40*/  IMAD.U32 R4, RZ, RZ, UR6 ;  /* 0x00000006ff047e24 */ /* 0x000fe2000f8e00ff */
[----:B------:R-:W-:Y:S01]  /*cf50*/  UIADD3.X UR7, UR51, UR7, URZ, UP1, !UPT ;  /* 0x0000000733077290 */ /* 0x000fe20008ffe43f */
[----:B0-----:R-:W-:-:S03]  /*cf60*/  IMAD.U32 R2, RZ, RZ, UR4 ;  /* 0x00000004ff027e24 */ /* 0x001fc6000f8e00ff */
[----:B------:R-:W-:Y:S02]  /*cf70*/  IMAD.U32 R3, RZ, RZ, UR5 ;  /* 0x00000005ff037e24 */ /* 0x000fe4000f8e00ff */
[----:B------:R-:W-:-:S05]  /*cf80*/  IMAD.U32 R5, RZ, RZ, UR7 ;  /* 0x00000007ff057e24 */ /* 0x000fca000f8e00ff */
[----:B------:R0:W5:Y:S04]  /*cf90*/  @P1 LDG.E R6, desc[UR48][R4.64] ;  /* 0x0000003004061981 */ /* 0x000168000c1e1900 */
[----:B--2---:R1:W-:Y:S04]  /*cfa0*/  STL [R1+0x8], R0 ;  /* 0x0000080001007387 */ /* 0x0043e80000100800 */
[----:B-1----:R0:W5:Y:S01]  /*cfb0*/  @P0 LDG.E R0, desc[UR48][R2.64] ;  /* 0x0000003002000981 */ /* 0x002162000c1e1900 */
[----:B------:R-:W-:Y:S01]  /*cfc0*/  UMOV UR41, URZ ;  /* 0x0000003f00297c82 */ /* 0x000fe20008000000 */
[----:B---3--:R-:W-:Y:S01]  /*cfd0*/  @P2 R2UR UR41, R7 ;  /* 0x00000000072922ca */ /* 0x008fe200000e0000 */
[----:B------:R-:W-:-:S14]  /*cfe0*/  @P3 BRA `(.L_x_3237) ;  /* 0x0000000000143947 */ /* 0x000fdc0003800000 */
[----:B------:R-:W-:Y:S05]  /*cff0*/  @!P0 BRA `(.L_x_3237) ;  /* 0x0000000000108947 */ /* 0x000fea0003800000 */
[----:B------:R-:W2:Y:S04]  /*d000*/  LDG.E R7, desc[UR48][R2.64] ;  /* 0x0000003002077981 */ /* 0x000ea8000c1e1900 */
[----:B0-----:R-:W2:Y:S02]  /*d010*/  LDG.E R2, desc[UR48][R2.64+0x4] ;  /* 0x0000043002027981 */ /* 0x001ea4000c1e1900 */
[----:B--2---:R-:W-:-:S05]  /*d020*/  IMAD.IADD R2, R2, 0x1, -R7 ;  /* 0x0000000102027824 */ /* 0x004fca00078e0a07 */
[----:B------:R1:W-:Y:S02]  /*d030*/  STL [R1+0x8], R2 ;  /* 0x0000080201007387 */ /* 0x0003e40000100800 */
.L_x_3237:
        /* <DEDUP_REMOVED lines=17> */
[----:B--2---:R-:W-:Y:S11]  /*d150*/  @!P0 BRA `(.L_x_3238) ;  /* 0x00000000001c8947 */ /* 0x004ff60003800000 */
[----:B------:R-:W-:-:S04]  /*d160*/  UIADD3 UR4, UP0, UR47, UR6, URZ ;  /* 0x000000062f047290 */ /* 0x000fc8000ff1e03f */
[----:B------:R-:W-:Y:S02]  /*d170*/  UIADD3.X UR5, UR51, UR7, URZ, UP0, !UPT ;  /* 0x0000000733057290 */ /* 0x000fe400087fe43f */
[----:B01----:R-:W-:-:S04]  /*d180*/  IMAD.U32 R2, RZ, RZ, UR4 ;  /* 0x00000004ff027e24 */ /* 0x003fc8000f8e00ff */
[----:B------:R-:W-:-:S05]  /*d190*/  IMAD.U32 R3, RZ, RZ, UR5 ;  /* 0x00000005ff037e24 */ /* 0x000fca000f8e00ff */
[----:B------:R-:W2:Y:S02]  /*d1a0*/  LDG.E R2, desc[UR48][R2.64] ;  /* 0x0000003002027981 */ /* 0x000ea4000c1e1900 */
[----:B--2---:R-:W-:Y:S01]  /*d1b0*/  R2UR UR4, R2 ;  /* 0x00000000020472ca */ /* 0x004fe200000e0000 */
[----:B------:R-:W-:-:S14]  /*d1c0*/  BRA `(.L_x_3239) ;  /* 0x0000000000187947 */ /* 0x000fdc0003800000 */
.L_x_3238:
[----:B------:R-:W-:Y:S05]  /*d1d0*/  @!P1 BRA `(.L_x_3239) ;  /* 0x0000000000149947 */ /* 0x000fea0003800000 */
[----:B------:R-:W2:Y:S04]  /*d1e0*/  LDG.E R0, desc[UR48][R4.64] ;  /* 0x0000003004007981 */ /* 0x000ea8000c1e1900 */
[----:B0-----:R-:W3:Y:S01]  /*d1f0*/  LDG.E R4, desc[UR48][R4.64+0x4] ;  /* 0x0000043004047981 */ /* 0x001ee2000c1e1900 */
[----:B--2---:R-:W-:Y:S02]  /*d200*/  R2UR UR5, R0 ;  /* 0x00000000000572ca */ /* 0x004fe400000e0000 */
[----:B---3--:R-:W-:-:S13]  /*d210*/  R2UR UR4, R4 ;  /* 0x00000000040472ca */ /* 0x008fda00000e0000 */
[----:B------:R-:W-:-:S12]  /*d220*/  UIADD3 UR4, -UR5, UR4, URZ ;  /* 0x0000000405047290 */ /* 0x000fd8000fffe13f */
.L_x_3239:
[----:B------:R-:W-:Y:S01]  /*d230*/  UIADD3 UR41, -UR41, UR4, URZ ;  /* 0x0000000429297290 */ /* 0x000fe2000fffe13f */
[----:B------:R-:W-:Y:S03]  /*d240*/  BSSY B7, `(.L_x_3240) ;  /* 0x000041a000077945 */ /* 0x000fe60003800000 */
[----:B------:R-:W-:Y:S02]  /*d250*/  UIADD3 UR4, UR41, 0x9f, URZ ;  /* 0x0000009f29047890 */ /* 0x000fe4000fffe03f */
[----:B------:R-:W-:Y:S02]  /*d260*/  ISETP.LT.AND P0, PT, RZ, UR41, PT ;  /* 0x00000029ff007c0c */ /* 0x000fe4000bf01270 */
[----:B------:R-:W-:-:S04]  /*d270*/  UIMAD.WIDE UR4, UR4, 0x66666667, URZ ;  /* 0x66666667040478a5 */ /* 0x000fc8000f8e023f */
[----:B------:R-:W-:-:S04]  /*d280*/  USHF.R.U32.HI UR40, URZ, 0x1f, UR5 ;  /* 0x0000001f3f287899 */ /* 0x000fc80008011605 */
[----:B------:R-:W-:-:S03]  /*d290*/  ULEA.HI.SX32 UR40, UR5, UR40, 0x1a ;  /* 0x0000002805287291 */ /* 0x000fc6000f8fd23f */
[----:B------:R-:W-:Y:S09]  /*d2a0*/  @P0 BRA `(.L_x_3241) ;  /* 0x0000000000480947 */ /* 0x000ff20003800000 */
[----:B------:R-:W2:Y:S02]  /*d2b0*/  S2R R0, SR_TID.X ;  /* 0x0000000000007919 */ /* 0x000ea40000002100 */
[----:B--2---:R-:W-:-:S04]  /*d2c0*/  LOP3.LUT R0, R0, 0x7f, RZ, 0xc0, !PT ;  /* 0x0000007f00007812 */ /* 0x004fc800078ec0ff */
[----:B------:R-:W-:-:S13]  /*d2d0*/  ISETP.NE.AND P0, PT, R0, RZ, PT ;  /* 0x000000ff0000720c */ /* 0x000fda0003f05270 */
[----:B------:R-:W-:Y:S05]  /*d2e0*/  @P0 BRA `(.L_x_3242) ;  /* 0x00000040003c0947 */ /* 0x000fea0003800000 */
[----:B0-----:R-:W0:Y:S01]  /*d2f0*/  S2R R3, SR_LANEID ;  /* 0x0000000000037919 */ /* 0x001e220000000000 */
[----:B------:R-:W-:Y:S02]  /*d300*/  VOTEU.ANY UR4, UPT, PT ;  /* 0x0000000000047886 */ /* 0x000fe400038e0100 */
[----:B------:R-:W0:Y:S08]  /*d310*/  FLO.U32 R0, UR4 ;  /* 0x0000000400007d00 */ /* 0x000e3000080e0000 */
[----:B------:R-:W2:Y:S01]  /*d320*/  POPC R5, UR4 ;  /* 0x0000000400057d09 */ /* 0x000ea20008000000 */
[----:B0-----:R-:W-:-:S02]  /*d330*/  ISETP.EQ.U32.AND P0, PT, R0, R3, PT ;  /* 0x000000030000720c */ /* 0x001fc40003f02070 */
[----:B-1----:R-:W2:Y:S11]  /*d340*/  LDC.64 R2, c[0x0][0xc60] ;  /* 0x00031800ff027b82 */ /* 0x002eb60000000a00 */
        /* <DEDUP_REMOVED lines=8> */
.L_x_3241:
[----:B------:R-:W-:Y:S01]  /*d3d0*/  VIADD R0, R17, 0x24200 ;  /* 0x0002420011007836 */ /* 0x000fe20000000000 */
[----:B------:R-:W-:Y:S04]  /*d3e0*/  BSSY B6, `(.L_x_3243) ;  /* 0x0000013000067945 */ /* 0x000fe80003800000 */
[----:B------:R-:W-:-:S13]  /*d3f0*/  LOP3.LUT P0, RZ, R0, 0x1bf, RZ, 0xc0, !PT ;  /* 0x000001bf00ff7812 */ /* 0x000fda000780c0ff */
[----:B------:R-:W-:Y:S05]  /*d400*/  @!P0 BRA `(.L_x_3244) ;  /* 0x0000000000408947 */ /* 0x000fea0003800000 */
[----:B01----:R-:W-:Y:S01]  /*d410*/  MOV R2, 0x0 ;  /* 0x0000000000027802 */ /* 0x003fe20000000f00 */
        /* <DEDUP_REMOVED lines=15> */
.L_x_3244:
[----:B------:R-:W-:Y:S05]  /*d510*/  BSYNC B6 ;  /* 0x0000000000067941 */ /* 0x000fea0003800000 */
.L_x_3243:
        /* <DEDUP_REMOVED lines=23> */
[----:B0-2---:R-:W-:Y:S05]  /*d690*/  CALL.ABS.NOINC R2 ;  /* 0x0000000002007343 */ /* 0x005fea0003c00000 */
.L_x_3246:
[----:B------:R-:W-:Y:S05]  /*d6a0*/  BSYNC B6 ;  /* 0x0000000000067941 */ /* 0x000fea0003800000 */
.L_x_3245:
        /* <DEDUP_REMOVED lines=20> */
.L_x_3248:
[----:B------:R-:W-:Y:S05]  /*d7f0*/  BSYNC B6 ;  /* 0x0000000000067941 */ /* 0x000fea0003800000 */
.L_x_3247:
[----:B------:R-:W-:Y:S01]  /*d800*/  LOP3.LUT P6, RZ, R16, 0x1, RZ, 0xc0, !PT ;  /* 0x0000000110ff7812 */ /* 0x000fe200078cc0ff */
[----:B------:R-:W-:-:S12]  /*d810*/  BSSY B6, `(.L_x_3249) ;  /* 0x0000012000067945 */ /* 0x000fd80003800000 */
        /* <DEDUP_REMOVED lines=17> */
.L_x_3250:
[----:B------:R-:W-:Y:S05]  /*d930*/  BSYNC B6 ;  /* 0x0000000000067941 */ /* 0x000fea0003800000 */
.L_x_3249:
[----:B------:R-:W3:Y:S01]  /*d940*/  LDL R8, [R1+0x10] ;  /* 0x0000100001087983 */ /* 0x000ee20000100800 */
[----:B------:R-:W-:Y:S02]  /*d950*/  ULDC.64 UR4, c[0x0][0x9f8] ;  /* 0x00027e0000047ab9 */ /* 0x000fe40000000a00 */
[----:B------:R-:W-:-:S04]  /*d960*/  UISETP.NE.U32.AND UP0, UPT, UR4, URZ, UPT ;  /* 0x0000003f0400728c */ /* 0x000fc8000bf05070 */
[----:B------:R-:W-:-:S06]  /*d970*/  UISETP.NE.AND.EX UP0, UPT, UR5, URZ, UPT, UP0 ;  /* 0x0000003f0500728c */ /* 0x000fcc000bf05300 */
[----:B------:R-:W-:-:S05]  /*d980*/  PLOP3.LUT P0, PT, PT, PT, UP0, 0x80, 0x0 ;  /* 0x000000000000781c */ /* 0x000fca0003f0f008 */
[----:B------:R-:W-:-:S04]  /*d990*/  @UP0 UIADD3 UR4, UP1, UR47, UR4, URZ ;  /* 0x000000042f040290 */ /* 0x000fc8000ff3e03f */
[----:B------:R-:W-:Y:S02]  /*d9a0*/  @UP0 UIADD3.X UR5, UR51, UR5, URZ, UP1, !UPT ;  /* 0x0000000533050290 */ /* 0x000fe40008ffe43f */
[----:B01----:R-:W-:-:S04]  /*d9b0*/  IMAD.U32 R2, RZ, RZ, UR4 ;  /* 0x00000004ff027e24 */ /* 0x003fc8000f8e00ff */
[----:B------:R-:W-:Y:S01]  /*d9c0*/  IMAD.U32 R3, RZ, RZ, UR5 ;  /* 0x00000005ff037e24 */ /* 0x000fe2000f8e00ff */
[----:B------:R-:W0:Y:S01]  /*d9d0*/  S2R R0, SR_TID.X ;  /* 0x0000000000007919 */ /* 0x000e220000002100 */
[----:B------:R-:W-:-:S03]  /*d9e0*/  ULDC.64 UR4, c[0x0][0xa08] ;  /* 0x0002820000047ab9 */ /* 0x000fc60000000a00 */
[----:B---3--:R1:W3:Y:S01]  /*d9f0*/  @P0 LDG.E R8, desc[UR48][R2.64] ;  /* 0x0000003002080981 */ /* 0x0082e2000c1e1900 */
[----:B0-----:R-:W-:-:S04]  /*da00*/  SHF.R.U32.HI R0, RZ, 0x5, R0 ;  /* 0x00000005ff007819 */ /* 0x001fc80000011600 */
[----:B------:R-:W-:Y:S01]  /*da10*/  LOP3.LUT R0, R0, 0x3, RZ, 0xc0, !PT ;  /* 0x0000000300007812 */ /* 0x000fe200078ec0ff */
[----:B-1----:R-:W0:Y:S01]  /*da20*/  LDC.64 R2, c[0x0][0x418] ;  /* 0x00010600ff027b82 */ /* 0x002e220000000a00 */
[----:B---3--:R-:W-:Y:S01]  /*da30*/  SHF.R.S32.HI R9, RZ, 0x1f, R8 ;  /* 0x0000001fff097819 */ /* 0x008fe20000011408 */
[----:B------:R1:W-:Y:S01]  /*da40*/  @P0 STL [R1+0x10], R8 ;  /* 0x0000100801000387 */ /* 0x0003e20000100800 */
[----:B0-----:R-:W-:Y:S01]  /*da50*/  LOP3.LUT P0, RZ, R2, UR4, RZ, 0xfc, !PT ;  /* 0x0000000402ff7c12 */ /* 0x001fe2000f80fcff */
[----:B------:R-:W-:Y:S02]  /*da60*/  UMOV UR4, 0xffffffff ;  /* 0xffffffff00047882 */ /* 0x000fe40000000000 */
[----:B------:R1:W-:Y:S01]  /*da70*/  STL [R1+0x18], R9 ;  /* 0x0000180901007387 */ /* 0x0003e20000100800 */
[----:B------:R-:W-:-:S04]  /*da80*/  LOP3.LUT P0, RZ, R3, UR5, RZ, 0xfc, P0 ;  /* 0x0000000503ff7c12 */ /* 0x000fc8000800fcff */
[----:B--2---:R-:W-:Y:S01]  /*da90*/  SEL R16, R8, RZ, !P0 ;  /* 0x000000ff08107207 */ /* 0x004fe20004000000 */
[----:B------:R-:W-:Y:S08]  /*daa0*/  BRA.DIV UR4, `(.L_x_3251) ;  /* 0x0000004a04547947 */ /* 0x000ff0000b800000 */
[----:B------:R0:W2:Y:S02]  /*dab0*/  SHFL.IDX PT, R14, R0, RZ, 0x1f ;  /* 0x00001fff000e7589 */ /* 0x0000a400000e0000 */
.L_x_3328:
[----:B0-----:R-:W3:Y:S01]  /*dac0*/  LDL.LU R0, [R1+0x14] ;  /* 0x0000140001007983 */ /* 0x001ee20000300800 */
[----:B------:R-:W-:Y:S02]  /*dad0*/  PLOP3.LUT P1, PT, PT, PT, PT, 0x8, 0x0 ;  /* 0x000000000000781c */ /* 0x000fe40003f2e170 */
[----:B--2---:R-:W-:Y:S02]  /*dae0*/  ISETP.NE.AND P0, PT, R14, RZ, PT ;  /* 0x000000ff0e00720c */ /* 0x004fe40003f05270 */
[----:B---3--:R-:W-:-:S09]  /*daf0*/  LOP3.LUT R0, R0, 0xfffffffe, RZ, 0xc0, !PT ;  /* 0xfffffffe00007812 */ /* 0x008fd200078ec0ff */
        /* <DEDUP_REMOVED lines=8> */
.L_x_3331:
        /* <DEDUP_REMOVED lines=21> */
.L_x_3254:
        /* <DEDUP_REMOVED lines=9> */
.L_x_3332:
        /* <DEDUP_REMOVED lines=8> */
.L_x_3256:
[----:B------:R-:W2:Y:S01]  /*dde0*/  LDL R5, [R1+0x4] ;  /* 0x0000040001057983 */ /* 0x000ea20000100800 */
[----:B------:R-:W-:Y:S01]  /*ddf0*/  IMAD.MOV.U32 R4, RZ, RZ, 0xa0 ;  /* 0x000000a0ff047424 */ /* 0x000fe200078e00ff */
[----:B------:R-:W-:Y:S01]  /*de00*/  R2UR UR33, R3 ;  /* 0x00000000032172ca */ /* 0x000fe200000e0000 */
[----:B------:R-:W-:Y:S01]  /*de10*/  UIADD3 UR4, UP0, UR52, 0x470, URZ ;  /* 0x0000047034047890 */ /* 0x000fe2000ff1e03f */
[----:B-----5:R-:W-:Y:S01]  /*de20*/  R2UR UR37, R16 ;  /* 0x00000000102572ca */ /* 0x020fe200000e0000 */
[----:B------:R-:W-:Y:S01]  /*de30*/  IMAD R0, R0, R4, UR42 ;  /* 0x0000002a00007e24 */ /* 0x000fe2000f8e0204 */
[----:B------:R-:W-:Y:S01]  /*de40*/  UMOV UR6, 0x0 ;  /* 0x0000000000067882 */ /* 0x000fe20000000000 */
[----:B------:R-:W-:Y:S01]  /*de50*/  UIADD3.X UR5, URZ, UR53, URZ, UP0, !UPT ;  /* 0x000000353f057290 */ /* 0x000fe200087fe43f */
[----:B------:R-:W-:Y:S02]  /*de60*/  UMOV UR7, 0x14f00000 ;  /* 0x14f0000000077882 */ /* 0x000fe40000000000 */
[----:B------:R-:W-:Y:S01]  /*de70*/  R2UR UR35, R0 ;  /* 0x00000000002372ca */ /* 0x000fe200000e0000 */
[----:B------:R-:W-:Y:S01]  /*de80*/  UMOV UR34, URZ ;  /* 0x0000003f00227c82 */ /* 0x000fe20008000000 */
[----:B------:R-:W-:Y:S01]  /*de90*/  UMOV UR18, 0x40 ;  /* 0x0000004000127882 */ /* 0x000fe20000000000 */
[----:B------:R-:W-:Y:S01]  /*dea0*/  UMOV UR20, UR36 ;  /* 0x0000002400147c82 */ /* 0x000fe20008000000 */
[----:B------:R-:W-:Y:S01]  /*deb0*/  UMOV UR10, 0x80 ;  /* 0x00000080000a7882 */ /* 0x000fe20000000000 */
[----:B------:R-:W-:-:S02]  /*dec0*/  UIADD3 UR33, UR33, 0x33470, URZ ;  /* 0x0003347021217890 */ /* 0x000fc4000fffe03f */
[----:B------:R-:W-:Y:S01]  /*ded0*/  UMOV UR21, UR37 ;  /* 0x0000002500157c82 */ /* 0x000fe20008000000 */
[----:B------:R-:W-:Y:S01]  /*dee0*/  UMOV UR12, UR36 ;  /* 0x00000024000c7c82 */ /* 0x000fe20008000000 */
[----:B------:R-:W-:-:S03]  /*def0*/  UMOV UR13, UR37 ;  /* 0x00000025000d7c82 */ /* 0x000fc60008000000 */
[----:B------:R-:W-:Y:S01]  /*df00*/  UMOV UR17, UR33 ;  /* 0x0000002100117c82 */ /* 0x000fe20008000000 */
[----:B------:R-:W-:Y:S01]  /*df10*/  UMOV UR19, UR35 ;  /* 0x0000002300137c82 */ /* 0x000fe20008000000 */
[----:B------:R-:W-:Y:S01]  /*df20*/  UMOV UR9, UR33 ;  /* 0x0000002100097c82 */ /* 0x000fe20008000000 */
[----:B------:R-:W-:Y:S01]  /*df30*/  UMOV UR11, UR35 ;  /* 0x00000023000b7c82 */ /* 0x000fe20008000000 */
[----:B--2---:R-:W-:-:S05]  /*df40*/  IMAD R4, R5, 0x7800, R17 ;  /* 0x0000780005047824 */ /* 0x004fca00078e0211 */
[----:B------:R-:W-:-:S13]  /*df50*/  R2UR UR8, R4 ;  /* 0x00000000040872ca */ /* 0x000fda00000e0000 */
[----:B------:R-:W-:Y:S02]  /*df60*/  UIADD3 UR32, UR8, 0xf200, URZ ;  /* 0x0000f20008207890 */ /* 0x000fe4000fffe03f */
[----:B------:R-:W-:Y:S02]  /*df70*/  UIADD3 UR16, UR8, 0x11a00, URZ ;  /* 0x00011a0008107890 */ /* 0x000fe4000fffe03f */
[----:B------:R-:W-:-:S05]  /*df80*/  UIADD3 UR8, UR8, 0x14200, URZ ;  /* 0x0001420008087890 */ /* 0x000fca000fffe03f */
[----:B------:R1:W-:Y:S02]  /*df90*/  UTMALDG.4D [UR32], [UR4], desc[UR6] ;  /* 0x00000620040075b4 */ /* 0x0003e40008019000 */
[----:B------:R1:W-:Y:S02]  /*dfa0*/  UTMALDG.4D [UR16], [UR4], desc[UR6] ;  /* 0x00000610040075b4 */ /* 0x0003e40008019000 */
[----:B------:R1:W-:Y:S01]  /*dfb0*/  UTMALDG.4D [UR8], [UR4], desc[UR6] ;  /* 0x00000608040075b4 */ /* 0x0003e20008019000 */
[----:B------:R-:W2:Y:S02]  /*dfc0*/  SYNCS.PHASECHK.TRANS64.TRYWAIT P0, [R3+URZ+0x33440], R2 ;  /* 0x03344002030075a7 */ /* 0x000ea4000800017f */
[----:B-12---:R-:W-:Y:S05]  /*dfd0*/  @!P0 BRA `(.L_x_3257) ;  /* 0x00000044005c8947 */ /* 0x006fea0003800000 */
.L_x_3333:
        /* <DEDUP_REMOVED lines=8> */
.L_x_3258:
        /* <DEDUP_REMOVED lines=33> */
.L_x_3252:
[----:B------:R-:W-:Y:S05]  /*e270*/  WARPSYNC.ALL ;  /* 0x0000000000007948 */ /* 0x000fea0003800000 */
[----:B0-----:R-:W-:Y:S01]  /*e280*/  VIADD R0, R17, 0x1e200 ;  /* 0x0001e20011007836 */ /* 0x001fe20000000000 */
[----:B---3--:R-:W-:Y:S01]  /*e290*/  USHF.R.S32.HI UR4, URZ, 0x1f, UR54 ;  /* 0x0000001f3f047899 */ /* 0x008fe20008011436 */
        /* <DEDUP_REMOVED lines=31> */
.L_x_3260:
[----:B------:R-:W-:Y:S05]  /*e490*/  BSYNC B6 ;  /* 0x0000000000067941 */ /* 0x000fea0003800000 */
.L_x_3259:
[----:B------:R-:W2:Y:S01]  /*e4a0*/  LDL.LU R0, [R1+0x24] ;  /* 0x0000240001007983 */ /* 0x000ea20000300800 */
[----:B-1----:R-:W0:Y:S01]  /*e4b0*/  LDC R8, c[0x0][0x448] ;  /* 0x00011200ff087b82 */ /* 0x002e220000000800 */
[----:B------:R-:W-:Y:S01]  /*e4c0*/  ULDC.64 UR8, c[0x0][0x2d8] ;  /* 0x0000b60000087ab9 */ /* 0x000fe20000000a00 */
[----:B------:R-:W1:Y:S01]  /*e4d0*/  S2R R2, SR_TID.X ;  /* 0x0000000000027919 */ /* 0x000e620000002100 */
[----:B------:R-:W3:Y:S01]  /*e4e0*/  S2R R3, SR_TID.X ;  /* 0x0000000000037919 */ /* 0x000ee20000002100 */
[----:B0-----:R-:W-:Y:S02]  /*e4f0*/  ISETP.NE.AND P0, PT, R8, 0x1, PT ;  /* 0x000000010800780c */ /* 0x001fe40003f05270 */
[----:B-1----:R-:W-:-:S04]  /*e500*/  LOP3.LUT R2, R2, 0x7f, RZ, 0xc0, !PT ;  /* 0x0000007f02027812 */ /* 0x002fc800078ec0ff */
[----:B------:R-:W-:Y:S01]  /*e510*/  SHF.R.U32.HI R2, RZ, 0x2, R2 ;  /* 0x00000002ff027819 */ /* 0x000fe20000011602 */
[----:B---3--:R-:W-:-:S06]  /*e520*/  IMAD.SHL.U32 R4, R3, 0x20, RZ ;  /* 0x0000002003047824 */ /* 0x008fcc00078e00ff */
[----:B------:R-:W0:Y:S01]  /*e530*/  @P0 LDC R3, c[0x0][0x450] ;  /* 0x00011400ff030b82 */ /* 0x000e220000000800 */
[----:B------:R-:W-:-:S07]  /*e540*/  LOP3.LUT R4, R2, 0x60, R4, 0xf8, !PT ;  /* 0x0000006002047812 */ /* 0x000fce00078ef804 */
[----:B------:R-:W1:Y:S01]  /*e550*/  @P0 LDC R2, c[0x0][0x44c] ;  /* 0x00011300ff020b82 */ /* 0x000e620000000800 */
[----:B------:R-:W3:Y:S01]  /*e560*/  S2R R9, SR_TID.X ;  /* 0x0000000000097919 */ /* 0x000ee20000002100 */
[----:B------:R-:W-:Y:S01]  /*e570*/  UIMAD UR6, UR47, UR8, URZ ;  /* 0x000000082f0672a4 */ /* 0x000fe2000f8e023f */
[----:B------:R-:W-:Y:S02]  /*e580*/  UMOV UR50, UR56 ;  /* 0x0000003800327c82 */ /* 0x000fe40008000000 */
[----:B------:R-:W-:Y:S02]  /*e590*/  UIMAD.WIDE.U32 UR4, UR36, UR8, UR50 ;  /* 0x00000008240472a5 */ /* 0x000fe4000f8e0032 */
        /* <DEDUP_REMOVED lines=10> */
[C---:B------:R-:W-:Y:S02]  /*e640*/  LOP3.LUT R11, R9.reuse, 0x40, RZ, 0xfc, !PT ;  /* 0x00000040090b7812 */ /* 0x040fe400078efcff */
[----:B------:R-:W-:Y:S01]  /*e650*/  LOP3.LUT R9, R9, 0x80, RZ, 0xfc, !PT ;  /* 0x0000008009097812 */ /* 0x000fe200078efcff */
[----:B--2---:R-:W-:-:S05]  /*e660*/  IMAD.SHL.U32 R0, R0, 0x80, RZ ;  /* 0x0000008000007824 */ /* 0x004fca00078e00ff */
[----:B------:R-:W-:-:S05]  /*e670*/  LOP3.LUT R4, R4, R0, RZ, 0xfc, !PT ;  /* 0x0000000004047212 */ /* 0x000fca00078efcff */
[----:B-1----:R-:W-:-:S04]  /*e680*/  @P0 IMAD.HI.U32 R5, R4, R2, RZ ;  /* 0x0000000204050227 */ /* 0x002fc800078e00ff */
[----:B------:R-:W-:Y:S01]  /*e690*/  IMAD.MOV.U32 R2, RZ, RZ, R4 ;  /* 0x000000ffff027224 */ /* 0x000fe200078e0004 */
[----:B0-----:R-:W-:-:S05]  /*e6a0*/  @P0 SHF.R.U32.HI R2, RZ, R3, R5 ;  /* 0x00000003ff020219 */ /* 0x001fca0000011605 */
[----:B------:R-:W-:-:S04]  /*e6b0*/  IMAD.MOV R6, RZ, RZ, -R2 ;  /* 0x000000ffff067224 */ /* 0x000fc800078e0a02 */
[----:B------:R-:W-:Y:S01]  /*e6c0*/  IMAD R6, R8, R6, R4 ;  /* 0x0000000608067224 */ /* 0x000fe200078e0204 */
[----:B------:R-:W-:Y:S01]  /*e6d0*/  SHF.R.S32.HI R4, RZ, 0x1f, R2 ;  /* 0x0000001fff047819 */ /* 0x000fe20000011402 */
[----:B------:R-:W-:-:S04]  /*e6e0*/  IMAD.U32 R3, RZ, RZ, UR8 ;  /* 0x00000008ff037e24 */ /* 0x000fc8000f8e00ff */
[----:B------:R-:W-:Y:S01]  /*e6f0*/  IMAD R4, R4, UR8, RZ ;  /* 0x0000000804047c24 */ /* 0x000fe2000f8e02ff */
[----:B------:R-:W-:-:S03]  /*e700*/  SHF.R.S32.HI R7, RZ, 0x1f, R6 ;  /* 0x0000001fff077819 */ /* 0x000fc60000011406 */
[C---:B------:R-:W-:Y:S02]  /*e710*/  IMAD R4, R2.reuse, UR9, R4 ;  /* 0x0000000902047c24 */ /* 0x040fe4000f8e0204 */
[----:B------:R-:W-:Y:S01]  /*e720*/  IMAD.WIDE.U32 R2, R2, R3, UR4 ;  /* 0x0000000402027e25 */ /* 0x000fe2000f8e0003 */
[----:B------:R-:W-:-:S03]  /*e730*/  ULDC.64 UR4, c[0x0][0x2c8] ;  /* 0x0000b20000047ab9 */ /* 0x000fc60000000a00 */
        /* <DEDUP_REMOVED lines=10> */
[----:B------:R-:W-:-:S02]  /*e7e0*/  IADD3.X R2, R5, UR5, R2, P0, !PT ;  /* 0x0000000505027c10 */ /* 0x000fc400087fe402 */
[----:B------:R-:W-:Y:S01]  /*e7f0*/  ISETP.GE.AND P1, PT, R11, UR4, PT ;  /* 0x000000040b007c0c */ /* 0x000fe2000bf26270 */
[----:B-1----:R-:W-:-:S05]  /*e800*/  IMAD.SHL.U32 R10, R7, 0x10, RZ ;  /* 0x00000010070a7824 */ /* 0x002fca00078e00ff */
[----:B------:R-:W-:-:S04]  /*e810*/  LOP3.LUT R10, R10, 0x30, RZ, 0xc0, !PT ;  /* 0x000000300a0a7812 */ /* 0x000fc800078ec0ff */
[----:B------:R-:W-:Y:S01]  /*e820*/  ISETP.GE.AND P0, PT, R10, UR4, PT ;  /* 0x000000040a007c0c */ /* 0x000fe2000bf06270 */
[----:B------:R-:W-:-:S03]  /*e830*/  UMOV UR4, 0xffffffff ;  /* 0xffffffff00047882 */ /* 0x000fc60000000000 */
[----:B0-----:R-:W-:Y:S09]  /*e840*/  BRA.DIV UR4, `(.L_x_3261) ;  /* 0x0000003e04547947 */ /* 0x001ff2000b800000 */
[----:B------:R-:W0:Y:S02]  /*e850*/  S2R R6, SR_TID.X ;  /* 0x0000000000067919 */ /* 0x000e240000002100 */
[----:B0-----:R-:W-:Y:S02]  /*e860*/  LOP3.LUT R7, R6, 0x7f, RZ, 0xc0, !PT ;  /* 0x0000007f06077812 */ /* 0x001fe400078ec0ff */
[----:B------:R-:W2:Y:S02]  /*e870*/  LDL.LU R6, [R1+0x8] ;  /* 0x0000080001067983 */ /* 0x000ea40000300800 */
[----:B------:R-:W-:Y:S02]  /*e880*/  SHF.R.U32.HI R7, RZ, 0x2, R7 ;  /* 0x00000002ff077819 */ /* 0x000fe40000011607 */
[----:B------:R-:W-:Y:S03]  /*e890*/  SHFL.IDX PT, R5, R2, RZ, 0x1c1f ;  /* 0x001c1fff02057589 */ /* 0x000fe600000e0000 */
[----:B------:R-:W-:-:S02]  /*e8a0*/  IMAD.IADD R0, R7, 0x1, R0 ;  /* 0x0000000107007824 */ /* 0x000fc400078e0200 */
[----:B--2---:R-:W-:Y:S02]  /*e8b0*/  IMAD R4, R6, R8, RZ ;  /* 0x0000000806047224 */ /* 0x004fe400078e02ff */
[----:B------:R-:W0:Y:S03]  /*e8c0*/  SHFL.IDX PT, R6, R3, RZ, 0x1c1f ;  /* 0x001c1fff03067589 */ /* 0x000e2600000e0000 */
[----:B------:R-:W-:-:S13]  /*e8d0*/  ISETP.GE.AND P4, PT, R0, R4, PT ;  /* 0x000000040000720c */ /* 0x000fda0003f86270 */
[----:B0-----:R-:W-:-:S05]  /*e8e0*/  @!P4 IADD3 R6, P3, R10, R6, RZ ;  /* 0x000000060a06c210 */ /* 0x001fca0007f7e0ff */
[----:B------:R-:W-:-:S04]  /*e8f0*/  @!P4 IMAD.X R5, RZ, RZ, R5, P3 ;  /* 0x000000ffff05c224 */ /* 0x000fc800018e0605 */
        /* <DEDUP_REMOVED lines=25> */
[----:B------:R0:W-:Y:S04]  /*ea90*/  @!P3 LDGSTS.E.BYPASS.LTC128B.128 [R9+0x21200], desc[UR48][R6.64+0x40], !P1 ;  /* 0x212000400609bfae */ /* 0x0001e8000c901d70 */
[----:B-1----:R0:W-:Y:S02]  /*eaa0*/  @!P3 LDGSTS.E.BYPASS.LTC128B.128 [R9+0x23200], desc[UR48][R6.64+0x80], !P2 ;  /* 0x232000800609bfae */ /* 0x0021e4000d101d70 */
.L_x_3342:
        /* <DEDUP_REMOVED lines=10> */
[----:B------:R1:W-:Y:S04]  /*eb50*/  LDGSTS.E.BYPASS.LTC128B.128 [R9+0x21a00], desc[UR48][R2.64+0x40], !P1 ;  /* 0x21a0004002097fae */ /* 0x0003e8000c901d70 */
[----:B------:R1:W-:Y:S02]  /*eb60*/  LDGSTS.E.BYPASS.LTC128B.128 [R9+0x23a00], desc[UR48][R2.64+0x80], !P2 ;  /* 0x23a0008002097fae */ /* 0x0003e4000d101d70 */
.L_x_3263:
[----:B------:R-:W-:Y:S05]  /*eb70*/  BSYNC B0 ;  /* 0x0000000000007941 */ /* 0x000fea0003800000 */
.L_x_3262:
[----:B------:R-:W-:Y:S01]  /*eb80*/  NOP ;  /* 0x0000000000007918 */ /* 0x000fe20000000000 */
[----:B------:R-:W-:-:S13]  /*eb90*/  PLOP3.LUT P0, PT, PT, PT, PT, 0x80, 0x0 ;  /* 0x000000000000781c */ /* 0x000fda0003f0f070 */
.L_x_3264:
[----:B------:R-:W-:Y:S02]  /*eba0*/  PLOP3.LUT P1, PT, P1, P0, PT, 0xa2, 0x0 ;  /* 0x000000000000781c */ /* 0x000fe40000f21472 */
[----:B------:R-:W-:-:S08]  /*ebb0*/  @P0 R2UR P1, UR4, R17 ;  /* 0x00000000110402ca */ /* 0x000fd00000020000 */
[----:B------:R-:W-:-:S05]  /*ebc0*/  @P0 PLOP3.LUT P0, PT, P1, PT, PT, 0x80, 0x0 ;  /* 0x000000000000081c */ /* 0x000fca0000f0f070 */
[----:B------:R-:W-:Y:S01]  /*ebd0*/  @!P1 SYNCS.ARRIVE.TRANS64.RED.A0T1 RZ, [UR4+0x33400], RZ ;  /* 0x033400ffffff99a7 */ /* 0x000fe20008200404 */
[----:B------:R-:W-:Y:S07]  /*ebe0*/  @!P1 ARRIVES.LDGSTSBAR.64.TRANSCNT [UR4+0x33400] ;  /* 0x03340000ff0099b0 */ /* 0x000fee0008000a84 */
[----:B------:R-:W-:Y:S05]  /*ebf0*/  @P0 BRA.U.ANY `(.L_x_3264) ;  /* 0xfffffffd00e80947 */ /* 0x000fea000393ffff */
[----:B01----:R-:W3:Y:S02]  /*ec00*/  LDL.LU R2, [R1+0x28] ;  /* 0x0000280001027983 */ /* 0x003ee40000300800 */
        /* <DEDUP_REMOVED lines=9> */
[----:B------:R-:W1:Y:S03]  /*eca0*/  SYNCS.PHASECHK.TRANS64.TRYWAIT P0, [R17+URZ+0x33420], R0 ;  /* 0x03342000110075a7 */ /* 0x000e66000800017f */
[----:B01----:R-:W-:Y:S05]  /*ecb0*/  @!P0 BRA `(.L_x_3266) ;  /* 0x0000003c00888947 */ /* 0x003fea0003800000 */
.L_x_3343:
[----:B------:R-:W-:Y:S05]  /*ecc0*/  BSYNC B0 ;  /* 0x0000000000007941 */ /* 0x000fea0003800000 */
.L_x_3265:
[----:B------:R-:W-:-:S06]  /*ecd0*/  UISETP.GE.AND UP0, UPT, UR41, 0xa1, UPT ;  /* 0x000000a12900788c */ /* 0x000fcc000bf06270 */
[----:B------:R-:W-:-:S13]  /*ece0*/  PLOP3.LUT P0, PT, PT, PT, UP0, 0x80, 0x0 ;  /* 0x000000000000781c */ /* 0x000fda0003f0f008 */
[----:B------:R-:W-:Y:S05]  /*ecf0*/  @!P0 BRA `(.L_x_3267) ;  /* 0x0000001800108947 */ /* 0x000fea0003800000 */
[----:B0-----:R0:W5:Y:S01]  /*ed00*/  LDL.LU R0, [R1+0xc] ;  /* 0x00000c0001007983 */ /* 0x0011620000300800 */
[----:B------:R-:W-:-:S03]  /*ed10*/  UIADD3 UR4, UR40, -0x2, URZ ;  /* 0xfffffffe28047890 */ /* 0x000fc6000fffe03f */
[----:B------:R0:W5:Y:S03]  /*ed20*/  LDL.LU R8, [R1+0x4] ;  /* 0x0000040001087983 */ /* 0x0001660000300800 */
[----:B------:R-:W-:-:S07]  /*ed30*/  IMAD.U32 R2, RZ, RZ, UR4 ;  /* 0x00000004ff027e24 */ /* 0x000fce000f8e00ff */
.L_x_3291:
        /* <DEDUP_REMOVED lines=20> */
[----:B------:R-:W3:Y:S01]  /*ee80*/  LDL R7, [R1+0x10] ;  /* 0x0000100001077983 */ /* 0x000ee20000100800 */
[----:B----4-:R-:W-:-:S13]  /*ee90*/  ISETP.NE.AND P0, PT, R3, 0x1, PT ;  /* 0x000000010300780c */ /* 0x010fda0003f05270 */
[----:B--2---:R-:W2:Y:S02]  /*eea0*/  @P0 LDC.64 R4, c[0x0][0x440] ;  /* 0x00011000ff040b82 */ /* 0x004ea40000000a00 */
[----:B--2---:R-:W-:-:S04]  /*eeb0*/  @P0 IMAD.HI.U32 R6, R2, R4, RZ ;  /* 0x0000000402060227 */ /* 0x004fc800078e00ff */
[----:B------:R-:W-:Y:S01]  /*eec0*/  IMAD.MOV.U32 R4, RZ, RZ, R2 ;  /* 0x000000ffff047224 */ /* 0x000fe200078e0002 */
[----:B------:R-:W-:-:S05]  /*eed0*/  @P0 SHF.R.U32.HI R4, RZ, R5, R6 ;  /* 0x00000005ff040219 */ /* 0x000fca0000011606 */
[----:B------:R-:W-:-:S04]  /*eee0*/  IMAD.MOV R5, RZ, RZ, -R4 ;  /* 0x000000ffff057224 */ /* 0x000fc800078e0a04 */
[----:B------:R-:W-:Y:S01]  /*eef0*/  IMAD R3, R3, R5, R2 ;  /* 0x0000000503037224 */ /* 0x000fe200078e0202 */
[----:B------:R-:W-:Y:S01]  /*ef00*/  SHF.R.S32.HI R5, RZ, 0x1f, R4 ;  /* 0x0000001fff057819 */ /* 0x000fe20000011404 */
[----:B---3--:R-:W-:-:S04]  /*ef10*/  IMAD R6, R11, UR6, RZ ;  /* 0x000000060b067c24 */ /* 0x008fc8000f8e02ff */
[C---:B------:R-:W-:Y:S02]  /*ef20*/  IMAD R6, R7.reuse, UR7, R6 ;  /* 0x0000000707067c24 */ /* 0x040fe4000f8e0206 */
[----:B------:R-:W-:-:S04]  /*ef30*/  IMAD.WIDE.U32 R4, R7, UR6, R4 ;  /* 0x0000000607047c25 */ /* 0x000fc8000f8e0004 */
[----:B------:R-:W-:Y:S01]  /*ef40*/  IMAD.IADD R5, R6, 0x1, R5 ;  /* 0x0000000106057824 */ /* 0x000fe200078e0205 */
[----:B------:R-:W-:-:S04]  /*ef50*/  LEA R6, P0, R4, UR4, 0x2 ;  /* 0x0000000404067c11 */ /* 0x000fc8000f8010ff */
[----:B------:R-:W-:-:S05]  /*ef60*/  LEA.HI.X R7, R4, UR5, R5, 0x2, P0 ;  /* 0x0000000504077c11 */ /* 0x000fca00080f1405 */
[----:B------:R3:W5:Y:S04]  /*ef70*/  LDG.E R16, desc[UR48][R6.64] ;  /* 0x0000003006107981 */ /* 0x000768000c1e1900 */
.L_x_3270:
[----:B------:R-:W2:Y:S01]  /*ef80*/  S2R R4, SR_TID.X ;  /* 0x0000000000047919 */ /* 0x000ea20000002100 */
[----:B---3--:R-:W-:Y:S01]  /*ef90*/  IMAD R6, R10, 0x8, R17 ;  /* 0x000000080a067824 */ /* 0x008fe200078e0211 */
[----:B------:R-:W-:Y:S01]  /*efa0*/  BSSY B1, `(.L_x_3271) ;  /* 0x0000006000017945 */ /* 0x000fe20003800000 */
[----:B--2---:R-:W-:Y:S02]  /*efb0*/  LOP3.LUT R5, R4, 0x7f, RZ, 0xc0, !PT ;  /* 0x0000007f04057812 */ /* 0x004fe400078ec0ff */
[----:B------:R-:W-:Y:S02]  /*efc0*/  SHF.L.U32 R4, R9, 0x1f, RZ ;  /* 0x0000001f09047819 */ /* 0x000fe400000006ff */
[----:B------:R-:W-:Y:S02]  /*efd0*/  ISETP.NE.AND P1, PT, R5, RZ, PT ;  /* 0x000000ff0500720c */ /* 0x000fe40003f25270 */
[----:B------:R-:W2:Y:S02]  /*efe0*/  SYNCS.PHASECHK.TRANS64.TRYWAIT P0, [R6+URZ+0x33480], R4 ;  /* 0x03348004060075a7 */ /* 0x000ea4000800017f */
[----:B--2---:R-:W-:Y:S09]  /*eff0*/  @!P0 BRA `(.L_x_3272) ;  /* 0x0000003800cc8947 */ /* 0x004ff20003800000 */
.L_x_3344:
[----:B------:R-:W-:Y:S05]  /*f000*/  BSYNC B1 ;  /* 0x0000000000017941 */ /* 0x000fea0003800000 */
.L_x_3271:
        /* <DEDUP_REMOVED lines=9> */
.L_x_3274:
[----:B------:R-:W-:Y:S05]  /*f0a0*/  BSYNC B1 ;  /* 0x0000000000017941 */ /* 0x000fea0003800000 */
.L_x_3273:
[----:B------:R-:W3:Y:S01]  /*f0b0*/  LDL R5, [R1+0x4] ;  /* 0x0000040001057983 */ /* 0x000ee20000100800 */
[----:B-1----:R-:W-:Y:S01]  /*f0c0*/  IMAD.MOV.U32 R10, RZ, RZ, RZ ;  /* 0x000000ffff0a7224 */ /* 0x002fe200078e00ff */
[----:B------:R-:W-:Y:S01]  /*f0d0*/  UIADD3 UR4, UP0, UR52, 0x470, URZ ;  /* 0x0000047034047890 */ /* 0x000fe2000ff1e03f */
[----:B------:R-:W-:Y:S01]  /*f0e0*/  IMAD.MOV.U32 R7, RZ, RZ, 0xa0 ;  /* 0x000000a0ff077424 */ /* 0x000fe200078e00ff */
[----:B------:R-:W-:Y:S01]  /*f0f0*/  PLOP3.LUT P0, PT, PT, PT, PT, 0x80, 0x0 ;  /* 0x000000000000781c */ /* 0x000fe20003f0f070 */
[----:B------:R-:W-:Y:S01]  /*f100*/  UMOV UR6, 0x0 ;  /* 0x0000000000067882 */ /* 0x000fe20000000000 */
[----:B------:R-:W-:Y:S01]  /*f110*/  R2UR UR10, R10 ;  /* 0x000000000a0a72ca */ /* 0x000fe200000e0000 */
[----:B------:R-:W-:Y:S01]  /*f120*/  IMAD R7, R3, R7, UR42 ;  /* 0x0000002a03077e24 */ /* 0x000fe2000f8e0207 */
[----:B------:R-:W-:Y:S01]  /*f130*/  UIADD3.X UR5, URZ, UR53, URZ, UP0, !UPT ;  /* 0x000000353f057290 */ /* 0x000fe200087fe43f */
[----:B------:R-:W-:Y:S01]  /*f140*/  UMOV UR7, 0x14f00000 ;  /* 0x14f0000000077882 */ /* 0x000fe20000000000 */
[----:B---3--:R-:W-:-:S02]  /*f150*/  IMAD R3, R5, 0x7800, R17 ;  /* 0x0000780005037824 */ /* 0x008fc400078e0211 */
[----:B------:R-:W-:Y:S02]  /*f160*/  VIADD R5, R6, 0x33470 ;  /* 0x0003347006057836 */ /* 0x000fe40000000000 */
[----:B------:R-:W-:-:S07]  /*f170*/  VIADD R9, R3, 0xf200 ;  /* 0x0000f20003097836 */ /* 0x000fce0000000000 */
.L_x_3275:
        /* <DEDUP_REMOVED lines=16> */
.L_x_3276:
        /* <DEDUP_REMOVED lines=16> */
.L_x_3277:
        /* <DEDUP_REMOVED lines=13> */
.L_x_3345:
[----:B------:R-:W-:Y:S05]  /*f450*/  BSYNC B1 ;  /* 0x0000000000017941 */ /* 0x000fea0003800000 */
.L_x_3278:
[----:B------:R-:W-:Y:S01]  /*f460*/  BSSY B1, `(.L_x_3280) ;  /* 0x000000b000017945 */ /* 0x000fe20003800000 */
[----:B-12---:R-:W-:Y:S02]  /*f470*/  IMAD.MOV.U32 R4, RZ, RZ, 0x0 ;  /* 0x00000000ff047424 */ /* 0x006fe400078e00ff */
[----:B------:R-:W-:Y:S01]  /*f480*/  IMAD.MOV.U32 R5, RZ, RZ, 0x14f00000 ;  /* 0x14f00000ff057424 */ /* 0x000fe200078e00ff */
[----:B------:R-:W-:Y:S06]  /*f490*/  @P1 BRA `(.L_x_3281) ;  /* 0x00000000001c1947 */ /* 0x000fec0003800000 */
[----:B------:R-:W1:Y:S02]  /*f4a0*/  S2R R9, SR_TID.X ;  /* 0x0000000000097919 */ /* 0x000e640000002100 */
[----:B-1----:R-:W-:Y:S01]  /*f4b0*/  LOP3.LUT R13, R9, 0x1f, RZ, 0xc0, !PT ;  /* 0x0000001f090d7812 */ /* 0x002fe200078ec0ff */
[----:B------:R-:W-:-:S03]  /*f4c0*/  IMAD.MOV.U32 R9, RZ, RZ, 0x7800 ;  /* 0x00007800ff097424 */ /* 0x000fc600078e00ff */
[----:B------:R-:W-:Y:S01]  /*f4d0*/  ISETP.NE.AND P0, PT, R13, RZ, PT ;  /* 0x000000ff0d00720c */ /* 0x000fe20003f05270 */
[----:B------:R1:W-:-:S12]  /*f4e0*/  SYNCS.ARRIVE.TRANS64 RZ, [R6+URZ+0x33430], R9 ;  /* 0x0334300906ff79a7 */ /* 0x0003d8000800003f */
[----:B-1----:R-:W-:Y:S05]  /*f4f0*/  @!P0 BRA `(.L_x_3281) ;  /* 0x0000000000048947 */ /* 0x002fea0003800000 */
[----:B------:R-:W-:Y:S01]  /*f500*/  BPT.TRAP 0x1 ;  /* 0x000000040000795c */ /* 0x000fe20000300000 */
.L_x_3281:
[----:B------:R-:W-:Y:S05]  /*f510*/  BSYNC B1 ;  /* 0x0000000000017941 */ /* 0x000fea0003800000 */
.L_x_3280:
        /* <DEDUP_REMOVED lines=8> */
.L_x_3282:
        /* <DEDUP_REMOVED lines=15> */
.L_x_3283:
        /* <DEDUP_REMOVED lines=15> */
.L_x_3284:
        /* <DEDUP_REMOVED lines=9> */
[----:B---3--:R-:W-:Y:S05]  /*f810*/  @P0 BRA.U.ANY `(.L_x_3284) ;  /* 0xfffffffd00d80947 */ /* 0x008fea000393ffff */
.L_x_3269:
[----:B------:R-:W-:Y:S05]  /*f820*/  BSYNC B0 ;  /* 0x0000000000007941 */ /* 0x000fea0003800000 */
.L_x_3268:
[----:B------:R-:W-:-:S06]  /*f830*/  UISETP.NE.AND UP0, UPT, UR39, 0x3, UPT ;  /* 0x000000032700788c */ /* 0x000fcc000bf05270 */
[----:B------:R-:W-:-:S13]  /*f840*/  PLOP3.LUT P0, PT, PT, PT, UP0, 0x80, 0x0 ;  /* 0x000000000000781c */ /* 0x000fda0003f0f008 */
[----:B------:R-:W-:Y:S05]  /*f850*/  @!P0 BRA `(.L_x_3285) ;  /* 0x0000000000048947 */ /* 0x000fea0003800000 */
[----:B------:R-:W-:Y:S01]  /*f860*/  BPT.TRAP 0x1 ;  /* 0x000000040000795c */ /* 0x000fe20000300000 */
.L_x_3285:
[----:B------:R-:W-:Y:S01]  /*f870*/  IMAD.U32 R3, RZ, RZ, UR44 ;  /* 0x0000002cff037e24 */ /* 0x000fe2000f8e00ff */
[----:B------:R-:W-:Y:S01]  /*f880*/  LOP3.LUT R4, R0, 0x1, RZ, 0x3c, !PT ;  /* 0x0000000100047812 */ /* 0x000fe200078e3cff */
[----:B------:R-:W-:Y:S03]  /*f890*/  BSSY B0, `(.L_x_3286) ;  /* 0x0000006000007945 */ /* 0x000fe60003800000 */
[----:B------:R-:W-:Y:S01]  /*f8a0*/  ISETP.NE.AND P1, PT, R3, 0x3, PT ;  /* 0x000000030300780c */ /* 0x000fe20003f25270 */
[----:B------:R-:W-:Y:S01]  /*f8b0*/  IMAD R3, R8, 0x8, R17 ;  /* 0x0000000808037824 */ /* 0x000fe200078e0211 */
[----:B------:R-:W-:-:S04]  /*f8c0*/  SHF.L.U32 R4, R4, 0x1f, RZ ;  /* 0x0000001f04047819 */ /* 0x000fc800000006ff */
[----:B------:R-:W3:Y:S02]  /*f8d0*/  SYNCS.PHASECHK.TRANS64.TRYWAIT P0, [R3+URZ+0x33470], R4 ;  /* 0x03347004030075a7 */ /* 0x000ee4000800017f */
[----:B---3--:R-:W-:Y:S05]  /*f8e0*/  @!P0 BRA `(.L_x_3287) ;  /* 0x0000003000b88947 */ /* 0x008fea0003800000 */
.L_x_3346:
[----:B------:R-:W-:Y:S05]  /*f8f0*/  BSYNC B0 ;  /* 0x0000000000007941 */ /* 0x000fea0003800000 */
.L_x_3286:
[----:B------:R-:W-:Y:S05]  /*f900*/  @!P1 BRA `(.L_x_3288) ;  /* 0x0000000000049947 */ /* 0x000fea0003800000 */
[----:B------:R-:W-:Y:S01]  /*f910*/  BPT.TRAP 0x1 ;  /* 0x000000040000795c */ /* 0x000fe20000300000 */
.L_x_3288:
[----:B---3--:R-:W-:Y:S01]  /*f920*/  SHF.L.U32 R4, R0, 0x1f, RZ ;  /* 0x0000001f00047819 */ /* 0x008fe200000006ff */
[----:B------:R-:W-:-:S03]  /*f930*/  IMAD R0, R8, 0x7800, RZ ;  /* 0x0000780008007824 */ /* 0x000fc600078e02ff */
[----:B------:R-:W3:Y:S02]  /*f940*/  SYNCS.PHASECHK.TRANS64.TRYWAIT P0, [R3+URZ+0x33460], R4 ;  /* 0x03346004030075a7 */ /* 0x000ee4000800017f */
[----:B---3--:R-:W-:Y:S05]  /*f950*/  @!P0 BRA `(.L_x_3289) ;  /* 0x0000003000b08947 */ /* 0x008fea0003800000 */
.L_x_3347:
[----:B------:R4:W-:Y:S04]  /*f960*/  STL [R1+0x2c], R2 ;  /* 0x00002c0201007387 */ /* 0x0009e80000100800 */
[----:B----4-:R-:W3:Y:S01]  /*f970*/  LDL R2, [R1] ;  /* 0x0000000001027983 */ /* 0x010ee20000100800 */
[----:B------:R-:W-:Y:S05]  /*f980*/  WARPSYNC.ALL ;  /* 0x0000000000007948 */ /* 0x000fea0003800000 */
[----:B------:R-:W-:-:S02]  /*f990*/  VIADD R14, R0, 0x2800 ;  /* 0x00002800000e7836 */ /* 0x000fc40000000000 */
[C---:B------:R-:W-:Y:S02]  /*f9a0*/  VIADD R12, R0.reuse, 0x800 ;  /* 0x00000800000c7836 */ /* 0x040fe40000000000 */
[C---:B------:R-:W-:Y:S02]  /*f9b0*/  VIADD R13, R0.reuse, 0x5000 ;  /* 0x00005000000d7836 */ /* 0x040fe40000000000 */
[C---:B------:R-:W-:Y:S02]  /*f9c0*/  VIADD R15, R0.reuse, 0x1800 ;  /* 0x00001800000f7836 */ /* 0x040fe40000000000 */
[C---:B------:R-:W-:Y:S02]  /*f9d0*/  VIADD R21, R0.reuse, 0x2000 ;  /* 0x0000200000157836 */ /* 0x040fe40000000000 */
[C---:B------:R-:W-:Y:S01]  /*f9e0*/  VIADD R20, R0.reuse, 0x5800 ;  /* 0x0000580000147836 */ /* 0x040fe20000000000 */
[----:B---3--:R-:W-:-:S05]  /*f9f0*/  LOP3.LUT R4, R0, R2, RZ, 0xfc, !PT ;  /* 0x0000000200047212 */ /* 0x008fca00078efcff */
[----:B------:R-:W-:-:S06]  /*fa00*/  IMAD.IADD R4, R17, 0x1, R4 ;  /* 0x0000000111047824 */ /* 0x000fcc00078e0204 */
[----:B--2---:R-:W2:Y:S02]  /*fa10*/  LDSM.16.MT88.4 R4, [R4+0xf200] ;  /* 0x00f200000404783b */ /* 0x004ea40000004200 */
[C-C-:B--2---:R-:W-:Y:S02]  /*fa20*/  PRMT R8, R4.reuse, 0x6420, R5.reuse ;  /* 0x0000642004087816 */ /* 0x144fe40000000005 */
[----:B-1----:R-:W-:Y:S02]  /*fa30*/  PRMT R9, R4, 0x7531, R5 ;  /* 0x0000753104097816 */ /* 0x002fe40000000005 */
[----:B------:R-:W-:Y:S02]  /*fa40*/  LOP3.LUT R4, R0, R19, RZ, 0xfc, !PT ;  /* 0x0000001300047212 */ /* 0x000fe400078efcff */
[C-C-:B------:R-:W-:Y:S02]  /*fa50*/  PRMT R10, R6.reuse, 0x6420, R7.reuse ;  /* 0x00006420060a7816 */ /* 0x140fe40000000007 */
[----:B------:R-:W-:Y:S01]  /*fa60*/  PRMT R11, R6, 0x7531, R7 ;  /* 0x00007531060b7816 */ /* 0x000fe20000000007 */
[----:B------:R-:W-:-:S05]  /*fa70*/  IMAD.IADD R4, R18, 0x1, R4 ;  /* 0x0000000112047824 */ /* 0x000fca00078e0204 */
[----:B------:R1:W-:Y:S02]  /*fa80*/  STSM.16.M88.4 [R4], R8 ;  /* 0x0000000804007844 */ /* 0x0003e40000000200 */
[----:B-1----:R-:W-:-:S05]  /*fa90*/  LOP3.LUT R4, R14, R2, RZ, 0xfc, !PT ;  /* 0x000000020e047212 */ /* 0x002fca00078efcff */
[----:B------:R-:W-:-:S06]  /*faa0*/  IMAD.IADD R4, R17, 0x1, R4 ;  /* 0x0000000111047824 */ /* 0x000fcc00078e0204 */
[----:B------:R-:W1:Y:S02]  /*fab0*/  LDSM.16.MT88.4 R4, [R4+0xf200] ;  /* 0x00f200000404783b */ /* 0x000e640000004200 */
[C-C-:B-1----:R-:W-:Y:S02]  /*fac0*/  PRMT R8, R4.reuse, 0x6420, R5.reuse ;  /* 0x0000642004087816 */ /* 0x142fe40000000005 */
[----:B------:R-:W-:Y:S02]  /*fad0*/  PRMT R9, R4, 0x7531, R5 ;  /* 0x0000753104097816 */ /* 0x000fe40000000005 */
[----:B------:R-:W-:Y:S02]  /*fae0*/  LOP3.LUT R4, R12, R19, RZ, 0xfc, !PT ;  /* 0x000000130c047212 */ /* 0x000fe400078efcff */
[C-C-:B------:R-:W-:Y:S02]  /*faf0*/  PRMT R10, R6.reuse, 0x6420, R7.reuse ;  /* 0x00006420060a7816 */ /* 0x140fe40000000007 */
[----:B------:R-:W-:Y:S01]  /*fb00*/  PRMT R11, R6, 0x7531, R7 ;  /* 0x00007531060b7816 */ /* 0x000fe20000000007 */
[----:B------:R-:W-:Y:S01]  /*fb10*/  IMAD.IADD R4, R18, 0x1, R4 ;  /* 0x0000000112047824 */ /* 0x000fe200078e0204 */
[----:B------:R-:W-:-:S04]  /*fb20*/  LOP3.LUT R12, R12, R2, RZ, 0xfc, !PT ;  /* 0x000000020c0c7212 */ /* 0x000fc800078efcff */
[----:B------:R1:W-:Y:S02]  /*fb30*/  STSM.16.M88.4 [R4], R8 ;  /* 0x0000000804007844 */ /* 0x0003e40000000200 */
[----:B-1----:R-:W-:Y:S01]  /*fb40*/  LOP3.LUT R4, R13, R2, RZ, 0xfc, !PT ;  /* 0x000000020d047212 */ /* 0x002fe200078efcff */
[----:B------:R-:W-:-:S04]  /*fb50*/  VIADD R13, R0, 0x1000 ;  /* 0x00001000000d7836 */ /* 0x000fc80000000000 */
[----:B------:R-:W-:-:S06]  /*fb60*/  IMAD.IADD R4, R17, 0x1, R4 ;  /* 0x0000000111047824 */ /* 0x000fcc00078e0204 */
[----:B------:R-:W1:Y:S02]  /*fb70*/  LDSM.16.MT88.4 R4, [R4+0xf200] ;  /* 0x00f200000404783b */ /* 0x000e640000004200 */
[C-C-:B-1----:R-:W-:Y:S02]  /*fb80*/  PRMT R8, R4.reuse, 0x6420, R5.reuse ;  /* 0x0000642004087816 */ /* 0x142fe40000000005 */
[----:B------:R-:W-:Y:S02]  /*fb90*/  PRMT R9, R4, 0x7531, R5 ;  /* 0x0000753104097816 */ /* 0x000fe40000000005 */
[C---:B------:R-:W-:Y:S02]  /*fba0*/  LOP3.LUT R4, R13.reuse, R19, RZ, 0xfc, !PT ;  /* 0x000000130d047212 */ /* 0x040fe400078efcff */
[C-C-:B------:R-:W-:Y:S02]  /*fbb0*/  PRMT R10, R6.reuse, 0x6420, R7.reuse ;  /* 0x00006420060a7816 */ /* 0x140fe40000000007 */
[----:B------:R-:W-:Y:S01]  /*fbc0*/  PRMT R11, R6, 0x7531, R7 ;  /* 0x00007531060b7816 */ /* 0x000fe20000000007 */
[----:B------:R-:W-:Y:S01]  /*fbd0*/  IMAD.IADD R4, R18, 0x1, R4 ;  /* 0x0000000112047824 */ /* 0x000fe200078e0204 */
[----:B------:R-:W-:-:S04]  /*fbe0*/  LOP3.LUT R13, R13, R2, RZ, 0xfc, !PT ;  /* 0x000000020d0d7212 */ /* 0x000fc800078efcff */
[----:B------:R1:W-:Y:S02]  /*fbf0*/  STSM.16.M88.4 [R4], R8 ;  /* 0x0000000804007844 */ /* 0x0003e40000000200 */
[----:B-1----:R-:W-:Y:S02]  /*fc00*/  IMAD.IADD R4, R17, 0x1, R12 ;  /* 0x0000000111047824 */ /* 0x002fe400078e020c */
[----:B------:R-:W-:-:S04]  /*fc10*/  VIADD R12, R0, 0x3000 ;  /* 0x00003000000c7836 */ /* 0x000fc80000000000 */
        /* <DEDUP_REMOVED lines=9> */
[----:B-1----:R-:W-:-:S05]  /*fcb0*/  LOP3.LUT R4, R12, R2, RZ, 0xfc, !PT ;  /* 0x000000020c047212 */ /* 0x002fca00078efcff */
        /* <DEDUP_REMOVED lines=15> */
[----:B------:R-:W-:Y:S01]  /*fdb0*/  LOP3.LUT R4, R14, R19, RZ, 0xfc, !PT ;  /* 0x000000130e047212 */ /* 0x000fe200078efcff */
[----:B------:R-:W-:Y:S01]  /*fdc0*/  VIADD R14, R0, 0x6000 ;  /* 0x00006000000e7836 */ /* 0x000fe20000000000 */
[C-C-:B------:R-:W-:Y:S02]  /*fdd0*/  PRMT R10, R6.reuse, 0x6420, R7.reuse ;  /* 0x00006420060a7816 */ /* 0x140fe40000000007 */
[----:B------:R-:W-:Y:S01]  /*fde0*/  PRMT R11, R6, 0x7531, R7 ;  /* 0x00007531060b7816 */ /* 0x000fe20000000007 */
[----:B------:R-:W-:-:S05]  /*fdf0*/  IMAD.IADD R4, R18, 0x1, R4 ;  /* 0x0000000112047824 */ /* 0x000fca00078e0204 */
[----:B------:R1:W-:Y:S02]  /*fe00*/  STSM.16.M88.4 [R4], R8 ;  /* 0x0000000804007844 */ /* 0x0003e40000000200 */
[----:B-1----:R-:W-:Y:S02]  /*fe10*/  IMAD.IADD R4, R17, 0x1, R13 ;  /* 0x0000000111047824 */ /* 0x002fe400078e020d */
[----:B------:R-:W-:-:S04]  /*fe20*/  VIADD R13, R0, 0x4800 ;  /* 0x00004800000d7836 */ /* 0x000fc80000000000 */
        /* <DEDUP_REMOVED lines=9> */
[----:B-1----:R-:W-:-:S05]  /*fec0*/  VIADD R10, R0, 0x3800 ;  /* 0x00003800000a7836 */ /* 0x002fca0000000000 */
[----:B------:R-:W-:-:S05]  /*fed0*/  LOP3.LUT R4, R10, R2, RZ, 0xfc, !PT ;  /* 0x000000020a047212 */ /* 0x000fca00078efcff */
[----:B------:R-:W-:-:S06]  /*fee0*/  IMAD.IADD R4, R17, 0x1, R4 ;  /* 0x0000000111047824 */ /* 0x000fcc00078e0204 */
[----:B------:R-:W1:Y:S02]  /*fef0*/  LDSM.16.MT88.4 R4, [R4+0xf200] ;  /* 0x00f200000404783b */ /* 0x000e640000004200 */
[C-C-:B-1----:R-:W-:Y:S02]  /*ff00*/  PRMT R8, R4.reuse, 0x6420, R5.reuse ;  /* 0x0000642004087816 */ /* 0x142fe40000000005 */
[----:B------:R-:W-:Y:S02]  /*ff10*/  PRMT R9, R4, 0x7531, R5 ;  /* 0x0000753104097816 */ /* 0x000fe40000000005 */
        /* <DEDUP_REMOVED lines=28> */
[C---:B------:R-:W-:Y:S02]  /*100e0*/  VIADD R12, R0.reuse, 0x6800 ;  /* 0x00006800000c7836 */ /* 0x040fe40000000000 */
[----:B------:R-:W-:Y:S02]  /*100f0*/  VIADD R0, R0, 0x7000 ;  /* 0x0000700000007836 */ /* 0x000fe40000000000 */
[----:B------:R-:W1:Y:S02]  /*10100*/  LDSM.16.MT88.4 R4, [R4+0xf200] ;  /* 0x00f200000404783b */ /* 0x000e640000004200 */
[----:B-1----:R-:W-:-:S02]  /*10110*/  PRMT R8, R4, 0x6420, R5 ;  /* 0x0000642004087816 */ /* 0x002fc40000000005 */
[----:B------:R-:W-:Y:S02]  /*10120*/  PRMT R9, R4, 0x7531, R5 ;  /* 0x0000753104097816 */ /* 0x000fe40000000005 */
[----:B------:R-:W-:Y:S02]  /*10130*/  LOP3.LUT R4, R15, R19, RZ, 0xfc, !PT ;  /* 0x000000130f047212 */ /* 0x000fe400078efcff */
[C-C-:B------:R-:W-:Y:S02]  /*10140*/  PRMT R10, R6.reuse, 0x6420, R7.reuse ;  /* 0x00006420060a7816 */ /* 0x140fe40000000007 */
[----:B------:R-:W-:Y:S01]  /*10150*/  PRMT R11, R6, 0x7531, R7 ;  /* 0x00007531060b7816 */ /* 0x000fe20000000007 */
[----:B------:R-:W-:-:S05]  /*10160*/  IMAD.IADD R4, R18, 0x1, R4 ;  /* 0x0000000112047824 */ /* 0x000fca00078e0204 */
[----:B------:R1:W-:Y:S02]  /*10170*/  STSM.16.M88.4 [R4], R8 ;  /* 0x0000000804007844 */ /* 0x0003e40000000200 */
[C---:B-1----:R-:W-:Y:S02]  /*10180*/  LOP3.LUT R4, R12.reuse, R2, RZ, 0xfc, !PT ;  /* 0x000000020c047212 */ /* 0x042fe400078efcff */
[----:B------:R-:W-:-:S03]  /*10190*/  LOP3.LUT R12, R12, R19, RZ, 0xfc, !PT ;  /* 0x000000130c0c7212 */ /* 0x000fc600078efcff */
[----:B------:R-:W-:Y:S02]  /*101a0*/  IMAD.IADD R4, R17, 0x1, R4 ;  /* 0x0000000111047824 */ /* 0x000fe400078e0204 */
[----:B------:R-:W-:-:S04]  /*101b0*/  IMAD.IADD R12, R18, 0x1, R12 ;  /* 0x00000001120c7824 */ /* 0x000fc800078e020c */
        /* <DEDUP_REMOVED lines=8> */
[----:B-1----:R-:W-:-:S06]  /*10240*/  IMAD.IADD R4, R17, 0x1, R21 ;  /* 0x0000000111047824 */ /* 0x002fcc00078e0215 */
        /* <DEDUP_REMOVED lines=13> */
[----:B------:R1:W5:Y:S01]  /*10320*/  LDL.LU R2, [R1+0x2c] ;  /* 0x00002c0001027983 */ /* 0x0003620000300800 */
[C-C-:B------:R-:W-:Y:S02]  /*10330*/  PRMT R10, R6.reuse, 0x6420, R7.reuse ;  /* 0x00006420060a7816 */ /* 0x140fe40000000007 */
[----:B------:R-:W-:Y:S01]  /*10340*/  PRMT R11, R6, 0x7531, R7 ;  /* 0x00007531060b7816 */ /* 0x000fe20000000007 */
[----:B------:R-:W-:-:S04]  /*10350*/  IMAD.IADD R4, R17, 0x1, R4 ;  /* 0x0000000111047824 */ /* 0x000fc800078e0204 */
[----:B------:R-:W-:Y:S04]  /*10360*/  STSM.16.M88.4 [R12], R8 ;  /* 0x000000080c007844 */ /* 0x000fe80000000200 */
[----:B------:R-:W2:Y:S01]  /*10370*/  LDSM.16.MT88.4 R4, [R4+0xf200] ;  /* 0x00f200000404783b */ /* 0x000ea20000004200 */
[----:B------:R-:W-:-:S05]  /*10380*/  LOP3.LUT R0, R0, R19, RZ, 0xfc, !PT ;  /* 0x0000001300007212 */ /* 0x000fca00078efcff */
[----:B------:R-:W-:Y:S01]  /*10390*/  IMAD.IADD R0, R18, 0x1, R0 ;  /* 0x0000000112007824 */ /* 0x000fe200078e0200 */
[C-C-:B--2---:R-:W-:Y:S02]  /*103a0*/  PRMT R8, R4.reuse, 0x6420, R5.reuse ;  /* 0x0000642004087816 */ /* 0x144fe40000000005 */
        /* <DEDUP_REMOVED lines=12> */
.L_x_3290:
[----:B-1----:R-:W1:Y:S01]  /*10470*/  S2R R0, SR_TID.X ;  /* 0x0000000000007919 */ /* 0x002e620000002100 */
[----:B--2---:R2:W-:Y:S01]  /*10480*/  SYNCS.ARRIVE.TRANS64.A1T0 RZ, [R3+URZ+0x33450], RZ ;  /* 0x033450ff03ff79a7 */ /* 0x0045e2000810003f */
[----:B------:R3:W5:Y:S01]  /*10490*/  LDL R8, [R1+0x4] ;  /* 0x0000040001087983 */ /* 0x0007620000100800 */
[----:B-1----:R-:W-:Y:S01]  /*104a0*/  LOP3.LUT R0, R0, 0x7f, RZ, 0xc0, !PT ;  /* 0x0000007f00007812 */ /* 0x002fe200078ec0ff */
[----:B------:R-:W-:Y:S03]  /*104b0*/  BAR.SYNC.DEFER_BLOCKING 0x2, 0x80 ;  /* 0x0082000000007b1d */ /* 0x000fe60000010000 */
[----:B------:R-:W-:-:S03]  /*104c0*/  ISETP.NE.AND P0, PT, R0, RZ, PT ;  /* 0x000000ff0000720c */ /* 0x000fc60003f05270 */
[----:B------:R3:W5:Y:S10]  /*104d0*/  LDL R0, [R1+0xc] ;  /* 0x00000c0001007983 */ /* 0x0007740000100800 */
[----:B--2---:R-:W-:-:S05]  /*104e0*/  @!P0 VIADD R3, R3, 0x33480 ;  /* 0x0003348003038836 */ /* 0x004fca0000000000 */
[----:B------:R-:W-:-:S04]  /*104f0*/  @!P0 PRMT R3, RZ, 0x654, R3 ;  /* 0x00000654ff038816 */ /* 0x000fc80000000003 */
[----:B------:R3:W-:Y:S01]  /*10500*/  @!P0 SYNCS.ARRIVE.TRANS64.RED.A1T0 RZ, [R3+URZ], RZ ;  /* 0x000000ff03ff89a7 */ /* 0x0007e2000810043f */
[C---:B-----5:R-:W-:Y:S01]  /*10510*/  ISETP.GT.AND P0, PT, R2.reuse, RZ, PT ;  /* 0x000000ff0200720c */ /* 0x060fe20003f04270 */
[----:B------:R-:W-:-:S12]  /*10520*/  VIADD R2, R2, 0xffffffff ;  /* 0xffffffff02027836 */ /* 0x000fd80000000000 */
[----:B---3--:R-:W-:Y:S05]  /*10530*/  @P0 BRA `(.L_x_3291) ;  /* 0xffffffe800000947 */ /* 0x008fea000383ffff */
.L_x_3267:
[----:B------:R-:W1:Y:S01]  /*10540*/  S2R R3, SR_TID.X ;  /* 0x0000000000037919 */ /* 0x000e620000002100 */
[----:B------:R-:W-:Y:S01]  /*10550*/  BSSY B0, `(.L_x_3292) ;  /* 0x0000011000007945 */ /* 0x000fe20003800000 */
[----:B-1----:R-:W-:-:S04]  /*10560*/  LOP3.LUT R3, R3, 0x7f, RZ, 0xc0, !PT ;  /* 0x0000007f03037812 */ /* 0x002fc800078ec0ff */
[----:B------:R-:W-:-:S13]  /*10570*/  ISETP.NE.AND P0, PT, R3, RZ, PT ;  /* 0x000000ff0300720c */ /* 0x000fda0003f05270 */
[----:B------:R-:W-:Y:S05]  /*10580*/  @P0 BRA `(.L_x_3293) ;  /* 0x0000000000340947 */ /* 0x000fea0003800000 */
[----:B------:R-:W1:Y:S01]  /*10590*/  S2R R3, SR_LANEID ;  /* 0x0000000000037919 */ /* 0x000e620000000000 */
[----:B------:R-:W-:Y:S02]  /*105a0*/  VOTEU.ANY UR4, UPT, PT ;  /* 0x0000000000047886 */ /* 0x000fe400038e0100 */
[----:B0-----:R-:W1:Y:S08]  /*105b0*/  FLO.U32 R0, UR4 ;  /* 0x0000000400007d00 */ /* 0x001e7000080e0000 */
[----:B--2---:R-:W0:Y:S01]  /*105c0*/  POPC R5, UR4 ;  /* 0x0000000400057d09 */ /* 0x004e220008000000 */
[----:B-1----:R-:W-:-:S02]  /*105d0*/  ISETP.EQ.U32.AND P1, PT, R0, R3, PT ;  /* 0x000000030000720c */ /* 0x002fc40003f22070 */
[----:B------:R-:W0:Y:S11]  /*105e0*/  LDC.64 R2, c[0x0][0xc60] ;  /* 0x00031800ff027b82 */ /* 0x000e360000000a00 */
[----:B0-----:R-:W2:Y:S01]  /*105f0*/  @P1 ATOMG.E.ADD.STRONG.GPU PT, R3, desc[UR48][R2.64], R5 ;  /* 0x00000005020319a8 */ /* 0x001ea200081ee1f0 */
[----:B------:R-:W0:Y:S02]  /*10600*/  S2R R4, SR_LTMASK ;  /* 0x0000000000047919 */ /* 0x000e240000003900 */
[----:B0-----:R-:W-:-:S04]  /*10610*/  LOP3.LUT R4, R4, UR4, RZ, 0xc0, !PT ;  /* 0x0000000404047c12 */ /* 0x001fc8000f8ec0ff */
[----:B------:R-:W0:Y:S01]  /*10620*/  POPC R7, R4 ;  /* 0x0000000400077309 */ /* 0x000e220000000000 */
[----:B--2---:R-:W0:Y:S02]  /*10630*/  SHFL.IDX PT, R0, R3, R0, 0x1f ;  /* 0x00001f0003007589 */ /* 0x004e2400000e0000 */
[----:B0-----:R-:W-:-:S05]  /*10640*/  IADD3 R0, R0, UR43, R7 ;  /* 0x0000002b00007c10 */ /* 0x001fca000fffe007 */
[----:B------:R1:W-:Y:S02]  /*10650*/  STL [R1+0x20], R0 ;  /* 0x0000200001007387 */ /* 0x0003e40000100800 */
.L_x_3293:
[----:B------:R-:W-:Y:S05]  /*10660*/  BSYNC B0 ;  /* 0x0000000000007941 */ /* 0x000fea0003800000 */
.L_x_3292:
[----:B------:R-:W-:-:S06]  /*10670*/  UISETP.NE.AND UP0, UPT, UR39, 0x3, UPT ;  /* 0x000000032700788c */ /* 0x000fcc000bf05270 */
[----:B------:R-:W-:-:S13]  /*10680*/  PLOP3.LUT P1, PT, PT, PT, UP0, 0x80, 0x0 ;  /* 0x000000000000781c */ /* 0x000fda0003f2f008 */
[----:B------:R-:W-:Y:S05]  /*10690*/  @!P1 BRA `(.L_x_3294) ;  /* 0x0000000000049947 */ /* 0x000fea0003800000 */
[----:B------:R-:W-:Y:S01]  /*106a0*/  BPT.TRAP 0x1 ;  /* 0x000000040000795c */ /* 0x000fe20000300000 */
.L_x_3294:
[----:B------:R-:W3:Y:S04]  /*106b0*/  LDL R3, [R1+0xc] ;  /* 0x00000c0001037983 */ /* 0x000ee80000100800 */
[----:B------:R-:W4:Y:S01]  /*106c0*/  LDL R2, [R1+0x4] ;  /* 0x0000040001027983 */ /* 0x000f220000100800 */
[----:B01----:R-:W-:Y:S01]  /*106d0*/  IMAD.U32 R0, RZ, RZ, UR44 ;  /* 0x0000002cff007e24 */ /* 0x003fe2000f8e00ff */
[----:B------:R-:W-:Y:S04]  /*106e0*/  BSSY B0, `(.L_x_3295) ;  /* 0x0000007000007945 */ /* 0x000fe80003800000 */
[----:B------:R-:W-:-:S02]  /*106f0*/  ISETP.NE.AND P2, PT, R0, 0x3, PT ;  /* 0x000000030000780c */ /* 0x000fc40003f45270 */
[----:B---3--:R-:W-:-:S04]  /*10700*/  LOP3.LUT R3, R3, 0x1, RZ, 0x3c, !PT ;  /* 0x0000000103037812 */ /* 0x008fc800078e3cff */
[----:B------:R-:W-:Y:S01]  /*10710*/  SHF.L.U32 R3, R3, 0x1f, RZ ;  /* 0x0000001f03037819 */ /* 0x000fe200000006ff */
[----:B----4-:R-:W-:-:S04]  /*10720*/  IMAD R0, R2, 0x8, R17 ;  /* 0x0000000802007824 */ /* 0x010fc800078e0211 */
[----:B------:R-:W0:Y:S02]  /*10730*/  SYNCS.PHASECHK.TRANS64.TRYWAIT P1, [R0+URZ+0x33470], R3 ;  /* 0x03347003000075a7 */ /* 0x000e24000802017f */
[----:B0-----:R-:W-:Y:S05]  /*10740*/  @!P1 BRA `(.L_x_3296) ;  /* 0x0000002400489947 */ /* 0x001fea0003800000 */
.L_x_3348:
[----:B------:R-:W-:Y:S05]  /*10750*/  BSYNC B0 ;  /* 0x0000000000007941 */ /* 0x000fea0003800000 */
.L_x_3295:
[----:B------:R-:W-:Y:S05]  /*10760*/  @!P2 BRA `(.L_x_3297) ;  /* 0x000000000004a947 */ /* 0x000fea0003800000 */
[----:B------:R-:W-:Y:S01]  /*10770*/  BPT.TRAP 0x1 ;  /* 0x000000040000795c */ /* 0x000fe20000300000 */
.L_x_3297:
[----:B------:R-:W0:Y:S02]  /*10780*/  LDL R2, [R1+0xc] ;  /* 0x00000c0001027983 */ /* 0x000e240000100800 */
[----:B0-----:R-:W-:-:S04]  /*10790*/  SHF.L.U32 R3, R2, 0x1f, RZ ;  /* 0x0000001f02037819 */ /* 0x001fc800000006ff */
[----:B------:R-:W0:Y:S02]  /*107a0*/  SYNCS.PHASECHK.TRANS64.TRYWAIT P1, [R0+URZ+0x33460], R3 ;  /* 0x03346003000075a7 */ /* 0x000e24000802017f */
[----:B0-----:R-:W-:Y:S05]  /*107b0*/  @!P1 BRA `(.L_x_3298) ;  /* 0x0000002400409947 */ /* 0x001fea0003800000 */
.L_x_3349:
[----:B------:R-:W3:Y:S04]  /*107c0*/  LDL R2, [R1+0x4] ;  /* 0x0000040001027983 */ /* 0x000ee80000100800 */
[----:B------:R-:W4:Y:S01]  /*107d0*/  LDL R15, [R1] ;  /* 0x00000000010f7983 */ /* 0x000f220000100800 */
[----:B------:R-:W-:Y:S05]  /*107e0*/  WARPSYNC.ALL ;  /* 0x0000000000007948 */ /* 0x000fea0003800000 */
[----:B---3--:R-:W-:-:S04]  /*107f0*/  IMAD R2, R2, 0x7800, RZ ;  /* 0x0000780002027824 */ /* 0x008fc800078e02ff */
[C---:B------:R-:W-:Y:S01]  /*10800*/  VIADD R13, R2.reuse, 0x2800 ;  /* 0x00002800020d7836 */ /* 0x040fe20000000000 */
[C---:B----4-:R-:W-:Y:S01]  /*10810*/  LOP3.LUT R4, R2.reuse, R15, RZ, 0xfc, !PT ;  /* 0x0000000f02047212 */ /* 0x050fe200078efcff */
[C---:B------:R-:W-:Y:S01]  /*10820*/  VIADD R20, R2.reuse, 0x5000 ;  /* 0x0000500002147836 */ /* 0x040fe20000000000 */
[C---:B0-----:R-:W-:Y:S01]  /*10830*/  LOP3.LUT R3, R2.reuse, R19, RZ, 0xfc, !PT ;  /* 0x0000001302037212 */ /* 0x041fe200078efcff */
[----:B------:R-:W-:Y:S02]  /*10840*/  VIADD R12, R2, 0x1000 ;  /* 0x00001000020c7836 */ /* 0x000fe40000000000 */
[----:B------:R-:W-:Y:S02]  /*10850*/  IMAD.IADD R4, R17, 0x1, R4 ;  /* 0x0000000111047824 */ /* 0x000fe400078e0204 */
[----:B------:R-:W-:Y:S02]  /*10860*/  IMAD.IADD R3, R18, 0x1, R3 ;  /* 0x0000000112037824 */ /* 0x000fe400078e0203 */
[----:B------:R-:W-:-:S02]  /*10870*/  VIADD R14, R2, 0x1800 ;  /* 0x00001800020e7836 */ /* 0x000fc40000000000 */
[----:B--2---:R-:W0:Y:S01]  /*10880*/  LDSM.16.MT88.4 R4, [R4+0xf200] ;  /* 0x00f200000404783b */ /* 0x004e220000004200 */
[----:B------:R-:W-:Y:S01]  /*10890*/  VIADD R16, R2, 0x2000 ;  /* 0x0000200002107836 */ /* 0x000fe20000000000 */
[C-C-:B0-----:R-:W-:Y:S02]  /*108a0*/  PRMT R8, R4.reuse, 0x6420, R5.reuse ;  /* 0x0000642004087816 */ /* 0x141fe40000000005 */
[----:B------:R-:W-:Y:S02]  /*108b0*/  PRMT R9, R4, 0x7531, R5 ;  /* 0x0000753104097816 */ /* 0x000fe40000000005 */
[C-C-:B------:R-:W-:Y:S02]  /*108c0*/  PRMT R10, R6.reuse, 0x6420, R7.reuse ;  /* 0x00006420060a7816 */ /* 0x140fe40000000007 */
[----:B------:R-:W-:-:S05]  /*108d0*/  PRMT R11, R6, 0x7531, R7 ;  /* 0x00007531060b7816 */ /* 0x000fca0000000007 */
[----:B------:R0:W-:Y:S02]  /*108e0*/  STSM.16.M88.4 [R3], R8 ;  /* 0x0000000803007844 */ /* 0x0001e40000000200 */
[----:B0-----:R-:W-:-:S05]  /*108f0*/  LOP3.LUT R3, R13, R15, RZ, 0xfc, !PT ;  /* 0x0000000f0d037212 */ /* 0x001fca00078efcff */
[----:B------:R-:W-:-:S05]  /*10900*/  IMAD.IADD R3, R17, 0x1, R3 ;  /* 0x0000000111037824 */ /* 0x000fca00078e0203 */
[----:B------:R0:W1:Y:S02]  /*10910*/  LDSM.16.MT88.4 R4, [R3+0xf200] ;  /* 0x00f200000304783b */ /* 0x0000640000004200 */
[----:B0-----:R-:W-:Y:S01]  /*10920*/  VIADD R3, R2, 0x800 ;  /* 0x0000080002037836 */ /* 0x001fe20000000000 */
[C-C-:B-1----:R-:W-:Y:S02]  /*10930*/  PRMT R8, R4.reuse, 0x6420, R5.reuse ;  /* 0x0000642004087816 */ /* 0x142fe40000000005 */
[----:B------:R-:W-:Y:S02]  /*10940*/  PRMT R9, R4, 0x7531, R5 ;  /* 0x0000753104097816 */ /* 0x000fe40000000005 */
[C---:B------:R-:W-:Y:S02]  /*10950*/  LOP3.LUT R4, R3.reuse, R19, RZ, 0xfc, !PT ;  /* 0x0000001303047212 */ /* 0x040fe400078efcff */
[C-C-:B------:R-:W-:Y:S02]  /*10960*/  PRMT R10, R6.reuse, 0x6420, R7.reuse ;  /* 0x00006420060a7816 */ /* 0x140fe40000000007 */
[----:B------:R-:W-:Y:S01]  /*10970*/  PRMT R11, R6, 0x7531, R7 ;  /* 0x00007531060b7816 */ /* 0x000fe20000000007 */
[----:B------:R-:W-:Y:S01]  /*10980*/  IMAD.IADD R4, R18, 0x1, R4 ;  /* 0x0000000112047824 */ /* 0x000fe200078e0204 */
[----:B------:R-:W-:-:S04]  /*10990*/  LOP3.LUT R3, R3, R15, RZ, 0xfc, !PT ;  /* 0x0000000f03037212 */ /* 0x000fc800078efcff */
[----:B------:R0:W-:Y:S01]  /*109a0*/  STSM.16.M88.4 [R4], R8 ;  /* 0x0000000804007844 */ /* 0x0001e20000000200 */
[----:B------:R-:W-:Y:S01]  /*109b0*/  IMAD.IADD R3, R17, 0x1, R3 ;  /* 0x0000000111037824 */ /* 0x000fe200078e0203 */
[----:B0-----:R-:W-:-:S05]  /*109c0*/  LOP3.LUT R4, R20, R15, RZ, 0xfc, !PT ;  /* 0x0000000f14047212 */ /* 0x001fca00078efcff */
[----:B------:R-:W-:-:S06]  /*109d0*/  IMAD.IADD R4, R17, 0x1, R4 ;  /* 0x0000000111047824 */ /* 0x000fcc00078e0204 */
[----:B------:R-:W0:Y:S02]  /*109e0*/  LDSM.16.MT88.4 R4, [R4+0xf200] ;  /* 0x00f200000404783b */ /* 0x000e240000004200 */
[C-C-:B0-----:R-:W-:Y:S02]  /*109f0*/  PRMT R8, R4.reuse, 0x6420, R5.reuse ;  /* 0x0000642004087816 */ /* 0x141fe40000000005 */
[----:B------:R-:W-:Y:S02]  /*10a00*/  PRMT R9, R4, 0x7531, R5 ;  /* 0x0000753104097816 */ /* 0x000fe40000000005 */
[----:B------:R-:W-:Y:S02]  /*10a10*/  LOP3.LUT R4, R12, R19, RZ, 0xfc, !PT ;  /* 0x000000130c047212 */ /* 0x000fe400078efcff */
[C-C-:B------:R-:W-:Y:S02]  /*10a20*/  PRMT R10, R6.reuse, 0x6420, R7.reuse ;  /* 0x00006420060a7816 */ /* 0x140fe40000000007 */
[----:B------:R-:W-:Y:S01]  /*10a30*/  PRMT R11, R6, 0x7531, R7 ;  /* 0x00007531060b7816 */ /* 0x000fe20000000007 */
[----:B------:R-:W-:-:S05]  /*10a40*/  IMAD.IADD R4, R18, 0x1, R4 ;  /* 0x0000000112047824 */ /* 0x000fca00078e0204 */
[----:B------:R-:W-:Y:S04]  /*10a50*/  STSM.16.M88.4 [R4], R8 ;  /* 0x0000000804007844 */ /* 0x000fe80000000200 */
[----:B------:R0:W1:Y:S02]  /*10a60*/  LDSM.16.MT88.4 R4, [R3+0xf200] ;  /* 0x00f200000304783b */ /* 0x0000640000004200 */
[----:B0-----:R-:W-:-:S05]  /*10a70*/  LOP3.LUT R3, R14, R19, RZ, 0xfc, !PT ;  /* 0x000000130e037212 */ /* 0x001fca00078efcff */
[----:B------:R-:W-:Y:S01]  /*10a80*/  IMAD.IADD R3, R18, 0x1, R3 ;  /* 0x0000000112037824 */ /* 0x000fe200078e0203 */
[C-C-:B-1----:R-:W-:Y:S02]  /*10a90*/  PRMT R8, R4.reuse, 0x6420, R5.reuse ;  /* 0x0000642004087816 */ /* 0x142fe40000000005 */
[----:B------:R-:W-:Y:S02]  /*10aa0*/  PRMT R9, R4, 0x7531, R5 ;  /* 0x0000753104097816 */ /* 0x000fe40000000005 */
[C-C-:B------:R-:W-:Y:S02]  /*10ab0*/  PRMT R10, R6.reuse, 0x6420, R7.reuse ;  /* 0x00006420060a7816 */ /* 0x140fe40000000007 */
[----:B------:R-:W-:-:S05]  /*10ac0*/  PRMT R11, R6, 0x7531, R7 ;  /* 0x00007531060b7816 */ /* 0x000fca0000000007 */
[----:B------:R0:W-:Y:S02]  /*10ad0*/  STSM.16.M88.4 [R3], R8 ;  /* 0x0000000803007844 */ /* 0x0001e40000000200 */
[----:B0-----:R-:W-:-:S05]  /*10ae0*/  VIADD R3, R2, 0x3000 ;  /* 0x0000300002037836 */ /* 0x001fca0000000000 */
[C---:B------:R-:W-:Y:S02]  /*10af0*/  LOP3.LUT R4, R3.reuse, R15, RZ, 0xfc, !PT ;  /* 0x0000000f03047212 */ /* 0x040fe400078efcff */
[----:B------:R-:W-:-:S03]  /*10b00*/  LOP3.LUT R3, R3, R19, RZ, 0xfc, !PT ;  /* 0x0000001303037212 */ /* 0x000fc600078efcff */
[----:B------:R-:W-:Y:S02]  /*10b10*/  IMAD.IADD R4, R17, 0x1, R4 ;  /* 0x0000000111047824 */ /* 0x000fe400078e0204 */
[----:B------:R-:W-:-:S04]  /*10b20*/  IMAD.IADD R3, R18, 0x1, R3 ;  /* 0x0000000112037824 */ /* 0x000fc800078e0203 */
[----:B------:R-:W0:Y:S02]  /*10b30*/  LDSM.16.MT88.4 R4, [R4+0xf200] ;  /* 0x00f200000404783b */ /* 0x000e240000004200 */
        /* <DEDUP_REMOVED lines=11> */
[----:B------:R-:W0:Y:S02]  /*10bf0*/  LDSM.16.MT88.4 R4, [R4+0xf200] ;  /* 0x00f200000404783b */ /* 0x000e240000004200 */
[C-C-:B0-----:R-:W-:Y:S02]  /*10c00*/  PRMT R8, R4.reuse, 0x6420, R5.reuse ;  /* 0x0000642004087816 */ /* 0x141fe40000000005 */
[----:B------:R-:W-:Y:S01]  /*10c10*/  PRMT R9, R4, 0x7531, R5 ;  /* 0x0000753104097816 */ /* 0x000fe20000000005 */
[----:B------:R-:W-:Y:S01]  /*10c20*/  IMAD.MOV.U32 R5, RZ, RZ, R11 ;  /* 0x000000ffff057224 */ /* 0x000fe200078e000b */
[----:B------:R-:W-:Y:S01]  /*10c30*/  LOP3.LUT R4, R13, R19, RZ, 0xfc, !PT ;  /* 0x000000130d047212 */ /* 0x000fe200078efcff */
[----:B------:R-:W-:Y:S01]  /*10c40*/  VIADD R13, R2, 0x6000 ;  /* 0x00006000020d7836 */ /* 0x000fe20000000000 */
[C-C-:B------:R-:W-:Y:S02]  /*10c50*/  PRMT R10, R6.reuse, 0x6420, R7.reuse ;  /* 0x00006420060a7816 */ /* 0x140fe40000000007 */
[----:B------:R-:W-:Y:S01]  /*10c60*/  PRMT R11, R6, 0x7531, R7 ;  /* 0x00007531060b7816 */ /* 0x000fe20000000007 */
[----:B------:R-:W-:Y:S01]  /*10c70*/  IMAD.IADD R4, R18, 0x1, R4 ;  /* 0x0000000112047824 */ /* 0x000fe200078e0204 */
[----:B------:R-:W-:-:S04]  /*10c80*/  LOP3.LUT R12, R12, R5, RZ, 0xfc, !PT ;  /* 0x000000050c0c7212 */ /* 0x000fc800078efcff */
[----:B------:R0:W-:Y:S02]  /*10c90*/  STSM.16.M88.4 [R4], R8 ;  /* 0x0000000804007844 */ /* 0x0001e40000000200 */
[----:B0-----:R-:W-:Y:S02]  /*10ca0*/  IMAD.IADD R4, R17, 0x1, R12 ;  /* 0x0000000111047824 */ /* 0x001fe400078e020c */
[----:B------:R-:W-:-:S04]  /*10cb0*/  IMAD.MOV.U32 R12, RZ, RZ, R5 ;  /* 0x000000ffff0c7224 */ /* 0x000fc800078e0005 */
[----:B------:R-:W0:Y:S01]  /*10cc0*/  LDSM.16.MT88.4 R4, [R4+0xf200] ;  /* 0x00f200000404783b */ /* 0x000e220000004200 */
[----:B------:R-:W-:Y:S02]  /*10cd0*/  LOP3.LUT R14, R14, R12, RZ, 0xfc, !PT ;  /* 0x0000000c0e0e7212 */ /* 0x000fe400078efcff */
[C-C-:B0-----:R-:W-:Y:S02]  /*10ce0*/  PRMT R8, R4.reuse, 0x6420, R5.reuse ;  /* 0x0000642004087816 */ /* 0x141fe40000000005 */
        /* <DEDUP_REMOVED lines=26> */
[----:B0-----:R-:W-:Y:S02]  /*10e90*/  IMAD.IADD R4, R17, 0x1, R14 ;  /* 0x0000000111047824 */ /* 0x001fe400078e020e */
[----:B------:R-:W-:Y:S02]  /*10ea0*/  IMAD.MOV.U32 R14, RZ, RZ, R12 ;  /* 0x000000ffff0e7224 */ /* 0x000fe400078e000c */
[----:B------:R-:W-:Y:S02]  /*10eb0*/  VIADD R12, R2, 0x4800 ;  /* 0x00004800020c7836 */ /* 0x000fe40000000000 */
[----:B------:R-:W0:Y:S01]  /*10ec0*/  LDSM.16.MT88.4 R4, [R4+0xf200] ;  /* 0x00f200000404783b */ /* 0x000e220000004200 */
[-C--:B------:R-:W-:Y:S02]  /*10ed0*/  LOP3.LUT R3, R3, R14.reuse, RZ, 0xfc, !PT ;  /* 0x0000000e03037212 */ /* 0x080fe400078efcff */
[----:B------:R-:W-:-:S03]  /*10ee0*/  LOP3.LUT R16, R16, R14, RZ, 0xfc, !PT ;  /* 0x0000000e10107212 */ /* 0x000fc600078efcff */
[----:B------:R-:W-:Y:S01]  /*10ef0*/  IMAD.IADD R3, R17, 0x1, R3 ;  /* 0x0000000111037824 */ /* 0x000fe200078e0203 */
[C-C-:B0-----:R-:W-:Y:S02]  /*10f00*/  PRMT R8, R4.reuse, 0x6420, R5.reuse ;  /* 0x0000642004087816 */ /* 0x141fe40000000005 */
[----:B------:R-:W-:Y:S02]  /*10f10*/  PRMT R9, R4, 0x7531, R5 ;  /* 0x0000753104097816 */ /* 0x000fe40000000005 */
[----:B------:R-:W-:Y:S02]  /*10f20*/  LOP3.LUT R4, R12, R19, RZ, 0xfc, !PT ;  /* 0x000000130c047212 */ /* 0x000fe400078efcff */
[C-C-:B------:R-:W-:Y:S02]  /*10f30*/  PRMT R10, R6.reuse, 0x6420, R7.reuse ;  /* 0x00006420060a7816 */ /* 0x140fe40000000007 */
[----:B------:R-:W-:Y:S01]  /*10f40*/  PRMT R11, R6, 0x7531, R7 ;  /* 0x00007531060b7816 */ /* 0x000fe20000000007 */
[----:B------:R-:W-:Y:S01]  /*10f50*/  IMAD.IADD R4, R18, 0x1, R4 ;  /* 0x0000000112047824 */ /* 0x000fe200078e0204 */
[----:B------:R-:W-:-:S04]  /*10f60*/  LOP3.LUT R12, R12, R14, RZ, 0xfc, !PT ;  /* 0x0000000e0c0c7212 */ /* 0x000fc800078efcff */
        /* <DEDUP_REMOVED lines=9> */
[C---:B0-----:R-:W-:Y:S02]  /*11000*/  VIADD R3, R2.reuse, 0x6800 ;  /* 0x0000680002037836 */ /* 0x041fe40000000000 */
[----:B------:R-:W-:-:S03]  /*11010*/  VIADD R2, R2, 0x7000 ;  /* 0x0000700002027836 */ /* 0x000fc60000000000 */
        /* <DEDUP_REMOVED lines=12> */
[----:B0-----:R-:W-:-:S06]  /*110e0*/  IMAD.IADD R4, R17, 0x1, R16 ;  /* 0x0000000111047824 */ /* 0x001fcc00078e0210 */
        /* <DEDUP_REMOVED lines=15> */
[----:B------:R-:W-:Y:S01]  /*111e0*/  IMAD.IADD R6, R17, 0x1, R6 ;  /* 0x0000000111067824 */ /* 0x000fe200078e0206 */
[----:B------:R-:W-:-:S03]  /*111f0*/  LOP3.LUT R2, R2, R19, RZ, 0xfc, !PT ;  /* 0x0000001302027212 */ /* 0x000fc600078efcff */
[----:B------:R-:W-:Y:S02]  /*11200*/  STSM.16.M88.4 [R3], R8 ;  /* 0x0000000803007844 */ /* 0x000fe40000000200 */
[----:B------:R-:W-:Y:S02]  /*11210*/  IMAD.IADD R18, R18, 0x1, R2 ;  /* 0x0000000112127824 */ /* 0x000fe400078e0202 */
[----:B------:R-:W0:Y:S02]  /*11220*/  LDSM.16.MT88.4 R4, [R6+0xf200] ;  /* 0x00f200000604783b */ /* 0x000e240000004200 */
[C-C-:B0-----:R-:W-:Y:S02]  /*11230*/  PRMT R8, R4.reuse, 0x6420, R5.reuse ;  /* 0x0000642004087816 */ /* 0x141fe40000000005 */
[----:B------:R-:W-:Y:S02]  /*11240*/  PRMT R9, R4, 0x7531, R5 ;  /* 0x0000753104097816 */ /* 0x000fe40000000005 */
[----:B------:R-:W-:-:S02]  /*11250*/  PRMT R10, R6, 0x6420, R7 ;  /* 0x00006420060a7816 */ /* 0x000fc40000000007 */
        /* <DEDUP_REMOVED lines=10> */
.L_x_3299:
[----:B------:R-:W2:Y:S01]  /*11300*/  LDL.LU R4, [R1+0x4] ;  /* 0x0000040001047983 */ /* 0x000ea20000300800 */
[----:B-1----:R2:W-:Y:S03]  /*11310*/  SYNCS.ARRIVE.TRANS64.A1T0 RZ, [R0+URZ+0x33450], RZ ;  /* 0x033450ff00ff79a7 */ /* 0x0025e6000810003f */
[----:B------:R-:W3:Y:S01]  /*11320*/  LDL.LU R3, [R1+0xc] ;  /* 0x00000c0001037983 */ /* 0x000ee20000300800 */
[----:B------:R-:W-:-:S05]  /*11330*/  @!P0 VIADD R2, R0, 0x33480 ;  /* 0x0003348000028836 */ /* 0x000fca0000000000 */
[----:B------:R-:W-:Y:S01]  /*11340*/  @!P0 PRMT R2, RZ, 0x654, R2 ;  /* 0x00000654ff028816 */ /* 0x000fe20000000002 */
[----:B------:R-:W-:Y:S06]  /*11350*/  BAR.SYNC.DEFER_BLOCKING 0x2, 0x80 ;  /* 0x0082000000007b1d */ /* 0x000fec0000010000 */
[----:B------:R1:W-:Y:S01]  /*11360*/  @!P0 SYNCS.ARRIVE.TRANS64.RED.A1T0 RZ, [R2+URZ], RZ ;  /* 0x000000ff02ff89a7 */ /* 0x0003e2000810043f */
[----:B--2---:R-:W-:-:S05]  /*11370*/  VIADD R0, R4, 0x1 ;  /* 0x0000000104007836 */ /* 0x004fca0000000000 */
[----:B------:R-:W-:-:S04]  /*11380*/  ISETP.NE.AND P0, PT, R0, 0x2, PT ;  /* 0x000000020000780c */ /* 0x000fc80003f05270 */
[----:B-1----:R-:W-:Y:S02]  /*11390*/  SEL R2, RZ, 0x1, P0 ;  /* 0x00000001ff027807 */ /* 0x002fe40000000000 */
[----:B------:R-:W-:Y:S02]  /*113a0*/  SEL R0, R0, RZ, P0 ;  /* 0x000000ff00007207 */ /* 0x000fe40000000000 */
[----:B---3--:R-:W-:-:S03]  /*113b0*/  LOP3.LUT R3, R3, R2, RZ, 0x3c, !PT ;  /* 0x0000000203037212 */ /* 0x008fc600078e3cff */
[----:B------:R3:W-:Y:S04]  /*113c0*/  STL [R1+0x4], R0 ;  /* 0x0000040001007387 */ /* 0x0007e80000100800 */
[----:B------:R3:W-:Y:S02]  /*113d0*/  STL [R1+0xc], R3 ;  /* 0x00000c0301007387 */ /* 0x0007e40000100800 */
.L_x_3242:
[----:B------:R-:W-:Y:S05]  /*113e0*/  BSYNC B7 ;  /* 0x0000000000077941 */ /* 0x000fea0003800000 */
.L_x_3240:
[----:B--23--:R-:W2:Y:S02]  /*113f0*/  LDL R0, [R1+0x14] ;  /* 0x0000140001007983 */ /* 0x00cea40000100800 */
[----:B--2---:R-:W-:-:S13]  /*11400*/  LOP3.LUT P0, RZ, R0, 0x2, RZ, 0xc0, !PT ;  /* 0x0000000200ff7812 */ /* 0x004fda000780c0ff */
[----:B------:R-:W-:Y:S05]  /*11410*/  @!P0 BRA `(.L_x_3300) ;  /* 0x0000000000348947 */ /* 0x000fea0003800000 */
[----:B------:R-:W2:Y:S08]  /*11420*/  S2UR UR5, SR_CgaCtaId ;  /* 0x00000000000579c3 */ /* 0x000eb00000008800 */
[----:B------:R-:W-:Y:S06]  /*11430*/  BAR.SYNC.DEFER_BLOCKING 0x5, 0x180 ;  /* 0x0146000000007b1d */ /* 0x000fec0000010000 */
[----:B------:R-:W-:-:S02]  /*11440*/  UMOV UR4, 0x400 ;  /* 0x0000040000047882 */ /* 0x000fc40000000000 */
[----:B--2---:R-:W-:-:S06]  /*11450*/  ULEA UR4, UR5, UR4, 0x18 ;  /* 0x0000000405047291 */ /* 0x004fcc000f8ec03f */
[----:B------:R-:W-:-:S05]  /*11460*/  IMAD.U32 R17, RZ, RZ, UR4 ;  /* 0x00000004ff117e24 */ /* 0x000fca000f8e00ff */
[----:B0-----:R-:W0:Y:S04]  /*11470*/  LDS.128 R4, [R17+0x334d0] ;  /* 0x0334d00011047984 */ /* 0x001e280000000c00 */
[----:B0-----:R0:W-:Y:S01]  /*11480*/  STL.64 [R1+0x20], R4 ;  /* 0x0000200401007387 */ /* 0x0011e20000100a00 */
[----:B-1----:R-:W-:Y:S02]  /*11490*/  IMAD.MOV.U32 R2, RZ, RZ, R7 ;  /* 0x000000ffff027224 */ /* 0x002fe400078e0007 */
[----:B------:R-:W-:-:S03]  /*114a0*/  IMAD.MOV.U32 R0, RZ, RZ, R6 ;  /* 0x000000ffff007224 */ /* 0x000fc600078e0006 */
[----:B------:R-:W-:Y:S02]  /*114b0*/  R2UR UR45, R2 ;  /* 0x00000000022d72ca */ /* 0x000fe400000e0000 */
[----:B------:R-:W-:Y:S01]  /*114c0*/  R2UR UR36, R0 ;  /* 0x00000000002472ca */ /* 0x000fe200000e0000 */
[----:B------:R-:W-:Y:S06]  /*114d0*/  BAR.ARV 0x4, 0x180 ;  /* 0x0106000000007b1d */ /* 0x000fec0000002000 */
[----:B------:R-:W-:Y:S08]  /*114e0*/  BRA `(.L_x_3301) ;  /* 0x0000000800387947 */ /* 0x000ff00003800000 */
.L_x_3300:
[----:B01----:R-:W0:Y:S01]  /*114f0*/  S2R R2, SR_TID.X ;  /* 0x0000000000027919 */ /* 0x003e220000002100 */
[----:B------:R-:W-:Y:S01]  /*11500*/  ULDC UR4, c[0x0][0xc3c] ;  /* 0x00030f0000047ab9 */ /* 0x000fe20000000800 */
[----:B------:R-:W2:Y:S01]  /*11510*/  LDL.LU R0, [R1+0x20] ;  /* 0x0000200001007983 */ /* 0x000ea20000300800 */
        /* <DEDUP_REMOVED lines=8> */
[----:B------:R-:W3:Y:S01]  /*115a0*/  @!P1 LDG.E R5, desc[UR48][R2.64] ;  /* 0x0000003002059981 */ /* 0x000ee2000c1e1900 */
[C---:B------:R-:W-:Y:S02]  /*115b0*/  ISETP.NE.AND P1, PT, R6.reuse, RZ, PT ;  /* 0x000000ff0600720c */ /* 0x040fe40003f25270 */
[C---:B------:R-:W-:Y:S02]  /*115c0*/  ISETP.GE.U32.AND P2, PT, R6.reuse, 0x2, PT ;  /* 0x000000020600780c */ /* 0x040fe40003f46070 */
[C---:B------:R-:W-:Y:S02]  /*115d0*/  ISETP.GE.U32.AND P3, PT, R6.reuse, 0x4, PT ;  /* 0x000000040600780c */ /* 0x040fe40003f66070 */
[C---:B------:R-:W-:Y:S02]  /*115e0*/  ISETP.GE.U32.AND P4, PT, R6.reuse, 0x8, PT ;  /* 0x000000080600780c */ /* 0x040fe40003f86070 */
[----:B------:R-:W-:Y:S01]  /*115f0*/  ISETP.GE.U32.AND P5, PT, R6, 0x10, PT ;  /* 0x000000100600780c */ /* 0x000fe20003fa6070 */
[----:B--2---:R-:W-:-:S02]  /*11600*/  IMAD.MOV.U32 R10, RZ, RZ, R0 ;  /* 0x000000ffff0a7224 */ /* 0x004fc400078e0000 */
        /* <DEDUP_REMOVED lines=13> */
[----:B------:R-:W1:Y:S04]  /*116e0*/  SHFL.UP PT, R0, R9, 0x10, RZ ;  /* 0x0600000009007989 */ /* 0x000e6800000e00ff */
[----:B------:R-:W-:Y:S01]  /*116f0*/  SHFL.IDX PT, R4, R10, 0x1, 0x1f ;  /* 0x00201f000a047f89 */ /* 0x000fe200000e0000 */
[----:B-1----:R-:W-:-:S05]  /*11700*/  SEL R0, R0, RZ, P5 ;  /* 0x000000ff00007207 */ /* 0x002fca0002800000 */
[----:B------:R-:W-:-:S05]  /*11710*/  IMAD.IADD R2, R9, 0x1, R0 ;  /* 0x0000000109027824 */ /* 0x000fca00078e0200 */
[----:B------:R-:W0:Y:S04]  /*11720*/  SHFL.IDX PT, R6, R2, 0x1f, 0x1f ;  /* 0x03e01f0002067f89 */ /* 0x000e2800000e0000 */
[----:B------:R-:W1:Y:S01]  /*11730*/  SHFL.IDX PT, R0, R10, RZ, 0x1f ;  /* 0x00001fff0a007589 */ /* 0x000e6200000e0000 */
[----:B0-----:R-:W-:-:S04]  /*11740*/  IMAD R6, R6, R3, RZ ;  /* 0x0000000306067224 */ /* 0x001fc800078e02ff */
[----:B------:R-:W-:-:S05]  /*11750*/  IMAD.IADD R4, R4, 0x1, R6 ;  /* 0x0000000104047824 */ /* 0x000fca00078e0206 */
[----:B-1----:R-:W-:-:S13]  /*11760*/  ISETP.GT.AND P6, PT, R4, R0, PT ;  /* 0x000000000400720c */ /* 0x002fda0003fc4270 */
[----:B------:R-:W-:Y:S05]  /*11770*/  @P6 BRA `(.L_x_3302) ;  /* 0x0000000000906947 */ /* 0x000fea0003800000 */
.L_x_3306:
        /* <DEDUP_REMOVED lines=14> */
.L_x_3305:
[----:B------:R-:W-:Y:S05]  /*11860*/  BSYNC B0 ;  /* 0x0000000000007941 */ /* 0x000fea0003800000 */
.L_x_3304:
        /* <DEDUP_REMOVED lines=13> */
[----:B0-----:R-:W-:Y:S02]  /*11940*/  SEL R6, R3, RZ, P5 ;  /* 0x000000ff03067207 */ /* 0x001fe40002800000 */
[----:B------:R-:W0:Y:S03]  /*11950*/  LDC R3, c[0x0][0xc38] ;  /* 0x00030e00ff037b82 */ /* 0x000e260000000800 */
[----:B------:R-:W-:-:S05]  /*11960*/  IMAD.IADD R2, R9, 0x1, R6 ;  /* 0x0000000109027824 */ /* 0x000fca00078e0206 */
[----:B------:R-:W0:Y:S02]  /*11970*/  SHFL.IDX PT, R6, R2, 0x1f, 0x1f ;  /* 0x03e01f0002067f89 */ /* 0x000e2400000e0000 */
[----:B0-----:R-:W-:-:S04]  /*11980*/  IMAD R6, R6, R3, RZ ;  /* 0x0000000306067224 */ /* 0x001fc800078e02ff */
[----:B------:R-:W-:-:S05]  /*11990*/  IMAD.IADD R4, R6, 0x1, R4 ;  /* 0x0000000106047824 */ /* 0x000fca00078e0204 */
[----:B------:R-:W-:-:S13]  /*119a0*/  ISETP.GT.AND P6, PT, R4, R0, PT ;  /* 0x000000000400720c */ /* 0x000fda0003fc4270 */
[----:B------:R-:W-:Y:S05]  /*119b0*/  @!P6 BRA `(.L_x_3306) ;  /* 0xfffffffc0070e947 */ /* 0x000fea000383ffff */
.L_x_3302:
[----:B------:R-:W-:-:S04]  /*119c0*/  IMAD.IADD R6, R4, 0x1, -R6 ;  /* 0x0000000104067824 */ /* 0x000fc800078e0a06 */
[----:B------:R-:W-:-:S05]  /*119d0*/  IMAD R4, R2, R3, R6 ;  /* 0x0000000302047224 */ /* 0x000fca00078e0206 */
[----:B------:R-:W-:-:S13]  /*119e0*/  ISETP.GT.AND P0, PT, R4, R0, PT ;  /* 0x000000000400720c */ /* 0x000fda0003f04270 */
[----:B------:R-:W-:Y:S02]  /*119f0*/  VOTEU.ANY UR5, UPT, !P0 ;  /* 0x0000000000057886 */ /* 0x000fe400040e0100 */
[----:B------:R-:W-:Y:S02]  /*11a00*/  UPOPC UR4, UR5 ;  /* 0x00000005000472bf */ /* 0x000fe40008000000 */
[----:B------:R-:W-:-:S04]  /*11a10*/  ISETP.NE.AND P0, PT, RZ, UR5, PT ;  /* 0x00000005ff007c0c */ /* 0x000fc8000bf05270 */
[----:B------:R-:W-:-:S06]  /*11a20*/  IMAD.U32 R4, RZ, RZ, UR4 ;  /* 0x00000004ff047e24 */ /* 0x000fcc000f8e00ff */
[----:B------:R0:W1:Y:S02]  /*11a30*/  SHFL.IDX PT, R4, R5, R4, 0x1f ;  /* 0x00001f0405047589 */ /* 0x00006400000e0000 */
[----:B0-----:R-:W-:Y:S01]  /*11a40*/  IMAD.MOV.U32 R5, RZ, RZ, RZ ;  /* 0x000000ffff057224 */ /* 0x001fe200078e00ff */
[----:B------:R-:W-:Y:S06]  /*11a50*/  @!P0 BRA `(.L_x_3307) ;  /* 0x00000000000c8947 */ /* 0x000fec0003800000 */
[----:B------:R-:W-:-:S06]  /*11a60*/  UIADD3 UR5, UR4, -0x1, URZ ;  /* 0xffffffff04057890 */ /* 0x000fcc000fffe03f */
[----:B------:R-:W-:-:S06]  /*11a70*/  IMAD.U32 R5, RZ, RZ, UR5 ;  /* 0x00000005ff057e24 */ /* 0x000fcc000f8e00ff */
[----:B------:R0:W2:Y:S02]  /*11a80*/  SHFL.IDX PT, R5, R2, R5, 0x1f ;  /* 0x00001f0502057589 */ /* 0x0000a400000e0000 */
.L_x_3307:
[----:B--2---:R-:W-:Y:S01]  /*11a90*/  IMAD R9, R5, R3, R6 ;  /* 0x0000000305097224 */ /* 0x004fe200078e0206 */
[----:B-1----:R-:W-:Y:S01]  /*11aa0*/  IABS R5, R4 ;  /* 0x0000000400057213 */ /* 0x002fe20000000000 */
[----:B------:R-:W-:Y:S02]  /*11ab0*/  UIADD3 UR45, UR4, UR45, URZ ;  /* 0x0000002d042d7290 */ /* 0x000fe4000fffe03f */
[----:B------:R-:W-:Y:S01]  /*11ac0*/  IMAD.IADD R0, R0, 0x1, -R9 ;  /* 0x0000000100007824 */ /* 0x000fe200078e0a09 */
[----:B------:R-:W1:Y:S01]  /*11ad0*/  I2F.RP R7, R5 ;  /* 0x0000000500077306 */ /* 0x000e620000209400 */
[----:B------:R2:W-:Y:S07]  /*11ae0*/  STL [R1+0x20], R9 ;  /* 0x0000200901007387 */ /* 0x0005ee0000100800 */
[----:B-1----:R-:W1:Y:S02]  /*11af0*/  MUFU.RCP R7, R7 ;  /* 0x0000000700077308 */ /* 0x002e640000001000 */
[----:B-1----:R-:W-:-:S06]  /*11b00*/  VIADD R8, R7, 0xffffffe ;  /* 0x0ffffffe07087836 */ /* 0x002fcc0000000000 */
        /* <DEDUP_REMOVED lines=25> */
.L_x_3303:
[----:B------:R0:W-:Y:S01]  /*11ca0*/  STL [R1+0x20], R0 ;  /* 0x0000200001007387 */ /* 0x0001e20000100800 */
[----:B------:R-:W-:Y:S01]  /*11cb0*/  ULDC UR45, c[0x0][0xc3c] ;  /* 0x00030f00002d7ab9 */ /* 0x000fe20000000800 */
[----:B------:R-:W-:Y:S02]  /*11cc0*/  UMOV UR36, URZ ;  /* 0x0000003f00247c82 */ /* 0x000fe40008000000 */
[----:B------:R0:W-:Y:S03]  /*11cd0*/  STL [R1+0x24], RZ ;  /* 0x000024ff01007387 */ /* 0x0001e60000100800 */
.L_x_3308:
        /* <DEDUP_REMOVED lines=15> */
.L_x_3301:
[----:B------:R-:W-:Y:S02]  /*11dd0*/  ULDC UR4, c[0x0][0xc3c] ;  /* 0x00030f0000047ab9 */ /* 0x000fe40000000800 */
[----:B------:R-:W-:-:S06]  /*11de0*/  UISETP.GE.AND UP0, UPT, UR45, UR4, UPT ;  /* 0x000000042d00728c */ /* 0x000fcc000bf06270 */
[----:B------:R-:W-:-:S13]  /*11df0*/  PLOP3.LUT P0, PT, PT, PT, UP0, 0x80, 0x0 ;  /* 0x000000000000781c */ /* 0x000fda0003f0f008 */
[----:B------:R-:W-:Y:S05]  /*11e00*/  @!P0 BRA `(.L_x_3309) ;  /* 0xffffffac00b48947 */ /* 0x000fea000383ffff */
.L_x_3236:
        /* <DEDUP_REMOVED lines=12> */
.L_x_3350:
[----:B------:R-:W-:Y:S05]  /*11ed0*/  BSYNC B0 ;  /* 0x0000000000007941 */ /* 0x000fea0003800000 */
.L_x_3310:
[----:B------:R-:W-:-:S03]  /*11ee0*/  UMOV UR4, 0xffffffff ;  /* 0xffffffff00047882 */ /* 0x000fc60000000000 */
[----:B------:R-:W-:Y:S05]  /*11ef0*/  BRA.DIV UR4, `(.L_x_3312) ;  /* 0x0000000e04987947 */ /* 0x000fea000b800000 */
[----:B------:R-:W1:Y:S02]  /*11f00*/  S2R R2, SR_TID.X ;  /* 0x0000000000027919 */ /* 0x000e640000002100 */
[----:B-1----:R-:W-:-:S04]  /*11f10*/  SHF.R.U32.HI R2, RZ, 0x5, R2 ;  /* 0x00000005ff027819 */ /* 0x002fc80000011602 */
[----:B------:R-:W-:-:S05]  /*11f20*/  LOP3.LUT R2, R2, 0x3, RZ, 0xc0, !PT ;  /* 0x0000000302027812 */ /* 0x000fca00078ec0ff */
[----:B------:R1:W2:Y:S02]  /*11f30*/  SHFL.IDX PT, R14, R2, RZ, 0x1f ;  /* 0x00001fff020e7589 */ /* 0x0002a400000e0000 */
.L_x_3353:
[----:B--2---:R-:W-:Y:S01]  /*11f40*/  ISETP.NE.AND P0, PT, R14, RZ, PT ;  /* 0x000000ff0e00720c */ /* 0x004fe20003f05270 */
[----:B------:R-:W-:-:S12]  /*11f50*/  BSSY B0, `(.L_x_3313) ;  /* 0x000002e000007945 */ /* 0x000fd80003800000 */
[----:B------:R-:W-:Y:S05]  /*11f60*/  @P0 BRA `(.L_x_3314) ;  /* 0x0000000000b00947 */ /* 0x000fea0003800000 */
[----:B------:R-:W-:-:S03]  /*11f70*/  UMOV UR4, 0xffffffff ;  /* 0xffffffff00047882 */ /* 0x000fc60000000000 */
[----:B------:R-:W-:Y:S05]  /*11f80*/  BRA.DIV UR4, `(.L_x_3315) ;  /* 0x0000000e04a87947 */ /* 0x000fea000b800000 */
[----:B------:R-:W-:-:S13]  /*11f90*/  ELECT P6, URZ, PT ;  /* 0x00000000003f782f */ /* 0x000fda00038c0000 */
.L_x_3356:
[----:B------:R-:W-:Y:S05]  /*11fa0*/  @!P6 BRA `(.L_x_3314) ;  /* 0x0000000000a0e947 */ /* 0x000fea0003800000 */
[----:B------:R-:W-:-:S06]  /*11fb0*/  ULOP3.LUT UR4, UR38, 0x2, URZ, 0xfc, !UPT ;  /* 0x0000000226047892 */ /* 0x000fcc000f8efc3f */
[----:B-1----:R-:W-:-:S05]  /*11fc0*/  IMAD.U32 R2, RZ, RZ, UR4 ;  /* 0x00000004ff027e24 */ /* 0x002fca000f8e00ff */
[----:B------:R-:W-:-:S13]  /*11fd0*/  ISETP.NE.AND P0, PT, R2, 0x3, PT ;  /* 0x000000030200780c */ /* 0x000fda0003f05270 */
[----:B------:R-:W-:Y:S05]  /*11fe0*/  @!P0 BRA `(.L_x_3316) ;  /* 0x0000000000048947 */ /* 0x000fea0003800000 */
[----:B------:R-:W-:Y:S01]  /*11ff0*/  BPT.TRAP 0x1 ;  /* 0x000000040000795c */ /* 0x000fe20000300000 */
.L_x_3316:
        /* <DEDUP_REMOVED lines=14> */
.L_x_3357:
[----:B------:R-:W1:Y:S02]  /*120e0*/  SYNCS.PHASECHK.TRANS64.TRYWAIT P1, [R7+URZ], R2 ;  /* 0x00000002070075a7 */ /* 0x000e64000802017f */
[----:B-1----:R-:W-:Y:S05]  /*120f0*/  @!P1 BRA `(.L_x_3318) ;  /* 0x0000000c00809947 */ /* 0x002fea0003800000 */
.L_x_3358:
[----:B------:R-:W-:Y:S05]  /*12100*/  @!P0 BRA `(.L_x_3319) ;  /* 0x0000000000048947 */ /* 0x000fea0003800000 */
[----:B------:R-:W-:Y:S01]  /*12110*/  BPT.TRAP 0x1 ;  /* 0x000000040000795c */ /* 0x000fe20000300000 */
.L_x_3319:
[----:B------:R-:W2:Y:S02]  /*12120*/  LDL.LU R4, [R1+0x4] ;  /* 0x0000040001047983 */ /* 0x000ea40000300800 */
[----:B--2---:R-:W-:-:S04]  /*12130*/  IMAD R4, R4, 0x8, R0 ;  /* 0x0000000804047824 */ /* 0x004fc800078e0200 */
[----:B------:R-:W2:Y:S02]  /*12140*/  SYNCS.PHASECHK.TRANS64.TRYWAIT P1, [R4+URZ+0x33460], R5 ;  /* 0x03346005040075a7 */ /* 0x000ea4000802017f */
[----:B--2---:R-:W-:Y:S05]  /*12150*/  @!P1 BRA `(.L_x_3320) ;  /* 0x0000000c007c9947 */ /* 0x004fea0003800000 */
.L_x_3359:
[----:B------:R-:W-:Y:S05]  /*12160*/  @!P0 BRA `(.L_x_3321) ;  /* 0x0000000000048947 */ /* 0x000fea0003800000 */
[----:B------:R-:W-:Y:S01]  /*12170*/  BPT.TRAP 0x1 ;  /* 0x000000040000795c */ /* 0x000fe20000300000 */
.L_x_3321:
[----:B------:R-:W-:-:S04]  /*12180*/  IMAD R3, R3, 0x8, R0 ;  /* 0x0000000803037824 */ /* 0x000fc800078e0200 */
[----:B------:R-:W3:Y:S02]  /*12190*/  SYNCS.PHASECHK.TRANS64.TRYWAIT P1, [R3+URZ+0x33460], R2 ;  /* 0x03346002030075a7 */ /* 0x000ee4000802017f */
[----:B---3--:R-:W-:Y:S05]  /*121a0*/  @!P1 BRA `(.L_x_3322) ;  /* 0x0000000c007c9947 */ /* 0x008fea0003800000 */
.L_x_3360:
[----:B------:R-:W-:Y:S05]  /*121b0*/  @!P0 BRA `(.L_x_3323) ;  /* 0x0000000000048947 */ /* 0x000fea0003800000 */
[----:B------:R-:W-:Y:S01]  /*121c0*/  BPT.TRAP 0x1 ;  /* 0x000000040000795c */ /* 0x000fe20000300000 */
.L_x_3323:
[----:B------:R-:W4:Y:S02]  /*121d0*/  SYNCS.PHASECHK.TRANS64.TRYWAIT P0, [R4+URZ+0x33480], R5 ;  /* 0x03348005040075a7 */ /* 0x000f24000800017f */
[----:B----4-:R-:W-:Y:S05]  /*121e0*/  @!P0 BRA `(.L_x_3324) ;  /* 0x0000000c00808947 */ /* 0x010fea0003800000 */
.L_x_3325:
[----:B------:R0:W0:Y:S02]  /*121f0*/  SYNCS.PHASECHK.TRANS64.TRYWAIT P0, [R3+URZ+0x33480], R2 ;  /* 0x03348002030075a7 */ /* 0x000024000800017f */
[----:B0-----:R-:W-:Y:S05]  /*12200*/  @!P0 NANOSLEEP.SYNCS 0x989680 ;  /* 0x009896800000895d */ /* 0x001fea0003900000 */
[----:B------:R-:W0:Y:S02]  /*12210*/  @!P0 SYNCS.PHASECHK.TRANS64 P0, [R3+URZ+0x33480], R2 ;  /* 0x03348002030085a7 */ /* 0x000e24000800007f */
[----:B0-----:R-:W-:Y:S05]  /*12220*/  @!P0 BRA `(.L_x_3325) ;  /* 0xfffffffc00f08947 */ /* 0x001fea000383ffff */
.L_x_3314:
[----:B------:R-:W-:Y:S05]  /*12230*/  BSYNC B0 ;  /* 0x0000000000007941 */ /* 0x000fea0003800000 */
.L_x_3313:
[----:B------:R-:W-:Y:S05]  /*12240*/  EXIT ;  /* 0x000000000000794d */ /* 0x000fea0003800000 */
.L_x_3186:
[----:B0-----:R0:W1:Y:S02]  /*12250*/  SYNCS.PHASECHK.TRANS64.TRYWAIT P1, [R0+URZ+0x33400], R3 ;  /* 0x03340003000075a7 */ /* 0x001064000802017f */
[----:B-1----:R-:W-:Y:S05]  /*12260*/  @!P1 NANOSLEEP.SYNCS 0x989680 ;  /* 0x009896800000995d */ /* 0x002fea0003900000 */
[----:B------:R-:W1:Y:S02]  /*12270*/  @!P1 SYNCS.PHASECHK.TRANS64 P1, [R0+URZ+0x33400], R3 ;  /* 0x03340003000095a7 */ /* 0x000e64000802007f */
[----:B-1----:R-:W-:Y:S05]  /*12280*/  @!P1 BRA `(.L_x_3186) ;  /* 0xfffffffc00f09947 */ /* 0x002fea000383ffff */
[----:B------:R-:W-:Y:S05]  /*12290*/  BRA `(.L_x_3326) ;  /* 0xfffffef800087947 */ /* 0x000fea000383ffff */
.L_x_3190:
[----:B-1----:R1:W2:Y:S02]  /*122a0*/  SYNCS.PHASECHK.TRANS64.TRYWAIT P1, [R4+URZ+0x33430], R3 ;  /* 0x03343003040075a7 */ /* 0x0022a4000802017f */
[----:B--2---:R-:W-:Y:S05]  /*122b0*/  @!P1 NANOSLEEP.SYNCS 0x989680 ;  /* 0x009896800000995d */ /* 0x004fea0003900000 */
[----:B------:R-:W2:Y:S02]  /*122c0*/  @!P1 SYNCS.PHASECHK.TRANS64 P1, [R4+URZ+0x33430], R3 ;  /* 0x03343003040095a7 */ /* 0x000ea4000802007f */
[----:B--2---:R-:W-:Y:S05]  /*122d0*/  @!P1 BRA `(.L_x_3190) ;  /* 0xfffffffc00f09947 */ /* 0x004fea000383ffff */
[----:B------:R-:W-:Y:S05]  /*122e0*/  BRA `(.L_x_3189) ;  /* 0xfffffef800307947 */ /* 0x000fea000383ffff */
.L_x_3195:
[----:B-1----:R-:W-:-:S04]  /*122f0*/  IMAD.U32 R3, RZ, RZ, UR6 ;  /* 0x00000006ff037e24 */ /* 0x002fc8000f8e00ff */
[----:B------:R1:W2:Y:S03]  /*12300*/  SYNCS.PHASECHK.TRANS64.TRYWAIT P1, [R3+URZ+0x33430], R0 ;  /* 0x03343000030075a7 */ /* 0x0002a6000802017f */
[----:B--2---:R-:W-:Y:S05]  /*12310*/  @!P1 NANOSLEEP.SYNCS 0x989680 ;  /* 0x009896800000995d */ /* 0x004fea0003900000 */
[----:B------:R-:W2:Y:S02]  /*12320*/  @!P1 SYNCS.PHASECHK.TRANS64 P1, [R3+URZ+0x33430], R0 ;  /* 0x03343000030095a7 */ /* 0x000ea4000802007f */
[----:B--2---:R-:W-:Y:S05]  /*12330*/  @!P1 BRA `(.L_x_3195) ;  /* 0xfffffffc00ec9947 */ /* 0x004fea000383ffff */
[----:B------:R-:W-:Y:S05]  /*12340*/  BRA `(.L_x_3192) ;  /* 0xffffff2c00d07947 */ /* 0x000fea000383ffff */
.L_x_3199:
[----:B-1----:R-:W-:-:S04]  /*12350*/  IMAD.U32 R3, RZ, RZ, UR6 ;  /* 0x00000006ff037e24 */ /* 0x002fc8000f8e00ff */
[----:B------:R1:W2:Y:S03]  /*12360*/  SYNCS.PHASECHK.TRANS64.TRYWAIT P1, [R3+URZ+0x33450], R0 ;  /* 0x03345000030075a7 */ /* 0x0002a6000802017f */
[----:B--2---:R-:W-:Y:S05]  /*12370*/  @!P1 NANOSLEEP.SYNCS 0x989680 ;  /* 0x009896800000995d */ /* 0x004fea0003900000 */
[----:B------:R-:W2:Y:S02]  /*12380*/  @!P1 SYNCS.PHASECHK.TRANS64 P1, [R3+URZ+0x33450], R0 ;  /* 0x03345000030095a7 */ /* 0x000ea4000802007f */
[----:B--2---:R-:W-:Y:S05]  /*12390*/  @!P1 BRA `(.L_x_3199) ;  /* 0xfffffffc00ec9947 */ /* 0x004fea000383ffff */
[----:B------:R-:W-:Y:S05]  /*123a0*/  BRA `(.L_x_3196) ;  /* 0xffffff3800e47947 */ /* 0x000fea000383ffff */
.L_x_3205:
[----:B-1----:R1:W2:Y:S02]  /*123b0*/  SYNCS.PHASECHK.TRANS64.TRYWAIT P1, [R14+URZ+0x33450], R7 ;  /* 0x033450070e0075a7 */ /* 0x0022a4000802017f */
[----:B--2---:R-:W-:Y:S05]  /*123c0*/  @!P1 NANOSLEEP.SYNCS 0x989680 ;  /* 0x009896800000995d */ /* 0x004fea0003900000 */
[----:B------:R-:W2:Y:S02]  /*123d0*/  @!P1 SYNCS.PHASECHK.TRANS64 P1, [R14+URZ+0x33450], R7 ;  /* 0x033450070e0095a7 */ /* 0x000ea4000802007f */
[----:B--2---:R-:W-:Y:S05]  /*123e0*/  @!P1 BRA `(.L_x_3205) ;  /* 0xfffffffc00f09947 */ /* 0x004fea000383ffff */
[----:B------:R-:W-:Y:S05]  /*123f0*/  BRA `(.L_x_3204) ;  /* 0xffffff5c00707947 */ /* 0x000fea000383ffff */
.L_x_3251:
[----:B------:R-:W-:Y:S02]  /*12400*/  IMAD.MOV.U32 R13, RZ, RZ, R0 ;  /* 0x000000ffff0d7224 */ /* 0x000fe400078e0000 */
[----:B------:R-:W-:Y:S02]  /*12410*/  IMAD.MOV.U32 R12, RZ, RZ, RZ ;  /* 0x000000ffff0c7224 */ /* 0x000fe400078e00ff */
[----:B------:R-:W-:Y:S02]  /*12420*/  IMAD.MOV.U32 R11, RZ, RZ, 0x1f ;  /* 0x0000001fff0b7424 */ /* 0x000fe400078e00ff */
[----:B------:R-:W-:-:S07]  /*12430*/  IMAD.MOV.U32 R15, RZ, RZ, -0x1 ;  /* 0xffffffffff0f7424 */ /* 0x000fce00078e00ff */
[----:B-1----:R-:W-:Y:S05]  /*12440*/  WARPSYNC.COLLECTIVE R15, `(.L_x_3327) ;  /* 0x000000000f087348 */ /* 0x002fea0003c00000 */
[----:B------:R0:W2:Y:S02]  /*12450*/  SHFL.IDX P6, R14, R13, R12, R11 ;  /* 0x0000000c0d0e7389 */ /* 0x0000a400000c000b */
[----:B012---:R-:W-:Y:S01]  /*12460*/  ENDCOLLECTIVE ;  /* 0x000000000000791b */ /* 0x007fe20003800000 */
.L_x_3327:
[----:B------:R-:W-:Y:S05]  /*12470*/  BRA `(.L_x_3328) ;  /* 0xffffffb400907947 */ /* 0x000fea000383ffff */
.L_x_3253:
[----:B------:R-:W-:Y:S01]  /*12480*/  BSSY B0, `(.L_x_3329) ;  /* 0x0000006000007945 */ /* 0x000fe20003800000 */
[----:B------:R-:W-:-:S07]  /*12490*/  IMAD.MOV.U32 R15, RZ, RZ, -0x1 ;  /* 0xffffffffff0f7424 */ /* 0x000fce00078e00ff */
[----:B-1----:R-:W-:Y:S05]  /*124a0*/  WARPSYNC.COLLECTIVE R15, `(.L_x_3330) ;  /* 0x000000000f0c7348 */ /* 0x002fea0003c00000 */
[----:B------:R-:W-:Y:S02]  /*124b0*/  ELECT P6, UR62, PT ;  /* 0x00000000003e782f */ /* 0x000fe400038c0000 */
[----:B------:R-:W-:Y:S01]  /*124c0*/  MOV R14, UR62 ;  /* 0x0000003e000e7c02 */ /* 0x000fe20008000f00 */
[----:B-1----:R-:W-:Y:S10]  /*124d0*/  ENDCOLLECTIVE ;  /* 0x000000000000791b */ /* 0x002ff40003800000 */
.L_x_3330:
[----:B------:R-:W-:Y:S05]  /*124e0*/  BSYNC B0 ;  /* 0x0000000000007941 */ /* 0x000fea0003800000 */
.L_x_3329:
[----:B------:R-:W-:Y:S05]  /*124f0*/  BRA `(.L_x_3331) ;  /* 0xffffffb400a07947 */ /* 0x000fea000383ffff */
.L_x_3255:
[----:B0-----:R0:W1:Y:S02]  /*12500*/  SYNCS.PHASECHK.TRANS64.TRYWAIT P0, [R3+URZ+0x33480], R2 ;  /* 0x03348002030075a7 */ /* 0x001064000800017f */
[----:B-1----:R-:W-:Y:S05]  /*12510*/  @!P0 NANOSLEEP.SYNCS 0x989680 ;  /* 0x009896800000895d */ /* 0x002fea0003900000 */
[----:B------:R-:W1:Y:S02]  /*12520*/  @!P0 SYNCS.PHASECHK.TRANS64 P0, [R3+URZ+0x33480], R2 ;  /* 0x03348002030085a7 */ /* 0x000e64000800007f */
[----:B-1----:R-:W-:Y:S05]  /*12530*/  @!P0 BRA `(.L_x_3255) ;  /* 0xfffffffc00f08947 */ /* 0x002fea000383ffff */
[----:B------:R-:W-:Y:S05]  /*12540*/  BRA `(.L_x_3332) ;  /* 0xffffffb800047947 */ /* 0x000fea000383ffff */
.L_x_3257:
[----:B-1----:R1:W2:Y:S02]  /*12550*/  SYNCS.PHASECHK.TRANS64.TRYWAIT P0, [R3+URZ+0x33440], R2 ;  /* 0x03344002030075a7 */ /* 0x0022a4000800017f */
[----:B--2---:R-:W-:Y:S05]  /*12560*/  @!P0 NANOSLEEP.SYNCS 0x989680 ;  /* 0x009896800000895d */ /* 0x004fea0003900000 */
[----:B------:R-:W2:Y:S02]  /*12570*/  @!P0 SYNCS.PHASECHK.TRANS64 P0, [R3+URZ+0x33440], R2 ;  /* 0x03344002030085a7 */ /* 0x000ea4000800007f */
[----:B--2---:R-:W-:Y:S05]  /*12580*/  @!P0 BRA `(.L_x_3257) ;  /* 0xfffffffc00f08947 */ /* 0x004fea000383ffff */
[----:B------:R-:W-:Y:S05]  /*12590*/  BRA `(.L_x_3333) ;  /* 0xffffffb800907947 */ /* 0x000fea000383ffff */
.L_x_3261:
[----:B------:R-:W2:Y:S01]  /*125a0*/  LDL.LU R11, [R1+0x8] ;  /* 0x00000800010b7983 */ /* 0x000ea20000300800 */
[----:B------:R-:W-:Y:S01]  /*125b0*/  IMAD.MOV.U32 R13, RZ, RZ, R2 ;  /* 0x000000ffff0d7224 */ /* 0x000fe200078e0002 */
[----:B------:R-:W-:Y:S01]  /*125c0*/  LOP3.LUT R7, R7, 0x7f, RZ, 0xc0, !PT ;  /* 0x0000007f07077812 */ /* 0x000fe200078ec0ff */
[----:B------:R-:W-:Y:S02]  /*125d0*/  IMAD.MOV.U32 R12, RZ, RZ, RZ ;  /* 0x000000ffff0c7224 */ /* 0x000fe400078e00ff */
[----:B------:R-:W-:Y:S01]  /*125e0*/  IMAD.MOV.U32 R15, RZ, RZ, -0x1 ;  /* 0xffffffffff0f7424 */ /* 0x000fe200078e00ff */
[----:B------:R-:W-:-:S05]  /*125f0*/  SHF.R.U32.HI R7, RZ, 0x2, R7 ;  /* 0x00000002ff077819 */ /* 0x000fca0000011607 */
[----:B------:R-:W-:Y:S02]  /*12600*/  IMAD.IADD R0, R7, 0x1, R0 ;  /* 0x0000000107007824 */ /* 0x000fe400078e0200 */
[----:B--2---:R-:W-:Y:S02]  /*12610*/  IMAD R4, R11, R8, RZ ;  /* 0x000000080b047224 */ /* 0x004fe400078e02ff */
[----:B------:R-:W-:-:S03]  /*12620*/  IMAD.MOV.U32 R11, RZ, RZ, 0x1c1f ;  /* 0x00001c1fff0b7424 */ /* 0x000fc600078e00ff */
[----:B------:R-:W-:-:S13]  /*12630*/  ISETP.GE.AND P4, PT, R0, R4, PT ;  /* 0x000000040000720c */ /* 0x000fda0003f86270 */
[----:B-----5:R-:W-:Y:S05]  /*12640*/  WARPSYNC.COLLECTIVE R15, `(.L_x_3334) ;  /* 0x000000000f087348 */ /* 0x020fea0003c00000 */
[----:B------:R0:W1:Y:S02]  /*12650*/  SHFL.IDX P6, R14, R13, R12, R11 ;  /* 0x0000000c0d0e7389 */ /* 0x00006400000c000b */
[----:B01---5:R-:W-:Y:S01]  /*12660*/  ENDCOLLECTIVE ;  /* 0x000000000000791b */ /* 0x023fe20003800000 */
.L_x_3334:
[----:B------:R-:W-:Y:S02]  /*12670*/  IMAD.MOV.U32 R13, RZ, RZ, R3 ;  /* 0x000000ffff0d7224 */ /* 0x000fe400078e0003 */
[----:B------:R-:W-:-:S07]  /*12680*/  IMAD.MOV.U32 R5, RZ, RZ, R14 ;  /* 0x000000ffff057224 */ /* 0x000fce00078e000e */
[----:B------:R-:W-:Y:S05]  /*12690*/  WARPSYNC.COLLECTIVE R15, `(.L_x_3335) ;  /* 0x000000000f087348 */ /* 0x000fea0003c00000 */
[----:B------:R0:W1:Y:S02]  /*126a0*/  SHFL.IDX P6, R14, R13, R12, R11 ;  /* 0x0000000c0d0e7389 */ /* 0x00006400000c000b */
[----:B01----:R-:W-:Y:S01]  /*126b0*/  ENDCOLLECTIVE ;  /* 0x000000000000791b */ /* 0x003fe20003800000 */
.L_x_3335:
[----:B------:R-:W-:Y:S02]  /*126c0*/  IMAD.MOV.U32 R13, RZ, RZ, R2 ;  /* 0x000000ffff0d7224 */ /* 0x000fe400078e0002 */
[----:B------:R-:W-:Y:S02]  /*126d0*/  IMAD.MOV.U32 R12, RZ, RZ, 0x1 ;  /* 0x00000001ff0c7424 */ /* 0x000fe400078e00ff */
[----:B------:R-:W-:-:S07]  /*126e0*/  IMAD.MOV.U32 R6, RZ, RZ, R14 ;  /* 0x000000ffff067224 */ /* 0x000fce00078e000e */
[----:B------:R-:W-:Y:S05]  /*126f0*/  WARPSYNC.COLLECTIVE R15, `(.L_x_3336) ;  /* 0x000000000f087348 */ /* 0x000fea0003c00000 */
[----:B------:R0:W1:Y:S02]  /*12700*/  SHFL.IDX P6, R14, R13, R12, R11 ;  /* 0x0000000c0d0e7389 */ /* 0x00006400000c000b */
[----:B01----:R-:W-:Y:S01]  /*12710*/  ENDCOLLECTIVE ;  /* 0x000000000000791b */ /* 0x003fe20003800000 */
.L_x_3336:
        /* <DEDUP_REMOVED lines=16> */
.L_x_3337:
[----:B------:R-:W-:Y:S02]  /*12820*/  IMAD.MOV.U32 R13, RZ, RZ, R2 ;  /* 0x000000ffff0d7224 */ /* 0x000fe400078e0002 */
[----:B------:R-:W-:Y:S02]  /*12830*/  IMAD.MOV.U32 R12, RZ, RZ, 0x2 ;  /* 0x00000002ff0c7424 */ /* 0x000fe400078e00ff */
[----:B------:R-:W-:-:S07]  /*12840*/  IMAD.MOV.U32 R6, RZ, RZ, R14 ;  /* 0x000000ffff067224 */ /* 0x000fce00078e000e */
[----:B------:R-:W-:Y:S05]  /*12850*/  WARPSYNC.COLLECTIVE R15, `(.L_x_3338) ;  /* 0x000000000f087348 */ /* 0x000fea0003c00000 */
[----:B------:R0:W1:Y:S02]  /*12860*/  SHFL.IDX P6, R14, R13, R12, R11 ;  /* 0x0000000c0d0e7389 */ /* 0x00006400000c000b */
[----:B01----:R-:W-:Y:S01]  /*12870*/  ENDCOLLECTIVE ;  /* 0x000000000000791b */ /* 0x003fe20003800000 */
.L_x_3338:
        /* <DEDUP_REMOVED lines=16> */
.L_x_3339:
[----:B------:R-:W-:Y:S02]  /*12980*/  IMAD.MOV.U32 R13, RZ, RZ, R2 ;  /* 0x000000ffff0d7224 */ /* 0x000fe400078e0002 */
[----:B------:R-:W-:Y:S02]  /*12990*/  IMAD.MOV.U32 R12, RZ, RZ, 0x3 ;  /* 0x00000003ff0c7424 */ /* 0x000fe400078e00ff */
[----:B------:R-:W-:-:S07]  /*129a0*/  IMAD.MOV.U32 R6, RZ, RZ, R14 ;  /* 0x000000ffff067224 */ /* 0x000fce00078e000e */
[----:B------:R-:W-:Y:S05]  /*129b0*/  WARPSYNC.COLLECTIVE R15, `(.L_x_3340) ;  /* 0x000000000f087348 */ /* 0x000fea0003c00000 */
[----:B------:R0:W1:Y:S02]  /*129c0*/  SHFL.IDX P6, R14, R13, R12, R11 ;  /* 0x0000000c0d0e7389 */ /* 0x00006400000c000b */
[----:B01----:R-:W-:Y:S01]  /*129d0*/  ENDCOLLECTIVE ;  /* 0x000000000000791b */ /* 0x003fe20003800000 */
.L_x_3340:
        /* <DEDUP_REMOVED lines=14> */
.L_x_3341:
[----:B------:R-:W-:Y:S01]  /*12ac0*/  IMAD.MOV.U32 R3, RZ, RZ, R14 ;  /* 0x000000ffff037224 */ /* 0x000fe200078e000e */
[----:B------:R-:W-:Y:S06]  /*12ad0*/  BRA `(.L_x_3342) ;  /* 0xffffffbc00f47947 */ /* 0x000fec000383ffff */
.L_x_3266:
[----:B0-----:R0:W1:Y:S02]  /*12ae0*/  SYNCS.PHASECHK.TRANS64.TRYWAIT P0, [R17+URZ+0x33420], R0 ;  /* 0x03342000110075a7 */ /* 0x001064000800017f */
[----:B-1----:R-:W-:Y:S05]  /*12af0*/  @!P0 NANOSLEEP.SYNCS 0x989680 ;  /* 0x009896800000895d */ /* 0x002fea0003900000 */
[----:B------:R-:W1:Y:S02]  /*12b00*/  @!P0 SYNCS.PHASECHK.TRANS64 P0, [R17+URZ+0x33420], R0 ;  /* 0x03342000110085a7 */ /* 0x000e64000800007f */
[----:B-1----:R-:W-:Y:S05]  /*12b10*/  @!P0 BRA `(.L_x_3266) ;  /* 0xfffffffc00f08947 */ /* 0x002fea000383ffff */
[----:B------:R-:W-:Y:S05]  /*12b20*/  BRA `(.L_x_3343) ;  /* 0xffffffc000647947 */ /* 0x000fea000383ffff */
.L_x_3272:
[----:B--2---:R2:W3:Y:S02]  /*12b30*/  SYNCS.PHASECHK.TRANS64.TRYWAIT P0, [R6+URZ+0x33480], R4 ;  /* 0x03348004060075a7 */ /* 0x0044e4000800017f */
[----:B---3--:R-:W-:Y:S05]  /*12b40*/  @!P0 NANOSLEEP.SYNCS 0x989680 ;  /* 0x009896800000895d */ /* 0x008fea0003900000 */
[----:B------:R-:W3:Y:S02]  /*12b50*/  @!P0 SYNCS.PHASECHK.TRANS64 P0, [R6+URZ+0x33480], R4 ;  /* 0x03348004060085a7 */ /* 0x000ee4000800007f */
[----:B---3--:R-:W-:Y:S05]  /*12b60*/  @!P0 BRA `(.L_x_3272) ;  /* 0xfffffffc00f08947 */ /* 0x008fea000383ffff */
[----:B------:R-:W-:Y:S05]  /*12b70*/  BRA `(.L_x_3344) ;  /* 0xffffffc400207947 */ /* 0x000fea000383ffff */
.L_x_3279:
[----:B-1----:R1:W3:Y:S02]  /*12b80*/  SYNCS.PHASECHK.TRANS64.TRYWAIT P0, [R6+URZ+0x33440], R4 ;  /* 0x03344004060075a7 */ /* 0x0022e4000800017f */
[----:B---3--:R-:W-:Y:S05]  /*12b90*/  @!P0 NANOSLEEP.SYNCS 0x989680 ;  /* 0x009896800000895d */ /* 0x008fea0003900000 */
[----:B------:R-:W3:Y:S02]  /*12ba0*/  @!P0 SYNCS.PHASECHK.TRANS64 P0, [R6+URZ+0x33440], R4 ;  /* 0x03344004060085a7 */ /* 0x000ee4000800007f */
[----:B---3--:R-:W-:Y:S05]  /*12bb0*/  @!P0 BRA `(.L_x_3279) ;  /* 0xfffffffc00f08947 */ /* 0x008fea000383ffff */
[----:B------:R-:W-:Y:S05]  /*12bc0*/  BRA `(.L_x_3345) ;  /* 0xffffffc800207947 */ /* 0x000fea000383ffff */
.L_x_3287:
[----:B---3--:R3:W4:Y:S02]  /*12bd0*/  SYNCS.PHASECHK.TRANS64.TRYWAIT P0, [R3+URZ+0x33470], R4 ;  /* 0x03347004030075a7 */ /* 0x008724000800017f */
[----:B----4-:R-:W-:Y:S05]  /*12be0*/  @!P0 NANOSLEEP.SYNCS 0x989680 ;  /* 0x009896800000895d */ /* 0x010fea0003900000 */
[----:B------:R-:W4:Y:S02]  /*12bf0*/  @!P0 SYNCS.PHASECHK.TRANS64 P0, [R3+URZ+0x33470], R4 ;  /* 0x03347004030085a7 */ /* 0x000f24000800007f */
[----:B----4-:R-:W-:Y:S05]  /*12c00*/  @!P0 BRA `(.L_x_3287) ;  /* 0xfffffffc00f08947 */ /* 0x010fea000383ffff */
[----:B------:R-:W-:Y:S05]  /*12c10*/  BRA `(.L_x_3346) ;  /* 0xffffffcc00347947 */ /* 0x000fea000383ffff */
.L_x_3289:
[----:B---3--:R3:W4:Y:S02]  /*12c20*/  SYNCS.PHASECHK.TRANS64.TRYWAIT P0, [R3+URZ+0x33460], R4 ;  /* 0x03346004030075a7 */ /* 0x008724000800017f */
[----:B----4-:R-:W-:Y:S05]  /*12c30*/  @!P0 NANOSLEEP.SYNCS 0x989680 ;  /* 0x009896800000895d */ /* 0x010fea0003900000 */
[----:B------:R-:W4:Y:S02]  /*12c40*/  @!P0 SYNCS.PHASECHK.TRANS64 P0, [R3+URZ+0x33460], R4 ;  /* 0x03346004030085a7 */ /* 0x000f24000800007f */
[----:B----4-:R-:W-:Y:S05]  /*12c50*/  @!P0 BRA `(.L_x_3289) ;  /* 0xfffffffc00f08947 */ /* 0x010fea000383ffff */
[----:B------:R-:W-:Y:S05]  /*12c60*/  BRA `(.L_x_3347) ;  /* 0xffffffcc003c7947 */ /* 0x000fea000383ffff */
.L_x_3296:
[----:B0-----:R0:W1:Y:S02]  /*12c70*/  SYNCS.PHASECHK.TRANS64.TRYWAIT P1, [R0+URZ+0x33470], R3 ;  /* 0x03347003000075a7 */ /* 0x001064000802017f */
[----:B-1----:R-:W-:Y:S05]  /*12c80*/  @!P1 NANOSLEEP.SYNCS 0x989680 ;  /* 0x009896800000995d */ /* 0x002fea0003900000 */
[----:B------:R-:W1:Y:S02]  /*12c90*/  @!P1 SYNCS.PHASECHK.TRANS64 P1, [R0+URZ+0x33470], R3 ;  /* 0x03347003000095a7 */ /* 0x000e64000802007f */
[----:B-1----:R-:W-:Y:S05]  /*12ca0*/  @!P1 BRA `(.L_x_3296) ;  /* 0xfffffffc00f09947 */ /* 0x002fea000383ffff */
[----:B------:R-:W-:Y:S05]  /*12cb0*/  BRA `(.L_x_3348) ;  /* 0xffffffd800a47947 */ /* 0x000fea000383ffff */
.L_x_3298:
[----:B0-----:R0:W1:Y:S02]  /*12cc0*/  SYNCS.PHASECHK.TRANS64.TRYWAIT P1, [R0+URZ+0x33460], R3 ;  /* 0x03346003000075a7 */ /* 0x001064000802017f */
[----:B-1----:R-:W-:Y:S05]  /*12cd0*/  @!P1 NANOSLEEP.SYNCS 0x989680 ;  /* 0x009896800000995d */ /* 0x002fea0003900000 */
[----:B------:R-:W1:Y:S02]  /*12ce0*/  @!P1 SYNCS.PHASECHK.TRANS64 P1, [R0+URZ+0x33460], R3 ;  /* 0x03346003000095a7 */ /* 0x000e64000802007f */
[----:B-1----:R-:W-:Y:S05]  /*12cf0*/  @!P1 BRA `(.L_x_3298) ;  /* 0xfffffffc00f09947 */ /* 0x002fea000383ffff */
[----:B------:R-:W-:Y:S05]  /*12d00*/  BRA `(.L_x_3349) ;  /* 0xffffffd800ac7947 */ /* 0x000fea000383ffff */
.L_x_3311:
[----:B0-----:R0:W1:Y:S02]  /*12d10*/  SYNCS.PHASECHK.TRANS64.TRYWAIT P0, [R0+URZ+0x33420], R3 ;  /* 0x03342003000075a7 */ /* 0x001064000800017f */
[----:B-1----:R-:W-:Y:S05]  /*12d20*/  @!P0 NANOSLEEP.SYNCS 0x989680 ;  /* 0x009896800000895d */ /* 0x002fea0003900000 */
[----:B------:R-:W1:Y:S02]  /*12d30*/  @!P0 SYNCS.PHASECHK.TRANS64 P0, [R0+URZ+0x33420], R3 ;  /* 0x03342003000085a7 */ /* 0x000e64000800007f */
[----:B-1----:R-:W-:Y:S05]  /*12d40*/  @!P0 BRA `(.L_x_3311) ;  /* 0xfffffffc00f08947 */ /* 0x002fea000383ffff */
[----:B------:R-:W-:Y:S05]  /*12d50*/  BRA `(.L_x_3350) ;  /* 0xfffffff0005c7947 */ /* 0x000fea000383ffff */
.L_x_3312:
        /* <DEDUP_REMOVED lines=11> */
.L_x_3352:
[----:B------:R-:W-:Y:S05]  /*12e10*/  BSYNC B0 ;  /* 0x0000000000007941 */ /* 0x000fea0003800000 */
.L_x_3351:
[----:B------:R-:W-:Y:S05]  /*12e20*/  BRA `(.L_x_3353) ;  /* 0xfffffff000447947 */ /* 0x000fea000383ffff */
.L_x_3315:
[----:B------:R-:W-:Y:S01]  /*12e30*/  BSSY B1, `(.L_x_3354) ;  /* 0x0000006000017945 */ /* 0x000fe20003800000 */
[----:B------:R-:W-:-:S07]  /*12e40*/  IMAD.MOV.U32 R15, RZ, RZ, -0x1 ;  /* 0xffffffffff0f7424 */ /* 0x000fce00078e00ff */
[----:B01----:R-:W-:Y:S05]  /*12e50*/  WARPSYNC.COLLECTIVE R15, `(.L_x_3355) ;  /* 0x000000000f0c7348 */ /* 0x003fea0003c00000 */
[----:B------:R-:W-:Y:S02]  /*12e60*/  ELECT P6, UR62, PT ;  /* 0x00000000003e782f */ /* 0x000fe400038c0000 */
[----:B------:R-:W-:Y:S01]  /*12e70*/  MOV R14, UR62 ;  /* 0x0000003e000e7c02 */ /* 0x000fe20008000f00 */
[----:B01----:R-:W-:Y:S10]  /*12e80*/  ENDCOLLECTIVE ;  /* 0x000000000000791b */ /* 0x003ff40003800000 */
.L_x_3355:
[----:B------:R-:W-:Y:S05]  /*12e90*/  BSYNC B1 ;  /* 0x0000000000017941 */ /* 0x000fea0003800000 */
.L_x_3354:
[----:B------:R-:W-:Y:S05]  /*12ea0*/  BRA `(.L_x_3356) ;  /* 0xfffffff0003c7947 */ /* 0x000fea000383ffff */
.L_x_3317:
[----:B0-----:R0:W1:Y:S02]  /*12eb0*/  SYNCS.PHASECHK.TRANS64.TRYWAIT P1, [R6+URZ], R5 ;  /* 0x00000005060075a7 */ /* 0x001064000802017f */
[----:B-1----:R-:W-:Y:S05]  /*12ec0*/  @!P1 NANOSLEEP.SYNCS 0x989680 ;  /* 0x009896800000995d */ /* 0x002fea0003900000 */
[----:B------:R-:W1:Y:S02]  /*12ed0*/  @!P1 SYNCS.PHASECHK.TRANS64 P1, [R6+URZ], R5 ;  /* 0x00000005060095a7 */ /* 0x000e64000802007f */
[----:B-1----:R-:W-:Y:S05]  /*12ee0*/  @!P1 BRA `(.L_x_3317) ;  /* 0xfffffffc00f09947 */ /* 0x002fea000383ffff */
[----:B------:R-:W-:Y:S05]  /*12ef0*/  BRA `(.L_x_3357) ;  /* 0xfffffff000787947 */ /* 0x000fea000383ffff */
.L_x_3318:
[----:B-1----:R1:W2:Y:S02]  /*12f00*/  SYNCS.PHASECHK.TRANS64.TRYWAIT P1, [R7+URZ], R2 ;  /* 0x00000002070075a7 */ /* 0x0022a4000802017f */
[----:B--2---:R-:W-:Y:S05]  /*12f10*/  @!P1 NANOSLEEP.SYNCS 0x989680 ;  /* 0x009896800000995d */ /* 0x004fea0003900000 */
[----:B------:R-:W2:Y:S02]  /*12f20*/  @!P1 SYNCS.PHASECHK.TRANS64 P1, [R7+URZ], R2 ;  /* 0x00000002070095a7 */ /* 0x000ea4000802007f */
[----:B--2---:R-:W-:Y:S05]  /*12f30*/  @!P1 BRA `(.L_x_3318) ;  /* 0xfffffffc00f09947 */ /* 0x004fea000383ffff */
[----:B------:R-:W-:Y:S05]  /*12f40*/  BRA `(.L_x_3358) ;  /* 0xfffffff0006c7947 */ /* 0x000fea000383ffff */
.L_x_3320:
[----:B--2---:R2:W3:Y:S02]  /*12f50*/  SYNCS.PHASECHK.TRANS64.TRYWAIT P1, [R4+URZ+0x33460], R5 ;  /* 0x03346005040075a7 */ /* 0x0044e4000802017f */
[----:B---3--:R-:W-:Y:S05]  /*12f60*/  @!P1 NANOSLEEP.SYNCS 0x989680 ;  /* 0x009896800000995d */ /* 0x008fea0003900000 */
[----:B------:R-:W3:Y:S02]  /*12f70*/  @!P1 SYNCS.PHASECHK.TRANS64 P1, [R4+URZ+0x33460], R5 ;  /* 0x03346005040095a7 */ /* 0x000ee4000802007f */
[----:B---3--:R-:W-:Y:S05]  /*12f80*/  @!P1 BRA `(.L_x_3320) ;  /* 0xfffffffc00f09947 */ /* 0x008fea000383ffff */
[----:B------:R-:W-:Y:S05]  /*12f90*/  BRA `(.L_x_3359) ;  /* 0xfffffff000707947 */ /* 0x000fea000383ffff */
.L_x_3322:
[----:B---3--:R3:W4:Y:S02]  /*12fa0*/  SYNCS.PHASECHK.TRANS64.TRYWAIT P1, [R3+URZ+0x33460], R2 ;  /* 0x03346002030075a7 */ /* 0x008724000802017f */
[----:B----4-:R-:W-:Y:S05]  /*12fb0*/  @!P1 NANOSLEEP.SYNCS 0x989680 ;  /* 0x009896800000995d */ /* 0x010fea0003900000 */
[----:B------:R-:W4:Y:S02]  /*12fc0*/  @!P1 SYNCS.PHASECHK.TRANS64 P1, [R3+URZ+0x33460], R2 ;  /* 0x03346002030095a7 */ /* 0x000f24000802007f */
[----:B----4-:R-:W-:Y:S05]  /*12fd0*/  @!P1 BRA `(.L_x_3322) ;  /* 0xfffffffc00f09947 */ /* 0x010fea000383ffff */
[----:B------:R-:W-:Y:S05]  /*12fe0*/  BRA `(.L_x_3360) ;  /* 0xfffffff000707947 */ /* 0x000fea000383ffff */
.L_x_3324:
[----:B----4-:R4:W0:Y:S02]  /*12ff0*/  SYNCS.PHASECHK.TRANS64.TRYWAIT P0, [R4+URZ+0x33480], R5 ;  /* 0x03348005040075a7 */ /* 0x010824000800017f */
[----:B0-----:R-:W-:Y:S05]  /*13000*/  @!P0 NANOSLEEP.SYNCS 0x989680 ;  /* 0x009896800000895d */ /* 0x001fea0003900000 */
[----:B------:R-:W0:Y:S02]  /*13010*/  @!P0 SYNCS.PHASECHK.TRANS64 P0, [R4+URZ+0x33480], R5 ;  /* 0x03348005040085a7 */ /* 0x000e24000800007f */
[----:B0-----:R-:W-:Y:S05]  /*13020*/  @!P0 BRA `(.L_x_3324) ;  /* 0xfffffffc00f08947 */ /* 0x001fea000383ffff */
[----:B------:R-:W-:Y:S05]  /*13030*/  BRA `(.L_x_3325) ;  /* 0xfffffff0006c7947 */ /* 0x000fea000383ffff */
.L_x_3361:
        /* <DEDUP_REMOVED lines=12> */
.L_x_12961:


//--------------------- .text._ZN7cutlass13device_kernelIN5flash11enable_sm90INS1_16FlashAttnFwdSm90INS1_25CollectiveMainloopFwdSm90ILi2EN4cute5tupleIJNS5_1CILi1EEES8_S8_EEENS6_IJNS7_ILi128EEENS7_ILi160EEENS7_ILi192EEEEEELi192ENS_12float_e4m3_tEfNS_4arch4Sm90ELb0ELb0ELb0ELb1ELb0ELb1ELb0ELb1ELb1ELb1ELb0ELb0EEENS1_21CollectiveEpilogueFwdINS6_IJSA_SC_SB_EEES9_NS_10bfloat16_tESG_Li256ELb1ELb1ELb0ELb1EEENS1_36VarlenDynamicPersistentTileSchedulerILi128ELi160ELi256ELi128ELb0ELb1ELb1ELb0ELb1ELb1EEEEEEEEEvNT_6ParamsE --------------------------
	.section	.text._ZN7cutlass13device_kernelIN5flash11enable_sm90INS1_16FlashAttnFwdSm90INS1_25CollectiveMainloopFwdSm90ILi2EN4cute5tupleIJNS5_1CILi1EEES8_S8_EEENS6_IJNS7_ILi128EEENS7_ILi160EEENS7_ILi192EEEEEELi192ENS_12float_e4m3_tEfNS_4arch4Sm90ELb0ELb0ELb0ELb1ELb0ELb1ELb0ELb1ELb1ELb1ELb0ELb0EEENS1_21CollectiveEpilogueFwdINS6_IJSA_SC_SB_EEES9_NS_10bfloat16_tESG_Li256ELb1ELb1ELb0ELb1EEENS1_36VarlenDynamicPersistentTileSchedulerILi128ELi160ELi256ELi128ELb0ELb1ELb1ELb0ELb1ELb1EEEEEEEEEvNT_6ParamsE,"ax",@progbits
	.align	128
.text._ZN7cutlass13device_kernelIN5flash11enable_sm90INS1_16FlashAttnFwdSm90INS1_25CollectiveMainloopFwdSm90ILi2EN4cute5tupleIJNS5_1CILi1EEES8_S8_EEENS6_IJNS7_ILi128EEENS7_ILi160EEENS7_ILi192EEEEEELi192ENS_12float_e4m3_tEfNS_4arch4Sm90ELb0ELb0ELb0ELb1ELb0ELb1ELb0ELb1ELb1ELb1ELb0ELb0EEENS1_21CollectiveEpilogueFwdINS6_IJSA_SC_SB_EEES9_NS_10bfloat16_tESG_Li256ELb1ELb1ELb0ELb1EEENS1_36VarlenDynamicPersistentTileSchedulerILi128ELi160ELi256ELi128ELb0ELb1ELb1ELb0ELb1ELb1EEEEEEEEEvNT_6ParamsE:
        .type           _ZN7cutlass13device_kernelIN5flash11enable_sm90INS1_16FlashAttnFwdSm90INS1_25CollectiveMainloopFwdSm90ILi2EN4cute5tupleIJNS5_1CILi1EEES8_S8_EEENS6_IJNS7_ILi128EEENS7_ILi160EEENS7_ILi192EEEEEELi192ENS_12float_e4m3_tEfNS_4arch4Sm90ELb0ELb0ELb0ELb1ELb0ELb1ELb0ELb1ELb1ELb1ELb0ELb0EEENS1_21CollectiveEpilogueFwdINS6_IJSA_SC_SB_EEES9_NS_10bfloat16_tESG_Li256ELb1ELb1ELb0ELb1EEENS1_36VarlenDynamicPersistentTileSchedulerILi128ELi160ELi256ELi128ELb0ELb1ELb1ELb0ELb1ELb1EEEEEEEEEvNT_6ParamsE,@function
        .size           _ZN7cutlass13device_kernelIN5flash11enable_sm90INS1_16FlashAttnFwdSm90INS1_25CollectiveMainloopFwdSm90ILi2EN4cute5tupleIJNS5_1CILi1EEES8_S8_EEENS6_IJNS7_ILi128EEENS7_ILi160EEENS7_ILi192EEEEEELi192ENS_12float_e4m3_tEfNS_4arch4Sm90ELb0ELb0ELb0ELb1ELb0ELb1ELb0ELb1ELb1ELb1ELb0ELb0EEENS1_21CollectiveEpilogueFwdINS6_IJSA_SC_SB_EEES9_NS_10bfloat16_tESG_Li256ELb1ELb1ELb0ELb1EEENS1_36VarlenDynamicPersistentTileSchedulerILi128ELi160ELi256ELi128ELb0ELb1ELb1ELb0ELb1ELb1EEEEEEEEEvNT_6ParamsE,(.L_x_12962 - _ZN7cutlass13device_kernelIN5flash11enable_sm90INS1_16FlashAttnFwdSm90INS1_25CollectiveMainloopFwdSm90ILi2EN4cute5tupleIJNS5_1CILi1EEES8_S8_EEENS6_IJNS7_ILi128EEENS7_ILi160EEENS7_ILi192EEEEEELi192ENS_12float_e4m3_tEfNS_4arch4Sm90ELb0ELb0ELb0ELb1ELb0ELb1ELb0ELb1ELb1ELb1ELb0ELb0EEENS1_21CollectiveEpilogueFwdINS6_IJSA_SC_SB_EEES9_NS_10bfloat16_tESG_Li256ELb1ELb1ELb0ELb1EEENS1_36VarlenDynamicPersistentTileSchedulerILi128ELi160ELi256ELi128ELb0ELb1ELb1ELb0ELb1ELb1EEEEEEEEEvNT_6ParamsE)
        .other          _ZN7cutlass13device_kernelIN5flash11enable_sm90INS1_16FlashAttnFwdSm90INS1_25CollectiveMainloopFwdSm90ILi2EN4cute5tupleIJNS5_1CILi1EEES8_S8_EEENS6_IJNS7_ILi128EEENS7_ILi160EEENS7_ILi192EEEEEELi192ENS_12float_e4m3_tEfNS_4arch4Sm90ELb0ELb0ELb0ELb1ELb0ELb1ELb0ELb1ELb1ELb1ELb0ELb0EEENS1_21CollectiveEpilogueFwdINS6_IJSA_SC_SB_EEES9_NS_10bfloat16_tESG_Li256ELb1ELb1ELb0ELb1EEENS1_36VarlenDynamicPersistentTileSchedulerILi128ELi160ELi256ELi128ELb0ELb1ELb1ELb0ELb1ELb1EEEEEEEEEvNT_6ParamsE,@"STO_CUDA_ENTRY STV_DEFAULT"
_ZN7cutlass13device_kernelIN5flash11enable_sm90INS1_16FlashAttnFwdSm90INS1_25CollectiveMainloopFwdSm90ILi2EN4cute5tupleIJNS5_1CILi1EEES8_S8_EEENS6_IJNS7_ILi128EEENS7_ILi160EEENS7_ILi192EEEEEELi192ENS_12float_e4m3_tEfNS_4arch4Sm90ELb0ELb0ELb0ELb1ELb0ELb1ELb0ELb1ELb1ELb1ELb0ELb0EEENS1_21CollectiveEpilogueFwdINS6_IJSA_SC_SB_EEES9_NS_10bfloat16_tESG_Li256ELb1ELb1ELb0ELb1EEENS1_36VarlenDynamicPersistentTileSchedulerILi128ELi160ELi256ELi128ELb0ELb1ELb1ELb0ELb1ELb1EEEEEEEEEvNT_6ParamsE:
        /* <DEDUP_REMOVED lines=24> */
.L_x_3363:
[----:B------:R-:W-:Y:S05]  /*0180*/  BSYNC B0 ;  /* 0x0000000000007941 */ /* 0x000fea0003800000 */
.L_x_3362:
        /* <DEDUP_REMOVED lines=41> */
.L_x_3364:
        /* <DEDUP_REMOVED lines=22> */
.L_x_3365:
        /* <DEDUP_REMOVED lines=18> */
.L_x_3366:
        /* <DEDUP_REMOVED lines=22> */
.L_x_3367:
        /* <DEDUP_REMOVED lines=22> */
.L_x_3368:
        /* <DEDUP_REMOVED lines=8> */
.L_x_3371:
[----:B------:R-:W-:-:S08]  /*09e0*/  NOP ;  /* 0x0000000000007918 */ /* 0x000fd00000000000 */
[----:B------:R-:W0:Y:S02]  /*09f0*/  USETMAXREG.TRY_ALLOC.CTAPOOL UP0, 0xf0 ;  /* 0x000000f0000079c8 */ /* 0x000e240008000600 */
[----:B0-----:R-:W-:-:S13]  /*0a00*/  PLOP3.LUT P0, PT, PT, PT, UP0, 0x80, 0x0 ;  /* 0x000000000000781c */ /* 0x001fda0003f0f008 */
[----:B------:R-:W-:Y:S05]  /*0a10*/  @!P0 BRA `(.L_x_3371) ;  /* 0xfffffffc00f08947 */ /* 0x000fea000383ffff */
[----:B------:R-:W2:Y:S01]  /*0a20*/  LDL.LU R0, [R1+0x14] ;  /* 0x0000140001007983 */ /* 0x000ea20000300800 */
[----:B------:R-:W0:Y:S01]  /*0a30*/  S2R R2, SR_TID.X ;  /* 0x0000000000027919 */ /* 0x000e220000002100 */
[----:B------:R-:W1:Y:S01]  /*0a40*/  S2UR UR42, SR_CgaCtaId ;  /* 0x00000000002a79c3 */ /* 0x000e620000008800 */
[----:B------:R-:W-:Y:S01]  /*0a50*/  UMOV UR4, 0x400 ;  /* 0x0000040000047882 */ /* 0x000fe20000000000 */
[----:B0-----:R-:W-:-:S06]  /*0a60*/  SHF.R.U32.HI R2, RZ, 0x7, R2 ;  /* 0x00000007ff027819 */ /* 0x001fcc0000011602 */
[----:B------:R-:W-:Y:S06]  /*0a70*/  BAR.ARV 0x8, 0x180 ;  /* 0x0206000000007b1d */ /* 0x000fec0000002000 */
[----:B------:R-:W-:-:S13]  /*0a80*/  ISETP.NE.AND P0, PT, R2, 0x1, PT ;  /* 0x000000010200780c */ /* 0x000fda0003f05270 */
[----:B------:R-:W-:Y:S08]  /*0a90*/  @!P0 BAR.ARV 0x9, 0x100 ;  /* 0x0244000000008b1d */ /* 0x000ff00000002000 */
[----:B------:R-:W-:Y:S01]  /*0aa0*/  BAR.SYNC.DEFER_BLOCKING 0x5, 0x180 ;  /* 0x0146000000007b1d */ /* 0x000fe20000010000 */
[----:B-1----:R-:W-:-:S06]  /*0ab0*/  ULEA UR4, UR42, UR4, 0x18 ;  /* 0x000000042a047291 */ /* 0x002fcc000f8ec03f */
[----:B------:R-:W-:Y:S01]  /*0ac0*/  IMAD.U32 R16, RZ, RZ, UR4 ;  /* 0x00000004ff107e24 */ /* 0x000fe2000f8e00ff */
[----:B------:R-:W-:-:S04]  /*0ad0*/  ULDC UR4, c[0x0][0xc3c] ;  /* 0x00030f0000047ab9 */ /* 0x000fc80000000800 */
[----:B------:R-:W0:Y:S01]  /*0ae0*/  LDS.128 R12, [R16+0x334d0] ;  /* 0x0334d000100c7984 */ /* 0x000e220000000c00 */
[----:B------:R-:W-:Y:S06]  /*0af0*/  BAR.ARV 0x4, 0x180 ;  /* 0x0106000000007b1d */ /* 0x000fec0000002000 */
[----:B--2---:R-:W-:-:S04]  /*0b00*/  LOP3.LUT R0, R0, 0xffffffef, RZ, 0xc0, !PT ;  /* 0xffffffef00007812 */ /* 0x004fc800078ec0ff */
[----:B------:R-:W-:-:S05]  /*0b10*/  @P0 LOP3.LUT R0, R0, 0x10, RZ, 0xfc, !PT ;  /* 0x0000001000000812 */ /* 0x000fca00078efcff */
[----:B------:R1:W-:Y:S01]  /*0b20*/  STL [R1+0x14], R0 ;  /* 0x0000140001007387 */ /* 0x0003e20000100800 */
[----:B0-----:R-:W-:-:S13]  /*0b30*/  ISETP.GE.AND P0, PT, R15, UR4, PT ;  /* 0x000000040f007c0c */ /* 0x001fda000bf06270 */
[----:B-1----:R-:W-:Y:S05]  /*0b40*/  @P0 BRA `(.L_x_3372) ;  /* 0x0000029400ec0947 */ /* 0x002fea0003800000 */
[----:B------:R-:W0:Y:S01]  /*0b50*/  S2R R0, SR_TID.X ;  /* 0x0000000000007919 */ /* 0x000e220000002100 */
[----:B------:R-:W-:Y:S01]  /*0b60*/  R2UR UR52, R16 ;  /* 0x00000000103472ca */ /* 0x000fe200000e0000 */
[----:B------:R-:W-:Y:S01]  /*0b70*/  IMAD.MOV.U32 R221, RZ, RZ, RZ ;  /* 0x000000ffffdd7224 */ /* 0x000fe200078e00ff */
[----:B------:R-:W-:Y:S01]  /*0b80*/  ULOP3.LUT UR53, UR36, 0x1, URZ, 0xfc, !UPT ;  /* 0x0000000124357892 */ /* 0x000fe2000f8efc3f */
[----:B------:R-:W-:Y:S01]  /*0b90*/  IMAD.MOV.U32 R230, RZ, RZ, RZ ;  /* 0x000000ffffe67224 */ /* 0x000fe200078e00ff */
[----:B------:R-:W-:Y:S01]  /*0ba0*/  UMOV UR43, URZ ;  /* 0x0000003f002b7c82 */ /* 0x000fe20008000000 */
[----:B------:R-:W-:-:S08]  /*0bb0*/  IMAD.MOV.U32 R147, RZ, RZ, RZ ;  /* 0x000000ffff937224 */ /* 0x000fd000078e00ff */
[----:B------:R-:W-:Y:S01]  /*0bc0*/  UIADD3 UR52, UR52, 0x1e200, URZ ;  /* 0x0001e20034347890 */ /* 0x000fe2000fffe03f */
[----:B0-----:R-:W-:-:S05]  /*0bd0*/  VIADD R24, R0, 0xffffff80 ;  /* 0xffffff8000187836 */ /* 0x001fca0000000000 */
[----:B------:R-:W-:Y:S02]  /*0be0*/  SHF.R.S32.HI R0, RZ, 0x1f, R24 ;  /* 0x0000001fff007819 */ /* 0x000fe40000011418 */
[-C--:B------:R-:W-:Y:S02]  /*0bf0*/  LEA.HI R7, R24, R24.reuse, RZ, 0x1 ;  /* 0x0000001818077211 */ /* 0x080fe400078f08ff */
[CC--:B------:R-:W-:Y:S02]  /*0c00*/  LEA.HI R3, R0.reuse, R24.reuse, RZ, 0x5 ;  /* 0x0000001800037211 */ /* 0x0c0fe400078f28ff */
[CC--:B------:R-:W-:Y:S02]  /*0c10*/  LEA.HI R2, R0.reuse, R24.reuse, RZ, 0x4 ;  /* 0x0000001800027211 */ /* 0x0c0fe400078f20ff */
[----:B------:R-:W-:Y:S01]  /*0c20*/  LEA.HI R6, R0, R24, RZ, 0x2 ;  /* 0x0000001800067211 */ /* 0x000fe200078f10ff */
[----:B------:R-:W-:Y:S01]  /*0c30*/  IMAD.SHL.U32 R4, R3, 0x20, RZ ;  /* 0x0000002003047824 */ /* 0x000fe200078e00ff */
[----:B------:R-:W-:-:S02]  /*0c40*/  LOP3.LUT R3, R2, 0x3fffff0, RZ, 0xc0, !PT ;  /* 0x03fffff002037812 */ /* 0x000fc400078ec0ff */
[----:B------:R-:W-:Y:S02]  /*0c50*/  SHF.R.S32.HI R220, RZ, 0x1, R7 ;  /* 0x00000001ffdc7819 */ /* 0x000fe40000011407 */
[----:B------:R-:W-:Y:S01]  /*0c60*/  LOP3.LUT R4, R4, 0xfffffc00, RZ, 0xc0, !PT ;  /* 0xfffffc0004047812 */ /* 0x000fe200078ec0ff */
[----:B------:R-:W-:Y:S01]  /*0c70*/  IMAD.IADD R3, R24, 0x1, -R3 ;  /* 0x0000000118037824 */ /* 0x000fe200078e0a03 */
[--C-:B------:R-:W-:Y:S02]  /*0c80*/  SHF.R.S32.HI R236, RZ, 0x2, R6.reuse ;  /* 0x00000002ffec7819 */ /* 0x100fe40000011406 */
[----:B------:R-:W-:Y:S01]  /*0c90*/  SHF.R.S32.HI R9, RZ, 0x1f, R6 ;  /* 0x0000001fff097819 */ /* 0x000fe20000011406 */
[----:B------:R-:W-:Y:S01]  /*0ca0*/  IMAD R5, R3, 0x40, R4 ;  /* 0x0000004003057824 */ /* 0x000fe200078e0204 */
[----:B------:R-:W-:Y:S02]  /*0cb0*/  SHF.R.S32.HI R3, RZ, 0x4, R2 ;  /* 0x00000004ff037819 */ /* 0x000fe40000011402 */
[----:B------:R-:W-:-:S02]  /*0cc0*/  LEA.HI R4, R7, R220, RZ, 0x1 ;  /* 0x000000dc07047211 */ /* 0x000fc400078f08ff */
[----:B------:R-:W-:Y:S02]  /*0cd0*/  LEA.HI R2, R2, R3, RZ, 0x1 ;  /* 0x0000000302027211 */ /* 0x000fe400078f08ff */
[----:B------:R-:W-:Y:S02]  /*0ce0*/  LOP3.LUT R6, R6, 0xfffffffc, RZ, 0xc0, !PT ;  /* 0xfffffffc06067812 */ /* 0x000fe400078ec0ff */
[----:B------:R-:W-:Y:S02]  /*0cf0*/  LEA.HI R9, R9, R236, RZ, 0x2 ;  /* 0x000000ec09097211 */ /* 0x000fe400078f10ff */
[----:B------:R-:W-:Y:S01]  /*0d00*/  LOP3.LUT R2, R2, 0x1ffffffe, RZ, 0xc0, !PT ;  /* 0x1ffffffe02027812 */ /* 0x000fe200078ec0ff */
[----:B------:R-:W-:Y:S01]  /*0d10*/  IMAD.IADD R6, R24, 0x1, -R6 ;  /* 0x0000000118067824 */ /* 0x000fe200078e0a06 */
[----:B------:R-:W-:Y:S02]  /*0d20*/  LOP3.LUT R11, R4, 0x3fffffe, RZ, 0xc0, !PT ;  /* 0x03fffffe040b7812 */ /* 0x000fe400078ec0ff */
[----:B------:R-:W-:Y:S01]  /*0d30*/  LOP3.LUT R9, R9, 0xfffffffc, RZ, 0xc0, !PT ;  /* 0xfffffffc09097812 */ /* 0x000fe200078ec0ff */
[----:B------:R-:W-:Y:S01]  /*0d40*/  IMAD.IADD R2, R3, 0x1, -R2 ;  /* 0x0000000103027824 */ /* 0x000fe200078e0a02 */
[----:B------:R-:W-:Y:S01]  /*0d50*/  IADD3 R4, R220, -R11, RZ ;  /* 0x8000000bdc047210 */ /* 0x000fe20007ffe0ff */
[----:B------:R-:W-:Y:S01]  /*0d60*/  IMAD.MOV.U32 R11, RZ, RZ, -0x2 ;  /* 0xfffffffeff0b7424 */ /* 0x000fe200078e00ff */
[----:B------:R-:W-:Y:S01]  /*0d70*/  LEA.HI R8, R6, R6, RZ, 0x1 ;  /* 0x0000000606087211 */ /* 0x000fe200078f08ff */
[----:B------:R-:W-:Y:S01]  /*0d80*/  IMAD.IADD R236, R236, 0x1, -R9 ;  /* 0x00000001ecec7824 */ /* 0x000fe200078e0a09 */
[----:B------:R-:W-:Y:S01]  /*0d90*/  LOP3.LUT R7, R7, 0xfffffffe, RZ, 0xc0, !PT ;  /* 0xfffffffe07077812 */ /* 0x000fe200078ec0ff */
[----:B------:R-:W-:-:S02]  /*0da0*/  IMAD R2, R2, 0x8, R5 ;  /* 0x0000000802027824 */ /* 0x000fc400078e0205 */
[----:B------:R-:W-:Y:S02]  /*0db0*/  VIADD R9, R220, 0x80 ;  /* 0x00000080dc097836 */ /* 0x000fe40000000000 */
[----:B------:R-:W-:Y:S01]  /*0dc0*/  IMAD R229, R3, 0x8, R4 ;  /* 0x0000000803e57824 */ /* 0x000fe200078e0204 */
[----:B------:R-:W-:Y:S01]  /*0dd0*/  LOP3.LUT R3, R8, 0x1ffffffe, RZ, 0xc0, !PT ;  /* 0x1ffffffe08037812 */ /* 0x000fe200078ec0ff */
[----:B------:R0:W-:Y:S01]  /*0de0*/  STL [R1+0x80], R2 ;  /* 0x0000800201007387 */ /* 0x0001e20000100800 */
[----:B------:R-:W-:Y:S01]  /*0df0*/  SHF.R.S32.HI R4, RZ, 0x1f, R9 ;  /* 0x0000001fff047819 */ /* 0x000fe20000011409 */
[----:B------:R-:W-:Y:S01]  /*0e00*/  IMAD.IADD R21, R24, 0x1, -R7 ;  /* 0x0000000118157824 */ /* 0x000fe200078e0a07 */
[-C--:B------:R-:W-:Y:S01]  /*0e10*/  LEA.HI R10, R9, R9.reuse, RZ, 0x1 ;  /* 0x00000009090a7211 */ /* 0x080fe200078f08ff */
[----:B------:R-:W-:Y:S01]  /*0e20*/  IMAD.IADD R8, R6, 0x1, -R3 ;  /* 0x0000000106087824 */ /* 0x000fe200078e0a03 */
[----:B------:R-:W-:Y:S01]  /*0e30*/  LEA.HI R5, R4, R9, RZ, 0x3 ;  /* 0x0000000904057211 */ /* 0x000fe200078f18ff */
[----:B------:R-:W-:Y:S01]  /*0e40*/  IMAD.SHL.U32 R22, R21, 0x8, RZ ;  /* 0x0000000815167824 */ /* 0x000fe200078e00ff */
[----:B------:R-:W-:Y:S01]  /*0e50*/  LOP3.LUT R4, R10, 0x3fffffe, RZ, 0xc0, !PT ;  /* 0x03fffffe0a047812 */ /* 0x000fe200078ec0ff */
[----:B------:R-:W-:Y:S01]  /*0e60*/  IMAD.SHL.U32 R227, R236, 0x80, RZ ;  /* 0x00000080ece37824 */ /* 0x000fe200078e00ff */
[----:B------:R-:W-:Y:S01]  /*0e70*/  SHF.R.S32.HI R10, RZ, 0x1, R10 ;  /* 0x00000001ff0a7819 */ /* 0x000fe2000001140a */
[----:B------:R-:W-:Y:S01]  /*0e80*/  IMAD.SHL.U32 R5, R5, 0x40, RZ ;  /* 0x0000004005057824 */ /* 0x000fe200078e00ff */
[CC--:B0-----:R-:W-:Y:S01]  /*0e90*/  LEA.HI R2, R0.reuse, R24.reuse, RZ, 0x7 ;  /* 0x0000001800027211 */ /* 0x0c1fe200078f38ff */
[----:B------:R-:W-:Y:S01]  /*0ea0*/  IMAD.IADD R232, R9, 0x1, -R4 ;  /* 0x0000000109e87824 */ /* 0x000fe200078e0a04 */
[----:B------:R-:W-:Y:S01]  /*0eb0*/  LEA.HI R0, R0, R24, RZ, 0x3 ;  /* 0x0000001800007211 */ /* 0x000fe200078f18ff */
[----:B------:R-:W-:Y:S01]  /*0ec0*/  VIADD R222, R22, 0x20 ;  /* 0x0000002016de7836 */ /* 0x000fe20000000000 */
[----:B------:R-:W-:Y:S01]  /*0ed0*/  LOP3.LUT R3, R2, 0xffffff80, RZ, 0xc0, !PT ;  /* 0xffffff8002037812 */ /* 0x000fe200078ec0ff */
[C---:B------:R-:W-:Y:S01]  /*0ee0*/  VIADD R224, R22.reuse, 0x40 ;  /* 0x0000004016e07836 */ /* 0x040fe20000000000 */
[----:B------:R-:W-:Y:S01]  /*0ef0*/  LOP3.LUT R5, R5, 0xfffffe00, RZ, 0xc0, !PT ;  /* 0xfffffe0005057812 */ /* 0x000fe200078ec0ff */
[----:B------:R-:W-:Y:S01]  /*0f00*/  IMAD.IADD R7, R22, 0x1, R222 ;  /* 0x0000000116077824 */ /* 0x000fe200078e02de */
[----:B------:R-:W-:Y:S01]  /*0f10*/  IADD3 R25, R24, -R3, RZ ;  /* 0x8000000318197210 */ /* 0x000fe20007ffe0ff */
[----:B------:R-:W-:Y:S01]  /*0f20*/  VIADD R223, R22, 0x10 ;  /* 0x0000001016df7836 */ /* 0x000fe20000000000 */
[----:B------:R-:W-:Y:S01]  /*0f30*/  SHF.R.S32.HI R17, RZ, 0x7, R2 ;  /* 0x00000007ff117819 */ /* 0x000fe20000011402 */
[----:B------:R-:W-:Y:S01]  /*0f40*/  IMAD R232, R232, 0x40, R5 ;  /* 0x00000040e8e87824 */ /* 0x000fe200078e0205 */
[----:B------:R-:W-:Y:S01]  /*0f50*/  SHF.R.S32.HI R3, RZ, 0x1f, R25 ;  /* 0x0000001fff037819 */ /* 0x000fe20000011419 */
[----:B------:R-:W-:Y:S01]  /*0f60*/  VIADD R225, R22, 0x30 ;  /* 0x0000003016e17836 */ /* 0x000fe20000000000 */
[----:B------:R-:W-:Y:S01]  /*0f70*/  LEA.HI R2, R2, R17, RZ, 0x1 ;  /* 0x0000001102027211 */ /* 0x000fe200078f08ff */
[----:B------:R-:W-:Y:S01]  /*0f80*/  VIADD R226, R22, 0x50 ;  /* 0x0000005016e27836 */ /* 0x000fe20000000000 */
[-C--:B------:R-:W-:Y:S01]  /*0f90*/  LEA.HI R4, R3, R25.reuse, RZ, 0x2 ;  /* 0x0000001903047211 */ /* 0x080fe200078f10ff */
[----:B------:R-:W-:Y:S01]  /*0fa0*/  IMAD.SHL.U32 R229, R229, 0x40, RZ ;  /* 0x00000040e5e57824 */ /* 0x000fe200078e00ff */
[----:B------:R-:W-:Y:S01]  /*0fb0*/  LEA.HI R3, R3, R25, RZ, 0x5 ;  /* 0x0000001903037211 */ /* 0x000fe200078f28ff */
[----:B------:R-:W-:Y:S01]  /*0fc0*/  IMAD.SHL.U32 R10, R10, 0x80, RZ ;  /* 0x000000800a0a7824 */ /* 0x000fe200078e00ff */
[----:B------:R-:W-:-:S02]  /*0fd0*/  SHF.R.S32.HI R5, RZ, 0x2, R4 ;  /* 0x00000002ff057819 */ /* 0x000fc40000011404 */
[----:B------:R-:W-:Y:S02]  /*0fe0*/  SHF.R.S32.HI R6, RZ, 0x1f, R4 ;  /* 0x0000001fff067819 */ /* 0x000fe40000011404 */
[----:B------:R-:W-:Y:S02]  /*0ff0*/  LOP3.LUT R4, R4, 0x7ffffffc, RZ, 0xc0, !PT ;  /* 0x7ffffffc04047812 */ /* 0x000fe400078ec0ff */
[----:B------:R-:W-:Y:S02]  /*1000*/  LEA.HI R6, R6, R5, RZ, 0x3 ;  /* 0x0000000506067211 */ /* 0x000fe400078f18ff */
[----:B------:R-:W-:Y:S01]  /*1010*/  SHF.R.S32.HI R3, RZ, 0x5, R3 ;  /* 0x00000005ff037819 */ /* 0x000fe20000011403 */
[----:B------:R-:W-:Y:S01]  /*1020*/  IMAD.IADD R4, R25, 0x1, -R4 ;  /* 0x0000000119047824 */ /* 0x000fe200078e0a04 */
[----:B------:R-:W-:Y:S02]  /*1030*/  LOP3.LUT R6, R6, 0xfffffff8, RZ, 0xc0, !PT ;  /* 0xfffffff806067812 */ /* 0x000fe400078ec0ff */
[----:B------:R-:W-:Y:S01]  /*1040*/  LOP3.LUT R2, R2, 0x3fffffe, RZ, 0xc0, !PT ;  /* 0x03fffffe02027812 */ /* 0x000fe200078ec0ff */
[----:B------:R-:W-:Y:S01]  /*1050*/  IMAD R4, R4, R11, 0xa0 ;  /* 0x000000a004047424 */ /* 0x000fe200078e020b */
[----:B------:R-:W-:Y:S01]  /*1060*/  SHF.R.S32.HI R12, RZ, 0x1f, R7 ;  /* 0x0000001fff0c7819 */ /* 0x000fe20000011407 */
[----:B------:R-:W-:Y:S01]  /*1070*/  IMAD.IADD R6, R5, 0x1, -R6 ;  /* 0x0000000105067824 */ /* 0x000fe200078e0a06 */
[----:B------:R-:W-:Y:S01]  /*1080*/  IADD3 R9, R22, R224, RZ ;  /* 0x000000e016097210 */ /* 0x000fe20007ffe0ff */
[----:B------:R-:W-:Y:S01]  /*1090*/  IMAD.IADD R2, R17, 0x1, -R2 ;  /* 0x0000000111027824 */ /* 0x000fe200078e0a02 */
[CC--:B------:R-:W-:Y:S01]  /*10a0*/  LEA.HI R20, R12.reuse, R7.reuse, RZ, 0x4 ;  /* 0x000000070c147211 */ /* 0x0c0fe200078f20ff */
[----:B------:R-:W-:Y:S01]  /*10b0*/  IMAD R3, R3, 0x10, R6 ;  /* 0x0000001003037824 */ /* 0x000fe200078e0206 */
[----:B------:R-:W-:Y:S01]  /*10c0*/  LEA.HI R7, R12, R7, RZ, 0x6 ;  /* 0x000000070c077211 */ /* 0x000fe200078f30ff */
[----:B------:R0:W-:Y:S01]  /*10d0*/  STL [R1+0x78], R4 ;  /* 0x0000780401007387 */ /* 0x0001e20000100800 */
[----:B------:R-:W-:Y:S01]  /*10e0*/  LOP3.LUT R227, R227, 0x180, RZ, 0xc0, !PT ;  /* 0x00000180e3e37812 */ /* 0x000fe200078ec0ff */
[----:B------:R-:W-:Y:S01]  /*10f0*/  IMAD R11, R2, 0x40, R3 ;  /* 0x00000040020b7824 */ /* 0x000fe200078e0203 */
[----:B------:R-:W-:Y:S01]  /*1100*/  LOP3.LUT R2, R0, 0xfffffff8, RZ, 0xc0, !PT ;  /* 0xfffffff800027812 */ /* 0x000fe200078ec0ff */
[----:B------:R-:W-:Y:S01]  /*1110*/  STL [R1+0x4], R13 ;  /* 0x0000040d01007387 */ /* 0x000fe20000100800 */
[----:B------:R-:W-:Y:S01]  /*1120*/  SHF.R.S32.HI R3, RZ, 0x3, R0 ;  /* 0x00000003ff037819 */ /* 0x000fe20000011400 */
[----:B------:R-:W-:Y:S01]  /*1130*/  IMAD.SHL.U32 R7, R7, 0x80, RZ ;  /* 0x0000008007077824 */ /* 0x000fe200078e00ff */
[----:B------:R-:W-:Y:S01]  /*1140*/  SHF.R.S32.HI R3, RZ, 0x1f, R223 ;  /* 0x0000001fff037819 */ /* 0x000fe200000114df */
[----:B------:R-:W-:Y:S01]  /*1150*/  IMAD.IADD R2, R24, 0x1, -R2 ;  /* 0x0000000118027824 */ /* 0x000fe200078e0a02 */
[----:B------:R-:W-:Y:S01]  /*1160*/  SHF.R.S32.HI R0, RZ, 0x1f, R220 ;  /* 0x0000001fff007819 */ /* 0x000fe200000114dc */
[----:B------:R-:W-:Y:S01]  /*1170*/  STL [R1+0x8], R14 ;  /* 0x0000080e01007387 */ /* 0x000fe20000100800 */
[----:B------:R-:W-:Y:S01]  /*1180*/  SHF.R.S32.HI R18, RZ, 0x1f, R9 ;  /* 0x0000001fff127819 */ /* 0x000fe20000011409 */
[----:B------:R-:W-:Y:S01]  /*1190*/  IMAD.SHL.U32 R234, R2, 0x8, RZ ;  /* 0x0000000802ea7824 */ /* 0x000fe200078e00ff */
[----:B------:R-:W-:Y:S01]  /*11a0*/  SHF.R.S32.HI R0, RZ, 0x1f, R222 ;  /* 0x0000001fff007819 */ /* 0x000fe200000114de */
[----:B------:R-:W-:Y:S01]  /*11b0*/  STL [R1+0xc], R15 ;  /* 0x00000c0f01007387 */ /* 0x000fe20000100800 */
[----:B------:R-:W-:Y:S01]  /*11c0*/  LOP3.LUT R5, R227, 0x30, R20, 0xf8, !PT ;  /* 0x00000030e3057812 */ /* 0x000fe200078ef814 */
[----:B------:R-:W-:Y:S01]  /*11d0*/  VIADD R237, R234, 0x40 ;  /* 0x00000040eaed7836 */ /* 0x000fe20000000000 */
[----:B------:R-:W-:Y:S01]  /*11e0*/  SHF.R.S32.HI R2, RZ, 0x1f, R234 ;  /* 0x0000001fff027819 */ /* 0x000fe200000114ea */
[----:B------:R-:W-:Y:S01]  /*11f0*/  STL [R1+0x74], R11 ;  /* 0x0000740b01007387 */ /* 0x000fe20000100800 */
[----:B------:R-:W-:Y:S01]  /*1200*/  SHF.R.S32.HI R2, RZ, 0x1f, R225 ;  /* 0x0000001fff027819 */ /* 0x000fe200000114e1 */
[----:B------:R-:W-:Y:S01]  /*1210*/  IMAD.MOV.U32 R17, RZ, RZ, RZ ;  /* 0x000000ffff117224 */ /* 0x000fe200078e00ff */
[----:B------:R-:W-:Y:S01]  /*1220*/  SHF.R.U32.HI R228, RZ, 0x3, R227 ;  /* 0x00000003ffe47819 */ /* 0x000fe200000116e3 */
[----:B------:R1:W-:Y:S01]  /*1230*/  STL [R1+0x64], R3 ;  /* 0x0000640301007387 */ /* 0x0003e20000100800 */
[----:B------:R-:W-:-:S02]  /*1240*/  LEA.HI R12, R18, R9, RZ, 0x4 ;  /* 0x00000009120c7211 */ /* 0x000fc400078f20ff */
[----:B------:R-:W-:Y:S01]  /*1250*/  LEA.HI R9, R18, R9, RZ, 0x6 ;  /* 0x0000000912097211 */ /* 0x000fe200078f30ff */
[----:B------:R2:W-:Y:S01]  /*1260*/  STL [R1+0x60], R0 ;  /* 0x0000600001007387 */ /* 0x0005e20000100800 */
[----:B0-----:R-:W-:Y:S02]  /*1270*/  LOP3.LUT R4, R7, 0xffffe000, RZ, 0xc0, !PT ;  /* 0xffffe00007047812 */ /* 0x001fe400078ec0ff */
[----:B------:R-:W-:Y:S01]  /*1280*/  LOP3.LUT R5, R5, R228, RZ, 0x3c, !PT ;  /* 0x000000e405057212 */ /* 0x000fe200078e3cff */
[----:B------:R0:W-:Y:S01]  /*1290*/  STL [R1+0x5c], R2 ;  /* 0x00005c0201007387 */ /* 0x0001e20000100800 */
[----:B------:R-:W-:Y:S02]  /*12a0*/  SHF.L.U32 R18, R21, 0x4, RZ ;  /* 0x0000000415127819 */ /* 0x000fe400000006ff */
[----:B-1----:R-:W-:Y:S02]  /*12b0*/  SHF.R.S32.HI R3, RZ, 0x1f, R224 ;  /* 0x0000001fff037819 */ /* 0x002fe400000114e0 */
[----:B------:R-:W-:Y:S01]  /*12c0*/  SHF.L.U32 R6, R9, 0x7, RZ ;  /* 0x0000000709067819 */ /* 0x000fe200000006ff */
[----:B--2---:R-:W-:Y:S01]  /*12d0*/  VIADD R0, R234, 0x80 ;  /* 0x00000080ea007836 */ /* 0x004fe20000000000 */
[----:B------:R-:W-:Y:S01]  /*12e0*/  IADD3 R7, R5, R229, R4 ;  /* 0x000000e505077210 */ /* 0x000fe20007ffe004 */
[----:B------:R1:W-:Y:S01]  /*12f0*/  STL [R1+0x58], R3 ;  /* 0x0000580301007387 */ /* 0x0003e20000100800 */
[----:B------:R-:W-:-:S02]  /*1300*/  LOP3.LUT R9, R227, 0x30, R12, 0xf8, !PT ;  /* 0x00000030e3097812 */ /* 0x000fc400078ef80c */
[----:B0-----:R-:W-:Y:S02]  /*1310*/  SHF.R.S32.HI R2, RZ, 0x1f, R226 ;  /* 0x0000001fff027819 */ /* 0x001fe400000114e2 */
[--C-:B------:R-:W-:Y:S02]  /*1320*/  LOP3.LUT R5, R227, 0x30, R18.reuse, 0xf8, !PT ;  /* 0x00000030e3057812 */ /* 0x100fe400078ef812 */
[----:B------:R-:W-:Y:S01]  /*1330*/  LOP3.LUT R6, R6, 0xffffe000, RZ, 0xc0, !PT ;  /* 0xffffe00006067812 */ /* 0x000fe200078ec0ff */
[----:B------:R0:W-:Y:S01]  /*1340*/  STL [R1+0x54], R2 ;  /* 0x0000540201007387 */ /* 0x0001e20000100800 */
[-C--:B------:R-:W-:Y:S02]  /*1350*/  LOP3.LUT R9, R9, R228.reuse, RZ, 0x3c, !PT ;  /* 0x000000e409097212 */ /* 0x080fe400078e3cff */
[----:B-1----:R-:W-:Y:S02]  /*1360*/  LOP3.LUT R3, R227, 0x10, R18, 0xf8, !PT ;  /* 0x00000010e3037812 */ /* 0x002fe400078ef812 */
[----:B------:R-:W-:-:S02]  /*1370*/  LOP3.LUT R5, R5, R228, RZ, 0x3c, !PT ;  /* 0x000000e405057212 */ /* 0x000fc400078e3cff */
[----:B------:R-:W-:Y:S02]  /*1380*/  IADD3 R9, R9, R229, R6 ;  /* 0x000000e509097210 */ /* 0x000fe40007ffe006 */
[----:B------:R-:W-:Y:S02]  /*1390*/  LOP3.LUT R231, R10, 0x180, RZ, 0xc0, !PT ;  /* 0x000001800ae77812 */ /* 0x000fe400078ec0ff */
[----:B0-----:R-:W-:Y:S02]  /*13a0*/  SHF.R.S32.HI R2, RZ, 0x1f, R0 ;  /* 0x0000001fff027819 */ /* 0x001fe40000011400 */
[----:B------:R-:W-:Y:S02]  /*13b0*/  LOP3.LUT R0, R3, R228, RZ, 0x3c, !PT ;  /* 0x000000e403007212 */ /* 0x000fe400078e3cff */
[----:B------:R-:W-:Y:S02]  /*13c0*/  SHF.R.S32.HI R3, RZ, 0x4, R20 ;  /* 0x00000004ff037819 */ /* 0x000fe40000011414 */
[----:B------:R-:W-:-:S02]  /*13d0*/  SHF.R.S32.HI R2, RZ, 0x4, R12 ;  /* 0x00000004ff027819 */ /* 0x000fc4000001140c */
[----:B------:R-:W-:Y:S01]  /*13e0*/  IADD3 R235, R229, R0, RZ ;  /* 0x00000000e5eb7210 */ /* 0x000fe20007ffe0ff */
[----:B------:R0:W-:Y:S01]  /*13f0*/  STL [R1+0x40], R3 ;  /* 0x0000400301007387 */ /* 0x0001e20000100800 */
[C---:B------:R-:W-:Y:S02]  /*1400*/  IADD3 R0, R16.reuse, R229, R5 ;  /* 0x000000e510007210 */ /* 0x040fe40007ffe005 */
[----:B------:R-:W-:Y:S01]  /*1410*/  SHF.R.S32.HI R4, RZ, 0x1f, R237 ;  /* 0x0000001fff047819 */ /* 0x000fe200000114ed */
[----:B------:R1:W-:Y:S04]  /*1420*/  STL [R1+0x48], R2 ;  /* 0x0000480201007387 */ /* 0x0003e80000100800 */
[----:B------:R2:W-:Y:S01]  /*1430*/  STL [R1+0x70], R0 ;  /* 0x0000700001007387 */ /* 0x0005e20000100800 */
[----:B0-----:R-:W-:-:S02]  /*1440*/  IMAD.IADD R3, R16, 0x1, R7 ;  /* 0x0000000110037824 */ /* 0x001fc400078e0207 */
[----:B-1----:R-:W-:-:S03]  /*1450*/  IMAD.IADD R2, R16, 0x1, R9 ;  /* 0x0000000110027824 */ /* 0x002fc600078e0209 */
[----:B------:R0:W-:Y:S01]  /*1460*/  STL [R1+0x6c], R3 ;  /* 0x00006c0301007387 */ /* 0x0001e20000100800 */
[----:B--2---:R-:W-:-:S03]  /*1470*/  IMAD R0, R8, 0x8, R11 ;  /* 0x0000000808007824 */ /* 0x004fc600078e020b */
[----:B------:R0:W-:Y:S04]  /*1480*/  STL [R1+0x68], R2 ;  /* 0x0000680201007387 */ /* 0x0001e80000100800 */
[----:B------:R0:W-:Y:S02]  /*1490*/  STL [R1+0x7c], R0 ;  /* 0x00007c0001007387 */ /* 0x0001e40000100800 */
.L_x_3563:
[----:B0-2---:R-:W2:Y:S01]  /*14a0*/  LDL.LU R0, [R1+0xc] ;  /* 0x00000c0001007983 */ /* 0x005ea20000300800 */
        /* <DEDUP_REMOVED lines=13> */
[----:B--23--:R-:W-:Y:S01]  /*1580*/  SHF.R.S32.HI R6, RZ, 0x1f, R0 ;  /* 0x0000001fff067819 */ /* 0x00cfe20000011400 */
        /* <DEDUP_REMOVED lines=8> */
[C---:B------:R-:W-:Y:S01]  /*1610*/  IADD3 R8, P3, R30.reuse, UR6, RZ ;  /* 0x000000061e087c10 */ /* 0x040fe2000ff7e0ff */
[----:B-1----:R1:W5:Y:S01]  /*1620*/  @P1 LDG.E R3, desc[UR54][R4.64] ;  /* 0x0000003604031981 */ /* 0x002362000c1e1900 */
[----:B------:R-:W-:Y:S01]  /*1630*/  ISETP.NE.AND.EX P2, PT, RZ, UR9, PT, P2 ;  /* 0x00000009ff007c0c */ /* 0x000fe2000bf45320 */
[----:B------:R-:W-:Y:S01]  /*1640*/  IMAD.U32 R153, RZ, RZ, UR4 ;  /* 0x00000004ff997e24 */ /* 0x000fe2000f8e00ff */
[C---:B------:R-:W-:Y:S01]  /*1650*/  IADD3.X R9, R29.reuse, UR7, RZ, P3, !PT ;  /* 0x000000071d097c10 */ /* 0x040fe20009ffe4ff */
[----:B------:R-:W-:Y:S01]  /*1660*/  ULDC.64 UR4, c[0x0][0x418] ;  /* 0x0001060000047ab9 */ /* 0x000fe20000000a00 */
[----:B------:R1:W-:Y:S04]  /*1670*/  STL [R1+0x24], R30 ;  /* 0x0000241e01007387 */ /* 0x0003e80000100800 */
[----:B------:R1:W5:Y:S05]  /*1680*/  @P0 LDG.E R27, desc[UR54][R8.64] ;  /* 0x00000036081b0981 */ /* 0x00036a000c1e1900 */
[----:B0-----:R-:W-:Y:S01]  /*1690*/  @P2 IADD3 R6, P1, R30, UR8, RZ ;  /* 0x000000081e062c10 */ /* 0x001fe2000ff3e0ff */
[----:B------:R-:W-:Y:S01]  /*16a0*/  UISETP.NE.U32.AND UP0, UPT, UR4, URZ, UPT ;  /* 0x0000003f0400728c */ /* 0x000fe2000bf05070 */
[----:B------:R1:W-:Y:S02]  /*16b0*/  STL [R1+0x28], R29 ;  /* 0x0000281d01007387 */ /* 0x0003e40000100800 */
[----:B------:R-:W-:Y:S01]  /*16c0*/  @P2 IADD3.X R7, R29, UR9, RZ, P1, !PT ;  /* 0x000000091d072c10 */ /* 0x000fe20008ffe4ff */
[----:B------:R-:W-:-:S04]  /*16d0*/  ULDC UR4, c[0x0][0x424] ;  /* 0x0001090000047ab9 */ /* 0x000fc80000000800 */
[----:B------:R1:W5:Y:S01]  /*16e0*/  @P2 LDG.E R153, desc[UR54][R6.64] ;  /* 0x0000003606992981 */ /* 0x000362000c1e1900 */
[----:B------:R-:W-:-:S03]  /*16f0*/  UISETP.NE.AND.EX UP0, UPT, UR5, URZ, UPT, UP0 ;  /* 0x0000003f0500728c */ /* 0x000fc6000bf05300 */
[----:B------:R-:W-:Y:S01]  /*1700*/  ULDC UR5, c[0x0][0x2f0] ;  /* 0x0000bc0000057ab9 */ /* 0x000fe20000000800 */
[----:B------:R-:W-:-:S04]  /*1710*/  USEL UR4, UR4, 0x1, UP0 ;  /* 0x0000000104047887 */ /* 0x000fc80008000000 */
[----:B------:R-:W-:-:S03]  /*1720*/  UIMAD UR4, UR4, UR5, URZ ;  /* 0x00000005040472a4 */ /* 0x000fc6000f8e023f */
[----:B------:R-:W-:Y:S02]  /*1730*/  ULDC UR5, c[0x0][0x348] ;  /* 0x0000d20000057ab9 */ /* 0x000fe40000000800 */
[----:B------:R-:W-:Y:S01]  /*1740*/  MOV R2, UR5 ;  /* 0x0000000500027c02 */ /* 0x000fe20008000f00 */
        /* <DEDUP_REMOVED lines=12> */
.L_x_3373:
        /* <DEDUP_REMOVED lines=12> */
.L_x_3374:
[----:B------:R-:W-:Y:S05]  /*18d0*/  @!P0 BRA `(.L_x_3375) ;  /* 0x00000000000c8947 */ /* 0x000fea0003800000 */
[----:B------:R-:W2:Y:S04]  /*18e0*/  LDG.E R5, desc[UR54][R8.64] ;  /* 0x0000003608057981 */ /* 0x000ea8000c1e1900 */
[----:B------:R-:W2:Y:S02]  /*18f0*/  LDG.E R26, desc[UR54][R8.64+0x4] ;  /* 0x00000436081a7981 */ /* 0x000ea4000c1e1900 */
[----:B--2---:R-:W-:-:S07]  /*1900*/  IMAD.IADD R26, R26, 0x1, -R5 ;  /* 0x000000011a1a7824 */ /* 0x004fce00078e0a05 */
.L_x_3375:
        /* <DEDUP_REMOVED lines=19> */
[----:B------:R-:W-:-:S04]  /*1a40*/  VIADD R0, R159, 0x9f ;  /* 0x0000009f9f007836 */ /* 0x000fc80000000000 */
[----:B------:R-:W-:-:S05]  /*1a50*/  IMAD.HI R0, R0, 0x66666667, RZ ;  /* 0x6666666700007827 */ /* 0x000fca00078e02ff */
[----:B------:R-:W-:-:S04]  /*1a60*/  SHF.R.U32.HI R161, RZ, 0x1f, R0 ;  /* 0x0000001fffa17819 */ /* 0x000fc80000011600 */
[----:B------:R-:W-:-:S05]  /*1a70*/  LEA.HI.SX32 R161, R0, R161, 0x1a ;  /* 0x000000a100a17211 */ /* 0x000fca00078fd2ff */
[----:B------:R-:W-:-:S05]  /*1a80*/  IMAD R3, R161, 0xa0, -R3 ;  /* 0x000000a0a1037824 */ /* 0x000fca00078e0a03 */
[----:B------:R-:W-:-:S04]  /*1a90*/  VIMNMX R3, R3, R2, PT ;  /* 0x0000000203037248 */ /* 0x000fc80003fe0100 */
[----:B------:R-:W-:Y:S01]  /*1aa0*/  ISETP.GT.AND P0, PT, R3, R126, PT ;  /* 0x0000007e0300720c */ /* 0x000fe20003f04270 */
[----:B------:R-:W-:-:S05]  /*1ab0*/  IMAD.WIDE.U32 R126, R126, -0x33333333, RZ ;  /* 0xcccccccd7e7e7825 */ /* 0x000fca00078e00ff */
[----:B------:R-:W-:-:S05]  /*1ac0*/  SHF.R.U32.HI R126, RZ, 0x7, R127 ;  /* 0x00000007ff7e7819 */ /* 0x000fca000001167f */
[----:B------:R-:W-:Y:S02]  /*1ad0*/  IMAD.MOV.U32 R24, RZ, RZ, R126 ;  /* 0x000000ffff187224 */ /* 0x000fe400078e007e */
[----:B------:R-:W-:-:S04]  /*1ae0*/  @P0 VIADD R0, R3, 0x9f ;  /* 0x0000009f03000836 */ /* 0x000fc80000000000 */
[----:B------:R-:W-:-:S05]  /*1af0*/  @P0 IMAD.HI R0, R0, 0x66666667, RZ ;  /* 0x6666666700000827 */ /* 0x000fca00078e02ff */
[----:B------:R-:W-:-:S04]  /*1b00*/  @P0 SHF.R.U32.HI R3, RZ, 0x1f, R0 ;  /* 0x0000001fff030819 */ /* 0x000fc80000011600 */
[----:B------:R-:W-:Y:S02]  /*1b10*/  @P0 LEA.HI.SX32 R24, R0, R3, 0x1a ;  /* 0x0000000300180211 */ /* 0x000fe400078fd2ff */
[----:B------:R-:W-:Y:S02]  /*1b20*/  PLOP3.LUT P0, PT, PT, PT, PT, 0x80, 0x0 ;  /* 0x000000000000781c */ /* 0x000fe40003f0f070 */
[----:B------:R-:W-:-:S13]  /*1b30*/  ISETP.GT.AND P1, PT, R24, R126, PT ;  /* 0x0000007e1800720c */ /* 0x000fda0003f24270 */
[----:B0-----:R-:W-:Y:S05]  /*1b40*/  @!P1 BRA `(.L_x_3376) ;  /* 0x000000e400809947 */ /* 0x001fea0003800000 */
        /* <DEDUP_REMOVED lines=20> */
.L_x_3378:
[----:B------:R-:W-:Y:S05]  /*1c90*/  BSYNC B6 ;  /* 0x0000000000067941 */ /* 0x000fea0003800000 */
.L_x_3377:
        /* <DEDUP_REMOVED lines=11> */
[----:B------:R-:W-:Y:S01]  /*1d50*/  IMAD.U32 R10, RZ, RZ, UR6 ;  /* 0x00000006ff0a7e24 */ /* 0x000fe2000f8e00ff */
[----:B------:R-:W-:Y:S01]  /*1d60*/  MOV R13, RZ ;  /* 0x000000ff000d7202 */ /* 0x000fe20000000f00 */
[----:B------:R-:W-:Y:S02]  /*1d70*/  IMAD.U32 R6, RZ, RZ, UR4 ;  /* 0x00000004ff067e24 */ /* 0x000fe4000f8e00ff */
[----:B------:R-:W-:-:S02]  /*1d80*/  IMAD.U32 R7, RZ, RZ, UR5 ;  /* 0x00000005ff077e24 */ /* 0x000fc4000f8e00ff */
[----:B------:R-:W-:Y:S02]  /*1d90*/  IMAD.U32 R11, RZ, RZ, UR7 ;  /* 0x00000007ff0b7e24 */ /* 0x000fe4000f8e00ff */
[----:B------:R-:W-:Y:S02]  /*1da0*/  IMAD.MOV.U32 R8, RZ, RZ, 0x70 ;  /* 0x00000070ff087424 */ /* 0x000fe400078e00ff */
[----:B0-----:R-:W-:-:S07]  /*1db0*/  IMAD.MOV.U32 R12, RZ, RZ, 0x1 ;  /* 0x00000001ff0c7424 */ /* 0x001fce00078e00ff */
[----:B------:R-:W-:-:S07]  /*1dc0*/  LEPC R20, `(.L_x_3380) ;  /* 0x000000001014794e */ /* 0x000fce0000000000 */
[----:B-1---5:R-:W-:Y:S05]  /*1dd0*/  CALL.ABS.NOINC R14 ;  /* 0x000000000e007343 */ /* 0x022fea0003c00000 */
.L_x_3380:
[----:B------:R-:W-:Y:S05]  /*1de0*/  BSYNC B6 ;  /* 0x0000000000067941 */ /* 0x000fea0003800000 */
.L_x_3379:
[----:B------:R-:W-:Y:S01]  /*1df0*/  ULDC.64 UR4, c[0x0][0x9f8] ;  /* 0x00027e0000047ab9 */ /* 0x000fe20000000a00 */
[----:B------:R-:W2:Y:S01]  /*1e00*/  LDL.LU R36, [R1+0x14] ;  /* 0x0000140001247983 */ /* 0x000ea20000300800 */
[----:B------:R-:W-:Y:S01]  /*1e10*/  ISETP.NE.U32.AND P0, PT, RZ, UR4, PT ;  /* 0x00000004ff007c0c */ /* 0x000fe2000bf05070 */
[----:B------:R-:W0:Y:S01]  /*1e20*/  LDC.64 R114, c[0x0][0x300] ;  /* 0x0000c000ff727b82 */ /* 0x000e220000000a00 */
[----:B------:R-:W-:Y:S01]  /*1e30*/  IMAD.IADD R27, R27, 0x1, R26 ;  /* 0x000000011b1b7824 */ /* 0x000fe200078e021a */
[----:B------:R-:W-:Y:S01]  /*1e40*/  SHF.R.S32.HI R8, RZ, 0x1f, R28 ;  /* 0x0000001fff087819 */ /* 0x000fe2000001141c */
[----:B------:R-:W-:Y:S01]  /*1e50*/  ULDC.64 UR6, c[0x0][0xa08] ;  /* 0x0002820000067ab9 */ /* 0x000fe20000000a00 */
[----:B------:R-:W-:Y:S01]  /*1e60*/  ISETP.NE.AND.EX P0, PT, RZ, UR5, PT, P0 ;  /* 0x00000005ff007c0c */ /* 0x000fe2000bf05300 */
[----:B------:R-:W1:Y:S03]  /*1e70*/  S2R R20, SR_TID.X ;  /* 0x0000000000147919 */ /* 0x000e660000002100 */
[----:B------:R-:W3:Y:S01]  /*1e80*/  LDC.64 R108, c[0x0][0x3f8] ;  /* 0x0000fe00ff6c7b82 */ /* 0x000ee20000000a00 */
[----:B------:R-:W-:-:S02]  /*1e90*/  SHF.R.S32.HI R19, RZ, 0x1f, R18 ;  /* 0x0000001fff137819 */ /* 0x000fc40000011412 */
[----:B------:R-:W-:-:S05]  /*1ea0*/  SHF.R.S32.HI R31, RZ, 0x1f, R220 ;  /* 0x0000001fff1f7819 */ /* 0x000fca00000114dc */
[----:B------:R-:W4:Y:S01]  /*1eb0*/  LDC.64 R102, c[0x0][0x408] ;  /* 0x00010200ff667b82 */ /* 0x000f220000000a00 */
[----:B------:R-:W-:-:S04]  /*1ec0*/  @P0 IADD3 R4, P1, R30, UR4, RZ ;  /* 0x000000041e040c10 */ /* 0x000fc8000ff3e0ff */
[----:B------:R-:W-:Y:S01]  /*1ed0*/  @P0 IADD3.X R5, R29, UR5, RZ, P1, !PT ;  /* 0x000000051d050c10 */ /* 0x000fe20008ffe4ff */
[----:B------:R-:W-:Y:S02]  /*1ee0*/  ULDC.64 UR4, c[0x0][0x308] ;  /* 0x0000c20000047ab9 */ /* 0x000fe40000000a00 */
[----:B------:R-:W2:Y:S02]  /*1ef0*/  LDC R121, c[0x0][0x3f4] ;  /* 0x0000fd00ff797b82 */ /* 0x000ea40000000800 */
[----:B------:R1:W2:Y:S01]  /*1f00*/  @P0 LDG.E R25, desc[UR54][R4.64] ;  /* 0x0000003604190981 */ /* 0x0002a2000c1e1900 */
[----:B------:R-:W-:Y:S01]  /*1f10*/  SHF.R.S32.HI R29, RZ, 0x1f, R27 ;  /* 0x0000001fff1d7819 */ /* 0x000fe2000001141b */
[----:B0-----:R-:W-:Y:S01]  /*1f20*/  IMAD.WIDE.U32 R6, R27, R114, RZ ;  /* 0x000000721b067225 */ /* 0x001fe200078e00ff */
[----:B------:R-:W-:-:S03]  /*1f30*/  ISETP.NE.U32.AND P0, PT, RZ, UR6, PT ;  /* 0x00000006ff007c0c */ /* 0x000fc6000bf05070 */
[----:B------:R-:W-:Y:S01]  /*1f40*/  IMAD R0, R29, R114, RZ ;  /* 0x000000721d007224 */ /* 0x000fe200078e02ff */
[----:B------:R-:W-:-:S03]  /*1f50*/  ISETP.NE.AND.EX P0, PT, RZ, UR7, PT, P0 ;  /* 0x00000007ff007c0c */ /* 0x000fc6000bf05300 */
[----:B------:R-:W-:Y:S01]  /*1f60*/  IMAD R3, R27, R115, R0 ;  /* 0x000000731b037224 */ /* 0x000fe200078e0200 */
[----:B-1----:R-:W-:Y:S01]  /*1f70*/  SHF.R.U32.HI R32, RZ, 0x7, R20 ;  /* 0x00000007ff207819 */ /* 0x002fe20000011614 */
[----:B------:R-:W-:Y:S02]  /*1f80*/  IMAD R0, R8, UR4, RZ ;  /* 0x0000000408007c24 */ /* 0x000fe4000f8e02ff */
[----:B------:R-:W-:Y:S01]  /*1f90*/  IMAD.IADD R7, R7, 0x1, R3 ;  /* 0x0000000107077824 */ /* 0x000fe200078e0203 */
[----:B------:R-:W-:Y:S01]  /*1fa0*/  ISETP.NE.AND P6, PT, R32, 0x1, PT ;  /* 0x000000012000780c */ /* 0x000fe20003fc5270 */
[C---:B------:R-:W-:Y:S02]  /*1fb0*/  IMAD R3, R28.reuse, UR5, R0 ;  /* 0x000000051c037c24 */ /* 0x040fe4000f8e0200 */
[----:B------:R-:W-:Y:S01]  /*1fc0*/  IMAD.WIDE.U32 R4, R28, UR4, R6 ;  /* 0x000000041c047c25 */ /* 0x000fe2000f8e0006 */
[----:B------:R-:W-:-:S03]  /*1fd0*/  ULDC.64 UR4, c[0x0][0x310] ;  /* 0x0000c40000047ab9 */ /* 0x000fc60000000a00 */
[----:B------:R-:W-:Y:S02]  /*1fe0*/  IMAD.IADD R5, R5, 0x1, R3 ;  /* 0x0000000105057824 */ /* 0x000fe400078e0203 */
[----:B------:R-:W-:-:S04]  /*1ff0*/  IMAD R3, R31, R114, RZ ;  /* 0x000000721f037224 */ /* 0x000fc800078e02ff */
[----:B------:R-:W-:Y:S02]  /*2000*/  IMAD R11, R220, R115, R3 ;  /* 0x00000073dc0b7224 */ /* 0x000fe400078e0203 */
[----:B---3--:R-:W-:-:S04]  /*2010*/  IMAD R10, R31, R108, RZ ;  /* 0x0000006c1f0a7224 */ /* 0x008fc800078e02ff */
[C---:B------:R-:W-:Y:S01]  /*2020*/  IMAD R13, R220.reuse, R109, R10 ;  /* 0x0000006ddc0d7224 */ /* 0x040fe200078e020a */
[----:B------:R-:W-:Y:S01]  /*2030*/  SHF.R.S32.HI R23, RZ, 0x1f, R22 ;  /* 0x0000001fff177819 */ /* 0x000fe20000011416 */
[----:B------:R-:W-:-:S04]  /*2040*/  IMAD.WIDE.U32 R110, R220, R108, R18 ;  /* 0x0000006cdc6e7225 */ /* 0x000fc800078e0012 */
[----:B------:R-:W-:-:S04]  /*2050*/  IMAD.WIDE.U32 R112, R220, R108, R22 ;  /* 0x0000006cdc707225 */ /* 0x000fc800078e0016 */
[----:B------:R-:W-:Y:S02]  /*2060*/  IMAD.IADD R113, R113, 0x1, R13 ;  /* 0x0000000171717824 */ /* 0x000fe400078e020d */
[----:B------:R-:W-:Y:S02]  /*2070*/  IMAD.IADD R111, R13, 0x1, R111 ;  /* 0x000000010d6f7824 */ /* 0x000fe400078e026f */
[----:B----4-:R-:W-:-:S04]  /*2080*/  IMAD.WIDE.U32 R106, R220, R102, R22 ;  /* 0x00000066dc6a7225 */ /* 0x010fc800078e0016 */
[----:B------:R-:W-:-:S04]  /*2090*/  IMAD.WIDE.U32 R104, R220, R102, R18 ;  /* 0x00000066dc687225 */ /* 0x000fc800078e0012 */
[----:B------:R-:W-:Y:S02]  /*20a0*/  VIADD R160, R32, 0x8 ;  /* 0x0000000820a07836 */ /* 0x000fe40000000000 */
[----:B-----5:R-:W-:Y:S01]  /*20b0*/  IMAD.WIDE.U32 R112, R145, R108, R112 ;  /* 0x0000006c91707225 */ /* 0x020fe200078e0070 */
[----:B------:R-:W-:-:S03]  /*20c0*/  SHF.L.U64.HI R130, R114, 0x7, R115 ;  /* 0x0000000772827819 */ /* 0x000fc60000010273 */
[----:B------:R-:W-:-:S04]  /*20d0*/  IMAD.WIDE.U32 R110, R145, R108, R110 ;  /* 0x0000006c916e7225 */ /* 0x000fc800078e006e */
[----:B------:R-:W-:Y:S02]  /*20e0*/  VIADD R34, R220, 0x80 ;  /* 0x00000080dc227836 */ /* 0x000fe40000000000 */
[----:B------:R-:W-:Y:S02]  /*20f0*/  IMAD R127, R115, 0xa0, RZ ;  /* 0x000000a0737f7824 */ /* 0x000fe400078e02ff */
[----:B------:R-:W-:Y:S02]  /*2100*/  IMAD.SHL.U32 R131, R114, 0x80, RZ ;  /* 0x0000008072837824 */ /* 0x000fe400078e00ff */
[----:B------:R-:W-:Y:S01]  /*2110*/  IMAD R129, R103, 0xa0, RZ ;  /* 0x000000a067817824 */ /* 0x000fe200078e02ff */
[----:B------:R-:W-:Y:S02]  /*2120*/  SHF.R.S32.HI R146, RZ, 0x1f, R34 ;  /* 0x0000001fff927819 */ /* 0x000fe40000011422 */
[----:B--2---:R-:W-:Y:S02]  /*2130*/  SHF.R.S32.HI R0, RZ, 0x1f, R25 ;  /* 0x0000001fff007819 */ /* 0x004fe40000011419 */
[----:B------:R-:W-:-:S02]  /*2140*/  SEL R15, R25, RZ, !P0 ;  /* 0x000000ff190f7207 */ /* 0x000fc40004000000 */
[----:B------:R-:W-:-:S03]  /*2150*/  SEL R12, R0, RZ, !P0 ;  /* 0x000000ff000c7207 */ /* 0x000fc60004000000 */
[----:B------:R-:W-:-:S04]  /*2160*/  IMAD.WIDE.U32 R118, R15, UR4, R4 ;  /* 0x000000040f767c25 */ /* 0x000fc8000f8e0004 */
[----:B------:R-:W-:Y:S02]  /*2170*/  IMAD R0, R12, UR4, RZ ;  /* 0x000000040c007c24 */ /* 0x000fe4000f8e02ff */
[----:B------:R-:W-:-:S04]  /*2180*/  IMAD.WIDE.U32 R4, R220, R114, R18 ;  /* 0x00000072dc047225 */ /* 0x000fc800078e0012 */
[----:B------:R-:W-:Y:S01]  /*2190*/  IMAD R9, R15, UR5, R0 ;  /* 0x000000050f097c24 */ /* 0x000fe2000f8e0200 */
[----:B------:R-:W-:Y:S05]  /*21a0*/  @!P6 WARPSYNC.ALL ;  /* 0x000000000000e948 */ /* 0x000fea0003800000 */
[----:B------:R-:W-:Y:S01]  /*21b0*/  VIADD R0, R18, 0x20 ;  /* 0x0000002012007836 */ /* 0x000fe20000000000 */
[----:B------:R-:W-:Y:S01]  /*21c0*/  ULDC.64 UR6, c[0x0][0x330] ;  /* 0x0000cc0000067ab9 */ /* 0x000fe20000000a00 */
[----:B------:R-:W-:Y:S01]  /*21d0*/  ULDC UR4, c[0x0][0x2f4] ;  /* 0x0000bd0000047ab9 */ /* 0x000fe20000000800 */
[----:B------:R-:W-:Y:S01]  /*21e0*/  IMAD R8, R8, UR6, RZ ;  /* 0x0000000608087c24 */ /* 0x000fe2000f8e02ff */
[----:B------:R-:W-:Y:S01]  /*21f0*/  @!P6 BAR.SYNC.DEFER_BLOCKING 0x9, 0x100 ;  /* 0x024400000000eb1d */ /* 0x000fe20000010000 */
[----:B------:R-:W-:Y:S01]  /*2200*/  ISETP.GE.AND P1, PT, R0, UR4, PT ;  /* 0x0000000400007c0c */ /* 0x000fe2000bf26270 */
[----:B------:R-:W-:Y:S01]  /*2210*/  IMAD.WIDE.U32 R6, R28, UR6, R18 ;  /* 0x000000061c067c25 */ /* 0x000fe2000f8e0012 */
[----:B------:R-:W-:-:S03]  /*2220*/  ISETP.GE.AND P0, PT, R18, UR4, PT ;  /* 0x0000000412007c0c */ /* 0x000fc6000bf06270 */
[----:B------:R-:W-:Y:S01]  /*2230*/  IMAD R117, R28, UR7, R8 ;  /* 0x000000071c757c24 */ /* 0x000fe2000f8e0208 */
[----:B------:R-:W-:Y:S01]  /*2240*/  SEL R8, RZ, 0xffffffff, P1 ;  /* 0xffffffffff087807 */ /* 0x000fe20000800000 */
[----:B------:R-:W-:Y:S02]  /*2250*/  ULDC.64 UR6, c[0x0][0x338] ;  /* 0x0000ce0000067ab9 */ /* 0x000fe40000000a00 */
[----:B------:R-:W-:Y:S01]  /*2260*/  IMAD.IADD R117, R7, 0x1, R117 ;  /* 0x0000000107757824 */ /* 0x000fe200078e0275 */
[----:B------:R-:W-:Y:S01]  /*2270*/  SEL R7, RZ, 0x1, P0 ;  /* 0x00000001ff077807 */ /* 0x000fe20000000000 */
[----:B------:R-:W-:Y:S01]  /*2280*/  IMAD.SHL.U32 R8, R8, 0x2, RZ ;  /* 0x0000000208087824 */ /* 0x000fe200078e00ff */
[----:B------:R-:W-:Y:S01]  /*2290*/  IADD3 R3, P2, R118, R4, RZ ;  /* 0x0000000476037210 */ /* 0x000fe20007f5e0ff */
[----:B------:R-:W-:Y:S01]  /*22a0*/  IMAD.IADD R4, R119, 0x1, R9 ;  /* 0x0000000177047824 */ /* 0x000fe200078e0209 */
[----:B------:R-:W-:Y:S01]  /*22b0*/  MOV R116, R6 ;  /* 0x0000000600747202 */ /* 0x000fe20000000f00 */
[----:B------:R-:W-:Y:S01]  /*22c0*/  VIADD R6, R18, 0x40 ;  /* 0x0000004012067836 */ /* 0x000fe20000000000 */
[----:B------:R-:W-:Y:S01]  /*22d0*/  LOP3.LUT R9, R8, 0x2, R7, 0xe2, !PT ;  /* 0x0000000208097812 */ /* 0x000fe200078ee207 */
[----:B------:R-:W-:-:S02]  /*22e0*/  VIADD R7, R18, 0x60 ;  /* 0x0000006012077836 */ /* 0x000fc40000000000 */
[----:B------:R-:W-:Y:S01]  /*22f0*/  VIADD R8, R18, 0x80 ;  /* 0x0000008012087836 */ /* 0x000fe20000000000 */
[----:B------:R-:W-:Y:S02]  /*2300*/  ISETP.GE.AND P0, PT, R6, UR4, PT ;  /* 0x0000000406007c0c */ /* 0x000fe4000bf06270 */
[----:B------:R-:W-:Y:S02]  /*2310*/  ISETP.GE.AND P1, PT, R7, UR4, PT ;  /* 0x0000000407007c0c */ /* 0x000fe4000bf26270 */
[----:B------:R-:W-:Y:S02]  /*2320*/  IADD3.X R5, R4, R5, R11, P2, !PT ;  /* 0x0000000504057210 */ /* 0x000fe400017fe40b */
[----:B------:R-:W-:Y:S02]  /*2330*/  SEL R10, RZ, 0x4, P0 ;  /* 0x00000004ff0a7807 */ /* 0x000fe40000000000 */
[----:B------:R-:W-:Y:S02]  /*2340*/  SEL R11, RZ, 0x8, P1 ;  /* 0x00000008ff0b7807 */ /* 0x000fe40000800000 */
[----:B------:R-:W-:-:S02]  /*2350*/  ISETP.GE.AND P0, PT, R8, UR4, PT ;  /* 0x0000000408007c0c */ /* 0x000fc4000bf06270 */
[----:B------:R-:W-:Y:S02]  /*2360*/  LOP3.LUT R9, R11, R9, R10, 0xfe, !PT ;  /* 0x000000090b097212 */ /* 0x000fe400078efe0a */
[----:B------:R-:W-:Y:S01]  /*2370*/  SEL R10, RZ, 0x10, P0 ;  /* 0x00000010ff0a7807 */ /* 0x000fe20000000000 */
[----:B------:R-:W-:Y:S01]  /*2380*/  IMAD R11, R12, UR6, RZ ;  /* 0x000000060c0b7c24 */ /* 0x000fe2000f8e02ff */
[-C--:B------:R-:W-:Y:S02]  /*2390*/  ISETP.GE.AND P0, PT, R18, R121.reuse, PT ;  /* 0x000000791200720c */ /* 0x080fe40003f06270 */
[----:B------:R-:W-:Y:S01]  /*23a0*/  LOP3.LUT R35, R9, R10, RZ, 0xfc, !PT ;  /* 0x0000000a09237212 */ /* 0x000fe200078efcff */
[----:B------:R-:W-:Y:S01]  /*23b0*/  IMAD R9, R31, R102, RZ ;  /* 0x000000661f097224 */ /* 0x000fe200078e02ff */
[----:B------:R-:W-:Y:S01]  /*23c0*/  ISETP.GE.AND P1, PT, R0, R121, PT ;  /* 0x000000790000720c */ /* 0x000fe20003f26270 */
[----:B------:R-:W-:Y:S02]  /*23d0*/  IMAD R33, R15, UR7, R11 ;  /* 0x000000070f217c24 */ /* 0x000fe4000f8e020b */
[----:B------:R-:W-:Y:S01]  /*23e0*/  IMAD R13, R220, R103, R9 ;  /* 0x00000067dc0d7224 */ /* 0x000fe200078e0209 */
[----:B------:R-:W-:-:S02]  /*23f0*/  SEL R9, R121, RZ, P0 ;  /* 0x000000ff79097207 */ /* 0x000fc40000000000 */
[----:B------:R-:W-:Y:S02]  /*2400*/  SEL R11, R121, RZ, P1 ;  /* 0x000000ff790b7207 */ /* 0x000fe40000800000 */
[----:B------:R-:W-:-:S03]  /*2410*/  IADD3 R9, R18, R9, RZ ;  /* 0x0000000912097210 */ /* 0x000fc60007ffe0ff */
[----:B------:R-:W-:Y:S01]  /*2420*/  IMAD.IADD R11, R0, 0x1, R11 ;  /* 0x00000001000b7824 */ /* 0x000fe200078e020b */
[----:B------:R-:W-:Y:S02]  /*2430*/  SHF.R.S32.HI R10, RZ, 0x1f, R9 ;  /* 0x0000001fff0a7819 */ /* 0x000fe40000011409 */
[----:B------:R-:W-:Y:S02]  /*2440*/  ISETP.GE.AND P3, PT, R6, R121, PT ;  /* 0x000000790600720c */ /* 0x000fe40003f66270 */
[----:B------:R-:W-:Y:S01]  /*2450*/  SHF.R.S32.HI R12, RZ, 0x1f, R11 ;  /* 0x0000001fff0c7819 */ /* 0x000fe2000001140b */
[----:B------:R-:W-:Y:S01]  /*2460*/  IMAD.IADD R107, R107, 0x1, R13 ;  /* 0x000000016b6b7824 */ /* 0x000fe200078e020d */
[CC--:B------:R-:W-:Y:S01]  /*2470*/  LEA.HI R26, R10.reuse, R9.reuse, RZ, 0x4 ;  /* 0x000000090a1a7211 */ /* 0x0c0fe200078f20ff */
[----:B------:R-:W-:Y:S01]  /*2480*/  IMAD.IADD R105, R13, 0x1, R105 ;  /* 0x000000010d697824 */ /* 0x000fe200078e0269 */
[----:B------:R-:W-:Y:S02]  /*2490*/  SEL R13, R121, RZ, P3 ;  /* 0x000000ff790d7207 */ /* 0x000fe40001800000 */
[----:B------:R-:W-:-:S02]  /*24a0*/  LEA.HI R10, R10, R9, RZ, 0x6 ;  /* 0x000000090a0a7211 */ /* 0x000fc400078f30ff */
[CC--:B------:R-:W-:Y:S02]  /*24b0*/  LEA.HI R28, R12.reuse, R11.reuse, RZ, 0x4 ;  /* 0x0000000b0c1c7211 */ /* 0x0c0fe400078f20ff */
[----:B------:R-:W-:Y:S01]  /*24c0*/  LEA.HI R11, R12, R11, RZ, 0x6 ;  /* 0x0000000b0c0b7211 */ /* 0x000fe200078f30ff */
[----:B------:R-:W-:Y:S01]  /*24d0*/  IMAD.WIDE.U32 R116, R15, UR6, R116 ;  /* 0x000000060f747c25 */ /* 0x000fe2000f8e0074 */
[----:B------:R-:W-:Y:S02]  /*24e0*/  SHF.R.S32.HI R10, RZ, 0x6, R10 ;  /* 0x00000006ff0a7819 */ /* 0x000fe4000001140a */
[----:B------:R-:W-:Y:S01]  /*24f0*/  SHF.R.S32.HI R12, RZ, 0x6, R11 ;  /* 0x00000006ff0c7819 */ /* 0x000fe2000001140b */
[----:B------:R-:W-:Y:S01]  /*2500*/  IMAD.IADD R15, R6, 0x1, R13 ;  /* 0x00000001060f7824 */ /* 0x000fe200078e020d */
[C---:B------:R-:W-:Y:S01]  /*2510*/  LOP3.LUT R13, R227.reuse, 0x30, R28, 0xf8, !PT ;  /* 0x00000030e30d7812 */ /* 0x040fe200078ef81c */
[C---:B------:R-:W-:Y:S01]  /*2520*/  IMAD R144, R10.reuse, 0x2800, R229 ;  /* 0x000028000a907824 */ /* 0x040fe200078e02e5 */
[----:B------:R-:W-:Y:S01]  /*2530*/  SHF.R.U32.HI R9, RZ, 0x3, R231 ;  /* 0x00000003ff097819 */ /* 0x000fe200000116e7 */
[----:B------:R-:W-:Y:S01]  /*2540*/  IMAD R142, R10, 0x2800, R232 ;  /* 0x000028000a8e7824 */ /* 0x000fe200078e02e8 */
[--C-:B------:R-:W-:Y:S01]  /*2550*/  LOP3.LUT R11, R227, 0x30, R26.reuse, 0xf8, !PT ;  /* 0x00000030e30b7812 */ /* 0x100fe200078ef81a */
[----:B------:R-:W-:Y:S01]  /*2560*/  IMAD R143, R12, 0x2800, R229 ;  /* 0x000028000c8f7824 */ /* 0x000fe200078e02e5 */
[----:B------:R-:W-:-:S02]  /*2570*/  LOP3.LUT R14, R231, 0x30, R26, 0xf8, !PT ;  /* 0x00000030e70e7812 */ /* 0x000fc400078ef81a */
[-C--:B------:R-:W-:Y:S02]  /*2580*/  LOP3.LUT R10, R13, R228.reuse, RZ, 0x3c, !PT ;  /* 0x000000e40d0a7212 */ /* 0x080fe400078e3cff */
[----:B------:R-:W-:Y:S02]  /*2590*/  SHF.R.S32.HI R20, RZ, 0x1f, R15 ;  /* 0x0000001fff147819 */ /* 0x000fe4000001140f */
[----:B------:R-:W-:Y:S01]  /*25a0*/  LOP3.LUT R11, R11, R228, RZ, 0x3c, !PT ;  /* 0x000000e40b0b7212 */ /* 0x000fe200078e3cff */
[----:B------:R-:W-:Y:S01]  /*25b0*/  IMAD.IADD R143, R143, 0x1, R10 ;  /* 0x000000018f8f7824 */ /* 0x000fe200078e020a */
[----:B------:R-:W-:Y:S02]  /*25c0*/  LOP3.LUT R13, R14, R9, RZ, 0x3c, !PT ;  /* 0x000000090e0d7212 */ /* 0x000fe400078e3cff */
[----:B------:R-:W-:Y:S02]  /*25d0*/  LEA.HI R30, R20, R15, RZ, 0x4 ;  /* 0x0000000f141e7211 */ /* 0x000fe400078f20ff */
[----:B------:R-:W-:-:S02]  /*25e0*/  LOP3.LUT R10, R231, 0x30, R28, 0xf8, !PT ;  /* 0x00000030e70a7812 */ /* 0x000fc400078ef81c */
[----:B------:R-:W-:Y:S01]  /*25f0*/  LEA.HI R15, R20, R15, RZ, 0x6 ;  /* 0x0000000f140f7211 */ /* 0x000fe200078f30ff */
[----:B------:R-:W-:Y:S01]  /*2600*/  IMAD.IADD R144, R144, 0x1, R11 ;  /* 0x0000000190907824 */ /* 0x000fe200078e020b */
[----:B------:R-:W-:Y:S01]  /*2610*/  LOP3.LUT R36, R36, 0xfffffffe, RZ, 0xc0, !PT ;  /* 0xfffffffe24247812 */ /* 0x000fe200078ec0ff */
[----:B------:R-:W-:Y:S01]  /*2620*/  IMAD.IADD R142, R142, 0x1, R13 ;  /* 0x000000018e8e7824 */ /* 0x000fe200078e020d */
[----:B------:R-:W-:Y:S01]  /*2630*/  LOP3.LUT R11, R227, 0x30, R30, 0xf8, !PT ;  /* 0x00000030e30b7812 */ /* 0x000fe200078ef81e */
[----:B------:R-:W-:Y:S01]  /*2640*/  IMAD R134, R12, 0x2800, R232 ;  /* 0x000028000c867824 */ /* 0x000fe200078e02e8 */
[----:B------:R-:W-:Y:S02]  /*2650*/  LOP3.LUT R13, R10, R9, RZ, 0x3c, !PT ;  /* 0x000000090a0d7212 */ /* 0x000fe400078e3cff */
[----:B------:R-:W-:Y:S02]  /*2660*/  SHF.R.S32.HI R15, RZ, 0x6, R15 ;  /* 0x00000006ff0f7819 */ /* 0x000fe4000001140f */
[----:B------:R-:W-:-:S02]  /*2670*/  LOP3.LUT R14, R231, 0x30, R30, 0xf8, !PT ;  /* 0x00000030e70e7812 */ /* 0x000fc400078ef81e */
[----:B------:R-:W-:Y:S01]  /*2680*/  @P3 LOP3.LUT R36, R36, 0x1, RZ, 0xfc, !PT ;  /* 0x0000000124243812 */ /* 0x000fe200078efcff */
[----:B------:R-:W-:Y:S01]  /*2690*/  IMAD.IADD R134, R134, 0x1, R13 ;  /* 0x0000000186867824 */ /* 0x000fe200078e020d */
[----:B------:R-:W-:Y:S02]  /*26a0*/  LOP3.LUT R10, R11, R228, RZ, 0x3c, !PT ;  /* 0x000000e40b0a7212 */ /* 0x000fe400078e3cff */
[----:B------:R-:W-:Y:S01]  /*26b0*/  LOP3.LUT P3, RZ, R236, 0x2, RZ, 0xc0, !PT ;  /* 0x00000002ecff7812 */ /* 0x000fe2000786c0ff */
[C---:B------:R-:W-:Y:S01]  /*26c0*/  IMAD R135, R15.reuse, 0x2800, R229 ;  /* 0x000028000f877824 */ /* 0x040fe200078e02e5 */
[----:B------:R-:W-:Y:S01]  /*26d0*/  LOP3.LUT R11, R14, R9, RZ, 0x3c, !PT ;  /* 0x000000090e0b7212 */ /* 0x000fe200078e3cff */
[----:B------:R-:W-:Y:S01]  /*26e0*/  VIADD R14, R18, 0xa0 ;  /* 0x000000a0120e7836 */ /* 0x000fe20000000000 */
[----:B------:R-:W-:Y:S02]  /*26f0*/  SHF.R.S32.HI R13, RZ, 0x1f, R145 ;  /* 0x0000001fff0d7819 */ /* 0x000fe40000011491 */
[----:B------:R-:W-:Y:S01]  /*2700*/  IADD3 R122, P2, R220, R27, RZ ;  /* 0x0000001bdc7a7210 */ /* 0x000fe20007f5e0ff */
[----:B------:R-:W-:-:S02]  /*2710*/  IMAD R132, R15, 0x2800, R232 ;  /* 0x000028000f847824 */ /* 0x000fc400078e02e8 */
[----:B------:R-:W-:Y:S01]  /*2720*/  IMAD.IADD R135, R135, 0x1, R10 ;  /* 0x0000000187877824 */ /* 0x000fe200078e020a */
[----:B------:R-:W-:Y:S01]  /*2730*/  IADD3.X R123, R31, R29, RZ, P2, !PT ;  /* 0x0000001d1f7b7210 */ /* 0x000fe200017fe4ff */
[C---:B------:R-:W-:Y:S01]  /*2740*/  IMAD R10, R13.reuse, R108, RZ ;  /* 0x0000006c0d0a7224 */ /* 0x040fe200078e02ff */
[----:B------:R-:W-:Y:S01]  /*2750*/  ISETP.GE.AND P2, PT, R14, UR4, PT ;  /* 0x000000040e007c0c */ /* 0x000fe2000bf46270 */
[----:B------:R-:W-:Y:S01]  /*2760*/  IMAD R12, R13, R102, RZ ;  /* 0x000000660d0c7224 */ /* 0x000fe200078e02ff */
[----:B------:R-:W-:Y:S01]  /*2770*/  LOP3.LUT R36, R36, 0xfffffffb, RZ, 0xc0, !PT ;  /* 0xfffffffb24247812 */ /* 0x000fe200078ec0ff */
[----:B------:R-:W-:Y:S01]  /*2780*/  IMAD R21, R145, R109, R10 ;  /* 0x0000006d91157224 */ /* 0x000fe200078e020a */
[----:B------:R-:W-:Y:S01]  /*2790*/  IADD3 R132, R132, R11, RZ ;  /* 0x0000000b84847210 */ /* 0x000fe20007ffe0ff */
[----:B------:R-:W-:Y:S01]  /*27a0*/  IMAD R15, R109, 0xa0, RZ ;  /* 0x000000a06d0f7824 */ /* 0x000fe200078e02ff */
[----:B------:R-:W-:Y:S01]  /*27b0*/  SEL R32, RZ, 0x20, P2 ;  /* 0x00000020ff207807 */ /* 0x000fe20001000000 */
[C---:B------:R-:W-:Y:S01]  /*27c0*/  IMAD.SHL.U32 R11, R108.reuse, 0x80, RZ ;  /* 0x000000806c0b7824 */ /* 0x040fe200078e00ff */
[C---:B------:R-:W-:Y:S01]  /*27d0*/  SHF.L.U64.HI R10, R108.reuse, 0x7, R109 ;  /* 0x000000076c0a7819 */ /* 0x040fe2000001026d */
[----:B------:R-:W-:Y:S01]  /*27e0*/  IMAD.WIDE.U32 R108, R108, 0xa0, RZ ;  /* 0x000000a06c6c7825 */ /* 0x000fe200078e00ff */
[----:B------:R-:W-:-:S02]  /*27f0*/  @P3 LOP3.LUT R36, R36, 0x4, RZ, 0xfc, !PT ;  /* 0x0000000424243812 */ /* 0x000fc400078efcff */
[----:B------:R-:W-:Y:S01]  /*2800*/  SHF.R.S32.HI R120, RZ, 0x4, R26 ;  /* 0x00000004ff787819 */ /* 0x000fe2000001141a */
[----:B------:R-:W-:Y:S01]  /*2810*/  IMAD R25, R145, R103, R12 ;  /* 0x0000006791197224 */ /* 0x000fe200078e020c */
[C---:B------:R-:W-:Y:S01]  /*2820*/  SHF.L.U64.HI R12, R102.reuse, 0x7, R103 ;  /* 0x00000007660c7819 */ /* 0x040fe20000010267 */
[----:B------:R-:W-:Y:S01]  /*2830*/  IMAD.SHL.U32 R13, R102, 0x80, RZ ;  /* 0x00000080660d7824 */ /* 0x000fe200078e00ff */
[----:B------:R-:W-:Y:S01]  /*2840*/  LOP3.LUT R39, R35, R32, RZ, 0xfc, !PT ;  /* 0x0000002023277212 */ /* 0x000fe200078efcff */
[CC--:B------:R-:W-:Y:S01]  /*2850*/  IMAD.WIDE.U32 R106, R145.reuse, R102.reuse, R106 ;  /* 0x00000066916a7225 */ /* 0x0c0fe200078e006a */
[----:B------:R-:W-:Y:S02]  /*2860*/  LOP3.LUT R26, R26, 0xfffffff0, RZ, 0xc0, !PT ;  /* 0xfffffff01a1a7812 */ /* 0x000fe400078ec0ff */
[----:B------:R-:W-:Y:S01]  /*2870*/  LOP3.LUT R27, R28, 0xfffffff0, RZ, 0xc0, !PT ;  /* 0xfffffff01c1b7812 */ /* 0x000fe200078ec0ff */
[----:B------:R-:W-:Y:S01]  /*2880*/  IMAD.WIDE.U32 R104, R145, R102, R104 ;  /* 0x0000006691687225 */ /* 0x000fe200078e0068 */
[----:B------:R-:W-:Y:S01]  /*2890*/  LOP3.LUT R29, R30, 0xfffffff0, RZ, 0xc0, !PT ;  /* 0xfffffff01e1d7812 */ /* 0x000fe200078ec0ff */
[----:B------:R0:W-:Y:S02]  /*28a0*/  STL [R1+0x14], R36 ;  /* 0x0000142401007387 */ /* 0x0001e40000100800 */
[----:B------:R-:W-:Y:S01]  /*28b0*/  IMAD.WIDE.U32 R114, R114, 0xa0, RZ ;  /* 0x000000a072727825 */ /* 0x000fe200078e00ff */
[----:B------:R-:W-:-:S03]  /*28c0*/  SHF.R.S32.HI R101, RZ, 0x4, R28 ;  /* 0x00000004ff657819 */ /* 0x000fc6000001141c */
[----:B------:R-:W-:Y:S01]  /*28d0*/  IMAD.WIDE.U32 R102, R102, 0xa0, RZ ;  /* 0x000000a066667825 */ /* 0x000fe200078e00ff */
[----:B------:R-:W-:-:S03]  /*28e0*/  LOP3.LUT R34, R35, 0x1, RZ, 0xc0, !PT ;  /* 0x0000000123227812 */ /* 0x000fc600078ec0ff */
[----:B------:R-:W-:Y:S01]  /*28f0*/  IMAD.IADD R128, R109, 0x1, R15 ;  /* 0x000000016d807824 */ /* 0x000fe200078e020f */
[----:B------:R-:W-:Y:S01]  /*2900*/  SHF.R.S32.HI R28, RZ, 0x4, R30 ;  /* 0x00000004ff1c7819 */ /* 0x000fe2000001141e */
[----:B------:R-:W-:Y:S01]  /*2910*/  IMAD.IADD R15, R113, 0x1, R21 ;  /* 0x00000001710f7824 */ /* 0x000fe200078e0215 */
[----:B------:R-:W-:Y:S01]  /*2920*/  LOP3.LUT R35, R39, 0x2, RZ, 0xc0, !PT ;  /* 0x0000000227237812 */ /* 0x000fe200078ec0ff */
[----:B------:R-:W-:Y:S01]  /*2930*/  IMAD.IADD R20, R21, 0x1, R111 ;  /* 0x0000000115147824 */ /* 0x000fe200078e026f */
[----:B0-----:R-:W-:Y:S01]  /*2940*/  LOP3.LUT R36, R39, 0x4, RZ, 0xc0, !PT ;  /* 0x0000000427247812 */ /* 0x001fe200078ec0ff */
[----:B------:R-:W-:Y:S01]  /*2950*/  IMAD.IADD R21, R107, 0x1, R25 ;  /* 0x000000016b157824 */ /* 0x000fe200078e0219 */
[----:B------:R-:W-:Y:S01]  /*2960*/  LOP3.LUT R37, R39, 0x8, RZ, 0xc0, !PT ;  /* 0x0000000827257812 */ /* 0x000fe200078ec0ff */
[----:B------:R-:W-:Y:S01]  /*2970*/  IMAD.SHL.U32 R121, R121, 0x2, RZ ;  /* 0x0000000279797824 */ /* 0x000fe200078e00ff */
[----:B------:R-:W-:Y:S01]  /*2980*/  LOP3.LUT R38, R39, 0x10, RZ, 0xc0, !PT ;  /* 0x0000001027267812 */ /* 0x000fe200078ec0ff */
[----:B------:R-:W-:Y:S01]  /*2990*/  IMAD.IADD R127, R115, 0x1, R127 ;  /* 0x00000001737f7824 */ /* 0x000fe200078e027f */
[----:B------:R-:W-:Y:S01]  /*29a0*/  SHF.R.S32.HI R30, RZ, 0x1f, R26 ;  /* 0x0000001fff1e7819 */ /* 0x000fe2000001141a */
[----:B------:R-:W-:Y:S01]  /*29b0*/  IMAD.IADD R129, R103, 0x1, R129 ;  /* 0x0000000167817824 */ /* 0x000fe200078e0281 */
[----:B------:R-:W-:Y:S01]  /*29c0*/  SHF.R.S32.HI R31, RZ, 0x1f, R27 ;  /* 0x0000001fff1f7819 */ /* 0x000fe2000001141b */
[----:B------:R-:W-:Y:S01]  /*29d0*/  IMAD.IADD R25, R25, 0x1, R105 ;  /* 0x0000000119197824 */ /* 0x000fe200078e0269 */
[----:B------:R-:W-:-:S02]  /*29e0*/  SHF.R.S32.HI R32, RZ, 0x1f, R29 ;  /* 0x0000001fff207819 */ /* 0x000fc4000001141d */
[----:B------:R-:W-:Y:S02]  /*29f0*/  IADD3 R33, R117, R33, RZ ;  /* 0x0000002175217210 */ /* 0x000fe40007ffe0ff */
[----:B------:R-:W-:-:S07]  /*2a00*/  LOP3.LUT R39, R39, 0x20, RZ, 0xc0, !PT ;  /* 0x0000002027277812 */ /* 0x000fce00078ec0ff */
.L_x_3480:
[----:B------:R-:W2:Y:S01]  /*2a10*/  LDL.LU R40, [R1+0x14] ;  /* 0x0000140001287983 */ /* 0x000ea20000300800 */
[----:B0-----:R-:W0:Y:S01]  /*2a20*/  LDC.64 R124, c[0x0][0x2e8] ;  /* 0x0000ba00ff7c7b82 */ /* 0x001e220000000a00 */
[----:B------:R-:W-:Y:S01]  /*2a30*/  VIADD R47, R24, 0xffffffff ;  /* 0xffffffff182f7836 */ /* 0x000fe20000000000 */
[----:B------:R-:W-:Y:S01]  /*2a40*/  LOP3.LUT P4, RZ, R236, 0x2, RZ, 0xc0, !PT ;  /* 0x00000002ecff7812 */ /* 0x000fe2000788c0ff */
[----:B------:R-:W-:Y:S05]  /*2a50*/  YIELD ;  /* 0x0000000000007946 */ /* 0x000fea0003800000 */
[----:B------:R-:W-:Y:S01]  /*2a60*/  SHF.R.S32.HI R42, RZ, 0x1f, R47 ;  /* 0x0000001fff2a7819 */ /* 0x000fe2000001142f */
[-C--:B------:R-:W-:Y:S01]  /*2a70*/  IMAD R41, R127, R47.reuse, RZ ;  /* 0x0000002f7f297224 */ /* 0x080fe200078e02ff */
[----:B------:R-:W1:Y:S01]  /*2a80*/  LDC R133, c[0x0][0x3f4] ;  /* 0x0000fd00ff857b82 */ /* 0x000e620000000800 */
[----:B------:R-:W-:Y:S01]  /*2a90*/  IMAD.WIDE.U32 R138, R114, R47, RZ ;  /* 0x0000002f728a7225 */ /* 0x000fe200078e00ff */
[----:B------:R-:W-:Y:S03]  /*2aa0*/  BSSY B0, `(.L_x_3381) ;  /* 0x0000cfc000007945 */ /* 0x000fe60003800000 */
[----:B------:R-:W-:Y:S01]  /*2ab0*/  IMAD R41, R42, R114, R41 ;  /* 0x000000722a297224 */ /* 0x000fe200078e0229 */
[----:B------:R-:W-:-:S03]  /*2ac0*/  IADD3 R49, P2, P3, R3, R138, R131 ;  /* 0x0000008a03317210 */ /* 0x000fc60007b5e083 */
[----:B------:R-:W-:Y:S02]  /*2ad0*/  IMAD.IADD R140, R139, 0x1, R41 ;  /* 0x000000018b8c7824 */ /* 0x000fe400078e0229 */
[----:B------:R-:W-:-:S03]  /*2ae0*/  IMAD R41, R17, 0x7800, R235 ;  /* 0x0000780011297824 */ /* 0x000fc600078e02eb */
[----:B------:R-:W-:Y:S01]  /*2af0*/  IADD3.X R24, R5, R140, R130, P2, P3 ;  /* 0x0000008c05187210 */ /* 0x000fe200017e6482 */
[C---:B------:R-:W-:Y:S01]  /*2b00*/  VIADD R43, R41.reuse, 0x20 ;  /* 0x00000020292b7836 */ /* 0x040fe20000000000 */
[----:B0-----:R-:W-:Y:S01]  /*2b10*/  IADD3 R50, P2, P3, R138, R124, R3 ;  /* 0x0000007c8a327210 */ /* 0x001fe20007b5e003 */
[----:B------:R-:W-:-:S03]  /*2b20*/  @P4 VIADD R43, R41, 0xffffffe0 ;  /* 0xffffffe0292b4836 */ /* 0x000fc60000000000 */
[----:B------:R-:W-:Y:S02]  /*2b30*/  IADD3.X R51, R140, R125, R5, P2, P3 ;  /* 0x0000007d8c337210 */ /* 0x000fe400017e6405 */
[----:B------:R-:W-:Y:S02]  /*2b40*/  IADD3 R48, P2, R49, R124, RZ ;  /* 0x0000007c31307210 */ /* 0x000fe40007f5e0ff */
[----:B------:R-:W-:-:S03]  /*2b50*/  ISETP.GT.AND P3, PT, R47, R126, PT ;  /* 0x0000007e2f00720c */ /* 0x000fc60003f64270 */
[----:B------:R-:W-:Y:S01]  /*2b60*/  IMAD.X R49, R24, 0x1, R125, P2 ;  /* 0x0000000118317824 */ /* 0x000fe200010e067d */
[----:B-1----:R-:W-:Y:S01]  /*2b70*/  ISETP.GE.AND P2, PT, R133, 0x1, PT ;  /* 0x000000018500780c */ /* 0x002fe20003f46270 */
[----:B------:R-:W-:Y:S01]  /*2b80*/  IMAD.MOV.U32 R24, RZ, RZ, R47 ;  /* 0x000000ffff187224 */ /* 0x000fe200078e002f */
[----:B--2---:R-:W-:-:S07]  /*2b90*/  LOP3.LUT R40, R40, 0xfffffffd, RZ, 0xc0, !PT ;  /* 0xfffffffd28287812 */ /* 0x004fce00078ec0ff */
[----:B------:R-:W-:-:S05]  /*2ba0*/  @P3 LOP3.LUT R40, R40, 0x2, RZ, 0xfc, !PT ;  /* 0x0000000228283812 */ /* 0x000fca00078efcff */
[----:B------:R0:W-:Y:S02]  /*2bb0*/  STL [R1+0x14], R40 ;  /* 0x0000142801007387 */ /* 0x0001e40000100800 */
[C---:B0-----:R-:W-:Y:S01]  /*2bc0*/  IMAD.IADD R40, R16.reuse, 0x1, R41 ;  /* 0x0000000110287824 */ /* 0x041fe200078e0229 */
[----:B------:R-:W-:Y:S01]  /*2bd0*/  IADD3 R41, R16, R43, RZ ;  /* 0x0000002b10297210 */ /* 0x000fe20007ffe0ff */
[----:B------:R-:W-:Y:S06]  /*2be0*/  @!P2 BRA `(.L_x_3382) ;  /* 0x000000c800c0a947 */ /* 0x000fec0003800000 */
        /* <DEDUP_REMOVED lines=39> */
[----:B------:R-:W-:Y:S06]  /*2e60*/  @P3 BRA `(.L_x_3385) ;  /* 0x0000000000903947 */ /* 0x000fec0003800000 */
        /* <DEDUP_REMOVED lines=36> */
.L_x_3385:
[----:B------:R-:W-:Y:S05]  /*30b0*/  BSYNC B1 ;  /* 0x0000000000017941 */ /* 0x000fea0003800000 */
.L_x_3384:
[----:B0-----:R-:W-:Y:S01]  /*30c0*/  VIADD R44, R220, 0x80 ;  /* 0x00000080dc2c7836 */ /* 0x001fe20000000000 */
[----:B------:R-:W-:Y:S01]  /*30d0*/  BSSY B1, `(.L_x_3386) ;  /* 0x000002d000017945 */ /* 0x000fe20003800000 */
[----:B-----5:R-:W-:Y:S02]  /*30e0*/  IMAD.MOV.U32 R148, RZ, RZ, R76 ;  /* 0x000000ffff947224 */ /* 0x020fe400078e004c */
[----:B------:R-:W-:Y:S01]  /*30f0*/  IMAD.MOV.U32 R151, RZ, RZ, R80 ;  /* 0x000000ffff977224 */ /* 0x000fe200078e0050 */
[----:B------:R-:W-:-:S13]  /*3100*/  ISETP.GE.AND P4, PT, R44, R42, PT ;  /* 0x0000002a2c00720c */ /* 0x000fda0003f86270 */
        /* <DEDUP_REMOVED lines=41> */
.L_x_3387:
[----:B------:R-:W-:Y:S05]  /*33a0*/  BSYNC B1 ;  /* 0x0000000000017941 */ /* 0x000fea0003800000 */
.L_x_3386:
[----:B------:R-:W-:Y:S01]  /*33b0*/  UISETP.NE.AND UP0, UPT, UR53, 0x3, UPT ;  /* 0x000000033500788c */ /* 0x000fe2000bf05270 */
[----:B------:R-:W-:Y:S01]  /*33c0*/  IMAD.MOV.U32 R157, RZ, RZ, R84 ;  /* 0x000000ffff9d7224 */ /* 0x000fe200078e0054 */
[----:B------:R-:W-:Y:S01]  /*33d0*/  MOV R164, R96 ;  /* 0x0000006000a47202 */ /* 0x000fe20000000f00 */
[----:B------:R-:W-:Y:S01]  /*33e0*/  IMAD.MOV.U32 R162, RZ, RZ, R88 ;  /* 0x000000ffffa27224 */ /* 0x000fe200078e0058 */
[----:B-----5:R-:W-:Y:S01]  /*33f0*/  MOV R92, R52 ;  /* 0x00000034005c7202 */ /* 0x020fe20000000f00 */
        /* <DEDUP_REMOVED lines=21> */
.L_x_3388:
[----:B------:R-:W-:Y:S01]  /*3550*/  IMAD R43, R17, 0x8, R16 ;  /* 0x00000008112b7824 */ /* 0x000fe200078e0210 */
[----:B------:R-:W-:Y:S01]  /*3560*/  SHF.L.U32 R100, R221, 0x1f, RZ ;  /* 0x0000001fdd647819 */ /* 0x000fe200000006ff */
[----:B------:R-:W-:Y:S03]  /*3570*/  BSSY B1, `(.L_x_3389) ;  /* 0x0000003000017945 */ /* 0x000fe60003800000 */
[----:B------:R-:W1:Y:S02]  /*3580*/  SYNCS.PHASECHK.TRANS64.TRYWAIT P5, [R43+URZ+0x33490], R100 ;  /* 0x033490642b0075a7 */ /* 0x000e6400080a017f */
[----:B-1----:R-:W-:Y:S05]  /*3590*/  @!P5 BRA `(.L_x_3390) ;  /* 0x0000026c0060d947 */ /* 0x002fea0003800000 */
.L_x_3704:
[----:B------:R-:W-:Y:S05]  /*35a0*/  BSYNC B1 ;  /* 0x0000000000017941 */ /* 0x000fea0003800000 */
.L_x_3389:
[----:B------:R-:W-:Y:S04]  /*35b0*/  BSSY B1, `(.L_x_3391) ;  /* 0x00002c8000017945 */ /* 0x000fe80003800000 */
[----:B------:R-:W-:Y:S05]  /*35c0*/  @P3 BRA `(.L_x_3392) ;  /* 0x0000002c00183947 */ /* 0x000fea0003800000 */
[----:B------:R-:W-:Y:S01]  /*35d0*/  ISETP.NE.AND P3, PT, R34, RZ, PT ;  /* 0x000000ff2200720c */ /* 0x000fe20003f65270 */
[----:B------:R-:W-:-:S12]  /*35e0*/  BSSY B2, `(.L_x_3393) ;  /* 0x0000077000027945 */ /* 0x000fd80003800000 */
[----:B------:R-:W-:Y:S05]  /*35f0*/  @!P3 BRA `(.L_x_3394) ;  /* 0x0000000400d4b947 */ /* 0x000fea0003800000 */
[----:B0-----:R0:W2:Y:S01]  /*3600*/  LDS.128 R44, [R40+0x24200] ;  /* 0x02420000282c7984 */ /* 0x0010a20000000c00 */
[----:B------:R-:W-:Y:S01]  /*3610*/  ISETP.GE.AND P3, PT, R22, R133, PT ;  /* 0x000000851600720c */ /* 0x000fe20003f66270 */
[----:B------:R-:W-:-:S12]  /*3620*/  BSSY B3, `(.L_x_3395) ;  /* 0x0000071000037945 */ /* 0x000fd80003800000 */
[----:B0-----:R-:W-:Y:S05]  /*3630*/  @P3 BRA `(.L_x_3396) ;  /* 0x0000000400bc3947 */ /* 0x001fea0003800000 */
[----:B--2---:R-:W-:Y:S01]  /*3640*/  IMAD.MOV.U32 R136, RZ, RZ, R45 ;  /* 0x000000ffff887224 */ /* 0x004fe200078e002d */
[----:B------:R-:W-:Y:S02]  /*3650*/  F2FP.F16.E4M3.UNPACK_B R171, R168.H1 ;  /* 0x000000a8ffab723e */ /* 0x000fe400030006ff */
[----:B------:R-:W-:Y:S02]  /*3660*/  F2FP.F16.E4M3.UNPACK_B R45, R166.H1 ;  /* 0x000000a6ff2d723e */ /* 0x000fe400030006ff */
[----:B------:R-:W-:Y:S01]  /*3670*/  F2FP.F16.E4M3.UNPACK_B R124, R136 ;  /* 0x00000088ff7c723e */ /* 0x000fe200020006ff */
[----:B------:R-:W-:Y:S01]  /*3680*/  HADD2.F32 R167, -RZ, R171.H0_H0 ;  /* 0x200000abffa77230 */ /* 0x000fe20000004100 */
[----:B------:R-:W-:Y:S01]  /*3690*/  F2FP.F16.E4M3.UNPACK_B R166, R166 ;  /* 0x000000a6ffa6723e */ /* 0x000fe200020006ff */
[----:B------:R-:W-:Y:S02]  /*36a0*/  HADD2.F32 R170, -RZ, R45.H0_H0 ;  /* 0x2000002dffaa7230 */ /* 0x000fe40000004100 */
[----:B------:R-:W-:-:S02]  /*36b0*/  HADD2.F32 R169, -RZ, R124.H1_H1 ;  /* 0x3000007cffa97230 */ /* 0x000fc40000004100 */
[----:B------:R-:W-:Y:S02]  /*36c0*/  HADD2.F32 R124, -RZ, R124.H0_H0 ;  /* 0x2000007cff7c7230 */ /* 0x000fe40000004100 */
[----:B------:R-:W-:Y:S02]  /*36d0*/  HADD2.F32 R171, -RZ, R171.H1_H1 ;  /* 0x300000abffab7230 */ /* 0x000fe40000004100 */
[-C--:B------:R-:W-:Y:S01]  /*36e0*/  FMUL.FTZ R173, R169, R167.reuse ;  /* 0x000000a7a9ad7220 */ /* 0x080fe20000410000 */
[----:B------:R-:W-:Y:S02]  /*36f0*/  HADD2.F32 R45, -RZ, R45.H1_H1 ;  /* 0x3000002dff2d7230 */ /* 0x000fe40000004100 */
[C---:B------:R-:W-:Y:S01]  /*3700*/  FMUL.FTZ R172, R124.reuse, R167 ;  /* 0x000000a77cac7220 */ /* 0x040fe20000410000 */
[----:B------:R-:W-:-:S03]  /*3710*/  FFMA.FTZ R167, R124, R170, -R173 ;  /* 0x000000aa7ca77223 */ /* 0x000fc600000108ad */
[----:B------:R-:W-:Y:S01]  /*3720*/  FFMA.FTZ R124, R169, R170, R172 ;  /* 0x000000aaa97c7223 */ /* 0x000fe200000100ac */
[----:B------:R-:W-:Y:S01]  /*3730*/  F2FP.F16.E4M3.UNPACK_B R169, R136.H1 ;  /* 0x00000088ffa9723e */ /* 0x000fe200030006ff */
[----:B------:R-:W-:-:S04]  /*3740*/  IMAD.MOV.U32 R136, RZ, RZ, R44 ;  /* 0x000000ffff887224 */ /* 0x000fc800078e002c */
[--C-:B------:R-:W-:Y:S02]  /*3750*/  HADD2.F32 R44, -RZ, R169.reuse.H1_H1 ;  /* 0x300000a9ff2c7230 */ /* 0x100fe40000004100 */
[----:B------:R-:W-:-:S03]  /*3760*/  HADD2.F32 R169, -RZ, R169.H0_H0 ;  /* 0x200000a9ffa97230 */ /* 0x000fc60000004100 */
[CC--:B------:R-:W-:Y:S02]  /*3770*/  FMUL.FTZ R170, R44.reuse, R171.reuse ;  /* 0x000000ab2caa7220 */ /* 0x0c0fe40000410000 */
[C---:B------:R-:W-:Y:S02]  /*3780*/  FMUL.FTZ R171, R169.reuse, R171 ;  /* 0x000000aba9ab7220 */ /* 0x040fe40000410000 */
[-C--:B------:R-:W-:Y:S01]  /*3790*/  FFMA.FTZ R169, R169, R45.reuse, -R170 ;  /* 0x0000002da9a97223 */ /* 0x080fe200000108aa */
[----:B------:R-:W-:Y:S01]  /*37a0*/  F2FP.F16.E4M3.UNPACK_B R170, R168 ;  /* 0x000000a8ffaa723e */ /* 0x000fe200020006ff */
[----:B------:R-:W-:Y:S01]  /*37b0*/  FFMA.FTZ R174, R44, R45, R171 ;  /* 0x0000002d2cae7223 */ /* 0x000fe200000100ab */
[-C--:B------:R-:W-:Y:S01]  /*37c0*/  F2FP.F16.E4M3.UNPACK_B R44, R136.reuse.H1 ;  /* 0x00000088ff2c723e */ /* 0x080fe200030006ff */
[----:B------:R-:W-:Y:S01]  /*37d0*/  HADD2.F32 R168, -RZ, R166.H1_H1 ;  /* 0x300000a6ffa87230 */ /* 0x000fe20000004100 */
[----:B------:R-:W-:Y:S01]  /*37e0*/  F2FP.F16.E4M3.UNPACK_B R136, R136 ;  /* 0x00000088ff88723e */ /* 0x000fe200020006ff */
[----:B------:R-:W-:Y:S01]  /*37f0*/  HADD2.F32 R171, -RZ, R170.H1_H1 ;  /* 0x300000aaffab7230 */ /* 0x000fe20000004100 */
[----:B------:R-:W-:Y:S01]  /*3800*/  F2FP.SATFINITE.E4M3.F32.PACK_AB_MERGE_C R174, R174, R169, RZ ;  /* 0x000000a9aeae723e */ /* 0x000fe200048070ff */
[----:B------:R-:W-:-:S02]  /*3810*/  HADD2.F32 R45, -RZ, R44.H1_H1 ;  /* 0x3000002cff2d7230 */ /* 0x000fc40000004100 */
[----:B------:R-:W-:Y:S01]  /*3820*/  HADD2.F32 R44, -RZ, R44.H0_H0 ;  /* 0x2000002cff2c7230 */ /* 0x000fe20000004100 */
[----:B------:R-:W-:Y:S01]  /*3830*/  F2FP.SATFINITE.E4M3.F32.PACK_AB_MERGE_C R124, R124, R167, R174 ;  /* 0x000000a77c7c723e */ /* 0x000fe200048070ae */
[----:B------:R-:W-:Y:S02]  /*3840*/  HADD2.F32 R170, -RZ, R170.H0_H0 ;  /* 0x200000aaffaa7230 */ /* 0x000fe40000004100 */
[-C--:B------:R-:W-:Y:S01]  /*3850*/  FMUL.FTZ R173, R45, R171.reuse ;  /* 0x000000ab2dad7220 */ /* 0x080fe20000410000 */
[--C-:B------:R-:W-:Y:S02]  /*3860*/  HADD2.F32 R169, -RZ, R136.reuse.H1_H1 ;  /* 0x30000088ffa97230 */ /* 0x100fe40000004100 */
[C---:B------:R-:W-:Y:S01]  /*3870*/  FMUL.FTZ R172, R44.reuse, R171 ;  /* 0x000000ab2cac7220 */ /* 0x040fe20000410000 */
[----:B------:R-:W-:Y:S02]  /*3880*/  HADD2.F32 R136, -RZ, R136.H0_H0 ;  /* 0x20000088ff887230 */ /* 0x000fe40000004100 */
[----:B------:R-:W-:Y:S01]  /*3890*/  FFMA.FTZ R44, R44, R168, -R173 ;  /* 0x000000a82c2c7223 */ /* 0x000fe200000108ad */
[----:B------:R-:W-:-:S02]  /*38a0*/  HADD2.F32 R166, -RZ, R166.H0_H0 ;  /* 0x200000a6ffa67230 */ /* 0x000fc40000004100 */
[----:B------:R-:W-:Y:S01]  /*38b0*/  FMUL.FTZ R171, R169, R170 ;  /* 0x000000aaa9ab7220 */ /* 0x000fe20000410000 */
[----:B------:R-:W-:Y:S01]  /*38c0*/  FFMA.FTZ R45, R45, R168, R172 ;  /* 0x000000a82d2d7223 */ /* 0x000fe200000100ac */
[C---:B------:R-:W-:Y:S01]  /*38d0*/  FMUL.FTZ R170, R136.reuse, R170 ;  /* 0x000000aa88aa7220 */ /* 0x040fe20000410000 */
[----:B------:R-:W-:Y:S01]  /*38e0*/  LOP3.LUT R167, R125, 0xff, RZ, 0xc0, !PT ;  /* 0x000000ff7da77812 */ /* 0x000fe200078ec0ff */
[-C--:B------:R-:W-:Y:S01]  /*38f0*/  FFMA.FTZ R136, R136, R166.reuse, -R171 ;  /* 0x000000a688887223 */ /* 0x080fe200000108ab */
[--C-:B------:R-:W-:Y:S01]  /*3900*/  SHF.R.U32.HI R171, RZ, 0x8, R125.reuse ;  /* 0x00000008ffab7819 */ /* 0x100fe2000001167d */
[----:B------:R-:W-:Y:S01]  /*3910*/  FFMA.FTZ R169, R169, R166, R170 ;  /* 0x000000a6a9a97223 */ /* 0x000fe200000100aa */
[--C-:B------:R-:W-:Y:S02]  /*3920*/  SHF.R.U32.HI R166, RZ, 0x10, R125.reuse ;  /* 0x00000010ffa67819 */ /* 0x100fe4000001167d */
[----:B------:R-:W-:Y:S02]  /*3930*/  SHF.R.U32.HI R172, RZ, 0x18, R125 ;  /* 0x00000018ffac7819 */ /* 0x000fe4000001167d */
[----:B------:R-:W-:-:S02]  /*3940*/  LOP3.LUT R125, R137, 0xff, RZ, 0xc0, !PT ;  /* 0x000000ff897d7812 */ /* 0x000fc400078ec0ff */
[--C-:B------:R-:W-:Y:S02]  /*3950*/  SHF.R.U32.HI R170, RZ, 0x18, R137.reuse ;  /* 0x00000018ffaa7819 */ /* 0x100fe40000011689 */
[----:B------:R-:W-:Y:S02]  /*3960*/  SHF.R.U32.HI R168, RZ, 0x8, R137 ;  /* 0x00000008ffa87819 */ /* 0x000fe40000011689 */
[----:B------:R-:W-:Y:S02]  /*3970*/  PRMT R170, R170, 0x654, R125 ;  /* 0x00000654aaaa7816 */ /* 0x000fe4000000007d */
[----:B------:R-:W-:Y:S01]  /*3980*/  SHF.R.U32.HI R137, RZ, 0x10, R137 ;  /* 0x00000010ff897819 */ /* 0x000fe20000011689 */
[----:B------:R-:W-:Y:S01]  /*3990*/  IMAD.SHL.U32 R125, R168, 0x100, RZ ;  /* 0x00000100a87d7824 */ /* 0x000fe200078e00ff */
[----:B------:R-:W-:Y:S01]  /*39a0*/  PRMT R168, R172, 0x654, R167 ;  /* 0x00000654aca87816 */ /* 0x000fe200000000a7 */
[----:B------:R-:W-:Y:S01]  /*39b0*/  IMAD.MOV.U32 R167, RZ, RZ, R47 ;  /* 0x000000ffffa77224 */ /* 0x000fe200078e002f */
[----:B------:R-:W-:Y:S01]  /*39c0*/  F2FP.SATFINITE.E4M3.F32.PACK_AB_MERGE_C R44, R45, R44, RZ ;  /* 0x0000002c2d2c723e */ /* 0x000fe200048070ff */
[----:B------:R-:W-:Y:S01]  /*39d0*/  IMAD.U32 R137, R137, 0x10000, RZ ;  /* 0x0001000089897824 */ /* 0x000fe200078e00ff */
[----:B------:R-:W-:Y:S01]  /*39e0*/  LOP3.LUT R170, R170, 0xff00, R125, 0xf8, !PT ;  /* 0x0000ff00aaaa7812 */ /* 0x000fe200078ef87d */
[----:B------:R-:W-:Y:S01]  /*39f0*/  IMAD.MOV.U32 R45, RZ, RZ, R124 ;  /* 0x000000ffff2d7224 */ /* 0x000fe200078e007c */
[----:B------:R-:W-:-:S02]  /*3a00*/  SHF.L.U32 R125, R171, 0x8, RZ ;  /* 0x00000008ab7d7819 */ /* 0x000fc400000006ff */
[----:B------:R-:W-:Y:S02]  /*3a10*/  F2FP.F16.E4M3.UNPACK_B R47, R167 ;  /* 0x000000a7ff2f723e */ /* 0x000fe400020006ff */
[----:B------:R-:W-:Y:S02]  /*3a20*/  LOP3.LUT R168, R168, 0xff00, R125, 0xf8, !PT ;  /* 0x0000ff00a8a87812 */ /* 0x000fe400078ef87d */
[----:B------:R-:W-:Y:S01]  /*3a30*/  LOP3.LUT R125, R170, 0xff0000, R137, 0xf8, !PT ;  /* 0x00ff0000aa7d7812 */ /* 0x000fe200078ef889 */
[----:B------:R-:W-:Y:S01]  /*3a40*/  IMAD.U32 R137, R166, 0x10000, RZ ;  /* 0x00010000a6897824 */ /* 0x000fe200078e00ff */
[----:B------:R-:W-:Y:S01]  /*3a50*/  F2FP.SATFINITE.E4M3.F32.PACK_AB_MERGE_C R44, R169, R136, R44 ;  /* 0x00000088a92c723e */ /* 0x000fe2000480702c */
[--C-:B------:R-:W-:Y:S01]  /*3a60*/  HADD2.F32 R166, -RZ, R47.reuse.H1_H1 ;  /* 0x3000002fffa67230 */ /* 0x100fe20000004100 */
[----:B------:R-:W-:Y:S01]  /*3a70*/  F2FP.F16.E4M3.UNPACK_B R171, R125.H1 ;  /* 0x0000007dffab723e */ /* 0x000fe200030006ff */
[----:B------:R-:W-:Y:S01]  /*3a80*/  HADD2.F32 R47, -RZ, R47.H0_H0 ;  /* 0x2000002fff2f7230 */ /* 0x000fe20000004100 */
[----:B------:R-:W-:-:S03]  /*3a90*/  LOP3.LUT R137, R168, 0xff0000, R137, 0xf8, !PT ;  /* 0x00ff0000a8897812 */ /* 0x000fc600078ef889 */
[----:B------:R-:W-:Y:S01]  /*3aa0*/  HADD2.F32 R172, -RZ, R171.H0_H0 ;  /* 0x200000abffac7230 */ /* 0x000fe20000004100 */
[----:B------:R-:W-:-:S04]  /*3ab0*/  F2FP.F16.E4M3.UNPACK_B R168, R137.H1 ;  /* 0x00000089ffa8723e */ /* 0x000fc800030006ff */
[CC--:B------:R-:W-:Y:S01]  /*3ac0*/  FMUL.FTZ R174, R166.reuse, R172.reuse ;  /* 0x000000aca6ae7220 */ /* 0x0c0fe20000410000 */
[--C-:B------:R-:W-:Y:S02]  /*3ad0*/  HADD2.F32 R170, -RZ, R168.reuse.H0_H0 ;  /* 0x200000a8ffaa7230 */ /* 0x100fe40000004100 */
[C---:B------:R-:W-:Y:S01]  /*3ae0*/  FMUL.FTZ R173, R47.reuse, R172 ;  /* 0x000000ac2fad7220 */ /* 0x040fe20000410000 */
[----:B------:R-:W-:Y:S02]  /*3af0*/  HADD2.F32 R168, -RZ, R168.H1_H1 ;  /* 0x300000a8ffa87230 */ /* 0x000fe40000004100 */
[-C--:B------:R-:W-:Y:S01]  /*3b00*/  FFMA.FTZ R47, R47, R170.reuse, -R174 ;  /* 0x000000aa2f2f7223 */ /* 0x080fe200000108ae */
[----:B------:R-:W-:Y:S01]  /*3b10*/  FFMA.FTZ R166, R166, R170, R173 ;  /* 0x000000aaa6a67223 */ /* 0x000fe200000100ad */
[----:B------:R-:W-:Y:S01]  /*3b20*/  F2FP.F16.E4M3.UNPACK_B R170, R167.H1 ;  /* 0x000000a7ffaa723e */ /* 0x000fe200030006ff */
[----:B------:R-:W-:Y:S02]  /*3b30*/  IMAD.MOV.U32 R167, RZ, RZ, R46 ;  /* 0x000000ffffa77224 */ /* 0x000fe400078e002e */
[----:B------:R-:W-:-:S02]  /*3b40*/  HADD2.F32 R46, -RZ, R171.H1_H1 ;  /* 0x300000abff2e7230 */ /* 0x000fc40000004100 */
[--C-:B------:R-:W-:Y:S02]  /*3b50*/  HADD2.F32 R171, -RZ, R170.reuse.H1_H1 ;  /* 0x300000aaffab7230 */ /* 0x100fe40000004100 */
[----:B------:R-:W-:-:S03]  /*3b60*/  HADD2.F32 R170, -RZ, R170.H0_H0 ;  /* 0x200000aaffaa7230 */ /* 0x000fc60000004100 */
[CC--:B------:R-:W-:Y:S02]  /*3b70*/  FMUL.FTZ R173, R171.reuse, R46.reuse ;  /* 0x0000002eabad7220 */ /* 0x0c0fe40000410000 */
[C---:B------:R-:W-:Y:S02]  /*3b80*/  FMUL.FTZ R172, R170.reuse, R46 ;  /* 0x0000002eaaac7220 */ /* 0x040fe40000410000 */
[-C--:B------:R-:W-:Y:S02]  /*3b90*/  FFMA.FTZ R46, R170, R168.reuse, -R173 ;  /* 0x000000a8aa2e7223 */ /* 0x080fe400000108ad */
[----:B------:R-:W-:Y:S01]  /*3ba0*/  FFMA.FTZ R171, R171, R168, R172 ;  /* 0x000000a8abab7223 */ /* 0x000fe200000100ac */
[----:B------:R-:W-:Y:S02]  /*3bb0*/  F2FP.F16.E4M3.UNPACK_B R172, R125 ;  /* 0x0000007dffac723e */ /* 0x000fe400020006ff */
[----:B------:R-:W-:Y:S02]  /*3bc0*/  F2FP.F16.E4M3.UNPACK_B R125, R167.H1 ;  /* 0x000000a7ff7d723e */ /* 0x000fe400030006ff */
[----:B------:R-:W-:Y:S01]  /*3bd0*/  F2FP.F16.E4M3.UNPACK_B R168, R137 ;  /* 0x00000089ffa8723e */ /* 0x000fe200020006ff */
[----:B------:R-:W-:Y:S01]  /*3be0*/  HADD2.F32 R174, -RZ, R172.H1_H1 ;  /* 0x300000acffae7230 */ /* 0x000fe20000004100 */
[----:B------:R-:W-:Y:S01]  /*3bf0*/  F2FP.F16.E4M3.UNPACK_B R167, R167 ;  /* 0x000000a7ffa7723e */ /* 0x000fe200020006ff */
[--C-:B------:R-:W-:Y:S01]  /*3c00*/  HADD2.F32 R137, -RZ, R125.reuse.H1_H1 ;  /* 0x3000007dff897230 */ /* 0x100fe20000004100 */
[----:B------:R-:W-:Y:S01]  /*3c10*/  F2FP.SATFINITE.E4M3.F32.PACK_AB_MERGE_C R171, R171, R46, RZ ;  /* 0x0000002eabab723e */ /* 0x000fe200048070ff */
[----:B------:R-:W-:-:S02]  /*3c20*/  HADD2.F32 R125, -RZ, R125.H0_H0 ;  /* 0x2000007dff7d7230 */ /* 0x000fc40000004100 */
[----:B------:R-:W-:Y:S02]  /*3c30*/  HADD2.F32 R170, -RZ, R168.H1_H1 ;  /* 0x300000a8ffaa7230 */ /* 0x000fe40000004100 */
[-C--:B------:R-:W-:Y:S01]  /*3c40*/  FMUL.FTZ R176, R137, R174.reuse ;  /* 0x000000ae89b07220 */ /* 0x080fe20000410000 */
[----:B------:R-:W-:Y:S02]  /*3c50*/  HADD2.F32 R172, -RZ, R172.H0_H0 ;  /* 0x200000acffac7230 */ /* 0x000fe40000004100 */
[C---:B------:R-:W-:Y:S01]  /*3c60*/  FMUL.FTZ R174, R125.reuse, R174 ;  /* 0x000000ae7dae7220 */ /* 0x040fe20000410000 */
[----:B------:R-:W-:Y:S02]  /*3c70*/  HADD2.F32 R168, -RZ, R168.H0_H0 ;  /* 0x200000a8ffa87230 */ /* 0x000fe40000004100 */
[-C--:B------:R-:W-:Y:S01]  /*3c80*/  FFMA.FTZ R125, R125, R170.reuse, -R176 ;  /* 0x000000aa7d7d7223 */ /* 0x080fe200000108b0 */
[----:B------:R-:W-:Y:S01]  /*3c90*/  F2FP.SATFINITE.E4M3.F32.PACK_AB_MERGE_C R47, R166, R47, R171 ;  /* 0x0000002fa62f723e */ /* 0x000fe200048070ab */
[----:B------:R-:W-:Y:S01]  /*3ca0*/  FFMA.FTZ R174, R137, R170, R174 ;  /* 0x000000aa89ae7223 */ /* 0x000fe200000100ae */
[----:B------:R-:W-:-:S02]  /*3cb0*/  HADD2.F32 R137, -RZ, R167.H1_H1 ;  /* 0x300000a7ff897230 */ /* 0x000fc40000004100 */
[----:B------:R-:W-:Y:S02]  /*3cc0*/  HADD2.F32 R167, -RZ, R167.H0_H0 ;  /* 0x200000a7ffa77230 */ /* 0x000fe40000004100 */
[----:B------:R-:W-:Y:S01]  /*3cd0*/  F2FP.SATFINITE.E4M3.F32.PACK_AB_MERGE_C R125, R174, R125, RZ ;  /* 0x0000007dae7d723e */ /* 0x000fe200048070ff */
[-C--:B------:R-:W-:Y:S02]  /*3ce0*/  FMUL.FTZ R170, R137, R172.reuse ;  /* 0x000000ac89aa7220 */ /* 0x080fe40000410000 */
[C---:B------:R-:W-:Y:S02]  /*3cf0*/  FMUL.FTZ R172, R167.reuse, R172 ;  /* 0x000000aca7ac7220 */ /* 0x040fe40000410000 */
[-C--:B------:R-:W-:Y:S02]  /*3d00*/  FFMA.FTZ R170, R167, R168.reuse, -R170 ;  /* 0x000000a8a7aa7223 */ /* 0x080fe400000108aa */
[----:B------:R-:W-:-:S05]  /*3d10*/  FFMA.FTZ R137, R137, R168, R172 ;  /* 0x000000a889897223 */ /* 0x000fca00000100ac */
[----:B------:R-:W-:-:S07]  /*3d20*/  F2FP.SATFINITE.E4M3.F32.PACK_AB_MERGE_C R46, R137, R170, R125 ;  /* 0x000000aa892e723e */ /* 0x000fce000480707d */
.L_x_3396:
[----:B------:R-:W-:Y:S05]  /*3d30*/  BSYNC B3 ;  /* 0x0000000000037941 */ /* 0x000fea0003800000 */
.L_x_3395:
[----:B--2---:R2:W-:Y:S02]  /*3d40*/  STG.E.128 desc[UR54][R50.64], R44 ;  /* 0x0000002c32007986 */ /* 0x0045e4000c101d36 */
.L_x_3394:
[----:B------:R-:W-:Y:S05]  /*3d50*/  BSYNC B2 ;  /* 0x0000000000027941 */ /* 0x000fea0003800000 */
.L_x_3393:
[----:B------:R-:W-:Y:S01]  /*3d60*/  ISETP.NE.AND P3, PT, R35, RZ, PT ;  /* 0x000000ff2300720c */ /* 0x000fe20003f65270 */
[----:B------:R-:W-:-:S12]  /*3d70*/  BSSY B2, `(.L_x_3397) ;  /* 0x0000078000027945 */ /* 0x000fd80003800000 */
[----:B------:R-:W-:Y:S05]  /*3d80*/  @!P3 BRA `(.L_x_3398) ;  /* 0x0000000400d8b947 */ /* 0x000fea0003800000 */
        /* <DEDUP_REMOVED lines=14> */
[----:B--2---:R-:W-:Y:S01]  /*3e70*/  IMAD.MOV.U32 R124, RZ, RZ, R44 ;  /* 0x000000ffff7c7224 */ /* 0x004fe200078e002c */
[----:B------:R-:W-:Y:S01]  /*3e80*/  PRMT R97, R167, 0x654, R96 ;  /* 0x00000654a7617816 */ /* 0x000fe20000000060 */
[----:B------:R-:W-:Y:S01]  /*3e90*/  IMAD.MOV.U32 R96, RZ, RZ, R45 ;  /* 0x000000ffff607224 */ /* 0x000fe200078e002d */
[----:B------:R-:W-:Y:S01]  /*3ea0*/  SHF.L.U32 R136, R136, 0x8, RZ ;  /* 0x0000000888887819 */ /* 0x000fe200000006ff */
[----:B------:R-:W-:Y:S01]  /*3eb0*/  IMAD.U32 R137, R137, 0x10000, RZ ;  /* 0x0001000089897824 */ /* 0x000fe200078e00ff */
[----:B------:R-:W-:Y:S01]  /*3ec0*/  LOP3.LUT R44, R97, 0xff00, R98, 0xf8, !PT ;  /* 0x0000ff00612c7812 */ /* 0x000fe200078ef862 */
[----:B------:R-:W-:Y:S01]  /*3ed0*/  IMAD.U32 R97, R166, 0x10000, RZ ;  /* 0x00010000a6617824 */ /* 0x000fe200078e00ff */
[----:B------:R-:W-:-:S02]  /*3ee0*/  LOP3.LUT R98, R99, 0xff00, R136, 0xf8, !PT ;  /* 0x0000ff0063627812 */ /* 0x000fc400078ef888 */
[----:B------:R-:W-:Y:S02]  /*3ef0*/  F2FP.F16.E4M3.UNPACK_B R45, R96 ;  /* 0x00000060ff2d723e */ /* 0x000fe400020006ff */
[-C--:B------:R-:W-:Y:S02]  /*3f00*/  F2FP.F16.E4M3.UNPACK_B R136, R165.reuse.H1 ;  /* 0x000000a5ff88723e */ /* 0x080fe400030006ff */
[----:B------:R-:W-:Y:S01]  /*3f10*/  LOP3.LUT R44, R44, 0xff0000, R97, 0xf8, !PT ;  /* 0x00ff00002c2c7812 */ /* 0x000fe200078ef861 */
[--C-:B------:R-:W-:Y:S01]  /*3f20*/  HADD2.F32 R99, -RZ, R45.reuse.H1_H1 ;  /* 0x3000002dff637230 */ /* 0x100fe20000004100 */
[----:B------:R-:W-:Y:S01]  /*3f30*/  F2FP.F16.E4M3.UNPACK_B R125, R164.H1 ;  /* 0x000000a4ff7d723e */ /* 0x000fe200030006ff */
[----:B------:R-:W-:Y:S01]  /*3f40*/  HADD2.F32 R97, -RZ, R45.H0_H0 ;  /* 0x2000002dff617230 */ /* 0x000fe20000004100 */
[----:B------:R-:W-:Y:S01]  /*3f50*/  LOP3.LUT R45, R98, 0xff0000, R137, 0xf8, !PT ;  /* 0x00ff0000622d7812 */ /* 0x000fe200078ef889 */
[--C-:B------:R-:W-:Y:S01]  /*3f60*/  HADD2.F32 R168, -RZ, R136.reuse.H0_H0 ;  /* 0x20000088ffa87230 */ /* 0x100fe20000004100 */
[----:B------:R-:W-:Y:S01]  /*3f70*/  F2FP.F16.E4M3.UNPACK_B R98, R96.H1 ;  /* 0x00000060ff62723e */ /* 0x000fe200030006ff */
[----:B------:R-:W-:Y:S01]  /*3f80*/  HADD2.F32 R166, -RZ, R125.H0_H0 ;  /* 0x2000007dffa67230 */ /* 0x000fe20000004100 */
[----:B------:R-:W-:Y:S01]  /*3f90*/  F2FP.F16.E4M3.UNPACK_B R167, R165 ;  /* 0x000000a5ffa7723e */ /* 0x000fe200020006ff */
[----:B------:R-:W-:-:S02]  /*3fa0*/  HADD2.F32 R169, -RZ, R136.H1_H1 ;  /* 0x30000088ffa97230 */ /* 0x000fc40000004100 */
[-C--:B------:R-:W-:Y:S01]  /*3fb0*/  FMUL.FTZ R96, R99, R168.reuse ;  /* 0x000000a863607220 */ /* 0x080fe20000410000 */
[C---:B------:R-:W-:Y:S01]  /*3fc0*/  FMUL.FTZ R168, R97.reuse, R168 ;  /* 0x000000a861a87220 */ /* 0x040fe20000410000 */
[--C-:B------:R-:W-:Y:S01]  /*3fd0*/  HADD2.F32 R136, -RZ, R98.reuse.H1_H1 ;  /* 0x30000062ff887230 */ /* 0x100fe20000004100 */
[----:B------:R-:W-:Y:S01]  /*3fe0*/  F2FP.F16.E4M3.UNPACK_B R165, R164 ;  /* 0x000000a4ffa5723e */ /* 0x000fe200020006ff */
[----:B------:R-:W-:Y:S02]  /*3ff0*/  HADD2.F32 R98, -RZ, R98.H0_H0 ;  /* 0x20000062ff627230 */ /* 0x000fe40000004100 */
[-C--:B------:R-:W-:Y:S01]  /*4000*/  FFMA.FTZ R96, R97, R166.reuse, -R96 ;  /* 0x000000a661607223 */ /* 0x080fe20000010860 */
[----:B------:R-:W-:Y:S01]  /*4010*/  FFMA.FTZ R97, R99, R166, R168 ;  /* 0x000000a663617223 */ /* 0x000fe200000100a8 */
[----:B------:R-:W-:Y:S02]  /*4020*/  HADD2.F32 R137, -RZ, R125.H1_H1 ;  /* 0x3000007dff897230 */ /* 0x000fe40000004100 */
[-C--:B------:R-:W-:Y:S01]  /*4030*/  FMUL.FTZ R125, R136, R169.reuse ;  /* 0x000000a9887d7220 */ /* 0x080fe20000410000 */
[----:B------:R-:W-:Y:S01]  /*4040*/  F2FP.F16.E4M3.UNPACK_B R99, R124.H1 ;  /* 0x0000007cff63723e */ /* 0x000fe200030006ff */
[----:B------:R-:W-:Y:S01]  /*4050*/  FMUL.FTZ R169, R98, R169 ;  /* 0x000000a962a97220 */ /* 0x000fe20000410000 */
[----:B------:R-:W-:-:S02]  /*4060*/  HADD2.F32 R168, -RZ, R167.H1_H1 ;  /* 0x300000a7ffa87230 */ /* 0x000fc40000004100 */
[-C--:B------:R-:W-:Y:S01]  /*4070*/  FFMA.FTZ R98, R98, R137.reuse, -R125 ;  /* 0x0000008962627223 */ /* 0x080fe2000001087d */
[----:B------:R-:W-:Y:S02]  /*4080*/  HADD2.F32 R166, -RZ, R165.H1_H1 ;  /* 0x300000a5ffa67230 */ /* 0x000fe40000004100 */
[--C-:B------:R-:W-:Y:S02]  /*4090*/  HADD2.F32 R164, -RZ, R99.reuse.H1_H1 ;  /* 0x30000063ffa47230 */ /* 0x100fe40000004100 */
[----:B------:R-:W-:Y:S02]  /*40a0*/  HADD2.F32 R125, -RZ, R99.H0_H0 ;  /* 0x20000063ff7d7230 */ /* 0x000fe40000004100 */
[----:B------:R-:W-:Y:S01]  /*40b0*/  FFMA.FTZ R99, R136, R137, R169 ;  /* 0x0000008988637223 */ /* 0x000fe200000100a9 */
[----:B------:R-:W-:Y:S01]  /*40c0*/  F2FP.F16.E4M3.UNPACK_B R136, R124 ;  /* 0x0000007cff88723e */ /* 0x000fe200020006ff */
[----:B------:R-:W-:Y:S01]  /*40d0*/  FMUL.FTZ R124, R164, R168 ;  /* 0x000000a8a47c7220 */ /* 0x000fe20000410000 */
[----:B------:R-:W-:-:S02]  /*40e0*/  HADD2.F32 R167, -RZ, R167.H0_H0 ;  /* 0x200000a7ffa77230 */ /* 0x000fc40000004100 */
[----:B------:R-:W-:Y:S01]  /*40f0*/  FMUL.FTZ R169, R125, R168 ;  /* 0x000000a87da97220 */ /* 0x000fe20000410000 */
[----:B------:R-:W-:Y:S01]  /*4100*/  F2FP.SATFINITE.E4M3.F32.PACK_AB_MERGE_C R98, R99, R98, RZ ;  /* 0x000000626362723e */ /* 0x000fe200048070ff */
[--C-:B------:R-:W-:Y:S02]  /*4110*/  HADD2.F32 R137, -RZ, R136.reuse.H1_H1 ;  /* 0x30000088ff897230 */ /* 0x100fe40000004100 */
[-C--:B------:R-:W-:Y:S01]  /*4120*/  FFMA.FTZ R124, R125, R166.reuse, -R124 ;  /* 0x000000a67d7c7223 */ /* 0x080fe2000001087c */
[----:B------:R-:W-:Y:S01]  /*4130*/  FFMA.FTZ R125, R164, R166, R169 ;  /* 0x000000a6a47d7223 */ /* 0x000fe200000100a9 */
[----:B------:R-:W-:Y:S02]  /*4140*/  HADD2.F32 R136, -RZ, R136.H0_H0 ;  /* 0x20000088ff887230 */ /* 0x000fe40000004100 */
[----:B------:R-:W-:Y:S02]  /*4150*/  HADD2.F32 R166, -RZ, R165.H0_H0 ;  /* 0x200000a5ffa67230 */ /* 0x000fe40000004100 */
[----:B------:R-:W-:Y:S01]  /*4160*/  FMUL.FTZ R169, R137, R167 ;  /* 0x000000a789a97220 */ /* 0x000fe20000410000 */
[----:B------:R-:W-:-:S02]  /*4170*/  IMAD.MOV.U32 R165, RZ, RZ, R47 ;  /* 0x000000ffffa57224 */ /* 0x000fc400078e002f */
[C---:B------:R-:W-:Y:S01]  /*4180*/  FMUL.FTZ R168, R136.reuse, R167 ;  /* 0x000000a788a87220 */ /* 0x040fe20000410000 */
[----:B------:R-:W-:Y:S01]  /*4190*/  F2FP.SATFINITE.E4M3.F32.PACK_AB_MERGE_C R124, R125, R124, RZ ;  /* 0x0000007c7d7c723e */ /* 0x000fe200048070ff */
[-C--:B------:R-:W-:Y:S01]  /*41a0*/  FFMA.FTZ R47, R136, R166.reuse, -R169 ;  /* 0x000000a6882f7223 */ /* 0x080fe200000108a9 */
[----:B------:R-:W-:Y:S01]  /*41b0*/  F2FP.F16.E4M3.UNPACK_B R169, R45.H1 ;  /* 0x0000002dffa9723e */ /* 0x000fe200030006ff */
[----:B------:R-:W-:Y:S01]  /*41c0*/  FFMA.FTZ R136, R137, R166, R168 ;  /* 0x000000a689887223 */ /* 0x000fe200000100a8 */
[-C--:B------:R-:W-:Y:S02]  /*41d0*/  F2FP.F16.E4M3.UNPACK_B R164, R165.reuse ;  /* 0x000000a5ffa4723e */ /* 0x080fe400020006ff */
[----:B------:R-:W-:Y:S01]  /*41e0*/  F2FP.F16.E4M3.UNPACK_B R168, R44.H1 ;  /* 0x0000002cffa8723e */ /* 0x000fe200030006ff */
[----:B------:R-:W-:Y:S01]  /*41f0*/  HADD2.F32 R137, -RZ, R169.H0_H0 ;  /* 0x200000a9ff897230 */ /* 0x000fe20000004100 */
[----:B------:R-:W-:Y:S01]  /*4200*/  F2FP.F16.E4M3.UNPACK_B R165, R165.H1 ;  /* 0x000000a5ffa5723e */ /* 0x000fe200030006ff */
[--C-:B------:R-:W-:Y:S01]  /*4210*/  HADD2.F32 R166, -RZ, R164.reuse.H1_H1 ;  /* 0x300000a4ffa67230 */ /* 0x100fe20000004100 */
[----:B------:R-:W-:Y:S01]  /*4220*/  F2FP.SATFINITE.E4M3.F32.PACK_AB_MERGE_C R47, R136, R47, R124 ;  /* 0x0000002f882f723e */ /* 0x000fe2000480707c */
[----:B------:R-:W-:-:S02]  /*4230*/  HADD2.F32 R164, -RZ, R164.H0_H0 ;  /* 0x200000a4ffa47230 */ /* 0x000fc40000004100 */
[--C-:B------:R-:W-:Y:S02]  /*4240*/  HADD2.F32 R167, -RZ, R168.reuse.H0_H0 ;  /* 0x200000a8ffa77230 */ /* 0x100fe40000004100 */
[-C--:B------:R-:W-:Y:S01]  /*4250*/  FMUL.FTZ R171, R166, R137.reuse ;  /* 0x00000089a6ab7220 */ /* 0x080fe20000410000 */
[----:B------:R-:W-:Y:S02]  /*4260*/  HADD2.F32 R168, -RZ, R168.H1_H1 ;  /* 0x300000a8ffa87230 */ /* 0x000fe40000004100 */
[C---:B------:R-:W-:Y:S01]  /*4270*/  FMUL.FTZ R173, R164.reuse, R137 ;  /* 0x00000089a4ad7220 */ /* 0x040fe20000410000 */
[----:B------:R-:W-:-:S03]  /*4280*/  FFMA.FTZ R137, R164, R167, -R171 ;  /* 0x000000a7a4897223 */ /* 0x000fc600000108ab */
[----:B------:R-:W-:Y:S01]  /*4290*/  FFMA.FTZ R164, R166, R167, R173 ;  /* 0x000000a7a6a47223 */ /* 0x000fe200000100ad */
[----:B------:R-:W-:Y:S02]  /*42a0*/  IMAD.MOV.U32 R166, RZ, RZ, R46 ;  /* 0x000000ffffa67224 */ /* 0x000fe400078e002e */
[----:B------:R-:W-:Y:S01]  /*42b0*/  HADD2.F32 R46, -RZ, R169.H1_H1 ;  /* 0x300000a9ff2e7230 */ /* 0x000fe20000004100 */
[----:B------:R-:W-:Y:S01]  /*42c0*/  F2FP.F16.E4M3.UNPACK_B R169, R45 ;  /* 0x0000002dffa9723e */ /* 0x000fe200020006ff */
[--C-:B------:R-:W-:Y:S01]  /*42d0*/  HADD2.F32 R167, -RZ, R165.reuse.H1_H1 ;  /* 0x300000a5ffa77230 */ /* 0x100fe20000004100 */
[----:B------:R-:W-:Y:S01]  /*42e0*/  F2FP.F16.E4M3.UNPACK_B R45, R44 ;  /* 0x0000002cff2d723e */ /* 0x000fe200020006ff */
[----:B------:R-:W-:-:S03]  /*42f0*/  HADD2.F32 R165, -RZ, R165.H0_H0 ;  /* 0x200000a5ffa57230 */ /* 0x000fc60000004100 */
[-C--:B------:R-:W-:Y:S02]  /*4300*/  FMUL.FTZ R170, R167, R46.reuse ;  /* 0x0000002ea7aa7220 */ /* 0x080fe40000410000 */
[C---:B------:R-:W-:Y:S02]  /*4310*/  FMUL.FTZ R172, R165.reuse, R46 ;  /* 0x0000002ea5ac7220 */ /* 0x040fe40000410000 */
[-C--:B------:R-:W-:Y:S01]  /*4320*/  FFMA.FTZ R46, R165, R168.reuse, -R170 ;  /* 0x000000a8a52e7223 */ /* 0x080fe200000108aa */
[----:B------:R-:W-:Y:S02]  /*4330*/  HADD2.F32 R170, -RZ, R169.H1_H1 ;  /* 0x300000a9ffaa7230 */ /* 0x000fe40000004100 */
[----:B------:R-:W-:Y:S01]  /*4340*/  FFMA.FTZ R165, R167, R168, R172 ;  /* 0x000000a8a7a57223 */ /* 0x000fe200000100ac */
[-C--:B------:R-:W-:Y:S01]  /*4350*/  F2FP.F16.E4M3.UNPACK_B R167, R166.reuse.H1 ;  /* 0x000000a6ffa7723e */ /* 0x080fe200030006ff */
[----:B------:R-:W-:Y:S01]  /*4360*/  HADD2.F32 R168, -RZ, R45.H1_H1 ;  /* 0x3000002dffa87230 */ /* 0x000fe20000004100 */
[----:B------:R-:W-:Y:S01]  /*4370*/  F2FP.F16.E4M3.UNPACK_B R166, R166 ;  /* 0x000000a6ffa6723e */ /* 0x000fe200020006ff */
[----:B------:R-:W-:Y:S01]  /*4380*/  HADD2.F32 R169, -RZ, R169.H0_H0 ;  /* 0x200000a9ffa97230 */ /* 0x000fe20000004100 */
[----:B------:R-:W-:Y:S01]  /*4390*/  F2FP.SATFINITE.E4M3.F32.PACK_AB_MERGE_C R165, R165, R46, RZ ;  /* 0x0000002ea5a5723e */ /* 0x000fe200048070ff */
[----:B------:R-:W-:-:S02]  /*43a0*/  HADD2.F32 R44, -RZ, R167.H1_H1 ;  /* 0x300000a7ff2c7230 */ /* 0x000fc40000004100 */
[----:B------:R-:W-:Y:S01]  /*43b0*/  HADD2.F32 R167, -RZ, R167.H0_H0 ;  /* 0x200000a7ffa77230 */ /* 0x000fe20000004100 */
[----:B------:R-:W-:Y:S01]  /*43c0*/  F2FP.SATFINITE.E4M3.F32.PACK_AB_MERGE_C R137, R164, R137, R165 ;  /* 0x00000089a489723e */ /* 0x000fe200048070a5 */
[----:B------:R-:W-:Y:S02]  /*43d0*/  HADD2.F32 R45, -RZ, R45.H0_H0 ;  /* 0x2000002dff2d7230 */ /* 0x000fe40000004100 */
[-C--:B------:R-:W-:Y:S01]  /*43e0*/  FMUL.FTZ R172, R44, R170.reuse ;  /* 0x000000aa2cac7220 */ /* 0x080fe20000410000 */
[----:B------:R-:W-:-:S03]  /*43f0*/  FMUL.FTZ R171, R167, R170 ;  /* 0x000000aaa7ab7220 */ /* 0x000fc60000410000 */
[-C--:B------:R-:W-:Y:S01]  /*4400*/  FFMA.FTZ R172, R167, R168.reuse, -R172 ;  /* 0x000000a8a7ac7223 */ /* 0x080fe200000108ac */
[----:B------:R-:W-:Y:S01]  /*4410*/  FFMA.FTZ R171, R44, R168, R171 ;  /* 0x000000a82cab7223 */ /* 0x000fe200000100ab */
[--C-:B------:R-:W-:Y:S02]  /*4420*/  HADD2.F32 R44, -RZ, R166.reuse.H1_H1 ;  /* 0x300000a6ff2c7230 */ /* 0x100fe40000004100 */
[----:B------:R-:W-:Y:S02]  /*4430*/  HADD2.F32 R166, -RZ, R166.H0_H0 ;  /* 0x200000a6ffa67230 */ /* 0x000fe40000004100 */
[----:B------:R-:W-:Y:S01]  /*4440*/  F2FP.SATFINITE.E4M3.F32.PACK_AB_MERGE_C R171, R171, R172, RZ ;  /* 0x000000acabab723e */ /* 0x000fe200048070ff */
[-C--:B------:R-:W-:Y:S02]  /*4450*/  FMUL.FTZ R99, R44, R169.reuse ;  /* 0x000000a92c637220 */ /* 0x080fe40000410000 */
[C---:B------:R-:W-:Y:S02]  /*4460*/  FMUL.FTZ R169, R166.reuse, R169 ;  /* 0x000000a9a6a97220 */ /* 0x040fe40000410000 */
[----:B------:R-:W-:-:S02]  /*4470*/  FFMA.FTZ R99, R166, R45, -R99 ;  /* 0x0000002da6637223 */ /* 0x000fc40000010863 */
[----:B------:R-:W-:Y:S01]  /*4480*/  FFMA.FTZ R44, R44, R45, R169 ;  /* 0x0000002d2c2c7223 */ /* 0x000fe200000100a9 */
[----:B------:R-:W-:-:S04]  /*4490*/  F2FP.SATFINITE.E4M3.F32.PACK_AB_MERGE_C R45, R97, R96, R98 ;  /* 0x00000060612d723e */ /* 0x000fc80004807062 */
[----:B------:R-:W-:Y:S01]  /*44a0*/  F2FP.SATFINITE.E4M3.F32.PACK_AB_MERGE_C R46, R44, R99, R171 ;  /* 0x000000632c2e723e */ /* 0x000fe200048070ab */
[----:B------:R-:W-:Y:S02]  /*44b0*/  IMAD.MOV.U32 R44, RZ, RZ, R47 ;  /* 0x000000ffff2c7224 */ /* 0x000fe400078e002f */
[----:B------:R-:W-:-:S07]  /*44c0*/  IMAD.MOV.U32 R47, RZ, RZ, R137 ;  /* 0x000000ffff2f7224 */ /* 0x000fce00078e0089 */
.L_x_3400:
[----:B------:R-:W-:Y:S05]  /*44d0*/  BSYNC B3 ;  /* 0x0000000000037941 */ /* 0x000fea0003800000 */
.L_x_3399:
[----:B--2---:R3:W-:Y:S02]  /*44e0*/  STG.E.128 desc[UR54][R50.64+0x20], R44 ;  /* 0x0000202c32007986 */ /* 0x0047e4000c101d36 */
.L_x_3398:
[----:B------:R-:W-:Y:S05]  /*44f0*/  BSYNC B2 ;  /* 0x0000000000027941 */ /* 0x000fea0003800000 */
.L_x_3397:
[----:B------:R-:W-:Y:S01]  /*4500*/  ISETP.NE.AND P3, PT, R36, RZ, PT ;  /* 0x000000ff2400720c */ /* 0x000fe20003f65270 */
[----:B------:R-:W-:-:S12]  /*4510*/  BSSY B2, `(.L_x_3401) ;  /* 0x0000073000027945 */ /* 0x000fd80003800000 */
[----:B------:R-:W-:Y:S05]  /*4520*/  @!P3 BRA `(.L_x_3402) ;  /* 0x0000000400c4b947 */ /* 0x000fea0003800000 */
        /* <DEDUP_REMOVED lines=12> */
[----:B------:R-:W-:Y:S02]  /*45f0*/  PRMT R89, R89, 0x654, R88 ;  /* 0x0000065459597816 */ /* 0x000fe40000000058 */
[----:B------:R-:W-:Y:S01]  /*4600*/  PRMT R96, R91, 0x654, R90 ;  /* 0x000006545b607816 */ /* 0x000fe2000000005a */
[----:B------:R-:W-:Y:S01]  /*4610*/  IMAD.SHL.U32 R91, R97, 0x100, RZ ;  /* 0x00000100615b7824 */ /* 0x000fe200078e00ff */
[----:B------:R-:W-:Y:S01]  /*4620*/  SHF.L.U32 R88, R98, 0x8, RZ ;  /* 0x0000000862587819 */ /* 0x000fe200000006ff */
[----:B--2---:R-:W-:Y:S01]  /*4630*/  IMAD.MOV.U32 R90, RZ, RZ, R44 ;  /* 0x000000ffff5a7224 */ /* 0x004fe200078e002c */
[----:B------:R-:W-:-:S02]  /*4640*/  F2FP.F16.E4M3.UNPACK_B R44, R45 ;  /* 0x0000002dff2c723e */ /* 0x000fc400020006ff */
[----:B------:R-:W-:Y:S01]  /*4650*/  LOP3.LUT R89, R89, 0xff00, R88, 0xf8, !PT ;  /* 0x0000ff0059597812 */ /* 0x000fe200078ef858 */
[----:B------:R-:W-:Y:S01]  /*4660*/  IMAD.U32 R88, R124, 0x10000, RZ ;  /* 0x000100007c587824 */ /* 0x000fe200078e00ff */
[----:B------:R-:W-:Y:S01]  /*4670*/  LOP3.LUT R98, R96, 0xff00, R91, 0xf8, !PT ;  /* 0x0000ff0060627812 */ /* 0x000fe200078ef85b */
[----:B------:R-:W-:Y:S01]  /*4680*/  IMAD.U32 R91, R99, 0x10000, RZ ;  /* 0x00010000635b7824 */ /* 0x000fe200078e00ff */
[----:B------:R-:W-:Y:S02]  /*4690*/  F2FP.F16.E4M3.UNPACK_B R96, R163.H1 ;  /* 0x000000a3ff60723e */ /* 0x000fe400030006ff */
[----:B------:R-:W-:Y:S02]  /*46a0*/  LOP3.LUT R88, R89, 0xff0000, R88, 0xf8, !PT ;  /* 0x00ff000059587812 */ /* 0x000fe400078ef858 */
[----:B------:R-:W-:Y:S01]  /*46b0*/  LOP3.LUT R89, R98, 0xff0000, R91, 0xf8, !PT ;  /* 0x00ff000062597812 */ /* 0x000fe200078ef85b */
[----:B------:R-:W-:Y:S01]  /*46c0*/  HADD2.F32 R124, -RZ, R96.H0_H0 ;  /* 0x20000060ff7c7230 */ /* 0x000fe20000004100 */
[----:B------:R-:W-:Y:S01]  /*46d0*/  F2FP.F16.E4M3.UNPACK_B R98, R162.H1 ;  /* 0x000000a2ff62723e */ /* 0x000fe200030006ff */
[--C-:B------:R-:W-:Y:S01]  /*46e0*/  HADD2.F32 R91, -RZ, R44.reuse.H1_H1 ;  /* 0x3000002cff5b7230 */ /* 0x100fe20000004100 */
[----:B------:R-:W-:Y:S01]  /*46f0*/  F2FP.F16.E4M3.UNPACK_B R45, R45.H1 ;  /* 0x0000002dff2d723e */ /* 0x000fe200030006ff */
[----:B------:R-:W-:Y:S01]  /*4700*/  HADD2.F32 R44, -RZ, R44.H0_H0 ;  /* 0x2000002cff2c7230 */ /* 0x000fe20000004100 */
[----:B------:R-:W-:Y:S01]  /*4710*/  F2FP.F16.E4M3.UNPACK_B R163, R163 ;  /* 0x000000a3ffa3723e */ /* 0x000fe200020006ff */
[----:B------:R-:W-:-:S02]  /*4720*/  HADD2.F32 R125, -RZ, R96.H1_H1 ;  /* 0x30000060ff7d7230 */ /* 0x000fc40000004100 */
[CC--:B------:R-:W-:Y:S01]  /*4730*/  FMUL.FTZ R137, R91.reuse, R124.reuse ;  /* 0x0000007c5b897220 */ /* 0x0c0fe20000410000 */
[--C-:B------:R-:W-:Y:S02]  /*4740*/  HADD2.F32 R99, -RZ, R98.reuse.H0_H0 ;  /* 0x20000062ff637230 */ /* 0x100fe40000004100 */
        /* <DEDUP_REMOVED lines=14> */
[----:B------:R-:W-:-:S02]  /*4830*/  HADD2.F32 R98, -RZ, R91.H1_H1 ;  /* 0x3000005bff627230 */ /* 0x000fc40000004100 */
[----:B------:R-:W-:Y:S02]  /*4840*/  HADD2.F32 R97, -RZ, R91.H0_H0 ;  /* 0x2000005bff617230 */ /* 0x000fe40000004100 */
[----:B------:R-:W-:Y:S02]  /*4850*/  HADD2.F32 R163, -RZ, R163.H0_H0 ;  /* 0x200000a3ffa37230 */ /* 0x000fe40000004100 */
[-C--:B------:R-:W-:Y:S01]  /*4860*/  FMUL.FTZ R136, R98, R99.reuse ;  /* 0x0000006362887220 */ /* 0x080fe20000410000 */
[--C-:B------:R-:W-:Y:S02]  /*4870*/  HADD2.F32 R96, -RZ, R90.reuse.H1_H1 ;  /* 0x3000005aff607230 */ /* 0x100fe40000004100 */
[----:B------:R-:W-:Y:S01]  /*4880*/  FMUL.FTZ R99, R97, R99 ;  /* 0x0000006361637220 */ /* 0x000fe20000410000 */
[----:B------:R-:W-:Y:S02]  /*4890*/  HADD2.F32 R91, -RZ, R90.H0_H0 ;  /* 0x2000005aff5b7230 */ /* 0x000fe40000004100 */
[----:B------:R-:W-:-:S02]  /*48a0*/  HADD2.F32 R90, -RZ, R162.H1_H1 ;  /* 0x300000a2ff5a7230 */ /* 0x000fc40000004100 */
[-C--:B------:R-:W-:Y:S01]  /*48b0*/  FMUL.FTZ R124, R96, R163.reuse ;  /* 0x000000a3607c7220 */ /* 0x080fe20000410000 */
[----:B------:R-:W-:Y:S02]  /*48c0*/  HADD2.F32 R162, -RZ, R162.H0_H0 ;  /* 0x200000a2ffa27230 */ /* 0x000fe40000004100 */
[----:B------:R-:W-:Y:S01]  /*48d0*/  FMUL.FTZ R163, R91, R163 ;  /* 0x000000a35ba37220 */ /* 0x000fe20000410000 */
[-C--:B------:R-:W-:Y:S01]  /*48e0*/  FFMA.FTZ R97, R97, R90.reuse, -R136 ;  /* 0x0000005a61617223 */ /* 0x080fe20000010888 */
[----:B------:R-:W-:Y:S01]  /*48f0*/  FFMA.FTZ R136, R98, R90, R99 ;  /* 0x0000005a62887223 */ /* 0x000fe20000010063 */
[-C--:B------:R-:W-:Y:S01]  /*4900*/  FFMA.FTZ R90, R91, R162.reuse, -R124 ;  /* 0x000000a25b5a7223 */ /* 0x080fe2000001087c */
[----:B------:R-:W-:Y:S01]  /*4910*/  FFMA.FTZ R91, R96, R162, R163 ;  /* 0x000000a2605b7223 */ /* 0x000fe200000100a3 */
[----:B------:R-:W-:Y:S02]  /*4920*/  F2FP.F16.E4M3.UNPACK_B R98, R47.H1 ;  /* 0x0000002fff62723e */ /* 0x000fe400030006ff */
[----:B------:R-:W-:-:S02]  /*4930*/  F2FP.SATFINITE.E4M3.F32.PACK_AB_MERGE_C R96, R164, R137, RZ ;  /* 0x00000089a460723e */ /* 0x000fc400048070ff */
[----:B------:R-:W-:Y:S01]  /*4940*/  F2FP.F16.E4M3.UNPACK_B R164, R89.H1 ;  /* 0x00000059ffa4723e */ /* 0x000fe200030006ff */
[--C-:B------:R-:W-:Y:S01]  /*4950*/  HADD2.F32 R125, -RZ, R98.reuse.H0_H0 ;  /* 0x20000062ff7d7230 */ /* 0x100fe20000004100 */
[----:B------:R-:W-:Y:S01]  /*4960*/  F2FP.SATFINITE.E4M3.F32.PACK_AB_MERGE_C R97, R136, R97, RZ ;  /* 0x000000618861723e */ /* 0x000fe200048070ff */
[----:B------:R-:W-:Y:S01]  /*4970*/  HADD2.F32 R136, -RZ, R98.H1_H1 ;  /* 0x30000062ff887230 */ /* 0x000fe20000004100 */
[----:B------:R-:W-:Y:S01]  /*4980*/  F2FP.F16.E4M3.UNPACK_B R99, R46.H1 ;  /* 0x0000002eff63723e */ /* 0x000fe200030006ff */
[--C-:B------:R-:W-:Y:S01]  /*4990*/  HADD2.F32 R137, -RZ, R164.reuse.H1_H1 ;  /* 0x300000a4ff897230 */ /* 0x100fe20000004100 */
[-C--:B------:R-:W-:Y:S01]  /*49a0*/  F2FP.F16.E4M3.UNPACK_B R98, R88.reuse.H1 ;  /* 0x00000058ff62723e */ /* 0x080fe200030006ff */
        /* <DEDUP_REMOVED lines=20> */
[--C-:B------:R-:W-:Y:S01]  /*4af0*/  HADD2.F32 R99, -RZ, R46.reuse.H0_H0 ;  /* 0x2000002eff637230 */ /* 0x100fe20000004100 */
[----:B------:R-:W-:Y:S01]  /*4b00*/  F2FP.SATFINITE.E4M3.F32.PACK_AB_MERGE_C R45, R45, R44, R96 ;  /* 0x0000002c2d2d723e */ /* 0x000fe20004807060 */
[----:B------:R-:W-:Y:S01]  /*4b10*/  HADD2.F32 R125, -RZ, R125.H1_H1 ;  /* 0x3000007dff7d7230 */ /* 0x000fe20000004100 */
[----:B------:R-:W-:Y:S01]  /*4b20*/  F2FP.SATFINITE.E4M3.F32.PACK_AB_MERGE_C R165, R165, R166, RZ ;  /* 0x000000a6a5a5723e */ /* 0x000fe200048070ff */
[----:B------:R-:W-:Y:S01]  /*4b30*/  HADD2.F32 R46, -RZ, R46.H1_H1 ;  /* 0x3000002eff2e7230 */ /* 0x000fe20000004100 */
[----:B------:R-:W-:Y:S01]  /*4b40*/  F2FP.SATFINITE.E4M3.F32.PACK_AB_MERGE_C R47, R47, R88, RZ ;  /* 0x000000582f2f723e */ /* 0x000fe200048070ff */
[----:B------:R-:W-:-:S02]  /*4b50*/  HADD2.F32 R98, -RZ, R98.H0_H0 ;  /* 0x20000062ff627230 */ /* 0x000fc40000004100 */
[-C--:B------:R-:W-:Y:S01]  /*4b60*/  FMUL.FTZ R137, R125, R164.reuse ;  /* 0x000000a47d897220 */ /* 0x080fe20000410000 */
[----:B------:R-:W-:Y:S02]  /*4b70*/  HADD2.F32 R89, -RZ, R89.H0_H0 ;  /* 0x20000059ff597230 */ /* 0x000fe40000004100 */
[-C--:B------:R-:W-:Y:S01]  /*4b80*/  FMUL.FTZ R136, R46, R163.reuse ;  /* 0x000000a32e887220 */ /* 0x080fe20000410000 */
[C---:B------:R-:W-:Y:S01]  /*4b90*/  FMUL.FTZ R164, R124.reuse, R164 ;  /* 0x000000a47ca47220 */ /* 0x040fe20000410000 */
[C---:B------:R-:W-:Y:S01]  /*4ba0*/  FMUL.FTZ R163, R99.reuse, R163 ;  /* 0x000000a363a37220 */ /* 0x040fe20000410000 */
[-C--:B------:R-:W-:Y:S01]  /*4bb0*/  FFMA.FTZ R137, R124, R98.reuse, -R137 ;  /* 0x000000627c897223 */ /* 0x080fe20000010889 */
[-C--:B------:R-:W-:Y:S01]  /*4bc0*/  FFMA.FTZ R136, R99, R89.reuse, -R136 ;  /* 0x0000005963887223 */ /* 0x080fe20000010888 */
[----:B------:R-:W-:Y:S01]  /*4bd0*/  FFMA.FTZ R164, R125, R98, R164 ;  /* 0x000000627da47223 */ /* 0x000fe200000100a4 */
[----:B------:R-:W-:Y:S01]  /*4be0*/  FFMA.FTZ R163, R46, R89, R163 ;  /* 0x000000592ea37223 */ /* 0x000fe200000100a3 */
[----:B------:R-:W-:-:S03]  /*4bf0*/  F2FP.SATFINITE.E4M3.F32.PACK_AB_MERGE_C R44, R91, R90, R97 ;  /* 0x0000005a5b2c723e */ /* 0x000fc60004807061 */
[----:B------:R-:W-:Y:S02]  /*4c00*/  F2FP.SATFINITE.E4M3.F32.PACK_AB_MERGE_C R47, R164, R137, R47 ;  /* 0x00000089a42f723e */ /* 0x000fe4000480702f */
[----:B------:R-:W-:-:S07]  /*4c10*/  F2FP.SATFINITE.E4M3.F32.PACK_AB_MERGE_C R46, R163, R136, R165 ;  /* 0x00000088a32e723e */ /* 0x000fce00048070a5 */
.L_x_3404:
[----:B------:R-:W-:Y:S05]  /*4c20*/  BSYNC B3 ;  /* 0x0000000000037941 */ /* 0x000fea0003800000 */
.L_x_3403:
[----:B--2---:R4:W-:Y:S02]  /*4c30*/  STG.E.128 desc[UR54][R50.64+0x40], R44 ;  /* 0x0000402c32007986 */ /* 0x0049e4000c101d36 */
.L_x_3402:
[----:B------:R-:W-:Y:S05]  /*4c40*/  BSYNC B2 ;  /* 0x0000000000027941 */ /* 0x000fea0003800000 */
.L_x_3401:
[----:B------:R-:W-:Y:S01]  /*4c50*/  ISETP.NE.AND P3, PT, R37, RZ, PT ;  /* 0x000000ff2500720c */ /* 0x000fe20003f65270 */
[----:B------:R-:W-:-:S12]  /*4c60*/  BSSY B2, `(.L_x_3405) ;  /* 0x0000073000027945 */ /* 0x000fd80003800000 */
[----:B------:R-:W-:Y:S05]  /*4c70*/  @!P3 BRA `(.L_x_3406) ;  /* 0x0000000400c4b947 */ /* 0x000fea0003800000 */
[----:B0-234-:R0:W2:Y:S01]  /*4c80*/  LDS.128 R44, [R41+0x26a00] ;  /* 0x026a0000292c7984 */ /* 0x01d0a20000000c00 */
[----:B------:R-:W-:Y:S01]  /*4c90*/  ISETP.GE.AND P3, PT, R225, R133, PT ;  /* 0x00000085e100720c */ /* 0x000fe20003f66270 */
[----:B------:R-:W-:-:S12]  /*4ca0*/  BSSY B3, `(.L_x_3407) ;  /* 0x000006d000037945 */ /* 0x000fd80003800000 */
[----:B0-----:R-:W-:Y:S05]  /*4cb0*/  @P3 BRA `(.L_x_3408) ;  /* 0x0000000400ac3947 */ /* 0x001fea0003800000 */
        /* <DEDUP_REMOVED lines=11> */
[----:B------:R-:W-:Y:S02]  /*4d70*/  IMAD.SHL.U32 R88, R88, 0x100, RZ ;  /* 0x0000010058587824 */ /* 0x000fe400078e00ff */
[----:B--2---:R-:W-:Y:S01]  /*4d80*/  IMAD.MOV.U32 R86, RZ, RZ, R44 ;  /* 0x000000ffff567224 */ /* 0x004fe200078e002c */
[----:B------:R-:W-:Y:S01]  /*4d90*/  LOP3.LUT R84, R84, 0xff00, R85, 0xf8, !PT ;  /* 0x0000ff0054547812 */ /* 0x000fe200078ef855 */
[----:B------:R-:W-:Y:S01]  /*4da0*/  IMAD.U32 R90, R90, 0x10000, RZ ;  /* 0x000100005a5a7824 */ /* 0x000fe200078e00ff */
[----:B------:R-:W-:-:S02]  /*4db0*/  LOP3.LUT R87, R87, 0xff00, R88, 0xf8, !PT ;  /* 0x0000ff0057577812 */ /* 0x000fc400078ef858 */
[----:B------:R-:W-:Y:S02]  /*4dc0*/  SHF.L.U32 R85, R89, 0x10, RZ ;  /* 0x0000001059557819 */ /* 0x000fe400000006ff */
[----:B------:R-:W-:Y:S02]  /*4dd0*/  F2FP.F16.E4M3.UNPACK_B R88, R158.H1 ;  /* 0x0000009eff58723e */ /* 0x000fe400030006ff */
[----:B------:R-:W-:Y:S02]  /*4de0*/  F2FP.F16.E4M3.UNPACK_B R44, R45 ;  /* 0x0000002dff2c723e */ /* 0x000fe400020006ff */
[----:B------:R-:W-:Y:S01]  /*4df0*/  LOP3.LUT R84, R84, 0xff0000, R85, 0xf8, !PT ;  /* 0x00ff000054547812 */ /* 0x000fe200078ef855 */
[----:B------:R-:W-:Y:S01]  /*4e00*/  HADD2.F32 R96, -RZ, R88.H0_H0 ;  /* 0x20000058ff607230 */ /* 0x000fe20000004100 */
[----:B------:R-:W-:Y:S01]  /*4e10*/  LOP3.LUT R85, R87, 0xff0000, R90, 0xf8, !PT ;  /* 0x00ff000057557812 */ /* 0x000fe200078ef85a */
[--C-:B------:R-:W-:Y:S01]  /*4e20*/  HADD2.F32 R87, -RZ, R44.reuse.H1_H1 ;  /* 0x3000002cff577230 */ /* 0x100fe20000004100 */
[----:B------:R-:W-:Y:S01]  /*4e30*/  F2FP.F16.E4M3.UNPACK_B R90, R157.H1 ;  /* 0x0000009dff5a723e */ /* 0x000fe200030006ff */
[----:B------:R-:W-:Y:S01]  /*4e40*/  HADD2.F32 R44, -RZ, R44.H0_H0 ;  /* 0x2000002cff2c7230 */ /* 0x000fe20000004100 */
[----:B------:R-:W-:Y:S01]  /*4e50*/  F2FP.F16.E4M3.UNPACK_B R45, R45.H1 ;  /* 0x0000002dff2d723e */ /* 0x000fe200030006ff */
        /* <DEDUP_REMOVED lines=18> */
[--C-:B------:R-:W-:Y:S01]  /*4f80*/  HADD2.F32 R89, -RZ, R87.reuse.H0_H0 ;  /* 0x20000057ff597230 */ /* 0x100fe20000004100 */
[----:B------:R-:W-:Y:S01]  /*4f90*/  F2FP.F16.E4M3.UNPACK_B R125, R85.H1 ;  /* 0x00000055ff7d723e */ /* 0x000fe200030006ff */
[----:B------:R-:W-:-:S02]  /*4fa0*/  HADD2.F32 R90, -RZ, R87.H1_H1 ;  /* 0x30000057ff5a7230 */ /* 0x000fc40000004100 */
[----:B------:R-:W-:Y:S02]  /*4fb0*/  HADD2.F32 R158, -RZ, R158.H0_H0 ;  /* 0x2000009eff9e7230 */ /* 0x000fe40000004100 */
[-C--:B------:R-:W-:Y:S01]  /*4fc0*/  FMUL.FTZ R97, R89, R91.reuse ;  /* 0x0000005b59617220 */ /* 0x080fe20000410000 */
[--C-:B------:R-:W-:Y:S02]  /*4fd0*/  HADD2.F32 R88, -RZ, R86.reuse.H1_H1 ;  /* 0x30000056ff587230 */ /* 0x100fe40000004100 */
[----:B------:R-:W-:Y:S01]  /*4fe0*/  FMUL.FTZ R98, R90, R91 ;  /* 0x0000005b5a627220 */ /* 0x000fe20000410000 */
[----:B------:R-:W-:Y:S02]  /*4ff0*/  HADD2.F32 R87, -RZ, R86.H0_H0 ;  /* 0x20000056ff577230 */ /* 0x000fe40000004100 */
[--C-:B------:R-:W-:Y:S02]  /*5000*/  HADD2.F32 R86, -RZ, R157.reuse.H1_H1 ;  /* 0x3000009dff567230 */ /* 0x100fe40000004100 */
[----:B------:R-:W-:Y:S01]  /*5010*/  FMUL.FTZ R96, R88, R158 ;  /* 0x0000009e58607220 */ /* 0x000fe20000410000 */
[----:B------:R-:W-:-:S02]  /*5020*/  HADD2.F32 R157, -RZ, R157.H0_H0 ;  /* 0x2000009dff9d7230 */ /* 0x000fc40000004100 */
[----:B------:R-:W-:Y:S01]  /*5030*/  FMUL.FTZ R91, R87, R158 ;  /* 0x0000009e575b7220 */ /* 0x000fe20000410000 */
[--C-:B------:R-:W-:Y:S02]  /*5040*/  HADD2.F32 R137, -RZ, R125.reuse.H1_H1 ;  /* 0x3000007dff897230 */ /* 0x100fe40000004100 */
[-C--:B------:R-:W-:Y:S01]  /*5050*/  FFMA.FTZ R89, R89, R86.reuse, -R98 ;  /* 0x0000005659597223 */ /* 0x080fe20000010862 */
[----:B------:R-:W-:Y:S01]  /*5060*/  FFMA.FTZ R90, R90, R86, R97 ;  /* 0x000000565a5a7223 */ /* 0x000fe20000010061 */
[-C--:B------:R-:W-:Y:S01]  /*5070*/  FFMA.FTZ R86, R87, R157.reuse, -R96 ;  /* 0x0000009d57567223 */ /* 0x080fe20000010860 */
[----:B------:R-:W-:Y:S01]  /*5080*/  FFMA.FTZ R87, R88, R157, R91 ;  /* 0x0000009d58577223 */ /* 0x000fe2000001005b */
[----:B------:R-:W-:Y:S01]  /*5090*/  F2FP.F16.E4M3.UNPACK_B R91, R47.H1 ;  /* 0x0000002fff5b723e */ /* 0x000fe200030006ff */
[----:B------:R-:W-:Y:S01]  /*50a0*/  HADD2.F32 R125, -RZ, R125.H0_H0 ;  /* 0x2000007dff7d7230 */ /* 0x000fe20000004100 */
[----:B------:R-:W-:Y:S02]  /*50b0*/  F2FP.SATFINITE.E4M3.F32.PACK_AB_MERGE_C R88, R124, R99, RZ ;  /* 0x000000637c58723e */ /* 0x000fe400048070ff */
[----:B------:R-:W-:Y:S01]  /*50c0*/  F2FP.SATFINITE.E4M3.F32.PACK_AB_MERGE_C R89, R90, R89, RZ ;  /* 0x000000595a59723e */ /* 0x000fe200048070ff */
[--C-:B------:R-:W-:Y:S01]  /*50d0*/  HADD2.F32 R96, -RZ, R91.reuse.H0_H0 ;  /* 0x2000005bff607230 */ /* 0x100fe20000004100 */
[----:B------:R-:W-:Y:S01]  /*50e0*/  F2FP.F16.E4M3.UNPACK_B R98, R84.H1 ;  /* 0x00000054ff62723e */ /* 0x000fe200030006ff */
[----:B------:R-:W-:Y:S01]  /*50f0*/  HADD2.F32 R91, -RZ, R91.H1_H1 ;  /* 0x3000005bff5b7230 */ /* 0x000fe20000004100 */
[----:B------:R-:W-:-:S02]  /*5100*/  F2FP.F16.E4M3.UNPACK_B R90, R46.H1 ;  /* 0x0000002eff5a723e */ /* 0x000fc400030006ff */
[----:B------:R-:W-:Y:S01]  /*5110*/  F2FP.F16.E4M3.UNPACK_B R124, R85 ;  /* 0x00000055ff7c723e */ /* 0x000fe200020006ff */
[----:B------:R-:W-:Y:S01]  /*5120*/  HADD2.F32 R99, -RZ, R98.H1_H1 ;  /* 0x30000062ff637230 */ /* 0x000fe20000004100 */
[----:B------:R-:W-:Y:S01]  /*5130*/  F2FP.F16.E4M3.UNPACK_B R97, R84 ;  /* 0x00000054ff61723e */ /* 0x000fe200020006ff */
[----:B------:R-:W-:Y:S02]  /*5140*/  HADD2.F32 R85, -RZ, R90.H1_H1 ;  /* 0x3000005aff557230 */ /* 0x000fe40000004100 */
[-C--:B------:R-:W-:Y:S01]  /*5150*/  FMUL.FTZ R157, R91, R137.reuse ;  /* 0x000000895b9d7220 */ /* 0x080fe20000410000 */
[----:B------:R-:W-:Y:S02]  /*5160*/  HADD2.F32 R136, -RZ, R124.H1_H1 ;  /* 0x3000007cff887230 */ /* 0x000fe40000004100 */
[C---:B------:R-:W-:Y:S01]  /*5170*/  FMUL.FTZ R158, R96.reuse, R137 ;  /* 0x00000089609e7220 */ /* 0x040fe20000410000 */
[----:B------:R-:W-:Y:S02]  /*5180*/  HADD2.F32 R90, -RZ, R90.H0_H0 ;  /* 0x2000005aff5a7230 */ /* 0x000fe40000004100 */
[----:B------:R-:W-:Y:S01]  /*5190*/  FFMA.FTZ R84, R96, R99, -R157 ;  /* 0x0000006360547223 */ /* 0x000fe2000001089d */
[----:B------:R-:W-:-:S02]  /*51a0*/  HADD2.F32 R96, -RZ, R97.H1_H1 ;  /* 0x30000061ff607230 */ /* 0x000fc40000004100 */
[CC--:B------:R-:W-:Y:S01]  /*51b0*/  FMUL.FTZ R137, R85.reuse, R136.reuse ;  /* 0x0000008855897220 */ /* 0x0c0fe20000410000 */
[----:B------:R-:W-:Y:S01]  /*51c0*/  F2FP.F16.E4M3.UNPACK_B R47, R47 ;  /* 0x0000002fff2f723e */ /* 0x000fe200020006ff */
[C---:B------:R-:W-:Y:S01]  /*51d0*/  FMUL.FTZ R136, R90.reuse, R136 ;  /* 0x000000885a887220 */ /* 0x040fe20000410000 */
[----:B------:R-:W-:Y:S01]  /*51e0*/  F2FP.F16.E4M3.UNPACK_B R46, R46 ;  /* 0x0000002eff2e723e */ /* 0x000fe200020006ff */
[-C--:B------:R-:W-:Y:S01]  /*51f0*/  FFMA.FTZ R137, R90, R96.reuse, -R137 ;  /* 0x000000605a897223 */ /* 0x080fe20000010889 */
[----:B------:R-:W-:Y:S02]  /*5200*/  HADD2.F32 R124, -RZ, R124.H0_H0 ;  /* 0x2000007cff7c7230 */ /* 0x000fe40000004100 */
[----:B------:R-:W-:Y:S01]  /*5210*/  FFMA.FTZ R136, R85, R96, R136 ;  /* 0x0000006055887223 */ /* 0x000fe20000010088 */
[--C-:B------:R-:W-:Y:S02]  /*5220*/  HADD2.F32 R85, -RZ, R47.reuse.H0_H0 ;  /* 0x2000002fff557230 */ /* 0x100fe40000004100 */
[----:B------:R-:W-:Y:S01]  /*5230*/  FFMA.FTZ R99, R91, R99, R158 ;  /* 0x000000635b637223 */ /* 0x000fe2000001009e */
[----:B------:R-:W-:Y:S01]  /*5240*/  HADD2.F32 R90, -RZ, R47.H1_H1 ;  /* 0x3000002fff5a7230 */ /* 0x000fe20000004100 */
[----:B------:R-:W-:Y:S01]  /*5250*/  F2FP.SATFINITE.E4M3.F32.PACK_AB_MERGE_C R45, R45, R44, R88 ;  /* 0x0000002c2d2d723e */ /* 0x000fe20004807058 */
[--C-:B------:R-:W-:Y:S01]  /*5260*/  HADD2.F32 R47, -RZ, R46.reuse.H0_H0 ;  /* 0x2000002eff2f7230 */ /* 0x100fe20000004100 */
[----:B------:R-:W-:Y:S01]  /*5270*/  F2FP.SATFINITE.E4M3.F32.PACK_AB_MERGE_C R136, R136, R137, RZ ;  /* 0x000000898888723e */ /* 0x000fe200048070ff */
[----:B------:R-:W-:-:S02]  /*5280*/  HADD2.F32 R46, -RZ, R46.H1_H1 ;  /* 0x3000002eff2e7230 */ /* 0x000fc40000004100 */
        /* <DEDUP_REMOVED lines=13> */
[----:B------:R-:W-:-:S07]  /*5360*/  F2FP.SATFINITE.E4M3.F32.PACK_AB_MERGE_C R47, R125, R158, R84 ;  /* 0x0000009e7d2f723e */ /* 0x000fce0004807054 */
.L_x_3408:
[----:B------:R-:W-:Y:S05]  /*5370*/  BSYNC B3 ;  /* 0x0000000000037941 */ /* 0x000fea0003800000 */
.L_x_3407:
[----:B--2---:R0:W-:Y:S02]  /*5380*/  STG.E.128 desc[UR54][R50.64+0x60], R44 ;  /* 0x0000602c32007986 */ /* 0x0041e4000c101d36 */
.L_x_3406:
[----:B------:R-:W-:Y:S05]  /*5390*/  BSYNC B2 ;  /* 0x0000000000027941 */ /* 0x000fea0003800000 */
.L_x_3405:
        /* <DEDUP_REMOVED lines=8> */
[--C-:B------:R-:W-:Y:S02]  /*5420*/  SHF.R.U32.HI R86, RZ, 0x8, R81.reuse ;  /* 0x00000008ff567819 */ /* 0x100fe40000011651 */
[----:B------:R-:W-:Y:S02]  /*5430*/  LOP3.LUT R80, R81, 0xff, RZ, 0xc0, !PT ;  /* 0x000000ff51507812 */ /* 0x000fe400078ec0ff */
[----:B------:R-:W-:Y:S02]  /*5440*/  SHF.R.U32.HI R81, RZ, 0x18, R81 ;  /* 0x00000018ff517819 */ /* 0x000fe40000011651 */
[--C-:B------:R-:W-:Y:S02]  /*5450*/  SHF.R.U32.HI R87, RZ, 0x10, R83.reuse ;  /* 0x00000010ff577819 */ /* 0x100fe40000011653 */
[----:B------:R-:W-:-:S02]  /*5460*/  SHF.R.U32.HI R85, RZ, 0x8, R83 ;  /* 0x00000008ff557819 */ /* 0x000fc40000011653 */
[----:B------:R-:W-:Y:S02]  /*5470*/  LOP3.LUT R82, R83, 0xff, RZ, 0xc0, !PT ;  /* 0x000000ff53527812 */ /* 0x000fe400078ec0ff */
        /* <DEDUP_REMOVED lines=19> */
[----:B------:R-:W-:Y:S02]  /*55b0*/  HADD2.F32 R89, -RZ, R84.H1_H1 ;  /* 0x30000054ff597230 */ /* 0x000fe40000004100 */
[----:B------:R-:W-:Y:S01]  /*55c0*/  FMUL.FTZ R91, R83, R88 ;  /* 0x00000058535b7220 */ /* 0x000fe20000410000 */
[----:B------:R-:W-:-:S02]  /*55d0*/  HADD2.F32 R87, -RZ, R86.H0_H0 ;  /* 0x20000056ff577230 */ /* 0x000fc40000004100 */
        /* <DEDUP_REMOVED lines=39> */
[----:B------:R-:W-:-:S02]  /*5850*/  F2FP.F16.E4M3.UNPACK_B R96, R81 ;  /* 0x00000051ff60723e */ /* 0x000fc400020006ff */
[-C--:B------:R-:W-:Y:S01]  /*5860*/  F2FP.F16.E4M3.UNPACK_B R89, R80.reuse ;  /* 0x00000050ff59723e */ /* 0x080fe200020006ff */
[----:B------:R-:W-:Y:S01]  /*5870*/  HADD2.F32 R81, -RZ, R86.H1_H1 ;  /* 0x30000056ff517230 */ /* 0x000fe20000004100 */
[----:B------:R-:W-:Y:S01]  /*5880*/  F2FP.F16.E4M3.UNPACK_B R90, R80.H1 ;  /* 0x00000050ff5a723e */ /* 0x000fe200030006ff */
[----:B------:R-:W-:Y:S02]  /*5890*/  HADD2.F32 R98, -RZ, R96.H1_H1 ;  /* 0x30000060ff627230 */ /* 0x000fe40000004100 */
[-C--:B------:R-:W-:Y:S01]  /*58a0*/  FMUL.FTZ R125, R87, R99.reuse ;  /* 0x00000063577d7220 */ /* 0x080fe20000410000 */
[----:B------:R-:W-:Y:S02]  /*58b0*/  HADD2.F32 R86, -RZ, R86.H0_H0 ;  /* 0x20000056ff567230 */ /* 0x000fe40000004100 */
[----:B------:R-:W-:Y:S01]  /*58c0*/  FMUL.FTZ R124, R88, R99 ;  /* 0x00000063587c7220 */ /* 0x000fe20000410000 */
[----:B------:R-:W-:Y:S02]  /*58d0*/  HADD2.F32 R80, -RZ, R89.H1_H1 ;  /* 0x30000059ff507230 */ /* 0x000fe40000004100 */
[-C--:B------:R-:W-:Y:S01]  /*58e0*/  FMUL.FTZ R99, R81, R98.reuse ;  /* 0x0000006251637220 */ /* 0x080fe20000410000 */
[----:B------:R-:W-:Y:S01]  /*58f0*/  F2FP.F16.E4M3.UNPACK_B R47, R47 ;  /* 0x0000002fff2f723e */ /* 0x000fe200020006ff */
[C---:B------:R-:W-:Y:S01]  /*5900*/  FMUL.FTZ R98, R86.reuse, R98 ;  /* 0x0000006256627220 */ /* 0x040fe20000410000 */
[----:B------:R-:W-:Y:S01]  /*5910*/  F2FP.F16.E4M3.UNPACK_B R46, R46 ;  /* 0x0000002eff2e723e */ /* 0x000fe200020006ff */
[----:B------:R-:W-:Y:S01]  /*5920*/  FFMA.FTZ R99, R86, R80, -R99 ;  /* 0x0000005056637223 */ /* 0x000fe20000010863 */
[----:B------:R-:W-:-:S02]  /*5930*/  HADD2.F32 R91, -RZ, R90.H1_H1 ;  /* 0x3000005aff5b7230 */ /* 0x000fc40000004100 */
[----:B------:R-:W-:Y:S01]  /*5940*/  FFMA.FTZ R98, R81, R80, R98 ;  /* 0x0000005051627223 */ /* 0x000fe20000010062 */
[--C-:B------:R-:W-:Y:S01]  /*5950*/  HADD2.F32 R80, -RZ, R47.reuse.H0_H0 ;  /* 0x2000002fff507230 */ /* 0x100fe20000004100 */
[----:B------:R-:W-:Y:S01]  /*5960*/  F2FP.SATFINITE.E4M3.F32.PACK_AB_MERGE_C R45, R45, R44, R84 ;  /* 0x0000002c2d2d723e */ /* 0x000fe20004807054 */
[----:B------:R-:W-:Y:S02]  /*5970*/  HADD2.F32 R81, -RZ, R47.H1_H1 ;  /* 0x3000002fff517230 */ /* 0x000fe40000004100 */
[-C--:B------:R-:W-:Y:S01]  /*5980*/  FFMA.FTZ R125, R88, R91.reuse, -R125 ;  /* 0x0000005b587d7223 */ /* 0x080fe2000001087d */
[--C-:B------:R-:W-:Y:S02]  /*5990*/  HADD2.F32 R47, -RZ, R46.reuse.H0_H0 ;  /* 0x2000002eff2f7230 */ /* 0x100fe40000004100 */
[----:B------:R-:W-:Y:S01]  /*59a0*/  FFMA.FTZ R124, R87, R91, R124 ;  /* 0x0000005b577c7223 */ /* 0x000fe2000001007c */
        /* <DEDUP_REMOVED lines=17> */
.L_x_3412:
[----:B------:R-:W-:Y:S05]  /*5ac0*/  BSYNC B3 ;  /* 0x0000000000037941 */ /* 0x000fea0003800000 */
.L_x_3411:
[----:B--2---:R0:W-:Y:S02]  /*5ad0*/  STG.E.128 desc[UR54][R50.64+0x80], R44 ;  /* 0x0000802c32007986 */ /* 0x0041e4000c101d36 */
.L_x_3410:
[----:B------:R-:W-:Y:S05]  /*5ae0*/  BSYNC B2 ;  /* 0x0000000000027941 */ /* 0x000fea0003800000 */
.L_x_3409:
[----:B------:R-:W-:-:S13]  /*5af0*/  ISETP.NE.AND P3, PT, R39, RZ, PT ;  /* 0x000000ff2700720c */ /* 0x000fda0003f65270 */
        /* <DEDUP_REMOVED lines=50> */
[----:B------:R-:W-:-:S02]  /*5e20*/  HADD2.F32 R82, -RZ, R79.H1_H1 ;  /* 0x3000004fff527230 */ /* 0x000fc40000004100 */
[----:B------:R-:W-:Y:S01]  /*5e30*/  HADD2.F32 R81, -RZ, R79.H0_H0 ;  /* 0x2000004fff517230 */ /* 0x000fe20000004100 */
[----:B------:R-:W-:Y:S01]  /*5e40*/  F2FP.SATFINITE.E4M3.F32.PACK_AB_MERGE_C R98, R88, R87, RZ ;  /* 0x000000575862723e */ /* 0x000fe200048070ff */
[--C-:B------:R-:W-:Y:S02]  /*5e50*/  HADD2.F32 R79, -RZ, R78.reuse.H0_H0 ;  /* 0x2000004eff4f7230 */ /* 0x100fe40000004100 */
[-C--:B------:R-:W-:Y:S01]  /*5e60*/  FMUL.FTZ R86, R82, R83.reuse ;  /* 0x0000005352567220 */ /* 0x080fe20000410000 */
[----:B------:R-:W-:Y:S02]  /*5e70*/  HADD2.F32 R80, -RZ, R78.H1_H1 ;  /* 0x3000004eff507230 */ /* 0x000fe40000004100 */
[----:B------:R-:W-:Y:S01]  /*5e80*/  FMUL.FTZ R83, R81, R83 ;  /* 0x0000005351537220 */ /* 0x000fe20000410000 */
[----:B------:R-:W-:Y:S01]  /*5e90*/  HADD2.F32 R78, -RZ, R148.H1_H1 ;  /* 0x30000094ff4e7230 */ /* 0x000fe20000004100 */
[----:B------:R-:W-:Y:S01]  /*5ea0*/  F2FP.F16.E4M3.UNPACK_B R87, R76.H1 ;  /* 0x0000004cff57723e */ /* 0x000fe200030006ff */
[----:B------:R-:W-:-:S02]  /*5eb0*/  HADD2.F32 R155, -RZ, R155.H0_H0 ;  /* 0x2000009bff9b7230 */ /* 0x000fc40000004100 */
[----:B------:R-:W-:Y:S02]  /*5ec0*/  HADD2.F32 R148, -RZ, R148.H0_H0 ;  /* 0x20000094ff947230 */ /* 0x000fe40000004100 */
[-C--:B------:R-:W-:Y:S01]  /*5ed0*/  FFMA.FTZ R86, R81, R78.reuse, -R86 ;  /* 0x0000004e51567223 */ /* 0x080fe20000010856 */
[----:B------:R-:W-:Y:S01]  /*5ee0*/  FFMA.FTZ R83, R82, R78, R83 ;  /* 0x0000004e52537223 */ /* 0x000fe20000010053 */
[C---:B------:R-:W-:Y:S01]  /*5ef0*/  FMUL.FTZ R84, R80.reuse, R155 ;  /* 0x0000009b50547220 */ /* 0x040fe20000410000 */
[----:B------:R-:W-:Y:S01]  /*5f00*/  F2FP.F16.E4M3.UNPACK_B R81, R47.H1 ;  /* 0x0000002fff51723e */ /* 0x000fe200030006ff */
[C---:B------:R-:W-:Y:S01]  /*5f10*/  FMUL.FTZ R155, R79.reuse, R155 ;  /* 0x0000009b4f9b7220 */ /* 0x040fe20000410000 */
[----:B------:R-:W-:Y:S02]  /*5f20*/  HADD2.F32 R88, -RZ, R87.H1_H1 ;  /* 0x30000057ff587230 */ /* 0x000fe40000004100 */
[----:B------:R-:W-:Y:S01]  /*5f30*/  FFMA.FTZ R78, R79, R148, -R84 ;  /* 0x000000944f4e7223 */ /* 0x000fe20000010854 */
[----:B------:R-:W-:Y:S01]  /*5f40*/  F2FP.SATFINITE.E4M3.F32.PACK_AB_MERGE_C R96, R83, R86, RZ ;  /* 0x000000565360723e */ /* 0x000fe200048070ff */
[----:B------:R-:W-:Y:S01]  /*5f50*/  FFMA.FTZ R79, R80, R148, R155 ;  /* 0x00000094504f7223 */ /* 0x000fe2000001009b */
[--C-:B------:R-:W-:Y:S01]  /*5f60*/  HADD2.F32 R82, -RZ, R81.reuse.H0_H0 ;  /* 0x20000051ff527230 */ /* 0x100fe20000004100 */
[-C--:B------:R-:W-:Y:S01]  /*5f70*/  F2FP.F16.E4M3.UNPACK_B R84, R45.reuse.H1 ;  /* 0x0000002dff54723e */ /* 0x080fe200030006ff */
[----:B------:R-:W-:Y:S01]  /*5f80*/  HADD2.F32 R81, -RZ, R81.H1_H1 ;  /* 0x30000051ff517230 */ /* 0x000fe20000004100 */
[----:B------:R-:W-:Y:S01]  /*5f90*/  F2FP.F16.E4M3.UNPACK_B R80, R46.H1 ;  /* 0x0000002eff50723e */ /* 0x000fe200030006ff */
[----:B------:R-:W-:Y:S01]  /*5fa0*/  HADD2.F32 R87, -RZ, R87.H0_H0 ;  /* 0x20000057ff577230 */ /* 0x000fe20000004100 */
[----:B------:R-:W-:Y:S01]  /*5fb0*/  F2FP.F16.E4M3.UNPACK_B R86, R76 ;  /* 0x0000004cff56723e */ /* 0x000fe200020006ff */
[----:B------:R-:W-:Y:S01]  /*5fc0*/  HADD2.F32 R85, -RZ, R84.H1_H1 ;  /* 0x30000054ff557230 */ /* 0x000fe20000004100 */
[----:B------:R-:W-:Y:S01]  /*5fd0*/  F2FP.F16.E4M3.UNPACK_B R83, R45 ;  /* 0x0000002dff53723e */ /* 0x000fe200020006ff */
[----:B------:R-:W-:-:S02]  /*5fe0*/  HADD2.F32 R76, -RZ, R80.H1_H1 ;  /* 0x30000050ff4c7230 */ /* 0x000fc40000004100 */
[----:B------:R-:W-:Y:S01]  /*5ff0*/  FMUL.FTZ R45, R81, R88 ;  /* 0x00000058512d7220 */ /* 0x000fe20000410000 */
[----:B------:R-:W-:Y:S01]  /*6000*/  HADD2.F32 R89, -RZ, R86.H1_H1 ;  /* 0x30000056ff597230 */ /* 0x000fe20000004100 */
[----:B------:R-:W-:Y:S01]  /*6010*/  F2FP.F16.E4M3.UNPACK_B R47, R47 ;  /* 0x0000002fff2f723e */ /* 0x000fe200020006ff */
[----:B------:R-:W-:Y:S02]  /*6020*/  HADD2.F32 R80, -RZ, R80.H0_H0 ;  /* 0x20000050ff507230 */ /* 0x000fe40000004100 */
[----:B------:R-:W-:Y:S01]  /*6030*/  FFMA.FTZ R90, R82, R85, -R45 ;  /* 0x00000055525a7223 */ /* 0x000fe2000001082d */
[----:B------:R-:W-:Y:S02]  /*6040*/  HADD2.F32 R45, -RZ, R83.H1_H1 ;  /* 0x30000053ff2d7230 */ /* 0x000fe40000004100 */
[-C--:B------:R-:W-:Y:S01]  /*6050*/  FMUL.FTZ R91, R76, R89.reuse ;  /* 0x000000594c5b7220 */ /* 0x080fe20000410000 */
[----:B------:R-:W-:Y:S01]  /*6060*/  F2FP.F16.E4M3.UNPACK_B R46, R46 ;  /* 0x0000002eff2e723e */ /* 0x000fe200020006ff */
[----:B------:R-:W-:Y:S01]  /*6070*/  FMUL.FTZ R89, R80, R89 ;  /* 0x0000005950597220 */ /* 0x000fe20000410000 */
[----:B------:R-:W-:Y:S01]  /*6080*/  FMUL.FTZ R88, R82, R88 ;  /* 0x0000005852587220 */ /* 0x000fe20000410000 */
[----:B------:R-:W-:Y:S01]  /*6090*/  FFMA.FTZ R91, R80, R45, -R91 ;  /* 0x0000002d505b7223 */ /* 0x000fe2000001085b */
[----:B------:R-:W-:-:S02]  /*60a0*/  HADD2.F32 R86, -RZ, R86.H0_H0 ;  /* 0x20000056ff567230 */ /* 0x000fc40000004100 */
[----:B------:R-:W-:Y:S01]  /*60b0*/  FFMA.FTZ R82, R76, R45, R89 ;  /* 0x0000002d4c527223 */ /* 0x000fe20000010059 */
[--C-:B------:R-:W-:Y:S02]  /*60c0*/  HADD2.F32 R76, -RZ, R47.reuse.H0_H0 ;  /* 0x2000002fff4c7230 */ /* 0x100fe40000004100 */
[----:B------:R-:W-:Y:S01]  /*60d0*/  FFMA.FTZ R97, R81, R85, R88 ;  /* 0x0000005551617223 */ /* 0x000fe20000010058 */
[--C-:B------:R-:W-:Y:S02]  /*60e0*/  HADD2.F32 R45, -RZ, R46.reuse.H0_H0 ;  /* 0x2000002eff2d7230 */ /* 0x100fe40000004100 */
[----:B------:R-:W-:Y:S02]  /*60f0*/  HADD2.F32 R47, -RZ, R47.H1_H1 ;  /* 0x3000002fff2f7230 */ /* 0x000fe40000004100 */
[----:B------:R-:W-:Y:S01]  /*6100*/  FMUL.FTZ R88, R76, R87 ;  /* 0x000000574c587220 */ /* 0x000fe20000410000 */
[----:B------:R-:W-:Y:S02]  /*6110*/  HADD2.F32 R46, -RZ, R46.H1_H1 ;  /* 0x3000002eff2e7230 */ /* 0x000fe40000004100 */
[----:B------:R-:W-:Y:S01]  /*6120*/  FMUL.FTZ R81, R45, R86 ;  /* 0x000000562d517220 */ /* 0x000fe20000410000 */
[----:B------:R-:W-:-:S02]  /*6130*/  HADD2.F32 R84, -RZ, R84.H0_H0 ;  /* 0x20000054ff547230 */ /* 0x000fc40000004100 */
[C---:B------:R-:W-:Y:S01]  /*6140*/  FMUL.FTZ R85, R47.reuse, R87 ;  /* 0x000000572f557220 */ /* 0x040fe20000410000 */
[----:B------:R-:W-:Y:S02]  /*6150*/  HADD2.F32 R83, -RZ, R83.H0_H0 ;  /* 0x20000053ff537230 */ /* 0x000fe40000004100 */
[----:B------:R-:W-:Y:S01]  /*6160*/  FMUL.FTZ R80, R46, R86 ;  /* 0x000000562e507220 */ /* 0x000fe20000410000 */
[----:B------:R-:W-:Y:S01]  /*6170*/  F2FP.SATFINITE.E4M3.F32.PACK_AB_MERGE_C R82, R82, R91, RZ ;  /* 0x0000005b5252723e */ /* 0x000fe200048070ff */
        /* <DEDUP_REMOVED lines=9> */
.L_x_3414:
[----:B------:R-:W-:Y:S05]  /*6210*/  BSYNC B2 ;  /* 0x0000000000027941 */ /* 0x000fea0003800000 */
.L_x_3413:
[----:B--2---:R0:W-:Y:S02]  /*6220*/  STG.E.128 desc[UR54][R50.64+0xa0], R44 ;  /* 0x0000a02c32007986 */ /* 0x0041e4000c101d36 */
.L_x_3392:
[----:B------:R-:W-:Y:S05]  /*6230*/  BSYNC B1 ;  /* 0x0000000000017941 */ /* 0x000fea0003800000 */
.L_x_3391:
[----:B------:R-:W-:Y:S05]  /*6240*/  @P4 BRA `(.L_x_3415) ;  /* 0x0000009800044947 */ /* 0x000fea0003800000 */
        /* <DEDUP_REMOVED lines=22> */
[----:B------:R-:W-:-:S02]  /*63b0*/  LOP3.LUT R51, R51, 0xff00, R72, 0xf8, !PT ;  /* 0x0000ff0033337812 */ /* 0x000fc400078ef848 */
[----:B------:R-:W-:Y:S02]  /*63c0*/  LOP3.LUT R74, R73, 0xff00, R74, 0xf8, !PT ;  /* 0x0000ff00494a7812 */ /* 0x000fe400078ef84a */
[----:B------:R-:W-:Y:S02]  /*63d0*/  SHF.L.U32 R72, R76, 0x10, RZ ;  /* 0x000000104c487819 */ /* 0x000fe400000006ff */
        /* <DEDUP_REMOVED lines=89> */
.L_x_3419:
[----:B------:R-:W-:Y:S05]  /*6970*/  BSYNC B2 ;  /* 0x0000000000027941 */ /* 0x000fea0003800000 */
.L_x_3418:
[----:B--2---:R0:W-:Y:S02]  /*6980*/  STG.E.128 desc[UR54][R48.64], R44 ;  /* 0x0000002c30007986 */ /* 0x0041e4000c101d36 */
.L_x_3417:
[----:B------:R-:W-:Y:S05]  /*6990*/  BSYNC B1 ;  /* 0x0000000000017941 */ /* 0x000fea0003800000 */
.L_x_3416:
        /* <DEDUP_REMOVED lines=13> */
[--C-:B------:R-:W-:Y:S01]  /*6a70*/  SHF.R.U32.HI R70, RZ, 0x18, R71.reuse ;  /* 0x00000018ff467819 */ /* 0x100fe20000011647 */
[----:B------:R-:W-:Y:S01]  /*6a80*/  IMAD.SHL.U32 R69, R69, 0x100, RZ ;  /* 0x0000010045457824 */ /* 0x000fe200078e00ff */
[----:B------:R-:W-:Y:S02]  /*6a90*/  SHF.R.U32.HI R72, RZ, 0x10, R71 ;  /* 0x00000010ff487819 */ /* 0x000fe40000011647 */
        /* <DEDUP_REMOVED lines=8> */
[----:B------:R-:W-:-:S02]  /*6b20*/  F2FP.F16.E4M3.UNPACK_B R44, R45 ;  /* 0x0000002dff2c723e */ /* 0x000fc400020006ff */
        /* <DEDUP_REMOVED lines=89> */
.L_x_3423:
[----:B------:R-:W-:Y:S05]  /*70c0*/  BSYNC B2 ;  /* 0x0000000000027941 */ /* 0x000fea0003800000 */
.L_x_3422:
[----:B--2---:R0:W-:Y:S02]  /*70d0*/  STG.E.128 desc[UR54][R48.64+0x20], R44 ;  /* 0x0000202c30007986 */ /* 0x0041e4000c101d36 */
.L_x_3421:
[----:B------:R-:W-:Y:S05]  /*70e0*/  BSYNC B1 ;  /* 0x0000000000017941 */ /* 0x000fea0003800000 */
.L_x_3420:
        /* <DEDUP_REMOVED lines=64> */
[-C--:B------:R-:W-:Y:S01]  /*74f0*/  F2FP.F16.E4M3.UNPACK_B R66, R68.reuse.H1 ;  /* 0x00000044ff42723e */ /* 0x080fe200030006ff */
[-C--:B------:R-:W-:Y:S01]  /*7500*/  FMUL.FTZ R70, R50, R141.reuse ;  /* 0x0000008d32467220 */ /* 0x080fe20000410000 */
[C---:B------:R-:W-:Y:S01]  /*7510*/  FMUL.FTZ R141, R51.reuse, R141 ;  /* 0x0000008d338d7220 */ /* 0x040fe20000410000 */
[----:B------:R-:W-:Y:S02]  /*7520*/  F2FP.F16.E4M3.UNPACK_B R68, R68 ;  /* 0x00000044ff44723e */ /* 0x000fe400020006ff */
[-C--:B------:R-:W-:Y:S01]  /*7530*/  FFMA.FTZ R73, R51, R140.reuse, -R70 ;  /* 0x0000008c33497223 */ /* 0x080fe20000010846 */
[----:B------:R-:W-:Y:S01]  /*7540*/  F2FP.SATFINITE.E4M3.F32.PACK_AB_MERGE_C R76, R72, R69, RZ ;  /* 0x00000045484c723e */ /* 0x000fe200048070ff */
[----:B------:R-:W-:Y:S01]  /*7550*/  FFMA.FTZ R140, R50, R140, R141 ;  /* 0x0000008c328c7223 */ /* 0x000fe2000001008d */
[----:B------:R-:W-:Y:S01]  /*7560*/  F2FP.F16.E4M3.UNPACK_B R51, R47.H1 ;  /* 0x0000002fff33723e */ /* 0x000fe200030006ff */
[--C-:B------:R-:W-:Y:S01]  /*7570*/  HADD2.F32 R67, -RZ, R66.reuse.H1_H1 ;  /* 0x30000042ff437230 */ /* 0x100fe20000004100 */
[-C--:B------:R-:W-:Y:S01]  /*7580*/  F2FP.F16.E4M3.UNPACK_B R69, R71.reuse.H1 ;  /* 0x00000047ff45723e */ /* 0x080fe200030006ff */
[----:B------:R-:W-:Y:S01]  /*7590*/  HADD2.F32 R66, -RZ, R66.H0_H0 ;  /* 0x20000042ff427230 */ /* 0x000fe20000004100 */
[-C--:B------:R-:W-:Y:S01]  /*75a0*/  F2FP.F16.E4M3.UNPACK_B R50, R46.reuse.H1 ;  /* 0x0000002eff32723e */ /* 0x080fe200030006ff */
        /* <DEDUP_REMOVED lines=14> */
[----:B------:R-:W-:-:S02]  /*7690*/  HADD2.F32 R71, -RZ, R71.H0_H0 ;  /* 0x20000047ff477230 */ /* 0x000fc40000004100 */
[C---:B------:R-:W-:Y:S01]  /*76a0*/  FMUL.FTZ R70, R50.reuse, R70 ;  /* 0x0000004632467220 */ /* 0x040fe20000410000 */
[----:B------:R-:W-:Y:S02]  /*76b0*/  HADD2.F32 R69, -RZ, R69.H0_H0 ;  /* 0x20000045ff457230 */ /* 0x000fe40000004100 */
[-C--:B------:R-:W-:Y:S01]  /*76c0*/  FFMA.FTZ R75, R50, R64.reuse, -R75 ;  /* 0x00000040324b7223 */ /* 0x080fe2000001084b */
[--C-:B------:R-:W-:Y:S02]  /*76d0*/  HADD2.F32 R50, -RZ, R47.reuse.H0_H0 ;  /* 0x2000002fff327230 */ /* 0x100fe40000004100 */
[----:B------:R-:W-:Y:S01]  /*76e0*/  FFMA.FTZ R70, R51, R64, R70 ;  /* 0x0000004033467223 */ /* 0x000fe20000010046 */
[----:B------:R-:W-:Y:S02]  /*76f0*/  HADD2.F32 R51, -RZ, R47.H1_H1 ;  /* 0x3000002fff337230 */ /* 0x000fe40000004100 */
[----:B------:R-:W-:Y:S01]  /*7700*/  FFMA.FTZ R67, R65, R67, R72 ;  /* 0x0000004341437223 */ /* 0x000fe20000010048 */
[----:B------:R-:W-:-:S02]  /*7710*/  HADD2.F32 R47, -RZ, R46.H0_H0 ;  /* 0x2000002eff2f7230 */ /* 0x000fc40000004100 */
[-C--:B------:R-:W-:Y:S01]  /*7720*/  FMUL.FTZ R72, R50, R69.reuse ;  /* 0x0000004532487220 */ /* 0x080fe20000410000 */
[----:B------:R-:W-:Y:S02]  /*7730*/  HADD2.F32 R46, -RZ, R46.H1_H1 ;  /* 0x3000002eff2e7230 */ /* 0x000fe40000004100 */
[C---:B------:R-:W-:Y:S01]  /*7740*/  FMUL.FTZ R65, R51.reuse, R69 ;  /* 0x0000004533417220 */ /* 0x040fe20000410000 */
[----:B------:R-:W-:Y:S02]  /*7750*/  HADD2.F32 R68, -RZ, R68.H0_H0 ;  /* 0x20000044ff447230 */ /* 0x000fe40000004100 */
[-C--:B------:R-:W-:Y:S01]  /*7760*/  FFMA.FTZ R72, R51, R66.reuse, R72 ;  /* 0x0000004233487223 */ /* 0x080fe20000010048 */
[----:B------:R-:W-:Y:S01]  /*7770*/  F2FP.SATFINITE.E4M3.F32.PACK_AB_MERGE_C R70, R70, R75, RZ ;  /* 0x0000004b4646723e */ /* 0x000fe200048070ff */
[-C--:B------:R-:W-:Y:S01]  /*7780*/  FMUL.FTZ R64, R46, R71.reuse ;  /* 0x000000472e407220 */ /* 0x080fe20000410000 */
[----:B------:R-:W-:Y:S01]  /*7790*/  FMUL.FTZ R71, R47, R71 ;  /* 0x000000472f477220 */ /* 0x000fe20000410000 */
[----:B------:R-:W-:Y:S01]  /*77a0*/  FFMA.FTZ R65, R50, R66, -R65 ;  /* 0x0000004232417223 */ /* 0x000fe20000010841 */
[----:B------:R-:W-:Y:S01]  /*77b0*/  F2FP.SATFINITE.E4M3.F32.PACK_AB_MERGE_C R67, R67, R74, RZ ;  /* 0x0000004a4343723e */ /* 0x000fe200048070ff */
[-C--:B------:R-:W-:Y:S01]  /*77c0*/  FFMA.FTZ R64, R47, R68.reuse, -R64 ;  /* 0x000000442f407223 */ /* 0x080fe20000010840 */
[----:B------:R-:W-:Y:S01]  /*77d0*/  FFMA.FTZ R71, R46, R68, R71 ;  /* 0x000000442e477223 */ /* 0x000fe20000010047 */
[----:B------:R-:W-:-:S02]  /*77e0*/  F2FP.SATFINITE.E4M3.F32.PACK_AB_MERGE_C R44, R140, R73, R76 ;  /* 0x000000498c2c723e */ /* 0x000fc4000480704c */
[----:B------:R-:W-:Y:S02]  /*77f0*/  F2FP.SATFINITE.E4M3.F32.PACK_AB_MERGE_C R47, R72, R65, R67 ;  /* 0x00000041482f723e */ /* 0x000fe40004807043 */
[----:B------:R-:W-:-:S07]  /*7800*/  F2FP.SATFINITE.E4M3.F32.PACK_AB_MERGE_C R46, R71, R64, R70 ;  /* 0x00000040472e723e */ /* 0x000fce0004807046 */
.L_x_3427:
[----:B------:R-:W-:Y:S05]  /*7810*/  BSYNC B2 ;  /* 0x0000000000027941 */ /* 0x000fea0003800000 */
.L_x_3426:
[----:B--2---:R0:W-:Y:S02]  /*7820*/  STG.E.128 desc[UR54][R48.64+0x40], R44 ;  /* 0x0000402c30007986 */ /* 0x0041e4000c101d36 */
.L_x_3425:
[----:B------:R-:W-:Y:S05]  /*7830*/  BSYNC B1 ;  /* 0x0000000000017941 */ /* 0x000fea0003800000 */
.L_x_3424:
        /* <DEDUP_REMOVED lines=13> */
[----:B------:R-:W-:Y:S01]  /*7910*/  SHF.R.U32.HI R62, RZ, 0x18, R63 ;  /* 0x00000018ff3e7819 */ /* 0x000fe2000001163f */
[----:B------:R-:W-:Y:S01]  /*7920*/  IMAD.SHL.U32 R61, R61, 0x100, RZ ;  /* 0x000001003d3d7824 */ /* 0x000fe200078e00ff */
[----:B------:R-:W-:Y:S01]  /*7930*/  PRMT R60, R67, 0x654, R50 ;  /* 0x00000654433c7816 */ /* 0x000fe20000000032 */
[----:B--2---:R-:W-:Y:S01]  /*7940*/  IMAD.MOV.U32 R50, RZ, RZ, R44 ;  /* 0x000000ffff327224 */ /* 0x004fe200078e002c */
[----:B------:R-:W-:Y:S01]  /*7950*/  PRMT R62, R62, 0x654, R51 ;  /* 0x000006543e3e7816 */ /* 0x000fe20000000033 */
[----:B------:R-:W-:Y:S01]  /*7960*/  IMAD.SHL.U32 R51, R64, 0x100, RZ ;  /* 0x0000010040337824 */ /* 0x000fe200078e00ff */
[----:B------:R-:W-:Y:S02]  /*7970*/  SHF.R.U32.HI R65, RZ, 0x10, R63 ;  /* 0x00000010ff417819 */ /* 0x000fe4000001163f */
[----:B------:R-:W-:Y:S02]  /*7980*/  LOP3.LUT R64, R62, 0xff00, R61, 0xf8, !PT ;  /* 0x0000ff003e407812 */ /* 0x000fe400078ef83d */
[----:B------:R-:W-:Y:S01]  /*7990*/  LOP3.LUT R60, R60, 0xff00, R51, 0xf8, !PT ;  /* 0x0000ff003c3c7812 */ /* 0x000fe200078ef833 */
[----:B------:R-:W-:Y:S01]  /*79a0*/  IMAD.U32 R51, R66, 0x10000, RZ ;  /* 0x0001000042337824 */ /* 0x000fe200078e00ff */
[----:B------:R-:W-:-:S02]  /*79b0*/  SHF.L.U32 R61, R65, 0x10, RZ ;  /* 0x00000010413d7819 */ /* 0x000fc400000006ff */
[----:B------:R-:W-:Y:S02]  /*79c0*/  F2FP.F16.E4M3.UNPACK_B R62, R139.H1 ;  /* 0x0000008bff3e723e */ /* 0x000fe400030006ff */
        /* <DEDUP_REMOVED lines=46> */
[-C--:B------:R-:W-:Y:S01]  /*7cb0*/  F2FP.F16.E4M3.UNPACK_B R61, R63.reuse.H1 ;  /* 0x0000003fff3d723e */ /* 0x080fe200030006ff */
        /* <DEDUP_REMOVED lines=42> */
.L_x_3431:
[----:B------:R-:W-:Y:S05]  /*7f60*/  BSYNC B2 ;  /* 0x0000000000027941 */ /* 0x000fea0003800000 */
.L_x_3430:
[----:B--2---:R0:W-:Y:S02]  /*7f70*/  STG.E.128 desc[UR54][R48.64+0x60], R44 ;  /* 0x0000602c30007986 */ /* 0x0041e4000c101d36 */
.L_x_3429:
[----:B------:R-:W-:Y:S05]  /*7f80*/  BSYNC B1 ;  /* 0x0000000000017941 */ /* 0x000fea0003800000 */
.L_x_3428:
        /* <DEDUP_REMOVED lines=11> */
[--C-:B------:R-:W-:Y:S02]  /*8040*/  SHF.R.U32.HI R57, RZ, 0x8, R59.reuse ;  /* 0x00000008ff397819 */ /* 0x100fe4000001163b */
[----:B------:R-:W-:-:S02]  /*8050*/  SHF.R.U32.HI R56, RZ, 0x18, R59 ;  /* 0x00000018ff387819 */ /* 0x000fc4000001163b */
[----:B------:R-:W-:Y:S01]  /*8060*/  LOP3.LUT R51, R59, 0xff, RZ, 0xc0, !PT ;  /* 0x000000ff3b337812 */ /* 0x000fe200078ec0ff */
[----:B------:R-:W-:Y:S01]  /*8070*/  IMAD.SHL.U32 R57, R57, 0x100, RZ ;  /* 0x0000010039397824 */ /* 0x000fe200078e00ff */
[----:B------:R-:W-:Y:S02]  /*8080*/  SHF.R.U32.HI R60, RZ, 0x10, R59 ;  /* 0x00000010ff3c7819 */ /* 0x000fe4000001163b */
[----:B------:R-:W-:Y:S01]  /*8090*/  PRMT R56, R56, 0x654, R51 ;  /* 0x0000065438387816 */ /* 0x000fe20000000033 */
[----:B------:R-:W-:Y:S01]  /*80a0*/  IMAD.SHL.U32 R51, R61, 0x100, RZ ;  /* 0x000001003d337824 */ /* 0x000fe200078e00ff */
[----:B------:R-:W-:Y:S01]  /*80b0*/  PRMT R50, R63, 0x654, R50 ;  /* 0x000006543f327816 */ /* 0x000fe20000000032 */
[----:B------:R-:W-:Y:S01]  /*80c0*/  IMAD.U32 R60, R60, 0x10000, RZ ;  /* 0x000100003c3c7824 */ /* 0x000fe200078e00ff */
[----:B------:R-:W-:Y:S01]  /*80d0*/  LOP3.LUT R57, R56, 0xff00, R57, 0xf8, !PT ;  /* 0x0000ff0038397812 */ /* 0x000fe200078ef839 */
[----:B------:R-:W-:Y:S01]  /*80e0*/  IMAD.U32 R56, R58, 0x10000, RZ ;  /* 0x000100003a387824 */ /* 0x000fe200078e00ff */
[----:B------:R-:W-:-:S02]  /*80f0*/  LOP3.LUT R51, R50, 0xff00, R51, 0xf8, !PT ;  /* 0x0000ff0032337812 */ /* 0x000fc400078ef833 */
[----:B------:R-:W-:Y:S02]  /*8100*/  F2FP.F16.E4M3.UNPACK_B R58, R95.H1 ;  /* 0x0000005fff3a723e */ /* 0x000fe400030006ff */
        /* <DEDUP_REMOVED lines=89> */
.L_x_3435:
[----:B------:R-:W-:Y:S05]  /*86a0*/  BSYNC B2 ;  /* 0x0000000000027941 */ /* 0x000fea0003800000 */
.L_x_3434:
[----:B--2---:R0:W-:Y:S02]  /*86b0*/  STG.E.128 desc[UR54][R48.64+0x80], R44 ;  /* 0x0000802c30007986 */ /* 0x0041e4000c101d36 */
.L_x_3433:
[----:B------:R-:W-:Y:S05]  /*86c0*/  BSYNC B1 ;  /* 0x0000000000017941 */ /* 0x000fea0003800000 */
.L_x_3432:
[----:B------:R-:W-:-:S13]  /*86d0*/  ISETP.NE.AND P3, PT, R39, RZ, PT ;  /* 0x000000ff2700720c */ /* 0x000fda0003f65270 */
[----:B------:R-:W-:Y:S05]  /*86e0*/  @!P3 BRA `(.L_x_3415) ;  /* 0x0000007000dcb947 */ /* 0x000fea0003800000 */
[----:B0-234-:R0:W2:Y:S01]  /*86f0*/  LDS.128 R44, [R41+0x2b200] ;  /* 0x02b20000292c7984 */ /* 0x01d0a20000000c00 */
[----:B------:R-:W-:Y:S01]  /*8700*/  ISETP.GE.AND P3, PT, R226, R133, PT ;  /* 0x00000085e200720c */ /* 0x000fe20003f66270 */
[----:B------:R-:W-:-:S12]  /*8710*/  BSSY B1, `(.L_x_3436) ;  /* 0x000006d000017945 */ /* 0x000fd80003800000 */
[----:B0-----:R-:W-:Y:S05]  /*8720*/  @P3 BRA `(.L_x_3437) ;  /* 0x0000000400ac3947 */ /* 0x001fea0003800000 */
[--C-:B------:R-:W-:Y:S01]  /*8730*/  SHF.R.U32.HI R58, RZ, 0x10, R53.reuse ;  /* 0x00000010ff3a7819 */ /* 0x100fe20000011635 */
[----:B--2---:R-:W-:Y:S01]  /*8740*/  IMAD.MOV.U32 R51, RZ, RZ, R46 ;  /* 0x000000ffff337224 */ /* 0x004fe200078e002e */
[----:B------:R-:W-:Y:S01]  /*8750*/  SHF.R.U32.HI R56, RZ, 0x8, R53 ;  /* 0x00000008ff387819 */ /* 0x000fe20000011635 */
[----:B------:R-:W-:Y:S01]  /*8760*/  IMAD.MOV.U32 R52, RZ, RZ, R47 ;  /* 0x000000ffff347224 */ /* 0x000fe200078e002f */
[----:B------:R-:W-:Y:S02]  /*8770*/  LOP3.LUT R50, R53, 0xff, RZ, 0xc0, !PT ;  /* 0x000000ff35327812 */ /* 0x000fe400078ec0ff */
[----:B------:R-:W-:Y:S01]  /*8780*/  SHF.R.U32.HI R59, RZ, 0x18, R53 ;  /* 0x00000018ff3b7819 */ /* 0x000fe20000011635 */
[----:B------:R-:W-:Y:S01]  /*8790*/  IMAD.SHL.U32 R46, R56, 0x100, RZ ;  /* 0x00000100382e7824 */ /* 0x000fe200078e00ff */
[--C-:B------:R-:W-:Y:S02]  /*87a0*/  SHF.R.U32.HI R53, RZ, 0x8, R55.reuse ;  /* 0x00000008ff357819 */ /* 0x100fe40000011637 */
[----:B------:R-:W-:-:S02]  /*87b0*/  SHF.R.U32.HI R57, RZ, 0x10, R55 ;  /* 0x00000010ff397819 */ /* 0x000fc40000011637 */
[----:B------:R-:W-:Y:S02]  /*87c0*/  LOP3.LUT R54, R55, 0xff0000ff, RZ, 0xc0, !PT ;  /* 0xff0000ff37367812 */ /* 0x000fe400078ec0ff */
[----:B------:R-:W-:Y:S02]  /*87d0*/  SHF.L.U32 R53, R53, 0x8, RZ ;  /* 0x0000000835357819 */ /* 0x000fe400000006ff */
[----:B------:R-:W-:Y:S02]  /*87e0*/  PRMT R47, R59, 0x654, R50 ;  /* 0x000006543b2f7816 */ /* 0x000fe40000000032 */
[----:B------:R-:W-:Y:S01]  /*87f0*/  LOP3.LUT R56, R54, 0xff00, R53, 0xf8, !PT ;  /* 0x0000ff0036387812 */ /* 0x000fe200078ef835 */
[----:B------:R-:W-:Y:S01]  /*8800*/  IMAD.U32 R53, R57, 0x10000, RZ ;  /* 0x0001000039357824 */ /* 0x000fe200078e00ff */
[----:B------:R-:W-:Y:S01]  /*8810*/  LOP3.LUT R50, R47, 0xff00, R46, 0xf8, !PT ;  /* 0x0000ff002f327812 */ /* 0x000fe200078ef82e */
[----:B------:R-:W-:Y:S01]  /*8820*/  IMAD.U32 R47, R58, 0x10000, RZ ;  /* 0x000100003a2f7824 */ /* 0x000fe200078e00ff */
[----:B------:R-:W-:-:S02]  /*8830*/  F2FP.F16.E4M3.UNPACK_B R54, R93.H1 ;  /* 0x0000005dff36723e */ /* 0x000fc400030006ff */
        /* <DEDUP_REMOVED lines=90> */
.L_x_3437:
[----:B------:R-:W-:Y:S05]  /*8de0*/  BSYNC B1 ;  /* 0x0000000000017941 */ /* 0x000fea0003800000 */
.L_x_3436:
[----:B--2---:R0:W-:Y:S01]  /*8df0*/  STG.E.128 desc[UR54][R48.64+0xa0], R44 ;  /* 0x0000a02c30007986 */ /* 0x0041e2000c101d36 */
[----:B------:R-:W-:Y:S05]  /*8e00*/  BRA `(.L_x_3415) ;  /* 0x0000006c00147947 */ /* 0x000fea0003800000 */
.L_x_3383:
        /* <DEDUP_REMOVED lines=31> */
[----:B------:R-:W-:Y:S02]  /*9000*/  CS2R R90, SRZ ;  /* 0x00000000005a7805 */ /* 0x000fe4000001ff00 */
[----:B------:R-:W-:Y:S02]  /*9010*/  CS2R R88, SRZ ;  /* 0x0000000000587805 */ /* 0x000fe4000001ff00 */
[----:B------:R-:W-:Y:S01]  /*9020*/  IADD3.X R97, R20, UR5, R100, P2, P3 ;  /* 0x0000000514617c10 */ /* 0x000fe200097e6464 */
[----:B------:R-:W-:-:S02]  /*9030*/  ULDC.64 UR4, c[0x0][0x400] ;  /* 0x0001000000047ab9 */ /* 0x000fc40000000a00 */
[----:B------:R-:W-:-:S04]  /*9040*/  IADD3 R98, P2, P3, R104, UR4, R92 ;  /* 0x0000000468627c10 */ /* 0x000fc8000fb5e05c */
[----:B------:R-:W-:Y:S02]  /*9050*/  IADD3.X R99, R25, UR5, R43, P2, P3 ;  /* 0x0000000519637c10 */ /* 0x000fe400097e642b */
[----:B------:R-:W-:Y:S02]  /*9060*/  ISETP.GE.AND P2, PT, R18, R133, PT ;  /* 0x000000851200720c */ /* 0x000fe40003f46270 */
[----:B------:R-:W-:Y:S02]  /*9070*/  CS2R R50, SRZ ;  /* 0x0000000000327805 */ /* 0x000fe4000001ff00 */
[----:B------:R-:W-:Y:S02]  /*9080*/  CS2R R48, SRZ ;  /* 0x0000000000307805 */ /* 0x000fe4000001ff00 */
[----:B------:R-:W-:Y:S02]  /*9090*/  CS2R R62, SRZ ;  /* 0x00000000003e7805 */ /* 0x000fe4000001ff00 */
[----:B------:R-:W-:-:S05]  /*90a0*/  CS2R R60, SRZ ;  /* 0x00000000003c7805 */ /* 0x000fca000001ff00 */
[----:B------:R0:W5:Y:S04]  /*90b0*/  @!P2 LDG.E.128 R52, desc[UR54][R96.64] ;  /* 0x000000366034a981 */ /* 0x000168000c1e1d00 */
[----:B------:R0:W5:Y:S01]  /*90c0*/  @!P2 LDG.E.128 R88, desc[UR54][R98.64] ;  /* 0x000000366258a981 */ /* 0x000162000c1e1d00 */
[----:B------:R-:W-:Y:S02]  /*90d0*/  ISETP.GE.AND P2, PT, R0, R133, PT ;  /* 0x000000850000720c */ /* 0x000fe40003f46270 */
[----:B------:R-:W-:Y:S02]  /*90e0*/  CS2R R46, SRZ ;  /* 0x00000000002e7805 */ /* 0x000fe4000001ff00 */
[----:B------:R-:W-:Y:S02]  /*90f0*/  CS2R R44, SRZ ;  /* 0x00000000002c7805 */ /* 0x000fe4000001ff00 */
[----:B------:R-:W-:-:S02]  /*9100*/  CS2R R58, SRZ ;  /* 0x00000000003a7805 */ /* 0x000fc4000001ff00 */
[----:B------:R-:W-:-:S05]  /*9110*/  CS2R R56, SRZ ;  /* 0x0000000000387805 */ /* 0x000fca000001ff00 */
[----:B------:R0:W5:Y:S04]  /*9120*/  @!P2 LDG.E.128 R48, desc[UR54][R96.64+0x20] ;  /* 0x000020366030a981 */ /* 0x000168000c1e1d00 */
[----:B------:R0:W5:Y:S01]  /*9130*/  @!P2 LDG.E.128 R60, desc[UR54][R98.64+0x20] ;  /* 0x00002036623ca981 */ /* 0x000162000c1e1d00 */
[----:B------:R-:W-:-:S13]  /*9140*/  ISETP.GE.AND P2, PT, R6, R133, PT ;  /* 0x000000850600720c */ /* 0x000fda0003f46270 */
[----:B------:R0:W5:Y:S04]  /*9150*/  @!P2 LDG.E.128 R44, desc[UR54][R96.64+0x40] ;  /* 0x00004036602ca981 */ /* 0x000168000c1e1d00 */
[----:B------:R0:W5:Y:S02]  /*9160*/  @!P2 LDG.E.128 R56, desc[UR54][R98.64+0x40] ;  /* 0x000040366238a981 */ /* 0x000164000c1e1d00 */
.L_x_3439:
[----:B------:R-:W-:Y:S05]  /*9170*/  BSYNC B1 ;  /* 0x0000000000017941 */ /* 0x000fea0003800000 */
.L_x_3438:
        /* <DEDUP_REMOVED lines=11> */
[----:B------:R-:W-:Y:S02]  /*9230*/  CS2R R86, SRZ ;  /* 0x0000000000567805 */ /* 0x000fe4000001ff00 */
[----:B------:R-:W-:-:S02]  /*9240*/  IADD3 R94, P2, P5, R104, R92, R13 ;  /* 0x0000005c685e7210 */ /* 0x000fc40007d5e00d */
[----:B------:R-:W-:Y:S02]  /*9250*/  CS2R R84, SRZ ;  /* 0x0000000000547805 */ /* 0x000fe4000001ff00 */
        /* <DEDUP_REMOVED lines=23> */
.L_x_3441:
[----:B------:R-:W-:Y:S05]  /*93d0*/  BSYNC B1 ;  /* 0x0000000000017941 */ /* 0x000fea0003800000 */
.L_x_3440:
[----:B------:R-:W-:Y:S01]  /*93e0*/  UISETP.NE.AND UP0, UPT, UR53, 0x3, UPT ;  /* 0x000000033500788c */ /* 0x000fe2000bf05270 */
[----:B------:R-:W-:Y:S01]  /*93f0*/  MOV R174, R50 ;  /* 0x0000003200ae7202 */ /* 0x000fe20000000f00 */
        /* <DEDUP_REMOVED lines=24> */
.L_x_3442:
[----:B------:R-:W-:Y:S01]  /*9580*/  IMAD R43, R17, 0x8, R16 ;  /* 0x00000008112b7824 */ /* 0x000fe200078e0210 */
[----:B------:R-:W-:Y:S01]  /*9590*/  SHF.L.U32 R100, R221, 0x1f, RZ ;  /* 0x0000001fdd647819 */ /* 0x000fe200000006ff */
[----:B------:R-:W1:Y:S01]  /*95a0*/  LDC R152, c[0x0][0x2f4] ;  /* 0x0000bd00ff987b82 */ /* 0x000e620000000800 */
[----:B------:R-:W-:Y:S02]  /*95b0*/  BSSY B1, `(.L_x_3443) ;  /* 0x0000004000017945 */ /* 0x000fe40003800000 */
[----:B------:R-:W2:Y:S05]  /*95c0*/  SYNCS.PHASECHK.TRANS64.TRYWAIT P5, [R43+URZ+0x33490], R100 ;  /* 0x033490642b0075a7 */ /* 0x000eaa00080a017f */
[----:B------:R-:W3:Y:S01]  /*95d0*/  LDC.64 R136, c[0x0][0x300] ;  /* 0x0000c000ff887b82 */ /* 0x000ee20000000a00 */
[----:B--2---:R-:W-:Y:S05]  /*95e0*/  @!P5 BRA `(.L_x_3444) ;  /* 0x0000020c0060d947 */ /* 0x004fea0003800000 */
.L_x_3705:
[----:B------:R-:W-:Y:S05]  /*95f0*/  BSYNC B1 ;  /* 0x0000000000017941 */ /* 0x000fea0003800000 */
.L_x_3443:
[----:B------:R-:W-:Y:S01]  /*9600*/  BSSY B1, `(.L_x_3445) ;  /* 0x0000304000017945 */ /* 0x000fe20003800000 */
[----:B-1----:R-:W-:Y:S02]  /*9610*/  IMAD.IADD R158, R152, 0x1, -R121 ;  /* 0x00000001989e7824 */ /* 0x002fe400078e0a79 */
[----:B------:R-:W-:Y:S01]  /*9620*/  IMAD.MOV.U32 R139, RZ, RZ, R140 ;  /* 0x000000ffff8b7224 */ /* 0x000fe200078e008c */
[----:B------:R-:W-:Y:S06]  /*9630*/  @P4 BRA `(.L_x_3446) ;  /* 0x0000003000004947 */ /* 0x000fec0003800000 */
[----:B------:R-:W-:Y:S01]  /*9640*/  ISETP.NE.AND P4, PT, R34, RZ, PT ;  /* 0x000000ff2200720c */ /* 0x000fe20003f85270 */
[-C--:B---3--:R-:W-:Y:S01]  /*9650*/  IMAD.WIDE.U32 R140, R220, R136.reuse, R138 ;  /* 0x00000088dc8c7225 */ /* 0x088fe200078e008a */
[----:B0-----:R-:W-:Y:S01]  /*9660*/  SHF.R.S32.HI R92, RZ, 0x1f, R220 ;  /* 0x0000001fff5c7819 */ /* 0x001fe200000114dc */
[----:B------:R-:W-:Y:S04]  /*9670*/  BSSY B2, `(.L_x_3447) ;  /* 0x0000100000027945 */ /* 0x000fe80003800000 */
[----:B------:R-:W-:-:S04]  /*9680*/  IMAD R92, R92, R136, RZ ;  /* 0x000000885c5c7224 */ /* 0x000fc800078e02ff */
[----:B------:R-:W-:-:S04]  /*9690*/  IMAD R93, R220, R137, R92 ;  /* 0x00000089dc5d7224 */ /* 0x000fc800078e025c */
[----:B------:R-:W-:Y:S01]  /*96a0*/  IMAD.IADD R170, R93, 0x1, R141 ;  /* 0x000000015daa7824 */ /* 0x000fe200078e028d */
[----:B------:R-:W-:Y:S06]  /*96b0*/  @!P4 BRA `(.L_x_3448) ;  /* 0x0000000c00ecc947 */ /* 0x000fec0003800000 */
[----:B------:R-:W-:Y:S01]  /*96c0*/  SEL R92, R121, R158, !P0 ;  /* 0x0000009e795c7207 */ /* 0x000fe20004000000 */
[----:B------:R-:W-:Y:S01]  /*96d0*/  BSSY B3, `(.L_x_3449) ;  /* 0x00000ed000037945 */ /* 0x000fe20003800000 */
[----:B------:R-:W-:Y:S02]  /*96e0*/  ISETP.GE.AND P4, PT, R18, R133, PT ;  /* 0x000000851200720c */ /* 0x000fe40003f86270 */
[----:B------:R-:W-:-:S04]  /*96f0*/  SHF.R.S32.HI R93, RZ, 0x1f, R92 ;  /* 0x0000001fff5d7819 */ /* 0x000fc8000001145c */
[----:B------:R-:W-:-:S04]  /*9700*/  LEA.HI R93, R93, R92, RZ, 0x5 ;  /* 0x0000005c5d5d7211 */ /* 0x000fc800078f28ff */
[----:B------:R-:W-:-:S04]  /*9710*/  LEA.HI.SX32 R93, R93, R120, 0x1b ;  /* 0x000000785d5d7211 */ /* 0x000fc800078fdaff */
[----:B------:R-:W-:Y:S01]  /*9720*/  SHF.R.S32.HI R92, RZ, 0x1f, R93 ;  /* 0x0000001fff5c7819 */ /* 0x000fe2000001145d */
[----:B------:R-:W-:-:S03]  /*9730*/  IMAD.SHL.U32 R179, R93, 0x10, RZ ;  /* 0x000000105db37824 */ /* 0x000fc600078e00ff */
[----:B------:R-:W-:Y:S02]  /*9740*/  LEA.HI R92, R92, R93, RZ, 0x2 ;  /* 0x0000005d5c5c7211 */ /* 0x000fe400078f10ff */
[----:B------:R-:W-:Y:S02]  /*9750*/  LOP3.LUT R93, R227, 0x30, R179, 0xf8, !PT ;  /* 0x00000030e35d7812 */ /* 0x000fe400078ef8b3 */
[----:B------:R-:W-:Y:S02]  /*9760*/  SHF.R.S32.HI R92, RZ, 0x2, R92 ;  /* 0x00000002ff5c7819 */ /* 0x000fe4000001145c */
[----:B------:R-:W-:-:S03]  /*9770*/  LOP3.LUT R93, R93, R228, RZ, 0x3c, !PT ;  /* 0x000000e45d5d7212 */ /* 0x000fc600078e3cff */
[----:B------:R-:W-:-:S04]  /*9780*/  IMAD R92, R92, 0x2800, R229 ;  /* 0x000028005c5c7824 */ /* 0x000fc800078e02e5 */
[----:B------:R-:W-:Y:S02]  /*9790*/  IMAD.IADD R92, R92, 0x1, R93 ;  /* 0x000000015c5c7824 */ /* 0x000fe400078e025d */
[C---:B------:R-:W-:Y:S02]  /*97a0*/  IMAD R93, R17.reuse, 0x7800, R144 ;  /* 0x00007800115d7824 */ /* 0x040fe400078e0290 */
[----:B------:R-:W-:-:S03]  /*97b0*/  IMAD R95, R17, 0x7800, R92 ;  /* 0x00007800115f7824 */ /* 0x000fc600078e025c */
[C---:B------:R-:W-:Y:S01]  /*97c0*/  IADD3 R93, R16.reuse, R93, RZ ;  /* 0x0000005d105d7210 */ /* 0x040fe20007ffe0ff */
[----:B------:R-:W-:-:S05]  /*97d0*/  IMAD.IADD R96, R16, 0x1, R95 ;  /* 0x0000000110607824 */ /* 0x000fca00078e025f */
[----:B------:R-:W0:Y:S04]  /*97e0*/  LDS.128 R92, [R93+0x24200] ;  /* 0x024200005d5c7984 */ /* 0x000e280000000c00 */
[----:B------:R-:W1:Y:S01]  /*97f0*/  LDS.128 R96, [R96+0x24200] ;  /* 0x0242000060607984 */ /* 0x000e620000000c00 */
[----:B------:R-:W-:Y:S05]  /*9800*/  @P4 BRA `(.L_x_3450) ;  /* 0x0000000c00644947 */ /* 0x000fea0003800000 */
[--C-:B------:R-:W-:Y:S02]  /*9810*/  SHF.R.U32.HI R88, RZ, 0x8, R53.reuse ;  /* 0x00000008ff587819 */ /* 0x100fe40000011635 */
[----:B------:R-:W-:Y:S02]  /*9820*/  LOP3.LUT R54, R53, 0xff, RZ, 0xc0, !PT ;  /* 0x000000ff35367812 */ /* 0x000fe400078ec0ff */
[----:B------:R-:W-:Y:S01]  /*9830*/  SHF.R.U32.HI R183, RZ, 0x18, R53 ;  /* 0x00000018ffb77819 */ /* 0x000fe20000011635 */
[----:B------:R-:W-:Y:S01]  /*9840*/  IMAD.SHL.U32 R88, R88, 0x100, RZ ;  /* 0x0000010058587824 */ /* 0x000fe200078e00ff */
[--C-:B------:R-:W-:Y:S02]  /*9850*/  SHF.R.U32.HI R182, RZ, 0x8, R89.reuse ;  /* 0x00000008ffb67819 */ /* 0x100fe40000011659 */
[--C-:B------:R-:W-:Y:S02]  /*9860*/  SHF.R.U32.HI R181, RZ, 0x10, R89.reuse ;  /* 0x00000010ffb57819 */ /* 0x100fe40000011659 */
[----:B------:R-:W-:Y:S01]  /*9870*/  LOP3.LUT R185, R89, 0xff, RZ, 0xc0, !PT ;  /* 0x000000ff59b97812 */ /* 0x000fe200078ec0ff */
[----:B------:R-:W-:Y:S01]  /*9880*/  IMAD.SHL.U32 R182, R182, 0x100, RZ ;  /* 0x00000100b6b67824 */ /* 0x000fe200078e00ff */
[----:B------:R-:W-:-:S02]  /*9890*/  SHF.R.U32.HI R89, RZ, 0x18, R89 ;  /* 0x00000018ff597819 */ /* 0x000fc40000011659 */
[----:B------:R-:W-:Y:S02]  /*98a0*/  SHF.R.U32.HI R52, RZ, 0x10, R53 ;  /* 0x00000010ff347819 */ /* 0x000fe40000011635 */
[----:B------:R-:W-:Y:S02]  /*98b0*/  PRMT R183, R183, 0x654, R54 ;  /* 0x00000654b7b77816 */ /* 0x000fe40000000036 */
[----:B------:R-:W-:Y:S02]  /*98c0*/  PRMT R89, R89, 0x654, R185 ;  /* 0x0000065459597816 */ /* 0x000fe400000000b9 */
[----:B------:R-:W-:Y:S01]  /*98d0*/  LOP3.LUT R88, R183, 0xff00, R88, 0xf8, !PT ;  /* 0x0000ff00b7587812 */ /* 0x000fe200078ef858 */
[----:B------:R-:W-:Y:S01]  /*98e0*/  IMAD.U32 R183, R52, 0x10000, RZ ;  /* 0x0001000034b77824 */ /* 0x000fe200078e00ff */
[--C-:B------:R-:W-:Y:S01]  /*98f0*/  SHF.R.U32.HI R53, RZ, 0x10, R55.reuse ;  /* 0x00000010ff357819 */ /* 0x100fe20000011637 */
[----:B------:R-:W-:Y:S01]  /*9900*/  IMAD.U32 R52, R181, 0x10000, RZ ;  /* 0x00010000b5347824 */ /* 0x000fe200078e00ff */
[----:B------:R-:W-:-:S02]  /*9910*/  SHF.R.U32.HI R180, RZ, 0x8, R55 ;  /* 0x00000008ffb47819 */ /* 0x000fc40000011637 */
[----:B------:R-:W-:Y:S01]  /*9920*/  LOP3.LUT R90, R55, 0xff, RZ, 0xc0, !PT ;  /* 0x000000ff375a7812 */ /* 0x000fe200078ec0ff */
[----:B------:R-:W-:Y:S01]  /*9930*/  IMAD.U32 R53, R53, 0x10000, RZ ;  /* 0x0001000035357824 */ /* 0x000fe200078e00ff */
[----:B------:R-:W-:Y:S02]  /*9940*/  SHF.R.U32.HI R184, RZ, 0x18, R55 ;  /* 0x00000018ffb87819 */ /* 0x000fe40000011637 */
[--C-:B------:R-:W-:Y:S02]  /*9950*/  SHF.R.U32.HI R54, RZ, 0x10, R91.reuse ;  /* 0x00000010ff367819 */ /* 0x100fe4000001165b */
[----:B------:R-:W-:Y:S02]  /*9960*/  SHF.R.U32.HI R55, RZ, 0x8, R91 ;  /* 0x00000008ff377819 */ /* 0x000fe4000001165b */
[----:B------:R-:W-:Y:S01]  /*9970*/  LOP3.LUT R186, R91, 0xff, RZ, 0xc0, !PT ;  /* 0x000000ff5bba7812 */ /* 0x000fe200078ec0ff */
[----:B------:R-:W-:Y:S01]  /*9980*/  IMAD.U32 R54, R54, 0x10000, RZ ;  /* 0x0001000036367824 */ /* 0x000fe200078e00ff */
[----:B------:R-:W-:-:S02]  /*9990*/  LOP3.LUT R89, R89, 0xff00, R182, 0xf8, !PT ;  /* 0x0000ff0059597812 */ /* 0x000fc400078ef8b6 */
[----:B------:R-:W-:Y:S02]  /*99a0*/  SHF.R.U32.HI R91, RZ, 0x18, R91 ;  /* 0x00000018ff5b7819 */ /* 0x000fe4000001165b */
[----:B------:R-:W-:Y:S02]  /*99b0*/  PRMT R184, R184, 0x654, R90 ;  /* 0x00000654b8b87816 */ /* 0x000fe4000000005a */
[----:B------:R-:W-:Y:S02]  /*99c0*/  LOP3.LUT R52, R89, 0xff0000, R52, 0xf8, !PT ;  /* 0x00ff000059347812 */ /* 0x000fe400078ef834 */
[----:B------:R-:W-:Y:S01]  /*99d0*/  PRMT R90, R91, 0x654, R186 ;  /* 0x000006545b5a7816 */ /* 0x000fe200000000ba */
[----:B------:R-:W-:Y:S01]  /*99e0*/  IMAD.SHL.U32 R91, R180, 0x100, RZ ;  /* 0x00000100b45b7824 */ /* 0x000fe200078e00ff */
[----:B------:R-:W-:Y:S02]  /*99f0*/  LOP3.LUT R180, R88, 0xff0000, R183, 0xf8, !PT ;  /* 0x00ff000058b47812 */ /* 0x000fe400078ef8b7 */
[----:B-1----:R-:W-:-:S02]  /*9a00*/  F2FP.F16.E4M3.UNPACK_B R181, R97 ;  /* 0x00000061ffb5723e */ /* 0x002fc400020006ff */
[----:B------:R-:W-:Y:S02]  /*9a10*/  F2FP.F16.E4M3.UNPACK_B R183, R52 ;  /* 0x00000034ffb7723e */ /* 0x000fe400020006ff */
[----:B0-----:R-:W-:Y:S01]  /*9a20*/  F2FP.F16.E4M3.UNPACK_B R88, R93 ;  /* 0x0000005dff58723e */ /* 0x001fe200020006ff */
[----:B------:R-:W-:Y:S01]  /*9a30*/  HADD2.F32 R89, -RZ, R181.H0_H0 ;  /* 0x200000b5ff597230 */ /* 0x000fe20000004100 */
[----:B------:R-:W-:Y:S01]  /*9a40*/  LOP3.LUT R91, R184, 0xff00, R91, 0xf8, !PT ;  /* 0x0000ff00b85b7812 */ /* 0x000fe200078ef85b */
[--C-:B------:R-:W-:Y:S01]  /*9a50*/  HADD2.F32 R186, -RZ, R183.reuse.H0_H0 ;  /* 0x200000b7ffba7230 */ /* 0x100fe20000004100 */
[----:B------:R-:W-:Y:S01]  /*9a60*/  F2FP.F16.E4M3.UNPACK_B R184, R180 ;  /* 0x000000b4ffb8723e */ /* 0x000fe200020006ff */
[----:B------:R-:W-:Y:S01]  /*9a70*/  HADD2.F32 R182, -RZ, R88.H0_H0 ;  /* 0x20000058ffb67230 */ /* 0x000fe20000004100 */
[----:B------:R-:W-:Y:S01]  /*9a80*/  F2FP.F16.E4M3.UNPACK_B R97, R97.H1 ;  /* 0x00000061ff61723e */ /* 0x000fe200030006ff */
[----:B------:R-:W-:Y:S02]  /*9a90*/  HADD2.F32 R183, -RZ, R183.H1_H1 ;  /* 0x300000b7ffb77230 */ /* 0x000fe40000004100 */
[----:B------:R-:W-:Y:S01]  /*9aa0*/  FMUL.FTZ R187, R89, R186 ;  /* 0x000000ba59bb7220 */ /* 0x000fe20000410000 */
[----:B------:R-:W-:-:S02]  /*9ab0*/  HADD2.F32 R185, -RZ, R184.H0_H0 ;  /* 0x200000b8ffb97230 */ /* 0x000fc40000004100 */
[C---:B------:R-:W-:Y:S01]  /*9ac0*/  FMUL.FTZ R186, R182.reuse, R186 ;  /* 0x000000bab6ba7220 */ /* 0x040fe20000410000 */
[----:B------:R-:W-:Y:S01]  /*9ad0*/  HADD2.F32 R88, -RZ, R88.H1_H1 ;  /* 0x30000058ff587230 */ /* 0x000fe20000004100 */
[----:B------:R-:W-:Y:S01]  /*9ae0*/  F2FP.F16.E4M3.UNPACK_B R180, R180.H1 ;  /* 0x000000b4ffb4723e */ /* 0x000fe200030006ff */
[----:B------:R-:W-:Y:S02]  /*9af0*/  HADD2.F32 R184, -RZ, R184.H1_H1 ;  /* 0x300000b8ffb87230 */ /* 0x000fe40000004100 */
[-C--:B------:R-:W-:Y:S01]  /*9b00*/  FFMA.FTZ R182, R182, R185.reuse, -R187 ;  /* 0x000000b9b6b67223 */ /* 0x080fe200000108bb */
[----:B------:R-:W-:Y:S01]  /*9b10*/  FFMA.FTZ R89, R89, R185, R186 ;  /* 0x000000b959597223 */ /* 0x000fe200000100ba */
[----:B------:R-:W-:Y:S01]  /*9b20*/  HADD2.F32 R185, -RZ, R181.H1_H1 ;  /* 0x300000b5ffb97230 */ /* 0x000fe20000004100 */
[----:B------:R-:W-:-:S04]  /*9b30*/  SHF.L.U32 R55, R55, 0x8, RZ ;  /* 0x0000000837377819 */ /* 0x000fc800000006ff */
[CC--:B------:R-:W-:Y:S01]  /*9b40*/  FMUL.FTZ R181, R185.reuse, R183.reuse ;  /* 0x000000b7b9b57220 */ /* 0x0c0fe20000410000 */
[----:B------:R-:W-:Y:S01]  /*9b50*/  FMUL.FTZ R183, R88, R183 ;  /* 0x000000b758b77220 */ /* 0x000fe20000410000 */
[----:B------:R-:W-:Y:S02]  /*9b60*/  LOP3.LUT R90, R90, 0xff00, R55, 0xf8, !PT ;  /* 0x0000ff005a5a7812 */ /* 0x000fe400078ef837 */
[-C--:B------:R-:W-:Y:S01]  /*9b70*/  FFMA.FTZ R181, R88, R184.reuse, -R181 ;  /* 0x000000b858b57223 */ /* 0x080fe200000108b5 */
[----:B------:R-:W-:Y:S01]  /*9b80*/  FFMA.FTZ R88, R185, R184, R183 ;  /* 0x000000b8b9587223 */ /* 0x000fe200000100b7 */
[----:B------:R-:W-:Y:S01]  /*9b90*/  F2FP.F16.E4M3.UNPACK_B R183, R52.H1 ;  /* 0x00000034ffb7723e */ /* 0x000fe200030006ff */
[----:B------:R-:W-:Y:S01]  /*9ba0*/  HADD2.F32 R52, -RZ, R97.H0_H0 ;  /* 0x20000061ff347230 */ /* 0x000fe20000004100 */
[----:B------:R-:W-:Y:S01]  /*9bb0*/  F2FP.F16.E4M3.UNPACK_B R184, R93.H1 ;  /* 0x0000005dffb8723e */ /* 0x000fe200030006ff */
[----:B------:R-:W-:Y:S02]  /*9bc0*/  HADD2.F32 R185, -RZ, R180.H0_H0 ;  /* 0x200000b4ffb97230 */ /* 0x000fe40000004100 */
[----:B------:R-:W-:-:S02]  /*9bd0*/  HADD2.F32 R186, -RZ, R183.H0_H0 ;  /* 0x200000b7ffba7230 */ /* 0x000fc40000004100 */
[--C-:B------:R-:W-:Y:S02]  /*9be0*/  HADD2.F32 R93, -RZ, R184.reuse.H0_H0 ;  /* 0x200000b8ff5d7230 */ /* 0x100fe40000004100 */
[----:B------:R-:W-:Y:S02]  /*9bf0*/  HADD2.F32 R97, -RZ, R97.H1_H1 ;  /* 0x30000061ff617230 */ /* 0x000fe40000004100 */
[-C--:B------:R-:W-:Y:S01]  /*9c00*/  FMUL.FTZ R187, R52, R186.reuse ;  /* 0x000000ba34bb7220 */ /* 0x080fe20000410000 */
[----:B------:R-:W-:Y:S02]  /*9c10*/  HADD2.F32 R183, -RZ, R183.H1_H1 ;  /* 0x300000b7ffb77230 */ /* 0x000fe40000004100 */
[C---:B------:R-:W-:Y:S01]  /*9c20*/  FMUL.FTZ R186, R93.reuse, R186 ;  /* 0x000000ba5dba7220 */ /* 0x040fe20000410000 */
[----:B------:R-:W-:Y:S02]  /*9c30*/  HADD2.F32 R184, -RZ, R184.H1_H1 ;  /* 0x300000b8ffb87230 */ /* 0x000fe40000004100 */
[----:B------:R-:W-:Y:S01]  /*9c40*/  FFMA.FTZ R93, R93, R185, -R187 ;  /* 0x000000b95d5d7223 */ /* 0x000fe200000108bb */
[----:B------:R-:W-:-:S02]  /*9c50*/  HADD2.F32 R180, -RZ, R180.H1_H1 ;  /* 0x300000b4ffb47230 */ /* 0x000fc40000004100 */
[----:B------:R-:W-:Y:S01]  /*9c60*/  FFMA.FTZ R52, R52, R185, R186 ;  /* 0x000000b934347223 */ /* 0x000fe200000100ba */
[-C--:B------:R-:W-:Y:S01]  /*9c70*/  FMUL.FTZ R185, R97, R183.reuse ;  /* 0x000000b761b97220 */ /* 0x080fe20000410000 */
[----:B------:R-:W-:-:S03]  /*9c80*/  FMUL.FTZ R186, R184, R183 ;  /* 0x000000b7b8ba7220 */ /* 0x000fc60000410000 */
[-C--:B------:R-:W-:Y:S01]  /*9c90*/  FFMA.FTZ R183, R184, R180.reuse, -R185 ;  /* 0x000000b4b8b77223 */ /* 0x080fe200000108b9 */
[----:B------:R-:W-:Y:S01]  /*9ca0*/  FFMA.FTZ R180, R97, R180, R186 ;  /* 0x000000b461b47223 */ /* 0x000fe200000100ba */
[----:B------:R-:W-:Y:S02]  /*9cb0*/  LOP3.LUT R97, R91, 0xff0000, R53, 0xf8, !PT ;  /* 0x00ff00005b617812 */ /* 0x000fe400078ef835 */
[----:B------:R-:W-:Y:S01]  /*9cc0*/  LOP3.LUT R53, R90, 0xff0000, R54, 0xf8, !PT ;  /* 0x00ff00005a357812 */ /* 0x000fe200078ef836 */
[----:B------:R-:W-:Y:S01]  /*9cd0*/  IMAD.MOV.U32 R54, RZ, RZ, R99 ;  /* 0x000000ffff367224 */ /* 0x000fe200078e0063 */
[----:B------:R-:W-:Y:S02]  /*9ce0*/  F2FP.F16.E4M3.UNPACK_B R90, R95 ;  /* 0x0000005fff5a723e */ /* 0x000fe400020006ff */
[----:B------:R-:W-:Y:S02]  /*9cf0*/  F2FP.F16.E4M3.UNPACK_B R99, R53 ;  /* 0x00000035ff63723e */ /* 0x000fe400020006ff */
[-C--:B------:R-:W-:Y:S01]  /*9d00*/  F2FP.F16.E4M3.UNPACK_B R55, R54.reuse ;  /* 0x00000036ff37723e */ /* 0x080fe200020006ff */
[----:B------:R-:W-:Y:S01]  /*9d10*/  HADD2.F32 R187, -RZ, R90.H0_H0 ;  /* 0x2000005affbb7230 */ /* 0x000fe20000004100 */
[----:B------:R-:W-:Y:S01]  /*9d20*/  F2FP.F16.E4M3.UNPACK_B R184, R97 ;  /* 0x00000061ffb8723e */ /* 0x000fe200020006ff */
[----:B------:R-:W-:Y:S01]  /*9d30*/  HADD2.F32 R91, -RZ, R99.H0_H0 ;  /* 0x20000063ff5b7230 */ /* 0x000fe20000004100 */
[----:B------:R-:W-:Y:S01]  /*9d40*/  F2FP.F16.E4M3.UNPACK_B R54, R54.H1 ;  /* 0x00000036ff36723e */ /* 0x000fe200030006ff */
[--C-:B------:R-:W-:Y:S01]  /*9d50*/  HADD2.F32 R185, -RZ, R55.reuse.H0_H0 ;  /* 0x20000037ffb97230 */ /* 0x100fe20000004100 */
[----:B------:R-:W-:Y:S01]  /*9d60*/  F2FP.F16.E4M3.UNPACK_B R53, R53.H1 ;  /* 0x00000035ff35723e */ /* 0x000fe200030006ff */
[----:B------:R-:W-:Y:S01]  /*9d70*/  HADD2.F32 R186, -RZ, R184.H0_H0 ;  /* 0x200000b8ffba7230 */ /* 0x000fe20000004100 */
[----:B------:R-:W-:Y:S01]  /*9d80*/  F2FP.F16.E4M3.UNPACK_B R97, R97.H1 ;  /* 0x00000061ff61723e */ /* 0x000fe200030006ff */
[----:B------:R-:W-:-:S02]  /*9d90*/  HADD2.F32 R55, -RZ, R55.H1_H1 ;  /* 0x30000037ff377230 */ /* 0x000fc40000004100 */
[-C--:B------:R-:W-:Y:S01]  /*9da0*/  FMUL.FTZ R188, R185, R91.reuse ;  /* 0x0000005bb9bc7220 */ /* 0x080fe20000410000 */
[----:B------:R-:W-:Y:S01]  /*9db0*/  FMUL.FTZ R91, R187, R91 ;  /* 0x0000005bbb5b7220 */ /* 0x000fe20000410000 */
[----:B------:R-:W-:Y:S01]  /*9dc0*/  HADD2.F32 R99, -RZ, R99.H1_H1 ;  /* 0x30000063ff637230 */ /* 0x000fe20000004100 */
[----:B------:R-:W-:Y:S01]  /*9dd0*/  F2FP.SATFINITE.E4M3.F32.PACK_AB_MERGE_C R93, R183, R93, RZ ;  /* 0x0000005db75d723e */ /* 0x000fe200048070ff */
[----:B------:R-:W-:Y:S02]  /*9de0*/  HADD2.F32 R184, -RZ, R184.H1_H1 ;  /* 0x300000b8ffb87230 */ /* 0x000fe40000004100 */
[-C--:B------:R-:W-:Y:S01]  /*9df0*/  FFMA.FTZ R185, R185, R186.reuse, R91 ;  /* 0x000000bab9b97223 */ /* 0x080fe2000001005b */
[----:B------:R-:W-:Y:S02]  /*9e00*/  HADD2.F32 R91, -RZ, R90.H1_H1 ;  /* 0x3000005aff5b7230 */ /* 0x000fe40000004100 */
[-C--:B------:R-:W-:Y:S01]  /*9e10*/  FMUL.FTZ R90, R55, R99.reuse ;  /* 0x00000063375a7220 */ /* 0x080fe20000410000 */
[----:B------:R-:W-:Y:S01]  /*9e20*/  FFMA.FTZ R188, R187, R186, -R188 ;  /* 0x000000babbbc7223 */ /* 0x000fe200000108bc */
[----:B------:R-:W-:Y:S01]  /*9e30*/  HADD2.F32 R186, -RZ, R53.H0_H0 ;  /* 0x20000035ffba7230 */ /* 0x000fe20000004100 */
[----:B------:R-:W-:Y:S01]  /*9e40*/  F2FP.SATFINITE.E4M3.F32.PACK_AB_MERGE_C R181, R181, R182, R93 ;  /* 0x000000b6b5b5723e */ /* 0x000fe2000480705d */
[C---:B------:R-:W-:Y:S01]  /*9e50*/  FFMA.FTZ R90, R91.reuse, R184, -R90 ;  /* 0x000000b85b5a7223 */ /* 0x040fe2000001085a */
[----:B------:R-:W-:Y:S01]  /*9e60*/  FMUL.FTZ R91, R91, R99 ;  /* 0x000000635b5b7220 */ /* 0x000fe20000410000 */
[----:B------:R-:W-:Y:S01]  /*9e70*/  HADD2.F32 R99, -RZ, R97.H0_H0 ;  /* 0x20000061ff637230 */ /* 0x000fe20000004100 */
[----:B------:R-:W-:Y:S01]  /*9e80*/  F2FP.F16.E4M3.UNPACK_B R93, R96.H1 ;  /* 0x00000060ff5d723e */ /* 0x000fe200030006ff */
[----:B------:R-:W-:-:S02]  /*9e90*/  HADD2.F32 R53, -RZ, R53.H1_H1 ;  /* 0x30000035ff357230 */ /* 0x000fc40000004100 */
[----:B------:R-:W-:Y:S01]  /*9ea0*/  FFMA.FTZ R55, R55, R184, R91 ;  /* 0x000000b837377223 */ /* 0x000fe2000001005b */
[----:B------:R-:W-:Y:S01]  /*9eb0*/  F2FP.F16.E4M3.UNPACK_B R91, R95.H1 ;  /* 0x0000005fff5b723e */ /* 0x000fe200030006ff */
[--C-:B------:R-:W-:Y:S01]  /*9ec0*/  HADD2.F32 R95, -RZ, R54.reuse.H0_H0 ;  /* 0x20000036ff5f7230 */ /* 0x100fe20000004100 */
[----:B------:R-:W-:Y:S01]  /*9ed0*/  F2FP.SATFINITE.E4M3.F32.PACK_AB_MERGE_C R52, R180, R52, RZ ;  /* 0x00000034b434723e */ /* 0x000fe200048070ff */
[----:B------:R-:W-:Y:S01]  /*9ee0*/  HADD2.F32 R54, -RZ, R54.H1_H1 ;  /* 0x30000036ff367230 */ /* 0x000fe20000004100 */
[----:B------:R-:W-:Y:S01]  /*9ef0*/  F2FP.F16.E4M3.UNPACK_B R96, R96 ;  /* 0x00000060ff60723e */ /* 0x000fe200020006ff */
[--C-:B------:R-:W-:Y:S02]  /*9f00*/  HADD2.F32 R184, -RZ, R91.reuse.H0_H0 ;  /* 0x2000005bffb87230 */ /* 0x100fe40000004100 */
[----:B------:R-:W-:Y:S01]  /*9f10*/  FMUL.FTZ R187, R95, R186 ;  /* 0x000000ba5fbb7220 */ /* 0x000fe20000410000 */
[----:B------:R-:W-:Y:S02]  /*9f20*/  HADD2.F32 R91, -RZ, R91.H1_H1 ;  /* 0x3000005bff5b7230 */ /* 0x000fe40000004100 */
[----:B------:R-:W-:-:S02]  /*9f30*/  HADD2.F32 R97, -RZ, R97.H1_H1 ;  /* 0x30000061ff617230 */ /* 0x000fc40000004100 */
[C---:B------:R-:W-:Y:S01]  /*9f40*/  FFMA.FTZ R187, R184.reuse, R99, -R187 ;  /* 0x00000063b8bb7223 */ /* 0x040fe200000108bb */
[----:B------:R-:W-:-:S04]  /*9f50*/  FMUL.FTZ R184, R184, R186 ;  /* 0x000000bab8b87220 */ /* 0x000fc80000410000 */
[----:B------:R-:W-:Y:S01]  /*9f60*/  FFMA.FTZ R184, R95, R99, R184 ;  /* 0x000000635fb87223 */ /* 0x000fe200000100b8 */
[CC--:B------:R-:W-:Y:S01]  /*9f70*/  FMUL.FTZ R95, R54.reuse, R53.reuse ;  /* 0x00000035365f7220 */ /* 0x0c0fe20000410000 */
[C---:B------:R-:W-:Y:S01]  /*9f80*/  FMUL.FTZ R53, R91.reuse, R53 ;  /* 0x000000355b357220 */ /* 0x040fe20000410000 */
[----:B------:R-:W-:Y:S02]  /*9f90*/  F2FP.F16.E4M3.UNPACK_B R99, R175.H1 ;  /* 0x000000afff63723e */ /* 0x000fe400030006ff */
[-C--:B------:R-:W-:Y:S01]  /*9fa0*/  FFMA.FTZ R95, R91, R97.reuse, -R95 ;  /* 0x000000615b5f7223 */ /* 0x080fe2000001085f */
[----:B------:R-:W-:Y:S01]  /*9fb0*/  FFMA.FTZ R54, R54, R97, R53 ;  /* 0x0000006136367223 */ /* 0x000fe20000010035 */
[----:B------:R-:W-:Y:S01]  /*9fc0*/  IMAD.MOV.U32 R53, RZ, RZ, R92 ;  /* 0x000000ffff357224 */ /* 0x000fe200078e005c */
[-C--:B------:R-:W-:Y:S01]  /*9fd0*/  F2FP.F16.E4M3.UNPACK_B R91, R176.reuse.H1 ;  /* 0x000000b0ff5b723e */ /* 0x080fe200030006ff */
[----:B------:R-:W-:Y:S01]  /*9fe0*/  HADD2.F32 R97, -RZ, R93.H0_H0 ;  /* 0x2000005dff617230 */ /* 0x000fe20000004100 */
[----:B------:R-:W-:Y:S01]  /*9ff0*/  F2FP.F16.E4M3.UNPACK_B R176, R176 ;  /* 0x000000b0ffb0723e */ /* 0x000fe200020006ff */
[----:B------:R-:W-:Y:S01]  /*a000*/  HADD2.F32 R182, -RZ, R99.H0_H0 ;  /* 0x20000063ffb67230 */ /* 0x000fe20000004100 */
[-C--:B------:R-:W-:Y:S01]  /*a010*/  F2FP.F16.E4M3.UNPACK_B R92, R53.reuse.H1 ;  /* 0x00000035ff5c723e */ /* 0x080fe200030006ff */
[--C-:B------:R-:W-:Y:S01]  /*a020*/  HADD2.F32 R186, -RZ, R91.reuse.H0_H0 ;  /* 0x2000005bffba7230 */ /* 0x100fe20000004100 */
[----:B------:R-:W-:Y:S01]  /*a030*/  F2FP.F16.E4M3.UNPACK_B R53, R53 ;  /* 0x00000035ff35723e */ /* 0x000fe200020006ff */
[----:B------:R-:W-:Y:S01]  /*a040*/  HADD2.F32 R91, -RZ, R91.H1_H1 ;  /* 0x3000005bff5b7230 */ /* 0x000fe20000004100 */
[----:B------:R-:W-:Y:S01]  /*a050*/  F2FP.F16.E4M3.UNPACK_B R175, R175 ;  /* 0x000000afffaf723e */ /* 0x000fe200020006ff */
[----:B------:R-:W-:-:S02]  /*a060*/  HADD2.F32 R180, -RZ, R92.H0_H0 ;  /* 0x2000005cffb47230 */ /* 0x000fc40000004100 */
[-C--:B------:R-:W-:Y:S01]  /*a070*/  FMUL.FTZ R183, R97, R186.reuse ;  /* 0x000000ba61b77220 */ /* 0x080fe20000410000 */
[----:B------:R-:W-:Y:S01]  /*a080*/  HADD2.F32 R93, -RZ, R93.H1_H1 ;  /* 0x3000005dff5d7230 */ /* 0x000fe20000004100 */
[----:B------:R-:W-:Y:S01]  /*a090*/  F2FP.SATFINITE.E4M3.F32.PACK_AB_MERGE_C R95, R95, R187, RZ ;  /* 0x000000bb5f5f723e */ /* 0x000fe200048070ff */
[----:B------:R-:W-:Y:S02]  /*a0a0*/  HADD2.F32 R92, -RZ, R92.H1_H1 ;  /* 0x3000005cff5c7230 */ /* 0x000fe40000004100 */
[C---:B------:R-:W-:Y:S01]  /*a0b0*/  FMUL.FTZ R186, R180.reuse, R186 ;  /* 0x000000bab4ba7220 */ /* 0x040fe20000410000 */
[----:B------:R-:W-:Y:S02]  /*a0c0*/  HADD2.F32 R99, -RZ, R99.H1_H1 ;  /* 0x30000063ff637230 */ /* 0x000fe40000004100 */
[----:B------:R-:W-:Y:S01]  /*a0d0*/  FFMA.FTZ R183, R180, R182, -R183 ;  /* 0x000000b6b4b77223 */ /* 0x000fe200000108b7 */
[----:B------:R-:W-:Y:S01]  /*a0e0*/  F2FP.SATFINITE.E4M3.F32.PACK_AB_MERGE_C R54, R54, R184, RZ ;  /* 0x000000b83636723e */ /* 0x000fe200048070ff */
[----:B------:R-:W-:Y:S01]  /*a0f0*/  FFMA.FTZ R186, R97, R182, R186 ;  /* 0x000000b661ba7223 */ /* 0x000fe200000100ba */
[CC--:B------:R-:W-:Y:S01]  /*a100*/  FMUL.FTZ R97, R93.reuse, R91.reuse ;  /* 0x0000005b5d617220 */ /* 0x0c0fe20000410000 */
[----:B------:R-:W-:Y:S01]  /*a110*/  FMUL.FTZ R91, R92, R91 ;  /* 0x0000005b5c5b7220 */ /* 0x000fe20000410000 */
[----:B------:R-:W-:Y:S01]  /*a120*/  HADD2.F32 R182, -RZ, R176.H0_H0 ;  /* 0x200000b0ffb67230 */ /* 0x000fe20000004100 */
[----:B------:R-:W-:Y:S01]  /*a130*/  F2FP.SATFINITE.E4M3.F32.PACK_AB_MERGE_C R95, R90, R188, R95 ;  /* 0x000000bc5a5f723e */ /* 0x000fe2000480705f */
[-C--:B------:R-:W-:Y:S01]  /*a140*/  FFMA.FTZ R92, R92, R99.reuse, -R97 ;  /* 0x000000635c5c7223 */ /* 0x080fe20000010861 */
[----:B------:R-:W-:Y:S01]  /*a150*/  FFMA.FTZ R91, R93, R99, R91 ;  /* 0x000000635d5b7223 */ /* 0x000fe2000001005b */
[----:B------:R-:W-:-:S02]  /*a160*/  HADD2.F32 R93, -RZ, R96.H0_H0 ;  /* 0x20000060ff5d7230 */ /* 0x000fc40000004100 */
[----:B------:R-:W-:Y:S01]  /*a170*/  HADD2.F32 R99, -RZ, R53.H0_H0 ;  /* 0x20000035ff637230 */ /* 0x000fe20000004100 */
[----:B------:R-:W-:Y:S01]  /*a180*/  F2FP.SATFINITE.E4M3.F32.PACK_AB_MERGE_C R92, R92, R183, RZ ;  /* 0x000000b75c5c723e */ /* 0x000fe200048070ff */
[----:B------:R-:W-:Y:S02]  /*a190*/  HADD2.F32 R97, -RZ, R175.H0_H0 ;  /* 0x200000afff617230 */ /* 0x000fe40000004100 */
[-C--:B------:R-:W-:Y:S01]  /*a1a0*/  FMUL.FTZ R180, R93, R182.reuse ;  /* 0x000000b65db47220 */ /* 0x080fe20000410000 */
[----:B------:R-:W-:Y:S02]  /*a1b0*/  HADD2.F32 R176, -RZ, R176.H1_H1 ;  /* 0x300000b0ffb07230 */ /* 0x000fe40000004100 */
[C---:B------:R-:W-:Y:S01]  /*a1c0*/  FMUL.FTZ R182, R99.reuse, R182 ;  /* 0x000000b663b67220 */ /* 0x040fe20000410000 */
[----:B------:R-:W-:Y:S02]  /*a1d0*/  HADD2.F32 R96, -RZ, R96.H1_H1 ;  /* 0x30000060ff607230 */ /* 0x000fe40000004100 */
[----:B------:R-:W-:Y:S01]  /*a1e0*/  FFMA.FTZ R180, R99, R97, -R180 ;  /* 0x0000006163b47223 */ /* 0x000fe200000108b4 */
[----:B------:R-:W-:-:S02]  /*a1f0*/  HADD2.F32 R53, -RZ, R53.H1_H1 ;  /* 0x30000035ff357230 */ /* 0x000fc40000004100 */
[----:B------:R-:W-:Y:S01]  /*a200*/  FFMA.FTZ R182, R93, R97, R182 ;  /* 0x000000615db67223 */ /* 0x000fe200000100b6 */
[----:B------:R-:W-:Y:S02]  /*a210*/  HADD2.F32 R175, -RZ, R175.H1_H1 ;  /* 0x300000afffaf7230 */ /* 0x000fe40000004100 */
[C---:B------:R-:W-:Y:S01]  /*a220*/  FMUL.FTZ R93, R96.reuse, R176 ;  /* 0x000000b0605d7220 */ /* 0x040fe20000410000 */
[----:B------:R-:W-:Y:S01]  /*a230*/  F2FP.F16.E4M3.UNPACK_B R99, R178.H1 ;  /* 0x000000b2ff63723e */ /* 0x000fe200030006ff */
[C---:B------:R-:W-:Y:S01]  /*a240*/  FMUL.FTZ R176, R53.reuse, R176 ;  /* 0x000000b035b07220 */ /* 0x040fe20000410000 */
[----:B------:R-:W-:Y:S01]  /*a250*/  F2FP.F16.E4M3.UNPACK_B R178, R178 ;  /* 0x000000b2ffb2723e */ /* 0x000fe200020006ff */
[-C--:B------:R-:W-:Y:S01]  /*a260*/  FFMA.FTZ R93, R53, R175.reuse, -R93 ;  /* 0x000000af355d7223 */ /* 0x080fe2000001085d */
[----:B------:R-:W-:Y:S01]  /*a270*/  F2FP.SATFINITE.E4M3.F32.PACK_AB_MERGE_C R91, R91, R186, RZ ;  /* 0x000000ba5b5b723e */ /* 0x000fe200048070ff */
[----:B------:R-:W-:Y:S01]  /*a280*/  FFMA.FTZ R53, R96, R175, R176 ;  /* 0x000000af60357223 */ /* 0x000fe200000100b0 */
[----:B------:R-:W-:Y:S01]  /*a290*/  F2FP.F16.E4M3.UNPACK_B R96, R98.H1 ;  /* 0x00000062ff60723e */ /* 0x000fe200030006ff */
[--C-:B------:R-:W-:Y:S01]  /*a2a0*/  HADD2.F32 R176, -RZ, R99.reuse.H0_H0 ;  /* 0x20000063ffb07230 */ /* 0x100fe20000004100 */
[----:B------:R-:W-:Y:S01]  /*a2b0*/  F2FP.SATFINITE.E4M3.F32.PACK_AB_MERGE_C R180, R93, R180, R92 ;  /* 0x000000b45db4723e */ /* 0x000fe2000480705c */
[----:B------:R-:W-:Y:S01]  /*a2c0*/  HADD2.F32 R99, -RZ, R99.H1_H1 ;  /* 0x30000063ff637230 */ /* 0x000fe20000004100 */
[-C--:B------:R-:W-:Y:S01]  /*a2d0*/  F2FP.F16.E4M3.UNPACK_B R92, R177.reuse.H1 ;  /* 0x000000b1ff5c723e */ /* 0x080fe200030006ff */
[--C-:B------:R-:W-:Y:S01]  /*a2e0*/  HADD2.F32 R97, -RZ, R96.reuse.H0_H0 ;  /* 0x20000060ff617230 */ /* 0x100fe20000004100 */
[----:B------:R-:W-:Y:S01]  /*a2f0*/  F2FP.F16.E4M3.UNPACK_B R93, R94.H1 ;  /* 0x0000005eff5d723e */ /* 0x000fe200030006ff */
[----:B------:R-:W-:Y:S01]  /*a300*/  HADD2.F32 R96, -RZ, R96.H1_H1 ;  /* 0x30000060ff607230 */ /* 0x000fe20000004100 */
[----:B------:R-:W-:Y:S01]  /*a310*/  F2FP.F16.E4M3.UNPACK_B R177, R177 ;  /* 0x000000b1ffb1723e */ /* 0x000fe200020006ff */
[--C-:B------:R-:W-:Y:S01]  /*a320*/  HADD2.F32 R187, -RZ, R92.reuse.H0_H0 ;  /* 0x2000005cffbb7230 */ /* 0x100fe20000004100 */
[----:B------:R-:W-:Y:S01]  /*a330*/  F2FP.F16.E4M3.UNPACK_B R98, R98 ;  /* 0x00000062ff62723e */ /* 0x000fe200020006ff */
[----:B------:R-:W-:Y:S01]  /*a340*/  HADD2.F32 R175, -RZ, R93.H0_H0 ;  /* 0x2000005dffaf7230 */ /* 0x000fe20000004100 */
[----:B------:R-:W-:Y:S01]  /*a350*/  F2FP.F16.E4M3.UNPACK_B R94, R94 ;  /* 0x0000005eff5e723e */ /* 0x000fe200020006ff */
[----:B------:R-:W-:-:S02]  /*a360*/  HADD2.F32 R92, -RZ, R92.H1_H1 ;  /* 0x3000005cff5c7230 */ /* 0x000fc40000004100 */
[-C--:B------:R-:W-:Y:S01]  /*a370*/  FMUL.FTZ R183, R97, R187.reuse ;  /* 0x000000bb61b77220 */ /* 0x080fe20000410000 */
[----:B------:R-:W-:Y:S02]  /*a380*/  HADD2.F32 R93, -RZ, R93.H1_H1 ;  /* 0x3000005dff5d7230 */ /* 0x000fe40000004100 */
[----:B------:R-:W-:Y:S01]  /*a390*/  FMUL.FTZ R187, R175, R187 ;  /* 0x000000bbafbb7220 */ /* 0x000fe20000410000 */
[----:B------:R-:W-:Y:S01]  /*a3a0*/  F2FP.SATFINITE.E4M3.F32.PACK_AB_MERGE_C R53, R53, R182, R91 ;  /* 0x000000b63535723e */ /* 0x000fe2000480705b */
[-C--:B------:R-:W-:Y:S02]  /*a3b0*/  FFMA.FTZ R183, R175, R176.reuse, -R183 ;  /* 0x000000b0afb77223 */ /* 0x080fe400000108b7 */
[----:B------:R-:W-:Y:S01]  /*a3c0*/  FFMA.FTZ R187, R97, R176, R187 ;  /* 0x000000b061bb7223 */ /* 0x000fe200000100bb */
[-C--:B------:R-:W-:Y:S01]  /*a3d0*/  FMUL.FTZ R97, R96, R92.reuse ;  /* 0x0000005c60617220 */ /* 0x080fe20000410000 */
[----:B------:R-:W-:Y:S01]  /*a3e0*/  FMUL.FTZ R92, R93, R92 ;  /* 0x0000005c5d5c7220 */ /* 0x000fe20000410000 */
[----:B------:R-:W-:-:S02]  /*a3f0*/  HADD2.F32 R176, -RZ, R177.H0_H0 ;  /* 0x200000b1ffb07230 */ /* 0x000fc40000004100 */
[-C--:B------:R-:W-:Y:S01]  /*a400*/  FFMA.FTZ R93, R93, R99.reuse, -R97 ;  /* 0x000000635d5d7223 */ /* 0x080fe20000010861 */
[----:B------:R-:W-:Y:S01]  /*a410*/  FFMA.FTZ R92, R96, R99, R92 ;  /* 0x00000063605c7223 */ /* 0x000fe2000001005c */
[----:B------:R-:W-:Y:S02]  /*a420*/  HADD2.F32 R96, -RZ, R98.H0_H0 ;  /* 0x20000062ff607230 */ /* 0x000fe40000004100 */
[----:B------:R-:W-:Y:S01]  /*a430*/  HADD2.F32 R99, -RZ, R94.H0_H0 ;  /* 0x2000005eff637230 */ /* 0x000fe20000004100 */
[----:B------:R-:W-:Y:S01]  /*a440*/  F2FP.SATFINITE.E4M3.F32.PACK_AB_MERGE_C R93, R93, R183, RZ ;  /* 0x000000b75d5d723e */ /* 0x000fe200048070ff */
[----:B------:R-:W-:Y:S02]  /*a450*/  HADD2.F32 R97, -RZ, R178.H0_H0 ;  /* 0x200000b2ff617230 */ /* 0x000fe40000004100 */
[-C--:B------:R-:W-:Y:S01]  /*a460*/  FMUL.FTZ R175, R96, R176.reuse ;  /* 0x000000b060af7220 */ /* 0x080fe20000410000 */
[----:B------:R-:W-:Y:S02]  /*a470*/  HADD2.F32 R177, -RZ, R177.H1_H1 ;  /* 0x300000b1ffb17230 */ /* 0x000fe40000004100 */
[----:B------:R-:W-:Y:S01]  /*a480*/  FMUL.FTZ R176, R99, R176 ;  /* 0x000000b063b07220 */ /* 0x000fe20000410000 */
[----:B------:R-:W-:-:S02]  /*a490*/  HADD2.F32 R98, -RZ, R98.H1_H1 ;  /* 0x30000062ff627230 */ /* 0x000fc40000004100 */
[-C--:B------:R-:W-:Y:S01]  /*a4a0*/  FFMA.FTZ R175, R99, R97.reuse, -R175 ;  /* 0x0000006163af7223 */ /* 0x080fe200000108af */
[----:B------:R-:W-:Y:S02]  /*a4b0*/  HADD2.F32 R94, -RZ, R94.H1_H1 ;  /* 0x3000005eff5e7230 */ /* 0x000fe40000004100 */
[----:B------:R-:W-:Y:S01]  /*a4c0*/  FFMA.FTZ R176, R96, R97, R176 ;  /* 0x0000006160b07223 */ /* 0x000fe200000100b0 */
[----:B------:R-:W-:Y:S02]  /*a4d0*/  HADD2.F32 R178, -RZ, R178.H1_H1 ;  /* 0x300000b2ffb27230 */ /* 0x000fe40000004100 */
[----:B------:R-:W-:Y:S01]  /*a4e0*/  FMUL.FTZ R96, R98, R177 ;  /* 0x000000b162607220 */ /* 0x000fe20000410000 */
[----:B------:R-:W-:Y:S01]  /*a4f0*/  F2FP.SATFINITE.E4M3.F32.PACK_AB_MERGE_C R92, R92, R187, RZ ;  /* 0x000000bb5c5c723e */ /* 0x000fe200048070ff */
[----:B------:R-:W-:Y:S01]  /*a500*/  FMUL.FTZ R177, R94, R177 ;  /* 0x000000b15eb17220 */ /* 0x000fe20000410000 */
[----:B------:R-:W-:Y:S01]  /*a510*/  F2FP.SATFINITE.E4M3.F32.PACK_AB_MERGE_C R97, R88, R89, R52 ;  /* 0x000000595861723e */ /* 0x000fe20004807034 */
[-C--:B------:R-:W-:Y:S01]  /*a520*/  FFMA.FTZ R96, R94, R178.reuse, -R96 ;  /* 0x000000b25e607223 */ /* 0x080fe20000010860 */
[----:B------:R-:W-:Y:S01]  /*a530*/  F2FP.SATFINITE.E4M3.F32.PACK_AB_MERGE_C R99, R55, R185, R54 ;  /* 0x000000b93763723e */ /* 0x000fe20004807036 */
[----:B------:R-:W-:-:S03]  /*a540*/  FFMA.FTZ R177, R98, R178, R177 ;  /* 0x000000b262b17223 */ /* 0x000fc600000100b1 */
[----:B------:R-:W-:Y:S01]  /*a550*/  F2FP.SATFINITE.E4M3.F32.PACK_AB_MERGE_C R94, R96, R175, R93 ;  /* 0x000000af605e723e */ /* 0x000fe2000480705d */
[----:B------:R-:W-:Y:S01]  /*a560*/  IMAD.MOV.U32 R93, RZ, RZ, R181 ;  /* 0x000000ffff5d7224 */ /* 0x000fe200078e00b5 */
[----:B------:R-:W-:Y:S01]  /*a570*/  F2FP.SATFINITE.E4M3.F32.PACK_AB_MERGE_C R98, R177, R176, R92 ;  /* 0x000000b0b162723e */ /* 0x000fe2000480705c */
[----:B------:R-:W-:Y:S01]  /*a580*/  IMAD.MOV.U32 R92, RZ, RZ, R180 ;  /* 0x000000ffff5c7224 */ /* 0x000fe200078e00b4 */
[----:B------:R-:W-:-:S07]  /*a590*/  MOV R96, R53 ;  /* 0x0000003500607202 */ /* 0x000fce0000000f00 */
.L_x_3450:
[----:B------:R-:W-:Y:S05]  /*a5a0*/  BSYNC B3 ;  /* 0x0000000000037941 */ /* 0x000fea0003800000 */
.L_x_3449:
[----:B------:R-:W-:-:S13]  /*a5b0*/  ISETP.GE.AND P4, PT, R179, R152, PT ;  /* 0x00000098b300720c */ /* 0x000fda0003f86270 */
[--C-:B------:R-:W-:Y:S02]  /*a5c0*/  @!P4 SHF.R.S32.HI R53, RZ, 0x1f, R179.reuse ;  /* 0x0000001fff35c819 */ /* 0x100fe400000114b3 */
[----:B------:R-:W-:-:S04]  /*a5d0*/  @!P4 IADD3 R55, P5, P6, R118, R140, R179 ;  /* 0x0000008c7637c210 */ /* 0x000fc80007ebe0b3 */
[----:B------:R-:W-:Y:S02]  /*a5e0*/  @!P4 IADD3.X R88, R4, R170, R53, P5, P6 ;  /* 0x000000aa0458c210 */ /* 0x000fe40002fec435 */
[----:B------:R-:W-:-:S04]  /*a5f0*/  IADD3 R53, P5, P6, R118, R140, R26 ;  /* 0x0000008c76357210 */ /* 0x000fc80007ebe01a */
[----:B------:R-:W-:Y:S02]  /*a600*/  IADD3.X R54, R4, R170, R30, P5, P6 ;  /* 0x000000aa04367210 */ /* 0x000fe40002fec41e */
[----:B------:R-:W-:-:S05]  /*a610*/  IADD3 R52, P5, R53, R124, RZ ;  /* 0x0000007c35347210 */ /* 0x000fca0007fbe0ff */
[----:B------:R-:W-:Y:S01]  /*a620*/  IMAD.X R53, R54, 0x1, R125, P5 ;  /* 0x0000000136357824 */ /* 0x000fe200028e067d */
[----:B------:R-:W-:-:S04]  /*a630*/  @!P4 IADD3 R54, P5, R55, R124, RZ ;  /* 0x0000007c3736c210 */ /* 0x000fc80007fbe0ff */
[----:B0-----:R0:W-:Y:S01]  /*a640*/  STG.E.128 desc[UR54][R52.64], R92 ;  /* 0x0000005c34007986 */ /* 0x0011e2000c101d36 */
[----:B------:R-:W-:-:S05]  /*a650*/  @!P4 IMAD.X R55, R88, 0x1, R125, P5 ;  /* 0x000000015837c824 */ /* 0x000fca00028e067d */
[----:B-1----:R0:W-:Y:S03]  /*a660*/  @!P4 STG.E.128 desc[UR54][R54.64], R96 ;  /* 0x000000603600c986 */ /* 0x0021e6000c101d36 */
.L_x_3448:
[----:B------:R-:W-:Y:S05]  /*a670*/  BSYNC B2 ;  /* 0x0000000000027941 */ /* 0x000fea0003800000 */
.L_x_3447:
[----:B------:R-:W-:Y:S01]  /*a680*/  ISETP.NE.AND P4, PT, R35, RZ, PT ;  /* 0x000000ff2300720c */ /* 0x000fe20003f85270 */
[----:B------:R-:W-:-:S12]  /*a690*/  BSSY B2, `(.L_x_3451) ;  /* 0x00000fe000027945 */ /* 0x000fd80003800000 */
[----:B------:R-:W-:Y:S05]  /*a6a0*/  @!P4 BRA `(.L_x_3452) ;  /* 0x0000000c00f0c947 */ /* 0x000fea0003800000 */
[----:B0-----:R-:W-:Y:S01]  /*a6b0*/  SEL R52, R121, R158, !P1 ;  /* 0x0000009e79347207 */ /* 0x001fe20004800000 */
[----:B------:R-:W-:Y:S01]  /*a6c0*/  BSSY B3, `(.L_x_3453) ;  /* 0x00000f0000037945 */ /* 0x000fe20003800000 */
[----:B------:R-:W-:Y:S02]  /*a6d0*/  IADD3 R93, P4, P5, R118, R140, R27 ;  /* 0x0000008c765d7210 */ /* 0x000fe40007d9e01b */
[----:B------:R-:W-:Y:S02]  /*a6e0*/  SHF.R.S32.HI R53, RZ, 0x1f, R52 ;  /* 0x0000001fff357819 */ /* 0x000fe40000011434 */
[----:B------:R-:W-:Y:S02]  /*a6f0*/  IADD3.X R92, R4, R170, R31, P4, P5 ;  /* 0x000000aa045c7210 */ /* 0x000fe400027ea41f */
[----:B------:R-:W-:Y:S02]  /*a700*/  LEA.HI R52, R53, R52, RZ, 0x5 ;  /* 0x0000003435347211 */ /* 0x000fe400078f28ff */
[----:B------:R-:W-:-:S02]  /*a710*/  ISETP.GE.AND P4, PT, R0, R133, PT ;  /* 0x000000850000720c */ /* 0x000fc40003f86270 */
[----:B------:R-:W-:-:S04]  /*a720*/  LEA.HI.SX32 R52, R52, R101, 0x1b ;  /* 0x0000006534347211 */ /* 0x000fc800078fdaff */
[----:B------:R-:W-:Y:S01]  /*a730*/  SHF.R.S32.HI R53, RZ, 0x1f, R52 ;  /* 0x0000001fff357819 */ /* 0x000fe20000011434 */
[----:B------:R-:W-:-:S03]  /*a740*/  IMAD.SHL.U32 R94, R52, 0x10, RZ ;  /* 0x00000010345e7824 */ /* 0x000fc600078e00ff */
[----:B------:R-:W-:-:S04]  /*a750*/  LEA.HI R53, R53, R52, RZ, 0x2 ;  /* 0x0000003435357211 */ /* 0x000fc800078f10ff */
[----:B------:R-:W-:Y:S02]  /*a760*/  SHF.R.S32.HI R52, RZ, 0x2, R53 ;  /* 0x00000002ff347819 */ /* 0x000fe40000011435 */
[----:B------:R-:W-:-:S03]  /*a770*/  LOP3.LUT R53, R227, 0x30, R94, 0xf8, !PT ;  /* 0x00000030e3357812 */ /* 0x000fc600078ef85e */
[----:B------:R-:W-:Y:S01]  /*a780*/  IMAD R52, R52, 0x2800, R229 ;  /* 0x0000280034347824 */ /* 0x000fe200078e02e5 */
[----:B------:R-:W-:-:S05]  /*a790*/  LOP3.LUT R53, R53, R228, RZ, 0x3c, !PT ;  /* 0x000000e435357212 */ /* 0x000fca00078e3cff */
[----:B------:R-:W-:Y:S02]  /*a7a0*/  IMAD.IADD R52, R52, 0x1, R53 ;  /* 0x0000000134347824 */ /* 0x000fe400078e0235 */
[C---:B------:R-:W-:Y:S02]  /*a7b0*/  IMAD R53, R17.reuse, 0x7800, R143 ;  /* 0x0000780011357824 */ /* 0x040fe400078e028f */
[----:B------:R-:W-:Y:S02]  /*a7c0*/  IMAD R55, R17, 0x7800, R52 ;  /* 0x0000780011377824 */ /* 0x000fe400078e0234 */
[C---:B------:R-:W-:Y:S02]  /*a7d0*/  IMAD.IADD R53, R16.reuse, 0x1, R53 ;  /* 0x0000000110357824 */ /* 0x040fe400078e0235 */
[----:B------:R-:W-:-:S04]  /*a7e0*/  IMAD.IADD R88, R16, 0x1, R55 ;  /* 0x0000000110587824 */ /* 0x000fc800078e0237 */
[----:B------:R-:W0:Y:S04]  /*a7f0*/  LDS.128 R52, [R53+0x24200] ;  /* 0x0242000035347984 */ /* 0x000e280000000c00 */
[----:B------:R-:W1:Y:S01]  /*a800*/  LDS.128 R88, [R88+0x24200] ;  /* 0x0242000058587984 */ /* 0x000e620000000c00 */
        /* <DEDUP_REMOVED lines=17> */
[----:B-1----:R-:W-:-:S02]  /*a920*/  F2FP.F16.E4M3.UNPACK_B R95, R89 ;  /* 0x00000059ff5f723e */ /* 0x002fc400020006ff */
[----:B------:R-:W-:Y:S02]  /*a930*/  LOP3.LUT R62, R50, 0xff0000, R61, 0xf8, !PT ;  /* 0x00ff0000323e7812 */ /* 0x000fe400078ef83d */
[----:B------:R-:W-:Y:S01]  /*a940*/  LOP3.LUT R48, R48, 0xff0000, R49, 0xf8, !PT ;  /* 0x00ff000030307812 */ /* 0x000fe200078ef831 */
[----:B0-----:R-:W-:Y:S01]  /*a950*/  IMAD.MOV.U32 R49, RZ, RZ, R53 ;  /* 0x000000ffff317224 */ /* 0x001fe200078e0035 */
[----:B------:R-:W-:Y:S01]  /*a960*/  F2FP.F16.E4M3.UNPACK_B R97, R62 ;  /* 0x0000003eff61723e */ /* 0x000fe200020006ff */
[--C-:B------:R-:W-:Y:S01]  /*a970*/  HADD2.F32 R53, -RZ, R95.reuse.H0_H0 ;  /* 0x2000005fff357230 */ /* 0x100fe20000004100 */
[----:B------:R-:W-:Y:S01]  /*a980*/  F2FP.F16.E4M3.UNPACK_B R50, R48 ;  /* 0x00000030ff32723e */ /* 0x000fe200020006ff */
[----:B------:R-:W-:Y:S01]  /*a990*/  HADD2.F32 R95, -RZ, R95.H1_H1 ;  /* 0x3000005fff5f7230 */ /* 0x000fe20000004100 */
[----:B------:R-:W-:Y:S01]  /*a9a0*/  F2FP.F16.E4M3.UNPACK_B R60, R49 ;  /* 0x00000031ff3c723e */ /* 0x000fe200020006ff */
[----:B------:R-:W-:Y:S01]  /*a9b0*/  HADD2.F32 R98, -RZ, R97.H0_H0 ;  /* 0x20000061ff627230 */ /* 0x000fe20000004100 */
[----:B------:R-:W-:Y:S01]  /*a9c0*/  F2FP.F16.E4M3.UNPACK_B R89, R89.H1 ;  /* 0x00000059ff59723e */ /* 0x000fe200030006ff */
[----:B------:R-:W-:-:S02]  /*a9d0*/  HADD2.F32 R96, -RZ, R50.H0_H0 ;  /* 0x20000032ff607230 */ /* 0x000fc40000004100 */
[--C-:B------:R-:W-:Y:S02]  /*a9e0*/  HADD2.F32 R61, -RZ, R60.reuse.H0_H0 ;  /* 0x2000003cff3d7230 */ /* 0x100fe40000004100 */
[-C--:B------:R-:W-:Y:S01]  /*a9f0*/  FMUL.FTZ R176, R53, R98.reuse ;  /* 0x0000006235b07220 */ /* 0x080fe20000410000 */
[----:B------:R-:W-:Y:S02]  /*aa00*/  HADD2.F32 R97, -RZ, R97.H1_H1 ;  /* 0x30000061ff617230 */ /* 0x000fe40000004100 */
[----:B------:R-:W-:Y:S02]  /*aa10*/  HADD2.F32 R60, -RZ, R60.H1_H1 ;  /* 0x3000003cff3c7230 */ /* 0x000fe40000004100 */
[C---:B------:R-:W-:Y:S01]  /*aa20*/  FMUL.FTZ R98, R61.reuse, R98 ;  /* 0x000000623d627220 */ /* 0x040fe20000410000 */
[----:B------:R-:W-:Y:S02]  /*aa30*/  HADD2.F32 R50, -RZ, R50.H1_H1 ;  /* 0x30000032ff327230 */ /* 0x000fe40000004100 */
[-C--:B------:R-:W-:Y:S01]  /*aa40*/  FFMA.FTZ R61, R61, R96.reuse, -R176 ;  /* 0x000000603d3d7223 */ /* 0x080fe200000108b0 */
[-C--:B------:R-:W-:Y:S01]  /*aa50*/  FMUL.FTZ R99, R95, R97.reuse ;  /* 0x000000615f637220 */ /* 0x080fe20000410000 */
[----:B------:R-:W-:Y:S01]  /*aa60*/  FFMA.FTZ R53, R53, R96, R98 ;  /* 0x0000006035357223 */ /* 0x000fe20000010062 */
[----:B------:R-:W-:-:S02]  /*aa70*/  FMUL.FTZ R96, R60, R97 ;  /* 0x000000613c607220 */ /* 0x000fc40000410000 */
[-C--:B------:R-:W-:Y:S02]  /*aa80*/  FFMA.FTZ R60, R60, R50.reuse, -R99 ;  /* 0x000000323c3c7223 */ /* 0x080fe40000010863 */
[----:B------:R-:W-:Y:S01]  /*aa90*/  FFMA.FTZ R50, R95, R50, R96 ;  /* 0x000000325f327223 */ /* 0x000fe20000010060 */
[----:B------:R-:W-:Y:S02]  /*aaa0*/  F2FP.F16.E4M3.UNPACK_B R95, R62.H1 ;  /* 0x0000003eff5f723e */ /* 0x000fe400030006ff */
[----:B------:R-:W-:Y:S02]  /*aab0*/  F2FP.F16.E4M3.UNPACK_B R62, R49.H1 ;  /* 0x00000031ff3e723e */ /* 0x000fe400030006ff */
[----:B------:R-:W-:Y:S01]  /*aac0*/  F2FP.F16.E4M3.UNPACK_B R96, R48.H1 ;  /* 0x00000030ff60723e */ /* 0x000fe200030006ff */
[----:B------:R-:W-:Y:S02]  /*aad0*/  HADD2.F32 R48, -RZ, R89.H0_H0 ;  /* 0x20000059ff307230 */ /* 0x000fe40000004100 */
[----:B------:R-:W-:-:S02]  /*aae0*/  HADD2.F32 R98, -RZ, R95.H0_H0 ;  /* 0x2000005fff627230 */ /* 0x000fc40000004100 */
[----:B------:R-:W-:Y:S02]  /*aaf0*/  HADD2.F32 R49, -RZ, R62.H0_H0 ;  /* 0x2000003eff317230 */ /* 0x000fe40000004100 */
        /* <DEDUP_REMOVED lines=9> */
[-C--:B------:R-:W-:Y:S01]  /*ab90*/  FMUL.FTZ R98, R62, R95.reuse ;  /* 0x0000005f3e627220 */ /* 0x080fe20000410000 */
[----:B------:R-:W-:Y:S02]  /*aba0*/  SHF.R.U32.HI R176, RZ, 0x18, R63 ;  /* 0x00000018ffb07819 */ /* 0x000fe4000001163f */
[--C-:B------:R-:W-:Y:S01]  /*abb0*/  SHF.R.U32.HI R99, RZ, 0x18, R51.reuse ;  /* 0x00000018ff637819 */ /* 0x100fe20000011633 */
[----:B------:R-:W-:Y:S01]  /*abc0*/  FMUL.FTZ R89, R97, R95 ;  /* 0x0000005f61597220 */ /* 0x000fe20000410000 */
[----:B------:R-:W-:-:S03]  /*abd0*/  SHF.R.U32.HI R95, RZ, 0x8, R51 ;  /* 0x00000008ff5f7819 */ /* 0x000fc60000011633 */
[-C--:B------:R-:W-:Y:S01]  /*abe0*/  FFMA.FTZ R89, R62, R96.reuse, -R89 ;  /* 0x000000603e597223 */ /* 0x080fe20000010859 */
[----:B------:R-:W-:Y:S01]  /*abf0*/  FFMA.FTZ R62, R97, R96, R98 ;  /* 0x00000060613e7223 */ /* 0x000fe20000010062 */
[--C-:B------:R-:W-:Y:S01]  /*ac00*/  SHF.R.U32.HI R98, RZ, 0x8, R63.reuse ;  /* 0x00000008ff627819 */ /* 0x100fe2000001163f */
[----:B------:R-:W-:Y:S01]  /*ac10*/  IMAD.SHL.U32 R95, R95, 0x100, RZ ;  /* 0x000001005f5f7824 */ /* 0x000fe200078e00ff */
[----:B------:R-:W-:Y:S02]  /*ac20*/  LOP3.LUT R97, R63, 0xff, RZ, 0xc0, !PT ;  /* 0x000000ff3f617812 */ /* 0x000fe400078ec0ff */
[----:B------:R-:W-:Y:S01]  /*ac30*/  SHF.R.U32.HI R63, RZ, 0x10, R63 ;  /* 0x00000010ff3f7819 */ /* 0x000fe2000001163f */
[----:B------:R-:W-:Y:S01]  /*ac40*/  IMAD.SHL.U32 R98, R98, 0x100, RZ ;  /* 0x0000010062627824 */ /* 0x000fe200078e00ff */
[----:B------:R-:W-:Y:S02]  /*ac50*/  PRMT R97, R176, 0x654, R97 ;  /* 0x00000654b0617816 */ /* 0x000fe40000000061 */
[----:B------:R-:W-:-:S02]  /*ac60*/  LOP3.LUT R96, R51, 0xff, RZ, 0xc0, !PT ;  /* 0x000000ff33607812 */ /* 0x000fc400078ec0ff */
[----:B------:R-:W-:Y:S01]  /*ac70*/  LOP3.LUT R97, R97, 0xff00, R98, 0xf8, !PT ;  /* 0x0000ff0061617812 */ /* 0x000fe200078ef862 */
[----:B------:R-:W-:Y:S01]  /*ac80*/  IMAD.U32 R98, R63, 0x10000, RZ ;  /* 0x000100003f627824 */ /* 0x000fe200078e00ff */
[----:B------:R-:W-:Y:S02]  /*ac90*/  PRMT R96, R99, 0x654, R96 ;  /* 0x0000065463607816 */ /* 0x000fe40000000060 */
[----:B------:R-:W-:Y:S02]  /*aca0*/  SHF.R.U32.HI R51, RZ, 0x10, R51 ;  /* 0x00000010ff337819 */ /* 0x000fe40000011633 */
[----:B------:R-:W-:Y:S01]  /*acb0*/  LOP3.LUT R97, R97, 0xff0000, R98, 0xf8, !PT ;  /* 0x00ff000061617812 */ /* 0x000fe200078ef862 */
[----:B------:R-:W-:Y:S01]  /*acc0*/  IMAD.MOV.U32 R98, RZ, RZ, R91 ;  /* 0x000000ffff627224 */ /* 0x000fe200078e005b */
[----:B------:R-:W-:Y:S02]  /*acd0*/  LOP3.LUT R95, R96, 0xff00, R95, 0xf8, !PT ;  /* 0x0000ff00605f7812 */ /* 0x000fe400078ef85f */
[----:B------:R-:W-:-:S02]  /*ace0*/  SHF.L.U32 R96, R51, 0x10, RZ ;  /* 0x0000001033607819 */ /* 0x000fc400000006ff */
[-C--:B------:R-:W-:Y:S02]  /*acf0*/  F2FP.F16.E4M3.UNPACK_B R63, R98.reuse ;  /* 0x00000062ff3f723e */ /* 0x080fe400020006ff */
[----:B------:R-:W-:Y:S02]  /*ad00*/  LOP3.LUT R51, R95, 0xff0000, R96, 0xf8, !PT ;  /* 0x00ff00005f337812 */ /* 0x000fe400078ef860 */
[----:B------:R-:W-:Y:S01]  /*ad10*/  F2FP.F16.E4M3.UNPACK_B R99, R97 ;  /* 0x00000061ff63723e */ /* 0x000fe200020006ff */
[--C-:B------:R-:W-:Y:S01]  /*ad20*/  HADD2.F32 R91, -RZ, R63.reuse.H0_H0 ;  /* 0x2000003fff5b7230 */ /* 0x100fe20000004100 */
[----:B------:R-:W-:Y:S01]  /*ad30*/  F2FP.F16.E4M3.UNPACK_B R95, R55 ;  /* 0x00000037ff5f723e */ /* 0x000fe200020006ff */
[----:B------:R-:W-:Y:S01]  /*ad40*/  HADD2.F32 R63, -RZ, R63.H1_H1 ;  /* 0x3000003fff3f7230 */ /* 0x000fe20000004100 */
        /* <DEDUP_REMOVED lines=8> */
[----:B------:R-:W-:Y:S01]  /*add0*/  FMUL.FTZ R178, R177, R178 ;  /* 0x000000b2b1b27220 */ /* 0x000fe20000410000 */
[----:B------:R-:W-:Y:S01]  /*ade0*/  F2FP.SATFINITE.E4M3.F32.PACK_AB_MERGE_C R49, R89, R49, RZ ;  /* 0x000000315931723e */ /* 0x000fe200048070ff */
[----:B------:R-:W-:Y:S01]  /*adf0*/  FFMA.FTZ R96, R177, R176, -R96 ;  /* 0x000000b0b1607223 */ /* 0x000fe20000010860 */
[----:B------:R-:W-:Y:S01]  /*ae00*/  F2FP.SATFINITE.E4M3.F32.PACK_AB_MERGE_C R48, R62, R48, RZ ;  /* 0x000000303e30723e */ /* 0x000fe200048070ff */
[----:B------:R-:W-:Y:S01]  /*ae10*/  FFMA.FTZ R91, R91, R176, R178 ;  /* 0x000000b05b5b7223 */ /* 0x000fe200000100b2 */
[----:B------:R-:W-:Y:S01]  /*ae20*/  HADD2.F32 R178, -RZ, R99.H1_H1 ;  /* 0x30000063ffb27230 */ /* 0x000fe20000004100 */
[----:B------:R-:W-:Y:S01]  /*ae30*/  F2FP.F16.E4M3.UNPACK_B R99, R55.H1 ;  /* 0x00000037ff63723e */ /* 0x000fe200030006ff */
[----:B------:R-:W-:Y:S01]  /*ae40*/  HADD2.F32 R176, -RZ, R175.H1_H1 ;  /* 0x300000afffb07230 */ /* 0x000fe20000004100 */
[----:B------:R-:W-:Y:S01]  /*ae50*/  F2FP.F16.E4M3.UNPACK_B R175, R51.H1 ;  /* 0x00000033ffaf723e */ /* 0x000fe200030006ff */
[----:B------:R-:W-:-:S02]  /*ae60*/  HADD2.F32 R55, -RZ, R98.H0_H0 ;  /* 0x20000062ff377230 */ /* 0x000fc40000004100 */
[-C--:B------:R-:W-:Y:S01]  /*ae70*/  FMUL.FTZ R180, R63, R178.reuse ;  /* 0x000000b23fb47220 */ /* 0x080fe20000410000 */
[C---:B------:R-:W-:Y:S01]  /*ae80*/  FMUL.FTZ R178, R95.reuse, R178 ;  /* 0x000000b25fb27220 */ /* 0x040fe20000410000 */
[----:B------:R-:W-:Y:S01]  /*ae90*/  HADD2.F32 R51, -RZ, R99.H0_H0 ;  /* 0x20000063ff337230 */ /* 0x000fe20000004100 */
[----:B------:R-:W-:Y:S01]  /*aea0*/  F2FP.SATFINITE.E4M3.F32.PACK_AB_MERGE_C R60, R60, R61, R49 ;  /* 0x0000003d3c3c723e */ /* 0x000fe20004807031 */
[-C--:B------:R-:W-:Y:S01]  /*aeb0*/  FFMA.FTZ R95, R95, R176.reuse, -R180 ;  /* 0x000000b05f5f7223 */ /* 0x080fe200000108b4 */
[----:B------:R-:W-:Y:S01]  /*aec0*/  FFMA.FTZ R63, R63, R176, R178 ;  /* 0x000000b03f3f7223 */ /* 0x000fe200000100b2 */
[----:B------:R-:W-:Y:S01]  /*aed0*/  HADD2.F32 R178, -RZ, R97.H0_H0 ;  /* 0x20000061ffb27230 */ /* 0x000fe20000004100 */
[----:B------:R-:W-:Y:S01]  /*aee0*/  F2FP.SATFINITE.E4M3.F32.PACK_AB_MERGE_C R89, R50, R53, R48 ;  /* 0x000000353259723e */ /* 0x000fe20004807030 */
[----:B------:R-:W-:Y:S02]  /*aef0*/  HADD2.F32 R176, -RZ, R175.H0_H0 ;  /* 0x200000afffb07230 */ /* 0x000fe40000004100 */
[----:B------:R-:W-:-:S02]  /*af00*/  HADD2.F32 R97, -RZ, R97.H1_H1 ;  /* 0x30000061ff617230 */ /* 0x000fc40000004100 */
[-C--:B------:R-:W-:Y:S01]  /*af10*/  FMUL.FTZ R180, R55, R178.reuse ;  /* 0x000000b237b47220 */ /* 0x080fe20000410000 */
[C---:B------:R-:W-:Y:S01]  /*af20*/  FMUL.FTZ R178, R51.reuse, R178 ;  /* 0x000000b233b27220 */ /* 0x040fe20000410000 */
[----:B------:R-:W-:Y:S02]  /*af30*/  HADD2.F32 R99, -RZ, R99.H1_H1 ;  /* 0x30000063ff637230 */ /* 0x000fe40000004100 */
[-C--:B------:R-:W-:Y:S01]  /*af40*/  FFMA.FTZ R51, R51, R176.reuse, -R180 ;  /* 0x000000b033337223 */ /* 0x080fe200000108b4 */
[----:B------:R-:W-:Y:S01]  /*af50*/  FFMA.FTZ R55, R55, R176, R178 ;  /* 0x000000b037377223 */ /* 0x000fe200000100b2 */
[----:B------:R-:W-:Y:S01]  /*af60*/  HADD2.F32 R176, -RZ, R98.H1_H1 ;  /* 0x30000062ffb07230 */ /* 0x000fe20000004100 */
[-C--:B------:R-:W-:Y:S01]  /*af70*/  F2FP.F16.E4M3.UNPACK_B R178, R173.reuse.H1 ;  /* 0x000000adffb2723e */ /* 0x080fe200030006ff */
[----:B------:R-:W-:Y:S01]  /*af80*/  HADD2.F32 R175, -RZ, R175.H1_H1 ;  /* 0x300000afffaf7230 */ /* 0x000fe20000004100 */
[----:B------:R-:W-:Y:S01]  /*af90*/  F2FP.F16.E4M3.UNPACK_B R173, R173 ;  /* 0x000000adffad723e */ /* 0x000fe200020006ff */
[----:B------:R-:W-:-:S02]  /*afa0*/  IMAD.MOV.U32 R53, RZ, RZ, R60 ;  /* 0x000000ffff357224 */ /* 0x000fc400078e003c */
[CC--:B------:R-:W-:Y:S01]  /*afb0*/  FMUL.FTZ R98, R176.reuse, R97.reuse ;  /* 0x00000061b0627220 */ /* 0x0c0fe20000410000 */
[C---:B------:R-:W-:Y:S01]  /*afc0*/  FMUL.FTZ R97, R99.reuse, R97 ;  /* 0x0000006163617220 */ /* 0x040fe20000410000 */
[--C-:B------:R-:W-:Y:S02]  /*afd0*/  HADD2.F32 R180, -RZ, R178.reuse.H0_H0 ;  /* 0x200000b2ffb47230 */ /* 0x100fe40000004100 */
[-C--:B------:R-:W-:Y:S01]  /*afe0*/  FFMA.FTZ R98, R99, R175.reuse, -R98 ;  /* 0x000000af63627223 */ /* 0x080fe20000010862 */
[----:B------:R-:W-:Y:S02]  /*aff0*/  IMAD.MOV.U32 R99, RZ, RZ, R52 ;  /* 0x000000ffff637224 */ /* 0x000fe400078e0034 */
[----:B------:R-:W-:Y:S01]  /*b000*/  FFMA.FTZ R97, R176, R175, R97 ;  /* 0x000000afb0617223 */ /* 0x000fe20000010061 */
[----:B------:R-:W-:Y:S01]  /*b010*/  F2FP.F16.E4M3.UNPACK_B R52, R171.H1 ;  /* 0x000000abff34723e */ /* 0x000fe200030006ff */
[----:B------:R-:W-:Y:S01]  /*b020*/  HADD2.F32 R178, -RZ, R178.H1_H1 ;  /* 0x300000b2ffb27230 */ /* 0x000fe20000004100 */
[----:B------:R-:W-:-:S02]  /*b030*/  F2FP.F16.E4M3.UNPACK_B R176, R88.H1 ;  /* 0x00000058ffb0723e */ /* 0x000fc400030006ff */
[----:B------:R-:W-:Y:S01]  /*b040*/  F2FP.F16.E4M3.UNPACK_B R175, R99.H1 ;  /* 0x00000063ffaf723e */ /* 0x000fe200030006ff */
[----:B------:R-:W-:Y:S01]  /*b050*/  HADD2.F32 R182, -RZ, R52.H0_H0 ;  /* 0x20000034ffb67230 */ /* 0x000fe20000004100 */
[----:B------:R-:W-:Y:S01]  /*b060*/  F2FP.F16.E4M3.UNPACK_B R171, R171 ;  /* 0x000000abffab723e */ /* 0x000fe200020006ff */
[----:B------:R-:W-:Y:S01]  /*b070*/  HADD2.F32 R177, -RZ, R176.H0_H0 ;  /* 0x200000b0ffb17230 */ /* 0x000fe20000004100 */
[----:B------:R-:W-:Y:S01]  /*b080*/  F2FP.F16.E4M3.UNPACK_B R88, R88 ;  /* 0x00000058ff58723e */ /* 0x000fe200020006ff */
[----:B------:R-:W-:Y:S01]  /*b090*/  HADD2.F32 R179, -RZ, R175.H0_H0 ;  /* 0x200000afffb37230 */ /* 0x000fe20000004100 */
[----:B------:R-:W-:Y:S01]  /*b0a0*/  F2FP.F16.E4M3.UNPACK_B R99, R99 ;  /* 0x00000063ff63723e */ /* 0x000fe200020006ff */
[----:B------:R-:W-:Y:S02]  /*b0b0*/  HADD2.F32 R52, -RZ, R52.H1_H1 ;  /* 0x30000034ff347230 */ /* 0x000fe40000004100 */
[----:B------:R-:W-:Y:S01]  /*b0c0*/  FMUL.FTZ R181, R177, R182 ;  /* 0x000000b6b1b57220 */ /* 0x000fe20000410000 */
[----:B------:R-:W-:-:S02]  /*b0d0*/  HADD2.F32 R176, -RZ, R176.H1_H1 ;  /* 0x300000b0ffb07230 */ /* 0x000fc40000004100 */
[C---:B------:R-:W-:Y:S01]  /*b0e0*/  FMUL.FTZ R182, R179.reuse, R182 ;  /* 0x000000b6b3b67220 */ /* 0x040fe20000410000 */
[----:B------:R-:W-:Y:S02]  /*b0f0*/  HADD2.F32 R175, -RZ, R175.H1_H1 ;  /* 0x300000afffaf7230 */ /* 0x000fe40000004100 */
[-C--:B------:R-:W-:Y:S01]  /*b100*/  FFMA.FTZ R181, R179, R180.reuse, -R181 ;  /* 0x000000b4b3b57223 */ /* 0x080fe200000108b5 */
[----:B------:R-:W-:Y:S01]  /*b110*/  F2FP.SATFINITE.E4M3.F32.PACK_AB_MERGE_C R51, R98, R51, RZ ;  /* 0x000000336233723e */ /* 0x000fe200048070ff */
[----:B------:R-:W-:Y:S01]  /*b120*/  FFMA.FTZ R182, R177, R180, R182 ;  /* 0x000000b4b1b67223 */ /* 0x000fe200000100b6 */
[CC--:B------:R-:W-:Y:S01]  /*b130*/  FMUL.FTZ R177, R176.reuse, R52.reuse ;  /* 0x00000034b0b17220 */ /* 0x0c0fe20000410000 */
[C---:B------:R-:W-:Y:S01]  /*b140*/  FMUL.FTZ R52, R175.reuse, R52 ;  /* 0x00000034af347220 */ /* 0x040fe20000410000 */
[----:B------:R-:W-:Y:S02]  /*b150*/  HADD2.F32 R180, -RZ, R171.H0_H0 ;  /* 0x200000abffb47230 */ /* 0x000fe40000004100 */
        /* <DEDUP_REMOVED lines=14> */
[----:B------:R-:W-:-:S03]  /*b240*/  FMUL.FTZ R99, R88, R171 ;  /* 0x000000ab58637220 */ /* 0x000fc60000410000 */
[C---:B------:R-:W-:Y:S01]  /*b250*/  FMUL.FTZ R171, R176.reuse, R171 ;  /* 0x000000abb0ab7220 */ /* 0x040fe20000410000 */
[-C--:B------:R-:W-:Y:S01]  /*b260*/  FFMA.FTZ R176, R176, R173.reuse, -R99 ;  /* 0x000000adb0b07223 */ /* 0x080fe20000010863 */
[----:B------:R-:W-:Y:S01]  /*b270*/  IMAD.MOV.U32 R99, RZ, RZ, R54 ;  /* 0x000000ffff637224 */ /* 0x000fe200078e0036 */
[----:B------:R-:W-:Y:S01]  /*b280*/  F2FP.F16.E4M3.UNPACK_B R54, R172.H1 ;  /* 0x000000acff36723e */ /* 0x000fe200030006ff */
[----:B------:R-:W-:Y:S01]  /*b290*/  FFMA.FTZ R88, R88, R173, R171 ;  /* 0x000000ad58587223 */ /* 0x000fe200000100ab */
[----:B------:R-:W-:Y:S02]  /*b2a0*/  F2FP.F16.E4M3.UNPACK_B R173, R90.H1 ;  /* 0x0000005affad723e */ /* 0x000fe400030006ff */
[----:B------:R-:W-:Y:S01]  /*b2b0*/  F2FP.F16.E4M3.UNPACK_B R171, R99.H1 ;  /* 0x00000063ffab723e */ /* 0x000fe200030006ff */
[--C-:B------:R-:W-:Y:S01]  /*b2c0*/  HADD2.F32 R183, -RZ, R54.reuse.H0_H0 ;  /* 0x20000036ffb77230 */ /* 0x100fe20000004100 */
[----:B------:R-:W-:Y:S01]  /*b2d0*/  F2FP.SATFINITE.E4M3.F32.PACK_AB_MERGE_C R179, R176, R179, R175 ;  /* 0x000000b3b0b3723e */ /* 0x000fe200048070af */
[----:B------:R-:W-:Y:S01]  /*b2e0*/  HADD2.F32 R175, -RZ, R173.H0_H0 ;  /* 0x200000adffaf7230 */ /* 0x000fe20000004100 */
[----:B------:R-:W-:Y:S01]  /*b2f0*/  F2FP.F16.E4M3.UNPACK_B R176, R174.H1 ;  /* 0x000000aeffb0723e */ /* 0x000fe200030006ff */
[----:B------:R-:W-:Y:S01]  /*b300*/  HADD2.F32 R177, -RZ, R171.H0_H0 ;  /* 0x200000abffb17230 */ /* 0x000fe20000004100 */
[----:B------:R-:W-:Y:S01]  /*b310*/  F2FP.F16.E4M3.UNPACK_B R172, R172 ;  /* 0x000000acffac723e */ /* 0x000fe200020006ff */
[----:B------:R-:W-:-:S02]  /*b320*/  HADD2.F32 R54, -RZ, R54.H1_H1 ;  /* 0x30000036ff367230 */ /* 0x000fc40000004100 */
[-C--:B------:R-:W-:Y:S01]  /*b330*/  FMUL.FTZ R181, R175, R183.reuse ;  /* 0x000000b7afb57220 */ /* 0x080fe20000410000 */
[--C-:B------:R-:W-:Y:S02]  /*b340*/  HADD2.F32 R178, -RZ, R176.reuse.H0_H0 ;  /* 0x200000b0ffb27230 */ /* 0x100fe40000004100 */
[C---:B------:R-:W-:Y:S01]  /*b350*/  FMUL.FTZ R183, R177.reuse, R183 ;  /* 0x000000b7b1b77220 */ /* 0x040fe20000410000 */
[----:B------:R-:W-:Y:S01]  /*b360*/  HADD2.F32 R173, -RZ, R173.H1_H1 ;  /* 0x300000adffad7230 */ /* 0x000fe20000004100 */
[----:B------:R-:W-:Y:S01]  /*b370*/  F2FP.F16.E4M3.UNPACK_B R90, R90 ;  /* 0x0000005aff5a723e */ /* 0x000fe200020006ff */
[----:B------:R-:W-:Y:S02]  /*b380*/  HADD2.F32 R171, -RZ, R171.H1_H1 ;  /* 0x300000abffab7230 */ /* 0x000fe40000004100 */
[-C--:B------:R-:W-:Y:S01]  /*b390*/  FFMA.FTZ R181, R177, R178.reuse, -R181 ;  /* 0x000000b2b1b57223 */ /* 0x080fe200000108b5 */
[----:B------:R-:W-:Y:S01]  /*b3a0*/  FFMA.FTZ R183, R175, R178, R183 ;  /* 0x000000b2afb77223 */ /* 0x000fe200000100b7 */
[----:B------:R-:W-:-:S02]  /*b3b0*/  HADD2.F32 R176, -RZ, R176.H1_H1 ;  /* 0x300000b0ffb07230 */ /* 0x000fc40000004100 */
[-C--:B------:R-:W-:Y:S01]  /*b3c0*/  FMUL.FTZ R178, R173, R54.reuse ;  /* 0x00000036adb27220 */ /* 0x080fe20000410000 */
[C---:B------:R-:W-:Y:S01]  /*b3d0*/  FMUL.FTZ R54, R171.reuse, R54 ;  /* 0x00000036ab367220 */ /* 0x040fe20000410000 */
[----:B------:R-:W-:Y:S02]  /*b3e0*/  F2FP.F16.E4M3.UNPACK_B R99, R99 ;  /* 0x00000063ff63723e */ /* 0x000fe400020006ff */
[-C--:B------:R-:W-:Y:S01]  /*b3f0*/  FFMA.FTZ R171, R171, R176.reuse, -R178 ;  /* 0x000000b0abab7223 */ /* 0x080fe200000108b2 */
[----:B------:R-:W-:Y:S01]  /*b400*/  FFMA.FTZ R54, R173, R176, R54 ;  /* 0x000000b0ad367223 */ /* 0x000fe20000010036 */
[----:B------:R-:W-:Y:S01]  /*b410*/  F2FP.F16.E4M3.UNPACK_B R174, R174 ;  /* 0x000000aeffae723e */ /* 0x000fe200020006ff */
[----:B------:R-:W-:Y:S02]  /*b420*/  HADD2.F32 R178, -RZ, R172.H0_H0 ;  /* 0x200000acffb27230 */ /* 0x000fe40000004100 */
[----:B------:R-:W-:Y:S01]  /*b430*/  HADD2.F32 R173, -RZ, R90.H0_H0 ;  /* 0x2000005affad7230 */ /* 0x000fe20000004100 */
[----:B------:R-:W-:Y:S01]  /*b440*/  F2FP.SATFINITE.E4M3.F32.PACK_AB_MERGE_C R171, R171, R181, RZ ;  /* 0x000000b5abab723e */ /* 0x000fe200048070ff */
[----:B------:R-:W-:Y:S01]  /*b450*/  HADD2.F32 R176, -RZ, R99.H0_H0 ;  /* 0x20000063ffb07230 */ /* 0x000fe20000004100 */
[----:B------:R-:W-:Y:S01]  /*b460*/  F2FP.SATFINITE.E4M3.F32.PACK_AB_MERGE_C R183, R54, R183, RZ ;  /* 0x000000b736b7723e */ /* 0x000fe200048070ff */
        /* <DEDUP_REMOVED lines=8> */
[----:B------:R-:W-:-:S05]  /*b4f0*/  HADD2.F32 R173, -RZ, R90.H1_H1 ;  /* 0x3000005affad7230 */ /* 0x000fca0000004100 */
[-C--:B------:R-:W-:Y:S01]  /*b500*/  FMUL.FTZ R90, R173, R172.reuse ;  /* 0x000000acad5a7220 */ /* 0x080fe20000410000 */
[----:B------:R-:W-:-:S03]  /*b510*/  FMUL.FTZ R172, R99, R172 ;  /* 0x000000ac63ac7220 */ /* 0x000fc60000410000 */
[----:B------:R-:W-:Y:S01]  /*b520*/  FFMA.FTZ R90, R99, R174, -R90 ;  /* 0x000000ae635a7223 */ /* 0x000fe2000001085a */
[----:B------:R-:W-:Y:S01]  /*b530*/  F2FP.SATFINITE.E4M3.F32.PACK_AB_MERGE_C R99, R52, R182, RZ ;  /* 0x000000b63463723e */ /* 0x000fe200048070ff */
[----:B------:R-:W-:Y:S01]  /*b540*/  FFMA.FTZ R173, R173, R174, R172 ;  /* 0x000000aeadad7223 */ /* 0x000fe200000100ac */
[----:B------:R-:W-:Y:S02]  /*b550*/  F2FP.SATFINITE.E4M3.F32.PACK_AB_MERGE_C R52, R97, R55, RZ ;  /* 0x000000376134723e */ /* 0x000fe400048070ff */
[----:B------:R-:W-:Y:S02]  /*b560*/  F2FP.SATFINITE.E4M3.F32.PACK_AB_MERGE_C R54, R90, R177, R171 ;  /* 0x000000b15a36723e */ /* 0x000fe400048070ab */
[----:B------:R-:W-:Y:S01]  /*b570*/  F2FP.SATFINITE.E4M3.F32.PACK_AB_MERGE_C R91, R63, R91, R52 ;  /* 0x0000005b3f5b723e */ /* 0x000fe20004807034 */
[----:B------:R-:W-:Y:S01]  /*b580*/  IMAD.MOV.U32 R52, RZ, RZ, R179 ;  /* 0x000000ffff347224 */ /* 0x000fe200078e00b3 */
[----:B------:R-:W-:Y:S02]  /*b590*/  F2FP.SATFINITE.E4M3.F32.PACK_AB_MERGE_C R88, R88, R180, R99 ;  /* 0x000000b45858723e */ /* 0x000fe40004807063 */
[----:B------:R-:W-:-:S02]  /*b5a0*/  F2FP.SATFINITE.E4M3.F32.PACK_AB_MERGE_C R90, R173, R178, R183 ;  /* 0x000000b2ad5a723e */ /* 0x000fc400048070b7 */
[----:B------:R-:W-:-:S07]  /*b5b0*/  F2FP.SATFINITE.E4M3.F32.PACK_AB_MERGE_C R55, R95, R96, R51 ;  /* 0x000000605f37723e */ /* 0x000fce0004807033 */
.L_x_3454:
[----:B------:R-:W-:Y:S05]  /*b5c0*/  BSYNC B3 ;  /* 0x0000000000037941 */ /* 0x000fea0003800000 */
.L_x_3453:
[----:B------:R-:W-:-:S13]  /*b5d0*/  ISETP.GE.AND P4, PT, R94, R152, PT ;  /* 0x000000985e00720c */ /* 0x000fda0003f86270 */
[--C-:B------:R-:W-:Y:S02]  /*b5e0*/  @!P4 SHF.R.S32.HI R49, RZ, 0x1f, R94.reuse ;  /* 0x0000001fff31c819 */ /* 0x100fe4000001145e */
[----:B------:R-:W-:-:S04]  /*b5f0*/  @!P4 IADD3 R51, P5, P6, R118, R140, R94 ;  /* 0x0000008c7633c210 */ /* 0x000fc80007ebe05e */
[----:B------:R-:W-:Y:S02]  /*b600*/  @!P4 IADD3.X R60, R4, R170, R49, P5, P6 ;  /* 0x000000aa043cc210 */ /* 0x000fe40002fec431 */
[----:B------:R-:W-:-:S04]  /*b610*/  IADD3 R48, P5, R93, R124, RZ ;  /* 0x0000007c5d307210 */ /* 0x000fc80007fbe0ff */
[----:B------:R-:W-:Y:S02]  /*b620*/  IADD3.X R49, R92, R125, RZ, P5, !PT ;  /* 0x0000007d5c317210 */ /* 0x000fe40002ffe4ff */
[----:B------:R-:W-:-:S03]  /*b630*/  @!P4 IADD3 R50, P5, R51, R124, RZ ;  /* 0x0000007c3332c210 */ /* 0x000fc60007fbe0ff */
[----:B0-----:R3:W-:Y:S02]  /*b640*/  STG.E.128 desc[UR54][R48.64], R52 ;  /* 0x0000003430007986 */ /* 0x0017e4000c101d36 */
[----:B------:R-:W-:-:S05]  /*b650*/  @!P4 IMAD.X R51, R60, 0x1, R125, P5 ;  /* 0x000000013c33c824 */ /* 0x000fca00028e067d */
[----:B-1----:R3:W-:Y:S03]  /*b660*/  @!P4 STG.E.128 desc[UR54][R50.64], R88 ;  /* 0x000000583200c986 */ /* 0x0027e6000c101d36 */
.L_x_3452:
[----:B------:R-:W-:Y:S05]  /*b670*/  BSYNC B2 ;  /* 0x0000000000027941 */ /* 0x000fea0003800000 */
.L_x_3451:
[----:B------:R-:W-:-:S13]  /*b680*/  ISETP.NE.AND P4, PT, R36, RZ, PT ;  /* 0x000000ff2400720c */ /* 0x000fda0003f85270 */
[----:B------:R-:W-:Y:S05]  /*b690*/  @!P4 BRA `(.L_x_3446) ;  /* 0x0000000c00e8c947 */ /* 0x000fea0003800000 */
[----:B---3--:R-:W3:Y:S01]  /*b6a0*/  LDL R48, [R1+0x14] ;  /* 0x0000140001307983 */ /* 0x008ee20000100800 */
[----:B------:R-:W-:Y:S01]  /*b6b0*/  IADD3 R61, P4, P5, R118, R140, R29 ;  /* 0x0000008c763d7210 */ /* 0x000fe20007d9e01d */
[----:B------:R-:W-:Y:S03]  /*b6c0*/  BSSY B2, `(.L_x_3455) ;  /* 0x00000ed000027945 */ /* 0x000fe60003800000 */
[----:B------:R-:W-:Y:S02]  /*b6d0*/  IADD3.X R60, R4, R170, R32, P4, P5 ;  /* 0x000000aa043c7210 */ /* 0x000fe400027ea420 */
[----:B------:R-:W-:Y:S02]  /*b6e0*/  ISETP.GE.AND P4, PT, R6, R133, PT ;  /* 0x000000850600720c */ /* 0x000fe40003f86270 */
[----:B---3--:R-:W-:-:S04]  /*b6f0*/  LOP3.LUT P6, RZ, R48, 0x1, RZ, 0xc0, !PT ;  /* 0x0000000130ff7812 */ /* 0x008fc800078cc0ff */
[----:B------:R-:W-:-:S04]  /*b700*/  SEL R48, R121, R158, !P6 ;  /* 0x0000009e79307207 */ /* 0x000fc80007000000 */
        /* <DEDUP_REMOVED lines=12> */
[----:B------:R-:W-:Y:S02]  /*b7d0*/  IMAD R51, R17, 0x7800, R48 ;  /* 0x0000780011337824 */ /* 0x000fe400078e0230 */
[C---:B------:R-:W-:Y:S02]  /*b7e0*/  IMAD.IADD R49, R16.reuse, 0x1, R49 ;  /* 0x0000000110317824 */ /* 0x040fe400078e0231 */
[----:B0-----:R-:W-:-:S04]  /*b7f0*/  IMAD.IADD R52, R16, 0x1, R51 ;  /* 0x0000000110347824 */ /* 0x001fc800078e0233 */
[----:B------:R-:W0:Y:S04]  /*b800*/  LDS.128 R48, [R49+0x24200] ;  /* 0x0242000031307984 */ /* 0x000e280000000c00 */
[----:B------:R-:W1:Y:S01]  /*b810*/  LDS.128 R52, [R52+0x24200] ;  /* 0x0242000034347984 */ /* 0x000e620000000c00 */
[----:B------:R-:W-:Y:S05]  /*b820*/  @P4 BRA `(.L_x_3456) ;  /* 0x0000000c00584947 */ /* 0x000fea0003800000 */
[----:B------:R-:W-:Y:S01]  /*b830*/  SHF.R.U32.HI R58, RZ, 0x8, R47 ;  /* 0x00000008ff3a7819 */ /* 0x000fe2000001162f */
[----:B0-----:R-:W-:Y:S01]  /*b840*/  IMAD.MOV.U32 R56, RZ, RZ, R48 ;  /* 0x000000ffff387224 */ /* 0x001fe200078e0030 */
[----:B------:R-:W-:Y:S02]  /*b850*/  SHF.R.U32.HI R88, RZ, 0x8, R59 ;  /* 0x00000008ff587819 */ /* 0x000fe4000001163b */
[----:B------:R-:W-:Y:S01]  /*b860*/  LOP3.LUT R90, R47, 0xff, RZ, 0xc0, !PT ;  /* 0x000000ff2f5a7812 */ /* 0x000fe200078ec0ff */
[----:B------:R-:W-:Y:S01]  /*b870*/  IMAD.SHL.U32 R58, R58, 0x100, RZ ;  /* 0x000001003a3a7824 */ /* 0x000fe200078e00ff */
[----:B------:R-:W-:Y:S01]  /*b880*/  SHF.R.U32.HI R93, RZ, 0x18, R47 ;  /* 0x00000018ff5d7819 */ /* 0x000fe2000001162f */
[----:B------:R-:W-:Y:S01]  /*b890*/  IMAD.SHL.U32 R88, R88, 0x100, RZ ;  /* 0x0000010058587824 */ /* 0x000fe200078e00ff */
[----:B------:R-:W-:Y:S02]  /*b8a0*/  LOP3.LUT R92, R59, 0xff, RZ, 0xc0, !PT ;  /* 0x000000ff3b5c7812 */ /* 0x000fe400078ec0ff */
[----:B------:R-:W-:-:S02]  /*b8b0*/  SHF.R.U32.HI R95, RZ, 0x18, R59 ;  /* 0x00000018ff5f7819 */ /* 0x000fc4000001163b */
[----:B------:R-:W-:Y:S02]  /*b8c0*/  SHF.R.U32.HI R44, RZ, 0x10, R47 ;  /* 0x00000010ff2c7819 */ /* 0x000fe4000001162f */
[--C-:B------:R-:W-:Y:S02]  /*b8d0*/  SHF.R.U32.HI R46, RZ, 0x10, R45.reuse ;  /* 0x00000010ff2e7819 */ /* 0x100fe4000001162d */
[--C-:B------:R-:W-:Y:S01]  /*b8e0*/  SHF.R.U32.HI R97, RZ, 0x8, R45.reuse ;  /* 0x00000008ff617819 */ /* 0x100fe2000001162d */
[----:B------:R-:W-:Y:S01]  /*b8f0*/  IMAD.U32 R44, R44, 0x10000, RZ ;  /* 0x000100002c2c7824 */ /* 0x000fe200078e00ff */
[----:B------:R-:W-:Y:S01]  /*b900*/  LOP3.LUT R89, R45, 0xff, RZ, 0xc0, !PT ;  /* 0x000000ff2d597812 */ /* 0x000fe200078ec0ff */
[----:B------:R-:W-:Y:S01]  /*b910*/  IMAD.U32 R46, R46, 0x10000, RZ ;  /* 0x000100002e2e7824 */ /* 0x000fe200078e00ff */
[----:B------:R-:W-:Y:S01]  /*b920*/  SHF.R.U32.HI R96, RZ, 0x18, R45 ;  /* 0x00000018ff607819 */ /* 0x000fe2000001162d */
[----:B------:R-:W-:Y:S01]  /*b930*/  IMAD.SHL.U32 R48, R97, 0x100, RZ ;  /* 0x0000010061307824 */ /* 0x000fe200078e00ff */
[----:B------:R-:W-:-:S02]  /*b940*/  SHF.R.U32.HI R62, RZ, 0x8, R57 ;  /* 0x00000008ff3e7819 */ /* 0x000fc40000011639 */
[----:B------:R-:W-:Y:S02]  /*b950*/  LOP3.LUT R91, R57, 0xff, RZ, 0xc0, !PT ;  /* 0x000000ff395b7812 */ /* 0x000fe400078ec0ff */
[----:B------:R-:W-:Y:S01]  /*b960*/  SHF.R.U32.HI R94, RZ, 0x18, R57 ;  /* 0x00000018ff5e7819 */ /* 0x000fe20000011639 */
[----:B------:R-:W-:Y:S01]  /*b970*/  IMAD.SHL.U32 R62, R62, 0x100, RZ ;  /* 0x000001003e3e7824 */ /* 0x000fe200078e00ff */
[----:B------:R-:W-:Y:S02]  /*b980*/  SHF.R.U32.HI R47, RZ, 0x10, R59 ;  /* 0x00000010ff2f7819 */ /* 0x000fe4000001163b */
[----:B------:R-:W-:Y:S02]  /*b990*/  SHF.R.U32.HI R45, RZ, 0x10, R57 ;  /* 0x00000010ff2d7819 */ /* 0x000fe40000011639 */
[----:B------:R-:W-:Y:S02]  /*b9a0*/  PRMT R59, R93, 0x654, R90 ;  /* 0x000006545d3b7816 */ /* 0x000fe4000000005a */
[----:B------:R-:W-:Y:S01]  /*b9b0*/  PRMT R95, R95, 0x654, R92 ;  /* 0x000006545f5f7816 */ /* 0x000fe2000000005c */
[----:B------:R-:W-:Y:S01]  /*b9c0*/  IMAD.U32 R92, R47, 0x10000, RZ ;  /* 0x000100002f5c7824 */ /* 0x000fe200078e00ff */
[----:B-1----:R-:W-:-:S02]  /*b9d0*/  MOV R57, R52 ;  /* 0x0000003400397202 */ /* 0x002fc40000000f00 */
[----:B------:R-:W-:Y:S02]  /*b9e0*/  PRMT R93, R94, 0x654, R91 ;  /* 0x000006545e5d7816 */ /* 0x000fe4000000005b */
[----:B------:R-:W-:Y:S02]  /*b9f0*/  LOP3.LUT R91, R59, 0xff00, R58, 0xf8, !PT ;  /* 0x0000ff003b5b7812 */ /* 0x000fe400078ef83a */
[----:B------:R-:W-:Y:S02]  /*ba00*/  LOP3.LUT R95, R95, 0xff00, R88, 0xf8, !PT ;  /* 0x0000ff005f5f7812 */ /* 0x000fe400078ef858 */
[----:B------:R-:W-:Y:S02]  /*ba10*/  F2FP.F16.E4M3.UNPACK_B R88, R169.H1 ;  /* 0x000000a9ff58723e */ /* 0x000fe400030006ff */
[----:B------:R-:W-:Y:S02]  /*ba20*/  F2FP.F16.E4M3.UNPACK_B R59, R57.H1 ;  /* 0x00000039ff3b723e */ /* 0x000fe400030006ff */
[----:B------:R-:W-:-:S02]  /*ba30*/  PRMT R89, R96, 0x654, R89 ;  /* 0x0000065460597816 */ /* 0x000fc40000000059 */
[----:B------:R-:W-:Y:S01]  /*ba40*/  F2FP.F16.E4M3.UNPACK_B R58, R56.H1 ;  /* 0x00000038ff3a723e */ /* 0x000fe200030006ff */
[--C-:B------:R-:W-:Y:S01]  /*ba50*/  HADD2.F32 R52, -RZ, R59.reuse.H0_H0 ;  /* 0x2000003bff347230 */ /* 0x100fe20000004100 */
[----:B------:R-:W-:Y:S01]  /*ba60*/  LOP3.LUT R90, R93, 0xff00, R62, 0xf8, !PT ;  /* 0x0000ff005d5a7812 */ /* 0x000fe200078ef83e */
[----:B------:R-:W-:Y:S01]  /*ba70*/  HADD2.F32 R59, -RZ, R59.H1_H1 ;  /* 0x3000003bff3b7230 */ /* 0x000fe20000004100 */
[----:B------:R-:W-:Y:S01]  /*ba80*/  LOP3.LUT R44, R91, 0xff0000, R44, 0xf8, !PT ;  /* 0x00ff00005b2c7812 */ /* 0x000fe200078ef82c */
[----:B------:R-:W-:Y:S01]  /*ba90*/  HADD2.F32 R91, -RZ, R88.H0_H0 ;  /* 0x20000058ff5b7230 */ /* 0x000fe20000004100 */
[----:B------:R-:W-:Y:S01]  /*baa0*/  LOP3.LUT R89, R89, 0xff00, R48, 0xf8, !PT ;  /* 0x0000ff0059597812 */ /* 0x000fe200078ef830 */
[--C-:B------:R-:W-:Y:S01]  /*bab0*/  HADD2.F32 R48, -RZ, R58.reuse.H0_H0 ;  /* 0x2000003aff307230 */ /* 0x100fe20000004100 */
[----:B------:R-:W-:Y:S01]  /*bac0*/  F2FP.F16.E4M3.UNPACK_B R62, R167.H1 ;  /* 0x000000a7ff3e723e */ /* 0x000fe200030006ff */
[----:B------:R-:W-:Y:S01]  /*bad0*/  HADD2.F32 R58, -RZ, R58.H1_H1 ;  /* 0x3000003aff3a7230 */ /* 0x000fe20000004100 */
[----:B------:R-:W-:Y:S01]  /*bae0*/  LOP3.LUT R46, R89, 0xff0000, R46, 0xf8, !PT ;  /* 0x00ff0000592e7812 */ /* 0x000fe200078ef82e */
[-C--:B------:R-:W-:Y:S01]  /*baf0*/  FMUL.FTZ R93, R52, R91.reuse ;  /* 0x0000005b345d7220 */ /* 0x080fe20000410000 */
[----:B------:R-:W-:Y:S01]  /*bb00*/  FMUL.FTZ R91, R48, R91 ;  /* 0x0000005b305b7220 */ /* 0x000fe20000410000 */
[----:B------:R-:W-:Y:S01]  /*bb10*/  HADD2.F32 R89, -RZ, R62.H0_H0 ;  /* 0x2000003eff597230 */ /* 0x000fe20000004100 */
[----:B------:R-:W-:-:S02]  /*bb20*/  SHF.L.U32 R45, R45, 0x10, RZ ;  /* 0x000000102d2d7819 */ /* 0x000fc400000006ff */
[----:B------:R-:W-:Y:S02]  /*bb30*/  F2FP.F16.E4M3.UNPACK_B R169, R169 ;  /* 0x000000a9ffa9723e */ /* 0x000fe400020006ff */
[-C--:B------:R-:W-:Y:S01]  /*bb40*/  FFMA.FTZ R48, R48, R89.reuse, -R93 ;  /* 0x0000005930307223 */ /* 0x080fe2000001085d */
[----:B------:R-:W-:Y:S01]  /*bb50*/  FFMA.FTZ R52, R52, R89, R91 ;  /* 0x0000005934347223 */ /* 0x000fe2000001005b */
[----:B------:R-:W-:Y:S01]  /*bb60*/  LOP3.LUT R47, R90, 0xff0000, R45, 0xf8, !PT ;  /* 0x00ff00005a2f7812 */ /* 0x000fe200078ef82d */
[----:B------:R-:W-:Y:S01]  /*bb70*/  HADD2.F32 R89, -RZ, R88.H1_H1 ;  /* 0x30000058ff597230 */ /* 0x000fe20000004100 */
[----:B------:R-:W-:Y:S01]  /*bb80*/  F2FP.F16.E4M3.UNPACK_B R88, R57 ;  /* 0x00000039ff58723e */ /* 0x000fe200020006ff */
[----:B------:R-:W-:Y:S01]  /*bb90*/  HADD2.F32 R90, -RZ, R62.H1_H1 ;  /* 0x3000003eff5a7230 */ /* 0x000fe20000004100 */
[----:B------:R-:W-:Y:S01]  /*bba0*/  F2FP.F16.E4M3.UNPACK_B R62, R56 ;  /* 0x00000038ff3e723e */ /* 0x000fe200020006ff */
[----:B------:R-:W-:Y:S01]  /*bbb0*/  HADD2.F32 R91, -RZ, R169.H0_H0 ;  /* 0x200000a9ff5b7230 */ /* 0x000fe20000004100 */
[----:B------:R-:W-:Y:S01]  /*bbc0*/  LOP3.LUT R45, R95, 0xff0000, R92, 0xf8, !PT ;  /* 0x00ff00005f2d7812 */ /* 0x000fe200078ef85c */
[----:B------:R-:W-:Y:S01]  /*bbd0*/  FMUL.FTZ R57, R59, R89 ;  /* 0x000000593b397220 */ /* 0x000fe20000410000 */
[----:B------:R-:W-:Y:S01]  /*bbe0*/  F2FP.F16.E4M3.UNPACK_B R167, R167 ;  /* 0x000000a7ffa7723e */ /* 0x000fe200020006ff */
[----:B------:R-:W-:Y:S01]  /*bbf0*/  FMUL.FTZ R92, R58, R89 ;  /* 0x000000593a5c7220 */ /* 0x000fe20000410000 */
[----:B------:R-:W-:-:S02]  /*bc00*/  HADD2.F32 R89, -RZ, R88.H0_H0 ;  /* 0x20000058ff597230 */ /* 0x000fc40000004100 */
[-C--:B------:R-:W-:Y:S01]  /*bc10*/  FFMA.FTZ R57, R58, R90.reuse, -R57 ;  /* 0x0000005a3a397223 */ /* 0x080fe20000010839 */
[----:B------:R-:W-:Y:S02]  /*bc20*/  HADD2.F32 R56, -RZ, R62.H0_H0 ;  /* 0x2000003eff387230 */ /* 0x000fe40000004100 */
[----:B------:R-:W-:Y:S01]  /*bc30*/  FFMA.FTZ R59, R59, R90, R92 ;  /* 0x0000005a3b3b7223 */ /* 0x000fe2000001005c */
        /* <DEDUP_REMOVED lines=28> */
[-C--:B------:R-:W-:Y:S01]  /*be00*/  FFMA.FTZ R62, R88, R95.reuse, -R99 ;  /* 0x0000005f583e7223 */ /* 0x080fe20000010863 */
[----:B------:R-:W-:Y:S02]  /*be10*/  HADD2.F32 R94, -RZ, R94.H1_H1 ;  /* 0x3000005eff5e7230 */ /* 0x000fe40000004100 */
[-C--:B------:R-:W-:Y:S01]  /*be20*/  FMUL.FTZ R99, R93, R96.reuse ;  /* 0x000000605d637220 */ /* 0x080fe20000410000 */
[----:B------:R-:W-:Y:S01]  /*be30*/  FFMA.FTZ R88, R92, R95, R97 ;  /* 0x0000005f5c587223 */ /* 0x000fe20000010061 */
[C---:B------:R-:W-:Y:S01]  /*be40*/  FMUL.FTZ R98, R90.reuse, R96 ;  /* 0x000000605a627220 */ /* 0x040fe20000410000 */
[----:B------:R-:W-:Y:S02]  /*be50*/  HADD2.F32 R169, -RZ, R168.H1_H1 ;  /* 0x300000a8ffa97230 */ /* 0x000fe40000004100 */
[----:B------:R-:W-:Y:S01]  /*be60*/  FFMA.FTZ R95, R90, R94, R99 ;  /* 0x0000005e5a5f7223 */ /* 0x000fe20000010063 */
[----:B------:R-:W-:Y:S01]  /*be70*/  F2FP.F16.E4M3.UNPACK_B R90, R54 ;  /* 0x00000036ff5a723e */ /* 0x000fe200020006ff */
[--C-:B------:R-:W-:Y:S01]  /*be80*/  HADD2.F32 R54, -RZ, R50.reuse.H0_H0 ;  /* 0x20000032ff367230 */ /* 0x100fe20000004100 */
[----:B------:R-:W-:Y:S01]  /*be90*/  F2FP.F16.E4M3.UNPACK_B R166, R166 ;  /* 0x000000a6ffa6723e */ /* 0x000fe200020006ff */
[----:B------:R-:W-:-:S02]  /*bea0*/  HADD2.F32 R50, -RZ, R50.H1_H1 ;  /* 0x30000032ff327230 */ /* 0x000fc40000004100 */
[----:B------:R-:W-:Y:S01]  /*beb0*/  FFMA.FTZ R93, R93, R94, -R98 ;  /* 0x0000005e5d5d7223 */ /* 0x000fe20000010862 */
[--C-:B------:R-:W-:Y:S01]  /*bec0*/  HADD2.F32 R92, -RZ, R90.reuse.H0_H0 ;  /* 0x2000005aff5c7230 */ /* 0x100fe20000004100 */
[----:B------:R-:W-:Y:S01]  /*bed0*/  F2FP.SATFINITE.E4M3.F32.PACK_AB_MERGE_C R48, R57, R48, RZ ;  /* 0x000000303930723e */ /* 0x000fe200048070ff */
[----:B------:R-:W-:Y:S01]  /*bee0*/  HADD2.F32 R90, -RZ, R90.H1_H1 ;  /* 0x3000005aff5a7230 */ /* 0x000fe20000004100 */
[----:B------:R-:W-:Y:S01]  /*bef0*/  F2FP.SATFINITE.E4M3.F32.PACK_AB_MERGE_C R52, R59, R52, RZ ;  /* 0x000000343b34723e */ /* 0x000fe200048070ff */
[----:B------:R-:W-:Y:S01]  /*bf00*/  HADD2.F32 R167, -RZ, R168.H0_H0 ;  /* 0x200000a8ffa77230 */ /* 0x000fe20000004100 */
[----:B------:R-:W-:Y:S01]  /*bf10*/  F2FP.F16.E4M3.UNPACK_B R59, R53 ;  /* 0x00000035ff3b723e */ /* 0x000fe200020006ff */
[--C-:B------:R-:W-:Y:S02]  /*bf20*/  HADD2.F32 R99, -RZ, R166.reuse.H1_H1 ;  /* 0x300000a6ff637230 */ /* 0x100fe40000004100 */
[-C--:B------:R-:W-:Y:S01]  /*bf30*/  FMUL.FTZ R173, R90, R169.reuse ;  /* 0x000000a95aad7220 */ /* 0x080fe20000410000 */
[----:B------:R-:W-:Y:S01]  /*bf40*/  FMUL.FTZ R169, R50, R169 ;  /* 0x000000a932a97220 */ /* 0x000fe20000410000 */
[----:B------:R-:W-:-:S02]  /*bf50*/  HADD2.F32 R97, -RZ, R166.H0_H0 ;  /* 0x200000a6ff617230 */ /* 0x000fc40000004100 */
[-C--:B------:R-:W-:Y:S01]  /*bf60*/  FMUL.FTZ R171, R92, R167.reuse ;  /* 0x000000a75cab7220 */ /* 0x080fe20000410000 */
[----:B------:R-:W-:Y:S01]  /*bf70*/  FMUL.FTZ R167, R54, R167 ;  /* 0x000000a736a77220 */ /* 0x000fe20000410000 */
[----:B------:R-:W-:Y:S01]  /*bf80*/  FFMA.FTZ R169, R90, R99, R169 ;  /* 0x000000635aa97223 */ /* 0x000fe200000100a9 */
[----:B------:R-:W-:Y:S01]  /*bf90*/  F2FP.F16.E4M3.UNPACK_B R90, R47 ;  /* 0x0000002fff5a723e */ /* 0x000fe200020006ff */
[----:B------:R-:W-:Y:S01]  /*bfa0*/  FFMA.FTZ R171, R54, R97, -R171 ;  /* 0x0000006136ab7223 */ /* 0x000fe200000108ab */
[----:B------:R-:W-:Y:S01]  /*bfb0*/  F2FP.F16.E4M3.UNPACK_B R57, R49 ;  /* 0x00000031ff39723e */ /* 0x000fe200020006ff */
[----:B------:R-:W-:Y:S01]  /*bfc0*/  FFMA.FTZ R54, R92, R97, R167 ;  /* 0x000000615c367223 */ /* 0x000fe200000100a7 */
[----:B------:R-:W-:Y:S01]  /*bfd0*/  F2FP.SATFINITE.E4M3.F32.PACK_AB_MERGE_C R92, R93, R62, RZ ;  /* 0x0000003e5d5c723e */ /* 0x000fe200048070ff */
[----:B------:R-:W-:Y:S01]  /*bfe0*/  HADD2.F32 R62, -RZ, R59.H0_H0 ;  /* 0x2000003bff3e7230 */ /* 0x000fe20000004100 */
[----:B------:R-:W-:Y:S01]  /*bff0*/  F2FP.SATFINITE.E4M3.F32.PACK_AB_MERGE_C R88, R95, R88, RZ ;  /* 0x000000585f58723e */ /* 0x000fe200048070ff */
[----:B------:R-:W-:Y:S01]  /*c000*/  HADD2.F32 R93, -RZ, R90.H0_H0 ;  /* 0x2000005aff5d7230 */ /* 0x000fe20000004100 */
[----:B------:R-:W-:Y:S01]  /*c010*/  F2FP.SATFINITE.E4M3.F32.PACK_AB_MERGE_C R48, R91, R56, R48 ;  /* 0x000000385b30723e */ /* 0x000fe20004807030 */
[--C-:B------:R-:W-:Y:S01]  /*c020*/  HADD2.F32 R56, -RZ, R57.reuse.H0_H0 ;  /* 0x20000039ff387230 */ /* 0x100fe20000004100 */
[----:B------:R-:W-:Y:S01]  /*c030*/  F2FP.SATFINITE.E4M3.F32.PACK_AB_MERGE_C R52, R89, R58, R52 ;  /* 0x0000003a5934723e */ /* 0x000fe20004807034 */
[----:B------:R-:W-:Y:S01]  /*c040*/  HADD2.F32 R58, -RZ, R57.H1_H1 ;  /* 0x30000039ff3a7230 */ /* 0x000fe20000004100 */
[----:B------:R-:W-:Y:S01]  /*c050*/  F2FP.F16.E4M3.UNPACK_B R89, R46 ;  /* 0x0000002eff59723e */ /* 0x000fe200020006ff */
[----:B------:R-:W-:Y:S01]  /*c060*/  FMUL.FTZ R95, R62, R93 ;  /* 0x0000005d3e5f7220 */ /* 0x000fe20000410000 */
[----:B------:R-:W-:Y:S01]  /*c070*/  F2FP.SATFINITE.E4M3.F32.PACK_AB_MERGE_C R54, R169, R54, R88 ;  /* 0x00000036a936723e */ /* 0x000fe20004807058 */
[----:B------:R-:W-:-:S02]  /*c080*/  HADD2.F32 R88, -RZ, R59.H1_H1 ;  /* 0x3000003bff587230 */ /* 0x000fc40000004100 */
[C---:B------:R-:W-:Y:S01]  /*c090*/  FMUL.FTZ R59, R56.reuse, R93 ;  /* 0x0000005d383b7220 */ /* 0x040fe20000410000 */
[--C-:B------:R-:W-:Y:S01]  /*c0a0*/  HADD2.F32 R91, -RZ, R89.reuse.H0_H0 ;  /* 0x20000059ff5b7230 */ /* 0x100fe20000004100 */
[----:B------:R-:W-:Y:S01]  /*c0b0*/  F2FP.F16.E4M3.UNPACK_B R53, R53.H1 ;  /* 0x00000035ff35723e */ /* 0x000fe200030006ff */
[----:B------:R-:W-:Y:S01]  /*c0c0*/  HADD2.F32 R93, -RZ, R90.H1_H1 ;  /* 0x3000005aff5d7230 */ /* 0x000fe20000004100 */
[----:B------:R-:W-:Y:S01]  /*c0d0*/  F2FP.F16.E4M3.UNPACK_B R90, R47.H1 ;  /* 0x0000002fff5a723e */ /* 0x000fe200030006ff */
[----:B------:R-:W-:Y:S02]  /*c0e0*/  HADD2.F32 R89, -RZ, R89.H1_H1 ;  /* 0x30000059ff597230 */ /* 0x000fe40000004100 */
[-C--:B------:R-:W-:Y:S01]  /*c0f0*/  FFMA.FTZ R56, R56, R91.reuse, -R95 ;  /* 0x0000005b38387223 */ /* 0x080fe2000001085f */
[----:B------:R-:W-:Y:S01]  /*c100*/  FFMA.FTZ R57, R62, R91, R59 ;  /* 0x0000005b3e397223 */ /* 0x000fe2000001003b */
[-C--:B------:R-:W-:Y:S01]  /*c110*/  FMUL.FTZ R91, R88, R93.reuse ;  /* 0x0000005d585b7220 */ /* 0x080fe20000410000 */
[----:B------:R-:W-:Y:S01]  /*c120*/  FMUL.FTZ R93, R58, R93 ;  /* 0x0000005d3a5d7220 */ /* 0x000fe20000410000 */
[----:B------:R-:W-:Y:S01]  /*c130*/  F2FP.F16.E4M3.UNPACK_B R59, R49.H1 ;  /* 0x00000031ff3b723e */ /* 0x000fe200030006ff */
[----:B------:R-:W-:Y:S01]  /*c140*/  FFMA.FTZ R50, R50, R99, -R173 ;  /* 0x0000006332327223 */ /* 0x000fe200000108ad */
[-C--:B------:R-:W-:Y:S01]  /*c150*/  FFMA.FTZ R49, R58, R89.reuse, -R91 ;  /* 0x000000593a317223 */ /* 0x080fe2000001085b */
[----:B------:R-:W-:Y:S01]  /*c160*/  FFMA.FTZ R58, R88, R89, R93 ;  /* 0x00000059583a7223 */ /* 0x000fe2000001005d */
[----:B------:R-:W-:Y:S01]  /*c170*/  F2FP.F16.E4M3.UNPACK_B R46, R46.H1 ;  /* 0x0000002eff2e723e */ /* 0x000fe200030006ff */
[----:B------:R-:W-:Y:S01]  /*c180*/  HADD2.F32 R62, -RZ, R53.H0_H0 ;  /* 0x20000035ff3e7230 */ /* 0x000fe20000004100 */
[----:B------:R-:W-:Y:S01]  /*c190*/  F2FP.SATFINITE.E4M3.F32.PACK_AB_MERGE_C R50, R50, R171, R92 ;  /* 0x000000ab3232723e */ /* 0x000fe2000480705c */
[----:B------:R-:W-:Y:S01]  /*c1a0*/  HADD2.F32 R89, -RZ, R90.H0_H0 ;  /* 0x2000005aff597230 */ /* 0x000fe20000004100 */
[-C--:B------:R-:W-:Y:S01]  /*c1b0*/  F2FP.F16.E4M3.UNPACK_B R98, R45.reuse.H1 ;  /* 0x0000002dff62723e */ /* 0x080fe200030006ff */
[----:B------:R-:W-:Y:S01]  /*c1c0*/  HADD2.F32 R47, -RZ, R59.H0_H0 ;  /* 0x2000003bff2f7230 */ /* 0x000fe20000004100 */
[----:B------:R-:W-:Y:S01]  /*c1d0*/  F2FP.F16.E4M3.UNPACK_B R97, R45 ;  /* 0x0000002dff61723e */ /* 0x000fe200020006ff */
[----:B------:R-:W-:-:S02]  /*c1e0*/  HADD2.F32 R88, -RZ, R53.H1_H1 ;  /* 0x30000035ff587230 */ /* 0x000fc40000004100 */
[-C--:B------:R-:W-:Y:S01]  /*c1f0*/  FMUL.FTZ R92, R62, R89.reuse ;  /* 0x000000593e5c7220 */ /* 0x080fe20000410000 */
[----:B------:R-:W-:Y:S02]  /*c200*/  HADD2.F32 R91, -RZ, R90.H1_H1 ;  /* 0x3000005aff5b7230 */ /* 0x000fe40000004100 */
[C---:B------:R-:W-:Y:S01]  /*c210*/  FMUL.FTZ R89, R47.reuse, R89 ;  /* 0x000000592f597220 */ /* 0x040fe20000410000 */
[--C-:B------:R-:W-:Y:S01]  /*c220*/  HADD2.F32 R53, -RZ, R46.reuse.H0_H0 ;  /* 0x2000002eff357230 */ /* 0x100fe20000004100 */
[----:B------:R-:W-:Y:S01]  /*c230*/  F2FP.F16.E4M3.UNPACK_B R93, R44 ;  /* 0x0000002cff5d723e */ /* 0x000fe200020006ff */
        /* <DEDUP_REMOVED lines=8> */
[-C--:B------:R-:W-:Y:S01]  /*c2c0*/  F2FP.F16.E4M3.UNPACK_B R59, R51.reuse ;  /* 0x00000033ff3b723e */ /* 0x080fe200020006ff */
        /* <DEDUP_REMOVED lines=13> */
[----:B------:R-:W-:Y:S01]  /*c3a0*/  FMUL.FTZ R166, R91, R44 ;  /* 0x0000002c5ba67220 */ /* 0x000fe20000410000 */
[----:B------:R-:W-:Y:S02]  /*c3b0*/  HADD2.F32 R55, -RZ, R59.H0_H0 ;  /* 0x2000003bff377230 */ /* 0x000fe40000004100 */
[C---:B------:R-:W-:Y:S01]  /*c3c0*/  FMUL.FTZ R99, R92.reuse, R45 ;  /* 0x0000002d5c637220 */ /* 0x040fe20000410000 */
[----:B------:R-:W-:Y:S02]  /*c3d0*/  HADD2.F32 R96, -RZ, R93.H0_H0 ;  /* 0x2000005dff607230 */ /* 0x000fe40000004100 */
[----:B------:R-:W-:Y:S01]  /*c3e0*/  FFMA.FTZ R167, R92, R95, R167 ;  /* 0x0000005f5ca77223 */ /* 0x000fe200000100a7 */
        /* <DEDUP_REMOVED lines=16> */
[----:B------:R-:W-:Y:S01]  /*c4f0*/  F2FP.SATFINITE.E4M3.F32.PACK_AB_MERGE_C R49, R49, R56, R46 ;  /* 0x000000383131723e */ /* 0x000fe2000480702e */
[-C--:B------:R-:W-:Y:S01]  /*c500*/  FFMA.FTZ R166, R51, R94.reuse, -R166 ;  /* 0x0000005e33a67223 */ /* 0x080fe200000108a6 */
[----:B------:R-:W-:Y:S01]  /*c510*/  FFMA.FTZ R90, R90, R94, R55 ;  /* 0x0000005e5a5a7223 */ /* 0x000fe20000010037 */
[-C--:B------:R-:W-:Y:S01]  /*c520*/  FFMA.FTZ R59, R59, R88.reuse, -R96 ;  /* 0x000000583b3b7223 */ /* 0x080fe20000010860 */
[----:B------:R-:W-:Y:S01]  /*c530*/  FFMA.FTZ R92, R89, R88, R92 ;  /* 0x00000058595c7223 */ /* 0x000fe2000001005c */
[----:B------:R-:W-:-:S02]  /*c540*/  F2FP.SATFINITE.E4M3.F32.PACK_AB_MERGE_C R53, R58, R57, R47 ;  /* 0x000000393a35723e */ /* 0x000fc4000480702f */
[----:B------:R-:W-:Y:S02]  /*c550*/  F2FP.SATFINITE.E4M3.F32.PACK_AB_MERGE_C R99, R166, R99, RZ ;  /* 0x00000063a663723e */ /* 0x000fe400048070ff */
[----:B------:R-:W-:Y:S02]  /*c560*/  F2FP.SATFINITE.E4M3.F32.PACK_AB_MERGE_C R90, R90, R167, RZ ;  /* 0x000000a75a5a723e */ /* 0x000fe400048070ff */
[----:B------:R-:W-:Y:S02]  /*c570*/  F2FP.SATFINITE.E4M3.F32.PACK_AB_MERGE_C R51, R59, R44, R99 ;  /* 0x0000002c3b33723e */ /* 0x000fe40004807063 */
[----:B------:R-:W-:-:S07]  /*c580*/  F2FP.SATFINITE.E4M3.F32.PACK_AB_MERGE_C R55, R92, R45, R90 ;  /* 0x0000002d5c37723e */ /* 0x000fce000480705a */
.L_x_3456:
[----:B------:R-:W-:Y:S05]  /*c590*/  BSYNC B2 ;  /* 0x0000000000027941 */ /* 0x000fea0003800000 */
.L_x_3455:
[----:B------:R-:W-:-:S13]  /*c5a0*/  ISETP.GE.AND P4, PT, R63, R152, PT ;  /* 0x000000983f00720c */ /* 0x000fda0003f86270 */
[--C-:B------:R-:W-:Y:S02]  /*c5b0*/  @!P4 SHF.R.S32.HI R45, RZ, 0x1f, R63.reuse ;  /* 0x0000001fff2dc819 */ /* 0x100fe4000001143f */
[----:B------:R-:W-:-:S04]  /*c5c0*/  @!P4 IADD3 R47, P5, P6, R118, R140, R63 ;  /* 0x0000008c762fc210 */ /* 0x000fc80007ebe03f */
[----:B------:R-:W-:Y:S02]  /*c5d0*/  @!P4 IADD3.X R170, R4, R170, R45, P5, P6 ;  /* 0x000000aa04aac210 */ /* 0x000fe40002fec42d */
[----:B------:R-:W-:-:S05]  /*c5e0*/  IADD3 R44, P5, R61, R124, RZ ;  /* 0x0000007c3d2c7210 */ /* 0x000fca0007fbe0ff */
[----:B------:R-:W-:Y:S01]  /*c5f0*/  IMAD.X R45, R60, 0x1, R125, P5 ;  /* 0x000000013c2d7824 */ /* 0x000fe200028e067d */
[----:B------:R-:W-:-:S04]  /*c600*/  @!P4 IADD3 R46, P5, R47, R124, RZ ;  /* 0x0000007c2f2ec210 */ /* 0x000fc80007fbe0ff */
[----:B0-----:R4:W-:Y:S01]  /*c610*/  STG.E.128 desc[UR54][R44.64], R48 ;  /* 0x000000302c007986 */ /* 0x0019e2000c101d36 */
[----:B------:R-:W-:-:S05]  /*c620*/  @!P4 IMAD.X R47, R170, 0x1, R125, P5 ;  /* 0x00000001aa2fc824 */ /* 0x000fca00028e067d */
[----:B-1----:R4:W-:Y:S03]  /*c630*/  @!P4 STG.E.128 desc[UR54][R46.64], R52 ;  /* 0x000000342e00c986 */ /* 0x0029e6000c101d36 */
.L_x_3446:
[----:B------:R-:W-:Y:S05]  /*c640*/  BSYNC B1 ;  /* 0x0000000000017941 */ /* 0x000fea0003800000 */
.L_x_3445:
[----:B----4-:R-:W-:Y:S02]  /*c650*/  VIADD R45, R220, 0x80 ;  /* 0x00000080dc2d7836 */ /* 0x010fe40000000000 */
[-C--:B---3--:R-:W-:Y:S02]  /*c660*/  IMAD R44, R146, R136.reuse, RZ ;  /* 0x00000088922c7224 */ /* 0x088fe400078e02ff */
[----:B------:R-:W-:-:S04]  /*c670*/  IMAD.WIDE.U32 R138, R45, R136, R138 ;  /* 0x000000882d8a7225 */ /* 0x000fc800078e008a */
[----:B------:R-:W-:Y:S01]  /*c680*/  IMAD R57, R45, R137, R44 ;  /* 0x000000892d397224 */ /* 0x000fe200078e022c */
[----:B------:R-:W-:Y:S06]  /*c690*/  @P3 BRA `(.L_x_3415) ;  /* 0x0000003000f03947 */ /* 0x000fec0003800000 */
[----:B------:R-:W-:Y:S01]  /*c6a0*/  ISETP.NE.AND P3, PT, R34, RZ, PT ;  /* 0x000000ff2200720c */ /* 0x000fe20003f65270 */
[----:B------:R-:W-:Y:S01]  /*c6b0*/  BSSY B1, `(.L_x_3457) ;  /* 0x0000100000017945 */ /* 0x000fe20003800000 */
[----:B------:R-:W-:-:S11]  /*c6c0*/  IMAD.IADD R57, R139, 0x1, R57 ;  /* 0x000000018b397824 */ /* 0x000fd600078e0239 */
[----:B------:R-:W-:Y:S05]  /*c6d0*/  @!P3 BRA `(.L_x_3458) ;  /* 0x0000000c00f4b947 */ /* 0x000fea0003800000 */
[----:B------:R-:W-:Y:S01]  /*c6e0*/  SEL R44, R121, R158, !P0 ;  /* 0x0000009e792c7207 */ /* 0x000fe20004000000 */
[----:B------:R-:W-:Y:S01]  /*c6f0*/  BSSY B2, `(.L_x_3459) ;  /* 0x00000f1000027945 */ /* 0x000fe20003800000 */
[----:B0-----:R-:W-:Y:S02]  /*c700*/  IADD3 R53, P3, P4, R118, R138, R26 ;  /* 0x0000008a76357210 */ /* 0x001fe40007c7e01a */
        /* <DEDUP_REMOVED lines=11> */
[----:B------:R-:W-:-:S04]  /*c7c0*/  LOP3.LUT R44, R44, R9, RZ, 0x3c, !PT ;  /* 0x000000092c2c7212 */ /* 0x000fc800078e3cff */
[----:B------:R-:W-:Y:S01]  /*c7d0*/  IADD3 R44, R45, R44, RZ ;  /* 0x0000002c2d2c7210 */ /* 0x000fe20007ffe0ff */
[----:B------:R-:W-:-:S04]  /*c7e0*/  IMAD R45, R17, 0x7800, R142 ;  /* 0x00007800112d7824 */ /* 0x000fc800078e028e */
[----:B------:R-:W-:Y:S02]  /*c7f0*/  IMAD R47, R17, 0x7800, R44 ;  /* 0x00007800112f7824 */ /* 0x000fe400078e022c */
[C---:B------:R-:W-:Y:S02]  /*c800*/  IMAD.IADD R45, R16.reuse, 0x1, R45 ;  /* 0x00000001102d7824 */ /* 0x040fe400078e022d */
[----:B------:R-:W-:-:S04]  /*c810*/  IMAD.IADD R48, R16, 0x1, R47 ;  /* 0x0000000110307824 */ /* 0x000fc800078e022f */
[----:B------:R-:W0:Y:S04]  /*c820*/  LDS.128 R44, [R45+0x24200] ;  /* 0x024200002d2c7984 */ /* 0x000e280000000c00 */
[----:B------:R-:W1:Y:S01]  /*c830*/  LDS.128 R48, [R48+0x24200] ;  /* 0x0242000030307984 */ /* 0x000e620000000c00 */
[----:B------:R-:W-:Y:S05]  /*c840*/  @P3 BRA `(.L_x_3460) ;  /* 0x0000000c006c3947 */ /* 0x000fea0003800000 */
[----:B------:R-:W-:Y:S01]  /*c850*/  SHF.R.U32.HI R93, RZ, 0x18, R73 ;  /* 0x00000018ff5d7819 */ /* 0x000fe20000011649 */
[----:B0-----:R-:W-:Y:S01]  /*c860*/  IMAD.MOV.U32 R52, RZ, RZ, R45 ;  /* 0x000000ffff347224 */ /* 0x001fe200078e002d */
[----:B------:R-:W-:Y:S01]  /*c870*/  LOP3.LUT R58, R73, 0xff, RZ, 0xc0, !PT ;  /* 0x000000ff493a7812 */ /* 0x000fe200078ec0ff */
[----:B------:R-:W-:Y:S01]  /*c880*/  IMAD.MOV.U32 R56, RZ, RZ, R46 ;  /* 0x000000ffff387224 */ /* 0x000fe200078e002e */
[--C-:B------:R-:W-:Y:S01]  /*c890*/  SHF.R.U32.HI R91, RZ, 0x8, R73.reuse ;  /* 0x00000008ff5b7819 */ /* 0x100fe20000011649 */
[----:B------:R-:W-:Y:S01]  /*c8a0*/  IMAD.MOV.U32 R60, RZ, RZ, R44 ;  /* 0x000000ffff3c7224 */ /* 0x000fe200078e002c */
[----:B------:R-:W-:Y:S01]  /*c8b0*/  SHF.R.U32.HI R90, RZ, 0x10, R73 ;  /* 0x00000010ff5a7819 */ /* 0x000fe20000011649 */
[----:B-1----:R-:W-:Y:S01]  /*c8c0*/  IMAD.MOV.U32 R61, RZ, RZ, R48 ;  /* 0x000000ffff3d7224 */ /* 0x002fe200078e0030 */
[----:B------:R-:W-:Y:S02]  /*c8d0*/  SHF.R.U32.HI R74, RZ, 0x8, R85 ;  /* 0x00000008ff4a7819 */ /* 0x000fe40000011655 */
[----:B------:R-:W-:Y:S01]  /*c8e0*/  SHF.R.U32.HI R72, RZ, 0x18, R87 ;  /* 0x00000018ff487819 */ /* 0x000fe20000011657 */
[----:B------:R-:W-:Y:S01]  /*c8f0*/  IMAD.U32 R46, R90, 0x10000, RZ ;  /* 0x000100005a2e7824 */ /* 0x000fe200078e00ff */
[----:B------:R-:W-:-:S02]  /*c900*/  LOP3.LUT R63, R87, 0xff, RZ, 0xc0, !PT ;  /* 0x000000ff573f7812 */ /* 0x000fc400078ec0ff */
[----:B------:R-:W-:Y:S02]  /*c910*/  SHF.R.U32.HI R73, RZ, 0x8, R87 ;  /* 0x00000008ff497819 */ /* 0x000fe40000011657 */
[----:B------:R-:W-:Y:S02]  /*c920*/  SHF.R.U32.HI R84, RZ, 0x8, R75 ;  /* 0x00000008ff547819 */ /* 0x000fe4000001164b */
[----:B------:R-:W-:Y:S01]  /*c930*/  PRMT R58, R93, 0x654, R58 ;  /* 0x000006545d3a7816 */ /* 0x000fe2000000003a */
[----:B------:R-:W-:Y:S01]  /*c940*/  IMAD.SHL.U32 R73, R73, 0x100, RZ ;  /* 0x0000010049497824 */ /* 0x000fe200078e00ff */
[----:B------:R-:W-:Y:S01]  /*c950*/  SHF.L.U32 R45, R91, 0x8, RZ ;  /* 0x000000085b2d7819 */ /* 0x000fe200000006ff */
[----:B------:R-:W-:Y:S01]  /*c960*/  IMAD.SHL.U32 R44, R84, 0x100, RZ ;  /* 0x00000100542c7824 */ /* 0x000fe200078e00ff */
[----:B------:R-:W-:Y:S02]  /*c970*/  SHF.R.U32.HI R89, RZ, 0x18, R85 ;  /* 0x00000018ff597819 */ /* 0x000fe40000011655 */
[----:B------:R-:W-:-:S02]  /*c980*/  LOP3.LUT R62, R85, 0xff, RZ, 0xc0, !PT ;  /* 0x000000ff553e7812 */ /* 0x000fc400078ec0ff */
[----:B------:R-:W-:Y:S02]  /*c990*/  SHF.R.U32.HI R88, RZ, 0x18, R75 ;  /* 0x00000018ff587819 */ /* 0x000fe4000001164b */
[----:B------:R-:W-:Y:S02]  /*c9a0*/  LOP3.LUT R59, R75, 0xff, RZ, 0xc0, !PT ;  /* 0x000000ff4b3b7812 */ /* 0x000fe400078ec0ff */
[----:B------:R-:W-:Y:S01]  /*c9b0*/  PRMT R72, R72, 0x654, R63 ;  /* 0x0000065448487816 */ /* 0x000fe2000000003f */
[----:B------:R-:W-:Y:S01]  /*c9c0*/  IMAD.SHL.U32 R63, R74, 0x100, RZ ;  /* 0x000001004a3f7824 */ /* 0x000fe200078e00ff */
[----:B------:R-:W-:Y:S02]  /*c9d0*/  SHF.R.U32.HI R86, RZ, 0x10, R75 ;  /* 0x00000010ff567819 */ /* 0x000fe4000001164b */
[----:B------:R-:W-:Y:S02]  /*c9e0*/  LOP3.LUT R45, R58, 0xff00, R45, 0xf8, !PT ;  /* 0x0000ff003a2d7812 */ /* 0x000fe400078ef82d */
[----:B------:R-:W-:-:S02]  /*c9f0*/  PRMT R62, R89, 0x654, R62 ;  /* 0x00000654593e7816 */ /* 0x000fc4000000003e */
[----:B------:R-:W-:Y:S02]  /*ca00*/  PRMT R59, R88, 0x654, R59 ;  /* 0x00000654583b7816 */ /* 0x000fe4000000003b */
[----:B------:R-:W-:Y:S01]  /*ca10*/  LOP3.LUT R46, R45, 0xff0000, R46, 0xf8, !PT ;  /* 0x00ff00002d2e7812 */ /* 0x000fe200078ef82e */
[----:B------:R-:W-:Y:S01]  /*ca20*/  IMAD.U32 R45, R86, 0x10000, RZ ;  /* 0x00010000562d7824 */ /* 0x000fe200078e00ff */
[----:B------:R-:W-:Y:S02]  /*ca30*/  LOP3.LUT R48, R62, 0xff00, R63, 0xf8, !PT ;  /* 0x0000ff003e307812 */ /* 0x000fe400078ef83f */
[----:B------:R-:W-:Y:S02]  /*ca40*/  LOP3.LUT R84, R72, 0xff00, R73, 0xf8, !PT ;  /* 0x0000ff0048547812 */ /* 0x000fe400078ef849 */
[----:B------:R-:W-:Y:S02]  /*ca50*/  LOP3.LUT R44, R59, 0xff00, R44, 0xf8, !PT ;  /* 0x0000ff003b2c7812 */ /* 0x000fe400078ef82c */
[----:B------:R-:W-:-:S02]  /*ca60*/  F2FP.F16.E4M3.UNPACK_B R74, R165.H1 ;  /* 0x000000a5ff4a723e */ /* 0x000fc400030006ff */
[----:B------:R-:W-:Y:S02]  /*ca70*/  F2FP.F16.E4M3.UNPACK_B R72, R61.H1 ;  /* 0x0000003dff48723e */ /* 0x000fe400030006ff */
[----:B------:R-:W-:Y:S02]  /*ca80*/  F2FP.F16.E4M3.UNPACK_B R62, R60.H1 ;  /* 0x0000003cff3e723e */ /* 0x000fe400030006ff */
[----:B------:R-:W-:Y:S01]  /*ca90*/  SHF.R.U32.HI R75, RZ, 0x10, R85 ;  /* 0x00000010ff4b7819 */ /* 0x000fe20000011655 */
[----:B------:R-:W-:Y:S01]  /*caa0*/  HADD2.F32 R59, -RZ, R72.H0_H0 ;  /* 0x20000048ff3b7230 */ /* 0x000fe20000004100 */
[----:B------:R-:W-:Y:S01]  /*cab0*/  SHF.R.U32.HI R85, RZ, 0x10, R87 ;  /* 0x00000010ff557819 */ /* 0x000fe20000011657 */
[----:B------:R-:W-:Y:S01]  /*cac0*/  HADD2.F32 R58, -RZ, R62.H0_H0 ;  /* 0x2000003eff3a7230 */ /* 0x000fe20000004100 */
[----:B------:R-:W-:Y:S01]  /*cad0*/  LOP3.LUT R44, R44, 0xff0000, R45, 0xf8, !PT ;  /* 0x00ff00002c2c7812 */ /* 0x000fe200078ef82d */
[--C-:B------:R-:W-:Y:S01]  /*cae0*/  HADD2.F32 R45, -RZ, R74.reuse.H0_H0 ;  /* 0x2000004aff2d7230 */ /* 0x100fe20000004100 */
[----:B------:R-:W-:Y:S01]  /*caf0*/  F2FP.F16.E4M3.UNPACK_B R63, R163.H1 ;  /* 0x000000a3ff3f723e */ /* 0x000fe200030006ff */
[----:B------:R-:W-:Y:S01]  /*cb00*/  IMAD.U32 R75, R75, 0x10000, RZ ;  /* 0x000100004b4b7824 */ /* 0x000fe200078e00ff */
[----:B------:R-:W-:Y:S01]  /*cb10*/  SHF.L.U32 R85, R85, 0x10, RZ ;  /* 0x0000001055557819 */ /* 0x000fe200000006ff */
[----:B------:R-:W-:-:S02]  /*cb20*/  HADD2.F32 R74, -RZ, R74.H1_H1 ;  /* 0x3000004aff4a7230 */ /* 0x000fc40000004100 */
[CC--:B------:R-:W-:Y:S01]  /*cb30*/  FMUL.FTZ R87, R59.reuse, R45.reuse ;  /* 0x0000002d3b577220 */ /* 0x0c0fe20000410000 */
[--C-:B------:R-:W-:Y:S02]  /*cb40*/  HADD2.F32 R73, -RZ, R63.reuse.H0_H0 ;  /* 0x2000003fff497230 */ /* 0x100fe40000004100 */
        /* <DEDUP_REMOVED lines=9> */
[----:B------:R-:W-:-:S02]  /*cbe0*/  F2FP.F16.E4M3.UNPACK_B R73, R61 ;  /* 0x0000003dff49723e */ /* 0x000fc400020006ff */
[----:B------:R-:W-:Y:S01]  /*cbf0*/  F2FP.F16.E4M3.UNPACK_B R72, R60 ;  /* 0x0000003cff48723e */ /* 0x000fe200020006ff */
[-C--:B------:R-:W-:Y:S01]  /*cc00*/  FMUL.FTZ R86, R63, R74.reuse ;  /* 0x0000004a3f567220 */ /* 0x080fe20000410000 */
[----:B------:R-:W-:Y:S01]  /*cc10*/  F2FP.F16.E4M3.UNPACK_B R163, R163 ;  /* 0x000000a3ffa3723e */ /* 0x000fe200020006ff */
[----:B------:R-:W-:Y:S01]  /*cc20*/  FMUL.FTZ R60, R75, R74 ;  /* 0x0000004a4b3c7220 */ /* 0x000fe20000410000 */
[----:B------:R-:W-:Y:S02]  /*cc30*/  HADD2.F32 R85, -RZ, R165.H0_H0 ;  /* 0x200000a5ff557230 */ /* 0x000fe40000004100 */
[----:B------:R-:W-:Y:S02]  /*cc40*/  HADD2.F32 R74, -RZ, R73.H0_H0 ;  /* 0x20000049ff4a7230 */ /* 0x000fe40000004100 */
[-C--:B------:R-:W-:Y:S01]  /*cc50*/  FFMA.FTZ R61, R63, R84.reuse, -R60 ;  /* 0x000000543f3d7223 */ /* 0x080fe2000001083c */
[----:B------:R-:W-:Y:S02]  /*cc60*/  HADD2.F32 R62, -RZ, R72.H0_H0 ;  /* 0x20000048ff3e7230 */ /* 0x000fe40000004100 */
[----:B------:R-:W-:Y:S01]  /*cc70*/  FFMA.FTZ R60, R75, R84, R86 ;  /* 0x000000544b3c7223 */ /* 0x000fe20000010056 */
[----:B------:R-:W-:-:S02]  /*cc80*/  HADD2.F32 R63, -RZ, R163.H0_H0 ;  /* 0x200000a3ff3f7230 */ /* 0x000fc40000004100 */
[-C--:B------:R-:W-:Y:S01]  /*cc90*/  FMUL.FTZ R87, R74, R85.reuse ;  /* 0x000000554a577220 */ /* 0x080fe20000410000 */
[----:B------:R-:W-:Y:S02]  /*cca0*/  HADD2.F32 R165, -RZ, R165.H1_H1 ;  /* 0x300000a5ffa57230 */ /* 0x000fe40000004100 */
[C---:B------:R-:W-:Y:S01]  /*ccb0*/  FMUL.FTZ R85, R62.reuse, R85 ;  /* 0x000000553e557220 */ /* 0x040fe20000410000 */
[----:B------:R-:W-:Y:S02]  /*ccc0*/  HADD2.F32 R75, -RZ, R73.H1_H1 ;  /* 0x30000049ff4b7230 */ /* 0x000fe40000004100 */
[-C--:B------:R-:W-:Y:S01]  /*ccd0*/  FFMA.FTZ R62, R62, R63.reuse, -R87 ;  /* 0x0000003f3e3e7223 */ /* 0x080fe20000010857 */
[----:B------:R-:W-:Y:S01]  /*cce0*/  HADD2.F32 R72, -RZ, R72.H1_H1 ;  /* 0x30000048ff487230 */ /* 0x000fe20000004100 */
[----:B------:R-:W-:Y:S01]  /*ccf0*/  F2FP.F16.E4M3.UNPACK_B R87, R164.H1 ;  /* 0x000000a4ff57723e */ /* 0x000fe200030006ff */
[----:B------:R-:W-:Y:S01]  /*cd00*/  HADD2.F32 R163, -RZ, R163.H1_H1 ;  /* 0x300000a3ffa37230 */ /* 0x000fe20000004100 */
[----:B------:R-:W-:Y:S01]  /*cd10*/  F2FP.F16.E4M3.UNPACK_B R84, R50.H1 ;  /* 0x00000032ff54723e */ /* 0x000fe200030006ff */
[----:B------:R-:W-:Y:S01]  /*cd20*/  FFMA.FTZ R63, R74, R63, R85 ;  /* 0x0000003f4a3f7223 */ /* 0x000fe20000010055 */
[-C--:B------:R-:W-:Y:S01]  /*cd30*/  FMUL.FTZ R73, R75, R165.reuse ;  /* 0x000000a54b497220 */ /* 0x080fe20000410000 */
[----:B------:R-:W-:Y:S01]  /*cd40*/  FMUL.FTZ R88, R72, R165 ;  /* 0x000000a548587220 */ /* 0x000fe20000410000 */
[----:B------:R-:W-:Y:S01]  /*cd50*/  F2FP.F16.E4M3.UNPACK_B R86, R162.H1 ;  /* 0x000000a2ff56723e */ /* 0x000fe200030006ff */
[----:B------:R-:W-:Y:S01]  /*cd60*/  HADD2.F32 R90, -RZ, R87.H0_H0 ;  /* 0x20000057ff5a7230 */ /* 0x000fe20000004100 */
[----:B------:R-:W-:Y:S01]  /*cd70*/  F2FP.F16.E4M3.UNPACK_B R74, R56.H1 ;  /* 0x00000038ff4a723e */ /* 0x000fe200030006ff */
[----:B------:R-:W-:-:S02]  /*cd80*/  HADD2.F32 R85, -RZ, R84.H0_H0 ;  /* 0x20000054ff557230 */ /* 0x000fc40000004100 */
[-C--:B------:R-:W-:Y:S01]  /*cd90*/  FFMA.FTZ R73, R72, R163.reuse, -R73 ;  /* 0x000000a348497223 */ /* 0x080fe20000010849 */
[----:B------:R-:W-:Y:S01]  /*cda0*/  FFMA.FTZ R72, R75, R163, R88 ;  /* 0x000000a34b487223 */ /* 0x000fe20000010058 */
[----:B------:R-:W-:Y:S01]  /*cdb0*/  HADD2.F32 R88, -RZ, R86.H0_H0 ;  /* 0x20000056ff587230 */ /* 0x000fe20000004100 */
[----:B------:R-:W-:Y:S01]  /*cdc0*/  F2FP.F16.E4M3.UNPACK_B R164, R164 ;  /* 0x000000a4ffa4723e */ /* 0x000fe200020006ff */
[----:B------:R-:W-:Y:S02]  /*cdd0*/  HADD2.F32 R75, -RZ, R74.H0_H0 ;  /* 0x2000004aff4b7230 */ /* 0x000fe40000004100 */
[----:B------:R-:W-:Y:S01]  /*cde0*/  FMUL.FTZ R92, R85, R90 ;  /* 0x0000005a555c7220 */ /* 0x000fe20000410000 */
[----:B------:R-:W-:Y:S01]  /*cdf0*/  HADD2.F32 R87, -RZ, R87.H1_H1 ;  /* 0x30000057ff577230 */ /* 0x000fe20000004100 */
[----:B------:R-:W-:Y:S01]  /*ce00*/  F2FP.F16.E4M3.UNPACK_B R56, R56 ;  /* 0x00000038ff38723e */ /* 0x000fe200020006ff */
[----:B------:R-:W-:Y:S02]  /*ce10*/  HADD2.F32 R84, -RZ, R84.H1_H1 ;  /* 0x30000054ff547230 */ /* 0x000fe40000004100 */
[C---:B------:R-:W-:Y:S01]  /*ce20*/  FMUL.FTZ R90, R75.reuse, R90 ;  /* 0x0000005a4b5a7220 */ /* 0x040fe20000410000 */
[----:B------:R-:W-:Y:S01]  /*ce30*/  FFMA.FTZ R92, R75, R88, -R92 ;  /* 0x000000584b5c7223 */ /* 0x000fe2000001085c */
[----:B------:R-:W-:Y:S01]  /*ce40*/  HADD2.F32 R74, -RZ, R74.H1_H1 ;  /* 0x3000004aff4a7230 */ /* 0x000fe20000004100 */
[----:B------:R-:W-:Y:S01]  /*ce50*/  F2FP.F16.E4M3.UNPACK_B R162, R162 ;  /* 0x000000a2ffa2723e */ /* 0x000fe200020006ff */
[----:B------:R-:W-:-:S02]  /*ce60*/  HADD2.F32 R75, -RZ, R86.H1_H1 ;  /* 0x30000056ff4b7230 */ /* 0x000fc40000004100 */
[-C--:B------:R-:W-:Y:S01]  /*ce70*/  FMUL.FTZ R89, R84, R87.reuse ;  /* 0x0000005754597220 */ /* 0x080fe20000410000 */
[----:B------:R-:W-:Y:S01]  /*ce80*/  FFMA.FTZ R90, R85, R88, R90 ;  /* 0x00000058555a7223 */ /* 0x000fe2000001005a */
[C---:B------:R-:W-:Y:S01]  /*ce90*/  FMUL.FTZ R87, R74.reuse, R87 ;  /* 0x000000574a577220 */ /* 0x040fe20000410000 */
[--C-:B------:R-:W-:Y:S02]  /*cea0*/  HADD2.F32 R86, -RZ, R164.reuse.H0_H0 ;  /* 0x200000a4ff567230 */ /* 0x100fe40000004100 */
[-C--:B------:R-:W-:Y:S01]  /*ceb0*/  FFMA.FTZ R93, R74, R75.reuse, -R89 ;  /* 0x0000004b4a5d7223 */ /* 0x080fe20000010859 */
[----:B------:R-:W-:Y:S01]  /*cec0*/  F2FP.F16.E4M3.UNPACK_B R74, R50 ;  /* 0x00000032ff4a723e */ /* 0x000fe200020006ff */
[----:B------:R-:W-:Y:S01]  /*ced0*/  FFMA.FTZ R95, R84, R75, R87 ;  /* 0x0000004b545f7223 */ /* 0x000fe20000010057 */
[----:B------:R-:W-:Y:S01]  /*cee0*/  HADD2.F32 R87, -RZ, R164.H1_H1 ;  /* 0x300000a4ff577230 */ /* 0x000fe20000004100 */
[----:B------:R-:W-:Y:S01]  /*cef0*/  F2FP.SATFINITE.E4M3.F32.PACK_AB_MERGE_C R58, R61, R58, RZ ;  /* 0x0000003a3d3a723e */ /* 0x000fe200048070ff */
[----:B------:R-:W-:Y:S01]  /*cf00*/  HADD2.F32 R50, -RZ, R56.H0_H0 ;  /* 0x20000038ff327230 */ /* 0x000fe20000004100 */
[----:B------:R-:W-:Y:S01]  /*cf10*/  F2FP.SATFINITE.E4M3.F32.PACK_AB_MERGE_C R60, R60, R59, RZ ;  /* 0x0000003b3c3c723e */ /* 0x000fe200048070ff */
[--C-:B------:R-:W-:Y:S01]  /*cf20*/  HADD2.F32 R75, -RZ, R74.reuse.H0_H0 ;  /* 0x2000004aff4b7230 */ /* 0x100fe20000004100 */
[----:B------:R-:W-:Y:S01]  /*cf30*/  F2FP.SATFINITE.E4M3.F32.PACK_AB_MERGE_C R59, R73, R62, R58 ;  /* 0x0000003e493b723e */ /* 0x000fe2000480703a */
[----:B------:R-:W-:Y:S01]  /*cf40*/  HADD2.F32 R74, -RZ, R74.H1_H1 ;  /* 0x3000004aff4a7230 */ /* 0x000fe20000004100 */
[----:B------:R-:W-:Y:S01]  /*cf50*/  F2FP.F16.E4M3.UNPACK_B R62, R48 ;  /* 0x00000030ff3e723e */ /* 0x000fe200020006ff */
[----:B------:R-:W-:-:S02]  /*cf60*/  HADD2.F32 R56, -RZ, R56.H1_H1 ;  /* 0x30000038ff387230 */ /* 0x000fc40000004100 */
[CC--:B------:R-:W-:Y:S01]  /*cf70*/  FMUL.FTZ R89, R75.reuse, R86.reuse ;  /* 0x000000564b597220 */ /* 0x0c0fe20000410000 */
[--C-:B------:R-:W-:Y:S02]  /*cf80*/  HADD2.F32 R85, -RZ, R162.reuse.H1_H1 ;  /* 0x300000a2ff557230 */ /* 0x100fe40000004100 */
[-C--:B------:R-:W-:Y:S01]  /*cf90*/  FMUL.FTZ R91, R74, R87.reuse ;  /* 0x000000574a5b7220 */ /* 0x080fe20000410000 */
[----:B------:R-:W-:Y:S02]  /*cfa0*/  HADD2.F32 R84, -RZ, R162.H0_H0 ;  /* 0x200000a2ff547230 */ /* 0x000fe40000004100 */
[----:B------:R-:W-:Y:S01]  /*cfb0*/  FMUL.FTZ R87, R56, R87 ;  /* 0x0000005738577220 */ /* 0x000fe20000410000 */
[----:B------:R-:W-:Y:S01]  /*cfc0*/  FMUL.FTZ R86, R50, R86 ;  /* 0x0000005632567220 */ /* 0x000fe20000410000 */
[----:B------:R-:W-:Y:S01]  /*cfd0*/  F2FP.F16.E4M3.UNPACK_B R61, R52 ;  /* 0x00000034ff3d723e */ /* 0x000fe200020006ff */
[-C--:B------:R-:W-:Y:S01]  /*cfe0*/  FFMA.FTZ R56, R56, R85.reuse, -R91 ;  /* 0x0000005538387223 */ /* 0x080fe2000001085b */
[----:B------:R-:W-:Y:S01]  /*cff0*/  FFMA.FTZ R87, R74, R85, R87 ;  /* 0x000000554a577223 */ /* 0x000fe20000010057 */
[----:B------:R-:W-:Y:S01]  /*d000*/  F2FP.F16.E4M3.UNPACK_B R74, R49 ;  /* 0x00000031ff4a723e */ /* 0x000fe200020006ff */
[-C--:B------:R-:W-:Y:S01]  /*d010*/  FFMA.FTZ R89, R50, R84.reuse, -R89 ;  /* 0x0000005432597223 */ /* 0x080fe20000010859 */
        /* <DEDUP_REMOVED lines=22> */
[----:B------:R-:W-:Y:S02]  /*d180*/  HADD2.F32 R62, -RZ, R52.H0_H0 ;  /* 0x20000034ff3e7230 */ /* 0x000fe40000004100 */
[----:B------:R-:W-:Y:S01]  /*d190*/  FFMA.FTZ R48, R74, R63, R85 ;  /* 0x0000003f4a307223 */ /* 0x000fe20000010055 */
[--C-:B------:R-:W-:Y:S01]  /*d1a0*/  HADD2.F32 R73, -RZ, R72.reuse.H0_H0 ;  /* 0x20000048ff497230 */ /* 0x100fe20000004100 */
[----:B------:R-:W-:Y:S01]  /*d1b0*/  F2FP.SATFINITE.E4M3.F32.PACK_AB_MERGE_C R90, R95, R90, RZ ;  /* 0x0000005a5f5a723e */ /* 0x000fe200048070ff */
[--C-:B------:R-:W-:Y:S01]  /*d1c0*/  HADD2.F32 R74, -RZ, R75.reuse.H0_H0 ;  /* 0x2000004bff4a7230 */ /* 0x100fe20000004100 */
[----:B------:R-:W-:Y:S01]  /*d1d0*/  F2FP.SATFINITE.E4M3.F32.PACK_AB_MERGE_C R92, R93, R92, RZ ;  /* 0x0000005c5d5c723e */ /* 0x000fe200048070ff */
[----:B------:R-:W-:Y:S01]  /*d1e0*/  HADD2.F32 R72, -RZ, R72.H1_H1 ;  /* 0x30000048ff487230 */ /* 0x000fe20000004100 */
[----:B------:R-:W-:Y:S01]  /*d1f0*/  F2FP.SATFINITE.E4M3.F32.PACK_AB_MERGE_C R50, R87, R50, R90 ;  /* 0x000000325732723e */ /* 0x000fe2000480705a */
[----:B------:R-:W-:-:S02]  /*d200*/  HADD2.F32 R75, -RZ, R75.H1_H1 ;  /* 0x3000004bff4b7230 */ /* 0x000fc40000004100 */
[-C--:B------:R-:W-:Y:S01]  /*d210*/  FMUL.FTZ R85, R73, R74.reuse ;  /* 0x0000004a49557220 */ /* 0x080fe20000410000 */
[----:B------:R-:W-:Y:S02]  /*d220*/  HADD2.F32 R63, -RZ, R52.H1_H1 ;  /* 0x30000034ff3f7230 */ /* 0x000fe40000004100 */
[----:B------:R-:W-:Y:S01]  /*d230*/  FMUL.FTZ R84, R62, R74 ;  /* 0x0000004a3e547220 */ /* 0x000fe20000410000 */
[--C-:B------:R-:W-:Y:S02]  /*d240*/  HADD2.F32 R52, -RZ, R46.reuse.H0_H0 ;  /* 0x2000002eff347230 */ /* 0x100fe40000004100 */
[-C--:B------:R-:W-:Y:S01]  /*d250*/  FMUL.FTZ R86, R72, R75.reuse ;  /* 0x0000004b48567220 */ /* 0x080fe20000410000 */
[----:B------:R-:W-:Y:S02]  /*d260*/  HADD2.F32 R74, -RZ, R46.H1_H1 ;  /* 0x3000002eff4a7230 */ /* 0x000fe40000004100 */
[----:B------:R-:W-:Y:S01]  /*d270*/  FMUL.FTZ R75, R63, R75 ;  /* 0x0000004b3f4b7220 */ /* 0x000fe20000410000 */
[----:B------:R-:W-:Y:S01]  /*d280*/  F2FP.F16.E4M3.UNPACK_B R87, R45.H1 ;  /* 0x0000002dff57723e */ /* 0x000fe200030006ff */
[-C--:B------:R-:W-:Y:S01]  /*d290*/  FFMA.FTZ R46, R62, R52.reuse, -R85 ;  /* 0x000000343e2e7223 */ /* 0x080fe20000010855 */
[----:B------:R-:W-:Y:S01]  /*d2a0*/  FFMA.FTZ R52, R73, R52, R84 ;  /* 0x0000003449347223 */ /* 0x000fe20000010054 */
[-C--:B------:R-:W-:Y:S01]  /*d2b0*/  FFMA.FTZ R91, R63, R74.reuse, -R86 ;  /* 0x0000004a3f5b7223 */ /* 0x080fe20000010856 */
[----:B------:R-:W-:Y:S01]  /*d2c0*/  F2FP.F16.E4M3.UNPACK_B R62, R47 ;  /* 0x0000002fff3e723e */ /* 0x000fe200020006ff */
[----:B------:R-:W-:Y:S01]  /*d2d0*/  FFMA.FTZ R93, R72, R74, R75 ;  /* 0x0000004a485d7223 */ /* 0x000fe2000001004b */
[----:B------:R-:W-:-:S02]  /*d2e0*/  F2FP.F16.E4M3.UNPACK_B R73, R51 ;  /* 0x00000033ff49723e */ /* 0x000fc400020006ff */
[----:B------:R-:W-:Y:S02]  /*d2f0*/  F2FP.F16.E4M3.UNPACK_B R86, R45 ;  /* 0x0000002dff56723e */ /* 0x000fe400020006ff */
[----:B------:R-:W-:Y:S01]  /*d300*/  F2FP.F16.E4M3.UNPACK_B R72, R51.H1 ;  /* 0x00000033ff48723e */ /* 0x000fe200030006ff */
[----:B------:R-:W-:Y:S01]  /*d310*/  HADD2.F32 R51, -RZ, R62.H0_H0 ;  /* 0x2000003eff337230 */ /* 0x000fe20000004100 */
[----:B------:R-:W-:Y:S01]  /*d320*/  F2FP.F16.E4M3.UNPACK_B R47, R47.H1 ;  /* 0x0000002fff2f723e */ /* 0x000fe200030006ff */
[----:B------:R-:W-:Y:S01]  /*d330*/  HADD2.F32 R74, -RZ, R73.H0_H0 ;  /* 0x20000049ff4a7230 */ /* 0x000fe20000004100 */
[----:B------:R-:W-:Y:S01]  /*d340*/  F2FP.SATFINITE.E4M3.F32.PACK_AB_MERGE_C R56, R56, R89, R92 ;  /* 0x000000593838723e */ /* 0x000fe2000480705c */
        /* <DEDUP_REMOVED lines=16> */
[----:B------:R-:W-:Y:S02]  /*d450*/  HADD2.F32 R84, -RZ, R45.H0_H0 ;  /* 0x2000002dff547230 */ /* 0x000fe40000004100 */
[-C--:B------:R-:W-:Y:S01]  /*d460*/  FMUL.FTZ R44, R72, R87.reuse ;  /* 0x00000057482c7220 */ /* 0x080fe20000410000 */
[----:B------:R-:W-:Y:S02]  /*d470*/  HADD2.F32 R73, -RZ, R73.H1_H1 ;  /* 0x30000049ff497230 */ /* 0x000fe40000004100 */
[----:B------:R-:W-:Y:S01]  /*d480*/  FMUL.FTZ R87, R47, R87 ;  /* 0x000000572f577220 */ /* 0x000fe20000410000 */
[----:B------:R-:W-:-:S02]  /*d490*/  HADD2.F32 R86, -RZ, R86.H1_H1 ;  /* 0x30000056ff567230 */ /* 0x000fc40000004100 */
[----:B------:R-:W-:Y:S01]  /*d4a0*/  FFMA.FTZ R90, R51, R84, -R90 ;  /* 0x00000054335a7223 */ /* 0x000fe2000001085a */
[----:B------:R-:W-:Y:S01]  /*d4b0*/  HADD2.F32 R75, -RZ, R75.H1_H1 ;  /* 0x3000004bff4b7230 */ /* 0x000fe20000004100 */
[----:B------:R-:W-:Y:S01]  /*d4c0*/  F2FP.SATFINITE.E4M3.F32.PACK_AB_MERGE_C R46, R91, R46, RZ ;  /* 0x0000002e5b2e723e */ /* 0x000fe200048070ff */
[----:B------:R-:W-:Y:S02]  /*d4d0*/  HADD2.F32 R62, -RZ, R62.H1_H1 ;  /* 0x3000003eff3e7230 */ /* 0x000fe40000004100 */
[-C--:B------:R-:W-:Y:S01]  /*d4e0*/  FMUL.FTZ R51, R73, R86.reuse ;  /* 0x0000005649337220 */ /* 0x080fe20000410000 */
[----:B------:R-:W-:Y:S02]  /*d4f0*/  HADD2.F32 R45, -RZ, R45.H1_H1 ;  /* 0x3000002dff2d7230 */ /* 0x000fe40000004100 */
[-C--:B------:R-:W-:Y:S01]  /*d500*/  FFMA.FTZ R47, R47, R75.reuse, -R44 ;  /* 0x0000004b2f2f7223 */ /* 0x080fe2000001082c */
[----:B------:R-:W-:Y:S01]  /*d510*/  FFMA.FTZ R72, R72, R75, R87 ;  /* 0x0000004b48487223 */ /* 0x000fe20000010057 */
[----:B------:R-:W-:Y:S01]  /*d520*/  FMUL.FTZ R86, R62, R86 ;  /* 0x000000563e567220 */ /* 0x000fe20000410000 */
[----:B------:R-:W-:Y:S01]  /*d530*/  FFMA.FTZ R95, R74, R84, R95 ;  /* 0x000000544a5f7223 */ /* 0x000fe2000001005f */
[-C--:B------:R-:W-:Y:S01]  /*d540*/  FFMA.FTZ R51, R62, R45.reuse, -R51 ;  /* 0x0000002d3e337223 */ /* 0x080fe20000010833 */
[----:B------:R-:W-:Y:S01]  /*d550*/  F2FP.SATFINITE.E4M3.F32.PACK_AB_MERGE_C R47, R47, R88, RZ ;  /* 0x000000582f2f723e */ /* 0x000fe200048070ff */
[----:B------:R-:W-:Y:S01]  /*d560*/  FFMA.FTZ R86, R73, R45, R86 ;  /* 0x0000002d49567223 */ /* 0x000fe20000010056 */
[----:B------:R-:W-:Y:S01]  /*d570*/  F2FP.SATFINITE.E4M3.F32.PACK_AB_MERGE_C R52, R93, R52, RZ ;  /* 0x000000345d34723e */ /* 0x000fe200048070ff */
[----:B------:R-:W-:Y:S01]  /*d580*/  IMAD.MOV.U32 R44, RZ, RZ, R59 ;  /* 0x000000ffff2c7224 */ /* 0x000fe200078e003b */
[----:B------:R-:W-:-:S02]  /*d590*/  F2FP.SATFINITE.E4M3.F32.PACK_AB_MERGE_C R72, R72, R89, RZ ;  /* 0x000000594848723e */ /* 0x000fc400048070ff */
[----:B------:R-:W-:Y:S01]  /*d5a0*/  F2FP.SATFINITE.E4M3.F32.PACK_AB_MERGE_C R45, R49, R60, R46 ;  /* 0x0000003c312d723e */ /* 0x000fe2000480702e */
[----:B------:R-:W-:Y:S01]  /*d5b0*/  IMAD.MOV.U32 R46, RZ, RZ, R56 ;  /* 0x000000ffff2e7224 */ /* 0x000fe200078e0038 */
[----:B------:R-:W-:Y:S02]  /*d5c0*/  F2FP.SATFINITE.E4M3.F32.PACK_AB_MERGE_C R47, R51, R90, R47 ;  /* 0x0000005a332f723e */ /* 0x000fe4000480702f */
[----:B------:R-:W-:Y:S01]  /*d5d0*/  F2FP.SATFINITE.E4M3.F32.PACK_AB_MERGE_C R49, R48, R61, R52 ;  /* 0x0000003d3031723e */ /* 0x000fe20004807034 */
[----:B------:R-:W-:Y:S01]  /*d5e0*/  IMAD.MOV.U32 R48, RZ, RZ, R58 ;  /* 0x000000ffff307224 */ /* 0x000fe200078e003a */
[----:B------:R-:W-:-:S07]  /*d5f0*/  F2FP.SATFINITE.E4M3.F32.PACK_AB_MERGE_C R51, R86, R95, R72 ;  /* 0x0000005f5633723e */ /* 0x000fce0004807048 */
.L_x_3460:
[----:B------:R-:W-:Y:S05]  /*d600*/  BSYNC B2 ;  /* 0x0000000000027941 */ /* 0x000fea0003800000 */
.L_x_3459:
        /* <DEDUP_REMOVED lines=10> */
.L_x_3458:
[----:B------:R-:W-:Y:S05]  /*d6b0*/  BSYNC B1 ;  /* 0x0000000000017941 */ /* 0x000fea0003800000 */
.L_x_3457:
[----:B------:R-:W-:Y:S01]  /*d6c0*/  ISETP.NE.AND P3, PT, R35, RZ, PT ;  /* 0x000000ff2300720c */ /* 0x000fe20003f65270 */
[----:B------:R-:W-:-:S12]  /*d6d0*/  BSSY B1, `(.L_x_3461) ;  /* 0x00000ff000017945 */ /* 0x000fd80003800000 */
[----:B------:R-:W-:Y:S05]  /*d6e0*/  @!P3 BRA `(.L_x_3462) ;  /* 0x0000000c00f4b947 */ /* 0x000fea0003800000 */
[----:B---3--:R-:W-:Y:S01]  /*d6f0*/  SEL R44, R121, R158, !P1 ;  /* 0x0000009e792c7207 */ /* 0x008fe20004800000 */
        /* <DEDUP_REMOVED lines=9> */
[----:B------:R-:W-:Y:S02]  /*d790*/  LEA.HI R45, R45, R44, RZ, 0x2 ;  /* 0x0000002c2d2d7211 */ /* 0x000fe400078f10ff */
[----:B------:R-:W-:Y:S02]  /*d7a0*/  LOP3.LUT R44, R231, 0x30, R55, 0xf8, !PT ;  /* 0x00000030e72c7812 */ /* 0x000fe400078ef837 */
[----:B------:R-:W-:Y:S02]  /*d7b0*/  SHF.R.S32.HI R45, RZ, 0x2, R45 ;  /* 0x00000002ff2d7819 */ /* 0x000fe4000001142d */
[----:B------:R-:W-:-:S03]  /*d7c0*/  LOP3.LUT R44, R44, R9, RZ, 0x3c, !PT ;  /* 0x000000092c2c7212 */ /* 0x000fc600078e3cff */
[----:B------:R-:W-:-:S05]  /*d7d0*/  IMAD R45, R45, 0x2800, R232 ;  /* 0x000028002d2d7824 */ /* 0x000fca00078e02e8 */
        /* <DEDUP_REMOVED lines=13> */
[----:B-1----:R-:W-:Y:S01]  /*d8b0*/  IMAD.MOV.U32 R62, RZ, RZ, R48 ;  /* 0x000000ffff3e7224 */ /* 0x002fe200078e0030 */
[----:B------:R-:W-:Y:S01]  /*d8c0*/  SHF.R.U32.HI R84, RZ, 0x10, R69 ;  /* 0x00000010ff547819 */ /* 0x000fe20000011645 */
[----:B------:R-:W-:Y:S01]  /*d8d0*/  IMAD.MOV.U32 R56, RZ, RZ, R46 ;  /* 0x000000ffff387224 */ /* 0x000fe200078e002e */
[--C-:B------:R-:W-:Y:S02]  /*d8e0*/  SHF.R.U32.HI R75, RZ, 0x10, R71.reuse ;  /* 0x00000010ff4b7819 */ /* 0x100fe40000011647 */
[----:B------:R-:W-:Y:S01]  /*d8f0*/  SHF.R.U32.HI R73, RZ, 0x8, R71 ;  /* 0x00000008ff497819 */ /* 0x000fe20000011647 */
[----:B------:R-:W-:Y:S01]  /*d900*/  IMAD.U32 R46, R84, 0x10000, RZ ;  /* 0x00010000542e7824 */ /* 0x000fe200078e00ff */
[----:B------:R-:W-:-:S02]  /*d910*/  LOP3.LUT R59, R71, 0xff, RZ, 0xc0, !PT ;  /* 0x000000ff473b7812 */ /* 0x000fc400078ec0ff */
[----:B------:R-:W-:Y:S02]  /*d920*/  SHF.R.U32.HI R80, RZ, 0x18, R71 ;  /* 0x00000018ff507819 */ /* 0x000fe40000011647 */
[----:B------:R-:W-:Y:S02]  /*d930*/  PRMT R45, R85, 0x654, R58 ;  /* 0x00000654552d7816 */ /* 0x000fe4000000003a */
[----:B------:R-:W-:Y:S02]  /*d940*/  SHF.L.U32 R44, R82, 0x8, RZ ;  /* 0x00000008522c7819 */ /* 0x000fe400000006ff */
[----:B------:R-:W-:Y:S02]  /*d950*/  SHF.R.U32.HI R71, RZ, 0x8, R81 ;  /* 0x00000008ff477819 */ /* 0x000fe40000011651 */
[----:B------:R-:W-:Y:S02]  /*d960*/  SHF.R.U32.HI R69, RZ, 0x8, R83 ;  /* 0x00000008ff457819 */ /* 0x000fe40000011653 */
[----:B------:R-:W-:Y:S01]  /*d970*/  LOP3.LUT R61, R81, 0xff, RZ, 0xc0, !PT ;  /* 0x000000ff513d7812 */ /* 0x000fe200078ec0ff */
[----:B------:R-:W-:Y:S01]  /*d980*/  IMAD.SHL.U32 R48, R71, 0x100, RZ ;  /* 0x0000010047307824 */ /* 0x000fe200078e00ff */
[----:B------:R-:W-:Y:S01]  /*d990*/  SHF.R.U32.HI R70, RZ, 0x18, R81 ;  /* 0x00000018ff467819 */ /* 0x000fe20000011651 */
[----:B------:R-:W-:Y:S01]  /*d9a0*/  IMAD.SHL.U32 R58, R69, 0x100, RZ ;  /* 0x00000100453a7824 */ /* 0x000fe200078e00ff */
[----:B------:R-:W-:-:S02]  /*d9b0*/  LOP3.LUT R63, R83, 0xff, RZ, 0xc0, !PT ;  /* 0x000000ff533f7812 */ /* 0x000fc400078ec0ff */
[----:B------:R-:W-:Y:S02]  /*d9c0*/  SHF.R.U32.HI R68, RZ, 0x18, R83 ;  /* 0x00000018ff447819 */ /* 0x000fe40000011653 */
[----:B------:R-:W-:Y:S01]  /*d9d0*/  LOP3.LUT R45, R45, 0xff00, R44, 0xf8, !PT ;  /* 0x0000ff002d2d7812 */ /* 0x000fe200078ef82c */
[----:B------:R-:W-:Y:S01]  /*d9e0*/  IMAD.SHL.U32 R44, R73, 0x100, RZ ;  /* 0x00000100492c7824 */ /* 0x000fe200078e00ff */
[----:B------:R-:W-:Y:S02]  /*d9f0*/  PRMT R59, R80, 0x654, R59 ;  /* 0x00000654503b7816 */ /* 0x000fe4000000003b */
[----:B------:R-:W-:Y:S02]  /*da00*/  PRMT R61, R70, 0x654, R61 ;  /* 0x00000654463d7816 */ /* 0x000fe4000000003d */
[----:B------:R-:W-:Y:S02]  /*da10*/  PRMT R63, R68, 0x654, R63 ;  /* 0x00000654443f7816 */ /* 0x000fe4000000003f */
[----:B------:R-:W-:Y:S01]  /*da20*/  LOP3.LUT R59, R59, 0xff00, R44, 0xf8, !PT ;  /* 0x0000ff003b3b7812 */ /* 0x000fe200078ef82c */
[----:B------:R-:W-:Y:S01]  /*da30*/  IMAD.U32 R44, R75, 0x10000, RZ ;  /* 0x000100004b2c7824 */ /* 0x000fe200078e00ff */
[----:B------:R-:W-:-:S02]  /*da40*/  LOP3.LUT R71, R61, 0xff00, R48, 0xf8, !PT ;  /* 0x0000ff003d477812 */ /* 0x000fc400078ef830 */
[----:B------:R-:W-:Y:S02]  /*da50*/  LOP3.LUT R73, R63, 0xff00, R58, 0xf8, !PT ;  /* 0x0000ff003f497812 */ /* 0x000fe400078ef83a */
[----:B------:R-:W-:Y:S02]  /*da60*/  F2FP.F16.E4M3.UNPACK_B R70, R157.H1 ;  /* 0x0000009dff46723e */ /* 0x000fe400030006ff */
[----:B------:R-:W-:Y:S02]  /*da70*/  F2FP.F16.E4M3.UNPACK_B R63, R62.H1 ;  /* 0x0000003eff3f723e */ /* 0x000fe400030006ff */
[----:B------:R-:W-:Y:S02]  /*da80*/  F2FP.F16.E4M3.UNPACK_B R61, R60.H1 ;  /* 0x0000003cff3d723e */ /* 0x000fe400030006ff */
[----:B------:R-:W-:Y:S02]  /*da90*/  SHF.R.U32.HI R74, RZ, 0x10, R81 ;  /* 0x00000010ff4a7819 */ /* 0x000fe40000011651 */
[----:B------:R-:W-:Y:S01]  /*daa0*/  LOP3.LUT R46, R45, 0xff0000, R46, 0xf8, !PT ;  /* 0x00ff00002d2e7812 */ /* 0x000fe200078ef82e */
[----:B------:R-:W-:Y:S01]  /*dab0*/  HADD2.F32 R45, -RZ, R70.H0_H0 ;  /* 0x20000046ff2d7230 */ /* 0x000fe20000004100 */
[----:B------:R-:W-:Y:S01]  /*dac0*/  LOP3.LUT R44, R59, 0xff0000, R44, 0xf8, !PT ;  /* 0x00ff00003b2c7812 */ /* 0x000fe200078ef82c */
[----:B------:R-:W-:Y:S01]  /*dad0*/  HADD2.F32 R59, -RZ, R63.H0_H0 ;  /* 0x2000003fff3b7230 */ /* 0x000fe20000004100 */
[----:B------:R-:W-:Y:S01]  /*dae0*/  F2FP.F16.E4M3.UNPACK_B R68, R155.H1 ;  /* 0x0000009bff44723e */ /* 0x000fe200030006ff */
[----:B------:R-:W-:Y:S01]  /*daf0*/  HADD2.F32 R58, -RZ, R61.H0_H0 ;  /* 0x2000003dff3a7230 */ /* 0x000fe20000004100 */
[----:B------:R-:W-:Y:S01]  /*db00*/  SHF.R.U32.HI R72, RZ, 0x10, R83 ;  /* 0x00000010ff487819 */ /* 0x000fe20000011653 */
[----:B------:R-:W-:-:S02]  /*db10*/  IMAD.U32 R48, R74, 0x10000, RZ ;  /* 0x000100004a307824 */ /* 0x000fc400078e00ff */
[-C--:B------:R-:W-:Y:S01]  /*db20*/  FMUL.FTZ R75, R59, R45.reuse ;  /* 0x0000002d3b4b7220 */ /* 0x080fe20000410000 */
[----:B------:R-:W-:Y:S02]  /*db30*/  HADD2.F32 R69, -RZ, R68.H0_H0 ;  /* 0x20000044ff457230 */ /* 0x000fe40000004100 */
[----:B------:R-:W-:Y:S01]  /*db40*/  FMUL.FTZ R74, R58, R45 ;  /* 0x0000002d3a4a7220 */ /* 0x000fe20000410000 */
[----:B------:R-:W-:Y:S01]  /*db50*/  SHF.L.U32 R72, R72, 0x10, RZ ;  /* 0x0000001048487819 */ /* 0x000fe200000006ff */
        /* <DEDUP_REMOVED lines=9> */
[----:B------:R-:W-:-:S02]  /*dbf0*/  F2FP.F16.E4M3.UNPACK_B R68, R60 ;  /* 0x0000003cff44723e */ /* 0x000fc400020006ff */
[----:B------:R-:W-:Y:S01]  /*dc00*/  LOP3.LUT R45, R73, 0xff0000, R72, 0xf8, !PT ;  /* 0x00ff0000492d7812 */ /* 0x000fe200078ef848 */
[C---:B------:R-:W-:Y:S01]  /*dc10*/  FMUL.FTZ R60, R70.reuse, R69 ;  /* 0x00000045463c7220 */ /* 0x040fe20000410000 */
[----:B------:R-:W-:Y:S01]  /*dc20*/  F2FP.F16.E4M3.UNPACK_B R155, R155 ;  /* 0x0000009bff9b723e */ /* 0x000fe200020006ff */
[C---:B------:R-:W-:Y:S01]  /*dc30*/  FMUL.FTZ R73, R61.reuse, R69 ;  /* 0x000000453d497220 */ /* 0x040fe20000410000 */
[----:B------:R-:W-:Y:S02]  /*dc40*/  HADD2.F32 R72, -RZ, R157.H0_H0 ;  /* 0x2000009dff487230 */ /* 0x000fe40000004100 */
[-C--:B------:R-:W-:Y:S01]  /*dc50*/  FFMA.FTZ R61, R61, R71.reuse, -R60 ;  /* 0x000000473d3d7223 */ /* 0x080fe2000001083c */
[----:B------:R-:W-:Y:S02]  /*dc60*/  HADD2.F32 R69, -RZ, R63.H0_H0 ;  /* 0x2000003fff457230 */ /* 0x000fe40000004100 */
[----:B------:R-:W-:Y:S01]  /*dc70*/  FFMA.FTZ R60, R70, R71, R73 ;  /* 0x00000047463c7223 */ /* 0x000fe20000010049 */
[----:B------:R-:W-:-:S02]  /*dc80*/  HADD2.F32 R62, -RZ, R68.H0_H0 ;  /* 0x20000044ff3e7230 */ /* 0x000fc40000004100 */
[----:B------:R-:W-:Y:S02]  /*dc90*/  HADD2.F32 R71, -RZ, R155.H0_H0 ;  /* 0x2000009bff477230 */ /* 0x000fe40000004100 */
        /* <DEDUP_REMOVED lines=8> */
[-C--:B------:R-:W-:Y:S01]  /*dd20*/  FMUL.FTZ R73, R70, R157.reuse ;  /* 0x0000009d46497220 */ /* 0x080fe20000410000 */
[----:B------:R-:W-:Y:S01]  /*dd30*/  F2FP.F16.E4M3.UNPACK_B R69, R156.H1 ;  /* 0x0000009cff45723e */ /* 0x000fe200030006ff */
[C---:B------:R-:W-:Y:S01]  /*dd40*/  FMUL.FTZ R157, R68.reuse, R157 ;  /* 0x0000009d449d7220 */ /* 0x040fe20000410000 */
[----:B------:R-:W-:Y:S01]  /*dd50*/  F2FP.F16.E4M3.UNPACK_B R71, R50.H1 ;  /* 0x00000032ff47723e */ /* 0x000fe200030006ff */
[-C--:B------:R-:W-:Y:S01]  /*dd60*/  FFMA.FTZ R81, R68, R155.reuse, -R73 ;  /* 0x0000009b44517223 */ /* 0x080fe20000010849 */
[----:B------:R-:W-:Y:S01]  /*dd70*/  F2FP.F16.E4M3.UNPACK_B R73, R154.H1 ;  /* 0x0000009aff49723e */ /* 0x000fe200030006ff */
[----:B------:R-:W-:Y:S01]  /*dd80*/  HADD2.F32 R74, -RZ, R69.H0_H0 ;  /* 0x20000045ff4a7230 */ /* 0x000fe20000004100 */
[----:B------:R-:W-:Y:S01]  /*dd90*/  F2FP.F16.E4M3.UNPACK_B R68, R56.H1 ;  /* 0x00000038ff44723e */ /* 0x000fe200030006ff */
[----:B------:R-:W-:Y:S02]  /*dda0*/  HADD2.F32 R72, -RZ, R71.H0_H0 ;  /* 0x20000047ff487230 */ /* 0x000fe40000004100 */
[----:B------:R-:W-:Y:S01]  /*ddb0*/  FFMA.FTZ R80, R70, R155, R157 ;  /* 0x0000009b46507223 */ /* 0x000fe2000001009d */
[----:B------:R-:W-:Y:S01]  /*ddc0*/  HADD2.F32 R75, -RZ, R69.H1_H1 ;  /* 0x30000045ff4b7230 */ /* 0x000fe20000004100 */
[----:B------:R-:W-:Y:S01]  /*ddd0*/  F2FP.F16.E4M3.UNPACK_B R156, R156 ;  /* 0x0000009cff9c723e */ /* 0x000fe200020006ff */
[----:B------:R-:W-:-:S02]  /*dde0*/  HADD2.F32 R69, -RZ, R68.H0_H0 ;  /* 0x20000044ff457230 */ /* 0x000fc40000004100 */
[----:B------:R-:W-:Y:S01]  /*ddf0*/  FMUL.FTZ R82, R72, R74 ;  /* 0x0000004a48527220 */ /* 0x000fe20000410000 */
[----:B------:R-:W-:Y:S01]  /*de00*/  HADD2.F32 R70, -RZ, R73.H0_H0 ;  /* 0x20000049ff467230 */ /* 0x000fe20000004100 */
[----:B------:R-:W-:Y:S01]  /*de10*/  F2FP.F16.E4M3.UNPACK_B R56, R56 ;  /* 0x00000038ff38723e */ /* 0x000fe200020006ff */
[----:B------:R-:W-:Y:S02]  /*de20*/  HADD2.F32 R71, -RZ, R71.H1_H1 ;  /* 0x30000047ff477230 */ /* 0x000fe40000004100 */
[C---:B------:R-:W-:Y:S01]  /*de30*/  FMUL.FTZ R83, R69.reuse, R74 ;  /* 0x0000004a45537220 */ /* 0x040fe20000410000 */
[----:B------:R-:W-:Y:S02]  /*de40*/  HADD2.F32 R68, -RZ, R68.H1_H1 ;  /* 0x30000044ff447230 */ /* 0x000fe40000004100 */
[----:B------:R-:W-:Y:S01]  /*de50*/  FFMA.FTZ R82, R69, R70, -R82 ;  /* 0x0000004645527223 */ /* 0x000fe20000010852 */
[----:B------:R-:W-:Y:S02]  /*de60*/  HADD2.F32 R73, -RZ, R73.H1_H1 ;  /* 0x30000049ff497230 */ /* 0x000fe40000004100 */
[CC--:B------:R-:W-:Y:S01]  /*de70*/  FMUL.FTZ R69, R71.reuse, R75.reuse ;  /* 0x0000004b47457220 */ /* 0x0c0fe20000410000 */
[----:B------:R-:W-:Y:S01]  /*de80*/  F2FP.F16.E4M3.UNPACK_B R154, R154 ;  /* 0x0000009aff9a723e */ /* 0x000fe200020006ff */
[----:B------:R-:W-:Y:S01]  /*de90*/  FMUL.FTZ R84, R68, R75 ;  /* 0x0000004b44547220 */ /* 0x000fe20000410000 */
[----:B------:R-:W-:Y:S01]  /*dea0*/  FFMA.FTZ R74, R72, R70, R83 ;  /* 0x00000046484a7223 */ /* 0x000fe20000010053 */
        /* <DEDUP_REMOVED lines=11> */
[----:B------:R-:W-:Y:S01]  /*df60*/  HADD2.F32 R56, -RZ, R56.H1_H1 ;  /* 0x30000038ff387230 */ /* 0x000fe20000004100 */
[----:B------:R-:W-:Y:S01]  /*df70*/  F2FP.F16.E4M3.UNPACK_B R61, R52 ;  /* 0x00000034ff3d723e */ /* 0x000fe200020006ff */
[----:B------:R-:W-:-:S02]  /*df80*/  HADD2.F32 R72, -RZ, R156.H0_H0 ;  /* 0x2000009cff487230 */ /* 0x000fc40000004100 */
[-C--:B------:R-:W-:Y:S01]  /*df90*/  FMUL.FTZ R83, R68, R73.reuse ;  /* 0x0000004944537220 */ /* 0x080fe20000410000 */
[--C-:B------:R-:W-:Y:S02]  /*dfa0*/  HADD2.F32 R71, -RZ, R154.reuse.H1_H1 ;  /* 0x3000009aff477230 */ /* 0x100fe40000004100 */
[----:B------:R-:W-:Y:S01]  /*dfb0*/  FMUL.FTZ R73, R56, R73 ;  /* 0x0000004938497220 */ /* 0x000fe20000410000 */
[----:B------:R-:W-:Y:S02]  /*dfc0*/  HADD2.F32 R70, -RZ, R154.H0_H0 ;  /* 0x2000009aff467230 */ /* 0x000fe40000004100 */
[CC--:B------:R-:W-:Y:S01]  /*dfd0*/  FMUL.FTZ R75, R69.reuse, R72.reuse ;  /* 0x00000048454b7220 */ /* 0x0c0fe20000410000 */
[----:B------:R-:W-:Y:S01]  /*dfe0*/  FMUL.FTZ R72, R50, R72 ;  /* 0x0000004832487220 */ /* 0x000fe20000410000 */
[----:B------:R-:W-:Y:S01]  /*dff0*/  FFMA.FTZ R73, R68, R71, R73 ;  /* 0x0000004744497223 */ /* 0x000fe20000010049 */
[----:B------:R-:W-:Y:S01]  /*e000*/  F2FP.F16.E4M3.UNPACK_B R68, R49 ;  /* 0x00000031ff44723e */ /* 0x000fe200020006ff */
[-C--:B------:R-:W-:Y:S01]  /*e010*/  FFMA.FTZ R75, R50, R70.reuse, -R75 ;  /* 0x00000046324b7223 */ /* 0x080fe2000001084b */
[----:B------:R-:W-:Y:S01]  /*e020*/  FFMA.FTZ R50, R69, R70, R72 ;  /* 0x0000004645327223 */ /* 0x000fe20000010048 */
[----:B------:R-:W-:Y:S01]  /*e030*/  FFMA.FTZ R56, R56, R71, -R83 ;  /* 0x0000004738387223 */ /* 0x000fe20000010853 */
[----:B------:R-:W-:Y:S01]  /*e040*/  F2FP.SATFINITE.E4M3.F32.PACK_AB_MERGE_C R58, R80, R63, R60 ;  /* 0x0000003f503a723e */ /* 0x000fe2000480703c */
[----:B------:R-:W-:Y:S01]  /*e050*/  HADD2.F32 R63, -RZ, R68.H0_H0 ;  /* 0x20000044ff3f7230 */ /* 0x000fe20000004100 */
[----:B------:R-:W-:Y:S01]  /*e060*/  F2FP.SATFINITE.E4M3.F32.PACK_AB_MERGE_C R74, R87, R74, RZ ;  /* 0x0000004a574a723e */ /* 0x000fe200048070ff */
[----:B------:R-:W-:Y:S01]  /*e070*/  HADD2.F32 R71, -RZ, R62.H0_H0 ;  /* 0x2000003eff477230 */ /* 0x000fe20000004100 */
        /* <DEDUP_REMOVED lines=20> */
[----:B------:R-:W-:Y:S01]  /*e1c0*/  F2FP.SATFINITE.E4M3.F32.PACK_AB_MERGE_C R82, R85, R82, RZ ;  /* 0x000000525552723e */ /* 0x000fe200048070ff */
[----:B------:R-:W-:Y:S01]  /*e1d0*/  HADD2.F32 R62, -RZ, R52.H0_H0 ;  /* 0x20000034ff3e7230 */ /* 0x000fe20000004100 */
[----:B------:R-:W-:Y:S01]  /*e1e0*/  F2FP.F16.E4M3.UNPACK_B R46, R46.H1 ;  /* 0x0000002eff2e723e */ /* 0x000fe200030006ff */
[----:B------:R-:W-:Y:S01]  /*e1f0*/  HADD2.F32 R63, -RZ, R63.H1_H1 ;  /* 0x3000003fff3f7230 */ /* 0x000fe20000004100 */
[----:B------:R-:W-:Y:S01]  /*e200*/  F2FP.SATFINITE.E4M3.F32.PACK_AB_MERGE_C R56, R56, R75, R82 ;  /* 0x0000004b3838723e */ /* 0x000fe20004807052 */
[----:B------:R-:W-:-:S02]  /*e210*/  HADD2.F32 R72, -RZ, R70.H1_H1 ;  /* 0x30000046ff487230 */ /* 0x000fc40000004100 */
[----:B------:R-:W-:Y:S02]  /*e220*/  HADD2.F32 R71, -RZ, R70.H0_H0 ;  /* 0x20000046ff477230 */ /* 0x000fe40000004100 */
[----:B------:R-:W-:Y:S02]  /*e230*/  HADD2.F32 R52, -RZ, R52.H1_H1 ;  /* 0x30000034ff347230 */ /* 0x000fe40000004100 */
[CC--:B------:R-:W-:Y:S01]  /*e240*/  FMUL.FTZ R75, R63.reuse, R72.reuse ;  /* 0x000000483f4b7220 */ /* 0x0c0fe20000410000 */
[--C-:B------:R-:W-:Y:S02]  /*e250*/  HADD2.F32 R69, -RZ, R46.reuse.H0_H0 ;  /* 0x2000002eff457230 */ /* 0x100fe40000004100 */
[-C--:B------:R-:W-:Y:S01]  /*e260*/  FMUL.FTZ R73, R68, R71.reuse ;  /* 0x0000004744497220 */ /* 0x080fe20000410000 */
[----:B------:R-:W-:Y:S02]  /*e270*/  HADD2.F32 R70, -RZ, R46.H1_H1 ;  /* 0x3000002eff467230 */ /* 0x000fe40000004100 */
[----:B------:R-:W-:Y:S01]  /*e280*/  FMUL.FTZ R72, R52, R72 ;  /* 0x0000004834487220 */ /* 0x000fe20000410000 */
[C---:B------:R-:W-:Y:S01]  /*e290*/  FMUL.FTZ R71, R62.reuse, R71 ;  /* 0x000000473e477220 */ /* 0x040fe20000410000 */
[----:B------:R-:W-:Y:S01]  /*e2a0*/  FFMA.FTZ R80, R62, R69, -R73 ;  /* 0x000000453e507223 */ /* 0x000fe20000010849 */
[----:B------:R-:W-:Y:S01]  /*e2b0*/  F2FP.F16.E4M3.UNPACK_B R73, R45.H1 ;  /* 0x0000002dff49723e */ /* 0x000fe200030006ff */
[-C--:B------:R-:W-:Y:S01]  /*e2c0*/  FFMA.FTZ R82, R63, R70.reuse, R72 ;  /* 0x000000463f527223 */ /* 0x080fe20000010048 */
[----:B------:R-:W-:Y:S01]  /*e2d0*/  F2FP.F16.E4M3.UNPACK_B R63, R51.H1 ;  /* 0x00000033ff3f723e */ /* 0x000fe200030006ff */
[----:B------:R-:W-:Y:S01]  /*e2e0*/  FFMA.FTZ R81, R68, R69, R71 ;  /* 0x0000004544517223 */ /* 0x000fe20000010047 */
[----:B------:R-:W-:Y:S01]  /*e2f0*/  F2FP.F16.E4M3.UNPACK_B R46, R47 ;  /* 0x0000002fff2e723e */ /* 0x000fe200020006ff */
[----:B------:R-:W-:Y:S01]  /*e300*/  FFMA.FTZ R83, R52, R70, -R75 ;  /* 0x0000004634537223 */ /* 0x000fe2000001084b */
[----:B------:R-:W-:Y:S01]  /*e310*/  F2FP.F16.E4M3.UNPACK_B R72, R45 ;  /* 0x0000002dff48723e */ /* 0x000fe200020006ff */
[----:B------:R-:W-:Y:S01]  /*e320*/  HADD2.F32 R75, -RZ, R73.H0_H0 ;  /* 0x20000049ff4b7230 */ /* 0x000fe20000004100 */
[----:B------:R-:W-:Y:S01]  /*e330*/  F2FP.F16.E4M3.UNPACK_B R62, R51 ;  /* 0x00000033ff3e723e */ /* 0x000fe200020006ff */
        /* <DEDUP_REMOVED lines=17> */
[-C--:B------:R-:W-:Y:S01]  /*e450*/  FFMA.FTZ R84, R51, R70.reuse, -R84 ;  /* 0x0000004633547223 */ /* 0x080fe20000010854 */
[----:B------:R-:W-:Y:S02]  /*e460*/  HADD2.F32 R47, -RZ, R47.H1_H1 ;  /* 0x3000002fff2f7230 */ /* 0x000fe40000004100 */
[----:B------:R-:W-:Y:S01]  /*e470*/  FFMA.FTZ R85, R68, R70, R85 ;  /* 0x0000004644557223 */ /* 0x000fe20000010055 */
[----:B------:R-:W-:Y:S01]  /*e480*/  FFMA.FTZ R75, R44, R71, R75 ;  /* 0x000000472c4b7223 */ /* 0x000fe2000001004b */
[----:B------:R-:W-:Y:S02]  /*e490*/  HADD2.F32 R62, -RZ, R62.H1_H1 ;  /* 0x3000003eff3e7230 */ /* 0x000fe40000004100 */
[----:B------:R-:W-:Y:S01]  /*e4a0*/  FMUL.FTZ R68, R63, R52 ;  /* 0x000000343f447220 */ /* 0x000fe20000410000 */
[----:B------:R-:W-:-:S02]  /*e4b0*/  HADD2.F32 R51, -RZ, R72.H1_H1 ;  /* 0x30000048ff337230 */ /* 0x000fc40000004100 */
[----:B------:R-:W-:Y:S01]  /*e4c0*/  FMUL.FTZ R52, R47, R52 ;  /* 0x000000342f347220 */ /* 0x000fe20000410000 */
[----:B------:R-:W-:Y:S01]  /*e4d0*/  HADD2.F32 R46, -RZ, R46.H1_H1 ;  /* 0x3000002eff2e7230 */ /* 0x000fe20000004100 */
[----:B------:R-:W-:Y:S01]  /*e4e0*/  F2FP.SATFINITE.E4M3.F32.PACK_AB_MERGE_C R80, R83, R80, RZ ;  /* 0x000000505350723e */ /* 0x000fe200048070ff */
        /* <DEDUP_REMOVED lines=17> */
[----:B------:R-:W-:-:S07]  /*e600*/  F2FP.SATFINITE.E4M3.F32.PACK_AB_MERGE_C R51, R62, R85, R52 ;  /* 0x000000553e33723e */ /* 0x000fce0004807034 */
.L_x_3464:
[----:B------:R-:W-:Y:S05]  /*e610*/  BSYNC B2 ;  /* 0x0000000000027941 */ /* 0x000fea0003800000 */
.L_x_3463:
        /* <DEDUP_REMOVED lines=10> */
.L_x_3462:
[----:B------:R-:W-:Y:S05]  /*e6c0*/  BSYNC B1 ;  /* 0x0000000000017941 */ /* 0x000fea0003800000 */
.L_x_3461:
[----:B------:R-:W-:-:S13]  /*e6d0*/  ISETP.NE.AND P3, PT, R36, RZ, PT ;  /* 0x000000ff2400720c */ /* 0x000fda0003f65270 */
[----:B------:R-:W-:Y:S05]  /*e6e0*/  @!P3 BRA `(.L_x_3415) ;  /* 0x0000001000dcb947 */ /* 0x000fea0003800000 */
[----:B---34-:R-:W3:Y:S01]  /*e6f0*/  LDL R44, [R1+0x14] ;  /* 0x00001400012c7983 */ /* 0x018ee20000100800 */
[----:B0-----:R-:W-:Y:S01]  /*e700*/  IADD3 R53, P3, P4, R118, R138, R29 ;  /* 0x0000008a76357210 */ /* 0x001fe20007c7e01d */
[----:B------:R-:W-:Y:S01]  /*e710*/  BSSY B1, `(.L_x_3465) ;  /* 0x00000f3000017945 */ /* 0x000fe20003800000 */
[----:B---3--:R-:W-:Y:S02]  /*e720*/  LOP3.LUT P5, RZ, R44, 0x1, RZ, 0xc0, !PT ;  /* 0x000000012cff7812 */ /* 0x008fe400078ac0ff */
[----:B------:R-:W-:Y:S02]  /*e730*/  IADD3.X R44, R4, R57, R32, P3, P4 ;  /* 0x00000039042c7210 */ /* 0x000fe40001fe8420 */
[----:B------:R-:W-:Y:S02]  /*e740*/  SEL R158, R121, R158, !P5 ;  /* 0x0000009e799e7207 */ /* 0x000fe40006800000 */
[----:B------:R-:W-:Y:S02]  /*e750*/  IADD3 R52, P3, R53, R124, RZ ;  /* 0x0000007c35347210 */ /* 0x000fe40007f7e0ff */
[----:B------:R-:W-:-:S03]  /*e760*/  SHF.R.S32.HI R45, RZ, 0x1f, R158 ;  /* 0x0000001fff2d7819 */ /* 0x000fc6000001149e */
[----:B------:R-:W-:Y:S01]  /*e770*/  IMAD.X R53, R44, 0x1, R125, P3 ;  /* 0x000000012c357824 */ /* 0x000fe200018e067d */
[----:B------:R-:W-:Y:S02]  /*e780*/  LEA.HI R45, R45, R158, RZ, 0x5 ;  /* 0x0000009e2d2d7211 */ /* 0x000fe400078f28ff */
[----:B------:R-:W-:Y:S02]  /*e790*/  ISETP.GE.AND P3, PT, R6, R133, PT ;  /* 0x000000850600720c */ /* 0x000fe40003f66270 */
[----:B------:R-:W-:-:S04]  /*e7a0*/  LEA.HI.SX32 R45, R45, R28, 0x1b ;  /* 0x0000001c2d2d7211 */ /* 0x000fc800078fdaff */
[----:B------:R-:W-:Y:S02]  /*e7b0*/  SHF.R.S32.HI R44, RZ, 0x1f, R45 ;  /* 0x0000001fff2c7819 */ /* 0x000fe4000001142d */
[----:B------:R-:W-:Y:S02]  /*e7c0*/  SHF.L.U32 R55, R45, 0x4, RZ ;  /* 0x000000042d377819 */ /* 0x000fe400000006ff */
        /* <DEDUP_REMOVED lines=13> */
[--C-:B------:R-:W-:Y:S01]  /*e8a0*/  SHF.R.U32.HI R75, RZ, 0x18, R65.reuse ;  /* 0x00000018ff4b7819 */ /* 0x100fe20000011641 */
[----:B0-----:R-:W-:Y:S01]  /*e8b0*/  IMAD.MOV.U32 R60, RZ, RZ, R44 ;  /* 0x000000ffff3c7224 */ /* 0x001fe200078e002c */
[----:B------:R-:W-:Y:S01]  /*e8c0*/  LOP3.LUT R56, R65, 0xff, RZ, 0xc0, !PT ;  /* 0x000000ff41387812 */ /* 0x000fe200078ec0ff */
[----:B------:R-:W-:Y:S01]  /*e8d0*/  IMAD.MOV.U32 R54, RZ, RZ, R46 ;  /* 0x000000ffff367224 */ /* 0x000fe200078e002e */
[--C-:B------:R-:W-:Y:S01]  /*e8e0*/  SHF.R.U32.HI R59, RZ, 0x8, R65.reuse ;  /* 0x00000008ff3b7819 */ /* 0x100fe20000011641 */
[----:B-1----:R-:W-:Y:S01]  /*e8f0*/  IMAD.MOV.U32 R63, RZ, RZ, R48 ;  /* 0x000000ffff3f7224 */ /* 0x002fe200078e0030 */
[----:B------:R-:W-:Y:S02]  /*e900*/  SHF.R.U32.HI R70, RZ, 0x10, R65 ;  /* 0x00000010ff467819 */ /* 0x000fe40000011641 */
[----:B------:R-:W-:Y:S02]  /*e910*/  SHF.R.U32.HI R73, RZ, 0x18, R67 ;  /* 0x00000018ff497819 */ /* 0x000fe40000011643 */
[----:B------:R-:W-:-:S02]  /*e920*/  LOP3.LUT R58, R67, 0xff, RZ, 0xc0, !PT ;  /* 0x000000ff433a7812 */ /* 0x000fc400078ec0ff */
[--C-:B------:R-:W-:Y:S02]  /*e930*/  SHF.R.U32.HI R66, RZ, 0x8, R67.reuse ;  /* 0x00000008ff427819 */ /* 0x100fe40000011643 */
[----:B------:R-:W-:Y:S02]  /*e940*/  SHF.R.U32.HI R68, RZ, 0x10, R67 ;  /* 0x00000010ff447819 */ /* 0x000fe40000011643 */
[----:B------:R-:W-:Y:S01]  /*e950*/  PRMT R44, R75, 0x654, R56 ;  /* 0x000006544b2c7816 */ /* 0x000fe20000000038 */
[----:B------:R-:W-:Y:S01]  /*e960*/  IMAD.MOV.U32 R56, RZ, RZ, R50 ;  /* 0x000000ffff387224 */ /* 0x000fe200078e0032 */
[----:B------:R-:W-:Y:S02]  /*e970*/  SHF.L.U32 R59, R59, 0x8, RZ ;  /* 0x000000083b3b7819 */ /* 0x000fe400000006ff */
[----:B------:R-:W-:Y:S02]  /*e980*/  SHF.R.U32.HI R64, RZ, 0x18, R77 ;  /* 0x00000018ff407819 */ /* 0x000fe4000001164d */
[----:B------:R-:W-:-:S02]  /*e990*/  LOP3.LUT R61, R77, 0xff, RZ, 0xc0, !PT ;  /* 0x000000ff4d3d7812 */ /* 0x000fc400078ec0ff */
[----:B------:R-:W-:Y:S02]  /*e9a0*/  SHF.R.U32.HI R67, RZ, 0x8, R79 ;  /* 0x00000008ff437819 */ /* 0x000fe4000001164f */
[----:B------:R-:W-:Y:S01]  /*e9b0*/  LOP3.LUT R44, R44, 0xff00, R59, 0xf8, !PT ;  /* 0x0000ff002c2c7812 */ /* 0x000fe200078ef83b */
[----:B------:R-:W-:Y:S01]  /*e9c0*/  IMAD.U32 R59, R70, 0x10000, RZ ;  /* 0x00010000463b7824 */ /* 0x000fe200078e00ff */
[----:B------:R-:W-:Y:S01]  /*e9d0*/  PRMT R46, R64, 0x654, R61 ;  /* 0x00000654402e7816 */ /* 0x000fe2000000003d */
[----:B------:R-:W-:Y:S01]  /*e9e0*/  IMAD.SHL.U32 R61, R66, 0x100, RZ ;  /* 0x00000100423d7824 */ /* 0x000fe200078e00ff */
[----:B------:R-:W-:Y:S01]  /*e9f0*/  SHF.R.U32.HI R65, RZ, 0x8, R77 ;  /* 0x00000008ff417819 */ /* 0x000fe2000001164d */
[----:B------:R-:W-:Y:S01]  /*ea00*/  IMAD.SHL.U32 R67, R67, 0x100, RZ ;  /* 0x0000010043437824 */ /* 0x000fe200078e00ff */
[----:B------:R-:W-:Y:S02]  /*ea10*/  LOP3.LUT R62, R79, 0xff0000ff, RZ, 0xc0, !PT ;  /* 0xff0000ff4f3e7812 */ /* 0x000fe400078ec0ff */
[----:B------:R-:W-:Y:S01]  /*ea20*/  PRMT R58, R73, 0x654, R58 ;  /* 0x00000654493a7816 */ /* 0x000fe2000000003a */
[----:B------:R-:W-:Y:S01]  /*ea30*/  IMAD.SHL.U32 R65, R65, 0x100, RZ ;  /* 0x0000010041417824 */ /* 0x000fe200078e00ff */
        /* <DEDUP_REMOVED lines=17> */
[--C-:B------:R-:W-:Y:S02]  /*eb50*/  HADD2.F32 R65, -RZ, R62.reuse.H0_H0 ;  /* 0x2000003eff417230 */ /* 0x100fe40000004100 */
[----:B------:R-:W-:Y:S01]  /*eb60*/  FMUL.FTZ R68, R58, R46 ;  /* 0x0000002e3a447220 */ /* 0x000fe20000410000 */
[----:B------:R-:W-:Y:S02]  /*eb70*/  SHF.L.U32 R69, R69, 0x10, RZ ;  /* 0x0000001045457819 */ /* 0x000fe400000006ff */
        /* <DEDUP_REMOVED lines=9> */
[----:B------:R-:W-:Y:S01]  /*ec10*/  HADD2.F32 R62, -RZ, R61.H1_H1 ;  /* 0x3000003dff3e7230 */ /* 0x000fe20000004100 */
[----:B------:R-:W-:Y:S01]  /*ec20*/  LOP3.LUT R50, R50, 0xff0000, R69, 0xf8, !PT ;  /* 0x00ff000032327812 */ /* 0x000fe200078ef845 */
[----:B------:R-:W-:-:S02]  /*ec30*/  HADD2.F32 R67, -RZ, R151.H0_H0 ;  /* 0x20000097ff437230 */ /* 0x000fc40000004100 */
[CC--:B------:R-:W-:Y:S01]  /*ec40*/  FMUL.FTZ R69, R65.reuse, R68.reuse ;  /* 0x0000004441457220 */ /* 0x0c0fe20000410000 */
[----:B------:R-:W-:Y:S01]  /*ec50*/  F2FP.F16.E4M3.UNPACK_B R149, R149 ;  /* 0x00000095ff95723e */ /* 0x000fe200020006ff */
        /* <DEDUP_REMOVED lines=39> */
[-C--:B------:R-:W-:Y:S01]  /*eed0*/  FFMA.FTZ R79, R60, R65.reuse, -R61 ;  /* 0x000000413c4f7223 */ /* 0x080fe2000001083d */
        /* <DEDUP_REMOVED lines=11> */
[CC--:B------:R-:W-:Y:S01]  /*ef90*/  FMUL.FTZ R67, R61.reuse, R64.reuse ;  /* 0x000000403d437220 */ /* 0x0c0fe20000410000 */
[--C-:B------:R-:W-:Y:S02]  /*efa0*/  HADD2.F32 R62, -RZ, R148.reuse.H0_H0 ;  /* 0x20000094ff3e7230 */ /* 0x100fe40000004100 */
[----:B------:R-:W-:Y:S01]  /*efb0*/  FMUL.FTZ R64, R56, R64 ;  /* 0x0000004038407220 */ /* 0x000fe20000410000 */
[----:B------:R-:W-:Y:S02]  /*efc0*/  HADD2.F32 R63, -RZ, R148.H1_H1 ;  /* 0x30000094ff3f7230 */ /* 0x000fe40000004100 */
[-C--:B------:R-:W-:Y:S01]  /*efd0*/  FMUL.FTZ R75, R60, R65.reuse ;  /* 0x000000413c4b7220 */ /* 0x080fe20000410000 */
[----:B------:R-:W-:Y:S01]  /*efe0*/  FMUL.FTZ R65, R54, R65 ;  /* 0x0000004136417220 */ /* 0x000fe20000410000 */
[-C--:B------:R-:W-:Y:S01]  /*eff0*/  FFMA.FTZ R56, R56, R62.reuse, -R67 ;  /* 0x0000003e38387223 */ /* 0x080fe20000010843 */
[----:B------:R-:W-:Y:S01]  /*f000*/  FFMA.FTZ R64, R61, R62, R64 ;  /* 0x0000003e3d407223 */ /* 0x000fe20000010040 */
[----:B------:R-:W-:Y:S01]  /*f010*/  F2FP.F16.E4M3.UNPACK_B R62, R49 ;  /* 0x00000031ff3e723e */ /* 0x000fe200020006ff */
[-C--:B------:R-:W-:Y:S01]  /*f020*/  FFMA.FTZ R77, R60, R63.reuse, R65 ;  /* 0x0000003f3c4d7223 */ /* 0x080fe20000010041 */
[----:B------:R-:W-:Y:S01]  /*f030*/  F2FP.F16.E4M3.UNPACK_B R67, R50 ;  /* 0x00000032ff43723e */ /* 0x000fe200020006ff */
[----:B------:R-:W-:Y:S01]  /*f040*/  FFMA.FTZ R75, R54, R63, -R75 ;  /* 0x0000003f364b7223 */ /* 0x000fe2000001084b */
[----:B------:R-:W-:Y:S01]  /*f050*/  F2FP.F16.E4M3.UNPACK_B R61, R45 ;  /* 0x0000002dff3d723e */ /* 0x000fe200020006ff */
[--C-:B------:R-:W-:Y:S01]  /*f060*/  HADD2.F32 R63, -RZ, R62.reuse.H0_H0 ;  /* 0x2000003eff3f7230 */ /* 0x100fe20000004100 */
[----:B------:R-:W-:Y:S01]  /*f070*/  F2FP.F16.E4M3.UNPACK_B R65, R48 ;  /* 0x00000030ff41723e */ /* 0x000fe200020006ff */
[----:B------:R-:W-:Y:S01]  /*f080*/  HADD2.F32 R68, -RZ, R67.H0_H0 ;  /* 0x20000043ff447230 */ /* 0x000fe20000004100 */
        /* <DEDUP_REMOVED lines=91> */
.L_x_3466:
[----:B------:R-:W-:Y:S05]  /*f640*/  BSYNC B1 ;  /* 0x0000000000017941 */ /* 0x000fea0003800000 */
.L_x_3465:
[----:B0-----:R0:W-:Y:S01]  /*f650*/  STG.E.128 desc[UR54][R52.64], R44 ;  /* 0x0000002c34007986 */ /* 0x0011e2000c101d36 */
[----:B------:R-:W-:-:S13]  /*f660*/  ISETP.GE.AND P3, PT, R55, R152, PT ;  /* 0x000000983700720c */ /* 0x000fda0003f66270 */
[----:B------:R-:W-:Y:S05]  /*f670*/  @P3 BRA `(.L_x_3415) ;  /* 0x0000000000f83947 */ /* 0x000fea0003800000 */
[--C-:B0-----:R-:W-:Y:S02]  /*f680*/  SHF.R.S32.HI R44, RZ, 0x1f, R55.reuse ;  /* 0x0000001fff2c7819 */ /* 0x101fe40000011437 */
[----:B------:R-:W-:-:S04]  /*f690*/  IADD3 R55, P3, P4, R118, R138, R55 ;  /* 0x0000008a76377210 */ /* 0x000fc80007c7e037 */
[----:B------:R-:W-:Y:S02]  /*f6a0*/  IADD3.X R44, R4, R57, R44, P3, P4 ;  /* 0x00000039042c7210 */ /* 0x000fe40001fe842c */
[----:B------:R-:W-:-:S05]  /*f6b0*/  IADD3 R124, P3, R55, R124, RZ ;  /* 0x0000007c377c7210 */ /* 0x000fca0007f7e0ff */
[----:B------:R-:W-:-:S05]  /*f6c0*/  IMAD.X R125, R44, 0x1, R125, P3 ;  /* 0x000000012c7d7824 */ /* 0x000fca00018e067d */
[----:B-1----:R0:W-:Y:S01]  /*f6d0*/  STG.E.128 desc[UR54][R124.64], R48 ;  /* 0x000000307c007986 */ /* 0x0021e2000c101d36 */
[----:B------:R-:W-:Y:S05]  /*f6e0*/  BRA `(.L_x_3415) ;  /* 0x0000000000dc7947 */ /* 0x000fea0003800000 */
.L_x_3382:
[----:B------:R-:W-:-:S06]  /*f6f0*/  UISETP.NE.AND UP0, UPT, UR53, 0x3, UPT ;  /* 0x000000033500788c */ /* 0x000fcc000bf05270 */
[----:B------:R-:W-:-:S13]  /*f700*/  PLOP3.LUT P2, PT, PT, PT, UP0, 0x80, 0x0 ;  /* 0x000000000000781c */ /* 0x000fda0003f4f008 */
[----:B------:R-:W-:Y:S05]  /*f710*/  @!P2 BRA `(.L_x_3467) ;  /* 0x000000000004a947 */ /* 0x000fea0003800000 */
[----:B------:R-:W-:Y:S01]  /*f720*/  BPT.TRAP 0x1 ;  /* 0x000000040000795c */ /* 0x000fe20000300000 */
.L_x_3467:
[----:B------:R-:W-:Y:S01]  /*f730*/  LEA R43, R17, R16, 0x3 ;  /* 0x00000010112b7211 */ /* 0x000fe200078e18ff */
[----:B------:R-:W-:Y:S01]  /*f740*/  IMAD R42, R24, -0xa0, R2 ;  /* 0xffffff60182a7824 */ /* 0x000fe200078e0202 */
[----:B------:R-:W-:Y:S01]  /*f750*/  SHF.L.U32 R100, R221, 0x1f, RZ ;  /* 0x0000001fdd647819 */ /* 0x000fe200000006ff */
[----:B------:R-:W-:Y:S03]  /*f760*/  BSSY B1, `(.L_x_3468) ;  /* 0x0000004000017945 */ /* 0x000fe60003800000 */
[----:B------:R-:W0:Y:S01]  /*f770*/  SYNCS.PHASECHK.TRANS64.TRYWAIT P3, [R43+URZ+0x33490], R100 ;  /* 0x033490642b0075a7 */ /* 0x000e22000806017f */
[----:B------:R-:W-:Y:S01]  /*f780*/  VIMNMX R42, R42, 0xa0, PT ;  /* 0x000000a02a2a7848 */ /* 0x000fe20003fe0100 */
[----:B0-----:R-:W-:Y:S06]  /*f790*/  @!P3 BRA `(.L_x_3469) ;  /* 0x000001ac0008b947 */ /* 0x001fec0003800000 */
.L_x_3706:
[----:B------:R-:W-:Y:S05]  /*f7a0*/  BSYNC B1 ;  /* 0x0000000000017941 */ /* 0x000fea0003800000 */
.L_x_3468:
[----:B------:R-:W-:Y:S01]  /*f7b0*/  ISETP.GE.AND P3, PT, R220, R42, PT ;  /* 0x0000002adc00720c */ /* 0x000fe20003f66270 */
[----:B------:R-:W-:-:S12]  /*f7c0*/  BSSY B1, `(.L_x_3470) ;  /* 0x0000014000017945 */ /* 0x000fd80003800000 */
[----:B------:R-:W-:Y:S05]  /*f7d0*/  @P3 BRA `(.L_x_3471) ;  /* 0x0000000000483947 */ /* 0x000fea0003800000 */
[----:B------:R-:W-:-:S13]  /*f7e0*/  ISETP.NE.AND P3, PT, R34, RZ, PT ;  /* 0x000000ff2200720c */ /* 0x000fda0003f65270 */
[----:B------:R-:W1:Y:S04]  /*f7f0*/  @P3 LDS.128 R44, [R40+0x24200] ;  /* 0x02420000282c3984 */ /* 0x000e680000000c00 */
[----:B-1----:R-:W-:Y:S01]  /*f800*/  @P3 STG.E.128 desc[UR54][R50.64], R44 ;  /* 0x0000002c32003986 */ /* 0x002fe2000c101d36 */
        /* <DEDUP_REMOVED lines=14> */
[----:B-1----:R1:W-:Y:S02]  /*f8f0*/  @P3 STG.E.128 desc[UR54][R50.64+0xa0], R44 ;  /* 0x0000a02c32003986 */ /* 0x0023e4000c101d36 */
.L_x_3471:
[----:B------:R-:W-:Y:S05]  /*f900*/  BSYNC B1 ;  /* 0x0000000000017941 */ /* 0x000fea0003800000 */
.L_x_3470:
[----:B-1----:R-:W-:-:S05]  /*f910*/  VIADD R44, R220, 0x80 ;  /* 0x00000080dc2c7836 */ /* 0x002fca0000000000 */
[----:B------:R-:W-:-:S13]  /*f920*/  ISETP.GE.AND P3, PT, R44, R42, PT ;  /* 0x0000002a2c00720c */ /* 0x000fda0003f66270 */
        /* <DEDUP_REMOVED lines=19> */
.L_x_3415:
[----:B------:R-:W-:Y:S05]  /*fa60*/  BSYNC B0 ;  /* 0x0000000000007941 */ /* 0x000fea0003800000 */
.L_x_3381:
        /* <DEDUP_REMOVED lines=17> */
.L_x_3473:
[----:B------:R-:W-:Y:S05]  /*fb80*/  BSYNC B0 ;  /* 0x0000000000007941 */ /* 0x000fea0003800000 */
.L_x_3472:
[----:B------:R-:W1:Y:S01]  /*fb90*/  SYNCS.PHASECHK.TRANS64.TRYWAIT P2, [R43+URZ+0x334b0], R100 ;  /* 0x0334b0642b0075a7 */ /* 0x000e62000804017f */
[----:B------:R-:W-:Y:S01]  /*fba0*/  ULDC UR37, c[0x0][0x2f4] ;  /* 0x0000bd0000257ab9 */ /* 0x000fe20000000800 */
[----:B------:R-:W-:Y:S01]  /*fbb0*/  ULDC.64 UR40, c[0x0][0x328] ;  /* 0x0000ca0000287ab9 */ /* 0x000fe20000000a00 */
[----:B------:R-:W-:Y:S01]  /*fbc0*/  ULDC.64 UR38, c[0x0][0x318] ;  /* 0x0000c60000267ab9 */ /* 0x000fe20000000a00 */
[----:B------:R-:W-:Y:S01]  /*fbd0*/  BSSY B0, `(.L_x_3474) ;  /* 0x0000003000007945 */ /* 0x000fe20003800000 */
[----:B------:R-:W-:-:S03]  /*fbe0*/  IMAD.WIDE R48, R24, 0xa0, R122 ;  /* 0x000000a018307825 */ /* 0x000fc600078e027a */
[----:B-1----:R-:W-:Y:S05]  /*fbf0*/  @!P2 BRA `(.L_x_3475) ;  /* 0x000001a80004a947 */ /* 0x002fea0003800000 */
.L_x_3707:
[----:B------:R-:W-:Y:S05]  /*fc00*/  BSYNC B0 ;  /* 0x0000000000007941 */ /* 0x000fea0003800000 */
.L_x_3474:
[----:B------:R-:W-:Y:S01]  /*fc10*/  ISETP.GE.AND P2, PT, R220, R42, PT ;  /* 0x0000002adc00720c */ /* 0x000fe20003f46270 */
[----:B------:R-:W-:-:S12]  /*fc20*/  BSSY B0, `(.L_x_3476) ;  /* 0x000001b000007945 */ /* 0x000fd80003800000 */
        /* <DEDUP_REMOVED lines=25> */
[----:B0-----:R2:W-:Y:S02]  /*fdc0*/  @!P2 STG.E.128 desc[UR54][R50.64+0xa0], R44 ;  /* 0x0000a02c3200a986 */ /* 0x0015e4000c101d36 */
.L_x_3477:
[----:B------:R-:W-:Y:S05]  /*fdd0*/  BSYNC B0 ;  /* 0x0000000000007941 */ /* 0x000fea0003800000 */
.L_x_3476:
        /* <DEDUP_REMOVED lines=31> */
.L_x_3479:
[----:B------:R-:W-:Y:S05]  /*ffd0*/  BSYNC B0 ;  /* 0x0000000000007941 */ /* 0x000fea0003800000 */
.L_x_3478:
[----:B------:R-:W2:Y:S01]  /*ffe0*/  LDL R40, [R1+0x14] ;  /* 0x0000140001287983 */ /* 0x000ea20000100800 */
[----:B------:R-:W-:Y:S02]  /*fff0*/  VIADD R17, R17, 0x1 ;  /* 0x0000000111117836 */ /* 0x000fe40000000000 */
[----:B-1----:R-:W-:Y:S01]  /*10000*/  @!P3 VIADD R43, R43, 0x334c0 ;  /* 0x000334c02b2bb836 */ /* 0x002fe20000000000 */
[----:B------:R-:W-:Y:S01]  /*10010*/  @!PT LDS RZ, [RZ] ;  /* 0x00000000fffff984 */ /* 0x000fe20000000800 */
[----:B------:R-:W-:Y:S01]  /*10020*/  @!PT LDS RZ, [RZ] ;  /* 0x00000000fffff984 */ /* 0x000fe20000000800 */
[----:B------:R-:W-:Y:S01]  /*10030*/  @!PT LDS RZ, [RZ] ;  /* 0x00000000fffff984 */ /* 0x000fe20000000800 */
[----:B------:R-:W-:Y:S01]  /*10040*/  @!PT LDS RZ, [RZ] ;  /* 0x00000000fffff984 */ /* 0x000fe20000000800 */
[----:B------:R1:W-:Y:S06]  /*10050*/  MEMBAR.ALL.CTA ;  /* 0x0000000000007992 */ /* 0x0003ec0000008000 */
[----:B-1----:R-:W1:Y:S02]  /*10060*/  FENCE.VIEW.ASYNC.S ;  /* 0x00000000000073c6 */ /* 0x002e640000000000 */
[----:B-1----:R1:W-:Y:S01]  /*10070*/  BAR.SYNC.DEFER_BLOCKING R160, 0x80 ;  /* 0x000200a00000751d */ /* 0x0023e20000010000 */
[----:B------:R-:W-:-:S02]  /*10080*/  ISETP.NE.AND P2, PT, R17, 0x2, PT ;  /* 0x000000021100780c */ /* 0x000fc40003f45270 */
[----:B------:R-:W-:Y:S02]  /*10090*/  @!P3 PRMT R43, RZ, 0x654, R43 ;  /* 0x00000654ff2bb816 */ /* 0x000fe4000000002b */
[----:B------:R-:W-:Y:S02]  /*100a0*/  SEL R17, R17, RZ, P2 ;  /* 0x000000ff11117207 */ /* 0x000fe40001000000 */
[----:B------:R1:W-:Y:S01]  /*100b0*/  @!P3 SYNCS.ARRIVE.TRANS64.RED.A1T0 RZ, [R43+URZ], RZ ;  /* 0x000000ff2bffb9a7 */ /* 0x0003e2000810043f */
[----:B--2---:R-:W-:Y:S02]  /*100c0*/  LOP3.LUT P4, RZ, R40, 0x2, RZ, 0xc0, !PT ;  /* 0x0000000228ff7812 */ /* 0x004fe4000788c0ff */
[----:B------:R-:W-:-:S04]  /*100d0*/  SEL R40, RZ, 0x1, P2 ;  /* 0x00000001ff287807 */ /* 0x000fc80001000000 */
[----:B------:R-:W-:-:S07]  /*100e0*/  LOP3.LUT R221, R221, R40, RZ, 0x3c, !PT ;  /* 0x00000028dddd7212 */ /* 0x000fce00078e3cff */
[----:B-1----:R-:W-:Y:S05]  /*100f0*/  @P4 BRA `(.L_x_3480) ;  /* 0xffffff2800444947 */ /* 0x002fea000383ffff */
[----:B------:R-:W1:Y:S01]  /*10100*/  S2R R41, SR_TID.X ;  /* 0x0000000000297919 */ /* 0x000e620000002100 */
[----:B------:R-:W-:Y:S02]  /*10110*/  PLOP3.LUT P0, PT, PT, PT, PT, 0x8, 0x0 ;  /* 0x000000000000781c */ /* 0x000fe40003f0e170 */
[----:B-1----:R-:W-:-:S04]  /*10120*/  SHF.R.U32.HI R41, RZ, 0x7, R41 ;  /* 0x00000007ff297819 */ /* 0x002fc80000011629 */
[----:B------:R-:W-:-:S13]  /*10130*/  ISETP.NE.AND P4, PT, R41, 0x1, PT ;  /* 0x000000012900780c */ /* 0x000fda0003f85270 */
[----:B------:R-:W-:Y:S06]  /*10140*/  @!P4 BAR.ARV 0x9, 0x100 ;  /* 0x024400000000cb1d */ /* 0x000fec0000002000 */
.L_x_3376:
[----:B------:R-:W-:Y:S05]  /*10150*/  @P0 BRA `(.L_x_3481) ;  /* 0x00000000000c0947 */ /* 0x000fea0003800000 */
[----:B------:R-:W1:Y:S01]  /*10160*/  FENCE.VIEW.ASYNC.G ;  /* 0x00000000000073c6 */ /* 0x000e620000000100 */
[----:B------:R-:W-:Y:S05]  /*10170*/  WARPSYNC.ALL ;  /* 0x0000000000007948 */ /* 0x000fea0003800000 */
[----:B-1----:R-:W-:Y:S06]  /*10180*/  BAR.ARV 0xc, 0x180 ;  /* 0x0306000000007b1d */ /* 0x002fec0000002000 */
.L_x_3481:
        /* <DEDUP_REMOVED lines=10> */
[----:B------:R-:W1:Y:S08]  /*10230*/  @P0 LDC.64 R6, c[0x0][0x9a8] ;  /* 0x00026a00ff060b82 */ /* 0x000e700000000a00 */
[----:B------:R-:W0:Y:S08]  /*10240*/  @P1 LDC.64 R10, c[0x0][0x9c0] ;  /* 0x00027000ff0a1b82 */ /* 0x000e300000000a00 */
[----:B------:R-:W0:Y:S01]  /*10250*/  @P0 LDC.64 R12, c[0x0][0x9b0] ;  /* 0x00026c00ff0c0b82 */ /* 0x000e220000000a00 */
[----:B--2---:R-:W-:-:S02]  /*10260*/  @P1 IMAD R2, R0, R8, RZ ;  /* 0x0000000800021224 */ /* 0x004fc400078e02ff */
[----:B-1----:R-:W-:Y:S02]  /*10270*/  @P0 IMAD R0, R0, R6, RZ ;  /* 0x0000000600000224 */ /* 0x002fe400078e02ff */
[C---:B---3--:R-:W-:Y:S02]  /*10280*/  @P1 IMAD R9, R3.reuse, R9, R2 ;  /* 0x0000000903091224 */ /* 0x048fe400078e0202 */
[----:B------:R-:W-:Y:S01]  /*10290*/  @P1 IMAD.WIDE.U32 R4, R3, R8, RZ ;  /* 0x0000000803041225 */ /* 0x000fe200078e00ff */
[----:B----4-:R-:W-:-:S03]  /*102a0*/  @P1 SHF.R.S32.HI R15, RZ, 0x1f, R14 ;  /* 0x0000001fff0f1819 */ /* 0x010fc6000001140e */
[----:B------:R-:W-:Y:S01]  /*102b0*/  @P1 IMAD.IADD R5, R5, 0x1, R9 ;  /* 0x0000000105051824 */ /* 0x000fe200078e0209 */
[----:B------:R-:W-:Y:S01]  /*102c0*/  @P0 SHF.R.S32.HI R9, RZ, 0x1f, R14 ;  /* 0x0000001fff090819 */ /* 0x000fe2000001140e */
[C---:B------:R-:W-:Y:S02]  /*102d0*/  @P0 IMAD R7, R3.reuse, R7, R0 ;  /* 0x0000000703070224 */ /* 0x040fe400078e0200 */
[----:B------:R-:W-:-:S04]  /*102e0*/  @P0 IMAD.WIDE.U32 R2, R3, R6, RZ ;  /* 0x0000000603020225 */ /* 0x000fc800078e00ff */
[----:B0-----:R-:W-:Y:S02]  /*102f0*/  @P1 IMAD R6, R15, R10, RZ ;  /* 0x0000000a0f061224 */ /* 0x001fe400078e02ff */
[----:B------:R-:W-:Y:S02]  /*10300*/  @P0 IMAD.IADD R3, R3, 0x1, R7 ;  /* 0x0000000103030824 */ /* 0x000fe400078e0207 */
[----:B------:R-:W-:Y:S02]  /*10310*/  @P0 IMAD R0, R9, R12, RZ ;  /* 0x0000000c09000224 */ /* 0x000fe400078e02ff */
[C---:B------:R-:W-:Y:S02]  /*10320*/  @P1 IMAD R11, R14.reuse, R11, R6 ;  /* 0x0000000b0e0b1224 */ /* 0x040fe400078e0206 */
[----:B------:R-:W-:-:S04]  /*10330*/  @P1 IMAD.WIDE.U32 R6, R14, R10, R4 ;  /* 0x0000000a0e061225 */ /* 0x000fc800078e0004 */
[----:B------:R-:W-:Y:S01]  /*10340*/  @P0 IMAD R9, R14, R13, R0 ;  /* 0x0000000d0e090224 */ /* 0x000fe200078e0200 */
[----:B------:R-:W-:Y:S01]  /*10350*/  @P1 LEA R8, P3, R6, UR6, 0x2 ;  /* 0x0000000606081c11 */ /* 0x000fe2000f8610ff */
[----:B------:R-:W-:-:S04]  /*10360*/  @P0 IMAD.WIDE.U32 R2, R14, R12, R2 ;  /* 0x0000000c0e020225 */ /* 0x000fc800078e0002 */
[----:B------:R-:W-:Y:S01]  /*10370*/  @P1 IMAD.IADD R5, R7, 0x1, R11 ;  /* 0x0000000107051824 */ /* 0x000fe200078e020b */
[----:B------:R-:W-:Y:S01]  /*10380*/  @P0 IADD3 R3, R3, R9, RZ ;  /* 0x0000000903030210 */ /* 0x000fe20007ffe0ff */
[----:B------:R-:W-:Y:S01]  /*10390*/  IMAD.MOV.U32 R0, RZ, RZ, 0x3f800000 ;  /* 0x3f800000ff007424 */ /* 0x000fe200078e00ff */
[----:B------:R-:W-:Y:S01]  /*103a0*/  @P0 LEA R4, P2, R2, UR4, 0x2 ;  /* 0x0000000402040c11 */ /* 0x000fe2000f8410ff */
[----:B------:R-:W-:Y:S01]  /*103b0*/  ULDC UR4, c[0x0][0x988] ;  /* 0x0002620000047ab9 */ /* 0x000fe20000000800 */
[----:B------:R-:W-:Y:S02]  /*103c0*/  @P1 LEA.HI.X R9, R6, UR7, R5, 0x2, P3 ;  /* 0x0000000706091c11 */ /* 0x000fe400098f1405 */
[----:B------:R-:W-:Y:S01]  /*103d0*/  @P0 LEA.HI.X R5, R2, UR5, R3, 0x2, P2 ;  /* 0x0000000502050c11 */ /* 0x000fe200090f1403 */
[----:B------:R-:W-:Y:S02]  /*103e0*/  IMAD.MOV.U32 R3, RZ, RZ, 0x3f800000 ;  /* 0x3f800000ff037424 */ /* 0x000fe400078e00ff */
[----:B------:R0:W2:Y:S04]  /*103f0*/  @P1 LDG.E R0, desc[UR54][R8.64] ;  /* 0x0000003608001981 */ /* 0x0000a8000c1e1900 */
[----:B------:R1:W2:Y:S01]  /*10400*/  @P0 LDG.E R3, desc[UR54][R4.64] ;  /* 0x0000003604030981 */ /* 0x0002a2000c1e1900 */
[----:B------:R-:W-:-:S02]  /*10410*/  ISETP.GE.AND P1, PT, R159, 0x1, PT ;  /* 0x000000019f00780c */ /* 0x000fc40003f26270 */
[----:B------:R-:W-:Y:S02]  /*10420*/  CS2R R120, SRZ ;  /* 0x0000000000787805 */ /* 0x000fe4000001ff00 */
[----:B------:R-:W-:Y:S02]  /*10430*/  PLOP3.LUT P0, PT, PT, PT, PT, 0x80, 0x0 ;  /* 0x000000000000781c */ /* 0x000fe40003f0f070 */
[----:B------:R-:W-:Y:S02]  /*10440*/  CS2R R92, SRZ ;  /* 0x00000000005c7805 */ /* 0x000fe4000001ff00 */
[----:B------:R-:W-:Y:S02]  /*10450*/  CS2R R26, SRZ ;  /* 0x00000000001a7805 */ /* 0x000fe4000001ff00 */
[----:B------:R-:W-:Y:S02]  /*10460*/  CS2R R76, SRZ ;  /* 0x00000000004c7805 */ /* 0x000fe4000001ff00 */
[----:B------:R-:W-:-:S02]  /*10470*/  CS2R R40, SRZ ;  /* 0x0000000000287805 */ /* 0x000fc4000001ff00 */
[----:B------:R-:W-:Y:S02]  /*10480*/  CS2R R84, SRZ ;  /* 0x0000000000547805 */ /* 0x000fe4000001ff00 */
[----:B------:R-:W-:Y:S01]  /*10490*/  CS2R R72, SRZ ;  /* 0x0000000000487805 */ /* 0x000fe2000001ff00 */
[----:B------:R-:W-:Y:S01]  /*104a0*/  IMAD.MOV.U32 R91, RZ, RZ, RZ ;  /* 0x000000ffff5b7224 */ /* 0x000fe200078e00ff */
[----:B------:R-:W-:Y:S01]  /*104b0*/  CS2R R30, SRZ ;  /* 0x00000000001e7805 */ /* 0x000fe2000001ff00 */
[----:B------:R-:W-:Y:S01]  /*104c0*/  IMAD.MOV.U32 R82, RZ, RZ, RZ ;  /* 0x000000ffff527224 */ /* 0x000fe200078e00ff */
[----:B------:R-:W-:Y:S02]  /*104d0*/  CS2R R80, SRZ ;  /* 0x0000000000507805 */ /* 0x000fe4000001ff00 */
[----:B------:R-:W-:Y:S02]  /*104e0*/  CS2R R68, SRZ ;  /* 0x0000000000447805 */ /* 0x000fe4000001ff00 */
[----:B------:R-:W-:Y:S01]  /*104f0*/  CS2R R50, SRZ ;  /* 0x0000000000327805 */ /* 0x000fe2000001ff00 */
[----:B------:R-:W-:Y:S01]  /*10500*/  IMAD.MOV.U32 R67, RZ, RZ, RZ ;  /* 0x000000ffff437224 */ /* 0x000fe200078e00ff */
[----:B------:R-:W-:-:S02]  /*10510*/  CS2R R60, SRZ ;  /* 0x00000000003c7805 */ /* 0x000fc4000001ff00 */
[----:B------:R-:W-:Y:S01]  /*10520*/  CS2R R36, SRZ ;  /* 0x0000000000247805 */ /* 0x000fe2000001ff00 */
[----:B------:R-:W-:Y:S01]  /*10530*/  IMAD.MOV.U32 R42, RZ, RZ, RZ ;  /* 0x000000ffff2a7224 */ /* 0x000fe200078e00ff */
[----:B------:R-:W-:Y:S02]  /*10540*/  MOV R71, RZ ;  /* 0x000000ff00477202 */ /* 0x000fe40000000f00 */
        /* <DEDUP_REMOVED lines=14> */
[----:B0-----:R-:W-:Y:S02]  /*10630*/  CS2R R8, SRZ ;  /* 0x0000000000087805 */ /* 0x001fe4000001ff00 */
        /* <DEDUP_REMOVED lines=18> */
[----:B-1----:R-:W-:Y:S01]  /*10760*/  CS2R R4, SRZ ;  /* 0x0000000000047805 */ /* 0x002fe2000001ff00 */
[----:B------:R-:W-:Y:S02]  /*10770*/  IMAD.MOV.U32 R130, RZ, RZ, RZ ;  /* 0x000000ffff827224 */ /* 0x000fe400078e00ff */
[----:B--2---:R-:W-:-:S04]  /*10780*/  FMUL.FTZ R0, R3, R0 ;  /* 0x0000000003007220 */ /* 0x004fc80000410000 */
[----:B------:R-:W-:Y:S01]  /*10790*/  FMUL.FTZ R2, R0, UR4 ;  /* 0x0000000400027c20 */ /* 0x000fe20008410000 */
[----:B------:R-:W-:Y:S06]  /*107a0*/  @!P1 BRA `(.L_x_3482) ;  /* 0x000000e800f89947 */ /* 0x000fec0003800000 */
[----:B------:R-:W-:-:S03]  /*107b0*/  UMOV UR4, 0xffffffff ;  /* 0xffffffff00047882 */ /* 0x000fc60000000000 */
[----:B------:R-:W-:Y:S05]  /*107c0*/  BRA.DIV UR4, `(.L_x_3483) ;  /* 0x0000019e04247947 */ /* 0x000fea000b800000 */
[----:B------:R-:W0:Y:S02]  /*107d0*/  S2R R0, SR_TID.X ;  /* 0x0000000000007919 */ /* 0x000e240000002100 */
[----:B0-----:R-:W-:-:S05]  /*107e0*/  VIADD R3, R0, 0xffffff80 ;  /* 0xffffff8000037836 */ /* 0x001fca0000000000 */
[----:B------:R-:W-:-:S04]  /*107f0*/  SHF.R.S32.HI R0, RZ, 0x1f, R3 ;  /* 0x0000001fff007819 */ /* 0x000fc80000011403 */
[----:B------:R-:W-:-:S04]  /*10800*/  LEA.HI R0, R0, R3, RZ, 0x7 ;  /* 0x0000000300007211 */ /* 0x000fc800078f38ff */
[----:B------:R-:W-:-:S05]  /*10810*/  SHF.R.S32.HI R0, RZ, 0x7, R0 ;  /* 0x00000007ff007819 */ /* 0x000fca0000011400 */
[----:B------:R0:W1:Y:S02]  /*10820*/  SHFL.IDX PT, R233, R0, RZ, 0x1f ;  /* 0x00001fff00e97589 */ /* 0x00006400000e0000 */
.L_x_3710:
[----:B01----:R-:W-:Y:S01]  /*10830*/  LEA.HI R0, R233, R233, RZ, 0x1 ;  /* 0x000000e9e9007211 */ /* 0x003fe200078f08ff */
        /* <DEDUP_REMOVED lines=24> */
.L_x_3484:
        /* <DEDUP_REMOVED lines=8> */
[----:B------:R0:W1:Y:S03]  /*10a40*/  SYNCS.PHASECHK.TRANS64.TRYWAIT P0, [R16+URZ+0x33400], R3 ;  /* 0x03340003100075a7 */ /* 0x000066000800017f */
[----:B-1----:R-:W-:Y:S05]  /*10a50*/  @!P0 NANOSLEEP.SYNCS 0x989680 ;  /* 0x009896800000895d */ /* 0x002fea0003900000 */
[----:B------:R-:W1:Y:S01]  /*10a60*/  @!P0 SYNCS.PHASECHK.TRANS64 P0, [R16+URZ+0x33400], R3 ;  /* 0x03340003100085a7 */ /* 0x000e62000800007f */
[----:B------:R-:W-:Y:S04]  /*10a70*/  BSSY B0, `(.L_x_3486) ;  /* 0x0000006000007945 */ /* 0x000fe80003800000 */
[----:B-1----:R-:W-:Y:S05]  /*10a80*/  @P0 BRA `(.L_x_3487) ;  /* 0x0000000000100947 */ /* 0x002fea0003800000 */
.L_x_3488:
[----:B-1----:R1:W2:Y:S02]  /*10a90*/  SYNCS.PHASECHK.TRANS64.TRYWAIT P0, [R16+URZ+0x33400], R3 ;  /* 0x03340003100075a7 */ /* 0x0022a4000800017f */
[----:B--2---:R-:W-:Y:S05]  /*10aa0*/  @!P0 NANOSLEEP.SYNCS 0x989680 ;  /* 0x009896800000895d */ /* 0x004fea0003900000 */
[----:B------:R-:W2:Y:S02]  /*10ab0*/  @!P0 SYNCS.PHASECHK.TRANS64 P0, [R16+URZ+0x33400], R3 ;  /* 0x03340003100085a7 */ /* 0x000ea4000800007f */
[----:B--2---:R-:W-:Y:S05]  /*10ac0*/  @!P0 BRA `(.L_x_3488) ;  /* 0xfffffffc00f08947 */ /* 0x004fea000383ffff */
.L_x_3487:
[----:B------:R-:W-:Y:S05]  /*10ad0*/  BSYNC B0 ;  /* 0x0000000000007941 */ /* 0x000fea0003800000 */
.L_x_3486:
[----:B------:R-:W-:Y:S05]  /*10ae0*/  BRA `(.L_x_3489) ;  /* 0x0000006c003c7947 */ /* 0x000fea0003800000 */
.L_x_3485:
[----:B------:R-:W0:Y:S01]  /*10af0*/  LDC.64 R24, c[0x0][0x3e8] ;  /* 0x0000fa00ff187b82 */ /* 0x000e220000000a00 */
[----:B------:R-:W-:Y:S01]  /*10b00*/  ULOP3.LUT UP0, URZ, UR52, 0x1bf, URZ, 0xc0, !UPT ;  /* 0x000001bf343f7892 */ /* 0x000fe2000f80c03f */
[----:B-----5:R-:W-:Y:S01]  /*10b10*/  SHF.R.S32.HI R0, RZ, 0x1f, R145 ;  /* 0x0000001fff007819 */ /* 0x020fe20000011491 */
[----:B------:R-:W-:Y:S01]  /*10b20*/  ULDC.64 UR4, c[0x0][0x3f8] ;  /* 0x0000fe0000047ab9 */ /* 0x000fe20000000a00 */
[----:B------:R-:W-:-:S03]  /*10b30*/  ULDC.64 UR6, c[0x0][0x408] ;  /* 0x0001020000067ab9 */ /* 0x000fc60000000a00 */
[----:B------:R-:W-:Y:S01]  /*10b40*/  PLOP3.LUT P0, PT, PT, PT, UP0, 0x80, 0x0 ;  /* 0x000000000000781c */ /* 0x000fe20003f0f008 */
[----:B------:R-:W1:Y:S01]  /*10b50*/  LDC.64 R28, c[0x0][0x400] ;  /* 0x00010000ff1c7b82 */ /* 0x000e620000000a00 */
[C---:B------:R-:W-:Y:S02]  /*10b60*/  IMAD R4, R0.reuse, UR4, RZ ;  /* 0x0000000400047c24 */ /* 0x040fe4000f8e02ff */
        /* <DEDUP_REMOVED lines=24> */
.L_x_3490:
[----:B------:R-:W2:Y:S01]  /*10cf0*/  LDL R45, [R1+0x4] ;  /* 0x00000400012d7983 */ /* 0x000ea20000100800 */
[----:B------:R-:W-:Y:S01]  /*10d00*/  ULDC.U8 UR4, c[0x0][0x410] ;  /* 0x0001040000047ab9 */ /* 0x000fe20000000000 */
[----:B------:R-:W-:Y:S01]  /*10d10*/  BSSY B0, `(.L_x_3491) ;  /* 0x00006a4000007945 */ /* 0x000fe20003800000 */
[----:B------:R-:W-:Y:S01]  /*10d20*/  ISETP.NE.AND P0, PT, RZ, UR4, PT ;  /* 0x00000004ff007c0c */ /* 0x000fe2000bf05270 */
[----:B--2---:R-:W-:-:S12]  /*10d30*/  IMAD R10, R45, 0x80, R220 ;  /* 0x000000802d0a7824 */ /* 0x004fd800078e02dc */
[----:B------:R-:W-:Y:S05]  /*10d40*/  @!P0 BRA `(.L_x_3492) ;  /* 0x0000003400388947 */ /* 0x000fea0003800000 */
[----:B------:R-:W-:-:S03]  /*10d50*/  UMOV UR4, 0xffffffff ;  /* 0xffffffff00047882 */ /* 0x000fc60000000000 */
[----:B------:R-:W-:Y:S05]  /*10d60*/  BRA.DIV UR4, `(.L_x_3493) ;  /* 0x0000019604fc7947 */ /* 0x000fea000b800000 */
[----:B------:R0:W1:Y:S04]  /*10d70*/  SHFL.IDX PT, R3, R24, RZ, 0x1e1f ;  /* 0x001e1fff18037589 */ /* 0x00006800000e0000 */
[----:B------:R0:W2:Y:S04]  /*10d80*/  SHFL.IDX PT, R14, R28, RZ, 0x1e1f ;  /* 0x001e1fff1c0e7589 */ /* 0x0000a800000e0000 */
[----:B------:R0:W3:Y:S04]  /*10d90*/  SHFL.IDX PT, R0, R26, RZ, 0x1e1f ;  /* 0x001e1fff1a007589 */ /* 0x0000e800000e0000 */
[----:B------:R0:W4:Y:S02]  /*10da0*/  SHFL.IDX PT, R4, R27, RZ, 0x1e1f ;  /* 0x001e1fff1b047589 */ /* 0x00012400000e0000 */
.L_x_3716:
[----:B------:R-:W-:Y:S01]  /*10db0*/  ULDC UR4, c[0x0][0x448] ;  /* 0x0001120000047ab9 */ /* 0x000fe20000000800 */
[----:B------:R-:W-:Y:S01]  /*10dc0*/  BSSY B1, `(.L_x_3494) ;  /* 0x000004d000017945 */ /* 0x000fe20003800000 */
[----:B------:R-:W-:Y:S01]  /*10dd0*/  IMAD R153, R153, UR4, RZ ;  /* 0x0000000499997c24 */ /* 0x000fe2000f8e02ff */
[----:B------:R-:W-:Y:S02]  /*10de0*/  CS2R R8, SRZ ;  /* 0x0000000000087805 */ /* 0x000fe4000001ff00 */
[----:B------:R-:W-:Y:S02]  /*10df0*/  CS2R R12, SRZ ;  /* 0x00000000000c7805 */ /* 0x000fe4000001ff00 */
[----:B0-----:R-:W-:Y:S02]  /*10e00*/  CS2R R24, SRZ ;  /* 0x0000000000187805 */ /* 0x001fe4000001ff00 */
[----:B------:R-:W-:Y:S02]  /*10e10*/  CS2R R28, SRZ ;  /* 0x00000000001c7805 */ /* 0x000fe4000001ff00 */
[----:B------:R-:W-:-:S02]  /*10e20*/  ISETP.GE.AND P0, PT, R10, R153, PT ;  /* 0x000000990a00720c */ /* 0x000fc40003f06270 */
        /* <DEDUP_REMOVED lines=8> */
[----:B------:R-:W-:Y:S06]  /*10eb0*/  @P0 BRA `(.L_x_3495) ;  /* 0x0000000000f40947 */ /* 0x000fec0003800000 */
[----:B------:R-:W3:Y:S01]  /*10ec0*/  LDL R43, [R1+0x64] ;  /* 0x00006400012b7983 */ /* 0x000ee20000100800 */
[----:B------:R-:W-:-:S03]  /*10ed0*/  ULDC UR4, c[0x0][0x3f4] ;  /* 0x0000fd0000047ab9 */ /* 0x000fc60000000800 */
[----:B------:R-:W3:Y:S04]  /*10ee0*/  LDL R42, [R1+0x60] ;  /* 0x00006000012a7983 */ /* 0x000ee80000100800 */
[----:B------:R-:W3:Y:S04]  /*10ef0*/  LDL R15, [R1+0x5c] ;  /* 0x00005c00010f7983 */ /* 0x000ee80000100800 */
[----:B------:R-:W3:Y:S04]  /*10f00*/  LDL R51, [R1+0x58] ;  /* 0x0000580001337983 */ /* 0x000ee80000100800 */
[----:B------:R-:W3:Y:S01]  /*10f10*/  LDL R50, [R1+0x54] ;  /* 0x0000540001327983 */ /* 0x000ee20000100800 */
[----:B------:R-:W-:-:S02]  /*10f20*/  ISETP.GE.AND P5, PT, R22, UR4, PT ;  /* 0x0000000416007c0c */ /* 0x000fc4000bfa6270 */
[----:B------:R-:W-:Y:S02]  /*10f30*/  CS2R R38, SRZ ;  /* 0x0000000000267805 */ /* 0x000fe4000001ff00 */
[----:B------:R-:W-:Y:S02]  /*10f40*/  ISETP.GE.AND P2, PT, R223, UR4, PT ;  /* 0x00000004df007c0c */ /* 0x000fe4000bf46270 */
[----:B------:R-:W-:Y:S02]  /*10f50*/  CS2R R36, SRZ ;  /* 0x0000000000247805 */ /* 0x000fe4000001ff00 */
[----:B------:R-:W-:Y:S02]  /*10f60*/  ISETP.GE.AND P3, PT, R222, UR4, PT ;  /* 0x00000004de007c0c */ /* 0x000fe4000bf66270 */
[----:B------:R-:W-:-:S03]  /*10f70*/  CS2R R32, SRZ ;  /* 0x0000000000207805 */ /* 0x000fc6000001ff00 */
[----:B------:R-:W-:Y:S02]  /*10f80*/  @!P5 SHF.R.S32.HI R5, RZ, 0x1f, R22 ;  /* 0x0000001fff05d819 */ /* 0x000fe40000011416 */
[C---:B--2---:R-:W-:Y:S02]  /*10f90*/  @!P5 IADD3 R8, P1, R22.reuse, R14, RZ ;  /* 0x0000000e1608d210 */ /* 0x044fe40007f3e0ff */
[-C--:B-1----:R-:W-:Y:S02]  /*10fa0*/  @!P5 IADD3 R6, P0, R22, R3.reuse, RZ ;  /* 0x000000031606d210 */ /* 0x082fe40007f1e0ff */
[----:B------:R-:W-:Y:S01]  /*10fb0*/  @!P2 IADD3 R10, P4, R223, R3, RZ ;  /* 0x00000003df0aa210 */ /* 0x000fe20007f9e0ff */
[----:B----4-:R-:W-:Y:S01]  /*10fc0*/  @!P5 IMAD.X R9, R4, 0x1, R5, P1 ;  /* 0x000000010409d824 */ /* 0x010fe200008e0605 */
[----:B---3--:R-:W-:Y:S02]  /*10fd0*/  @!P5 IADD3.X R7, R0, R5, RZ, P0, !PT ;  /* 0x000000050007d210 */ /* 0x008fe400007fe4ff */
[----:B------:R-:W-:-:S02]  /*10fe0*/  ISETP.GE.AND P1, PT, R225, UR4, PT ;  /* 0x00000004e1007c0c */ /* 0x000fc4000bf26270 */
[----:B------:R0:W5:Y:S01]  /*10ff0*/  @!P5 LD.E.64 R36, desc[UR54][R8.64] ;  /* 0x000000360824d980 */ /* 0x000162000c101b00 */
[----:B------:R-:W-:-:S03]  /*11000*/  @!P2 IADD3 R12, P0, R223, R14, RZ ;  /* 0x0000000edf0ca210 */ /* 0x000fc60007f1e0ff */
[----:B------:R1:W5:Y:S01]  /*11010*/  @!P5 LD.E.64 R38, desc[UR54][R6.64] ;  /* 0x000000360626d980 */ /* 0x000362000c101b00 */
[----:B------:R-:W-:Y:S02]  /*11020*/  @!P3 IADD3 R40, P5, R222, R14, RZ ;  /* 0x0000000ede28b210 */ /* 0x000fe40007fbe0ff */
[----:B------:R-:W-:Y:S02]  /*11030*/  CS2R R34, SRZ ;  /* 0x0000000000227805 */ /* 0x000fe4000001ff00 */
[----:B------:R-:W-:Y:S02]  /*11040*/  CS2R R28, SRZ ;  /* 0x00000000001c7805 */ /* 0x000fe4000001ff00 */
[----:B------:R-:W-:Y:S02]  /*11050*/  CS2R R30, SRZ ;  /* 0x00000000001e7805 */ /* 0x000fe4000001ff00 */
[----:B------:R-:W-:Y:S02]  /*11060*/  CS2R R24, SRZ ;  /* 0x0000000000187805 */ /* 0x000fe4000001ff00 */
[----:B------:R-:W-:-:S02]  /*11070*/  CS2R R26, SRZ ;  /* 0x00000000001a7805 */ /* 0x000fc4000001ff00 */
[----:B0-----:R-:W-:Y:S01]  /*11080*/  CS2R R8, SRZ ;  /* 0x0000000000087805 */ /* 0x001fe2000001ff00 */
[--C-:B------:R-:W-:Y:S01]  /*11090*/  @!P2 IMAD.X R11, R0, 0x1, R43.reuse, P4 ;  /* 0x00000001000ba824 */ /* 0x100fe200020e062b */
[----:B------:R-:W-:Y:S01]  /*110a0*/  @!P3 IADD3 R20, P4, R222, R3, RZ ;  /* 0x00000003de14b210 */ /* 0x000fe20007f9e0ff */
[C---:B------:R-:W-:Y:S02]  /*110b0*/  @!P2 IMAD.X R13, R4.reuse, 0x1, R43, P0 ;  /* 0x00000001040da824 */ /* 0x040fe400000e062b */
[--C-:B------:R-:W-:Y:S01]  /*110c0*/  @!P3 IMAD.X R41, R4, 0x1, R42.reuse, P5 ;  /* 0x000000010429b824 */ /* 0x100fe200028e062a */
[----:B------:R-:W5:Y:S01]  /*110d0*/  @!P2 LD.E.64 R32, desc[UR54][R10.64] ;  /* 0x000000360a20a980 */ /* 0x000f62000c101b00 */
[----:B------:R-:W-:Y:S01]  /*110e0*/  @!P3 IMAD.X R21, R0, 0x1, R42, P4 ;  /* 0x000000010015b824 */ /* 0x000fe200020e062a */
[----:B------:R-:W-:Y:S02]  /*110f0*/  ISETP.GE.AND P0, PT, R224, UR4, PT ;  /* 0x00000004e0007c0c */ /* 0x000fe4000bf06270 */
[----:B------:R-:W5:Y:S01]  /*11100*/  @!P2 LD.E.64 R34, desc[UR54][R12.64] ;  /* 0x000000360c22a980 */ /* 0x000f62000c101b00 */
[----:B------:R-:W-:-:S03]  /*11110*/  ISETP.GE.AND P2, PT, R226, UR4, PT ;  /* 0x00000004e2007c0c */ /* 0x000fc6000bf46270 */
[----:B------:R-:W5:Y:S01]  /*11120*/  @!P3 LD.E.64 R28, desc[UR54][R20.64] ;  /* 0x00000036141cb980 */ /* 0x000f62000c101b00 */
[----:B------:R-:W-:-:S03]  /*11130*/  @!P1 IADD3 R42, P4, R225, R14, RZ ;  /* 0x0000000ee12a9210 */ /* 0x000fc60007f9e0ff */
[----:B------:R0:W5:Y:S01]  /*11140*/  @!P3 LD.E.64 R30, desc[UR54][R40.64] ;  /* 0x00000036281eb980 */ /* 0x000162000c101b00 */
[----:B-1----:R-:W-:Y:S02]  /*11150*/  @!P1 IADD3 R6, P3, R225, R3, RZ ;  /* 0x00000003e1069210 */ /* 0x002fe40007f7e0ff */
[----:B------:R-:W-:-:S03]  /*11160*/  @!P1 IADD3.X R43, R4, R15, RZ, P4, !PT ;  /* 0x0000000f042b9210 */ /* 0x000fc600027fe4ff */
[----:B------:R-:W-:Y:S02]  /*11170*/  @!P1 IMAD.X R7, R0, 0x1, R15, P3 ;  /* 0x0000000100079824 */ /* 0x000fe400018e060f */
[----:B------:R1:W5:Y:S01]  /*11180*/  @!P1 LD.E.64 R26, desc[UR54][R42.64] ;  /* 0x000000362a1a9980 */ /* 0x000362000c101b00 */
[----:B------:R-:W-:-:S03]  /*11190*/  @!P0 IADD3 R46, P5, R224, R3, RZ ;  /* 0x00000003e02e8210 */ /* 0x000fc60007fbe0ff */
[----:B------:R1:W5:Y:S01]  /*111a0*/  @!P1 LD.E.64 R24, desc[UR54][R6.64] ;  /* 0x0000003606189980 */ /* 0x000362000c101b00 */
[-C--:B0-----:R-:W-:Y:S02]  /*111b0*/  @!P0 IADD3 R40, P1, R224, R14.reuse, RZ ;  /* 0x0000000ee0288210 */ /* 0x081fe40007f3e0ff */
[C---:B------:R-:W-:Y:S02]  /*111c0*/  @!P2 IADD3 R48, P3, R226.reuse, R3, RZ ;  /* 0x00000003e230a210 */ /* 0x040fe40007f7e0ff */
[----:B------:R-:W-:Y:S02]  /*111d0*/  @!P2 IADD3 R14, P4, R226, R14, RZ ;  /* 0x0000000ee20ea210 */ /* 0x000fe40007f9e0ff */
[----:B------:R-:W-:Y:S02]  /*111e0*/  CS2R R12, SRZ ;  /* 0x00000000000c7805 */ /* 0x000fe4000001ff00 */
[----:B------:R-:W-:Y:S02]  /*111f0*/  CS2R R20, SRZ ;  /* 0x0000000000147805 */ /* 0x000fe4000001ff00 */
[----:B------:R-:W-:Y:S01]  /*11200*/  CS2R R10, SRZ ;  /* 0x00000000000a7805 */ /* 0x000fe2000001ff00 */
[----:B------:R-:W-:-:S02]  /*11210*/  @!P0 IMAD.X R47, R0, 0x1, R51, P5 ;  /* 0x00000001002f8824 */ /* 0x000fc400028e0633 */
[----:B------:R-:W-:Y:S02]  /*11220*/  @!P0 IMAD.X R41, R4, 0x1, R51, P1 ;  /* 0x0000000104298824 */ /* 0x000fe400008e0633 */
[--C-:B------:R-:W-:Y:S01]  /*11230*/  @!P2 IMAD.X R49, R0, 0x1, R50.reuse, P3 ;  /* 0x000000010031a824 */ /* 0x100fe200018e0632 */
[----:B------:R1:W5:Y:S01]  /*11240*/  @!P0 LD.E.64 R12, desc[UR54][R46.64] ;  /* 0x000000362e0c8980 */ /* 0x000362000c101b00 */
[----:B------:R-:W-:-:S03]  /*11250*/  @!P2 IMAD.X R15, R4, 0x1, R50, P4 ;  /* 0x00000001040fa824 */ /* 0x000fc600020e0632 */
[----:B------:R1:W5:Y:S04]  /*11260*/  @!P0 LD.E.64 R20, desc[UR54][R40.64] ;  /* 0x0000003628148980 */ /* 0x000368000c101b00 */
[----:B------:R1:W5:Y:S04]  /*11270*/  @!P2 LD.E.64 R8, desc[UR54][R48.64] ;  /* 0x000000363008a980 */ /* 0x000368000c101b00 */
[----:B------:R1:W5:Y:S02]  /*11280*/  @!P2 LD.E.64 R10, desc[UR54][R14.64] ;  /* 0x000000360e0aa980 */ /* 0x000364000c101b00 */
.L_x_3495:
[----:B------:R-:W-:Y:S05]  /*11290*/  BSYNC B1 ;  /* 0x0000000000017941 */ /* 0x000fea0003800000 */
.L_x_3494:
[----:B------:R-:W-:Y:S01]  /*112a0*/  ULEA.HI UR4, UR43, UR43, URZ, 0x1 ;  /* 0x0000002b2b047291 */ /* 0x000fe2000f8f083f */
[----:B---3--:R-:W-:Y:S01]  /*112b0*/  IMAD R0, R45, -0x80, R153 ;  /* 0xffffff802d007824 */ /* 0x008fe200078e0299 */
[----:B------:R-:W-:Y:S02]  /*112c0*/  BSSY B1, `(.L_x_3496) ;  /* 0x0000009000017945 */ /* 0x000fe40003800000 */
[----:B------:R-:W-:Y:S02]  /*112d0*/  ULOP3.LUT UR4, UR4, 0xfffffffe, URZ, 0xc0, !UPT ;  /* 0xfffffffe04047892 */ /* 0x000fe4000f8ec03f */
[----:B-1----:R-:W-:Y:S02]  /*112e0*/  VIMNMX R3, R0, 0x80, PT ;  /* 0x0000008000037848 */ /* 0x002fe40003fe0100 */
[----:B------:R-:W-:Y:S02]  /*112f0*/  UIADD3 UR4, UR43, -UR4, URZ ;  /* 0x800000042b047290 */ /* 0x000fe4000fffe03f */
[----:B------:R-:W-:-:S04]  /*11300*/  ISETP.GE.AND P1, PT, R220, R3, PT ;  /* 0x00000003dc00720c */ /* 0x000fc80003f26270 */
[----:B------:R-:W-:-:S05]  /*11310*/  IMAD.U32 R5, RZ, RZ, UR4 ;  /* 0x00000004ff057e24 */ /* 0x000fca000f8e00ff */
[----:B------:R-:W-:-:S04]  /*11320*/  SHF.L.U32 R5, R5, 0x1f, RZ ;  /* 0x0000001f05057819 */ /* 0x000fc800000006ff */
[----:B------:R-:W0:Y:S02]  /*11330*/  SYNCS.PHASECHK.TRANS64.TRYWAIT P0, [R16+URZ+0x33400], R5 ;  /* 0x03340005100075a7 */ /* 0x000e24000800017f */
[----:B0-----:R-:W-:Y:S05]  /*11340*/  @!P0 BRA `(.L_x_3497) ;  /* 0x0000019000f48947 */ /* 0x001fea0003800000 */
.L_x_3717:
[----:B------:R-:W-:Y:S05]  /*11350*/  BSYNC B1 ;  /* 0x0000000000017941 */ /* 0x000fea0003800000 */
.L_x_3496:
[----:B------:R-:W-:Y:S05]  /*11360*/  @P1 BRA `(.L_x_3498) ;  /* 0x0000006000f81947 */ /* 0x000fea0003800000 */
[----:B0-----:R-:W0:Y:S01]  /*11370*/  LDC R5, c[0x0][0x3f4] ;  /* 0x0000fd00ff057b82 */ /* 0x001e220000000800 */
[----:B------:R-:W-:Y:S01]  /*11380*/  IMAD.IADD R3, R16, 0x1, R235 ;  /* 0x0000000110037824 */ /* 0x000fe200078e02eb */
[----:B------:R-:W-:Y:S01]  /*11390*/  BSSY B1, `(.L_x_3499) ;  /* 0x0000080000017945 */ /* 0x000fe20003800000 */
[----:B------:R-:W-:-:S03]  /*113a0*/  LOP3.LUT P5, RZ, R236, 0x2, RZ, 0xc0, !PT ;  /* 0x00000002ecff7812 */ /* 0x000fc600078ac0ff */
[----:B------:R-:W-:Y:S02]  /*113b0*/  IADD3 R0, R3, 0x20, RZ ;  /* 0x0000002003007810 */ /* 0x000fe40007ffe0ff */
[-C--:B0-----:R-:W-:Y:S02]  /*113c0*/  ISETP.GE.AND P6, PT, R22, R5.reuse, PT ;  /* 0x000000051600720c */ /* 0x081fe40003fc6270 */
[-C--:B------:R-:W-:Y:S02]  /*113d0*/  ISETP.GE.AND P0, PT, R223, R5.reuse, PT ;  /* 0x00000005df00720c */ /* 0x080fe40003f06270 */
[-C--:B------:R-:W-:Y:S02]  /*113e0*/  ISETP.GE.AND P1, PT, R222, R5.reuse, PT ;  /* 0x00000005de00720c */ /* 0x080fe40003f26270 */
[-C--:B------:R-:W-:Y:S02]  /*113f0*/  ISETP.GE.AND P2, PT, R225, R5.reuse, PT ;  /* 0x00000005e100720c */ /* 0x080fe40003f46270 */
[----:B------:R-:W-:-:S02]  /*11400*/  ISETP.GE.AND P3, PT, R224, R5, PT ;  /* 0x00000005e000720c */ /* 0x000fc40003f66270 */
[----:B------:R-:W-:-:S03]  /*11410*/  ISETP.GE.AND P4, PT, R226, R5, PT ;  /* 0x00000005e200720c */ /* 0x000fc60003f86270 */
[----:B------:R-:W-:Y:S10]  /*11420*/  @P6 BRA `(.L_x_3500) ;  /* 0x0000000400d86947 */ /* 0x000ff40003800000 */
[----:B----4-:R-:W0:Y:S01]  /*11430*/  LDS.128 R4, [R3+0x1e200] ;  /* 0x01e2000003047984 */ /* 0x010e220000000c00 */
[----:B-----5:R-:W-:Y:S02]  /*11440*/  SHF.R.U32.HI R41, RZ, 0x8, R39 ;  /* 0x00000008ff297819 */ /* 0x020fe40000011627 */
[----:B------:R-:W-:Y:S02]  /*11450*/  LOP3.LUT R40, R39, 0xff, RZ, 0xc0, !PT ;  /* 0x000000ff27287812 */ /* 0x000fe400078ec0ff */
[----:B------:R-:W-:Y:S02]  /*11460*/  LOP3.LUT R41, R41, 0xff, RZ, 0xc0, !PT ;  /* 0x000000ff29297812 */ /* 0x000fe400078ec0ff */
[----:B------:R-:W-:Y:S02]  /*11470*/  SHF.R.U32.HI R45, RZ, 0x8, R37 ;  /* 0x00000008ff2d7819 */ /* 0x000fe40000011625 */
[----:B------:R-:W-:Y:S02]  /*11480*/  PRMT R40, R41, 0x7604, R40 ;  /* 0x0000760429287816 */ /* 0x000fe40000000028 */
[----:B------:R-:W-:-:S02]  /*11490*/  SHF.R.U32.HI R47, RZ, 0x10, R39 ;  /* 0x00000010ff2f7819 */ /* 0x000fc40000011627 */
[----:B------:R-:W-:Y:S02]  /*114a0*/  SHF.R.U32.HI R41, RZ, 0x8, R36 ;  /* 0x00000008ff297819 */ /* 0x000fe40000011624 */
[----:B------:R-:W-:Y:S02]  /*114b0*/  LOP3.LUT R42, R37, 0xff, RZ, 0xc0, !PT ;  /* 0x000000ff252a7812 */ /* 0x000fe400078ec0ff */
[----:B------:R-:W-:Y:S02]  /*114c0*/  LOP3.LUT R45, R45, 0xff, RZ, 0xc0, !PT ;  /* 0x000000ff2d2d7812 */ /* 0x000fe400078ec0ff */
[----:B------:R-:W-:Y:S02]  /*114d0*/  SHF.R.U32.HI R46, RZ, 0x10, R37 ;  /* 0x00000010ff2e7819 */ /* 0x000fe40000011625 */
[----:B------:R-:W-:Y:S02]  /*114e0*/  SHF.R.U32.HI R15, RZ, 0x8, R38 ;  /* 0x00000008ff0f7819 */ /* 0x000fe40000011626 */
[----:B------:R-:W-:Y:S01]  /*114f0*/  LOP3.LUT R43, R41, 0xff, RZ, 0xc0, !PT ;  /* 0x000000ff292b7812 */ /* 0x000fe200078ec0ff */
[----:B------:R-:W-:Y:S01]  /*11500*/  IMAD.U32 R41, R47, 0x10000, RZ ;  /* 0x000100002f297824 */ /* 0x000fe200078e00ff */
[----:B------:R-:W-:Y:S01]  /*11510*/  PRMT R42, R45, 0x7604, R42 ;  /* 0x000076042d2a7816 */ /* 0x000fe2000000002a */
[----:B------:R-:W-:Y:S01]  /*11520*/  IMAD.U32 R45, R46, 0x10000, RZ ;  /* 0x000100002e2d7824 */ /* 0x000fe200078e00ff */
[----:B--2---:R-:W-:-:S02]  /*11530*/  LOP3.LUT R14, R38, 0xff, RZ, 0xc0, !PT ;  /* 0x000000ff260e7812 */ /* 0x004fc400078ec0ff */
[----:B------:R-:W-:Y:S02]  /*11540*/  LOP3.LUT R15, R15, 0xff, RZ, 0xc0, !PT ;  /* 0x000000ff0f0f7812 */ /* 0x000fe400078ec0ff */
[----:B------:R-:W-:Y:S02]  /*11550*/  LOP3.LUT R41, R40, 0xff0000, R41, 0xf8, !PT ;  /* 0x00ff000028297812 */ /* 0x000fe400078ef829 */
[----:B------:R-:W-:Y:S02]  /*11560*/  LOP3.LUT R45, R42, 0xff0000, R45, 0xf8, !PT ;  /* 0x00ff00002a2d7812 */ /* 0x000fe400078ef82d */
[----:B------:R-:W-:Y:S02]  /*11570*/  PRMT R15, R15, 0x7604, R14 ;  /* 0x000076040f0f7816 */ /* 0x000fe4000000000e */
[----:B------:R-:W-:Y:S02]  /*11580*/  LOP3.LUT R14, R36, 0xff, RZ, 0xc0, !PT ;  /* 0x000000ff240e7812 */ /* 0x000fe400078ec0ff */
[----:B------:R-:W-:-:S02]  /*11590*/  LOP3.LUT R45, R45, 0xff000000, R37, 0xf8, !PT ;  /* 0xff0000002d2d7812 */ /* 0x000fc400078ef825 */
[----:B------:R-:W-:Y:S02]  /*115a0*/  LOP3.LUT R41, R41, 0xff000000, R39, 0xf8, !PT ;  /* 0xff00000029297812 */ /* 0x000fe400078ef827 */
[----:B------:R-:W-:Y:S02]  /*115b0*/  PRMT R43, R43, 0x7604, R14 ;  /* 0x000076042b2b7816 */ /* 0x000fe4000000000e */
[-C--:B0-----:R-:W-:Y:S02]  /*115c0*/  F2FP.F16.E4M3.UNPACK_B R14, R6.reuse.H1 ;  /* 0x00000006ff0e723e */ /* 0x081fe400030006ff */
[----:B------:R-:W-:Y:S02]  /*115d0*/  F2FP.F16.E4M3.UNPACK_B R46, R45 ;  /* 0x0000002dff2e723e */ /* 0x000fe400020006ff */
[----:B------:R-:W-:Y:S01]  /*115e0*/  F2FP.F16.E4M3.UNPACK_B R39, R41 ;  /* 0x00000029ff27723e */ /* 0x000fe200020006ff */
[--C-:B------:R-:W-:Y:S01]  /*115f0*/  HADD2.F32 R37, -RZ, R14.reuse.H0_H0 ;  /* 0x2000000eff257230 */ /* 0x100fe20000004100 */
[----:B------:R-:W-:Y:S01]  /*11600*/  LOP3.LUT R43, R43, 0xff0000, R36, 0xf8, !PT ;  /* 0x00ff00002b2b7812 */ /* 0x000fe200078ef824 */
[----:B------:R-:W-:Y:S01]  /*11610*/  HADD2.F32 R14, -RZ, R14.H1_H1 ;  /* 0x3000000eff0e7230 */ /* 0x000fe20000004100 */
[----:B------:R-:W-:Y:S01]  /*11620*/  LOP3.LUT R15, R15, 0xff0000, R38, 0xf8, !PT ;  /* 0x00ff00000f0f7812 */ /* 0x000fe200078ef826 */
[--C-:B------:R-:W-:Y:S01]  /*11630*/  HADD2.F32 R47, -RZ, R46.reuse.H1_H1 ;  /* 0x3000002eff2f7230 */ /* 0x100fe20000004100 */
[----:B------:R-:W-:Y:S01]  /*11640*/  LOP3.LUT R43, R43, 0xff000000, R36, 0xf8, !PT ;  /* 0xff0000002b2b7812 */ /* 0x000fe200078ef824 */
[--C-:B------:R-:W-:Y:S01]  /*11650*/  HADD2.F32 R42, -RZ, R39.reuse.H1_H1 ;  /* 0x30000027ff2a7230 */ /* 0x100fe20000004100 */
[----:B------:R-:W-:Y:S01]  /*11660*/  F2FP.F16.E4M3.UNPACK_B R36, R6 ;  /* 0x00000006ff24723e */ /* 0x000fe200020006ff */
[----:B------:R-:W-:Y:S01]  /*11670*/  HADD2.F32 R46, -RZ, R46.H0_H0 ;  /* 0x2000002eff2e7230 */ /* 0x000fe20000004100 */
[----:B------:R-:W-:Y:S01]  /*11680*/  LOP3.LUT R40, R15, 0xff000000, R38, 0xf8, !PT ;  /* 0xff0000000f287812 */ /* 0x000fe200078ef826 */
[C---:B------:R-:W-:Y:S01]  /*11690*/  FMUL.FTZ R48, R14.reuse, R47 ;  /* 0x0000002f0e307220 */ /* 0x040fe20000410000 */
[----:B------:R-:W-:Y:S01]  /*116a0*/  FMUL.FTZ R52, R14, R42 ;  /* 0x0000002a0e347220 */ /* 0x000fe20000410000 */
[-C--:B------:R-:W-:Y:S01]  /*116b0*/  F2FP.F16.E4M3.UNPACK_B R14, R5.reuse ;  /* 0x00000005ff0e723e */ /* 0x080fe200020006ff */
[----:B------:R-:W-:Y:S01]  /*116c0*/  HADD2.F32 R39, -RZ, R39.H0_H0 ;  /* 0x20000027ff277230 */ /* 0x000fe20000004100 */
[----:B------:R-:W-:Y:S01]  /*116d0*/  F2FP.F16.E4M3.UNPACK_B R15, R5.H1 ;  /* 0x00000005ff0f723e */ /* 0x000fe200030006ff */
[----:B------:R-:W-:-:S02]  /*116e0*/  HADD2.F32 R5, -RZ, R36.H1_H1 ;  /* 0x30000024ff057230 */ /* 0x000fc40000004100 */
[C---:B------:R-:W-:Y:S01]  /*116f0*/  FFMA.FTZ R50, R37.reuse, R42, -R48 ;  /* 0x0000002a25327223 */ /* 0x040fe20000010830 */
[----:B------:R-:W-:Y:S01]  /*11700*/  FFMA.FTZ R51, R37, R47, R52 ;  /* 0x0000002f25337223 */ /* 0x000fe20000010034 */
[----:B------:R-:W-:Y:S01]  /*11710*/  HADD2.F32 R36, -RZ, R36.H0_H0 ;  /* 0x20000024ff247230 */ /* 0x000fe20000004100 */
[----:B------:R-:W-:Y:S01]  /*11720*/  F2FP.F16.E4M3.UNPACK_B R38, R7 ;  /* 0x00000007ff26723e */ /* 0x000fe200020006ff */
[C---:B------:R-:W-:Y:S01]  /*11730*/  FMUL.FTZ R37, R5.reuse, R46 ;  /* 0x0000002e05257220 */ /* 0x040fe20000410000 */
[----:B------:R-:W-:Y:S01]  /*11740*/  F2FP.F16.E4M3.UNPACK_B R45, R45.H1 ;  /* 0x0000002dff2d723e */ /* 0x000fe200030006ff */
[----:B------:R-:W-:Y:S01]  /*11750*/  FMUL.FTZ R49, R5, R39 ;  /* 0x0000002705317220 */ /* 0x000fe20000410000 */
[----:B------:R-:W-:Y:S01]  /*11760*/  F2FP.F16.E4M3.UNPACK_B R41, R41.H1 ;  /* 0x00000029ff29723e */ /* 0x000fe200030006ff */
[----:B------:R-:W-:Y:S01]  /*11770*/  FFMA.FTZ R47, R36, R39, -R37 ;  /* 0x00000027242f7223 */ /* 0x000fe20000010825 */
[----:B------:R-:W-:Y:S01]  /*11780*/  F2FP.F16.E4M3.UNPACK_B R7, R7.H1 ;  /* 0x00000007ff07723e */ /* 0x000fe200030006ff */
[----:B------:R-:W-:-:S02]  /*11790*/  HADD2.F32 R5, -RZ, R38.H1_H1 ;  /* 0x30000026ff057230 */ /* 0x000fc40000004100 */
[----:B------:R-:W-:Y:S01]  /*117a0*/  FFMA.FTZ R48, R36, R46, R49 ;  /* 0x0000002e24307223 */ /* 0x000fe20000010031 */
[----:B------:R-:W-:Y:S01]  /*117b0*/  HADD2.F32 R42, -RZ, R45.H0_H0 ;  /* 0x2000002dff2a7230 */ /* 0x000fe20000004100 */
[-C--:B------:R-:W-:Y:S01]  /*117c0*/  F2FP.F16.E4M3.UNPACK_B R6, R4.reuse ;  /* 0x00000004ff06723e */ /* 0x080fe200020006ff */
[----:B------:R-:W-:Y:S01]  /*117d0*/  HADD2.F32 R37, -RZ, R41.H0_H0 ;  /* 0x20000029ff257230 */ /* 0x000fe20000004100 */
[----:B------:R-:W-:Y:S01]  /*117e0*/  F2FP.F16.E4M3.UNPACK_B R4, R4.H1 ;  /* 0x00000004ff04723e */ /* 0x000fe200030006ff */
        /* <DEDUP_REMOVED lines=11> */
[-C--:B------:R-:W-:Y:S01]  /*118a0*/  FMUL.FTZ R38, R36, R41.reuse ;  /* 0x0000002924267220 */ /* 0x080fe20000410000 */
[----:B------:R-:W-:Y:S01]  /*118b0*/  F2FP.F16.E4M3.UNPACK_B R36, R40 ;  /* 0x00000028ff24723e */ /* 0x000fe200020006ff */
[----:B------:R-:W-:Y:S01]  /*118c0*/  FFMA.FTZ R53, R5, R41, -R46 ;  /* 0x0000002905357223 */ /* 0x000fe2000001082e */
[----:B------:R-:W-:-:S02]  /*118d0*/  HADD2.F32 R7, -RZ, R4.H1_H1 ;  /* 0x30000004ff077230 */ /* 0x000fc40000004100 */
[----:B------:R-:W-:Y:S01]  /*118e0*/  FFMA.FTZ R54, R5, R45, R38 ;  /* 0x0000002d05367223 */ /* 0x000fe20000010026 */
[--C-:B------:R-:W-:Y:S01]  /*118f0*/  HADD2.F32 R42, -RZ, R37.reuse.H1_H1 ;  /* 0x30000025ff2a7230 */ /* 0x100fe20000004100 */
[----:B------:R-:W-:Y:S01]  /*11900*/  F2FP.F16.E4M3.UNPACK_B R40, R40.H1 ;  /* 0x00000028ff28723e */ /* 0x000fe200030006ff */
[----:B------:R-:W-:Y:S01]  /*11910*/  HADD2.F32 R38, -RZ, R36.H1_H1 ;  /* 0x30000024ff267230 */ /* 0x000fe20000004100 */
[----:B------:R-:W-:Y:S01]  /*11920*/  F2FP.F16.E4M3.UNPACK_B R43, R43.H1 ;  /* 0x0000002bff2b723e */ /* 0x000fe200030006ff */
[----:B------:R-:W-:Y:S02]  /*11930*/  HADD2.F32 R5, -RZ, R4.H0_H0 ;  /* 0x20000004ff057230 */ /* 0x000fe40000004100 */
[----:B------:R-:W-:Y:S01]  /*11940*/  FMUL.FTZ R46, R7, R42 ;  /* 0x0000002a072e7220 */ /* 0x000fe20000410000 */
[----:B------:R-:W-:Y:S02]  /*11950*/  HADD2.F32 R39, -RZ, R37.H0_H0 ;  /* 0x20000025ff277230 */ /* 0x000fe40000004100 */
[----:B------:R-:W-:-:S02]  /*11960*/  HADD2.F32 R4, -RZ, R6.H1_H1 ;  /* 0x30000006ff047230 */ /* 0x000fc40000004100 */
[-C--:B------:R-:W-:Y:S01]  /*11970*/  FFMA.FTZ R46, R5, R38.reuse, -R46 ;  /* 0x00000026052e7223 */ /* 0x080fe2000001082e */
[----:B------:R-:W-:Y:S02]  /*11980*/  HADD2.F32 R37, -RZ, R36.H0_H0 ;  /* 0x20000024ff257230 */ /* 0x000fe40000004100 */
[----:B------:R-:W-:Y:S01]  /*11990*/  FMUL.FTZ R36, R7, R38 ;  /* 0x0000002607247220 */ /* 0x000fe20000410000 */
[----:B------:R-:W-:Y:S02]  /*119a0*/  HADD2.F32 R6, -RZ, R6.H0_H0 ;  /* 0x20000006ff067230 */ /* 0x000fe40000004100 */
[C---:B------:R-:W-:Y:S01]  /*119b0*/  FMUL.FTZ R7, R4.reuse, R39 ;  /* 0x0000002704077220 */ /* 0x040fe20000410000 */
[-C--:B------:R-:W-:Y:S01]  /*119c0*/  FMUL.FTZ R4, R4, R37.reuse ;  /* 0x0000002504047220 */ /* 0x080fe20000410000 */
[----:B------:R-:W-:Y:S02]  /*119d0*/  FFMA.FTZ R41, R5, R42, R36 ;  /* 0x0000002a05297223 */ /* 0x000fe40000010024 */
[----:B------:R-:W-:Y:S01]  /*119e0*/  FFMA.FTZ R37, R6, R37, -R7 ;  /* 0x0000002506257223 */ /* 0x000fe20000010807 */
[----:B------:R-:W-:-:S02]  /*119f0*/  HADD2.F32 R5, -RZ, R15.H1_H1 ;  /* 0x3000000fff057230 */ /* 0x000fc40000004100 */
[----:B------:R-:W-:Y:S01]  /*11a00*/  FFMA.FTZ R38, R6, R39, R4 ;  /* 0x0000002706267223 */ /* 0x000fe20000010004 */
[----:B------:R-:W-:Y:S02]  /*11a10*/  HADD2.F32 R6, -RZ, R40.H1_H1 ;  /* 0x30000028ff067230 */ /* 0x000fe40000004100 */
[--C-:B------:R-:W-:Y:S02]  /*11a20*/  HADD2.F32 R36, -RZ, R43.reuse.H1_H1 ;  /* 0x3000002bff247230 */ /* 0x100fe40000004100 */
[----:B------:R-:W-:Y:S02]  /*11a30*/  HADD2.F32 R43, -RZ, R43.H0_H0 ;  /* 0x2000002bff2b7230 */ /* 0x000fe40000004100 */
[----:B------:R-:W-:Y:S01]  /*11a40*/  FMUL.FTZ R39, R5, R6 ;  /* 0x0000000605277220 */ /* 0x000fe20000410000 */
[----:B------:R-:W-:Y:S02]  /*11a50*/  HADD2.F32 R4, -RZ, R14.H1_H1 ;  /* 0x3000000eff047230 */ /* 0x000fe40000004100 */
[----:B------:R-:W-:-:S02]  /*11a60*/  HADD2.F32 R7, -RZ, R40.H0_H0 ;  /* 0x20000028ff077230 */ /* 0x000fc40000004100 */
        /* <DEDUP_REMOVED lines=18> */
.L_x_3500:
[----:B------:R-:W-:Y:S05]  /*11b90*/  BSYNC B1 ;  /* 0x0000000000017941 */ /* 0x000fea0003800000 */
.L_x_3499:
[----:B------:R-:W-:Y:S01]  /*11ba0*/  BSSY B1, `(.L_x_3501) ;  /* 0x000007d000017945 */ /* 0x000fe20003800000 */
[----:B------:R-:W-:-:S03]  /*11bb0*/  @P5 VIADD R0, R3, 0xffffffe0 ;  /* 0xffffffe003005836 */ /* 0x000fc60000000000 */
[----:B------:R-:W-:Y:S05]  /*11bc0*/  @P0 BRA `(.L_x_3502) ;  /* 0x0000000400e80947 */ /* 0x000fea0003800000 */
[----:B0---4-:R-:W0:Y:S01]  /*11bd0*/  LDS.128 R4, [R0+0x1e200] ;  /* 0x01e2000000047984 */ /* 0x011e220000000c00 */
[----:B-----5:R-:W-:Y:S02]  /*11be0*/  SHF.R.U32.HI R36, RZ, 0x8, R33 ;  /* 0x00000008ff247819 */ /* 0x020fe40000011621 */
[----:B------:R-:W-:Y:S02]  /*11bf0*/  SHF.R.U32.HI R40, RZ, 0x8, R35 ;  /* 0x00000008ff287819 */ /* 0x000fe40000011623 */
[----:B------:R-:W-:Y:S02]  /*11c00*/  LOP3.LUT R37, R33, 0xff, RZ, 0xc0, !PT ;  /* 0x000000ff21257812 */ /* 0x000fe400078ec0ff */
[----:B------:R-:W-:Y:S02]  /*11c10*/  LOP3.LUT R41, R35, 0xff, RZ, 0xc0, !PT ;  /* 0x000000ff23297812 */ /* 0x000fe400078ec0ff */
[----:B------:R-:W-:Y:S02]  /*11c20*/  LOP3.LUT R36, R36, 0xff, RZ, 0xc0, !PT ;  /* 0x000000ff24247812 */ /* 0x000fe400078ec0ff */
[----:B------:R-:W-:-:S02]  /*11c30*/  LOP3.LUT R40, R40, 0xff, RZ, 0xc0, !PT ;  /* 0x000000ff28287812 */ /* 0x000fc400078ec0ff */
[----:B--2---:R-:W-:Y:S02]  /*11c40*/  SHF.R.U32.HI R14, RZ, 0x8, R32 ;  /* 0x00000008ff0e7819 */ /* 0x004fe40000011620 */
[----:B------:R-:W-:Y:S02]  /*11c50*/  PRMT R37, R36, 0x7604, R37 ;  /* 0x0000760424257816 */ /* 0x000fe40000000025 */
[----:B------:R-:W-:Y:S02]  /*11c60*/  PRMT R41, R40, 0x7604, R41 ;  /* 0x0000760428297816 */ /* 0x000fe40000000029 */
[----:B------:R-:W-:Y:S02]  /*11c70*/  SHF.R.U32.HI R36, RZ, 0x10, R33 ;  /* 0x00000010ff247819 */ /* 0x000fe40000011621 */
[----:B------:R-:W-:Y:S02]  /*11c80*/  SHF.R.U32.HI R40, RZ, 0x10, R35 ;  /* 0x00000010ff287819 */ /* 0x000fe40000011623 */
[----:B------:R-:W-:-:S02]  /*11c90*/  LOP3.LUT R15, R32, 0xff, RZ, 0xc0, !PT ;  /* 0x000000ff200f7812 */ /* 0x000fc400078ec0ff */
[----:B------:R-:W-:Y:S02]  /*11ca0*/  LOP3.LUT R14, R14, 0xff, RZ, 0xc0, !PT ;  /* 0x000000ff0e0e7812 */ /* 0x000fe400078ec0ff */
        /* <DEDUP_REMOVED lines=8> */
[----:B------:R-:W-:Y:S02]  /*11d30*/  PRMT R41, R40, 0x7054, R41 ;  /* 0x0000705428297816 */ /* 0x000fe40000000029 */
[----:B------:R-:W-:Y:S02]  /*11d40*/  LOP3.LUT R14, R14, 0xff, RZ, 0xc0, !PT ;  /* 0x000000ff0e0e7812 */ /* 0x000fe400078ec0ff */
[----:B------:R-:W-:-:S02]  /*11d50*/  PRMT R39, R38, 0x7604, R39 ;  /* 0x0000760426277816 */ /* 0x000fc40000000027 */
[----:B------:R-:W-:Y:S02]  /*11d60*/  SHF.R.U32.HI R38, RZ, 0x10, R34 ;  /* 0x00000010ff267819 */ /* 0x000fe40000011622 */
[----:B------:R-:W-:Y:S02]  /*11d70*/  LOP3.LUT R41, R41, 0xff000000, R35, 0xf8, !PT ;  /* 0xff00000029297812 */ /* 0x000fe400078ef823 */
[----:B------:R-:W-:Y:S02]  /*11d80*/  LOP3.LUT R37, R37, 0xff000000, R33, 0xf8, !PT ;  /* 0xff00000025257812 */ /* 0x000fe400078ef821 */
[----:B------:R-:W-:Y:S02]  /*11d90*/  PRMT R15, R14, 0x7054, R15 ;  /* 0x000070540e0f7816 */ /* 0x000fe4000000000f */
[----:B0-----:R-:W-:Y:S02]  /*11da0*/  F2FP.F16.E4M3.UNPACK_B R14, R6.H1 ;  /* 0x00000006ff0e723e */ /* 0x001fe400030006ff */
[----:B------:R-:W-:-:S02]  /*11db0*/  LOP3.LUT R38, R38, 0xff, RZ, 0xc0, !PT ;  /* 0x000000ff26267812 */ /* 0x000fc400078ec0ff */
[----:B------:R-:W-:Y:S01]  /*11dc0*/  F2FP.F16.E4M3.UNPACK_B R40, R41 ;  /* 0x00000029ff28723e */ /* 0x000fe200020006ff */
[--C-:B------:R-:W-:Y:S01]  /*11dd0*/  HADD2.F32 R33, -RZ, R14.reuse.H0_H0 ;  /* 0x2000000eff217230 */ /* 0x100fe20000004100 */
[----:B------:R-:W-:Y:S01]  /*11de0*/  F2FP.F16.E4M3.UNPACK_B R35, R37 ;  /* 0x00000025ff23723e */ /* 0x000fe200020006ff */
[----:B------:R-:W-:Y:S01]  /*11df0*/  HADD2.F32 R14, -RZ, R14.H1_H1 ;  /* 0x3000000eff0e7230 */ /* 0x000fe20000004100 */
[----:B------:R-:W-:Y:S01]  /*11e00*/  PRMT R39, R38, 0x7054, R39 ;  /* 0x0000705426277816 */ /* 0x000fe20000000027 */
[--C-:B------:R-:W-:Y:S01]  /*11e10*/  HADD2.F32 R42, -RZ, R40.reuse.H1_H1 ;  /* 0x30000028ff2a7230 */ /* 0x100fe20000004100 */
[----:B------:R-:W-:Y:S01]  /*11e20*/  LOP3.LUT R36, R15, 0xff000000, R32, 0xf8, !PT ;  /* 0xff0000000f247812 */ /* 0x000fe200078ef820 */
[--C-:B------:R-:W-:Y:S01]  /*11e30*/  HADD2.F32 R38, -RZ, R35.reuse.H1_H1 ;  /* 0x30000023ff267230 */ /* 0x100fe20000004100 */
[----:B------:R-:W-:Y:S01]  /*11e40*/  F2FP.F16.E4M3.UNPACK_B R32, R6 ;  /* 0x00000006ff20723e */ /* 0x000fe200020006ff */
[----:B------:R-:W-:Y:S02]  /*11e50*/  HADD2.F32 R40, -RZ, R40.H0_H0 ;  /* 0x20000028ff287230 */ /* 0x000fe40000004100 */
[C---:B------:R-:W-:Y:S01]  /*11e60*/  FMUL.FTZ R46, R14.reuse, R42 ;  /* 0x0000002a0e2e7220 */ /* 0x040fe20000410000 */
[-C--:B------:R-:W-:Y:S01]  /*11e70*/  F2FP.F16.E4M3.UNPACK_B R15, R5.reuse.H1 ;  /* 0x00000005ff0f723e */ /* 0x080fe200030006ff */
[-C--:B------:R-:W-:Y:S01]  /*11e80*/  FMUL.FTZ R43, R14, R38.reuse ;  /* 0x000000260e2b7220 */ /* 0x080fe20000410000 */
[----:B------:R-:W-:Y:S01]  /*11e90*/  F2FP.F16.E4M3.UNPACK_B R14, R5 ;  /* 0x00000005ff0e723e */ /* 0x000fe200020006ff */
[--C-:B------:R-:W-:Y:S01]  /*11ea0*/  HADD2.F32 R5, -RZ, R32.reuse.H1_H1 ;  /* 0x30000020ff057230 */ /* 0x100fe20000004100 */
[----:B------:R-:W-:Y:S01]  /*11eb0*/  LOP3.LUT R39, R39, 0xff000000, R34, 0xf8, !PT ;  /* 0xff00000027277812 */ /* 0x000fe200078ef822 */
[C---:B------:R-:W-:Y:S01]  /*11ec0*/  FFMA.FTZ R46, R33.reuse, R38, -R46 ;  /* 0x00000026212e7223 */ /* 0x040fe2000001082e */
[----:B------:R-:W-:Y:S01]  /*11ed0*/  FFMA.FTZ R45, R33, R42, R43 ;  /* 0x0000002a212d7223 */ /* 0x000fe2000001002b */
[----:B------:R-:W-:Y:S01]  /*11ee0*/  HADD2.F32 R35, -RZ, R35.H0_H0 ;  /* 0x20000023ff237230 */ /* 0x000fe20000004100 */
[----:B------:R-:W-:Y:S01]  /*11ef0*/  F2FP.F16.E4M3.UNPACK_B R34, R7 ;  /* 0x00000007ff22723e */ /* 0x000fe200020006ff */
[----:B------:R-:W-:Y:S01]  /*11f00*/  HADD2.F32 R32, -RZ, R32.H0_H0 ;  /* 0x20000020ff207230 */ /* 0x000fe20000004100 */
[----:B------:R-:W-:Y:S01]  /*11f10*/  F2FP.F16.E4M3.UNPACK_B R41, R41.H1 ;  /* 0x00000029ff29723e */ /* 0x000fe200030006ff */
[C---:B------:R-:W-:Y:S01]  /*11f20*/  FMUL.FTZ R33, R5.reuse, R40 ;  /* 0x0000002805217220 */ /* 0x040fe20000410000 */
[----:B------:R-:W-:Y:S01]  /*11f30*/  F2FP.F16.E4M3.UNPACK_B R37, R37.H1 ;  /* 0x00000025ff25723e */ /* 0x000fe200030006ff */
[----:B------:R-:W-:Y:S01]  /*11f40*/  FMUL.FTZ R43, R5, R35 ;  /* 0x00000023052b7220 */ /* 0x000fe20000410000 */
[----:B------:R-:W-:Y:S01]  /*11f50*/  F2FP.F16.E4M3.UNPACK_B R7, R7.H1 ;  /* 0x00000007ff07723e */ /* 0x000fe200030006ff */
[----:B------:R-:W-:Y:S01]  /*11f60*/  FFMA.FTZ R42, R32, R35, -R33 ;  /* 0x00000023202a7223 */ /* 0x000fe20000010821 */
        /* <DEDUP_REMOVED lines=64> */
.L_x_3502:
[----:B------:R-:W-:Y:S05]  /*12370*/  BSYNC B1 ;  /* 0x0000000000017941 */ /* 0x000fea0003800000 */
.L_x_3501:
[----:B------:R-:W-:Y:S04]  /*12380*/  BSSY B1, `(.L_x_3503) ;  /* 0x0000078000017945 */ /* 0x000fe80003800000 */
[----:B------:R-:W-:Y:S05]  /*12390*/  @P1 BRA `(.L_x_3504) ;  /* 0x0000000400d81947 */ /* 0x000fea0003800000 */
[----:B01--4-:R-:W0:Y:S01]  /*123a0*/  LDS.128 R4, [R3+0x20200] ;  /* 0x0202000003047984 */ /* 0x013e220000000c00 */
        /* <DEDUP_REMOVED lines=33> */
[----:B------:R-:W-:Y:S01]  /*125c0*/  HADD2.F32 R34, -RZ, R31.H1_H1 ;  /* 0x3000001fff227230 */ /* 0x000fe20000004100 */
[----:B------:R-:W-:Y:S01]  /*125d0*/  F2FP.F16.E4M3.UNPACK_B R28, R6 ;  /* 0x00000006ff1c723e */ /* 0x000fe200020006ff */
[----:B------:R-:W-:-:S02]  /*125e0*/  HADD2.F32 R36, -RZ, R36.H0_H0 ;  /* 0x20000024ff247230 */ /* 0x000fc40000004100 */
        /* <DEDUP_REMOVED lines=81> */
.L_x_3504:
[----:B------:R-:W-:Y:S05]  /*12b00*/  BSYNC B1 ;  /* 0x0000000000017941 */ /* 0x000fea0003800000 */
.L_x_3503:
[----:B------:R-:W-:Y:S04]  /*12b10*/  BSSY B1, `(.L_x_3505) ;  /* 0x000007c000017945 */ /* 0x000fe80003800000 */
[----:B------:R-:W-:Y:S05]  /*12b20*/  @P2 BRA `(.L_x_3506) ;  /* 0x0000000400e82947 */ /* 0x000fea0003800000 */
[----:B01-34-:R-:W0:Y:S01]  /*12b30*/  LDS.128 R4, [R0+0x20200] ;  /* 0x0202000000047984 */ /* 0x01be220000000c00 */
        /* <DEDUP_REMOVED lines=121> */
.L_x_3506:
[----:B------:R-:W-:Y:S05]  /*132d0*/  BSYNC B1 ;  /* 0x0000000000017941 */ /* 0x000fea0003800000 */
.L_x_3505:
[----:B------:R-:W-:Y:S04]  /*132e0*/  BSSY B1, `(.L_x_3507) ;  /* 0x0000078000017945 */ /* 0x000fe80003800000 */
[----:B------:R-:W-:Y:S05]  /*132f0*/  @P3 BRA `(.L_x_3508) ;  /* 0x0000000400d83947 */ /* 0x000fea0003800000 */
[----:B01-34-:R-:W0:Y:S01]  /*13300*/  LDS.128 R4, [R3+0x22200] ;  /* 0x0222000003047984 */ /* 0x01be220000000c00 */
        /* <DEDUP_REMOVED lines=13> */
[----:B------:R-:W-:-:S02]  /*133e0*/  PRMT R26, R29, 0x7604, R26 ;  /* 0x000076041d1a7816 */ /* 0x000fc4000000001a */
[----:B------:R-:W-:Y:S02]  /*133f0*/  SHF.L.U32 R29, R28, 0x10, RZ ;  /* 0x000000101c1d7819 */ /* 0x000fe400000006ff */
[----:B--2---:R-:W-:Y:S02]  /*13400*/  LOP3.LUT R14, R12, 0xff, RZ, 0xc0, !PT ;  /* 0x000000ff0c0e7812 */ /* 0x004fe400078ec0ff */
[----:B------:R-:W-:Y:S02]  /*13410*/  LOP3.LUT R15, R15, 0xff, RZ, 0xc0, !PT ;  /* 0x000000ff0f0f7812 */ /* 0x000fe400078ec0ff */
[----:B------:R-:W-:Y:S02]  /*13420*/  LOP3.LUT R25, R24, 0xff0000, R25, 0xf8, !PT ;  /* 0x00ff000018197812 */ /* 0x000fe400078ef819 */
[----:B------:R-:W-:Y:S02]  /*13430*/  LOP3.LUT R29, R26, 0xff0000, R29, 0xf8, !PT ;  /* 0x00ff00001a1d7812 */ /* 0x000fe400078ef81d */
[----:B------:R-:W-:-:S02]  /*13440*/  PRMT R15, R15, 0x7604, R14 ;  /* 0x000076040f0f7816 */ /* 0x000fc4000000000e */
[----:B------:R-:W-:Y:S02]  /*13450*/  LOP3.LUT R14, R20, 0xff, RZ, 0xc0, !PT ;  /* 0x000000ff140e7812 */ /* 0x000fe400078ec0ff */
[----:B------:R-:W-:Y:S02]  /*13460*/  LOP3.LUT R29, R29, 0xff000000, R21, 0xf8, !PT ;  /* 0xff0000001d1d7812 */ /* 0x000fe400078ef815 */
[----:B------:R-:W-:Y:S02]  /*13470*/  LOP3.LUT R25, R25, 0xff000000, R13, 0xf8, !PT ;  /* 0xff00000019197812 */ /* 0x000fe400078ef80d */
[----:B------:R-:W-:Y:S02]  /*13480*/  PRMT R27, R27, 0x7604, R14 ;  /* 0x000076041b1b7816 */ /* 0x000fe4000000000e */
[----:B------:R-:W-:Y:S02]  /*13490*/  LOP3.LUT R15, R15, 0xff0000, R12, 0xf8, !PT ;  /* 0x00ff00000f0f7812 */ /* 0x000fe400078ef80c */
[----:B0-----:R-:W-:-:S02]  /*134a0*/  F2FP.F16.E4M3.UNPACK_B R14, R6.H1 ;  /* 0x00000006ff0e723e */ /* 0x001fc400030006ff */
[----:B------:R-:W-:Y:S02]  /*134b0*/  F2FP.F16.E4M3.UNPACK_B R28, R29 ;  /* 0x0000001dff1c723e */ /* 0x000fe400020006ff */
[----:B------:R-:W-:Y:S02]  /*134c0*/  F2FP.F16.E4M3.UNPACK_B R21, R25 ;  /* 0x00000019ff15723e */ /* 0x000fe400020006ff */
[----:B------:R-:W-:Y:S01]  /*134d0*/  LOP3.LUT R24, R15, 0xff000000, R12, 0xf8, !PT ;  /* 0xff0000000f187812 */ /* 0x000fe200078ef80c */
[----:B------:R-:W-:Y:S01]  /*134e0*/  HADD2.F32 R12, -RZ, R14.H1_H1 ;  /* 0x3000000eff0c7230 */ /* 0x000fe20000004100 */
[----:B------:R-:W-:Y:S01]  /*134f0*/  F2FP.F16.E4M3.UNPACK_B R13, R5.H1 ;  /* 0x00000005ff0d723e */ /* 0x000fe200030006ff */
[----:B------:R-:W-:Y:S01]  /*13500*/  HADD2.F32 R30, -RZ, R28.H1_H1 ;  /* 0x3000001cff1e7230 */ /* 0x000fe20000004100 */
[--C-:B------:R-:W-:Y:S01]  /*13510*/  LOP3.LUT R27, R27, 0xff0000, R20.reuse, 0xf8, !PT ;  /* 0x00ff00001b1b7812 */ /* 0x100fe200078ef814 */
[----:B------:R-:W-:Y:S01]  /*13520*/  HADD2.F32 R26, -RZ, R21.H1_H1 ;  /* 0x30000015ff1a7230 */ /* 0x000fe20000004100 */
[----:B------:R-:W-:Y:S01]  /*13530*/  F2FP.F16.E4M3.UNPACK_B R29, R29.H1 ;  /* 0x0000001dff1d723e */ /* 0x000fe200030006ff */
[----:B------:R-:W-:Y:S01]  /*13540*/  HADD2.F32 R15, -RZ, R14.H0_H0 ;  /* 0x2000000eff0f7230 */ /* 0x000fe20000004100 */
[----:B------:R-:W-:Y:S01]  /*13550*/  F2FP.F16.E4M3.UNPACK_B R14, R6 ;  /* 0x00000006ff0e723e */ /* 0x000fe200020006ff */
[C---:B------:R-:W-:Y:S01]  /*13560*/  FMUL.FTZ R32, R12.reuse, R30 ;  /* 0x0000001e0c207220 */ /* 0x040fe20000410000 */
[----:B------:R-:W-:Y:S01]  /*13570*/  FMUL.FTZ R31, R12, R26 ;  /* 0x0000001a0c1f7220 */ /* 0x000fe20000410000 */
[----:B------:R-:W-:Y:S01]  /*13580*/  F2FP.F16.E4M3.UNPACK_B R12, R5 ;  /* 0x00000005ff0c723e */ /* 0x000fe200020006ff */
[----:B------:R-:W-:Y:S01]  /*13590*/  HADD2.F32 R28, -RZ, R28.H0_H0 ;  /* 0x2000001cff1c7230 */ /* 0x000fe20000004100 */
[----:B------:R-:W-:Y:S01]  /*135a0*/  LOP3.LUT R27, R27, 0xff000000, R20, 0xf8, !PT ;  /* 0xff0000001b1b7812 */ /* 0x000fe200078ef814 */
[----:B------:R-:W-:-:S02]  /*135b0*/  HADD2.F32 R5, -RZ, R14.H1_H1 ;  /* 0x3000000eff057230 */ /* 0x000fc40000004100 */
[C---:B------:R-:W-:Y:S01]  /*135c0*/  FFMA.FTZ R32, R15.reuse, R26, -R32 ;  /* 0x0000001a0f207223 */ /* 0x040fe20000010820 */
[----:B------:R-:W-:Y:S01]  /*135d0*/  FFMA.FTZ R33, R15, R30, R31 ;  /* 0x0000001e0f217223 */ /* 0x000fe2000001001f */
[----:B------:R-:W-:Y:S01]  /*135e0*/  HADD2.F32 R21, -RZ, R21.H0_H0 ;  /* 0x20000015ff157230 */ /* 0x000fe20000004100 */
[----:B------:R-:W-:Y:S01]  /*135f0*/  F2FP.F16.E4M3.UNPACK_B R20, R7 ;  /* 0x00000007ff14723e */ /* 0x000fe200020006ff */
[----:B------:R-:W-:Y:S01]  /*13600*/  HADD2.F32 R14, -RZ, R14.H0_H0 ;  /* 0x2000000eff0e7230 */ /* 0x000fe20000004100 */
[----:B------:R-:W-:Y:S01]  /*13610*/  F2FP.F16.E4M3.UNPACK_B R25, R25.H1 ;  /* 0x00000019ff19723e */ /* 0x000fe200030006ff */
[C---:B------:R-:W-:Y:S01]  /*13620*/  FMUL.FTZ R15, R5.reuse, R28 ;  /* 0x0000001c050f7220 */ /* 0x040fe20000410000 */
[----:B------:R-:W-:Y:S01]  /*13630*/  FMUL.FTZ R31, R5, R21 ;  /* 0x00000015051f7220 */ /* 0x000fe20000410000 */
[----:B------:R-:W-:Y:S01]  /*13640*/  F2FP.F16.E4M3.UNPACK_B R7, R7.H1 ;  /* 0x00000007ff07723e */ /* 0x000fe200030006ff */
        /* <DEDUP_REMOVED lines=16> */
[----:B------:R-:W-:Y:S01]  /*13750*/  F2FP.F16.E4M3.UNPACK_B R4, R4.H1 ;  /* 0x00000004ff04723e */ /* 0x000fe200030006ff */
[----:B------:R-:W-:Y:S01]  /*13760*/  FMUL.FTZ R20, R14, R25 ;  /* 0x000000190e147220 */ /* 0x000fe20000410000 */
[----:B------:R-:W-:Y:S01]  /*13770*/  F2FP.F16.E4M3.UNPACK_B R15, R27 ;  /* 0x0000001bff0f723e */ /* 0x000fe200020006ff */
[C---:B------:R-:W-:Y:S01]  /*13780*/  FFMA.FTZ R36, R5.reuse, R25, -R28 ;  /* 0x0000001905247223 */ /* 0x040fe2000001081c */
[-C--:B------:R-:W-:Y:S01]  /*13790*/  F2FP.F16.E4M3.UNPACK_B R14, R24.reuse ;  /* 0x00000018ff0e723e */ /* 0x080fe200020006ff */
[----:B------:R-:W-:Y:S01]  /*137a0*/  FFMA.FTZ R29, R5, R29, R20 ;  /* 0x0000001d051d7223 */ /* 0x000fe20000010014 */
[----:B------:R-:W-:Y:S01]  /*137b0*/  HADD2.F32 R7, -RZ, R4.H1_H1 ;  /* 0x30000004ff077230 */ /* 0x000fe20000004100 */
[----:B------:R-:W-:Y:S01]  /*137c0*/  F2FP.F16.E4M3.UNPACK_B R24, R24.H1 ;  /* 0x00000018ff18723e */ /* 0x000fe200030006ff */
[----:B------:R-:W-:Y:S01]  /*137d0*/  HADD2.F32 R26, -RZ, R15.H1_H1 ;  /* 0x3000000fff1a7230 */ /* 0x000fe20000004100 */
[----:B------:R-:W-:Y:S01]  /*137e0*/  F2FP.F16.E4M3.UNPACK_B R27, R27.H1 ;  /* 0x0000001bff1b723e */ /* 0x000fe200030006ff */
[----:B------:R-:W-:-:S02]  /*137f0*/  HADD2.F32 R20, -RZ, R14.H1_H1 ;  /* 0x3000000eff147230 */ /* 0x000fc40000004100 */
[----:B------:R-:W-:Y:S02]  /*13800*/  HADD2.F32 R5, -RZ, R4.H0_H0 ;  /* 0x20000004ff057230 */ /* 0x000fe40000004100 */
[----:B------:R-:W-:Y:S01]  /*13810*/  FMUL.FTZ R28, R7, R26 ;  /* 0x0000001a071c7220 */ /* 0x000fe20000410000 */
[----:B------:R-:W-:Y:S02]  /*13820*/  HADD2.F32 R21, -RZ, R15.H0_H0 ;  /* 0x2000000fff157230 */ /* 0x000fe40000004100 */
[----:B------:R-:W-:Y:S02]  /*13830*/  HADD2.F32 R4, -RZ, R6.H1_H1 ;  /* 0x30000006ff047230 */ /* 0x000fe40000004100 */
[-C--:B------:R-:W-:Y:S01]  /*13840*/  FFMA.FTZ R28, R5, R20.reuse, -R28 ;  /* 0x00000014051c7223 */ /* 0x080fe2000001081c */
[----:B------:R-:W-:Y:S02]  /*13850*/  HADD2.F32 R15, -RZ, R14.H0_H0 ;  /* 0x2000000eff0f7230 */ /* 0x000fe40000004100 */
[----:B------:R-:W-:Y:S01]  /*13860*/  FMUL.FTZ R14, R7, R20 ;  /* 0x00000014070e7220 */ /* 0x000fe20000410000 */
[----:B------:R-:W-:-:S02]  /*13870*/  HADD2.F32 R6, -RZ, R6.H0_H0 ;  /* 0x20000006ff067230 */ /* 0x000fc40000004100 */
[C---:B------:R-:W-:Y:S01]  /*13880*/  FMUL.FTZ R7, R4.reuse, R21 ;  /* 0x0000001504077220 */ /* 0x040fe20000410000 */
[-C--:B------:R-:W-:Y:S01]  /*13890*/  FMUL.FTZ R4, R4, R15.reuse ;  /* 0x0000000f04047220 */ /* 0x080fe20000410000 */
[----:B------:R-:W-:Y:S02]  /*138a0*/  FFMA.FTZ R25, R5, R26, R14 ;  /* 0x0000001a05197223 */ /* 0x000fe4000001000e */
[C---:B------:R-:W-:Y:S01]  /*138b0*/  FFMA.FTZ R15, R6.reuse, R15, -R7 ;  /* 0x0000000f060f7223 */ /* 0x040fe20000010807 */
[----:B------:R-:W-:Y:S02]  /*138c0*/  HADD2.F32 R5, -RZ, R13.H1_H1 ;  /* 0x3000000dff057230 */ /* 0x000fe40000004100 */
[----:B------:R-:W-:Y:S01]  /*138d0*/  FFMA.FTZ R20, R6, R21, R4 ;  /* 0x0000001506147223 */ /* 0x000fe20000010004 */
[----:B------:R-:W-:Y:S02]  /*138e0*/  HADD2.F32 R6, -RZ, R24.H1_H1 ;  /* 0x30000018ff067230 */ /* 0x000fe40000004100 */
[----:B------:R-:W-:-:S02]  /*138f0*/  HADD2.F32 R14, -RZ, R27.H1_H1 ;  /* 0x3000001bff0e7230 */ /* 0x000fc40000004100 */
[----:B------:R-:W-:Y:S02]  /*13900*/  HADD2.F32 R27, -RZ, R27.H0_H0 ;  /* 0x2000001bff1b7230 */ /* 0x000fe40000004100 */
[C---:B------:R-:W-:Y:S01]  /*13910*/  FMUL.FTZ R21, R5.reuse, R6 ;  /* 0x0000000605157220 */ /* 0x040fe20000410000 */
[----:B------:R-:W-:Y:S02]  /*13920*/  HADD2.F32 R4, -RZ, R12.H1_H1 ;  /* 0x3000000cff047230 */ /* 0x000fe40000004100 */
        /* <DEDUP_REMOVED lines=10> */
[----:B------:R-:W-:Y:S02]  /*139d0*/  F2FP.SATFINITE.E4M3.F32.PACK_AB_MERGE_C R6, R33, R32, RZ ;  /* 0x000000202106723e */ /* 0x000fe400048070ff */
        /* <DEDUP_REMOVED lines=8> */
.L_x_3508:
[----:B------:R-:W-:Y:S05]  /*13a60*/  BSYNC B1 ;  /* 0x0000000000017941 */ /* 0x000fea0003800000 */
.L_x_3507:
[----:B------:R-:W-:Y:S05]  /*13a70*/  @P4 BRA `(.L_x_3498) ;  /* 0x0000003c00344947 */ /* 0x000fea0003800000 */
[----:B01-34-:R-:W0:Y:S01]  /*13a80*/  LDS.128 R4, [R0+0x22200] ;  /* 0x0222000000047984 */ /* 0x01be220000000c00 */
[----:B-----5:R-:W-:Y:S02]  /*13a90*/  SHF.R.U32.HI R13, RZ, 0x8, R9 ;  /* 0x00000008ff0d7819 */ /* 0x020fe40000011609 */
[----:B------:R-:W-:Y:S02]  /*13aa0*/  SHF.R.U32.HI R24, RZ, 0x8, R11 ;  /* 0x00000008ff187819 */ /* 0x000fe4000001160b */
[----:B------:R-:W-:Y:S02]  /*13ab0*/  SHF.R.U32.HI R15, RZ, 0x8, R10 ;  /* 0x00000008ff0f7819 */ /* 0x000fe4000001160a */
[----:B--2---:R-:W-:Y:S02]  /*13ac0*/  LOP3.LUT R14, R9, 0xff, RZ, 0xc0, !PT ;  /* 0x000000ff090e7812 */ /* 0x004fe400078ec0ff */
        /* <DEDUP_REMOVED lines=9> */
[----:B------:R-:W-:Y:S02]  /*13b60*/  LOP3.LUT R12, R8, 0xff, RZ, 0xc0, !PT ;  /* 0x000000ff080c7812 */ /* 0x000fe400078ec0ff */
[----:B------:R-:W-:Y:S02]  /*13b70*/  LOP3.LUT R3, R3, 0xff, RZ, 0xc0, !PT ;  /* 0x000000ff03037812 */ /* 0x000fe400078ec0ff */
        /* <DEDUP_REMOVED lines=18> */
[--C-:B------:R-:W-:Y:S01]  /*13ca0*/  HADD2.F32 R9, -RZ, R3.reuse.H0_H0 ;  /* 0x20000003ff097230 */ /* 0x100fe20000004100 */
[----:B------:R-:W-:Y:S01]  /*13cb0*/  LOP3.LUT R13, R13, 0xff000000, R8, 0xf8, !PT ;  /* 0xff0000000d0d7812 */ /* 0x000fe200078ef808 */
[----:B------:R-:W-:Y:S01]  /*13cc0*/  HADD2.F32 R8, -RZ, R3.H1_H1 ;  /* 0x30000003ff087230 */ /* 0x000fe20000004100 */
        /* <DEDUP_REMOVED lines=86> */
.L_x_3492:
[----:B------:R-:W-:-:S03]  /*14230*/  UMOV UR4, 0xffffffff ;  /* 0xffffffff00047882 */ /* 0x000fc60000000000 */
[----:B------:R-:W-:Y:S05]  /*14240*/  BRA.DIV UR4, `(.L_x_3509) ;  /* 0x0000016604487947 */ /* 0x000fea000b800000 */
[----:B------:R0:W1:Y:S04]  /*14250*/  SHFL.IDX PT, R3, R24, RZ, 0x1e1f ;  /* 0x001e1fff18037589 */ /* 0x00006800000e0000 */
[----:B------:R0:W2:Y:S04]  /*14260*/  SHFL.IDX PT, R21, R28, RZ, 0x1e1f ;  /* 0x001e1fff1c157589 */ /* 0x0000a800000e0000 */
[----:B------:R0:W3:Y:S04]  /*14270*/  SHFL.IDX PT, R0, R26, RZ, 0x1e1f ;  /* 0x001e1fff1a007589 */ /* 0x0000e800000e0000 */
[----:B------:R0:W4:Y:S02]  /*14280*/  SHFL.IDX PT, R20, R27, RZ, 0x1e1f ;  /* 0x001e1fff1b147589 */ /* 0x00012400000e0000 */
.L_x_3723:
[----:B------:R-:W-:Y:S01]  /*14290*/  ULDC UR4, c[0x0][0x448] ;  /* 0x0001120000047ab9 */ /* 0x000fe20000000800 */
[----:B------:R-:W-:Y:S01]  /*142a0*/  BSSY B1, `(.L_x_3510) ;  /* 0x000003b000017945 */ /* 0x000fe20003800000 */
[----:B------:R-:W-:Y:S01]  /*142b0*/  IMAD R153, R153, UR4, RZ ;  /* 0x0000000499997c24 */ /* 0x000fe2000f8e02ff */
[----:B------:R-:W-:Y:S02]  /*142c0*/  CS2R R4, SRZ ;  /* 0x0000000000047805 */ /* 0x000fe4000001ff00 */
[----:B------:R-:W-:Y:S02]  /*142d0*/  CS2R R6, SRZ ;  /* 0x0000000000067805 */ /* 0x000fe4000001ff00 */
[----:B------:R-:W-:Y:S02]  /*142e0*/  CS2R R8, SRZ ;  /* 0x0000000000087805 */ /* 0x000fe4000001ff00 */
[----:B------:R-:W-:Y:S02]  /*142f0*/  CS2R R12, SRZ ;  /* 0x00000000000c7805 */ /* 0x000fe4000001ff00 */
[----:B------:R-:W-:-:S02]  /*14300*/  ISETP.GE.AND P0, PT, R10, R153, PT ;  /* 0x000000990a00720c */ /* 0x000fc40003f06270 */
[----:B------:R-:W-:Y:S02]  /*14310*/  CS2R R10, SRZ ;  /* 0x00000000000a7805 */ /* 0x000fe4000001ff00 */
[----:B------:R-:W-:Y:S02]  /*14320*/  CS2R R14, SRZ ;  /* 0x00000000000e7805 */ /* 0x000fe4000001ff00 */
[----:B0-----:R-:W-:Y:S02]  /*14330*/  CS2R R24, SRZ ;  /* 0x0000000000187805 */ /* 0x001fe4000001ff00 */
[----:B------:R-:W-:Y:S02]  /*14340*/  CS2R R26, SRZ ;  /* 0x00000000001a7805 */ /* 0x000fe4000001ff00 */
[----:B------:R-:W-:Y:S02]  /*14350*/  CS2R R28, SRZ ;  /* 0x00000000001c7805 */ /* 0x000fe4000001ff00 */
[----:B------:R-:W-:-:S02]  /*14360*/  CS2R R30, SRZ ;  /* 0x00000000001e7805 */ /* 0x000fc4000001ff00 */
[----:B------:R-:W-:Y:S02]  /*14370*/  CS2R R32, SRZ ;  /* 0x0000000000207805 */ /* 0x000fe4000001ff00 */
[----:B------:R-:W-:Y:S01]  /*14380*/  CS2R R34, SRZ ;  /* 0x0000000000227805 */ /* 0x000fe2000001ff00 */
[----:B------:R-:W-:Y:S06]  /*14390*/  @P0 BRA `(.L_x_3511) ;  /* 0x0000000000ac0947 */ /* 0x000fec0003800000 */
[----:B------:R-:W4:Y:S04]  /*143a0*/  LDL R41, [R1+0x40] ;  /* 0x0000400001297983 */ /* 0x000f280000100800 */
[----:B------:R-:W4:Y:S01]  /*143b0*/  LDL R40, [R1+0x48] ;  /* 0x0000480001287983 */ /* 0x000f220000100800 */
[C---:B------:R-:W-:Y:S01]  /*143c0*/  VIADD R4, R18.reuse, 0x20 ;  /* 0x0000002012047836 */ /* 0x040fe20000000000 */
[----:B------:R-:W-:Y:S01]  /*143d0*/  ULDC UR4, c[0x0][0x3f4] ;  /* 0x0000fd0000047ab9 */ /* 0x000fe20000000800 */
[C---:B------:R-:W-:Y:S01]  /*143e0*/  VIADD R5, R18.reuse, 0x40 ;  /* 0x0000004012057836 */ /* 0x040fe20000000000 */
[----:B------:R-:W-:Y:S02]  /*143f0*/  ISETP.GE.AND P2, PT, R18, UR4, PT ;  /* 0x0000000412007c0c */ /* 0x000fe4000bf46270 */
[----:B------:R-:W-:-:S02]  /*14400*/  CS2R R24, SRZ ;  /* 0x0000000000187805 */ /* 0x000fc4000001ff00 */
[----:B------:R-:W-:Y:S02]  /*14410*/  ISETP.GE.AND P1, PT, R4, UR4, PT ;  /* 0x0000000404007c0c */ /* 0x000fe4000bf26270 */
[----:B------:R-:W-:Y:S02]  /*14420*/  CS2R R26, SRZ ;  /* 0x00000000001a7805 */ /* 0x000fe4000001ff00 */
[----:B------:R-:W-:Y:S02]  /*14430*/  ISETP.GE.AND P0, PT, R5, UR4, PT ;  /* 0x0000000405007c0c */ /* 0x000fe4000bf06270 */
[----:B------:R-:W-:Y:S02]  /*14440*/  CS2R R6, SRZ ;  /* 0x0000000000067805 */ /* 0x000fe4000001ff00 */
[----:B------:R-:W-:Y:S02]  /*14450*/  CS2R R28, SRZ ;  /* 0x00000000001c7805 */ /* 0x000fe4000001ff00 */
[----:B------:R-:W-:-:S02]  /*14460*/  CS2R R30, SRZ ;  /* 0x00000000001e7805 */ /* 0x000fc4000001ff00 */
[----:B------:R-:W-:Y:S02]  /*14470*/  @!P2 SHF.R.S32.HI R5, RZ, 0x1f, R18 ;  /* 0x0000001fff05a819 */ /* 0x000fe40000011412 */
[C---:B-1----:R-:W-:Y:S02]  /*14480*/  @!P2 IADD3 R36, P3, R18.reuse, R3, RZ ;  /* 0x000000031224a210 */ /* 0x042fe40007f7e0ff */
[----:B--2---:R-:W-:-:S03]  /*14490*/  @!P2 IADD3 R38, P4, R18, R21, RZ ;  /* 0x000000151226a210 */ /* 0x004fc60007f9e0ff */
[--C-:B---3--:R-:W-:Y:S02]  /*144a0*/  @!P2 IMAD.X R37, R0, 0x1, R5.reuse, P3 ;  /* 0x000000010025a824 */ /* 0x108fe400018e0605 */
[----:B----4-:R-:W-:Y:S01]  /*144b0*/  @!P2 IMAD.X R39, R20, 0x1, R5, P4 ;  /* 0x000000011427a824 */ /* 0x010fe200020e0605 */
[----:B------:R-:W-:Y:S02]  /*144c0*/  CS2R R8, SRZ ;  /* 0x0000000000087805 */ /* 0x000fe4000001ff00 */
[----:B------:R-:W-:Y:S02]  /*144d0*/  CS2R R10, SRZ ;  /* 0x00000000000a7805 */ /* 0x000fe4000001ff00 */
[----:B------:R-:W-:Y:S02]  /*144e0*/  CS2R R32, SRZ ;  /* 0x0000000000207805 */ /* 0x000fe4000001ff00 */
[----:B------:R-:W-:Y:S02]  /*144f0*/  CS2R R34, SRZ ;  /* 0x0000000000227805 */ /* 0x000fe4000001ff00 */
[----:B------:R-:W-:-:S02]  /*14500*/  CS2R R12, SRZ ;  /* 0x00000000000c7805 */ /* 0x000fc4000001ff00 */
[----:B------:R-:W-:Y:S01]  /*14510*/  CS2R R14, SRZ ;  /* 0x00000000000e7805 */ /* 0x000fe2000001ff00 */
[----:B------:R0:W5:Y:S01]  /*14520*/  @!P2 LD.E.128 R24, desc[UR54][R36.64] ;  /* 0x000000362418a980 */ /* 0x000162000c101d00 */
[----:B------:R-:W-:Y:S02]  /*14530*/  @!P1 IMAD.SHL.U32 R42, R41, 0x10, RZ ;  /* 0x00000010292a9824 */ /* 0x000fe400078e00ff */
[----:B------:R-:W-:-:S03]  /*14540*/  @!P0 IMAD.SHL.U32 R48, R40, 0x10, RZ ;  /* 0x0000001028308824 */ /* 0x000fc600078e00ff */
[----:B------:R-:W-:Y:S02]  /*14550*/  @!P1 SHF.R.S32.HI R5, RZ, 0x1f, R42 ;  /* 0x0000001fff059819 */ /* 0x000fe4000001142a */
[-C--:B------:R-:W-:Y:S02]  /*14560*/  @!P1 IADD3 R40, P5, R3, R42.reuse, RZ ;  /* 0x0000002a03289210 */ /* 0x080fe40007fbe0ff */
[----:B------:R-:W-:Y:S02]  /*14570*/  @!P1 IADD3 R42, P4, R21, R42, RZ ;  /* 0x0000002a152a9210 */ /* 0x000fe40007f9e0ff */
[----:B------:R-:W-:Y:S02]  /*14580*/  @!P0 IADD3 R46, P3, R3, R48, RZ ;  /* 0x00000030032e8210 */ /* 0x000fe40007f7e0ff */
[----:B------:R-:W-:Y:S01]  /*14590*/  @!P0 SHF.R.S32.HI R3, RZ, 0x1f, R48 ;  /* 0x0000001fff038819 */ /* 0x000fe20000011430 */
[----:B------:R-:W-:Y:S01]  /*145a0*/  @!P1 IMAD.X R43, R20, 0x1, R5, P4 ;  /* 0x00000001142b9824 */ /* 0x000fe200020e0605 */
[----:B------:R-:W-:-:S02]  /*145b0*/  @!P1 IADD3.X R41, R0, R5, RZ, P5, !PT ;  /* 0x0000000500299210 */ /* 0x000fc40002ffe4ff */
[----:B------:R-:W-:Y:S02]  /*145c0*/  CS2R R4, SRZ ;  /* 0x0000000000047805 */ /* 0x000fe4000001ff00 */
[----:B------:R-:W-:Y:S01]  /*145d0*/  @!P0 IADD3 R48, P5, R21, R48, RZ ;  /* 0x0000003015308210 */ /* 0x000fe20007fbe0ff */
[--C-:B------:R-:W-:Y:S01]  /*145e0*/  @!P0 IMAD.X R47, R0, 0x1, R3.reuse, P3 ;  /* 0x00000001002f8824 */ /* 0x100fe200018e0603 */
[----:B------:R0:W5:Y:S03]  /*145f0*/  @!P1 LD.E.128 R8, desc[UR54][R42.64] ;  /* 0x000000362a089980 */ /* 0x000166000c101d00 */
[----:B------:R-:W-:Y:S01]  /*14600*/  @!P0 IMAD.X R49, R20, 0x1, R3, P5 ;  /* 0x0000000114318824 */ /* 0x000fe200028e0603 */
[----:B------:R0:W5:Y:S04]  /*14610*/  @!P2 LD.E.128 R4, desc[UR54][R38.64] ;  /* 0x000000362604a980 */ /* 0x000168000c101d00 */
[----:B------:R0:W5:Y:S04]  /*14620*/  @!P1 LD.E.128 R28, desc[UR54][R40.64] ;  /* 0x00000036281c9980 */ /* 0x000168000c101d00 */
[----:B------:R0:W5:Y:S04]  /*14630*/  @!P0 LD.E.128 R32, desc[UR54][R46.64] ;  /* 0x000000362e208980 */ /* 0x000168000c101d00 */
[----:B------:R0:W5:Y:S02]  /*14640*/  @!P0 LD.E.128 R12, desc[UR54][R48.64] ;  /* 0x00000036300c8980 */ /* 0x000164000c101d00 */
.L_x_3511:
[----:B------:R-:W-:Y:S05]  /*14650*/  BSYNC B1 ;  /* 0x0000000000017941 */ /* 0x000fea0003800000 */
.L_x_3510:
[----:B---3--:R-:W3:Y:S01]  /*14660*/  LDL.LU R0, [R1+0x4] ;  /* 0x0000040001007983 */ /* 0x008ee20000300800 */
[----:B------:R-:W-:Y:S01]  /*14670*/  ULEA.HI UR4, UR43, UR43, URZ, 0x1 ;  /* 0x0000002b2b047291 */ /* 0x000fe2000f8f083f */
[----:B------:R-:W-:Y:S03]  /*14680*/  BSSY B1, `(.L_x_3512) ;  /* 0x000000a000017945 */ /* 0x000fe60003800000 */
[----:B------:R-:W-:-:S04]  /*14690*/  ULOP3.LUT UR4, UR4, 0xfffffffe, URZ, 0xc0, !UPT ;  /* 0xfffffffe04047892 */ /* 0x000fc8000f8ec03f */
[----:B------:R-:W-:-:S06]  /*146a0*/  UIADD3 UR4, UR43, -UR4, URZ ;  /* 0x800000042b047290 */ /* 0x000fcc000fffe03f */
[----:B--2---:R-:W-:-:S05]  /*146b0*/  IMAD.U32 R21, RZ, RZ, UR4 ;  /* 0x00000004ff157e24 */ /* 0x004fca000f8e00ff */
[----:B------:R-:W-:-:S04]  /*146c0*/  SHF.L.U32 R21, R21, 0x1f, RZ ;  /* 0x0000001f15157819 */ /* 0x000fc800000006ff */
[----:B------:R-:W2:Y:S01]  /*146d0*/  SYNCS.PHASECHK.TRANS64.TRYWAIT P0, [R16+URZ+0x33400], R21 ;  /* 0x03340015100075a7 */ /* 0x000ea2000800017f */
[----:B---3--:R-:W-:-:S05]  /*146e0*/  IMAD R0, R0, -0x80, R153 ;  /* 0xffffff8000007824 */ /* 0x008fca00078e0299 */
[----:B-1----:R-:W-:-:S04]  /*146f0*/  VIMNMX R3, R0, 0x80, PT ;  /* 0x0000008000037848 */ /* 0x002fc80003fe0100 */
[----:B------:R-:W-:Y:S01]  /*14700*/  ISETP.GE.AND P1, PT, R220, R3, PT ;  /* 0x00000003dc00720c */ /* 0x000fe20003f26270 */
[----:B--2---:R-:W-:-:S12]  /*14710*/  @!P0 BRA `(.L_x_3513) ;  /* 0x0000016000888947 */ /* 0x004fd80003800000 */
.L_x_3724:
[----:B------:R-:W-:Y:S05]  /*14720*/  BSYNC B1 ;  /* 0x0000000000017941 */ /* 0x000fea0003800000 */
.L_x_3512:
[----:B------:R-:W-:Y:S05]  /*14730*/  @P1 BRA `(.L_x_3498) ;  /* 0x0000003000041947 */ /* 0x000fea0003800000 */
[----:B------:R-:W2:Y:S01]  /*14740*/  LDC R3, c[0x0][0x3f4] ;  /* 0x0000fd00ff037b82 */ /* 0x000ea20000000800 */
[C---:B------:R-:W-:Y:S01]  /*14750*/  VIADD R0, R18.reuse, 0x20 ;  /* 0x0000002012007836 */ /* 0x040fe20000000000 */
[----:B------:R-:W-:Y:S01]  /*14760*/  BSSY B1, `(.L_x_3514) ;  /* 0x0000102000017945 */ /* 0x000fe20003800000 */
[C---:B----4-:R-:W-:Y:S01]  /*14770*/  VIADD R20, R18.reuse, 0x40 ;  /* 0x0000004012147836 */ /* 0x050fe20000000000 */
[-C--:B--2---:R-:W-:Y:S02]  /*14780*/  ISETP.GE.AND P0, PT, R18, R3.reuse, PT ;  /* 0x000000031200720c */ /* 0x084fe40003f06270 */
[-C--:B------:R-:W-:Y:S02]  /*14790*/  ISETP.GE.AND P1, PT, R0, R3.reuse, PT ;  /* 0x000000030000720c */ /* 0x080fe40003f26270 */
[----:B------:R-:W-:-:S09]  /*147a0*/  ISETP.GE.AND P2, PT, R20, R3, PT ;  /* 0x000000031400720c */ /* 0x000fd20003f46270 */
[----:B------:R-:W-:Y:S05]  /*147b0*/  @P0 BRA `(.L_x_3515) ;  /* 0x0000000c00f00947 */ /* 0x000fea0003800000 */
[----:B------:R-:W2:Y:S01]  /*147c0*/  LDL R68, [R1+0x70] ;  /* 0x0000700001447983 */ /* 0x000ea20000100800 */
[----:B0-----:R-:W0:Y:S01]  /*147d0*/  S2R R36, SR_TID.X ;  /* 0x0000000000247919 */ /* 0x001e220000002100 */
[----:B-----5:R-:W-:Y:S02]  /*147e0*/  SHF.R.U32.HI R0, RZ, 0x8, R24 ;  /* 0x00000008ff007819 */ /* 0x020fe40000011618 */
[----:B------:R-:W-:Y:S02]  /*147f0*/  LOP3.LUT R20, R24, 0xff, RZ, 0xc0, !PT ;  /* 0x000000ff18147812 */ /* 0x000fe400078ec0ff */
[----:B-1----:R-:W-:-:S04]  /*14800*/  LOP3.LUT R21, R0, 0xff, RZ, 0xc0, !PT ;  /* 0x000000ff00157812 */ /* 0x002fc800078ec0ff */
[----:B------:R-:W-:Y:S02]  /*14810*/  PRMT R45, R21, 0x7604, R20 ;  /* 0x00007604152d7816 */ /* 0x000fe40000000014 */
[----:B0-----:R-:W-:-:S04]  /*14820*/  IADD3 R38, R36, -0x80, RZ ;  /* 0xffffff8024267810 */ /* 0x001fc80007ffe0ff */
[----:B------:R-:W-:-:S04]  /*14830*/  LEA.HI R40, R38, R38, RZ, 0x1 ;  /* 0x0000002626287211 */ /* 0x000fc800078f08ff */
[----:B------:R-:W-:-:S05]  /*14840*/  LOP3.LUT R40, R40, 0xfffffffe, RZ, 0xc0, !PT ;  /* 0xfffffffe28287812 */ /* 0x000fca00078ec0ff */
[----:B------:R-:W-:-:S05]  /*14850*/  IMAD.IADD R40, R38, 0x1, -R40 ;  /* 0x0000000126287824 */ /* 0x000fca00078e0a28 */
[----:B------:R-:W-:-:S04]  /*14860*/  LEA.HI R0, R3, R40, RZ, 0x1c ;  /* 0x0000002803007211 */ /* 0x000fc800078fe0ff */
[----:B------:R-:W-:-:S04]  /*14870*/  SHF.R.S32.HI R21, RZ, 0x1f, R0 ;  /* 0x0000001fff157819 */ /* 0x000fc80000011400 */
[----:B------:R-:W-:Y:S01]  /*14880*/  LEA.HI R20, R21, R0, RZ, 0x2 ;  /* 0x0000000015147211 */ /* 0x000fe200078f10ff */
[----:B------:R-:W-:-:S04]  /*14890*/  IMAD.SHL.U32 R0, R0, 0x10, RZ ;  /* 0x0000001000007824 */ /* 0x000fc800078e00ff */
[----:B------:R-:W-:Y:S01]  /*148a0*/  IMAD.SHL.U32 R20, R20, 0x800, RZ ;  /* 0x0000080014147824 */ /* 0x000fe200078e00ff */
[----:B------:R-:W-:Y:S02]  /*148b0*/  LOP3.LUT R21, R227, 0x30, R0, 0xf8, !PT ;  /* 0x00000030e3157812 */ /* 0x000fe400078ef800 */
[----:B------:R-:W-:Y:S02]  /*148c0*/  SHF.R.U32.HI R37, RZ, 0x8, R25 ;  /* 0x00000008ff257819 */ /* 0x000fe40000011619 */
[----:B------:R-:W-:Y:S02]  /*148d0*/  SHF.R.U32.HI R39, RZ, 0x8, R26 ;  /* 0x00000008ff277819 */ /* 0x000fe4000001161a */
[----:B------:R-:W-:Y:S02]  /*148e0*/  LOP3.LUT R21, R21, R228, RZ, 0x3c, !PT ;  /* 0x000000e415157212 */ /* 0x000fe400078e3cff */
[----:B------:R-:W-:Y:S02]  /*148f0*/  LOP3.LUT R20, R20, 0xffffe000, RZ, 0xc0, !PT ;  /* 0xffffe00014147812 */ /* 0x000fe400078ec0ff */
[----:B------:R-:W-:-:S02]  /*14900*/  LOP3.LUT R36, R25, 0xff, RZ, 0xc0, !PT ;  /* 0x000000ff19247812 */ /* 0x000fc400078ec0ff */
[----:B------:R-:W-:Y:S02]  /*14910*/  LOP3.LUT R38, R26, 0xff, RZ, 0xc0, !PT ;  /* 0x000000ff1a267812 */ /* 0x000fe400078ec0ff */
[----:B------:R-:W-:Y:S02]  /*14920*/  LOP3.LUT R37, R37, 0xff, RZ, 0xc0, !PT ;  /* 0x000000ff25257812 */ /* 0x000fe400078ec0ff */
[----:B------:R-:W-:Y:S02]  /*14930*/  LOP3.LUT R39, R39, 0xff, RZ, 0xc0, !PT ;  /* 0x000000ff27277812 */ /* 0x000fe400078ec0ff */
[----:B------:R-:W-:Y:S02]  /*14940*/  IADD3 R21, R21, R229, R20 ;  /* 0x000000e515157210 */ /* 0x000fe40007ffe014 */
[----:B------:R-:W-:Y:S02]  /*14950*/  PRMT R46, R37, 0x7604, R36 ;  /* 0x00007604252e7816 */ /* 0x000fe40000000024 */
[----:B------:R-:W-:Y:S01]  /*14960*/  PRMT R47, R39, 0x7604, R38 ;  /* 0x00007604272f7816 */ /* 0x000fe20000000026 */
[----:B------:R-:W-:Y:S01]  /*14970*/  IMAD.IADD R0, R16, 0x1, R21 ;  /* 0x0000000110007824 */ /* 0x000fe200078e0215 */
[----:B------:R-:W-:-:S02]  /*14980*/  SHF.R.U32.HI R37, RZ, 0x8, R27 ;  /* 0x00000008ff257819 */ /* 0x000fc4000001161b */
[----:B------:R-:W-:Y:S02]  /*14990*/  SHF.R.U32.HI R39, RZ, 0x8, R4 ;  /* 0x00000008ff277819 */ /* 0x000fe40000011604 */
[----:B------:R-:W-:Y:S02]  /*149a0*/  SHF.R.U32.HI R40, RZ, 0x8, R5 ;  /* 0x00000008ff287819 */ /* 0x000fe40000011605 */
[----:B------:R-:W-:Y:S02]  /*149b0*/  LOP3.LUT R36, R27, 0xff, RZ, 0xc0, !PT ;  /* 0x000000ff1b247812 */ /* 0x000fe400078ec0ff */
[----:B------:R-:W-:Y:S02]  /*149c0*/  LOP3.LUT R38, R4, 0xff, RZ, 0xc0, !PT ;  /* 0x000000ff04267812 */ /* 0x000fe400078ec0ff */
[----:B------:R-:W-:Y:S02]  /*149d0*/  LOP3.LUT R37, R37, 0xff, RZ, 0xc0, !PT ;  /* 0x000000ff25257812 */ /* 0x000fe400078ec0ff */
[----:B------:R-:W-:-:S02]  /*149e0*/  LOP3.LUT R39, R39, 0xff, RZ, 0xc0, !PT ;  /* 0x000000ff27277812 */ /* 0x000fc400078ec0ff */
[----:B------:R-:W-:Y:S02]  /*149f0*/  LOP3.LUT R21, R40, 0xff, RZ, 0xc0, !PT ;  /* 0x000000ff28157812 */ /* 0x000fe400078ec0ff */
[----:B------:R-:W0:Y:S01]  /*14a00*/  LDS.128 R40, [R0+0x1e200] ;  /* 0x01e2000000287984 */ /* 0x000e220000000c00 */
[----:B------:R-:W-:Y:S02]  /*14a10*/  PRMT R48, R37, 0x7604, R36 ;  /* 0x0000760425307816 */ /* 0x000fe40000000024 */
[----:B------:R-:W-:Y:S02]  /*14a20*/  PRMT R53, R39, 0x7604, R38 ;  /* 0x0000760427357816 */ /* 0x000fe40000000026 */
[----:B------:R-:W-:Y:S02]  /*14a30*/  SHF.R.U32.HI R50, RZ, 0x8, R6 ;  /* 0x00000008ff327819 */ /* 0x000fe40000011606 */
[----:B------:R-:W-:Y:S02]  /*14a40*/  LOP3.LUT R20, R5, 0xff, RZ, 0xc0, !PT ;  /* 0x000000ff05147812 */ /* 0x000fe400078ec0ff */
[----:B------:R-:W-:-:S02]  /*14a50*/  LOP3.LUT R49, R6, 0xff, RZ, 0xc0, !PT ;  /* 0x000000ff06317812 */ /* 0x000fc400078ec0ff */
[----:B------:R-:W-:Y:S02]  /*14a60*/  LOP3.LUT R50, R50, 0xff, RZ, 0xc0, !PT ;  /* 0x000000ff32327812 */ /* 0x000fe400078ec0ff */
[----:B------:R-:W-:Y:S02]  /*14a70*/  PRMT R20, R21, 0x7604, R20 ;  /* 0x0000760415147816 */ /* 0x000fe40000000014 */
[----:B------:R-:W-:Y:S02]  /*14a80*/  SHF.R.U32.HI R21, RZ, 0x10, R25 ;  /* 0x00000010ff157819 */ /* 0x000fe40000011619 */
[----:B------:R-:W-:Y:S02]  /*14a90*/  PRMT R57, R50, 0x7604, R49 ;  /* 0x0000760432397816 */ /* 0x000fe40000000031 */
[----:B------:R-:W-:Y:S02]  /*14aa0*/  SHF.R.U32.HI R55, RZ, 0x10, R5 ;  /* 0x00000010ff377819 */ /* 0x000fe40000011605 */
[----:B------:R-:W-:-:S02]  /*14ab0*/  SHF.R.U32.HI R49, RZ, 0x10, R27 ;  /* 0x00000010ff317819 */ /* 0x000fc4000001161b */
[----:B------:R-:W-:Y:S01]  /*14ac0*/  SHF.R.U32.HI R52, RZ, 0x8, R7 ;  /* 0x00000008ff347819 */ /* 0x000fe20000011607 */
[----:B------:R-:W-:Y:S01]  /*14ad0*/  IMAD.U32 R21, R21, 0x10000, RZ ;  /* 0x0001000015157824 */ /* 0x000fe200078e00ff */
[----:B------:R-:W-:Y:S01]  /*14ae0*/  SHF.L.U32 R55, R55, 0x10, RZ ;  /* 0x0000001037377819 */ /* 0x000fe200000006ff */
[----:B------:R-:W-:Y:S01]  /*14af0*/  IMAD.U32 R49, R49, 0x10000, RZ ;  /* 0x0001000031317824 */ /* 0x000fe200078e00ff */
[----:B------:R-:W-:Y:S02]  /*14b00*/  LOP3.LUT R51, R7, 0xff, RZ, 0xc0, !PT ;  /* 0x000000ff07337812 */ /* 0x000fe400078ec0ff */
[----:B------:R-:W-:Y:S02]  /*14b10*/  LOP3.LUT R52, R52, 0xff, RZ, 0xc0, !PT ;  /* 0x000000ff34347812 */ /* 0x000fe400078ec0ff */
[----:B------:R-:W-:Y:S02]  /*14b20*/  LOP3.LUT R55, R20, 0xff0000, R55, 0xf8, !PT ;  /* 0x00ff000014377812 */ /* 0x000fe400078ef837 */
[----:B------:R-:W-:-:S02]  /*14b30*/  LOP3.LUT R21, R46, 0xff0000, R21, 0xf8, !PT ;  /* 0x00ff00002e157812 */ /* 0x000fc400078ef815 */
[----:B------:R-:W-:Y:S02]  /*14b40*/  PRMT R52, R52, 0x7604, R51 ;  /* 0x0000760434347816 */ /* 0x000fe40000000033 */
[----:B------:R-:W-:Y:S02]  /*14b50*/  SHF.R.U32.HI R59, RZ, 0x10, R7 ;  /* 0x00000010ff3b7819 */ /* 0x000fe40000011607 */
[----:B------:R-:W-:Y:S02]  /*14b60*/  LOP3.LUT R51, R48, 0xff0000, R49, 0xf8, !PT ;  /* 0x00ff000030337812 */ /* 0x000fe400078ef831 */
[----:B------:R-:W-:Y:S02]  /*14b70*/  LOP3.LUT R47, R47, 0xff0000, R26, 0xf8, !PT ;  /* 0x00ff00002f2f7812 */ /* 0x000fe400078ef81a */
[----:B------:R-:W-:Y:S02]  /*14b80*/  LOP3.LUT R55, R55, 0xff000000, R5, 0xf8, !PT ;  /* 0xff00000037377812 */ /* 0x000fe400078ef805 */
[----:B------:R-:W-:-:S02]  /*14b90*/  LOP3.LUT R50, R21, 0xff000000, R25, 0xf8, !PT ;  /* 0xff00000015327812 */ /* 0x000fc400078ef819 */
[----:B------:R-:W-:Y:S01]  /*14ba0*/  LOP3.LUT R21, R53, 0xff0000, R4, 0xf8, !PT ;  /* 0x00ff000035157812 */ /* 0x000fe200078ef804 */
[----:B------:R-:W-:Y:S01]  /*14bb0*/  IMAD.U32 R59, R59, 0x10000, RZ ;  /* 0x000100003b3b7824 */ /* 0x000fe200078e00ff */
        /* <DEDUP_REMOVED lines=9> */
[----:B------:R-:W-:Y:S02]  /*14c50*/  HADD2.F32 R5, -RZ, R27.H0_H0 ;  /* 0x2000001bff057230 */ /* 0x000fe40000004100 */
[----:B------:R-:W-:Y:S01]  /*14c60*/  HADD2.F32 R52, -RZ, R26.H0_H0 ;  /* 0x2000001aff347230 */ /* 0x000fe20000004100 */
[----:B------:R-:W-:Y:S02]  /*14c70*/  F2FP.F16.E4M3.UNPACK_B R46, R41.H1 ;  /* 0x00000029ff2e723e */ /* 0x000fe400030006ff */
[C---:B------:R-:W-:Y:S01]  /*14c80*/  FMUL.FTZ R60, R5.reuse, R58 ;  /* 0x0000003a053c7220 */ /* 0x040fe20000410000 */
[----:B------:R-:W-:Y:S01]  /*14c90*/  F2FP.F16.E4M3.UNPACK_B R50, R50.H1 ;  /* 0x00000032ff32723e */ /* 0x000fe200030006ff */
[----:B------:R-:W-:Y:S01]  /*14ca0*/  FMUL.FTZ R51, R5, R52 ;  /* 0x0000003405337220 */ /* 0x000fe20000410000 */
[----:B------:R-:W-:-:S02]  /*14cb0*/  LOP3.LUT R57, R57, 0xff0000, R6, 0xf8, !PT ;  /* 0x00ff000039397812 */ /* 0x000fc400078ef806 */
[----:B------:R-:W-:Y:S02]  /*14cc0*/  LOP3.LUT R59, R59, 0xff000000, R7, 0xf8, !PT ;  /* 0xff0000003b3b7812 */ /* 0x000fe400078ef807 */
[-C--:B------:R-:W-:Y:S02]  /*14cd0*/  F2FP.F16.E4M3.UNPACK_B R47, R43.reuse ;  /* 0x0000002bff2f723e */ /* 0x080fe400020006ff */
[----:B------:R-:W-:Y:S02]  /*14ce0*/  F2FP.F16.E4M3.UNPACK_B R48, R43.H1 ;  /* 0x0000002bff30723e */ /* 0x000fe400030006ff */
[-C--:B------:R-:W-:Y:S02]  /*14cf0*/  F2FP.F16.E4M3.UNPACK_B R7, R42.reuse ;  /* 0x0000002aff07723e */ /* 0x080fe400020006ff */
[----:B------:R-:W-:Y:S01]  /*14d00*/  F2FP.F16.E4M3.UNPACK_B R43, R42.H1 ;  /* 0x0000002aff2b723e */ /* 0x000fe200030006ff */
[----:B------:R-:W-:Y:S01]  /*14d10*/  HADD2.F32 R42, -RZ, R46.H0_H0 ;  /* 0x2000002eff2a7230 */ /* 0x000fe20000004100 */
[----:B------:R-:W-:-:S02]  /*14d20*/  F2FP.F16.E4M3.UNPACK_B R55, R55.H1 ;  /* 0x00000037ff37723e */ /* 0x000fc400030006ff */
[----:B------:R-:W-:Y:S01]  /*14d30*/  LOP3.LUT R6, R57, 0xff000000, R6, 0xf8, !PT ;  /* 0xff00000039067812 */ /* 0x000fe200078ef806 */
[----:B------:R-:W-:Y:S02]  /*14d40*/  HADD2.F32 R57, -RZ, R56.H1_H1 ;  /* 0x30000038ff397230 */ /* 0x000fe40000004100 */
[--C-:B------:R-:W-:Y:S02]  /*14d50*/  HADD2.F32 R56, -RZ, R55.reuse.H0_H0 ;  /* 0x20000037ff387230 */ /* 0x100fe40000004100 */
[----:B------:R-:W-:Y:S02]  /*14d60*/  HADD2.F32 R55, -RZ, R55.H1_H1 ;  /* 0x30000037ff377230 */ /* 0x000fe40000004100 */
[----:B------:R-:W-:Y:S01]  /*14d70*/  HADD2.F32 R46, -RZ, R46.H1_H1 ;  /* 0x3000002eff2e7230 */ /* 0x000fe20000004100 */
[----:B------:R-:W-:Y:S02]  /*14d80*/  LOP3.LUT R54, R21, 0xff000000, R4, 0xf8, !PT ;  /* 0xff00000015367812 */ /* 0x000fe400078ef804 */
[----:B------:R-:W-:-:S02]  /*14d90*/  F2FP.F16.E4M3.UNPACK_B R41, R40 ;  /* 0x00000028ff29723e */ /* 0x000fc400020006ff */
[----:B------:R-:W-:Y:S01]  /*14da0*/  F2FP.F16.E4M3.UNPACK_B R40, R40.H1 ;  /* 0x00000028ff28723e */ /* 0x000fe200030006ff */
[----:B--2---:R-:W0:Y:S02]  /*14db0*/  LDS.128 R36, [R68+0x1e200] ;  /* 0x01e2000044247984 */ /* 0x004e240000000c00 */
[----:B0-----:R-:W-:-:S05]  /*14dc0*/  F2FP.F16.E4M3.UNPACK_B R24, R37 ;  /* 0x00000025ff18723e */ /* 0x001fca00020006ff */
[----:B------:R-:W-:Y:S01]  /*14dd0*/  HADD2.F32 R25, -RZ, R24.H0_H0 ;  /* 0x20000018ff197230 */ /* 0x000fe20000004100 */
[----:B------:R-:W-:-:S04]  /*14de0*/  F2FP.F16.E4M3.UNPACK_B R37, R37.H1 ;  /* 0x00000025ff25723e */ /* 0x000fc800030006ff */
[C---:B------:R-:W-:Y:S01]  /*14df0*/  FFMA.FTZ R5, R25.reuse, R52, -R60 ;  /* 0x0000003419057223 */ /* 0x040fe2000001083c */
[----:B------:R-:W-:Y:S01]  /*14e00*/  FFMA.FTZ R25, R25, R58, R51 ;  /* 0x0000003a19197223 */ /* 0x000fe20000010033 */
[----:B------:R-:W-:Y:S02]  /*14e10*/  HADD2.F32 R51, -RZ, R26.H1_H1 ;  /* 0x3000001aff337230 */ /* 0x000fe40000004100 */
[----:B------:R-:W-:Y:S02]  /*14e20*/  HADD2.F32 R26, -RZ, R24.H1_H1 ;  /* 0x30000018ff1a7230 */ /* 0x000fe40000004100 */
[----:B------:R-:W-:Y:S02]  /*14e30*/  HADD2.F32 R52, -RZ, R50.H0_H0 ;  /* 0x20000032ff347230 */ /* 0x000fe40000004100 */
[----:B------:R-:W-:Y:S02]  /*14e40*/  HADD2.F32 R24, -RZ, R27.H1_H1 ;  /* 0x3000001bff187230 */ /* 0x000fe40000004100 */
[----:B------:R-:W-:-:S02]  /*14e50*/  HADD2.F32 R27, -RZ, R37.H0_H0 ;  /* 0x20000025ff1b7230 */ /* 0x000fc40000004100 */
[----:B------:R-:W-:Y:S01]  /*14e60*/  FMUL.FTZ R63, R42, R52 ;  /* 0x000000342a3f7220 */ /* 0x000fe20000410000 */
[C---:B------:R-:W-:Y:S01]  /*14e70*/  FMUL.FTZ R61, R24.reuse, R57 ;  /* 0x00000039183d7220 */ /* 0x040fe20000410000 */
[-C--:B------:R-:W-:Y:S01]  /*14e80*/  FMUL.FTZ R58, R24, R51.reuse ;  /* 0x00000033183a7220 */ /* 0x080fe20000410000 */
[-C--:B------:R-:W-:Y:S01]  /*14e90*/  FMUL.FTZ R60, R42, R56.reuse ;  /* 0x000000382a3c7220 */ /* 0x080fe20000410000 */
[C---:B------:R-:W-:Y:S01]  /*14ea0*/  FFMA.FTZ R63, R27.reuse, R56, R63 ;  /* 0x000000381b3f7223 */ /* 0x040fe2000001003f */
[C---:B------:R-:W-:Y:S01]  /*14eb0*/  FFMA.FTZ R24, R26.reuse, R51, -R61 ;  /* 0x000000331a187223 */ /* 0x040fe2000001083d */
[----:B------:R-:W-:Y:S02]  /*14ec0*/  F2FP.F16.E4M3.UNPACK_B R56, R59 ;  /* 0x0000003bff38723e */ /* 0x000fe400020006ff */
[----:B------:R-:W-:Y:S01]  /*14ed0*/  F2FP.F16.E4M3.UNPACK_B R51, R53 ;  /* 0x00000035ff33723e */ /* 0x000fe200020006ff */
[----:B------:R-:W-:Y:S01]  /*14ee0*/  FFMA.FTZ R26, R26, R57, R58 ;  /* 0x000000391a1a7223 */ /* 0x000fe2000001003a */
[----:B------:R-:W-:Y:S01]  /*14ef0*/  F2FP.F16.E4M3.UNPACK_B R45, R39 ;  /* 0x00000027ff2d723e */ /* 0x000fe200020006ff */
[----:B------:R-:W-:Y:S01]  /*14f00*/  FFMA.FTZ R60, R27, R52, -R60 ;  /* 0x000000341b3c7223 */ /* 0x000fe2000001083c */
[----:B------:R-:W-:-:S02]  /*14f10*/  HADD2.F32 R57, -RZ, R56.H0_H0 ;  /* 0x20000038ff397230 */ /* 0x000fc40000004100 */
[----:B------:R-:W-:Y:S02]  /*14f20*/  HADD2.F32 R42, -RZ, R47.H0_H0 ;  /* 0x2000002fff2a7230 */ /* 0x000fe40000004100 */
[----:B------:R-:W-:Y:S02]  /*14f30*/  HADD2.F32 R52, -RZ, R51.H0_H0 ;  /* 0x20000033ff347230 */ /* 0x000fe40000004100 */
[----:B------:R-:W-:Y:S02]  /*14f40*/  HADD2.F32 R50, -RZ, R50.H1_H1 ;  /* 0x30000032ff327230 */ /* 0x000fe40000004100 */
[C---:B------:R-:W-:Y:S01]  /*14f50*/  FMUL.FTZ R62, R42.reuse, R57 ;  /* 0x000000392a3e7220 */ /* 0x040fe20000410000 */
[----:B------:R-:W-:Y:S02]  /*14f60*/  HADD2.F32 R27, -RZ, R45.H0_H0 ;  /* 0x2000002dff1b7230 */ /* 0x000fe40000004100 */
[----:B------:R-:W-:Y:S01]  /*14f70*/  FMUL.FTZ R42, R42, R52 ;  /* 0x000000342a2a7220 */ /* 0x000fe20000410000 */
[----:B------:R-:W-:-:S02]  /*14f80*/  HADD2.F32 R37, -RZ, R37.H1_H1 ;  /* 0x30000025ff257230 */ /* 0x000fc40000004100 */
[C---:B------:R-:W-:Y:S01]  /*14f90*/  FMUL.FTZ R58, R46.reuse, R55 ;  /* 0x000000372e3a7220 */ /* 0x040fe20000410000 */
[-C--:B------:R-:W-:Y:S01]  /*14fa0*/  FMUL.FTZ R46, R46, R50.reuse ;  /* 0x000000322e2e7220 */ /* 0x080fe20000410000 */
[----:B------:R-:W-:Y:S01]  /*14fb0*/  FFMA.FTZ R57, R27, R57, R42 ;  /* 0x000000391b397223 */ /* 0x000fe2000001002a */
[----:B------:R-:W-:Y:S01]  /*14fc0*/  F2FP.F16.E4M3.UNPACK_B R59, R59.H1 ;  /* 0x0000003bff3b723e */ /* 0x000fe200030006ff */
[----:B------:R-:W-:Y:S01]  /*14fd0*/  HADD2.F32 R56, -RZ, R56.H1_H1 ;  /* 0x30000038ff387230 */ /* 0x000fe20000004100 */
[----:B------:R-:W-:Y:S01]  /*14fe0*/  F2FP.F16.E4M3.UNPACK_B R53, R53.H1 ;  /* 0x00000035ff35723e */ /* 0x000fe200030006ff */
[----:B------:R-:W-:Y:S02]  /*14ff0*/  HADD2.F32 R47, -RZ, R47.H1_H1 ;  /* 0x3000002fff2f7230 */ /* 0x000fe40000004100 */
[----:B------:R-:W-:Y:S02]  /*15000*/  HADD2.F32 R42, -RZ, R51.H1_H1 ;  /* 0x30000033ff2a7230 */ /* 0x000fe40000004100 */
[C---:B------:R-:W-:Y:S01]  /*15010*/  FFMA.FTZ R61, R37.reuse, R50, -R58 ;  /* 0x00000032253d7223 */ /* 0x040fe2000001083a */
[----:B------:R-:W-:Y:S01]  /*15020*/  FFMA.FTZ R58, R37, R55, R46 ;  /* 0x00000037253a7223 */ /* 0x000fe2000001002e */
[----:B------:R-:W-:Y:S01]  /*15030*/  FFMA.FTZ R62, R27, R52, -R62 ;  /* 0x000000341b3e7223 */ /* 0x000fe2000001083e */
[----:B------:R-:W-:Y:S01]  /*15040*/  F2FP.F16.E4M3.UNPACK_B R39, R39.H1 ;  /* 0x00000027ff27723e */ /* 0x000fe200030006ff */
[----:B------:R-:W-:-:S02]  /*15050*/  HADD2.F32 R45, -RZ, R45.H1_H1 ;  /* 0x3000002dff2d7230 */ /* 0x000fc40000004100 */
[C---:B------:R-:W-:Y:S01]  /*15060*/  FMUL.FTZ R52, R47.reuse, R56 ;  /* 0x000000382f347220 */ /* 0x040fe20000410000 */
[----:B------:R-:W-:Y:S02]  /*15070*/  HADD2.F32 R50, -RZ, R59.H0_H0 ;  /* 0x2000003bff327230 */ /* 0x000fe40000004100 */
[-C--:B------:R-:W-:Y:S01]  /*15080*/  FMUL.FTZ R47, R47, R42.reuse ;  /* 0x0000002a2f2f7220 */ /* 0x080fe20000410000 */
[----:B------:R-:W-:Y:S02]  /*15090*/  HADD2.F32 R37, -RZ, R48.H0_H0 ;  /* 0x20000030ff257230 */ /* 0x000fe40000004100 */
[----:B------:R-:W-:Y:S02]  /*150a0*/  HADD2.F32 R46, -RZ, R53.H0_H0 ;  /* 0x20000035ff2e7230 */ /* 0x000fe40000004100 */
[----:B------:R-:W-:Y:S01]  /*150b0*/  FFMA.FTZ R55, R45, R42, -R52 ;  /* 0x0000002a2d377223 */ /* 0x000fe20000010834 */
[----:B------:R-:W-:Y:S02]  /*150c0*/  HADD2.F32 R27, -RZ, R39.H0_H0 ;  /* 0x20000027ff1b7230 */ /* 0x000fe40000004100 */
[----:B------:R-:W-:Y:S01]  /*150d0*/  FMUL.FTZ R64, R37, R50 ;  /* 0x0000003225407220 */ /* 0x000fe20000410000 */
[----:B------:R-:W-:Y:S01]  /*150e0*/  FFMA.FTZ R56, R45, R56, R47 ;  /* 0x000000382d387223 */ /* 0x000fe2000001002f */
[----:B------:R-:W-:Y:S01]  /*150f0*/  FMUL.FTZ R37, R37, R46 ;  /* 0x0000002e25257220 */ /* 0x000fe20000410000 */
[----:B------:R-:W-:-:S02]  /*15100*/  F2FP.F16.E4M3.UNPACK_B R45, R54.H1 ;  /* 0x00000036ff2d723e */ /* 0x000fc400030006ff */
[----:B------:R-:W-:Y:S01]  /*15110*/  F2FP.F16.E4M3.UNPACK_B R42, R49.H1 ;  /* 0x00000031ff2a723e */ /* 0x000fe200030006ff */
[C---:B------:R-:W-:Y:S01]  /*15120*/  FFMA.FTZ R65, R27.reuse, R50, R37 ;  /* 0x000000321b417223 */ /* 0x040fe20000010025 */
[-C--:B------:R-:W-:Y:S01]  /*15130*/  F2FP.F16.E4M3.UNPACK_B R21, R36.reuse ;  /* 0x00000024ff15723e */ /* 0x080fe200020006ff */
[----:B------:R-:W-:Y:S01]  /*15140*/  HADD2.F32 R53, -RZ, R53.H1_H1 ;  /* 0x30000035ff357230 */ /* 0x000fe20000004100 */
[----:B------:R-:W-:Y:S01]  /*15150*/  F2FP.F16.E4M3.UNPACK_B R36, R36.H1 ;  /* 0x00000024ff24723e */ /* 0x000fe200030006ff */
[----:B------:R-:W-:Y:S02]  /*15160*/  HADD2.F32 R59, -RZ, R59.H1_H1 ;  /* 0x3000003bff3b7230 */ /* 0x000fe40000004100 */
[----:B------:R-:W-:Y:S01]  /*15170*/  FFMA.FTZ R64, R27, R46, -R64 ;  /* 0x0000002e1b407223 */ /* 0x000fe20000010840 */
[----:B------:R-:W-:Y:S02]  /*15180*/  HADD2.F32 R48, -RZ, R48.H1_H1 ;  /* 0x30000030ff307230 */ /* 0x000fe40000004100 */
[----:B------:R-:W-:-:S02]  /*15190*/  HADD2.F32 R50, -RZ, R45.H0_H0 ;  /* 0x2000002dff327230 */ /* 0x000fc40000004100 */
[----:B------:R-:W-:Y:S02]  /*151a0*/  HADD2.F32 R37, -RZ, R40.H0_H0 ;  /* 0x20000028ff257230 */ /* 0x000fe40000004100 */
[----:B------:R-:W-:Y:S02]  /*151b0*/  HADD2.F32 R46, -RZ, R42.H0_H0 ;  /* 0x2000002aff2e7230 */ /* 0x000fe40000004100 */
[C---:B------:R-:W-:Y:S01]  /*151c0*/  FMUL.FTZ R52, R48.reuse, R59 ;  /* 0x0000003b30347220 */ /* 0x040fe20000410000 */
[----:B------:R-:W-:Y:S01]  /*151d0*/  FMUL.FTZ R66, R48, R53 ;  /* 0x0000003530427220 */ /* 0x000fe20000410000 */
[----:B------:R-:W-:Y:S02]  /*151e0*/  HADD2.F32 R27, -RZ, R36.H0_H0 ;  /* 0x20000024ff1b7230 */ /* 0x000fe40000004100 */
[C---:B------:R-:W-:Y:S01]  /*151f0*/  FMUL.FTZ R48, R37.reuse, R50 ;  /* 0x0000003225307220 */ /* 0x040fe20000410000 */
[----:B------:R-:W-:Y:S01]  /*15200*/  FMUL.FTZ R37, R37, R46 ;  /* 0x0000002e25257220 */ /* 0x000fe20000410000 */
[----:B------:R-:W-:-:S02]  /*15210*/  HADD2.F32 R39, -RZ, R39.H1_H1 ;  /* 0x30000027ff277230 */ /* 0x000fc40000004100 */
[C---:B------:R-:W-:Y:S01]  /*15220*/  FFMA.FTZ R47, R27.reuse, R46, -R48 ;  /* 0x0000002e1b2f7223 */ /* 0x040fe20000010830 */
[----:B------:R-:W-:Y:S01]  /*15230*/  FFMA.FTZ R50, R27, R50, R37 ;  /* 0x000000321b327223 */ /* 0x000fe20000010025 */
[----:B------:R-:W-:Y:S01]  /*15240*/  HADD2.F32 R45, -RZ, R45.H1_H1 ;  /* 0x3000002dff2d7230 */ /* 0x000fe20000004100 */
[----:B------:R-:W-:Y:S01]  /*15250*/  F2FP.F16.E4M3.UNPACK_B R54, R54 ;  /* 0x00000036ff36723e */ /* 0x000fe200020006ff */
[----:B------:R-:W-:Y:S02]  /*15260*/  HADD2.F32 R40, -RZ, R40.H1_H1 ;  /* 0x30000028ff287230 */ /* 0x000fe40000004100 */
[----:B------:R-:W-:Y:S02]  /*15270*/  HADD2.F32 R27, -RZ, R42.H1_H1 ;  /* 0x3000002aff1b7230 */ /* 0x000fe40000004100 */
[C---:B------:R-:W-:Y:S01]  /*15280*/  FFMA.FTZ R67, R39.reuse, R53, -R52 ;  /* 0x0000003527437223 */ /* 0x040fe20000010834 */
        /* <DEDUP_REMOVED lines=13> */
[----:B------:R-:W-:Y:S01]  /*15360*/  FMUL.FTZ R46, R37, R36 ;  /* 0x00000024252e7220 */ /* 0x000fe20000410000 */
[----:B------:R-:W-:-:S02]  /*15370*/  HADD2.F32 R41, -RZ, R41.H1_H1 ;  /* 0x30000029ff297230 */ /* 0x000fc40000004100 */
[----:B------:R-:W-:Y:S01]  /*15380*/  FFMA.FTZ R42, R27, R36, -R42 ;  /* 0x000000241b2a7223 */ /* 0x000fe2000001082a */
[----:B------:R-:W-:Y:S01]  /*15390*/  HADD2.F32 R36, -RZ, R49.H1_H1 ;  /* 0x30000031ff247230 */ /* 0x000fe20000004100 */
[----:B------:R-:W-:Y:S01]  /*153a0*/  F2FP.F16.E4M3.UNPACK_B R39, R6.H1 ;  /* 0x00000006ff27723e */ /* 0x000fe200030006ff */
[----:B------:R-:W-:Y:S02]  /*153b0*/  HADD2.F32 R21, -RZ, R21.H1_H1 ;  /* 0x30000015ff157230 */ /* 0x000fe40000004100 */
[----:B------:R-:W-:Y:S01]  /*153c0*/  FMUL.FTZ R48, R41, R54 ;  /* 0x0000003629307220 */ /* 0x000fe20000410000 */
[----:B------:R-:W-:Y:S01]  /*153d0*/  F2FP.F16.E4M3.UNPACK_B R37, R20.H1 ;  /* 0x00000014ff25723e */ /* 0x000fe200030006ff */
[----:B------:R-:W-:Y:S01]  /*153e0*/  FFMA.FTZ R46, R27, R40, R46 ;  /* 0x000000281b2e7223 */ /* 0x000fe2000001002e */
[----:B------:R-:W-:Y:S01]  /*153f0*/  F2FP.F16.E4M3.UNPACK_B R4, R38 ;  /* 0x00000026ff04723e */ /* 0x000fe200020006ff */
[----:B------:R-:W-:Y:S01]  /*15400*/  FMUL.FTZ R45, R41, R36 ;  /* 0x00000024292d7220 */ /* 0x000fe20000410000 */
[----:B------:R-:W-:Y:S01]  /*15410*/  F2FP.F16.E4M3.UNPACK_B R38, R38.H1 ;  /* 0x00000026ff26723e */ /* 0x000fe200030006ff */
[----:B------:R-:W-:-:S02]  /*15420*/  HADD2.F32 R40, -RZ, R39.H0_H0 ;  /* 0x20000027ff287230 */ /* 0x000fc40000004100 */
[C---:B------:R-:W-:Y:S01]  /*15430*/  FFMA.FTZ R41, R21.reuse, R36, -R48 ;  /* 0x0000002415297223 */ /* 0x040fe20000010830 */
[----:B------:R-:W-:Y:S02]  /*15440*/  HADD2.F32 R27, -RZ, R43.H0_H0 ;  /* 0x2000002bff1b7230 */ /* 0x000fe40000004100 */
[----:B------:R-:W-:Y:S01]  /*15450*/  FFMA.FTZ R45, R21, R54, R45 ;  /* 0x00000036152d7223 */ /* 0x000fe2000001002d */
[----:B------:R-:W-:Y:S02]  /*15460*/  HADD2.F32 R36, -RZ, R37.H0_H0 ;  /* 0x20000025ff247230 */ /* 0x000fe40000004100 */
[----:B------:R-:W-:Y:S02]  /*15470*/  HADD2.F32 R39, -RZ, R39.H1_H1 ;  /* 0x30000027ff277230 */ /* 0x000fe40000004100 */
[----:B------:R-:W-:Y:S02]  /*15480*/  HADD2.F32 R43, -RZ, R43.H1_H1 ;  /* 0x3000002bff2b7230 */ /* 0x000fe40000004100 */
[----:B------:R-:W-:Y:S01]  /*15490*/  FMUL.FTZ R48, R27, R40 ;  /* 0x000000281b307220 */ /* 0x000fe20000410000 */
[----:B------:R-:W-:-:S02]  /*154a0*/  HADD2.F32 R21, -RZ, R38.H0_H0 ;  /* 0x20000026ff157230 */ /* 0x000fc40000004100 */
[----:B------:R-:W-:Y:S02]  /*154b0*/  HADD2.F32 R37, -RZ, R37.H1_H1 ;  /* 0x30000025ff257230 */ /* 0x000fe40000004100 */
[----:B------:R-:W-:Y:S01]  /*154c0*/  FMUL.FTZ R54, R27, R36 ;  /* 0x000000241b367220 */ /* 0x000fe20000410000 */
[----:B------:R-:W-:Y:S01]  /*154d0*/  HADD2.F32 R38, -RZ, R38.H1_H1 ;  /* 0x30000026ff267230 */ /* 0x000fe20000004100 */
[----:B------:R-:W-:Y:S01]  /*154e0*/  F2FP.F16.E4M3.UNPACK_B R20, R20 ;  /* 0x00000014ff14723e */ /* 0x000fe200020006ff */
[----:B------:R-:W-:Y:S01]  /*154f0*/  FMUL.FTZ R27, R43, R39 ;  /* 0x000000272b1b7220 */ /* 0x000fe20000410000 */
[----:B------:R-:W-:Y:S01]  /*15500*/  FFMA.FTZ R48, R21, R36, -R48 ;  /* 0x0000002415307223 */ /* 0x000fe20000010830 */
[----:B------:R-:W-:Y:S01]  /*15510*/  F2FP.F16.E4M3.UNPACK_B R6, R6 ;  /* 0x00000006ff06723e */ /* 0x000fe200020006ff */
[-C--:B------:R-:W-:Y:S01]  /*15520*/  FMUL.FTZ R36, R43, R37.reuse ;  /* 0x000000252b247220 */ /* 0x080fe20000410000 */
[----:B------:R-:W-:Y:S01]  /*15530*/  FFMA.FTZ R54, R21, R40, R54 ;  /* 0x0000002815367223 */ /* 0x000fe20000010036 */
[----:B------:R-:W-:Y:S01]  /*15540*/  FFMA.FTZ R49, R38, R37, -R27 ;  /* 0x0000002526317223 */ /* 0x000fe2000001081b */
[----:B------:R-:W-:-:S02]  /*15550*/  HADD2.F32 R21, -RZ, R20.H0_H0 ;  /* 0x20000014ff157230 */ /* 0x000fc40000004100 */
[----:B------:R-:W-:Y:S01]  /*15560*/  FFMA.FTZ R53, R38, R39, R36 ;  /* 0x0000002726357223 */ /* 0x000fe20000010024 */
[----:B------:R-:W-:Y:S02]  /*15570*/  HADD2.F32 R27, -RZ, R20.H1_H1 ;  /* 0x30000014ff1b7230 */ /* 0x000fe40000004100 */
[--C-:B------:R-:W-:Y:S02]  /*15580*/  HADD2.F32 R37, -RZ, R6.reuse.H0_H0 ;  /* 0x20000006ff257230 */ /* 0x100fe40000004100 */
[--C-:B------:R-:W-:Y:S02]  /*15590*/  HADD2.F32 R20, -RZ, R7.reuse.H0_H0 ;  /* 0x20000007ff147230 */ /* 0x100fe40000004100 */
[----:B------:R-:W-:Y:S02]  /*155a0*/  HADD2.F32 R36, -RZ, R6.H1_H1 ;  /* 0x30000006ff247230 */ /* 0x000fe40000004100 */
[----:B------:R-:W-:Y:S02]  /*155b0*/  HADD2.F32 R7, -RZ, R7.H1_H1 ;  /* 0x30000007ff077230 */ /* 0x000fe40000004100 */
[----:B------:R-:W-:Y:S01]  /*155c0*/  FMUL.FTZ R39, R20, R37 ;  /* 0x0000002514277220 */ /* 0x000fe20000410000 */
[----:B------:R-:W-:-:S02]  /*155d0*/  HADD2.F32 R6, -RZ, R4.H0_H0 ;  /* 0x20000004ff067230 */ /* 0x000fc40000004100 */
[----:B------:R-:W-:Y:S01]  /*155e0*/  FMUL.FTZ R20, R20, R21 ;  /* 0x0000001514147220 */ /* 0x000fe20000410000 */
[----:B------:R-:W-:Y:S02]  /*155f0*/  HADD2.F32 R4, -RZ, R4.H1_H1 ;  /* 0x30000004ff047230 */ /* 0x000fe40000004100 */
[CC--:B------:R-:W-:Y:S01]  /*15600*/  FMUL.FTZ R43, R7.reuse, R36.reuse ;  /* 0x00000024072b7220 */ /* 0x0c0fe20000410000 */
        /* <DEDUP_REMOVED lines=23> */
.L_x_3515:
[----:B------:R-:W-:Y:S05]  /*15780*/  BSYNC B1 ;  /* 0x0000000000017941 */ /* 0x000fea0003800000 */
.L_x_3514:
[----:B------:R-:W-:Y:S04]  /*15790*/  BSSY B1, `(.L_x_3516) ;  /* 0x0000102000017945 */ /* 0x000fe80003800000 */
[----:B------:R-:W-:Y:S05]  /*157a0*/  @P1 BRA `(.L_x_3517) ;  /* 0x0000001000001947 */ /* 0x000fea0003800000 */
[----:B------:R-:W3:Y:S04]  /*157b0*/  LDL R20, [R1+0x40] ;  /* 0x0000400001147983 */ /* 0x000ee80000100800 */
[----:B------:R-:W4:Y:S01]  /*157c0*/  LDL R60, [R1+0x6c] ;  /* 0x00006c00013c7983 */ /* 0x000f220000100800 */
[----:B--2--5:R-:W-:Y:S02]  /*157d0*/  SHF.R.U32.HI R0, RZ, 0x8, R28 ;  /* 0x00000008ff007819 */ /* 0x024fe4000001161c */
[----:B------:R-:W-:Y:S02]  /*157e0*/  LOP3.LUT R5, R28, 0xff, RZ, 0xc0, !PT ;  /* 0x000000ff1c057812 */ /* 0x000fe400078ec0ff */
[----:B------:R-:W-:Y:S02]  /*157f0*/  LOP3.LUT R4, R0, 0xff, RZ, 0xc0, !PT ;  /* 0x000000ff00047812 */ /* 0x000fe400078ec0ff */
[----:B------:R-:W-:-:S02]  /*15800*/  SHF.R.U32.HI R24, RZ, 0x8, R31 ;  /* 0x00000008ff187819 */ /* 0x000fc4000001161f */
[----:B0-----:R-:W-:Y:S02]  /*15810*/  PRMT R37, R4, 0x7604, R5 ;  /* 0x0000760404257816 */ /* 0x001fe40000000005 */
[----:B------:R-:W-:Y:S02]  /*15820*/  SHF.R.U32.HI R6, RZ, 0x8, R29 ;  /* 0x00000008ff067819 */ /* 0x000fe4000001161d */
[----:B-1----:R-:W-:Y:S02]  /*15830*/  LOP3.LUT R21, R31, 0xff, RZ, 0xc0, !PT ;  /* 0x000000ff1f157812 */ /* 0x002fe400078ec0ff */
[----:B------:R-:W-:Y:S02]  /*15840*/  LOP3.LUT R7, R29, 0xff, RZ, 0xc0, !PT ;  /* 0x000000ff1d077812 */ /* 0x000fe400078ec0ff */
[----:B------:R-:W-:Y:S02]  /*15850*/  LOP3.LUT R6, R6, 0xff, RZ, 0xc0, !PT ;  /* 0x000000ff06067812 */ /* 0x000fe400078ec0ff */
        /* <DEDUP_REMOVED lines=9> */
[----:B------:R-:W-:Y:S02]  /*158f0*/  SHF.R.U32.HI R40, RZ, 0x10, R31 ;  /* 0x00000010ff287819 */ /* 0x000fe4000001161f */
[----:B------:R-:W-:Y:S02]  /*15900*/  LOP3.LUT R38, R38, 0xff, RZ, 0xc0, !PT ;  /* 0x000000ff26267812 */ /* 0x000fe400078ec0ff */
[----:B------:R-:W-:Y:S02]  /*15910*/  LOP3.LUT R40, R40, 0xff, RZ, 0xc0, !PT ;  /* 0x000000ff28287812 */ /* 0x000fe400078ec0ff */
[----:B---3--:R-:W-:-:S02]  /*15920*/  LEA.HI R0, R3, R20, RZ, 0x1c ;  /* 0x0000001403007211 */ /* 0x008fc400078fe0ff */
[----:B------:R-:W-:Y:S02]  /*15930*/  SHF.R.U32.HI R20, RZ, 0x8, R8 ;  /* 0x00000008ff147819 */ /* 0x000fe40000011608 */
[----:B------:R-:W-:Y:S02]  /*15940*/  SHF.R.S32.HI R5, RZ, 0x1f, R0 ;  /* 0x0000001fff057819 */ /* 0x000fe40000011400 */
[----:B------:R-:W-:Y:S02]  /*15950*/  LOP3.LUT R20, R20, 0xff, RZ, 0xc0, !PT ;  /* 0x000000ff14147812 */ /* 0x000fe400078ec0ff */
[----:B------:R-:W-:Y:S01]  /*15960*/  LEA.HI R4, R5, R0, RZ, 0x2 ;  /* 0x0000000005047211 */ /* 0x000fe200078f10ff */
[----:B------:R-:W-:Y:S01]  /*15970*/  IMAD.SHL.U32 R0, R0, 0x10, RZ ;  /* 0x0000001000007824 */ /* 0x000fe200078e00ff */
[----:B------:R-:W-:Y:S02]  /*15980*/  PRMT R45, R20, 0x7604, R25 ;  /* 0x00007604142d7816 */ /* 0x000fe40000000019 */
[----:B------:R-:W-:Y:S01]  /*15990*/  LOP3.LUT R25, R9, 0xff, RZ, 0xc0, !PT ;  /* 0x000000ff09197812 */ /* 0x000fe200078ec0ff */
[----:B------:R-:W-:Y:S01]  /*159a0*/  IMAD.SHL.U32 R4, R4, 0x800, RZ ;  /* 0x0000080004047824 */ /* 0x000fe200078e00ff */
[----:B------:R-:W-:-:S02]  /*159b0*/  LOP3.LUT R5, R227, 0x30, R0, 0xf8, !PT ;  /* 0x00000030e3057812 */ /* 0x000fc400078ef800 */
[----:B------:R-:W-:Y:S02]  /*159c0*/  LOP3.LUT R0, R24, 0xff, RZ, 0xc0, !PT ;  /* 0x000000ff18007812 */ /* 0x000fe400078ec0ff */
[----:B------:R-:W-:Y:S02]  /*159d0*/  LOP3.LUT R5, R5, R228, RZ, 0x3c, !PT ;  /* 0x000000e405057212 */ /* 0x000fe400078e3cff */
[----:B------:R-:W-:Y:S02]  /*159e0*/  PRMT R43, R0, 0x7604, R21 ;  /* 0x00007604002b7816 */ /* 0x000fe40000000015 */
[----:B------:R-:W-:Y:S02]  /*159f0*/  LOP3.LUT R4, R4, 0xffffe000, RZ, 0xc0, !PT ;  /* 0xffffe00004047812 */ /* 0x000fe400078ec0ff */
[----:B------:R-:W-:Y:S02]  /*15a00*/  SHF.R.U32.HI R0, RZ, 0x8, R9 ;  /* 0x00000008ff007819 */ /* 0x000fe40000011609 */
[----:B------:R-:W-:-:S02]  /*15a10*/  IADD3 R21, R5, R229, R4 ;  /* 0x000000e505157210 */ /* 0x000fc40007ffe004 */
[----:B------:R-:W-:Y:S01]  /*15a20*/  SHF.R.U32.HI R24, RZ, 0x8, R11 ;  /* 0x00000008ff187819 */ /* 0x000fe2000001160b */
[----:B----4-:R-:W0:Y:S01]  /*15a30*/  LDS.128 R4, [R60+0x1e200] ;  /* 0x01e200003c047984 */ /* 0x010e220000000c00 */
[----:B------:R-:W-:Y:S02]  /*15a40*/  LOP3.LUT R0, R0, 0xff, RZ, 0xc0, !PT ;  /* 0x000000ff00007812 */ /* 0x000fe400078ec0ff */
[----:B------:R-:W-:Y:S02]  /*15a50*/  SHF.R.U32.HI R20, RZ, 0x8, R10 ;  /* 0x00000008ff147819 */ /* 0x000fe4000001160a */
[----:B------:R-:W-:Y:S02]  /*15a60*/  LOP3.LUT R24, R24, 0xff, RZ, 0xc0, !PT ;  /* 0x000000ff18187812 */ /* 0x000fe400078ec0ff */
[----:B------:R-:W-:Y:S01]  /*15a70*/  PRMT R47, R0, 0x7604, R25 ;  /* 0x00007604002f7816 */ /* 0x000fe20000000019 */
[----:B------:R-:W-:Y:S01]  /*15a80*/  IMAD.IADD R0, R16, 0x1, R21 ;  /* 0x0000000110007824 */ /* 0x000fe200078e0215 */
[----:B------:R-:W-:-:S02]  /*15a90*/  LOP3.LUT R20, R20, 0xff, RZ, 0xc0, !PT ;  /* 0x000000ff14147812 */ /* 0x000fc400078ec0ff */
[----:B------:R-:W-:Y:S02]  /*15aa0*/  PRMT R42, R24, 0x7604, R41 ;  /* 0x00007604182a7816 */ /* 0x000fe40000000029 */
[----:B------:R-:W-:Y:S02]  /*15ab0*/  PRMT R49, R20, 0x7604, R27 ;  /* 0x0000760414317816 */ /* 0x000fe4000000001b */
[----:B------:R-:W1:Y:S01]  /*15ac0*/  LDS.128 R24, [R0+0x1e200] ;  /* 0x01e2000000187984 */ /* 0x000e620000000c00 */
[----:B------:R-:W-:Y:S02]  /*15ad0*/  SHF.R.U32.HI R21, RZ, 0x10, R29 ;  /* 0x00000010ff157819 */ /* 0x000fe4000001161d */
[----:B------:R-:W-:Y:S02]  /*15ae0*/  SHF.R.U32.HI R20, RZ, 0x10, R28 ;  /* 0x00000010ff147819 */ /* 0x000fe4000001161c */
[----:B------:R-:W-:Y:S02]  /*15af0*/  LOP3.LUT R21, R21, 0xff, RZ, 0xc0, !PT ;  /* 0x000000ff15157812 */ /* 0x000fe400078ec0ff */
[----:B------:R-:W-:-:S02]  /*15b00*/  LOP3.LUT R20, R20, 0xff, RZ, 0xc0, !PT ;  /* 0x000000ff14147812 */ /* 0x000fc400078ec0ff */
[----:B------:R-:W-:Y:S02]  /*15b10*/  PRMT R21, R21, 0x7054, R36 ;  /* 0x0000705415157816 */ /* 0x000fe40000000024 */
[----:B------:R-:W-:Y:S02]  /*15b20*/  PRMT R37, R20, 0x7054, R37 ;  /* 0x0000705414257816 */ /* 0x000fe40000000025 */
[----:B------:R-:W-:Y:S02]  /*15b30*/  SHF.R.U32.HI R36, RZ, 0x10, R9 ;  /* 0x00000010ff247819 */ /* 0x000fe40000011609 */
[----:B------:R-:W-:Y:S02]  /*15b40*/  SHF.R.U32.HI R20, RZ, 0x10, R8 ;  /* 0x00000010ff147819 */ /* 0x000fe40000011608 */
[----:B------:R-:W-:Y:S02]  /*15b50*/  PRMT R41, R38, 0x7054, R39 ;  /* 0x0000705426297816 */ /* 0x000fe40000000027 */
[----:B------:R-:W-:-:S02]  /*15b60*/  SHF.R.U32.HI R39, RZ, 0x10, R11 ;  /* 0x00000010ff277819 */ /* 0x000fc4000001160b */
[----:B------:R-:W-:Y:S02]  /*15b70*/  LOP3.LUT R36, R36, 0xff, RZ, 0xc0, !PT ;  /* 0x000000ff24247812 */ /* 0x000fe400078ec0ff */
[----:B------:R-:W-:Y:S02]  /*15b80*/  LOP3.LUT R20, R20, 0xff, RZ, 0xc0, !PT ;  /* 0x000000ff14147812 */ /* 0x000fe400078ec0ff */
[----:B------:R-:W-:Y:S02]  /*15b90*/  SHF.R.U32.HI R38, RZ, 0x10, R10 ;  /* 0x00000010ff267819 */ /* 0x000fe4000001160a */
[----:B------:R-:W-:Y:S02]  /*15ba0*/  LOP3.LUT R39, R39, 0xff, RZ, 0xc0, !PT ;  /* 0x000000ff27277812 */ /* 0x000fe400078ec0ff */
[----:B------:R-:W-:Y:S02]  /*15bb0*/  PRMT R47, R36, 0x7054, R47 ;  /* 0x00007054242f7816 */ /* 0x000fe4000000002f */
[----:B------:R-:W-:-:S02]  /*15bc0*/  PRMT R45, R20, 0x7054, R45 ;  /* 0x00007054142d7816 */ /* 0x000fc4000000002d */
[----:B------:R-:W-:Y:S02]  /*15bd0*/  PRMT R43, R40, 0x7054, R43 ;  /* 0x00007054282b7816 */ /* 0x000fe4000000002b */
[----:B------:R-:W-:Y:S02]  /*15be0*/  LOP3.LUT R38, R38, 0xff, RZ, 0xc0, !PT ;  /* 0x000000ff26267812 */ /* 0x000fe400078ec0ff */
[----:B------:R-:W-:Y:S02]  /*15bf0*/  PRMT R51, R39, 0x7054, R42 ;  /* 0x0000705427337816 */ /* 0x000fe4000000002a */
[----:B------:R-:W-:Y:S02]  /*15c00*/  LOP3.LUT R39, R37, 0xff000000, R28, 0xf8, !PT ;  /* 0xff00000025277812 */ /* 0x000fe400078ef81c */
[----:B------:R-:W-:Y:S02]  /*15c10*/  LOP3.LUT R40, R21, 0xff000000, R29, 0xf8, !PT ;  /* 0xff00000015287812 */ /* 0x000fe400078ef81d */
[----:B------:R-:W-:-:S02]  /*15c20*/  LOP3.LUT R47, R47, 0xff000000, R9, 0xf8, !PT ;  /* 0xff0000002f2f7812 */ /* 0x000fc400078ef809 */
[----:B------:R-:W-:Y:S02]  /*15c30*/  LOP3.LUT R45, R45, 0xff000000, R8, 0xf8, !PT ;  /* 0xff0000002d2d7812 */ /* 0x000fe400078ef808 */
[-C--:B0-----:R-:W-:Y:S02]  /*15c40*/  F2FP.F16.E4M3.UNPACK_B R28, R7.reuse ;  /* 0x00000007ff1c723e */ /* 0x081fe400020006ff */
[----:B------:R-:W-:Y:S02]  /*15c50*/  F2FP.F16.E4M3.UNPACK_B R29, R7.H1 ;  /* 0x00000007ff1d723e */ /* 0x000fe400030006ff */
[-C--:B------:R-:W-:Y:S02]  /*15c60*/  F2FP.F16.E4M3.UNPACK_B R7, R4.reuse ;  /* 0x00000004ff07723e */ /* 0x080fe400020006ff */
        /* <DEDUP_REMOVED lines=11> */
[----:B------:R-:W-:Y:S01]  /*15d20*/  LOP3.LUT R51, R51, 0xff000000, R11, 0xf8, !PT ;  /* 0xff00000033337812 */ /* 0x000fe200078ef80b */
[--C-:B------:R-:W-:Y:S01]  /*15d30*/  HADD2.F32 R42, -RZ, R41.reuse.H0_H0 ;  /* 0x20000029ff2a7230 */ /* 0x100fe20000004100 */
[-C--:B------:R-:W-:Y:S01]  /*15d40*/  F2FP.F16.E4M3.UNPACK_B R10, R5.reuse ;  /* 0x00000005ff0a723e */ /* 0x080fe200020006ff */
[----:B------:R-:W-:Y:S01]  /*15d50*/  HADD2.F32 R41, -RZ, R41.H1_H1 ;  /* 0x30000029ff297230 */ /* 0x000fe20000004100 */
[----:B------:R-:W-:Y:S01]  /*15d60*/  F2FP.F16.E4M3.UNPACK_B R11, R5.H1 ;  /* 0x00000005ff0b723e */ /* 0x000fe200030006ff */
[----:B------:R-:W-:Y:S01]  /*15d70*/  HADD2.F32 R5, -RZ, R6.H0_H0 ;  /* 0x20000006ff057230 */ /* 0x000fe20000004100 */
[----:B------:R-:W-:Y:S01]  /*15d80*/  LOP3.LUT R43, R43, 0xff000000, R31, 0xf8, !PT ;  /* 0xff0000002b2b7812 */ /* 0x000fe200078ef81f */
[--C-:B------:R-:W-:Y:S01]  /*15d90*/  HADD2.F32 R9, -RZ, R10.reuse.H0_H0 ;  /* 0x2000000aff097230 */ /* 0x100fe20000004100 */
[-C--:B------:R-:W-:Y:S01]  /*15da0*/  F2FP.F16.E4M3.UNPACK_B R37, R27.reuse ;  /* 0x0000001bff25723e */ /* 0x080fe200020006ff */
[----:B------:R-:W-:Y:S01]  /*15db0*/  HADD2.F32 R10, -RZ, R10.H1_H1 ;  /* 0x3000000aff0a7230 */ /* 0x000fe20000004100 */
[----:B------:R-:W-:Y:S01]  /*15dc0*/  F2FP.F16.E4M3.UNPACK_B R38, R27.H1 ;  /* 0x0000001bff26723e */ /* 0x000fe200030006ff */
[C---:B------:R-:W-:Y:S01]  /*15dd0*/  FMUL.FTZ R52, R5.reuse, R48 ;  /* 0x0000003005347220 */ /* 0x040fe20000410000 */
[----:B------:R-:W-:Y:S01]  /*15de0*/  F2FP.F16.E4M3.UNPACK_B R31, R26 ;  /* 0x0000001aff1f723e */ /* 0x000fe200020006ff */
[----:B------:R-:W-:Y:S01]  /*15df0*/  FMUL.FTZ R27, R5, R42 ;  /* 0x0000002a051b7220 */ /* 0x000fe20000410000 */
[----:B------:R-:W-:Y:S01]  /*15e00*/  F2FP.F16.E4M3.UNPACK_B R36, R26.H1 ;  /* 0x0000001aff24723e */ /* 0x000fe200030006ff */
[----:B------:R-:W-:Y:S01]  /*15e10*/  HADD2.F32 R26, -RZ, R6.H1_H1 ;  /* 0x30000006ff1a7230 */ /* 0x000fe20000004100 */
[----:B------:R-:W-:Y:S01]  /*15e20*/  F2FP.F16.E4M3.UNPACK_B R30, R25.H1 ;  /* 0x00000019ff1e723e */ /* 0x000fe200030006ff */
[C---:B------:R-:W-:Y:S01]  /*15e30*/  FFMA.FTZ R5, R9.reuse, R42, -R52 ;  /* 0x0000002a09057223 */ /* 0x040fe20000010834 */
[----:B------:R-:W-:Y:S01]  /*15e40*/  F2FP.F16.E4M3.UNPACK_B R47, R47.H1 ;  /* 0x0000002fff2f723e */ /* 0x000fe200030006ff */
[----:B------:R-:W-:Y:S01]  /*15e50*/  FFMA.FTZ R9, R9, R48, R27 ;  /* 0x0000003009097223 */ /* 0x000fe2000001001b */
[----:B------:R-:W-:Y:S01]  /*15e60*/  F2FP.F16.E4M3.UNPACK_B R40, R40.H1 ;  /* 0x00000028ff28723e */ /* 0x000fe200030006ff */
[----:B------:R-:W-:-:S02]  /*15e70*/  HADD2.F32 R27, -RZ, R30.H0_H0 ;  /* 0x2000001eff1b7230 */ /* 0x000fc40000004100 */
[C---:B------:R-:W-:Y:S01]  /*15e80*/  FMUL.FTZ R53, R26.reuse, R49 ;  /* 0x000000311a357220 */ /* 0x040fe20000410000 */
[----:B------:R-:W-:Y:S02]  /*15e90*/  HADD2.F32 R46, -RZ, R47.H0_H0 ;  /* 0x2000002fff2e7230 */ /* 0x000fe40000004100 */
[-C--:B------:R-:W-:Y:S01]  /*15ea0*/  FMUL.FTZ R26, R26, R41.reuse ;  /* 0x000000291a1a7220 */ /* 0x080fe20000410000 */
[----:B------:R-:W-:Y:S02]  /*15eb0*/  HADD2.F32 R42, -RZ, R40.H0_H0 ;  /* 0x20000028ff2a7230 */ /* 0x000fe40000004100 */
[C---:B------:R-:W-:Y:S01]  /*15ec0*/  FFMA.FTZ R48, R10.reuse, R41, -R53 ;  /* 0x000000290a307223 */ /* 0x040fe20000010835 */
[----:B------:R-:W-:Y:S02]  /*15ed0*/  HADD2.F32 R6, -RZ, R11.H0_H0 ;  /* 0x2000000bff067230 */ /* 0x000fe40000004100 */
[C---:B------:R-:W-:Y:S01]  /*15ee0*/  FMUL.FTZ R55, R27.reuse, R46 ;  /* 0x0000002e1b377220 */ /* 0x040fe20000410000 */
[----:B------:R-:W-:Y:S01]  /*15ef0*/  FFMA.FTZ R52, R10, R49, R26 ;  /* 0x000000310a347223 */ /* 0x000fe2000001001a */
[----:B------:R-:W-:Y:S01]  /*15f00*/  F2FP.F16.E4M3.UNPACK_B R41, R51 ;  /* 0x00000033ff29723e */ /* 0x000fe200020006ff */
[----:B------:R-:W-:Y:S01]  /*15f10*/  FMUL.FTZ R27, R27, R42 ;  /* 0x0000002a1b1b7220 */ /* 0x000fe20000410000 */
[----:B------:R-:W-:Y:S01]  /*15f20*/  F2FP.F16.E4M3.UNPACK_B R26, R43 ;  /* 0x0000002bff1a723e */ /* 0x000fe200020006ff */
[----:B------:R-:W-:-:S02]  /*15f30*/  HADD2.F32 R10, -RZ, R37.H0_H0 ;  /* 0x20000025ff0a7230 */ /* 0x000fc40000004100 */
[C---:B------:R-:W-:Y:S01]  /*15f40*/  FFMA.FTZ R55, R6.reuse, R42, -R55 ;  /* 0x0000002a06377223 */ /* 0x040fe20000010837 */
[----:B------:R-:W-:Y:S01]  /*15f50*/  FFMA.FTZ R46, R6, R46, R27 ;  /* 0x0000002e062e7223 */ /* 0x000fe2000001001b */
[----:B------:R-:W-:Y:S01]  /*15f60*/  HADD2.F32 R49, -RZ, R41.H0_H0 ;  /* 0x20000029ff317230 */ /* 0x000fe20000004100 */
[----:B------:R-:W-:Y:S01]  /*15f70*/  F2FP.F16.E4M3.UNPACK_B R51, R51.H1 ;  /* 0x00000033ff33723e */ /* 0x000fe200030006ff */
[----:B------:R-:W-:Y:S01]  /*15f80*/  HADD2.F32 R27, -RZ, R26.H0_H0 ;  /* 0x2000001aff1b7230 */ /* 0x000fe20000004100 */
[----:B------:R-:W-:Y:S01]  /*15f90*/  F2FP.F16.E4M3.UNPACK_B R43, R43.H1 ;  /* 0x0000002bff2b723e */ /* 0x000fe200030006ff */
[----:B------:R-:W-:Y:S02]  /*15fa0*/  HADD2.F32 R47, -RZ, R47.H1_H1 ;  /* 0x3000002fff2f7230 */ /* 0x000fe40000004100 */
[C---:B------:R-:W-:Y:S01]  /*15fb0*/  FMUL.FTZ R53, R10.reuse, R49 ;  /* 0x000000310a357220 */ /* 0x040fe20000410000 */
[----:B------:R-:W-:Y:S02]  /*15fc0*/  HADD2.F32 R30, -RZ, R30.H1_H1 ;  /* 0x3000001eff1e7230 */ /* 0x000fe40000004100 */
[----:B------:R-:W-:Y:S01]  /*15fd0*/  FMUL.FTZ R10, R10, R27 ;  /* 0x0000001b0a0a7220 */ /* 0x000fe20000410000 */
[----:B------:R-:W-:Y:S01]  /*15fe0*/  HADD2.F32 R40, -RZ, R40.H1_H1 ;  /* 0x30000028ff287230 */ /* 0x000fe20000004100 */
[----:B------:R-:W-:Y:S01]  /*15ff0*/  F2FP.F16.E4M3.UNPACK_B R25, R24 ;  /* 0x00000018ff19723e */ /* 0x000fe200020006ff */
[----:B------:R-:W-:-:S02]  /*16000*/  HADD2.F32 R6, -RZ, R28.H0_H0 ;  /* 0x2000001cff067230 */ /* 0x000fc40000004100 */
[C---:B------:R-:W-:Y:S01]  /*16010*/  FMUL.FTZ R42, R30.reuse, R47 ;  /* 0x0000002f1e2a7220 */ /* 0x040fe20000410000 */
[----:B------:R-:W-:Y:S02]  /*16020*/  HADD2.F32 R11, -RZ, R11.H1_H1 ;  /* 0x3000000bff0b7230 */ /* 0x000fe40000004100 */
[-C--:B------:R-:W-:Y:S01]  /*16030*/  FMUL.FTZ R30, R30, R40.reuse ;  /* 0x000000281e1e7220 */ /* 0x080fe20000410000 */
[----:B------:R-:W-:Y:S02]  /*16040*/  HADD2.F32 R26, -RZ, R26.H1_H1 ;  /* 0x3000001aff1a7230 */ /* 0x000fe40000004100 */
[C---:B------:R-:W-:Y:S01]  /*16050*/  FFMA.FTZ R53, R6.reuse, R27, -R53 ;  /* 0x0000001b06357223 */ /* 0x040fe20000010835 */
[----:B------:R-:W-:Y:S01]  /*16060*/  FFMA.FTZ R49, R6, R49, R10 ;  /* 0x0000003106317223 */ /* 0x000fe2000001000a */
[----:B------:R-:W-:Y:S02]  /*16070*/  HADD2.F32 R41, -RZ, R41.H1_H1 ;  /* 0x30000029ff297230 */ /* 0x000fe40000004100 */
[----:B------:R-:W-:Y:S01]  /*16080*/  FFMA.FTZ R42, R11, R40, -R42 ;  /* 0x000000280b2a7223 */ /* 0x000fe2000001082a */
[----:B------:R-:W-:-:S02]  /*16090*/  HADD2.F32 R37, -RZ, R37.H1_H1 ;  /* 0x30000025ff257230 */ /* 0x000fc40000004100 */
[----:B------:R-:W-:Y:S01]  /*160a0*/  FFMA.FTZ R47, R11, R47, R30 ;  /* 0x0000002f0b2f7223 */ /* 0x000fe2000001001e */
[----:B------:R-:W-:Y:S01]  /*160b0*/  HADD2.F32 R27, -RZ, R51.H0_H0 ;  /* 0x20000033ff1b7230 */ /* 0x000fe20000004100 */
[----:B------:R-:W-:Y:S01]  /*160c0*/  F2FP.F16.E4M3.UNPACK_B R24, R24.H1 ;  /* 0x00000018ff18723e */ /* 0x000fe200030006ff */
[----:B------:R-:W-:Y:S02]  /*160d0*/  HADD2.F32 R10, -RZ, R38.H0_H0 ;  /* 0x20000026ff0a7230 */ /* 0x000fe40000004100 */
[C---:B------:R-:W-:Y:S01]  /*160e0*/  FMUL.FTZ R57, R37.reuse, R41 ;  /* 0x0000002925397220 */ /* 0x040fe20000410000 */
[----:B------:R-:W-:Y:S02]  /*160f0*/  HADD2.F32 R28, -RZ, R28.H1_H1 ;  /* 0x3000001cff1c7230 */ /* 0x000fe40000004100 */
[----:B------:R-:W-:Y:S01]  /*16100*/  FMUL.FTZ R30, R37, R26 ;  /* 0x0000001a251e7220 */ /* 0x000fe20000410000 */
[----:B------:R-:W-:Y:S02]  /*16110*/  HADD2.F32 R11, -RZ, R43.H0_H0 ;  /* 0x2000002bff0b7230 */ /* 0x000fe40000004100 */
[----:B------:R-:W-:Y:S01]  /*16120*/  FMUL.FTZ R37, R10, R27 ;  /* 0x0000001b0a257220 */ /* 0x000fe20000410000 */
[----:B------:R-:W-:-:S02]  /*16130*/  HADD2.F32 R6, -RZ, R29.H0_H0 ;  /* 0x2000001dff067230 */ /* 0x000fc40000004100 */
[----:B------:R-:W-:Y:S01]  /*16140*/  FFMA.FTZ R40, R28, R26, -R57 ;  /* 0x0000001a1c287223 */ /* 0x000fe20000010839 */
[----:B------:R-:W-:Y:S01]  /*16150*/  F2FP.F16.E4M3.UNPACK_B R26, R45.H1 ;  /* 0x0000002dff1a723e */ /* 0x000fe200030006ff */
[-C--:B------:R-:W-:Y:S01]  /*16160*/  FMUL.FTZ R10, R10, R11.reuse ;  /* 0x0000000b0a0a7220 */ /* 0x080fe20000410000 */
[----:B------:R-:W-:Y:S02]  /*16170*/  HADD2.F32 R51, -RZ, R51.H1_H1 ;  /* 0x30000033ff337230 */ /* 0x000fe40000004100 */
[----:B------:R-:W-:Y:S01]  /*16180*/  FFMA.FTZ R56, R6, R11, -R37 ;  /* 0x0000000b06387223 */ /* 0x000fe20000010825 */
[----:B------:R-:W-:Y:S01]  /*16190*/  HADD2.F32 R38, -RZ, R38.H1_H1 ;  /* 0x30000026ff267230 */ /* 0x000fe20000004100 */
[----:B------:R-:W-:Y:S01]  /*161a0*/  F2FP.F16.E4M3.UNPACK_B R11, R39.H1 ;  /* 0x00000027ff0b723e */ /* 0x000fe200030006ff */
[----:B------:R-:W-:Y:S02]  /*161b0*/  HADD2.F32 R43, -RZ, R43.H1_H1 ;  /* 0x3000002bff2b7230 */ /* 0x000fe40000004100 */
[----:B------:R-:W-:Y:S01]  /*161c0*/  FFMA.FTZ R54, R28, R41, R30 ;  /* 0x000000291c367223 */ /* 0x000fe2000001001e */
[----:B------:R-:W-:Y:S01]  /*161d0*/  FFMA.FTZ R57, R6, R27, R10 ;  /* 0x0000001b06397223 */ /* 0x000fe2000001000a */
        /* <DEDUP_REMOVED lines=23> */
[----:B------:R-:W-:Y:S02]  /*16350*/  HADD2.F32 R10, -RZ, R25.H0_H0 ;  /* 0x20000019ff0a7230 */ /* 0x000fe40000004100 */
[----:B------:R-:W-:Y:S01]  /*16360*/  FFMA.FTZ R43, R8, R29, R24 ;  /* 0x0000001d082b7223 */ /* 0x000fe20000010018 */
[----:B------:R-:W-:Y:S01]  /*16370*/  HADD2.F32 R11, -RZ, R39.H0_H0 ;  /* 0x20000027ff0b7230 */ /* 0x000fe20000004100 */
[----:B------:R-:W-:Y:S01]  /*16380*/  F2FP.SATFINITE.E4M3.F32.PACK_AB_MERGE_C R42, R42, R55, RZ ;  /* 0x000000372a2a723e */ /* 0x000fe200048070ff */
        /* <DEDUP_REMOVED lines=8> */
[----:B------:R-:W-:Y:S01]  /*16410*/  HADD2.F32 R7, -RZ, R7.H1_H1 ;  /* 0x30000007ff077230 */ /* 0x000fe20000004100 */
[----:B------:R-:W-:Y:S01]  /*16420*/  F2FP.F16.E4M3.UNPACK_B R11, R50.H1 ;  /* 0x00000032ff0b723e */ /* 0x000fe200030006ff */
[C---:B------:R-:W-:Y:S01]  /*16430*/  FMUL.FTZ R10, R25.reuse, R24 ;  /* 0x00000018190a7220 */ /* 0x040fe20000410000 */
[----:B------:R-:W-:Y:S01]  /*16440*/  F2FP.F16.E4M3.UNPACK_B R6, R20.H1 ;  /* 0x00000014ff06723e */ /* 0x000fe200030006ff */
[----:B------:R-:W-:Y:S01]  /*16450*/  FMUL.FTZ R27, R25, R8 ;  /* 0x00000008191b7220 */ /* 0x000fe20000410000 */
[----:B------:R-:W-:Y:S01]  /*16460*/  F2FP.F16.E4M3.UNPACK_B R50, R50 ;  /* 0x00000032ff32723e */ /* 0x000fe200020006ff */
[----:B------:R-:W-:Y:S01]  /*16470*/  FFMA.FTZ R26, R7, R8, -R10 ;  /* 0x00000008071a7223 */ /* 0x000fe2000001080a */
[----:B------:R-:W-:-:S02]  /*16480*/  HADD2.F32 R25, -RZ, R11.H0_H0 ;  /* 0x2000000bff197230 */ /* 0x000fc40000004100 */
[----:B------:R-:W-:Y:S01]  /*16490*/  FFMA.FTZ R24, R7, R24, R27 ;  /* 0x0000001807187223 */ /* 0x000fe2000001001b */
[----:B------:R-:W-:Y:S01]  /*164a0*/  HADD2.F32 R8, -RZ, R36.H0_H0 ;  /* 0x20000024ff087230 */ /* 0x000fe20000004100 */
[----:B------:R-:W-:Y:S01]  /*164b0*/  F2FP.F16.E4M3.UNPACK_B R20, R20 ;  /* 0x00000014ff14723e */ /* 0x000fe200020006ff */
[----:B------:R-:W-:Y:S01]  /*164c0*/  HADD2.F32 R7, -RZ, R6.H0_H0 ;  /* 0x20000006ff077230 */ /* 0x000fe20000004100 */
[----:B------:R-:W-:Y:S01]  /*164d0*/  F2FP.SATFINITE.E4M3.F32.PACK_AB_MERGE_C R46, R47, R46, RZ ;  /* 0x0000002e2f2e723e */ /* 0x000fe200048070ff */
[----:B------:R-:W-:Y:S02]  /*164e0*/  HADD2.F32 R11, -RZ, R11.H1_H1 ;  /* 0x3000000bff0b7230 */ /* 0x000fe40000004100 */
[C---:B------:R-:W-:Y:S01]  /*164f0*/  FMUL.FTZ R27, R8.reuse, R25 ;  /* 0x00000019081b7220 */ /* 0x040fe20000410000 */
[----:B------:R-:W-:Y:S02]  /*16500*/  HADD2.F32 R36, -RZ, R36.H1_H1 ;  /* 0x30000024ff247230 */ /* 0x000fe40000004100 */
[----:B------:R-:W-:Y:S01]  /*16510*/  FMUL.FTZ R39, R8, R7 ;  /* 0x0000000708277220 */ /* 0x000fe20000410000 */
[----:B------:R-:W-:Y:S01]  /*16520*/  HADD2.F32 R10, -RZ, R6.H1_H1 ;  /* 0x30000006ff0a7230 */ /* 0x000fe20000004100 */
[----:B------:R-:W-:Y:S01]  /*16530*/  F2FP.SATFINITE.E4M3.F32.PACK_AB_MERGE_C R5, R48, R5, R42 ;  /* 0x000000053005723e */ /* 0x000fe2000480702a */
[----:B------:R-:W-:-:S02]  /*16540*/  HADD2.F32 R6, -RZ, R21.H0_H0 ;  /* 0x20000015ff067230 */ /* 0x000fc40000004100 */
[C---:B------:R-:W-:Y:S01]  /*16550*/  FMUL.FTZ R8, R36.reuse, R11 ;  /* 0x0000000b24087220 */ /* 0x040fe20000410000 */
[----:B------:R-:W-:Y:S02]  /*16560*/  HADD2.F32 R21, -RZ, R21.H1_H1 ;  /* 0x30000015ff157230 */ /* 0x000fe40000004100 */
[-C--:B------:R-:W-:Y:S01]  /*16570*/  FMUL.FTZ R38, R36, R10.reuse ;  /* 0x0000000a24267220 */ /* 0x080fe20000410000 */
[----:B------:R-:W-:Y:S01]  /*16580*/  F2FP.SATFINITE.E4M3.F32.PACK_AB_MERGE_C R9, R52, R9, R46 ;  /* 0x000000093409723e */ /* 0x000fe2000480702e */
[C---:B------:R-:W-:Y:S01]  /*16590*/  FFMA.FTZ R27, R6.reuse, R7, -R27 ;  /* 0x00000007061b7223 */ /* 0x040fe2000001081b */
[----:B------:R-:W-:Y:S02]  /*165a0*/  HADD2.F32 R7, -RZ, R31.H0_H0 ;  /* 0x2000001fff077230 */ /* 0x000fe40000004100 */
[----:B------:R-:W-:Y:S01]  /*165b0*/  FFMA.FTZ R36, R21, R10, -R8 ;  /* 0x0000000a15247223 */ /* 0x000fe20000010808 */
[----:B------:R-:W-:Y:S02]  /*165c0*/  HADD2.F32 R10, -RZ, R50.H0_H0 ;  /* 0x20000032ff0a7230 */ /* 0x000fe40000004100 */
[----:B------:R-:W-:Y:S01]  /*165d0*/  FFMA.FTZ R39, R6, R25, R39 ;  /* 0x0000001906277223 */ /* 0x000fe20000010027 */
[----:B------:R-:W-:-:S02]  /*165e0*/  HADD2.F32 R8, -RZ, R20.H0_H0 ;  /* 0x20000014ff087230 */ /* 0x000fc40000004100 */
[----:B------:R-:W-:Y:S01]  /*165f0*/  FFMA.FTZ R38, R21, R11, R38 ;  /* 0x0000000b15267223 */ /* 0x000fe20000010026 */
[----:B------:R-:W-:Y:S02]  /*16600*/  HADD2.F32 R50, -RZ, R50.H1_H1 ;  /* 0x30000032ff327230 */ /* 0x000fe40000004100 */
[C---:B------:R-:W-:Y:S01]  /*16610*/  FMUL.FTZ R11, R7.reuse, R10 ;  /* 0x0000000a070b7220 */ /* 0x040fe20000410000 */
[----:B------:R-:W-:Y:S02]  /*16620*/  HADD2.F32 R31, -RZ, R31.H1_H1 ;  /* 0x3000001fff1f7230 */ /* 0x000fe40000004100 */
[----:B------:R-:W-:Y:S01]  /*16630*/  FMUL.FTZ R7, R7, R8 ;  /* 0x0000000807077220 */ /* 0x000fe20000410000 */
[----:B------:R-:W-:Y:S01]  /*16640*/  HADD2.F32 R20, -RZ, R20.H1_H1 ;  /* 0x30000014ff147230 */ /* 0x000fe20000004100 */
[----:B------:R-:W-:Y:S01]  /*16650*/  F2FP.SATFINITE.E4M3.F32.PACK_AB_MERGE_C R27, R36, R27, RZ ;  /* 0x0000001b241b723e */ /* 0x000fe200048070ff */
[--C-:B------:R-:W-:Y:S02]  /*16660*/  HADD2.F32 R6, -RZ, R4.reuse.H0_H0 ;  /* 0x20000004ff067230 */ /* 0x100fe40000004100 */
[----:B------:R-:W-:Y:S01]  /*16670*/  FMUL.FTZ R25, R31, R50 ;  /* 0x000000321f197220 */ /* 0x000fe20000410000 */
[----:B------:R-:W-:-:S02]  /*16680*/  HADD2.F32 R4, -RZ, R4.H1_H1 ;  /* 0x30000004ff047230 */ /* 0x000fc40000004100 */
[----:B------:R-:W-:Y:S01]  /*16690*/  FMUL.FTZ R31, R31, R20 ;  /* 0x000000141f1f7220 */ /* 0x000fe20000410000 */
[----:B------:R-:W-:Y:S01]  /*166a0*/  F2FP.SATFINITE.E4M3.F32.PACK_AB_MERGE_C R38, R38, R39, RZ ;  /* 0x000000272626723e */ /* 0x000fe200048070ff */
        /* <DEDUP_REMOVED lines=16> */
.L_x_3517:
[----:B------:R-:W-:Y:S05]  /*167b0*/  BSYNC B1 ;  /* 0x0000000000017941 */ /* 0x000fea0003800000 */
.L_x_3516:
[----:B------:R-:W-:Y:S05]  /*167c0*/  @P2 BRA `(.L_x_3498) ;  /* 0x0000000c00e02947 */ /* 0x000fea0003800000 */
[----:B--23--:R-:W2:Y:S04]  /*167d0*/  LDL R0, [R1+0x48] ;  /* 0x0000480001007983 */ /* 0x00cea80000100800 */
[----:B------:R-:W3:Y:S01]  /*167e0*/  LDL R51, [R1+0x68] ;  /* 0x0000680001337983 */ /* 0x000ee20000100800 */
[----:B-----5:R-:W-:Y:S02]  /*167f0*/  SHF.R.U32.HI R4, RZ, 0x8, R32 ;  /* 0x00000008ff047819 */ /* 0x020fe40000011620 */
[----:B------:R-:W-:Y:S02]  /*16800*/  SHF.R.U32.HI R8, RZ, 0x8, R34 ;  /* 0x00000008ff087819 */ /* 0x000fe40000011622 */
[----:B------:R-:W-:Y:S02]  /*16810*/  LOP3.LUT R5, R4, 0xff, RZ, 0xc0, !PT ;  /* 0x000000ff04057812 */ /* 0x000fe400078ec0ff */
[----:B------:R-:W-:-:S02]  /*16820*/  LOP3.LUT R4, R34, 0xff, RZ, 0xc0, !PT ;  /* 0x000000ff22047812 */ /* 0x000fc400078ec0ff */
[----:B------:R-:W-:Y:S02]  /*16830*/  LOP3.LUT R9, R8, 0xff, RZ, 0xc0, !PT ;  /* 0x000000ff08097812 */ /* 0x000fe400078ec0ff */
[----:B------:R-:W-:Y:S02]  /*16840*/  SHF.R.U32.HI R7, RZ, 0x8, R33 ;  /* 0x00000008ff077819 */ /* 0x000fe40000011621 */
[----:B------:R-:W-:Y:S02]  /*16850*/  PRMT R25, R9, 0x7604, R4 ;  /* 0x0000760409197816 */ /* 0x000fe40000000004 */
[----:B------:R-:W-:Y:S02]  /*16860*/  LOP3.LUT R6, R33, 0xff, RZ, 0xc0, !PT ;  /* 0x000000ff21067812 */ /* 0x000fe400078ec0ff */
[----:B------:R-:W-:Y:S02]  /*16870*/  LOP3.LUT R7, R7, 0xff, RZ, 0xc0, !PT ;  /* 0x000000ff07077812 */ /* 0x000fe400078ec0ff */
[----:B------:R-:W-:-:S02]  /*16880*/  SHF.R.U32.HI R8, RZ, 0x8, R12 ;  /* 0x00000008ff087819 */ /* 0x000fc4000001160c */
[----:B------:R-:W-:Y:S02]  /*16890*/  PRMT R20, R7, 0x7604, R6 ;  /* 0x0000760407147816 */ /* 0x000fe40000000006 */
[----:B------:R-:W-:Y:S02]  /*168a0*/  LOP3.LUT R7, R12, 0xff, RZ, 0xc0, !PT ;  /* 0x000000ff0c077812 */ /* 0x000fe400078ec0ff */
[----:B------:R-:W-:Y:S02]  /*168b0*/  LOP3.LUT R8, R8, 0xff, RZ, 0xc0, !PT ;  /* 0x000000ff08087812 */ /* 0x000fe400078ec0ff */
[----:B------:R-:W-:Y:S02]  /*168c0*/  SHF.R.U32.HI R6, RZ, 0x8, R35 ;  /* 0x00000008ff067819 */ /* 0x000fe40000011623 */
[----:B------:R-:W-:Y:S02]  /*168d0*/  PRMT R31, R8, 0x7604, R7 ;  /* 0x00007604081f7816 */ /* 0x000fe40000000007 */
[----:B------:R-:W-:-:S02]  /*168e0*/  SHF.R.U32.HI R8, RZ, 0x8, R13 ;  /* 0x00000008ff087819 */ /* 0x000fc4000001160d */
[----:B------:R-:W-:Y:S02]  /*168f0*/  LOP3.LUT R6, R6, 0xff, RZ, 0xc0, !PT ;  /* 0x000000ff06067812 */ /* 0x000fe400078ec0ff */
[----:B------:R-:W-:Y:S02]  /*16900*/  SHF.R.U32.HI R30, RZ, 0x8, R15 ;  /* 0x00000008ff1e7819 */ /* 0x000fe4000001160f */
[----:B------:R-:W-:Y:S02]  /*16910*/  LOP3.LUT R29, R15, 0xff, RZ, 0xc0, !PT ;  /* 0x000000ff0f1d7812 */ /* 0x000fe400078ec0ff */
[----:B------:R-:W-:Y:S02]  /*16920*/  LOP3.LUT R30, R30, 0xff, RZ, 0xc0, !PT ;  /* 0x000000ff1e1e7812 */ /* 0x000fe400078ec0ff */
[----:B------:R-:W-:Y:S02]  /*16930*/  LOP3.LUT R26, R13, 0xff, RZ, 0xc0, !PT ;  /* 0x000000ff0d1a7812 */ /* 0x000fe400078ec0ff */
[----:B------:R-:W-:-:S02]  /*16940*/  SHF.R.U32.HI R28, RZ, 0x8, R14 ;  /* 0x00000008ff1c7819 */ /* 0x000fc4000001160e */
[----:B------:R-:W-:Y:S02]  /*16950*/  PRMT R30, R30, 0x7604, R29 ;  /* 0x000076041e1e7816 */ /* 0x000fe4000000001d */
[----:B------:R-:W-:Y:S02]  /*16960*/  SHF.R.U32.HI R29, RZ, 0x10, R13 ;  /* 0x00000010ff1d7819 */ /* 0x000fe4000001160d */
[----:B------:R-:W-:Y:S02]  /*16970*/  LOP3.LUT R27, R14, 0xff, RZ, 0xc0, !PT ;  /* 0x000000ff0e1b7812 */ /* 0x000fe400078ec0ff */
[----:B------:R-:W-:Y:S01]  /*16980*/  LOP3.LUT R28, R28, 0xff, RZ, 0xc0, !PT ;  /* 0x000000ff1c1c7812 */ /* 0x000fe200078ec0ff */
[----:B------:R-:W-:Y:S01]  /*16990*/  IMAD.U32 R29, R29, 0x10000, RZ ;  /* 0x000100001d1d7824 */ /* 0x000fe200078e00ff */
[----:B0-----:R-:W-:Y:S02]  /*169a0*/  SHF.R.U32.HI R41, RZ, 0x10, R15 ;  /* 0x00000010ff297819 */ /* 0x001fe4000001160f */
[----:B------:R-:W-:-:S02]  /*169b0*/  PRMT R39, R28, 0x7604, R27 ;  /* 0x000076041c277816 */ /* 0x000fc4000000001b */
[----:B------:R-:W-:Y:S01]  /*169c0*/  SHF.R.U32.HI R27, RZ, 0x10, R35 ;  /* 0x00000010ff1b7819 */ /* 0x000fe20000011623 */
[----:B------:R-:W-:Y:S01]  /*169d0*/  IMAD.U32 R41, R41, 0x10000, RZ ;  /* 0x0001000029297824 */ /* 0x000fe200078e00ff */
[----:B------:R-:W-:Y:S02]  /*169e0*/  LOP3.LUT R25, R25, 0xff0000, R34, 0xf8, !PT ;  /* 0x00ff000019197812 */ /* 0x000fe400078ef822 */
[----:B------:R-:W-:Y:S01]  /*169f0*/  LOP3.LUT R31, R31, 0xff0000, R12, 0xf8, !PT ;  /* 0x00ff00001f1f7812 */ /* 0x000fe200078ef80c */
[----:B------:R-:W-:Y:S01]  /*16a00*/  IMAD.U32 R27, R27, 0x10000, RZ ;  /* 0x000100001b1b7824 */ /* 0x000fe200078e00ff */
[----:B------:R-:W-:Y:S02]  /*16a10*/  LOP3.LUT R41, R30, 0xff0000, R41, 0xf8, !PT ;  /* 0x00ff00001e297812 */ /* 0x000fe400078ef829 */
[----:B------:R-:W-:Y:S02]  /*16a20*/  LOP3.LUT R39, R39, 0xff0000, R14, 0xf8, !PT ;  /* 0x00ff000027277812 */ /* 0x000fe400078ef80e */
[----:B------:R-:W-:-:S02]  /*16a30*/  LOP3.LUT R41, R41, 0xff000000, R15, 0xf8, !PT ;  /* 0xff00000029297812 */ /* 0x000fc400078ef80f */
[----:B------:R-:W-:Y:S02]  /*16a40*/  LOP3.LUT R40, R39, 0xff000000, R14, 0xf8, !PT ;  /* 0xff00000027287812 */ /* 0x000fe400078ef80e */
[----:B--2---:R-:W-:Y:S02]  /*16a50*/  LEA.HI R3, R3, R0, RZ, 0x1c ;  /* 0x0000000003037211 */ /* 0x004fe400078fe0ff */
[----:B------:R-:W-:-:S04]  /*16a60*/  LOP3.LUT R0, R32, 0xff, RZ, 0xc0, !PT ;  /* 0x000000ff20007812 */ /* 0x000fc800078ec0ff */
[----:B-1----:R-:W-:Y:S02]  /*16a70*/  PRMT R21, R5, 0x7604, R0 ;  /* 0x0000760405157816 */ /* 0x002fe40000000000 */
[----:B------:R-:W-:Y:S02]  /*16a80*/  SHF.R.S32.HI R0, RZ, 0x1f, R3 ;  /* 0x0000001fff007819 */ /* 0x000fe40000011403 */
[----:B------:R-:W-:Y:S02]  /*16a90*/  LOP3.LUT R5, R35, 0xff, RZ, 0xc0, !PT ;  /* 0x000000ff23057812 */ /* 0x000fe400078ec0ff */
[----:B------:R-:W-:Y:S01]  /*16aa0*/  LEA.HI R4, R0, R3, RZ, 0x2 ;  /* 0x0000000300047211 */ /* 0x000fe200078f10ff */
[----:B------:R-:W-:Y:S01]  /*16ab0*/  IMAD.SHL.U32 R0, R3, 0x10, RZ ;  /* 0x0000001003007824 */ /* 0x000fe200078e00ff */
[----:B------:R-:W-:Y:S02]  /*16ac0*/  PRMT R24, R6, 0x7604, R5 ;  /* 0x0000760406187816 */ /* 0x000fe40000000005 */
[----:B------:R-:W-:Y:S01]  /*16ad0*/  LOP3.LUT R21, R21, 0xff0000, R32, 0xf8, !PT ;  /* 0x00ff000015157812 */ /* 0x000fe200078ef820 */
[----:B------:R-:W-:Y:S01]  /*16ae0*/  IMAD.SHL.U32 R4, R4, 0x800, RZ ;  /* 0x0000080004047824 */ /* 0x000fe200078e00ff */
[----:B------:R-:W-:-:S02]  /*16af0*/  LOP3.LUT R3, R227, 0x30, R0, 0xf8, !PT ;  /* 0x00000030e3037812 */ /* 0x000fc400078ef800 */
[----:B------:R-:W-:Y:S02]  /*16b00*/  LOP3.LUT R27, R24, 0xff0000, R27, 0xf8, !PT ;  /* 0x00ff0000181b7812 */ /* 0x000fe400078ef81b */
[----:B------:R-:W-:Y:S02]  /*16b10*/  LOP3.LUT R3, R3, R228, RZ, 0x3c, !PT ;  /* 0x000000e403037212 */ /* 0x000fe400078e3cff */
[----:B------:R-:W-:Y:S02]  /*16b20*/  LOP3.LUT R0, R4, 0xffffe000, RZ, 0xc0, !PT ;  /* 0xffffe00004007812 */ /* 0x000fe400078ec0ff */
[----:B---3--:R-:W0:Y:S02]  /*16b30*/  LDS.128 R4, [R51+0x1e200] ;  /* 0x01e2000033047984 */ /* 0x008e240000000c00 */
[----:B------:R-:W-:-:S04]  /*16b40*/  IADD3 R3, R3, R229, R0 ;  /* 0x000000e503037210 */ /* 0x000fc80007ffe000 */
[----:B------:R-:W-:Y:S02]  /*16b50*/  IADD3 R0, R16, R3, RZ ;  /* 0x0000000310007210 */ /* 0x000fe40007ffe0ff */
        /* <DEDUP_REMOVED lines=11> */
[----:B------:R-:W-:Y:S01]  /*16c10*/  LOP3.LUT R33, R25, 0xff000000, R34, 0xf8, !PT ;  /* 0xff00000019217812 */ /* 0x000fe200078ef822 */
        /* <DEDUP_REMOVED lines=8> */
[-C--:B0-----:R-:W-:Y:S02]  /*16ca0*/  F2FP.F16.E4M3.UNPACK_B R12, R5.reuse ;  /* 0x00000005ff0c723e */ /* 0x081fe400020006ff */
[----:B------:R-:W-:Y:S02]  /*16cb0*/  F2FP.F16.E4M3.UNPACK_B R13, R5.H1 ;  /* 0x00000005ff0d723e */ /* 0x000fe400030006ff */
[-C--:B------:R-:W-:Y:S02]  /*16cc0*/  F2FP.F16.E4M3.UNPACK_B R15, R7.reuse ;  /* 0x00000007ff0f723e */ /* 0x080fe400020006ff */
[----:B------:R-:W-:-:S02]  /*16cd0*/  F2FP.F16.E4M3.UNPACK_B R20, R7.H1 ;  /* 0x00000007ff14723e */ /* 0x000fc400030006ff */
[-C--:B------:R-:W-:Y:S02]  /*16ce0*/  F2FP.F16.E4M3.UNPACK_B R7, R6.reuse ;  /* 0x00000006ff07723e */ /* 0x080fe400020006ff */
[----:B------:R-:W-:Y:S01]  /*16cf0*/  F2FP.F16.E4M3.UNPACK_B R14, R6.H1 ;  /* 0x00000006ff0e723e */ /* 0x000fe200030006ff */
[--C-:B------:R-:W-:Y:S01]  /*16d00*/  HADD2.F32 R6, -RZ, R12.reuse.H0_H0 ;  /* 0x2000000cff067230 */ /* 0x100fe20000004100 */
[-C--:B-1----:R-:W-:Y:S01]  /*16d10*/  F2FP.F16.E4M3.UNPACK_B R21, R9.reuse ;  /* 0x00000009ff15723e */ /* 0x082fe200020006ff */
[----:B------:R-:W-:Y:S01]  /*16d20*/  HADD2.F32 R12, -RZ, R12.H1_H1 ;  /* 0x3000000cff0c7230 */ /* 0x000fe20000004100 */
[----:B------:R-:W-:Y:S02]  /*16d30*/  F2FP.F16.E4M3.UNPACK_B R24, R9.H1 ;  /* 0x00000009ff18723e */ /* 0x000fe400030006ff */
[----:B------:R-:W-:Y:S01]  /*16d40*/  F2FP.F16.E4M3.UNPACK_B R32, R32.H1 ;  /* 0x00000020ff20723e */ /* 0x000fe200030006ff */
[--C-:B------:R-:W-:Y:S01]  /*16d50*/  HADD2.F32 R5, -RZ, R21.reuse.H0_H0 ;  /* 0x20000015ff057230 */ /* 0x100fe20000004100 */
[-C--:B------:R-:W-:Y:S01]  /*16d60*/  F2FP.F16.E4M3.UNPACK_B R25, R10.reuse ;  /* 0x0000000aff19723e */ /* 0x080fe200020006ff */
[----:B------:R-:W-:Y:S01]  /*16d70*/  HADD2.F32 R21, -RZ, R21.H1_H1 ;  /* 0x30000015ff157230 */ /* 0x000fe20000004100 */
[----:B------:R-:W-:Y:S01]  /*16d80*/  F2FP.F16.E4M3.UNPACK_B R26, R10.H1 ;  /* 0x0000000aff1a723e */ /* 0x000fe200030006ff */
[----:B------:R-:W-:-:S02]  /*16d90*/  HADD2.F32 R10, -RZ, R24.H0_H0 ;  /* 0x20000018ff0a7230 */ /* 0x000fc40000004100 */
[C---:B------:R-:W-:Y:S01]  /*16da0*/  FMUL.FTZ R9, R5.reuse, R38 ;  /* 0x0000002605097220 */ /* 0x040fe20000410000 */
[-C--:B------:R-:W-:Y:S01]  /*16db0*/  FMUL.FTZ R39, R5, R31.reuse ;  /* 0x0000001f05277220 */ /* 0x080fe20000410000 */
[C---:B------:R-:W-:Y:S01]  /*16dc0*/  FMUL.FTZ R43, R21.reuse, R36 ;  /* 0x00000024152b7220 */ /* 0x040fe20000410000 */
[----:B------:R-:W-:Y:S01]  /*16dd0*/  FMUL.FTZ R21, R21, R30 ;  /* 0x0000001e15157220 */ /* 0x000fe20000410000 */
[C---:B------:R-:W-:Y:S01]  /*16de0*/  FFMA.FTZ R5, R6.reuse, R31, -R9 ;  /* 0x0000001f06057223 */ /* 0x040fe20000010809 */
[----:B------:R-:W-:Y:S01]  /*16df0*/  FFMA.FTZ R9, R6, R38, R39 ;  /* 0x0000002606097223 */ /* 0x000fe20000010027 */
[----:B------:R-:W-:Y:S02]  /*16e00*/  HADD2.F32 R39, -RZ, R37.H0_H0 ;  /* 0x20000025ff277230 */ /* 0x000fe40000004100 */
[----:B------:R-:W-:Y:S01]  /*16e10*/  FFMA.FTZ R38, R12, R30, -R43 ;  /* 0x0000001e0c267223 */ /* 0x000fe2000001082b */
[----:B------:R-:W-:Y:S01]  /*16e20*/  HADD2.F32 R31, -RZ, R32.H0_H0 ;  /* 0x20000020ff1f7230 */ /* 0x000fe20000004100 */
[----:B------:R-:W-:Y:S01]  /*16e30*/  F2FP.F16.E4M3.UNPACK_B R27, R11 ;  /* 0x0000000bff1b723e */ /* 0x000fe200020006ff */
[----:B------:R-:W-:-:S02]  /*16e40*/  HADD2.F32 R6, -RZ, R13.H0_H0 ;  /* 0x2000000dff067230 */ /* 0x000fc40000004100 */
[----:B------:R-:W-:Y:S01]  /*16e50*/  FMUL.FTZ R45, R10, R39 ;  /* 0x000000270a2d7220 */ /* 0x000fe20000410000 */
[----:B------:R-:W-:Y:S01]  /*16e60*/  FFMA.FTZ R36, R12, R36, R21 ;  /* 0x000000240c247223 */ /* 0x000fe20000010015 */
[----:B------:R-:W-:Y:S01]  /*16e70*/  FMUL.FTZ R10, R10, R31 ;  /* 0x0000001f0a0a7220 */ /* 0x000fe20000410000 */
[----:B------:R-:W-:Y:S01]  /*16e80*/  F2FP.F16.E4M3.UNPACK_B R30, R41 ;  /* 0x00000029ff1e723e */ /* 0x000fe200020006ff */
[C---:B------:R-:W-:Y:S01]  /*16e90*/  FFMA.FTZ R45, R6.reuse, R31, -R45 ;  /* 0x0000001f062d7223 */ /* 0x040fe2000001082d */
[-C--:B------:R-:W-:Y:S01]  /*16ea0*/  F2FP.F16.E4M3.UNPACK_B R12, R34.reuse ;  /* 0x00000022ff0c723e */ /* 0x080fe200020006ff */
[----:B------:R-:W-:Y:S01]  /*16eb0*/  FFMA.FTZ R39, R6, R39, R10 ;  /* 0x0000002706277223 */ /* 0x000fe2000001000a */
[----:B------:R-:W-:Y:S01]  /*16ec0*/  HADD2.F32 R10, -RZ, R27.H0_H0 ;  /* 0x2000001bff0a7230 */ /* 0x000fe20000004100 */
[----:B------:R-:W-:Y:S01]  /*16ed0*/  F2FP.F16.E4M3.UNPACK_B R28, R11.H1 ;  /* 0x0000000bff1c723e */ /* 0x000fe200030006ff */
[----:B------:R-:W-:Y:S01]  /*16ee0*/  HADD2.F32 R31, -RZ, R30.H0_H0 ;  /* 0x2000001eff1f7230 */ /* 0x000fe20000004100 */
[----:B------:R-:W-:Y:S01]  /*16ef0*/  F2FP.F16.E4M3.UNPACK_B R41, R41.H1 ;  /* 0x00000029ff29723e */ /* 0x000fe200030006ff */
[----:B------:R-:W-:Y:S01]  /*16f00*/  HADD2.F32 R37, -RZ, R37.H1_H1 ;  /* 0x30000025ff257230 */ /* 0x000fe20000004100 */
[----:B------:R-:W-:Y:S01]  /*16f10*/  F2FP.F16.E4M3.UNPACK_B R34, R34.H1 ;  /* 0x00000022ff22723e */ /* 0x000fe200030006ff */
[----:B------:R-:W-:-:S02]  /*16f20*/  HADD2.F32 R24, -RZ, R24.H1_H1 ;  /* 0x30000018ff187230 */ /* 0x000fc40000004100 */
[----:B------:R-:W-:Y:S01]  /*16f30*/  FMUL.FTZ R43, R10, R31 ;  /* 0x0000001f0a2b7220 */ /* 0x000fe20000410000 */
[----:B------:R-:W-:Y:S01]  /*16f40*/  HADD2.F32 R21, -RZ, R12.H0_H0 ;  /* 0x2000000cff157230 */ /* 0x000fe20000004100 */
[----:B------:R-:W-:Y:S01]  /*16f50*/  F2FP.F16.E4M3.UNPACK_B R11, R8 ;  /* 0x00000008ff0b723e */ /* 0x000fe200020006ff */
[----:B------:R-:W-:Y:S02]  /*16f60*/  HADD2.F32 R32, -RZ, R32.H1_H1 ;  /* 0x30000020ff207230 */ /* 0x000fe40000004100 */
[----:B------:R-:W-:Y:S01]  /*16f70*/  FMUL.FTZ R42, R24, R37 ;  /* 0x00000025182a7220 */ /* 0x000fe20000410000 */
[----:B------:R-:W-:Y:S02]  /*16f80*/  HADD2.F32 R13, -RZ, R13.H1_H1 ;  /* 0x3000000dff0d7230 */ /* 0x000fe40000004100 */
[----:B------:R-:W-:Y:S01]  /*16f90*/  FMUL.FTZ R10, R10, R21 ;  /* 0x000000150a0a7220 */ /* 0x000fe20000410000 */
[----:B------:R-:W-:Y:S02]  /*16fa0*/  HADD2.F32 R6, -RZ, R15.H0_H0 ;  /* 0x2000000fff067230 */ /* 0x000fe40000004100 */
[----:B------:R-:W-:Y:S01]  /*16fb0*/  FMUL.FTZ R24, R24, R32 ;  /* 0x0000002018187220 */ /* 0x000fe20000410000 */
[----:B------:R-:W-:-:S02]  /*16fc0*/  HADD2.F32 R30, -RZ, R30.H1_H1 ;  /* 0x3000001eff1e7230 */ /* 0x000fc40000004100 */
[C---:B------:R-:W-:Y:S01]  /*16fd0*/  FFMA.FTZ R42, R13.reuse, R32, -R42 ;  /* 0x000000200d2a7223 */ /* 0x040fe2000001082a */
[----:B------:R-:W-:Y:S02]  /*16fe0*/  HADD2.F32 R27, -RZ, R27.H1_H1 ;  /* 0x3000001bff1b7230 */ /* 0x000fe40000004100 */
[C---:B------:R-:W-:Y:S01]  /*16ff0*/  FFMA.FTZ R43, R6.reuse, R21, -R43 ;  /* 0x00000015062b7223 */ /* 0x040fe2000001082b */
[----:B------:R-:W-:Y:S01]  /*17000*/  FFMA.FTZ R46, R6, R31, R10 ;  /* 0x0000001f062e7223 */ /* 0x000fe2000001000a */
[----:B------:R-:W-:Y:S01]  /*17010*/  FFMA.FTZ R32, R13, R37, R24 ;  /* 0x000000250d207223 */ /* 0x000fe20000010018 */
[----:B------:R-:W-:Y:S02]  /*17020*/  HADD2.F32 R21, -RZ, R41.H0_H0 ;  /* 0x20000029ff157230 */ /* 0x000fe40000004100 */
[----:B------:R-:W-:Y:S01]  /*17030*/  FMUL.FTZ R24, R27, R30 ;  /* 0x0000001e1b187220 */ /* 0x000fe20000410000 */
[----:B------:R-:W-:Y:S01]  /*17040*/  HADD2.F32 R10, -RZ, R28.H0_H0 ;  /* 0x2000001cff0a7230 */ /* 0x000fe20000004100 */
[----:B------:R-:W-:Y:S01]  /*17050*/  F2FP.F16.E4M3.UNPACK_B R8, R8.H1 ;  /* 0x00000008ff08723e */ /* 0x000fe200030006ff */
[----:B------:R-:W-:Y:S01]  /*17060*/  HADD2.F32 R13, -RZ, R34.H0_H0 ;  /* 0x20000022ff0d7230 */ /* 0x000fe20000004100 */
[----:B------:R-:W-:Y:S01]  /*17070*/  F2FP.F16.E4M3.UNPACK_B R3, R4 ;  /* 0x00000004ff03723e */ /* 0x000fe200020006ff */
[----:B------:R-:W-:-:S02]  /*17080*/  HADD2.F32 R6, -RZ, R20.H0_H0 ;  /* 0x20000014ff067230 */ /* 0x000fc40000004100 */
[C---:B------:R-:W-:Y:S01]  /*17090*/  FMUL.FTZ R31, R10.reuse, R21 ;  /* 0x000000150a1f7220 */ /* 0x040fe20000410000 */
[----:B------:R-:W-:Y:S02]  /*170a0*/  HADD2.F32 R12, -RZ, R12.H1_H1 ;  /* 0x3000000cff0c7230 */ /* 0x000fe40000004100 */
[----:B------:R-:W-:Y:S01]  /*170b0*/  FMUL.FTZ R10, R10, R13 ;  /* 0x0000000d0a0a7220 */ /* 0x000fe20000410000 */
[----:B------:R-:W-:Y:S01]  /*170c0*/  HADD2.F32 R15, -RZ, R15.H1_H1 ;  /* 0x3000000fff0f7230 */ /* 0x000fe20000004100 */
[----:B------:R-:W-:Y:S01]  /*170d0*/  F2FP.F16.E4M3.UNPACK_B R4, R4.H1 ;  /* 0x00000004ff04723e */ /* 0x000fe200030006ff */
[----:B------:R-:W-:Y:S02]  /*170e0*/  HADD2.F32 R41, -RZ, R41.H1_H1 ;  /* 0x30000029ff297230 */ /* 0x000fe40000004100 */
[C---:B------:R-:W-:Y:S01]  /*170f0*/  FFMA.FTZ R50, R6.reuse, R21, R10 ;  /* 0x0000001506327223 */ /* 0x040fe2000001000a */
[-C--:B------:R-:W-:Y:S01]  /*17100*/  FMUL.FTZ R27, R27, R12.reuse ;  /* 0x0000000c1b1b7220 */ /* 0x080fe20000410000 */
[C---:B------:R-:W-:Y:S01]  /*17110*/  FFMA.FTZ R48, R15.reuse, R12, -R24 ;  /* 0x0000000c0f307223 */ /* 0x040fe20000010818 */
[----:B------:R-:W-:Y:S01]  /*17120*/  F2FP.F16.E4M3.UNPACK_B R21, R35.H1 ;  /* 0x00000023ff15723e */ /* 0x000fe200030006ff */
[----:B------:R-:W-:Y:S01]  /*17130*/  HADD2.F32 R28, -RZ, R28.H1_H1 ;  /* 0x3000001cff1c7230 */ /* 0x000fe20000004100 */
[----:B------:R-:W-:Y:S01]  /*17140*/  F2FP.F16.E4M3.UNPACK_B R12, R29.H1 ;  /* 0x0000001dff0c723e */ /* 0x000fe200030006ff */
[----:B------:R-:W-:Y:S01]  /*17150*/  FFMA.FTZ R47, R15, R30, R27 ;  /* 0x0000001e0f2f7223 */ /* 0x000fe2000001001b */
[----:B------:R-:W-:Y:S01]  /*17160*/  FFMA.FTZ R49, R6, R13, -R31 ;  /* 0x0000000d06317223 */ /* 0x000fe2000001081f */
[----:B------:R-:W-:-:S02]  /*17170*/  HADD2.F32 R15, -RZ, R34.H1_H1 ;  /* 0x30000022ff0f7230 */ /* 0x000fc40000004100 */
[C---:B------:R-:W-:Y:S01]  /*17180*/  FMUL.FTZ R37, R28.reuse, R41 ;  /* 0x000000291c257220 */ /* 0x040fe20000410000 */
[----:B------:R-:W-:Y:S01]  /*17190*/  HADD2.F32 R27, -RZ, R21.H0_H0 ;  /* 0x20000015ff1b7230 */ /* 0x000fe20000004100 */
[----:B------:R-:W-:Y:S01]  /*171a0*/  F2FP.F16.E4M3.UNPACK_B R35, R35 ;  /* 0x00000023ff23723e */ /* 0x000fe200020006ff */
        /* <DEDUP_REMOVED lines=9> */
[----:B------:R-:W-:Y:S01]  /*17240*/  FFMA.FTZ R41, R20, R41, R28 ;  /* 0x0000002914297223 */ /* 0x000fe2000001001c */
[----:B------:R-:W-:Y:S02]  /*17250*/  HADD2.F32 R8, -RZ, R8.H1_H1 ;  /* 0x30000008ff087230 */ /* 0x000fe40000004100 */
[C---:B------:R-:W-:Y:S01]  /*17260*/  FFMA.FTZ R31, R6.reuse, R13, -R31 ;  /* 0x0000000d061f7223 */ /* 0x040fe2000001081f */
[----:B------:R-:W-:Y:S01]  /*17270*/  FFMA.FTZ R28, R6, R27, R10 ;  /* 0x0000001b061c7223 */ /* 0x000fe2000001000a */
[----:B------:R-:W-:Y:S02]  /*17280*/  HADD2.F32 R13, -RZ, R12.H1_H1 ;  /* 0x3000000cff0d7230 */ /* 0x000fe40000004100 */
[----:B------:R-:W-:Y:S01]  /*17290*/  FFMA.FTZ R34, R20, R15, -R37 ;  /* 0x0000000f14227223 */ /* 0x000fe20000010825 */
        /* <DEDUP_REMOVED lines=8> */
[----:B------:R-:W-:-:S02]  /*17320*/  HADD2.F32 R10, -RZ, R35.H1_H1 ;  /* 0x30000023ff0a7230 */ /* 0x000fc40000004100 */
[C---:B------:R-:W-:Y:S01]  /*17330*/  FMUL.FTZ R21, R6.reuse, R15 ;  /* 0x0000000f06157220 */ /* 0x040fe20000410000 */
[----:B------:R-:W-:Y:S02]  /*17340*/  HADD2.F32 R11, -RZ, R11.H1_H1 ;  /* 0x3000000bff0b7230 */ /* 0x000fe40000004100 */
[-C--:B------:R-:W-:Y:S01]  /*17350*/  FMUL.FTZ R27, R6, R13.reuse ;  /* 0x0000000d061b7220 */ /* 0x080fe20000410000 */
[----:B------:R-:W-:Y:S01]  /*17360*/  HADD2.F32 R4, -RZ, R3.H0_H0 ;  /* 0x20000003ff047230 */ /* 0x000fe20000004100 */
[----:B------:R-:W-:Y:S01]  /*17370*/  F2FP.F16.E4M3.UNPACK_B R12, R40.H1 ;  /* 0x00000028ff0c723e */ /* 0x000fe200030006ff */
[----:B------:R-:W-:Y:S02]  /*17380*/  HADD2.F32 R6, -RZ, R29.H1_H1 ;  /* 0x3000001dff067230 */ /* 0x000fe40000004100 */
[C---:B------:R-:W-:Y:S01]  /*17390*/  FMUL.FTZ R20, R11.reuse, R10 ;  /* 0x0000000a0b147220 */ /* 0x040fe20000410000 */
[----:B------:R-:W-:Y:S02]  /*173a0*/  HADD2.F32 R3, -RZ, R3.H1_H1 ;  /* 0x30000003ff037230 */ /* 0x000fe40000004100 */
[C---:B------:R-:W-:Y:S01]  /*173b0*/  FFMA.FTZ R21, R4.reuse, R13, -R21 ;  /* 0x0000000d04157223 */ /* 0x040fe20000010815 */
[----:B------:R-:W-:Y:S01]  /*173c0*/  FFMA.FTZ R27, R4, R15, R27 ;  /* 0x0000000f041b7223 */ /* 0x000fe2000001001b */
[----:B------:R-:W-:Y:S01]  /*173d0*/  F2FP.F16.E4M3.UNPACK_B R8, R33.H1 ;  /* 0x00000021ff08723e */ /* 0x000fe200030006ff */
[----:B------:R-:W-:Y:S01]  /*173e0*/  FMUL.FTZ R11, R11, R6 ;  /* 0x000000060b0b7220 */ /* 0x000fe20000410000 */
[----:B------:R-:W-:-:S02]  /*173f0*/  HADD2.F32 R13, -RZ, R12.H0_H0 ;  /* 0x2000000cff0d7230 */ /* 0x000fc40000004100 */
[C---:B------:R-:W-:Y:S01]  /*17400*/  FFMA.FTZ R20, R3.reuse, R6, -R20 ;  /* 0x0000000603147223 */ /* 0x040fe20000010814 */
[----:B------:R-:W-:Y:S02]  /*17410*/  HADD2.F32 R4, -RZ, R26.H0_H0 ;  /* 0x2000001aff047230 */ /* 0x000fe40000004100 */
        /* <DEDUP_REMOVED lines=15> */
[----:B------:R-:W-:Y:S01]  /*17510*/  FMUL.FTZ R6, R26, R11 ;  /* 0x0000000b1a067220 */ /* 0x000fe20000410000 */
[----:B------:R-:W-:Y:S01]  /*17520*/  HADD2.F32 R4, -RZ, R25.H0_H0 ;  /* 0x20000019ff047230 */ /* 0x000fe20000004100 */
[----:B------:R-:W-:Y:S01]  /*17530*/  F2FP.SATFINITE.E4M3.F32.PACK_AB_MERGE_C R42, R42, R45, RZ ;  /* 0x0000002d2a2a723e */ /* 0x000fe200048070ff */
[C---:B------:R-:W-:Y:S01]  /*17540*/  FFMA.FTZ R26, R14.reuse, R11, -R35 ;  /* 0x0000000b0e1a7223 */ /* 0x040fe20000010823 */
[----:B------:R-:W-:Y:S01]  /*17550*/  FFMA.FTZ R14, R14, R15, R6 ;  /* 0x0000000f0e0e7223 */ /* 0x000fe20000010006 */
[----:B------:R-:W-:-:S02]  /*17560*/  HADD2.F32 R6, -RZ, R33.H0_H0 ;  /* 0x20000021ff067230 */ /* 0x000fc40000004100 */
[----:B------:R-:W-:Y:S01]  /*17570*/  FMUL.FTZ R12, R4, R10 ;  /* 0x0000000a040c7220 */ /* 0x000fe20000410000 */
[----:B------:R-:W-:Y:S01]  /*17580*/  HADD2.F32 R40, -RZ, R40.H1_H1 ;  /* 0x30000028ff287230 */ /* 0x000fe20000004100 */
[----:B------:R-:W-:Y:S01]  /*17590*/  F2FP.SATFINITE.E4M3.F32.PACK_AB_MERGE_C R26, R26, R29, RZ ;  /* 0x0000001d1a1a723e */ /* 0x000fe200048070ff */
        /* <DEDUP_REMOVED lines=22> */
[----:B------:R-:W-:Y:S01]  /*17700*/  F2FP.SATFINITE.E4M3.F32.PACK_AB_MERGE_C R11, R47, R46, R11 ;  /* 0x0000002e2f0b723e */ /* 0x000fe2000480700b */
[----:B------:R0:W-:Y:S01]  /*17710*/  STS.128 [R51+0x1e200], R4 ;  /* 0x01e2000433007388 */ /* 0x0001e20000000c00 */
[----:B------:R-:W-:Y:S02]  /*17720*/  F2FP.SATFINITE.E4M3.F32.PACK_AB_MERGE_C R8, R24, R27, R8 ;  /* 0x0000001b1808723e */ /* 0x000fe40004807008 */
[----:B------:R-:W-:-:S05]  /*17730*/  F2FP.SATFINITE.E4M3.F32.PACK_AB_MERGE_C R10, R25, R10, R13 ;  /* 0x0000000a190a723e */ /* 0x000fca000480700d */
[----:B------:R0:W-:Y:S02]  /*17740*/  STS.128 [R0+0x1e200], R8 ;  /* 0x01e2000800007388 */ /* 0x0001e40000000c00 */
.L_x_3498:
[----:B------:R-:W-:Y:S05]  /*17750*/  BSYNC B0 ;  /* 0x0000000000007941 */ /* 0x000fea0003800000 */
.L_x_3491:
        /* <DEDUP_REMOVED lines=8> */
.L_x_3489:
[----:B0-23--:R-:W-:-:S05]  /*177e0*/  IMAD.U32 R0, RZ, RZ, UR53 ;  /* 0x00000035ff007e24 */ /* 0x00dfca000f8e00ff */
[----:B------:R-:W-:-:S13]  /*177f0*/  ISETP.NE.AND P0, PT, R0, 0x3, PT ;  /* 0x000000030000780c */ /* 0x000fda0003f05270 */
[----:B------:R-:W-:Y:S05]  /*17800*/  @!P0 BRA `(.L_x_3518) ;  /* 0x0000000000048947 */ /* 0x000fea0003800000 */
[----:B------:R-:W-:Y:S01]  /*17810*/  BPT.TRAP 0x1 ;  /* 0x000000040000795c */ /* 0x000fe20000300000 */
.L_x_3518:
[----:B------:R-:W-:Y:S01]  /*17820*/  IMAD R0, R147, 0x8, R16 ;  /* 0x0000000893007824 */ /* 0x000fe200078e0210 */
[----:B-1----:R-:W-:-:S04]  /*17830*/  SHF.L.U32 R3, R230, 0x1f, RZ ;  /* 0x0000001fe6037819 */ /* 0x002fc800000006ff */
[----:B------:R0:W1:Y:S01]  /*17840*/  SYNCS.PHASECHK.TRANS64.TRYWAIT P2, [R0+URZ+0x33430], R3 ;  /* 0x03343003000075a7 */ /* 0x000062000804017f */
[----:B------:R-:W-:Y:S05]  /*17850*/  @!P0 BRA `(.L_x_3519) ;  /* 0x0000000000048947 */ /* 0x000fea0003800000 */
[----:B------:R-:W-:Y:S01]  /*17860*/  BPT.TRAP 0x1 ;  /* 0x000000040000795c */ /* 0x000fe20000300000 */
.L_x_3519:
[----:B----45:R-:W2:Y:S01]  /*17870*/  S2R R4, SR_TID.X ;  /* 0x0000000000047919 */ /* 0x030ea20000002100 */
[----:B------:R-:W-:Y:S02]  /*17880*/  MOV R119, RZ ;  /* 0x000000ff00777202 */ /* 0x000fe40000000f00 */
[----:B--2---:R-:W-:-:S04]  /*17890*/  LOP3.LUT R4, R4, 0x7f, RZ, 0xc0, !PT ;  /* 0x0000007f04047812 */ /* 0x004fc800078ec0ff */
[----:B------:R-:W-:Y:S01]  /*178a0*/  ISETP.NE.AND P1, PT, R4, RZ, PT ;  /* 0x000000ff0400720c */ /* 0x000fe20003f25270 */
[----:B-1----:R-:W-:-:S12]  /*178b0*/  @P2 BRA `(.L_x_3520) ;  /* 0x0000000000082947 */ /* 0x002fd80003800000 */
[----:B------:R-:W1:Y:S02]  /*178c0*/  SYNCS.PHASECHK.TRANS64.TRYWAIT P2, [R0+URZ+0x33430], R3 ;  /* 0x03343003000075a7 */ /* 0x000e64000804017f */
[----:B-1----:R-:W-:Y:S05]  /*178d0*/  @!P2 BRA `(.L_x_3521) ;  /* 0x00000130002ca947 */ /* 0x002fea0003800000 */
.L_x_3520:
[----:B------:R-:W-:Y:S05]  /*178e0*/  WARPSYNC.ALL ;  /* 0x0000000000007948 */ /* 0x000fea0003800000 */
[----:B01----:R-:W-:Y:S01]  /*178f0*/  VIADD R3, R16, 0x24200 ;  /* 0x0002420010037836 */ /* 0x003fe20000000000 */
[----:B------:R-:W2:Y:S01]  /*17900*/  LDL R9, [R1+0x78] ;  /* 0x0000780001097983 */ /* 0x000ea20000100800 */
[----:B------:R-:W-:Y:S01]  /*17910*/  R2UR UR28, R44 ;  /* 0x000000002c1c72ca */ /* 0x000fe200000e0000 */
[----:B------:R-:W-:Y:S01]  /*17920*/  IMAD.MOV.U32 R5, RZ, RZ, -0x7fffffe0 ;  /* 0x80000020ff057424 */ /* 0x000fe200078e00ff */
[----:B------:R-:W-:Y:S01]  /*17930*/  WARPGROUP.ARRIVE ;  /* 0x00000000000079c5 */ /* 0x000fe20000000000 */
[----:B------:R-:W-:Y:S01]  /*17940*/  SHF.R.U32.HI R3, RZ, 0x4, R3 ;  /* 0x00000004ff037819 */ /* 0x000fe20000011603 */
[----:B------:R-:W-:Y:S01]  /*17950*/  UMOV UR29, 0x80000020 ;  /* 0x80000020001d7882 */ /* 0x000fe20000000000 */
[----:B------:R-:W-:Y:S01]  /*17960*/  IMAD.MOV.U32 R7, RZ, RZ, -0x7fffffe0 ;  /* 0x80000020ff077424 */ /* 0x000fe200078e00ff */
[----:B------:R-:W-:Y:S01]  /*17970*/  R2UR UR31, R5 ;  /* 0x00000000051f72ca */ /* 0x000fe200000e0000 */
[----:B------:R-:W-:Y:S01]  /*17980*/  UMOV UR9, UR29 ;  /* 0x0000001d00097c82 */ /* 0x000fe20008000000 */
[----:B------:R-:W-:Y:S01]  /*17990*/  LOP3.LUT R3, R3, 0x3fff, RZ, 0xc0, !PT ;  /* 0x00003fff03037812 */ /* 0x000fe200078ec0ff */
[----:B------:R-:W-:Y:S01]  /*179a0*/  UMOV UR5, UR29 ;  /* 0x0000001d00057c82 */ /* 0x000fe20008000000 */
[----:B------:R-:W-:Y:S01]  /*179b0*/  R2UR UR11, R7 ;  /* 0x00000000070b72ca */ /* 0x000fe200000e0000 */
[----:B------:R-:W-:Y:S01]  /*179c0*/  IMAD.MOV.U32 R11, RZ, RZ, -0x7fffffe0 ;  /* 0x80000020ff0b7424 */ /* 0x000fe200078e00ff */
[----:B------:R-:W-:Y:S01]  /*179d0*/  LOP3.LUT R14, R3, 0x10000, RZ, 0xfc, !PT ;  /* 0x00010000030e7812 */ /* 0x000fe200078efcff */
[----:B------:R-:W-:Y:S01]  /*179e0*/  ULOP3.LUT UR28, UR28, 0x10000, URZ, 0xfc, !UPT ;  /* 0x000100001c1c7892 */ /* 0x000fe2000f8efc3f */
[----:B------:R-:W-:Y:S01]  /*179f0*/  MOV R7, 0x80000020 ;  /* 0x8000002000077802 */ /* 0x000fe20000000f00 */
[----:B------:R-:W-:Y:S01]  /*17a00*/  UMOV UR13, UR29 ;  /* 0x0000001d000d7c82 */ /* 0x000fe20008000000 */
[----:B------:R-:W-:Y:S01]  /*17a10*/  IMAD.MOV.U32 R21, RZ, RZ, -0x7fffffe0 ;  /* 0x80000020ff157424 */ /* 0x000fe200078e00ff */
[----:B------:R-:W-:Y:S01]  /*17a20*/  UIADD3 UR48, UR28, 0x2, URZ ;  /* 0x000000021c307890 */ /* 0x000fe2000fffe03f */
[----:B------:R-:W-:Y:S01]  /*17a30*/  IMAD R4, R147, 0x780, R14 ;  /* 0x0000078093047824 */ /* 0x000fe200078e020e */
[----:B------:R-:W-:Y:S01]  /*17a40*/  R2UR UR7, R7 ;  /* 0x00000000070772ca */ /* 0x000fe200000e0000 */
[----:B------:R-:W-:Y:S01]  /*17a50*/  UMOV UR8, UR28 ;  /* 0x0000001c00087c82 */ /* 0x000fe20008000000 */
[----:B------:R-:W-:Y:S01]  /*17a60*/  UMOV UR4, UR28 ;  /* 0x0000001c00047c82 */ /* 0x000fe20008000000 */
[C---:B------:R-:W-:Y:S01]  /*17a70*/  VIADD R6, R4.reuse, 0x80 ;  /* 0x0000008004067836 */ /* 0x040fe20000000000 */
[C---:B------:R-:W-:Y:S01]  /*17a80*/  R2UR UR30, R4.reuse ;  /* 0x00000000041e72ca */ /* 0x040fe200000e0000 */
[----:B------:R-:W-:Y:S01]  /*17a90*/  VIADD R10, R4, 0x180 ;  /* 0x00000180040a7836 */ /* 0x000fe20000000000 */
[----:B------:R-:W-:Y:S01]  /*17aa0*/  UMOV UR12, UR28 ;  /* 0x0000001c000c7c82 */ /* 0x000fe20008000000 */
[----:B------:R-:W-:Y:S01]  /*17ab0*/  IMAD.MOV.U32 R7, RZ, RZ, -0x7fffffe0 ;  /* 0x80000020ff077424 */ /* 0x000fe200078e00ff */
[----:B------:R-:W-:Y:S01]  /*17ac0*/  R2UR UR10, R6 ;  /* 0x00000000060a72ca */ /* 0x000fe200000e0000 */
[C---:B------:R-:W-:Y:S01]  /*17ad0*/  VIADD R6, R4.reuse, 0x100 ;  /* 0x0000010004067836 */ /* 0x040fe20000000000 */
[----:B------:R-:W-:Y:S01]  /*17ae0*/  R2UR UR51, R21 ;  /* 0x00000000153372ca */ /* 0x000fe200000e0000 */
[----:B------:R-:W-:Y:S01]  /*17af0*/  VIADD R20, R4, 0x2 ;  /* 0x0000000204147836 */ /* 0x000fe20000000000 */
[----:B------:R-:W-:Y:S01]  /*17b00*/  R2UR UR15, R7 ;  /* 0x00000000070f72ca */ /* 0x000fe200000e0000 */
[----:B------:R-:W-:Y:S01]  /*17b10*/  UMOV UR49, 0x80000020 ;  /* 0x8000002000317882 */ /* 0x000fe20000000000 */
[----:B------:R-:W-:Y:S01]  /*17b20*/  R2UR UR6, R6 ;  /* 0x00000000060672ca */ /* 0x000fe200000e0000 */
[----:B------:R-:W-:Y:S01]  /*17b30*/  VIADD R6, R4, 0x200 ;  /* 0x0000020004067836 */ /* 0x000fe20000000000 */
[----:B------:R-:W-:Y:S01]  /*17b40*/  R2UR UR50, R20 ;  /* 0x00000000143272ca */ /* 0x000fe200000e0000 */
[----:B------:R-:W-:Y:S01]  /*17b50*/  QGMMA.64x32x32.F32.E4M3.E4M3 R88, gdesc[UR28], RZ, !UPT, gsb0 ;  /* 0x006000001c5879f3 */ /* 0x000fe2000c0008ff */
[----:B------:R-:W-:Y:S01]  /*17b60*/  MOV R7, 0x80000020 ;  /* 0x8000002000077802 */ /* 0x000fe20000000f00 */
[----:B------:R-:W-:Y:S01]  /*17b70*/  VIADD R20, R4, 0x280 ;  /* 0x0000028004147836 */ /* 0x000fe20000000000 */
[----:B------:R-:W-:Y:S01]  /*17b80*/  R2UR UR14, R6 ;  /* 0x00000000060e72ca */ /* 0x000fe200000e0000 */
[----:B------:R-:W-:Y:S01]  /*17b90*/  VIADD R6, R4, 0x82 ;  /* 0x0000008204067836 */ /* 0x000fe20000000000 */
[----:B------:R-:W-:Y:S01]  /*17ba0*/  P2R R12, PR, RZ, 0x2 ;  /* 0x00000002ff0c7803 */ /* 0x000fe20000000000 */
[----:B------:R-:W-:Y:S01]  /*17bb0*/  IMAD.MOV.U32 R21, RZ, RZ, -0x7fffffe0 ;  /* 0x80000020ff157424 */ /* 0x000fe200078e00ff */
[----:B------:R-:W-:Y:S01]  /*17bc0*/  P2R R8, PR, RZ, 0x1 ;  /* 0x00000001ff087803 */ /* 0x000fe20000000000 */
[----:B------:R-:W-:Y:S01]  /*17bd0*/  IMAD.MOV.U32 R5, RZ, RZ, -0x7fffffe0 ;  /* 0x80000020ff057424 */ /* 0x000fe200078e00ff */
[-C--:B------:R-:W-:Y:S01]  /*17be0*/  MOV R118, R119.reuse ;  /* 0x0000007700767202 */ /* 0x080fe20000000f00 */
[--C-:B------:R-:W-:Y:S01]  /*17bf0*/  IMAD.MOV.U32 R116, RZ, RZ, R119.reuse ;  /* 0x000000ffff747224 */ /* 0x100fe200078e0077 */
[----:B------:R-:W-:Y:S01]  /*17c00*/  MOV R104, R119 ;  /* 0x0000007700687202 */ /* 0x000fe20000000f00 */
[----:B------:R-:W-:-:S02]  /*17c10*/  IMAD.MOV.U32 R114, RZ, RZ, R119 ;  /* 0x000000ffff727224 */ /* 0x000fc400078e0077 */
[--C-:B------:R-:W-:Y:S02]  /*17c20*/  IMAD.MOV.U32 R112, RZ, RZ, R119.reuse ;  /* 0x000000ffff707224 */ /* 0x100fe400078e0077 */
[--C-:B------:R-:W-:Y:S02]  /*17c30*/  IMAD.MOV.U32 R110, RZ, RZ, R119.reuse ;  /* 0x000000ffff6e7224 */ /* 0x100fe400078e0077 */
[--C-:B------:R-:W-:Y:S02]  /*17c40*/  IMAD.MOV.U32 R108, RZ, RZ, R119.reuse ;  /* 0x000000ffff6c7224 */ /* 0x100fe400078e0077 */
[----:B------:R-:W-:Y:S01]  /*17c50*/  IMAD.MOV.U32 R106, RZ, RZ, R119 ;  /* 0x000000ffff6a7224 */ /* 0x000fe200078e0077 */
[----:B------:R-:W-:Y:S02]  /*17c60*/  WARPGROUP.DEPBAR.LE gsb0, 0x0 ;  /* 0x00008000000079c5 */ /* 0x000fe40000010000 */
[----:B------:R-:W-:-:S06]  /*17c70*/  WARPGROUP.ARRIVE ;  /* 0x00000000000079c5 */ /* 0x000fcc0000000000 */
[----:B------:R-:W-:Y:S01]  /*17c80*/  QGMMA.64x32x32.F32.E4M3.E4M3 R72, gdesc[UR8], RZ, !UPT, gsb0 ;  /* 0x00600000084879f3 */ /* 0x000fe2000c0008ff */
[----:B------:R-:W-:Y:S01]  /*17c90*/  R2UR UR10, R10 ;  /* 0x000000000a0a72ca */ /* 0x000fe200000e0000 */
[----:B------:R-:W-:Y:S01]  /*17ca0*/  UMOV UR8, UR28 ;  /* 0x0000001c00087c82 */ /* 0x000fe20008000000 */
[----:B------:R-:W-:Y:S01]  /*17cb0*/  R2UR UR11, R11 ;  /* 0x000000000b0b72ca */ /* 0x000fe200000e0000 */
[----:B------:R-:W-:Y:S01]  /*17cc0*/  UMOV UR9, UR29 ;  /* 0x0000001d00097c82 */ /* 0x000fe20008000000 */
[----:B------:R-:W-:Y:S02]  /*17cd0*/  VIADD R10, R4, 0x182 ;  /* 0x00000182040a7836 */ /* 0x000fe40000000000 */
[----:B------:R-:W-:Y:S01]  /*17ce0*/  IMAD.MOV.U32 R11, RZ, RZ, -0x7fffffe0 ;  /* 0x80000020ff0b7424 */ /* 0x000fe200078e00ff */
        /* <DEDUP_REMOVED lines=21> */
[----:B------:R-:W-:Y:S01]  /*17e40*/  UMOV UR12, UR48 ;  /* 0x00000030000c7c82 */ /* 0x000fe20008000000 */
[----:B------:R-:W-:Y:S01]  /*17e50*/  UMOV UR13, UR49 ;  /* 0x00000031000d7c82 */ /* 0x000fe20008000000 */
[----:B------:R-:W-:Y:S02]  /*17e60*/  WARPGROUP.DEPBAR.LE gsb0, 0x0 ;  /* 0x00008000000079c5 */ /* 0x000fe40000010000 */
[----:B------:R-:W-:-:S06]  /*17e70*/  WARPGROUP.ARRIVE ;  /* 0x00000000000079c5 */ /* 0x000fcc0000000000 */
[----:B------:R-:W-:Y:S01]  /*17e80*/  QGMMA.64x32x32.F32.E4M3.E4M3 R88, gdesc[UR48], R88, gsb0 ;  /* 0x00600000305879f3 */ /* 0x000fe20008000858 */
[----:B------:R-:W-:Y:S01]  /*17e90*/  R2UR UR50, R6 ;  /* 0x00000000063272ca */ /* 0x000fe200000e0000 */
[----:B------:R-:W-:Y:S01]  /*17ea0*/  VIADD R6, R4, 0x202 ;  /* 0x0000020204067836 */ /* 0x000fe20000000000 */
[----:B------:R-:W-:Y:S02]  /*17eb0*/  R2UR UR51, R7 ;  /* 0x00000000073372ca */ /* 0x000fe400000e0000 */
[----:B------:R-:W-:Y:S02]  /*17ec0*/  MOV R7, 0x80000020 ;  /* 0x8000002000077802 */ /* 0x000fe40000000f00 */
[----:B------:R-:W-:Y:S01]  /*17ed0*/  R2UR UR14, R6 ;  /* 0x00000000060e72ca */ /* 0x000fe200000e0000 */
[----:B------:R-:W-:Y:S01]  /*17ee0*/  VIADD R6, R4, 0x300 ;  /* 0x0000030004067836 */ /* 0x000fe20000000000 */
[----:B------:R-:W-:Y:S01]  /*17ef0*/  R2UR UR15, R7 ;  /* 0x00000000070f72ca */ /* 0x000fe200000e0000 */
[----:B------:R-:W-:Y:S01]  /*17f00*/  IMAD.MOV.U32 R7, RZ, RZ, -0x7fffffe0 ;  /* 0x80000020ff077424 */ /* 0x000fe200078e00ff */
[----:B------:R-:W-:-:S02]  /*17f10*/  WARPGROUP.DEPBAR.LE gsb0, 0x0 ;  /* 0x00008000000079c5 */ /* 0x000fc40000010000 */
[----:B------:R-:W-:-:S06]  /*17f20*/  WARPGROUP.ARRIVE ;  /* 0x00000000000079c5 */ /* 0x000fcc0000000000 */
[----:B------:R-:W-:Y:S01]  /*17f30*/  QGMMA.64x32x32.F32.E4M3.E4M3 R72, gdesc[UR4], R72, gsb0 ;  /* 0x00600000044879f3 */ /* 0x000fe20008000848 */
[----:B------:R-:W-:Y:S01]  /*17f40*/  R2UR UR6, R20 ;  /* 0x00000000140672ca */ /* 0x000fe200000e0000 */
[----:B------:R-:W-:Y:S01]  /*17f50*/  UIADD3 UR4, UR28, 0x200, URZ ;  /* 0x000002001c047890 */ /* 0x000fe2000fffe03f */
[----:B------:R-:W-:Y:S01]  /*17f60*/  R2UR UR7, R21 ;  /* 0x00000000150772ca */ /* 0x000fe200000e0000 */
[----:B------:R-:W-:Y:S01]  /*17f70*/  UMOV UR5, 0x80000020 ;  /* 0x8000002000057882 */ /* 0x000fe20000000000 */
[----:B------:R-:W-:Y:S01]  /*17f80*/  VIADD R20, R4, 0x282 ;  /* 0x0000028204147836 */ /* 0x000fe20000000000 */
[----:B------:R-:W-:Y:S01]  /*17f90*/  UMOV UR17, UR5 ;  /* 0x0000000500117c82 */ /* 0x000fe20008000000 */
[----:B------:R-:W-:Y:S02]  /*17fa0*/  IMAD.MOV.U32 R21, RZ, RZ, -0x7fffffe0 ;  /* 0x80000020ff157424 */ /* 0x000fe400078e00ff */
[----:B------:R-:W-:Y:S01]  /*17fb0*/  UMOV UR16, UR4 ;  /* 0x0000000400107c82 */ /* 0x000fe20008000000 */
[----:B------:R-:W-:-:S02]  /*17fc0*/  WARPGROUP.DEPBAR.LE gsb0, 0x0 ;  /* 0x00008000000079c5 */ /* 0x000fc40000010000 */
[----:B------:R-:W-:-:S06]  /*17fd0*/  WARPGROUP.ARRIVE ;  /* 0x00000000000079c5 */ /* 0x000fcc0000000000 */
[----:B------:R-:W-:Y:S03]  /*17fe0*/  QGMMA.64x32x32.F32.E4M3.E4M3 R56, gdesc[UR48], R56, gsb0 ;  /* 0x00600000303879f3 */ /* 0x000fe60008000838 */
[----:B------:R-:W-:Y:S02]  /*17ff0*/  WARPGROUP.DEPBAR.LE gsb0, 0x0 ;  /* 0x00008000000079c5 */ /* 0x000fe40000010000 */
[----:B------:R-:W-:-:S06]  /*18000*/  WARPGROUP.ARRIVE ;  /* 0x00000000000079c5 */ /* 0x000fcc0000000000 */
[----:B------:R-:W-:Y:S01]  /*18010*/  QGMMA.64x32x32.F32.E4M3.E4M3 R40, gdesc[UR8], R40, gsb0 ;  /* 0x00600000082879f3 */ /* 0x000fe20008000828 */
        /* <DEDUP_REMOVED lines=18> */
[----:B------:R-:W-:Y:S02]  /*18140*/  R2UR UR6, R6 ;  /* 0x00000000060672ca */ /* 0x000fe400000e0000 */
[----:B------:R-:W-:Y:S01]  /*18150*/  R2UR UR7, R7 ;  /* 0x00000000070772ca */ /* 0x000fe200000e0000 */
[----:B------:R-:W-:Y:S01]  /*18160*/  IMAD.MOV.U32 R7, RZ, RZ, -0x7fffffe0 ;  /* 0x80000020ff077424 */ /* 0x000fe200078e00ff */
[----:B------:R-:W-:-:S04]  /*18170*/  IADD3 R6, R4, 0x480, RZ ;  /* 0x0000048004067810 */ /* 0x000fc80007ffe0ff */
[----:B------:R-:W-:Y:S01]  /*18180*/  R2UR UR18, R6 ;  /* 0x00000000061272ca */ /* 0x000fe200000e0000 */
[----:B------:R-:W-:Y:S01]  /*18190*/  VIADD R6, R4, 0x302 ;  /* 0x0000030204067836 */ /* 0x000fe20000000000 */
[----:B------:R-:W-:Y:S01]  /*181a0*/  R2UR UR19, R7 ;  /* 0x00000000071372ca */ /* 0x000fe200000e0000 */
[----:B------:R-:W-:Y:S01]  /*181b0*/  IMAD.MOV.U32 R7, RZ, RZ, -0x7fffffe0 ;  /* 0x80000020ff077424 */ /* 0x000fe200078e00ff */
[----:B------:R-:W-:Y:S02]  /*181c0*/  WARPGROUP.DEPBAR.LE gsb0, 0x0 ;  /* 0x00008000000079c5 */ /* 0x000fe40000010000 */
        /* <DEDUP_REMOVED lines=8> */
[----:B------:R-:W-:Y:S02]  /*18250*/  MOV R21, 0x80000020 ;  /* 0x8000002000157802 */ /* 0x000fe40000000f00 */
        /* <DEDUP_REMOVED lines=11> */
[----:B------:R-:W-:Y:S01]  /*18310*/  IMAD.MOV.U32 R7, RZ, RZ, -0x7fffffe0 ;  /* 0x80000020ff077424 */ /* 0x000fe200078e00ff */
[----:B------:R-:W-:Y:S01]  /*18320*/  IADD3 R6, R4, 0x382, RZ ;  /* 0x0000038204067810 */ /* 0x000fe20007ffe0ff */
        /* <DEDUP_REMOVED lines=13> */
[----:B------:R-:W-:Y:S01]  /*18400*/  VIADD R6, R4, 0x482 ;  /* 0x0000048204067836 */ /* 0x000fe20000000000 */
[----:B------:R-:W-:Y:S01]  /*18410*/  R2UR UR11, R7 ;  /* 0x00000000070b72ca */ /* 0x000fe200000e0000 */
[----:B------:R-:W-:-:S03]  /*18420*/  IMAD.MOV.U32 R7, RZ, RZ, -0x7fffffe0 ;  /* 0x80000020ff077424 */ /* 0x000fc600078e00ff */
        /* <DEDUP_REMOVED lines=11> */
[----:B------:R-:W-:Y:S01]  /*184e0*/  IMAD.MOV.U32 R21, RZ, RZ, -0x7fffffe0 ;  /* 0x80000020ff157424 */ /* 0x000fe200078e00ff */
[----:B------:R-:W-:Y:S01]  /*184f0*/  UMOV UR25, UR13 ;  /* 0x0000000d00197c82 */ /* 0x000fe20008000000 */
[----:B------:R-:W-:Y:S02]  /*18500*/  IADD3 R20, R4, 0x502, RZ ;  /* 0x0000050204147810 */ /* 0x000fe40007ffe0ff */
        /* <DEDUP_REMOVED lines=40> */
[C---:B------:R-:W-:Y:S02]  /*18790*/  VIADD R20, R4.reuse, 0x682 ;  /* 0x0000068204147836 */ /* 0x040fe40000000000 */
[----:B------:R-:W-:Y:S02]  /*187a0*/  IMAD.MOV.U32 R21, RZ, RZ, -0x7fffffe0 ;  /* 0x80000020ff157424 */ /* 0x000fe400078e00ff */
[----:B------:R-:W-:Y:S01]  /*187b0*/  VIADD R4, R4, 0x702 ;  /* 0x0000070204047836 */ /* 0x000fe20000000000 */
        /* <DEDUP_REMOVED lines=10> */
[----:B------:R-:W-:Y:S02]  /*18860*/  WARPGROUP.DEPBAR.LE gsb0, 0x0 ;  /* 0x00008000000079c5 */ /* 0x000fe40000010000 */
[----:B------:R-:W-:-:S06]  /*18870*/  WARPGROUP.ARRIVE ;  /* 0x00000000000079c5 */ /* 0x000fcc0000000000 */
[----:B------:R-:W-:Y:S03]  /*18880*/  QGMMA.64x32x32.F32.E4M3.E4M3 R24, gdesc[UR24], R24, gsb0 ;  /* 0x00600000181879f3 */ /* 0x000fe60008000818 */
[----:B------:R-:W-:Y:S02]  /*18890*/  WARPGROUP.DEPBAR.LE gsb0, 0x0 ;  /* 0x00008000000079c5 */ /* 0x000fe40000010000 */
[----:B------:R-:W-:-:S06]  /*188a0*/  WARPGROUP.ARRIVE ;  /* 0x00000000000079c5 */ /* 0x000fcc0000000000 */
[----:B------:R-:W-:Y:S01]  /*188b0*/  QGMMA.64x32x32.F32.E4M3.E4M3 R88, gdesc[UR16], R88, gsb0 ;  /* 0x00600000105879f3 */ /* 0x000fe20008000858 */
[----:B------:R-:W-:Y:S01]  /*188c0*/  R2UR UR18, R6 ;  /* 0x00000000061272ca */ /* 0x000fe200000e0000 */
[----:B--2---:R-:W-:Y:S01]  /*188d0*/  IMAD.IADD R6, R9, 0x1, R159 ;  /* 0x0000000109067824 */ /* 0x004fe200078e029f */
[----:B------:R-:W-:-:S03]  /*188e0*/  R2UR UR19, R7 ;  /* 0x00000000071372ca */ /* 0x000fc600000e0000 */
[----:B------:R-:W-:-:S05]  /*188f0*/  IMAD R6, R161, -0xa0, R6 ;  /* 0xffffff60a1067824 */ /* 0x000fca00078e0206 */
[C---:B------:R-:W-:Y:S02]  /*18900*/  ISETP.GT.AND P4, PT, R6.reuse, RZ, PT ;  /* 0x000000ff0600720c */ /* 0x040fe40003f84270 */
[C---:B------:R-:W-:Y:S02]  /*18910*/  ISETP.GT.AND P5, PT, R6.reuse, 0x1, PT ;  /* 0x000000010600780c */ /* 0x040fe40003fa4270 */
[C---:B------:R-:W-:Y:S02]  /*18920*/  ISETP.GT.AND P2, PT, R6.reuse, 0x8, PT ;  /* 0x000000080600780c */ /* 0x040fe40003f44270 */
[C---:B------:R-:W-:Y:S02]  /*18930*/  ISETP.GT.AND P3, PT, R6.reuse, 0x9, PT ;  /* 0x000000090600780c */ /* 0x040fe40003f64270 */
[C---:B------:R-:W-:Y:S02]  /*18940*/  ISETP.GT.AND P6, PT, R6.reuse, 0x80, PT ;  /* 0x000000800600780c */ /* 0x040fe40003fc4270 */
[----:B------:R-:W-:-:S02]  /*18950*/  ISETP.GT.AND P1, PT, R6, 0x81, PT ;  /* 0x000000810600780c */ /* 0x000fc40003f24270 */
[----:B------:R-:W-:Y:S01]  /*18960*/  ISETP.GT.AND P0, PT, R6, 0x88, PT ;  /* 0x000000880600780c */ /* 0x000fe20003f04270 */
[----:B------:R-:W-:Y:S02]  /*18970*/  WARPGROUP.DEPBAR.LE gsb0, 0x0 ;  /* 0x00008000000079c5 */ /* 0x000fe40000010000 */
[----:B------:R-:W-:Y:S01]  /*18980*/  WARPGROUP.ARRIVE ;  /* 0x00000000000079c5 */ /* 0x000fe20000000000 */
[----:B------:R-:W-:Y:S02]  /*18990*/  FSEL R89, R89, -INF , P5 ;  /* 0xff80000059597808 */ /* 0x000fe40002800000 */
[----:B------:R-:W-:Y:S01]  /*189a0*/  FSEL R105, R92, -INF , P2 ;  /* 0xff8000005c697808 */ /* 0x000fe20001000000 */
[----:B------:R-:W-:Y:S01]  /*189b0*/  IMAD.MOV.U32 R92, RZ, RZ, R119 ;  /* 0x000000ffff5c7224 */ /* 0x000fe200078e0077 */
[----:B------:R-:W-:Y:S01]  /*189c0*/  FSEL R3, R90, -INF , P4 ;  /* 0xff8000005a037808 */ /* 0x000fe20002000000 */
[----:B------:R-:W-:Y:S01]  /*189d0*/  QGMMA.64x32x32.F32.E4M3.E4M3 R72, gdesc[UR16], R72, gsb0 ;  /* 0x00600000104879f3 */ /* 0x000fe20008000848 */
[----:B------:R-:W-:-:S02]  /*189e0*/  R2UR UR18, R10 ;  /* 0x000000000a1272ca */ /* 0x000fc400000e0000 */
[----:B------:R-:W-:Y:S02]  /*189f0*/  R2UR UR19, R11 ;  /* 0x000000000b1372ca */ /* 0x000fe400000e0000 */
[----:B------:R-:W-:Y:S01]  /*18a00*/  FSEL R11, R88, -INF , P4 ;  /* 0xff800000580b7808 */ /* 0x000fe20002000000 */
[----:B------:R-:W-:Y:S01]  /*18a10*/  IMAD.MOV.U32 R88, RZ, RZ, R119 ;  /* 0x000000ffff587224 */ /* 0x000fe200078e0077 */
[----:B------:R-:W-:Y:S02]  /*18a20*/  ISETP.GT.AND P4, PT, R6, 0x10, PT ;  /* 0x000000100600780c */ /* 0x000fe40003f84270 */
[----:B------:R-:W-:Y:S02]  /*18a30*/  FMNMX.FTZ R10, R11, R89, !PT ;  /* 0x000000590b0a7209 */ /* 0x000fe40007810000 */
[----:B------:R-:W-:Y:S02]  /*18a40*/  FSEL R93, R93, -INF , P3 ;  /* 0xff8000005d5d7808 */ /* 0x000fe40001800000 */
[----:B------:R-:W-:-:S02]  /*18a50*/  FMNMX.FTZ R10, R105, R10, !PT ;  /* 0x0000000a690a7209 */ /* 0x000fc40007810000 */
[----:B------:R-:W-:Y:S02]  /*18a60*/  FSEL R91, R91, -INF , P5 ;  /* 0xff8000005b5b7808 */ /* 0x000fe40002800000 */
[----:B------:R-:W-:Y:S02]  /*18a70*/  ISETP.GT.AND P5, PT, R6, 0x11, PT ;  /* 0x000000110600780c */ /* 0x000fe40003fa4270 */
[----:B------:R-:W-:Y:S01]  /*18a80*/  FSEL R107, R96, -INF , P4 ;  /* 0xff800000606b7808 */ /* 0x000fe20002000000 */
[--C-:B------:R-:W-:Y:S01]  /*18a90*/  IMAD.MOV.U32 R96, RZ, RZ, R119.reuse ;  /* 0x000000ffff607224 */ /* 0x100fe200078e0077 */
[----:B------:R-:W-:Y:S02]  /*18aa0*/  FMNMX.FTZ R10, R93, R10, !PT ;  /* 0x0000000a5d0a7209 */ /* 0x000fe40007810000 */
[----:B------:R-:W-:Y:S01]  /*18ab0*/  FSEL R7, R94, -INF , P2 ;  /* 0xff8000005e077808 */ /* 0x000fe20001000000 */
[----:B------:R-:W-:Y:S01]  /*18ac0*/  IMAD.MOV.U32 R94, RZ, RZ, R119 ;  /* 0x000000ffff5e7224 */ /* 0x000fe200078e0077 */
[----:B------:R-:W-:-:S02]  /*18ad0*/  ISETP.GT.AND P2, PT, R6, 0x18, PT ;  /* 0x000000180600780c */ /* 0x000fc40003f44270 */
        /* <DEDUP_REMOVED lines=11> */
[----:B------:R-:W-:Y:S01]  /*18b90*/  FSEL R9, R98, -INF , P4 ;  /* 0xff80000062097808 */ /* 0x000fe20002000000 */
[----:B------:R-:W-:Y:S01]  /*18ba0*/  IMAD.MOV.U32 R98, RZ, RZ, R119 ;  /* 0x000000ffff627224 */ /* 0x000fe200078e0077 */
[----:B------:R-:W-:-:S02]  /*18bb0*/  ISETP.GT.AND P4, PT, R6, 0x21, PT ;  /* 0x000000210600780c */ /* 0x000fc40003f84270 */
[----:B------:R-:W-:Y:S02]  /*18bc0*/  FMNMX.FTZ R10, R101, R10, !PT ;  /* 0x0000000a650a7209 */ /* 0x000fe40007810000 */
[----:B------:R-:W-:Y:S02]  /*18bd0*/  FSEL R103, R103, -INF , P3 ;  /* 0xff80000067677808 */ /* 0x000fe40001800000 */
[----:B------:R-:W-:Y:S02]  /*18be0*/  ISETP.GT.AND P3, PT, R6, 0x28, PT ;  /* 0x000000280600780c */ /* 0x000fe40003f64270 */
[----:B------:R-:W-:Y:S01]  /*18bf0*/  FSEL R13, R102, -INF , P2 ;  /* 0xff800000660d7808 */ /* 0x000fe20001000000 */
[----:B------:R-:W-:Y:S01]  /*18c00*/  IMAD.MOV.U32 R102, RZ, RZ, R119 ;  /* 0x000000ffff667224 */ /* 0x000fe200078e0077 */
[----:B------:R-:W-:Y:S01]  /*18c10*/  ISETP.GT.AND P2, PT, R6, 0x29, PT ;  /* 0x000000290600780c */ /* 0x000fe20003f44270 */
[----:B------:R-:W-:Y:S02]  /*18c20*/  WARPGROUP.DEPBAR.LE gsb0, 0x0 ;  /* 0x00008000000079c5 */ /* 0x000fe40000010000 */
[----:B------:R-:W-:Y:S01]  /*18c30*/  WARPGROUP.ARRIVE ;  /* 0x00000000000079c5 */ /* 0x000fe20000000000 */
[----:B------:R-:W-:-:S02]  /*18c40*/  FSEL R129, R72, -INF , P5 ;  /* 0xff80000048817808 */ /* 0x000fc40002800000 */
[----:B------:R-:W-:Y:S02]  /*18c50*/  FSEL R121, R73, -INF , P4 ;  /* 0xff80000049797808 */ /* 0x000fe40002000000 */
[----:B------:R-:W-:Y:S01]  /*18c60*/  FMNMX.FTZ R10, R129, R10, !PT ;  /* 0x0000000a810a7209 */ /* 0x000fe20007810000 */
[----:B------:R-:W-:Y:S01]  /*18c70*/  QGMMA.64x32x32.F32.E4M3.E4M3 R56, gdesc[UR16], R56, gsb0 ;  /* 0x00600000103879f3 */ /* 0x000fe20008000838 */
[----:B------:R-:W-:Y:S02]  /*18c80*/  R2UR UR18, R20 ;  /* 0x00000000141272ca */ /* 0x000fe400000e0000 */
[----:B------:R-:W-:Y:S02]  /*18c90*/  R2UR UR19, R21 ;  /* 0x00000000151372ca */ /* 0x000fe400000e0000 */
        /* <DEDUP_REMOVED lines=24> */
[----:B------:R-:W-:Y:S02]  /*18e20*/  FMNMX.FTZ R10, R123, R10, !PT ;  /* 0x0000000a7b0a7209 */ /* 0x000fe40007810000 */
[----:B------:R-:W-:-:S02]  /*18e30*/  FSEL R73, R86, -INF , P3 ;  /* 0xff80000056497808 */ /* 0x000fc40001800000 */
[----:B------:R-:W-:Y:S02]  /*18e40*/  ISETP.GT.AND P3, PT, R6, 0x48, PT ;  /* 0x000000480600780c */ /* 0x000fe40003f64270 */
[----:B------:R-:W-:Y:S01]  /*18e50*/  FSEL R87, R87, -INF , P2 ;  /* 0xff80000057577808 */ /* 0x000fe20001000000 */
[----:B------:R-:W-:Y:S02]  /*18e60*/  WARPGROUP.DEPBAR.LE gsb0, 0x0 ;  /* 0x00008000000079c5 */ /* 0x000fe40000010000 */
[----:B------:R-:W-:Y:S01]  /*18e70*/  WARPGROUP.ARRIVE ;  /* 0x00000000000079c5 */ /* 0x000fe20000000000 */
[----:B------:R-:W-:Y:S02]  /*18e80*/  FSEL R113, R56, -INF , P5 ;  /* 0xff80000038717808 */ /* 0x000fe40002800000 */
[----:B------:R-:W-:Y:S02]  /*18e90*/  FSEL R85, R57, -INF , P4 ;  /* 0xff80000039557808 */ /* 0x000fe40002000000 */
[----:B------:R-:W-:Y:S01]  /*18ea0*/  FMNMX.FTZ R10, R113, R10, !PT ;  /* 0x0000000a710a7209 */ /* 0x000fe20007810000 */
[----:B------:R-:W-:Y:S01]  /*18eb0*/  QGMMA.64x32x32.F32.E4M3.E4M3 R40, gdesc[UR16], R40, gsb0 ;  /* 0x00600000102879f3 */ /* 0x000fe20008000828 */
        /* <DEDUP_REMOVED lines=25> */
[----:B------:R-:W-:Y:S02]  /*19050*/  FMNMX.FTZ R10, R139, R10, !PT ;  /* 0x0000000a8b0a7209 */ /* 0x000fe40007810000 */
[----:B------:R-:W-:Y:S02]  /*19060*/  FSEL R69, R70, -INF , P3 ;  /* 0xff80000046457808 */ /* 0x000fe40001800000 */
[C---:B------:R-:W-:Y:S02]  /*19070*/  ISETP.GT.AND P3, PT, R6.reuse, 0x68, PT ;  /* 0x000000680600780c */ /* 0x040fe40003f64270 */
[----:B------:R-:W-:Y:S02]  /*19080*/  FSEL R71, R71, -INF , P2 ;  /* 0xff80000047477808 */ /* 0x000fe40001000000 */
[----:B------:R-:W-:Y:S01]  /*19090*/  ISETP.GT.AND P2, PT, R6, 0x69, PT ;  /* 0x000000690600780c */ /* 0x000fe20003f44270 */
[----:B------:R-:W-:Y:S02]  /*190a0*/  WARPGROUP.DEPBAR.LE gsb0, 0x0 ;  /* 0x00008000000079c5 */ /* 0x000fe40000010000 */
[----:B------:R-:W-:Y:S01]  /*190b0*/  WARPGROUP.ARRIVE ;  /* 0x00000000000079c5 */ /* 0x000fe20000000000 */
[----:B------:R-:W-:-:S02]  /*190c0*/  FSEL R141, R40, -INF , P5 ;  /* 0xff800000288d7808 */ /* 0x000fc40002800000 */
[----:B------:R-:W-:Y:S02]  /*190d0*/  FSEL R143, R41, -INF , P4 ;  /* 0xff800000298f7808 */ /* 0x000fe40002000000 */
[----:B------:R-:W-:Y:S01]  /*190e0*/  FMNMX.FTZ R10, R141, R10, !PT ;  /* 0x0000000a8d0a7209 */ /* 0x000fe20007810000 */
[----:B------:R-:W-:Y:S01]  /*190f0*/  QGMMA.64x32x32.F32.E4M3.E4M3 R24, gdesc[UR20], R24, gsb0 ;  /* 0x00600000141879f3 */ /* 0x000fe20008000818 */
        /* <DEDUP_REMOVED lines=24> */
[C---:B------:R-:W-:Y:S02]  /*19280*/  ISETP.GT.AND P3, PT, R6.reuse, 0x90, PT ;  /* 0x000000900600780c */ /* 0x040fe40003f64270 */
[----:B------:R-:W-:Y:S02]  /*19290*/  FSEL R51, R51, -INF , P4 ;  /* 0xff80000033337808 */ /* 0x000fe40002000000 */
[----:B------:R-:W-:Y:S02]  /*192a0*/  ISETP.GT.AND P4, PT, R6, 0x91, PT ;  /* 0x000000910600780c */ /* 0x000fe40003f84270 */
[----:B------:R-:W-:-:S02]  /*192b0*/  FSEL R49, R50, -INF , P5 ;  /* 0xff80000032317808 */ /* 0x000fc40002800000 */
[----:B------:R-:W-:Y:S02]  /*192c0*/  ISETP.GT.AND P5, PT, R6, 0x98, PT ;  /* 0x000000980600780c */ /* 0x000fe40003fa4270 */
[----:B------:R-:W-:Y:S01]  /*192d0*/  P2R R40, PR, RZ, 0x2 ;  /* 0x00000002ff287803 */ /* 0x000fe20000000000 */
[----:B------:R-:W-:Y:S02]  /*192e0*/  WARPGROUP.DEPBAR.LE gsb0, 0x0 ;  /* 0x00008000000079c5 */ /* 0x000fe40000010000 */
[----:B------:R-:W-:Y:S02]  /*192f0*/  FSEL R163, R24, -INF , P6 ;  /* 0xff80000018a37808 */ /* 0x000fe40003000000 */
        /* <DEDUP_REMOVED lines=8> */
[----:B------:R-:W-:-:S02]  /*19380*/  FSEL R175, R33, -INF , P4 ;  /* 0xff80000021af7808 */ /* 0x000fc40002000000 */
[----:B------:R-:W-:Y:S02]  /*19390*/  FMNMX.FTZ R10, R171, R10, !PT ;  /* 0x0000000aab0a7209 */ /* 0x000fe40007810000 */
[----:B------:R-:W-:Y:S02]  /*193a0*/  FSEL R173, R36, -INF , P5 ;  /* 0xff80000024ad7808 */ /* 0x000fe40002800000 */
[----:B------:R-:W-:Y:S02]  /*193b0*/  FMNMX.FTZ R10, R175, R10, !PT ;  /* 0x0000000aaf0a7209 */ /* 0x000fe40007810000 */
[----:B------:R-:W-:Y:S02]  /*193c0*/  ISETP.GT.AND P6, PT, R6, 0x99, PT ;  /* 0x000000990600780c */ /* 0x000fe40003fc4270 */
[----:B------:R-:W-:Y:S02]  /*193d0*/  FMNMX.FTZ R10, R173, R10, !PT ;  /* 0x0000000aad0a7209 */ /* 0x000fe40007810000 */
[----:B------:R-:W-:-:S02]  /*193e0*/  FSEL R177, R37, -INF , P6 ;  /* 0xff80000025b17808 */ /* 0x000fc40003000000 */
[----:B------:R-:W-:Y:S02]  /*193f0*/  P2R R24, PR, RZ, 0x1 ;  /* 0x00000001ff187803 */ /* 0x000fe40000000000 */
[----:B------:R-:W-:Y:S02]  /*19400*/  FMNMX.FTZ R4, R177, R10, !PT ;  /* 0x0000000ab1047209 */ /* 0x000fe40007810000 */
[----:B------:R-:W-:Y:S02]  /*19410*/  ISETP.GT.AND P1, PT, R6, 0x80, PT ;  /* 0x000000800600780c */ /* 0x000fe40003f24270 */
[----:B------:R-:W-:Y:S01]  /*19420*/  FSEL R31, R31, -INF , P2 ;  /* 0xff8000001f1f7808 */ /* 0x000fe20001000000 */
[----:B------:R-:W0:Y:S01]  /*19430*/  SHFL.BFLY PT, R25, R4, 0x2, 0x1f ;  /* 0x0c401f0004197f89 */ /* 0x000e2200000e0000 */
[----:B------:R-:W-:Y:S02]  /*19440*/  FSEL R35, R35, -INF , P4 ;  /* 0xff80000023237808 */ /* 0x000fe40002000000 */
[----:B------:R-:W-:-:S02]  /*19450*/  MOV R90, R119 ;  /* 0x00000077005a7202 */ /* 0x000fc40000000f00 */
[----:B0-----:R-:W-:-:S05]  /*19460*/  FMNMX.FTZ R20, R4, R25, !PT ;  /* 0x0000001904147209 */ /* 0x001fca0007810000 */
[----:B------:R-:W0:Y:S02]  /*19470*/  SHFL.BFLY PT, R25, R20, 0x1, 0x1f ;  /* 0x0c201f0014197f89 */ /* 0x000e2400000e0000 */
[----:B0-----:R-:W-:Y:S02]  /*19480*/  FMNMX.FTZ R10, R20, R25, !PT ;  /* 0x00000019140a7209 */ /* 0x001fe40007810000 */
[----:B------:R-:W-:Y:S02]  /*19490*/  FMNMX.FTZ R20, R3, R91, !PT ;  /* 0x0000005b03147209 */ /* 0x000fe40007810000 */
[----:B------:R-:W-:Y:S01]  /*194a0*/  FSETP.NEU.FTZ.AND P0, PT, R10, -INF , PT ;  /* 0xff8000000a00780b */ /* 0x000fe20003f1d000 */
[----:B------:R-:W-:-:S01]  /*194b0*/  FFMA.FTZ R28, R2, R10, -8 ;  /* 0xc1000000021c7423 */ /* 0x000fc2000001000a */
[----:B------:R-:W-:Y:S02]  /*194c0*/  FMNMX.FTZ R20, R7, R20, !PT ;  /* 0x0000001407147209 */ /* 0x000fe40007810000 */
[----:B------:R-:W-:-:S02]  /*194d0*/  FSEL R25, R26, -INF , P1 ;  /* 0xff8000001a197808 */ /* 0x000fc40000800000 */
[----:B------:R-:W-:Y:S02]  /*194e0*/  FSEL R28, R28, RZ, P0 ;  /* 0x000000ff1c1c7208 */ /* 0x000fe40000000000 */
[----:B------:R-:W-:Y:S02]  /*194f0*/  ISETP.NE.AND P0, PT, R24, RZ, PT ;  /* 0x000000ff1800720c */ /* 0x000fe40003f05270 */
[----:B------:R-:W-:Y:S01]  /*19500*/  FMNMX.FTZ R24, R95, R20, !PT ;  /* 0x000000145f187209 */ /* 0x000fe20007810000 */
[----:B------:R-:W-:-:S01]  /*19510*/  FFMA.FTZ R111, R2, R111, -R28 ;  /* 0x0000006f026f7223 */ /* 0x000fc2000001081c */
[----:B------:R-:W-:Y:S01]  /*19520*/  FSEL R29, R30, -INF , P0 ;  /* 0xff8000001e1d7808 */ /* 0x000fe20000000000 */
[----:B------:R-:W-:-:S01]  /*19530*/  FFMA.FTZ R113, R2, R113, -R28 ;  /* 0x0000007102717223 */ /* 0x000fc2000001081c */
[----:B------:R-:W-:Y:S01]  /*19540*/  FMNMX.FTZ R24, R9, R24, !PT ;  /* 0x0000001809187209 */ /* 0x000fe20007810000 */
[----:B------:R-:W-:-:S01]  /*19550*/  FFMA.FTZ R33, R2, R89, -R28 ;  /* 0x0000005902217223 */ /* 0x000fc2000001081c */
        /* <DEDUP_REMOVED lines=11> */
[----:B------:R-:W-:-:S01]  /*19610*/  FFMA.FTZ R117, R2, R117, -R28 ;  /* 0x0000007502757223 */ /* 0x000fc2000001081c */
[----:B------:R0:W-:Y:S01]  /*19620*/  MUFU.EX2 R24, R111 ;  /* 0x0000006f00187308 */ /* 0x0001e20000000800 */
[----:B------:R-:W-:-:S01]  /*19630*/  FFMA.FTZ R127, R2, R127, -R28 ;  /* 0x0000007f027f7223 */ /* 0x000fc2000001081c */
[----:B------:R-:W-:Y:S01]  /*19640*/  FMNMX.FTZ R26, R5, R26, !PT ;  /* 0x0000001a051a7209 */ /* 0x000fe20007810000 */
[----:B------:R-:W-:-:S01]  /*19650*/  FFMA.FTZ R6, R2, R105, -R28 ;  /* 0x0000006902067223 */ /* 0x000fc2000001081c */
[----:B------:R-:W-:Y:S01]  /*19660*/  ISETP.NE.AND P1, PT, R12, RZ, PT ;  /* 0x000000ff0c00720c */ /* 0x000fe20003f25270 */
[----:B------:R-:W-:-:S01]  /*19670*/  FFMA.FTZ R37, R2, R93, -R28 ;  /* 0x0000005d02257223 */ /* 0x000fc2000001081c */
[----:B------:R-:W-:Y:S01]  /*19680*/  FMNMX.FTZ R26, R75, R26, !PT ;  /* 0x0000001a4b1a7209 */ /* 0x000fe20007810000 */
[----:B------:R-:W-:-:S01]  /*19690*/  FFMA.FTZ R77, R2, R97, -R28 ;  /* 0x00000061024d7223 */ /* 0x000fc2000001081c */
[----:B------:R-:W-:Y:S01]  /*196a0*/  ISETP.NE.AND P0, PT, R8, RZ, PT ;  /* 0x000000ff0800720c */ /* 0x000fe20003f05270 */
[----:B------:R-:W-:-:S01]  /*196b0*/  FFMA.FTZ R8, R2, R107, -R28 ;  /* 0x0000006b02087223 */ /* 0x000fc2000001081c */
[----:B------:R-:W-:Y:S01]  /*196c0*/  FMNMX.FTZ R26, R15, R26, !PT ;  /* 0x0000001a0f1a7209 */ /* 0x000fe20007810000 */
[----:B------:R-:W-:-:S01]  /*196d0*/  FFMA.FTZ R12, R2, R109, -R28 ;  /* 0x0000006d020c7223 */ /* 0x000fc2000001081c */
[----:B0-----:R-:W-:Y:S01]  /*196e0*/  FSEL R111, R34, -INF , P3 ;  /* 0xff800000226f7808 */ /* 0x001fe20001800000 */
        /* <DEDUP_REMOVED lines=16> */
[C-C-:B------:R-:W-:Y:S01]  /*197f0*/  FFMA.FTZ R143, R2.reuse, R143, -R28.reuse ;  /* 0x0000008f028f7223 */ /* 0x140fe2000001081c */
[----:B------:R-:W-:Y:S01]  /*19800*/  FMNMX.FTZ R32, R87, R30, !PT ;  /* 0x0000001e57207209 */ /* 0x000fe20007810000 */
[C-C-:B0-----:R-:W-:Y:S01]  /*19810*/  FFMA.FTZ R117, R2.reuse, R149, -R28.reuse ;  /* 0x0000009502757223 */ /* 0x141fe2000001081c */
[----:B------:R-:W-:Y:S01]  /*19820*/  MUFU.EX2 R30, R11 ;  /* 0x0000000b001e7308 */ /* 0x000fe20000000800 */
[----:B------:R-:W-:-:S01]  /*19830*/  FFMA.FTZ R121, R2, R153, -R28 ;  /* 0x0000009902797223 */ /* 0x000fc2000001081c */
        /* <DEDUP_REMOVED lines=8> */
[----:B------:R-:W-:Y:S01]  /*198c0*/  FMNMX.FTZ R32, R61, R32, !PT ;  /* 0x000000203d207209 */ /* 0x000fe20007810000 */
[----:B------:R-:W-:-:S01]  /*198d0*/  FFMA.FTZ R131, R2, R177, -R28 ;  /* 0x000000b102837223 */ /* 0x000fc2000001081c */
[----:B------:R-:W-:Y:S02]  /*198e0*/  MUFU.EX2 R4, R4 ;  /* 0x0000000400047308 */ /* 0x000fe40000000800 */
[----:B------:R-:W-:-:S04]  /*198f0*/  FMNMX.FTZ R36, R63, R32, !PT ;  /* 0x000000203f247209 */ /* 0x000fc80007810000 */
[----:B------:R-:W-:Y:S02]  /*19900*/  FMNMX.FTZ R36, R65, R36, !PT ;  /* 0x0000002441247209 */ /* 0x000fe40007810000 */
[----:B------:R0:W-:Y:S02]  /*19910*/  MUFU.EX2 R32, R113 ;  /* 0x0000007100207308 */ /* 0x0001e40000000800 */
[----:B------:R-:W-:-:S04]  /*19920*/  FMNMX.FTZ R36, R67, R36, !PT ;  /* 0x0000002443247209 */ /* 0x000fc80007810000 */
[----:B------:R-:W-:Y:S02]  /*19930*/  FMNMX.FTZ R36, R69, R36, !PT ;  /* 0x0000002445247209 */ /* 0x000fe40007810000 */
[----:B------:R-:W-:Y:S01]  /*19940*/  MUFU.EX2 R33, R33 ;  /* 0x0000002100217308 */ /* 0x000fe20000000800 */
[----:B0-----:R-:W-:Y:S01]  /*19950*/  FSEL R113, R38, -INF , P5 ;  /* 0xff80000026717808 */ /* 0x001fe20002800000 */
[----:B------:R-:W-:Y:S01]  /*19960*/  FFMA.FTZ R38, R2, R145, -R28 ;  /* 0x0000009102267223 */ /* 0x000fe2000001081c */
[----:B------:R-:W-:-:S04]  /*19970*/  FMNMX.FTZ R40, R71, R36, !PT ;  /* 0x0000002447287209 */ /* 0x000fc80007810000 */
[----:B------:R-:W-:Y:S01]  /*19980*/  FMNMX.FTZ R40, R41, R40, !PT ;  /* 0x0000002829287209 */ /* 0x000fe20007810000 */
[----:B------:R0:W-:Y:S03]  /*19990*/  MUFU.EX2 R36, R127 ;  /* 0x0000007f00247308 */ /* 0x0001e60000000800 */
[----:B------:R-:W-:-:S04]  /*199a0*/  FMNMX.FTZ R40, R43, R40, !PT ;  /* 0x000000282b287209 */ /* 0x000fc80007810000 */
[----:B------:R-:W-:Y:S01]  /*199b0*/  FMNMX.FTZ R40, R45, R40, !PT ;  /* 0x000000282d287209 */ /* 0x000fe20007810000 */
[----:B------:R-:W-:Y:S01]  /*199c0*/  MUFU.EX2 R6, R6 ;  /* 0x0000000600067308 */ /* 0x000fe20000000800 */
[----:B0-----:R-:W-:-:S02]  /*199d0*/  FFMA.FTZ R127, R2, R169, -R28 ;  /* 0x000000a9027f7223 */ /* 0x001fc4000001081c */
[----:B------:R-:W-:-:S04]  /*199e0*/  FMNMX.FTZ R42, R47, R40, !PT ;  /* 0x000000282f2a7209 */ /* 0x000fc80007810000 */
[----:B------:R-:W-:Y:S01]  /*199f0*/  FMNMX.FTZ R42, R49, R42, !PT ;  /* 0x0000002a312a7209 */ /* 0x000fe20007810000 */
[----:B------:R-:W0:Y:S03]  /*19a00*/  MUFU.EX2 R37, R37 ;  /* 0x0000002500257308 */ /* 0x000e260000000800 */
[----:B------:R-:W-:-:S04]  /*19a10*/  FMNMX.FTZ R42, R51, R42, !PT ;  /* 0x0000002a332a7209 */ /* 0x000fc80007810000 */
[----:B------:R-:W-:Y:S01]  /*19a20*/  FMNMX.FTZ R42, R53, R42, !PT ;  /* 0x0000002a352a7209 */ /* 0x000fe20007810000 */
[----:B------:R-:W-:Y:S03]  /*19a30*/  MUFU.EX2 R8, R8 ;  /* 0x0000000800087308 */ /* 0x000fe60000000800 */
[----:B------:R-:W-:-:S04]  /*19a40*/  FMNMX.FTZ R44, R55, R42, !PT ;  /* 0x0000002a372c7209 */ /* 0x000fc80007810000 */
[----:B------:R-:W-:Y:S01]  /*19a50*/  FMNMX.FTZ R44, R25, R44, !PT ;  /* 0x0000002c192c7209 */ /* 0x000fe20007810000 */
[----:B------:R-:W-:Y:S01]  /*19a60*/  MUFU.EX2 R77, R77 ;  /* 0x0000004d004d7308 */ /* 0x000fe20000000800 */
[----:B0-----:R-:W-:Y:S02]  /*19a70*/  F2FP.SATFINITE.E4M3.F32.PACK_AB_MERGE_C R200, R37, R6, RZ ;  /* 0x0000000625c8723e */ /* 0x001fe400048070ff */
[----:B------:R-:W-:Y:S02]  /*19a80*/  FMNMX.FTZ R44, R27, R44, !PT ;  /* 0x0000002c1b2c7209 */ /* 0x000fe40007810000 */
[----:B------:R-:W-:Y:S02]  /*19a90*/  F2FP.SATFINITE.E4M3.F32.PACK_AB_MERGE_C R200, R33, R4, R200 ;  /* 0x0000000421c8723e */ /* 0x000fe400048070c8 */
[----:B------:R-:W-:Y:S01]  /*19aa0*/  FMNMX.FTZ R44, R29, R44, !PT ;  /* 0x0000002c1d2c7209 */ /* 0x000fe20007810000 */
[----:B------:R-:W-:Y:S03]  /*19ab0*/  MUFU.EX2 R12, R12 ;  /* 0x0000000c000c7308 */ /* 0x000fe60000000800 */
[----:B------:R-:W-:-:S04]  /*19ac0*/  FMNMX.FTZ R44, R31, R44, !PT ;  /* 0x0000002c1f2c7209 */ /* 0x000fc80007810000 */
[----:B------:R-:W-:Y:S01]  /*19ad0*/  FMNMX.FTZ R44, R111, R44, !PT ;  /* 0x0000002c6f2c7209 */ /* 0x000fe20007810000 */
[----:B------:R-:W0:Y:S03]  /*19ae0*/  MUFU.EX2 R89, R89 ;  /* 0x0000005900597308 */ /* 0x000e260000000800 */
[----:B------:R-:W-:-:S04]  /*19af0*/  FMNMX.FTZ R44, R35, R44, !PT ;  /* 0x0000002c232c7209 */ /* 0x000fc80007810000 */
[----:B------:R-:W-:Y:S01]  /*19b00*/  FMNMX.FTZ R44, R113, R44, !PT ;  /* 0x0000002c712c7209 */ /* 0x000fe20007810000 */
[----:B------:R-:W-:Y:S03]  /*19b10*/  MUFU.EX2 R93, R93 ;  /* 0x0000005d005d7308 */ /* 0x000fe60000000800 */
[----:B------:R-:W-:Y:S01]  /*19b20*/  FMNMX.FTZ R11, R115, R44, !PT ;  /* 0x0000002c730b7209 */ /* 0x000fe20007810000 */
[----:B------:R-:W-:-:S04]  /*19b30*/  FFMA.FTZ R44, R2, R151, -R28 ;  /* 0x00000097022c7223 */ /* 0x000fc8000001081c */
[----:B------:R-:W1:Y:S01]  /*19b40*/  SHFL.BFLY PT, R48, R11, 0x2, 0x1f ;  /* 0x0c401f000b307f89 */ /* 0x000e6200000e0000 */
[----:B------:R-:W2:Y:S01]  /*19b50*/  MUFU.EX2 R97, R97 ;  /* 0x0000006100617308 */ /* 0x000ea20000000800 */
[----:B0-----:R-:W-:-:S04]  /*19b60*/  F2FP.SATFINITE.E4M3.F32.PACK_AB_MERGE_C R202, R89, R12, RZ ;  /* 0x0000000c59ca723e */ /* 0x001fc800048070ff */
[----:B------:R-:W-:-:S03]  /*19b70*/  F2FP.SATFINITE.E4M3.F32.PACK_AB_MERGE_C R202, R77, R8, R202 ;  /* 0x000000084dca723e */ /* 0x000fc600048070ca */
[----:B------:R-:W-:Y:S08]  /*19b80*/  MUFU.EX2 R101, R101 ;  /* 0x0000006500657308 */ /* 0x000ff00000000800 */
[----:B------:R-:W0:Y:S01]  /*19b90*/  MUFU.EX2 R81, R81 ;  /* 0x0000005100517308 */ /* 0x000e220000000800 */
[----:B--2---:R-:W-:-:S04]  /*19ba0*/  F2FP.SATFINITE.E4M3.F32.PACK_AB_MERGE_C R204, R97, R24, RZ ;  /* 0x0000001861cc723e */ /* 0x004fc800048070ff */
[----:B------:R-:W-:Y:S02]  /*19bb0*/  F2FP.SATFINITE.E4M3.F32.PACK_AB_MERGE_C R204, R93, R20, R204 ;  /* 0x000000145dcc723e */ /* 0x000fe400048070cc */
[----:B-1----:R-:W-:Y:S01]  /*19bc0*/  FMNMX.FTZ R54, R11, R48, !PT ;  /* 0x000000300b367209 */ /* 0x002fe20007810000 */
[----:B------:R-:W-:Y:S01]  /*19bd0*/  FFMA.FTZ R48, R2, R163, -R28 ;  /* 0x000000a302307223 */ /* 0x000fe2000001081c */
[----:B------:R-:W-:Y:S03]  /*19be0*/  MUFU.EX2 R85, R85 ;  /* 0x0000005500557308 */ /* 0x000fe60000000800 */
[----:B------:R-:W1:Y:S05]  /*19bf0*/  SHFL.BFLY PT, R11, R54, 0x1, 0x1f ;  /* 0x0c201f00360b7f89 */ /* 0x000e6a00000e0000 */
[----:B------:R-:W2:Y:S01]  /*19c00*/  MUFU.EX2 R105, R105 ;  /* 0x0000006900697308 */ /* 0x000ea20000000800 */
[----:B0-----:R-:W-:-:S04]  /*19c10*/  F2FP.SATFINITE.E4M3.F32.PACK_AB_MERGE_C R206, R81, R30, RZ ;  /* 0x0000001e51ce723e */ /* 0x001fc800048070ff */
[----:B------:R-:W-:-:S03]  /*19c20*/  F2FP.SATFINITE.E4M3.F32.PACK_AB_MERGE_C R206, R101, R26, R206 ;  /* 0x0000001a65ce723e */ /* 0x000fc600048070ce */
[----:B------:R-:W-:Y:S08]  /*19c30*/  MUFU.EX2 R40, R133 ;  /* 0x0000008500287308 */ /* 0x000ff00000000800 */
[----:B------:R-:W-:Y:S01]  /*19c40*/  MUFU.EX2 R107, R107 ;  /* 0x0000006b006b7308 */ /* 0x000fe20000000800 */
[----:B--2---:R-:W-:Y:S02]  /*19c50*/  F2FP.SATFINITE.E4M3.F32.PACK_AB_MERGE_C R208, R105, R36, RZ ;  /* 0x0000002469d0723e */ /* 0x004fe400048070ff */
[----:B-1----:R-:W-:Y:S01]  /*19c60*/  FMNMX.FTZ R11, R54, R11, !PT ;  /* 0x0000000b360b7209 */ /* 0x002fe20007810000 */
[----:B------:R-:W-:-:S01]  /*19c70*/  FFMA.FTZ R54, R2, R173, -R28 ;  /* 0x000000ad02367223 */ /* 0x000fc2000001081c */
[----:B------:R-:W-:-:S02]  /*19c80*/  F2FP.SATFINITE.E4M3.F32.PACK_AB_MERGE_C R208, R85, R32, R208 ;  /* 0x0000002055d0723e */ /* 0x000fc400048070d0 */
[----:B------:R-:W-:Y:S01]  /*19c90*/  FSETP.NEU.FTZ.AND P2, PT, R11, -INF , PT ;  /* 0xff8000000b00780b */ /* 0x000fe20003f5d000 */
[----:B------:R-:W-:Y:S01]  /*19ca0*/  FFMA.FTZ R58, R2, R11, -8 ;  /* 0xc1000000023a7423 */ /* 0x000fe2000001000b */
[----:B------:R-:W-:Y:S04]  /*19cb0*/  MUFU.EX2 R42, R137 ;  /* 0x00000089002a7308 */ /* 0x000fe80000000800 */
[----:B------:R-:W-:Y:S02]  /*19cc0*/  FSEL R58, R58, RZ, P2 ;  /* 0x000000ff3a3a7208 */ /* 0x000fe40001000000 */
[----:B------:R-:W-:Y:S02]  /*19cd0*/  ISETP.GE.AND P2, PT, R159, 0xa1, PT ;  /* 0x000000a19f00780c */ /* 0x000fe40003f46270 */
        /* <DEDUP_REMOVED lines=14> */
[----:B------:R-:W-:Y:S01]  /*19dc0*/  FADD.FTZ R61, R4, R33 ;  /* 0x00000021043d7221 */ /* 0x000fe20000010000 */
[----:B------:R-:W-:-:S01]  /*19dd0*/  FFMA.FTZ R68, R2, R103, -R58 ;  /* 0x0000006702447223 */ /* 0x000fc2000001083a */
[----:B------:R-:W0:Y:S01]  /*19de0*/  MUFU.EX2 R28, R28 ;  /* 0x0000001c001c7308 */ /* 0x000e220000000800 */
[----:B------:R-:W-:-:S01]  /*19df0*/  FFMA.FTZ R63, R2, R63, -R58 ;  /* 0x0000003f023f7223 */ /* 0x000fc2000001083a */
[----:B------:R-:W-:Y:S01]  /*19e00*/  FADD.FTZ R76, R6, R61 ;  /* 0x0000003d064c7221 */ /* 0x000fe20000010000 */
[----:B------:R-:W-:-:S01]  /*19e10*/  FFMA.FTZ R5, R2, R5, -R58 ;  /* 0x0000000502057223 */ /* 0x000fc2000001083a */
[C-C-:B------:R-:W-:Y:S01]  /*19e20*/  FFMA.FTZ R60, R2.reuse, R75, -R58.reuse ;  /* 0x0000004b023c7223 */ /* 0x140fe2000001083a */
[----:B------:R-:W-:-:S01]  /*19e30*/  FFMA.FTZ R61, R2, R41, -R58 ;  /* 0x00000029023d7223 */ /* 0x000fc2000001083a */
[----:B------:R-:W-:-:S02]  /*19e40*/  @!P1 VIADD R41, R0, 0x33440 ;  /* 0x0003344000299836 */ /* 0x000fc40000000000 */
[----:B------:R-:W-:-:S01]  /*19e50*/  FFMA.FTZ R75, R2, R79, -R58 ;  /* 0x0000004f024b7223 */ /* 0x000fc2000001083a */
[----:B------:R-:W1:Y:S01]  /*19e60*/  MUFU.EX2 R62, R62 ;  /* 0x0000003e003e7308 */ /* 0x000e620000000800 */
[----:B------:R-:W-:-:S01]  /*19e70*/  FFMA.FTZ R43, R2, R43, -R58 ;  /* 0x0000002b022b7223 */ /* 0x000fc2000001083a */
[C-C-:B------:R-:W-:Y:S01]  /*19e80*/  FFMA.FTZ R64, R2.reuse, R83, -R58.reuse ;  /* 0x0000005302407223 */ /* 0x140fe2000001083a */
[----:B------:R-:W-:Y:S01]  /*19e90*/  @!P1 PRMT R41, RZ, 0x654, R41 ;  /* 0x00000654ff299816 */ /* 0x000fe20000000029 */
[C-C-:B------:R-:W-:Y:S01]  /*19ea0*/  FFMA.FTZ R73, R2.reuse, R73, -R58.reuse ;  /* 0x0000004902497223 */ /* 0x140fe2000001083a */
[----:B------:R-:W-:-:S01]  /*19eb0*/  FFMA.FTZ R74, R2, R87, -R58 ;  /* 0x00000057024a7223 */ /* 0x000fc2000001083a */
[----:B------:R-:W-:Y:S01]  /*19ec0*/  FFMA.FTZ R47, R2, R47, -R58 ;  /* 0x0000002f022f7223 */ /* 0x000fe2000001083a */
[----:B------:R2:W-:Y:S01]  /*19ed0*/  @!P1 SYNCS.ARRIVE.TRANS64.RED.A1T0 RZ, [R41+URZ], RZ ;  /* 0x000000ff29ff99a7 */ /* 0x0005e2000810043f */
[----:B------:R-:W3:Y:S01]  /*19ee0*/  MUFU.EX2 R91, R91 ;  /* 0x0000005b005b7308 */ /* 0x000ee20000000800 */
[----:B0-----:R-:W-:-:S01]  /*19ef0*/  FADD.FTZ R65, R3, R28 ;  /* 0x0000001c03417221 */ /* 0x001fc20000010000 */
        /* <DEDUP_REMOVED lines=8> */
[----:B------:R-:W-:Y:S01]  /*19f80*/  F2FP.SATFINITE.E4M3.F32.PACK_AB_MERGE_C R210, R109, R42, RZ ;  /* 0x0000002a6dd2723e */ /* 0x000fe200048070ff */
[----:B------:R-:W-:-:S01]  /*19f90*/  FFMA.FTZ R53, R2, R53, -R58 ;  /* 0x0000003502357223 */ /* 0x000fc2000001083a */
[C-C-:B------:R-:W-:Y:S01]  /*19fa0*/  FFMA.FTZ R55, R2.reuse, R55, -R58.reuse ;  /* 0x0000003702377223 */ /* 0x140fe2000001083a */
[----:B------:R-:W-:-:S01]  /*19fb0*/  FFMA.FTZ R27, R2, R27, -R58 ;  /* 0x0000001b021b7223 */ /* 0x000fc2000001083a */
[C-C-:B------:R-:W-:Y:S01]  /*19fc0*/  FFMA.FTZ R29, R2.reuse, R29, -R58.reuse ;  /* 0x0000001d021d7223 */ /* 0x140fe2000001083a */
[----:B------:R-:W-:-:S01]  /*19fd0*/  FFMA.FTZ R31, R2, R31, -R58 ;  /* 0x0000001f021f7223 */ /* 0x000fc2000001083a */
[----:B------:R-:W1:Y:S01]  /*19fe0*/  MUFU.EX2 R56, R56 ;  /* 0x0000003800387308 */ /* 0x000e620000000800 */
[----:B---3--:R-:W-:-:S01]  /*19ff0*/  FADD.FTZ R82, R91, R82 ;  /* 0x000000525b527221 */ /* 0x008fc20000010000 */
[C-C-:B------:R-:W-:Y:S01]  /*1a000*/  FFMA.FTZ R111, R2.reuse, R111, -R58.reuse ;  /* 0x0000006f026f7223 */ /* 0x140fe2000001083a */
[----:B------:R-:W-:Y:S01]  /*1a010*/  F2FP.SATFINITE.E4M3.F32.PACK_AB_MERGE_C R201, R91, R62, RZ ;  /* 0x0000003e5bc9723e */ /* 0x000fe200048070ff */
[C-C-:B------:R-:W-:Y:S01]  /*1a020*/  FFMA.FTZ R35, R2.reuse, R35, -R58.reuse ;  /* 0x0000002302237223 */ /* 0x140fe2000001083a */
[----:B------:R-:W-:-:S01]  /*1a030*/  FFMA.FTZ R113, R2, R113, -R58 ;  /* 0x0000007102717223 */ /* 0x000fc2000001083a */
[----:B------:R-:W-:Y:S01]  /*1a040*/  F2FP.SATFINITE.E4M3.F32.PACK_AB_MERGE_C R210, R107, R40, R210 ;  /* 0x000000286bd2723e */ /* 0x000fe200048070d2 */
[----:B------:R-:W-:Y:S01]  /*1a050*/  IMAD.MOV.U32 R103, RZ, RZ, R119 ;  /* 0x000000ffff677224 */ /* 0x000fe200078e0077 */
[----:B------:R-:W-:Y:S01]  /*1a060*/  MUFU.EX2 R13, R13 ;  /* 0x0000000d000d7308 */ /* 0x000fe20000000800 */
[----:B------:R-:W-:Y:S01]  /*1a070*/  F2FP.SATFINITE.E4M3.F32.PACK_AB_MERGE_C R201, R28, R3, R201 ;  /* 0x000000031cc9723e */ /* 0x000fe200048070c9 */
[--C-:B------:R-:W-:Y:S01]  /*1a080*/  IMAD.MOV.U32 R99, RZ, RZ, R119.reuse ;  /* 0x000000ffff637224 */ /* 0x100fe200078e0077 */
[-C--:B------:R-:W-:Y:S01]  /*1a090*/  MOV R83, R119.reuse ;  /* 0x0000007700537202 */ /* 0x080fe20000000f00 */
[--C-:B------:R-:W-:Y:S01]  /*1a0a0*/  IMAD.MOV.U32 R95, RZ, RZ, R119.reuse ;  /* 0x000000ffff5f7224 */ /* 0x100fe200078e0077 */
[-C--:B------:R-:W-:Y:S01]  /*1a0b0*/  MOV R69, R119.reuse ;  /* 0x0000007700457202 */ /* 0x080fe20000000f00 */
[--C-:B------:R-:W-:Y:S01]  /*1a0c0*/  IMAD.MOV.U32 R91, RZ, RZ, R119.reuse ;  /* 0x000000ffff5b7224 */ /* 0x100fe200078e0077 */
[----:B------:R-:W-:Y:S01]  /*1a0d0*/  MOV R62, R119 ;  /* 0x00000077003e7202 */ /* 0x000fe20000000f00 */
[----:B------:R3:W-:Y:S01]  /*1a0e0*/  MUFU.EX2 R78, R63 ;  /* 0x0000003f004e7308 */ /* 0x0007e20000000800 */
[----:B------:R-:W-:-:S02]  /*1a0f0*/  IMAD.MOV.U32 R87, RZ, RZ, R119 ;  /* 0x000000ffff577224 */ /* 0x000fc400078e0077 */
[--C-:B------:R-:W-:Y:S02]  /*1a100*/  IMAD.MOV.U32 R79, RZ, RZ, R119.reuse ;  /* 0x000000ffff4f7224 */ /* 0x100fe400078e0077 */
[--C-:B------:R-:W-:Y:S02]  /*1a110*/  IMAD.MOV.U32 R67, RZ, RZ, R119.reuse ;  /* 0x000000ffff437224 */ /* 0x100fe400078e0077 */
[----:B------:R-:W-:Y:S01]  /*1a120*/  IMAD.MOV.U32 R33, RZ, RZ, R119 ;  /* 0x000000ffff217224 */ /* 0x000fe200078e0077 */
[----:B------:R-:W4:Y:S01]  /*1a130*/  MUFU.EX2 R68, R68 ;  /* 0x0000004400447308 */ /* 0x000f220000000800 */
[----:B---3--:R-:W-:-:S01]  /*1a140*/  FADD.FTZ R63, R37, R76 ;  /* 0x0000004c253f7221 */ /* 0x008fc20000010000 */
[----:B------:R-:W-:-:S03]  /*1a150*/  IMAD.MOV.U32 R28, RZ, RZ, R119 ;  /* 0x000000ffff1c7224 */ /* 0x000fc600078e0077 */
[----:B------:R-:W-:Y:S01]  /*1a160*/  FADD.FTZ R76, R8, R63 ;  /* 0x0000003f084c7221 */ /* 0x000fe20000010000 */
[----:B0-----:R-:W-:-:S02]  /*1a170*/  FADD.FTZ R63, R7, R82 ;  /* 0x00000052073f7221 */ /* 0x001fc40000010000 */
[----:B------:R-:W-:Y:S01]  /*1a180*/  MUFU.EX2 R5, R5 ;  /* 0x0000000500057308 */ /* 0x000fe20000000800 */
[----:B------:R-:W-:-:S01]  /*1a190*/  FADD.FTZ R65, R77, R76 ;  /* 0x0000004c4d417221 */ /* 0x000fc20000010000 */
[----:B-1----:R-:W-:Y:S01]  /*1a1a0*/  FADD.FTZ R76, R56, R63 ;  /* 0x0000003f384c7221 */ /* 0x002fe20000010000 */
[----:B------:R-:W-:Y:S02]  /*1a1b0*/  IMAD.MOV.U32 R77, RZ, RZ, R119 ;  /* 0x000000ffff4d7224 */ /* 0x000fe400078e0077 */
[----:B------:R-:W-:Y:S01]  /*1a1c0*/  FADD.FTZ R82, R12, R65 ;  /* 0x000000410c527221 */ /* 0x000fe20000010000 */
[----:B------:R-:W-:Y:S02]  /*1a1d0*/  IMAD.MOV.U32 R65, RZ, RZ, R119 ;  /* 0x000000ffff417224 */ /* 0x000fe400078e0077 */
[----:B------:R-:W-:Y:S01]  /*1a1e0*/  MUFU.EX2 R60, R60 ;  /* 0x0000003c003c7308 */ /* 0x000fe20000000800 */
[----:B------:R-:W-:-:S01]  /*1a1f0*/  FADD.FTZ R63, R89, R82 ;  /* 0x00000052593f7221 */ /* 0x000fc20000010000 */
[----:B----4-:R-:W-:Y:S01]  /*1a200*/  F2FP.SATFINITE.E4M3.F32.PACK_AB_MERGE_C R203, R68, R13, RZ ;  /* 0x0000000d44cb723e */ /* 0x010fe200048070ff */
[----:B------:R-:W-:-:S02]  /*1a210*/  IMAD.MOV.U32 R89, RZ, RZ, R119 ;  /* 0x000000ffff597224 */ /* 0x000fc400078e0077 */
[----:B------:R-:W-:Y:S01]  /*1a220*/  FADD.FTZ R84, R20, R63 ;  /* 0x0000003f14547221 */ /* 0x000fe20000010000 */
[----:B------:R-:W-:Y:S01]  /*1a230*/  F2FP.SATFINITE.E4M3.F32.PACK_AB_MERGE_C R203, R56, R7, R203 ;  /* 0x0000000738cb723e */ /* 0x000fe200048070cb */
[--C-:B------:R-:W-:Y:S01]  /*1a240*/  IMAD.MOV.U32 R63, RZ, RZ, R119.reuse ;  /* 0x000000ffff3f7224 */ /* 0x100fe200078e0077 */
[----:B------:R-:W-:Y:S01]  /*1a250*/  MUFU.EX2 R70, R70 ;  /* 0x0000004600467308 */ /* 0x000fe20000000800 */
[----:B------:R-:W-:-:S07]  /*1a260*/  IMAD.MOV.U32 R56, RZ, RZ, R119 ;  /* 0x000000ffff387224 */ /* 0x000fce00078e0077 */
[----:B------:R0:W-:Y:S08]  /*1a270*/  MUFU.EX2 R0, R61 ;  /* 0x0000003d00007308 */ /* 0x0001f00000000800 */
[----:B------:R-:W1:Y:S01]  /*1a280*/  MUFU.EX2 R75, R75 ;  /* 0x0000004b004b7308 */ /* 0x000e620000000800 */
[----:B0-----:R-:W-:-:S01]  /*1a290*/  FADD.FTZ R61, R13, R76 ;  /* 0x0000004c0d3d7221 */ /* 0x001fc20000010000 */
[----:B------:R-:W-:Y:S01]  /*1a2a0*/  FFMA.FTZ R76, R2, R51, -R58 ;  /* 0x00000033024c7223 */ /* 0x000fe2000001083a */
[----:B------:R-:W-:-:S01]  /*1a2b0*/  FADD.FTZ R51, R93, R84 ;  /* 0x000000545d337221 */ /* 0x000fc20000010000 */
[----:B------:R-:W-:-:S02]  /*1a2c0*/  IMAD.MOV.U32 R93, RZ, RZ, R119 ;  /* 0x000000ffff5d7224 */ /* 0x000fc400078e0077 */
[----:B------:R-:W-:-:S01]  /*1a2d0*/  FADD.FTZ R82, R68, R61 ;  /* 0x0000003d44527221 */ /* 0x000fc20000010000 */
[----:B------:R-:W-:Y:S02]  /*1a2e0*/  IMAD.MOV.U32 R68, RZ, RZ, R119 ;  /* 0x000000ffff447224 */ /* 0x000fe400078e0077 */
[----:B------:R-:W-:-:S01]  /*1a2f0*/  FADD.FTZ R84, R24, R51 ;  /* 0x0000003318547221 */ /* 0x000fc20000010000 */
[----:B------:R-:W0:Y:S03]  /*1a300*/  MUFU.EX2 R9, R9 ;  /* 0x0000000900097308 */ /* 0x000e260000000800 */
[----:B------:R-:W-:-:S01]  /*1a310*/  FADD.FTZ R51, R97, R84 ;  /* 0x0000005461337221 */ /* 0x000fc20000010000 */
[----:B------:R-:W-:-:S03]  /*1a320*/  MOV R97, R119 ;  /* 0x0000007700617202 */ /* 0x000fc60000000f00 */
[----:B------:R-:W-:Y:S01]  /*1a330*/  FADD.FTZ R84, R26, R51 ;  /* 0x000000331a547221 */ /* 0x000fe20000010000 */
[----:B--2---:R2:W-:Y:S01]  /*1a340*/  MUFU.EX2 R41, R43 ;  /* 0x0000002b00297308 */ /* 0x0045e20000000800 */
[----:B-1----:R-:W-:Y:S01]  /*1a350*/  F2FP.SATFINITE.E4M3.F32.PACK_AB_MERGE_C R205, R75, R70, RZ ;  /* 0x000000464bcd723e */ /* 0x002fe200048070ff */
[----:B------:R-:W-:Y:S02]  /*1a360*/  IMAD.MOV.U32 R26, RZ, RZ, R119 ;  /* 0x000000ffff1a7224 */ /* 0x000fe400078e0077 */
[----:B------:R-:W-:-:S01]  /*1a370*/  FADD.FTZ R51, R101, R84 ;  /* 0x0000005465337221 */ /* 0x000fc20000010000 */
[----:B------:R-:W-:Y:S01]  /*1a380*/  IMAD.MOV.U32 R101, RZ, RZ, R119 ;  /* 0x000000ffff657224 */ /* 0x000fe200078e0077 */
[----:B------:R-:W-:Y:S02]  /*1a390*/  F2FP.SATFINITE.E4M3.F32.PACK_AB_MERGE_C R205, R60, R5, R205 ;  /* 0x000000053ccd723e */ /* 0x000fe400048070cd */
[----:B------:R-:W1:Y:S01]  /*1a3a0*/  MUFU.EX2 R64, R64 ;  /* 0x0000004000407308 */ /* 0x000e620000000800 */
[----:B--2---:R-:W-:-:S04]  /*1a3b0*/  FADD.FTZ R43, R5, R82 ;  /* 0x00000052052b7221 */ /* 0x004fc80000010000 */
[----:B------:R-:W-:Y:S01]  /*1a3c0*/  FADD.FTZ R61, R60, R43 ;  /* 0x0000002b3c3d7221 */ /* 0x000fe20000010000 */
[----:B------:R-:W-:-:S01]  /*1a3d0*/  FFMA.FTZ R43, R2, R25, -R58 ;  /* 0x00000019022b7223 */ /* 0x000fc2000001083a */
[----:B------:R-:W-:Y:S01]  /*1a3e0*/  FFMA.FTZ R58, R2, R115, -R58 ;  /* 0x00000073023a7223 */ /* 0x000fe2000001083a */
[----:B------:R-:W2:Y:S01]  /*1a3f0*/  MUFU.EX2 R73, R73 ;  /* 0x0000004900497308 */ /* 0x000ea20000000800 */
[----:B------:R-:W-:-:S01]  /*1a400*/  FADD.FTZ R86, R70, R61 ;  /* 0x0000003d46567221 */ /* 0x000fc20000010000 */
[--C-:B------:R-:W-:Y:S02]  /*1a410*/  IMAD.MOV.U32 R115, RZ, RZ, R119.reuse ;  /* 0x000000ffff737224 */ /* 0x100fe400078e0077 */
[--C-:B------:R-:W-:Y:S02]  /*1a420*/  IMAD.MOV.U32 R70, RZ, RZ, R119.reuse ;  /* 0x000000ffff467224 */ /* 0x100fe400078e0077 */
[----:B------:R-:W-:Y:S01]  /*1a430*/  FADD.FTZ R86, R75, R86 ;  /* 0x000000564b567221 */ /* 0x000fe20000010000 */
[--C-:B------:R-:W-:Y:S01]  /*1a440*/  IMAD.MOV.U32 R75, RZ, RZ, R119.reuse ;  /* 0x000000ffff4b7224 */ /* 0x100fe200078e0077 */
[----:B------:R-:W3:Y:S01]  /*1a450*/  MUFU.EX2 R74, R74 ;  /* 0x0000004a004a7308 */ /* 0x000ee20000000800 */
[----:B------:R-:W-:-:S02]  /*1a460*/  IMAD.MOV.U32 R61, RZ, RZ, R119 ;  /* 0x000000ffff3d7224 */ /* 0x000fc400078e0077 */
[----:B------:R-:W-:-:S05]  /*1a470*/  IMAD.MOV.U32 R60, RZ, RZ, R119 ;  /* 0x000000ffff3c7224 */ /* 0x000fca00078e0077 */
[----:B------:R-:W4:Y:S08]  /*1a480*/  MUFU.EX2 R15, R15 ;  /* 0x0000000f000f7308 */ /* 0x000f300000000800 */
[----:B------:R0:W-:Y:S08]  /*1a490*/  MUFU.EX2 R82, R47 ;  /* 0x0000002f00527308 */ /* 0x0001f00000000800 */
[----:B------:R-:W5:Y:S01]  /*1a4a0*/  MUFU.EX2 R66, R66 ;  /* 0x0000004200427308 */ /* 0x000f620000000800 */
[----:B0-----:R-:W-:-:S01]  /*1a4b0*/  FADD.FTZ R47, R9, R86 ;  /* 0x00000056092f7221 */ /* 0x001fc20000010000 */
[----:B------:R-:W-:Y:S01]  /*1a4c0*/  FADD.FTZ R86, R30, R51 ;  /* 0x000000331e567221 */ /* 0x000fe20000010000 */
[----:B------:R-:W-:-:S02]  /*1a4d0*/  IMAD.MOV.U32 R51, RZ, RZ, R119 ;  /* 0x000000ffff337224 */ /* 0x000fc400078e0077 */
[----:B-1----:R-:W-:-:S03]  /*1a4e0*/  FADD.FTZ R84, R64, R47 ;  /* 0x0000002f40547221 */ /* 0x002fc60000010000 */
[----:B------:R-:W0:Y:S01]  /*1a4f0*/  MUFU.EX2 R57, R57 ;  /* 0x0000003900397308 */ /* 0x000e220000000800 */
[----:B--2---:R-:W-:-:S01]  /*1a500*/  FADD.FTZ R47, R73, R84 ;  /* 0x00000054492f7221 */ /* 0x004fc20000010000 */
[----:B---3--:R-:W-:-:S03]  /*1a510*/  F2FP.SATFINITE.E4M3.F32.PACK_AB_MERGE_C R73, R74, R73, RZ ;  /* 0x000000494a49723e */ /* 0x008fc600048070ff */
[----:B------:R-:W-:Y:S01]  /*1a520*/  FADD.FTZ R6, R74, R47 ;  /* 0x0000002f4a067221 */ /* 0x000fe20000010000 */
[----:B------:R-:W-:Y:S01]  /*1a530*/  F2FP.SATFINITE.E4M3.F32.PACK_AB_MERGE_C R207, R64, R9, R73 ;  /* 0x0000000940cf723e */ /* 0x000fe20004807049 */
[----:B------:R-:W-:Y:S01]  /*1a540*/  IMAD.MOV.U32 R74, RZ, RZ, R119 ;  /* 0x000000ffff4a7224 */ /* 0x000fe200078e0077 */
[----:B------:R1:W-:Y:S01]  /*1a550*/  MUFU.EX2 R25, R49 ;  /* 0x0000003100197308 */ /* 0x0003e20000000800 */
[----:B----4-:R-:W-:-:S01]  /*1a560*/  FADD.FTZ R37, R15, R6 ;  /* 0x000000060f257221 */ /* 0x010fc20000010000 */
[--C-:B------:R-:W-:Y:S02]  /*1a570*/  IMAD.MOV.U32 R73, RZ, RZ, R119.reuse ;  /* 0x000000ffff497224 */ /* 0x100fe400078e0077 */
[----:B------:R-:W-:Y:S02]  /*1a580*/  IMAD.MOV.U32 R64, RZ, RZ, R119 ;  /* 0x000000ffff407224 */ /* 0x000fe400078e0077 */
[----:B-----5:R-:W-:Y:S02]  /*1a590*/  FADD.FTZ R12, R66, R37 ;  /* 0x00000025420c7221 */ /* 0x020fe40000010000 */
[----:B------:R-:W2:Y:S01]  /*1a5a0*/  MUFU.EX2 R21, R21 ;  /* 0x0000001500157308 */ /* 0x000ea20000000800 */
[----:B-1----:R-:W-:-:S01]  /*1a5b0*/  FADD.FTZ R49, R81, R86 ;  /* 0x0000005651317221 */ /* 0x002fc20000010000 */
[----:B0-----:R-:W-:Y:S01]  /*1a5c0*/  FADD.FTZ R37, R57, R12 ;  /* 0x0000000c39257221 */ /* 0x001fe20000010000 */
[----:B------:R-:W-:Y:S01]  /*1a5d0*/  F2FP.SATFINITE.E4M3.F32.PACK_AB_MERGE_C R57, R78, R57, RZ ;  /* 0x000000394e39723e */ /* 0x000fe200048070ff */
[----:B------:R-:W-:-:S02]  /*1a5e0*/  IMAD.MOV.U32 R86, RZ, RZ, R119 ;  /* 0x000000ffff567224 */ /* 0x000fc400078e0077 */
[----:B------:R-:W-:-:S01]  /*1a5f0*/  FADD.FTZ R84, R32, R49 ;  /* 0x0000003120547221 */ /* 0x000fc20000010000 */
[----:B------:R-:W-:Y:S01]  /*1a600*/  FADD.FTZ R12, R78, R37 ;  /* 0x000000254e0c7221 */ /* 0x000fe20000010000 */
[----:B------:R-:W-:Y:S01]  /*1a610*/  F2FP.SATFINITE.E4M3.F32.PACK_AB_MERGE_C R209, R66, R15, R57 ;  /* 0x0000000f42d1723e */ /* 0x000fe20004807039 */
[----:B------:R-:W0:Y:S01]  /*1a620*/  MUFU.EX2 R72, R72 ;  /* 0x0000004800487308 */ /* 0x000e220000000800 */
[----:B------:R-:W-:-:S01]  /*1a630*/  FADD.FTZ R47, R85, R84 ;  /* 0x00000054552f7221 */ /* 0x000fc20000010000 */
[--C-:B------:R-:W-:Y:S02]  /*1a640*/  IMAD.MOV.U32 R85, RZ, RZ, R119.reuse ;  /* 0x000000ffff557224 */ /* 0x100fe400078e0077 */
[----:B------:R-:W-:Y:S02]  /*1a650*/  IMAD.MOV.U32 R84, RZ, RZ, R119 ;  /* 0x000000ffff547224 */ /* 0x000fe400078e0077 */
[----:B------:R-:W-:Y:S01]  /*1a660*/  FADD.FTZ R24, R36, R47 ;  /* 0x0000002f24187221 */ /* 0x000fe20000010000 */
[----:B------:R-:W-:Y:S01]  /*1a670*/  IMAD.MOV.U32 R81, RZ, RZ, R119 ;  /* 0x000000ffff517224 */ /* 0x000fe200078e0077 */
[----:B------:R-:W1:Y:S02]  /*1a680*/  MUFU.EX2 R59, R59 ;  /* 0x0000003b003b7308 */ /* 0x000e640000000800 */
[----:B------:R-:W-:-:S01]  /*1a690*/  FADD.FTZ R105, R105, R24 ;  /* 0x0000001869697221 */ /* 0x000fc20000010000 */
[----:B--2---:R-:W-:Y:S01]  /*1a6a0*/  FADD.FTZ R13, R21, R12 ;  /* 0x0000000c150d7221 */ /* 0x004fe20000010000 */
[----:B------:R-:W-:-:S02]  /*1a6b0*/  IMAD.MOV.U32 R78, RZ, RZ, R119 ;  /* 0x000000ffff4e7224 */ /* 0x000fc400078e0077 */
[----:B------:R-:W-:Y:S01]  /*1a6c0*/  FADD.FTZ R24, R40, R105 ;  /* 0x0000006928187221 */ /* 0x000fe20000010000 */
[----:B------:R-:W-:Y:S01]  /*1a6d0*/  IMAD.MOV.U32 R105, RZ, RZ, R119 ;  /* 0x000000ffff697224 */ /* 0x000fe200078e0077 */
[----:B------:R2:W3:Y:S02]  /*1a6e0*/  MUFU.EX2 R80, R71 ;  /* 0x0000004700507308 */ /* 0x0004e40000000800 */
[----:B------:R-:W-:-:S01]  /*1a6f0*/  FADD.FTZ R37, R107, R24 ;  /* 0x000000186b257221 */ /* 0x000fc20000010000 */
[----:B0-----:R-:W-:Y:S01]  /*1a700*/  FADD.FTZ R24, R72, R13 ;  /* 0x0000000d48187221 */ /* 0x001fe20000010000 */
[----:B------:R-:W-:Y:S02]  /*1a710*/  IMAD.MOV.U32 R107, RZ, RZ, R119 ;  /* 0x000000ffff6b7224 */ /* 0x000fe400078e0077 */
[----:B------:R-:W-:Y:S01]  /*1a720*/  FADD.FTZ R30, R42, R37 ;  /* 0x000000252a1e7221 */ /* 0x000fe20000010000 */
[----:B------:R-:W-:Y:S01]  /*1a730*/  IMAD.MOV.U32 R66, RZ, RZ, R119 ;  /* 0x000000ffff427224 */ /* 0x000fe200078e0077 */
[----:B------:R-:W0:Y:S01]  /*1a740*/  MUFU.EX2 R34, R34 ;  /* 0x0000002200227308 */ /* 0x000e220000000800 */
[----:B-1----:R-:W-:-:S01]  /*1a750*/  FADD.FTZ R13, R59, R24 ;  /* 0x000000183b0d7221 */ /* 0x002fc20000010000 */
[----:B------:R-:W-:Y:S01]  /*1a760*/  FADD.FTZ R109, R109, R30 ;  /* 0x0000001e6d6d7221 */ /* 0x000fe20000010000 */
[----:B--2---:R-:W-:-:S02]  /*1a770*/  IMAD.MOV.U32 R71, RZ, RZ, R119 ;  /* 0x000000ffff477224 */ /* 0x004fc400078e0077 */
[--C-:B------:R-:W-:Y:S02]  /*1a780*/  IMAD.MOV.U32 R57, RZ, RZ, R119.reuse ;  /* 0x000000ffff397224 */ /* 0x100fe400078e0077 */
[----:B------:R-:W-:Y:S01]  /*1a790*/  IMAD.MOV.U32 R49, RZ, RZ, R119 ;  /* 0x000000ffff317224 */ /* 0x000fe200078e0077 */
[----:B------:R-:W1:Y:S01]  /*1a7a0*/  MUFU.EX2 R39, R143 ;  /* 0x0000008f00277308 */ /* 0x000e620000000800 */
[----:B---3--:R-:W-:-:S01]  /*1a7b0*/  FADD.FTZ R13, R80, R13 ;  /* 0x0000000d500d7221 */ /* 0x008fc20000010000 */
[----:B------:R-:W-:Y:S01]  /*1a7c0*/  F2FP.SATFINITE.E4M3.F32.PACK_AB_MERGE_C R59, R80, R59, RZ ;  /* 0x0000003b503b723e */ /* 0x000fe200048070ff */
[----:B------:R-:W-:Y:S02]  /*1a7d0*/  IMAD.MOV.U32 R80, RZ, RZ, R119 ;  /* 0x000000ffff507224 */ /* 0x000fe400078e0077 */
[----:B------:R-:W-:Y:S01]  /*1a7e0*/  FADD.FTZ R8, R0, R13 ;  /* 0x0000000d00087221 */ /* 0x000fe20000010000 */
[----:B------:R-:W-:Y:S01]  /*1a7f0*/  F2FP.SATFINITE.E4M3.F32.PACK_AB_MERGE_C R211, R72, R21, R59 ;  /* 0x0000001548d3723e */ /* 0x000fe2000480703b */
[----:B------:R-:W-:Y:S01]  /*1a800*/  IMAD.MOV.U32 R72, RZ, RZ, R119 ;  /* 0x000000ffff487224 */ /* 0x000fe200078e0077 */
[----:B------:R-:W2:Y:S01]  /*1a810*/  MUFU.EX2 R38, R38 ;  /* 0x0000002600267308 */ /* 0x000ea20000000800 */
[----:B0-----:R-:W-:-:S01]  /*1a820*/  FADD.FTZ R4, R34, R109 ;  /* 0x0000006d22047221 */ /* 0x001fc20000010000 */
[----:B------:R-:W-:Y:S01]  /*1a830*/  FADD.FTZ R8, R41, R8 ;  /* 0x0000000829087221 */ /* 0x000fe20000010000 */
[----:B------:R-:W-:-:S02]  /*1a840*/  IMAD.MOV.U32 R109, RZ, RZ, R119 ;  /* 0x000000ffff6d7224 */ /* 0x000fc400078e0077 */
[--C-:B------:R-:W-:Y:S02]  /*1a850*/  IMAD.MOV.U32 R59, RZ, RZ, R119.reuse ;  /* 0x000000ffff3b7224 */ /* 0x100fe400078e0077 */
[----:B------:R-:W-:Y:S01]  /*1a860*/  IMAD.MOV.U32 R47, RZ, RZ, R119 ;  /* 0x000000ffff2f7224 */ /* 0x000fe200078e0077 */
[----:B------:R-:W0:Y:S01]  /*1a870*/  MUFU.EX2 R45, R45 ;  /* 0x0000002d002d7308 */ /* 0x000e220000000800 */
[----:B-1----:R-:W-:-:S01]  /*1a880*/  FADD.FTZ R13, R39, R4 ;  /* 0x00000004270d7221 */ /* 0x002fc20000010000 */
[--C-:B------:R-:W-:Y:S02]  /*1a890*/  IMAD.MOV.U32 R42, RZ, RZ, R119.reuse ;  /* 0x000000ffff2a7224 */ /* 0x100fe400078e0077 */
[--C-:B------:R-:W-:Y:S02]  /*1a8a0*/  IMAD.MOV.U32 R40, RZ, RZ, R119.reuse ;  /* 0x000000ffff287224 */ /* 0x100fe400078e0077 */
        /* <DEDUP_REMOVED lines=8> */
[C---:B------:R-:W-:Y:S01]  /*1a930*/  F2FP.SATFINITE.E4M3.F32.PACK_AB_MERGE_C R45, R82.reuse, R45, RZ ;  /* 0x0000002d522d723e */ /* 0x040fe200048070ff */
[----:B------:R-:W-:Y:S02]  /*1a940*/  IMAD.MOV.U32 R24, RZ, RZ, R119 ;  /* 0x000000ffff187224 */ /* 0x000fe400078e0077 */
[----:B------:R-:W-:Y:S01]  /*1a950*/  FADD.FTZ R82, R82, R13 ;  /* 0x0000000d52527221 */ /* 0x000fe20000010000 */
[----:B------:R-:W-:Y:S01]  /*1a960*/  F2FP.SATFINITE.E4M3.F32.PACK_AB_MERGE_C R213, R41, R0, R45 ;  /* 0x0000000029d5723e */ /* 0x000fe2000480702d */
[----:B------:R-:W-:Y:S01]  /*1a970*/  IMAD.MOV.U32 R45, RZ, RZ, R119 ;  /* 0x000000ffff2d7224 */ /* 0x000fe200078e0077 */
[----:B------:R-:W-:Y:S01]  /*1a980*/  MUFU.EX2 R121, R121 ;  /* 0x0000007900797308 */ /* 0x000fe20000000800 */
[C---:B-1----:R-:W-:Y:S01]  /*1a990*/  F2FP.SATFINITE.E4M3.F32.PACK_AB_MERGE_C R212, R117.reuse, R38, RZ ;  /* 0x0000002675d4723e */ /* 0x042fe200048070ff */
[----:B------:R-:W-:Y:S01]  /*1a9a0*/  FADD.FTZ R117, R117, R20 ;  /* 0x0000001475757221 */ /* 0x000fe20000010000 */
[----:B------:R-:W-:-:S01]  /*1a9b0*/  FADD.FTZ R13, R25, R82 ;  /* 0x00000052190d7221 */ /* 0x000fc20000010000 */
[--C-:B------:R-:W-:Y:S01]  /*1a9c0*/  IMAD.MOV.U32 R82, RZ, RZ, R119.reuse ;  /* 0x000000ffff527224 */ /* 0x100fe200078e0077 */
[----:B------:R-:W-:Y:S01]  /*1a9d0*/  F2FP.SATFINITE.E4M3.F32.PACK_AB_MERGE_C R212, R39, R34, R212 ;  /* 0x0000002227d4723e */ /* 0x000fe200048070d4 */
[----:B------:R-:W-:Y:S01]  /*1a9e0*/  IMAD.MOV.U32 R39, RZ, RZ, R119 ;  /* 0x000000ffff277224 */ /* 0x000fe200078e0077 */
[----:B------:R-:W-:Y:S01]  /*1a9f0*/  MOV R41, R119 ;  /* 0x0000007700297202 */ /* 0x000fe20000000f00 */
[----:B------:R-:W0:Y:S01]  /*1aa00*/  MUFU.EX2 R76, R76 ;  /* 0x0000004c004c7308 */ /* 0x000e220000000800 */
[----:B--2---:R-:W-:-:S01]  /*1aa10*/  FADD.FTZ R8, R44, R117 ;  /* 0x000000752c087221 */ /* 0x004fc20000010000 */
[--C-:B------:R-:W-:Y:S01]  /*1aa20*/  IMAD.MOV.U32 R117, RZ, RZ, R119.reuse ;  /* 0x000000ffff757224 */ /* 0x100fe200078e0077 */
[----:B------:R-:W-:Y:S01]  /*1aa30*/  MOV R34, R119 ;  /* 0x0000007700227202 */ /* 0x000fe20000000f00 */
[----:B------:R-:W-:-:S04]  /*1aa40*/  IMAD.MOV.U32 R38, RZ, RZ, R119 ;  /* 0x000000ffff267224 */ /* 0x000fc800078e0077 */
[----:B------:R-:W-:Y:S08]  /*1aa50*/  MUFU.EX2 R46, R46 ;  /* 0x0000002e002e7308 */ /* 0x000ff00000000800 */
[----:B------:R-:W1:Y:S01]  /*1aa60*/  MUFU.EX2 R123, R123 ;  /* 0x0000007b007b7308 */ /* 0x000e620000000800 */
[----:B0-----:R-:W-:-:S07]  /*1aa70*/  FADD.FTZ R20, R76, R13 ;  /* 0x0000000d4c147221 */ /* 0x001fce0000010000 */
[----:B------:R-:W0:Y:S08]  /*1aa80*/  MUFU.EX2 R53, R53 ;  /* 0x0000003500357308 */ /* 0x000e300000000800 */
[----:B------:R2:W3:Y:S01]  /*1aa90*/  MUFU.EX2 R6, R55 ;  /* 0x0000003700067308 */ /* 0x0004e20000000800 */
[----:B-1----:R-:W-:-:S04]  /*1aaa0*/  F2FP.SATFINITE.E4M3.F32.PACK_AB_MERGE_C R214, R123, R46, RZ ;  /* 0x0000002e7bd6723e */ /* 0x002fc800048070ff */
[----:B------:R-:W-:Y:S01]  /*1aab0*/  F2FP.SATFINITE.E4M3.F32.PACK_AB_MERGE_C R214, R121, R44, R214 ;  /* 0x0000002c79d6723e */ /* 0x000fe200048070d6 */
[----:B------:R-:W-:Y:S02]  /*1aac0*/  IMAD.MOV.U32 R44, RZ, RZ, R119 ;  /* 0x000000ffff2c7224 */ /* 0x000fe400078e0077 */
[----:B------:R-:W-:Y:S01]  /*1aad0*/  MUFU.EX2 R50, R50 ;  /* 0x0000003200327308 */ /* 0x000fe20000000800 */
[----:B0-----:R-:W-:-:S01]  /*1aae0*/  FADD.FTZ R13, R53, R20 ;  /* 0x00000014350d7221 */ /* 0x001fc20000010000 */
[----:B--2---:R-:W-:-:S06]  /*1aaf0*/  MOV R55, R119 ;  /* 0x0000007700377202 */ /* 0x004fcc0000000f00 */
[----:B------:R-:W0:Y:S01]  /*1ab00*/  MUFU.EX2 R127, R127 ;  /* 0x0000007f007f7308 */ /* 0x000e220000000800 */
[C---:B---3--:R-:W-:Y:S01]  /*1ab10*/  F2FP.SATFINITE.E4M3.F32.PACK_AB_MERGE_C R53, R6.reuse, R53, RZ ;  /* 0x000000350635723e */ /* 0x048fe200048070ff */
[----:B------:R-:W-:-:S03]  /*1ab20*/  FADD.FTZ R6, R6, R13 ;  /* 0x0000000d06067221 */ /* 0x000fc60000010000 */
[----:B------:R-:W-:Y:S01]  /*1ab30*/  F2FP.SATFINITE.E4M3.F32.PACK_AB_MERGE_C R215, R76, R25, R53 ;  /* 0x000000194cd7723e */ /* 0x000fe20004807035 */
[--C-:B------:R-:W-:Y:S01]  /*1ab40*/  IMAD.MOV.U32 R53, RZ, RZ, R119.reuse ;  /* 0x000000ffff357224 */ /* 0x100fe200078e0077 */
[----:B------:R-:W-:Y:S01]  /*1ab50*/  MOV R76, R119 ;  /* 0x00000077004c7202 */ /* 0x000fe20000000f00 */
[----:B------:R-:W-:Y:S01]  /*1ab60*/  MUFU.EX2 R48, R48 ;  /* 0x0000003000307308 */ /* 0x000fe20000000800 */
[----:B------:R-:W-:-:S07]  /*1ab70*/  IMAD.MOV.U32 R25, RZ, RZ, R119 ;  /* 0x000000ffff197224 */ /* 0x000fce00078e0077 */
[----:B------:R-:W1:Y:S01]  /*1ab80*/  MUFU.EX2 R43, R43 ;  /* 0x0000002b002b7308 */ /* 0x000e620000000800 */
[----:B0-----:R-:W-:-:S07]  /*1ab90*/  F2FP.SATFINITE.E4M3.F32.PACK_AB_MERGE_C R216, R127, R50, RZ ;  /* 0x000000327fd8723e */ /* 0x001fce00048070ff */
[----:B------:R-:W0:Y:S08]  /*1aba0*/  MUFU.EX2 R125, R125 ;  /* 0x0000007d007d7308 */ /* 0x000e300000000800 */
[----:B------:R2:W3:Y:S01]  /*1abb0*/  MUFU.EX2 R12, R27 ;  /* 0x0000001b000c7308 */ /* 0x0004e20000000800 */
[----:B-1----:R-:W-:-:S07]  /*1abc0*/  FADD.FTZ R3, R43, R6 ;  /* 0x000000062b037221 */ /* 0x002fce0000010000 */
[----:B------:R-:W1:Y:S01]  /*1abd0*/  MUFU.EX2 R29, R29 ;  /* 0x0000001d001d7308 */ /* 0x000e620000000800 */
[----:B--2---:R-:W-:-:S01]  /*1abe0*/  FADD.FTZ R27, R121, R8 ;  /* 0x00000008791b7221 */ /* 0x004fc20000010000 */
[----:B0-----:R-:W-:-:S03]  /*1abf0*/  F2FP.SATFINITE.E4M3.F32.PACK_AB_MERGE_C R216, R125, R48, R216 ;  /* 0x000000307dd8723e */ /* 0x001fc600048070d8 */
[----:B------:R-:W-:Y:S01]  /*1ac00*/  FADD.FTZ R46, R46, R27 ;  /* 0x0000001b2e2e7221 */ /* 0x000fe20000010000 */
[----:B------:R-:W-:Y:S02]  /*1ac10*/  MOV R27, R119 ;  /* 0x00000077001b7202 */ /* 0x000fe40000000f00 */
[----:B------:R0:W2:Y:S01]  /*1ac20*/  MUFU.EX2 R4, R31 ;  /* 0x0000001f00047308 */ /* 0x0000a20000000800 */
[----:B------:R-:W-:-:S01]  /*1ac30*/  FADD.FTZ R123, R123, R46 ;  /* 0x0000002e7b7b7221 */ /* 0x000fc20000010000 */
[----:B---3--:R-:W-:Y:S01]  /*1ac40*/  FADD.FTZ R6, R12, R3 ;  /* 0x000000030c067221 */ /* 0x008fe20000010000 */
[----:B------:R-:W-:Y:S02]  /*1ac50*/  IMAD.MOV.U32 R46, RZ, RZ, R119 ;  /* 0x000000ffff2e7224 */ /* 0x000fe400078e0077 */
[----:B------:R-:W-:Y:S01]  /*1ac60*/  FADD.FTZ R20, R48, R123 ;  /* 0x0000007b30147221 */ /* 0x000fe20000010000 */
[----:B------:R-:W-:Y:S02]  /*1ac70*/  MOV R48, R119 ;  /* 0x0000007700307202 */ /* 0x000fe40000000f00 */
[----:B------:R-:W-:Y:S01]  /*1ac80*/  MUFU.EX2 R54, R54 ;  /* 0x0000003600367308 */ /* 0x000fe20000000800 */
[----:B------:R-:W-:-:S01]  /*1ac90*/  FADD.FTZ R125, R125, R20 ;  /* 0x000000147d7d7221 */ /* 0x000fc20000010000 */
[----:B-1----:R-:W-:Y:S01]  /*1aca0*/  FADD.FTZ R3, R29, R6 ;  /* 0x000000061d037221 */ /* 0x002fe20000010000 */
[----:B0-----:R-:W-:-:S02]  /*1acb0*/  IMAD.MOV.U32 R31, RZ, RZ, R119 ;  /* 0x000000ffff1f7224 */ /* 0x001fc400078e0077 */
[----:B------:R-:W-:-:S03]  /*1acc0*/  FADD.FTZ R50, R50, R125 ;  /* 0x0000007d32327221 */ /* 0x000fc60000010000 */
[----:B------:R-:W0:Y:S01]  /*1acd0*/  MUFU.EX2 R131, R131 ;  /* 0x0000008300837308 */ /* 0x000e220000000800 */
[C---:B--2---:R-:W-:Y:S01]  /*1ace0*/  F2FP.SATFINITE.E4M3.F32.PACK_AB_MERGE_C R29, R4.reuse, R29, RZ ;  /* 0x0000001d041d723e */ /* 0x044fe200048070ff */
[----:B------:R-:W-:Y:S01]  /*1acf0*/  FADD.FTZ R127, R127, R50 ;  /* 0x000000327f7f7221 */ /* 0x000fe20000010000 */
[----:B------:R-:W-:-:S01]  /*1ad00*/  FADD.FTZ R4, R4, R3 ;  /* 0x0000000304047221 */ /* 0x000fc20000010000 */
[----:B------:R-:W-:Y:S01]  /*1ad10*/  IMAD.MOV.U32 R50, RZ, RZ, R119 ;  /* 0x000000ffff327224 */ /* 0x000fe200078e0077 */
[----:B------:R-:W-:Y:S01]  /*1ad20*/  F2FP.SATFINITE.E4M3.F32.PACK_AB_MERGE_C R217, R12, R43, R29 ;  /* 0x0000002b0cd9723e */ /* 0x000fe2000480701d */
[--C-:B------:R-:W-:Y:S02]  /*1ad30*/  IMAD.MOV.U32 R43, RZ, RZ, R119.reuse ;  /* 0x000000ffff2b7224 */ /* 0x100fe400078e0077 */
[----:B------:R-:W1:Y:S01]  /*1ad40*/  MUFU.EX2 R52, R52 ;  /* 0x0000003400347308 */ /* 0x000e620000000800 */
[----:B------:R-:W-:-:S07]  /*1ad50*/  IMAD.MOV.U32 R29, RZ, RZ, R119 ;  /* 0x000000ffff1d7224 */ /* 0x000fce00078e0077 */
[----:B------:R-:W2:Y:S01]  /*1ad60*/  MUFU.EX2 R111, R111 ;  /* 0x0000006f006f7308 */ /* 0x000ea20000000800 */
[----:B0-----:R-:W-:-:S07]  /*1ad70*/  F2FP.SATFINITE.E4M3.F32.PACK_AB_MERGE_C R5, R131, R54, RZ ;  /* 0x000000368305723e */ /* 0x001fce00048070ff */
[----:B------:R-:W0:Y:S01]  /*1ad80*/  MUFU.EX2 R129, R129 ;  /* 0x0000008100817308 */ /* 0x000e220000000800 */
[----:B-1----:R-:W-:-:S07]  /*1ad90*/  FADD.FTZ R6, R52, R127 ;  /* 0x0000007f34067221 */ /* 0x002fce0000010000 */
[----:B------:R1:W3:Y:S01]  /*1ada0*/  MUFU.EX2 R8, R35 ;  /* 0x0000002300087308 */ /* 0x0002e20000000800 */
[----:B--2---:R-:W-:-:S07]  /*1adb0*/  FADD.FTZ R3, R111, R4 ;  /* 0x000000046f037221 */ /* 0x004fce0000010000 */
[----:B------:R-:W-:Y:S01]  /*1adc0*/  MUFU.EX2 R113, R113 ;  /* 0x0000007100717308 */ /* 0x000fe20000000800 */
[C---:B0-----:R-:W-:Y:S01]  /*1add0*/  F2FP.SATFINITE.E4M3.F32.PACK_AB_MERGE_C R218, R129.reuse, R52, R5 ;  /* 0x0000003481da723e */ /* 0x041fe20004807005 */
[----:B------:R-:W-:Y:S01]  /*1ade0*/  FADD.FTZ R129, R129, R6 ;  /* 0x0000000681817221 */ /* 0x000fe20000010000 */
[--C-:B------:R-:W-:Y:S02]  /*1adf0*/  IMAD.MOV.U32 R52, RZ, RZ, R119.reuse ;  /* 0x000000ffff347224 */ /* 0x100fe400078e0077 */
[----:B-1----:R-:W-:Y:S02]  /*1ae00*/  IMAD.MOV.U32 R35, RZ, RZ, R119 ;  /* 0x000000ffff237224 */ /* 0x002fe400078e0077 */
[----:B------:R-:W-:-:S01]  /*1ae10*/  FADD.FTZ R54, R54, R129 ;  /* 0x0000008136367221 */ /* 0x000fc20000010000 */
[----:B------:R-:W0:Y:S01]  /*1ae20*/  MUFU.EX2 R58, R58 ;  /* 0x0000003a003a7308 */ /* 0x000e220000000800 */
[----:B---3--:R-:W-:-:S02]  /*1ae30*/  FADD.FTZ R0, R8, R3 ;  /* 0x0000000308007221 */ /* 0x008fc40000010000 */
[----:B------:R-:W-:Y:S01]  /*1ae40*/  FADD.FTZ R9, R131, R54 ;  /* 0x0000003683097221 */ /* 0x000fe20000010000 */
[----:B------:R-:W-:Y:S01]  /*1ae50*/  IMAD.MOV.U32 R54, RZ, RZ, R119 ;  /* 0x000000ffff367224 */ /* 0x000fe200078e0077 */
[----:B0-----:R-:W-:Y:S01]  /*1ae60*/  F2FP.SATFINITE.E4M3.F32.PACK_AB_MERGE_C R3, R58, R113, RZ ;  /* 0x000000713a03723e */ /* 0x001fe200048070ff */
[----:B------:R-:W-:-:S03]  /*1ae70*/  FADD.FTZ R113, R113, R0 ;  /* 0x0000000071717221 */ /* 0x000fc60000010000 */
[----:B------:R-:W-:Y:S01]  /*1ae80*/  F2FP.SATFINITE.E4M3.F32.PACK_AB_MERGE_C R219, R8, R111, R3 ;  /* 0x0000006f08db723e */ /* 0x000fe20004807003 */
[----:B------:R-:W-:-:S01]  /*1ae90*/  FADD.FTZ R0, R58, R113 ;  /* 0x000000713a007221 */ /* 0x000fc20000010000 */
[--C-:B------:R-:W-:Y:S01]  /*1aea0*/  IMAD.MOV.U32 R113, RZ, RZ, R119.reuse ;  /* 0x000000ffff717224 */ /* 0x100fe200078e0077 */
[----:B------:R-:W-:Y:S01]  /*1aeb0*/  MOV R111, R119 ;  /* 0x00000077006f7202 */ /* 0x000fe20000000f00 */
[----:B------:R-:W-:Y:S01]  /*1aec0*/  IMAD.MOV.U32 R58, RZ, RZ, R119 ;  /* 0x000000ffff3a7224 */ /* 0x000fe200078e0077 */
[----:B------:R-:W-:Y:S06]  /*1aed0*/  @!P2 BRA `(.L_x_3522) ;  /* 0x0000003400dca947 */ /* 0x000fec0003800000 */
[----:B------:R-:W-:Y:S01]  /*1aee0*/  VIADD R3, R161, 0xfffffffe ;  /* 0xfffffffea1037836 */ /* 0x000fe20000000000 */
[----:B------:R-:W-:Y:S01]  /*1aef0*/  MOV R6, R230 ;  /* 0x000000e600067202 */ /* 0x000fe20000000f00 */
[----:B------:R-:W-:Y:S01]  /*1af00*/  IMAD.MOV.U32 R4, RZ, RZ, R11 ;  /* 0x000000ffff047224 */ /* 0x000fe200078e000b */
[----:B------:R-:W-:Y:S01]  /*1af10*/  CS2R R118, SRZ ;  /* 0x0000000000767805 */ /* 0x000fe2000001ff00 */
        /* <DEDUP_REMOVED lines=48> */
[----:B------:R-:W-:-:S07]  /*1b220*/  CS2R R24, SRZ ;  /* 0x0000000000187805 */ /* 0x000fce000001ff00 */
.L_x_3533:
        /* <DEDUP_REMOVED lines=8> */
.L_x_3524:
        /* <DEDUP_REMOVED lines=8> */
.L_x_3525:
[----:B------:R-:W-:Y:S04]  /*1b330*/  BSSY B0, `(.L_x_3523) ;  /* 0x0000004000007945 */ /* 0x000fe80003800000 */
[----:B-1----:R-:W-:Y:S05]  /*1b340*/  @P2 BRA `(.L_x_3526) ;  /* 0x0000000000082947 */ /* 0x002fea0003800000 */
[----:B------:R-:W1:Y:S02]  /*1b350*/  SYNCS.PHASECHK.TRANS64.TRYWAIT P2, [R11+URZ+0x33430], R8 ;  /* 0x033430080b0075a7 */ /* 0x000e64000804017f */
[----:B-1----:R-:W-:Y:S05]  /*1b360*/  @!P2 BRA `(.L_x_3527) ;  /* 0x000000f4009ca947 */ /* 0x002fea0003800000 */
.L_x_3526:
[----:B------:R-:W-:Y:S05]  /*1b370*/  BSYNC B0 ;  /* 0x0000000000007941 */ /* 0x000fea0003800000 */
.L_x_3523:
[----:B01----:R-:W0:Y:S01]  /*1b380*/  S2R R8, SR_TID.X ;  /* 0x0000000000087919 */ /* 0x003e220000002100 */
[----:B------:R-:W-:Y:S05]  /*1b390*/  WARPSYNC.ALL ;  /* 0x0000000000007948 */ /* 0x000fea0003800000 */
[----:B------:R-:W-:Y:S01]  /*1b3a0*/  MOV R11, 0x80000020 ;  /* 0x80000020000b7802 */ /* 0x000fe20000000f00 */
[----:B------:R-:W-:Y:S01]  /*1b3b0*/  UMOV UR20, UR28 ;  /* 0x0000001c00147c82 */ /* 0x000fe20008000000 */
[----:B------:R-:W-:Y:S01]  /*1b3c0*/  UMOV UR21, UR29 ;  /* 0x0000001d00157c82 */ /* 0x000fe20008000000 */
[----:B------:R-:W-:Y:S01]  /*1b3d0*/  IMAD.MOV.U32 R121, RZ, RZ, -0x7fffffe0 ;  /* 0x80000020ff797424 */ /* 0x000fe200078e00ff */
[----:B------:R-:W-:Y:S01]  /*1b3e0*/  R2UR UR23, R11 ;  /* 0x000000000b1772ca */ /* 0x000fe200000e0000 */
[----:B------:R-:W-:Y:S01]  /*1b3f0*/  UMOV UR24, UR28 ;  /* 0x0000001c00187c82 */ /* 0x000fe20008000000 */
[----:B------:R-:W-:Y:S01]  /*1b400*/  UMOV UR25, UR29 ;  /* 0x0000001d00197c82 */ /* 0x000fe20008000000 */
[----:B------:R-:W-:Y:S01]  /*1b410*/  IMAD.MOV.U32 R13, RZ, RZ, -0x7fffffe0 ;  /* 0x80000020ff0d7424 */ /* 0x000fe200078e00ff */
[----:B------:R-:W-:Y:S01]  /*1b420*/  R2UR UR27, R121 ;  /* 0x00000000791b72ca */ /* 0x000fe200000e0000 */
[----:B------:R-:W-:Y:S01]  /*1b430*/  IMAD.MOV.U32 R21, RZ, RZ, -0x7fffffe0 ;  /* 0x80000020ff157424 */ /* 0x000fe200078e00ff */
[----:B------:R-:W-:Y:S01]  /*1b440*/  UMOV UR32, UR28 ;  /* 0x0000001c00207c82 */ /* 0x000fe20008000000 */
[----:B------:R-:W-:Y:S01]  /*1b450*/  UMOV UR33, UR29 ;  /* 0x0000001d00217c82 */ /* 0x000fe20008000000 */
[----:B------:R-:W-:Y:S01]  /*1b460*/  R2UR UR31, R13 ;  /* 0x000000000d1f72ca */ /* 0x000fe200000e0000 */
[----:B------:R-:W-:Y:S01]  /*1b470*/  UMOV UR44, UR28 ;  /* 0x0000001c002c7c82 */ /* 0x000fe20008000000 */
[----:B------:R-:W-:Y:S01]  /*1b480*/  R2UR UR35, R21 ;  /* 0x00000000152372ca */ /* 0x000fe200000e0000 */
[----:B------:R-:W-:Y:S01]  /*1b490*/  UMOV UR45, UR29 ;  /* 0x0000001d002d7c82 */ /* 0x000fe20008000000 */
[----:B------:R-:W-:Y:S01]  /*1b4a0*/  R2UR UR47, R121 ;  /* 0x00000000792f72ca */ /* 0x000fe200000e0000 */
[----:B------:R-:W-:Y:S01]  /*1b4b0*/  IMAD.MOV.U32 R21, RZ, RZ, -0x7fffffe0 ;  /* 0x80000020ff157424 */ /* 0x000fe200078e00ff */
[----:B------:R-:W-:Y:S01]  /*1b4c0*/  R2UR UR51, R13 ;  /* 0x000000000d3372ca */ /* 0x000fe200000e0000 */
[----:B------:R-:W-:-:S02]  /*1b4d0*/  IMAD.MOV.U32 R13, RZ, RZ, -0x7fffffe0 ;  /* 0x80000020ff0d7424 */ /* 0x000fc400078e00ff */
[----:B------:R-:W-:Y:S01]  /*1b4e0*/  IMAD.MOV.U32 R11, RZ, RZ, -0x7fffffe0 ;  /* 0x80000020ff0b7424 */ /* 0x000fe200078e00ff */
[----:B0-----:R-:W-:Y:S01]  /*1b4f0*/  SHF.R.U32.HI R10, RZ, 0x7, R8 ;  /* 0x00000007ff0a7819 */ /* 0x001fe20000011608 */
[----:B------:R-:W-:-:S04]  /*1b500*/  VIADD R8, R7, 0x1 ;  /* 0x0000000107087836 */ /* 0x000fc80000000000 */
[----:B------:R-:W-:-:S05]  /*1b510*/  VIADD R15, R10, 0x8 ;  /* 0x000000080a0f7836 */ /* 0x000fca0000000000 */
[----:B------:R0:W-:Y:S01]  /*1b520*/  BAR.SYNC.DEFER_BLOCKING R15, 0x100 ;  /* 0x0004000f0000751d */ /* 0x0001e20000010000 */
[----:B------:R-:W-:-:S04]  /*1b530*/  ISETP.NE.AND P2, PT, R8, 0x2, PT ;  /* 0x000000020800780c */ /* 0x000fc80003f45270 */
[----:B------:R-:W-:-:S05]  /*1b540*/  SEL R8, R8, RZ, P2 ;  /* 0x000000ff08087207 */ /* 0x000fca0001000000 */
[----:B------:R-:W-:-:S04]  /*1b550*/  IMAD R10, R8, 0x780, R14 ;  /* 0x00000780080a7824 */ /* 0x000fc800078e020e */
[C---:B------:R-:W-:Y:S01]  /*1b560*/  VIADD R120, R10.reuse, 0x80 ;  /* 0x000000800a787836 */ /* 0x040fe20000000000 */
[C---:B------:R-:W-:Y:S01]  /*1b570*/  R2UR UR22, R10.reuse ;  /* 0x000000000a1672ca */ /* 0x040fe200000e0000 */
[C---:B------:R-:W-:Y:S02]  /*1b580*/  VIADD R12, R10.reuse, 0x100 ;  /* 0x000001000a0c7836 */ /* 0x040fe40000000000 */
[----:B------:R-:W-:Y:S01]  /*1b590*/  VIADD R20, R10, 0x180 ;  /* 0x000001800a147836 */ /* 0x000fe20000000000 */
[----:B------:R-:W-:Y:S01]  /*1b5a0*/  R2UR UR26, R120 ;  /* 0x00000000781a72ca */ /* 0x000fe200000e0000 */
[----:B------:R-:W-:Y:S01]  /*1b5b0*/  VIADD R120, R10, 0x200 ;  /* 0x000002000a787836 */ /* 0x000fe20000000000 */
[----:B------:R-:W-:Y:S02]  /*1b5c0*/  R2UR UR30, R12 ;  /* 0x000000000c1e72ca */ /* 0x000fe400000e0000 */
[----:B------:R-:W-:Y:S01]  /*1b5d0*/  R2UR UR34, R20 ;  /* 0x00000000142272ca */ /* 0x000fe200000e0000 */
[----:B------:R-:W-:Y:S01]  /*1b5e0*/  WARPGROUP.ARRIVE ;  /* 0x00000000000079c5 */ /* 0x000fe20000000000 */
[----:B------:R-:W-:Y:S01]  /*1b5f0*/  R2UR UR46, R120 ;  /* 0x00000000782e72ca */ /* 0x000fe200000e0000 */
[C---:B------:R-:W-:Y:S01]  /*1b600*/  VIADD R20, R10.reuse, 0x82 ;  /* 0x000000820a147836 */ /* 0x040fe20000000000 */
[----:B------:R-:W-:-:S03]  /*1b610*/  IADD3 R12, R10, 0x2, RZ ;  /* 0x000000020a0c7810 */ /* 0x000fc60007ffe0ff */
[----:B------:R-:W-:Y:S01]  /*1b620*/  QGMMA.64x32x32.F32.E4M3.E4M3 R184, gdesc[UR20], RZ, !UPT, gsb0 ;  /* 0x0060000014b879f3 */ /* 0x000fe2000c0008ff */
[----:B------:R-:W-:Y:S01]  /*1b630*/  R2UR UR50, R12 ;  /* 0x000000000c3272ca */ /* 0x000fe200000e0000 */
[----:B------:R-:W-:Y:S01]  /*1b640*/  UMOV UR20, UR48 ;  /* 0x0000003000147c82 */ /* 0x000fe20008000000 */
[----:B------:R-:W-:Y:S01]  /*1b650*/  R2UR UR22, R20 ;  /* 0x00000000141672ca */ /* 0x000fe200000e0000 */
[----:B------:R-:W-:Y:S01]  /*1b660*/  UMOV UR21, UR49 ;  /* 0x0000003100157c82 */ /* 0x000fe20008000000 */
[----:B------:R-:W-:Y:S01]  /*1b670*/  R2UR UR23, R21 ;  /* 0x00000000151772ca */ /* 0x000fe200000e0000 */
[----:B------:R-:W-:Y:S01]  /*1b680*/  VIADD R12, R10, 0x102 ;  /* 0x000001020a0c7836 */ /* 0x000fe20000000000 */
        /* <DEDUP_REMOVED lines=11> */
[----:B------:R-:W-:Y:S03]  /*1b740*/  QGMMA.64x32x32.F32.E4M3.E4M3 R152, gdesc[UR28], RZ, !UPT, gsb0 ;  /* 0x006000001c9879f3 */ /* 0x000fe6000c0008ff */
[----:B------:R-:W-:Y:S02]  /*1b750*/  WARPGROUP.DEPBAR.LE gsb0, 0x0 ;  /* 0x00008000000079c5 */ /* 0x000fe40000010000 */
[----:B------:R-:W-:-:S06]  /*1b760*/  WARPGROUP.ARRIVE ;  /* 0x00000000000079c5 */ /* 0x000fcc0000000000 */
[----:B------:R-:W-:Y:S01]  /*1b770*/  QGMMA.64x32x32.F32.E4M3.E4M3 R136, gdesc[UR32], RZ, !UPT, gsb0 ;  /* 0x00600000208879f3 */ /* 0x000fe2000c0008ff */
        /* <DEDUP_REMOVED lines=14> */
[----:B------:R-:W-:-:S03]  /*1b860*/  IMAD.MOV.U32 R13, RZ, RZ, -0x7fffffe0 ;  /* 0x80000020ff0d7424 */ /* 0x000fc600078e00ff */
[----:B------:R-:W-:Y:S01]  /*1b870*/  R2UR UR6, R12 ;  /* 0x000000000c0672ca */ /* 0x000fe200000e0000 */
[----:B------:R-:W-:Y:S01]  /*1b880*/  VIADD R12, R10, 0x300 ;  /* 0x000003000a0c7836 */ /* 0x000fe20000000000 */
[----:B------:R-:W-:Y:S01]  /*1b890*/  R2UR UR7, R13 ;  /* 0x000000000d0772ca */ /* 0x000fe200000e0000 */
[----:B------:R-:W-:Y:S01]  /*1b8a0*/  IMAD.MOV.U32 R13, RZ, RZ, -0x7fffffe0 ;  /* 0x80000020ff0d7424 */ /* 0x000fe200078e00ff */
[----:B------:R-:W-:Y:S02]  /*1b8b0*/  WARPGROUP.DEPBAR.LE gsb0, 0x0 ;  /* 0x00008000000079c5 */ /* 0x000fe40000010000 */
        /* <DEDUP_REMOVED lines=9> */
[----:B------:R-:W-:Y:S01]  /*1b950*/  VIADD R12, R10, 0x380 ;  /* 0x000003800a0c7836 */ /* 0x000fe20000000000 */
[----:B------:R-:W-:Y:S01]  /*1b960*/  MOV R13, 0x80000020 ;  /* 0x80000020000d7802 */ /* 0x000fe20000000f00 */
        /* <DEDUP_REMOVED lines=26> */
[----:B------:R-:W-:-:S03]  /*1bb10*/  IMAD.MOV.U32 R13, RZ, RZ, -0x7fffffe0 ;  /* 0x80000020ff0d7424 */ /* 0x000fc600078e00ff */
[----:B------:R-:W-:Y:S02]  /*1bb20*/  R2UR UR10, R12 ;  /* 0x000000000c0a72ca */ /* 0x000fe400000e0000 */
[----:B------:R-:W-:Y:S01]  /*1bb30*/  R2UR UR11, R13 ;  /* 0x000000000d0b72ca */ /* 0x000fe200000e0000 */
[----:B------:R-:W-:Y:S01]  /*1bb40*/  IMAD.MOV.U32 R13, RZ, RZ, -0x7fffffe0 ;  /* 0x80000020ff0d7424 */ /* 0x000fe200078e00ff */
[----:B------:R-:W-:Y:S01]  /*1bb50*/  IADD3 R12, R10, 0x302, RZ ;  /* 0x000003020a0c7810 */ /* 0x000fe20007ffe0ff */
        /* <DEDUP_REMOVED lines=84> */
[----:B------:R-:W-:Y:S02]  /*1c0a0*/  R2UR UR19, R13 ;  /* 0x000000000d1372ca */ /* 0x000fe400000e0000 */
[----:B------:R-:W-:Y:S01]  /*1c0b0*/  MOV R13, 0x80000020 ;  /* 0x80000020000d7802 */ /* 0x000fe20000000f00 */
        /* <DEDUP_REMOVED lines=19> */
[C---:B------:R-:W-:Y:S02]  /*1c1f0*/  VIADD R12, R10.reuse, 0x682 ;  /* 0x000006820a0c7836 */ /* 0x040fe40000000000 */
[----:B------:R-:W-:Y:S02]  /*1c200*/  IMAD.MOV.U32 R13, RZ, RZ, -0x7fffffe0 ;  /* 0x80000020ff0d7424 */ /* 0x000fe400078e00ff */
[----:B------:R-:W-:Y:S01]  /*1c210*/  VIADD R10, R10, 0x702 ;  /* 0x000007020a0a7836 */ /* 0x000fe20000000000 */
[----:B------:R-:W-:-:S02]  /*1c220*/  WARPGROUP.DEPBAR.LE gsb0, 0x0 ;  /* 0x00008000000079c5 */ /* 0x000fc40000010000 */
        /* <DEDUP_REMOVED lines=29> */
[----:B0-----:R-:W-:Y:S05]  /*1c400*/  @P1 BRA `(.L_x_3528) ;  /* 0x0000000000281947 */ /* 0x001fea0003800000 */
[----:B------:R-:W-:Y:S05]  /*1c410*/  @!P0 BRA `(.L_x_3529) ;  /* 0x0000000000048947 */ /* 0x000fea0003800000 */
[----:B------:R-:W-:Y:S01]  /*1c420*/  BPT.TRAP 0x1 ;  /* 0x000000040000795c */ /* 0x000fe20000300000 */
.L_x_3529:
[----:B------:R-:W-:Y:S02]  /*1c430*/  SHF.L.U32 R6, R6, 0x1f, RZ ;  /* 0x0000001f06067819 */ /* 0x000fe400000006ff */
[----:B------:R-:W-:-:S04]  /*1c440*/  LEA R10, R7, R16, 0x3 ;  /* 0x00000010070a7211 */ /* 0x000fc800078e18ff */
[----:B------:R0:W1:Y:S01]  /*1c450*/  SYNCS.PHASECHK.TRANS64.TRYWAIT P1, [R10+URZ+0x33450], R6 ;  /* 0x033450060a0075a7 */ /* 0x000062000802017f */
[----:B------:R-:W-:Y:S05]  /*1c460*/  @!P0 BRA `(.L_x_3530) ;  /* 0x0000000000048947 */ /* 0x000fea0003800000 */
[----:B------:R-:W-:Y:S01]  /*1c470*/  BPT.TRAP 0x1 ;  /* 0x000000040000795c */ /* 0x000fe20000300000 */
.L_x_3530:
[----:B-1----:R-:W-:Y:S05]  /*1c480*/  @P1 BRA `(.L_x_3528) ;  /* 0x0000000000081947 */ /* 0x002fea0003800000 */
[----:B------:R-:W1:Y:S02]  /*1c490*/  SYNCS.PHASECHK.TRANS64.TRYWAIT P1, [R10+URZ+0x33450], R6 ;  /* 0x033450060a0075a7 */ /* 0x000e64000802017f */
[----:B-1----:R-:W-:Y:S05]  /*1c4a0*/  @!P1 BRA `(.L_x_3531) ;  /* 0x000000e400609947 */ /* 0x002fea0003800000 */
.L_x_3528:
[----:B01----:R-:W-:Y:S01]  /*1c4b0*/  VIADD R6, R16, 0x200 ;  /* 0x0000020010067836 */ /* 0x003fe20000000000 */
[----:B------:R-:W-:Y:S05]  /*1c4c0*/  WARPSYNC.ALL ;  /* 0x0000000000007948 */ /* 0x000fea0003800000 */
[----:B------:R-:W-:Y:S01]  /*1c4d0*/  SHF.R.U32.HI R6, RZ, 0x4, R6 ;  /* 0x00000004ff067819 */ /* 0x000fe20000011606 */
[----:B------:R-:W-:Y:S01]  /*1c4e0*/  IMAD.MOV.U32 R11, RZ, RZ, -0x3ffffff0 ;  /* 0xc0000010ff0b7424 */ /* 0x000fe200078e00ff */
[----:B------:R-:W-:Y:S01]  /*1c4f0*/  WARPGROUP.ARRIVE ;  /* 0x00000000000079c5 */ /* 0x000fe20000000000 */
[----:B------:R-:W-:Y:S01]  /*1c500*/  IMAD.MOV.U32 R13, RZ, RZ, -0x3ffffff0 ;  /* 0xc0000010ff0d7424 */ /* 0x000fe200078e00ff */
[----:B------:R-:W-:-:S02]  /*1c510*/  LOP3.LUT R6, R6, 0x3fff, RZ, 0xc0, !PT ;  /* 0x00003fff06067812 */ /* 0x000fc400078ec0ff */
[----:B------:R-:W-:Y:S02]  /*1c520*/  R2UR UR7, R11 ;  /* 0x000000000b0772ca */ /* 0x000fe400000e0000 */
        /* <DEDUP_REMOVED lines=8> */
[----:B------:R-:W-:Y:S01]  /*1c5b0*/  QGMMA.64x192x32.F32.E4M3.E4M3 R24, R200, gdesc[UR4], R24, gsb0 ;  /* 0x02e00004c8187df3 */ /* 0x000fe20008000818 */
[----:B------:R-:W-:Y:S01]  /*1c5c0*/  R2UR UR6, R12 ;  /* 0x000000000c0672ca */ /* 0x000fe200000e0000 */
[----:B------:R-:W-:Y:S01]  /*1c5d0*/  VIADD R12, R10, 0x300 ;  /* 0x000003000a0c7836 */ /* 0x000fe20000000000 */
[----:B------:R-:W-:Y:S01]  /*1c5e0*/  R2UR UR7, R13 ;  /* 0x000000000d0772ca */ /* 0x000fe200000e0000 */
[----:B------:R-:W-:Y:S01]  /*1c5f0*/  IMAD.MOV.U32 R13, RZ, RZ, -0x3ffffff0 ;  /* 0xc0000010ff0d7424 */ /* 0x000fe200078e00ff */
        /* <DEDUP_REMOVED lines=38> */
[----:B------:R-:W-:Y:S01]  /*1c860*/  IMAD.MOV.U32 R11, RZ, RZ, -0x3ffffff0 ;  /* 0xc0000010ff0b7424 */ /* 0x000fe200078e00ff */
[----:B------:R-:W-:Y:S02]  /*1c870*/  WARPGROUP.DEPBAR.LE gsb0, 0x0 ;  /* 0x00008000000079c5 */ /* 0x000fe40000010000 */
[----:B------:R-:W-:-:S06]  /*1c880*/  WARPGROUP.ARRIVE ;  /* 0x00000000000079c5 */ /* 0x000fcc0000000000 */
[----:B------:R-:W0:Y:S01]  /*1c890*/  S2R R203, SR_TID.X ;  /* 0x0000000000cb7919 */ /* 0x000e220000002100 */
[----:B------:R-:W-:Y:S01]  /*1c8a0*/  QGMMA.64x192x32.F32.E4M3.E4M3 R24, R204, gdesc[UR4], R24, gsb0 ;  /* 0x02e00004cc187df3 */ /* 0x000fe20008000818 */
[----:B------:R-:W-:Y:S02]  /*1c8b0*/  R2UR UR6, R12 ;  /* 0x000000000c0672ca */ /* 0x000fe400000e0000 */
[----:B------:R-:W-:Y:S01]  /*1c8c0*/  R2UR UR7, R13 ;  /* 0x000000000d0772ca */ /* 0x000fe200000e0000 */
[----:B------:R-:W-:Y:S01]  /*1c8d0*/  IMAD.MOV.U32 R13, RZ, RZ, -0x3ffffff0 ;  /* 0xc0000010ff0d7424 */ /* 0x000fe200078e00ff */
[C---:B------:R-:W-:Y:S01]  /*1c8e0*/  IADD3 R12, R10.reuse, 0x480, RZ ;  /* 0x000004800a0c7810 */ /* 0x040fe20007ffe0ff */
[----:B------:R-:W-:Y:S01]  /*1c8f0*/  VIADD R10, R10, 0x600 ;  /* 0x000006000a0a7836 */ /* 0x000fe20000000000 */
[----:B0-----:R-:W-:-:S04]  /*1c900*/  LOP3.LUT R203, R203, 0x7f, RZ, 0xc0, !PT ;  /* 0x0000007fcbcb7812 */ /* 0x001fc800078ec0ff */
[----:B------:R-:W-:Y:S02]  /*1c910*/  ISETP.NE.AND P1, PT, R203, RZ, PT ;  /* 0x000000ffcb00720c */ /* 0x000fe40003f25270 */
[----:B------:R-:W0:Y:S02]  /*1c920*/  S2R R203, SR_TID.X ;  /* 0x0000000000cb7919 */ /* 0x000e240000002100 */
[----:B0-----:R-:W-:Y:S01]  /*1c930*/  SHF.R.U32.HI R203, RZ, 0x7, R203 ;  /* 0x00000007ffcb7819 */ /* 0x001fe200000116cb */
[----:B------:R-:W-:Y:S02]  /*1c940*/  WARPGROUP.DEPBAR.LE gsb0, 0x0 ;  /* 0x00008000000079c5 */ /* 0x000fe40000010000 */
[----:B------:R-:W-:-:S06]  /*1c950*/  WARPGROUP.ARRIVE ;  /* 0x00000000000079c5 */ /* 0x000fcc0000000000 */
[----:B------:R-:W-:Y:S01]  /*1c960*/  QGMMA.64x192x32.F32.E4M3.E4M3 R24, R208, gdesc[UR4], R24, gsb0 ;  /* 0x02e00004d0187df3 */ /* 0x000fe20008000818 */
[----:B------:R-:W-:Y:S02]  /*1c970*/  R2UR UR6, R12 ;  /* 0x000000000c0672ca */ /* 0x000fe400000e0000 */
[----:B------:R-:W-:Y:S02]  /*1c980*/  FMNMX.FTZ R12, R186, R4, !PT ;  /* 0x00000004ba0c7209 */ /* 0x000fe40007810000 */
[----:B------:R-:W-:Y:S02]  /*1c990*/  R2UR UR7, R13 ;  /* 0x000000000d0772ca */ /* 0x000fe400000e0000 */
        /* <DEDUP_REMOVED lines=43> */
[----:B------:R-:W-:Y:S01]  /*1cc50*/  QGMMA.64x192x32.F32.E4M3.E4M3 R24, R212, gdesc[UR4], R24, gsb0 ;  /* 0x02e00004d4187df3 */ /* 0x000fe20008000818 */
[----:B------:R-:W-:Y:S02]  /*1cc60*/  R2UR UR6, R10 ;  /* 0x000000000a0672ca */ /* 0x000fe400000e0000 */
[----:B------:R-:W0:Y:S01]  /*1cc70*/  SHFL.BFLY PT, R10, R6, 0x1, 0x1f ;  /* 0x0c201f00060a7f89 */ /* 0x000e2200000e0000 */
[----:B------:R-:W-:-:S03]  /*1cc80*/  R2UR UR7, R11 ;  /* 0x000000000b0772ca */ /* 0x000fc600000e0000 */
[----:B------:R-:W1:Y:S01]  /*1cc90*/  SHFL.BFLY PT, R11, R13, 0x1, 0x1f ;  /* 0x0c201f000d0b7f89 */ /* 0x000e6200000e0000 */
[----:B0-----:R-:W-:Y:S02]  /*1cca0*/  FMNMX.FTZ R10, R6, R10, !PT ;  /* 0x0000000a060a7209 */ /* 0x001fe40007810000 */
[----:B-1----:R-:W-:-:S03]  /*1ccb0*/  FMNMX.FTZ R11, R13, R11, !PT ;  /* 0x0000000b0d0b7209 */ /* 0x002fc60007810000 */
[----:B------:R-:W-:Y:S01]  /*1ccc0*/  FFMA.FTZ R15, R2, R10, -8 ;  /* 0xc1000000020f7423 */ /* 0x000fe2000001000a */
[----:B------:R-:W-:-:S03]  /*1ccd0*/  FADD.FTZ R5, -R10, R5 ;  /* 0x000000050a057221 */ /* 0x000fc60000010100 */
        /* <DEDUP_REMOVED lines=40> */
[----:B------:R-:W-:Y:S01]  /*1cf60*/  FADD.FTZ R4, -R11, R4 ;  /* 0x000000040b047221 */ /* 0x000fe20000010100 */
[----:B------:R-:W-:-:S01]  /*1cf70*/  FFMA.FTZ R133, R2, R11, -8 ;  /* 0xc100000002857423 */ /* 0x000fc2000001000b */
[C---:B------:R-:W-:Y:S01]  /*1cf80*/  FMUL.FTZ R5, R2.reuse, R5 ;  /* 0x0000000502057220 */ /* 0x040fe20000410000 */
[----:B------:R-:W-:Y:S01]  /*1cf90*/  MUFU.EX2 R6, R6 ;  /* 0x0000000600067308 */ /* 0x000fe20000000800 */
[C---:B------:R-:W-:Y:S01]  /*1cfa0*/  FMUL.FTZ R4, R2.reuse, R4 ;  /* 0x0000000402047220 */ /* 0x040fe20000410000 */
[C-C-:B------:R-:W-:Y:S01]  /*1cfb0*/  FFMA.FTZ R186, R2.reuse, R186, -R133.reuse ;  /* 0x000000ba02ba7223 */ /* 0x140fe20000010885 */
[----:B------:R-:W-:-:S01]  /*1cfc0*/  FFMA.FTZ R187, R2, R187, -R133 ;  /* 0x000000bb02bb7223 */ /* 0x000fc20000010885 */
[C-C-:B------:R-:W-:Y:S01]  /*1cfd0*/  FFMA.FTZ R189, R2.reuse, R190, -R133.reuse ;  /* 0x000000be02bd7223 */ /* 0x140fe20000010885 */
[----:B------:R-:W-:-:S01]  /*1cfe0*/  FFMA.FTZ R190, R2, R191, -R133 ;  /* 0x000000bf02be7223 */ /* 0x000fc20000010885 */
[C-C-:B------:R-:W-:Y:S01]  /*1cff0*/  FFMA.FTZ R191, R2.reuse, R194, -R133.reuse ;  /* 0x000000c202bf7223 */ /* 0x140fe20000010885 */
        /* <DEDUP_REMOVED lines=34> */
[----:B-1----:R-:W-:-:S01]  /*1d220*/  FFMA.FTZ R0, R4, R0, R186 ;  /* 0x0000000004007223 */ /* 0x002fc200000100ba */
[C-C-:B------:R-:W-:Y:S01]  /*1d230*/  FFMA.FTZ R123, R2.reuse, R123, -R133.reuse ;  /* 0x0000007b027b7223 */ /* 0x140fe20000010885 */
[----:B------:R-:W-:-:S01]  /*1d240*/  FFMA.FTZ R126, R2, R126, -R133 ;  /* 0x0000007e027e7223 */ /* 0x000fc20000010885 */
[C-C-:B------:R-:W-:Y:S01]  /*1d250*/  FFMA.FTZ R127, R2.reuse, R127, -R133.reuse ;  /* 0x0000007f027f7223 */ /* 0x140fe20000010885 */
[----:B------:R-:W-:-:S01]  /*1d260*/  FFMA.FTZ R130, R2, R130, -R133 ;  /* 0x0000008202827223 */ /* 0x000fc20000010885 */
[C-C-:B------:R-:W-:Y:S01]  /*1d270*/  FFMA.FTZ R131, R2.reuse, R131, -R133.reuse ;  /* 0x0000008302837223 */ /* 0x140fe20000010885 */
[----:B------:R-:W-:-:S01]  /*1d280*/  FFMA.FTZ R134, R2, R134, -R133 ;  /* 0x0000008602867223 */ /* 0x000fc20000010885 */
[----:B------:R-:W1:Y:S01]  /*1d290*/  MUFU.EX2 R13, R13 ;  /* 0x0000000d000d7308 */ /* 0x000e620000000800 */
[----:B0-----:R-:W-:-:S01]  /*1d2a0*/  FADD.FTZ R9, R12, R9 ;  /* 0x000000090c097221 */ /* 0x001fc20000010000 */
[----:B------:R-:W-:Y:S01]  /*1d2b0*/  FFMA.FTZ R133, R2, R135, -R133 ;  /* 0x0000008702857223 */ /* 0x000fe20000010885 */
[----:B------:R-:W-:-:S05]  /*1d2c0*/  IADD3 R195, -R203, 0xb, RZ ;  /* 0x0000000bcbc37810 */ /* 0x000fca0007ffe1ff */
        /* <DEDUP_REMOVED lines=18> */
[----:B------:R-:W-:-:S06]  /*1d3f0*/  WARPGROUP.DEPBAR.LE gsb0, 0x0 ;  /* 0x00008000000079c5 */ /* 0x000fcc0000010000 */
[----:B------:R-:W0:Y:S01]  /*1d400*/  MUFU.EX2 R188, R188 ;  /* 0x000000bc00bc7308 */ /* 0x000e220000000800 */
[----:B------:R-:W-:Y:S01]  /*1d410*/  WARPGROUP.ARRIVE ;  /* 0x00000000000079c5 */ /* 0x000fe20000000000 */
[----:B--2---:R-:W-:-:S05]  /*1d420*/  FADD.FTZ R9, R185, R9 ;  /* 0x00000009b9097221 */ /* 0x004fca0000010000 */
[----:B------:R-:W-:Y:S01]  /*1d430*/  QGMMA.64x192x32.F32.E4M3.E4M3 R24, R216, gdesc[UR4], R24, gsb0 ;  /* 0x02e00004d8187df3 */ /* 0x000fe20008000818 */
        /* <DEDUP_REMOVED lines=99> */
[----:B------:R-:W-:-:S04]  /*1da70*/  @!P1 IMAD R0, R8, 0x8, R16 ;  /* 0x0000000808009824 */ /* 0x000fc800078e0210 */
[----:B------:R-:W-:Y:S02]  /*1da80*/  @!P1 VIADD R0, R0, 0x33440 ;  /* 0x0003344000009836 */ /* 0x000fe40000000000 */
[----:B------:R-:W1:Y:S01]  /*1da90*/  MUFU.EX2 R120, R120 ;  /* 0x0000007800787308 */ /* 0x000e620000000800 */
[----:B0-----:R-:W-:-:S02]  /*1daa0*/  FADD.FTZ R9, R149, R9 ;  /* 0x0000000995097221 */ /* 0x001fc40000010000 */
[----:B------:R-:W-:Y:S01]  /*1dab0*/  @!P1 PRMT R0, RZ, 0x654, R0 ;  /* 0x00000654ff009816 */ /* 0x000fe20000000000 */
[----:B------:R0:W-:Y:S06]  /*1dac0*/  BAR.ARV R195, 0x100 ;  /* 0x000400c30000751d */ /* 0x0001ec0000002000 */
[----:B------:R-:W3:Y:S01]  /*1dad0*/  MUFU.EX2 R122, R122 ;  /* 0x0000007a007a7308 */ /* 0x000ee20000000800 */
[----:B--2---:R-:W-:-:S01]  /*1dae0*/  FADD.FTZ R135, R151, R135 ;  /* 0x0000008797877221 */ /* 0x004fc20000010000 */
[----:B------:R2:W-:Y:S01]  /*1daf0*/  @!P1 SYNCS.ARRIVE.TRANS64.RED.A1T0 RZ, [R0+URZ], RZ ;  /* 0x000000ff00ff99a7 */ /* 0x0005e2000810043f */
[----:B-1----:R-:W-:-:S05]  /*1db00*/  FADD.FTZ R9, R120, R9 ;  /* 0x0000000978097221 */ /* 0x002fca0000010000 */
[----:B------:R-:W1:Y:S08]  /*1db10*/  MUFU.EX2 R121, R121 ;  /* 0x0000007900797308 */ /* 0x000e700000000800 */
[----:B------:R-:W4:Y:S01]  /*1db20*/  MUFU.EX2 R123, R123 ;  /* 0x0000007b007b7308 */ /* 0x000f220000000800 */
[----:B---3--:R-:W-:-:S07]  /*1db30*/  FADD.FTZ R135, R122, R135 ;  /* 0x000000877a877221 */ /* 0x008fce0000010000 */
[----:B------:R-:W3:Y:S01]  /*1db40*/  MUFU.EX2 R124, R124 ;  /* 0x0000007c007c7308 */ /* 0x000ee20000000800 */
[----:B-1----:R-:W-:-:S07]  /*1db50*/  FADD.FTZ R9, R121, R9 ;  /* 0x0000000979097221 */ /* 0x002fce0000010000 */
[----:B------:R-:W1:Y:S01]  /*1db60*/  MUFU.EX2 R126, R126 ;  /* 0x0000007e007e7308 */ /* 0x000e620000000800 */
[----:B----4-:R-:W-:-:S07]  /*1db70*/  FADD.FTZ R135, R123, R135 ;  /* 0x000000877b877221 */ /* 0x010fce0000010000 */
        /* <DEDUP_REMOVED lines=18> */
[----:B------:R-:W2:Y:S01]  /*1dca0*/  MUFU.EX2 R133, R133 ;  /* 0x0000008500857308 */ /* 0x000ea20000000800 */
[----:B---3--:R-:W-:-:S01]  /*1dcb0*/  FADD.FTZ R135, R134, R135 ;  /* 0x0000008786877221 */ /* 0x008fc20000010000 */
[----:B-1----:R-:W-:-:S03]  /*1dcc0*/  FADD.FTZ R9, R15, R9 ;  /* 0x000000090f097221 */ /* 0x002fc60000010000 */
[----:B--2---:R-:W-:Y:S01]  /*1dcd0*/  FADD.FTZ R0, R133, R135 ;  /* 0x0000008785007221 */ /* 0x004fe20000010000 */
[----:B0-----:R-:W-:Y:S06]  /*1dce0*/  @!P0 BRA `(.L_x_3532) ;  /* 0x0000000000048947 */ /* 0x001fec0003800000 */
[----:B------:R-:W-:Y:S01]  /*1dcf0*/  BPT.TRAP 0x1 ;  /* 0x000000040000795c */ /* 0x000fe20000300000 */
.L_x_3532:
[----:B------:R-:W-:Y:S01]  /*1dd00*/  IMAD R7, R7, 0x8, R16 ;  /* 0x0000000807077824 */ /* 0x000fe200078e0210 */
[----:B------:R-:W-:Y:S01]  /*1dd10*/  ISETP.GT.AND P1, PT, R3, RZ, PT ;  /* 0x000000ff0300720c */ /* 0x000fe20003f24270 */
[----:B------:R-:W-:Y:S01]  /*1dd20*/  IMAD.U32 R135, RZ, RZ, UR42 ;  /* 0x0000002aff877e24 */ /* 0x000fe2000f8e00ff */
[----:B------:R-:W-:Y:S01]  /*1dd30*/  F2FP.SATFINITE.E4M3.F32.PACK_AB_MERGE_C R13, R20, R13, RZ ;  /* 0x0000000d140d723e */ /* 0x000fe200048070ff */
[-C--:B------:R-:W-:Y:S01]  /*1dd40*/  FMUL.FTZ R24, R24, R5.reuse ;  /* 0x0000000518187220 */ /* 0x080fe20000410000 */
[----:B------:R-:W-:Y:S01]  /*1dd50*/  IADD3 R7, R7, 0x33460, RZ ;  /* 0x0003346007077810 */ /* 0x000fe20007ffe0ff */
[----:B------:R-:W-:Y:S01]  /*1dd60*/  FMUL.FTZ R25, R25, R5 ;  /* 0x0000000519197220 */ /* 0x000fe20000410000 */
[----:B------:R-:W-:Y:S01]  /*1dd70*/  F2FP.SATFINITE.E4M3.F32.PACK_AB_MERGE_C R189, R190, R189, RZ ;  /* 0x000000bdbebd723e */ /* 0x000fe200048070ff */
        /* <DEDUP_REMOVED lines=121> */
[----:B------:R-:W-:Y:S01]  /*1e510*/  F2FP.SATFINITE.E4M3.F32.PACK_AB_MERGE_C R204, R169, R168, R172 ;  /* 0x000000a8a9cc723e */ /* 0x000fe200048070ac */
[----:B------:R-:W-:Y:S01]  /*1e520*/  IMAD.MOV.U32 R6, RZ, RZ, R230 ;  /* 0x000000ffff067224 */ /* 0x000fe200078e00e6 */
[----:B------:R-:W-:Y:S01]  /*1e530*/  F2FP.SATFINITE.E4M3.F32.PACK_AB_MERGE_C R205, R171, R170, R174 ;  /* 0x000000aaabcd723e */ /* 0x000fe200048070ae */
[----:B0-----:R-:W-:Y:S01]  /*1e540*/  IMAD.MOV.U32 R7, RZ, RZ, R8 ;  /* 0x000000ffff077224 */ /* 0x001fe200078e0008 */
        /* <DEDUP_REMOVED lines=15> */
[----:B------:R-:W-:-:S07]  /*1e640*/  MOV R147, R8 ;  /* 0x0000000800937202 */ /* 0x000fce0000000f00 */
.L_x_3522:
[----:B------:R-:W-:Y:S05]  /*1e650*/  WARPSYNC.ALL ;  /* 0x0000000000007948 */ /* 0x000fea0003800000 */
[----:B------:R-:W-:Y:S06]  /*1e660*/  BAR.ARV 0x8, 0x180 ;  /* 0x0206000000007b1d */ /* 0x000fec0000002000 */
[----:B------:R-:W-:Y:S05]  /*1e670*/  @!P0 BRA `(.L_x_3534) ;  /* 0x0000000000048947 */ /* 0x000fea0003800000 */
[----:B------:R-:W-:Y:S01]  /*1e680*/  BPT.TRAP 0x1 ;  /* 0x000000040000795c */ /* 0x000fe20000300000 */
.L_x_3534:
[----:B------:R-:W-:Y:S01]  /*1e690*/  IMAD R3, R147, 0x8, R16 ;  /* 0x0000000893037824 */ /* 0x000fe200078e0210 */
[----:B------:R-:W-:-:S04]  /*1e6a0*/  SHF.L.U32 R4, R230, 0x1f, RZ ;  /* 0x0000001fe6047819 */ /* 0x000fc800000006ff */
[----:B------:R0:W1:Y:S01]  /*1e6b0*/  SYNCS.PHASECHK.TRANS64.TRYWAIT P1, [R3+URZ+0x33450], R4 ;  /* 0x03345004030075a7 */ /* 0x000062000802017f */
[----:B------:R-:W-:Y:S05]  /*1e6c0*/  @!P0 BRA `(.L_x_3535) ;  /* 0x0000000000048947 */ /* 0x000fea0003800000 */
[----:B------:R-:W-:Y:S01]  /*1e6d0*/  BPT.TRAP 0x1 ;  /* 0x000000040000795c */ /* 0x000fe20000300000 */
.L_x_3535:
[----:B------:R-:W-:-:S05]  /*1e6e0*/  VIADD R16, R16, 0x200 ;  /* 0x0000020010107836 */ /* 0x000fca0000000000 */
[----:B------:R-:W-:-:S04]  /*1e6f0*/  SHF.R.U32.HI R16, RZ, 0x4, R16 ;  /* 0x00000004ff107819 */ /* 0x000fc80000011610 */
[----:B------:R-:W-:-:S04]  /*1e700*/  LOP3.LUT R16, R16, 0x3fff, RZ, 0xc0, !PT ;  /* 0x00003fff10107812 */ /* 0x000fc800078ec0ff */
[----:B------:R-:W-:Y:S01]  /*1e710*/  LOP3.LUT R16, R16, 0x10000, RZ, 0xfc, !PT ;  /* 0x0001000010107812 */ /* 0x000fe200078efcff */
[----:B-1----:R-:W-:Y:S06]  /*1e720*/  @P1 BRA `(.L_x_3536) ;  /* 0x0000000000081947 */ /* 0x002fec0003800000 */
[----:B------:R-:W1:Y:S02]  /*1e730*/  SYNCS.PHASECHK.TRANS64.TRYWAIT P1, [R3+URZ+0x33450], R4 ;  /* 0x03345004030075a7 */ /* 0x000e64000802017f */
[----:B-1----:R-:W-:Y:S05]  /*1e740*/  @!P1 BRA `(.L_x_3537) ;  /* 0x000000c000cc9947 */ /* 0x002fea0003800000 */
.L_x_3536:
[----:B01----:R-:W-:Y:S01]  /*1e750*/  IMAD R4, R147, 0x780, R16 ;  /* 0x0000078093047824 */ /* 0x003fe200078e0210 */
[----:B------:R-:W2:Y:S01]  /*1e760*/  LDL R8, [R1+0x2c] ;  /* 0x00002c0001087983 */ /* 0x000ea20000100800 */
[----:B------:R-:W-:Y:S01]  /*1e770*/  IMAD.MOV.U32 R5, RZ, RZ, -0x3ffffff0 ;  /* 0xc0000010ff057424 */ /* 0x000fe200078e00ff */
[----:B------:R-:W-:Y:S05]  /*1e780*/  WARPSYNC.ALL ;  /* 0x0000000000007948 */ /* 0x000fea0003800000 */
[C---:B------:R-:W-:Y:S01]  /*1e790*/  R2UR UR6, R4.reuse ;  /* 0x00000000040672ca */ /* 0x040fe200000e0000 */
[----:B------:R-:W3:Y:S01]  /*1e7a0*/  LDL R20, [R1+0x10] ;  /* 0x0000100001147983 */ /* 0x000ee20000100800 */
[----:B------:R-:W-:Y:S01]  /*1e7b0*/  R2UR UR7, R5 ;  /* 0x00000000050772ca */ /* 0x000fe200000e0000 */
[----:B------:R-:W-:Y:S01]  /*1e7c0*/  WARPGROUP.ARRIVE ;  /* 0x00000000000079c5 */ /* 0x000fe20000000000 */
[----:B------:R-:W-:Y:S01]  /*1e7d0*/  VIADD R6, R4, 0x180 ;  /* 0x0000018004067836 */ /* 0x000fe20000000000 */
[----:B------:R-:W4:Y:S01]  /*1e7e0*/  LDL.LU R14, [R1+0x8] ;  /* 0x00000800010e7983 */ /* 0x000f220000300800 */
[----:B------:R-:W-:Y:S01]  /*1e7f0*/  IMAD.MOV.U32 R7, RZ, RZ, -0x3ffffff0 ;  /* 0xc0000010ff077424 */ /* 0x000fe200078e00ff */
[----:B------:R-:W-:-:S02]  /*1e800*/  ULDC.64 UR4, c[0x0][0x9a0] ;  /* 0x0002680000047ab9 */ /* 0x000fc40000000a00 */
[----:B------:R-:W-:-:S04]  /*1e810*/  ISETP.NE.U32.AND P1, PT, RZ, UR4, PT ;  /* 0x00000004ff007c0c */ /* 0x000fc8000bf25070 */
[----:B------:R-:W-:Y:S02]  /*1e820*/  ISETP.NE.AND.EX P1, PT, RZ, UR5, PT, P1 ;  /* 0x00000005ff007c0c */ /* 0x000fe4000bf25310 */
[----:B------:R-:W-:Y:S01]  /*1e830*/  QGMMA.64x192x32.F32.E4M3.E4M3 R24, R200, gdesc[UR4], R24, gsb0 ;  /* 0x02e00004c8187df3 */ /* 0x000fe20008000818 */
[----:B------:R-:W-:Y:S01]  /*1e840*/  R2UR UR6, R6 ;  /* 0x00000000060672ca */ /* 0x000fe200000e0000 */
[----:B------:R-:W-:Y:S01]  /*1e850*/  VIADD R6, R4, 0x300 ;  /* 0x0000030004067836 */ /* 0x000fe20000000000 */
[----:B------:R-:W-:Y:S02]  /*1e860*/  R2UR UR7, R7 ;  /* 0x00000000070772ca */ /* 0x000fe400000e0000 */
[----:B------:R-:W-:-:S06]  /*1e870*/  MOV R7, 0xc0000010 ;  /* 0xc000001000077802 */ /* 0x000fcc0000000f00 */
[----:B------:R-:W2:Y:S01]  /*1e880*/  @P1 LDC.64 R12, c[0x0][0x9c8] ;  /* 0x00027200ff0c1b82 */ /* 0x000ea20000000a00 */
[----:B------:R-:W-:Y:S02]  /*1e890*/  WARPGROUP.DEPBAR.LE gsb0, 0x0 ;  /* 0x00008000000079c5 */ /* 0x000fe40000010000 */
[----:B------:R-:W-:-:S06]  /*1e8a0*/  WARPGROUP.ARRIVE ;  /* 0x00000000000079c5 */ /* 0x000fcc0000000000 */
[----:B------:R-:W-:Y:S01]  /*1e8b0*/  QGMMA.64x192x32.F32.E4M3.E4M3 R24, R204, gdesc[UR4], R24, gsb0 ;  /* 0x02e00004cc187df3 */ /* 0x000fe20008000818 */
[----:B------:R-:W-:Y:S02]  /*1e8c0*/  R2UR UR6, R6 ;  /* 0x00000000060672ca */ /* 0x000fe400000e0000 */
[----:B------:R-:W-:Y:S02]  /*1e8d0*/  R2UR UR7, R7 ;  /* 0x00000000070772ca */ /* 0x000fe400000e0000 */
[----:B------:R-:W0:Y:S01]  /*1e8e0*/  @P1 LDC.64 R6, c[0x0][0x9d0] ;  /* 0x00027400ff061b82 */ /* 0x000e220000000a00 */
[----:B--2---:R-:W-:-:S04]  /*1e8f0*/  @P1 IMAD R8, R8, R12, RZ ;  /* 0x0000000c08081224 */ /* 0x004fc800078e02ff */
[C---:B---3--:R-:W-:Y:S02]  /*1e900*/  @P1 IMAD R5, R20.reuse, R13, R8 ;  /* 0x0000000d14051224 */ /* 0x048fe400078e0208 */
[----:B------:R-:W-:Y:S01]  /*1e910*/  @P1 IMAD.WIDE.U32 R12, R20, R12, RZ ;  /* 0x0000000c140c1225 */ /* 0x000fe200078e00ff */
[----:B----4-:R-:W-:-:S03]  /*1e920*/  @P1 SHF.R.S32.HI R15, RZ, 0x1f, R14 ;  /* 0x0000001fff0f1819 */ /* 0x010fc6000001140e */
[----:B------:R-:W-:Y:S02]  /*1e930*/  @P1 IMAD.IADD R13, R13, 0x1, R5 ;  /* 0x000000010d0d1824 */ /* 0x000fe400078e0205 */
[-C--:B0-----:R-:W-:Y:S02]  /*1e940*/  @P1 IMAD R8, R15, R6.reuse, RZ ;  /* 0x000000060f081224 */ /* 0x081fe400078e02ff */
[----:B------:R-:W-:-:S04]  /*1e950*/  @P1 IMAD.WIDE.U32 R12, R14, R6, R12 ;  /* 0x000000060e0c1225 */ /* 0x000fc800078e000c */
[----:B------:R-:W-:Y:S01]  /*1e960*/  @P1 IMAD R5, R14, R7, R8 ;  /* 0x000000070e051224 */ /* 0x000fe200078e0208 */
[----:B------:R-:W-:Y:S01]  /*1e970*/  @P1 LEA R6, P2, R12, UR4, 0x2 ;  /* 0x000000040c061c11 */ /* 0x000fe2000f8410ff */
[----:B------:R-:W-:Y:S02]  /*1e980*/  IMAD.MOV.U32 R8, RZ, RZ, 0x3f800000 ;  /* 0x3f800000ff087424 */ /* 0x000fe400078e00ff */
[----:B------:R-:W-:-:S05]  /*1e990*/  @P1 IMAD.IADD R5, R13, 0x1, R5 ;  /* 0x000000010d051824 */ /* 0x000fca00078e0205 */
[----:B------:R-:W-:-:S05]  /*1e9a0*/  @P1 LEA.HI.X R7, R12, UR5, R5, 0x2, P2 ;  /* 0x000000050c071c11 */ /* 0x000fca00090f1405 */
[----:B------:R0:W2:Y:S01]  /*1e9b0*/  @P1 LDG.E R8, desc[UR54][R6.64] ;  /* 0x0000003606081981 */ /* 0x0000a2000c1e1900 */
[----:B------:R-:W-:Y:S02]  /*1e9c0*/  WARPGROUP.DEPBAR.LE gsb0, 0x0 ;  /* 0x00008000000079c5 */ /* 0x000fe40000010000 */
[----:B------:R-:W-:-:S06]  /*1e9d0*/  WARPGROUP.ARRIVE ;  /* 0x00000000000079c5 */ /* 0x000fcc0000000000 */
[----:B------:R-:W-:Y:S01]  /*1e9e0*/  QGMMA.64x192x32.F32.E4M3.E4M3 R24, R208, gdesc[UR4], R24, gsb0 ;  /* 0x02e00004d0187df3 */ /* 0x000fe20008000818 */
[----:B------:R-:W-:Y:S02]  /*1e9f0*/  VIADD R12, R4, 0x480 ;  /* 0x00000480040c7836 */ /* 0x000fe40000000000 */
[----:B------:R-:W-:-:S03]  /*1ea00*/  IMAD.MOV.U32 R13, RZ, RZ, -0x3ffffff0 ;  /* 0xc0000010ff0d7424 */ /* 0x000fc600078e00ff */
[----:B------:R-:W-:Y:S02]  /*1ea10*/  R2UR UR6, R12 ;  /* 0x000000000c0672ca */ /* 0x000fe400000e0000 */
[----:B------:R-:W-:Y:S01]  /*1ea20*/  R2UR UR7, R13 ;  /* 0x000000000d0772ca */ /* 0x000fe200000e0000 */
[----:B------:R-:W-:Y:S01]  /*1ea30*/  VIADD R4, R4, 0x600 ;  /* 0x0000060004047836 */ /* 0x000fe20000000000 */
[----:B------:R-:W-:Y:S01]  /*1ea40*/  MOV R5, 0xc0000010 ;  /* 0xc000001000057802 */ /* 0x000fe20000000f00 */
[----:B------:R-:W1:Y:S01]  /*1ea50*/  SHFL.BFLY PT, R13, R0, 0x2, 0x1f ;  /* 0x0c401f00000d7f89 */ /* 0x000e6200000e0000 */
[----:B------:R-:W-:Y:S02]  /*1ea60*/  WARPGROUP.DEPBAR.LE gsb0, 0x0 ;  /* 0x00008000000079c5 */ /* 0x000fe40000010000 */
[----:B------:R-:W-:-:S07]  /*1ea70*/  WARPGROUP.ARRIVE ;  /* 0x00000000000079c5 */ /* 0x000fce0000000000 */
[----:B------:R-:W-:Y:S01]  /*1ea80*/  QGMMA.64x192x32.F32.E4M3.E4M3 R24, R212, gdesc[UR4], R24, gsb0 ;  /* 0x02e00004d4187df3 */ /* 0x000fe20008000818 */
[----:B------:R-:W-:Y:S02]  /*1ea90*/  R2UR UR6, R4 ;  /* 0x00000000040672ca */ /* 0x000fe400000e0000 */
[----:B------:R-:W-:Y:S01]  /*1eaa0*/  R2UR UR7, R5 ;  /* 0x00000000050772ca */ /* 0x000fe200000e0000 */
[----:B------:R-:W3:Y:S01]  /*1eab0*/  SHFL.BFLY PT, R4, R9, 0x2, 0x1f ;  /* 0x0c401f0009047f89 */ /* 0x000ee200000e0000 */
[----:B-1----:R-:W-:-:S05]  /*1eac0*/  FADD.FTZ R13, R13, R0 ;  /* 0x000000000d0d7221 */ /* 0x002fca0000010000 */
[----:B0-----:R-:W0:Y:S01]  /*1ead0*/  SHFL.BFLY PT, R6, R13, 0x1, 0x1f ;  /* 0x0c201f000d067f89 */ /* 0x001e2200000e0000 */
[----:B---3--:R-:W-:-:S05]  /*1eae0*/  FADD.FTZ R4, R4, R9 ;  /* 0x0000000904047221 */ /* 0x008fca0000010000 */
[----:B------:R-:W1:Y:S01]  /*1eaf0*/  SHFL.BFLY PT, R5, R4, 0x1, 0x1f ;  /* 0x0c201f0004057f89 */ /* 0x000e6200000e0000 */
[----:B0-----:R-:W-:-:S04]  /*1eb00*/  FADD.FTZ R6, R13, R6 ;  /* 0x000000060d067221 */ /* 0x001fc80000010000 */
[----:B------:R-:W-:Y:S01]  /*1eb10*/  FMUL.FTZ R15, R6, 0.00390625 ;  /* 0x3b800000060f7820 */ /* 0x000fe20000410000 */
[----:B-1----:R-:W-:-:S05]  /*1eb20*/  FADD.FTZ R12, R4, R5 ;  /* 0x00000005040c7221 */ /* 0x002fca0000010000 */
[C---:B------:R-:W-:Y:S01]  /*1eb30*/  FSETP.NE.FTZ.AND P1, PT, R12.reuse, RZ, PT ;  /* 0x000000ff0c00720b */ /* 0x040fe20003f35000 */
[----:B------:R-:W-:Y:S01]  /*1eb40*/  FMUL.FTZ R14, R12, 0.00390625 ;  /* 0x3b8000000c0e7820 */ /* 0x000fe20000410000 */
[----:B------:R-:W-:Y:S01]  /*1eb50*/  IMAD.MOV.U32 R5, RZ, RZ, RZ ;  /* 0x000000ffff057224 */ /* 0x000fe200078e00ff */
[----:B------:R-:W-:-:S03]  /*1eb60*/  FSETP.NE.FTZ.AND P3, PT, R15, RZ, PT ;  /* 0x000000ff0f00720b */ /* 0x000fc60003f75000 */
[----:B------:R-:W-:-:S07]  /*1eb70*/  FSETP.NE.FTZ.AND P2, PT, R14, RZ, PT ;  /* 0x000000ff0e00720b */ /* 0x000fce0003f55000 */
        /* <DEDUP_REMOVED lines=9> */
[----:B------:R-:W-:Y:S01]  /*1ec10*/  @P2 FMUL.FTZ R7, R2, 0.69314718246459960938 ;  /* 0x3f31721802072820 */ /* 0x000fe20000410000 */
[----:B0-----:R-:W-:Y:S01]  /*1ec20*/  @P2 FMUL.FTZ R0, R0, 0.69314718246459960938 ;  /* 0x3f31721800002820 */ /* 0x001fe20000410000 */
[----:B------:R-:W-:Y:S01]  /*1ec30*/  @P3 FMUL.FTZ R13, R2, 0.69314718246459960938 ;  /* 0x3f317218020d3820 */ /* 0x000fe20000410000 */
[----:B------:R-:W-:-:S02]  /*1ec40*/  IMAD.MOV.U32 R120, RZ, RZ, -0x800000 ;  /* 0xff800000ff787424 */ /* 0x000fc400078e00ff */
[----:B--2---:R-:W-:Y:S01]  /*1ec50*/  FMUL.FTZ R2, R5, R8 ;  /* 0x0000000805027220 */ /* 0x004fe20000410000 */
[----:B------:R-:W-:Y:S02]  /*1ec60*/  IMAD.MOV.U32 R121, RZ, RZ, -0x800000 ;  /* 0xff800000ff797424 */ /* 0x000fe400078e00ff */
[----:B-1----:R-:W-:Y:S01]  /*1ec70*/  @P3 FMUL.FTZ R4, R4, 0.69314718246459960938 ;  /* 0x3f31721804043820 */ /* 0x002fe20000410000 */
[----:B------:R-:W-:-:S03]  /*1ec80*/  @P2 FFMA.FTZ R120, R7, R10, R0 ;  /* 0x0000000a07782223 */ /* 0x000fc60000010000 */
[----:B------:R-:W-:Y:S01]  /*1ec90*/  @P3 FFMA.FTZ R121, R13, R11, R4 ;  /* 0x0000000b0d793223 */ /* 0x000fe20000010004 */
[----:B---3--:R-:W-:Y:S01]  /*1eca0*/  FMUL.FTZ R0, R9, R8 ;  /* 0x0000000809007220 */ /* 0x008fe20000410000 */
[----:B------:R-:W-:Y:S02]  /*1ecb0*/  WARPGROUP.DEPBAR.LE gsb0, 0x0 ;  /* 0x00008000000079c5 */ /* 0x000fe40000010000 */
[----:B------:R-:W-:Y:S05]  /*1ecc0*/  @!P0 BRA `(.L_x_3538) ;  /* 0x0000000000048947 */ /* 0x000fea0003800000 */
[----:B------:R-:W-:Y:S01]  /*1ecd0*/  BPT.TRAP 0x1 ;  /* 0x000000040000795c */ /* 0x000fe20000300000 */
.L_x_3538:
[----:B------:R-:W-:Y:S01]  /*1ece0*/  VIADD R3, R3, 0x33460 ;  /* 0x0003346003037836 */ /* 0x000fe20000000000 */
[----:B------:R-:W-:Y:S01]  /*1ecf0*/  IADD3 R147, R147, 0x1, RZ ;  /* 0x0000000193937810 */ /* 0x000fe20007ffe0ff */
[----:B------:R-:W-:Y:S02]  /*1ed00*/  IMAD.U32 R6, RZ, RZ, UR42 ;  /* 0x0000002aff067e24 */ /* 0x000fe4000f8e00ff */
[-C--:B------:R-:W-:Y:S01]  /*1ed10*/  FMUL.FTZ R4, R25, R2.reuse ;  /* 0x0000000219047220 */ /* 0x080fe20000410000 */
[-C--:B------:R-:W-:Y:S01]  /*1ed20*/  FMUL.FTZ R25, R48, R2.reuse ;  /* 0x0000000230197220 */ /* 0x080fe20000410000 */
[----:B------:R-:W-:Y:S01]  /*1ed30*/  ISETP.NE.AND P1, PT, R147, 0x2, PT ;  /* 0x000000029300780c */ /* 0x000fe20003f25270 */
        /* <DEDUP_REMOVED lines=13> */
[----:B0-----:R-:W-:Y:S01]  /*1ee10*/  SEL R3, RZ, 0x1, P1 ;  /* 0x00000001ff037807 */ /* 0x001fe20000800000 */
        /* <DEDUP_REMOVED lines=87> */
.L_x_3482:
        /* <DEDUP_REMOVED lines=12> */
[----:B------:R-:W1:Y:S01]  /*1f450*/  S2R R90, SR_TID.X ;  /* 0x00000000005a7919 */ /* 0x000e620000002100 */
[----:B------:R-:W-:Y:S01]  /*1f460*/  ULDC.64 UR4, c[0x4][0xe0] ;  /* 0x0100380000047ab9 */ /* 0x000fe20000000a00 */
[----:B------:R-:W2:Y:S01]  /*1f470*/  LDL R83, [R1+0x80] ;  /* 0x0000800001537983 */ /* 0x000ea20000100800 */
[----:B-1----:R-:W-:-:S05]  /*1f480*/  IMAD.SHL.U32 R0, R90, 0x4, RZ ;  /* 0x000000045a007824 */ /* 0x002fca00078e00ff */
[----:B------:R-:W-:-:S04]  /*1f490*/  LOP3.LUT R0, R0, 0xc, RZ, 0xc0, !PT ;  /* 0x0000000c00007812 */ /* 0x000fc800078ec0ff */
[----:B------:R-:W-:-:S05]  /*1f4a0*/  IADD3 R2, P0, R0, UR4, RZ ;  /* 0x0000000400027c10 */ /* 0x000fca000ff1e0ff */
[----:B------:R-:W-:-:S05]  /*1f4b0*/  IMAD.X R3, RZ, RZ, UR5, P0 ;  /* 0x00000005ff037e24 */ /* 0x000fca00080e06ff */
[----:B------:R1:W3:Y:S01]  /*1f4c0*/  LDG.E.CONSTANT R0, desc[UR54][R2.64] ;  /* 0x0000003602007981 */ /* 0x0002e2000c1e9900 */
[----:B------:R-:W-:Y:S01]  /*1f4d0*/  F2FP.BF16.F32.PACK_AB R34, R34, R89 ;  /* 0x000000592222723e */ /* 0x000fe200000010ff */
[----:B------:R-:W-:Y:S01]  /*1f4e0*/  UMOV UR4, 0xffffffff ;  /* 0xffffffff00047882 */ /* 0x000fe20000000000 */
[----:B------:R-:W-:Y:S02]  /*1f4f0*/  F2FP.BF16.F32.PACK_AB R89, R44, R9 ;  /* 0x000000092c59723e */ /* 0x000fe400000010ff */
[----:B------:R-:W-:Y:S02]  /*1f500*/  F2FP.BF16.F32.PACK_AB R44, R61, R20 ;  /* 0x000000143d2c723e */ /* 0x000fe400000010ff */
[----:B------:R-:W-:Y:S02]  /*1f510*/  F2FP.BF16.F32.PACK_AB R37, R60, R37 ;  /* 0x000000253c25723e */ /* 0x000fe400000010ff */
[----:B------:R-:W-:Y:S01]  /*1f520*/  F2FP.BF16.F32.PACK_AB R82, R82, R31 ;  /* 0x0000001f5252723e */ /* 0x000fe200000010ff */
[----:B-1----:R-:W1:Y:S01]  /*1f530*/  S2R R3, SR_SWINHI ;  /* 0x0000000000037919 */ /* 0x002e620000002f00 */
        /* <DEDUP_REMOVED lines=17> */
[----:B-1----:R-:W-:Y:S02]  /*1f650*/  MOV R61, R3 ;  /* 0x00000003003d7202 */ /* 0x002fe40000000f00 */
[----:B------:R-:W-:-:S02]  /*1f660*/  F2FP.BF16.F32.PACK_AB R48, R57, R14 ;  /* 0x0000000e3930723e */ /* 0x000fc400000010ff */
[----:B------:R-:W-:Y:S02]  /*1f670*/  LOP3.LUT P0, R2, R90, 0x3, RZ, 0xc0, !PT ;  /* 0x000000035a027812 */ /* 0x000fe4000780c0ff */
[----:B------:R-:W-:Y:S02]  /*1f680*/  F2FP.BF16.F32.PACK_AB R5, R122, R5 ;  /* 0x000000057a05723e */ /* 0x000fe400000010ff */
[----:B------:R-:W-:Y:S02]  /*1f690*/  F2FP.BF16.F32.PACK_AB R4, R123, R4 ;  /* 0x000000047b04723e */ /* 0x000fe400000010ff */
[----:B------:R-:W-:Y:S02]  /*1f6a0*/  ISETP.EQ.OR P0, PT, R2, 0x3, !P0 ;  /* 0x000000030200780c */ /* 0x000fe40004702670 */
[----:B------:R-:W-:Y:S02]  /*1f6b0*/  F2FP.BF16.F32.PACK_AB R35, R124, R13 ;  /* 0x0000000d7c23723e */ /* 0x000fe400000010ff */
[----:B------:R-:W-:-:S02]  /*1f6c0*/  SEL R13, R5, R4, P0 ;  /* 0x00000004050d7207 */ /* 0x000fc40000000000 */
[----:B------:R-:W-:Y:S02]  /*1f6d0*/  SEL R2, R4, R5, P0 ;  /* 0x0000000504027207 */ /* 0x000fe40000000000 */
        /* <DEDUP_REMOVED lines=23> */
[----:B--2---:R-:W-:-:S03]  /*1f850*/  IMAD.WIDE R30, R83, 0x2, R60 ;  /* 0x00000002531e7825 */ /* 0x004fc600078e023c */
[C---:B------:R-:W-:Y:S02]  /*1f860*/  IADD3 R33, P3, R30.reuse, 0x8060, RZ ;  /* 0x000080601e217810 */ /* 0x040fe40007f7e0ff */
[C---:B------:R-:W-:Y:S02]  /*1f870*/  IADD3 R21, P4, R30.reuse, 0x4060, RZ ;  /* 0x000040601e157810 */ /* 0x040fe40007f9e0ff */
[----:B------:R-:W-:Y:S02]  /*1f880*/  LOP3.LUT R32, R33, 0x380, RZ, 0xc0, !PT ;  /* 0x0000038021207812 */ /* 0x000fe400078ec0ff */
[----:B------:R-:W-:Y:S02]  /*1f890*/  IADD3 R29, P2, R30, 0x8040, RZ ;  /* 0x000080401e1d7810 */ /* 0x000fe40007f5e0ff */
[----:B------:R-:W-:Y:S02]  /*1f8a0*/  SHF.R.U64 R32, R32, 0x3, RZ ;  /* 0x0000000320207819 */ /* 0x000fe400000012ff */
[----:B------:R-:W-:-:S02]  /*1f8b0*/  IADD3 R27, P1, R30, 0x8020, RZ ;  /* 0x000080201e1b7810 */ /* 0x000fc40007f3e0ff */
[----:B------:R-:W-:Y:S01]  /*1f8c0*/  LOP3.LUT R32, R32, R33, RZ, 0x3c, !PT ;  /* 0x0000002120207212 */ /* 0x000fe200078e3cff */
[----:B------:R-:W-:Y:S01]  /*1f8d0*/  IMAD.X R33, RZ, RZ, R31, P3 ;  /* 0x000000ffff217224 */ /* 0x000fe200018e061f */
[C---:B------:R-:W-:Y:S02]  /*1f8e0*/  IADD3 R25, P5, R30.reuse, 0x8000, RZ ;  /* 0x000080001e197810 */ /* 0x040fe40007fbe0ff */
[----:B------:R-:W-:Y:S02]  /*1f8f0*/  IADD3 R15, P3, R30, 0x4040, RZ ;  /* 0x000040401e0f7810 */ /* 0x000fe40007f7e0ff */
[----:B------:R-:W-:Y:S02]  /*1f900*/  LOP3.LUT R20, R21, 0x380, RZ, 0xc0, !PT ;  /* 0x0000038015147812 */ /* 0x000fe400078ec0ff */
[----:B------:R-:W-:Y:S02]  /*1f910*/  LOP3.LUT R28, R29, 0x380, RZ, 0xc0, !PT ;  /* 0x000003801d1c7812 */ /* 0x000fe400078ec0ff */
[----:B------:R-:W-:-:S02]  /*1f920*/  LOP3.LUT R26, R27, 0x380, RZ, 0xc0, !PT ;  /* 0x000003801b1a7812 */ /* 0x000fc400078ec0ff */
[----:B------:R-:W-:Y:S02]  /*1f930*/  LOP3.LUT R24, R25, 0x380, RZ, 0xc0, !PT ;  /* 0x0000038019187812 */ /* 0x000fe400078ec0ff */
[----:B------:R-:W-:Y:S02]  /*1f940*/  LOP3.LUT R14, R15, 0x380, RZ, 0xc0, !PT ;  /* 0x000003800f0e7812 */ /* 0x000fe400078ec0ff */
[----:B------:R-:W-:Y:S02]  /*1f950*/  SHF.R.U64 R20, R20, 0x3, RZ ;  /* 0x0000000314147819 */ /* 0x000fe400000012ff */
[----:B------:R-:W-:Y:S02]  /*1f960*/  SHF.R.U64 R28, R28, 0x3, RZ ;  /* 0x000000031c1c7819 */ /* 0x000fe400000012ff */
[----:B------:R-:W-:Y:S02]  /*1f970*/  SHF.R.U64 R26, R26, 0x3, RZ ;  /* 0x000000031a1a7819 */ /* 0x000fe400000012ff */
[----:B------:R-:W-:-:S02]  /*1f980*/  SHF.R.U64 R24, R24, 0x3, RZ ;  /* 0x0000000318187819 */ /* 0x000fc400000012ff */
[----:B------:R-:W-:Y:S02]  /*1f990*/  SHF.R.U64 R14, R14, 0x3, RZ ;  /* 0x000000030e0e7819 */ /* 0x000fe400000012ff */
[----:B------:R-:W-:Y:S01]  /*1f9a0*/  LOP3.LUT R20, R20, R21, RZ, 0x3c, !PT ;  /* 0x0000001514147212 */ /* 0x000fe200078e3cff */
[--C-:B------:R-:W-:Y:S01]  /*1f9b0*/  IMAD.X R21, RZ, RZ, R31.reuse, P4 ;  /* 0x000000ffff157224 */ /* 0x100fe200020e061f */
[----:B------:R-:W-:Y:S01]  /*1f9c0*/  LOP3.LUT R28, R28, R29, RZ, 0x3c, !PT ;  /* 0x0000001d1c1c7212 */ /* 0x000fe200078e3cff */
[--C-:B------:R-:W-:Y:S01]  /*1f9d0*/  IMAD.X R29, RZ, RZ, R31.reuse, P2 ;  /* 0x000000ffff1d7224 */ /* 0x100fe200010e061f */
[----:B------:R-:W-:Y:S01]  /*1f9e0*/  LOP3.LUT R26, R26, R27, RZ, 0x3c, !PT ;  /* 0x0000001b1a1a7212 */ /* 0x000fe200078e3cff */
[--C-:B------:R-:W-:Y:S01]  /*1f9f0*/  IMAD.X R27, RZ, RZ, R31.reuse, P1 ;  /* 0x000000ffff1b7224 */ /* 0x100fe200008e061f */
[----:B------:R-:W-:Y:S02]  /*1fa00*/  LOP3.LUT R24, R24, R25, RZ, 0x3c, !PT ;  /* 0x0000001918187212 */ /* 0x000fe400078e3cff */
[----:B------:R-:W-:Y:S01]  /*1fa10*/  LOP3.LUT R14, R14, R15, RZ, 0x3c, !PT ;  /* 0x0000000f0e0e7212 */ /* 0x000fe200078e3cff */
[----:B------:R-:W-:Y:S01]  /*1fa20*/  IMAD.X R15, RZ, RZ, R31, P3 ;  /* 0x000000ffff0f7224 */ /* 0x000fe200018e061f */
[----:B------:R-:W-:-:S02]  /*1fa30*/  IADD3.X R25, RZ, R31, RZ, P5, !PT ;  /* 0x0000001fff197210 */ /* 0x000fc40002ffe4ff */
        /* <DEDUP_REMOVED lines=40> */
[----:B---3--:R-:W-:Y:S01]  /*1fcc0*/  LOP3.LUT R3, R0, 0x2, RZ, 0x3c, !PT ;  /* 0x0000000200037812 */ /* 0x008fe200078e3cff */
[----:B------:R-:W-:Y:S06]  /*1fcd0*/  BRA.DIV UR4, `(.L_x_3541) ;  /* 0x000000ae047c7947 */ /* 0x000fec000b800000 */
[----:B------:R-:W-:Y:S01]  /*1fce0*/  SEL R21, R126, R39, P0 ;  /* 0x000000277e157207 */ /* 0x000fe20000000000 */
[----:B------:R-:W-:Y:S01]  /*1fcf0*/  SHFL.IDX PT, R6, R13, R0, 0x1c1f ;  /* 0x001c1f000d067589 */ /* 0x000fe200000e0000 */
[----:B------:R-:W-:Y:S02]  /*1fd00*/  SEL R24, R39, R126, P0 ;  /* 0x0000007e27187207 */ /* 0x000fe40000000000 */
[----:B------:R-:W-:Y:S01]  /*1fd10*/  SEL R27, R56, R89, P0 ;  /* 0x00000059381b7207 */ /* 0x000fe20000000000 */
[----:B------:R1:W2:Y:S01]  /*1fd20*/  SHFL.IDX PT, R5, R2, R3, 0x1c1f ;  /* 0x001c1f0302057589 */ /* 0x0002a200000e0000 */
[----:B------:R-:W-:Y:S02]  /*1fd30*/  SEL R32, R89, R56, P0 ;  /* 0x0000003859207207 */ /* 0x000fe40000000000 */
[----:B------:R-:W-:Y:S01]  /*1fd40*/  SEL R39, R72, R41, P0 ;  /* 0x0000002948277207 */ /* 0x000fe20000000000 */
[----:B------:R-:W-:Y:S01]  /*1fd50*/  SHFL.IDX PT, R26, R21, R0, 0x1c1f ;  /* 0x001c1f00151a7589 */ /* 0x000fe200000e0000 */
[----:B------:R-:W-:-:S02]  /*1fd60*/  SEL R56, R41, R72, P0 ;  /* 0x0000004829387207 */ /* 0x000fc40000000000 */
[----:B------:R-:W-:Y:S01]  /*1fd70*/  SEL R41, R62, R43, P0 ;  /* 0x0000002b3e297207 */ /* 0x000fe20000000000 */
[----:B------:R-:W-:Y:S01]  /*1fd80*/  SHFL.IDX PT, R58, R39, R0, 0x1c1f ;  /* 0x001c1f00273a7589 */ /* 0x000fe200000e0000 */
[----:B------:R-:W-:Y:S01]  /*1fd90*/  SEL R62, R43, R62, P0 ;  /* 0x0000003e2b3e7207 */ /* 0x000fe20000000000 */
[----:B-1----:R-:W-:Y:S01]  /*1fda0*/  IMAD.MOV.U32 R2, RZ, RZ, RZ ;  /* 0x000000ffff027224 */ /* 0x002fe200078e00ff */
        /* <DEDUP_REMOVED lines=28> */
[----:B------:R-:W3:Y:S01]  /*1ff70*/  SHFL.IDX PT, R27, R32, R3, 0x1c1f ;  /* 0x001c1f03201b7589 */ /* 0x000ee200000e0000 */
        /* <DEDUP_REMOVED lines=20> */
[----:B------:R-:W0:Y:S01]  /*200c0*/  SHFL.IDX PT, R25, R28, R3, 0x1c1f ;  /* 0x001c1f031c197589 */ /* 0x000e2200000e0000 */
[----:B------:R-:W-:-:S02]  /*200d0*/  SEL R59, R42, R65, P0 ;  /* 0x000000412a3b7207 */ /* 0x000fc40000000000 */
[----:B------:R-:W-:Y:S01]  /*200e0*/  SEL R80, R65, R42, P0 ;  /* 0x0000002a41507207 */ /* 0x000fe20000000000 */
[----:B------:R-:W0:Y:S01]  /*200f0*/  SHFL.IDX PT, R29, R36, R3, 0x1c1f ;  /* 0x001c1f03241d7589 */ /* 0x000e2200000e0000 */
[----:B------:R-:W-:Y:S02]  /*20100*/  SEL R82, R91, R82, P0 ;  /* 0x000000525b527207 */ /* 0x000fe40000000000 */
[----:B------:R-:W-:Y:S01]  /*20110*/  SEL R65, R84, R93, P0 ;  /* 0x0000005d54417207 */ /* 0x000fe20000000000 */
[----:B------:R-:W-:Y:S01]  /*20120*/  SHFL.IDX PT, R42, R31, R0, 0x1c1f ;  /* 0x001c1f001f2a7589 */ /* 0x000fe200000e0000 */
[----:B------:R-:W-:Y:S02]  /*20130*/  SEL R84, R93, R84, P0 ;  /* 0x000000545d547207 */ /* 0x000fe40000000000 */
[----:B--2---:R-:W-:Y:S01]  /*20140*/  SEL R4, R6, R5, P0 ;  /* 0x0000000506047207 */ /* 0x004fe20000000000 */
[----:B------:R-:W2:Y:S01]  /*20150*/  SHFL.IDX PT, R31, R40, R3, 0x1c1f ;  /* 0x001c1f03281f7589 */ /* 0x000ea200000e0000 */
[----:B-1----:R-:W-:-:S02]  /*20160*/  SEL R8, R10, R7, P0 ;  /* 0x000000070a087207 */ /* 0x002fc40000000000 */
[----:B------:R-:W-:Y:S01]  /*20170*/  SEL R6, R5, R6, P0 ;  /* 0x0000000605067207 */ /* 0x000fe20000000000 */
[----:B------:R-:W1:Y:S01]  /*20180*/  SHFL.IDX PT, R33, R44, R3, 0x1c1f ;  /* 0x001c1f032c217589 */ /* 0x000e6200000e0000 */
[----:B------:R-:W-:Y:S02]  /*20190*/  SEL R10, R7, R10, P0 ;  /* 0x0000000a070a7207 */ /* 0x000fe40000000000 */
[----:B---3--:R-:W-:Y:S01]  /*201a0*/  SEL R32, R34, R27, P0 ;  /* 0x0000001b22207207 */ /* 0x008fe20000000000 */
[----:B------:R-:W3:Y:S01]  /*201b0*/  SHFL.IDX PT, R35, R48, R3, 0x1c1f ;  /* 0x001c1f0330237589 */ /* 0x000ee200000e0000 */
[----:B----4-:R-:W-:Y:S02]  /*201c0*/  SEL R12, R9, R20, P0 ;  /* 0x00000014090c7207 */ /* 0x010fe40000000000 */
[----:B------:R-:W-:Y:S01]  /*201d0*/  SEL R14, R20, R9, P0 ;  /* 0x00000009140e7207 */ /* 0x000fe20000000000 */
[----:B------:R-:W4:Y:S01]  /*201e0*/  SHFL.IDX PT, R37, R52, R3, 0x1c1f ;  /* 0x001c1f0334257589 */ /* 0x000f2200000e0000 */
[----:B0-----:R-:W-:-:S02]  /*201f0*/  SEL R28, R30, R25, P0 ;  /* 0x000000191e1c7207 */ /* 0x001fc40000000000 */
        /* <DEDUP_REMOVED lines=8> */
[----:B--2---:R-:W-:-:S02]  /*20280*/  SEL R40, R42, R31, P0 ;  /* 0x0000001f2a287207 */ /* 0x004fc40000000000 */
[----:B------:R-:W-:Y:S01]  /*20290*/  SEL R42, R31, R42, P0 ;  /* 0x0000002a1f2a7207 */ /* 0x000fe20000000000 */
[----:B------:R-:W-:Y:S01]  /*202a0*/  SHFL.IDX PT, R51, R51, R0, 0x1c1f ;  /* 0x001c1f0033337589 */ /* 0x000fe200000e0000 */
[----:B-1----:R-:W-:Y:S02]  /*202b0*/  SEL R44, R46, R33, P0 ;  /* 0x000000212e2c7207 */ /* 0x002fe40000000000 */
[----:B------:R-:W-:Y:S01]  /*202c0*/  SEL R46, R33, R46, P0 ;  /* 0x0000002e212e7207 */ /* 0x000fe20000000000 */
[----:B------:R-:W-:Y:S01]  /*202d0*/  SHFL.IDX PT, R53, R53, R0, 0x1c1f ;  /* 0x001c1f0035357589 */ /* 0x000fe200000e0000 */
[----:B---3--:R-:W-:Y:S02]  /*202e0*/  SEL R48, R50, R35, P0 ;  /* 0x0000002332307207 */ /* 0x008fe40000000000 */
[----:B------:R-:W-:Y:S01]  /*202f0*/  SEL R50, R35, R50, P0 ;  /* 0x0000003223327207 */ /* 0x000fe20000000000 */
[----:B------:R-:W-:Y:S01]  /*20300*/  SHFL.IDX PT, R55, R55, R0, 0x1c1f ;  /* 0x001c1f0037377589 */ /* 0x000fe200000e0000 */
[----:B----4-:R-:W-:-:S02]  /*20310*/  SEL R52, R54, R37, P0 ;  /* 0x0000002536347207 */ /* 0x010fc40000000000 */
[----:B------:R-:W-:Y:S01]  /*20320*/  SEL R54, R37, R54, P0 ;  /* 0x0000003625367207 */ /* 0x000fe20000000000 */
[----:B------:R-:W0:Y:S01]  /*20330*/  SHFL.IDX PT, R21, R24, R3, 0x1c1f ;  /* 0x001c1f0318157589 */ /* 0x000e2200000e0000 */
[----:B------:R-:W-:Y:S02]  /*20340*/  SEL R58, R39, R58, P0 ;  /* 0x0000003a273a7207 */ /* 0x000fe40000000000 */
[----:B------:R-:W-:Y:S01]  /*20350*/  SEL R5, R41, R62, P0 ;  /* 0x0000003e29057207 */ /* 0x000fe20000000000 */
[----:B------:R-:W1:Y:S01]  /*20360*/  SHFL.IDX PT, R66, R66, R3, 0x1c1f ;  /* 0x001c1f0342427589 */ /* 0x000e6200000e0000 */
[----:B------:R-:W-:Y:S02]  /*20370*/  SEL R7, R62, R41, P0 ;  /* 0x000000293e077207 */ /* 0x000fe40000000000 */
[----:B------:R-:W-:Y:S01]  /*20380*/  SEL R9, R43, R64, P0 ;  /* 0x000000402b097207 */ /* 0x000fe20000000000 */
[----:B------:R-:W2:Y:S01]  /*20390*/  SHFL.IDX PT, R68, R68, R3, 0x1c1f ;  /* 0x001c1f0344447589 */ /* 0x000ea200000e0000 */
[----:B------:R-:W-:-:S03]  /*203a0*/  SEL R11, R64, R43, P0 ;  /* 0x0000002b400b7207 */ /* 0x000fc60000000000 */
[----:B------:R-:W3:Y:S04]  /*203b0*/  SHFL.IDX PT, R70, R70, R3, 0x1c1f ;  /* 0x001c1f0346467589 */ /* 0x000ee800000e0000 */
[----:B------:R-:W4:Y:S04]  /*203c0*/  SHFL.IDX PT, R72, R72, R3, 0x1c1f ;  /* 0x001c1f0348487589 */ /* 0x000f2800000e0000 */
[----:B------:R-:W4:Y:S04]  /*203d0*/  SHFL.IDX PT, R74, R74, R3, 0x1c1f ;  /* 0x001c1f034a4a7589 */ /* 0x000f2800000e0000 */
[----:B------:R-:W4:Y:S01]  /*203e0*/  SHFL.IDX PT, R76, R76, R3, 0x1c1f ;  /* 0x001c1f034c4c7589 */ /* 0x000f2200000e0000 */
[----:B0-----:R-:W-:-:S02]  /*203f0*/  SEL R24, R26, R21, P0 ;  /* 0x000000151a187207 */ /* 0x001fc40000000000 */
        /* <DEDUP_REMOVED lines=10> */
[----:B------:R-:W0:Y:S01]  /*204a0*/  SHFL.IDX PT, R78, R78, R3, 0x1c1f ;  /* 0x001c1f034e4e7589 */ /* 0x000e2200000e0000 */
[----:B----4-:R-:W-:Y:S02]  /*204b0*/  SEL R33, R51, R72, P0 ;  /* 0x0000004833217207 */ /* 0x010fe40000000000 */
[----:B------:R-:W-:Y:S01]  /*204c0*/  SEL R35, R72, R51, P0 ;  /* 0x0000003348237207 */ /* 0x000fe20000000000 */
[----:B------:R-:W1:Y:S01]  /*204d0*/  SHFL.IDX PT, R80, R80, R3, 0x1c1f ;  /* 0x001c1f0350507589 */ /* 0x000e6200000e0000 */
[----:B------:R-:W-:Y:S02]  /*204e0*/  SEL R37, R53, R74, P0 ;  /* 0x0000004a35257207 */ /* 0x000fe40000000000 */
[----:B------:R-:W-:Y:S01]  /*204f0*/  SEL R39, R74, R53, P0 ;  /* 0x000000354a277207 */ /* 0x000fe20000000000 */
[----:B------:R-:W2:Y:S01]  /*20500*/  SHFL.IDX PT, R82, R82, R3, 0x1c1f ;  /* 0x001c1f0352527589 */ /* 0x000ea200000e0000 */
[----:B------:R-:W-:-:S02]  /*20510*/  SEL R41, R55, R76, P0 ;  /* 0x0000004c37297207 */ /* 0x000fc40000000000 */
[----:B------:R-:W-:Y:S01]  /*20520*/  SEL R43, R76, R55, P0 ;  /* 0x000000374c2b7207 */ /* 0x000fe20000000000 */
[----:B------:R3:W4:Y:S04]  /*20530*/  SHFL.IDX PT, R65, R65, R0, 0x1c1f ;  /* 0x001c1f0041417589 */ /* 0x00072800000e0000 */
[----:B------:R3:W3:Y:S01]  /*20540*/  SHFL.IDX PT, R84, R84, R3, 0x1c1f ;  /* 0x001c1f0354547589 */ /* 0x0006e200000e0000 */
[----:B0-----:R-:W-:Y:S02]  /*20550*/  SEL R45, R57, R78, P0 ;  /* 0x0000004e392d7207 */ /* 0x001fe40000000000 */
[----:B------:R-:W-:Y:S02]  /*20560*/  SEL R47, R78, R57, P0 ;  /* 0x000000394e2f7207 */ /* 0x000fe40000000000 */
[----:B-1----:R-:W-:-:S02]  /*20570*/  SEL R49, R59, R80, P0 ;  /* 0x000000503b317207 */ /* 0x002fc40000000000 */
[----:B------:R-:W-:Y:S02]  /*20580*/  SEL R51, R80, R59, P0 ;  /* 0x0000003b50337207 */ /* 0x000fe40000000000 */
[----:B--2---:R-:W-:Y:S02]  /*20590*/  SEL R53, R63, R82, P0 ;  /* 0x000000523f357207 */ /* 0x004fe40000000000 */
[----:B------:R-:W-:-:S07]  /*205a0*/  SEL R55, R82, R63, P0 ;  /* 0x0000003f52377207 */ /* 0x000fce0000000000 */
.L_x_3773:
[----:B------:R-:W2:Y:S01]  /*205b0*/  LDL.LU R64, [R1+0x24] ;  /* 0x0000240001407983 */ /* 0x000ea20000300800 */
[----:B------:R-:W-:Y:S05]  /*205c0*/  WARPSYNC.ALL ;  /* 0x0000000000007948 */ /* 0x000fea0003800000 */
[----:B------:R-:W2:Y:S01]  /*205d0*/  LDL.LU R63, [R1+0x28] ;  /* 0x00002800013f7983 */ /* 0x000ea20000300800 */
[----:B------:R-:W-:Y:S01]  /*205e0*/  ULDC.64 UR4, c[0x0][0xc00] ;  /* 0x0003000000047ab9 */ /* 0x000fe20000000a00 */
[----:B---34-:R-:W-:Y:S01]  /*205f0*/  SEL R57, R65, R84, P0 ;  /* 0x0000005441397207 */ /* 0x018fe20000000000 */
[----:B------:R-:W0:Y:S08]  /*20600*/  LDC R0, c[0x0][0xbe8] ;  /* 0x0002fa00ff007b82 */ /* 0x000e300000000800 */
[----:B------:R-:W-:Y:S01]  /*20610*/  BAR.SYNC.DEFER_BLOCKING 0x1, 0x100 ;  /* 0x0044000000007b1d */ /* 0x000fe20000010000 */
[----:B------:R-:W-:-:S02]  /*20620*/  ISETP.NE.U32.AND P1, PT, RZ, UR4, PT ;  /* 0x00000004ff007c0c */ /* 0x000fc4000bf25070 */
[----:B------:R-:W-:Y:S02]  /*20630*/  SEL R59, R84, R65, P0 ;  /* 0x00000041543b7207 */ /* 0x000fe40000000000 */
[----:B------:R-:W-:Y:S01]  /*20640*/  ISETP.NE.AND.EX P1, PT, RZ, UR5, PT, P1 ;  /* 0x00000005ff007c0c */ /* 0x000fe2000bf25310 */
[----:B------:R-:W3:Y:S04]  /*20650*/  LDL R62, [R1+0x7c] ;  /* 0x00007c00013e7983 */ /* 0x000ee80000100800 */
[----:B------:R-:W3:Y:S04]  /*20660*/  LDL R66, [R1+0x30] ;  /* 0x0000300001427983 */ /* 0x000ee80000100800 */
[----:B------:R-:W-:Y:S04]  /*20670*/  STSM.16.M88.4 [R79], R4 ;  /* 0x000000044f007844 */ /* 0x000fe80000000200 */
[----:B------:R3:W-:Y:S04]  /*20680*/  STSM.16.M88.4 [R87], R8 ;  /* 0x0000000857007844 */ /* 0x0007e80000000200 */
        /* <DEDUP_REMOVED lines=9> */
[----:B------:R1:W-:Y:S01]  /*20720*/  STSM.16.M88.4 [R73], R56 ;  /* 0x0000003849007844 */ /* 0x0003e20000000200 */
[----:B------:R-:W-:Y:S01]  /*20730*/  BAR.SYNC.DEFER_BLOCKING 0x1, 0x100 ;  /* 0x0044000000007b1d */ /* 0x000fe20000010000 */
[----:B--2---:R-:W-:-:S04]  /*20740*/  IADD3 R20, P2, R64, UR4, RZ ;  /* 0x0000000440147c10 */ /* 0x004fc8000ff5e0ff */
[----:B------:R-:W-:Y:S01]  /*20750*/  IADD3.X R21, R63, UR5, RZ, P2, !PT ;  /* 0x000000053f157c10 */ /* 0x000fe200097fe4ff */
[----:B------:R-:W-:Y:S02]  /*20760*/  ULDC.64 UR4, c[0x0][0xc08] ;  /* 0x0003020000047ab9 */ /* 0x000fe40000000a00 */
[----:B------:R-:W-:Y:S02]  /*20770*/  ISETP.NE.U32.AND P0, PT, RZ, UR4, PT ;  /* 0x00000004ff007c0c */ /* 0x000fe4000bf05070 */
[----:B------:R1:W5:Y:S01]  /*20780*/  @P1 LDG.E R2, desc[UR54][R20.64] ;  /* 0x0000003614021981 */ /* 0x000362000c1e1900 */
[----:B0-----:R-:W-:Y:S02]  /*20790*/  ISETP.NE.AND P2, PT, R0, 0x1, PT ;  /* 0x000000010000780c */ /* 0x001fe40003f45270 */
[----:B------:R-:W-:Y:S01]  /*207a0*/  ISETP.NE.AND.EX P0, PT, RZ, UR5, PT, P0 ;  /* 0x00000005ff007c0c */ /* 0x000fe2000bf05300 */
[----:B---3--:R-:W-:-:S10]  /*207b0*/  IMAD R8, R66, 0x80, R62 ;  /* 0x0000008042087824 */ /* 0x008fd400078e023e */
[----:B------:R-:W0:Y:S02]  /*207c0*/  @P2 LDC R3, c[0x0][0xbec] ;  /* 0x0002fb00ff032b82 */ /* 0x000e240000000800 */
[----:B------:R-:W-:Y:S01]  /*207d0*/  @P0 IADD3 R4, P3, R64, UR4, RZ ;  /* 0x0000000440040c10 */ /* 0x000fe2000ff7e0ff */
[----:B------:R-:W-:Y:S02]  /*207e0*/  ULDC UR4, c[0x0][0xa88] ;  /* 0x0002a20000047ab9 */ /* 0x000fe40000000800 */
[----:B------:R-:W-:Y:S01]  /*207f0*/  IMAD.U32 R7, RZ, RZ, UR4 ;  /* 0x00000004ff077e24 */ /* 0x000fe2000f8e00ff */
[----:B------:R-:W-:Y:S02]  /*20800*/  @P0 IADD3.X R5, R63, UR5, RZ, P3, !PT ;  /* 0x000000053f050c10 */ /* 0x000fe40009ffe4ff */
[----:B------:R-:W2:Y:S03]  /*20810*/  @P2 LDC R11, c[0x0][0xbf0] ;  /* 0x0002fc00ff0b2b82 */ /* 0x000ea60000000800 */
[----:B------:R1:W5:Y:S01]  /*20820*/  @P0 LDG.E R7, desc[UR54][R4.64] ;  /* 0x0000003604070981 */ /* 0x000362000c1e1900 */
[----:B------:R-:W-:Y:S05]  /*20830*/  @P0 BRA `(.L_x_3542) ;  /* 0x0000000000100947 */ /* 0x000fea0003800000 */
[----:B------:R-:W-:Y:S05]  /*20840*/  @!P1 BRA `(.L_x_3542) ;  /* 0x00000000000c9947 */ /* 0x000fea0003800000 */
[----:B-1----:R-:W3:Y:S04]  /*20850*/  LDG.E R4, desc[UR54][R20.64] ;  /* 0x0000003614047981 */ /* 0x002ee8000c1e1900 */
[----:B-----5:R-:W3:Y:S02]  /*20860*/  LDG.E R7, desc[UR54][R20.64+0x4] ;  /* 0x0000043614077981 */ /* 0x020ee4000c1e1900 */
[----:B---3--:R-:W-:-:S07]  /*20870*/  IMAD.IADD R7, R7, 0x1, -R4 ;  /* 0x0000000107077824 */ /* 0x008fce00078e0a04 */
.L_x_3542:
[----:B-1----:R-:W3:Y:S01]  /*20880*/  LDL.LU R12, [R1+0x2c] ;  /* 0x00002c00010c7983 */ /* 0x002ee20000300800 */
[----:B------:R-:W-:Y:S01]  /*20890*/  VIADD R67, R90, 0xffffff80 ;  /* 0xffffff805a437836 */ /* 0x000fe20000000000 */
[----:B------:R-:W-:Y:S02]  /*208a0*/  ULDC.64 UR4, c[0x0][0xb90] ;  /* 0x0002e40000047ab9 */ /* 0x000fe40000000a00 */
[----:B------:R-:W4:Y:S04]  /*208b0*/  LDL.LU R10, [R1+0x10] ;  /* 0x00001000010a7983 */ /* 0x000f280000300800 */
[----:B------:R-:W4:Y:S01]  /*208c0*/  LDL.LU R69, [R1+0x20] ;  /* 0x0000200001457983 */ /* 0x000f220000300800 */
[----:B0-----:R-:W-:Y:S01]  /*208d0*/  @P2 IMAD.HI.U32 R4, R8, R3, RZ ;  /* 0x0000000308042227 */ /* 0x001fe200078e00ff */
[----:B-----5:R-:W-:-:S02]  /*208e0*/  SHF.R.S32.HI R3, RZ, 0x1f, R2 ;  /* 0x0000001fff037819 */ /* 0x020fc40000011402 */
[----:B------:R-:W4:Y:S01]  /*208f0*/  LDL R14, [R1+0x74] ;  /* 0x00007400010e7983 */ /* 0x000f220000100800 */
[----:B------:R-:W-:Y:S01]  /*20900*/  SHF.R.S32.HI R68, RZ, 0x1f, R67 ;  /* 0x0000001fff447819 */ /* 0x000fe20000011443 */
[----:B------:R-:W-:Y:S01]  /*20910*/  IMAD.MOV.U32 R9, RZ, RZ, R8 ;  /* 0x000000ffff097224 */ /* 0x000fe200078e0008 */
[----:B--2---:R-:W-:Y:S01]  /*20920*/  @P2 SHF.R.U32.HI R9, RZ, R11, R4 ;  /* 0x0000000bff092219 */ /* 0x004fe20000011604 */
[----:B------:R-:W0:Y:S01]  /*20930*/  S2R R20, SR_TID.X ;  /* 0x0000000000147919 */ /* 0x000e220000002100 */
[----:B------:R-:W-:-:S03]  /*20940*/  LEA.HI R68, R68, R67, RZ, 0x3 ;  /* 0x0000004344447211 */ /* 0x000fc600078f18ff */
[----:B------:R-:W-:Y:S01]  /*20950*/  IMAD.MOV R15, RZ, RZ, -R9 ;  /* 0x000000ffff0f7224 */ /* 0x000fe200078e0a09 */
[----:B------:R-:W-:-:S04]  /*20960*/  SHF.R.S32.HI R68, RZ, 0x3, R68 ;  /* 0x00000003ff447819 */ /* 0x000fc80000011444 */
[----:B------:R-:W-:-:S05]  /*20970*/  LEA R13, R68, R234, 0x6 ;  /* 0x000000ea440d7211 */ /* 0x000fca00078e30ff */
[----:B------:R-:W-:Y:S01]  /*20980*/  IMAD.WIDE R60, R13, 0x2, R60 ;  /* 0x000000020d3c7825 */ /* 0x000fe200078e023c */
[----:B------:R-:W-:Y:S02]  /*20990*/  SHF.R.S32.HI R13, RZ, 0x1f, R9 ;  /* 0x0000001fff0d7819 */ /* 0x000fe40000011409 */
[----:B------:R-:W-:Y:S01]  /*209a0*/  IADD3 R25, P3, R60, 0x3000, RZ ;  /* 0x000030003c197810 */ /* 0x000fe20007f7e0ff */
[----:B0-----:R-:W-:-:S05]  /*209b0*/  VIADD R21, R20, 0xffffff80 ;  /* 0xffffff8014157836 */ /* 0x001fca0000000000 */
[----:B------:R-:W-:-:S04]  /*209c0*/  SHF.R.S32.HI R20, RZ, 0x1f, R21 ;  /* 0x0000001fff147819 */ /* 0x000fc80000011415 */
[----:B------:R-:W-:Y:S02]  /*209d0*/  LEA.HI R20, R20, R21, RZ, 0x7 ;  /* 0x0000001514147211 */ /* 0x000fe400078f38ff */
[----:B------:R-:W-:Y:S02]  /*209e0*/  LOP3.LUT R24, R25, 0x380, RZ, 0xc0, !PT ;  /* 0x0000038019187812 */ /* 0x000fe400078ec0ff */
[----:B------:R-:W-:Y:S02]  /*209f0*/  LOP3.LUT R20, R20, 0xffffff80, RZ, 0xc0, !PT ;  /* 0xffffff8014147812 */ /* 0x000fe400078ec0ff */
[----:B------:R-:W-:-:S03]  /*20a00*/  SHF.R.U64 R24, R24, 0x3, RZ ;  /* 0x0000000318187819 */ /* 0x000fc600000012ff */
[----:B------:R-:W-:Y:S01]  /*20a10*/  IMAD.IADD R20, R21, 0x1, -R20 ;  /* 0x0000000115147824 */ /* 0x000fe200078e0a14 */
[----:B------:R-:W-:Y:S01]  /*20a20*/  LOP3.LUT R24, R24, R25, RZ, 0x3c, !PT ;  /* 0x0000001918187212 */ /* 0x000fe200078e3cff */
[----:B------:R-:W-:Y:S01]  /*20a30*/  IMAD.X R25, RZ, RZ, R61, P3 ;  /* 0x000000ffff197224 */ /* 0x000fe200018e063d */
[C---:B------:R-:W-:Y:S02]  /*20a40*/  IADD3 R45, P3, R60.reuse, 0x8000, RZ ;  /* 0x000080003c2d7810 */ /* 0x040fe40007f7e0ff */
[----:B------:R-:W-:Y:S01]  /*20a50*/  IADD3 R29, P5, R60, 0x4000, RZ ;  /* 0x000040003c1d7810 */ /* 0x000fe20007fbe0ff */
[----:B------:R-:W-:Y:S01]  /*20a60*/  IMAD R65, R7, R0, RZ ;  /* 0x0000000007417224 */ /* 0x000fe200078e02ff */
[----:B------:R-:W-:Y:S02]  /*20a70*/  LOP3.LUT R44, R45, 0x380, RZ, 0xc0, !PT ;  /* 0x000003802d2c7812 */ /* 0x000fe400078ec0ff */
[----:B------:R-:W-:Y:S02]  /*20a80*/  LOP3.LUT R28, R29, 0x380, RZ, 0xc0, !PT ;  /* 0x000003801d1c7812 */ /* 0x000fe400078ec0ff */
[----:B------:R-:W-:-:S02]  /*20a90*/  SHF.R.U64 R44, R44, 0x3, RZ ;  /* 0x000000032c2c7819 */ /* 0x000fc400000012ff */
[----:B------:R-:W-:Y:S02]  /*20aa0*/  SHF.R.U64 R28, R28, 0x3, RZ ;  /* 0x000000031c1c7819 */ /* 0x000fe400000012ff */
[----:B------:R-:W-:Y:S01]  /*20ab0*/  LOP3.LUT R44, R44, R45, RZ, 0x3c, !PT ;  /* 0x0000002d2c2c7212 */ /* 0x000fe200078e3cff */
[----:B------:R-:W-:Y:S01]  /*20ac0*/  IMAD.X R45, RZ, RZ, R61, P3 ;  /* 0x000000ffff2d7224 */ /* 0x000fe200018e063d */
[----:B------:R-:W-:Y:S02]  /*20ad0*/  LOP3.LUT R28, R28, R29, RZ, 0x3c, !PT ;  /* 0x0000001d1c1c7212 */ /* 0x000fe400078e3cff */
[----:B------:R-:W-:Y:S02]  /*20ae0*/  IADD3.X R29, RZ, R61, RZ, P5, !PT ;  /* 0x0000003dff1d7210 */ /* 0x000fe40002ffe4ff */
[C---:B------:R-:W-:Y:S02]  /*20af0*/  IADD3 R49, P5, R60.reuse, 0x9000, RZ ;  /* 0x000090003c317810 */ /* 0x040fe40007fbe0ff */
[----:B------:R-:W-:-:S02]  /*20b00*/  LOP3.LUT R7, R60, 0x380, RZ, 0xc0, !PT ;  /* 0x000003803c077812 */ /* 0x000fc400078ec0ff */
[----:B------:R-:W-:Y:S02]  /*20b10*/  LOP3.LUT R48, R49, 0x380, RZ, 0xc0, !PT ;  /* 0x0000038031307812 */ /* 0x000fe400078ec0ff */
[----:B------:R-:W-:Y:S02]  /*20b20*/  SHF.R.U64 R7, R7, 0x3, RZ ;  /* 0x0000000307077819 */ /* 0x000fe400000012ff */
[----:B------:R-:W-:Y:S02]  /*20b30*/  SHF.R.S32.HI R70, RZ, 0x1f, R67 ;  /* 0x0000001fff467819 */ /* 0x000fe40000011443 */
[----:B------:R-:W-:Y:S02]  /*20b40*/  SHF.R.U64 R48, R48, 0x3, RZ ;  /* 0x0000000330307819 */ /* 0x000fe400000012ff */
[----:B------:R-:W-:Y:S02]  /*20b50*/  LEA.HI R70, R70, R67, RZ, 0x3 ;  /* 0x0000004346467211 */ /* 0x000fe400078f18ff */
[----:B------:R-:W-:Y:S01]  /*20b60*/  LOP3.LUT R48, R48, R49, RZ, 0x3c, !PT ;  /* 0x0000003130307212 */ /* 0x000fe200078e3cff */
[----:B------:R-:W-:Y:S01]  /*20b70*/  IMAD.X R49, RZ, RZ, R61, P5 ;  /* 0x000000ffff317224 */ /* 0x000fe200028e063d */
[----:B------:R-:W-:-:S05]  /*20b80*/  LOP3.LUT R70, R70, 0xfffffff8, RZ, 0xc0, !PT ;  /* 0xfffffff846467812 */ /* 0x000fca00078ec0ff */
[----:B------:R-:W-:Y:S02]  /*20b90*/  IMAD.IADD R70, R67, 0x1, -R70 ;  /* 0x0000000143467824 */ /* 0x000fe400078e0a46 */
[----:B------:R-:W0:Y:S01]  /*20ba0*/  @P2 LDC R67, c[0x0][0xbf0] ;  /* 0x0002fc00ff432b82 */ /* 0x000e220000000800 */
[----:B------:R-:W-:Y:S01]  /*20bb0*/  BSSY B1, `(.L_x_3543) ;  /* 0x000009d000017945 */ /* 0x000fe20003800000 */
[----:B---3--:R-:W-:Y:S02]  /*20bc0*/  SEL R62, R12, RZ, !P1 ;  /* 0x000000ff0c3e7207 */ /* 0x008fe40004800000 */
[----:B----4-:R-:W-:Y:S02]  /*20bd0*/  SEL R63, R10, RZ, !P1 ;  /* 0x000000ff0a3f7207 */ /* 0x010fe40004800000 */
[----:B------:R-:W-:Y:S01]  /*20be0*/  SHF.R.S32.HI R64, RZ, 0x1f, R69 ;  /* 0x0000001fff407819 */ /* 0x000fe20000011445 */
        /* <DEDUP_REMOVED lines=16> */
[----:B------:R-:W-:-:S03]  /*20cf0*/  ULDC.64 UR4, c[0x0][0xb50] ;  /* 0x0002d40000047ab9 */ /* 0x000fc60000000a00 */
[----:B------:R-:W-:Y:S01]  /*20d00*/  IMAD.IADD R5, R5, 0x1, R13 ;  /* 0x0000000105057824 */ /* 0x000fe200078e020d */
[----:B------:R-:W-:Y:S02]  /*20d10*/  IADD3 R13, P1, R60, 0x2000, RZ ;  /* 0x000020003c0d7810 */ /* 0x000fe40007f3e0ff */
[C---:B------:R-:W-:Y:S02]  /*20d20*/  LEA R6, P0, R4.reuse, UR4, 0x2 ;  /* 0x0000000404067c11 */ /* 0x040fe4000f8010ff */
[----:B------:R-:W-:Y:S02]  /*20d30*/  LOP3.LUT R12, R13, 0x380, RZ, 0xc0, !PT ;  /* 0x000003800d0c7812 */ /* 0x000fe400078ec0ff */
[----:B------:R-:W-:Y:S02]  /*20d40*/  LEA.HI.X R10, R4, UR5, R5, 0x2, P0 ;  /* 0x00000005040a7c11 */ /* 0x000fe400080f1405 */
[----:B------:R-:W-:Y:S02]  /*20d50*/  IADD3 R9, P4, R60, 0x1000, RZ ;  /* 0x000010003c097810 */ /* 0x000fe40007f9e0ff */
[----:B------:R-:W-:Y:S01]  /*20d60*/  SHF.R.U64 R12, R12, 0x3, RZ ;  /* 0x000000030c0c7819 */ /* 0x000fe200000012ff */
[----:B------:R-:W-:Y:S01]  /*20d70*/  SHFL.IDX PT, R54, R6, 0x1, 0x1c1f ;  /* 0x003c1f0006367f89 */ /* 0x000fe200000e0000 */
[----:B------:R-:W-:Y:S01]  /*20d80*/  IADD3 R33, P0, R60, 0x5000, RZ ;  /* 0x000050003c217810 */ /* 0x000fe20007f1e0ff */
[----:B------:R-:W-:Y:S01]  /*20d90*/  IMAD R4, R66, 0x80, R14 ;  /* 0x0000008042047824 */ /* 0x000fe200078e020e */
[----:B------:R-:W-:Y:S01]  /*20da0*/  LOP3.LUT R8, R9, 0x380, RZ, 0xc0, !PT ;  /* 0x0000038009087812 */ /* 0x000fe200078ec0ff */
[----:B------:R-:W-:Y:S01]  /*20db0*/  ULDC.64 UR4, c[0x0][0xaa0] ;  /* 0x0002a80000047ab9 */ /* 0x000fe20000000a00 */
[----:B------:R-:W-:-:S02]  /*20dc0*/  LOP3.LUT R32, R33, 0x380, RZ, 0xc0, !PT ;  /* 0x0000038021207812 */ /* 0x000fc400078ec0ff */
[----:B------:R-:W-:Y:S01]  /*20dd0*/  LOP3.LUT R12, R12, R13, RZ, 0x3c, !PT ;  /* 0x0000000d0c0c7212 */ /* 0x000fe200078e3cff */
[--C-:B------:R-:W-:Y:S01]  /*20de0*/  IMAD.X R13, RZ, RZ, R61.reuse, P1 ;  /* 0x000000ffff0d7224 */ /* 0x100fe200008e063d */
[----:B------:R-:W-:Y:S02]  /*20df0*/  SHF.R.U64 R8, R8, 0x3, RZ ;  /* 0x0000000308087819 */ /* 0x000fe400000012ff */
[----:B------:R-:W-:Y:S02]  /*20e00*/  SHF.R.U64 R32, R32, 0x3, RZ ;  /* 0x0000000320207819 */ /* 0x000fe400000012ff */
[----:B------:R-:W-:Y:S02]  /*20e10*/  IADD3 R41, P1, R60, 0x7000, RZ ;  /* 0x000070003c297810 */ /* 0x000fe40007f3e0ff */
[----:B------:R-:W-:Y:S01]  /*20e20*/  LOP3.LUT R8, R8, R9, RZ, 0x3c, !PT ;  /* 0x0000000908087212 */ /* 0x000fe200078e3cff */
[--C-:B------:R-:W-:Y:S01]  /*20e30*/  IMAD.X R9, RZ, RZ, R61.reuse, P4 ;  /* 0x000000ffff097224 */ /* 0x100fe200020e063d */
[----:B------:R-:W-:Y:S01]  /*20e40*/  LOP3.LUT R32, R32, R33, RZ, 0x3c, !PT ;  /* 0x0000002120207212 */ /* 0x000fe200078e3cff */
[----:B------:R-:W-:Y:S01]  /*20e50*/  IMAD.X R33, RZ, RZ, R61, P0 ;  /* 0x000000ffff217224 */ /* 0x000fe200000e063d */
[----:B------:R-:W-:Y:S01]  /*20e60*/  LOP3.LUT R40, R41, 0x380, RZ, 0xc0, !PT ;  /* 0x0000038029287812 */ /* 0x000fe200078ec0ff */
[----:B------:R-:W-:Y:S01]  /*20e70*/  SHFL.IDX PT, R21, R10, RZ, 0x1c1f ;  /* 0x001c1fff0a157589 */ /* 0x000fe200000e0000 */
[----:B------:R-:W-:-:S02]  /*20e80*/  IADD3 R37, P4, R60, 0x6000, RZ ;  /* 0x000060003c257810 */ /* 0x000fc40007f9e0ff */
[----:B------:R-:W-:Y:S01]  /*20e90*/  LOP3.LUT P0, RZ, R20, 0x3, RZ, 0xc0, !PT ;  /* 0x0000000314ff7812 */ /* 0x000fe2000780c0ff */
[----:B------:R-:W-:Y:S01]  /*20ea0*/  SHFL.IDX PT, R55, R10, 0x1, 0x1c1f ;  /* 0x003c1f000a377f89 */ /* 0x000fe200000e0000 */
[----:B------:R-:W-:-:S03]  /*20eb0*/  SHF.R.U64 R40, R40, 0x3, RZ ;  /* 0x0000000328287819 */ /* 0x000fc600000012ff */
[----:B------:R-:W1:Y:S01]  /*20ec0*/  SHFL.IDX PT, R20, R6, RZ, 0x1c1f ;  /* 0x001c1fff06147589 */ /* 0x000e6200000e0000 */
[----:B------:R-:W-:Y:S02]  /*20ed0*/  LOP3.LUT R36, R37, 0x380, RZ, 0xc0, !PT ;  /* 0x0000038025247812 */ /* 0x000fe400078ec0ff */
[----:B------:R-:W-:Y:S01]  /*20ee0*/  LOP3.LUT R40, R40, R41, RZ, 0x3c, !PT ;  /* 0x0000002928287212 */ /* 0x000fe200078e3cff */
[--C-:B------:R-:W-:Y:S01]  /*20ef0*/  IMAD.X R41, RZ, RZ, R61.reuse, P1 ;  /* 0x000000ffff297224 */ /* 0x100fe200008e063d */
[----:B------:R-:W-:Y:S02]  /*20f00*/  SHF.R.U64 R36, R36, 0x3, RZ ;  /* 0x0000000324247819 */ /* 0x000fe400000012ff */
[C---:B------:R-:W-:Y:S02]  /*20f10*/  ISETP.GE.OR P1, PT, R4.reuse, R65, P0 ;  /* 0x000000410400720c */ /* 0x040fe40000726670 */
[----:B------:R-:W-:Y:S02]  /*20f20*/  IADD3 R4, R4, 0x8, RZ ;  /* 0x0000000804047810 */ /* 0x000fe40007ffe0ff */
[----:B------:R-:W-:Y:S01]  /*20f30*/  LOP3.LUT R36, R36, R37, RZ, 0x3c, !PT ;  /* 0x0000002524247212 */ /* 0x000fe200078e3cff */
[----:B------:R-:W-:Y:S01]  /*20f40*/  IMAD.X R37, RZ, RZ, R61, P4 ;  /* 0x000000ffff257224 */ /* 0x000fe200020e063d */
[----:B------:R-:W-:-:S02]  /*20f50*/  IADD3 R5, P3, R60, 0xb000, RZ ;  /* 0x0000b0003c057810 */ /* 0x000fc40007f7e0ff */
[----:B------:R-:W-:Y:S02]  /*20f60*/  ISETP.GE.OR P0, PT, R4, R65, P0 ;  /* 0x000000410400720c */ /* 0x000fe40000706670 */
[----:B------:R-:W-:Y:S02]  /*20f70*/  IADD3 R53, P4, R60, 0xa000, RZ ;  /* 0x0000a0003c357810 */ /* 0x000fe40007f9e0ff */
[----:B------:R-:W-:Y:S02]  /*20f80*/  LOP3.LUT R4, R5, 0x380, RZ, 0xc0, !PT ;  /* 0x0000038005047812 */ /* 0x000fe400078ec0ff */
[----:B------:R-:W-:Y:S02]  /*20f90*/  LOP3.LUT R52, R53, 0x380, RZ, 0xc0, !PT ;  /* 0x0000038035347812 */ /* 0x000fe400078ec0ff */
[----:B------:R-:W-:Y:S02]  /*20fa0*/  SHF.R.U64 R4, R4, 0x3, RZ ;  /* 0x0000000304047819 */ /* 0x000fe400000012ff */
[----:B------:R-:W-:-:S02]  /*20fb0*/  SHF.R.U64 R52, R52, 0x3, RZ ;  /* 0x0000000334347819 */ /* 0x000fc400000012ff */
[----:B------:R-:W-:Y:S01]  /*20fc0*/  LOP3.LUT R60, R7, R60, RZ, 0x3c, !PT ;  /* 0x0000003c073c7212 */ /* 0x000fe200078e3cff */
[----:B-1----:R1:W-:Y:S01]  /*20fd0*/  @!P1 ST.E desc[UR54][R20.64], R120 ;  /* 0x0000007814009985 */ /* 0x0023e2000c101936 */
[----:B------:R-:W-:Y:S01]  /*20fe0*/  LOP3.LUT R52, R52, R53, RZ, 0x3c, !PT ;  /* 0x0000003534347212 */ /* 0x000fe200078e3cff */
[--C-:B------:R-:W-:Y:S01]  /*20ff0*/  IMAD.X R53, RZ, RZ, R61.reuse, P4 ;  /* 0x000000ffff357224 */ /* 0x100fe200020e063d */
[----:B------:R-:W-:Y:S01]  /*21000*/  LOP3.LUT R56, R4, R5, RZ, 0x3c, !PT ;  /* 0x0000000504387212 */ /* 0x000fe200078e3cff */
[----:B------:R2:W-:Y:S01]  /*21010*/  @!P0 ST.E desc[UR54][R54.64], R121 ;  /* 0x0000007936008985 */ /* 0x0005e2000c101936 */
[----:B------:R-:W-:-:S03]  /*21020*/  IMAD.X R57, RZ, RZ, R61, P3 ;  /* 0x000000ffff397224 */ /* 0x000fc600018e063d */
[----:B------:R3:W5:Y:S01]  /*21030*/  LD.E.128 R4, desc[UR54][R60.64] ;  /* 0x000000363c047980 */ /* 0x000762000c101d00 */
[----:B------:R-:W-:Y:S01]  /*21040*/  IMAD R3, R3, UR4, RZ ;  /* 0x0000000403037c24 */ /* 0x000fe2000f8e02ff */
[----:B-1----:R-:W-:Y:S02]  /*21050*/  LEA R20, R70, R68, 0x5 ;  /* 0x0000004446147211 */ /* 0x002fe400078e28ff */
[----:B------:R-:W5:Y:S04]  /*21060*/  LD.E.128 R8, desc[UR54][R8.64] ;  /* 0x0000003608087980 */ /* 0x000f68000c101d00 */
[----:B------:R-:W5:Y:S01]  /*21070*/  LD.E.128 R12, desc[UR54][R12.64] ;  /* 0x000000360c0c7980 */ /* 0x000f62000c101d00 */
[----:B---3--:R-:W1:Y:S01]  /*21080*/  @P2 LDC R61, c[0x0][0xbec] ;  /* 0x0002fb00ff3d2b82 */ /* 0x008e620000000800 */
[----:B------:R-:W-:-:S02]  /*21090*/  IMAD R21, R2, UR5, R3 ;  /* 0x0000000502157c24 */ /* 0x000fc4000f8e0203 */
[----:B------:R-:W-:Y:S01]  /*210a0*/  IMAD.WIDE.U32 R2, R2, UR4, RZ ;  /* 0x0000000402027c25 */ /* 0x000fe2000f8e00ff */
[----:B------:R-:W-:Y:S01]  /*210b0*/  ULDC.64 UR4, c[0x0][0xae8] ;  /* 0x0002ba0000047ab9 */ /* 0x000fe20000000a00 */
[----:B------:R-:W5:Y:S02]  /*210c0*/  LD.E.128 R24, desc[UR54][R24.64] ;  /* 0x0000003618187980 */ /* 0x000f64000c101d00 */
[----:B------:R-:W-:Y:S02]  /*210d0*/  IMAD.IADD R3, R3, 0x1, R21 ;  /* 0x0000000103037824 */ /* 0x000fe400078e0215 */
[----:B------:R-:W-:Y:S01]  /*210e0*/  IMAD R21, R64, UR4, RZ ;  /* 0x0000000440157c24 */ /* 0x000fe2000f8e02ff */
[----:B------:R-:W5:Y:S01]  /*210f0*/  LD.E.128 R28, desc[UR54][R28.64] ;  /* 0x000000361c1c7980 */ /* 0x000f62000c101d00 */
[----:B------:R-:W-:Y:S02]  /*21100*/  IMAD R64, R66, 0x80, R20 ;  /* 0x0000008042407824 */ /* 0x000fe400078e0214 */
[C---:B------:R-:W-:Y:S01]  /*21110*/  IMAD R21, R69.reuse, UR5, R21 ;  /* 0x0000000545157c24 */ /* 0x040fe2000f8e0215 */
[----:B------:R-:W5:Y:S01]  /*21120*/  LD.E.128 R32, desc[UR54][R32.64] ;  /* 0x0000003620207980 */ /* 0x000f62000c101d00 */
[----:B------:R-:W-:Y:S01]  /*21130*/  IMAD.WIDE.U32 R2, R69, UR4, R2 ;  /* 0x0000000445027c25 */ /* 0x000fe2000f8e0002 */
[----:B------:R-:W-:-:S02]  /*21140*/  ULDC.64 UR4, c[0x0][0xaf0] ;  /* 0x0002bc0000047ab9 */ /* 0x000fc40000000a00 */
[----:B------:R-:W5:Y:S01]  /*21150*/  LD.E.128 R36, desc[UR54][R36.64] ;  /* 0x0000003624247980 */ /* 0x000f62000c101d00 */
[----:B------:R-:W-:-:S03]  /*21160*/  IMAD.IADD R3, R3, 0x1, R21 ;  /* 0x0000000103037824 */ /* 0x000fc600078e0215 */
[----:B------:R-:W5:Y:S01]  /*21170*/  LD.E.128 R40, desc[UR54][R40.64] ;  /* 0x0000003628287980 */ /* 0x000f62000c101d00 */
[----:B-1----:R-:W-:-:S03]  /*21180*/  @P2 IMAD.HI.U32 R20, R64, R61, RZ ;  /* 0x0000003d40142227 */ /* 0x002fc600078e00ff */
[----:B------:R-:W5:Y:S01]  /*21190*/  LD.E.128 R44, desc[UR54][R44.64] ;  /* 0x000000362c2c7980 */ /* 0x000f62000c101d00 */
[----:B------:R-:W-:Y:S01]  /*211a0*/  IMAD.MOV.U32 R21, RZ, RZ, R64 ;  /* 0x000000ffff157224 */ /* 0x000fe200078e0040 */
[----:B0-----:R-:W-:Y:S01]  /*211b0*/  @P2 SHF.R.U32.HI R21, RZ, R67, R20 ;  /* 0x00000043ff152219 */ /* 0x001fe20000011614 */
[----:B------:R-:W-:Y:S01]  /*211c0*/  IMAD R60, R62, UR4, RZ ;  /* 0x000000043e3c7c24 */ /* 0x000fe2000f8e02ff */
[----:B------:R-:W5:Y:S01]  /*211d0*/  LD.E.128 R48, desc[UR54][R48.64] ;  /* 0x0000003630307980 */ /* 0x000f62000c101d00 */
[C---:B------:R-:W-:Y:S01]  /*211e0*/  IMAD.WIDE.U32 R2, R63.reuse, UR4, R2 ;  /* 0x000000043f027c25 */ /* 0x040fe2000f8e0002 */
[--C-:B------:R-:W-:Y:S02]  /*211f0*/  SHF.R.S32.HI R20, RZ, 0x1f, R21.reuse ;  /* 0x0000001fff147819 */ /* 0x100fe40000011415 */
[----:B--2---:R-:W5:Y:S01]  /*21200*/  LD.E.128 R52, desc[UR54][R52.64] ;  /* 0x0000003634347980 */ /* 0x004f62000c101d00 */
[----:B------:R-:W-:Y:S01]  /*21210*/  IMAD R61, R63, UR5, R60 ;  /* 0x000000053f3d7c24 */ /* 0x000fe2000f8e023c */
[----:B------:R-:W-:Y:S01]  /*21220*/  ULDC.64 UR4, c[0x0][0xae0] ;  /* 0x0002b80000047ab9 */ /* 0x000fe20000000a00 */
[----:B------:R-:W-:Y:S01]  /*21230*/  IMAD.MOV R63, RZ, RZ, -R21 ;  /* 0x000000ffff3f7224 */ /* 0x000fe200078e0a15 */
[----:B------:R-:W5:Y:S01]  /*21240*/  LD.E.128 R56, desc[UR54][R56.64] ;  /* 0x0000003638387980 */ /* 0x000f62000c101d00 */
[----:B------:R-:W-:-:S02]  /*21250*/  IMAD.IADD R3, R3, 0x1, R61 ;  /* 0x0000000103037824 */ /* 0x000fc400078e023d */
[----:B------:R-:W-:Y:S01]  /*21260*/  IMAD R20, R20, UR4, RZ ;  /* 0x0000000414147c24 */ /* 0x000fe2000f8e02ff */
[----:B------:R-:W-:Y:S01]  /*21270*/  @!PT LDS RZ, [RZ] ;  /* 0x00000000fffff984 */ /* 0x000fe20000000800 */
[----:B------:R-:W-:Y:S01]  /*21280*/  @!PT LDS RZ, [RZ] ;  /* 0x00000000fffff984 */ /* 0x000fe20000000800 */
[----:B------:R-:W-:Y:S01]  /*21290*/  @!PT LDS RZ, [RZ] ;  /* 0x00000000fffff984 */ /* 0x000fe20000000800 */
[----:B------:R-:W-:Y:S01]  /*212a0*/  @!PT LDS RZ, [RZ] ;  /* 0x00000000fffff984 */ /* 0x000fe20000000800 */
[----:B------:R0:W-:Y:S06]  /*212b0*/  MEMBAR.ALL.CTA ;  /* 0x0000000000007992 */ /* 0x0001ec0000008000 */
[----:B0-----:R-:W0:Y:S01]  /*212c0*/  FENCE.VIEW.ASYNC.S ;  /* 0x00000000000073c6 */ /* 0x001e220000000000 */
[----:B------:R-:W-:Y:S02]  /*212d0*/  IMAD R61, R0, R63, R64 ;  /* 0x0000003f003d7224 */ /* 0x000fe400078e0240 */
[----:B------:R-:W-:-:S02]  /*212e0*/  IMAD R63, R21, UR5, R20 ;  /* 0x00000005153f7c24 */ /* 0x000fc4000f8e0214 */
[----:B------:R-:W-:Y:S01]  /*212f0*/  IMAD.WIDE.U32 R2, R21, UR4, R2 ;  /* 0x0000000415027c25 */ /* 0x000fe2000f8e0002 */
[----:B------:R-:W-:Y:S01]  /*21300*/  SHF.R.S32.HI R0, RZ, 0x1f, R61 ;  /* 0x0000001fff007819 */ /* 0x000fe2000001143d */
[----:B------:R-:W-:Y:S02]  /*21310*/  ULDC.64 UR4, c[0x0][0xad8] ;  /* 0x0002b60000047ab9 */ /* 0x000fe40000000a00 */
[----:B------:R-:W-:Y:S01]  /*21320*/  IMAD R64, R66, 0x80, R68 ;  /* 0x0000008042407824 */ /* 0x000fe200078e0244 */
[----:B------:R-:W-:Y:S01]  /*21330*/  IADD3 R3, R3, R63, RZ ;  /* 0x0000003f03037210 */ /* 0x000fe20007ffe0ff */
[----:B------:R-:W-:Y:S02]  /*21340*/  IMAD R20, R0, UR4, RZ ;  /* 0x0000000400147c24 */ /* 0x000fe4000f8e02ff */
[----:B------:R-:W-:Y:S02]  /*21350*/  VIADD R0, R64, 0x20 ;  /* 0x0000002040007836 */ /* 0x000fe40000000000 */
[----:B------:R-:W-:-:S02]  /*21360*/  IMAD R21, R61, UR5, R20 ;  /* 0x000000053d157c24 */ /* 0x000fc4000f8e0214 */
[----:B------:R-:W-:Y:S01]  /*21370*/  IMAD.WIDE.U32 R2, R61, UR4, R2 ;  /* 0x000000043d027c25 */ /* 0x000fe2000f8e0002 */
[-C--:B------:R-:W-:Y:S01]  /*21380*/  ISETP.GE.AND P1, PT, R0, R65.reuse, PT ;  /* 0x000000410000720c */ /* 0x080fe20003f26270 */
[----:B------:R-:W-:Y:S01]  /*21390*/  ULDC.64 UR4, c[0x0][0xa80] ;  /* 0x0002a00000047ab9 */ /* 0x000fe20000000a00 */
[----:B------:R-:W-:Y:S01]  /*213a0*/  ISETP.GE.AND P2, PT, R64, R65, PT ;  /* 0x000000414000720c */ /* 0x000fe20003f46270 */
[----:B------:R-:W-:Y:S01]  /*213b0*/  VIADD R0, R16, 0x33420 ;  /* 0x0003342010007836 */ /* 0x000fe20000000000 */
[----:B------:R-:W-:Y:S01]  /*213c0*/  LEA R62, P3, R2, UR4, 0x1 ;  /* 0x00000004023e7c11 */ /* 0x000fe2000f8608ff */
[----:B------:R-:W-:-:S03]  /*213d0*/  IMAD.IADD R3, R3, 0x1, R21 ;  /* 0x0000000103037824 */ /* 0x000fc600078e0215 */
[----:B------:R-:W-:Y:S02]  /*213e0*/  PRMT R0, RZ, 0x654, R0 ;  /* 0x00000654ff007816 */ /* 0x000fe40000000000 */
[----:B------:R-:W-:Y:S01]  /*213f0*/  LEA.HI.X R63, R2, UR5, R3, 0x1, P3 ;  /* 0x00000005023f7c11 */ /* 0x000fe200098f0c03 */
[----:B------:R-:W-:Y:S01]  /*21400*/  VIADD R20, R64, 0x40 ;  /* 0x0000004040147836 */ /* 0x000fe20000000000 */
[----:B0-----:R0:W-:Y:S01]  /*21410*/  SYNCS.ARRIVE.TRANS64.RED.A1T0 RZ, [R0+URZ], RZ ;  /* 0x000000ff00ff79a7 */ /* 0x0011e2000810043f */
[C---:B------:R-:W-:Y:S01]  /*21420*/  VIADD R67, R234.reuse, 0x80 ;  /* 0x00000080ea437836 */ /* 0x040fe20000000000 */
[----:B------:R1:W2:Y:S01]  /*21430*/  SHFL.IDX PT, R60, R62, RZ, 0x181f ;  /* 0x00181fff3e3c7589 */ /* 0x0002a200000e0000 */
[----:B------:R-:W-:Y:S01]  /*21440*/  VIADD R66, R234, 0x80 ;  /* 0x00000080ea427836 */ /* 0x000fe20000000000 */
[----:B------:R-:W-:Y:S02]  /*21450*/  ISETP.GE.AND P0, PT, R20, R65, PT ;  /* 0x000000411400720c */ /* 0x000fe40003f06270 */
        /* <DEDUP_REMOVED lines=11> */
[----:B------:R-:W-:-:S03]  /*21510*/  @!P3 LEA R20, P5, R237, R60, 0x1 ;  /* 0x0000003ced14b211 */ /* 0x000fc600078a08ff */
[----:B-----5:R3:W-:Y:S01]  /*21520*/  @!P4 ST.E.128 desc[UR54][R2.64], R4 ;  /* 0x000000040200c985 */ /* 0x0207e2000c101d36 */
[----:B------:R-:W-:Y:S02]  /*21530*/  @!P3 LEA.HI.X R21, R237, R0, R68, 0x1, P5 ;  /* 0x00000000ed15b211 */ /* 0x000fe400028f0c44 */
[----:B------:R-:W-:-:S03]  /*21540*/  @!P2 LEA R60, P5, R66, R60, 0x1 ;  /* 0x0000003c423ca211 */ /* 0x000fc600078a08ff */
[----:B------:R3:W-:Y:S01]  /*21550*/  @!P3 ST.E.128 desc[UR54][R20.64], R28 ;  /* 0x0000001c1400b985 */ /* 0x0007e2000c101d36 */
[----:B------:R-:W-:-:S05]  /*21560*/  @!P2 LEA.HI.X R61, R66, R0, R67, 0x1, P5 ;  /* 0x00000000423da211 */ /* 0x000fca00028f0c43 */
[----:B------:R3:W-:Y:S04]  /*21570*/  @!P2 ST.E.128 desc[UR54][R60.64], R44 ;  /* 0x0000002c3c00a985 */ /* 0x0007e8000c101d36 */
.L_x_3544:
[----:B------:R-:W-:Y:S05]  /*21580*/  BSYNC B1 ;  /* 0x0000000000017941 */ /* 0x000fea0003800000 */
.L_x_3543:
[----:B0-----:R0:W4:Y:S01]  /*21590*/  SHFL.IDX PT, R0, R63, 0x1, 0x181f ;  /* 0x00381f003f007f89 */ /* 0x00112200000e0000 */
[----:B------:R-:W-:Y:S03]  /*215a0*/  BSSY B1, `(.L_x_3545) ;  /* 0x0000010000017945 */ /* 0x000fe60003800000 */
[----:B---3-5:R0:W3:Y:S01]  /*215b0*/  SHFL.IDX PT, R6, R62, 0x1, 0x181f ;  /* 0x00381f003e067f89 */ /* 0x0280e200000e0000 */
[----:B------:R-:W-:Y:S05]  /*215c0*/  @P1 BRA `(.L_x_3546) ;  /* 0x0000000000341947 */ /* 0x000fea0003800000 */
[----:B------:R-:W-:Y:S02]  /*215d0*/  ULDC UR4, c[0x0][0xac8] ;  /* 0x0002b20000047ab9 */ /* 0x000fe40000000800 */
[----:B------:R-:W-:Y:S02]  /*215e0*/  ISETP.GE.AND P3, PT, R234, UR4, PT ;  /* 0x00000004ea007c0c */ /* 0x000fe4000bf66270 */
[----:B------:R-:W-:Y:S02]  /*215f0*/  ISETP.GE.AND P2, PT, R237, UR4, PT ;  /* 0x00000004ed007c0c */ /* 0x000fe4000bf46270 */
[----:B------:R-:W-:-:S09]  /*21600*/  ISETP.GE.AND P1, PT, R66, UR4, PT ;  /* 0x0000000442007c0c */ /* 0x000fd2000bf26270 */
[CC--:B---3--:R-:W-:Y:S02]  /*21610*/  @!P3 LEA R2, P5, R234.reuse, R6.reuse, 0x1 ;  /* 0x00000006ea02b211 */ /* 0x0c8fe400078a08ff */
[C---:B------:R-:W-:Y:S02]  /*21620*/  @!P2 LEA R4, P4, R237.reuse, R6, 0x1 ;  /* 0x00000006ed04a211 */ /* 0x040fe400078808ff */
[----:B----4-:R-:W-:Y:S02]  /*21630*/  @!P3 LEA.HI.X R3, R234, R0, R69, 0x1, P5 ;  /* 0x00000000ea03b211 */ /* 0x010fe400028f0c45 */
[C---:B------:R-:W-:Y:S02]  /*21640*/  @!P1 LEA R6, P5, R66.reuse, R6, 0x1 ;  /* 0x0000000642069211 */ /* 0x040fe400078a08ff */
[-C--:B------:R-:W-:Y:S01]  /*21650*/  @!P2 LEA.HI.X R5, R237, R0.reuse, R68, 0x1, P4 ;  /* 0x00000000ed05a211 */ /* 0x080fe200020f0c44 */
[----:B------:R3:W-:Y:S01]  /*21660*/  @!P3 ST.E.128 desc[UR54][R2.64], R8 ;  /* 0x000000080200b985 */ /* 0x0007e2000c101d36 */
[----:B------:R-:W-:-:S03]  /*21670*/  @!P1 LEA.HI.X R7, R66, R0, R67, 0x1, P5 ;  /* 0x0000000042079211 */ /* 0x000fc600028f0c43 */
[----:B------:R3:W-:Y:S04]  /*21680*/  @!P2 ST.E.128 desc[UR54][R4.64], R32 ;  /* 0x000000200400a985 */ /* 0x0007e8000c101d36 */
[----:B------:R3:W-:Y:S02]  /*21690*/  @!P1 ST.E.128 desc[UR54][R6.64], R48 ;  /* 0x0000003006009985 */ /* 0x0007e4000c101d36 */
.L_x_3546:
[----:B------:R-:W-:Y:S05]  /*216a0*/  BSYNC B1 ;  /* 0x0000000000017941 */ /* 0x000fea0003800000 */
.L_x_3545:
[----:B----4-:R4:W0:Y:S01]  /*216b0*/  SHFL.IDX PT, R0, R63, 0x2, 0x181f ;  /* 0x00581f003f007f89 */ /* 0x01082200000e0000 */
[----:B------:R-:W-:Y:S03]  /*216c0*/  BSSY B1, `(.L_x_3547) ;  /* 0x0000010000017945 */ /* 0x000fe60003800000 */
[----:B---3--:R4:W3:Y:S01]  /*216d0*/  SHFL.IDX PT, R6, R62, 0x2, 0x181f ;  /* 0x00581f003e067f89 */ /* 0x0088e200000e0000 */
[----:B------:R-:W-:Y:S05]  /*216e0*/  @P0 BRA `(.L_x_3548) ;  /* 0x0000000000340947 */ /* 0x000fea0003800000 */
[----:B------:R-:W-:Y:S02]  /*216f0*/  ULDC UR4, c[0x0][0xac8] ;  /* 0x0002b20000047ab9 */ /* 0x000fe40000000800 */
[----:B------:R-:W-:Y:S02]  /*21700*/  ISETP.GE.AND P3, PT, R234, UR4, PT ;  /* 0x00000004ea007c0c */ /* 0x000fe4000bf66270 */
[----:B------:R-:W-:Y:S02]  /*21710*/  ISETP.GE.AND P4, PT, R237, UR4, PT ;  /* 0x00000004ed007c0c */ /* 0x000fe4000bf86270 */
[----:B------:R-:W-:-:S09]  /*21720*/  ISETP.GE.AND P5, PT, R66, UR4, PT ;  /* 0x0000000442007c0c */ /* 0x000fd2000bfa6270 */
[-C--:B---3--:R-:W-:Y:S02]  /*21730*/  @!P3 LEA R2, P0, R234, R6.reuse, 0x1 ;  /* 0x00000006ea02b211 */ /* 0x088fe400078008ff */
[CC--:B------:R-:W-:Y:S02]  /*21740*/  @!P4 LEA R4, P1, R237.reuse, R6.reuse, 0x1 ;  /* 0x00000006ed04c211 */ /* 0x0c0fe400078208ff */
[----:B------:R-:W-:Y:S02]  /*21750*/  @!P5 LEA R6, P2, R66, R6, 0x1 ;  /* 0x000000064206d211 */ /* 0x000fe400078408ff */
[-C--:B0-----:R-:W-:Y:S02]  /*21760*/  @!P3 LEA.HI.X R3, R234, R0.reuse, R69, 0x1, P0 ;  /* 0x00000000ea03b211 */ /* 0x081fe400000f0c45 */
[-C--:B------:R-:W-:Y:S02]  /*21770*/  @!P4 LEA.HI.X R5, R237, R0.reuse, R68, 0x1, P1 ;  /* 0x00000000ed05c211 */ /* 0x080fe400008f0c44 */
[----:B------:R-:W-:Y:S01]  /*21780*/  @!P5 LEA.HI.X R7, R66, R0, R67, 0x1, P2 ;  /* 0x000000004207d211 */ /* 0x000fe200010f0c43 */
[----:B------:R0:W-:Y:S04]  /*21790*/  @!P3 ST.E.128 desc[UR54][R2.64], R12 ;  /* 0x0000000c0200b985 */ /* 0x0001e8000c101d36 */
[----:B------:R0:W-:Y:S04]  /*217a0*/  @!P4 ST.E.128 desc[UR54][R4.64], R36 ;  /* 0x000000240400c985 */ /* 0x0001e8000c101d36 */
[----:B------:R0:W-:Y:S02]  /*217b0*/  @!P5 ST.E.128 desc[UR54][R6.64], R52 ;  /* 0x000000340600d985 */ /* 0x0001e4000c101d36 */
.L_x_3548:
[----:B------:R-:W-:Y:S05]  /*217c0*/  BSYNC B1 ;  /* 0x0000000000017941 */ /* 0x000fea0003800000 */
.L_x_3547:
[----:B0-----:R-:W-:Y:S01]  /*217d0*/  IADD3 R0, R64, 0x60, RZ ;  /* 0x0000006040007810 */ /* 0x001fe20007ffe0ff */
[----:B-1--4-:R-:W0:Y:S03]  /*217e0*/  SHFL.IDX PT, R63, R63, 0x3, 0x181f ;  /* 0x00781f003f3f7f89 */ /* 0x012e2600000e0000 */
[----:B------:R-:W-:Y:S01]  /*217f0*/  ISETP.GE.AND P0, PT, R0, R65, PT ;  /* 0x000000410000720c */ /* 0x000fe20003f06270 */
[----:B------:R-:W1:-:S12]  /*21800*/  SHFL.IDX PT, R62, R62, 0x3, 0x181f ;  /* 0x00781f003e3e7f89 */ /* 0x000e5800000e0000 */
[----:B------:R-:W-:Y:S05]  /*21810*/  @P0 BRA `(.L_x_3549) ;  /* 0x0000000c00d40947 */ /* 0x000fea0003800000 */
[----:B------:R-:W-:Y:S02]  /*21820*/  ULDC UR4, c[0x0][0xac8] ;  /* 0x0002b20000047ab9 */ /* 0x000fe40000000800 */
[----:B------:R-:W-:Y:S02]  /*21830*/  ISETP.GE.AND P2, PT, R234, UR4, PT ;  /* 0x00000004ea007c0c */ /* 0x000fe4000bf46270 */
[----:B------:R-:W-:-:S11]  /*21840*/  ISETP.GE.AND P3, PT, R237, UR4, PT ;  /* 0x00000004ed007c0c */ /* 0x000fd6000bf66270 */
[CC--:B-1----:R-:W-:Y:S02]  /*21850*/  @!P2 LEA R2, P0, R234.reuse, R62.reuse, 0x1 ;  /* 0x0000003eea02a211 */ /* 0x0c2fe400078008ff */
[C---:B------:R-:W-:Y:S02]  /*21860*/  @!P3 LEA R4, P1, R237.reuse, R62, 0x1 ;  /* 0x0000003eed04b211 */ /* 0x040fe400078208ff */
[-C--:B0-----:R-:W-:Y:S02]  /*21870*/  @!P2 LEA.HI.X R3, R234, R63.reuse, R69, 0x1, P0 ;  /* 0x0000003fea03a211 */ /* 0x081fe400000f0c45 */
[----:B------:R-:W-:Y:S02]  /*21880*/  @!P3 LEA.HI.X R5, R237, R63, R68, 0x1, P1 ;  /* 0x0000003fed05b211 */ /* 0x000fe400008f0c44 */
[----:B------:R-:W-:Y:S01]  /*21890*/  ISETP.GE.AND P0, PT, R66, UR4, PT ;  /* 0x0000000442007c0c */ /* 0x000fe2000bf06270 */
[----:B------:R4:W-:Y:S04]  /*218a0*/  @!P2 ST.E.128 desc[UR54][R2.64], R24 ;  /* 0x000000180200a985 */ /* 0x0009e8000c101d36 */
[----:B------:R4:W-:Y:S08]  /*218b0*/  @!P3 ST.E.128 desc[UR54][R4.64], R40 ;  /* 0x000000280400b985 */ /* 0x0009f0000c101d36 */
[----:B------:R-:W-:Y:S05]  /*218c0*/  @P0 BRA `(.L_x_3549) ;  /* 0x0000000c00a80947 */ /* 0x000fea0003800000 */
[----:B----4-:R-:W-:-:S04]  /*218d0*/  LEA R2, P0, R66, R62, 0x1 ;  /* 0x0000003e42027211 */ /* 0x010fc800078008ff */
[----:B------:R-:W-:-:S05]  /*218e0*/  LEA.HI.X R3, R66, R63, R67, 0x1, P0 ;  /* 0x0000003f42037211 */ /* 0x000fca00000f0c43 */
[----:B------:R0:W-:Y:S01]  /*218f0*/  ST.E.128 desc[UR54][R2.64], R56 ;  /* 0x0000003802007985 */ /* 0x0001e2000c101d36 */
[----:B------:R-:W-:Y:S05]  /*21900*/  BRA `(.L_x_3549) ;  /* 0x0000000c00987947 */ /* 0x000fea0003800000 */
.L_x_3540:
[----:B------:R-:W2:Y:S01]  /*21910*/  LDL.LU R4, [R1+0x24] ;  /* 0x0000240001047983 */ /* 0x000ea20000300800 */
[----:B------:R-:W-:Y:S01]  /*21920*/  ULDC.64 UR4, c[0x0][0xc00] ;  /* 0x0003000000047ab9 */ /* 0x000fe20000000a00 */
[----:B------:R-:W-:Y:S01]  /*21930*/  IMAD.MOV.U32 R0, RZ, RZ, RZ ;  /* 0x000000ffff007224 */ /* 0x000fe200078e00ff */
[----:B------:R-:W1:Y:S01]  /*21940*/  LDC R25, c[0x0][0xbe8] ;  /* 0x0002fa00ff197b82 */ /* 0x000e620000000800 */
[----:B------:R-:W3:Y:S01]  /*21950*/  LDL.LU R6, [R1+0x28] ;  /* 0x0000280001067983 */ /* 0x000ee20000300800 */
[----:B------:R-:W-:-:S04]  /*21960*/  ISETP.NE.U32.AND P0, PT, RZ, UR4, PT ;  /* 0x00000004ff007c0c */ /* 0x000fc8000bf05070 */
[----:B------:R-:W-:Y:S02]  /*21970*/  ISETP.NE.AND.EX P0, PT, RZ, UR5, PT, P0 ;  /* 0x00000005ff007c0c */ /* 0x000fe4000bf05300 */
[----:B--2---:R-:W-:-:S04]  /*21980*/  IADD3 R2, P1, R4, UR4, RZ ;  /* 0x0000000404027c10 */ /* 0x004fc8000ff3e0ff */
[----:B---3--:R-:W-:Y:S01]  /*21990*/  IADD3.X R3, R6, UR5, RZ, P1, !PT ;  /* 0x0000000506037c10 */ /* 0x008fe20008ffe4ff */
[----:B------:R-:W-:Y:S02]  /*219a0*/  ULDC.64 UR4, c[0x0][0xc08] ;  /* 0x0003020000047ab9 */ /* 0x000fe40000000a00 */
[----:B------:R-:W-:-:S04]  /*219b0*/  ISETP.NE.U32.AND P1, PT, RZ, UR4, PT ;  /* 0x00000004ff007c0c */ /* 0x000fc8000bf25070 */
[----:B------:R2:W5:Y:S01]  /*219c0*/  @P0 LDG.E R0, desc[UR54][R2.64] ;  /* 0x0000003602000981 */ /* 0x000562000c1e1900 */
[----:B------:R-:W-:Y:S01]  /*219d0*/  ISETP.NE.AND.EX P1, PT, RZ, UR5, PT, P1 ;  /* 0x00000005ff007c0c */ /* 0x000fe2000bf25310 */
[----:B------:R-:W3:-:S12]  /*219e0*/  S2R R7, SR_TID.X ;  /* 0x0000000000077919 */ /* 0x000ed80000002100 */
[----:B------:R-:W-:Y:S01]  /*219f0*/  @P1 IADD3 R4, P2, R4, UR4, RZ ;  /* 0x0000000404041c10 */ /* 0x000fe2000ff5e0ff */
[----:B------:R-:W-:-:S03]  /*21a00*/  ULDC UR4, c[0x0][0xa88] ;  /* 0x0002a20000047ab9 */ /* 0x000fc60000000800 */
[----:B------:R-:W-:Y:S01]  /*21a10*/  @P1 IADD3.X R5, R6, UR5, RZ, P2, !PT ;  /* 0x0000000506051c10 */ /* 0x000fe200097fe4ff */
[----:B------:R-:W-:-:S06]  /*21a20*/  IMAD.U32 R6, RZ, RZ, UR4 ;  /* 0x00000004ff067e24 */ /* 0x000fcc000f8e00ff */
[----:B------:R2:W5:Y:S01]  /*21a30*/  @P1 LDG.E R6, desc[UR54][R4.64] ;  /* 0x0000003604061981 */ /* 0x000562000c1e1900 */
[----:B-1----:R-:W-:Y:S01]  /*21a40*/  ISETP.NE.AND P2, PT, R25, 0x1, PT ;  /* 0x000000011900780c */ /* 0x002fe20003f45270 */
[----:B---3--:R-:W-:-:S12]  /*21a50*/  VIADD R26, R7, 0xffffff80 ;  /* 0xffffff80071a7836 */ /* 0x008fd80000000000 */
[----:B------:R-:W1:Y:S01]  /*21a60*/  @P2 LDC R14, c[0x0][0xbec] ;  /* 0x0002fb00ff0e2b82 */ /* 0x000e620000000800 */
[----:B------:R-:W-:-:S07]  /*21a70*/  ISETP.GE.AND P3, PT, R26, 0x80, PT ;  /* 0x000000801a00780c */ /* 0x000fce0003f66270 */
[----:B------:R-:W3:Y:S01]  /*21a80*/  @P2 LDC R27, c[0x0][0xbf0] ;  /* 0x0002fc00ff1b2b82 */ /* 0x000ee20000000800 */
[----:B--2---:R-:W-:Y:S05]  /*21a90*/  @P1 BRA `(.L_x_3550) ;  /* 0x0000000000101947 */ /* 0x004fea0003800000 */
[----:B------:R-:W-:Y:S05]  /*21aa0*/  @!P0 BRA `(.L_x_3550) ;  /* 0x00000000000c8947 */ /* 0x000fea0003800000 */
[----:B------:R-:W2:Y:S04]  /*21ab0*/  LDG.E R5, desc[UR54][R2.64] ;  /* 0x0000003602057981 */ /* 0x000ea8000c1e1900 */
[----:B-----5:R-:W2:Y:S02]  /*21ac0*/  LDG.E R6, desc[UR54][R2.64+0x4] ;  /* 0x0000043602067981 */ /* 0x020ea4000c1e1900 */
[----:B--2---:R-:W-:-:S07]  /*21ad0*/  IMAD.IADD R6, R6, 0x1, -R5 ;  /* 0x0000000106067824 */ /* 0x004fce00078e0a05 */
.L_x_3550:
[----:B------:R-:W2:Y:S04]  /*21ae0*/  LDL.LU R3, [R1+0x10] ;  /* 0x0000100001037983 */ /* 0x000ea80000300800 */
[----:B------:R-:W4:Y:S04]  /*21af0*/  LDL.LU R2, [R1+0x2c] ;  /* 0x00002c0001027983 */ /* 0x000f280000300800 */
[----:B------:R-:W3:Y:S04]  /*21b00*/  LDL R24, [R1+0x20] ;  /* 0x0000200001187983 */ /* 0x000ee80000100800 */
[----:B------:R0:W5:Y:S01]  /*21b10*/  LDL R20, [R1+0x30] ;  /* 0x0000300001147983 */ /* 0x0001620000100800 */
[----:B------:R-:W-:Y:S01]  /*21b20*/  BSSY B1, `(.L_x_3551) ;  /* 0x000002d000017945 */ /* 0x000fe20003800000 */
[----:B-----5:R-:W-:-:S02]  /*21b30*/  SHF.R.S32.HI R11, RZ, 0x1f, R0 ;  /* 0x0000001fff0b7819 */ /* 0x020fc40000011400 */
[----:B--2---:R-:W-:Y:S02]  /*21b40*/  SEL R13, R3, RZ, !P0 ;  /* 0x000000ff030d7207 */ /* 0x004fe40004000000 */
[----:B----4-:R-:W-:Y:S02]  /*21b50*/  SEL R12, R2, RZ, !P0 ;  /* 0x000000ff020c7207 */ /* 0x010fe40004000000 */
[----:B---3--:R-:W-:Y:S01]  /*21b60*/  SHF.R.S32.HI R10, RZ, 0x1f, R24 ;  /* 0x0000001fff0a7819 */ /* 0x008fe20000011418 */
[----:B0-----:R-:W-:Y:S06]  /*21b70*/  @P3 BRA `(.L_x_3552) ;  /* 0x00000000009c3947 */ /* 0x001fec0003800000 */
[----:B------:R-:W0:Y:S01]  /*21b80*/  LDC R9, c[0x0][0xbe8] ;  /* 0x0002fa00ff097b82 */ /* 0x000e220000000800 */
[----:B------:R-:W-:-:S04]  /*21b90*/  IMAD R2, R20, 0x80, R7 ;  /* 0x0000008014027824 */ /* 0x000fc800078e0207 */
[----:B------:R-:W-:Y:S02]  /*21ba0*/  VIADD R8, R2, 0xffffff80 ;  /* 0xffffff8002087836 */ /* 0x000fe40000000000 */
[----:B0-----:R-:W-:-:S05]  /*21bb0*/  IMAD R3, R6, R9, RZ ;  /* 0x0000000906037224 */ /* 0x001fca00078e02ff */
[----:B------:R-:W-:-:S13]  /*21bc0*/  ISETP.GE.AND P0, PT, R8, R3, PT ;  /* 0x000000030800720c */ /* 0x000fda0003f06270 */
[----:B------:R-:W-:Y:S05]  /*21bd0*/  @P0 BRA `(.L_x_3552) ;  /* 0x0000000000840947 */ /* 0x000fea0003800000 */
[----:B------:R-:W-:Y:S01]  /*21be0*/  ISETP.NE.AND P0, PT, R9, 0x1, PT ;  /* 0x000000010900780c */ /* 0x000fe20003f05270 */
[----:B------:R-:W-:Y:S01]  /*21bf0*/  ULDC.64 UR4, c[0x0][0xb90] ;  /* 0x0002e40000047ab9 */ /* 0x000fe20000000a00 */
[----:B------:R-:W-:Y:S01]  /*21c00*/  IMAD.MOV.U32 R2, RZ, RZ, R0 ;  /* 0x000000ffff027224 */ /* 0x000fe200078e0000 */
[----:B------:R-:W-:Y:S01]  /*21c10*/  MOV R5, R8 ;  /* 0x0000000800057202 */ /* 0x000fe20000000f00 */
[----:B------:R-:W-:Y:S02]  /*21c20*/  IMAD R7, R10, UR4, RZ ;  /* 0x000000040a077c24 */ /* 0x000fe4000f8e02ff */
[----:B------:R-:W-:Y:S02]  /*21c30*/  IMAD.MOV.U32 R3, RZ, RZ, R11 ;  /* 0x000000ffff037224 */ /* 0x000fe400078e000b */
[C---:B------:R-:W-:Y:S02]  /*21c40*/  IMAD R7, R24.reuse, UR5, R7 ;  /* 0x0000000518077c24 */ /* 0x040fe4000f8e0207 */
[----:B------:R-:W-:Y:S01]  /*21c50*/  IMAD.WIDE.U32 R2, R24, UR4, R2 ;  /* 0x0000000418027c25 */ /* 0x000fe2000f8e0002 */
[----:B------:R-:W-:-:S02]  /*21c60*/  ULDC.64 UR4, c[0x0][0xb98] ;  /* 0x0002e60000047ab9 */ /* 0x000fc40000000a00 */
[----:B------:R-:W0:Y:S01]  /*21c70*/  @P0 LDC R15, c[0x0][0xbec] ;  /* 0x0002fb00ff0f0b82 */ /* 0x000e220000000800 */
[----:B------:R-:W-:Y:S02]  /*21c80*/  IMAD.IADD R3, R3, 0x1, R7 ;  /* 0x0000000103037824 */ /* 0x000fe400078e0207 */
[----:B------:R-:W-:-:S05]  /*21c90*/  IMAD.WIDE.U32 R2, R13, UR4, R2 ;  /* 0x000000040d027c25 */ /* 0x000fca000f8e0002 */
[----:B------:R-:W2:Y:S01]  /*21ca0*/  @P0 LDC R21, c[0x0][0xbf0] ;  /* 0x0002fc00ff150b82 */ /* 0x000ea20000000800 */
[----:B0-----:R-:W-:-:S05]  /*21cb0*/  @P0 IMAD.HI.U32 R4, R8, R15, RZ ;  /* 0x0000000f08040227 */ /* 0x001fca00078e00ff */
        /* <DEDUP_REMOVED lines=19> */
.L_x_3552:
[----:B------:R-:W-:Y:S05]  /*21df0*/  BSYNC B1 ;  /* 0x0000000000017941 */ /* 0x000fea0003800000 */
.L_x_3551:
[--C-:B0-----:R-:W-:Y:S01]  /*21e00*/  SHF.R.S32.HI R4, RZ, 0x1f, R26.reuse ;  /* 0x0000001fff047819 */ /* 0x101fe2000001141a */
[----:B------:R-:W-:Y:S01]  /*21e10*/  ULDC.64 UR4, c[0x0][0xaa0] ;  /* 0x0002a80000047ab9 */ /* 0x000fe20000000a00 */
[----:B------:R-:W-:Y:S01]  /*21e20*/  SHF.R.S32.HI R8, RZ, 0x1f, R26 ;  /* 0x0000001fff087819 */ /* 0x000fe2000001141a */
[----:B------:R-:W-:Y:S01]  /*21e30*/  IMAD R3, R11, UR4, RZ ;  /* 0x000000040b037c24 */ /* 0x000fe2000f8e02ff */
[-C--:B------:R-:W-:Y:S02]  /*21e40*/  LEA.HI R4, R4, R26.reuse, RZ, 0x3 ;  /* 0x0000001a04047211 */ /* 0x080fe400078f18ff */
[----:B------:R-:W-:Y:S01]  /*21e50*/  LEA.HI R8, R8, R26, RZ, 0x3 ;  /* 0x0000001a08087211 */ /* 0x000fe200078f18ff */
[----:B------:R-:W-:Y:S01]  /*21e60*/  IMAD R5, R0, UR5, R3 ;  /* 0x0000000500057c24 */ /* 0x000fe2000f8e0203 */
[----:B------:R-:W-:Y:S01]  /*21e70*/  LOP3.LUT R4, R4, 0xfffffff8, RZ, 0xc0, !PT ;  /* 0xfffffff804047812 */ /* 0x000fe200078ec0ff */
[----:B------:R-:W-:Y:S01]  /*21e80*/  IMAD.WIDE.U32 R2, R0, UR4, RZ ;  /* 0x0000000400027c25 */ /* 0x000fe2000f8e00ff */
[----:B------:R-:W-:Y:S01]  /*21e90*/  SHF.R.S32.HI R8, RZ, 0x3, R8 ;  /* 0x00000003ff087819 */ /* 0x000fe20000011408 */
[----:B------:R-:W-:Y:S01]  /*21ea0*/  ULDC.64 UR4, c[0x0][0xae8] ;  /* 0x0002ba0000047ab9 */ /* 0x000fe20000000a00 */
[----:B------:R-:W-:Y:S01]  /*21eb0*/  IADD3 R4, R26, -R4, RZ ;  /* 0x800000041a047210 */ /* 0x000fe20007ffe0ff */
[----:B------:R-:W-:-:S04]  /*21ec0*/  IMAD.IADD R3, R3, 0x1, R5 ;  /* 0x0000000103037824 */ /* 0x000fc800078e0205 */
[----:B------:R-:W-:Y:S02]  /*21ed0*/  IMAD R0, R4, 0x20, R8 ;  /* 0x0000002004007824 */ /* 0x000fe400078e0208 */
[----:B------:R-:W-:Y:S02]  /*21ee0*/  IMAD R4, R10, UR4, RZ ;  /* 0x000000040a047c24 */ /* 0x000fe4000f8e02ff */
[----:B------:R-:W-:Y:S02]  /*21ef0*/  IMAD R9, R20, 0x80, R0 ;  /* 0x0000008014097824 */ /* 0x000fe400078e0200 */
[----:B------:R-:W-:Y:S02]  /*21f00*/  IMAD R7, R24, UR5, R4 ;  /* 0x0000000518077c24 */ /* 0x000fe4000f8e0204 */
[----:B-1----:R-:W-:-:S04]  /*21f10*/  @P2 IMAD.HI.U32 R0, R9, R14, RZ ;  /* 0x0000000e09002227 */ /* 0x002fc800078e00ff */
[----:B------:R-:W-:Y:S01]  /*21f20*/  IMAD.WIDE.U32 R2, R24, UR4, R2 ;  /* 0x0000000418027c25 */ /* 0x000fe2000f8e0002 */
[----:B------:R-:W-:-:S03]  /*21f30*/  ULDC.64 UR4, c[0x0][0xaf0] ;  /* 0x0002bc0000047ab9 */ /* 0x000fc60000000a00 */
[----:B------:R-:W-:Y:S01]  /*21f40*/  IMAD.MOV.U32 R5, RZ, RZ, R9 ;  /* 0x000000ffff057224 */ /* 0x000fe200078e0009 */
[----:B------:R-:W-:Y:S01]  /*21f50*/  @P2 SHF.R.U32.HI R5, RZ, R27, R0 ;  /* 0x0000001bff052219 */ /* 0x000fe20000011600 */
[----:B------:R-:W-:Y:S02]  /*21f60*/  IMAD R4, R12, UR4, RZ ;  /* 0x000000040c047c24 */ /* 0x000fe4000f8e02ff */
[----:B------:R-:W-:Y:S01]  /*21f70*/  IMAD.IADD R3, R3, 0x1, R7 ;  /* 0x0000000103037824 */ /* 0x000fe200078e0207 */
[----:B------:R-:W-:Y:S01]  /*21f80*/  SHF.R.S32.HI R0, RZ, 0x1f, R5 ;  /* 0x0000001fff007819 */ /* 0x000fe20000011405 */
[C---:B------:R-:W-:Y:S02]  /*21f90*/  IMAD R7, R13.reuse, UR5, R4 ;  /* 0x000000050d077c24 */ /* 0x040fe4000f8e0204 */
[----:B------:R-:W-:Y:S01]  /*21fa0*/  IMAD.WIDE.U32 R2, R13, UR4, R2 ;  /* 0x000000040d027c25 */ /* 0x000fe2000f8e0002 */
[----:B------:R-:W-:-:S03]  /*21fb0*/  ULDC.64 UR4, c[0x0][0xae0] ;  /* 0x0002b80000047ab9 */ /* 0x000fc60000000a00 */
[----:B------:R-:W-:Y:S01]  /*21fc0*/  IMAD.MOV R4, RZ, RZ, -R5 ;  /* 0x000000ffff047224 */ /* 0x000fe200078e0a05 */
[----:B------:R-:W-:Y:S01]  /*21fd0*/  IADD3 R3, R3, R7, RZ ;  /* 0x0000000703037210 */ /* 0x000fe20007ffe0ff */
[----:B------:R-:W-:Y:S02]  /*21fe0*/  IMAD R0, R0, UR4, RZ ;  /* 0x0000000400007c24 */ /* 0x000fe4000f8e02ff */
[----:B------:R-:W-:Y:S02]  /*21ff0*/  IMAD R7, R25, R4, R9 ;  /* 0x0000000419077224 */ /* 0x000fe400078e0209 */
[C---:B------:R-:W-:Y:S02]  /*22000*/  IMAD R9, R5.reuse, UR5, R0 ;  /* 0x0000000505097c24 */ /* 0x040fe4000f8e0200 */
[----:B------:R-:W-:Y:S01]  /*22010*/  IMAD.WIDE.U32 R2, R5, UR4, R2 ;  /* 0x0000000405027c25 */ /* 0x000fe2000f8e0002 */
[----:B------:R-:W-:Y:S01]  /*22020*/  SHF.R.S32.HI R0, RZ, 0x1f, R7 ;  /* 0x0000001fff007819 */ /* 0x000fe20000011407 */
[----:B------:R-:W-:-:S02]  /*22030*/  ULDC.64 UR4, c[0x0][0xad8] ;  /* 0x0002b60000047ab9 */ /* 0x000fc40000000a00 */
[----:B------:R-:W-:Y:S02]  /*22040*/  IMAD.IADD R3, R3, 0x1, R9 ;  /* 0x0000000103037824 */ /* 0x000fe400078e0209 */
        /* <DEDUP_REMOVED lines=9> */
[----:B------:R0:W1:Y:S04]  /*220e0*/  SHFL.IDX PT, R0, R3, RZ, 0x181f ;  /* 0x00181fff03007589 */ /* 0x00006800000e0000 */
[----:B------:R0:W2:Y:S02]  /*220f0*/  SHFL.IDX PT, R14, R2, RZ, 0x181f ;  /* 0x00181fff020e7589 */ /* 0x0000a400000e0000 */
.L_x_3776:
[----:B------:R-:W-:Y:S01]  /*22100*/  IMAD R25, R6, R25, RZ ;  /* 0x0000001906197224 */ /* 0x000fe200078e02ff */
[----:B------:R-:W-:Y:S01]  /*22110*/  BSSY B1, `(.L_x_3554) ;  /* 0x0000016000017945 */ /* 0x000fe20003800000 */
[----:B------:R-:W-:-:S05]  /*22120*/  IMAD R6, R20, 0x80, R8 ;  /* 0x0000008014067824 */ /* 0x000fca00078e0208 */
[----:B------:R-:W-:-:S13]  /*22130*/  ISETP.GE.AND P0, PT, R6, R25, PT ;  /* 0x000000190600720c */ /* 0x000fda0003f06270 */
[----:B------:R-:W-:Y:S05]  /*22140*/  @P0 BRA `(.L_x_3555) ;  /* 0x0000000000480947 */ /* 0x000fea0003800000 */
[C---:B------:R-:W-:Y:S01]  /*22150*/  VIADD R7, R234.reuse, 0x80 ;  /* 0x00000080ea077836 */ /* 0x040fe20000000000 */
[----:B------:R-:W-:Y:S01]  /*22160*/  ULDC UR4, c[0x0][0xac8] ;  /* 0x0002b20000047ab9 */ /* 0x000fe20000000800 */
[C---:B------:R-:W-:Y:S01]  /*22170*/  VIADD R10, R234.reuse, 0x80 ;  /* 0x00000080ea0a7836 */ /* 0x040fe20000000000 */
[----:B------:R-:W-:Y:S02]  /*22180*/  ISETP.GE.AND P3, PT, R234, UR4, PT ;  /* 0x00000004ea007c0c */ /* 0x000fe4000bf66270 */
[----:B------:R-:W-:Y:S02]  /*22190*/  ISETP.GE.AND P4, PT, R237, UR4, PT ;  /* 0x00000004ed007c0c */ /* 0x000fe4000bf86270 */
[----:B------:R-:W-:Y:S02]  /*221a0*/  ISETP.GE.AND P5, PT, R7, UR4, PT ;  /* 0x0000000407007c0c */ /* 0x000fe4000bfa6270 */
[----:B------:R-:W-:Y:S02]  /*221b0*/  SHF.R.S32.HI R12, RZ, 0x1f, R234 ;  /* 0x0000001fff0c7819 */ /* 0x000fe400000114ea */
[----:B------:R-:W-:-:S02]  /*221c0*/  SHF.R.S32.HI R11, RZ, 0x1f, R237 ;  /* 0x0000001fff0b7819 */ /* 0x000fc400000114ed */
[----:B------:R-:W-:-:S03]  /*221d0*/  SHF.R.S32.HI R10, RZ, 0x1f, R10 ;  /* 0x0000001fff0a7819 */ /* 0x000fc6000001140a */
[CC--:B--2---:R-:W-:Y:S02]  /*221e0*/  @!P3 LEA R4, P0, R234.reuse, R14.reuse, 0x1 ;  /* 0x0000000eea04b211 */ /* 0x0c4fe400078008ff */
[-C--:B------:R-:W-:Y:S02]  /*221f0*/  @!P4 LEA R8, P1, R237, R14.reuse, 0x1 ;  /* 0x0000000eed08c211 */ /* 0x080fe400078208ff */
[----:B------:R-:W-:Y:S02]  /*22200*/  @!P5 LEA R14, P2, R7, R14, 0x1 ;  /* 0x0000000e070ed211 */ /* 0x000fe400078408ff */
[-C--:B-1----:R-:W-:Y:S02]  /*22210*/  @!P3 LEA.HI.X R5, R234, R0.reuse, R12, 0x1, P0 ;  /* 0x00000000ea05b211 */ /* 0x082fe400000f0c0c */
[-C--:B------:R-:W-:Y:S02]  /*22220*/  @!P4 LEA.HI.X R9, R237, R0.reuse, R11, 0x1, P1 ;  /* 0x00000000ed09c211 */ /* 0x080fe400008f0c0b */
[----:B------:R-:W-:Y:S01]  /*22230*/  @!P5 LEA.HI.X R15, R7, R0, R10, 0x1, P2 ;  /* 0x00000000070fd211 */ /* 0x000fe200010f0c0a */
[----:B------:R3:W-:Y:S04]  /*22240*/  @!P3 ST.E.128 desc[UR54][R4.64], RZ ;  /* 0x000000ff0400b985 */ /* 0x0007e8000c101d36 */
[----:B------:R3:W-:Y:S04]  /*22250*/  @!P4 ST.E.128 desc[UR54][R8.64], RZ ;  /* 0x000000ff0800c985 */ /* 0x0007e8000c101d36 */
[----:B------:R3:W-:Y:S02]  /*22260*/  @!P5 ST.E.128 desc[UR54][R14.64], RZ ;  /* 0x000000ff0e00d985 */ /* 0x0007e4000c101d36 */
.L_x_3555:
[----:B------:R-:W-:Y:S05]  /*22270*/  BSYNC B1 ;  /* 0x0000000000017941 */ /* 0x000fea0003800000 */
.L_x_3554:
[----:B------:R-:W-:-:S03]  /*22280*/  UMOV UR4, 0xffffffff ;  /* 0xffffffff00047882 */ /* 0x000fc60000000000 */
[----:B------:R-:W-:Y:S05]  /*22290*/  BRA.DIV UR4, `(.L_x_3556) ;  /* 0x000000a2043c7947 */ /* 0x000fea000b800000 */
[----:B-1----:R1:W4:Y:S04]  /*222a0*/  SHFL.IDX PT, R0, R3, 0x1, 0x181f ;  /* 0x00381f0003007f89 */ /* 0x00232800000e0000 */
[----:B--23--:R1:W2:Y:S02]  /*222b0*/  SHFL.IDX PT, R14, R2, 0x1, 0x181f ;  /* 0x00381f00020e7f89 */ /* 0x00c2a400000e0000 */
.L_x_3780:
[----:B------:R-:W-:Y:S01]  /*222c0*/  VIADD R4, R6, 0x20 ;  /* 0x0000002006047836 */ /* 0x000fe20000000000 */
[----:B------:R-:W-:Y:S04]  /*222d0*/  BSSY B1, `(.L_x_3557) ;  /* 0x0000015000017945 */ /* 0x000fe80003800000 */
[----:B------:R-:W-:-:S13]  /*222e0*/  ISETP.GE.AND P0, PT, R4, R25, PT ;  /* 0x000000190400720c */ /* 0x000fda0003f06270 */
[----:B------:R-:W-:Y:S05]  /*222f0*/  @P0 BRA `(.L_x_3558) ;  /* 0x0000000000480947 */ /* 0x000fea0003800000 */
[C---:B------:R-:W-:Y:S01]  /*22300*/  IADD3 R7, R234.reuse, 0x80, RZ ;  /* 0x00000080ea077810 */ /* 0x040fe20007ffe0ff */
        /* <DEDUP_REMOVED lines=11> */
[-C--:B----4-:R-:W-:Y:S02]  /*223c0*/  @!P3 LEA.HI.X R5, R234, R0.reuse, R12, 0x1, P0 ;  /* 0x00000000ea05b211 */ /* 0x090fe400000f0c0c */
[-C--:B------:R-:W-:Y:S02]  /*223d0*/  @!P4 LEA.HI.X R9, R237, R0.reuse, R11, 0x1, P1 ;  /* 0x00000000ed09c211 */ /* 0x080fe400008f0c0b */
[----:B------:R-:W-:Y:S01]  /*223e0*/  @!P5 LEA.HI.X R15, R7, R0, R10, 0x1, P2 ;  /* 0x00000000070fd211 */ /* 0x000fe200010f0c0a */
[----:B------:R3:W-:Y:S04]  /*223f0*/  @!P3 ST.E.128 desc[UR54][R4.64], RZ ;  /* 0x000000ff0400b985 */ /* 0x0007e8000c101d36 */
[----:B------:R3:W-:Y:S04]  /*22400*/  @!P4 ST.E.128 desc[UR54][R8.64], RZ ;  /* 0x000000ff0800c985 */ /* 0x0007e8000c101d36 */
[----:B------:R3:W-:Y:S02]  /*22410*/  @!P5 ST.E.128 desc[UR54][R14.64], RZ ;  /* 0x000000ff0e00d985 */ /* 0x0007e4000c101d36 */
.L_x_3558:
[----:B------:R-:W-:Y:S05]  /*22420*/  BSYNC B1 ;  /* 0x0000000000017941 */ /* 0x000fea0003800000 */
.L_x_3557:
[----:B------:R-:W-:-:S03]  /*22430*/  UMOV UR4, 0xffffffff ;  /* 0xffffffff00047882 */ /* 0x000fc60000000000 */
[----:B------:R-:W-:Y:S05]  /*22440*/  BRA.DIV UR4, `(.L_x_3559) ;  /* 0x000000a204187947 */ /* 0x000fea000b800000 */
[----:B----4-:R4:W0:Y:S04]  /*22450*/  SHFL.IDX PT, R0, R3, 0x2, 0x181f ;  /* 0x00581f0003007f89 */ /* 0x01082800000e0000 */
[----:B--23--:R4:W2:Y:S02]  /*22460*/  SHFL.IDX PT, R14, R2, 0x2, 0x181f ;  /* 0x00581f00020e7f89 */ /* 0x00c8a400000e0000 */
.L_x_3784:
[----:B------:R-:W-:Y:S01]  /*22470*/  VIADD R4, R6, 0x40 ;  /* 0x0000004006047836 */ /* 0x000fe20000000000 */
[----:B------:R-:W-:Y:S04]  /*22480*/  BSSY B1, `(.L_x_3560) ;  /* 0x0000015000017945 */ /* 0x000fe80003800000 */
        /* <DEDUP_REMOVED lines=14> */
[-C--:B0-----:R-:W-:Y:S02]  /*22570*/  @!P3 LEA.HI.X R5, R234, R0.reuse, R12, 0x1, P0 ;  /* 0x00000000ea05b211 */ /* 0x081fe400000f0c0c */
[-C--:B------:R-:W-:Y:S02]  /*22580*/  @!P4 LEA.HI.X R9, R237, R0.reuse, R11, 0x1, P1 ;  /* 0x00000000ed09c211 */ /* 0x080fe400008f0c0b */
[----:B------:R-:W-:Y:S01]  /*22590*/  @!P5 LEA.HI.X R15, R7, R0, R10, 0x1, P2 ;  /* 0x00000000070fd211 */ /* 0x000fe200010f0c0a */
[----:B------:R3:W-:Y:S04]  /*225a0*/  @!P3 ST.E.128 desc[UR54][R4.64], RZ ;  /* 0x000000ff0400b985 */ /* 0x0007e8000c101d36 */
[----:B------:R3:W-:Y:S04]  /*225b0*/  @!P4 ST.E.128 desc[UR54][R8.64], RZ ;  /* 0x000000ff0800c985 */ /* 0x0007e8000c101d36 */
[----:B------:R3:W-:Y:S02]  /*225c0*/  @!P5 ST.E.128 desc[UR54][R14.64], RZ ;  /* 0x000000ff0e00d985 */ /* 0x0007e4000c101d36 */
.L_x_3561:
[----:B------:R-:W-:Y:S05]  /*225d0*/  BSYNC B1 ;  /* 0x0000000000017941 */ /* 0x000fea0003800000 */
.L_x_3560:
[----:B------:R-:W-:-:S03]  /*225e0*/  UMOV UR4, 0xffffffff ;  /* 0xffffffff00047882 */ /* 0x000fc60000000000 */
[----:B------:R-:W-:Y:S05]  /*225f0*/  BRA.DIV UR4, `(.L_x_3562) ;  /* 0x0000009e04f47947 */ /* 0x000fea000b800000 */
[----:B0-----:R0:W0:Y:S04]  /*22600*/  SHFL.IDX PT, R0, R3, 0x3, 0x181f ;  /* 0x00781f0003007f89 */ /* 0x00102800000e0000 */
[----:B--23--:R2:W3:Y:S02]  /*22610*/  SHFL.IDX PT, R14, R2, 0x3, 0x181f ;  /* 0x00781f00020e7f89 */ /* 0x00c4e400000e0000 */
.L_x_3788:
[----:B-12-4-:R-:W-:-:S05]  /*22620*/  VIADD R2, R6, 0x60 ;  /* 0x0000006006027836 */ /* 0x016fca0000000000 */
[----:B------:R-:W-:-:S13]  /*22630*/  ISETP.GE.AND P0, PT, R2, R25, PT ;  /* 0x000000190200720c */ /* 0x000fda0003f06270 */
[----:B------:R-:W-:Y:S05]  /*22640*/  @P0 BRA `(.L_x_3549) ;  /* 0x0000000000480947 */ /* 0x000fea0003800000 */
[C---:B------:R-:W-:Y:S01]  /*22650*/  VIADD R7, R234.reuse, 0x80 ;  /* 0x00000080ea077836 */ /* 0x040fe20000000000 */
[----:B------:R-:W-:Y:S01]  /*22660*/  ULDC UR4, c[0x0][0xac8] ;  /* 0x0002b20000047ab9 */ /* 0x000fe20000000800 */
[C---:B------:R-:W-:Y:S02]  /*22670*/  IADD3 R8, R234.reuse, 0x80, RZ ;  /* 0x00000080ea087810 */ /* 0x040fe40007ffe0ff */
[----:B------:R-:W-:Y:S02]  /*22680*/  ISETP.GE.AND P3, PT, R234, UR4, PT ;  /* 0x00000004ea007c0c */ /* 0x000fe4000bf66270 */
[----:B------:R-:W-:Y:S02]  /*22690*/  ISETP.GE.AND P4, PT, R237, UR4, PT ;  /* 0x00000004ed007c0c */ /* 0x000fe4000bf86270 */
[----:B------:R-:W-:Y:S02]  /*226a0*/  ISETP.GE.AND P5, PT, R7, UR4, PT ;  /* 0x0000000407007c0c */ /* 0x000fe4000bfa6270 */
[----:B------:R-:W-:-:S02]  /*226b0*/  SHF.R.S32.HI R10, RZ, 0x1f, R234 ;  /* 0x0000001fff0a7819 */ /* 0x000fc400000114ea */
[----:B------:R-:W-:Y:S02]  /*226c0*/  SHF.R.S32.HI R9, RZ, 0x1f, R237 ;  /* 0x0000001fff097819 */ /* 0x000fe400000114ed */
[----:B------:R-:W-:-:S03]  /*226d0*/  SHF.R.S32.HI R8, RZ, 0x1f, R8 ;  /* 0x0000001fff087819 */ /* 0x000fc60000011408 */
[CC--:B---3--:R-:W-:Y:S02]  /*226e0*/  @!P3 LEA R2, P0, R234.reuse, R14.reuse, 0x1 ;  /* 0x0000000eea02b211 */ /* 0x0c8fe400078008ff */
        /* <DEDUP_REMOVED lines=8> */
.L_x_3549:
[----:B------:R-:W-:Y:S05]  /*22770*/  BSYNC B0 ;  /* 0x0000000000007941 */ /* 0x000fea0003800000 */
.L_x_3539:
[----:B0-----:R-:W5:Y:S01]  /*22780*/  LDL R0, [R1+0xc] ;  /* 0x00000c0001007983 */ /* 0x001f620000100800 */
[----:B------:R-:W-:Y:S02]  /*22790*/  ULDC UR4, c[0x0][0xc3c] ;  /* 0x00030f0000047ab9 */ /* 0x000fe40000000800 */
[----:B-----5:R-:W-:-:S13]  /*227a0*/  ISETP.GE.AND P0, PT, R0, UR4, PT ;  /* 0x0000000400007c0c */ /* 0x020fda000bf06270 */
[----:B------:R-:W-:Y:S05]  /*227b0*/  @!P0 BRA `(.L_x_3563) ;  /* 0xfffffdec00388947 */ /* 0x000fea000383ffff */
[----:B------:R-:W-:Y:S05]  /*227c0*/  BRA `(.L_x_3372) ;  /* 0x0000007800cc7947 */ /* 0x000fea0003800000 */
.L_x_3370:
        /* <DEDUP_REMOVED lines=18> */
.L_x_3564:
        /* <DEDUP_REMOVED lines=15> */
[----:B------:R-:W-:Y:S02]  /*229e0*/  ISETP.GE.U32.AND P5, PT, R5, 0x10, PT ;  /* 0x000000100500780c */ /* 0x000fe40003fa6070 */
[----:B------:R-:W-:Y:S01]  /*229f0*/  MOV R16, RZ ;  /* 0x000000ff00107202 */ /* 0x000fe20000000f00 */
        /* <DEDUP_REMOVED lines=21> */
[----:B------:R-:W-:Y:S01]  /*22b50*/  IMAD.MOV.U32 R4, RZ, RZ, R7 ;  /* 0x000000ffff047224 */ /* 0x000fe200078e0007 */
[----:B------:R-:W-:Y:S01]  /*22b60*/  UMOV UR4, URZ ;  /* 0x0000003f00047c82 */ /* 0x000fe20008000000 */
[----:B------:R-:W-:Y:S01]  /*22b70*/  ULDC UR7, c[0x0][0xc3c] ;  /* 0x00030f0000077ab9 */ /* 0x000fe20000000800 */
[----:B------:R-:W-:-:S05]  /*22b80*/  ULDC UR5, c[0x0][0xc38] ;  /* 0x00030e0000057ab9 */ /* 0x000fca0000000800 */
.L_x_3570:
        /* <DEDUP_REMOVED lines=12> */
.L_x_3569:
[----:B------:R-:W-:Y:S05]  /*22c50*/  BSYNC B0 ;  /* 0x0000000000007941 */ /* 0x000fea0003800000 */
.L_x_3568:
[----:B0----5:R-:W0:Y:S02]  /*22c60*/  SHFL.UP PT, R2, R0, 0x1, RZ ;  /* 0x0420000000027989 */ /* 0x021e2400000e00ff */
        /* <DEDUP_REMOVED lines=19> */
[----:B------:R-:W-:Y:S02]  /*22da0*/  IMAD.MOV.U32 R2, RZ, RZ, R9 ;  /* 0x000000ffff027224 */ /* 0x000fe400078e0009 */
[----:B------:R-:W-:-:S07]  /*22db0*/  IMAD.MOV.U32 R7, RZ, RZ, R3 ;  /* 0x000000ffff077224 */ /* 0x000fce00078e0003 */
.L_x_3566:
        /* <DEDUP_REMOVED lines=16> */
.L_x_3571:
[----:B-1----:R-:W-:Y:S01]  /*22ec0*/  IMAD R16, R16, UR5, R7 ;  /* 0x0000000510107c24 */ /* 0x002fe2000f8e0207 */
[----:B------:R-:W-:Y:S01]  /*22ed0*/  IABS R6, R0 ;  /* 0x0000000000067213 */ /* 0x000fe20000000000 */
[----:B------:R-:W-:Y:S02]  /*22ee0*/  IMAD R7, R11, R4, RZ ;  /* 0x000000040b077224 */ /* 0x000fe400078e02ff */
[----:B0-----:R-:W-:Y:S02]  /*22ef0*/  IMAD.MOV.U32 R2, RZ, RZ, RZ ;  /* 0x000000ffff027224 */ /* 0x001fe400078e00ff */
[----:B------:R-:W-:Y:S02]  /*22f00*/  IMAD.MOV R6, RZ, RZ, -R6 ;  /* 0x000000ffff067224 */ /* 0x000fe400078e0a06 */
[----:B------:R-:W-:Y:S01]  /*22f10*/  IMAD.HI.U32 R2, R3, R7, R2 ;  /* 0x0000000703027227 */ /* 0x000fe200078e0002 */
[----:B------:R-:W-:-:S03]  /*22f20*/  IADD3 R7, -R16, UR6, RZ ;  /* 0x0000000610077c10 */ /* 0x000fc6000fffe1ff */
[----:B------:R-:W-:Y:S01]  /*22f30*/  VIADD R19, R19, UR4 ;  /* 0x0000000413137c36 */ /* 0x000fe20008000000 */
        /* <DEDUP_REMOVED lines=17> */
.L_x_3567:
[----:B------:R-:W-:Y:S01]  /*23050*/  IMAD.MOV.U32 R17, RZ, RZ, RZ ;  /* 0x000000ffff117224 */ /* 0x000fe200078e00ff */
[----:B------:R-:W-:Y:S01]  /*23060*/  MOV R16, UR6 ;  /* 0x0000000600107c02 */ /* 0x000fe20008000f00 */
[----:B------:R-:W-:-:S07]  /*23070*/  IMAD.MOV.U32 R18, RZ, RZ, RZ ;  /* 0x000000ffff127224 */ /* 0x000fce00078e00ff */
.L_x_3572:
[----:B------:R-:W-:-:S13]  /*23080*/  ISETP.NE.AND P0, PT, R5, RZ, PT ;  /* 0x000000ff0500720c */ /* 0x000fda0003f05270 */
[----:B------:R-:W0:Y:S01]  /*23090*/  @!P0 S2R R3, SR_CgaCtaId ;  /* 0x0000000000038919 */ /* 0x000e220000008800 */
[----:B------:R-:W-:-:S04]  /*230a0*/  @!P0 MOV R0, 0x400 ;  /* 0x0000040000008802 */ /* 0x000fc80000000f00 */
[----:B0-----:R-:W-:-:S05]  /*230b0*/  @!P0 LEA R0, R3, R0, 0x18 ;  /* 0x0000000003008211 */ /* 0x001fca00078ec0ff */
[----:B------:R2:W-:Y:S01]  /*230c0*/  @!P0 STS.128 [R0+0x334d0], R16 ;  /* 0x0334d01000008388 */ /* 0x0005e20000000c00 */
[----:B------:R-:W-:Y:S06]  /*230d0*/  BAR.ARV 0x5, 0x180 ;  /* 0x0146000000007b1d */ /* 0x000fec0000002000 */
.L_x_3565:
        /* <DEDUP_REMOVED lines=16> */
[C---:B-1----:R-:W-:Y:S01]  /*231e0*/  IMAD.SHL.U32 R4, R10.reuse, 0x40, RZ ;  /* 0x000000400a047824 */ /* 0x042fe200078e00ff */
[----:B------:R-:W-:Y:S01]  /*231f0*/  SHF.R.U32.HI R0, RZ, 0x1, R10 ;  /* 0x00000001ff007819 */ /* 0x000fe2000001160a */
[C---:B------:R-:W-:Y:S01]  /*23200*/  IMAD.SHL.U32 R5, R10.reuse, 0x2, RZ ;  /* 0x000000020a057824 */ /* 0x040fe200078e00ff */
[----:B------:R-:W-:-:S02]  /*23210*/  LOP3.LUT R9, R10, 0x7f, RZ, 0xc0, !PT ;  /* 0x0000007f0a097812 */ /* 0x000fc400078ec0ff */
[----:B------:R-:W-:-:S04]  /*23220*/  LOP3.LUT R3, R4, 0x180, RZ, 0xc0, !PT ;  /* 0x0000018004037812 */ /* 0x000fc800078ec0ff */
[----:B------:R-:W-:Y:S01]  /*23230*/  LOP3.LUT R3, R3, 0x30, R0, 0xf8, !PT ;  /* 0x0000003003037812 */ /* 0x000fe200078ef800 */
[----:B------:R-:W-:-:S05]  /*23240*/  IMAD.SHL.U32 R0, R10, 0x10, RZ ;  /* 0x000000100a007824 */ /* 0x000fca00078e00ff */
[----:B0-----:R-:W-:-:S04]  /*23250*/  LOP3.LUT R2, R0, 0x1b0, RZ, 0xc0, !PT ;  /* 0x000001b000027812 */ /* 0x001fc800078ec0ff */
[----:B------:R-:W-:Y:S01]  /*23260*/  LOP3.LUT R6, R2, 0x30, R5, 0x78, !PT ;  /* 0x0000003002067812 */ /* 0x000fe200078e7805 */
[----:B------:R-:W-:-:S05]  /*23270*/  IMAD.SHL.U32 R2, R9, 0x10, RZ ;  /* 0x0000001009027824 */ /* 0x000fca00078e00ff */
[----:B------:R-:W-:Y:S02]  /*23280*/  LOP3.LUT R7, R2, 0x600, RZ, 0xc0, !PT ;  /* 0x0000060002077812 */ /* 0x000fe400078ec0ff */
[----:B------:R-:W-:-:S04]  /*23290*/  SHF.L.U32 R2, R10, 0x3, RZ ;  /* 0x000000030a027819 */ /* 0x000fc800000006ff */
[----:B------:R-:W-:Y:S02]  /*232a0*/  LOP3.LUT R5, R3, 0x30, R2, 0x78, !PT ;  /* 0x0000003003057812 */ /* 0x000fe400078e7802 */
[----:B------:R-:W-:Y:S02]  /*232b0*/  LOP3.LUT R3, R7, 0x40, R0, 0xf8, !PT ;  /* 0x0000004007037812 */ /* 0x000fe400078ef800 */
[----:B------:R-:W-:Y:S02]  /*232c0*/  LOP3.LUT R5, R5, 0x640, R4, 0xf8, !PT ;  /* 0x0000064005057812 */ /* 0x000fe400078ef804 */
[----:B------:R-:W-:Y:S01]  /*232d0*/  LOP3.LUT R2, R3, R6, RZ, 0xfc, !PT ;  /* 0x0000000603027212 */ /* 0x000fe200078efcff */
[----:B------:R-:W-:Y:S01]  /*232e0*/  IMAD.SHL.U32 R3, R10, 0x20, RZ ;  /* 0x000000200a037824 */ /* 0x000fe200078e00ff */
[----:B------:R-:W-:Y:S01]  /*232f0*/  LOP3.LUT R0, R0, 0x30, RZ, 0xc0, !PT ;  /* 0x0000003000007812 */ /* 0x000fe200078ec0ff */
[----:B------:R0:W-:Y:S03]  /*23300*/  STL [R1+0x10], R5 ;  /* 0x0000100501007387 */ /* 0x0001e60000100800 */
[----:B------:R-:W-:-:S02]  /*23310*/  LOP3.LUT R6, R3, 0x80, RZ, 0xc0, !PT ;  /* 0x0000008003067812 */ /* 0x000fc400078ec0ff */
[----:B------:R-:W-:Y:S01]  /*23320*/  LOP3.LUT R8, R7, 0x60, R3, 0xf8, !PT ;  /* 0x0000006007087812 */ /* 0x000fe200078ef803 */
[----:B------:R-:W-:Y:S01]  /*23330*/  IMAD.SHL.U32 R7, R10, 0x4, RZ ;  /* 0x000000040a077824 */ /* 0x000fe200078e00ff */
[----:B------:R-:W-:Y:S02]  /*23340*/  LOP3.LUT R6, R6, 0x10, R10, 0xf8, !PT ;  /* 0x0000001006067812 */ /* 0x000fe400078ef80a */
[----:B0-----:R-:W-:Y:S02]  /*23350*/  SHF.R.U32.HI R5, RZ, 0x2, R9 ;  /* 0x00000002ff057819 */ /* 0x001fe40000011609 */
[----:B------:R-:W-:Y:S02]  /*23360*/  LOP3.LUT R6, R6, 0x10, R7, 0x78, !PT ;  /* 0x0000001006067812 */ /* 0x000fe400078e7807 */
[--C-:B------:R-:W-:Y:S02]  /*23370*/  LOP3.LUT R7, R8, 0x100, R3.reuse, 0xf8, !PT ;  /* 0x0000010008077812 */ /* 0x100fe400078ef803 */
[----:B------:R-:W-:-:S02]  /*23380*/  LOP3.LUT R5, R5, 0x60, R3, 0xf8, !PT ;  /* 0x0000006005057812 */ /* 0x000fc400078ef803 */
[----:B------:R-:W-:-:S05]  /*23390*/  LOP3.LUT R4, R7, R6, RZ, 0xfc, !PT ;  /* 0x0000000607047212 */ /* 0x000fca00078efcff */
[----:B------:R0:W-:Y:S02]  /*233a0*/  STL [R1+0xc], R4 ;  /* 0x00000c0401007387 */ /* 0x0001e40000100800 */
[----:B0-----:R-:W-:-:S04]  /*233b0*/  IMAD.U32 R4, RZ, RZ, UR4 ;  /* 0x00000004ff047e24 */ /* 0x001fc8000f8e00ff */
[----:B------:R-:W-:Y:S01]  /*233c0*/  IMAD.IADD R3, R4, 0x1, R2 ;  /* 0x0000000104037824 */ /* 0x000fe200078e0202 */
[----:B------:R-:W-:Y:S01]  /*233d0*/  STL [R1+0x4], R4 ;  /* 0x0000040401007387 */ /* 0x000fe20000100800 */
[----:B------:R-:W-:-:S03]  /*233e0*/  IMAD.MOV.U32 R2, RZ, RZ, 0x1 ;  /* 0x00000001ff027424 */ /* 0x000fc600078e00ff */
[----:B------:R0:W-:Y:S04]  /*233f0*/  STL [R1+0x38], R3 ;  /* 0x0000380301007387 */ /* 0x0001e80000100800 */
[----:B------:R-:W-:Y:S04]  /*23400*/  STL [R1+0x60], RZ ;  /* 0x000060ff01007387 */ /* 0x000fe80000100800 */
[----:B------:R1:W-:Y:S01]  /*23410*/  STL [R1+0x24], R2 ;  /* 0x0000240201007387 */ /* 0x0003e20000100800 */
[----:B0-----:R-:W-:-:S03]  /*23420*/  IMAD.MOV.U32 R3, RZ, RZ, 0x1 ;  /* 0x00000001ff037424 */ /* 0x001fc600078e00ff */
[----:B------:R0:W-:Y:S04]  /*23430*/  STL [R1+0x1c], RZ ;  /* 0x00001cff01007387 */ /* 0x0001e80000100800 */
[----:B------:R0:W-:Y:S01]  /*23440*/  STL [R1+0x18], RZ ;  /* 0x000018ff01007387 */ /* 0x0001e20000100800 */
[----:B-1----:R-:W-:-:S03]  /*23450*/  LOP3.LUT R2, R0, 0x40, RZ, 0xfc, !PT ;  /* 0x0000004000027812 */ /* 0x002fc600078efcff */
[----:B------:R0:W-:Y:S01]  /*23460*/  STL [R1+0x20], R3 ;  /* 0x0000200301007387 */ /* 0x0001e20000100800 */
[----:B------:R-:W-:-:S07]  /*23470*/  LOP3.LUT R0, R0, 0x80, RZ, 0xfc, !PT ;  /* 0x0000008000007812 */ /* 0x000fce00078efcff */
.L_x_3689:
[----:B01----:R-:W0:Y:S02]  /*23480*/  LDC.64 R2, c[0x0][0xc88] ;  /* 0x00032200ff027b82 */ /* 0x003e240000000a00 */
[----:B0-----:R-:W-:-:S05]  /*23490*/  IMAD.WIDE R2, R19, 0x4, R2 ;  /* 0x0000000413027825 */ /* 0x001fca00078e0202 */
[----:B--2---:R-:W2:Y:S01]  /*234a0*/  LDG.E R15, desc[UR54][R2.64] ;  /* 0x00000036020f7981 */ /* 0x004ea2000c1e1900 */
[----:B------:R-:W-:Y:S05]  /*234b0*/  YIELD ;  /* 0x0000000000007946 */ /* 0x000fea0003800000 */
[----:B------:R-:W-:Y:S01]  /*234c0*/  ULDC.64 UR4, c[0x0][0xa28] ;  /* 0x00028a0000047ab9 */ /* 0x000fe20000000a00 */
[----:B------:R-:W-:Y:S01]  /*234d0*/  MOV R0, RZ ;  /* 0x000000ff00007202 */ /* 0x000fe20000000f00 */
[----:B------:R-:W-:Y:S01]  /*234e0*/  IMAD.MOV.U32 R8, RZ, RZ, RZ ;  /* 0x000000ffff087224 */ /* 0x000fe200078e00ff */
[----:B------:R-:W-:Y:S01]  /*234f0*/  ISETP.NE.U32.AND P0, PT, RZ, UR4, PT ;  /* 0x00000004ff007c0c */ /* 0x000fe2000bf05070 */
[----:B------:R-:W-:Y:S01]  /*23500*/  ULDC.64 UR10, c[0x0][0xa18] ;  /* 0x00028600000a7ab9 */ /* 0x000fe20000000a00 */
[----:B------:R-:W-:Y:S01]  /*23510*/  ULDC.64 UR8, c[0x0][0xa10] ;  /* 0x0002840000087ab9 */ /* 0x000fe20000000a00 */
[----:B------:R-:W-:Y:S01]  /*23520*/  ULDC.64 UR6, c[0x0][0xa08] ;  /* 0x0002820000067ab9 */ /* 0x000fe20000000a00 */
[----:B------:R-:W-:-:S02]  /*23530*/  ISETP.NE.AND.EX P0, PT, RZ, UR5, PT, P0 ;  /* 0x00000005ff007c0c */ /* 0x000fc4000bf05300 */
        /* <DEDUP_REMOVED lines=50> */
[----:B--2---:R-:W-:-:S05]  /*23860*/  IMAD.IADD R2, R2, 0x1, -R12 ;  /* 0x0000000102027824 */ /* 0x004fca00078e0a0c */
[----:B------:R1:W-:Y:S02]  /*23870*/  STL [R1+0x54], R2 ;  /* 0x0000540201007387 */ /* 0x0003e40000100800 */
.L_x_3574:
[----:B0-----:R-:W-:Y:S01]  /*23880*/  IMAD.MOV.U32 R12, RZ, RZ, R15 ;  /* 0x000000ffff0c7224 */ /* 0x001fe200078e000f */
[----:B-1---5:R-:W-:Y:S01]  /*23890*/  IADD3 R2, R11, R0, RZ ;  /* 0x000000000b027210 */ /* 0x022fe20007ffe0ff */
[----:B------:R-:W-:Y:S02]  /*238a0*/  ULDC.64 UR4, c[0x0][0xa20] ;  /* 0x0002880000047ab9 */ /* 0x000fe40000000a00 */
[----:B------:R-:W-:Y:S01]  /*238b0*/  ISETP.NE.U32.AND P2, PT, RZ, UR4, PT ;  /* 0x00000004ff007c0c */ /* 0x000fe2000bf45070 */
[----:B------:R0:W-:Y:S03]  /*238c0*/  STL [R1+0x28], R12 ;  /* 0x0000280c01007387 */ /* 0x0001e60000100800 */
[----:B------:R-:W-:Y:S01]  /*238d0*/  ISETP.NE.AND.EX P2, PT, RZ, UR5, PT, P2 ;  /* 0x00000005ff007c0c */ /* 0x000fe2000bf45320 */
[----:B------:R0:W-:-:S12]  /*238e0*/  STL [R1+0x30], R2 ;  /* 0x0000300201007387 */ /* 0x0001d80000100800 */
[----:B0-----:R-:W-:Y:S05]  /*238f0*/  @!P2 BRA `(.L_x_3575) ;  /* 0x000000000010a947 */ /* 0x001fea0003800000 */
[----:B------:R-:W-:-:S04]  /*23900*/  IADD3 R2, P0, R14, UR4, RZ ;  /* 0x000000040e027c10 */ /* 0x000fc8000ff1e0ff */
[----:B------:R-:W-:-:S05]  /*23910*/  IADD3.X R3, R13, UR5, RZ, P0, !PT ;  /* 0x000000050d037c10 */ /* 0x000fca00087fe4ff */
[----:B------:R0:W5:Y:S01]  /*23920*/  LDG.E R8, desc[UR54][R2.64] ;  /* 0x0000003602087981 */ /* 0x000162000c1e1900 */
[----:B------:R-:W-:Y:S05]  /*23930*/  BRA `(.L_x_3576) ;  /* 0x0000000000107947 */ /* 0x000fea0003800000 */
.L_x_3575:
[----:B------:R-:W-:Y:S05]  /*23940*/  @!P0 BRA `(.L_x_3576) ;  /* 0x00000000000c8947 */ /* 0x000fea0003800000 */
[----:B------:R-:W2:Y:S04]  /*23950*/  LDG.E R8, desc[UR54][R6.64] ;  /* 0x0000003606087981 */ /* 0x000ea8000c1e1900 */
[----:B------:R-:W2:Y:S02]  /*23960*/  LDG.E R6, desc[UR54][R6.64+0x4] ;  /* 0x0000043606067981 */ /* 0x000ea4000c1e1900 */
[----:B--2---:R-:W-:-:S07]  /*23970*/  IMAD.IADD R8, R6, 0x1, -R8 ;  /* 0x0000000106087824 */ /* 0x004fce00078e0a08 */
.L_x_3576:
[----:B0-----:R-:W2:Y:S01]  /*23980*/  @P1 LDG.E R2, desc[UR54][R4.64] ;  /* 0x0000003604021981 */ /* 0x001ea2000c1e1900 */
[----:B-----5:R-:W-:-:S03]  /*23990*/  IMAD.IADD R0, R8, 0x1, -R0 ;  /* 0x0000000108007824 */ /* 0x020fc600078e0a00 */
[----:B------:R-:W2:Y:S01]  /*239a0*/  @P1 LDG.E R4, desc[UR54][R4.64+0x4] ;  /* 0x0000043604041981 */ /* 0x000ea2000c1e1900 */
[----:B------:R-:W-:Y:S01]  /*239b0*/  BSSY B0, `(.L_x_3577) ;  /* 0x000016c000007945 */ /* 0x000fe20003800000 */
[----:B--2---:R-:W-:-:S04]  /*239c0*/  @P1 IMAD.IADD R9, R4, 0x1, -R2 ;  /* 0x0000000104091824 */ /* 0x004fc800078e0a02 */
[----:B------:R-:W-:-:S04]  /*239d0*/  IMAD.IADD R3, R0, 0x1, R9 ;  /* 0x0000000100037824 */ /* 0x000fc800078e0209 */
[----:B------:R-:W-:-:S04]  /*239e0*/  VIADD R2, R3, 0x9f ;  /* 0x0000009f03027836 */ /* 0x000fc80000000000 */
[----:B------:R-:W-:Y:S01]  /*239f0*/  IMAD.HI R2, R2, 0x66666667, RZ ;  /* 0x6666666702027827 */ /* 0x000fe200078e02ff */
[----:B------:R0:W-:Y:S04]  /*23a00*/  STL [R1+0x4c], R3 ;  /* 0x00004c0301007387 */ /* 0x0001e80000100800 */
[----:B0-----:R-:W-:-:S04]  /*23a10*/  SHF.R.U32.HI R3, RZ, 0x1f, R2 ;  /* 0x0000001fff037819 */ /* 0x001fc80000011602 */
[----:B------:R-:W-:-:S05]  /*23a20*/  LEA.HI.SX32 R4, R2, R3, 0x1a ;  /* 0x0000000302047211 */ /* 0x000fca00078fd2ff */
[----:B------:R-:W-:Y:S01]  /*23a30*/  IMAD R2, R4, 0xa0, -R0 ;  /* 0x000000a004027824 */ /* 0x000fe200078e0a00 */
[----:B------:R-:W-:-:S04]  /*23a40*/  IADD3 R0, -R0, RZ, RZ ;  /* 0x000000ff00007210 */ /* 0x000fc80007ffe1ff */
[----:B------:R-:W-:Y:S02]  /*23a50*/  VIMNMX R9, R2, R9, PT ;  /* 0x0000000902097248 */ /* 0x000fe40003fe0100 */
[----:B------:R-:W-:-:S04]  /*23a60*/  VIMNMX R0, RZ, R0, !PT ;  /* 0x00000000ff007248 */ /* 0x000fc80007fe0100 */
[----:B------:R-:W-:Y:S01]  /*23a70*/  ISETP.GT.AND P0, PT, R9, R0, PT ;  /* 0x000000000900720c */ /* 0x000fe20003f04270 */
[----:B------:R-:W-:-:S05]  /*23a80*/  IMAD.WIDE.U32 R2, R0, -0x33333333, RZ ;  /* 0xcccccccd00027825 */ /* 0x000fca00078e00ff */
[----:B------:R-:W-:-:S07]  /*23a90*/  SHF.R.U32.HI R2, RZ, 0x7, R3 ;  /* 0x00000007ff027819 */ /* 0x000fce0000011603 */
[----:B------:R-:W-:-:S04]  /*23aa0*/  @P0 VIADD R9, R9, 0x9f ;  /* 0x0000009f09090836 */ /* 0x000fc80000000000 */
[----:B------:R-:W-:Y:S01]  /*23ab0*/  @P0 IMAD.HI R0, R9, 0x66666667, RZ ;  /* 0x6666666709000827 */ /* 0x000fe200078e02ff */
[----:B------:R0:W-:Y:S04]  /*23ac0*/  STL [R1+0x50], R4 ;  /* 0x0000500401007387 */ /* 0x0001e80000100800 */
[----:B------:R-:W-:Y:S01]  /*23ad0*/  @P0 SHF.R.U32.HI R3, RZ, 0x1f, R0 ;  /* 0x0000001fff030819 */ /* 0x000fe20000011600 */
[----:B------:R-:W-:-:S03]  /*23ae0*/  IMAD.MOV.U32 R8, RZ, RZ, R2 ;  /* 0x000000ffff087224 */ /* 0x000fc600078e0002 */
[----:B------:R-:W-:-:S04]  /*23af0*/  @P0 LEA.HI.SX32 R8, R0, R3, 0x1a ;  /* 0x0000000300080211 */ /* 0x000fc800078fd2ff */
        /* <DEDUP_REMOVED lines=10> */
.L_x_3791:
[----:B-1----:R-:W-:Y:S02]  /*23ba0*/  ISETP.NE.AND P0, PT, R14, RZ, PT ;  /* 0x000000ff0e00720c */ /* 0x002fe40003f05270 */
[----:B------:R-:W-:-:S11]  /*23bb0*/  PLOP3.LUT P6, PT, PT, PT, PT, 0x8, 0x0 ;  /* 0x000000000000781c */ /* 0x000fd60003fce170 */
[----:B------:R-:W-:Y:S05]  /*23bc0*/  @P0 BRA `(.L_x_3580) ;  /* 0x00000000000c0947 */ /* 0x000fea0003800000 */
[----:B------:R-:W-:-:S03]  /*23bd0*/  UMOV UR4, 0xffffffff ;  /* 0xffffffff00047882 */ /* 0x000fc60000000000 */
[----:B------:R-:W-:Y:S05]  /*23be0*/  BRA.DIV UR4, `(.L_x_3581) ;  /* 0x0000008a04f47947 */ /* 0x000fea000b800000 */
[----:B------:R-:W-:-:S13]  /*23bf0*/  ELECT P6, URZ, PT ;  /* 0x00000000003f782f */ /* 0x000fda00038c0000 */
.L_x_3580:
[----:B0-----:R-:W2:Y:S04]  /*23c00*/  LDL R3, [R1+0x60] ;  /* 0x0000600001037983 */ /* 0x001ea80000100800 */
[----:B------:R-:W3:Y:S01]  /*23c10*/  LDL R5, [R1+0x4] ;  /* 0x0000040001057983 */ /* 0x000ee20000100800 */
[----:B------:R-:W-:Y:S01]  /*23c20*/  BSSY B1, `(.L_x_3582) ;  /* 0x0000008000017945 */ /* 0x000fe20003800000 */
[----:B--2---:R-:W-:-:S05]  /*23c30*/  VIADD R3, R3, 0x1 ;  /* 0x0000000103037836 */ /* 0x004fca0000000000 */
[----:B------:R-:W-:-:S04]  /*23c40*/  LEA.HI R4, R3, R3, RZ, 0x1 ;  /* 0x0000000303047211 */ /* 0x000fc800078f08ff */
[----:B------:R-:W-:-:S05]  /*23c50*/  LOP3.LUT R4, R4, 0xfffffffe, RZ, 0xc0, !PT ;  /* 0xfffffffe04047812 */ /* 0x000fca00078ec0ff */
[----:B------:R-:W-:-:S05]  /*23c60*/  IMAD.IADD R3, R3, 0x1, -R4 ;  /* 0x0000000103037824 */ /* 0x000fca00078e0a04 */
[----:B------:R-:W-:-:S04]  /*23c70*/  SHF.L.U32 R3, R3, 0x1f, RZ ;  /* 0x0000001f03037819 */ /* 0x000fc800000006ff */
[----:B---3--:R-:W0:Y:S02]  /*23c80*/  SYNCS.PHASECHK.TRANS64.TRYWAIT P0, [R5+URZ+0x33420], R3 ;  /* 0x03342003050075a7 */ /* 0x008e24000800017f */
[----:B0-----:R-:W-:Y:S05]  /*23c90*/  @!P0 BRA `(.L_x_3583) ;  /* 0x0000008800e88947 */ /* 0x001fea0003800000 */
.L_x_3794:
[----:B------:R-:W-:Y:S05]  /*23ca0*/  BSYNC B1 ;  /* 0x0000000000017941 */ /* 0x000fea0003800000 */
.L_x_3582:
[----:B------:R-:W-:Y:S04]  /*23cb0*/  BSSY B1, `(.L_x_3584) ;  /* 0x0000091000017945 */ /* 0x000fe80003800000 */
[----:B------:R-:W-:Y:S05]  /*23cc0*/  @!P6 BRA `(.L_x_3585) ;  /* 0x00000008003ce947 */ /* 0x000fea0003800000 */
[----:B------:R-:W2:Y:S04]  /*23cd0*/  LDL R5, [R1+0x4] ;  /* 0x0000040001057983 */ /* 0x000ea80000100800 */
[----:B------:R-:W3:Y:S01]  /*23ce0*/  LDL R6, [R1+0x24] ;  /* 0x0000240001067983 */ /* 0x000ee20000100800 */
[----:B0-----:R-:W0:Y:S01]  /*23cf0*/  S2R R4, SR_TID.X ;  /* 0x0000000000047919 */ /* 0x001e220000002100 */
[----:B--2---:R-:W-:Y:S02]  /*23d00*/  IMAD.MOV.U32 R7, RZ, RZ, R5 ;  /* 0x000000ffff077224 */ /* 0x004fe400078e0005 */
[----:B------:R-:W2:Y:S01]  /*23d10*/  LDL R5, [R1+0x1c] ;  /* 0x00001c0001057983 */ /* 0x000ea20000100800 */
[----:B---3--:R-:W-:Y:S01]  /*23d20*/  SHF.L.U32 R9, R6, 0x1f, RZ ;  /* 0x0000001f06097819 */ /* 0x008fe200000006ff */
[----:B------:R-:W-:Y:S01]  /*23d30*/  BSSY B2, `(.L_x_3586) ;  /* 0x0000006000027945 */ /* 0x000fe20003800000 */
[----:B0-----:R-:W-:-:S04]  /*23d40*/  LOP3.LUT R4, R4, 0x7f, RZ, 0xc0, !PT ;  /* 0x0000007f04047812 */ /* 0x001fc800078ec0ff */
[----:B------:R-:W-:Y:S01]  /*23d50*/  ISETP.NE.AND P1, PT, R4, RZ, PT ;  /* 0x000000ff0400720c */ /* 0x000fe20003f25270 */
[----:B--2---:R-:W-:-:S04]  /*23d60*/  IMAD R5, R5, 0x8, R7 ;  /* 0x0000000805057824 */ /* 0x004fc800078e0207 */
[----:B------:R-:W0:Y:S02]  /*23d70*/  SYNCS.PHASECHK.TRANS64.TRYWAIT P0, [R5+URZ+0x334a0], R9 ;  /* 0x0334a009050075a7 */ /* 0x000e24000800017f */
[----:B0-----:R-:W-:Y:S06]  /*23d80*/  @!P0 BRA `(.L_x_3587) ;  /* 0x0000008800c48947 */ /* 0x001fec0003800000 */
.L_x_3795:
[----:B------:R-:W-:Y:S05]  /*23d90*/  BSYNC B2 ;  /* 0x0000000000027941 */ /* 0x000fea0003800000 */
.L_x_3586:
[----:B------:R-:W-:Y:S04]  /*23da0*/  BSSY B2, `(.L_x_3588) ;  /* 0x0000009000027945 */ /* 0x000fe80003800000 */
[----:B------:R-:W-:Y:S05]  /*23db0*/  @P1 BRA `(.L_x_3589) ;  /* 0x00000000001c1947 */ /* 0x000fea0003800000 */
[----:B------:R-:W1:Y:S02]  /*23dc0*/  S2R R3, SR_TID.X ;  /* 0x0000000000037919 */ /* 0x000e640000002100 */
[----:B-1----:R-:W-:Y:S02]  /*23dd0*/  LOP3.LUT R4, R3, 0x1f, RZ, 0xc0, !PT ;  /* 0x0000001f03047812 */ /* 0x002fe400078ec0ff */
[----:B------:R-:W-:Y:S02]  /*23de0*/  MOV R3, 0x7800 ;  /* 0x0000780000037802 */ /* 0x000fe40000000f00 */
[----:B------:R-:W-:Y:S02]  /*23df0*/  ISETP.NE.AND P0, PT, R4, RZ, PT ;  /* 0x000000ff0400720c */ /* 0x000fe40003f05270 */
[----:B------:R1:W-:Y:S11]  /*23e00*/  SYNCS.ARRIVE.TRANS64 RZ, [R5+URZ+0x33490], R3 ;  /* 0x0334900305ff79a7 */ /* 0x0003f6000800003f */
[----:B-1----:R-:W-:Y:S05]  /*23e10*/  @!P0 BRA `(.L_x_3589) ;  /* 0x0000000000048947 */ /* 0x002fea0003800000 */
[----:B------:R-:W-:Y:S01]  /*23e20*/  BPT.TRAP 0x1 ;  /* 0x000000040000795c */ /* 0x000fe20000300000 */
.L_x_3589:
[----:B------:R-:W-:Y:S05]  /*23e30*/  BSYNC B2 ;  /* 0x0000000000027941 */ /* 0x000fea0003800000 */
.L_x_3588:
[----:B------:R-:W2:Y:S04]  /*23e40*/  LDL R6, [R1+0x4] ;  /* 0x0000040001067983 */ /* 0x000ea80000100800 */
        /* <DEDUP_REMOVED lines=13> */
.L_x_3590:
        /* <DEDUP_REMOVED lines=16> */
.L_x_3591:
        /* <DEDUP_REMOVED lines=10> */
[----:B------:R-:W-:Y:S01]  /*240c0*/  MOV R11, 0x80 ;  /* 0x00000080000b7802 */ /* 0x000fe20000000f00 */
[----:B------:R-:W-:Y:S01]  /*240d0*/  VIADD R6, R7, 0x29200 ;  /* 0x0002920007067836 */ /* 0x000fe20000000000 */
[----:B------:R-:W-:Y:S01]  /*240e0*/  PLOP3.LUT P0, PT, PT, PT, PT, 0x80, 0x0 ;  /* 0x000000000000781c */ /* 0x000fe20003f0f070 */
[----:B------:R-:W-:Y:S01]  /*240f0*/  UMOV UR6, 0x0 ;  /* 0x0000000000067882 */ /* 0x000fe20000000000 */
[----:B------:R-:W-:Y:S01]  /*24100*/  R2UR UR10, R11 ;  /* 0x000000000b0a72ca */ /* 0x000fe200000e0000 */
[----:B------:R-:W-:-:S14]  /*24110*/  UMOV UR7, 0x12f00000 ;  /* 0x12f0000000077882 */ /* 0x000fdc0000000000 */
.L_x_3592:
        /* <DEDUP_REMOVED lines=13> */
.L_x_3796:
[----:B------:R-:W-:Y:S05]  /*241f0*/  BSYNC B2 ;  /* 0x0000000000027941 */ /* 0x000fea0003800000 */
.L_x_3593:
        /* <DEDUP_REMOVED lines=11> */
.L_x_3596:
[----:B------:R-:W-:Y:S05]  /*242b0*/  BSYNC B2 ;  /* 0x0000000000027941 */ /* 0x000fea0003800000 */
.L_x_3595:
        /* <DEDUP_REMOVED lines=8> */
.L_x_3597:
        /* <DEDUP_REMOVED lines=10> */
[----:B------:R-:W-:Y:S02]  /*243e0*/  R2UR UR10, R14 ;  /* 0x000000000e0a72ca */ /* 0x000fe400000e0000 */
[----:B------:R-:W-:Y:S02]  /*243f0*/  R2UR UR6, R12 ;  /* 0x000000000c0672ca */ /* 0x000fe400000e0000 */
[----:B------:R-:W-:Y:S02]  /*24400*/  R2UR UR7, R13 ;  /* 0x000000000d0772ca */ /* 0x000fe400000e0000 */
[----:B------:R-:W-:Y:S02]  /*24410*/  PLOP3.LUT P0, PT, PT, PT, PT, 0x80, 0x0 ;  /* 0x000000000000781c */ /* 0x000fe40003f0f070 */
[----:B------:R-:W-:-:S11]  /*24420*/  IADD3 R3, R7, 0x11a00, RZ ;  /* 0x00011a0007037810 */ /* 0x000fd60007ffe0ff */
.L_x_3598:
        /* <DEDUP_REMOVED lines=15> */
.L_x_3599:
        /* <DEDUP_REMOVED lines=10> */
.L_x_3585:
[----:B------:R-:W-:Y:S05]  /*245c0*/  BSYNC B1 ;  /* 0x0000000000017941 */ /* 0x000fea0003800000 */
.L_x_3584:
[----:B0-----:R-:W2:Y:S04]  /*245d0*/  LDL.LU R3, [R1+0x1c] ;  /* 0x00001c0001037983 */ /* 0x001ea80000300800 */
[----:B------:R-:W3:Y:S01]  /*245e0*/  LDL.LU R6, [R1+0x24] ;  /* 0x0000240001067983 */ /* 0x000ee20000300800 */
[----:B------:R-:W-:Y:S01]  /*245f0*/  VIADD R8, R8, 0xfffffffe ;  /* 0xfffffffe08087836 */ /* 0x000fe20000000000 */
[----:B------:R-:W-:-:S04]  /*24600*/  PLOP3.LUT P0, PT, PT, PT, PT, 0x8, 0x0 ;  /* 0x000000000000781c */ /* 0x000fc80003f0e170 */
[----:B------:R-:W-:Y:S01]  /*24610*/  ISETP.GE.AND P2, PT, R8, R2, PT ;  /* 0x000000020800720c */ /* 0x000fe20003f46270 */
[----:B--2---:R-:W-:-:S05]  /*24620*/  VIADD R3, R3, 0x1 ;  /* 0x0000000103037836 */ /* 0x004fca0000000000 */
[----:B------:R-:W-:-:S04]  /*24630*/  ISETP.NE.AND P1, PT, R3, 0x2, PT ;  /* 0x000000020300780c */ /* 0x000fc80003f25270 */
[----:B------:R-:W-:Y:S02]  /*24640*/  SEL R4, RZ, 0x1, P1 ;  /* 0x00000001ff047807 */ /* 0x000fe40000800000 */
[----:B------:R-:W-:Y:S02]  /*24650*/  SEL R3, R3, RZ, P1 ;  /* 0x000000ff03037207 */ /* 0x000fe40000800000 */
[----:B---3--:R-:W-:-:S03]  /*24660*/  LOP3.LUT R6, R6, R4, RZ, 0x3c, !PT ;  /* 0x0000000406067212 */ /* 0x008fc600078e3cff */
[----:B------:R0:W-:Y:S04]  /*24670*/  STL [R1+0x1c], R3 ;  /* 0x00001c0301007387 */ /* 0x0001e80000100800 */
[----:B------:R0:W-:Y:S01]  /*24680*/  STL [R1+0x24], R6 ;  /* 0x0000240601007387 */ /* 0x0001e20000100800 */
[----:B------:R-:W-:Y:S05]  /*24690*/  @!P2 BRA `(.L_x_3578) ;  /* 0x000000080074a947 */ /* 0x000fea0003800000 */
.L_x_3616:
        /* <DEDUP_REMOVED lines=9> */
[----:B------:R-:W-:Y:S01]  /*24730*/  ISETP.NE.AND P2, PT, R3, RZ, PT ;  /* 0x000000ff0300720c */ /* 0x000fe20003f45270 */
[----:B--2---:R-:W-:Y:S01]  /*24740*/  IMAD R7, R5, 0x8, R6 ;  /* 0x0000000805077824 */ /* 0x004fe200078e0206 */
[----:B---3--:R-:W-:-:S04]  /*24750*/  SHF.L.U32 R6, R4, 0x1f, RZ ;  /* 0x0000001f04067819 */ /* 0x008fc800000006ff */
[----:B------:R-:W0:Y:S02]  /*24760*/  SYNCS.PHASECHK.TRANS64.TRYWAIT P1, [R7+URZ+0x334a0], R6 ;  /* 0x0334a006070075a7 */ /* 0x000e24000802017f */
[----:B0-----:R-:W-:Y:S05]  /*24770*/  @!P1 BRA `(.L_x_3603) ;  /* 0x0000008000709947 */ /* 0x001fea0003800000 */
.L_x_3797:
[----:B------:R-:W-:Y:S05]  /*24780*/  BSYNC B2 ;  /* 0x0000000000027941 */ /* 0x000fea0003800000 */
.L_x_3602:
        /* <DEDUP_REMOVED lines=9> */
.L_x_3605:
[----:B------:R-:W-:Y:S05]  /*24820*/  BSYNC B2 ;  /* 0x0000000000027941 */ /* 0x000fea0003800000 */
.L_x_3604:
        /* <DEDUP_REMOVED lines=13> */
.L_x_3606:
        /* <DEDUP_REMOVED lines=16> */
.L_x_3607:
        /* <DEDUP_REMOVED lines=16> */
.L_x_3608:
        /* <DEDUP_REMOVED lines=13> */
.L_x_3798:
[----:B------:R-:W-:Y:S05]  /*24bd0*/  BSYNC B2 ;  /* 0x0000000000027941 */ /* 0x000fea0003800000 */
.L_x_3609:
[----:B------:R-:W-:Y:S01]  /*24be0*/  BSSY B2, `(.L_x_3611) ;  /* 0x000000b000027945 */ /* 0x000fe20003800000 */
[----:B------:R-:W-:Y:S01]  /*24bf0*/  IMAD.MOV.U32 R12, RZ, RZ, 0x0 ;  /* 0x00000000ff0c7424 */ /* 0x000fe200078e00ff */
[----:B------:R-:W-:Y:S02]  /*24c00*/  MOV R13, 0x12f00000 ;  /* 0x12f00000000d7802 */ /* 0x000fe40000000f00 */
        /* <DEDUP_REMOVED lines=8> */
.L_x_3612:
[----:B------:R-:W-:Y:S05]  /*24c90*/  BSYNC B2 ;  /* 0x0000000000027941 */ /* 0x000fea0003800000 */
.L_x_3611:
        /* <DEDUP_REMOVED lines=8> */
.L_x_3613:
        /* <DEDUP_REMOVED lines=15> */
.L_x_3614:
        /* <DEDUP_REMOVED lines=15> */
.L_x_3615:
        /* <DEDUP_REMOVED lines=10> */
.L_x_3601:
[----:B------:R-:W-:Y:S05]  /*24fa0*/  BSYNC B1 ;  /* 0x0000000000017941 */ /* 0x000fea0003800000 */
.L_x_3600:
        /* <DEDUP_REMOVED lines=12> */
.L_x_3578:
[----:B------:R-:W-:Y:S05]  /*25070*/  BSYNC B0 ;  /* 0x0000000000007941 */ /* 0x000fea0003800000 */
.L_x_3577:
        /* <DEDUP_REMOVED lines=20> */
[----:B0-----:R-:W-:Y:S01]  /*251c0*/  IADD3 R16, R0, UR38, R3 ;  /* 0x0000002600107c10 */ /* 0x001fe2000fffe003 */
[----:B------:R-:W-:Y:S06]  /*251d0*/  BRA `(.L_x_3618) ;  /* 0x0000004000b87947 */ /* 0x000fec0003800000 */
.L_x_3617:
        /* <DEDUP_REMOVED lines=21> */
.L_x_3620:
[----:B------:R-:W-:Y:S05]  /*25330*/  BSYNC B6 ;  /* 0x0000000000067941 */ /* 0x000fea0003800000 */
.L_x_3619:
        /* <DEDUP_REMOVED lines=25> */
.L_x_3622:
[----:B------:R-:W-:Y:S05]  /*254d0*/  BSYNC B6 ;  /* 0x0000000000067941 */ /* 0x000fea0003800000 */
.L_x_3621:
[----:B0-----:R-:W2:Y:S01]  /*254e0*/  LDL R2, [R1+0x4] ;  /* 0x0000040001027983 */ /* 0x001ea20000100800 */
[----:B------:R-:W-:Y:S01]  /*254f0*/  BSSY B6, `(.L_x_3623) ;  /* 0x0000015000067945 */ /* 0x000fe20003800000 */
[----:B--2---:R-:W-:-:S04]  /*25500*/  IADD3 R0, R2, 0x200, RZ ;  /* 0x0000020002007810 */ /* 0x004fc80007ffe0ff */
[----:B------:R-:W-:Y:S01]  /*25510*/  LOP3.LUT P0, RZ, R0, 0x9f, RZ, 0xc0, !PT ;  /* 0x0000009f00ff7812 */ /* 0x000fe2000780c0ff */
[----:B------:R0:W-:-:S12]  /*25520*/  STL [R1+0x8], R0 ;  /* 0x0000080001007387 */ /* 0x0001d80000100800 */
[----:B0-----:R-:W-:Y:S05]  /*25530*/  @!P0 BRA `(.L_x_3624) ;  /* 0x0000000000408947 */ /* 0x001fea0003800000 */
[----:B------:R-:W-:Y:S01]  /*25540*/  MOV R2, 0x0 ;  /* 0x0000000000027802 */ /* 0x000fe20000000f00 */
[----:B------:R-:W-:Y:S01]  /*25550*/  ULDC.64 UR6, c[0x4][0x198] ;  /* 0x0100660000067ab9 */ /* 0x000fe20000000a00 */
[----:B------:R-:W-:Y:S01]  /*25560*/  ULDC.64 UR8, c[0x4][0x1a0] ;  /* 0x0100680000087ab9 */ /* 0x000fe20000000a00 */
[----:B------:R-:W-:Y:S01]  /*25570*/  ULDC.64 UR4, c[0x4][0xc0] ;  /* 0x0100300000047ab9 */ /* 0x000fe20000000a00 */
[----:B------:R-:W-:Y:S01]  /*25580*/  IMAD.U32 R4, RZ, RZ, UR6 ;  /* 0x00000006ff047e24 */ /* 0x000fe2000f8e00ff */
[----:B------:R-:W-:Y:S01]  /*25590*/  MOV R8, 0x70 ;  /* 0x0000007000087802 */ /* 0x000fe20000000f00 */
[----:B------:R-:W0:Y:S01]  /*255a0*/  LDC.64 R2, c[0x4][R2] ;  /* 0x0100000002027b82 */ /* 0x000e220000000a00 */
[----:B------:R-:W-:Y:S02]  /*255b0*/  IMAD.U32 R5, RZ, RZ, UR7 ;  /* 0x00000007ff057e24 */ /* 0x000fe4000f8e00ff */
[----:B------:R-:W-:Y:S02]  /*255c0*/  IMAD.U32 R6, RZ, RZ, UR8 ;  /* 0x00000008ff067e24 */ /* 0x000fe4000f8e00ff */
[----:B------:R-:W-:-:S02]  /*255d0*/  IMAD.U32 R7, RZ, RZ, UR9 ;  /* 0x00000009ff077e24 */ /* 0x000fc4000f8e00ff */
[----:B------:R-:W-:Y:S02]  /*255e0*/  IMAD.U32 R10, RZ, RZ, UR4 ;  /* 0x00000004ff0a7e24 */ /* 0x000fe4000f8e00ff */
[----:B------:R-:W-:Y:S02]  /*255f0*/  IMAD.U32 R11, RZ, RZ, UR5 ;  /* 0x00000005ff0b7e24 */ /* 0x000fe4000f8e00ff */
[----:B------:R-:W-:Y:S02]  /*25600*/  IMAD.MOV.U32 R12, RZ, RZ, 0x1 ;  /* 0x00000001ff0c7424 */ /* 0x000fe400078e00ff */
[----:B------:R-:W-:-:S07]  /*25610*/  IMAD.MOV.U32 R13, RZ, RZ, RZ ;  /* 0x000000ffff0d7224 */ /* 0x000fce00078e00ff */
[----:B------:R-:W-:-:S07]  /*25620*/  LEPC R20, `(.L_x_3624) ;  /* 0x000000001014794e */ /* 0x000fce0000000000 */
[----:B0-----:R-:W-:Y:S05]  /*25630*/  CALL.ABS.NOINC R2 ;  /* 0x0000000002007343 */ /* 0x001fea0003c00000 */
.L_x_3624:
[----:B------:R-:W-:Y:S05]  /*25640*/  BSYNC B6 ;  /* 0x0000000000067941 */ /* 0x000fea0003800000 */
.L_x_3623:
        /* <DEDUP_REMOVED lines=20> */
.L_x_3626:
[----:B------:R-:W-:Y:S05]  /*25790*/  BSYNC B6 ;  /* 0x0000000000067941 */ /* 0x000fea0003800000 */
.L_x_3625:
        /* <DEDUP_REMOVED lines=23> */
.L_x_3801:
        /* <DEDUP_REMOVED lines=11> */
.L_x_3804:
[----:B------:R-:W-:Y:S05]  /*259c0*/  @!P6 BRA `(.L_x_3628) ;  /* 0x0000000400b8e947 */ /* 0x000fea0003800000 */
[----:B0-----:R-:W2:Y:S01]  /*259d0*/  LDL R0, [R1+0x50] ;  /* 0x0000500001007983 */ /* 0x001ea20000100800 */
[----:B------:R-:W-:-:S04]  /*259e0*/  ISETP.NE.U32.AND P0, PT, R2, RZ, PT ;  /* 0x000000ff0200720c */ /* 0x000fc80003f05070 */
[----:B------:R-:W-:Y:S01]  /*259f0*/  ISETP.NE.AND.EX P0, PT, R3, RZ, PT, P0 ;  /* 0x000000ff0300720c */ /* 0x000fe20003f05300 */
[----:B--2---:R-:W-:-:S12]  /*25a00*/  VIADD R0, R0, 0xffffffff ;  /* 0xffffffff00007836 */ /* 0x004fd80000000000 */
        /* <DEDUP_REMOVED lines=8> */
[----:B------:R-:W-:-:S03]  /*25a90*/  IMAD R6, R9, UR4, RZ ;  /* 0x0000000409067c24 */ /* 0x000fc6000f8e02ff */
[----:B------:R-:W-:Y:S01]  /*25aa0*/  IADD3 R5, -R4, RZ, RZ ;  /* 0x000000ff04057210 */ /* 0x000fe20007ffe1ff */
[----:B------:R-:W-:-:S04]  /*25ab0*/  IMAD R6, R8, UR5, R6 ;  /* 0x0000000508067c24 */ /* 0x000fc8000f8e0206 */
[----:B------:R-:W-:Y:S01]  /*25ac0*/  IMAD R0, R7, R5, R0 ;  /* 0x0000000507007224 */ /* 0x000fe200078e0200 */
[----:B------:R-:W-:-:S03]  /*25ad0*/  SHF.R.S32.HI R5, RZ, 0x1f, R4 ;  /* 0x0000001fff057819 */ /* 0x000fc60000011404 */
[----:B------:R-:W-:-:S04]  /*25ae0*/  IMAD.WIDE.U32 R4, R8, UR4, R4 ;  /* 0x0000000408047c25 */ /* 0x000fc8000f8e0004 */
[----:B------:R-:W-:Y:S01]  /*25af0*/  IMAD.IADD R5, R5, 0x1, R6 ;  /* 0x0000000105057824 */ /* 0x000fe200078e0206 */
[----:B------:R-:W-:-:S04]  /*25b00*/  LEA R2, P0, R4, R2, 0x2 ;  /* 0x0000000204027211 */ /* 0x000fc800078010ff */
[----:B------:R-:W-:-:S05]  /*25b10*/  LEA.HI.X R3, R4, R3, R5, 0x2, P0 ;  /* 0x0000000304037211 */ /* 0x000fca00000f1405 */
[----:B------:R-:W2:Y:S04]  /*25b20*/  LDG.E R2, desc[UR54][R2.64] ;  /* 0x0000003602027981 */ /* 0x000ea8000c1e1900 */
[----:B--2---:R0:W-:Y:S02]  /*25b30*/  STL [R1], R2 ;  /* 0x0000000201007387 */ /* 0x0041e40000100800 */
.L_x_3630:
[----:B-1----:R-:W2:Y:S04]  /*25b40*/  LDL R9, [R1+0x4] ;  /* 0x0000040001097983 */ /* 0x002ea80000100800 */
[----:B0-----:R-:W2:Y:S04]  /*25b50*/  LDL R2, [R1+0x18] ;  /* 0x0000180001027983 */ /* 0x001ea80000100800 */
[----:B------:R-:W3:Y:S01]  /*25b60*/  LDL R3, [R1+0x20] ;  /* 0x0000200001037983 */ /* 0x000ee20000100800 */
[----:B------:R-:W0:Y:S02]  /*25b70*/  S2R R8, SR_TID.X ;  /* 0x0000000000087919 */ /* 0x000e240000002100 */
[----:B0-----:R-:W-:-:S04]  /*25b80*/  LOP3.LUT R8, R8, 0x7f, RZ, 0xc0, !PT ;  /* 0x0000007f08087812 */ /* 0x001fc800078ec0ff */
[----:B------:R-:W-:Y:S01]  /*25b90*/  ISETP.NE.AND P1, PT, R8, RZ, PT ;  /* 0x000000ff0800720c */ /* 0x000fe20003f25270 */
[----:B--2---:R-:W-:Y:S01]  /*25ba0*/  IMAD R2, R2, 0x8, R9 ;  /* 0x0000000802027824 */ /* 0x004fe200078e0209 */
[----:B---3--:R-:W-:-:S04]  /*25bb0*/  SHF.L.U32 R4, R3, 0x1f, RZ ;  /* 0x0000001f03047819 */ /* 0x008fc800000006ff */
[----:B------:R-:W0:Y:S02]  /*25bc0*/  SYNCS.PHASECHK.TRANS64.TRYWAIT P0, [R2+URZ+0x33480], R4 ;  /* 0x03348004020075a7 */ /* 0x000e24000800017f */
[----:B0-----:R-:W-:Y:S05]  /*25bd0*/  @!P0 BRA `(.L_x_3631) ;  /* 0x0000006c00d48947 */ /* 0x001fea0003800000 */
.L_x_3805:
        /* <DEDUP_REMOVED lines=8> */
.L_x_3632:
        /* <DEDUP_REMOVED lines=19> */
[----:B------:R-:W-:Y:S02]  /*25d90*/  UIADD3 UR14, UR15, 0x11a00, URZ ;  /* 0x00011a000f0e7890 */ /* 0x000fe4000fffe03f */
[----:B------:R-:W-:-:S05]  /*25da0*/  UIADD3 UR15, UR15, 0x14200, URZ ;  /* 0x000142000f0f7890 */ /* 0x000fca000fffe03f */
[----:B------:R1:W-:Y:S02]  /*25db0*/  UTMALDG.4D [UR8], [UR4], desc[UR6] ;  /* 0x00000608040075b4 */ /* 0x0003e40008019000 */
[----:B-1----:R-:W-:Y:S01]  /*25dc0*/  UMOV UR8, UR14 ;  /* 0x0000000e00087c82 */ /* 0x002fe20008000000 */
[----:B------:R-:W-:Y:S01]  /*25dd0*/  UMOV UR10, UR16 ;  /* 0x00000010000a7c82 */ /* 0x000fe20008000000 */
[----:B------:R-:W-:Y:S01]  /*25de0*/  UMOV UR14, 0x80 ;  /* 0x00000080000e7882 */ /* 0x000fe20000000000 */
[----:B------:R1:W-:Y:S02]  /*25df0*/  UTMALDG.4D [UR8], [UR4], desc[UR6] ;  /* 0x00000608040075b4 */ /* 0x0003e40008019000 */
[----:B-1----:R-:W-:Y:S01]  /*25e00*/  UMOV UR8, UR15 ;  /* 0x0000000f00087c82 */ /* 0x002fe20008000000 */
[----:B------:R-:W-:Y:S02]  /*25e10*/  UMOV UR10, UR14 ;  /* 0x0000000e000a7c82 */ /* 0x000fe40008000000 */
[----:B------:R1:W-:Y:S01]  /*25e20*/  UTMALDG.4D [UR8], [UR4], desc[UR6] ;  /* 0x00000608040075b4 */ /* 0x0003e20008019000 */
[----:B------:R-:W2:Y:S02]  /*25e30*/  SYNCS.PHASECHK.TRANS64.TRYWAIT P0, [R2+URZ+0x33440], R4 ;  /* 0x03344004020075a7 */ /* 0x000ea4000800017f */
[----:B-12---:R-:W-:Y:S05]  /*25e40*/  @!P0 BRA `(.L_x_3633) ;  /* 0x0000006c004c8947 */ /* 0x006fea0003800000 */
.L_x_3806:
        /* <DEDUP_REMOVED lines=8> */
.L_x_3634:
[----:B------:R-:W2:Y:S04]  /*25ed0*/  LDL R5, [R1] ;  /* 0x0000000001057983 */ /* 0x000ea80000100800 */
[----:B01----:R-:W3:Y:S01]  /*25ee0*/  LDL.LU R4, [R1+0x14] ;  /* 0x0000140001047983 */ /* 0x003ee20000300800 */
[----:B------:R-:W-:Y:S01]  /*25ef0*/  R2UR UR15, R3 ;  /* 0x00000000030f72ca */ /* 0x000fe200000e0000 */
[----:B------:R-:W-:Y:S01]  /*25f00*/  UIADD3 UR4, UP0, UR40, 0x370, URZ ;  /* 0x0000037028047890 */ /* 0x000fe2000ff1e03f */
[----:B------:R-:W-:Y:S01]  /*25f10*/  R2UR UR9, R2 ;  /* 0x00000000020972ca */ /* 0x000fe200000e0000 */
[----:B------:R-:W-:Y:S01]  /*25f20*/  UMOV UR10, URZ ;  /* 0x0000003f000a7c82 */ /* 0x000fe20008000000 */
[----:B------:R-:W-:Y:S01]  /*25f30*/  R2UR UR11, R0 ;  /* 0x00000000000b72ca */ /* 0x000fe200000e0000 */
[----:B------:R-:W-:Y:S01]  /*25f40*/  UIADD3.X UR5, URZ, UR41, URZ, UP0, !UPT ;  /* 0x000000293f057290 */ /* 0x000fe200087fe43f */
[----:B------:R-:W-:Y:S01]  /*25f50*/  R2UR UR12, R18 ;  /* 0x00000000120c72ca */ /* 0x000fe200000e0000 */
[----:B------:R-:W-:Y:S01]  /*25f60*/  UMOV UR6, 0x0 ;  /* 0x0000000000067882 */ /* 0x000fe20000000000 */
[----:B------:R-:W-:Y:S01]  /*25f70*/  PLOP3.LUT P0, PT, PT, PT, PT, 0x80, 0x0 ;  /* 0x000000000000781c */ /* 0x000fe20003f0f070 */
[----:B------:R-:W-:Y:S01]  /*25f80*/  UMOV UR7, 0x14f00000 ;  /* 0x14f0000000077882 */ /* 0x000fe20000000000 */
[----:B------:R-:W-:-:S03]  /*25f90*/  UMOV UR16, 0x40 ;  /* 0x0000004000107882 */ /* 0x000fc60000000000 */
[----:B------:R-:W-:Y:S02]  /*25fa0*/  UIADD3 UR8, UR15, 0x24200, URZ ;  /* 0x000242000f087890 */ /* 0x000fe4000fffe03f */
        /* <DEDUP_REMOVED lines=9> */
[----:B------:R-:W-:Y:S01]  /*26040*/  UMOV UR10, UR16 ;  /* 0x00000010000a7c82 */ /* 0x000fe20008000000 */
[----:B------:R-:W-:Y:S01]  /*26050*/  UMOV UR14, 0x80 ;  /* 0x00000080000e7882 */ /* 0x000fe20000000000 */
[----:B------:R0:W-:Y:S02]  /*26060*/  UTMALDG.4D [UR8], [UR4], desc[UR6] ;  /* 0x00000608040075b4 */ /* 0x0001e40008019000 */
[----:B0-----:R-:W-:Y:S01]  /*26070*/  UMOV UR8, UR15 ;  /* 0x0000000f00087c82 */ /* 0x001fe20008000000 */
[----:B------:R-:W-:Y:S02]  /*26080*/  UMOV UR10, UR14 ;  /* 0x0000000e000a7c82 */ /* 0x000fe40008000000 */
[----:B------:R2:W-:Y:S02]  /*26090*/  UTMALDG.4D [UR8], [UR4], desc[UR6] ;  /* 0x00000608040075b4 */ /* 0x0005e40008019000 */
[----:B--2---:R-:W-:Y:S01]  /*260a0*/  NOP ;  /* 0x0000000000007918 */ /* 0x004fe20000000000 */
.L_x_3628:
[----:B------:R-:W2:Y:S04]  /*260b0*/  LDL R2, [R1+0x4] ;  /* 0x0000040001027983 */ /* 0x000ea80000100800 */
[----:B------:R-:W3:Y:S04]  /*260c0*/  LDL.LU R3, [R1+0x3c] ;  /* 0x00003c0001037983 */ /* 0x000ee80000300800 */
        /* <DEDUP_REMOVED lines=9> */
[----:B--2---:R-:W-:Y:S01]  /*26160*/  VIADD R2, R2, 0x1e200 ;  /* 0x0001e20002027836 */ /* 0x004fe20000000000 */
[----:B---3--:R-:W-:-:S04]  /*26170*/  SHF.R.S32.HI R0, RZ, 0x1f, R3 ;  /* 0x0000001fff007819 */ /* 0x008fc80000011403 */
        /* <DEDUP_REMOVED lines=18> */
[----:B------:R-:W-:Y:S01]  /*262a0*/  MOV R4, UR4 ;  /* 0x0000000400047c02 */ /* 0x000fe20008000f00 */
[----:B------:R-:W-:Y:S01]  /*262b0*/  IMAD.U32 R5, RZ, RZ, UR5 ;  /* 0x00000005ff057e24 */ /* 0x000fe2000f8e00ff */
[----:B------:R-:W0:Y:S01]  /*262c0*/  LDC.64 R2, c[0x4][R2] ;  /* 0x0100000002027b82 */ /* 0x000e220000000a00 */
[----:B------:R-:W-:Y:S01]  /*262d0*/  IMAD.U32 R6, RZ, RZ, UR6 ;  /* 0x00000006ff067e24 */ /* 0x000fe2000f8e00ff */
[----:B------:R-:W-:Y:S01]  /*262e0*/  MOV R12, 0x1 ;  /* 0x00000001000c7802 */ /* 0x000fe20000000f00 */
[----:B------:R-:W-:Y:S02]  /*262f0*/  IMAD.U32 R7, RZ, RZ, UR7 ;  /* 0x00000007ff077e24 */ /* 0x000fe4000f8e00ff */
[----:B------:R-:W-:-:S02]  /*26300*/  IMAD.U32 R10, RZ, RZ, UR8 ;  /* 0x00000008ff0a7e24 */ /* 0x000fc4000f8e00ff */
[----:B------:R-:W-:Y:S02]  /*26310*/  IMAD.U32 R11, RZ, RZ, UR9 ;  /* 0x00000009ff0b7e24 */ /* 0x000fe4000f8e00ff */
[----:B-1----:R-:W-:Y:S02]  /*26320*/  IMAD.MOV.U32 R8, RZ, RZ, 0x70 ;  /* 0x00000070ff087424 */ /* 0x002fe400078e00ff */
[----:B------:R-:W-:-:S07]  /*26330*/  IMAD.MOV.U32 R13, RZ, RZ, RZ ;  /* 0x000000ffff0d7224 */ /* 0x000fce00078e00ff */
[----:B------:R-:W-:-:S07]  /*26340*/  LEPC R20, `(.L_x_3636) ;  /* 0x000000001014794e */ /* 0x000fce0000000000 */
[----:B0-----:R-:W-:Y:S05]  /*26350*/  CALL.ABS.NOINC R2 ;  /* 0x0000000002007343 */ /* 0x001fea0003c00000 */
.L_x_3636:
[----:B------:R-:W-:Y:S05]  /*26360*/  BSYNC B6 ;  /* 0x0000000000067941 */ /* 0x000fea0003800000 */
.L_x_3635:
[----:B--2---:R-:W2:Y:S01]  /*26370*/  LDL.LU R4, [R1+0x3c] ;  /* 0x00003c0001047983 */ /* 0x004ea20000300800 */
[----:B------:R-:W0:Y:S01]  /*26380*/  LDC R7, c[0x0][0x448] ;  /* 0x00011200ff077b82 */ /* 0x000e220000000800 */
[----:B------:R-:W-:Y:S01]  /*26390*/  ULDC.64 UR4, c[0x0][0x2d8] ;  /* 0x0000b60000047ab9 */ /* 0x000fe20000000a00 */
[----:B------:R-:W-:Y:S01]  /*263a0*/  IMAD.SHL.U32 R17, R17, 0x80, RZ ;  /* 0x0000008011117824 */ /* 0x000fe200078e00ff */
[----:B------:R-:W2:Y:S01]  /*263b0*/  LDL.LU.64 R2, [R1+0x40] ;  /* 0x0000400001027983 */ /* 0x000ea20000300a00 */
[----:B------:R-:W-:-:S03]  /*263c0*/  ULDC.64 UR6, c[0x0][0x280] ;  /* 0x0000a00000067ab9 */ /* 0x000fc60000000a00 */
[----:B------:R-:W3:Y:S04]  /*263d0*/  LDL.LU R0, [R1+0x48] ;  /* 0x0000480001007983 */ /* 0x000ee80000300800 */
[----:B------:R-:W4:Y:S04]  /*263e0*/  LDL.LU R6, [R1+0x5c] ;  /* 0x00005c0001067983 */ /* 0x000f280000300800 */
[----:B------:R-:W4:Y:S01]  /*263f0*/  LDL.LU R5, [R1+0x34] ;  /* 0x0000340001057983 */ /* 0x000f220000300800 */
[----:B------:R-:W0:Y:S01]  /*26400*/  S2R R10, SR_TID.X ;  /* 0x00000000000a7919 */ /* 0x000e220000002100 */
[----:B-1----:R-:W1:Y:S01]  /*26410*/  S2R R8, SR_TID.X ;  /* 0x0000000000087919 */ /* 0x002e620000002100 */
[----:B0-----:R-:W-:Y:S01]  /*26420*/  ISETP.NE.AND P0, PT, R7, 0x1, PT ;  /* 0x000000010700780c */ /* 0x001fe20003f05270 */
[----:B------:R-:W-:-:S02]  /*26430*/  IMAD.SHL.U32 R10, R10, 0x10, RZ ;  /* 0x000000100a0a7824 */ /* 0x000fc400078e00ff */
[----:B-1----:R-:W-:-:S03]  /*26440*/  IMAD.SHL.U32 R9, R8, 0x10, RZ ;  /* 0x0000001008097824 */ /* 0x002fc600078e00ff */
[----:B------:R-:W-:-:S04]  /*26450*/  LOP3.LUT R10, R10, 0x30, RZ, 0xc0, !PT ;  /* 0x000000300a0a7812 */ /* 0x000fc800078ec0ff */
[C---:B------:R-:W-:Y:S02]  /*26460*/  LOP3.LUT R11, R10.reuse, 0x40, RZ, 0xfc, !PT ;  /* 0x000000400a0b7812 */ /* 0x040fe400078efcff */
[----:B------:R-:W-:Y:S02]  /*26470*/  LOP3.LUT R10, R10, 0x80, RZ, 0xfc, !PT ;  /* 0x000000800a0a7812 */ /* 0x000fe400078efcff */
        /* <DEDUP_REMOVED lines=19> */
[----:B------:R-:W-:-:S04]  /*265b0*/  LOP3.LUT R0, R4, R17, RZ, 0xfc, !PT ;  /* 0x0000001104007212 */ /* 0x000fc800078efcff */
[----:B------:R-:W-:Y:S01]  /*265c0*/  MOV R4, R0 ;  /* 0x0000000000047202 */ /* 0x000fe20000000f00 */
        /* <DEDUP_REMOVED lines=16> */
[----:B------:R-:W-:Y:S02]  /*266d0*/  LOP3.LUT R10, R8, 0x7f, RZ, 0xc0, !PT ;  /* 0x0000007f080a7812 */ /* 0x000fe400078ec0ff */
[----:B------:R0:W5:Y:S01]  /*266e0*/  LDL R8, [R1+0x38] ;  /* 0x0000380001087983 */ /* 0x0001620000100800 */
[----:B------:R-:W-:Y:S02]  /*266f0*/  IADD3 R4, P3, R2, UR6, RZ ;  /* 0x0000000602047c10 */ /* 0x000fe4000ff7e0ff */
[----:B------:R-:W-:-:S02]  /*26700*/  ISETP.GE.AND P0, PT, R9, UR4, PT ;  /* 0x0000000409007c0c */ /* 0x000fc4000bf06270 */
[----:B------:R-:W-:Y:S01]  /*26710*/  ISETP.GE.AND P1, PT, R11, UR4, PT ;  /* 0x000000040b007c0c */ /* 0x000fe2000bf26270 */
[----:B------:R-:W-:Y:S01]  /*26720*/  UMOV UR4, 0xffffffff ;  /* 0xffffffff00047882 */ /* 0x000fe20000000000 */
[----:B------:R-:W-:Y:S02]  /*26730*/  IADD3.X R3, R3, UR7, R0, P3, !PT ;  /* 0x0000000703037c10 */ /* 0x000fe40009ffe400 */
[----:B------:R-:W-:Y:S01]  /*26740*/  SHF.R.U32.HI R10, RZ, 0x2, R10 ;  /* 0x00000002ff0a7819 */ /* 0x000fe2000001160a */
[----:B0-----:R-:W-:Y:S08]  /*26750*/  BRA.DIV UR4, `(.L_x_3637) ;  /* 0x00000066041c7947 */ /* 0x001ff0000b800000 */
[----:B------:R-:W2:Y:S01]  /*26760*/  LDL.LU R6, [R1+0x54] ;  /* 0x0000540001067983 */ /* 0x000ea20000300800 */
[----:B------:R-:W-:-:S05]  /*26770*/  IMAD.IADD R0, R10, 0x1, R17 ;  /* 0x000000010a007824 */ /* 0x000fca00078e0211 */
[----:B------:R-:W-:Y:S01]  /*26780*/  IADD3 R5, R0, 0x20, RZ ;  /* 0x0000002000057810 */ /* 0x000fe20007ffe0ff */
[----:B--2---:R-:W-:Y:S02]  /*26790*/  IMAD R2, R6, R7, RZ ;  /* 0x0000000706027224 */ /* 0x004fe400078e02ff */
[----:B------:R-:W0:Y:S03]  /*267a0*/  SHFL.IDX PT, R7, R4, RZ, 0x1c1f ;  /* 0x001c1fff04077589 */ /* 0x000e2600000e0000 */
[----:B------:R-:W-:Y:S01]  /*267b0*/  ISETP.GE.AND P4, PT, R0, R2, PT ;  /* 0x000000020000720c */ /* 0x000fe20003f86270 */
[----:B------:R-:W1:-:S12]  /*267c0*/  SHFL.IDX PT, R6, R3, RZ, 0x1c1f ;  /* 0x001c1fff03067589 */ /* 0x000e5800000e0000 */
[----:B0-----:R-:W-:-:S05]  /*267d0*/  @!P4 IADD3 R7, P3, R9, R7, RZ ;  /* 0x000000070907c210 */ /* 0x001fca0007f7e0ff */
[----:B-1----:R-:W-:Y:S01]  /*267e0*/  @!P4 IMAD.X R6, RZ, RZ, R6, P3 ;  /* 0x000000ffff06c224 */ /* 0x002fe200018e0606 */
[----:B------:R-:W-:Y:S02]  /*267f0*/  ISETP.GE.AND P3, PT, R5, R2, PT ;  /* 0x000000020500720c */ /* 0x000fe40003f66270 */
[----:B------:R-:W0:Y:S02]  /*26800*/  SHFL.IDX PT, R5, R4, 0x1, 0x1c1f ;  /* 0x003c1f0004057f89 */ /* 0x000e2400000e0000 */
[----:B------:R-:W-:-:S04]  /*26810*/  @!P4 LOP3.LUT R7, R7, R6, RZ, 0x3c, !PT ;  /* 0x000000060707c212 */ /* 0x000fc800078e3cff */
[----:B------:R-:W-:-:S04]  /*26820*/  @!P4 LOP3.LUT R6, R7, R6, RZ, 0x3c, !PT ;  /* 0x000000060706c212 */ /* 0x000fc800078e3cff */
[----:B------:R-:W-:-:S05]  /*26830*/  @!P4 LOP3.LUT R7, R7, R6, RZ, 0x3c, !PT ;  /* 0x000000060707c212 */ /* 0x000fca00078e3cff */
[----:B-----5:R-:W-:Y:S04]  /*26840*/  @!P4 LDGSTS.E.BYPASS.LTC128B.128 [R8+0x1e200], desc[UR54][R6.64], !P0 ;  /* 0x1e2000000608cfae */ /* 0x020fe8000c101d76 */
[----:B------:R-:W-:Y:S04]  /*26850*/  @!P4 LDGSTS.E.BYPASS.LTC128B.128 [R8+0x20200], desc[UR54][R6.64+0x40], !P1 ;  /* 0x202000400608cfae */ /* 0x000fe8000c901d76 */
[----:B------:R1:W-:Y:S01]  /*26860*/  @!P4 LDGSTS.E.BYPASS.LTC128B.128 [R8+0x22200], desc[UR54][R6.64+0x80], !P2 ;  /* 0x222000800608cfae */ /* 0x0003e2000d101d76 */
[----:B0-----:R-:W-:-:S03]  /*26870*/  @!P3 IADD3 R5, P4, R9, R5, RZ ;  /* 0x000000050905b210 */ /* 0x001fc60007f9e0ff */
[----:B-1----:R-:W0:Y:S02]  /*26880*/  SHFL.IDX PT, R6, R3, 0x1, 0x1c1f ;  /* 0x003c1f0003067f89 */ /* 0x002e2400000e0000 */
[----:B0-----:R-:W-:-:S04]  /*26890*/  @!P3 IMAD.X R6, RZ, RZ, R6, P4 ;  /* 0x000000ffff06b224 */ /* 0x001fc800020e0606 */
[----:B------:R-:W-:Y:S02]  /*268a0*/  @!P3 IMAD.MOV.U32 R7, RZ, RZ, R6 ;  /* 0x000000ffff07b224 */ /* 0x000fe400078e0006 */
[----:B------:R-:W-:Y:S02]  /*268b0*/  @!P3 IMAD.MOV.U32 R6, RZ, RZ, R5 ;  /* 0x000000ffff06b224 */ /* 0x000fe400078e0005 */
[----:B------:R-:W-:-:S03]  /*268c0*/  VIADD R5, R0, 0x40 ;  /* 0x0000004000057836 */ /* 0x000fc60000000000 */
[----:B------:R-:W-:Y:S04]  /*268d0*/  @!P3 LDGSTS.E.BYPASS.LTC128B.128 [R8+0x1ea00], desc[UR54][R6.64], !P0 ;  /* 0x1ea000000608bfae */ /* 0x000fe8000c101d76 */
[----:B------:R-:W-:Y:S04]  /*268e0*/  @!P3 LDGSTS.E.BYPASS.LTC128B.128 [R8+0x20a00], desc[UR54][R6.64+0x40], !P1 ;  /* 0x20a000400608bfae */ /* 0x000fe8000c901d76 */
[----:B------:R0:W-:Y:S01]  /*268f0*/  @!P3 LDGSTS.E.BYPASS.LTC128B.128 [R8+0x22a00], desc[UR54][R6.64+0x80], !P2 ;  /* 0x22a000800608bfae */ /* 0x0001e2000d101d76 */
[----:B------:R-:W-:-:S03]  /*26900*/  ISETP.GE.AND P3, PT, R5, R2, PT ;  /* 0x000000020500720c */ /* 0x000fc60003f66270 */
[----:B------:R-:W1:Y:S04]  /*26910*/  SHFL.IDX PT, R5, R4, 0x2, 0x1c1f ;  /* 0x005c1f0004057f89 */ /* 0x000e6800000e0000 */
[----:B0-----:R-:W0:Y:S06]  /*26920*/  SHFL.IDX PT, R6, R3, 0x2, 0x1c1f ;  /* 0x005c1f0003067f89 */ /* 0x001e2c00000e0000 */
[----:B-1----:R-:W-:-:S05]  /*26930*/  @!P3 IADD3 R5, P4, R9, R5, RZ ;  /* 0x000000050905b210 */ /* 0x002fca0007f9e0ff */
[----:B0-----:R-:W-:-:S04]  /*26940*/  @!P3 IMAD.X R6, RZ, RZ, R6, P4 ;  /* 0x000000ffff06b224 */ /* 0x001fc800020e0606 */
[----:B------:R-:W-:Y:S01]  /*26950*/  @!P3 IMAD.MOV.U32 R7, RZ, RZ, R6 ;  /* 0x000000ffff07b224 */ /* 0x000fe200078e0006 */
[----:B------:R-:W-:Y:S02]  /*26960*/  @!P3 MOV R6, R5 ;  /* 0x000000050006b202 */ /* 0x000fe40000000f00 */
[----:B------:R1:W2:Y:S04]  /*26970*/  SHFL.IDX PT, R5, R3, 0x3, 0x1c1f ;  /* 0x007c1f0003057f89 */ /* 0x0002a800000e0000 */
[----:B------:R1:W-:Y:S04]  /*26980*/  @!P3 LDGSTS.E.BYPASS.LTC128B.128 [R8+0x1f200], desc[UR54][R6.64], !P0 ;  /* 0x1f2000000608bfae */ /* 0x0003e8000c101d76 */
[----:B------:R1:W-:Y:S04]  /*26990*/  @!P3 LDGSTS.E.BYPASS.LTC128B.128 [R8+0x21200], desc[UR54][R6.64+0x40], !P1 ;  /* 0x212000400608bfae */ /* 0x0003e8000c901d76 */
[----:B------:R1:W-:Y:S04]  /*269a0*/  @!P3 LDGSTS.E.BYPASS.LTC128B.128 [R8+0x23200], desc[UR54][R6.64+0x80], !P2 ;  /* 0x232000800608bfae */ /* 0x0003e8000d101d76 */
[----:B------:R1:W3:Y:S02]  /*269b0*/  SHFL.IDX PT, R3, R4, 0x3, 0x1c1f ;  /* 0x007c1f0004037f89 */ /* 0x0002e400000e0000 */
.L_x_3815:
        /* <DEDUP_REMOVED lines=10> */
[----:B------:R4:W-:Y:S04]  /*26a60*/  LDGSTS.E.BYPASS.LTC128B.128 [R8+0x21a00], desc[UR54][R2.64+0x40], !P1 ;  /* 0x21a0004002087fae */ /* 0x0009e8000c901d76 */
[----:B------:R4:W-:Y:S02]  /*26a70*/  LDGSTS.E.BYPASS.LTC128B.128 [R8+0x23a00], desc[UR54][R2.64+0x80], !P2 ;  /* 0x23a0008002087fae */ /* 0x0009e4000d101d76 */
.L_x_3639:
[----:B------:R-:W-:Y:S05]  /*26a80*/  BSYNC B0 ;  /* 0x0000000000007941 */ /* 0x000fea0003800000 */
.L_x_3638:
[----:B01--4-:R0:W5:Y:S01]  /*26a90*/  LDL R8, [R1+0x4] ;  /* 0x0000040001087983 */ /* 0x0131620000100800 */
[----:B------:R-:W-:Y:S01]  /*26aa0*/  PLOP3.LUT P0, PT, PT, PT, PT, 0x80, 0x0 ;  /* 0x000000000000781c */ /* 0x000fe20003f0f070 */
[----:B------:R-:W-:-:S12]  /*26ab0*/  NOP ;  /* 0x0000000000007918 */ /* 0x000fd80000000000 */
.L_x_3640:
        /* <DEDUP_REMOVED lines=18> */
[----:B-1-3--:R-:W-:Y:S05]  /*26be0*/  @!P0 BRA `(.L_x_3642) ;  /* 0x00000064005c8947 */ /* 0x00afea0003800000 */
.L_x_3816:
[----:B------:R-:W-:Y:S05]  /*26bf0*/  BSYNC B0 ;  /* 0x0000000000007941 */ /* 0x000fea0003800000 */
.L_x_3641:
[----:B-1----:R-:W3:Y:S02]  /*26c00*/  LDL.LU R2, [R1+0x4c] ;  /* 0x00004c0001027983 */ /* 0x002ee40000300800 */
[----:B---3--:R-:W-:-:S13]  /*26c10*/  ISETP.GE.AND P0, PT, R2, 0xa1, PT ;  /* 0x000000a10200780c */ /* 0x008fda0003f06270 */
[----:B------:R-:W-:Y:S05]  /*26c20*/  @!P0 BRA `(.L_x_3643) ;  /* 0x0000001800588947 */ /* 0x000fea0003800000 */
[----:B------:R-:W3:Y:S04]  /*26c30*/  LDL.LU R2, [R1+0x50] ;  /* 0x0000500001027983 */ /* 0x000ee80000300800 */
[----:B------:R1:W5:Y:S04]  /*26c40*/  LDL.LU R0, [R1+0x18] ;  /* 0x0000180001007983 */ /* 0x0003680000300800 */
[----:B-----5:R1:W5:Y:S02]  /*26c50*/  LDL.LU R8, [R1+0x20] ;  /* 0x0000200001087983 */ /* 0x0203640000300800 */
[----:B-1-3--:R-:W-:-:S07]  /*26c60*/  VIADD R2, R2, 0xfffffffe ;  /* 0xfffffffe02027836 */ /* 0x00afce0000000000 */
.L_x_3667:
        /* <DEDUP_REMOVED lines=8> */
[----:B-----5:R-:W-:-:S05]  /*26cf0*/  LOP3.LUT R9, R8, R3, RZ, 0x3c, !PT ;  /* 0x0000000308097212 */ /* 0x020fca00078e3cff */
[----:B------:R1:W-:Y:S04]  /*26d00*/  STL [R1+0x20], R9 ;  /* 0x0000200901007387 */ /* 0x0003e80000100800 */
[----:B------:R1:W-:Y:S01]  /*26d10*/  STL [R1+0x18], R10 ;  /* 0x0000180a01007387 */ /* 0x0003e20000100800 */
[----:B------:R-:W-:Y:S05]  /*26d20*/  @!P1 BRA `(.L_x_3645) ;  /* 0x0000000800ac9947 */ /* 0x000fea0003800000 */
[----:B------:R-:W-:Y:S01]  /*26d30*/  ULDC.64 UR4, c[0x0][0x418] ;  /* 0x0001060000047ab9 */ /* 0x000fe20000000a00 */
[----:B------:R-:W-:Y:S02]  /*26d40*/  MOV R3, R2 ;  /* 0x0000000200037202 */ /* 0x000fe40000000f00 */
        /* <DEDUP_REMOVED lines=8> */
[----:B--2---:R-:W2:Y:S02]  /*26dd0*/  @P0 LDC.64 R4, c[0x0][0x440] ;  /* 0x00011000ff040b82 */ /* 0x004ea40000000a00 */
[----:B--2---:R-:W-:-:S04]  /*26de0*/  @P0 IMAD.HI.U32 R3, R2, R4, RZ ;  /* 0x0000000402030227 */ /* 0x004fc800078e00ff */
        /* <DEDUP_REMOVED lines=11> */
[----:B------:R-:W2:Y:S04]  /*26ea0*/  LDG.E R4, desc[UR54][R6.64] ;  /* 0x0000003606047981 */ /* 0x000ea8000c1e1900 */
[----:B--2---:R3:W-:Y:S02]  /*26eb0*/  STL [R1], R4 ;  /* 0x0000000401007387 */ /* 0x0047e40000100800 */
.L_x_3646:
[----:B--2---:R-:W2:Y:S01]  /*26ec0*/  LDL R5, [R1+0x4] ;  /* 0x0000040001057983 */ /* 0x004ea20000100800 */
[----:B---3--:R-:W3:Y:S01]  /*26ed0*/  S2R R4, SR_TID.X ;  /* 0x0000000000047919 */ /* 0x008ee20000002100 */
[----:B------:R-:W-:Y:S01]  /*26ee0*/  BSSY B1, `(.L_x_3647) ;  /* 0x0000007000017945 */ /* 0x000fe20003800000 */
[----:B---3--:R-:W-:-:S04]  /*26ef0*/  LOP3.LUT R4, R4, 0x7f, RZ, 0xc0, !PT ;  /* 0x0000007f04047812 */ /* 0x008fc800078ec0ff */
[----:B------:R-:W-:Y:S01]  /*26f00*/  ISETP.NE.AND P1, PT, R4, RZ, PT ;  /* 0x000000ff0400720c */ /* 0x000fe20003f25270 */
[----:B--2---:R-:W-:Y:S01]  /*26f10*/  IMAD R6, R10, 0x8, R5 ;  /* 0x000000080a067824 */ /* 0x004fe200078e0205 */
[----:B------:R-:W-:-:S04]  /*26f20*/  SHF.L.U32 R5, R9, 0x1f, RZ ;  /* 0x0000001f09057819 */ /* 0x000fc800000006ff */
[----:B------:R-:W2:Y:S02]  /*26f30*/  SYNCS.PHASECHK.TRANS64.TRYWAIT P0, [R6+URZ+0x33480], R5 ;  /* 0x03348005060075a7 */ /* 0x000ea4000800017f */
[----:B--2---:R-:W-:Y:S05]  /*26f40*/  @!P0 BRA `(.L_x_3648) ;  /* 0x00000060009c8947 */ /* 0x004fea0003800000 */
.L_x_3817:
[----:B------:R-:W-:Y:S05]  /*26f50*/  BSYNC B1 ;  /* 0x0000000000017941 */ /* 0x000fea0003800000 */
.L_x_3647:
        /* <DEDUP_REMOVED lines=9> */
.L_x_3650:
[----:B------:R-:W-:Y:S05]  /*26ff0*/  BSYNC B1 ;  /* 0x0000000000017941 */ /* 0x000fea0003800000 */
.L_x_3649:
[----:B-1----:R-:W3:Y:S04]  /*27000*/  LDL R9, [R1+0x4] ;  /* 0x0000040001097983 */ /* 0x002ee80000100800 */
        /* <DEDUP_REMOVED lines=13> */
.L_x_3651:
        /* <DEDUP_REMOVED lines=17> */
.L_x_3652:
        /* <DEDUP_REMOVED lines=17> */
.L_x_3653:
        /* <DEDUP_REMOVED lines=11> */
[----:B------:R-:W1:Y:S01]  /*273b0*/  SYNCS.PHASECHK.TRANS64.TRYWAIT P0, [R6+URZ+0x33440], R5 ;  /* 0x03344005060075a7 */ /* 0x000e62000800017f */
[----:B------:R-:W-:Y:S04]  /*273c0*/  BSSY B1, `(.L_x_3654) ;  /* 0x0000002000017945 */ /* 0x000fe80003800000 */
[----:B-1----:R-:W-:Y:S05]  /*273d0*/  @!P0 BRA `(.L_x_3655) ;  /* 0x0000005c008c8947 */ /* 0x002fea0003800000 */
.L_x_3818:
[----:B------:R-:W-:Y:S05]  /*273e0*/  BSYNC B1 ;  /* 0x0000000000017941 */ /* 0x000fea0003800000 */
.L_x_3654:
[----:B------:R-:W-:Y:S01]  /*273f0*/  BSSY B1, `(.L_x_3656) ;  /* 0x000000b000017945 */ /* 0x000fe20003800000 */
[----:B------:R-:W-:Y:S01]  /*27400*/  IMAD.MOV.U32 R10, RZ, RZ, 0x0 ;  /* 0x00000000ff0a7424 */ /* 0x000fe200078e00ff */
[----:B------:R-:W-:Y:S02]  /*27410*/  MOV R11, 0x14f00000 ;  /* 0x14f00000000b7802 */ /* 0x000fe40000000f00 */
        /* <DEDUP_REMOVED lines=8> */
.L_x_3657:
[----:B------:R-:W-:Y:S05]  /*274a0*/  BSYNC B1 ;  /* 0x0000000000017941 */ /* 0x000fea0003800000 */
.L_x_3656:
        /* <DEDUP_REMOVED lines=8> */
.L_x_3658:
        /* <DEDUP_REMOVED lines=10> */
[----:B-1----:R-:W-:Y:S05]  /*275d0*/  @P0 BRA.U.ANY `(.L_x_3658) ;  /* 0xfffffffd00d40947 */ /* 0x002fea000393ffff */
[----:B------:R-:W-:Y:S01]  /*275e0*/  R2UR UR10, R13 ;  /* 0x000000000d0a72ca */ /* 0x000fe200000e0000 */
[----:B------:R-:W-:Y:S01]  /*275f0*/  VIADD R3, R4, 0x26a00 ;  /* 0x00026a0004037836 */ /* 0x000fe20000000000 */
[----:B------:R-:W-:Y:S02]  /*27600*/  R2UR UR6, R10 ;  /* 0x000000000a0672ca */ /* 0x000fe400000e0000 */
[----:B------:R-:W-:Y:S02]  /*27610*/  R2UR UR7, R11 ;  /* 0x000000000b0772ca */ /* 0x000fe400000e0000 */
[----:B------:R-:W-:-:S13]  /*27620*/  PLOP3.LUT P0, PT, PT, PT, PT, 0x80, 0x0 ;  /* 0x000000000000781c */ /* 0x000fda0003f0f070 */
.L_x_3659:
        /* <DEDUP_REMOVED lines=16> */
.L_x_3660:
        /* <DEDUP_REMOVED lines=11> */
.L_x_3645:
[----:B------:R-:W-:Y:S05]  /*277e0*/  BSYNC B0 ;  /* 0x0000000000007941 */ /* 0x000fea0003800000 */
.L_x_3644:
[----:B------:R-:W-:-:S06]  /*277f0*/  UISETP.NE.AND UP0, UPT, UR37, 0x3, UPT ;  /* 0x000000032500788c */ /* 0x000fcc000bf05270 */
[----:B------:R-:W-:-:S13]  /*27800*/  PLOP3.LUT P0, PT, PT, PT, UP0, 0x80, 0x0 ;  /* 0x000000000000781c */ /* 0x000fda0003f0f008 */
[----:B------:R-:W-:Y:S05]  /*27810*/  @!P0 BRA `(.L_x_3661) ;  /* 0x0000000000048947 */ /* 0x000fea0003800000 */
[----:B------:R-:W-:Y:S01]  /*27820*/  BPT.TRAP 0x1 ;  /* 0x000000040000795c */ /* 0x000fe20000300000 */
.L_x_3661:
[----:B--2---:R-:W2:Y:S01]  /*27830*/  LDL R5, [R1+0x4] ;  /* 0x0000040001057983 */ /* 0x004ea20000100800 */
[----:B------:R-:W-:Y:S01]  /*27840*/  IMAD.U32 R3, RZ, RZ, UR39 ;  /* 0x00000027ff037e24 */ /* 0x000fe2000f8e00ff */
[----:B------:R-:W-:Y:S01]  /*27850*/  LOP3.LUT R4, R8, 0x1, RZ, 0x3c, !PT ;  /* 0x0000000108047812 */ /* 0x000fe200078e3cff */
[----:B------:R-:W-:Y:S03]  /*27860*/  BSSY B0, `(.L_x_3662) ;  /* 0x0000006000007945 */ /* 0x000fe60003800000 */
[----:B------:R-:W-:Y:S02]  /*27870*/  ISETP.NE.AND P1, PT, R3, 0x3, PT ;  /* 0x000000030300780c */ /* 0x000fe40003f25270 */
[----:B------:R-:W-:Y:S02]  /*27880*/  SHF.L.U32 R4, R4, 0x1f, RZ ;  /* 0x0000001f04047819 */ /* 0x000fe400000006ff */
[----:B--2---:R-:W-:-:S04]  /*27890*/  LEA R3, R0, R5, 0x3 ;  /* 0x0000000500037211 */ /* 0x004fc800078e18ff */
[----:B------:R-:W2:Y:S02]  /*278a0*/  SYNCS.PHASECHK.TRANS64.TRYWAIT P0, [R3+URZ+0x33470], R4 ;  /* 0x03347004030075a7 */ /* 0x000ea4000800017f */
[----:B--2---:R-:W-:Y:S05]  /*278b0*/  @!P0 BRA `(.L_x_3663) ;  /* 0x0000005800688947 */ /* 0x004fea0003800000 */
.L_x_3819:
[----:B------:R-:W-:Y:S05]  /*278c0*/  BSYNC B0 ;  /* 0x0000000000007941 */ /* 0x000fea0003800000 */
.L_x_3662:
[----:B------:R-:W-:Y:S05]  /*278d0*/  @!P1 BRA `(.L_x_3664) ;  /* 0x0000000000049947 */ /* 0x000fea0003800000 */
[----:B------:R-:W-:Y:S01]  /*278e0*/  BPT.TRAP 0x1 ;  /* 0x000000040000795c */ /* 0x000fe20000300000 */
.L_x_3664:
[----:B--2---:R-:W-:Y:S01]  /*278f0*/  SHF.L.U32 R4, R8, 0x1f, RZ ;  /* 0x0000001f08047819 */ /* 0x004fe200000006ff */
[----:B------:R-:W-:-:S03]  /*27900*/  IMAD R0, R0, 0x7800, RZ ;  /* 0x0000780000007824 */ /* 0x000fc600078e02ff */
[----:B------:R-:W2:Y:S02]  /*27910*/  SYNCS.PHASECHK.TRANS64.TRYWAIT P0, [R3+URZ+0x33460], R4 ;  /* 0x03346004030075a7 */ /* 0x000ea4000800017f */
[----:B--2---:R-:W-:Y:S05]  /*27920*/  @!P0 BRA `(.L_x_3665) ;  /* 0x0000005800608947 */ /* 0x004fea0003800000 */
.L_x_3820:
[----:B------:R3:W-:Y:S04]  /*27930*/  STL [R1+0x90], R18 ;  /* 0x0000901201007387 */ /* 0x0007e80000100800 */
[----:B---3--:R-:W3:Y:S04]  /*27940*/  LDL R18, [R1+0x10] ;  /* 0x0000100001127983 */ /* 0x008ee80000100800 */
[----:B------:R4:W-:Y:S04]  /*27950*/  STL [R1+0x8c], R16 ;  /* 0x00008c1001007387 */ /* 0x0009e80000100800 */
[----:B----4-:R-:W4:Y:S04]  /*27960*/  LDL R16, [R1+0x4] ;  /* 0x0000040001107983 */ /* 0x010f280000100800 */
[----:B------:R2:W-:Y:S04]  /*27970*/  STL [R1+0x88], R3 ;  /* 0x0000880301007387 */ /* 0x0005e80000100800 */
[----:B--2---:R-:W2:Y:S04]  /*27980*/  LDL R3, [R1+0xc] ;  /* 0x00000c0001037983 */ /* 0x004ea80000100800 */
[----:B------:R0:W-:Y:S04]  /*27990*/  STL [R1+0x84], R2 ;  /* 0x0000840201007387 */ /* 0x0001e80000100800 */
[----:B0-----:R-:W2:Y:S01]  /*279a0*/  LDL R2, [R1+0x8] ;  /* 0x0000080001027983 */ /* 0x001ea20000100800 */
[----:B------:R-:W-:Y:S05]  /*279b0*/  WARPSYNC.ALL ;  /* 0x0000000000007948 */ /* 0x000fea0003800000 */
[C---:B------:R-:W-:Y:S01]  /*279c0*/  VIADD R14, R0.reuse, 0x2800 ;  /* 0x00002800000e7836 */ /* 0x040fe20000000000 */
[C---:B------:R-:W-:Y:S01]  /*279d0*/  IADD3 R21, R0.reuse, 0x5000, RZ ;  /* 0x0000500000157810 */ /* 0x040fe20007ffe0ff */
[----:B------:R-:W-:-:S02]  /*279e0*/  VIADD R12, R0, 0x800 ;  /* 0x00000800000c7836 */ /* 0x000fc40000000000 */
[C---:B------:R-:W-:Y:S02]  /*279f0*/  VIADD R13, R0.reuse, 0x1000 ;  /* 0x00001000000d7836 */ /* 0x040fe40000000000 */
[C---:B------:R-:W-:Y:S02]  /*27a00*/  VIADD R15, R0.reuse, 0x1800 ;  /* 0x00001800000f7836 */ /* 0x040fe40000000000 */
[C---:B------:R-:W-:Y:S02]  /*27a10*/  VIADD R20, R0.reuse, 0x2000 ;  /* 0x0000200000147836 */ /* 0x040fe40000000000 */
[C---:B------:R-:W-:Y:S01]  /*27a20*/  VIADD R17, R0.reuse, 0x5800 ;  /* 0x0000580000117836 */ /* 0x040fe20000000000 */
[----:B---3--:R-:W-:-:S05]  /*27a30*/  LOP3.LUT R4, R0, R18, RZ, 0xfc, !PT ;  /* 0x0000001200047212 */ /* 0x008fca00078efcff */
[----:B----4-:R-:W-:-:S06]  /*27a40*/  IMAD.IADD R4, R16, 0x1, R4 ;  /* 0x0000000110047824 */ /* 0x010fcc00078e0204 */
[----:B------:R-:W0:Y:S02]  /*27a50*/  LDSM.16.MT88.4 R4, [R4+0xf200] ;  /* 0x00f200000404783b */ /* 0x000e240000004200 */
[C-C-:B0-----:R-:W-:Y:S02]  /*27a60*/  PRMT R8, R4.reuse, 0x6420, R5.reuse ;  /* 0x0000642004087816 */ /* 0x141fe40000000005 */
[----:B-1----:R-:W-:Y:S02]  /*27a70*/  PRMT R9, R4, 0x7531, R5 ;  /* 0x0000753104097816 */ /* 0x002fe40000000005 */
[----:B--2---:R-:W-:Y:S02]  /*27a80*/  LOP3.LUT R4, R0, R3, RZ, 0xfc, !PT ;  /* 0x0000000300047212 */ /* 0x004fe400078efcff */
[C-C-:B------:R-:W-:Y:S02]  /*27a90*/  PRMT R10, R6.reuse, 0x6420, R7.reuse ;  /* 0x00006420060a7816 */ /* 0x140fe40000000007 */
[----:B------:R-:W-:Y:S01]  /*27aa0*/  PRMT R11, R6, 0x7531, R7 ;  /* 0x00007531060b7816 */ /* 0x000fe20000000007 */
[----:B------:R-:W-:-:S05]  /*27ab0*/  IMAD.IADD R4, R2, 0x1, R4 ;  /* 0x0000000102047824 */ /* 0x000fca00078e0204 */
[----:B------:R0:W-:Y:S02]  /*27ac0*/  STSM.16.M88.4 [R4], R8 ;  /* 0x0000000804007844 */ /* 0x0001e40000000200 */
        /* <DEDUP_REMOVED lines=11> */
[----:B0-----:R-:W-:-:S05]  /*27b80*/  LOP3.LUT R4, R21, R18, RZ, 0xfc, !PT ;  /* 0x0000001215047212 */ /* 0x001fca00078efcff */
[----:B------:R-:W-:-:S06]  /*27b90*/  IMAD.IADD R4, R16, 0x1, R4 ;  /* 0x0000000110047824 */ /* 0x000fcc00078e0204 */
[----:B------:R-:W0:Y:S02]  /*27ba0*/  LDSM.16.MT88.4 R4, [R4+0xf200] ;  /* 0x00f200000404783b */ /* 0x000e240000004200 */
[C-C-:B0-----:R-:W-:Y:S02]  /*27bb0*/  PRMT R8, R4.reuse, 0x6420, R5.reuse ;  /* 0x0000642004087816 */ /* 0x141fe40000000005 */
[----:B------:R-:W-:Y:S02]  /*27bc0*/  PRMT R9, R4, 0x7531, R5 ;  /* 0x0000753104097816 */ /* 0x000fe40000000005 */
[C---:B------:R-:W-:Y:S02]  /*27bd0*/  LOP3.LUT R4, R13.reuse, R3, RZ, 0xfc, !PT ;  /* 0x000000030d047212 */ /* 0x040fe400078efcff */
[C-C-:B------:R-:W-:Y:S02]  /*27be0*/  PRMT R10, R6.reuse, 0x6420, R7.reuse ;  /* 0x00006420060a7816 */ /* 0x140fe40000000007 */
[----:B------:R-:W-:Y:S01]  /*27bf0*/  PRMT R11, R6, 0x7531, R7 ;  /* 0x00007531060b7816 */ /* 0x000fe20000000007 */
[----:B------:R-:W-:Y:S01]  /*27c00*/  IMAD.IADD R4, R2, 0x1, R4 ;  /* 0x0000000102047824 */ /* 0x000fe200078e0204 */
[----:B------:R-:W-:-:S04]  /*27c10*/  LOP3.LUT R13, R13, R18, RZ, 0xfc, !PT ;  /* 0x000000120d0d7212 */ /* 0x000fc800078efcff */
[----:B------:R0:W-:Y:S02]  /*27c20*/  STSM.16.M88.4 [R4], R8 ;  /* 0x0000000804007844 */ /* 0x0001e40000000200 */
[----:B0-----:R-:W-:Y:S01]  /*27c30*/  IMAD.IADD R4, R16, 0x1, R12 ;  /* 0x0000000110047824 */ /* 0x001fe200078e020c */
[----:B------:R-:W-:-:S05]  /*27c40*/  IADD3 R12, R0, 0x3000, RZ ;  /* 0x00003000000c7810 */ /* 0x000fca0007ffe0ff */
        /* <DEDUP_REMOVED lines=25> */
[----:B------:R-:W-:Y:S01]  /*27de0*/  LOP3.LUT R4, R14, R3, RZ, 0xfc, !PT ;  /* 0x000000030e047212 */ /* 0x000fe200078efcff */
[----:B------:R-:W-:Y:S01]  /*27df0*/  VIADD R14, R0, 0x6000 ;  /* 0x00006000000e7836 */ /* 0x000fe20000000000 */
[C-C-:B------:R-:W-:Y:S02]  /*27e00*/  PRMT R10, R6.reuse, 0x6420, R7.reuse ;  /* 0x00006420060a7816 */ /* 0x140fe40000000007 */
[----:B------:R-:W-:Y:S01]  /*27e10*/  PRMT R11, R6, 0x7531, R7 ;  /* 0x00007531060b7816 */ /* 0x000fe20000000007 */
[----:B------:R-:W-:-:S05]  /*27e20*/  IMAD.IADD R4, R2, 0x1, R4 ;  /* 0x0000000102047824 */ /* 0x000fca00078e0204 */
[----:B------:R0:W-:Y:S02]  /*27e30*/  STSM.16.M88.4 [R4], R8 ;  /* 0x0000000804007844 */ /* 0x0001e40000000200 */
[----:B0-----:R-:W-:Y:S01]  /*27e40*/  IADD3 R4, R16, R13, RZ ;  /* 0x0000000d10047210 */ /* 0x001fe20007ffe0ff */
[----:B------:R-:W-:-:S05]  /*27e50*/  VIADD R13, R0, 0x4800 ;  /* 0x00004800000d7836 */ /* 0x000fca0000000000 */
[----:B------:R-:W0:Y:S02]  /*27e60*/  LDSM.16.MT88.4 R4, [R4+0xf200] ;  /* 0x00f200000404783b */ /* 0x000e240000004200 */
[C-C-:B0-----:R-:W-:Y:S02]  /*27e70*/  PRMT R8, R4.reuse, 0x6420, R5.reuse ;  /* 0x0000642004087816 */ /* 0x141fe40000000005 */
[----:B------:R-:W-:Y:S02]  /*27e80*/  PRMT R9, R4, 0x7531, R5 ;  /* 0x0000753104097816 */ /* 0x000fe40000000005 */
[----:B------:R-:W-:Y:S02]  /*27e90*/  LOP3.LUT R4, R12, R3, RZ, 0xfc, !PT ;  /* 0x000000030c047212 */ /* 0x000fe400078efcff */
[C-C-:B------:R-:W-:Y:S02]  /*27ea0*/  PRMT R10, R6.reuse, 0x6420, R7.reuse ;  /* 0x00006420060a7816 */ /* 0x140fe40000000007 */
[----:B------:R-:W-:Y:S01]  /*27eb0*/  PRMT R11, R6, 0x7531, R7 ;  /* 0x00007531060b7816 */ /* 0x000fe20000000007 */
[----:B------:R-:W-:Y:S01]  /*27ec0*/  IMAD.IADD R4, R2, 0x1, R4 ;  /* 0x0000000102047824 */ /* 0x000fe200078e0204 */
[----:B------:R-:W-:-:S04]  /*27ed0*/  IADD3 R12, R0, 0x4000, RZ ;  /* 0x00004000000c7810 */ /* 0x000fc80007ffe0ff */
[----:B------:R0:W-:Y:S02]  /*27ee0*/  STSM.16.M88.4 [R4], R8 ;  /* 0x0000000804007844 */ /* 0x0001e40000000200 */
[----:B0-----:R-:W-:-:S05]  /*27ef0*/  VIADD R10, R0, 0x3800 ;  /* 0x00003800000a7836 */ /* 0x001fca0000000000 */
[----:B------:R-:W-:-:S05]  /*27f00*/  LOP3.LUT R4, R10, R18, RZ, 0xfc, !PT ;  /* 0x000000120a047212 */ /* 0x000fca00078efcff */
        /* <DEDUP_REMOVED lines=22> */
[----:B0-----:R-:W-:-:S06]  /*28070*/  IMAD.IADD R4, R16, 0x1, R15 ;  /* 0x0000000110047824 */ /* 0x001fcc00078e020f */
        /* <DEDUP_REMOVED lines=10> */
[C---:B------:R-:W-:Y:S02]  /*28120*/  IADD3 R12, R0.reuse, 0x6800, RZ ;  /* 0x00006800000c7810 */ /* 0x040fe40007ffe0ff */
[----:B------:R-:W-:-:S03]  /*28130*/  IADD3 R0, R0, 0x7000, RZ ;  /* 0x0000700000007810 */ /* 0x000fc60007ffe0ff */
        /* <DEDUP_REMOVED lines=23> */
[----:B------:R-:W-:Y:S01]  /*282b0*/  PRMT R9, R4, 0x7531, R5 ;  /* 0x0000753104097816 */ /* 0x000fe20000000005 */
[----:B------:R-:W-:Y:S01]  /*282c0*/  IMAD.IADD R4, R16, 0x1, R13 ;  /* 0x0000000110047824 */ /* 0x000fe200078e020d */
[C-C-:B------:R-:W-:Y:S02]  /*282d0*/  PRMT R10, R6.reuse, 0x6420, R7.reuse ;  /* 0x00006420060a7816 */ /* 0x140fe40000000007 */
[----:B------:R-:W-:-:S05]  /*282e0*/  PRMT R11, R6, 0x7531, R7 ;  /* 0x00007531060b7816 */ /* 0x000fca0000000007 */
[----:B------:R-:W-:Y:S04]  /*282f0*/  STSM.16.M88.4 [R14], R8 ;  /* 0x000000080e007844 */ /* 0x000fe80000000200 */
[----:B------:R-:W0:Y:S02]  /*28300*/  LDSM.16.MT88.4 R4, [R4+0xf200] ;  /* 0x00f200000404783b */ /* 0x000e240000004200 */
[C-C-:B0-----:R-:W-:Y:S02]  /*28310*/  PRMT R8, R4.reuse, 0x6420, R5.reuse ;  /* 0x0000642004087816 */ /* 0x141fe40000000005 */
[----:B------:R-:W-:Y:S02]  /*28320*/  PRMT R9, R4, 0x7531, R5 ;  /* 0x0000753104097816 */ /* 0x000fe40000000005 */
[----:B------:R-:W-:-:S02]  /*28330*/  LOP3.LUT R4, R0, R18, RZ, 0xfc, !PT ;  /* 0x0000001200047212 */ /* 0x000fc400078efcff */
[----:B------:R-:W-:Y:S01]  /*28340*/  LOP3.LUT R0, R0, R3, RZ, 0xfc, !PT ;  /* 0x0000000300007212 */ /* 0x000fe200078efcff */
[----:B------:R0:W5:Y:S01]  /*28350*/  LDL.LU R18, [R1+0x90] ;  /* 0x0000900001127983 */ /* 0x0001620000300800 */
[--C-:B------:R-:W-:Y:S01]  /*28360*/  PRMT R10, R6, 0x6420, R7.reuse ;  /* 0x00006420060a7816 */ /* 0x100fe20000000007 */
[----:B------:R-:W-:Y:S01]  /*28370*/  IMAD.IADD R4, R16, 0x1, R4 ;  /* 0x0000000110047824 */ /* 0x000fe200078e0204 */
[----:B------:R-:W-:Y:S01]  /*28380*/  PRMT R11, R6, 0x7531, R7 ;  /* 0x00007531060b7816 */ /* 0x000fe20000000007 */
[----:B------:R0:W5:Y:S01]  /*28390*/  LDL.LU R16, [R1+0x8c] ;  /* 0x00008c0001107983 */ /* 0x0001620000300800 */
[----:B------:R-:W-:-:S03]  /*283a0*/  IMAD.IADD R0, R2, 0x1, R0 ;  /* 0x0000000102007824 */ /* 0x000fc600078e0200 */
[----:B------:R0:W5:Y:S04]  /*283b0*/  LDL.LU R3, [R1+0x88] ;  /* 0x0000880001037983 */ /* 0x0001680000300800 */
[----:B------:R0:W5:Y:S04]  /*283c0*/  LDL.LU R2, [R1+0x84] ;  /* 0x0000840001027983 */ /* 0x0001680000300800 */
[----:B------:R-:W-:Y:S04]  /*283d0*/  STSM.16.M88.4 [R12], R8 ;  /* 0x000000080c007844 */ /* 0x000fe80000000200 */
[----:B------:R-:W1:Y:S02]  /*283e0*/  LDSM.16.MT88.4 R4, [R4+0xf200] ;  /* 0x00f200000404783b */ /* 0x000e640000004200 */
[----:B-1----:R-:W-:-:S02]  /*283f0*/  PRMT R8, R4, 0x6420, R5 ;  /* 0x0000642004087816 */ /* 0x002fc40000000005 */
        /* <DEDUP_REMOVED lines=12> */
.L_x_3666:
[----:B0-----:R-:W0:Y:S01]  /*284c0*/  S2R R0, SR_TID.X ;  /* 0x0000000000007919 */ /* 0x001e220000002100 */
[----:B-1---5:R1:W-:Y:S01]  /*284d0*/  SYNCS.ARRIVE.TRANS64.A1T0 RZ, [R3+URZ+0x33450], RZ ;  /* 0x033450ff03ff79a7 */ /* 0x0223e2000810003f */
[----:B------:R3:W5:Y:S01]  /*284e0*/  LDL R8, [R1+0x20] ;  /* 0x0000200001087983 */ /* 0x0007620000100800 */
[----:B0-----:R-:W-:Y:S01]  /*284f0*/  LOP3.LUT R0, R0, 0x7f, RZ, 0xc0, !PT ;  /* 0x0000007f00007812 */ /* 0x001fe200078ec0ff */
        /* <DEDUP_REMOVED lines=8> */
[----:B---3--:R-:W-:Y:S05]  /*28580*/  @P0 BRA `(.L_x_3667) ;  /* 0xffffffe400b80947 */ /* 0x008fea000383ffff */
.L_x_3643:
[----:B------:R-:W1:Y:S01]  /*28590*/  S2R R3, SR_TID.X ;  /* 0x0000000000037919 */ /* 0x000e620000002100 */
[----:B------:R-:W-:Y:S01]  /*285a0*/  BSSY B0, `(.L_x_3668) ;  /* 0x0000010000007945 */ /* 0x000fe20003800000 */
[----:B-1----:R-:W-:-:S04]  /*285b0*/  LOP3.LUT R3, R3, 0x7f, RZ, 0xc0, !PT ;  /* 0x0000007f03037812 */ /* 0x002fc800078ec0ff */
[----:B------:R-:W-:-:S13]  /*285c0*/  ISETP.NE.AND P0, PT, R3, RZ, PT ;  /* 0x000000ff0300720c */ /* 0x000fda0003f05270 */
[----:B------:R-:W-:Y:S05]  /*285d0*/  @P0 BRA `(.L_x_3669) ;  /* 0x0000000000300947 */ /* 0x000fea0003800000 */
[----:B------:R-:W1:Y:S01]  /*285e0*/  S2R R2, SR_LANEID ;  /* 0x0000000000027919 */ /* 0x000e620000000000 */
[----:B------:R-:W-:Y:S01]  /*285f0*/  VOTEU.ANY UR4, UPT, PT ;  /* 0x0000000000047886 */ /* 0x000fe200038e0100 */
[----:B--2---:R-:W2:Y:S01]  /*28600*/  LDC.64 R4, c[0x0][0xc60] ;  /* 0x00031800ff047b82 */ /* 0x004ea20000000a00 */
[----:B-----5:R-:W1:Y:S02]  /*28610*/  FLO.U32 R0, UR4 ;  /* 0x0000000400007d00 */ /* 0x020e6400080e0000 */
[----:B-1----:R-:W-:-:S06]  /*28620*/  ISETP.EQ.U32.AND P1, PT, R0, R2, PT ;  /* 0x000000020000720c */ /* 0x002fcc0003f22070 */
[----:B------:R-:W2:Y:S07]  /*28630*/  POPC R2, UR4 ;  /* 0x0000000400027d09 */ /* 0x000eae0008000000 */
[----:B--2---:R-:W2:Y:S04]  /*28640*/  @P1 ATOMG.E.ADD.STRONG.GPU PT, R2, desc[UR54][R4.64], R2 ;  /* 0x00000002040219a8 */ /* 0x004ea800081ee1f6 */
[----:B--2---:R1:W2:Y:S02]  /*28650*/  SHFL.IDX PT, R2, R2, R0, 0x1f ;  /* 0x00001f0002027589 */ /* 0x0042a400000e0000 */
[----:B-1----:R-:W1:Y:S02]  /*28660*/  S2R R0, SR_LTMASK ;  /* 0x0000000000007919 */ /* 0x002e640000003900 */
[----:B-1----:R-:W-:-:S06]  /*28670*/  LOP3.LUT R0, R0, UR4, RZ, 0xc0, !PT ;  /* 0x0000000400007c12 */ /* 0x002fcc000f8ec0ff */
[----:B------:R-:W2:Y:S02]  /*28680*/  POPC R0, R0 ;  /* 0x0000000000007309 */ /* 0x000ea40000000000 */
[----:B--2---:R-:W-:-:S07]  /*28690*/  IADD3 R16, R2, UR38, R0 ;  /* 0x0000002602107c10 */ /* 0x004fce000fffe000 */
.L_x_3669:
[----:B------:R-:W-:Y:S05]  /*286a0*/  BSYNC B0 ;  /* 0x0000000000007941 */ /* 0x000fea0003800000 */
.L_x_3668:
[----:B------:R-:W-:-:S06]  /*286b0*/  UISETP.NE.AND UP0, UPT, UR37, 0x3, UPT ;  /* 0x000000032500788c */ /* 0x000fcc000bf05270 */
[----:B------:R-:W-:-:S13]  /*286c0*/  PLOP3.LUT P1, PT, PT, PT, UP0, 0x80, 0x0 ;  /* 0x000000000000781c */ /* 0x000fda0003f2f008 */
[----:B------:R-:W-:Y:S05]  /*286d0*/  @!P1 BRA `(.L_x_3670) ;  /* 0x0000000000049947 */ /* 0x000fea0003800000 */
[----:B------:R-:W-:Y:S01]  /*286e0*/  BPT.TRAP 0x1 ;  /* 0x000000040000795c */ /* 0x000fe20000300000 */
.L_x_3670:
[----:B------:R-:W3:Y:S04]  /*286f0*/  LDL R2, [R1+0x20] ;  /* 0x0000200001027983 */ /* 0x000ee80000100800 */
[----:B------:R-:W4:Y:S04]  /*28700*/  LDL R4, [R1+0x4] ;  /* 0x0000040001047983 */ /* 0x000f280000100800 */
[----:B------:R-:W4:Y:S01]  /*28710*/  LDL R3, [R1+0x18] ;  /* 0x0000180001037983 */ /* 0x000f220000100800 */
[----:B-----5:R-:W-:Y:S01]  /*28720*/  IMAD.U32 R0, RZ, RZ, UR39 ;  /* 0x00000027ff007e24 */ /* 0x020fe2000f8e00ff */
[----:B------:R-:W-:Y:S04]  /*28730*/  BSSY B0, `(.L_x_3671) ;  /* 0x0000007000007945 */ /* 0x000fe80003800000 */
[----:B------:R-:W-:-:S02]  /*28740*/  ISETP.NE.AND P2, PT, R0, 0x3, PT ;  /* 0x000000030000780c */ /* 0x000fc40003f45270 */
[----:B---3--:R-:W-:-:S04]  /*28750*/  LOP3.LUT R2, R2, 0x1, RZ, 0x3c, !PT ;  /* 0x0000000102027812 */ /* 0x008fc800078e3cff */
[----:B------:R-:W-:Y:S01]  /*28760*/  SHF.L.U32 R2, R2, 0x1f, RZ ;  /* 0x0000001f02027819 */ /* 0x000fe200000006ff */
[----:B----4-:R-:W-:-:S04]  /*28770*/  IMAD R0, R3, 0x8, R4 ;  /* 0x0000000803007824 */ /* 0x010fc800078e0204 */
[----:B------:R-:W1:Y:S02]  /*28780*/  SYNCS.PHASECHK.TRANS64.TRYWAIT P1, [R0+URZ+0x33470], R2 ;  /* 0x03347002000075a7 */ /* 0x000e64000802017f */
[----:B-1----:R-:W-:Y:S05]  /*28790*/  @!P1 BRA `(.L_x_3672) ;  /* 0x0000004800d89947 */ /* 0x002fea0003800000 */
.L_x_3821:
[----:B------:R-:W-:Y:S05]  /*287a0*/  BSYNC B0 ;  /* 0x0000000000007941 */ /* 0x000fea0003800000 */
.L_x_3671:
[----:B------:R-:W-:Y:S05]  /*287b0*/  @!P2 BRA `(.L_x_3673) ;  /* 0x000000000004a947 */ /* 0x000fea0003800000 */
[----:B------:R-:W-:Y:S01]  /*287c0*/  BPT.TRAP 0x1 ;  /* 0x000000040000795c */ /* 0x000fe20000300000 */
.L_x_3673:
[----:B-1----:R-:W3:Y:S02]  /*287d0*/  LDL R2, [R1+0x20] ;  /* 0x0000200001027983 */ /* 0x002ee40000100800 */
[----:B---3--:R-:W-:-:S04]  /*287e0*/  SHF.L.U32 R2, R2, 0x1f, RZ ;  /* 0x0000001f02027819 */ /* 0x008fc800000006ff */
[----:B------:R-:W1:Y:S02]  /*287f0*/  SYNCS.PHASECHK.TRANS64.TRYWAIT P1, [R0+URZ+0x33460], R2 ;  /* 0x03346002000075a7 */ /* 0x000e64000802017f */
[----:B-1----:R-:W-:Y:S05]  /*28800*/  @!P1 BRA `(.L_x_3674) ;  /* 0x0000004800d09947 */ /* 0x002fea0003800000 */
.L_x_3822:
[----:B------:R-:W3:Y:S04]  /*28810*/  LDL R3, [R1+0x18] ;  /* 0x0000180001037983 */ /* 0x000ee80000100800 */
[----:B------:R-:W4:Y:S04]  /*28820*/  LDL R17, [R1+0x10] ;  /* 0x0000100001117983 */ /* 0x000f280000100800 */
[----:B------:R0:W-:Y:S04]  /*28830*/  STL [R1+0x8c], R19 ;  /* 0x00008c1301007387 */ /* 0x0001e80000100800 */
[----:B0-----:R-:W2:Y:S04]  /*28840*/  LDL R19, [R1+0x4] ;  /* 0x0000040001137983 */ /* 0x001ea80000100800 */
[----:B------:R0:W-:Y:S04]  /*28850*/  STL [R1+0x88], R16 ;  /* 0x0000881001007387 */ /* 0x0001e80000100800 */
[----:B0-----:R-:W2:Y:S04]  /*28860*/  LDL R16, [R1+0xc] ;  /* 0x00000c0001107983 */ /* 0x001ea80000100800 */
[----:B------:R1:W-:Y:S04]  /*28870*/  STL [R1+0x84], R0 ;  /* 0x0000840001007387 */ /* 0x0003e80000100800 */
[----:B-1----:R-:W2:Y:S01]  /*28880*/  LDL.LU R0, [R1+0x8] ;  /* 0x0000080001007983 */ /* 0x002ea20000300800 */
[----:B------:R-:W-:Y:S05]  /*28890*/  WARPSYNC.ALL ;  /* 0x0000000000007948 */ /* 0x000fea0003800000 */
[----:B---3--:R-:W-:-:S04]  /*288a0*/  IMAD R2, R3, 0x7800, RZ ;  /* 0x0000780003027824 */ /* 0x008fc800078e02ff */
[C---:B------:R-:W-:Y:S01]  /*288b0*/  VIADD R14, R2.reuse, 0x2800 ;  /* 0x00002800020e7836 */ /* 0x040fe20000000000 */
[C---:B----4-:R-:W-:Y:S01]  /*288c0*/  LOP3.LUT R3, R2.reuse, R17, RZ, 0xfc, !PT ;  /* 0x0000001102037212 */ /* 0x050fe200078efcff */
[C---:B------:R-:W-:Y:S02]  /*288d0*/  VIADD R12, R2.reuse, 0x800 ;  /* 0x00000800020c7836 */ /* 0x040fe40000000000 */
[C---:B------:R-:W-:Y:S02]  /*288e0*/  VIADD R20, R2.reuse, 0x5000 ;  /* 0x0000500002147836 */ /* 0x040fe40000000000 */
[C---:B------:R-:W-:Y:S02]  /*288f0*/  VIADD R13, R2.reuse, 0x1000 ;  /* 0x00001000020d7836 */ /* 0x040fe40000000000 */
[C---:B------:R-:W-:Y:S02]  /*28900*/  VIADD R15, R2.reuse, 0x1800 ;  /* 0x00001800020f7836 */ /* 0x040fe40000000000 */
[----:B------:R-:W-:Y:S01]  /*28910*/  VIADD R18, R2, 0x2000 ;  /* 0x0000200002127836 */ /* 0x000fe20000000000 */
[----:B--2---:R-:W-:-:S05]  /*28920*/  IADD3 R3, R19, R3, RZ ;  /* 0x0000000313037210 */ /* 0x004fca0007ffe0ff */
        /* <DEDUP_REMOVED lines=8> */
[----:B0-----:R-:W-:-:S05]  /*289b0*/  LOP3.LUT R3, R14, R17, RZ, 0xfc, !PT ;  /* 0x000000110e037212 */ /* 0x001fca00078efcff */
[----:B------:R-:W-:-:S05]  /*289c0*/  IMAD.IADD R3, R19, 0x1, R3 ;  /* 0x0000000113037824 */ /* 0x000fca00078e0203 */
[----:B------:R0:W1:Y:S02]  /*289d0*/  LDSM.16.MT88.4 R4, [R3+0xf200] ;  /* 0x00f200000304783b */ /* 0x0000640000004200 */
[C---:B0-----:R-:W-:Y:S02]  /*289e0*/  LOP3.LUT R3, R12.reuse, R16, RZ, 0xfc, !PT ;  /* 0x000000100c037212 */ /* 0x041fe400078efcff */
[----:B------:R-:W-:-:S03]  /*289f0*/  LOP3.LUT R12, R12, R17, RZ, 0xfc, !PT ;  /* 0x000000110c0c7212 */ /* 0x000fc600078efcff */
[----:B------:R-:W-:Y:S01]  /*28a00*/  IMAD.IADD R3, R0, 0x1, R3 ;  /* 0x0000000100037824 */ /* 0x000fe200078e0203 */
[C-C-:B-1----:R-:W-:Y:S02]  /*28a10*/  PRMT R8, R4.reuse, 0x6420, R5.reuse ;  /* 0x0000642004087816 */ /* 0x142fe40000000005 */
[----:B------:R-:W-:Y:S02]  /*28a20*/  PRMT R9, R4, 0x7531, R5 ;  /* 0x0000753104097816 */ /* 0x000fe40000000005 */
[C-C-:B------:R-:W-:Y:S02]  /*28a30*/  PRMT R10, R6.reuse, 0x6420, R7.reuse ;  /* 0x00006420060a7816 */ /* 0x140fe40000000007 */
[----:B------:R-:W-:-:S05]  /*28a40*/  PRMT R11, R6, 0x7531, R7 ;  /* 0x00007531060b7816 */ /* 0x000fca0000000007 */
[----:B------:R0:W-:Y:S02]  /*28a50*/  STSM.16.M88.4 [R3], R8 ;  /* 0x0000000803007844 */ /* 0x0001e40000000200 */
[----:B0-----:R-:W-:-:S04]  /*28a60*/  LOP3.LUT R3, R20, R17, RZ, 0xfc, !PT ;  /* 0x0000001114037212 */ /* 0x001fc800078efcff */
[----:B------:R-:W-:-:S05]  /*28a70*/  IADD3 R3, R19, R3, RZ ;  /* 0x0000000313037210 */ /* 0x000fca0007ffe0ff */
[----:B------:R0:W1:Y:S02]  /*28a80*/  LDSM.16.MT88.4 R4, [R3+0xf200] ;  /* 0x00f200000304783b */ /* 0x0000640000004200 */
[----:B0-----:R-:W-:-:S05]  /*28a90*/  LOP3.LUT R3, R13, R16, RZ, 0xfc, !PT ;  /* 0x000000100d037212 */ /* 0x001fca00078efcff */
[----:B------:R-:W-:Y:S01]  /*28aa0*/  IMAD.IADD R3, R0, 0x1, R3 ;  /* 0x0000000100037824 */ /* 0x000fe200078e0203 */
[C-C-:B-1----:R-:W-:Y:S02]  /*28ab0*/  PRMT R8, R4.reuse, 0x6420, R5.reuse ;  /* 0x0000642004087816 */ /* 0x142fe40000000005 */
[----:B------:R-:W-:Y:S01]  /*28ac0*/  PRMT R9, R4, 0x7531, R5 ;  /* 0x0000753104097816 */ /* 0x000fe20000000005 */
[----:B------:R-:W-:Y:S01]  /*28ad0*/  IMAD.IADD R4, R19, 0x1, R12 ;  /* 0x0000000113047824 */ /* 0x000fe200078e020c */
[--C-:B------:R-:W-:Y:S01]  /*28ae0*/  PRMT R10, R6, 0x6420, R7.reuse ;  /* 0x00006420060a7816 */ /* 0x100fe20000000007 */
[----:B------:R-:W-:Y:S01]  /*28af0*/  VIADD R12, R2, 0x3000 ;  /* 0x00003000020c7836 */ /* 0x000fe20000000000 */
[----:B------:R-:W-:-:S05]  /*28b00*/  PRMT R11, R6, 0x7531, R7 ;  /* 0x00007531060b7816 */ /* 0x000fca0000000007 */
[----:B------:R0:W-:Y:S04]  /*28b10*/  STSM.16.M88.4 [R3], R8 ;  /* 0x0000000803007844 */ /* 0x0001e80000000200 */
[----:B------:R-:W1:Y:S01]  /*28b20*/  LDSM.16.MT88.4 R4, [R4+0xf200] ;  /* 0x00f200000404783b */ /* 0x000e620000004200 */
[----:B0-----:R-:W-:-:S05]  /*28b30*/  LOP3.LUT R3, R15, R16, RZ, 0xfc, !PT ;  /* 0x000000100f037212 */ /* 0x001fca00078efcff */
        /* <DEDUP_REMOVED lines=16> */
[----:B0-----:R-:W-:Y:S02]  /*28c40*/  IMAD.MOV.U32 R11, RZ, RZ, R17 ;  /* 0x000000ffff0b7224 */ /* 0x001fe400078e0011 */
[----:B------:R-:W-:-:S05]  /*28c50*/  VIADD R17, R2, 0x5800 ;  /* 0x0000580002117836 */ /* 0x000fca0000000000 */
[----:B------:R-:W-:-:S05]  /*28c60*/  LOP3.LUT R3, R17, R11, RZ, 0xfc, !PT ;  /* 0x0000000b11037212 */ /* 0x000fca00078efcff */
[----:B------:R-:W-:-:S05]  /*28c70*/  IMAD.IADD R3, R19, 0x1, R3 ;  /* 0x0000000113037824 */ /* 0x000fca00078e0203 */
[----:B------:R0:W1:Y:S02]  /*28c80*/  LDSM.16.MT88.4 R4, [R3+0xf200] ;  /* 0x00f200000304783b */ /* 0x0000640000004200 */
[----:B0-----:R-:W-:Y:S02]  /*28c90*/  LOP3.LUT R3, R14, R16, RZ, 0xfc, !PT ;  /* 0x000000100e037212 */ /* 0x001fe400078efcff */
[----:B------:R-:W-:Y:S02]  /*28ca0*/  IADD3 R14, R2, 0x6000, RZ ;  /* 0x00006000020e7810 */ /* 0x000fe40007ffe0ff */
[----:B------:R-:W-:Y:S02]  /*28cb0*/  IADD3 R3, R0, R3, RZ ;  /* 0x0000000300037210 */ /* 0x000fe40007ffe0ff */
[C-C-:B-1----:R-:W-:Y:S02]  /*28cc0*/  PRMT R8, R4.reuse, 0x6420, R5.reuse ;  /* 0x0000642004087816 */ /* 0x142fe40000000005 */
[----:B------:R-:W-:Y:S01]  /*28cd0*/  PRMT R9, R4, 0x7531, R5 ;  /* 0x0000753104097816 */ /* 0x000fe20000000005 */
[----:B------:R-:W-:Y:S01]  /*28ce0*/  IMAD.MOV.U32 R5, RZ, RZ, R11 ;  /* 0x000000ffff057224 */ /* 0x000fe200078e000b */
[----:B------:R-:W-:-:S02]  /*28cf0*/  PRMT R10, R6, 0x6420, R7 ;  /* 0x00006420060a7816 */ /* 0x000fc40000000007 */
[----:B------:R-:W-:Y:S02]  /*28d00*/  PRMT R11, R6, 0x7531, R7 ;  /* 0x00007531060b7816 */ /* 0x000fe40000000007 */
[----:B------:R-:W-:-:S03]  /*28d10*/  LOP3.LUT R13, R13, R5, RZ, 0xfc, !PT ;  /* 0x000000050d0d7212 */ /* 0x000fc600078efcff */
[----:B------:R0:W-:Y:S02]  /*28d20*/  STSM.16.M88.4 [R3], R8 ;  /* 0x0000000803007844 */ /* 0x0001e40000000200 */
[----:B------:R-:W-:Y:S02]  /*28d30*/  IMAD.IADD R4, R19, 0x1, R13 ;  /* 0x0000000113047824 */ /* 0x000fe400078e020d */
[----:B------:R-:W-:-:S04]  /*28d40*/  IMAD.MOV.U32 R13, RZ, RZ, R5 ;  /* 0x000000ffff0d7224 */ /* 0x000fc800078e0005 */
[----:B------:R-:W1:Y:S01]  /*28d50*/  LDSM.16.MT88.4 R4, [R4+0xf200] ;  /* 0x00f200000404783b */ /* 0x000e620000004200 */
[----:B------:R-:W-:Y:S02]  /*28d60*/  LOP3.LUT R15, R15, R13, RZ, 0xfc, !PT ;  /* 0x0000000d0f0f7212 */ /* 0x000fe400078efcff */
[----:B0-----:R-:W-:Y:S01]  /*28d70*/  LOP3.LUT R3, R12, R16, RZ, 0xfc, !PT ;  /* 0x000000100c037212 */ /* 0x001fe200078efcff */
[----:B------:R-:W-:-:S04]  /*28d80*/  VIADD R12, R2, 0x4000 ;  /* 0x00004000020c7836 */ /* 0x000fc80000000000 */
        /* <DEDUP_REMOVED lines=20> */
[----:B0-----:R-:W-:-:S05]  /*28ed0*/  LOP3.LUT R3, R12, R16, RZ, 0xfc, !PT ;  /* 0x000000100c037212 */ /* 0x001fca00078efcff */
[----:B------:R-:W-:Y:S01]  /*28ee0*/  IMAD.IADD R3, R0, 0x1, R3 ;  /* 0x0000000100037824 */ /* 0x000fe200078e0203 */
[C-C-:B-1----:R-:W-:Y:S02]  /*28ef0*/  PRMT R8, R4.reuse, 0x6420, R5.reuse ;  /* 0x0000642004087816 */ /* 0x142fe40000000005 */
[----:B------:R-:W-:Y:S01]  /*28f00*/  PRMT R9, R4, 0x7531, R5 ;  /* 0x0000753104097816 */ /* 0x000fe20000000005 */
[----:B------:R-:W-:Y:S01]  /*28f10*/  IMAD.IADD R4, R19, 0x1, R15 ;  /* 0x0000000113047824 */ /* 0x000fe200078e020f */
[C-C-:B------:R-:W-:Y:S01]  /*28f20*/  PRMT R10, R6.reuse, 0x6420, R7.reuse ;  /* 0x00006420060a7816 */ /* 0x140fe20000000007 */
[----:B------:R-:W2:Y:S01]  /*28f30*/  LDL R15, [R1+0x10] ;  /* 0x00001000010f7983 */ /* 0x000ea20000100800 */
[----:B------:R-:W-:-:S05]  /*28f40*/  PRMT R11, R6, 0x7531, R7 ;  /* 0x00007531060b7816 */ /* 0x000fca0000000007 */
[----:B------:R0:W-:Y:S04]  /*28f50*/  STSM.16.M88.4 [R3], R8 ;  /* 0x0000000803007844 */ /* 0x0001e80000000200 */
[----:B------:R-:W1:Y:S01]  /*28f60*/  LDSM.16.MT88.4 R4, [R4+0xf200] ;  /* 0x00f200000404783b */ /* 0x000e620000004200 */
[----:B------:R-:W-:-:S05]  /*28f70*/  VIADD R13, R2, 0x4800 ;  /* 0x00004800020d7836 */ /* 0x000fca0000000000 */
        /* <DEDUP_REMOVED lines=8> */
[----:B------:R-:W-:Y:S01]  /*29000*/  IMAD.IADD R3, R0, 0x1, R3 ;  /* 0x0000000100037824 */ /* 0x000fe200078e0203 */
[----:B--2---:R-:W-:-:S04]  /*29010*/  LOP3.LUT R12, R12, R15, RZ, 0xfc, !PT ;  /* 0x0000000f0c0c7212 */ /* 0x004fc800078efcff */
[----:B------:R-:W-:-:S06]  /*29020*/  IADD3 R4, R19, R12, RZ ;  /* 0x0000000c13047210 */ /* 0x000fcc0007ffe0ff */
[----:B------:R-:W0:Y:S01]  /*29030*/  LDSM.16.MT88.4 R4, [R4+0xf200] ;  /* 0x00f200000404783b */ /* 0x000e220000004200 */
        /* <DEDUP_REMOVED lines=8> */
[----:B------:R0:W1:Y:S01]  /*290c0*/  LDSM.16.MT88.4 R4, [R3+0xf200] ;  /* 0x00f200000304783b */ /* 0x0000620000004200 */
[----:B------:R-:W-:Y:S02]  /*290d0*/  LOP3.LUT R18, R18, R15, RZ, 0xfc, !PT ;  /* 0x0000000f12127212 */ /* 0x000fe400078efcff */
[----:B0-----:R-:W-:-:S05]  /*290e0*/  LOP3.LUT R3, R17, R16, RZ, 0xfc, !PT ;  /* 0x0000001011037212 */ /* 0x001fca00078efcff */
[----:B------:R-:W-:Y:S01]  /*290f0*/  IMAD.IADD R3, R0, 0x1, R3 ;  /* 0x0000000100037824 */ /* 0x000fe200078e0203 */
[C-C-:B-1----:R-:W-:Y:S02]  /*29100*/  PRMT R8, R4.reuse, 0x6420, R5.reuse ;  /* 0x0000642004087816 */ /* 0x142fe40000000005 */
[----:B------:R-:W-:Y:S01]  /*29110*/  PRMT R9, R4, 0x7531, R5 ;  /* 0x0000753104097816 */ /* 0x000fe20000000005 */
[----:B------:R-:W-:Y:S01]  /*29120*/  IMAD.IADD R4, R19, 0x1, R18 ;  /* 0x0000000113047824 */ /* 0x000fe200078e0212 */
[C-C-:B------:R-:W-:Y:S02]  /*29130*/  PRMT R10, R6.reuse, 0x6420, R7.reuse ;  /* 0x00006420060a7816 */ /* 0x140fe40000000007 */
[----:B------:R-:W-:-:S05]  /*29140*/  PRMT R11, R6, 0x7531, R7 ;  /* 0x00007531060b7816 */ /* 0x000fca0000000007 */
[----:B------:R0:W-:Y:S04]  /*29150*/  STSM.16.M88.4 [R3], R8 ;  /* 0x0000000803007844 */ /* 0x0001e80000000200 */
[----:B------:R-:W1:Y:S01]  /*29160*/  LDSM.16.MT88.4 R4, [R4+0xf200] ;  /* 0x00f200000404783b */ /* 0x000e620000004200 */
[----:B------:R-:W-:Y:S02]  /*29170*/  LOP3.LUT R13, R13, R15, RZ, 0xfc, !PT ;  /* 0x0000000f0d0d7212 */ /* 0x000fe400078efcff */
[----:B0-----:R-:W-:-:S05]  /*29180*/  LOP3.LUT R3, R14, R16, RZ, 0xfc, !PT ;  /* 0x000000100e037212 */ /* 0x001fca00078efcff */
[----:B------:R-:W-:Y:S01]  /*29190*/  IMAD.IADD R3, R0, 0x1, R3 ;  /* 0x0000000100037824 */ /* 0x000fe200078e0203 */
[C-C-:B-1----:R-:W-:Y:S02]  /*291a0*/  PRMT R8, R4.reuse, 0x6420, R5.reuse ;  /* 0x0000642004087816 */ /* 0x142fe40000000005 */
[----:B------:R-:W-:Y:S02]  /*291b0*/  PRMT R9, R4, 0x7531, R5 ;  /* 0x0000753104097816 */ /* 0x000fe40000000005 */
[C-C-:B------:R-:W-:Y:S02]  /*291c0*/  PRMT R10, R6.reuse, 0x6420, R7.reuse ;  /* 0x00006420060a7816 */ /* 0x140fe40000000007 */
[----:B------:R-:W-:Y:S02]  /*291d0*/  PRMT R11, R6, 0x7531, R7 ;  /* 0x00007531060b7816 */ /* 0x000fe40000000007 */
[----:B------:R-:W-:-:S03]  /*291e0*/  IADD3 R4, R19, R13, RZ ;  /* 0x0000000d13047210 */ /* 0x000fc60007ffe0ff */
[----:B------:R0:W-:Y:S04]  /*291f0*/  STSM.16.M88.4 [R3], R8 ;  /* 0x0000000803007844 */ /* 0x0001e80000000200 */
[----:B------:R-:W1:Y:S01]  /*29200*/  LDSM.16.MT88.4 R4, [R4+0xf200] ;  /* 0x00f200000404783b */ /* 0x000e620000004200 */
[----:B------:R-:W-:Y:S01]  /*29210*/  VIADD R2, R2, 0x7000 ;  /* 0x0000700002027836 */ /* 0x000fe20000000000 */
[----:B0-----:R-:W-:-:S05]  /*29220*/  LOP3.LUT R3, R12, R16, RZ, 0xfc, !PT ;  /* 0x000000100c037212 */ /* 0x001fca00078efcff */
[----:B------:R-:W-:Y:S01]  /*29230*/  IMAD.IADD R3, R0, 0x1, R3 ;  /* 0x0000000100037824 */ /* 0x000fe200078e0203 */
[C-C-:B-1----:R-:W-:Y:S02]  /*29240*/  PRMT R8, R4.reuse, 0x6420, R5.reuse ;  /* 0x0000642004087816 */ /* 0x142fe40000000005 */
[----:B------:R-:W-:Y:S02]  /*29250*/  PRMT R9, R4, 0x7531, R5 ;  /* 0x0000753104097816 */ /* 0x000fe40000000005 */
[C-C-:B------:R-:W-:Y:S02]  /*29260*/  PRMT R10, R6.reuse, 0x6420, R7.reuse ;  /* 0x00006420060a7816 */ /* 0x140fe40000000007 */
[----:B------:R-:W-:-:S05]  /*29270*/  PRMT R11, R6, 0x7531, R7 ;  /* 0x00007531060b7816 */ /* 0x000fca0000000007 */
[----:B------:R0:W-:Y:S02]  /*29280*/  STSM.16.M88.4 [R3], R8 ;  /* 0x0000000803007844 */ /* 0x0001e40000000200 */
[C---:B0-----:R-:W-:Y:S02]  /*29290*/  LOP3.LUT R3, R2.reuse, R15, RZ, 0xfc, !PT ;  /* 0x0000000f02037212 */ /* 0x041fe400078efcff */
[----:B------:R-:W-:-:S03]  /*292a0*/  LOP3.LUT R2, R2, R16, RZ, 0xfc, !PT ;  /* 0x0000001002027212 */ /* 0x000fc600078efcff */
[----:B------:R-:W-:Y:S02]  /*292b0*/  IMAD.IADD R3, R19, 0x1, R3 ;  /* 0x0000000113037824 */ /* 0x000fe400078e0203 */
[----:B------:R0:W5:Y:S01]  /*292c0*/  LDL.LU R19, [R1+0x8c] ;  /* 0x00008c0001137983 */ /* 0x0001620000300800 */
[----:B------:R-:W-:-:S03]  /*292d0*/  IMAD.IADD R2, R0, 0x1, R2 ;  /* 0x0000000100027824 */ /* 0x000fc600078e0202 */
[----:B------:R0:W5:Y:S04]  /*292e0*/  LDL.LU R16, [R1+0x88] ;  /* 0x0000880001107983 */ /* 0x0001680000300800 */
[----:B------:R0:W5:Y:S04]  /*292f0*/  LDL.LU R0, [R1+0x84] ;  /* 0x0000840001007983 */ /* 0x0001680000300800 */
        /* <DEDUP_REMOVED lines=14> */
.L_x_3675:
[----:B0-----:R-:W2:Y:S01]  /*293e0*/  LDL.LU R2, [R1+0x18] ;  /* 0x0000180001027983 */ /* 0x001ea20000300800 */
[----:B-1---5:R0:W-:Y:S03]  /*293f0*/  SYNCS.ARRIVE.TRANS64.A1T0 RZ, [R0+URZ+0x33450], RZ ;  /* 0x033450ff00ff79a7 */ /* 0x0221e6000810003f */
[----:B------:R-:W3:Y:S01]  /*29400*/  LDL.LU R3, [R1+0x20] ;  /* 0x0000200001037983 */ /* 0x000ee20000300800 */
[----:B0-----:R-:W-:-:S05]  /*29410*/  @!P0 VIADD R0, R0, 0x33480 ;  /* 0x0003348000008836 */ /* 0x001fca0000000000 */
[----:B------:R-:W-:Y:S01]  /*29420*/  @!P0 PRMT R0, RZ, 0x654, R0 ;  /* 0x00000654ff008816 */ /* 0x000fe20000000000 */
[----:B------:R-:W-:Y:S06]  /*29430*/  BAR.SYNC.DEFER_BLOCKING 0x2, 0x80 ;  /* 0x0082000000007b1d */ /* 0x000fec0000010000 */
[----:B------:R2:W-:Y:S02]  /*29440*/  @!P0 SYNCS.ARRIVE.TRANS64.RED.A1T0 RZ, [R0+URZ], RZ ;  /* 0x000000ff00ff89a7 */ /* 0x0005e4000810043f */
[----:B--2---:R-:W-:-:S05]  /*29450*/  VIADD R0, R2, 0x1 ;  /* 0x0000000102007836 */ /* 0x004fca0000000000 */
[----:B------:R-:W-:-:S04]  /*29460*/  ISETP.NE.AND P0, PT, R0, 0x2, PT ;  /* 0x000000020000780c */ /* 0x000fc80003f05270 */
[----:B------:R-:W-:Y:S02]  /*29470*/  SEL R2, RZ, 0x1, P0 ;  /* 0x00000001ff027807 */ /* 0x000fe40000000000 */
[----:B------:R-:W-:Y:S02]  /*29480*/  SEL R0, R0, RZ, P0 ;  /* 0x000000ff00007207 */ /* 0x000fe40000000000 */
[----:B---3--:R-:W-:-:S03]  /*29490*/  LOP3.LUT R3, R3, R2, RZ, 0x3c, !PT ;  /* 0x0000000203037212 */ /* 0x008fc600078e3cff */
[----:B------:R0:W-:Y:S04]  /*294a0*/  STL [R1+0x18], R0 ;  /* 0x0000180001007387 */ /* 0x0001e80000100800 */
[----:B------:R0:W-:Y:S02]  /*294b0*/  STL [R1+0x20], R3 ;  /* 0x0000200301007387 */ /* 0x0001e40000100800 */
.L_x_3618:
        /* <DEDUP_REMOVED lines=8> */
[----:B------:R-:W-:-:S05]  /*29540*/  MOV R0, UR4 ;  /* 0x0000000400007c02 */ /* 0x000fca0008000f00 */
[----:B------:R2:W3:Y:S04]  /*29550*/  LDS.128 R16, [R0+0x334d0] ;  /* 0x0334d00000107984 */ /* 0x0004e80000000c00 */
[----:B------:R2:W-:Y:S01]  /*29560*/  STL [R1+0x4], R0 ;  /* 0x0000040001007387 */ /* 0x0005e20000100800 */
[----:B------:R-:W-:Y:S06]  /*29570*/  BAR.ARV 0x4, 0x180 ;  /* 0x0106000000007b1d */ /* 0x000fec0000002000 */
[----:B------:R-:W-:Y:S05]  /*29580*/  BRA `(.L_x_3677) ;  /* 0x0000000800487947 */ /* 0x000fea0003800000 */
.L_x_3676:
        /* <DEDUP_REMOVED lines=35> */
[----:B------:R0:W1:Y:S02]  /*297c0*/  SHFL.IDX PT, R6, R5, 0x1f, 0x1f ;  /* 0x03e01f0005067f89 */ /* 0x00006400000e0000 */
.L_x_3832:
[----:B------:R-:W-:Y:S02]  /*297d0*/  ULDC UR4, c[0x0][0xc38] ;  /* 0x00030e0000047ab9 */ /* 0x000fe40000000800 */
[----:B------:R-:W-:-:S04]  /*297e0*/  IMAD.U32 R16, RZ, RZ, UR4 ;  /* 0x00000004ff107e24 */ /* 0x000fc8000f8e00ff */
[----:B-1----:R-:W-:-:S04]  /*297f0*/  IMAD R6, R6, R16, RZ ;  /* 0x0000001006067224 */ /* 0x002fc800078e02ff */
[----:B------:R-:W-:-:S05]  /*29800*/  IMAD.IADD R4, R4, 0x1, R6 ;  /* 0x0000000104047824 */ /* 0x000fca00078e0206 */
[----:B------:R-:W-:-:S13]  /*29810*/  ISETP.GT.AND P6, PT, R4, R0, PT ;  /* 0x000000000400720c */ /* 0x000fda0003fc4270 */
[----:B------:R-:W-:Y:S05]  /*29820*/  @P6 BRA `(.L_x_3679) ;  /* 0x00000000009c6947 */ /* 0x000fea0003800000 */
.L_x_3684:
[----:B------:R-:W1:Y:S01]  /*29830*/  LDC R2, c[0x0][0xc3c] ;  /* 0x00030f00ff027b82 */ /* 0x000e620000000800 */
[----:B------:R-:W-:-:S05]  /*29840*/  VIADD R19, R19, 0x1f ;  /* 0x0000001f13137836 */ /* 0x000fca0000000000 */
[----:B-1----:R-:W-:-:S13]  /*29850*/  ISETP.GE.AND P6, PT, R19, R2, PT ;  /* 0x000000021300720c */ /* 0x002fda0003fc6270 */
[----:B------:R-:W-:Y:S05]  /*29860*/  @P6 BRA `(.L_x_3680) ;  /* 0x0000000400446947 */ /* 0x000fea0003800000 */
[----:B------:R-:W1:Y:S01]  /*29870*/  S2R R3, SR_TID.X ;  /* 0x0000000000037919 */ /* 0x000e620000002100 */
[----:B------:R-:W-:Y:S01]  /*29880*/  BSSY B0, `(.L_x_3681) ;  /* 0x0000009000007945 */ /* 0x000fe20003800000 */
[----:B-1----:R-:W-:-:S05]  /*29890*/  LOP3.LUT R3, R3, 0x1f, RZ, 0xc0, !PT ;  /* 0x0000001f03037812 */ /* 0x002fca00078ec0ff */
[----:B0-----:R-:W-:-:S05]  /*298a0*/  IMAD.IADD R5, R19, 0x1, R3 ;  /* 0x0000000113057824 */ /* 0x001fca00078e0203 */
[----:B------:R-:W-:Y:S01]  /*298b0*/  ISETP.GE.OR P6, PT, R5, R2, !P0 ;  /* 0x000000020500720c */ /* 0x000fe200047c6670 */
[----:B------:R-:W-:-:S12]  /*298c0*/  IMAD.MOV.U32 R2, RZ, RZ, RZ ;  /* 0x000000ffff027224 */ /* 0x000fd800078e00ff */
[----:B------:R-:W-:Y:S05]  /*298d0*/  @P6 BRA `(.L_x_3682) ;  /* 0x00000000000c6947 */ /* 0x000fea0003800000 */
[----:B------:R-:W0:Y:S02]  /*298e0*/  LDC.64 R2, c[0x0][0xc80] ;  /* 0x00032000ff027b82 */ /* 0x000e240000000a00 */
[----:B0-----:R-:W-:-:S06]  /*298f0*/  IMAD.WIDE R2, R5, 0x4, R2 ;  /* 0x0000000405027825 */ /* 0x001fcc00078e0202 */
[----:B------:R0:W5:Y:S02]  /*29900*/  LDG.E R2, desc[UR54][R2.64] ;  /* 0x0000003602027981 */ /* 0x000164000c1e1900 */
.L_x_3682:
[----:B------:R-:W-:Y:S05]  /*29910*/  BSYNC B0 ;  /* 0x0000000000007941 */ /* 0x000fea0003800000 */
.L_x_3681:
[----:B------:R-:W-:-:S03]  /*29920*/  UMOV UR4, 0xffffffff ;  /* 0xffffffff00047882 */ /* 0x000fc60000000000 */
[----:B------:R-:W-:Y:S05]  /*29930*/  BRA.DIV UR4, `(.L_x_3683) ;  /* 0x0000003e04d47947 */ /* 0x000fea000b800000 */
        /* <DEDUP_REMOVED lines=16> */
.L_x_3840:
[----:B------:R-:W-:Y:S02]  /*29a40*/  ULDC UR4, c[0x0][0xc38] ;  /* 0x00030e0000047ab9 */ /* 0x000fe40000000800 */
[----:B------:R-:W-:-:S04]  /*29a50*/  IMAD.U32 R16, RZ, RZ, UR4 ;  /* 0x00000004ff107e24 */ /* 0x000fc8000f8e00ff */
[----:B-1----:R-:W-:-:S04]  /*29a60*/  IMAD R6, R6, R16, RZ ;  /* 0x0000001006067224 */ /* 0x002fc800078e02ff */
[----:B------:R-:W-:-:S05]  /*29a70*/  IMAD.IADD R4, R6, 0x1, R4 ;  /* 0x0000000106047824 */ /* 0x000fca00078e0204 */
[----:B------:R-:W-:-:S13]  /*29a80*/  ISETP.GT.AND P6, PT, R4, R0, PT ;  /* 0x000000000400720c */ /* 0x000fda0003fc4270 */
[----:B------:R-:W-:Y:S05]  /*29a90*/  @!P6 BRA `(.L_x_3684) ;  /* 0xfffffffc0064e947 */ /* 0x000fea000383ffff */
.L_x_3679:
[----:B------:R-:W-:Y:S01]  /*29aa0*/  IADD3 R6, -R6, R4, RZ ;  /* 0x0000000406067210 */ /* 0x000fe20007ffe1ff */
[----:B------:R-:W-:-:S04]  /*29ab0*/  UMOV UR4, 0xffffffff ;  /* 0xffffffff00047882 */ /* 0x000fc80000000000 */
[----:B------:R-:W-:-:S05]  /*29ac0*/  IMAD R3, R5, R16, R6 ;  /* 0x0000001005037224 */ /* 0x000fca00078e0206 */
[----:B------:R-:W-:Y:S01]  /*29ad0*/  ISETP.GT.AND P6, PT, R3, R0, PT ;  /* 0x000000000300720c */ /* 0x000fe20003fc4270 */
[----:B------:R-:W-:-:S12]  /*29ae0*/  BRA.DIV UR4, `(.L_x_3685) ;  /* 0x0000004204407947 */ /* 0x000fd8000b800000 */
[----:B------:R-:W-:-:S04]  /*29af0*/  VOTE.ANY R3, PT, !P6 ;  /* 0x0000000000037806 */ /* 0x000fc800070e0100 */
[----:B------:R-:W1:Y:S02]  /*29b00*/  POPC R4, R3 ;  /* 0x0000000300047309 */ /* 0x000e640000000000 */
[----:B-1----:R1:W2:Y:S02]  /*29b10*/  SHFL.IDX PT, R17, R2, R4, 0x1f ;  /* 0x00001f0402117589 */ /* 0x0022a400000e0000 */
.L_x_3844:
[----:B------:R-:W-:Y:S01]  /*29b20*/  ISETP.NE.AND P0, PT, R3, RZ, PT ;  /* 0x000000ff0300720c */ /* 0x000fe20003f05270 */
[----:B-1----:R-:W-:-:S12]  /*29b30*/  IMAD.MOV.U32 R2, RZ, RZ, RZ ;  /* 0x000000ffff027224 */ /* 0x002fd800078e00ff */
[----:B------:R-:W-:Y:S05]  /*29b40*/  @!P0 BRA `(.L_x_3686) ;  /* 0x0000000000108947 */ /* 0x000fea0003800000 */
[----:B------:R-:W-:Y:S01]  /*29b50*/  UMOV UR4, 0xffffffff ;  /* 0xffffffff00047882 */ /* 0x000fe20000000000 */
[----:B------:R-:W-:Y:S02]  /*29b60*/  VIADD R12, R4, 0xffffffff ;  /* 0xffffffff040c7836 */ /* 0x000fe40000000000 */
[----:B------:R-:W-:Y:S05]  /*29b70*/  BRA.DIV UR4, `(.L_x_3687) ;  /* 0x0000004204647947 */ /* 0x000fea000b800000 */
[----:B------:R1:W3:Y:S02]  /*29b80*/  SHFL.IDX PT, R2, R5, R12, 0x1f ;  /* 0x00001f0c05027589 */ /* 0x0002e400000e0000 */
.L_x_3686:
[----:B012---:R-:W-:Y:S01]  /*29b90*/  IABS R5, R17 ;  /* 0x0000001100057213 */ /* 0x007fe20000000000 */
[----:B---3--:R-:W-:Y:S02]  /*29ba0*/  IMAD R16, R2, R16, R6 ;  /* 0x0000001002107224 */ /* 0x008fe400078e0206 */
[----:B------:R-:W-:Y:S01]  /*29bb0*/  IMAD.IADD R19, R4, 0x1, R19 ;  /* 0x0000000104137824 */ /* 0x000fe200078e0213 */
[----:B------:R-:W0:Y:S01]  /*29bc0*/  I2F.RP R2, R5 ;  /* 0x0000000500027306 */ /* 0x000e220000209400 */
[----:B------:R-:W-:-:S07]  /*29bd0*/  IMAD.IADD R0, R0, 0x1, -R16 ;  /* 0x0000000100007824 */ /* 0x000fce00078e0a10 */
        /* <DEDUP_REMOVED lines=8> */
[----:B------:R-:W-:Y:S02]  /*29c60*/  IABS R3, R0 ;  /* 0x0000000000037213 */ /* 0x000fe40000000000 */
[----:B------:R-:W-:-:S03]  /*29c70*/  IADD3 R6, RZ, -R6, RZ ;  /* 0x80000006ff067210 */ /* 0x000fc60007ffe0ff */
        /* <DEDUP_REMOVED lines=12> */
[----:B------:R-:W-:Y:S01]  /*29d40*/  MOV R18, R2 ;  /* 0x0000000200127202 */ /* 0x000fe20000000f00 */
[----:B------:R-:W-:-:S04]  /*29d50*/  IMAD.MOV R3, RZ, RZ, -R2 ;  /* 0x000000ffff037224 */ /* 0x000fc800078e0a02 */
[----:B------:R-:W-:Y:S01]  /*29d60*/  IMAD R17, R17, R3, R0 ;  /* 0x0000000311117224 */ /* 0x000fe200078e0200 */
[----:B------:R-:W-:Y:S06]  /*29d70*/  BRA `(.L_x_3688) ;  /* 0x00000000001c7947 */ /* 0x000fec0003800000 */
.L_x_3680:
[----:B------:R-:W-:Y:S01]  /*29d80*/  UMOV UR4, URZ ;  /* 0x0000003f00047c82 */ /* 0x000fe20008000000 */
[----:B------:R-:W-:Y:S01]  /*29d90*/  UMOV UR5, URZ ;  /* 0x0000003f00057c82 */ /* 0x000fe20008000000 */
[----:B------:R-:W-:Y:S01]  /*29da0*/  ULDC UR6, c[0x0][0xc3c] ;  /* 0x00030f0000067ab9 */ /* 0x000fe20000000800 */
[----:B------:R-:W-:Y:S02]  /*29db0*/  IMAD.MOV.U32 R16, RZ, RZ, R0 ;  /* 0x000000ffff107224 */ /* 0x000fe400078e0000 */
[----:B------:R-:W-:Y:S02]  /*29dc0*/  IMAD.U32 R17, RZ, RZ, UR4 ;  /* 0x00000004ff117e24 */ /* 0x000fe4000f8e00ff */
[----:B------:R-:W-:Y:S02]  /*29dd0*/  IMAD.U32 R18, RZ, RZ, UR5 ;  /* 0x00000005ff127e24 */ /* 0x000fe4000f8e00ff */
[----:B------:R-:W-:-:S07]  /*29de0*/  IMAD.U32 R19, RZ, RZ, UR6 ;  /* 0x00000006ff137e24 */ /* 0x000fce000f8e00ff */
.L_x_3688:
[----:B------:R1:W2:Y:S01]  /*29df0*/  LDL R3, [R1+0x4] ;  /* 0x0000040001037983 */ /* 0x0002a20000100800 */
        /* <DEDUP_REMOVED lines=11> */
.L_x_3677:
[----:B------:R-:W-:Y:S02]  /*29eb0*/  ULDC UR4, c[0x0][0xc3c] ;  /* 0x00030f0000047ab9 */ /* 0x000fe40000000800 */
[----:B---3--:R-:W-:-:S13]  /*29ec0*/  ISETP.GE.AND P0, PT, R19, UR4, PT ;  /* 0x0000000413007c0c */ /* 0x008fda000bf06270 */
[----:B------:R-:W-:Y:S05]  /*29ed0*/  @!P0 BRA `(.L_x_3689) ;  /* 0xffffff9400688947 */ /* 0x000fea000383ffff */
[----:B------:R-:W-:Y:S05]  /*29ee0*/  BSYNC B7 ;  /* 0x0000000000077941 */ /* 0x000fea0003800000 */
.L_x_3573:
[----:B--2---:R-:W2:Y:S01]  /*29ef0*/  LDL.LU R0, [R1+0x60] ;  /* 0x0000600001007983 */ /* 0x004ea20000300800 */
[----:B------:R-:W-:Y:S01]  /*29f00*/  BSSY B0, `(.L_x_3690) ;  /* 0x000000b000007945 */ /* 0x000fe20003800000 */
[----:B0-----:R-:W0:Y:S01]  /*29f10*/  S2R R5, SR_CgaCtaId ;  /* 0x0000000000057919 */ /* 0x001e220000008800 */
[----:B--2---:R-:W-:-:S05]  /*29f20*/  VIADD R0, R0, 0x1 ;  /* 0x0000000100007836 */ /* 0x004fca0000000000 */
[----:B------:R-:W-:-:S04]  /*29f30*/  LEA.HI R2, R0, R0, RZ, 0x1 ;  /* 0x0000000000027211 */ /* 0x000fc800078f08ff */
[----:B-1----:R-:W-:-:S05]  /*29f40*/  LOP3.LUT R3, R2, 0xfffffffe, RZ, 0xc0, !PT ;  /* 0xfffffffe02037812 */ /* 0x002fca00078ec0ff */
[----:B------:R-:W-:Y:S01]  /*29f50*/  IMAD.IADD R3, R0, 0x1, -R3 ;  /* 0x0000000100037824 */ /* 0x000fe200078e0a03 */
[----:B------:R-:W-:-:S04]  /*29f60*/  MOV R0, 0x400 ;  /* 0x0000040000007802 */ /* 0x000fc80000000f00 */
[----:B0-----:R-:W-:Y:S02]  /*29f70*/  LEA R0, R5, R0, 0x18 ;  /* 0x0000000005007211 */ /* 0x001fe400078ec0ff */
[----:B------:R-:W-:-:S04]  /*29f80*/  SHF.L.U32 R3, R3, 0x1f, RZ ;  /* 0x0000001f03037819 */ /* 0x000fc800000006ff */
[----:B------:R-:W0:Y:S02]  /*29f90*/  SYNCS.PHASECHK.TRANS64.TRYWAIT P0, [R0+URZ+0x33420], R3 ;  /* 0x03342003000075a7 */ /* 0x000e24000800017f */
[----:B0-----:R-:W-:Y:S05]  /*29fa0*/  @!P0 BRA `(.L_x_3691) ;  /* 0x0000003c00808947 */ /* 0x001fea0003800000 */
.L_x_3847:
[----:B------:R-:W-:Y:S05]  /*29fb0*/  BSYNC B0 ;  /* 0x0000000000007941 */ /* 0x000fea0003800000 */
.L_x_3690:
[----:B------:R-:W-:-:S03]  /*29fc0*/  UMOV UR4, 0xffffffff ;  /* 0xffffffff00047882 */ /* 0x000fc60000000000 */
[----:B------:R-:W-:Y:S05]  /*29fd0*/  BRA.DIV UR4, `(.L_x_3692) ;  /* 0x0000003e04887947 */ /* 0x000fea000b800000 */
[----:B------:R-:W1:Y:S02]  /*29fe0*/  S2R R2, SR_TID.X ;  /* 0x0000000000027919 */ /* 0x000e640000002100 */
[----:B-1----:R-:W-:-:S04]  /*29ff0*/  SHF.R.U32.HI R2, RZ, 0x5, R2 ;  /* 0x00000005ff027819 */ /* 0x002fc80000011602 */
[----:B------:R-:W-:-:S05]  /*2a000*/  LOP3.LUT R2, R2, 0x3, RZ, 0xc0, !PT ;  /* 0x0000000302027812 */ /* 0x000fca00078ec0ff */
[----:B------:R1:W2:Y:S02]  /*2a010*/  SHFL.IDX PT, R14, R2, RZ, 0x1f ;  /* 0x00001fff020e7589 */ /* 0x0002a400000e0000 */
.L_x_3850:
[----:B--2---:R-:W-:-:S13]  /*2a020*/  ISETP.NE.AND P0, PT, R14, RZ, PT ;  /* 0x000000ff0e00720c */ /* 0x004fda0003f05270 */
[----:B------:R-:W-:Y:S05]  /*2a030*/  @P0 BRA `(.L_x_3372) ;  /* 0x0000000000b00947 */ /* 0x000fea0003800000 */
[----:B------:R-:W-:-:S03]  /*2a040*/  UMOV UR4, 0xffffffff ;  /* 0xffffffff00047882 */ /* 0x000fc60000000000 */
[----:B------:R-:W-:Y:S05]  /*2a050*/  BRA.DIV UR4, `(.L_x_3693) ;  /* 0x0000003e049c7947 */ /* 0x000fea000b800000 */
[----:B------:R-:W-:-:S13]  /*2a060*/  ELECT P6, URZ, PT ;  /* 0x00000000003f782f */ /* 0x000fda00038c0000 */
.L_x_3853:
[----:B------:R-:W-:Y:S05]  /*2a070*/  @!P6 BRA `(.L_x_3372) ;  /* 0x0000000000a0e947 */ /* 0x000fea0003800000 */
[----:B------:R-:W-:-:S06]  /*2a080*/  ULOP3.LUT UR4, UR36, 0x2, URZ, 0xfc, !UPT ;  /* 0x0000000224047892 */ /* 0x000fcc000f8efc3f */
[----:B-1----:R-:W-:-:S04]  /*2a090*/  MOV R2, UR4 ;  /* 0x0000000400027c02 */ /* 0x002fc80008000f00 */
[----:B------:R-:W-:-:S13]  /*2a0a0*/  ISETP.NE.AND P0, PT, R2, 0x3, PT ;  /* 0x000000030200780c */ /* 0x000fda0003f05270 */
[----:B------:R-:W-:Y:S05]  /*2a0b0*/  @!P0 BRA `(.L_x_3694) ;  /* 0x0000000000048947 */ /* 0x000fea0003800000 */
[----:B------:R-:W-:Y:S01]  /*2a0c0*/  BPT.TRAP 0x1 ;  /* 0x000000040000795c */ /* 0x000fe20000300000 */
.L_x_3694:
        /* <DEDUP_REMOVED lines=14> */
.L_x_3854:
[----:B------:R-:W1:Y:S02]  /*2a1b0*/  SYNCS.PHASECHK.TRANS64.TRYWAIT P1, [R7+URZ], R2 ;  /* 0x00000002070075a7 */ /* 0x000e64000802017f */
[----:B-1----:R-:W-:Y:S05]  /*2a1c0*/  @!P1 BRA `(.L_x_3696) ;  /* 0x0000003c00749947 */ /* 0x002fea0003800000 */
.L_x_3855:
[----:B------:R-:W-:Y:S05]  /*2a1d0*/  @!P0 BRA `(.L_x_3697) ;  /* 0x0000000000048947 */ /* 0x000fea0003800000 */
[----:B------:R-:W-:Y:S01]  /*2a1e0*/  BPT.TRAP 0x1 ;  /* 0x000000040000795c */ /* 0x000fe20000300000 */
.L_x_3697:
[----:B------:R-:W2:Y:S02]  /*2a1f0*/  LDL.LU R4, [R1+0x18] ;  /* 0x0000180001047983 */ /* 0x000ea40000300800 */
[----:B--2---:R-:W-:-:S04]  /*2a200*/  IMAD R4, R4, 0x8, R0 ;  /* 0x0000000804047824 */ /* 0x004fc800078e0200 */
[----:B------:R-:W2:Y:S02]  /*2a210*/  SYNCS.PHASECHK.TRANS64.TRYWAIT P1, [R4+URZ+0x33460], R5 ;  /* 0x03346005040075a7 */ /* 0x000ea4000802017f */
[----:B--2---:R-:W-:Y:S05]  /*2a220*/  @!P1 BRA `(.L_x_3698) ;  /* 0x0000003c00709947 */ /* 0x004fea0003800000 */
.L_x_3856:
[----:B------:R-:W-:Y:S05]  /*2a230*/  @!P0 BRA `(.L_x_3699) ;  /* 0x0000000000048947 */ /* 0x000fea0003800000 */
[----:B------:R-:W-:Y:S01]  /*2a240*/  BPT.TRAP 0x1 ;  /* 0x000000040000795c */ /* 0x000fe20000300000 */
.L_x_3699:
[----:B------:R-:W-:-:S04]  /*2a250*/  IMAD R3, R3, 0x8, R0 ;  /* 0x0000000803037824 */ /* 0x000fc800078e0200 */
[----:B------:R-:W3:Y:S02]  /*2a260*/  SYNCS.PHASECHK.TRANS64.TRYWAIT P1, [R3+URZ+0x33460], R2 ;  /* 0x03346002030075a7 */ /* 0x000ee4000802017f */
[----:B---3--:R-:W-:Y:S05]  /*2a270*/  @!P1 BRA `(.L_x_3700) ;  /* 0x0000003c00709947 */ /* 0x008fea0003800000 */
.L_x_3857:
[----:B------:R-:W-:Y:S05]  /*2a280*/  @!P0 BRA `(.L_x_3701) ;  /* 0x0000000000048947 */ /* 0x000fea0003800000 */
[----:B------:R-:W-:Y:S01]  /*2a290*/  BPT.TRAP 0x1 ;  /* 0x000000040000795c */ /* 0x000fe20000300000 */
.L_x_3701:
[----:B------:R-:W4:Y:S02]  /*2a2a0*/  SYNCS.PHASECHK.TRANS64.TRYWAIT P0, [R4+URZ+0x33480], R5 ;  /* 0x03348005040075a7 */ /* 0x000f24000800017f */
[----:B----4-:R-:W-:Y:S05]  /*2a2b0*/  @!P0 BRA `(.L_x_3702) ;  /* 0x0000003c00748947 */ /* 0x010fea0003800000 */
.L_x_3703:
[----:B------:R0:W0:Y:S02]  /*2a2c0*/  SYNCS.PHASECHK.TRANS64.TRYWAIT P0, [R3+URZ+0x33480], R2 ;  /* 0x03348002030075a7 */ /* 0x000024000800017f */
[----:B0-----:R-:W-:Y:S05]  /*2a2d0*/  @!P0 NANOSLEEP.SYNCS 0x989680 ;  /* 0x009896800000895d */ /* 0x001fea0003900000 */
[----:B------:R-:W0:Y:S02]  /*2a2e0*/  @!P0 SYNCS.PHASECHK.TRANS64 P0, [R3+URZ+0x33480], R2 ;  /* 0x03348002030085a7 */ /* 0x000e24000800007f */
[----:B0-----:R-:W-:Y:S05]  /*2a2f0*/  @!P0 BRA `(.L_x_3703) ;  /* 0xfffffffc00f08947 */ /* 0x001fea000383ffff */
.L_x_3372:
[----:B------:R-:W-:Y:S05]  /*2a300*/  BSYNC B8 ;  /* 0x0000000000087941 */ /* 0x000fea0003800000 */
.L_x_3369:
[----:B------:R-:W-:Y:S05]  /*2a310*/  EXIT ;  /* 0x000000000000794d */ /* 0x000fea0003800000 */
.L_x_3390:
[----:B-1----:R1:W2:Y:S02]  /*2a320*/  SYNCS.PHASECHK.TRANS64.TRYWAIT P5, [R43+URZ+0x33490], R100 ;  /* 0x033490642b0075a7 */ /* 0x0022a400080a017f */
[----:B--2---:R-:W-:Y:S05]  /*2a330*/  @!P5 NANOSLEEP.SYNCS 0x989680 ;  /* 0x009896800000d95d */ /* 0x004fea0003900000 */
[----:B------:R-:W2:Y:S02]  /*2a340*/  @!P5 SYNCS.PHASECHK.TRANS64 P5, [R43+URZ+0x33490], R100 ;  /* 0x033490642b00d5a7 */ /* 0x000ea400080a007f */
[----:B--2---:R-:W-:Y:S05]  /*2a350*/  @!P5 BRA `(.L_x_3390) ;  /* 0xfffffffc00f0d947 */ /* 0x004fea000383ffff */
[----:B------:R-:W-:Y:S05]  /*2a360*/  BRA `(.L_x_3704) ;  /* 0xfffffd90008c7947 */ /* 0x000fea000383ffff */
.L_x_3444:
[----:B--2---:R2:W4:Y:S02]  /*2a370*/  SYNCS.PHASECHK.TRANS64.TRYWAIT P5, [R43+URZ+0x33490], R100 ;  /* 0x033490642b0075a7 */ /* 0x00452400080a017f */
[----:B----4-:R-:W-:Y:S05]  /*2a380*/  @!P5 NANOSLEEP.SYNCS 0x989680 ;  /* 0x009896800000d95d */ /* 0x010fea0003900000 */
[----:B------:R-:W4:Y:S02]  /*2a390*/  @!P5 SYNCS.PHASECHK.TRANS64 P5, [R43+URZ+0x33490], R100 ;  /* 0x033490642b00d5a7 */ /* 0x000f2400080a007f */
[----:B----4-:R-:W-:Y:S05]  /*2a3a0*/  @!P5 BRA `(.L_x_3444) ;  /* 0xfffffffc00f0d947 */ /* 0x010fea000383ffff */
[----:B------:R-:W-:Y:S05]  /*2a3b0*/  BRA `(.L_x_3705) ;  /* 0xfffffdf0008c7947 */ /* 0x000fea000383ffff */
.L_x_3469:
[----:B0-----:R0:W1:Y:S02]  /*2a3c0*/  SYNCS.PHASECHK.TRANS64.TRYWAIT P3, [R43+URZ+0x33490], R100 ;  /* 0x033490642b0075a7 */ /* 0x001064000806017f */
[----:B-1----:R-:W-:Y:S05]  /*2a3d0*/  @!P3 NANOSLEEP.SYNCS 0x989680 ;  /* 0x009896800000b95d */ /* 0x002fea0003900000 */
[----:B------:R-:W1:Y:S02]  /*2a3e0*/  @!P3 SYNCS.PHASECHK.TRANS64 P3, [R43+URZ+0x33490], R100 ;  /* 0x033490642b00b5a7 */ /* 0x000e64000806007f */
[----:B-1----:R-:W-:Y:S05]  /*2a3f0*/  @!P3 BRA `(.L_x_3469) ;  /* 0xfffffffc00f0b947 */ /* 0x002fea000383ffff */
[----:B------:R-:W-:Y:S05]  /*2a400*/  BRA `(.L_x_3706) ;  /* 0xfffffe5000e47947 */ /* 0x000fea000383ffff */
.L_x_3475:
[----:B-1----:R1:W2:Y:S02]  /*2a410*/  SYNCS.PHASECHK.TRANS64.TRYWAIT P2, [R43+URZ+0x334b0], R100 ;  /* 0x0334b0642b0075a7 */ /* 0x0022a4000804017f */
[----:B--2---:R-:W-:Y:S05]  /*2a420*/  @!P2 NANOSLEEP.SYNCS 0x989680 ;  /* 0x009896800000a95d */ /* 0x004fea0003900000 */
[----:B------:R-:W2:Y:S02]  /*2a430*/  @!P2 SYNCS.PHASECHK.TRANS64 P2, [R43+URZ+0x334b0], R100 ;  /* 0x0334b0642b00a5a7 */ /* 0x000ea4000804007f */
[----:B--2---:R-:W-:Y:S05]  /*2a440*/  @!P2 BRA `(.L_x_3475) ;  /* 0xfffffffc00f0a947 */ /* 0x004fea000383ffff */
[----:B------:R-:W-:Y:S05]  /*2a450*/  BRA `(.L_x_3707) ;  /* 0xfffffe5400e87947 */ /* 0x000fea000383ffff */
.L_x_3483:
[----:B------:R-:W0:Y:S01]  /*2a460*/  S2R R35, SR_TID.X ;  /* 0x0000000000237919 */ /* 0x000e220000002100 */
[----:B------:R-:W-:Y:S01]  /*2a470*/  BSSY B0, `(.L_x_3708) ;  /* 0x000000c000007945 */ /* 0x000fe20003800000 */
[----:B------:R-:W-:Y:S02]  /*2a480*/  IMAD.MOV.U32 R12, RZ, RZ, RZ ;  /* 0x000000ffff0c7224 */ /* 0x000fe400078e00ff */
[----:B------:R-:W-:Y:S02]  /*2a490*/  IMAD.MOV.U32 R11, RZ, RZ, 0x1f ;  /* 0x0000001fff0b7424 */ /* 0x000fe400078e00ff */
[----:B------:R-:W-:Y:S01]  /*2a4a0*/  IMAD.MOV.U32 R15, RZ, RZ, -0x1 ;  /* 0xffffffffff0f7424 */ /* 0x000fe200078e00ff */
[----:B0-----:R-:W-:-:S04]  /*2a4b0*/  IADD3 R43, R35, -0x80, RZ ;  /* 0xffffff80232b7810 */ /* 0x001fc80007ffe0ff */
[----:B------:R-:W-:-:S04]  /*2a4c0*/  SHF.R.S32.HI R35, RZ, 0x1f, R43 ;  /* 0x0000001fff237819 */ /* 0x000fc8000001142b */
[----:B------:R-:W-:-:S04]  /*2a4d0*/  LEA.HI R35, R35, R43, RZ, 0x7 ;  /* 0x0000002b23237211 */ /* 0x000fc800078f38ff */
[----:B------:R-:W-:-:S05]  /*2a4e0*/  SHF.R.S32.HI R35, RZ, 0x7, R35 ;  /* 0x00000007ff237819 */ /* 0x000fca0000011423 */
[----:B------:R-:W-:-:S07]  /*2a4f0*/  IMAD.MOV.U32 R13, RZ, RZ, R35 ;  /* 0x000000ffff0d7224 */ /* 0x000fce00078e0023 */
[----:B-----5:R-:W-:Y:S05]  /*2a500*/  WARPSYNC.COLLECTIVE R15, `(.L_x_3709) ;  /* 0x000000000f087348 */ /* 0x020fea0003c00000 */
[----:B------:R0:W1:Y:S02]  /*2a510*/  SHFL.IDX P6, R14, R13, R12, R11 ;  /* 0x0000000c0d0e7389 */ /* 0x00006400000c000b */
[----:B01---5:R-:W-:Y:S01]  /*2a520*/  ENDCOLLECTIVE ;  /* 0x000000000000791b */ /* 0x023fe20003800000 */
.L_x_3709:
[----:B------:R-:W-:Y:S05]  /*2a530*/  BSYNC B0 ;  /* 0x0000000000007941 */ /* 0x000fea0003800000 */
.L_x_3708:
[----:B------:R-:W-:Y:S01]  /*2a540*/  IMAD.MOV.U32 R233, RZ, RZ, R14 ;  /* 0x000000ffffe97224 */ /* 0x000fe200078e000e */
[----:B------:R-:W-:Y:S06]  /*2a550*/  BRA `(.L_x_3710) ;  /* 0xfffffe6000b47947 */ /* 0x000fec000383ffff */
.L_x_3493:
[----:B------:R-:W-:Y:S01]  /*2a560*/  BSSY B1, `(.L_x_3711) ;  /* 0x0000008000017945 */ /* 0x000fe20003800000 */
[----:B------:R-:W-:Y:S01]  /*2a570*/  IMAD.MOV.U32 R13, RZ, RZ, R26 ;  /* 0x000000ffff0d7224 */ /* 0x000fe200078e001a */
[----:B------:R-:W-:Y:S01]  /*2a580*/  MOV R12, RZ ;  /* 0x000000ff000c7202 */ /* 0x000fe20000000f00 */
[----:B------:R-:W-:Y:S02]  /*2a590*/  IMAD.MOV.U32 R11, RZ, RZ, 0x1e1f ;  /* 0x00001e1fff0b7424 */ /* 0x000fe400078e00ff */
[----:B------:R-:W-:-:S07]  /*2a5a0*/  IMAD.MOV.U32 R15, RZ, RZ, -0x1 ;  /* 0xffffffffff0f7424 */ /* 0x000fce00078e00ff */
[----:B------:R-:W-:Y:S05]  /*2a5b0*/  WARPSYNC.COLLECTIVE R15, `(.L_x_3712) ;  /* 0x000000000f087348 */ /* 0x000fea0003c00000 */
[----:B------:R0:W1:Y:S02]  /*2a5c0*/  SHFL.IDX P6, R14, R13, R12, R11 ;  /* 0x0000000c0d0e7389 */ /* 0x00006400000c000b */
[----:B01----:R-:W-:Y:S01]  /*2a5d0*/  ENDCOLLECTIVE ;  /* 0x000000000000791b */ /* 0x003fe20003800000 */
.L_x_3712:
[----:B------:R-:W-:Y:S05]  /*2a5e0*/  BSYNC B1 ;  /* 0x0000000000017941 */ /* 0x000fea0003800000 */
.L_x_3711:
[----:B------:R-:W-:Y:S01]  /*2a5f0*/  IMAD.MOV.U32 R13, RZ, RZ, R24 ;  /* 0x000000ffff0d7224 */ /* 0x000fe200078e0018 */
[----:B------:R-:W-:Y:S01]  /*2a600*/  MOV R15, 0xffffffff ;  /* 0xffffffff000f7802 */ /* 0x000fe20000000f00 */
[----:B------:R-:W-:Y:S02]  /*2a610*/  IMAD.MOV.U32 R12, RZ, RZ, RZ ;  /* 0x000000ffff0c7224 */ /* 0x000fe400078e00ff */
[----:B------:R-:W-:Y:S02]  /*2a620*/  IMAD.MOV.U32 R11, RZ, RZ, 0x1e1f ;  /* 0x00001e1fff0b7424 */ /* 0x000fe400078e00ff */
[----:B------:R-:W-:-:S07]  /*2a630*/  IMAD.MOV.U32 R0, RZ, RZ, R14 ;  /* 0x000000ffff007224 */ /* 0x000fce00078e000e */
[----:B------:R-:W-:Y:S05]  /*2a640*/  WARPSYNC.COLLECTIVE R15, `(.L_x_3713) ;  /* 0x000000000f087348 */ /* 0x000fea0003c00000 */
[----:B------:R0:W1:Y:S02]  /*2a650*/  SHFL.IDX P6, R14, R13, R12, R11 ;  /* 0x0000000c0d0e7389 */ /* 0x00006400000c000b */
[----:B01----:R-:W-:Y:S01]  /*2a660*/  ENDCOLLECTIVE ;  /* 0x000000000000791b */ /* 0x003fe20003800000 */
.L_x_3713:
[----:B------:R-:W-:Y:S02]  /*2a670*/  IMAD.MOV.U32 R13, RZ, RZ, R27 ;  /* 0x000000ffff0d7224 */ /* 0x000fe400078e001b */
[----:B------:R-:W-:-:S07]  /*2a680*/  IMAD.MOV.U32 R3, RZ, RZ, R14 ;  /* 0x000000ffff037224 */ /* 0x000fce00078e000e */
[----:B------:R-:W-:Y:S05]  /*2a690*/  WARPSYNC.COLLECTIVE R15, `(.L_x_3714) ;  /* 0x000000000f087348 */ /* 0x000fea0003c00000 */
[----:B------:R0:W1:Y:S02]  /*2a6a0*/  SHFL.IDX P6, R14, R13, R12, R11 ;  /* 0x0000000c0d0e7389 */ /* 0x00006400000c000b */
[----:B01----:R-:W-:Y:S01]  /*2a6b0*/  ENDCOLLECTIVE ;  /* 0x000000000000791b */ /* 0x003fe20003800000 */
.L_x_3714:
[----:B------:R-:W-:Y:S02]  /*2a6c0*/  IMAD.MOV.U32 R13, RZ, RZ, R28 ;  /* 0x000000ffff0d7224 */ /* 0x000fe400078e001c */
[----:B------:R-:W-:-:S07]  /*2a6d0*/  IMAD.MOV.U32 R4, RZ, RZ, R14 ;  /* 0x000000ffff047224 */ /* 0x000fce00078e000e */
[----:B------:R-:W-:Y:S05]  /*2a6e0*/  WARPSYNC.COLLECTIVE R15, `(.L_x_3715) ;  /* 0x000000000f087348 */ /* 0x000fea0003c00000 */
[----:B------:R0:W1:Y:S02]  /*2a6f0*/  SHFL.IDX P6, R14, R13, R12, R11 ;  /* 0x0000000c0d0e7389 */ /* 0x00006400000c000b */
[----:B01----:R-:W-:Y:S01]  /*2a700*/  ENDCOLLECTIVE ;  /* 0x000000000000791b */ /* 0x003fe20003800000 */
.L_x_3715:
[----:B------:R-:W-:Y:S05]  /*2a710*/  BRA `(.L_x_3716) ;  /* 0xfffffe6400a47947 */ /* 0x000fea000383ffff */
.L_x_3497:
[----:B0-----:R0:W1:Y:S02]  /*2a720*/  SYNCS.PHASECHK.TRANS64.TRYWAIT P0, [R16+URZ+0x33400], R5 ;  /* 0x03340005100075a7 */ /* 0x001064000800017f */
[----:B-1----:R-:W-:Y:S05]  /*2a730*/  @!P0 NANOSLEEP.SYNCS 0x989680 ;  /* 0x009896800000895d */ /* 0x002fea0003900000 */
[----:B------:R-:W1:Y:S02]  /*2a740*/  @!P0 SYNCS.PHASECHK.TRANS64 P0, [R16+URZ+0x33400], R5 ;  /* 0x03340005100085a7 */ /* 0x000e64000800007f */
[----:B-1----:R-:W-:Y:S05]  /*2a750*/  @!P0 BRA `(.L_x_3497) ;  /* 0xfffffffc00f08947 */ /* 0x002fea000383ffff */
[----:B------:R-:W-:Y:S05]  /*2a760*/  BRA `(.L_x_3717) ;  /* 0xfffffe6800f87947 */ /* 0x000fea000383ffff */
.L_x_3509:
        /* <DEDUP_REMOVED lines=8> */
.L_x_3719:
[----:B------:R-:W-:Y:S05]  /*2a7f0*/  BSYNC B1 ;  /* 0x0000000000017941 */ /* 0x000fea0003800000 */
.L_x_3718:
        /* <DEDUP_REMOVED lines=8> */
.L_x_3720:
[----:B------:R-:W-:Y:S01]  /*2a880*/  IMAD.MOV.U32 R13, RZ, RZ, R27 ;  /* 0x000000ffff0d7224 */ /* 0x000fe200078e001b */
[----:B------:R-:W-:-:S07]  /*2a890*/  MOV R3, R14 ;  /* 0x0000000e00037202 */ /* 0x000fce0000000f00 */
[----:B------:R-:W-:Y:S05]  /*2a8a0*/  WARPSYNC.COLLECTIVE R15, `(.L_x_3721) ;  /* 0x000000000f087348 */ /* 0x000fea0003c00000 */
[----:B------:R0:W1:Y:S02]  /*2a8b0*/  SHFL.IDX P6, R14, R13, R12, R11 ;  /* 0x0000000c0d0e7389 */ /* 0x00006400000c000b */
[----:B01----:R-:W-:Y:S01]  /*2a8c0*/  ENDCOLLECTIVE ;  /* 0x000000000000791b */ /* 0x003fe20003800000 */
.L_x_3721:
[----:B------:R-:W-:Y:S02]  /*2a8d0*/  IMAD.MOV.U32 R13, RZ, RZ, R28 ;  /* 0x000000ffff0d7224 */ /* 0x000fe400078e001c */
[----:B------:R-:W-:-:S07]  /*2a8e0*/  IMAD.MOV.U32 R20, RZ, RZ, R14 ;  /* 0x000000ffff147224 */ /* 0x000fce00078e000e */
[----:B------:R-:W-:Y:S05]  /*2a8f0*/  WARPSYNC.COLLECTIVE R15, `(.L_x_3722) ;  /* 0x000000000f087348 */ /* 0x000fea0003c00000 */
[----:B------:R0:W1:Y:S02]  /*2a900*/  SHFL.IDX P6, R14, R13, R12, R11 ;  /* 0x0000000c0d0e7389 */ /* 0x00006400000c000b */
[----:B01----:R-:W-:Y:S01]  /*2a910*/  ENDCOLLECTIVE ;  /* 0x000000000000791b */ /* 0x003fe20003800000 */
.L_x_3722:
[----:B------:R-:W-:Y:S01]  /*2a920*/  IMAD.MOV.U32 R21, RZ, RZ, R14 ;  /* 0x000000ffff157224 */ /* 0x000fe200078e000e */
[----:B------:R-:W-:Y:S06]  /*2a930*/  BRA `(.L_x_3723) ;  /* 0xfffffe9800547947 */ /* 0x000fec000383ffff */
.L_x_3513:
[----:B-1----:R1:W2:Y:S02]  /*2a940*/  SYNCS.PHASECHK.TRANS64.TRYWAIT P0, [R16+URZ+0x33400], R21 ;  /* 0x03340015100075a7 */ /* 0x0022a4000800017f */
[----:B--2---:R-:W-:Y:S05]  /*2a950*/  @!P0 NANOSLEEP.SYNCS 0x989680 ;  /* 0x009896800000895d */ /* 0x004fea0003900000 */
[----:B------:R-:W2:Y:S02]  /*2a960*/  @!P0 SYNCS.PHASECHK.TRANS64 P0, [R16+URZ+0x33400], R21 ;  /* 0x03340015100085a7 */ /* 0x000ea4000800007f */
[----:B--2---:R-:W-:Y:S05]  /*2a970*/  @!P0 BRA `(.L_x_3513) ;  /* 0xfffffffc00f08947 */ /* 0x004fea000383ffff */
[----:B------:R-:W-:Y:S05]  /*2a980*/  BRA `(.L_x_3724) ;  /* 0xfffffe9c00647947 */ /* 0x000fea000383ffff */
.L_x_3521:
[----:B-1----:R1:W2:Y:S02]  /*2a990*/  SYNCS.PHASECHK.TRANS64.TRYWAIT P2, [R0+URZ+0x33430], R3 ;  /* 0x03343003000075a7 */ /* 0x0022a4000804017f */
[----:B--2---:R-:W-:Y:S05]  /*2a9a0*/  @!P2 NANOSLEEP.SYNCS 0x989680 ;  /* 0x009896800000a95d */ /* 0x004fea0003900000 */
[----:B------:R-:W2:Y:S02]  /*2a9b0*/  @!P2 SYNCS.PHASECHK.TRANS64 P2, [R0+URZ+0x33430], R3 ;  /* 0x033430030000a5a7 */ /* 0x000ea4000804007f */
[----:B--2---:R-:W-:Y:S05]  /*2a9c0*/  @!P2 BRA `(.L_x_3521) ;  /* 0xfffffffc00f0a947 */ /* 0x004fea000383ffff */
[----:B------:R-:W-:Y:S05]  /*2a9d0*/  BRA `(.L_x_3520) ;  /* 0xfffffecc00c07947 */ /* 0x000fea000383ffff */
.L_x_3527:
[----:B-1----:R1:W2:Y:S02]  /*2a9e0*/  SYNCS.PHASECHK.TRANS64.TRYWAIT P2, [R11+URZ+0x33430], R8 ;  /* 0x033430080b0075a7 */ /* 0x0022a4000804017f */
[----:B--2---:R-:W-:Y:S05]  /*2a9f0*/  @!P2 NANOSLEEP.SYNCS 0x989680 ;  /* 0x009896800000a95d */ /* 0x004fea0003900000 */
[----:B------:R-:W2:Y:S02]  /*2aa00*/  @!P2 SYNCS.PHASECHK.TRANS64 P2, [R11+URZ+0x33430], R8 ;  /* 0x033430080b00a5a7 */ /* 0x000ea4000804007f */
[----:B--2---:R-:W-:Y:S05]  /*2aa10*/  @!P2 BRA `(.L_x_3527) ;  /* 0xfffffffc00f0a947 */ /* 0x004fea000383ffff */
[----:B------:R-:W-:Y:S05]  /*2aa20*/  BRA `(.L_x_3526) ;  /* 0xffffff0800507947 */ /* 0x000fea000383ffff */
.L_x_3531:
[----:B-1----:R1:W2:Y:S02]  /*2aa30*/  SYNCS.PHASECHK.TRANS64.TRYWAIT P1, [R10+URZ+0x33450], R6 ;  /* 0x033450060a0075a7 */ /* 0x0022a4000802017f */
[----:B--2---:R-:W-:Y:S05]  /*2aa40*/  @!P1 NANOSLEEP.SYNCS 0x989680 ;  /* 0x009896800000995d */ /* 0x004fea0003900000 */
[----:B------:R-:W2:Y:S02]  /*2aa50*/  @!P1 SYNCS.PHASECHK.TRANS64 P1, [R10+URZ+0x33450], R6 ;  /* 0x033450060a0095a7 */ /* 0x000ea4000802007f */
[----:B--2---:R-:W-:Y:S05]  /*2aa60*/  @!P1 BRA `(.L_x_3531) ;  /* 0xfffffffc00f09947 */ /* 0x004fea000383ffff */
[----:B------:R-:W-:Y:S05]  /*2aa70*/  BRA `(.L_x_3528) ;  /* 0xffffff18008c7947 */ /* 0x000fea000383ffff */
.L_x_3537:
[----:B-1----:R1:W2:Y:S02]  /*2aa80*/  SYNCS.PHASECHK.TRANS64.TRYWAIT P1, [R3+URZ+0x33450], R4 ;  /* 0x03345004030075a7 */ /* 0x0022a4000802017f */
[----:B--2---:R-:W-:Y:S05]  /*2aa90*/  @!P1 NANOSLEEP.SYNCS 0x989680 ;  /* 0x009896800000995d */ /* 0x004fea0003900000 */
[----:B------:R-:W2:Y:S02]  /*2aaa0*/  @!P1 SYNCS.PHASECHK.TRANS64 P1, [R3+URZ+0x33450], R4 ;  /* 0x03345004030095a7 */ /* 0x000ea4000802007f */
[----:B--2---:R-:W-:Y:S05]  /*2aab0*/  @!P1 BRA `(.L_x_3537) ;  /* 0xfffffffc00f09947 */ /* 0x004fea000383ffff */
[----:B------:R-:W-:Y:S05]  /*2aac0*/  BRA `(.L_x_3536) ;  /* 0xffffff3c00207947 */ /* 0x000fea000383ffff */
.L_x_3541:
[----:B------:R-:W-:Y:S01]  /*2aad0*/  SEL R9, R129, R12, P0 ;  /* 0x0000000c81097207 */ /* 0x000fe20000000000 */
[----:B------:R-:W-:Y:S01]  /*2aae0*/  IMAD.MOV.U32 R11, RZ, RZ, 0x1c1f ;  /* 0x00001c1fff0b7424 */ /* 0x000fe200078e00ff */
[----:B------:R-:W-:Y:S01]  /*2aaf0*/  SEL R20, R12, R129, P0 ;  /* 0x000000810c147207 */ /* 0x000fe20000000000 */
[----:B------:R-:W-:Y:S01]  /*2ab00*/  IMAD.MOV.U32 R12, RZ, RZ, R0 ;  /* 0x000000ffff0c7224 */ /* 0x000fe200078e0000 */
[----:B------:R-:W-:Y:S02]  /*2ab10*/  MOV R15, 0xffffffff ;  /* 0xffffffff000f7802 */ /* 0x000fe40000000f00 */
[----:B------:R-:W-:Y:S02]  /*2ab20*/  SEL R7, R128, R35, P0 ;  /* 0x0000002380077207 */ /* 0x000fe40000000000 */
[----:B------:R-:W-:-:S07]  /*2ab30*/  SEL R8, R35, R128, P0 ;  /* 0x0000008023087207 */ /* 0x000fce0000000000 */
[----:B0----5:R-:W-:Y:S05]  /*2ab40*/  WARPSYNC.COLLECTIVE R15, `(.L_x_3725) ;  /* 0x000000000f087348 */ /* 0x021fea0003c00000 */
[----:B------:R1:W2:Y:S02]  /*2ab50*/  SHFL.IDX P6, R14, R13, R12, R11 ;  /* 0x0000000c0d0e7389 */ /* 0x0002a400000c000b */
[----:B012--5:R-:W-:Y:S01]  /*2ab60*/  ENDCOLLECTIVE ;  /* 0x000000000000791b */ /* 0x027fe20003800000 */
.L_x_3725:
        /* <DEDUP_REMOVED lines=10> */
[----:B------:R-:W-:Y:S01]  /*2ac10*/  SEL R41, R62, R43, P0 ;  /* 0x0000002b3e297207 */ /* 0x000fe20000000000 */
[----:B------:R-:W-:Y:S01]  /*2ac20*/  IMAD.MOV.U32 R2, RZ, RZ, RZ ;  /* 0x000000ffff027224 */ /* 0x000fe200078e00ff */
        /* <DEDUP_REMOVED lines=8> */
.L_x_3726:
        /* <DEDUP_REMOVED lines=19> */
.L_x_3727:
        /* <DEDUP_REMOVED lines=18> */
.L_x_3728:
[----:B------:R-:W-:Y:S02]  /*2af00*/  SEL R63, R82, R91, P0 ;  /* 0x0000005b523f7207 */ /* 0x000fe40000000000 */
[----:B------:R-:W-:Y:S02]  /*2af10*/  SEL R82, R91, R82, P0 ;  /* 0x000000525b527207 */ /* 0x000fe40000000000 */
[----:B------:R-:W-:Y:S02]  /*2af20*/  SEL R65, R84, R93, P0 ;  /* 0x0000005d54417207 */ /* 0x000fe40000000000 */
[----:B------:R-:W-:Y:S02]  /*2af30*/  SEL R84, R93, R84, P0 ;  /* 0x000000545d547207 */ /* 0x000fe40000000000 */
[----:B------:R-:W-:Y:S02]  /*2af40*/  SEL R4, R6, R5, P0 ;  /* 0x0000000506047207 */ /* 0x000fe40000000000 */
[----:B------:R-:W-:Y:S01]  /*2af50*/  SEL R6, R5, R6, P0 ;  /* 0x0000000605067207 */ /* 0x000fe20000000000 */
[----:B------:R-:W-:-:S02]  /*2af60*/  IMAD.MOV.U32 R13, RZ, RZ, R9 ;  /* 0x000000ffff0d7224 */ /* 0x000fc400078e0009 */
[----:B------:R-:W-:Y:S02]  /*2af70*/  IMAD.MOV.U32 R12, RZ, RZ, R0 ;  /* 0x000000ffff0c7224 */ /* 0x000fe400078e0000 */
[----:B------:R-:W-:-:S07]  /*2af80*/  IMAD.MOV.U32 R7, RZ, RZ, R14 ;  /* 0x000000ffff077224 */ /* 0x000fce00078e000e */
[----:B------:R-:W-:Y:S05]  /*2af90*/  WARPSYNC.COLLECTIVE R15, `(.L_x_3729) ;  /* 0x000000000f087348 */ /* 0x000fea0003c00000 */
[----:B------:R0:W1:Y:S02]  /*2afa0*/  SHFL.IDX P6, R14, R13, R12, R11 ;  /* 0x0000000c0d0e7389 */ /* 0x00006400000c000b */
[----:B01----:R-:W-:Y:S01]  /*2afb0*/  ENDCOLLECTIVE ;  /* 0x000000000000791b */ /* 0x003fe20003800000 */
.L_x_3729:
        /* <DEDUP_REMOVED lines=8> */
.L_x_3730:
[----:B------:R-:W-:Y:S02]  /*2b040*/  IMAD.MOV.U32 R13, RZ, RZ, R21 ;  /* 0x000000ffff0d7224 */ /* 0x000fe400078e0015 */
[----:B------:R-:W-:Y:S02]  /*2b050*/  IMAD.MOV.U32 R12, RZ, RZ, R0 ;  /* 0x000000ffff0c7224 */ /* 0x000fe400078e0000 */
[----:B------:R-:W-:-:S07]  /*2b060*/  IMAD.MOV.U32 R20, RZ, RZ, R14 ;  /* 0x000000ffff147224 */ /* 0x000fce00078e000e */
[----:B------:R-:W-:Y:S05]  /*2b070*/  WARPSYNC.COLLECTIVE R15, `(.L_x_3731) ;  /* 0x000000000f087348 */ /* 0x000fea0003c00000 */
[----:B------:R0:W1:Y:S02]  /*2b080*/  SHFL.IDX P6, R14, R13, R12, R11 ;  /* 0x0000000c0d0e7389 */ /* 0x00006400000c000b */
[----:B01----:R-:W-:Y:S01]  /*2b090*/  ENDCOLLECTIVE ;  /* 0x000000000000791b */ /* 0x003fe20003800000 */
.L_x_3731:
[----:B------:R-:W-:Y:S01]  /*2b0a0*/  IMAD.MOV.U32 R13, RZ, RZ, R24 ;  /* 0x000000ffff0d7224 */ /* 0x000fe200078e0018 */
[----:B------:R-:W-:Y:S01]  /*2b0b0*/  MOV R12, R3 ;  /* 0x00000003000c7202 */ /* 0x000fe20000000f00 */
[----:B------:R-:W-:-:S07]  /*2b0c0*/  IMAD.MOV.U32 R26, RZ, RZ, R14 ;  /* 0x000000ffff1a7224 */ /* 0x000fce00078e000e */
[----:B------:R-:W-:Y:S05]  /*2b0d0*/  WARPSYNC.COLLECTIVE R15, `(.L_x_3732) ;  /* 0x000000000f087348 */ /* 0x000fea0003c00000 */
[----:B------:R0:W1:Y:S02]  /*2b0e0*/  SHFL.IDX P6, R14, R13, R12, R11 ;  /* 0x0000000c0d0e7389 */ /* 0x00006400000c000b */
[----:B01----:R-:W-:Y:S01]  /*2b0f0*/  ENDCOLLECTIVE ;  /* 0x000000000000791b */ /* 0x003fe20003800000 */
.L_x_3732:
[----:B------:R-:W-:Y:S02]  /*2b100*/  IMAD.MOV.U32 R13, RZ, RZ, R25 ;  /* 0x000000ffff0d7224 */ /* 0x000fe400078e0019 */
[----:B------:R-:W-:Y:S02]  /*2b110*/  IMAD.MOV.U32 R12, RZ, RZ, R0 ;  /* 0x000000ffff0c7224 */ /* 0x000fe400078e0000 */
[----:B------:R-:W-:-:S07]  /*2b120*/  IMAD.MOV.U32 R21, RZ, RZ, R14 ;  /* 0x000000ffff157224 */ /* 0x000fce00078e000e */
[----:B------:R-:W-:Y:S05]  /*2b130*/  WARPSYNC.COLLECTIVE R15, `(.L_x_3733) ;  /* 0x000000000f087348 */ /* 0x000fea0003c00000 */
[----:B------:R0:W1:Y:S02]  /*2b140*/  SHFL.IDX P6, R14, R13, R12, R11 ;  /* 0x0000000c0d0e7389 */ /* 0x00006400000c000b */
[----:B01----:R-:W-:Y:S01]  /*2b150*/  ENDCOLLECTIVE ;  /* 0x000000000000791b */ /* 0x003fe20003800000 */
.L_x_3733:
        /* <DEDUP_REMOVED lines=8> */
.L_x_3734:
[----:B------:R-:W-:Y:S02]  /*2b1e0*/  IMAD.MOV.U32 R13, RZ, RZ, R27 ;  /* 0x000000ffff0d7224 */ /* 0x000fe400078e001b */
[----:B------:R-:W-:Y:S01]  /*2b1f0*/  IMAD.MOV.U32 R12, RZ, RZ, R0 ;  /* 0x000000ffff0c7224 */ /* 0x000fe200078e0000 */
[----:B------:R-:W-:-:S07]  /*2b200*/  MOV R25, R14 ;  /* 0x0000000e00197202 */ /* 0x000fce0000000f00 */
[----:B------:R-:W-:Y:S05]  /*2b210*/  WARPSYNC.COLLECTIVE R15, `(.L_x_3735) ;  /* 0x000000000f087348 */ /* 0x000fea0003c00000 */
[----:B------:R0:W1:Y:S02]  /*2b220*/  SHFL.IDX P6, R14, R13, R12, R11 ;  /* 0x0000000c0d0e7389 */ /* 0x00006400000c000b */
[----:B01----:R-:W-:Y:S01]  /*2b230*/  ENDCOLLECTIVE ;  /* 0x000000000000791b */ /* 0x003fe20003800000 */
.L_x_3735:
        /* <DEDUP_REMOVED lines=8> */
.L_x_3736:
[----:B------:R-:W-:Y:S01]  /*2b2c0*/  MOV R13, R29 ;  /* 0x0000001d000d7202 */ /* 0x000fe20000000f00 */
[----:B------:R-:W-:Y:S02]  /*2b2d0*/  IMAD.MOV.U32 R12, RZ, RZ, R0 ;  /* 0x000000ffff0c7224 */ /* 0x000fe400078e0000 */
[----:B------:R-:W-:-:S07]  /*2b2e0*/  IMAD.MOV.U32 R27, RZ, RZ, R14 ;  /* 0x000000ffff1b7224 */ /* 0x000fce00078e000e */
[----:B------:R-:W-:Y:S05]  /*2b2f0*/  WARPSYNC.COLLECTIVE R15, `(.L_x_3737) ;  /* 0x000000000f087348 */ /* 0x000fea0003c00000 */
[----:B------:R0:W1:Y:S02]  /*2b300*/  SHFL.IDX P6, R14, R13, R12, R11 ;  /* 0x0000000c0d0e7389 */ /* 0x00006400000c000b */
[----:B01----:R-:W-:Y:S01]  /*2b310*/  ENDCOLLECTIVE ;  /* 0x000000000000791b */ /* 0x003fe20003800000 */
.L_x_3737:
        /* <DEDUP_REMOVED lines=8> */
.L_x_3738:
[----:B------:R-:W-:Y:S01]  /*2b3a0*/  IMAD.MOV.U32 R13, RZ, RZ, R31 ;  /* 0x000000ffff0d7224 */ /* 0x000fe200078e001f */
[----:B------:R-:W-:Y:S01]  /*2b3b0*/  MOV R12, R0 ;  /* 0x00000000000c7202 */ /* 0x000fe20000000f00 */
[----:B------:R-:W-:-:S07]  /*2b3c0*/  IMAD.MOV.U32 R29, RZ, RZ, R14 ;  /* 0x000000ffff1d7224 */ /* 0x000fce00078e000e */
[----:B------:R-:W-:Y:S05]  /*2b3d0*/  WARPSYNC.COLLECTIVE R15, `(.L_x_3739) ;  /* 0x000000000f087348 */ /* 0x000fea0003c00000 */
[----:B------:R0:W1:Y:S02]  /*2b3e0*/  SHFL.IDX P6, R14, R13, R12, R11 ;  /* 0x0000000c0d0e7389 */ /* 0x00006400000c000b */
[----:B01----:R-:W-:Y:S01]  /*2b3f0*/  ENDCOLLECTIVE ;  /* 0x000000000000791b */ /* 0x003fe20003800000 */
.L_x_3739:
        /* <DEDUP_REMOVED lines=8> */
.L_x_3740:
[----:B------:R-:W-:Y:S02]  /*2b480*/  IMAD.MOV.U32 R13, RZ, RZ, R33 ;  /* 0x000000ffff0d7224 */ /* 0x000fe400078e0021 */
[----:B------:R-:W-:Y:S02]  /*2b490*/  IMAD.MOV.U32 R12, RZ, RZ, R0 ;  /* 0x000000ffff0c7224 */ /* 0x000fe400078e0000 */
[----:B------:R-:W-:-:S07]  /*2b4a0*/  IMAD.MOV.U32 R31, RZ, RZ, R14 ;  /* 0x000000ffff1f7224 */ /* 0x000fce00078e000e */
[----:B------:R-:W-:Y:S05]  /*2b4b0*/  WARPSYNC.COLLECTIVE R15, `(.L_x_3741) ;  /* 0x000000000f087348 */ /* 0x000fea0003c00000 */
[----:B------:R0:W1:Y:S02]  /*2b4c0*/  SHFL.IDX P6, R14, R13, R12, R11 ;  /* 0x0000000c0d0e7389 */ /* 0x00006400000c000b */
[----:B01----:R-:W-:Y:S01]  /*2b4d0*/  ENDCOLLECTIVE ;  /* 0x000000000000791b */ /* 0x003fe20003800000 */
.L_x_3741:
        /* <DEDUP_REMOVED lines=8> */
.L_x_3742:
[----:B------:R-:W-:Y:S02]  /*2b560*/  IMAD.MOV.U32 R13, RZ, RZ, R35 ;  /* 0x000000ffff0d7224 */ /* 0x000fe400078e0023 */
[----:B------:R-:W-:Y:S02]  /*2b570*/  IMAD.MOV.U32 R12, RZ, RZ, R0 ;  /* 0x000000ffff0c7224 */ /* 0x000fe400078e0000 */
[----:B------:R-:W-:-:S07]  /*2b580*/  IMAD.MOV.U32 R33, RZ, RZ, R14 ;  /* 0x000000ffff217224 */ /* 0x000fce00078e000e */
[----:B------:R-:W-:Y:S05]  /*2b590*/  WARPSYNC.COLLECTIVE R15, `(.L_x_3743) ;  /* 0x000000000f087348 */ /* 0x000fea0003c00000 */
[----:B------:R0:W1:Y:S02]  /*2b5a0*/  SHFL.IDX P6, R14, R13, R12, R11 ;  /* 0x0000000c0d0e7389 */ /* 0x00006400000c000b */
[----:B01----:R-:W-:Y:S01]  /*2b5b0*/  ENDCOLLECTIVE ;  /* 0x000000000000791b */ /* 0x003fe20003800000 */
.L_x_3743:
        /* <DEDUP_REMOVED lines=8> */
.L_x_3744:
[----:B------:R-:W-:Y:S02]  /*2b640*/  IMAD.MOV.U32 R13, RZ, RZ, R37 ;  /* 0x000000ffff0d7224 */ /* 0x000fe400078e0025 */
[----:B------:R-:W-:Y:S02]  /*2b650*/  IMAD.MOV.U32 R12, RZ, RZ, R0 ;  /* 0x000000ffff0c7224 */ /* 0x000fe400078e0000 */
[----:B------:R-:W-:-:S07]  /*2b660*/  IMAD.MOV.U32 R35, RZ, RZ, R14 ;  /* 0x000000ffff237224 */ /* 0x000fce00078e000e */
[----:B------:R-:W-:Y:S05]  /*2b670*/  WARPSYNC.COLLECTIVE R15, `(.L_x_3745) ;  /* 0x000000000f087348 */ /* 0x000fea0003c00000 */
[----:B------:R0:W1:Y:S02]  /*2b680*/  SHFL.IDX P6, R14, R13, R12, R11 ;  /* 0x0000000c0d0e7389 */ /* 0x00006400000c000b */
[----:B01----:R-:W-:Y:S01]  /*2b690*/  ENDCOLLECTIVE ;  /* 0x000000000000791b */ /* 0x003fe20003800000 */
.L_x_3745:
        /* <DEDUP_REMOVED lines=8> */
.L_x_3746:
[----:B------:R-:W-:Y:S02]  /*2b720*/  IMAD.MOV.U32 R13, RZ, RZ, R39 ;  /* 0x000000ffff0d7224 */ /* 0x000fe400078e0027 */
[----:B------:R-:W-:Y:S02]  /*2b730*/  IMAD.MOV.U32 R12, RZ, RZ, R0 ;  /* 0x000000ffff0c7224 */ /* 0x000fe400078e0000 */
[----:B------:R-:W-:-:S07]  /*2b740*/  IMAD.MOV.U32 R37, RZ, RZ, R14 ;  /* 0x000000ffff257224 */ /* 0x000fce00078e000e */
[----:B------:R-:W-:Y:S05]  /*2b750*/  WARPSYNC.COLLECTIVE R15, `(.L_x_3747) ;  /* 0x000000000f087348 */ /* 0x000fea0003c00000 */
[----:B------:R0:W1:Y:S02]  /*2b760*/  SHFL.IDX P6, R14, R13, R12, R11 ;  /* 0x0000000c0d0e7389 */ /* 0x00006400000c000b */
[----:B01----:R-:W-:Y:S01]  /*2b770*/  ENDCOLLECTIVE ;  /* 0x000000000000791b */ /* 0x003fe20003800000 */
.L_x_3747:
        /* <DEDUP_REMOVED lines=8> */
.L_x_3748:
[----:B------:R-:W-:Y:S02]  /*2b800*/  IMAD.MOV.U32 R13, RZ, RZ, R41 ;  /* 0x000000ffff0d7224 */ /* 0x000fe400078e0029 */
[----:B------:R-:W-:Y:S01]  /*2b810*/  IMAD.MOV.U32 R12, RZ, RZ, R0 ;  /* 0x000000ffff0c7224 */ /* 0x000fe200078e0000 */
[----:B------:R-:W-:-:S07]  /*2b820*/  MOV R39, R14 ;  /* 0x0000000e00277202 */ /* 0x000fce0000000f00 */
[----:B------:R-:W-:Y:S05]  /*2b830*/  WARPSYNC.COLLECTIVE R15, `(.L_x_3749) ;  /* 0x000000000f087348 */ /* 0x000fea0003c00000 */
[----:B------:R0:W1:Y:S02]  /*2b840*/  SHFL.IDX P6, R14, R13, R12, R11 ;  /* 0x0000000c0d0e7389 */ /* 0x00006400000c000b */
[----:B01----:R-:W-:Y:S01]  /*2b850*/  ENDCOLLECTIVE ;  /* 0x000000000000791b */ /* 0x003fe20003800000 */
.L_x_3749:
        /* <DEDUP_REMOVED lines=8> */
.L_x_3750:
[----:B------:R-:W-:Y:S01]  /*2b8e0*/  MOV R13, R43 ;  /* 0x0000002b000d7202 */ /* 0x000fe20000000f00 */
[----:B------:R-:W-:Y:S02]  /*2b8f0*/  IMAD.MOV.U32 R12, RZ, RZ, R0 ;  /* 0x000000ffff0c7224 */ /* 0x000fe400078e0000 */
[----:B------:R-:W-:-:S07]  /*2b900*/  IMAD.MOV.U32 R62, RZ, RZ, R14 ;  /* 0x000000ffff3e7224 */ /* 0x000fce00078e000e */
[----:B------:R-:W-:Y:S05]  /*2b910*/  WARPSYNC.COLLECTIVE R15, `(.L_x_3751) ;  /* 0x000000000f087348 */ /* 0x000fea0003c00000 */
[----:B------:R0:W1:Y:S02]  /*2b920*/  SHFL.IDX P6, R14, R13, R12, R11 ;  /* 0x0000000c0d0e7389 */ /* 0x00006400000c000b */
[----:B01----:R-:W-:Y:S01]  /*2b930*/  ENDCOLLECTIVE ;  /* 0x000000000000791b */ /* 0x003fe20003800000 */
.L_x_3751:
        /* <DEDUP_REMOVED lines=8> */
.L_x_3752:
[----:B------:R-:W-:Y:S01]  /*2b9c0*/  IMAD.MOV.U32 R13, RZ, RZ, R45 ;  /* 0x000000ffff0d7224 */ /* 0x000fe200078e002d */
[----:B------:R-:W-:Y:S01]  /*2b9d0*/  MOV R12, R0 ;  /* 0x00000000000c7202 */ /* 0x000fe20000000f00 */
[----:B------:R-:W-:-:S07]  /*2b9e0*/  IMAD.MOV.U32 R64, RZ, RZ, R14 ;  /* 0x000000ffff407224 */ /* 0x000fce00078e000e */
[----:B------:R-:W-:Y:S05]  /*2b9f0*/  WARPSYNC.COLLECTIVE R15, `(.L_x_3753) ;  /* 0x000000000f087348 */ /* 0x000fea0003c00000 */
[----:B------:R0:W1:Y:S02]  /*2ba00*/  SHFL.IDX P6, R14, R13, R12, R11 ;  /* 0x0000000c0d0e7389 */ /* 0x00006400000c000b */
[----:B01----:R-:W-:Y:S01]  /*2ba10*/  ENDCOLLECTIVE ;  /* 0x000000000000791b */ /* 0x003fe20003800000 */
.L_x_3753:
[----:B------:R-:W-:Y:S02]  /*2ba20*/  IMAD.MOV.U32 R13, RZ, RZ, R66 ;  /* 0x000000ffff0d7224 */ /* 0x000fe400078e0042 */
[----:B------:R-:W-:Y:S02]  /*2ba30*/  IMAD.MOV.U32 R12, RZ, RZ, R3 ;  /* 0x000000ffff0c7224 */ /* 0x000fe400078e0003 */
[----:B------:R-:W-:-:S07]  /*2ba40*/  IMAD.MOV.U32 R45, RZ, RZ, R14 ;  /* 0x000000ffff2d7224 */ /* 0x000fce00078e000e */
[----:B------:R-:W-:Y:S05]  /*2ba50*/  WARPSYNC.COLLECTIVE R15, `(.L_x_3754) ;  /* 0x000000000f087348 */ /* 0x000fea0003c00000 */
[----:B------:R0:W1:Y:S02]  /*2ba60*/  SHFL.IDX P6, R14, R13, R12, R11 ;  /* 0x0000000c0d0e7389 */ /* 0x00006400000c000b */
[----:B01----:R-:W-:Y:S01]  /*2ba70*/  ENDCOLLECTIVE ;  /* 0x000000000000791b */ /* 0x003fe20003800000 */
.L_x_3754:
[----:B------:R-:W-:Y:S02]  /*2ba80*/  IMAD.MOV.U32 R13, RZ, RZ, R47 ;  /* 0x000000ffff0d7224 */ /* 0x000fe400078e002f */
[----:B------:R-:W-:Y:S02]  /*2ba90*/  IMAD.MOV.U32 R12, RZ, RZ, R0 ;  /* 0x000000ffff0c7224 */ /* 0x000fe400078e0000 */
[----:B------:R-:W-:-:S07]  /*2baa0*/  IMAD.MOV.U32 R66, RZ, RZ, R14 ;  /* 0x000000ffff427224 */ /* 0x000fce00078e000e */
[----:B------:R-:W-:Y:S05]  /*2bab0*/  WARPSYNC.COLLECTIVE R15, `(.L_x_3755) ;  /* 0x000000000f087348 */ /* 0x000fea0003c00000 */
[----:B------:R0:W1:Y:S02]  /*2bac0*/  SHFL.IDX P6, R14, R13, R12, R11 ;  /* 0x0000000c0d0e7389 */ /* 0x00006400000c000b */
[----:B01----:R-:W-:Y:S01]  /*2bad0*/  ENDCOLLECTIVE ;  /* 0x000000000000791b */ /* 0x003fe20003800000 */
.L_x_3755:
[----:B------:R-:W-:Y:S02]  /*2bae0*/  IMAD.MOV.U32 R13, RZ, RZ, R68 ;  /* 0x000000ffff0d7224 */ /* 0x000fe400078e0044 */
[----:B------:R-:W-:Y:S01]  /*2baf0*/  IMAD.MOV.U32 R12, RZ, RZ, R3 ;  /* 0x000000ffff0c7224 */ /* 0x000fe200078e0003 */
[----:B------:R-:W-:-:S07]  /*2bb00*/  MOV R47, R14 ;  /* 0x0000000e002f7202 */ /* 0x000fce0000000f00 */
[----:B------:R-:W-:Y:S05]  /*2bb10*/  WARPSYNC.COLLECTIVE R15, `(.L_x_3756) ;  /* 0x000000000f087348 */ /* 0x000fea0003c00000 */
[----:B------:R0:W1:Y:S02]  /*2bb20*/  SHFL.IDX P6, R14, R13, R12, R11 ;  /* 0x0000000c0d0e7389 */ /* 0x00006400000c000b */
[----:B01----:R-:W-:Y:S01]  /*2bb30*/  ENDCOLLECTIVE ;  /* 0x000000000000791b */ /* 0x003fe20003800000 */
.L_x_3756:
[----:B------:R-:W-:Y:S02]  /*2bb40*/  IMAD.MOV.U32 R13, RZ, RZ, R49 ;  /* 0x000000ffff0d7224 */ /* 0x000fe400078e0031 */
[----:B------:R-:W-:Y:S02]  /*2bb50*/  IMAD.MOV.U32 R12, RZ, RZ, R0 ;  /* 0x000000ffff0c7224 */ /* 0x000fe400078e0000 */
[----:B------:R-:W-:-:S07]  /*2bb60*/  IMAD.MOV.U32 R68, RZ, RZ, R14 ;  /* 0x000000ffff447224 */ /* 0x000fce00078e000e */
[----:B------:R-:W-:Y:S05]  /*2bb70*/  WARPSYNC.COLLECTIVE R15, `(.L_x_3757) ;  /* 0x000000000f087348 */ /* 0x000fea0003c00000 */
[----:B------:R0:W1:Y:S02]  /*2bb80*/  SHFL.IDX P6, R14, R13, R12, R11 ;  /* 0x0000000c0d0e7389 */ /* 0x00006400000c000b */
[----:B01----:R-:W-:Y:S01]  /*2bb90*/  ENDCOLLECTIVE ;  /* 0x000000000000791b */ /* 0x003fe20003800000 */
.L_x_3757:
        /* <DEDUP_REMOVED lines=8> */
.L_x_3758:
[----:B------:R-:W-:Y:S02]  /*2bc20*/  IMAD.MOV.U32 R13, RZ, RZ, R51 ;  /* 0x000000ffff0d7224 */ /* 0x000fe400078e0033 */
[----:B------:R-:W-:Y:S02]  /*2bc30*/  IMAD.MOV.U32 R12, RZ, RZ, R0 ;  /* 0x000000ffff0c7224 */ /* 0x000fe400078e0000 */
[----:B------:R-:W-:-:S07]  /*2bc40*/  IMAD.MOV.U32 R70, RZ, RZ, R14 ;  /* 0x000000ffff467224 */ /* 0x000fce00078e000e */
[----:B------:R-:W-:Y:S05]  /*2bc50*/  WARPSYNC.COLLECTIVE R15, `(.L_x_3759) ;  /* 0x000000000f087348 */ /* 0x000fea0003c00000 */
[----:B------:R0:W1:Y:S02]  /*2bc60*/  SHFL.IDX P6, R14, R13, R12, R11 ;  /* 0x0000000c0d0e7389 */ /* 0x00006400000c000b */
[----:B01----:R-:W-:Y:S01]  /*2bc70*/  ENDCOLLECTIVE ;  /* 0x000000000000791b */ /* 0x003fe20003800000 */
.L_x_3759:
        /* <DEDUP_REMOVED lines=8> */
.L_x_3760:
[----:B------:R-:W-:Y:S02]  /*2bd00*/  IMAD.MOV.U32 R13, RZ, RZ, R53 ;  /* 0x000000ffff0d7224 */ /* 0x000fe400078e0035 */
[----:B------:R-:W-:Y:S02]  /*2bd10*/  IMAD.MOV.U32 R12, RZ, RZ, R0 ;  /* 0x000000ffff0c7224 */ /* 0x000fe400078e0000 */
[----:B------:R-:W-:-:S07]  /*2bd20*/  IMAD.MOV.U32 R72, RZ, RZ, R14 ;  /* 0x000000ffff487224 */ /* 0x000fce00078e000e */
[----:B------:R-:W-:Y:S05]  /*2bd30*/  WARPSYNC.COLLECTIVE R15, `(.L_x_3761) ;  /* 0x000000000f087348 */ /* 0x000fea0003c00000 */
[----:B------:R0:W1:Y:S02]  /*2bd40*/  SHFL.IDX P6, R14, R13, R12, R11 ;  /* 0x0000000c0d0e7389 */ /* 0x00006400000c000b */
[----:B01----:R-:W-:Y:S01]  /*2bd50*/  ENDCOLLECTIVE ;  /* 0x000000000000791b */ /* 0x003fe20003800000 */
.L_x_3761:
        /* <DEDUP_REMOVED lines=8> */
.L_x_3762:
[----:B------:R-:W-:Y:S02]  /*2bde0*/  IMAD.MOV.U32 R13, RZ, RZ, R55 ;  /* 0x000000ffff0d7224 */ /* 0x000fe400078e0037 */
[----:B------:R-:W-:Y:S01]  /*2bdf0*/  IMAD.MOV.U32 R12, RZ, RZ, R0 ;  /* 0x000000ffff0c7224 */ /* 0x000fe200078e0000 */
[----:B------:R-:W-:-:S07]  /*2be00*/  MOV R74, R14 ;  /* 0x0000000e004a7202 */ /* 0x000fce0000000f00 */
[----:B------:R-:W-:Y:S05]  /*2be10*/  WARPSYNC.COLLECTIVE R15, `(.L_x_3763) ;  /* 0x000000000f087348 */ /* 0x000fea0003c00000 */
[----:B------:R0:W1:Y:S02]  /*2be20*/  SHFL.IDX P6, R14, R13, R12, R11 ;  /* 0x0000000c0d0e7389 */ /* 0x00006400000c000b */
[----:B01----:R-:W-:Y:S01]  /*2be30*/  ENDCOLLECTIVE ;  /* 0x000000000000791b */ /* 0x003fe20003800000 */
.L_x_3763:
        /* <DEDUP_REMOVED lines=8> */
.L_x_3764:
[----:B------:R-:W-:Y:S01]  /*2bec0*/  MOV R13, R57 ;  /* 0x00000039000d7202 */ /* 0x000fe20000000f00 */
[----:B------:R-:W-:Y:S02]  /*2bed0*/  IMAD.MOV.U32 R12, RZ, RZ, R0 ;  /* 0x000000ffff0c7224 */ /* 0x000fe400078e0000 */
[----:B------:R-:W-:-:S07]  /*2bee0*/  IMAD.MOV.U32 R76, RZ, RZ, R14 ;  /* 0x000000ffff4c7224 */ /* 0x000fce00078e000e */
[----:B------:R-:W-:Y:S05]  /*2bef0*/  WARPSYNC.COLLECTIVE R15, `(.L_x_3765) ;  /* 0x000000000f087348 */ /* 0x000fea0003c00000 */
[----:B------:R0:W1:Y:S02]  /*2bf00*/  SHFL.IDX P6, R14, R13, R12, R11 ;  /* 0x0000000c0d0e7389 */ /* 0x00006400000c000b */
[----:B01----:R-:W-:Y:S01]  /*2bf10*/  ENDCOLLECTIVE ;  /* 0x000000000000791b */ /* 0x003fe20003800000 */
.L_x_3765:
[----:B------:R-:W-:Y:S01]  /*2bf20*/  SEL R41, R55, R76, P0 ;  /* 0x0000004c37297207 */ /* 0x000fe20000000000 */
[----:B------:R-:W-:Y:S02]  /*2bf30*/  IMAD.MOV.U32 R13, RZ, RZ, R78 ;  /* 0x000000ffff0d7224 */ /* 0x000fe400078e004e */
[----:B------:R-:W-:Y:S02]  /*2bf40*/  IMAD.MOV.U32 R12, RZ, RZ, R3 ;  /* 0x000000ffff0c7224 */ /* 0x000fe400078e0003 */
[----:B------:R-:W-:-:S07]  /*2bf50*/  IMAD.MOV.U32 R57, RZ, RZ, R14 ;  /* 0x000000ffff397224 */ /* 0x000fce00078e000e */
[----:B------:R-:W-:Y:S05]  /*2bf60*/  WARPSYNC.COLLECTIVE R15, `(.L_x_3766) ;  /* 0x000000000f087348 */ /* 0x000fea0003c00000 */
[----:B------:R0:W1:Y:S02]  /*2bf70*/  SHFL.IDX P6, R14, R13, R12, R11 ;  /* 0x0000000c0d0e7389 */ /* 0x00006400000c000b */
[----:B01----:R-:W-:Y:S01]  /*2bf80*/  ENDCOLLECTIVE ;  /* 0x000000000000791b */ /* 0x003fe20003800000 */
.L_x_3766:
[----:B------:R-:W-:Y:S01]  /*2bf90*/  IMAD.MOV.U32 R13, RZ, RZ, R59 ;  /* 0x000000ffff0d7224 */ /* 0x000fe200078e003b */
[----:B------:R-:W-:Y:S01]  /*2bfa0*/  MOV R12, R0 ;  /* 0x00000000000c7202 */ /* 0x000fe20000000f00 */
[----:B------:R-:W-:-:S07]  /*2bfb0*/  IMAD.MOV.U32 R78, RZ, RZ, R14 ;  /* 0x000000ffff4e7224 */ /* 0x000fce00078e000e */
[----:B------:R-:W-:Y:S05]  /*2bfc0*/  WARPSYNC.COLLECTIVE R15, `(.L_x_3767) ;  /* 0x000000000f087348 */ /* 0x000fea0003c00000 */
[----:B------:R0:W1:Y:S02]  /*2bfd0*/  SHFL.IDX P6, R14, R13, R12, R11 ;  /* 0x0000000c0d0e7389 */ /* 0x00006400000c000b */
[----:B01----:R-:W-:Y:S01]  /*2bfe0*/  ENDCOLLECTIVE ;  /* 0x000000000000791b */ /* 0x003fe20003800000 */
.L_x_3767:
[----:B------:R-:W-:Y:S01]  /*2bff0*/  SEL R47, R78, R57, P0 ;  /* 0x000000394e2f7207 */ /* 0x000fe20000000000 */
[----:B------:R-:W-:Y:S02]  /*2c000*/  IMAD.MOV.U32 R13, RZ, RZ, R80 ;  /* 0x000000ffff0d7224 */ /* 0x000fe400078e0050 */
[----:B------:R-:W-:Y:S02]  /*2c010*/  IMAD.MOV.U32 R12, RZ, RZ, R3 ;  /* 0x000000ffff0c7224 */ /* 0x000fe400078e0003 */
[----:B------:R-:W-:-:S07]  /*2c020*/  IMAD.MOV.U32 R59, RZ, RZ, R14 ;  /* 0x000000ffff3b7224 */ /* 0x000fce00078e000e */
[----:B------:R-:W-:Y:S05]  /*2c030*/  WARPSYNC.COLLECTIVE R15, `(.L_x_3768) ;  /* 0x000000000f087348 */ /* 0x000fea0003c00000 */
[----:B------:R0:W1:Y:S02]  /*2c040*/  SHFL.IDX P6, R14, R13, R12, R11 ;  /* 0x0000000c0d0e7389 */ /* 0x00006400000c000b */
[----:B01----:R-:W-:Y:S01]  /*2c050*/  ENDCOLLECTIVE ;  /* 0x000000000000791b */ /* 0x003fe20003800000 */
.L_x_3768:
[----:B------:R-:W-:Y:S02]  /*2c060*/  IMAD.MOV.U32 R13, RZ, RZ, R63 ;  /* 0x000000ffff0d7224 */ /* 0x000fe400078e003f */
[----:B------:R-:W-:Y:S02]  /*2c070*/  IMAD.MOV.U32 R12, RZ, RZ, R0 ;  /* 0x000000ffff0c7224 */ /* 0x000fe400078e0000 */
[----:B------:R-:W-:-:S07]  /*2c080*/  IMAD.MOV.U32 R80, RZ, RZ, R14 ;  /* 0x000000ffff507224 */ /* 0x000fce00078e000e */
[----:B------:R-:W-:Y:S05]  /*2c090*/  WARPSYNC.COLLECTIVE R15, `(.L_x_3769) ;  /* 0x000000000f087348 */ /* 0x000fea0003c00000 */
[----:B------:R0:W1:Y:S02]  /*2c0a0*/  SHFL.IDX P6, R14, R13, R12, R11 ;  /* 0x0000000c0d0e7389 */ /* 0x00006400000c000b */
[----:B01----:R-:W-:Y:S01]  /*2c0b0*/  ENDCOLLECTIVE ;  /* 0x000000000000791b */ /* 0x003fe20003800000 */
.L_x_3769:
        /* <DEDUP_REMOVED lines=8> */
.L_x_3770:
[----:B------:R-:W-:Y:S02]  /*2c140*/  IMAD.MOV.U32 R13, RZ, RZ, R65 ;  /* 0x000000ffff0d7224 */ /* 0x000fe400078e0041 */
[----:B------:R-:W-:Y:S02]  /*2c150*/  IMAD.MOV.U32 R12, RZ, RZ, R0 ;  /* 0x000000ffff0c7224 */ /* 0x000fe400078e0000 */
[----:B------:R-:W-:-:S07]  /*2c160*/  IMAD.MOV.U32 R82, RZ, RZ, R14 ;  /* 0x000000ffff527224 */ /* 0x000fce00078e000e */
[----:B------:R-:W-:Y:S05]  /*2c170*/  WARPSYNC.COLLECTIVE R15, `(.L_x_3771) ;  /* 0x000000000f087348 */ /* 0x000fea0003c00000 */
[----:B------:R0:W1:Y:S02]  /*2c180*/  SHFL.IDX P6, R14, R13, R12, R11 ;  /* 0x0000000c0d0e7389 */ /* 0x00006400000c000b */
[----:B01----:R-:W-:Y:S01]  /*2c190*/  ENDCOLLECTIVE ;  /* 0x000000000000791b */ /* 0x003fe20003800000 */
.L_x_3771:
[----:B------:R-:W-:Y:S02]  /*2c1a0*/  SEL R53, R63, R82, P0 ;  /* 0x000000523f357207 */ /* 0x000fe40000000000 */
[----:B------:R-:W-:Y:S01]  /*2c1b0*/  MOV R13, R84 ;  /* 0x00000054000d7202 */ /* 0x000fe20000000f00 */
[----:B------:R-:W-:Y:S02]  /*2c1c0*/  IMAD.MOV.U32 R12, RZ, RZ, R3 ;  /* 0x000000ffff0c7224 */ /* 0x000fe400078e0003 */
[----:B------:R-:W-:-:S07]  /*2c1d0*/  IMAD.MOV.U32 R65, RZ, RZ, R14 ;  /* 0x000000ffff417224 */ /* 0x000fce00078e000e */
[----:B------:R-:W-:Y:S05]  /*2c1e0*/  WARPSYNC.COLLECTIVE R15, `(.L_x_3772) ;  /* 0x000000000f087348 */ /* 0x000fea0003c00000 */
[----:B------:R0:W1:Y:S02]  /*2c1f0*/  SHFL.IDX P6, R14, R13, R12, R11 ;  /* 0x0000000c0d0e7389 */ /* 0x00006400000c000b */
[----:B01----:R-:W-:Y:S01]  /*2c200*/  ENDCOLLECTIVE ;  /* 0x000000000000791b */ /* 0x003fe20003800000 */
.L_x_3772:
        /* <DEDUP_REMOVED lines=9> */
[----:B------:R-:W-:Y:S01]  /*2c2a0*/  SEL R55, R82, R63, P0 ;  /* 0x0000003f52377207 */ /* 0x000fe20000000000 */
[----:B------:R-:W-:Y:S06]  /*2c2b0*/  BRA `(.L_x_3773) ;  /* 0xffffff4000bc7947 */ /* 0x000fec000383ffff */
.L_x_3553:
[----:B------:R-:W-:Y:S01]  /*2c2c0*/  IMAD.MOV.U32 R13, RZ, RZ, R3 ;  /* 0x000000ffff0d7224 */ /* 0x000fe200078e0003 */
[----:B------:R-:W-:Y:S01]  /*2c2d0*/  MOV R15, 0xffffffff ;  /* 0xffffffff000f7802 */ /* 0x000fe20000000f00 */
[----:B------:R-:W-:Y:S02]  /*2c2e0*/  IMAD.MOV.U32 R12, RZ, RZ, RZ ;  /* 0x000000ffff0c7224 */ /* 0x000fe400078e00ff */
[----:B------:R-:W-:-:S07]  /*2c2f0*/  IMAD.MOV.U32 R11, RZ, RZ, 0x181f ;  /* 0x0000181fff0b7424 */ /* 0x000fce00078e00ff */
[----:B------:R-:W-:Y:S05]  /*2c300*/  WARPSYNC.COLLECTIVE R15, `(.L_x_3774) ;  /* 0x000000000f087348 */ /* 0x000fea0003c00000 */
[----:B------:R0:W1:Y:S02]  /*2c310*/  SHFL.IDX P6, R14, R13, R12, R11 ;  /* 0x0000000c0d0e7389 */ /* 0x00006400000c000b */
[----:B01----:R-:W-:Y:S01]  /*2c320*/  ENDCOLLECTIVE ;  /* 0x000000000000791b */ /* 0x003fe20003800000 */
.L_x_3774:
[----:B------:R-:W-:Y:S02]  /*2c330*/  IMAD.MOV.U32 R13, RZ, RZ, R2 ;  /* 0x000000ffff0d7224 */ /* 0x000fe400078e0002 */
[----:B------:R-:W-:-:S07]  /*2c340*/  IMAD.MOV.U32 R0, RZ, RZ, R14 ;  /* 0x000000ffff007224 */ /* 0x000fce00078e000e */
[----:B------:R-:W-:Y:S05]  /*2c350*/  WARPSYNC.COLLECTIVE R15, `(.L_x_3775) ;  /* 0x000000000f087348 */ /* 0x000fea0003c00000 */
[----:B------:R0:W1:Y:S02]  /*2c360*/  SHFL.IDX P6, R14, R13, R12, R11 ;  /* 0x0000000c0d0e7389 */ /* 0x00006400000c000b */
[----:B01----:R-:W-:Y:S01]  /*2c370*/  ENDCOLLECTIVE ;  /* 0x000000000000791b */ /* 0x003fe20003800000 */
.L_x_3775:
[----:B------:R-:W-:Y:S05]  /*2c380*/  BRA `(.L_x_3776) ;  /* 0xffffff5c005c7947 */ /* 0x000fea000383ffff */
.L_x_3556:
[----:B------:R-:W-:Y:S01]  /*2c390*/  BSSY B1, `(.L_x_3777) ;  /* 0x0000008000017945 */ /* 0x000fe20003800000 */
[----:B------:R-:W-:Y:S02]  /*2c3a0*/  IMAD.MOV.U32 R13, RZ, RZ, R3 ;  /* 0x000000ffff0d7224 */ /* 0x000fe400078e0003 */
[----:B------:R-:W-:Y:S02]  /*2c3b0*/  IMAD.MOV.U32 R12, RZ, RZ, 0x1 ;  /* 0x00000001ff0c7424 */ /* 0x000fe400078e00ff */
[----:B------:R-:W-:Y:S02]  /*2c3c0*/  IMAD.MOV.U32 R11, RZ, RZ, 0x181f ;  /* 0x0000181fff0b7424 */ /* 0x000fe400078e00ff */
[----:B---3--:R-:W-:-:S07]  /*2c3d0*/  IMAD.MOV.U32 R15, RZ, RZ, -0x1 ;  /* 0xffffffffff0f7424 */ /* 0x008fce00078e00ff */
[----:B012---:R-:W-:Y:S05]  /*2c3e0*/  WARPSYNC.COLLECTIVE R15, `(.L_x_3778) ;  /* 0x000000000f087348 */ /* 0x007fea0003c00000 */
[----:B--2---:R2:W3:Y:S02]  /*2c3f0*/  SHFL.IDX P6, R14, R13, R12, R11 ;  /* 0x0000000c0d0e7389 */ /* 0x0044e400000c000b */
[----:B0123--:R-:W-:Y:S01]  /*2c400*/  ENDCOLLECTIVE ;  /* 0x000000000000791b */ /* 0x00ffe20003800000 */
.L_x_3778:
[----:B------:R-:W-:Y:S05]  /*2c410*/  BSYNC B1 ;  /* 0x0000000000017941 */ /* 0x000fea0003800000 */
.L_x_3777:
        /* <DEDUP_REMOVED lines=8> */
.L_x_3779:
[----:B------:R-:W-:Y:S05]  /*2c4a0*/  BRA `(.L_x_3780) ;  /* 0xffffff5c00847947 */ /* 0x000fea000383ffff */
.L_x_3559:
[----:B------:R-:W-:Y:S01]  /*2c4b0*/  BSSY B1, `(.L_x_3781) ;  /* 0x0000008000017945 */ /* 0x000fe20003800000 */
[----:B------:R-:W-:Y:S01]  /*2c4c0*/  IMAD.MOV.U32 R13, RZ, RZ, R3 ;  /* 0x000000ffff0d7224 */ /* 0x000fe200078e0003 */
[----:B------:R-:W-:Y:S01]  /*2c4d0*/  MOV R11, 0x181f ;  /* 0x0000181f000b7802 */ /* 0x000fe20000000f00 */
[----:B------:R-:W-:Y:S02]  /*2c4e0*/  IMAD.MOV.U32 R12, RZ, RZ, 0x2 ;  /* 0x00000002ff0c7424 */ /* 0x000fe400078e00ff */
[----:B---3--:R-:W-:-:S07]  /*2c4f0*/  IMAD.MOV.U32 R15, RZ, RZ, -0x1 ;  /* 0xffffffffff0f7424 */ /* 0x008fce00078e00ff */
[----:B012-4-:R-:W-:Y:S05]  /*2c500*/  WARPSYNC.COLLECTIVE R15, `(.L_x_3782) ;  /* 0x000000000f087348 */ /* 0x017fea0003c00000 */
[----:B--2---:R2:W3:Y:S02]  /*2c510*/  SHFL.IDX P6, R14, R13, R12, R11 ;  /* 0x0000000c0d0e7389 */ /* 0x0044e400000c000b */
[----:B01234-:R-:W-:Y:S01]  /*2c520*/  ENDCOLLECTIVE ;  /* 0x000000000000791b */ /* 0x01ffe20003800000 */
.L_x_3782:
[----:B------:R-:W-:Y:S05]  /*2c530*/  BSYNC B1 ;  /* 0x0000000000017941 */ /* 0x000fea0003800000 */
.L_x_3781:
        /* <DEDUP_REMOVED lines=8> */
.L_x_3783:
[----:B------:R-:W-:Y:S05]  /*2c5c0*/  BRA `(.L_x_3784) ;  /* 0xffffff5c00a87947 */ /* 0x000fea000383ffff */
.L_x_3562:
[----:B------:R-:W-:Y:S01]  /*2c5d0*/  BSSY B1, `(.L_x_3785) ;  /* 0x0000008000017945 */ /* 0x000fe20003800000 */
[----:B------:R-:W-:Y:S01]  /*2c5e0*/  MOV R13, R3 ;  /* 0x00000003000d7202 */ /* 0x000fe20000000f00 */
[----:B------:R-:W-:Y:S02]  /*2c5f0*/  IMAD.MOV.U32 R12, RZ, RZ, 0x3 ;  /* 0x00000003ff0c7424 */ /* 0x000fe400078e00ff */
[----:B------:R-:W-:Y:S02]  /*2c600*/  IMAD.MOV.U32 R11, RZ, RZ, 0x181f ;  /* 0x0000181fff0b7424 */ /* 0x000fe400078e00ff */
[----:B---3--:R-:W-:-:S07]  /*2c610*/  IMAD.MOV.U32 R15, RZ, RZ, -0x1 ;  /* 0xffffffffff0f7424 */ /* 0x008fce00078e00ff */
[----:B012-4-:R-:W-:Y:S05]  /*2c620*/  WARPSYNC.COLLECTIVE R15, `(.L_x_3786) ;  /* 0x000000000f087348 */ /* 0x017fea0003c00000 */
[----:B--2---:R2:W3:Y:S02]  /*2c630*/  SHFL.IDX P6, R14, R13, R12, R11 ;  /* 0x0000000c0d0e7389 */ /* 0x0044e400000c000b */
[----:B01234-:R-:W-:Y:S01]  /*2c640*/  ENDCOLLECTIVE ;  /* 0x000000000000791b */ /* 0x01ffe20003800000 */
.L_x_3786:
[----:B------:R-:W-:Y:S05]  /*2c650*/  BSYNC B1 ;  /* 0x0000000000017941 */ /* 0x000fea0003800000 */
.L_x_3785:
        /* <DEDUP_REMOVED lines=8> */
.L_x_3787:
[----:B------:R-:W-:Y:S05]  /*2c6e0*/  BRA `(.L_x_3788) ;  /* 0xffffff5c00cc7947 */ /* 0x000fea000383ffff */
.L_x_3579:
[----:B------:R-:W0:Y:S01]  /*2c6f0*/  S2R R6, SR_TID.X ;  /* 0x0000000000067919 */ /* 0x000e220000002100 */
[----:B------:R-:W-:Y:S01]  /*2c700*/  BSSY B1, `(.L_x_3789) ;  /* 0x000000a000017945 */ /* 0x000fe20003800000 */
[----:B------:R-:W-:Y:S02]  /*2c710*/  IMAD.MOV.U32 R12, RZ, RZ, RZ ;  /* 0x000000ffff0c7224 */ /* 0x000fe400078e00ff */
[----:B------:R-:W-:Y:S02]  /*2c720*/  IMAD.MOV.U32 R11, RZ, RZ, 0x1f ;  /* 0x0000001fff0b7424 */ /* 0x000fe400078e00ff */
[----:B------:R-:W-:Y:S01]  /*2c730*/  IMAD.MOV.U32 R15, RZ, RZ, -0x1 ;  /* 0xffffffffff0f7424 */ /* 0x000fe200078e00ff */
[----:B0-----:R-:W-:-:S04]  /*2c740*/  SHF.R.U32.HI R6, RZ, 0x5, R6 ;  /* 0x00000005ff067819 */ /* 0x001fc80000011606 */
[----:B------:R-:W-:-:S05]  /*2c750*/  LOP3.LUT R6, R6, 0x3, RZ, 0xc0, !PT ;  /* 0x0000000306067812 */ /* 0x000fca00078ec0ff */
[----:B------:R-:W-:-:S07]  /*2c760*/  IMAD.MOV.U32 R13, RZ, RZ, R6 ;  /* 0x000000ffff0d7224 */ /* 0x000fce00078e0006 */
[----:B------:R-:W-:Y:S05]  /*2c770*/  WARPSYNC.COLLECTIVE R15, `(.L_x_3790) ;  /* 0x000000000f087348 */ /* 0x000fea0003c00000 */
[----:B------:R0:W1:Y:S02]  /*2c780*/  SHFL.IDX P6, R14, R13, R12, R11 ;  /* 0x0000000c0d0e7389 */ /* 0x00006400000c000b */
[----:B01----:R-:W-:Y:S01]  /*2c790*/  ENDCOLLECTIVE ;  /* 0x000000000000791b */ /* 0x003fe20003800000 */
.L_x_3790:
[----:B------:R-:W-:Y:S05]  /*2c7a0*/  BSYNC B1 ;  /* 0x0000000000017941 */ /* 0x000fea0003800000 */
.L_x_3789:
[----:B------:R-:W-:Y:S05]  /*2c7b0*/  BRA `(.L_x_3791) ;  /* 0xffffff7000f87947 */ /* 0x000fea000383ffff */
.L_x_3581:
[----:B------:R-:W-:Y:S01]  /*2c7c0*/  BSSY B1, `(.L_x_3792) ;  /* 0x0000006000017945 */ /* 0x000fe20003800000 */
[----:B------:R-:W-:-:S07]  /*2c7d0*/  IMAD.MOV.U32 R15, RZ, RZ, -0x1 ;  /* 0xffffffffff0f7424 */ /* 0x000fce00078e00ff */
[----:B0-----:R-:W-:Y:S05]  /*2c7e0*/  WARPSYNC.COLLECTIVE R15, `(.L_x_3793) ;  /* 0x000000000f0c7348 */ /* 0x001fea0003c00000 */
[----:B------:R-:W-:Y:S02]  /*2c7f0*/  ELECT P6, UR62, PT ;  /* 0x00000000003e782f */ /* 0x000fe400038c0000 */
[----:B------:R-:W-:Y:S01]  /*2c800*/  MOV R14, UR62 ;  /* 0x0000003e000e7c02 */ /* 0x000fe20008000f00 */
[----:B0-----:R-:W-:Y:S10]  /*2c810*/  ENDCOLLECTIVE ;  /* 0x000000000000791b */ /* 0x001ff40003800000 */
.L_x_3793:
[----:B------:R-:W-:Y:S05]  /*2c820*/  BSYNC B1 ;  /* 0x0000000000017941 */ /* 0x000fea0003800000 */
.L_x_3792:
[----:B------:R-:W-:Y:S05]  /*2c830*/  BRA `(.L_x_3580) ;  /* 0xffffff7000f07947 */ /* 0x000fea000383ffff */
.L_x_3583:
[----:B0-----:R-:W2:Y:S02]  /*2c840*/  LDL R4, [R1+0x4] ;  /* 0x0000040001047983 */ /* 0x001ea40000100800 */
[----:B--2---:R0:W1:Y:S02]  /*2c850*/  SYNCS.PHASECHK.TRANS64.TRYWAIT P0, [R4+URZ+0x33420], R3 ;  /* 0x03342003040075a7 */ /* 0x004064000800017f */
[----:B-1----:R-:W-:Y:S05]  /*2c860*/  @!P0 NANOSLEEP.SYNCS 0x989680 ;  /* 0x009896800000895d */ /* 0x002fea0003900000 */
[----:B------:R-:W1:Y:S02]  /*2c870*/  @!P0 SYNCS.PHASECHK.TRANS64 P0, [R4+URZ+0x33420], R3 ;  /* 0x03342003040085a7 */ /* 0x000e64000800007f */
[----:B-1----:R-:W-:Y:S05]  /*2c880*/  @!P0 BRA `(.L_x_3583) ;  /* 0xfffffffc00ec8947 */ /* 0x002fea000383ffff */
[----:B------:R-:W-:Y:S05]  /*2c890*/  BRA `(.L_x_3794) ;  /* 0xffffff7400007947 */ /* 0x000fea000383ffff */
.L_x_3587:
[----:B0-----:R0:W1:Y:S02]  /*2c8a0*/  SYNCS.PHASECHK.TRANS64.TRYWAIT P0, [R5+URZ+0x334a0], R9 ;  /* 0x0334a009050075a7 */ /* 0x001064000800017f */
[----:B-1----:R-:W-:Y:S05]  /*2c8b0*/  @!P0 NANOSLEEP.SYNCS 0x989680 ;  /* 0x009896800000895d */ /* 0x002fea0003900000 */
[----:B------:R-:W1:Y:S02]  /*2c8c0*/  @!P0 SYNCS.PHASECHK.TRANS64 P0, [R5+URZ+0x334a0], R9 ;  /* 0x0334a009050085a7 */ /* 0x000e64000800007f */
[----:B-1----:R-:W-:Y:S05]  /*2c8d0*/  @!P0 BRA `(.L_x_3587) ;  /* 0xfffffffc00f08947 */ /* 0x002fea000383ffff */
[----:B------:R-:W-:Y:S05]  /*2c8e0*/  BRA `(.L_x_3795) ;  /* 0xffffff7400287947 */ /* 0x000fea000383ffff */
.L_x_3594:
[----:B-1----:R1:W2:Y:S02]  /*2c8f0*/  SYNCS.PHASECHK.TRANS64.TRYWAIT P0, [R5+URZ+0x334c0], R9 ;  /* 0x0334c009050075a7 */ /* 0x0022a4000800017f */
[----:B--2---:R-:W-:Y:S05]  /*2c900*/  @!P0 NANOSLEEP.SYNCS 0x989680 ;  /* 0x009896800000895d */ /* 0x004fea0003900000 */
[----:B------:R-:W2:Y:S02]  /*2c910*/  @!P0 SYNCS.PHASECHK.TRANS64 P0, [R5+URZ+0x334c0], R9 ;  /* 0x0334c009050085a7 */ /* 0x000ea4000800007f */
[----:B--2---:R-:W-:Y:S05]  /*2c920*/  @!P0 BRA `(.L_x_3594) ;  /* 0xfffffffc00f08947 */ /* 0x004fea000383ffff */
[----:B------:R-:W-:Y:S05]  /*2c930*/  BRA `(.L_x_3796) ;  /* 0xffffff78002c7947 */ /* 0x000fea000383ffff */
.L_x_3603:
[----:B0-----:R0:W1:Y:S02]  /*2c940*/  SYNCS.PHASECHK.TRANS64.TRYWAIT P1, [R7+URZ+0x334a0], R6 ;  /* 0x0334a006070075a7 */ /* 0x001064000802017f */
[----:B-1----:R-:W-:Y:S05]  /*2c950*/  @!P1 NANOSLEEP.SYNCS 0x989680 ;  /* 0x009896800000995d */ /* 0x002fea0003900000 */
[----:B------:R-:W1:Y:S02]  /*2c960*/  @!P1 SYNCS.PHASECHK.TRANS64 P1, [R7+URZ+0x334a0], R6 ;  /* 0x0334a006070095a7 */ /* 0x000e64000802007f */
[----:B-1----:R-:W-:Y:S05]  /*2c970*/  @!P1 BRA `(.L_x_3603) ;  /* 0xfffffffc00f09947 */ /* 0x002fea000383ffff */
[----:B------:R-:W-:Y:S05]  /*2c980*/  BRA `(.L_x_3797) ;  /* 0xffffff7c007c7947 */ /* 0x000fea000383ffff */
.L_x_3610:
[----:B-1----:R1:W2:Y:S02]  /*2c990*/  SYNCS.PHASECHK.TRANS64.TRYWAIT P1, [R7+URZ+0x334c0], R6 ;  /* 0x0334c006070075a7 */ /* 0x0022a4000802017f */
[----:B--2---:R-:W-:Y:S05]  /*2c9a0*/  @!P1 NANOSLEEP.SYNCS 0x989680 ;  /* 0x009896800000995d */ /* 0x004fea0003900000 */
[----:B------:R-:W2:Y:S02]  /*2c9b0*/  @!P1 SYNCS.PHASECHK.TRANS64 P1, [R7+URZ+0x334c0], R6 ;  /* 0x0334c006070095a7 */ /* 0x000ea4000802007f */
[----:B--2---:R-:W-:Y:S05]  /*2c9c0*/  @!P1 BRA `(.L_x_3610) ;  /* 0xfffffffc00f09947 */ /* 0x004fea000383ffff */
[----:B------:R-:W-:Y:S05]  /*2c9d0*/  BRA `(.L_x_3798) ;  /* 0xffffff80007c7947 */ /* 0x000fea000383ffff */
.L_x_3627:
[----:B------:R-:W0:Y:S01]  /*2c9e0*/  S2R R4, SR_TID.X ;  /* 0x0000000000047919 */ /* 0x000e220000002100 */
[----:B------:R-:W-:Y:S01]  /*2c9f0*/  BSSY B0, `(.L_x_3799) ;  /* 0x000000a000007945 */ /* 0x000fe20003800000 */
[----:B------:R-:W-:Y:S02]  /*2ca00*/  IMAD.MOV.U32 R12, RZ, RZ, RZ ;  /* 0x000000ffff0c7224 */ /* 0x000fe400078e00ff */
[----:B------:R-:W-:Y:S02]  /*2ca10*/  IMAD.MOV.U32 R11, RZ, RZ, 0x1f ;  /* 0x0000001fff0b7424 */ /* 0x000fe400078e00ff */
[----:B------:R-:W-:Y:S01]  /*2ca20*/  IMAD.MOV.U32 R15, RZ, RZ, -0x1 ;  /* 0xffffffffff0f7424 */ /* 0x000fe200078e00ff */
[----:B0-----:R-:W-:-:S04]  /*2ca30*/  SHF.R.U32.HI R4, RZ, 0x5, R4 ;  /* 0x00000005ff047819 */ /* 0x001fc80000011604 */
[----:B------:R-:W-:-:S04]  /*2ca40*/  LOP3.LUT R4, R4, 0x3, RZ, 0xc0, !PT ;  /* 0x0000000304047812 */ /* 0x000fc800078ec0ff */
[----:B------:R-:W-:-:S07]  /*2ca50*/  MOV R13, R4 ;  /* 0x00000004000d7202 */ /* 0x000fce0000000f00 */
[----:B-1----:R-:W-:Y:S05]  /*2ca60*/  WARPSYNC.COLLECTIVE R15, `(.L_x_3800) ;  /* 0x000000000f087348 */ /* 0x002fea0003c00000 */
[----:B------:R0:W2:Y:S02]  /*2ca70*/  SHFL.IDX P6, R14, R13, R12, R11 ;  /* 0x0000000c0d0e7389 */ /* 0x0000a400000c000b */
[----:B012---:R-:W-:Y:S01]  /*2ca80*/  ENDCOLLECTIVE ;  /* 0x000000000000791b */ /* 0x007fe20003800000 */
.L_x_3800:
[----:B------:R-:W-:Y:S05]  /*2ca90*/  BSYNC B0 ;  /* 0x0000000000007941 */ /* 0x000fea0003800000 */
.L_x_3799:
[----:B------:R-:W-:Y:S05]  /*2caa0*/  BRA `(.L_x_3801) ;  /* 0xffffff8c00987947 */ /* 0x000fea000383ffff */
.L_x_3629:
[----:B------:R-:W-:Y:S01]  /*2cab0*/  BSSY B0, `(.L_x_3802) ;  /* 0x0000006000007945 */ /* 0x000fe20003800000 */
[----:B------:R-:W-:-:S07]  /*2cac0*/  IMAD.MOV.U32 R15, RZ, RZ, -0x1 ;  /* 0xffffffffff0f7424 */ /* 0x000fce00078e00ff */
[----:B01----:R-:W-:Y:S05]  /*2cad0*/  WARPSYNC.COLLECTIVE R15, `(.L_x_3803) ;  /* 0x000000000f0c7348 */ /* 0x003fea0003c00000 */
[----:B------:R-:W-:Y:S02]  /*2cae0*/  ELECT P6, UR62, PT ;  /* 0x00000000003e782f */ /* 0x000fe400038c0000 */
[----:B------:R-:W-:Y:S01]  /*2caf0*/  MOV R14, UR62 ;  /* 0x0000003e000e7c02 */ /* 0x000fe20008000f00 */
[----:B01----:R-:W-:Y:S10]  /*2cb00*/  ENDCOLLECTIVE ;  /* 0x000000000000791b */ /* 0x003ff40003800000 */
.L_x_3803:
[----:B------:R-:W-:Y:S05]  /*2cb10*/  BSYNC B0 ;  /* 0x0000000000007941 */ /* 0x000fea0003800000 */
.L_x_3802:
[----:B------:R-:W-:Y:S05]  /*2cb20*/  BRA `(.L_x_3804) ;  /* 0xffffff8c00a47947 */ /* 0x000fea000383ffff */
.L_x_3631:
[----:B0-----:R0:W1:Y:S02]  /*2cb30*/  SYNCS.PHASECHK.TRANS64.TRYWAIT P0, [R2+URZ+0x33480], R4 ;  /* 0x03348004020075a7 */ /* 0x001064000800017f */
[----:B-1----:R-:W-:Y:S05]  /*2cb40*/  @!P0 NANOSLEEP.SYNCS 0x989680 ;  /* 0x009896800000895d */ /* 0x002fea0003900000 */
[----:B------:R-:W1:Y:S02]  /*2cb50*/  @!P0 SYNCS.PHASECHK.TRANS64 P0, [R2+URZ+0x33480], R4 ;  /* 0x03348004020085a7 */ /* 0x000e64000800007f */
[----:B-1----:R-:W-:Y:S05]  /*2cb60*/  @!P0 BRA `(.L_x_3631) ;  /* 0xfffffffc00f08947 */ /* 0x002fea000383ffff */
[----:B------:R-:W-:Y:S05]  /*2cb70*/  BRA `(.L_x_3805) ;  /* 0xffffff9000187947 */ /* 0x000fea000383ffff */
.L_x_3633:
[----:B-1----:R1:W2:Y:S02]  /*2cb80*/  SYNCS.PHASECHK.TRANS64.TRYWAIT P0, [R2+URZ+0x33440], R4 ;  /* 0x03344004020075a7 */ /* 0x0022a4000800017f */
[----:B--2---:R-:W-:Y:S05]  /*2cb90*/  @!P0 NANOSLEEP.SYNCS 0x989680 ;  /* 0x009896800000895d */ /* 0x004fea0003900000 */
[----:B------:R-:W2:Y:S02]  /*2cba0*/  @!P0 SYNCS.PHASECHK.TRANS64 P0, [R2+URZ+0x33440], R4 ;  /* 0x03344004020085a7 */ /* 0x000ea4000800007f */
[----:B--2---:R-:W-:Y:S05]  /*2cbb0*/  @!P0 BRA `(.L_x_3633) ;  /* 0xfffffffc00f08947 */ /* 0x004fea000383ffff */
[----:B------:R-:W-:Y:S05]  /*2cbc0*/  BRA `(.L_x_3806) ;  /* 0xffffff9000a07947 */ /* 0x000fea000383ffff */
.L_x_3637:
[----:B------:R-:W2:Y:S01]  /*2cbd0*/  LDL.LU R11, [R1+0x54] ;  /* 0x00005400010b7983 */ /* 0x000ea20000300800 */
[----:B------:R-:W-:Y:S02]  /*2cbe0*/  IMAD.MOV.U32 R13, RZ, RZ, R3 ;  /* 0x000000ffff0d7224 */ /* 0x000fe400078e0003 */
[----:B------:R-:W-:Y:S02]  /*2cbf0*/  IMAD.MOV.U32 R12, RZ, RZ, RZ ;  /* 0x000000ffff0c7224 */ /* 0x000fe400078e00ff */
[----:B------:R-:W-:Y:S02]  /*2cc00*/  IMAD.MOV.U32 R15, RZ, RZ, -0x1 ;  /* 0xffffffffff0f7424 */ /* 0x000fe400078e00ff */
[----:B------:R-:W-:-:S05]  /*2cc10*/  IMAD.IADD R0, R10, 0x1, R17 ;  /* 0x000000010a007824 */ /* 0x000fca00078e0211 */
[----:B------:R-:W-:Y:S01]  /*2cc20*/  IADD3 R5, R0, 0x20, RZ ;  /* 0x0000002000057810 */ /* 0x000fe20007ffe0ff */
[----:B--2---:R-:W-:Y:S01]  /*2cc30*/  IMAD R2, R11, R7, RZ ;  /* 0x000000070b027224 */ /* 0x004fe200078e02ff */
[----:B------:R-:W-:-:S04]  /*2cc40*/  MOV R11, 0x1c1f ;  /* 0x00001c1f000b7802 */ /* 0x000fc80000000f00 */
[----:B------:R-:W-:-:S13]  /*2cc50*/  ISETP.GE.AND P4, PT, R0, R2, PT ;  /* 0x000000020000720c */ /* 0x000fda0003f86270 */
[----:B-----5:R-:W-:Y:S05]  /*2cc60*/  WARPSYNC.COLLECTIVE R15, `(.L_x_3807) ;  /* 0x000000000f087348 */ /* 0x020fea0003c00000 */
[----:B------:R0:W1:Y:S02]  /*2cc70*/  SHFL.IDX P6, R14, R13, R12, R11 ;  /* 0x0000000c0d0e7389 */ /* 0x00006400000c000b */
[----:B01---5:R-:W-:Y:S01]  /*2cc80*/  ENDCOLLECTIVE ;  /* 0x000000000000791b */ /* 0x023fe20003800000 */
.L_x_3807:
[----:B------:R-:W-:Y:S02]  /*2cc90*/  IMAD.MOV.U32 R13, RZ, RZ, R4 ;  /* 0x000000ffff0d7224 */ /* 0x000fe400078e0004 */
[----:B------:R-:W-:-:S07]  /*2cca0*/  IMAD.MOV.U32 R6, RZ, RZ, R14 ;  /* 0x000000ffff067224 */ /* 0x000fce00078e000e */
[----:B------:R-:W-:Y:S05]  /*2ccb0*/  WARPSYNC.COLLECTIVE R15, `(.L_x_3808) ;  /* 0x000000000f087348 */ /* 0x000fea0003c00000 */
[----:B------:R0:W1:Y:S02]  /*2ccc0*/  SHFL.IDX P6, R14, R13, R12, R11 ;  /* 0x0000000c0d0e7389 */ /* 0x00006400000c000b */
[----:B01----:R-:W-:Y:S01]  /*2ccd0*/  ENDCOLLECTIVE ;  /* 0x000000000000791b */ /* 0x003fe20003800000 */
.L_x_3808:
[----:B------:R-:W-:Y:S02]  /*2cce0*/  IMAD.MOV.U32 R13, RZ, RZ, R3 ;  /* 0x000000ffff0d7224 */ /* 0x000fe400078e0003 */
[----:B------:R-:W-:Y:S02]  /*2ccf0*/  IMAD.MOV.U32 R12, RZ, RZ, 0x1 ;  /* 0x00000001ff0c7424 */ /* 0x000fe400078e00ff */
[----:B------:R-:W-:-:S07]  /*2cd00*/  IMAD.MOV.U32 R7, RZ, RZ, R14 ;  /* 0x000000ffff077224 */ /* 0x000fce00078e000e */
[----:B------:R-:W-:Y:S05]  /*2cd10*/  WARPSYNC.COLLECTIVE R15, `(.L_x_3809) ;  /* 0x000000000f087348 */ /* 0x000fea0003c00000 */
[----:B------:R0:W1:Y:S02]  /*2cd20*/  SHFL.IDX P6, R14, R13, R12, R11 ;  /* 0x0000000c0d0e7389 */ /* 0x00006400000c000b */
[----:B01----:R-:W-:Y:S01]  /*2cd30*/  ENDCOLLECTIVE ;  /* 0x000000000000791b */ /* 0x003fe20003800000 */
.L_x_3809:
        /* <DEDUP_REMOVED lines=11> */
[----:B------:R-:W-:Y:S04]  /*2cdf0*/  @!P4 LDGSTS.E.BYPASS.LTC128B.128 [R8+0x20200], desc[UR54][R6.64+0x40], !P1 ;  /* 0x202000400608cfae */ /* 0x000fe8000c901d76 */
[----:B------:R0:W-:Y:S02]  /*2ce00*/  @!P4 LDGSTS.E.BYPASS.LTC128B.128 [R8+0x22200], desc[UR54][R6.64+0x80], !P2 ;  /* 0x222000800608cfae */ /* 0x0001e4000d101d76 */
[----:B0-----:R-:W-:-:S07]  /*2ce10*/  IMAD.MOV.U32 R6, RZ, RZ, R14 ;  /* 0x000000ffff067224 */ /* 0x001fce00078e000e */
[----:B------:R-:W-:Y:S05]  /*2ce20*/  WARPSYNC.COLLECTIVE R15, `(.L_x_3810) ;  /* 0x000000000f087348 */ /* 0x000fea0003c00000 */
[----:B------:R0:W1:Y:S02]  /*2ce30*/  SHFL.IDX P6, R14, R13, R12, R11 ;  /* 0x0000000c0d0e7389 */ /* 0x00006400000c000b */
[----:B01----:R-:W-:Y:S01]  /*2ce40*/  ENDCOLLECTIVE ;  /* 0x000000000000791b */ /* 0x003fe20003800000 */
.L_x_3810:
[----:B------:R-:W-:Y:S02]  /*2ce50*/  IMAD.MOV.U32 R13, RZ, RZ, R3 ;  /* 0x000000ffff0d7224 */ /* 0x000fe400078e0003 */
[----:B------:R-:W-:Y:S02]  /*2ce60*/  IMAD.MOV.U32 R12, RZ, RZ, 0x2 ;  /* 0x00000002ff0c7424 */ /* 0x000fe400078e00ff */
[----:B------:R-:W-:-:S07]  /*2ce70*/  IMAD.MOV.U32 R5, RZ, RZ, R14 ;  /* 0x000000ffff057224 */ /* 0x000fce00078e000e */
[----:B------:R-:W-:Y:S05]  /*2ce80*/  WARPSYNC.COLLECTIVE R15, `(.L_x_3811) ;  /* 0x000000000f087348 */ /* 0x000fea0003c00000 */
[----:B------:R0:W1:Y:S02]  /*2ce90*/  SHFL.IDX P6, R14, R13, R12, R11 ;  /* 0x0000000c0d0e7389 */ /* 0x00006400000c000b */
[----:B01----:R-:W-:Y:S01]  /*2cea0*/  ENDCOLLECTIVE ;  /* 0x000000000000791b */ /* 0x003fe20003800000 */
.L_x_3811:
        /* <DEDUP_REMOVED lines=10> */
[----:B------:R-:W-:Y:S04]  /*2cf50*/  @!P3 LDGSTS.E.BYPASS.LTC128B.128 [R8+0x20a00], desc[UR54][R6.64+0x40], !P1 ;  /* 0x20a000400608bfae */ /* 0x000fe8000c901d76 */
[----:B------:R0:W-:Y:S01]  /*2cf60*/  @!P3 LDGSTS.E.BYPASS.LTC128B.128 [R8+0x22a00], desc[UR54][R6.64+0x80], !P2 ;  /* 0x22a000800608bfae */ /* 0x0001e2000d101d76 */
[----:B------:R-:W-:Y:S01]  /*2cf70*/  ISETP.GE.AND P3, PT, R5, R2, PT ;  /* 0x000000020500720c */ /* 0x000fe20003f66270 */
[----:B0-----:R-:W-:-:S12]  /*2cf80*/  IMAD.MOV.U32 R6, RZ, RZ, R14 ;  /* 0x000000ffff067224 */ /* 0x001fd800078e000e */
[----:B------:R-:W-:Y:S05]  /*2cf90*/  WARPSYNC.COLLECTIVE R15, `(.L_x_3812) ;  /* 0x000000000f087348 */ /* 0x000fea0003c00000 */
[----:B------:R0:W1:Y:S02]  /*2cfa0*/  SHFL.IDX P6, R14, R13, R12, R11 ;  /* 0x0000000c0d0e7389 */ /* 0x00006400000c000b */
[----:B01----:R-:W-:Y:S01]  /*2cfb0*/  ENDCOLLECTIVE ;  /* 0x000000000000791b */ /* 0x003fe20003800000 */
.L_x_3812:
[----:B------:R-:W-:Y:S02]  /*2cfc0*/  IMAD.MOV.U32 R13, RZ, RZ, R3 ;  /* 0x000000ffff0d7224 */ /* 0x000fe400078e0003 */
[----:B------:R-:W-:Y:S01]  /*2cfd0*/  IMAD.MOV.U32 R12, RZ, RZ, 0x3 ;  /* 0x00000003ff0c7424 */ /* 0x000fe200078e00ff */
[----:B------:R-:W-:-:S07]  /*2cfe0*/  MOV R5, R14 ;  /* 0x0000000e00057202 */ /* 0x000fce0000000f00 */
[----:B------:R-:W-:Y:S05]  /*2cff0*/  WARPSYNC.COLLECTIVE R15, `(.L_x_3813) ;  /* 0x000000000f087348 */ /* 0x000fea0003c00000 */
[----:B------:R0:W1:Y:S02]  /*2d000*/  SHFL.IDX P6, R14, R13, R12, R11 ;  /* 0x0000000c0d0e7389 */ /* 0x00006400000c000b */
[----:B01----:R-:W-:Y:S01]  /*2d010*/  ENDCOLLECTIVE ;  /* 0x000000000000791b */ /* 0x003fe20003800000 */
.L_x_3813:
[----:B------:R-:W-:-:S05]  /*2d020*/  @!P3 IADD3 R5, P4, R9, R5, RZ ;  /* 0x000000050905b210 */ /* 0x000fca0007f9e0ff */
[----:B------:R-:W-:-:S04]  /*2d030*/  @!P3 IMAD.X R6, RZ, RZ, R6, P4 ;  /* 0x000000ffff06b224 */ /* 0x000fc800020e0606 */
[----:B------:R-:W-:Y:S02]  /*2d040*/  @!P3 IMAD.MOV.U32 R7, RZ, RZ, R6 ;  /* 0x000000ffff07b224 */ /* 0x000fe400078e0006 */
[----:B------:R-:W-:Y:S01]  /*2d050*/  @!P3 IMAD.MOV.U32 R6, RZ, RZ, R5 ;  /* 0x000000ffff06b224 */ /* 0x000fe200078e0005 */
[----:B------:R-:W-:-:S04]  /*2d060*/  MOV R13, R4 ;  /* 0x00000004000d7202 */ /* 0x000fc80000000f00 */
        /* <DEDUP_REMOVED lines=9> */
.L_x_3814:
[----:B------:R-:W-:Y:S01]  /*2d100*/  @!PT LDS RZ, [RZ] ;  /* 0x00000000fffff984 */ /* 0x000fe20000000800 */
[----:B------:R-:W-:Y:S01]  /*2d110*/  @!PT LDS RZ, [RZ] ;  /* 0x00000000fffff984 */ /* 0x000fe20000000800 */
[----:B------:R-:W-:Y:S01]  /*2d120*/  @!PT LDS RZ, [RZ] ;  /* 0x00000000fffff984 */ /* 0x000fe20000000800 */
[----:B------:R0:W-:Y:S01]  /*2d130*/  @!P3 LDGSTS.E.BYPASS.LTC128B.128 [R8+0x23200], desc[UR54][R6.64+0x80], !P2 ;  /* 0x232000800608bfae */ /* 0x0001e2000d101d76 */
[----:B------:R-:W-:Y:S01]  /*2d140*/  IMAD.MOV.U32 R3, RZ, RZ, R14 ;  /* 0x000000ffff037224 */ /* 0x000fe200078e000e */
[----:B------:R-:W-:Y:S06]  /*2d150*/  BRA `(.L_x_3815) ;  /* 0xffffff9800187947 */ /* 0x000fec000383ffff */
.L_x_3642:
[----:B-1----:R-:W3:Y:S02]  /*2d160*/  LDL R2, [R1+0x4] ;  /* 0x0000040001027983 */ /* 0x002ee40000100800 */
[----:B---3--:R1:W3:Y:S02]  /*2d170*/  SYNCS.PHASECHK.TRANS64.TRYWAIT P0, [R2+URZ+0x33420], R0 ;  /* 0x03342000020075a7 */ /* 0x0082e4000800017f */
[----:B---3--:R-:W-:Y:S05]  /*2d180*/  @!P0 NANOSLEEP.SYNCS 0x989680 ;  /* 0x009896800000895d */ /* 0x008fea0003900000 */
[----:B------:R-:W3:Y:S02]  /*2d190*/  @!P0 SYNCS.PHASECHK.TRANS64 P0, [R2+URZ+0x33420], R0 ;  /* 0x03342000020085a7 */ /* 0x000ee4000800007f */
[----:B---3--:R-:W-:Y:S05]  /*2d1a0*/  @!P0 BRA `(.L_x_3642) ;  /* 0xfffffffc00ec8947 */ /* 0x008fea000383ffff */
[----:B------:R-:W-:Y:S05]  /*2d1b0*/  BRA `(.L_x_3816) ;  /* 0xffffff98008c7947 */ /* 0x000fea000383ffff */
.L_x_3648:
[----:B--2---:R2:W3:Y:S02]  /*2d1c0*/  SYNCS.PHASECHK.TRANS64.TRYWAIT P0, [R6+URZ+0x33480], R5 ;  /* 0x03348005060075a7 */ /* 0x0044e4000800017f */
[----:B---3--:R-:W-:Y:S05]  /*2d1d0*/  @!P0 NANOSLEEP.SYNCS 0x989680 ;  /* 0x009896800000895d */ /* 0x008fea0003900000 */
[----:B------:R-:W3:Y:S02]  /*2d1e0*/  @!P0 SYNCS.PHASECHK.TRANS64 P0, [R6+URZ+0x33480], R5 ;  /* 0x03348005060085a7 */ /* 0x000ee4000800007f */
[----:B---3--:R-:W-:Y:S05]  /*2d1f0*/  @!P0 BRA `(.L_x_3648) ;  /* 0xfffffffc00f08947 */ /* 0x008fea000383ffff */
[----:B------:R-:W-:Y:S05]  /*2d200*/  BRA `(.L_x_3817) ;  /* 0xffffff9c00507947 */ /* 0x000fea000383ffff */
.L_x_3655:
[----:B-1----:R1:W3:Y:S02]  /*2d210*/  SYNCS.PHASECHK.TRANS64.TRYWAIT P0, [R6+URZ+0x33440], R5 ;  /* 0x03344005060075a7 */ /* 0x0022e4000800017f */
[----:B---3--:R-:W-:Y:S05]  /*2d220*/  @!P0 NANOSLEEP.SYNCS 0x989680 ;  /* 0x009896800000895d */ /* 0x008fea0003900000 */
[----:B------:R-:W3:Y:S02]  /*2d230*/  @!P0 SYNCS.PHASECHK.TRANS64 P0, [R6+URZ+0x33440], R5 ;  /* 0x03344005060085a7 */ /* 0x000ee4000800007f */
[----:B---3--:R-:W-:Y:S05]  /*2d240*/  @!P0 BRA `(.L_x_3655) ;  /* 0xfffffffc00f08947 */ /* 0x008fea000383ffff */
[----:B------:R-:W-:Y:S05]  /*2d250*/  BRA `(.L_x_3818) ;  /* 0xffffffa000607947 */ /* 0x000fea000383ffff */
.L_x_3663:
[----:B--2---:R2:W3:Y:S02]  /*2d260*/  SYNCS.PHASECHK.TRANS64.TRYWAIT P0, [R3+URZ+0x33470], R4 ;  /* 0x03347004030075a7 */ /* 0x0044e4000800017f */
[----:B---3--:R-:W-:Y:S05]  /*2d270*/  @!P0 NANOSLEEP.SYNCS 0x989680 ;  /* 0x009896800000895d */ /* 0x008fea0003900000 */
[----:B------:R-:W3:Y:S02]  /*2d280*/  @!P0 SYNCS.PHASECHK.TRANS64 P0, [R3+URZ+0x33470], R4 ;  /* 0x03347004030085a7 */ /* 0x000ee4000800007f */
[----:B---3--:R-:W-:Y:S05]  /*2d290*/  @!P0 BRA `(.L_x_3663) ;  /* 0xfffffffc00f08947 */ /* 0x008fea000383ffff */
[----:B------:R-:W-:Y:S05]  /*2d2a0*/  BRA `(.L_x_3819) ;  /* 0xffffffa400847947 */ /* 0x000fea000383ffff */
.L_x_3665:
[----:B--2---:R2:W3:Y:S02]  /*2d2b0*/  SYNCS.PHASECHK.TRANS64.TRYWAIT P0, [R3+URZ+0x33460], R4 ;  /* 0x03346004030075a7 */ /* 0x0044e4000800017f */
[----:B---3--:R-:W-:Y:S05]  /*2d2c0*/  @!P0 NANOSLEEP.SYNCS 0x989680 ;  /* 0x009896800000895d */ /* 0x008fea0003900000 */
[----:B------:R-:W3:Y:S02]  /*2d2d0*/  @!P0 SYNCS.PHASECHK.TRANS64 P0, [R3+URZ+0x33460], R4 ;  /* 0x03346004030085a7 */ /* 0x000ee4000800007f */
[----:B---3--:R-:W-:Y:S05]  /*2d2e0*/  @!P0 BRA `(.L_x_3665) ;  /* 0xfffffffc00f08947 */ /* 0x008fea000383ffff */
[----:B------:R-:W-:Y:S05]  /*2d2f0*/  BRA `(.L_x_3820) ;  /* 0xffffffa4008c7947 */ /* 0x000fea000383ffff */
.L_x_3672:
[----:B-1----:R1:W3:Y:S02]  /*2d300*/  SYNCS.PHASECHK.TRANS64.TRYWAIT P1, [R0+URZ+0x33470], R2 ;  /* 0x03347002000075a7 */ /* 0x0022e4000802017f */
[----:B---3--:R-:W-:Y:S05]  /*2d310*/  @!P1 NANOSLEEP.SYNCS 0x989680 ;  /* 0x009896800000995d */ /* 0x008fea0003900000 */
[----:B------:R-:W3:Y:S02]  /*2d320*/  @!P1 SYNCS.PHASECHK.TRANS64 P1, [R0+URZ+0x33470], R2 ;  /* 0x03347002000095a7 */ /* 0x000ee4000802007f */
[----:B---3--:R-:W-:Y:S05]  /*2d330*/  @!P1 BRA `(.L_x_3672) ;  /* 0xfffffffc00f09947 */ /* 0x008fea000383ffff */
[----:B------:R-:W-:Y:S05]  /*2d340*/  BRA `(.L_x_3821) ;  /* 0xffffffb400147947 */ /* 0x000fea000383ffff */
.L_x_3674:
[----:B-1----:R1:W3:Y:S02]  /*2d350*/  SYNCS.PHASECHK.TRANS64.TRYWAIT P1, [R0+URZ+0x33460], R2 ;  /* 0x03346002000075a7 */ /* 0x0022e4000802017f */
[----:B---3--:R-:W-:Y:S05]  /*2d360*/  @!P1 NANOSLEEP.SYNCS 0x989680 ;  /* 0x009896800000995d */ /* 0x008fea0003900000 */
[----:B------:R-:W3:Y:S02]  /*2d370*/  @!P1 SYNCS.PHASECHK.TRANS64 P1, [R0+URZ+0x33460], R2 ;  /* 0x03346002000095a7 */ /* 0x000ee4000802007f */
[----:B---3--:R-:W-:Y:S05]  /*2d380*/  @!P1 BRA `(.L_x_3674) ;  /* 0xfffffffc00f09947 */ /* 0x008fea000383ffff */
[----:B------:R-:W-:Y:S05]  /*2d390*/  BRA `(.L_x_3822) ;  /* 0xffffffb4001c7947 */ /* 0x000fea000383ffff */
.L_x_3678:
        /* <DEDUP_REMOVED lines=8> */
.L_x_3824:
[----:B------:R-:W-:Y:S05]  /*2d420*/  BSYNC B0 ;  /* 0x0000000000007941 */ /* 0x000fea0003800000 */
.L_x_3823:
[----:B------:R-:W-:Y:S01]  /*2d430*/  MOV R13, R16 ;  /* 0x00000010000d7202 */ /* 0x000fe20000000f00 */
        /* <DEDUP_REMOVED lines=8> */
.L_x_3825:
        /* <DEDUP_REMOVED lines=18> */
.L_x_3826:
        /* <DEDUP_REMOVED lines=8> */
.L_x_3827:
[----:B------:R-:W-:Y:S01]  /*2d660*/  IMAD.MOV.U32 R12, RZ, RZ, 0x4 ;  /* 0x00000004ff0c7424 */ /* 0x000fe200078e00ff */
[----:B------:R-:W-:-:S04]  /*2d670*/  MOV R5, R14 ;  /* 0x0000000e00057202 */ /* 0x000fc80000000f00 */
[----:B------:R-:W-:-:S05]  /*2d680*/  SEL R5, R5, RZ, P2 ;  /* 0x000000ff05057207 */ /* 0x000fca0001000000 */
[----:B------:R-:W-:-:S04]  /*2d690*/  IMAD.IADD R3, R3, 0x1, R5 ;  /* 0x0000000103037824 */ /* 0x000fc800078e0205 */
[----:B------:R-:W-:-:S07]  /*2d6a0*/  IMAD.MOV.U32 R13, RZ, RZ, R3 ;  /* 0x000000ffff0d7224 */ /* 0x000fce00078e0003 */
[----:B------:R-:W-:Y:S05]  /*2d6b0*/  WARPSYNC.COLLECTIVE R15, `(.L_x_3828) ;  /* 0x000000000f087348 */ /* 0x000fea0003c00000 */
[----:B------:R0:W1:Y:S02]  /*2d6c0*/  SHFL.UP P6, R14, R13, R12, R11 ;  /* 0x0400000c0d0e7389 */ /* 0x00006400000c000b */
[----:B01----:R-:W-:Y:S01]  /*2d6d0*/  ENDCOLLECTIVE ;  /* 0x000000000000791b */ /* 0x003fe20003800000 */
.L_x_3828:
        /* <DEDUP_REMOVED lines=8> */
.L_x_3829:
        /* <DEDUP_REMOVED lines=8> */
.L_x_3830:
[----:B------:R-:W-:Y:S02]  /*2d7e0*/  IMAD.MOV.U32 R12, RZ, RZ, 0x1f ;  /* 0x0000001fff0c7424 */ /* 0x000fe400078e00ff */
[----:B------:R-:W-:Y:S02]  /*2d7f0*/  IMAD.MOV.U32 R11, RZ, RZ, 0x1f ;  /* 0x0000001fff0b7424 */ /* 0x000fe400078e00ff */
[----:B------:R-:W-:-:S05]  /*2d800*/  IMAD.MOV.U32 R5, RZ, RZ, R14 ;  /* 0x000000ffff057224 */ /* 0x000fca00078e000e */
[----:B------:R-:W-:-:S05]  /*2d810*/  SEL R5, R5, RZ, P5 ;  /* 0x000000ff05057207 */ /* 0x000fca0002800000 */
[----:B------:R-:W-:-:S05]  /*2d820*/  IMAD.IADD R5, R3, 0x1, R5 ;  /* 0x0000000103057824 */ /* 0x000fca00078e0205 */
[----:B------:R-:W-:-:S07]  /*2d830*/  MOV R13, R5 ;  /* 0x00000005000d7202 */ /* 0x000fce0000000f00 */
[----:B------:R-:W-:Y:S05]  /*2d840*/  WARPSYNC.COLLECTIVE R15, `(.L_x_3831) ;  /* 0x000000000f087348 */ /* 0x000fea0003c00000 */
[----:B------:R0:W1:Y:S02]  /*2d850*/  SHFL.IDX P6, R14, R13, R12, R11 ;  /* 0x0000000c0d0e7389 */ /* 0x00006400000c000b */
[----:B01----:R-:W-:Y:S01]  /*2d860*/  ENDCOLLECTIVE ;  /* 0x000000000000791b */ /* 0x003fe20003800000 */
.L_x_3831:
[----:B------:R-:W-:Y:S01]  /*2d870*/  IMAD.MOV.U32 R6, RZ, RZ, R14 ;  /* 0x000000ffff067224 */ /* 0x000fe200078e000e */
[----:B------:R-:W-:Y:S06]  /*2d880*/  BRA `(.L_x_3832) ;  /* 0xffffffbc00d07947 */ /* 0x000fec000383ffff */
.L_x_3683:
[----:B------:R-:W-:Y:S01]  /*2d890*/  BSSY B0, `(.L_x_3833) ;  /* 0x0000008000007945 */ /* 0x000fe20003800000 */
[----:B-----5:R-:W-:Y:S01]  /*2d8a0*/  IMAD.MOV.U32 R13, RZ, RZ, R2 ;  /* 0x000000ffff0d7224 */ /* 0x020fe200078e0002 */
[----:B------:R-:W-:Y:S01]  /*2d8b0*/  MOV R15, 0xffffffff ;  /* 0xffffffff000f7802 */ /* 0x000fe20000000f00 */
[----:B------:R-:W-:Y:S02]  /*2d8c0*/  IMAD.MOV.U32 R12, RZ, RZ, 0x1 ;  /* 0x00000001ff0c7424 */ /* 0x000fe400078e00ff */
[----:B------:R-:W-:-:S07]  /*2d8d0*/  IMAD.MOV.U32 R11, RZ, RZ, RZ ;  /* 0x000000ffff0b7224 */ /* 0x000fce00078e00ff */
[----:B0-----:R-:W-:Y:S05]  /*2d8e0*/  WARPSYNC.COLLECTIVE R15, `(.L_x_3834) ;  /* 0x000000000f087348 */ /* 0x001fea0003c00000 */
[----:B------:R1:W2:Y:S02]  /*2d8f0*/  SHFL.UP P6, R14, R13, R12, R11 ;  /* 0x0400000c0d0e7389 */ /* 0x0002a400000c000b */
[----:B012---:R-:W-:Y:S01]  /*2d900*/  ENDCOLLECTIVE ;  /* 0x000000000000791b */ /* 0x007fe20003800000 */
.L_x_3834:
[----:B------:R-:W-:Y:S05]  /*2d910*/  BSYNC B0 ;  /* 0x0000000000007941 */ /* 0x000fea0003800000 */
.L_x_3833:
        /* <DEDUP_REMOVED lines=10> */
.L_x_3835:
        /* <DEDUP_REMOVED lines=8> */
.L_x_3836:
        /* <DEDUP_REMOVED lines=8> */
.L_x_3837:
        /* <DEDUP_REMOVED lines=8> */
.L_x_3838:
        /* <DEDUP_REMOVED lines=9> */
.L_x_3839:
[----:B------:R-:W-:Y:S01]  /*2dbd0*/  IMAD.MOV.U32 R6, RZ, RZ, R14 ;  /* 0x000000ffff067224 */ /* 0x000fe200078e000e */
[----:B------:R-:W-:Y:S06]  /*2dbe0*/  BRA `(.L_x_3840) ;  /* 0xffffffbc00947947 */ /* 0x000fec000383ffff */
.L_x_3685:
[----:B------:R-:W-:Y:S01]  /*2dbf0*/  BSSY B0, `(.L_x_3841) ;  /* 0x0000006000007945 */ /* 0x000fe20003800000 */
[----:B------:R-:W-:Y:S01]  /*2dc00*/  PLOP3.LUT P6, PT, P6, PT, PT, 0x8, 0x0 ;  /* 0x000000000000781c */ /* 0x000fe200037ce170 */
[----:B------:R-:W-:-:S12]  /*2dc10*/  IMAD.MOV.U32 R15, RZ, RZ, -0x1 ;  /* 0xffffffffff0f7424 */ /* 0x000fd800078e00ff */
[----:B0-----:R-:W-:Y:S05]  /*2dc20*/  WARPSYNC.COLLECTIVE R15, `(.L_x_3842) ;  /* 0x000000000f087348 */ /* 0x001fea0003c00000 */
[----:B------:R-:W-:Y:S01]  /*2dc30*/  VOTE.ANY R14, PT, P6 ;  /* 0x00000000000e7806 */ /* 0x000fe200030e0100 */
[----:B0-----:R-:W-:Y:S06]  /*2dc40*/  ENDCOLLECTIVE ;  /* 0x000000000000791b */ /* 0x001fec0003800000 */
.L_x_3842:
[----:B------:R-:W-:Y:S05]  /*2dc50*/  BSYNC B0 ;  /* 0x0000000000007941 */ /* 0x000fea0003800000 */
.L_x_3841:
[----:B------:R-:W-:Y:S02]  /*2dc60*/  IMAD.MOV.U32 R3, RZ, RZ, R14 ;  /* 0x000000ffff037224 */ /* 0x000fe400078e000e */
[----:B------:R-:W-:Y:S02]  /*2dc70*/  IMAD.MOV.U32 R13, RZ, RZ, R2 ;  /* 0x000000ffff0d7224 */ /* 0x000fe400078e0002 */
[----:B------:R-:W0:Y:S01]  /*2dc80*/  POPC R4, R3 ;  /* 0x0000000300047309 */ /* 0x000e220000000000 */
[----:B------:R-:W-:Y:S02]  /*2dc90*/  IMAD.MOV.U32 R11, RZ, RZ, 0x1f ;  /* 0x0000001fff0b7424 */ /* 0x000fe400078e00ff */
[----:B------:R-:W-:Y:S01]  /*2dca0*/  IMAD.MOV.U32 R15, RZ, RZ, -0x1 ;  /* 0xffffffffff0f7424 */ /* 0x000fe200078e00ff */
[----:B0-----:R-:W-:-:S07]  /*2dcb0*/  MOV R12, R4 ;  /* 0x00000004000c7202 */ /* 0x001fce0000000f00 */
[----:B------:R-:W-:Y:S05]  /*2dcc0*/  WARPSYNC.COLLECTIVE R15, `(.L_x_3843) ;  /* 0x000000000f087348 */ /* 0x000fea0003c00000 */
[----:B------:R0:W1:Y:S02]  /*2dcd0*/  SHFL.IDX P6, R14, R13, R12, R11 ;  /* 0x0000000c0d0e7389 */ /* 0x00006400000c000b */
[----:B01----:R-:W-:Y:S01]  /*2dce0*/  ENDCOLLECTIVE ;  /* 0x000000000000791b */ /* 0x003fe20003800000 */
.L_x_3843:
[----:B------:R-:W-:Y:S01]  /*2dcf0*/  IMAD.MOV.U32 R17, RZ, RZ, R14 ;  /* 0x000000ffff117224 */ /* 0x000fe200078e000e */
[----:B------:R-:W-:Y:S06]  /*2dd00*/  BRA `(.L_x_3844) ;  /* 0xffffffbc00847947 */ /* 0x000fec000383ffff */
.L_x_3687:
[----:B------:R-:W-:Y:S01]  /*2dd10*/  BSSY B0, `(.L_x_3845) ;  /* 0x0000007000007945 */ /* 0x000fe20003800000 */
[----:B------:R-:W-:Y:S02]  /*2dd20*/  IMAD.MOV.U32 R13, RZ, RZ, R5 ;  /* 0x000000ffff0d7224 */ /* 0x000fe400078e0005 */
[----:B------:R-:W-:Y:S02]  /*2dd30*/  IMAD.MOV.U32 R11, RZ, RZ, 0x1f ;  /* 0x0000001fff0b7424 */ /* 0x000fe400078e00ff */
[----:B------:R-:W-:-:S07]  /*2dd40*/  IMAD.MOV.U32 R15, RZ, RZ, -0x1 ;  /* 0xffffffffff0f7424 */ /* 0x000fce00078e00ff */
[----:B0-2---:R-:W-:Y:S05]  /*2dd50*/  WARPSYNC.COLLECTIVE R15, `(.L_x_3846) ;  /* 0x000000000f087348 */ /* 0x005fea0003c00000 */
[----:B------:R1:W3:Y:S02]  /*2dd60*/  SHFL.IDX P6, R14, R13, R12, R11 ;  /* 0x0000000c0d0e7389 */ /* 0x0002e400000c000b */
[----:B0123--:R-:W-:Y:S01]  /*2dd70*/  ENDCOLLECTIVE ;  /* 0x000000000000791b */ /* 0x00ffe20003800000 */
.L_x_3846:
[----:B------:R-:W-:Y:S05]  /*2dd80*/  BSYNC B0 ;  /* 0x0000000000007941 */ /* 0x000fea0003800000 */
.L_x_3845:
[----:B------:R-:W-:Y:S01]  /*2dd90*/  MOV R2, R14 ;  /* 0x0000000e00027202 */ /* 0x000fe20000000f00 */
[----:B------:R-:W-:Y:S06]  /*2dda0*/  BRA `(.L_x_3686) ;  /* 0xffffffbc00787947 */ /* 0x000fec000383ffff */
.L_x_3691:
[----:B0-----:R0:W1:Y:S02]  /*2ddb0*/  SYNCS.PHASECHK.TRANS64.TRYWAIT P0, [R0+URZ+0x33420], R3 ;  /* 0x03342003000075a7 */ /* 0x001064000800017f */
[----:B-1----:R-:W-:Y:S05]  /*2ddc0*/  @!P0 NANOSLEEP.SYNCS 0x989680 ;  /* 0x009896800000895d */ /* 0x002fea0003900000 */
[----:B------:R-:W1:Y:S02]  /*2ddd0*/  @!P0 SYNCS.PHASECHK.TRANS64 P0, [R0+URZ+0x33420], R3 ;  /* 0x03342003000085a7 */ /* 0x000e64000800007f */
[----:B-1----:R-:W-:Y:S05]  /*2dde0*/  @!P0 BRA `(.L_x_3691) ;  /* 0xfffffffc00f08947 */ /* 0x002fea000383ffff */
[----:B------:R-:W-:Y:S05]  /*2ddf0*/  BRA `(.L_x_3847) ;  /* 0xffffffc0006c7947 */ /* 0x000fea000383ffff */
.L_x_3692:
        /* <DEDUP_REMOVED lines=11> */
.L_x_3849:
[----:B------:R-:W-:Y:S05]  /*2deb0*/  BSYNC B0 ;  /* 0x0000000000007941 */ /* 0x000fea0003800000 */
.L_x_3848:
[----:B------:R-:W-:Y:S05]  /*2dec0*/  BRA `(.L_x_3850) ;  /* 0xffffffc000547947 */ /* 0x000fea000383ffff */
.L_x_3693:
[----:B------:R-:W-:Y:S01]  /*2ded0*/  BSSY B0, `(.L_x_3851) ;  /* 0x0000006000007945 */ /* 0x000fe20003800000 */
[----:B------:R-:W-:-:S07]  /*2dee0*/  IMAD.MOV.U32 R15, RZ, RZ, -0x1 ;  /* 0xffffffffff0f7424 */ /* 0x000fce00078e00ff */
[----:B01----:R-:W-:Y:S05]  /*2def0*/  WARPSYNC.COLLECTIVE R15, `(.L_x_3852) ;  /* 0x000000000f0c7348 */ /* 0x003fea0003c00000 */
[----:B------:R-:W-:Y:S02]  /*2df00*/  ELECT P6, UR62, PT ;  /* 0x00000000003e782f */ /* 0x000fe400038c0000 */
[----:B------:R-:W-:Y:S01]  /*2df10*/  MOV R14, UR62 ;  /* 0x0000003e000e7c02 */ /* 0x000fe20008000f00 */
[----:B01----:R-:W-:Y:S10]  /*2df20*/  ENDCOLLECTIVE ;  /* 0x000000000000791b */ /* 0x003ff40003800000 */
.L_x_3852:
[----:B------:R-:W-:Y:S05]  /*2df30*/  BSYNC B0 ;  /* 0x0000000000007941 */ /* 0x000fea0003800000 */
.L_x_3851:
[----:B------:R-:W-:Y:S05]  /*2df40*/  BRA `(.L_x_3853) ;  /* 0xffffffc000487947 */ /* 0x000fea000383ffff */
.L_x_3695:
[----:B0-----:R0:W1:Y:S02]  /*2df50*/  SYNCS.PHASECHK.TRANS64.TRYWAIT P1, [R6+URZ], R5 ;  /* 0x00000005060075a7 */ /* 0x001064000802017f */
[----:B-1----:R-:W-:Y:S05]  /*2df60*/  @!P1 NANOSLEEP.SYNCS 0x989680 ;  /* 0x009896800000995d */ /* 0x002fea0003900000 */
[----:B------:R-:W1:Y:S02]  /*2df70*/  @!P1 SYNCS.PHASECHK.TRANS64 P1, [R6+URZ], R5 ;  /* 0x00000005060095a7 */ /* 0x000e64000802007f */
[----:B-1----:R-:W-:Y:S05]  /*2df80*/  @!P1 BRA `(.L_x_3695) ;  /* 0xfffffffc00f09947 */ /* 0x002fea000383ffff */
[----:B------:R-:W-:Y:S05]  /*2df90*/  BRA `(.L_x_3854) ;  /* 0xffffffc000847947 */ /* 0x000fea000383ffff */
.L_x_3696:
[----:B-1----:R1:W2:Y:S02]  /*2dfa0*/  SYNCS.PHASECHK.TRANS64.TRYWAIT P1, [R7+URZ], R2 ;  /* 0x00000002070075a7 */ /* 0x0022a4000802017f */
[----:B--2---:R-:W-:Y:S05]  /*2dfb0*/  @!P1 NANOSLEEP.SYNCS 0x989680 ;  /* 0x009896800000995d */ /* 0x004fea0003900000 */
[----:B------:R-:W2:Y:S02]  /*2dfc0*/  @!P1 SYNCS.PHASECHK.TRANS64 P1, [R7+URZ], R2 ;  /* 0x00000002070095a7 */ /* 0x000ea4000802007f */
[----:B--2---:R-:W-:Y:S05]  /*2dfd0*/  @!P1 BRA `(.L_x_3696) ;  /* 0xfffffffc00f09947 */ /* 0x004fea000383ffff */
[----:B------:R-:W-:Y:S05]  /*2dfe0*/  BRA `(.L_x_3855) ;  /* 0xffffffc000787947 */ /* 0x000fea000383ffff */
.L_x_3698:
[----:B--2---:R2:W3:Y:S02]  /*2dff0*/  SYNCS.PHASECHK.TRANS64.TRYWAIT P1, [R4+URZ+0x33460], R5 ;  /* 0x03346005040075a7 */ /* 0x0044e4000802017f */
[----:B---3--:R-:W-:Y:S05]  /*2e000*/  @!P1 NANOSLEEP.SYNCS 0x989680 ;  /* 0x009896800000995d */ /* 0x008fea0003900000 */
[----:B------:R-:W3:Y:S02]  /*2e010*/  @!P1 SYNCS.PHASECHK.TRANS64 P1, [R4+URZ+0x33460], R5 ;  /* 0x03346005040095a7 */ /* 0x000ee4000802007f */
[----:B---3--:R-:W-:Y:S05]  /*2e020*/  @!P1 BRA `(.L_x_3698) ;  /* 0xfffffffc00f09947 */ /* 0x008fea000383ffff */
[----:B------:R-:W-:Y:S05]  /*2e030*/  BRA `(.L_x_3856) ;  /* 0xffffffc0007c7947 */ /* 0x000fea000383ffff */
.L_x_3700:
[----:B---3--:R3:W4:Y:S02]  /*2e040*/  SYNCS.PHASECHK.TRANS64.TRYWAIT P1, [R3+URZ+0x33460], R2 ;  /* 0x03346002030075a7 */ /* 0x008724000802017f */
[----:B----4-:R-:W-:Y:S05]  /*2e050*/  @!P1 NANOSLEEP.SYNCS 0x989680 ;  /* 0x009896800000995d */ /* 0x010fea0003900000 */
[----:B------:R-:W4:Y:S02]  /*2e060*/  @!P1 SYNCS.PHASECHK.TRANS64 P1, [R3+URZ+0x33460], R2 ;  /* 0x03346002030095a7 */ /* 0x000f24000802007f */
[----:B----4-:R-:W-:Y:S05]  /*2e070*/  @!P1 BRA `(.L_x_3700) ;  /* 0xfffffffc00f09947 */ /* 0x010fea000383ffff */
[----:B------:R-:W-:Y:S05]  /*2e080*/  BRA `(.L_x_3857) ;  /* 0xffffffc0007c7947 */ /* 0x000fea000383ffff */
.L_x_3702:
[----:B----4-:R4:W0:Y:S02]  /*2e090*/  SYNCS.PHASECHK.TRANS64.TRYWAIT P0, [R4+URZ+0x33480], R5 ;  /* 0x03348005040075a7 */ /* 0x010824000800017f */
[----:B0-----:R-:W-:Y:S05]  /*2e0a0*/  @!P0 NANOSLEEP.SYNCS 0x989680 ;  /* 0x009896800000895d */ /* 0x001fea0003900000 */
[----:B------:R-:W0:Y:S02]  /*2e0b0*/  @!P0 SYNCS.PHASECHK.TRANS64 P0, [R4+URZ+0x33480], R5 ;  /* 0x03348005040085a7 */ /* 0x000e24000800007f */
[----:B0-----:R-:W-:Y:S05]  /*2e0c0*/  @!P0 BRA `(.L_x_3702) ;  /* 0xfffffffc00f08947 */ /* 0x001fea000383ffff */
[----:B------:R-:W-:Y:S05]  /*2e0d0*/  BRA `(.L_x_3703) ;  /* 0xffffffc000787947 */ /* 0x000fea000383ffff */
.L_x_3858:
        /* <DEDUP_REMOVED lines=10> */
.L_x_12962:


//--------------------- .text._ZN7cutlass13device_kernelIN5flash11enable_sm90INS1_16FlashAttnFwdSm90INS1_25CollectiveMainloopFwdSm90ILi2EN4cute5tupleIJNS5_1CILi1EEES8_S8_EEENS6_IJNS7_ILi128EEENS7_ILi160EEENS7_ILi192EEEEEELi192ENS_12float_e4m3_tEfNS_4arch4Sm90ELb0ELb1ELb0ELb0ELb0ELb0ELb0ELb1ELb1ELb1ELb0ELb0EEENS1_21CollectiveEpilogueFwdINS6_IJSA_SC_SB_EEES9_NS_10bfloat16_tESG_Li256ELb0ELb1ELb0ELb1EEENS1_30DynamicPersistentTileSchedulerILi256ELi128ELb0ELb1ELb1EEEEEEEEEvNT_6ParamsE --------------------------
	.section	.text._ZN7cutlass13device_kernelIN5flash11enable_sm90INS1_16FlashAttnFwdSm90INS1_25CollectiveMainloopFwdSm90ILi2EN4cute5tupleIJNS5_1CILi1EEES8_S8_EEENS6_IJNS7_ILi128EEENS7_ILi160EEENS7_ILi192EEEEEELi192ENS_12float_e4m3_tEfNS_4arch4Sm90ELb0ELb1ELb0ELb0ELb0ELb0ELb0ELb1ELb1ELb1ELb0ELb0EEENS1_21CollectiveEpilogueFwdINS6_IJSA_SC_SB_EEES9_NS_10bfloat16_tESG_Li256ELb0ELb1ELb0ELb1EEENS1_30DynamicPersistentTileSchedulerILi256ELi128ELb0ELb1ELb1EEEEEEEEEvNT_6ParamsE,"ax",@progbits
	.align	128
.text._ZN7cutlass13device_kernelIN5flash11enable_sm90INS1_16FlashAttnFwdSm90INS1_25CollectiveMainloopFwdSm90ILi2EN4cute5tupleIJNS5_1CILi1EEES8_S8_EEENS6_IJNS7_ILi128EEENS7_ILi160EEENS7_ILi192EEEEEELi192ENS_12float_e4m3_tEfNS_4arch4Sm90ELb0ELb1ELb0ELb0ELb0ELb0ELb0ELb1ELb1ELb1ELb0ELb0EEENS1_21CollectiveEpilogueFwdINS6_IJSA_SC_SB_EEES9_NS_10bfloat16_tESG_Li256ELb0ELb1ELb0ELb1EEENS1_30DynamicPersistentTileSchedulerILi256ELi128ELb0ELb1ELb1EEEEEEEEEvNT_6ParamsE:
        .type           _ZN7cutlass13device_kernelIN5flash11enable_sm90INS1_16FlashAttnFwdSm90INS1_25CollectiveMainloopFwdSm90ILi2EN4cute5tupleIJNS5_1CILi1EEES8_S8_EEENS6_IJNS7_ILi128EEENS7_ILi160EEENS7_ILi192EEEEEELi192ENS_12float_e4m3_tEfNS_4arch4Sm90ELb0ELb1ELb0ELb0ELb0ELb0ELb0ELb1ELb1ELb1ELb0ELb0EEENS1_21CollectiveEpilogueFwdINS6_IJSA_SC_SB_EEES9_NS_10bfloat16_tESG_Li256ELb0ELb1ELb0ELb1EEENS1_30DynamicPersistentTileSchedulerILi256ELi128ELb0ELb1ELb1EEEEEEEEEvNT_6ParamsE,@function
        .size           _ZN7cutlass13device_kernelIN5flash11enable_sm90INS1_16FlashAttnFwdSm90INS1_25CollectiveMainloopFwdSm90ILi2EN4cute5tupleIJNS5_1CILi1EEES8_S8_EEENS6_IJNS7_ILi128EEENS7_ILi160EEENS7_ILi192EEEEEELi192ENS_12float_e4m3_tEfNS_4arch4Sm90ELb0ELb1ELb0ELb0ELb0ELb0ELb0ELb1ELb1ELb1ELb0ELb0EEENS1_21CollectiveEpilogueFwdINS6_IJSA_SC_SB_EEES9_NS_10bfloat16_tESG_Li256ELb0ELb1ELb0ELb1EEENS1_30DynamicPersistentTileSchedulerILi256ELi128ELb0ELb1ELb1EEEEEEEEEvNT_6ParamsE,(.L_x_12963 - _ZN7cutlass13device_kernelIN5flash11enable_sm90INS1_16FlashAttnFwdSm90INS1_25CollectiveMainloopFwdSm90ILi2EN4cute5tupleIJNS5_1CILi1EEES8_S8_EEENS6_IJNS7_ILi128EEENS7_ILi160EEENS7_ILi192EEEEEELi192ENS_12float_e4m3_tEfNS_4arch4Sm90ELb0ELb1ELb0ELb0ELb0ELb0ELb0ELb1ELb1ELb1ELb0ELb0EEENS1_21CollectiveEpilogueFwdINS6_IJSA_SC_SB_EEES9_NS_10bfloat16_tESG_Li256ELb0ELb1ELb0ELb1EEENS1_30DynamicPersistentTileSchedulerILi256ELi128ELb0ELb1ELb1EEEEEEEEEvNT_6ParamsE)
        .other          _ZN7cutlass13device_kernelIN5flash11enable_sm90INS1_16FlashAttnFwdSm90INS1_25CollectiveMainloopFwdSm90ILi2EN4cute5tupleIJNS5_1CILi1EEES8_S8_EEENS6_IJNS7_ILi128EEENS7_ILi160EEENS7_ILi192EEEEEELi192ENS_12float_e4m3_tEfNS_4arch4Sm90ELb0ELb1ELb0ELb0ELb0ELb0ELb0ELb1ELb1ELb1ELb0ELb0EEENS1_21CollectiveEpilogueFwdINS6_IJSA_SC_SB_EEES9_NS_10bfloat16_tESG_Li256ELb0ELb1ELb0ELb1EEENS1_30DynamicPersistentTileSchedulerILi256ELi128ELb0ELb1ELb1EEEEEEEEEvNT_6ParamsE,@"STO_CUDA_ENTRY STV_DEFAULT"
_ZN7cutlass13device_kernelIN5flash11enable_sm90INS1_16FlashAttnFwdSm90INS1_25CollectiveMainloopFwdSm90ILi2EN4cute5tupleIJNS5_1CILi1EEES8_S8_EEENS6_IJNS7_ILi128EEENS7_ILi160EEENS7_ILi192EEEEEELi192ENS_12float_e4m3_tEfNS_4arch4Sm90ELb0ELb1ELb0ELb0ELb0ELb0ELb0ELb1ELb1ELb1ELb0ELb0EEENS1_21CollectiveEpilogueFwdINS6_IJSA_SC_SB_EEES9_NS_10bfloat16_tESG_Li256ELb0ELb1ELb0ELb1EEENS1_30DynamicPersistentTileSchedulerILi256ELi128ELb0ELb1ELb1EEEEEEEEEvNT_6ParamsE:
        /* <DEDUP_REMOVED lines=18> */
.L_x_3860:
[----:B------:R-:W-:Y:S05]  /*0120*/  BSYNC B0 ;  /* 0x0000000000007941 */ /* 0x000fea0003800000 */
.L_x_3859:
        /* <DEDUP_REMOVED lines=41> */
.L_x_3861:
        /* <DEDUP_REMOVED lines=22> */
.L_x_3862:
        /* <DEDUP_REMOVED lines=18> */
.L_x_3863:
        /* <DEDUP_REMOVED lines=22> */
.L_x_3864:
        /* <DEDUP_REMOVED lines=22> */
.L_x_3865:
[----:B------:R-:W-:Y:S01]  /*0900*/  PLOP3.LUT P0, PT, PT, PT, UP0, 0x80, 0x0 ;  /* 0x000000000000781c */ /* 0x000fe20003f0f008 */
[----:B------:R-:W-:Y:S01]  /*0910*/  UMOV UR38, 0x1 ;  /* 0x0000000100267882 */ /* 0x000fe20000000000 */
[----:B------:R-:W-:Y:S01]  /*0920*/  NOP ;  /* 0x0000000000007918 */ /* 0x000fe20000000000 */
[----:B------:R-:W-:Y:S01]  /*0930*/  USEL UR38, UR38, 0x2, !UP0 ;  /* 0x0000000226267887 */ /* 0x000fe2000c000000 */
[----:B------:R-:W-:Y:S01]  /*0940*/  ULDC.64 UR50, c[0x0][0x208] ;  /* 0x0000820000327ab9 */ /* 0x000fe20000000a00 */
[----:B012-4-:R-:W-:Y:S08]  /*0950*/  BAR.SYNC.DEFER_BLOCKING 0x0 ;  /* 0x0000000000007b1d */ /* 0x017ff00000010000 */
[----:B------:R-:W-:Y:S05]  /*0960*/  @!P0 BRA `(.L_x_3866) ;  /* 0x0000015800ec8947 */ /* 0x000fea0003800000 */
.L_x_3867:
        /* <DEDUP_REMOVED lines=21> */
[CC--:B------:R-:W-:Y:S02]  /*0ac0*/  LEA.HI R4, R0.reuse, R225.reuse, RZ, 0x5 ;  /* 0x000000e100047211 */ /* 0x0c0fe400078f28ff */
[----:B------:R-:W-:Y:S02]  /*0ad0*/  LOP3.LUT R2, R3, 0xffffff80, RZ, 0xc0, !PT ;  /* 0xffffff8003027812 */ /* 0x000fe400078ec0ff */
[-C--:B------:R-:W-:Y:S01]  /*0ae0*/  LEA.HI R10, R0, R225.reuse, RZ, 0x2 ;  /* 0x000000e1000a7211 */ /* 0x080fe200078f10ff */
[----:B------:R-:W-:Y:S01]  /*0af0*/  IMAD.SHL.U32 R6, R4, 0x20, RZ ;  /* 0x0000002004067824 */ /* 0x000fe200078e00ff */
[----:B------:R-:W-:Y:S01]  /*0b00*/  SHF.R.S32.HI R222, RZ, 0x7, R3 ;  /* 0x00000007ffde7819 */ /* 0x000fe20000011403 */
[----:B------:R-:W-:Y:S01]  /*0b10*/  IMAD.IADD R221, R225, 0x1, -R2 ;  /* 0x00000001e1dd7824 */ /* 0x000fe200078e0a02 */
[----:B------:R-:W-:-:S02]  /*0b20*/  LEA.HI R2, R0, R225, RZ, 0x4 ;  /* 0x000000e100027211 */ /* 0x000fc400078f20ff */
[----:B------:R-:W-:Y:S02]  /*0b30*/  LOP3.LUT R7, R6, 0xfffffc00, RZ, 0xc0, !PT ;  /* 0xfffffc0006077812 */ /* 0x000fe400078ec0ff */
[----:B------:R-:W-:Y:S02]  /*0b40*/  SHF.R.S32.HI R8, RZ, 0x1f, R221 ;  /* 0x0000001fff087819 */ /* 0x000fe400000114dd */
[----:B------:R-:W-:Y:S02]  /*0b50*/  SHF.R.S32.HI R5, RZ, 0x4, R2 ;  /* 0x00000004ff057819 */ /* 0x000fe40000011402 */
[----:B------:R-:W-:Y:S02]  /*0b60*/  LEA.HI R9, R8, R221, RZ, 0x2 ;  /* 0x000000dd08097211 */ /* 0x000fe400078f10ff */
[----:B------:R-:W-:Y:S02]  /*0b70*/  LOP3.LUT R4, R2, 0x3fffff0, RZ, 0xc0, !PT ;  /* 0x03fffff002047812 */ /* 0x000fe400078ec0ff */
[----:B------:R-:W-:-:S02]  /*0b80*/  SHF.R.S32.HI R6, RZ, 0x2, R9 ;  /* 0x00000002ff067819 */ /* 0x000fc40000011409 */
[----:B------:R-:W-:Y:S01]  /*0b90*/  SHF.R.S32.HI R11, RZ, 0x1f, R9 ;  /* 0x0000001fff0b7819 */ /* 0x000fe20000011409 */
[----:B------:R-:W-:Y:S01]  /*0ba0*/  IMAD.IADD R4, R225, 0x1, -R4 ;  /* 0x00000001e1047824 */ /* 0x000fe200078e0a04 */
[----:B------:R-:W-:Y:S02]  /*0bb0*/  LOP3.LUT R10, R10, 0xfffffffc, RZ, 0xc0, !PT ;  /* 0xfffffffc0a0a7812 */ /* 0x000fe400078ec0ff */
[----:B------:R-:W-:Y:S01]  /*0bc0*/  LEA.HI R11, R11, R6, RZ, 0x3 ;  /* 0x000000060b0b7211 */ /* 0x000fe200078f18ff */
[----:B------:R-:W-:Y:S01]  /*0bd0*/  IMAD R7, R4, 0x40, R7 ;  /* 0x0000004004077824 */ /* 0x000fe200078e0207 */
[----:B------:R-:W-:Y:S01]  /*0be0*/  LEA.HI R2, R2, R5, RZ, 0x1 ;  /* 0x0000000502027211 */ /* 0x000fe200078f08ff */
[----:B------:R-:W-:Y:S01]  /*0bf0*/  IMAD.IADD R10, R225, 0x1, -R10 ;  /* 0x00000001e10a7824 */ /* 0x000fe200078e0a0a */
[----:B------:R-:W-:Y:S02]  /*0c00*/  LOP3.LUT R11, R11, 0xfffffff8, RZ, 0xc0, !PT ;  /* 0xfffffff80b0b7812 */ /* 0x000fe400078ec0ff */
[----:B------:R-:W-:-:S02]  /*0c10*/  LEA.HI R8, R8, R221, RZ, 0x5 ;  /* 0x000000dd08087211 */ /* 0x000fc400078f28ff */
[----:B------:R-:W-:Y:S01]  /*0c20*/  LEA.HI R3, R3, R222, RZ, 0x1 ;  /* 0x000000de03037211 */ /* 0x000fe200078f08ff */
[----:B------:R-:W-:Y:S01]  /*0c30*/  IMAD.IADD R11, R6, 0x1, -R11 ;  /* 0x00000001060b7824 */ /* 0x000fe200078e0a0b */
[----:B------:R-:W-:Y:S02]  /*0c40*/  LOP3.LUT R2, R2, 0x1ffffffe, RZ, 0xc0, !PT ;  /* 0x1ffffffe02027812 */ /* 0x000fe400078ec0ff */
[----:B------:R-:W-:Y:S02]  /*0c50*/  LEA.HI R4, R10, R10, RZ, 0x1 ;  /* 0x0000000a0a047211 */ /* 0x000fe400078f08ff */
[----:B------:R-:W-:Y:S01]  /*0c60*/  SHF.R.S32.HI R8, RZ, 0x5, R8 ;  /* 0x00000005ff087819 */ /* 0x000fe20000011408 */
[----:B------:R-:W-:Y:S01]  /*0c70*/  IMAD.IADD R2, R5, 0x1, -R2 ;  /* 0x0000000105027824 */ /* 0x000fe200078e0a02 */
[----:B------:R-:W-:Y:S02]  /*0c80*/  LOP3.LUT R3, R3, 0x3fffffe, RZ, 0xc0, !PT ;  /* 0x03fffffe03037812 */ /* 0x000fe400078ec0ff */
[----:B------:R-:W-:Y:S01]  /*0c90*/  LOP3.LUT R5, R4, 0x1ffffffe, RZ, 0xc0, !PT ;  /* 0x1ffffffe04057812 */ /* 0x000fe200078ec0ff */
[----:B------:R-:W-:Y:S01]  /*0ca0*/  IMAD R8, R8, 0x10, R11 ;  /* 0x0000001008087824 */ /* 0x000fe200078e020b */
[----:B------:R-:W-:Y:S01]  /*0cb0*/  LEA.HI R0, R0, R225, RZ, 0x3 ;  /* 0x000000e100007211 */ /* 0x000fe200078f18ff */
[----:B------:R-:W-:Y:S01]  /*0cc0*/  IMAD.IADD R3, R222, 0x1, -R3 ;  /* 0x00000001de037824 */ /* 0x000fe200078e0a03 */
[----:B------:R-:W-:Y:S01]  /*0cd0*/  LOP3.LUT R18, R9, 0x7ffffffc, RZ, 0xc0, !PT ;  /* 0x7ffffffc09127812 */ /* 0x000fe200078ec0ff */
[----:B------:R-:W-:Y:S01]  /*0ce0*/  IMAD.IADD R10, R10, 0x1, -R5 ;  /* 0x000000010a0a7824 */ /* 0x000fe200078e0a05 */
[----:B------:R-:W-:Y:S01]  /*0cf0*/  LOP3.LUT R22, R0, 0xfffffff8, RZ, 0xc0, !PT ;  /* 0xfffffff800167812 */ /* 0x000fe200078ec0ff */
[----:B------:R-:W-:Y:S01]  /*0d00*/  IMAD R223, R3, 0x40, R8 ;  /* 0x0000004003df7824 */ /* 0x000fe200078e0208 */
[----:B------:R-:W-:Y:S01]  /*0d10*/  SHF.R.S32.HI R220, RZ, 0x3, R0 ;  /* 0x00000003ffdc7819 */ /* 0x000fe20000011400 */
[----:B------:R-:W-:-:S02]  /*0d20*/  IMAD R224, R2, 0x8, R7 ;  /* 0x0000000802e07824 */ /* 0x000fc400078e0207 */
[----:B------:R-:W-:Y:S02]  /*0d30*/  IMAD.IADD R22, R225, 0x1, -R22 ;  /* 0x00000001e1167824 */ /* 0x000fe400078e0a16 */
[----:B------:R-:W-:Y:S02]  /*0d40*/  IMAD.IADD R18, R221, 0x1, -R18 ;  /* 0x00000001dd127824 */ /* 0x000fe400078e0a12 */
[----:B------:R-:W-:-:S07]  /*0d50*/  IMAD R19, R10, 0x8, R223 ;  /* 0x000000080a137824 */ /* 0x000fce00078e02df */
.L_x_3968:
        /* <DEDUP_REMOVED lines=21> */
.L_x_3868:
[----:B------:R-:W-:Y:S01]  /*0eb0*/  ULDC UR6, c[0x0][0xc54] ;  /* 0x0003150000067ab9 */ /* 0x000fe20000000800 */
[----:B------:R-:W-:Y:S01]  /*0ec0*/  UMOV UR8, UR7 ;  /* 0x0000000700087c82 */ /* 0x000fe20008000000 */
[----:B------:R-:W-:-:S11]  /*0ed0*/  UISETP.NE.AND UP0, UPT, UR6, 0x1, UPT ;  /* 0x000000010600788c */ /* 0x000fd6000bf05270 */
[----:B------:R-:W-:Y:S02]  /*0ee0*/  @UP0 ULDC.64 UR10, c[0x0][0xc58] ;  /* 0x00031600000a0ab9 */ /* 0x000fe40000000a00 */
[----:B------:R-:W-:-:S04]  /*0ef0*/  UIMAD.WIDE.U32 UR4, UR7, UR10, URZ ;  /* 0x0000000a070472a5 */ /* 0x000fc8000f8e003f */
[----:B------:R-:W-:-:S04]  /*0f00*/  @UP0 USHF.R.U32.HI UR8, URZ, UR11, UR5 ;  /* 0x0000000b3f080299 */ /* 0x000fc80008011605 */
[----:B------:R-:W-:-:S12]  /*0f10*/  UIMAD UR4, UR8, UR6, URZ ;  /* 0x00000006080472a4 */ /* 0x000fd8000f8e023f */
.L_x_3869:
[----:B------:R-:W-:Y:S01]  /*0f20*/  ULDC UR42, c[0x0][0xc48] ;  /* 0x00031200002a7ab9 */ /* 0x000fe20000000800 */
[----:B------:R-:W-:Y:S01]  /*0f30*/  UIADD3 UR6, UR7, -UR4, URZ ;  /* 0x8000000407067290 */ /* 0x000fe2000fffe03f */
[----:B------:R-:W-:Y:S01]  /*0f40*/  IMAD.MOV.U32 R3, RZ, RZ, 0x3f800000 ;  /* 0x3f800000ff037424 */ /* 0x000fe200078e00ff */
[----:B------:R-:W-:Y:S01]  /*0f50*/  UISETP.NE.AND UP2, UPT, UR42, 0x1, UPT ;  /* 0x000000012a00788c */ /* 0x000fe2000bf45270 */
[----:B------:R-:W-:Y:S01]  /*0f60*/  IMAD.MOV.U32 R0, RZ, RZ, 0x3f800000 ;  /* 0x3f800000ff007424 */ /* 0x000fe200078e00ff */
[----:B------:R-:W-:Y:S01]  /*0f70*/  ULDC.64 UR4, c[0x0][0x990] ;  /* 0x0002640000047ab9 */ /* 0x000fe20000000a00 */
[----:B------:R-:W-:Y:S01]  /*0f80*/  ULDC UR18, c[0x0][0xc54] ;  /* 0x0003150000127ab9 */ /* 0x000fe20000000800 */
[----:B------:R-:W-:Y:S01]  /*0f90*/  UISETP.NE.U32.AND UP0, UPT, UR4, URZ, UPT ;  /* 0x0000003f0400728c */ /* 0x000fe2000bf05070 */
[----:B------:R-:W0:Y:S01]  /*0fa0*/  LDC R8, c[0x0][0x448] ;  /* 0x00011200ff087b82 */ /* 0x000e220000000800 */
[----:B------:R-:W-:Y:S02]  /*0fb0*/  UIMAD UR18, UR9, UR18, UR6 ;  /* 0x00000012091272a4 */ /* 0x000fe4000f8e0206 */
[----:B------:R-:W-:Y:S01]  /*0fc0*/  UISETP.NE.AND.EX UP0, UPT, UR5, URZ, UPT, UP0 ;  /* 0x0000003f0500728c */ /* 0x000fe2000bf05300 */
[----:B------:R-:W-:-:S02]  /*0fd0*/  ULDC.64 UR6, c[0x0][0x998] ;  /* 0x0002660000067ab9 */ /* 0x000fc40000000a00 */
[----:B------:R-:W-:Y:S01]  /*0fe0*/  @UP2 ULDC UR10, c[0x0][0xc4c] ;  /* 0x00031300000a2ab9 */ /* 0x000fe20000000800 */
[----:B------:R-:W-:Y:S01]  /*0ff0*/  UISETP.NE.U32.AND UP1, UPT, UR6, URZ, UPT ;  /* 0x0000003f0600728c */ /* 0x000fe2000bf25070 */
[----:B------:R-:W1:Y:S01]  /*1000*/  LDC.64 R12, c[0x0][0x9e0] ;  /* 0x00027800ff0c7b82 */ /* 0x000e620000000a00 */
[----:B------:R-:W-:Y:S01]  /*1010*/  UIMAD.WIDE.U32 UR10, UR18, UR10, URZ ;  /* 0x0000000a120a72a5 */ /* 0x000fe2000f8e003f */
[----:B------:R-:W-:Y:S01]  /*1020*/  PLOP3.LUT P0, PT, PT, PT, UP0, 0x80, 0x0 ;  /* 0x000000000000781c */ /* 0x000fe20003f0f008 */
[----:B------:R-:W-:Y:S01]  /*1030*/  @UP2 ULDC UR9, c[0x0][0xc50] ;  /* 0x0003140000092ab9 */ /* 0x000fe20000000800 */
[----:B------:R-:W-:Y:S01]  /*1040*/  UISETP.NE.AND.EX UP1, UPT, UR7, URZ, UPT, UP1 ;  /* 0x0000003f0700728c */ /* 0x000fe2000bf25310 */
[----:B------:R-:W-:Y:S01]  /*1050*/  UMOV UR44, UR18 ;  /* 0x00000012002c7c82 */ /* 0x000fe20008000000 */
[----:B------:R-:W-:Y:S02]  /*1060*/  @UP2 USHF.R.U32.HI UR44, URZ, UR9, UR11 ;  /* 0x000000093f2c2299 */ /* 0x000fe4000801160b */
[----:B------:R-:W2:Y:S01]  /*1070*/  LDC R105, c[0x0][0x288] ;  /* 0x0000a200ff697b82 */ /* 0x000ea20000000800 */
[----:B------:R-:W-:Y:S01]  /*1080*/  @UP0 ULDC.64 UR10, c[0x0][0x9a8] ;  /* 0x00026a00000a0ab9 */ /* 0x000fe20000000a00 */
[----:B------:R-:W-:Y:S01]  /*1090*/  @UP0 USHF.R.S32.HI UR9, URZ, 0x1f, UR44 ;  /* 0x0000001f3f090899 */ /* 0x000fe2000801142c */
[----:B------:R-:W-:Y:S01]  /*10a0*/  PLOP3.LUT P1, PT, PT, PT, UP1, 0x80, 0x0 ;  /* 0x000000000000781c */ /* 0x000fe20003f2f018 */
[----:B------:R-:W-:-:S02]  /*10b0*/  @UP0 UIMAD.WIDE.U32 UR12, UR44, UR10, URZ ;  /* 0x0000000a2c0c02a5 */ /* 0x000fc4000f8e003f */
[----:B------:R-:W-:Y:S02]  /*10c0*/  @UP0 UIMAD UR9, UR9, UR10, URZ ;  /* 0x0000000a090902a4 */ /* 0x000fe4000f8e023f */
[----:B------:R-:W3:Y:S01]  /*10d0*/  LDC R9, c[0x0][0x2f0] ;  /* 0x0000bc00ff097b82 */ /* 0x000ee20000000800 */
[----:B------:R-:W-:Y:S02]  /*10e0*/  @UP1 USHF.R.S32.HI UR10, URZ, 0x1f, UR44 ;  /* 0x0000001f3f0a1899 */ /* 0x000fe4000801142c */
[----:B------:R-:W-:Y:S01]  /*10f0*/  UIADD3 UR15, -UR44, URZ, URZ ;  /* 0x0000003f2c0f7290 */ /* 0x000fe2000fffe13f */
[----:B------:R-:W-:Y:S01]  /*1100*/  @UP1 ULDC.64 UR16, c[0x0][0x9b8] ;  /* 0x00026e0000101ab9 */ /* 0x000fe20000000a00 */
[----:B------:R-:W-:Y:S02]  /*1110*/  @UP0 UIMAD UR14, UR44, UR11, UR9 ;  /* 0x0000000b2c0e02a4 */ /* 0x000fe4000f8e0209 */
[----:B------:R-:W-:Y:S02]  /*1120*/  @UP1 UIMAD UR9, UR10, UR16, URZ ;  /* 0x000000100a0912a4 */ /* 0x000fe4000f8e023f */
[----:B------:R-:W-:-:S02]  /*1130*/  UIMAD UR42, UR42, UR15, UR18 ;  /* 0x0000000f2a2a72a4 */ /* 0x000fc4000f8e0212 */
[----:B------:R-:W-:Y:S02]  /*1140*/  @UP1 UIMAD UR15, UR44, UR17, UR9 ;  /* 0x000000112c0f12a4 */ /* 0x000fe4000f8e0209 */
[----:B------:R-:W-:Y:S02]  /*1150*/  @UP0 USHF.R.S32.HI UR9, URZ, 0x1f, UR42 ;  /* 0x0000001f3f090899 */ /* 0x000fe4000801142a */
[----:B------:R-:W-:Y:S02]  /*1160*/  @UP1 UIMAD.WIDE.U32 UR10, UR44, UR16, URZ ;  /* 0x000000102c0a12a5 */ /* 0x000fe4000f8e003f */
[----:B------:R-:W-:Y:S01]  /*1170*/  @UP1 USHF.R.S32.HI UR20, URZ, 0x1f, UR42 ;  /* 0x0000001f3f141899 */ /* 0x000fe2000801142a */
[----:B------:R-:W-:Y:S01]  /*1180*/  @UP0 ULDC.64 UR16, c[0x0][0x9b0] ;  /* 0x00026c0000100ab9 */ /* 0x000fe20000000a00 */
[----:B------:R-:W-:Y:S01]  /*1190*/  @UP1 ULDC.64 UR18, c[0x0][0x9c0] ;  /* 0x0002700000121ab9 */ /* 0x000fe20000000a00 */
[----:B------:R-:W-:Y:S02]  /*11a0*/  @UP0 UIADD3 UR13, UR13, UR14, URZ ;  /* 0x0000000e0d0d0290 */ /* 0x000fe4000fffe03f */
[----:B------:R-:W-:-:S02]  /*11b0*/  @UP0 UIMAD UR9, UR9, UR16, URZ ;  /* 0x00000010090902a4 */ /* 0x000fc4000f8e023f */
[----:B------:R-:W-:Y:S02]  /*11c0*/  @UP1 UIADD3 UR11, UR11, UR15, URZ ;  /* 0x0000000f0b0b1290 */ /* 0x000fe4000fffe03f */
[----:B------:R-:W-:Y:S02]  /*11d0*/  @UP1 UIMAD UR14, UR20, UR18, URZ ;  /* 0x00000012140e12a4 */ /* 0x000fe4000f8e023f */
        /* <DEDUP_REMOVED lines=12> */
[----:B------:R-:W-:Y:S01]  /*12a0*/  ULOP3.LUT UR8, UR8, 0x1ffffff, URZ, 0x3c, !UPT ;  /* 0x01ffffff08087892 */ /* 0x000fe2000f8e3c3f */
[----:B------:R-:W-:Y:S01]  /*12b0*/  IMAD.U32 R5, RZ, RZ, UR5 ;  /* 0x00000005ff057e24 */ /* 0x000fe2000f8e00ff */
[----:B------:R-:W-:Y:S01]  /*12c0*/  ULDC UR4, c[0x0][0xc3c] ;  /* 0x00030f0000047ab9 */ /* 0x000fe20000000800 */
[----:B------:R-:W-:Y:S01]  /*12d0*/  IMAD.U32 R7, RZ, RZ, UR7 ;  /* 0x00000007ff077e24 */ /* 0x000fe2000f8e00ff */
[----:B------:R-:W-:Y:S02]  /*12e0*/  ULDC UR5, c[0x0][0x988] ;  /* 0x0002620000057ab9 */ /* 0x000fe40000000800 */
[----:B------:R2:W4:Y:S01]  /*12f0*/  @P0 LDG.E R3, desc[UR50][R4.64] ;  /* 0x0000003204030981 */ /* 0x000522000c1e1900 */
[----:B------:R-:W-:Y:S01]  /*1300*/  UIADD3 UR4, UR8, UR4, URZ ;  /* 0x0000000408047290 */ /* 0x000fe2000fffe03f */
[----:B------:R-:W-:Y:S02]  /*1310*/  ULDC.64 UR6, c[0x0][0x418] ;  /* 0x0001060000067ab9 */ /* 0x000fe40000000a00 */
[----:B------:R-:W4:Y:S01]  /*1320*/  @P1 LDG.E R0, desc[UR50][R6.64] ;  /* 0x0000003206001981 */ /* 0x000f22000c1e1900 */
[----:B0-----:R-:W-:Y:S01]  /*1330*/  ISETP.NE.AND P1, PT, R8, 0x1, PT ;  /* 0x000000010800780c */ /* 0x001fe20003f25270 */
[----:B------:R-:W-:Y:S01]  /*1340*/  USHF.L.U32 UR36, UR4, 0x7, URZ ;  /* 0x0000000704247899 */ /* 0x000fe2000800063f */
[----:B------:R-:W0:Y:S01]  /*1350*/  LDC R8, c[0x0][0x424] ;  /* 0x00010900ff087b82 */ /* 0x000e220000000800 */
[----:B------:R-:W-:-:S02]  /*1360*/  ISETP.NE.U32.AND P0, PT, RZ, UR6, PT ;  /* 0x00000006ff007c0c */ /* 0x000fc4000bf05070 */
[----:B------:R-:W-:Y:S01]  /*1370*/  UIADD3 UR4, UR36, 0x7f, URZ ;  /* 0x0000007f24047890 */ /* 0x000fe2000fffe03f */
[----:B-1----:R-:W-:Y:S02]  /*1380*/  ISETP.GE.AND P2, PT, R13, 0x1, PT ;  /* 0x000000010d00780c */ /* 0x002fe40003f46270 */
[----:B------:R-:W-:Y:S02]  /*1390*/  ISETP.NE.AND.EX P0, PT, RZ, UR7, PT, P0 ;  /* 0x00000007ff007c0c */ /* 0x000fe4000bf05300 */
[----:B--2---:R-:W-:-:S03]  /*13a0*/  IADD3 R5, -R105, 0x1, RZ ;  /* 0x0000000169057810 */ /* 0x004fc60007ffe1ff */
[----:B------:R-:W1:Y:S08]  /*13b0*/  @P1 LDC R10, c[0x0][0x44c] ;  /* 0x00011300ff0a1b82 */ /* 0x000e700000000800 */
[----:B------:R-:W2:Y:S01]  /*13c0*/  @P1 LDC R11, c[0x0][0x450] ;  /* 0x00011400ff0b1b82 */ /* 0x000ea20000000800 */
[----:B-1----:R-:W-:-:S04]  /*13d0*/  @P1 IMAD.HI.U32 R4, R10, UR4, RZ ;  /* 0x000000040a041c27 */ /* 0x002fc8000f8e00ff */
[----:B----4-:R-:W-:Y:S01]  /*13e0*/  FMUL.FTZ R0, R3, R0 ;  /* 0x0000000003007220 */ /* 0x010fe20000410000 */
[----:B------:R-:W-:Y:S01]  /*13f0*/  IMAD.U32 R3, RZ, RZ, UR4 ;  /* 0x00000004ff037e24 */ /* 0x000fe2000f8e00ff */
[----:B--2---:R-:W-:Y:S02]  /*1400*/  @P1 SHF.R.U32.HI R3, RZ, R11, R4 ;  /* 0x0000000bff031219 */ /* 0x004fe40000011604 */
[----:B------:R-:W-:Y:S01]  /*1410*/  FMUL.FTZ R6, R0, UR5 ;  /* 0x0000000500067c20 */ /* 0x000fe20008410000 */
[----:B0-----:R-:W-:-:S04]  /*1420*/  SEL R0, R8, 0x1, P0 ;  /* 0x0000000108007807 */ /* 0x001fc80000000000 */
[----:B------:R-:W-:Y:S01]  /*1430*/  R2UR UR37, R6 ;  /* 0x00000000062572ca */ /* 0x000fe200000e0000 */
[CC--:B---3--:R-:W-:Y:S02]  /*1440*/  IMAD R6, R0.reuse, R9.reuse, R5 ;  /* 0x0000000900067224 */ /* 0x0c8fe400078e0205 */
[----:B------:R-:W-:Y:S02]  /*1450*/  IMAD R17, R0, R9, RZ ;  /* 0x0000000900117224 */ /* 0x000fe400078e02ff */
[----:B------:R-:W-:-:S04]  /*1460*/  IMAD.IADD R5, R6, 0x1, R3 ;  /* 0x0000000106057824 */ /* 0x000fc800078e0203 */
[----:B------:R-:W-:Y:S01]  /*1470*/  IMAD.IADD R3, R5, 0x1, R12 ;  /* 0x0000000105037824 */ /* 0x000fe200078e020c */
[----:B------:R-:W-:Y:S06]  /*1480*/  @!P2 BRA `(.L_x_3870) ;  /* 0x000000000040a947 */ /* 0x000fec0003800000 */
[C---:B------:R-:W-:Y:S01]  /*1490*/  ISETP.GT.AND P0, PT, R5.reuse, RZ, PT ;  /* 0x000000ff0500720c */ /* 0x040fe20003f04270 */
[----:B------:R-:W-:-:S12]  /*14a0*/  VIADD R4, R5, 0xffffffff ;  /* 0xffffffff05047836 */ /* 0x000fd80000000000 */
        /* <DEDUP_REMOVED lines=8> */
.L_x_3871:
[----:B------:R-:W-:-:S13]  /*1530*/  ISETP.NE.AND P0, PT, R13, 0x1, PT ;  /* 0x000000010d00780c */ /* 0x000fda0003f05270 */
[----:B------:R-:W0:Y:S02]  /*1540*/  @P0 LDC.64 R6, c[0x0][0x9e8] ;  /* 0x00027a00ff060b82 */ /* 0x000e240000000a00 */
[----:B0-----:R-:W-:-:S05]  /*1550*/  @P0 IMAD.HI.U32 R6, R4, R6, RZ ;  /* 0x0000000604060227 */ /* 0x001fca00078e00ff */
[----:B------:R-:W-:-:S07]  /*1560*/  @P0 SHF.R.U32.HI R4, RZ, R7, R6 ;  /* 0x00000007ff040219 */ /* 0x000fce0000011606 */
.L_x_3872:
[----:B------:R-:W-:-:S05]  /*1570*/  IMAD R4, R4, R13, R13 ;  /* 0x0000000d04047224 */ /* 0x000fca00078e020d */
[----:B------:R-:W-:-:S07]  /*1580*/  VIMNMX R3, R3, R4, PT ;  /* 0x0000000403037248 */ /* 0x000fce0003fe0100 */
.L_x_3870:
[----:B------:R-:W0:Y:S01]  /*1590*/  @P1 LDC R5, c[0x0][0x44c] ;  /* 0x00011300ff051b82 */ /* 0x000e220000000800 */
[----:B------:R-:W-:Y:S01]  /*15a0*/  IMAD.U32 R4, RZ, RZ, UR36 ;  /* 0x00000024ff047e24 */ /* 0x000fe2000f8e00ff */
[----:B------:R-:W-:Y:S01]  /*15b0*/  ULDC UR4, c[0x0][0x9dc] ;  /* 0x0002770000047ab9 */ /* 0x000fe20000000800 */
[CC--:B------:R-:W-:Y:S02]  /*15c0*/  IMAD R105, R0.reuse, R9.reuse, -R105 ;  /* 0x0000000900697224 */ /* 0x0c0fe400078e0a69 */
[----:B------:R-:W-:Y:S02]  /*15d0*/  VIADD R3, R3, 0x9f ;  /* 0x0000009f03037836 */ /* 0x000fe40000000000 */
[----:B------:R-:W-:Y:S01]  /*15e0*/  IMAD R0, R0, R9, 0x9f ;  /* 0x0000009f00007424 */ /* 0x000fe200078e0209 */
[----:B------:R-:W1:Y:S03]  /*15f0*/  @P1 LDC R6, c[0x0][0x450] ;  /* 0x00011400ff061b82 */ /* 0x000e660000000800 */
[----:B------:R-:W-:-:S04]  /*1600*/  IMAD.HI R0, R0, 0x66666667, RZ ;  /* 0x6666666700007827 */ /* 0x000fc800078e02ff */
[----:B0-----:R-:W-:-:S05]  /*1610*/  @P1 IMAD.HI.U32 R5, R5, UR36, RZ ;  /* 0x0000002405051c27 */ /* 0x001fca000f8e00ff */
[----:B-1----:R-:W-:-:S05]  /*1620*/  @P1 SHF.R.U32.HI R4, RZ, R6, R5 ;  /* 0x00000006ff041219 */ /* 0x002fca0000011605 */
[----:B------:R-:W-:Y:S02]  /*1630*/  IMAD.IADD R6, R105, 0x1, R4 ;  /* 0x0000000169067824 */ /* 0x000fe400078e0204 */
[----:B------:R-:W-:Y:S01]  /*1640*/  IMAD.HI R4, R3, 0x66666667, RZ ;  /* 0x6666666703047827 */ /* 0x000fe200078e02ff */
[----:B------:R-:W-:-:S03]  /*1650*/  SHF.R.U32.HI R3, RZ, 0x1f, R0 ;  /* 0x0000001fff037819 */ /* 0x000fc60000011600 */
[----:B------:R-:W-:Y:S01]  /*1660*/  VIADD R7, R6, -UR4 ;  /* 0x8000000406077c36 */ /* 0x000fe20008000000 */
[----:B------:R-:W-:Y:S02]  /*1670*/  SHF.R.U32.HI R5, RZ, 0x1f, R4 ;  /* 0x0000001fff057819 */ /* 0x000fe40000011604 */
[----:B------:R-:W-:Y:S02]  /*1680*/  LEA.HI.SX32 R3, R0, R3, 0x1a ;  /* 0x0000000300037211 */ /* 0x000fe400078fd2ff */
[----:B------:R-:W-:Y:S02]  /*1690*/  LEA.HI.SX32 R104, R4, R5, 0x1a ;  /* 0x0000000504687211 */ /* 0x000fe400078fd2ff */
[----:B------:R-:W-:Y:S02]  /*16a0*/  R2UR UR4, R7 ;  /* 0x00000000070472ca */ /* 0x000fe400000e0000 */
[----:B------:R-:W-:Y:S01]  /*16b0*/  VIMNMX R104, R3, R104, PT ;  /* 0x0000006803687248 */ /* 0x000fe20003fe0100 */
[----:B------:R-:W-:-:S12]  /*16c0*/  @!P2 BRA `(.L_x_3873) ;  /* 0x000000000044a947 */ /* 0x000fd80003800000 */
        /* <DEDUP_REMOVED lines=9> */
.L_x_3874:
[----:B------:R-:W-:-:S13]  /*1760*/  ISETP.NE.AND P0, PT, R13, 0x1, PT ;  /* 0x000000010d00780c */ /* 0x000fda0003f05270 */
[----:B------:R-:W0:Y:S02]  /*1770*/  @P0 LDC.64 R4, c[0x0][0x9e8] ;  /* 0x00027a00ff040b82 */ /* 0x000e240000000a00 */
[----:B0-----:R-:W-:-:S05]  /*1780*/  @P0 IMAD.HI.U32 R0, R6, R4, RZ ;  /* 0x0000000406000227 */ /* 0x001fca00078e00ff */
[----:B------:R-:W-:-:S07]  /*1790*/  @P0 SHF.R.U32.HI R6, RZ, R5, R0 ;  /* 0x00000005ff060219 */ /* 0x000fce0000011600 */
.L_x_3875:
[----:B------:R-:W-:-:S05]  /*17a0*/  IMAD R6, R6, R13, RZ ;  /* 0x0000000d06067224 */ /* 0x000fca00078e02ff */
[----:B------:R-:W-:-:S13]  /*17b0*/  R2UR UR5, R6 ;  /* 0x00000000060572ca */ /* 0x000fda00000e0000 */
[----:B------:R-:W-:-:S04]  /*17c0*/  UISETP.LT.AND UP0, UPT, UR4, UR5, UPT ;  /* 0x000000050400728c */ /* 0x000fc8000bf01270 */
[----:B------:R-:W-:-:S12]  /*17d0*/  USEL UR4, UR4, UR5, !UP0 ;  /* 0x0000000504047287 */ /* 0x000fd8000c000000 */
.L_x_3873:
[----:B------:R-:W-:Y:S01]  /*17e0*/  UIMAD.WIDE UR4, UR4, 0x66666667, URZ ;  /* 0x66666667040478a5 */ /* 0x000fe2000f8e023f */
[----:B------:R-:W-:Y:S02]  /*17f0*/  PLOP3.LUT P0, PT, PT, PT, PT, 0x80, 0x0 ;  /* 0x000000000000781c */ /* 0x000fe40003f0f070 */
[----:B------:R-:W-:Y:S02]  /*1800*/  CS2R R4, SRZ ;  /* 0x0000000000047805 */ /* 0x000fe4000001ff00 */
[----:B------:R-:W-:Y:S01]  /*1810*/  CS2R R118, SRZ ;  /* 0x0000000000767805 */ /* 0x000fe2000001ff00 */
[----:B------:R-:W-:Y:S01]  /*1820*/  USHF.R.U32.HI UR4, URZ, 0x1f, UR5 ;  /* 0x0000001f3f047899 */ /* 0x000fe20008011605 */
[----:B------:R-:W-:Y:S02]  /*1830*/  CS2R R8, SRZ ;  /* 0x0000000000087805 */ /* 0x000fe4000001ff00 */
[----:B------:R-:W-:Y:S02]  /*1840*/  CS2R R116, SRZ ;  /* 0x0000000000747805 */ /* 0x000fe4000001ff00 */
[----:B------:R-:W-:Y:S01]  /*1850*/  CS2R R10, SRZ ;  /* 0x00000000000a7805 */ /* 0x000fe2000001ff00 */
[----:B------:R-:W-:Y:S01]  /*1860*/  ULEA.HI.SX32 UR4, UR5, UR4, 0x1a ;  /* 0x0000000405047291 */ /* 0x000fe2000f8fd23f */
        /* <DEDUP_REMOVED lines=47> */
[----:B------:R-:W-:-:S02]  /*1b60*/  IMAD.MOV.U32 R113, RZ, RZ, RZ ;  /* 0x000000ffff717224 */ /* 0x000fc400078e00ff */
        /* <DEDUP_REMOVED lines=33> */
.L_x_3877:
        /* <DEDUP_REMOVED lines=9> */
.L_x_4057:
[----:B------:R-:W-:Y:S05]  /*1e10*/  @!P0 BRA `(.L_x_3879) ;  /* 0x0000000000048947 */ /* 0x000fea0003800000 */
[----:B------:R-:W-:Y:S01]  /*1e20*/  BPT.TRAP 0x1 ;  /* 0x000000040000795c */ /* 0x000fe20000300000 */
.L_x_3879:
[----:B0-----:R-:W-:Y:S02]  /*1e30*/  IMAD.U32 R3, RZ, RZ, UR49 ;  /* 0x00000031ff037e24 */ /* 0x001fe4000f8e00ff */
[----:B------:R-:W-:-:S03]  /*1e40*/  IMAD.U32 R0, RZ, RZ, UR45 ;  /* 0x0000002dff007e24 */ /* 0x000fc6000f8e00ff */
[----:B------:R-:W-:Y:S02]  /*1e50*/  LEA R3, R3, UR41, 0x3 ;  /* 0x0000002903037c11 */ /* 0x000fe4000f8e18ff */
[----:B------:R-:W-:-:S04]  /*1e60*/  SHF.L.U32 R0, R0, 0x1f, RZ ;  /* 0x0000001f00007819 */ /* 0x000fc800000006ff */
[----:B------:R0:W1:Y:S01]  /*1e70*/  SYNCS.PHASECHK.TRANS64.TRYWAIT P1, [R3+URZ+0x33430], R0 ;  /* 0x03343000030075a7 */ /* 0x000062000802017f */
[----:B------:R-:W-:Y:S05]  /*1e80*/  @!P0 BRA `(.L_x_3880) ;  /* 0x0000000000048947 */ /* 0x000fea0003800000 */
[----:B------:R-:W-:Y:S01]  /*1e90*/  BPT.TRAP 0x1 ;  /* 0x000000040000795c */ /* 0x000fe20000300000 */
.L_x_3880:
[----:B------:R-:W2:Y:S01]  /*1ea0*/  S2R R4, SR_TID.X ;  /* 0x0000000000047919 */ /* 0x000ea20000002100 */
[----:B------:R-:W-:Y:S02]  /*1eb0*/  LOP3.LUT R2, R2, 0xfffffff7, RZ, 0xc0, !PT ;  /* 0xfffffff702027812 */ /* 0x000fe400078ec0ff */
[----:B--2---:R-:W-:-:S13]  /*1ec0*/  LOP3.LUT P2, RZ, R4, 0x7f, RZ, 0xc0, !PT ;  /* 0x0000007f04ff7812 */ /* 0x004fda000784c0ff */
[----:B------:R-:W-:Y:S01]  /*1ed0*/  @P2 LOP3.LUT R2, R2, 0x8, RZ, 0xfc, !PT ;  /* 0x0000000802022812 */ /* 0x000fe200078efcff */
[----:B-1----:R-:W-:Y:S06]  /*1ee0*/  @P1 BRA `(.L_x_3881) ;  /* 0x0000000000081947 */ /* 0x002fec0003800000 */
[----:B------:R-:W1:Y:S02]  /*1ef0*/  SYNCS.PHASECHK.TRANS64.TRYWAIT P1, [R3+URZ+0x33430], R0 ;  /* 0x03343000030075a7 */ /* 0x000e64000802017f */
[----:B-1----:R-:W-:Y:S05]  /*1f00*/  @!P1 BRA `(.L_x_3882) ;  /* 0x0000019800509947 */ /* 0x002fea0003800000 */
.L_x_3881:
[----:B------:R-:W-:Y:S05]  /*1f10*/  WARPSYNC.ALL ;  /* 0x0000000000007948 */ /* 0x000fea0003800000 */
[----:B------:R-:W-:Y:S01]  /*1f20*/  UIADD3 UR4, UR41, 0x24200, URZ ;  /* 0x0002420029047890 */ /* 0x000fe2000fffe03f */
[----:B------:R-:W-:Y:S01]  /*1f30*/  WARPGROUP.ARRIVE ;  /* 0x00000000000079c5 */ /* 0x000fe20000000000 */
[----:B------:R-:W-:-:S05]  /*1f40*/  ULOP3.LUT UR20, UR52, 0x10000, URZ, 0xfc, !UPT ;  /* 0x0001000034147892 */ /* 0x000fca000f8efc3f */
[----:B------:R-:W2:Y:S01]  /*1f50*/  S2R R6, SR_TID.X ;  /* 0x0000000000067919 */ /* 0x000ea20000002100 */
[----:B------:R-:W-:Y:S01]  /*1f60*/  USHF.R.U32.HI UR4, URZ, 0x4, UR4 ;  /* 0x000000043f047899 */ /* 0x000fe20008011604 */
[----:B01----:R-:W-:Y:S01]  /*1f70*/  VIADD R0, R19, UR36 ;  /* 0x0000002413007c36 */ /* 0x003fe20008000000 */
[----:B------:R-:W-:Y:S01]  /*1f80*/  UMOV UR25, 0x80000020 ;  /* 0x8000002000197882 */ /* 0x000fe20000000000 */
[----:B------:R-:W-:Y:S01]  /*1f90*/  UMOV UR27, 0x80000020 ;  /* 0x80000020001b7882 */ /* 0x000fe20000000000 */
[----:B------:R-:W-:Y:S01]  /*1fa0*/  ULOP3.LUT UR4, UR4, 0x3fff, URZ, 0xc0, !UPT ;  /* 0x00003fff04047892 */ /* 0x000fe2000f8ec03f */
[----:B------:R-:W0:Y:S01]  /*1fb0*/  LDC R7, c[0x0][0x288] ;  /* 0x0000a200ff077b82 */ /* 0x000e220000000800 */
[----:B------:R-:W-:Y:S01]  /*1fc0*/  UMOV UR24, UR20 ;  /* 0x0000001400187c82 */ /* 0x000fe20008000000 */
[----:B------:R-:W-:Y:S01]  /*1fd0*/  UMOV UR7, 0x80000020 ;  /* 0x8000002000077882 */ /* 0x000fe20000000000 */
[----:B------:R-:W-:Y:S01]  /*1fe0*/  ULOP3.LUT UR48, UR4, 0x10000, URZ, 0xfc, !UPT ;  /* 0x0001000004307892 */ /* 0x000fe2000f8efc3f */
[----:B------:R-:W-:Y:S01]  /*1ff0*/  IMAD.MOV.U32 R5, RZ, RZ, R0 ;  /* 0x000000ffff057224 */ /* 0x000fe200078e0000 */
[----:B------:R-:W-:Y:S01]  /*2000*/  UMOV UR11, 0x80000020 ;  /* 0x80000020000b7882 */ /* 0x000fe20000000000 */
[----:B------:R-:W-:Y:S01]  /*2010*/  UIADD3 UR12, UR20, 0x202, URZ ;  /* 0x00000202140c7890 */ /* 0x000fe2000fffe03f */
[----:B------:R-:W-:Y:S01]  /*2020*/  IMAD.MOV.U32 R9, RZ, RZ, -0xa0 ;  /* 0xffffff60ff097424 */ /* 0x000fe200078e00ff */
[----:B------:R-:W-:Y:S01]  /*2030*/  UIMAD UR28, UR49, 0x780, UR48 ;  /* 0x00000780311c78a4 */ /* 0x000fe2000f8e0230 */
[----:B------:R-:W-:Y:S01]  /*2040*/  UMOV UR13, 0x80000020 ;  /* 0x80000020000d7882 */ /* 0x000fe20000000000 */
[----:B------:R-:W-:-:S02]  /*2050*/  UMOV UR15, 0x80000020 ;  /* 0x80000020000f7882 */ /* 0x000fc40000000000 */
[----:B------:R-:W-:Y:S01]  /*2060*/  UIADD3 UR4, UR28, 0x80, URZ ;  /* 0x000000801c047890 */ /* 0x000fe2000fffe03f */
[----:B------:R-:W-:Y:S01]  /*2070*/  IMAD R9, R104, R9, 0xa1 ;  /* 0x000000a168097424 */ /* 0x000fe200078e0209 */
[----:B------:R-:W-:Y:S02]  /*2080*/  UIADD3 UR5, UR28, 0x100, URZ ;  /* 0x000001001c057890 */ /* 0x000fe4000fffe03f */
[----:B------:R-:W-:Y:S01]  /*2090*/  UMOV UR26, UR28 ;  /* 0x0000001c001a7c82 */ /* 0x000fe20008000000 */
[----:B------:R-:W-:Y:S01]  /*20a0*/  UIADD3 UR6, UR28, 0x2, URZ ;  /* 0x000000021c067890 */ /* 0x000fe2000fffe03f */
[----:B------:R-:W-:Y:S01]  /*20b0*/  QGMMA.64x32x32.F32.E4M3.E4M3 R88, gdesc[UR24], RZ, !UPT, gsb0 ;  /* 0x00600000185879f3 */ /* 0x000fe2000c0008ff */
[----:B------:R-:W-:Y:S01]  /*20c0*/  UMOV UR26, UR4 ;  /* 0x00000004001a7c82 */ /* 0x000fe20008000000 */
[----:B------:R-:W-:Y:S01]  /*20d0*/  UMOV UR27, 0x80000020 ;  /* 0x80000020001b7882 */ /* 0x000fe20000000000 */
[----:B------:R-:W-:Y:S02]  /*20e0*/  UIADD3 UR4, UR28, 0x180, URZ ;  /* 0x000001801c047890 */ /* 0x000fe4000fffe03f */
[----:B------:R-:W-:-:S02]  /*20f0*/  UIADD3 UR8, UR28, 0x82, URZ ;  /* 0x000000821c087890 */ /* 0x000fc4000fffe03f */
[----:B------:R-:W-:Y:S01]  /*2100*/  UIADD3 UR9, UR28, 0x102, URZ ;  /* 0x000001021c097890 */ /* 0x000fe2000fffe03f */
[----:B--2---:R-:W-:Y:S01]  /*2110*/  LOP3.LUT P3, RZ, R6, 0x7f, RZ, 0xc0, !PT ;  /* 0x0000007f06ff7812 */ /* 0x004fe2000786c0ff */
[----:B------:R-:W-:Y:S02]  /*2120*/  UIADD3 UR10, UR28, 0x280, URZ ;  /* 0x000002801c0a7890 */ /* 0x000fe4000fffe03f */
[----:B------:R-:W-:Y:S02]  /*2130*/  UIADD3 UR14, UR28, 0x282, URZ ;  /* 0x000002821c0e7890 */ /* 0x000fe4000fffe03f */
[----:B------:R-:W-:Y:S02]  /*2140*/  UIADD3 UR16, UR20, 0x400, URZ ;  /* 0x0000040014107890 */ /* 0x000fe4000fffe03f */
[----:B------:R-:W-:Y:S01]  /*2150*/  UIADD3 UR18, UR28, 0x500, URZ ;  /* 0x000005001c127890 */ /* 0x000fe2000fffe03f */
[----:B------:R-:W-:Y:S01]  /*2160*/  UMOV UR17, 0x80000020 ;  /* 0x8000002000117882 */ /* 0x000fe20000000000 */
[----:B------:R-:W-:Y:S01]  /*2170*/  UMOV UR19, 0x80000020 ;  /* 0x8000002000137882 */ /* 0x000fe20000000000 */
[----:B------:R-:W-:Y:S01]  /*2180*/  UIADD3 UR22, UR28, 0x502, URZ ;  /* 0x000005021c167890 */ /* 0x000fe2000fffe03f */
[----:B------:R-:W-:Y:S01]  /*2190*/  UMOV UR21, 0x80000020 ;  /* 0x8000002000157882 */ /* 0x000fe20000000000 */
[----:B------:R-:W-:Y:S01]  /*21a0*/  UMOV UR23, 0x80000020 ;  /* 0x8000002000177882 */ /* 0x000fe20000000000 */
[----:B------:R-:W-:Y:S01]  /*21b0*/  ULDC UR53, c[0x0][0x9dc] ;  /* 0x0002770000357ab9 */ /* 0x000fe20000000800 */
[----:B------:R-:W-:-:S02]  /*21c0*/  WARPGROUP.DEPBAR.LE gsb0, 0x0 ;  /* 0x00008000000079c5 */ /* 0x000fc40000010000 */
[----:B------:R-:W-:-:S06]  /*21d0*/  WARPGROUP.ARRIVE ;  /* 0x00000000000079c5 */ /* 0x000fcc0000000000 */
[----:B------:R-:W-:Y:S01]  /*21e0*/  QGMMA.64x32x32.F32.E4M3.E4M3 R72, gdesc[UR24], RZ, !UPT, gsb0 ;  /* 0x00600000184879f3 */ /* 0x000fe2000c0008ff */
[----:B------:R-:W-:Y:S01]  /*21f0*/  UMOV UR26, UR5 ;  /* 0x00000005001a7c82 */ /* 0x000fe20008000000 */
[----:B------:R-:W-:Y:S01]  /*2200*/  UMOV UR27, 0x80000020 ;  /* 0x80000020001b7882 */ /* 0x000fe20000000000 */
[----:B------:R-:W-:Y:S01]  /*2210*/  UIADD3 UR5, UR28, 0x200, URZ ;  /* 0x000002001c057890 */ /* 0x000fe2000fffe03f */
        /* <DEDUP_REMOVED lines=11> */
[----:B------:R-:W-:Y:S01]  /*22d0*/  UMOV UR5, 0x80000020 ;  /* 0x8000002000057882 */ /* 0x000fe20000000000 */
        /* <DEDUP_REMOVED lines=20> */
[----:B------:R-:W-:Y:S02]  /*2420*/  UIADD3 UR8, UR20, 0x200, URZ ;  /* 0x0000020014087890 */ /* 0x000fe4000fffe03f */
[----:B------:R-:W-:Y:S01]  /*2430*/  UIADD3 UR20, UR20, 0x402, URZ ;  /* 0x0000040214147890 */ /* 0x000fe2000fffe03f */
[----:B------:R-:W-:Y:S02]  /*2440*/  WARPGROUP.DEPBAR.LE gsb0, 0x0 ;  /* 0x00008000000079c5 */ /* 0x000fe40000010000 */
[----:B------:R-:W-:-:S06]  /*2450*/  WARPGROUP.ARRIVE ;  /* 0x00000000000079c5 */ /* 0x000fcc0000000000 */
[----:B------:R-:W-:Y:S01]  /*2460*/  QGMMA.64x32x32.F32.E4M3.E4M3 R40, gdesc[UR4], R40, gsb0 ;  /* 0x00600000042879f3 */ /* 0x000fe20008000828 */
[----:B------:R-:W-:Y:S01]  /*2470*/  UMOV UR6, UR9 ;  /* 0x0000000900067c82 */ /* 0x000fe20008000000 */
[----:B------:R-:W-:Y:S01]  /*2480*/  UMOV UR7, 0x80000020 ;  /* 0x8000002000077882 */ /* 0x000fe20000000000 */
[----:B------:R-:W-:Y:S01]  /*2490*/  UMOV UR9, 0x80000020 ;  /* 0x8000002000097882 */ /* 0x000fe20000000000 */
        /* <DEDUP_REMOVED lines=32> */
[----:B------:R-:W-:Y:S02]  /*26a0*/  ULDC UR10, c[0x0][0x448] ;  /* 0x00011200000a7ab9 */ /* 0x000fe40000000800 */
[----:B------:R-:W-:Y:S02]  /*26b0*/  UISETP.NE.AND UP0, UPT, UR10, 0x1, UPT ;  /* 0x000000010a00788c */ /* 0x000fe4000bf05270 */
[----:B------:R-:W-:-:S04]  /*26c0*/  ULOP3.LUT UR10, URZ, UR53, URZ, 0x33, !UPT ;  /* 0x000000353f0a7292 */ /* 0x000fc8000f8e333f */
[----:B------:R-:W-:Y:S02]  /*26d0*/  PLOP3.LUT P1, PT, PT, PT, UP0, 0x80, 0x0 ;  /* 0x000000000000781c */ /* 0x000fe40003f2f008 */
[----:B------:R-:W-:Y:S01]  /*26e0*/  PLOP3.LUT P2, PT, PT, PT, UP0, 0x80, 0x0 ;  /* 0x000000000000781c */ /* 0x000fe20003f4f008 */
        /* <DEDUP_REMOVED lines=71> */
[----:B------:R-:W-:Y:S02]  /*2b60*/  @UP0 ULDC UR6, c[0x0][0x44c] ;  /* 0x0001130000060ab9 */ /* 0x000fe40000000800 */
[----:B------:R-:W-:Y:S01]  /*2b70*/  @P1 IMAD.HI.U32 R4, R0, UR6, RZ ;  /* 0x0000000600041c27 */ /* 0x000fe2000f8e00ff */
[----:B------:R-:W-:-:S03]  /*2b80*/  @UP0 ULDC UR6, c[0x0][0x450] ;  /* 0x0001140000060ab9 */ /* 0x000fc60000000800 */
[----:B------:R-:W-:Y:S01]  /*2b90*/  @!P3 VIADD R0, R3, 0x33440 ;  /* 0x000334400300b836 */ /* 0x000fe20000000000 */
[----:B------:R-:W-:Y:S01]  /*2ba0*/  @P2 SHF.R.U32.HI R5, RZ, UR6, R4 ;  /* 0x00000006ff052c19 */ /* 0x000fe20008011604 */
[----:B------:R-:W-:Y:S01]  /*2bb0*/  ULDC.64 UR6, c[0x0][0x9e0] ;  /* 0x0002780000067ab9 */ /* 0x000fe20000000a00 */
[----:B------:R-:W-:Y:S01]  /*2bc0*/  IMAD R4, R18, -0x2, R9 ;  /* 0xfffffffe12047824 */ /* 0x000fe200078e0209 */
[----:B------:R-:W-:Y:S01]  /*2bd0*/  UISETP.GE.AND UP1, UPT, UR7, 0x1, UPT ;  /* 0x000000010700788c */ /* 0x000fe2000bf26270 */
[----:B------:R-:W-:Y:S01]  /*2be0*/  @!P3 PRMT R0, RZ, 0x654, R0 ;  /* 0x00000654ff00b816 */ /* 0x000fe20000000000 */
[----:B------:R-:W1:Y:S01]  /*2bf0*/  SHFL.IDX PT, R12, R5, RZ, 0x1c1f ;  /* 0x001c1fff050c7589 */ /* 0x000e6200000e0000 */
[----:B------:R-:W-:Y:S02]  /*2c00*/  VIADD R9, R9, 0xffffffff ;  /* 0xffffffff09097836 */ /* 0x000fe40000000000 */
[----:B------:R-:W-:Y:S01]  /*2c10*/  VIADD R10, R4, 0xffffffff ;  /* 0xffffffff040a7836 */ /* 0x000fe20000000000 */
[----:B------:R-:W-:Y:S01]  /*2c20*/  PLOP3.LUT P1, PT, PT, PT, UP1, 0x40, 0x0 ;  /* 0x000000000000781c */ /* 0x000fe20003f2e818 */
[----:B------:R-:W-:-:S02]  /*2c30*/  WARPGROUP.DEPBAR.LE gsb0, 0x0 ;  /* 0x00008000000079c5 */ /* 0x000fc40000010000 */
        /* <DEDUP_REMOVED lines=8> */
[----:B------:R2:W-:Y:S02]  /*2cc0*/  @!P3 SYNCS.ARRIVE.TRANS64.RED.A1T0 RZ, [R0+URZ], RZ ;  /* 0x000000ff00ffb9a7 */ /* 0x0005e4000810043f */
[----:B--2---:R-:W-:-:S04]  /*2cd0*/  IMAD R0, R104, -0xa0, R17 ;  /* 0xffffff6068007824 */ /* 0x004fc800078e0211 */
[----:B------:R-:W-:Y:S01]  /*2ce0*/  VIADD R3, R0, 0xa0 ;  /* 0x000000a000037836 */ /* 0x000fe20000000000 */
[----:B0-----:R-:W-:-:S03]  /*2cf0*/  IADD3 R0, R4, -R7, R17 ;  /* 0x8000000704007210 */ /* 0x001fc60007ffe011 */
[----:B------:R-:W-:Y:S02]  /*2d00*/  IMAD R6, R18, -0x2, R3 ;  /* 0xfffffffe12067824 */ /* 0x000fe400078e0203 */
[C---:B------:R-:W-:Y:S02]  /*2d10*/  VIADD R11, R0.reuse, UR6 ;  /* 0x00000006000b7c36 */ /* 0x040fe40008000000 */
[----:B------:R-:W-:-:S03]  /*2d20*/  VIADD R8, R0, UR10 ;  /* 0x0000000a00087c36 */ /* 0x000fc60008000000 */
[----:B-1----:R-:W-:Y:S01]  /*2d30*/  VIADDMNMX R0, R12, R11, R6, PT ;  /* 0x0000000b0c007246 */ /* 0x002fe20003800106 */
[----:B------:R-:W-:Y:S01]  /*2d40*/  IMAD.IADD R3, R8, 0x1, R12 ;  /* 0x0000000108037824 */ /* 0x000fe200078e020c */
[----:B------:R-:W-:Y:S06]  /*2d50*/  @P1 BRA `(.L_x_3883) ;  /* 0x0000000000541947 */ /* 0x000fec0003800000 */
[----:B------:R-:W-:Y:S01]  /*2d60*/  IADD3 R4, R17, -R7, R12 ;  /* 0x8000000711047210 */ /* 0x000fe20007ffe00c */
[----:B------:R-:W-:Y:S03]  /*2d70*/  BSSY B0, `(.L_x_3884) ;  /* 0x0000010000007945 */ /* 0x000fe60003800000 */
        /* <DEDUP_REMOVED lines=10> */
.L_x_3885:
[----:B------:R-:W-:-:S06]  /*2e20*/  UISETP.NE.AND UP2, UPT, UR7, 0x1, UPT ;  /* 0x000000010700788c */ /* 0x000fcc000bf45270 */
[----:B------:R-:W-:-:S05]  /*2e30*/  PLOP3.LUT P1, PT, PT, PT, UP2, 0x80, 0x0 ;  /* 0x000000000000781c */ /* 0x000fca0003f2f028 */
[----:B------:R-:W-:-:S08]  /*2e40*/  @UP2 ULDC.64 UR10, c[0x0][0x9e8] ;  /* 0x00027a00000a2ab9 */ /* 0x000fd00000000a00 */
[----:B------:R-:W-:-:S05]  /*2e50*/  @P1 IMAD.HI.U32 R12, R4, UR10, RZ ;  /* 0x0000000a040c1c27 */ /* 0x000fca000f8e00ff */
[----:B------:R-:W-:-:S07]  /*2e60*/  @P1 SHF.R.U32.HI R4, RZ, UR11, R12 ;  /* 0x0000000bff041c19 */ /* 0x000fce000801160c */
.L_x_3886:
[----:B------:R-:W-:Y:S05]  /*2e70*/  BSYNC B0 ;  /* 0x0000000000007941 */ /* 0x000fea0003800000 */
.L_x_3884:
[----:B------:R-:W-:-:S05]  /*2e80*/  IMAD R4, R4, UR7, R10 ;  /* 0x0000000704047c24 */ /* 0x000fca000f8e020a */
[----:B------:R-:W-:Y:S02]  /*2e90*/  VIMNMX R3, R3, R4, !PT ;  /* 0x0000000403037248 */ /* 0x000fe40007fe0100 */
[----:B------:R-:W-:-:S07]  /*2ea0*/  VIADDMNMX R0, R4, UR7, R0, PT ;  /* 0x0000000704007c46 */ /* 0x000fce000b800100 */
.L_x_3883:
[C---:B------:R-:W-:Y:S01]  /*2eb0*/  ISETP.GE.AND P1, PT, R9.reuse, 0x2, PT ;  /* 0x000000020900780c */ /* 0x040fe20003f26270 */
[----:B------:R-:W0:Y:S01]  /*2ec0*/  SHFL.IDX PT, R12, R5, 0x1, 0x1c1f ;  /* 0x003c1f00050c7f89 */ /* 0x000e2200000e0000 */
[----:B------:R-:W-:Y:S02]  /*2ed0*/  ISETP.GE.AND P3, PT, R9, 0xa, PT ;  /* 0x0000000a0900780c */ /* 0x000fe40003f66270 */
[----:B------:R-:W-:Y:S02]  /*2ee0*/  P2R R15, PR, RZ, 0x2 ;  /* 0x00000002ff0f7803 */ /* 0x000fe40000000000 */
[----:B------:R-:W-:Y:S02]  /*2ef0*/  ISETP.GT.AND P1, PT, R3, 0x1, !P1 ;  /* 0x000000010300780c */ /* 0x000fe40004f24270 */
[----:B------:R-:W-:Y:S02]  /*2f00*/  ISETP.GE.AND P2, PT, R9, 0x9, PT ;  /* 0x000000090900780c */ /* 0x000fe40003f46270 */
[----:B------:R-:W-:-:S02]  /*2f10*/  ISETP.LT.OR P1, PT, R0, 0x2, P1 ;  /* 0x000000020000780c */ /* 0x000fc40000f21670 */
[----:B------:R-:W-:Y:S02]  /*2f20*/  P2R R20, PR, RZ, 0x4 ;  /* 0x00000004ff147803 */ /* 0x000fe40000000000 */
[----:B------:R-:W-:Y:S02]  /*2f30*/  FSEL R89, R89, -INF , !P1 ;  /* 0xff80000059597808 */ /* 0x000fe40004800000 */
[C---:B------:R-:W-:Y:S02]  /*2f40*/  ISETP.GT.AND P1, PT, R3.reuse, 0x9, !P3 ;  /* 0x000000090300780c */ /* 0x040fe40005f24270 */
[----:B------:R-:W-:Y:S02]  /*2f50*/  P2R R21, PR, RZ, 0x8 ;  /* 0x00000008ff157803 */ /* 0x000fe40000000000 */
[----:B------:R-:W-:Y:S02]  /*2f60*/  ISETP.LT.OR P1, PT, R0, 0xa, P1 ;  /* 0x0000000a0000780c */ /* 0x000fe40000f21670 */
[----:B------:R-:W-:-:S02]  /*2f70*/  ISETP.GT.AND P2, PT, R3, 0x8, !P2 ;  /* 0x000000080300780c */ /* 0x000fc40005744270 */
[----:B------:R-:W-:Y:S01]  /*2f80*/  ISETP.GE.AND P3, PT, R9, 0x11, PT ;  /* 0x000000110900780c */ /* 0x000fe20003f66270 */
[----:B0-----:R-:W-:Y:S01]  /*2f90*/  IMAD.IADD R4, R8, 0x1, R12 ;  /* 0x0000000108047824 */ /* 0x001fe200078e020c */
[----:B------:R-:W-:Y:S02]  /*2fa0*/  FSEL R93, R93, -INF , !P1 ;  /* 0xff8000005d5d7808 */ /* 0x000fe40004800000 */
[----:B------:R-:W-:Y:S02]  /*2fb0*/  ISETP.LT.OR P2, PT, R0, 0x9, P2 ;  /* 0x000000090000780c */ /* 0x000fe40001741670 */
[----:B------:R-:W-:Y:S02]  /*2fc0*/  ISETP.GT.AND P1, PT, R3, 0x10, !P3 ;  /* 0x000000100300780c */ /* 0x000fe40005f24270 */
[----:B------:R-:W-:Y:S02]  /*2fd0*/  FSEL R92, R92, -INF , !P2 ;  /* 0xff8000005c5c7808 */ /* 0x000fe40005000000 */
        /* <DEDUP_REMOVED lines=16> */
[----:B------:R-:W-:Y:S02]  /*30e0*/  P2R R106, PR, RZ, 0x8 ;  /* 0x00000008ff6a7803 */ /* 0x000fe40000000000 */
[----:B------:R-:W-:Y:S02]  /*30f0*/  FSEL R101, R101, -INF , !P1 ;  /* 0xff80000065657808 */ /* 0x000fe40004800000 */
[----:B------:R-:W-:-:S02]  /*3100*/  ISETP.GE.AND P1, PT, R9, 0x21, PT ;  /* 0x000000210900780c */ /* 0x000fc40003f26270 */
[----:B------:R-:W-:Y:S02]  /*3110*/  ISETP.GE.AND P3, PT, R9, 0x22, PT ;  /* 0x000000220900780c */ /* 0x000fe40003f66270 */
[----:B------:R-:W-:Y:S02]  /*3120*/  ISETP.GT.AND P2, PT, R3, 0x20, !P1 ;  /* 0x000000200300780c */ /* 0x000fe40004f44270 */
[----:B------:R-:W-:Y:S02]  /*3130*/  P2R R110, PR, RZ, 0x8 ;  /* 0x00000008ff6e7803 */ /* 0x000fe40000000000 */
[----:B------:R-:W-:Y:S02]  /*3140*/  ISETP.LT.OR P2, PT, R0, 0x21, P2 ;  /* 0x000000210000780c */ /* 0x000fe40001741670 */
[----:B------:R-:W-:Y:S02]  /*3150*/  ISETP.GE.AND P4, PT, R9, 0x31, PT ;  /* 0x000000310900780c */ /* 0x000fe40003f86270 */
[----:B------:R-:W-:-:S02]  /*3160*/  FSEL R72, R72, -INF , !P2 ;  /* 0xff80000048487808 */ /* 0x000fc40005000000 */
[----:B------:R-:W-:Y:S02]  /*3170*/  ISETP.GT.AND P2, PT, R3, 0x21, !P3 ;  /* 0x000000210300780c */ /* 0x000fe40005f44270 */
[----:B------:R-:W-:Y:S02]  /*3180*/  ISETP.GE.AND P3, PT, R9, 0x29, PT ;  /* 0x000000290900780c */ /* 0x000fe40003f66270 */
[----:B------:R-:W-:Y:S02]  /*3190*/  ISETP.LT.OR P2, PT, R0, 0x22, P2 ;  /* 0x000000220000780c */ /* 0x000fe40001741670 */
[----:B------:R-:W-:Y:S02]  /*31a0*/  P2R R111, PR, RZ, 0x8 ;  /* 0x00000008ff6f7803 */ /* 0x000fe40000000000 */
[----:B------:R-:W-:Y:S02]  /*31b0*/  FSEL R73, R73, -INF , !P2 ;  /* 0xff80000049497808 */ /* 0x000fe40005000000 */
[----:B------:R-:W-:-:S02]  /*31c0*/  ISETP.GT.AND P2, PT, R3, 0x28, !P3 ;  /* 0x000000280300780c */ /* 0x000fc40005f44270 */
[----:B------:R-:W-:Y:S02]  /*31d0*/  P2R R112, PR, RZ, 0x10 ;  /* 0x00000010ff707803 */ /* 0x000fe40000000000 */
[----:B------:R-:W-:-:S04]  /*31e0*/  ISETP.LT.OR P2, PT, R0, 0x29, P2 ;  /* 0x000000290000780c */ /* 0x000fc80001741670 */
[----:B------:R-:W-:Y:S02]  /*31f0*/  FSEL R76, R76, -INF , !P2 ;  /* 0xff8000004c4c7808 */ /* 0x000fe40005000000 */
[----:B------:R-:W-:-:S04]  /*3200*/  ISETP.GE.AND P2, PT, R9, 0x2a, PT ;  /* 0x0000002a0900780c */ /* 0x000fc80003f46270 */
[----:B------:R-:W-:-:S04]  /*3210*/  ISETP.GT.AND P3, PT, R3, 0x29, !P2 ;  /* 0x000000290300780c */ /* 0x000fc80005764270 */
[----:B------:R-:W-:-:S04]  /*3220*/  ISETP.LT.OR P3, PT, R0, 0x2a, P3 ;  /* 0x0000002a0000780c */ /* 0x000fc80001f61670 */
[----:B------:R-:W-:Y:S02]  /*3230*/  FSEL R77, R77, -INF , !P3 ;  /* 0xff8000004d4d7808 */ /* 0x000fe40005800000 */
[----:B------:R-:W-:Y:S02]  /*3240*/  ISETP.GT.AND P3, PT, R3, 0x30, !P4 ;  /* 0x000000300300780c */ /* 0x000fe40006764270 */
[----:B------:R-:W-:Y:S02]  /*3250*/  ISETP.GE.AND P4, PT, R9, 0x32, PT ;  /* 0x000000320900780c */ /* 0x000fe40003f86270 */
[----:B------:R-:W-:Y:S02]  /*3260*/  ISETP.LT.OR P3, PT, R0, 0x31, P3 ;  /* 0x000000310000780c */ /* 0x000fe40001f61670 */
[----:B------:R-:W-:Y:S02]  /*3270*/  P2R R113, PR, RZ, 0x10 ;  /* 0x00000010ff717803 */ /* 0x000fe40000000000 */
[----:B------:R-:W-:-:S02]  /*3280*/  FSEL R80, R80, -INF , !P3 ;  /* 0xff80000050507808 */ /* 0x000fc40005800000 */
[----:B------:R-:W-:Y:S02]  /*3290*/  ISETP.GT.AND P3, PT, R3, 0x31, !P4 ;  /* 0x000000310300780c */ /* 0x000fe40006764270 */
[----:B------:R-:W-:Y:S02]  /*32a0*/  ISETP.GE.AND P4, PT, R9, 0x39, PT ;  /* 0x000000390900780c */ /* 0x000fe40003f86270 */
[----:B------:R-:W-:Y:S02]  /*32b0*/  ISETP.LT.OR P3, PT, R0, 0x32, P3 ;  /* 0x000000320000780c */ /* 0x000fe40001f61670 */
[----:B------:R-:W-:Y:S02]  /*32c0*/  P2R R114, PR, RZ, 0x10 ;  /* 0x00000010ff727803 */ /* 0x000fe40000000000 */
[----:B------:R-:W-:Y:S02]  /*32d0*/  FSEL R81, R81, -INF , !P3 ;  /* 0xff80000051517808 */ /* 0x000fe40005800000 */
[----:B------:R-:W-:-:S02]  /*32e0*/  ISETP.GT.AND P3, PT, R3, 0x38, !P4 ;  /* 0x000000380300780c */ /* 0x000fc40006764270 */
[----:B------:R-:W-:Y:S02]  /*32f0*/  ISETP.GE.AND P4, PT, R9, 0x3a, PT ;  /* 0x0000003a0900780c */ /* 0x000fe40003f86270 */
[----:B------:R-:W-:Y:S02]  /*3300*/  ISETP.LT.OR P3, PT, R0, 0x39, P3 ;  /* 0x000000390000780c */ /* 0x000fe40001f61670 */
[----:B------:R-:W-:Y:S02]  /*3310*/  P2R R115, PR, RZ, 0x10 ;  /* 0x00000010ff737803 */ /* 0x000fe40000000000 */
[----:B------:R-:W-:Y:S02]  /*3320*/  FSEL R84, R84, -INF , !P3 ;  /* 0xff80000054547808 */ /* 0x000fe40005800000 */
[----:B------:R-:W-:Y:S02]  /*3330*/  ISETP.GT.AND P3, PT, R3, 0x39, !P4 ;  /* 0x000000390300780c */ /* 0x000fe40006764270 */
[----:B------:R-:W-:-:S02]  /*3340*/  ISETP.GE.AND P4, PT, R9, 0x41, PT ;  /* 0x000000410900780c */ /* 0x000fc40003f86270 */
[C---:B------:R-:W-:Y:S02]  /*3350*/  ISETP.LT.OR P3, PT, R0.reuse, 0x3a, P3 ;  /* 0x0000003a0000780c */ /* 0x040fe40001f61670 */
[----:B------:R-:W-:Y:S02]  /*3360*/  P2R R116, PR, RZ, 0x10 ;  /* 0x00000010ff747803 */ /* 0x000fe40000000000 */
[----:B------:R-:W-:Y:S02]  /*3370*/  FSEL R85, R85, -INF , !P3 ;  /* 0xff80000055557808 */ /* 0x000fe40005800000 */
[----:B------:R-:W-:Y:S02]  /*3380*/  ISETP.GT.AND P3, PT, R3, 0x40, !P4 ;  /* 0x000000400300780c */ /* 0x000fe40006764270 */
[----:B------:R-:W-:Y:S02]  /*3390*/  ISETP.GE.AND P4, PT, R9, 0x42, PT ;  /* 0x000000420900780c */ /* 0x000fe40003f86270 */
[----:B------:R-:W-:-:S02]  /*33a0*/  ISETP.LT.OR P3, PT, R0, 0x41, P3 ;  /* 0x000000410000780c */ /* 0x000fc40001f61670 */
[----:B------:R-:W-:Y:S02]  /*33b0*/  P2R R117, PR, RZ, 0x10 ;  /* 0x00000010ff757803 */ /* 0x000fe40000000000 */
[----:B------:R-:W-:Y:S02]  /*33c0*/  FSEL R56, R56, -INF , !P3 ;  /* 0xff80000038387808 */ /* 0x000fe40005800000 */
[----:B------:R-:W-:Y:S02]  /*33d0*/  ISETP.GT.AND P3, PT, R3, 0x41, !P4 ;  /* 0x000000410300780c */ /* 0x000fe40006764270 */
[----:B------:R-:W-:Y:S02]  /*33e0*/  ISETP.GE.AND P4, PT, R9, 0x49, PT ;  /* 0x000000490900780c */ /* 0x000fe40003f86270 */
[----:B------:R-:W-:Y:S02]  /*33f0*/  ISETP.LT.OR P3, PT, R0, 0x42, P3 ;  /* 0x000000420000780c */ /* 0x000fe40001f61670 */
[----:B------:R-:W-:-:S02]  /*3400*/  P2R R118, PR, RZ, 0x10 ;  /* 0x00000010ff767803 */ /* 0x000fc40000000000 */
        /* <DEDUP_REMOVED lines=111> */
[----:B------:R-:W-:Y:S02]  /*3b00*/  FSEL R37, R37, -INF , !P6 ;  /* 0xff80000025257808 */ /* 0x000fe40007000000 */
[----:B------:R-:W-:-:S13]  /*3b10*/  PLOP3.LUT P6, PT, PT, PT, UP1, 0x40, 0x0 ;  /* 0x000000000000781c */ /* 0x000fda0003fce818 */
[----:B------:R-:W-:Y:S05]  /*3b20*/  @P6 BRA `(.L_x_3887) ;  /* 0x00000000005c6947 */ /* 0x000fea0003800000 */
        /* <DEDUP_REMOVED lines=13> */
.L_x_3889:
[----:B------:R-:W-:-:S06]  /*3c00*/  UISETP.NE.AND UP2, UPT, UR7, 0x1, UPT ;  /* 0x000000010700788c */ /* 0x000fcc000bf45270 */
[----:B------:R-:W-:-:S05]  /*3c10*/  PLOP3.LUT P6, PT, PT, PT, UP2, 0x80, 0x0 ;  /* 0x000000000000781c */ /* 0x000fca0003fcf028 */
[----:B------:R-:W-:-:S08]  /*3c20*/  @UP2 ULDC.64 UR10, c[0x0][0x9e8] ;  /* 0x00027a00000a2ab9 */ /* 0x000fd00000000a00 */
[----:B------:R-:W-:Y:S01]  /*3c30*/  @P6 IMAD.HI.U32 R5, R3, UR10, RZ ;  /* 0x0000000a03056c27 */ /* 0x000fe2000f8e00ff */
[----:B------:R-:W-:-:S13]  /*3c40*/  PLOP3.LUT P6, PT, PT, PT, UP2, 0x80, 0x0 ;  /* 0x000000000000781c */ /* 0x000fda0003fcf028 */
[----:B------:R-:W-:-:S07]  /*3c50*/  @P6 SHF.R.U32.HI R3, RZ, UR11, R5 ;  /* 0x0000000bff036c19 */ /* 0x000fce0008011605 */
.L_x_3890:
[----:B------:R-:W-:Y:S05]  /*3c60*/  BSYNC B0 ;  /* 0x0000000000007941 */ /* 0x000fea0003800000 */
.L_x_3888:
[----:B------:R-:W-:-:S05]  /*3c70*/  IMAD R3, R3, UR7, R10 ;  /* 0x0000000703037c24 */ /* 0x000fca000f8e020a */
[----:B------:R-:W-:Y:S02]  /*3c80*/  VIMNMX R4, R4, R3, !PT ;  /* 0x0000000304047248 */ /* 0x000fe40007fe0100 */
[----:B------:R-:W-:-:S07]  /*3c90*/  VIADDMNMX R0, R3, UR7, R0, PT ;  /* 0x0000000703007c46 */ /* 0x000fce000b800100 */
.L_x_3887:
[C---:B------:R-:W-:Y:S01]  /*3ca0*/  ISETP.GT.AND P1, PT, R4.reuse, 0x20, !P1 ;  /* 0x000000200400780c */ /* 0x040fe20004f24270 */
[----:B------:R-:W-:Y:S01]  /*3cb0*/  IMAD.U32 R10, RZ, RZ, UR37 ;  /* 0x00000025ff0a7e24 */ /* 0x000fe2000f8e00ff */
[----:B------:R-:W-:Y:S01]  /*3cc0*/  ISETP.GT.AND P2, PT, R4, 0x29, !P2 ;  /* 0x000000290400780c */ /* 0x000fe20005744270 */
[----:B------:R-:W-:Y:S01]  /*3cd0*/  @UP0 ULDC UR10, c[0x0][0x44c] ;  /* 0x00011300000a0ab9 */ /* 0x000fe20000000800 */
[C---:B------:R-:W-:Y:S01]  /*3ce0*/  ISETP.LT.OR P1, PT, R0.reuse, 0x21, P1 ;  /* 0x000000210000780c */ /* 0x040fe20000f21670 */
[----:B------:R-:W-:Y:S01]  /*3cf0*/  UIMAD.WIDE.U32 UR10, UR36, UR10, URZ ;  /* 0x0000000a240a72a5 */ /* 0x000fe2000f8e003f */
[----:B------:R-:W-:Y:S01]  /*3d00*/  ISETP.LT.OR P2, PT, R0, 0x2a, P2 ;  /* 0x0000002a0000780c */ /* 0x000fe20001741670 */
[----:B------:R-:W-:Y:S01]  /*3d10*/  @UP0 ULDC UR18, c[0x0][0x450] ;  /* 0x0001140000120ab9 */ /* 0x000fe20000000800 */
[----:B------:R-:W-:Y:S01]  /*3d20*/  FSEL R74, R74, -INF , !P1 ;  /* 0xff8000004a4a7808 */ /* 0x000fe20004800000 */
[----:B------:R-:W-:Y:S01]  /*3d30*/  UMOV UR14, UR36 ;  /* 0x00000024000e7c82 */ /* 0x000fe20008000000 */
[----:B------:R-:W-:Y:S01]  /*3d40*/  ISETP.NE.AND P1, PT, R110, RZ, PT ;  /* 0x000000ff6e00720c */ /* 0x000fe20003f25270 */
[----:B------:R-:W-:Y:S01]  /*3d50*/  @UP0 USHF.R.U32.HI UR14, URZ, UR18, UR11 ;  /* 0x000000123f0e0299 */ /* 0x000fe2000801160b */
[----:B------:R-:W-:-:S02]  /*3d60*/  FSEL R79, R79, -INF , !P2 ;  /* 0xff8000004f4f7808 */ /* 0x000fc40005000000 */
[----:B------:R-:W-:Y:S02]  /*3d70*/  ISETP.GT.AND P1, PT, R4, 0x21, !P1 ;  /* 0x000000210400780c */ /* 0x000fe40004f24270 */
[----:B------:R-:W-:Y:S02]  /*3d80*/  ISETP.NE.AND P2, PT, R118, RZ, PT ;  /* 0x000000ff7600720c */ /* 0x000fe40003f45270 */
[----:B------:R-:W-:Y:S02]  /*3d90*/  ISETP.LT.OR P1, PT, R0, 0x22, P1 ;  /* 0x000000220000780c */ /* 0x000fe40000f21670 */
[----:B------:R-:W-:Y:S02]  /*3da0*/  ISETP.NE.AND P6, PT, R119, RZ, PT ;  /* 0x000000ff7700720c */ /* 0x000fe40003fc5270 */
        /* <DEDUP_REMOVED lines=29> */
[----:B------:R-:W-:Y:S02]  /*3f80*/  ISETP.NE.AND P1, PT, R115, RZ, PT ;  /* 0x000000ff7300720c */ /* 0x000fe40003f25270 */
[----:B------:R-:W-:Y:S02]  /*3f90*/  FMNMX.FTZ R3, R81, R6, !PT ;  /* 0x0000000651037209 */ /* 0x000fe40007810000 */
[----:B------:R-:W-:-:S02]  /*3fa0*/  ISETP.GT.AND P1, PT, R4, 0x39, !P1 ;  /* 0x000000390400780c */ /* 0x000fc40004f24270 */
[----:B------:R-:W-:Y:S02]  /*3fb0*/  FMNMX.FTZ R6, R84, R3, !PT ;  /* 0x0000000354067209 */ /* 0x000fe40007810000 */
[----:B------:R-:W-:Y:S02]  /*3fc0*/  ISETP.LT.OR P1, PT, R0, 0x3a, P1 ;  /* 0x0000003a0000780c */ /* 0x000fe40000f21670 */
[----:B------:R-:W-:Y:S02]  /*3fd0*/  FMNMX.FTZ R3, R85, R6, !PT ;  /* 0x0000000655037209 */ /* 0x000fe40007810000 */
[----:B------:R-:W-:Y:S02]  /*3fe0*/  FSEL R87, R87, -INF , !P1 ;  /* 0xff80000057577808 */ /* 0x000fe40004800000 */
[----:B------:R-:W-:Y:S02]  /*3ff0*/  ISETP.NE.AND P1, PT, R116, RZ, PT ;  /* 0x000000ff7400720c */ /* 0x000fe40003f25270 */
[----:B------:R-:W-:-:S02]  /*4000*/  FMNMX.FTZ R6, R56, R3, !PT ;  /* 0x0000000338067209 */ /* 0x000fc40007810000 */
        /* <DEDUP_REMOVED lines=13> */
[----:B------:R-:W-:Y:S02]  /*40e0*/  ISETP.NE.AND P2, PT, R129, RZ, PT ;  /* 0x000000ff8100720c */ /* 0x000fe40003f45270 */
[----:B------:R-:W-:Y:S02]  /*40f0*/  ISETP.LT.OR P1, PT, R0, 0x49, P1 ;  /* 0x000000490000780c */ /* 0x000fe40000f21670 */
[----:B------:R-:W-:Y:S02]  /*4100*/  FMNMX.FTZ R6, R68, R3, !PT ;  /* 0x0000000344067209 */ /* 0x000fe40007810000 */
[----:B------:R-:W-:Y:S02]  /*4110*/  FSEL R62, R62, -INF , !P1 ;  /* 0xff8000003e3e7808 */ /* 0x000fe40004800000 */
[----:B------:R-:W-:-:S02]  /*4120*/  ISETP.GT.AND P1, PT, R4, 0x49, !P6 ;  /* 0x000000490400780c */ /* 0x000fc40007724270 */
[----:B------:R-:W-:Y:S02]  /*4130*/  ISETP.NE.AND P6, PT, R130, RZ, PT ;  /* 0x000000ff8200720c */ /* 0x000fe40003fc5270 */
        /* <DEDUP_REMOVED lines=41> */
[----:B------:R-:W-:Y:S01]  /*43d0*/  ISETP.GT.AND P3, PT, R4, 0x90, !P3 ;  /* 0x000000900400780c */ /* 0x000fe20005f64270 */
[----:B------:R-:W0:Y:S01]  /*43e0*/  SHFL.BFLY PT, R3, R6, 0x2, 0x1f ;  /* 0x0c401f0006037f89 */ /* 0x000e2200000e0000 */
[----:B------:R-:W-:Y:S02]  /*43f0*/  ISETP.LT.OR P1, PT, R0, 0x62, P1 ;  /* 0x000000620000780c */ /* 0x000fe40000f21670 */
[----:B------:R-:W-:Y:S02]  /*4400*/  ISETP.GT.AND P4, PT, R4, 0x91, !P4 ;  /* 0x000000910400780c */ /* 0x000fe40006784270 */
[----:B------:R-:W-:Y:S02]  /*4410*/  FSEL R43, R43, -INF , !P1 ;  /* 0xff8000002b2b7808 */ /* 0x000fe40004800000 */
[----:B------:R-:W-:Y:S02]  /*4420*/  ISETP.NE.AND P1, PT, R126, RZ, PT ;  /* 0x000000ff7e00720c */ /* 0x000fe40003f25270 */
[----:B------:R-:W-:-:S02]  /*4430*/  ISETP.LT.OR P3, PT, R0, 0x91, P3 ;  /* 0x000000910000780c */ /* 0x000fc40001f61670 */
[C---:B------:R-:W-:Y:S02]  /*4440*/  ISETP.GT.AND P1, PT, R4.reuse, 0x68, !P1 ;  /* 0x000000680400780c */ /* 0x040fe40004f24270 */
[----:B------:R-:W-:Y:S02]  /*4450*/  ISETP.GT.AND P5, PT, R4, 0x98, !P5 ;  /* 0x000000980400780c */ /* 0x000fe40006fa4270 */
[C---:B------:R-:W-:Y:S02]  /*4460*/  ISETP.LT.OR P1, PT, R0.reuse, 0x69, P1 ;  /* 0x000000690000780c */ /* 0x040fe40000f21670 */
[----:B------:R-:W-:Y:S02]  /*4470*/  ISETP.LT.OR P4, PT, R0, 0x92, P4 ;  /* 0x000000920000780c */ /* 0x000fe40002781670 */
[----:B------:R-:W-:Y:S02]  /*4480*/  FSEL R46, R46, -INF , !P1 ;  /* 0xff8000002e2e7808 */ /* 0x000fe40004800000 */
[----:B------:R-:W-:-:S02]  /*4490*/  ISETP.NE.AND P1, PT, R127, RZ, PT ;  /* 0x000000ff7f00720c */ /* 0x000fc40003f25270 */
[----:B------:R-:W-:Y:S02]  /*44a0*/  FSEL R34, R34, -INF , !P3 ;  /* 0xff80000022227808 */ /* 0x000fe40005800000 */
[----:B------:R-:W-:Y:S02]  /*44b0*/  ISETP.GT.AND P1, PT, R4, 0x69, !P1 ;  /* 0x000000690400780c */ /* 0x000fe40004f24270 */
[----:B0-----:R-:W-:Y:S02]  /*44c0*/  FMNMX.FTZ R8, R6, R3, !PT ;  /* 0x0000000306087209 */ /* 0x001fe40007810000 */
[C---:B------:R-:W-:Y:S02]  /*44d0*/  ISETP.LT.OR P1, PT, R0.reuse, 0x6a, P1 ;  /* 0x0000006a0000780c */ /* 0x040fe40000f21670 */
[----:B------:R-:W-:Y:S01]  /*44e0*/  ISETP.LT.OR P5, PT, R0, 0x99, P5 ;  /* 0x000000990000780c */ /* 0x000fe20002fa1670 */
[----:B------:R-:W0:Y:S01]  /*44f0*/  SHFL.BFLY PT, R3, R8, 0x1, 0x1f ;  /* 0x0c201f0008037f89 */ /* 0x000e2200000e0000 */
[----:B------:R-:W-:-:S02]  /*4500*/  FSEL R47, R47, -INF , !P1 ;  /* 0xff8000002f2f7808 */ /* 0x000fc40004800000 */
[----:B------:R-:W-:Y:S02]  /*4510*/  ISETP.NE.AND P1, PT, R128, RZ, PT ;  /* 0x000000ff8000720c */ /* 0x000fe40003f25270 */
[----:B------:R-:W-:Y:S02]  /*4520*/  FSEL R35, R35, -INF , !P4 ;  /* 0xff80000023237808 */ /* 0x000fe40006000000 */
[----:B------:R-:W-:Y:S02]  /*4530*/  ISETP.GT.AND P1, PT, R4, 0x70, !P1 ;  /* 0x000000700400780c */ /* 0x000fe40004f24270 */
[----:B------:R-:W-:Y:S02]  /*4540*/  R2UR UR15, R105 ;  /* 0x00000000690f72ca */ /* 0x000fe400000e0000 */
[----:B------:R-:W-:-:S04]  /*4550*/  ISETP.LT.OR P1, PT, R0, 0x71, P1 ;  /* 0x000000710000780c */ /* 0x000fc80000f21670 */
[----:B------:R-:W-:Y:S02]  /*4560*/  FSEL R50, R50, -INF , !P1 ;  /* 0xff80000032327808 */ /* 0x000fe40004800000 */
[----:B------:R-:W-:Y:S02]  /*4570*/  ISETP.GT.AND P1, PT, R4, 0x71, !P2 ;  /* 0x000000710400780c */ /* 0x000fe40005724270 */
[----:B------:R-:W-:Y:S02]  /*4580*/  ISETP.NE.AND P2, PT, R132, RZ, PT ;  /* 0x000000ff8400720c */ /* 0x000fe40003f45270 */
[----:B------:R-:W-:Y:S01]  /*4590*/  ISETP.LT.OR P1, PT, R0, 0x72, P1 ;  /* 0x000000720000780c */ /* 0x000fe20000f21670 */
[----:B------:R-:W-:Y:S01]  /*45a0*/  UIADD3 UR10, UR15, UR14, URZ ;  /* 0x0000000e0f0a7290 */ /* 0x000fe2000fffe03f */
[----:B0-----:R-:W-:Y:S02]  /*45b0*/  FMNMX.FTZ R3, R8, R3, !PT ;  /* 0x0000000308037209 */ /* 0x001fe40007810000 */
[----:B------:R-:W-:Y:S01]  /*45c0*/  FSEL R51, R51, -INF , !P1 ;  /* 0xff80000033337808 */ /* 0x000fe20004800000 */
[----:B------:R-:W-:Y:S01]  /*45d0*/  UIADD3 UR6, UR10, UR6, URZ ;  /* 0x000000060a067290 */ /* 0x000fe2000fffe03f */
[----:B------:R-:W-:Y:S01]  /*45e0*/  ISETP.GT.AND P1, PT, R4, 0x78, !P6 ;  /* 0x000000780400780c */ /* 0x000fe20007724270 */
[----:B------:R-:W-:-:S01]  /*45f0*/  FFMA.FTZ R5, R3, R10, -8 ;  /* 0xc100000003057423 */ /* 0x000fc2000001000a */
[----:B------:R-:W-:-:S02]  /*4600*/  ISETP.NE.AND P6, PT, R133, RZ, PT ;  /* 0x000000ff8500720c */ /* 0x000fc40003fc5270 */
        /* <DEDUP_REMOVED lines=35> */
[----:B------:R-:W-:-:S04]  /*4840*/  ISETP.GT.AND P1, PT, R4, RZ, !P1 ;  /* 0x000000ff0400720c */ /* 0x000fc80004f24270 */
[----:B------:R-:W-:-:S04]  /*4850*/  ISETP.LT.OR P1, PT, R0, 0x1, P1 ;  /* 0x000000010000780c */ /* 0x000fc80000f21670 */
[----:B------:R-:W-:Y:S02]  /*4860*/  FSEL R90, R90, -INF , !P1 ;  /* 0xff8000005a5a7808 */ /* 0x000fe40004800000 */
        /* <DEDUP_REMOVED lines=10> */
[----:B------:R-:W-:-:S02]  /*4910*/  FSETP.NEU.FTZ.AND P1, PT, R3, -INF , PT ;  /* 0xff8000000300780b */ /* 0x000fc40003f3d000 */
[----:B------:R-:W-:Y:S02]  /*4920*/  FMNMX.FTZ R21, R99, R20, !PT ;  /* 0x0000001463157209 */ /* 0x000fe40007810000 */
[----:B------:R-:W-:Y:S02]  /*4930*/  FSEL R88, R5, RZ, P1 ;  /* 0x000000ff05587208 */ /* 0x000fe40000800000 */
[----:B------:R-:W-:Y:S02]  /*4940*/  ISETP.NE.AND P6, PT, R134, RZ, PT ;  /* 0x000000ff8600720c */ /* 0x000fe40003fc5270 */
[----:B------:R-:W-:Y:S01]  /*4950*/  ISETP.NE.AND P2, PT, R135, RZ, PT ;  /* 0x000000ff8700720c */ /* 0x000fe20003f45270 */
        /* <DEDUP_REMOVED lines=11> */
[----:B------:R-:W-:Y:S01]  /*4a10*/  ISETP.GT.AND P1, PT, R4, 0x88, !P6 ;  /* 0x000000880400780c */ /* 0x000fe20007724270 */
[--C-:B------:R-:W-:Y:S01]  /*4a20*/  FFMA.FTZ R5, R13, UR37, -R88.reuse ;  /* 0x000000250d057c23 */ /* 0x100fe20008010858 */
[----:B------:R-:W-:Y:S01]  /*4a30*/  FMNMX.FTZ R73, R75, R72, !PT ;  /* 0x000000484b497209 */ /* 0x000fe20007810000 */
[--C-:B------:R-:W-:Y:S01]  /*4a40*/  FFMA.FTZ R72, R80, UR37, -R88.reuse ;  /* 0x0000002550487c23 */ /* 0x100fe20008010858 */
[----:B------:R-:W-:Y:S01]  /*4a50*/  ISETP.LT.OR P1, PT, R0, 0x89, P1 ;  /* 0x000000890000780c */ /* 0x000fe20000f21670 */
[----:B------:R-:W-:Y:S01]  /*4a60*/  MUFU.EX2 R6, R6 ;  /* 0x0000000600067308 */ /* 0x000fe20000000800 */
[----:B------:R-:W-:Y:S01]  /*4a70*/  FMNMX.FTZ R76, R78, R73, !PT ;  /* 0x000000494e4c7209 */ /* 0x000fe20007810000 */
[--C-:B0-----:R-:W-:Y:S01]  /*4a80*/  FFMA.FTZ R89, R81, UR37, -R88.reuse ;  /* 0x0000002551597c23 */ /* 0x101fe20008010858 */
[----:B------:R-:W-:Y:S01]  /*4a90*/  FSEL R30, R30, -INF , !P1 ;  /* 0xff8000001e1e7808 */ /* 0x000fe20004800000 */
[--C-:B------:R-:W-:Y:S01]  /*4aa0*/  FFMA.FTZ R10, R96, UR37, -R88.reuse ;  /* 0x00000025600a7c23 */ /* 0x100fe20008010858 */
[----:B------:R-:W-:Y:S01]  /*4ab0*/  FMNMX.FTZ R73, R79, R76, !PT ;  /* 0x0000004c4f497209 */ /* 0x000fe20007810000 */
[--C-:B------:R-:W-:Y:S01]  /*4ac0*/  FFMA.FTZ R11, R97, UR37, -R88.reuse ;  /* 0x00000025610b7c23 */ /* 0x100fe20008010858 */
[----:B------:R-:W-:Y:S01]  /*4ad0*/  ISETP.GT.AND P1, PT, R4, 0x89, !P2 ;  /* 0x000000890400780c */ /* 0x000fe20005724270 */
[----:B------:R-:W0:Y:S01]  /*4ae0*/  MUFU.EX2 R5, R5 ;  /* 0x0000000500057308 */ /* 0x000e220000000800 */
[----:B------:R-:W-:Y:S01]  /*4af0*/  FMNMX.FTZ R76, R82, R73, !PT ;  /* 0x00000049524c7209 */ /* 0x000fe20007810000 */
[--C-:B------:R-:W-:Y:S01]  /*4b00*/  FFMA.FTZ R12, R100, UR37, -R88.reuse ;  /* 0x00000025640c7c23 */ /* 0x100fe20008010858 */
[----:B------:R-:W-:Y:S01]  /*4b10*/  ISETP.LT.OR P1, PT, R0, 0x8a, P1 ;  /* 0x0000008a0000780c */ /* 0x000fe20000f21670 */
[--C-:B------:R-:W-:Y:S01]  /*4b20*/  FFMA.FTZ R13, R101, UR37, -R88.reuse ;  /* 0x00000025650d7c23 */ /* 0x100fe20008010858 */
[----:B------:R-:W-:Y:S01]  /*4b30*/  FMNMX.FTZ R77, R83, R76, !PT ;  /* 0x0000004c534d7209 */ /* 0x000fe20007810000 */
[--C-:B------:R-:W-:Y:S01]  /*4b40*/  FFMA.FTZ R76, R84, UR37, -R88.reuse ;  /* 0x00000025544c7c23 */ /* 0x100fe20008010858 */
[----:B------:R-:W-:-:S01]  /*4b50*/  FFMA.FTZ R84, R61, UR37, -R88 ;  /* 0x000000253d547c23 */ /* 0x000fc20008010858 */
[----:B------:R-:W-:Y:S01]  /*4b60*/  ISETP.NE.AND P6, PT, R9, RZ, PT ;  /* 0x000000ff0900720c */ /* 0x000fe20003fc5270 */
[----:B------:R-:W-:-:S01]  /*4b70*/  FFMA.FTZ R9, R93, UR37, -R88 ;  /* 0x000000255d097c23 */ /* 0x000fc20008010858 */
[----:B------:R-:W-:Y:S01]  /*4b80*/  FMNMX.FTZ R80, R86, R77, !PT ;  /* 0x0000004d56507209 */ /* 0x000fe20007810000 */
[----:B------:R-:W1:Y:S01]  /*4b90*/  MUFU.EX2 R8, R8 ;  /* 0x0000000800087308 */ /* 0x000e620000000800 */
[----:B------:R-:W-:Y:S01]  /*4ba0*/  ISETP.GT.AND P2, PT, R4, 0x99, !P6 ;  /* 0x000000990400780c */ /* 0x000fe20007744270 */
[--C-:B------:R-:W-:Y:S01]  /*4bb0*/  FFMA.FTZ R56, R56, UR37, -R88.reuse ;  /* 0x0000002538387c23 */ /* 0x100fe20008010858 */
[----:B------:R-:W-:Y:S01]  /*4bc0*/  FMNMX.FTZ R77, R87, R80, !PT ;  /* 0x00000050574d7209 */ /* 0x000fe20007810000 */
[--C-:B------:R-:W-:Y:S01]  /*4bd0*/  FFMA.FTZ R57, R57, UR37, -R88.reuse ;  /* 0x0000002539397c23 */ /* 0x100fe20008010858 */
[----:B------:R-:W-:Y:S01]  /*4be0*/  ISETP.LT.OR P2, PT, R0, 0x9a, P2 ;  /* 0x0000009a0000780c */ /* 0x000fe20001741670 */
[--C-:B------:R-:W-:Y:S01]  /*4bf0*/  FFMA.FTZ R60, R60, UR37, -R88.reuse ;  /* 0x000000253c3c7c23 */ /* 0x100fe20008010858 */
[----:B------:R-:W-:Y:S01]  /*4c00*/  FMNMX.FTZ R80, R58, R77, !PT ;  /* 0x0000004d3a507209 */ /* 0x000fe20007810000 */
[----:B------:R-:W2:Y:S01]  /*4c10*/  MUFU.EX2 R9, R9 ;  /* 0x0000000900097308 */ /* 0x000ea20000000800 */
[----:B------:R-:W-:-:S01]  /*4c20*/  FFMA.FTZ R64, R64, UR37, -R88 ;  /* 0x0000002540407c23 */ /* 0x000fc20008010858 */
        /* <DEDUP_REMOVED lines=8> */
[--C-:B------:R-:W-:Y:S01]  /*4cb0*/  FFMA.FTZ R32, R32, UR37, -R88.reuse ;  /* 0x0000002520207c23 */ /* 0x100fe20008010858 */
[----:B------:R-:W-:Y:S01]  /*4cc0*/  FMNMX.FTZ R81, R63, R80, !PT ;  /* 0x000000503f517209 */ /* 0x000fe20007810000 */
[--C-:B------:R-:W-:Y:S01]  /*4cd0*/  FFMA.FTZ R33, R33, UR37, -R88.reuse ;  /* 0x0000002521217c23 */ /* 0x100fe20008010858 */
[----:B------:R-:W-:-:S01]  /*4ce0*/  FFMA.FTZ R36, R36, UR37, -R88 ;  /* 0x0000002524247c23 */ /* 0x000fc20008010858 */
[----:B------:R-:W-:Y:S01]  /*4cf0*/  FFMA.FTZ R37, R37, UR37, -R88 ;  /* 0x0000002525257c23 */ /* 0x000fe20008010858 */
[----:B------:R-:W-:Y:S01]  /*4d00*/  FMNMX.FTZ R80, R66, R81, !PT ;  /* 0x0000005142507209 */ /* 0x000fe20007810000 */
[----:B------:R-:W3:Y:S03]  /*4d10*/  MUFU.EX2 R10, R10 ;  /* 0x0000000a000a7308 */ /* 0x000ee60000000800 */
[----:B------:R-:W-:-:S04]  /*4d20*/  FMNMX.FTZ R81, R67, R80, !PT ;  /* 0x0000005043517209 */ /* 0x000fc80007810000 */
[----:B------:R-:W-:Y:S01]  /*4d30*/  FMNMX.FTZ R80, R70, R81, !PT ;  /* 0x0000005146507209 */ /* 0x000fe20007810000 */
[----:B------:R-:W-:Y:S03]  /*4d40*/  MUFU.EX2 R73, R89 ;  /* 0x0000005900497308 */ /* 0x000fe60000000800 */
[----:B------:R-:W-:-:S04]  /*4d50*/  FMNMX.FTZ R81, R71, R80, !PT ;  /* 0x0000005047517209 */ /* 0x000fc80007810000 */
[----:B------:R-:W-:Y:S01]  /*4d60*/  FMNMX.FTZ R80, R42, R81, !PT ;  /* 0x000000512a507209 */ /* 0x000fe20007810000 */
[----:B------:R-:W4:Y:S03]  /*4d70*/  MUFU.EX2 R11, R11 ;  /* 0x0000000b000b7308 */ /* 0x000f260000000800 */
[----:B------:R-:W-:-:S04]  /*4d80*/  FMNMX.FTZ R61, R43, R80, !PT ;  /* 0x000000502b3d7209 */ /* 0x000fc80007810000 */
[----:B------:R-:W-:Y:S01]  /*4d90*/  FMNMX.FTZ R80, R46, R61, !PT ;  /* 0x0000003d2e507209 */ /* 0x000fe20007810000 */
[----:B------:R5:W-:Y:S03]  /*4da0*/  MUFU.EX2 R81, R84 ;  /* 0x0000005400517308 */ /* 0x000be60000000800 */
[----:B------:R-:W-:-:S04]  /*4db0*/  FMNMX.FTZ R61, R47, R80, !PT ;  /* 0x000000502f3d7209 */ /* 0x000fc80007810000 */
[----:B------:R-:W-:Y:S01]  /*4dc0*/  FMNMX.FTZ R80, R50, R61, !PT ;  /* 0x0000003d32507209 */ /* 0x000fe20007810000 */
[----:B------:R-:W4:Y:S01]  /*4dd0*/  MUFU.EX2 R12, R12 ;  /* 0x0000000c000c7308 */ /* 0x000f220000000800 */
[----:B-----5:R-:W-:-:S02]  /*4de0*/  FFMA.FTZ R84, R69, UR37, -R88 ;  /* 0x0000002545547c23 */ /* 0x020fc40008010858 */
[----:B------:R-:W-:Y:S01]  /*4df0*/  FMNMX.FTZ R61, R51, R80, !PT ;  /* 0x00000050333d7209 */ /* 0x000fe20007810000 */
[----:B------:R-:W-:-:S03]  /*4e00*/  FFMA.FTZ R80, R68, UR37, -R88 ;  /* 0x0000002544507c23 */ /* 0x000fc60008010858 */
[----:B------:R-:W-:Y:S01]  /*4e10*/  FMNMX.FTZ R68, R54, R61, !PT ;  /* 0x0000003d36447209 */ /* 0x000fe20007810000 */
[----:B------:R5:W-:Y:S03]  /*4e20*/  MUFU.EX2 R4, R84 ;  /* 0x0000005400047308 */ /* 0x000be60000000800 */
[----:B------:R-:W-:-:S04]  /*4e30*/  FMNMX.FTZ R85, R55, R68, !PT ;  /* 0x0000004437557209 */ /* 0x000fc80007810000 */
[----:B------:R-:W-:Y:S01]  /*4e40*/  FMNMX.FTZ R68, R26, R85, !PT ;  /* 0x000000551a447209 */ /* 0x000fe20007810000 */
[----:B------:R0:W-:Y:S01]  /*4e50*/  MUFU.EX2 R61, R80 ;  /* 0x00000050003d7308 */ /* 0x0001e20000000800 */
[----:B-----5:R-:W-:-:S01]  /*4e60*/  FFMA.FTZ R84, R41, UR37, -R88 ;  /* 0x0000002529547c23 */ /* 0x020fc20008010858 */
[----:B------:R-:W-:Y:S01]  /*4e70*/  FSEL R41, R39, -INF , !P2 ;  /* 0xff80000027297808 */ /* 0x000fe20005000000 */
[----:B------:R-:W-:-:S01]  /*4e80*/  FFMA.FTZ R39, R44, UR37, -R88 ;  /* 0x000000252c277c23 */ /* 0x000fc20008010858 */
[----:B------:R-:W-:Y:S01]  /*4e90*/  FMNMX.FTZ R69, R27, R68, !PT ;  /* 0x000000441b457209 */ /* 0x000fe20007810000 */
[----:B------:R-:W-:-:S01]  /*4ea0*/  FFMA.FTZ R44, R45, UR37, -R88 ;  /* 0x000000252d2c7c23 */ /* 0x000fc20008010858 */
        /* <DEDUP_REMOVED lines=8> */
[----:B------:R-:W-:Y:S01]  /*4f30*/  FFMA.FTZ R52, R53, UR37, -R88 ;  /* 0x0000002535347c23 */ /* 0x000fe20008010858 */
[----:B------:R-:W-:Y:S01]  /*4f40*/  IMAD.U32 R53, RZ, RZ, UR37 ;  /* 0x00000025ff357e24 */ /* 0x000fe2000f8e00ff */
[----:B0-----:R-:W-:Y:S01]  /*4f50*/  FMNMX.FTZ R80, R34, R69, !PT ;  /* 0x0000004522507209 */ /* 0x001fe20007810000 */
[----:B------:R-:W0:Y:S03]  /*4f60*/  MUFU.EX2 R13, R13 ;  /* 0x0000000d000d7308 */ /* 0x000e260000000800 */
[----:B------:R-:W-:-:S04]  /*4f70*/  FMNMX.FTZ R69, R35, R80, !PT ;  /* 0x0000005023457209 */ /* 0x000fc80007810000 */
[----:B------:R-:W-:Y:S01]  /*4f80*/  FMNMX.FTZ R0, R40, R69, !PT ;  /* 0x0000004528007209 */ /* 0x000fe20007810000 */
[----:B------:R-:W5:Y:S03]  /*4f90*/  MUFU.EX2 R14, R14 ;  /* 0x0000000e000e7308 */ /* 0x000f660000000800 */
[----:B------:R-:W-:-:S05]  /*4fa0*/  FMNMX.FTZ R0, R41, R0, !PT ;  /* 0x0000000029007209 */ /* 0x000fca0007810000 */
[----:B------:R-:W1:Y:S01]  /*4fb0*/  SHFL.BFLY PT, R69, R0, 0x2, 0x1f ;  /* 0x0c401f0000457f89 */ /* 0x000e6200000e0000 */
[----:B------:R3:W-:Y:S08]  /*4fc0*/  MUFU.EX2 R38, R84 ;  /* 0x0000005400267308 */ /* 0x0007f00000000800 */
[----:B------:R-:W-:Y:S08]  /*4fd0*/  MUFU.EX2 R20, R20 ;  /* 0x0000001400147308 */ /* 0x000ff00000000800 */
[----:B------:R-:W-:Y:S01]  /*4fe0*/  MUFU.EX2 R21, R92 ;  /* 0x0000005c00157308 */ /* 0x000fe20000000800 */
[----:B-1----:R-:W-:-:S07]  /*4ff0*/  FMNMX.FTZ R69, R0, R69, !PT ;  /* 0x0000004500457209 */ /* 0x002fce0007810000 */
[----:B------:R-:W-:Y:S01]  /*5000*/  MUFU.EX2 R72, R72 ;  /* 0x0000004800487308 */ /* 0x000fe20000000800 */
[----:B------:R-:W1:Y:S07]  /*5010*/  SHFL.BFLY PT, R0, R69, 0x1, 0x1f ;  /* 0x0c201f0045007f89 */ /* 0x000e6e00000e0000 */
[----:B------:R-:W-:Y:S08]  /*5020*/  MUFU.EX2 R76, R76 ;  /* 0x0000004c004c7308 */ /* 0x000ff00000000800 */
[----:B------:R-:W-:Y:S08]  /*5030*/  MUFU.EX2 R56, R56 ;  /* 0x0000003800387308 */ /* 0x000ff00000000800 */
[----:B------:R-:W-:Y:S01]  /*5040*/  MUFU.EX2 R57, R57 ;  /* 0x0000003900397308 */ /* 0x000fe20000000800 */
[----:B-1----:R-:W-:-:S04]  /*5050*/  FMNMX.FTZ R0, R69, R0, !PT ;  /* 0x0000000045007209 */ /* 0x002fc80007810000 */
[C---:B------:R-:W-:Y:S01]  /*5060*/  FSETP.NEU.FTZ.AND P1, PT, R0.reuse, -INF , PT ;  /* 0xff8000000000780b */ /* 0x040fe20003f3d000 */
[----:B------:R-:W-:-:S02]  /*5070*/  FFMA.FTZ R53, R0, R53, -8 ;  /* 0xc100000000357423 */ /* 0x000fc40000010035 */
[----:B------:R-:W-:Y:S03]  /*5080*/  MUFU.EX2 R60, R60 ;  /* 0x0000003c003c7308 */ /* 0x000fe60000000800 */
[----:B------:R-:W-:Y:S02]  /*5090*/  FSEL R85, R53, RZ, P1 ;  /* 0x000000ff35557208 */ /* 0x000fe40000800000 */
[----:B------:R-:W-:-:S03]  /*50a0*/  PLOP3.LUT P1, PT, PT, PT, UP1, 0x40, 0x0 ;  /* 0x000000000000781c */ /* 0x000fc60003f2e818 */
[----:B------:R-:W-:Y:S01]  /*50b0*/  MUFU.EX2 R64, R64 ;  /* 0x0000004000407308 */ /* 0x000fe20000000800 */
[----:B------:R-:W-:-:S01]  /*50c0*/  FFMA.FTZ R89, R79, UR37, -R85 ;  /* 0x000000254f597c23 */ /* 0x000fc20008010855 */
[--C-:B------:R-:W-:Y:S01]  /*50d0*/  FFMA.FTZ R53, R90, UR37, -R85.reuse ;  /* 0x000000255a357c23 */ /* 0x100fe20008010855 */
[----:B------:R-:W-:-:S01]  /*50e0*/  FFMA.FTZ R80, R91, UR37, -R85 ;  /* 0x000000255b507c23 */ /* 0x000fc20008010855 */
[----:B------:R-:W-:Y:S01]  /*50f0*/  FFMA.FTZ R79, R83, UR37, -R85 ;  /* 0x00000025534f7c23 */ /* 0x000fe20008010855 */
[----:B------:R-:W-:-:S01]  /*5100*/  FADD.FTZ R83, R5, R6 ;  /* 0x0000000605537221 */ /* 0x000fc20000010000 */
[--C-:B------:R-:W-:Y:S01]  /*5110*/  FFMA.FTZ R88, R78, UR37, -R85.reuse ;  /* 0x000000254e587c23 */ /* 0x100fe20008010855 */
[----:B------:R-:W-:-:S01]  /*5120*/  FFMA.FTZ R94, R94, UR37, -R85 ;  /* 0x000000255e5e7c23 */ /* 0x000fc20008010855 */
[----:B------:R-:W-:Y:S01]  /*5130*/  FFMA.FTZ R78, R82, UR37, -R85 ;  /* 0x00000025524e7c23 */ /* 0x000fe20008010855 */
[----:B------:R-:W-:-:S01]  /*5140*/  FADD.FTZ R82, R8, R83 ;  /* 0x0000005308527221 */ /* 0x000fc20000010000 */
[----:B------:R-:W-:Y:S01]  /*5150*/  MUFU.EX2 R53, R53 ;  /* 0x0000003500357308 */ /* 0x000fe20000000800 */
[----:B------:R-:W-:-:S01]  /*5160*/  FFMA.FTZ R95, R95, UR37, -R85 ;  /* 0x000000255f5f7c23 */ /* 0x000fc20008010855 */
[----:B------:R-:W-:Y:S01]  /*5170*/  FFMA.FTZ R69, R98, UR37, -R85 ;  /* 0x0000002562457c23 */ /* 0x000fe20008010855 */
[----:B--2---:R-:W-:-:S01]  /*5180*/  FADD.FTZ R83, R9, R82 ;  /* 0x0000005209537221 */ /* 0x004fc20000010000 */
[--C-:B---3--:R-:W-:Y:S01]  /*5190*/  FFMA.FTZ R84, R99, UR37, -R85.reuse ;  /* 0x0000002563547c23 */ /* 0x108fe20008010855 */
[----:B------:R-:W-:-:S01]  /*51a0*/  FFMA.FTZ R102, R102, UR37, -R85 ;  /* 0x0000002566667c23 */ /* 0x000fc20008010855 */
[----:B------:R-:W-:Y:S01]  /*51b0*/  FFMA.FTZ R103, R103, UR37, -R85 ;  /* 0x0000002567677c23 */ /* 0x000fe20008010855 */
[----:B------:R-:W-:-:S01]  /*51c0*/  FADD.FTZ R82, R10, R83 ;  /* 0x000000530a527221 */ /* 0x000fc20000010000 */
[----:B------:R-:W1:Y:S01]  /*51d0*/  MUFU.EX2 R80, R80 ;  /* 0x0000005000507308 */ /* 0x000e620000000800 */
[----:B------:R-:W-:-:S01]  /*51e0*/  FFMA.FTZ R74, R74, UR37, -R85 ;  /* 0x000000254a4a7c23 */ /* 0x000fc20008010855 */
[----:B------:R-:W-:Y:S01]  /*51f0*/  FFMA.FTZ R75, R75, UR37, -R85 ;  /* 0x000000254b4b7c23 */ /* 0x000fe20008010855 */
[----:B----4-:R-:W-:-:S01]  /*5200*/  FADD.FTZ R83, R11, R82 ;  /* 0x000000520b537221 */ /* 0x010fc20000010000 */
[--C-:B------:R-:W-:Y:S01]  /*5210*/  FFMA.FTZ R86, R86, UR37, -R85.reuse ;  /* 0x0000002556567c23 */ /* 0x100fe20008010855 */
[----:B------:R-:W-:-:S01]  /*5220*/  FFMA.FTZ R87, R87, UR37, -R85 ;  /* 0x0000002557577c23 */ /* 0x000fc20008010855 */
[----:B------:R-:W-:Y:S01]  /*5230*/  FFMA.FTZ R58, R58, UR37, -R85 ;  /* 0x000000253a3a7c23 */ /* 0x000fe20008010855 */
[----:B------:R-:W-:-:S01]  /*5240*/  FADD.FTZ R82, R12, R83 ;  /* 0x000000530c527221 */ /* 0x000fc20000010000 */
[----:B------:R-:W2:Y:S01]  /*5250*/  MUFU.EX2 R94, R94 ;  /* 0x0000005e005e7308 */ /* 0x000ea20000000800 */
[----:B------:R-:W-:-:S01]  /*5260*/  FFMA.FTZ R59, R59, UR37, -R85 ;  /* 0x000000253b3b7c23 */ /* 0x000fc20008010855 */
[----:B------:R-:W-:Y:S01]  /*5270*/  FFMA.FTZ R62, R62, UR37, -R85 ;  /* 0x000000253e3e7c23 */ /* 0x000fe20008010855 */
[----:B0-----:R-:W-:-:S01]  /*5280*/  FADD.FTZ R91, R13, R82 ;  /* 0x000000520d5b7221 */ /* 0x001fc20000010000 */
[--C-:B------:R-:W-:Y:S01]  /*5290*/  FFMA.FTZ R63, R63, UR37, -R85.reuse ;  /* 0x000000253f3f7c23 */ /* 0x100fe20008010855 */
[----:B------:R-:W-:-:S01]  /*52a0*/  FFMA.FTZ R66, R66, UR37, -R85 ;  /* 0x0000002542427c23 */ /* 0x000fc20008010855 */
[----:B------:R-:W-:Y:S01]  /*52b0*/  FFMA.FTZ R67, R67, UR37, -R85 ;  /* 0x0000002543437c23 */ /* 0x000fe20008010855 */
[----:B-----5:R-:W-:-:S01]  /*52c0*/  FADD.FTZ R90, R14, R91 ;  /* 0x0000005b0e5a7221 */ /* 0x020fc20000010000 */
[----:B------:R-:W0:Y:S01]  /*52d0*/  MUFU.EX2 R95, R95 ;  /* 0x0000005f005f7308 */ /* 0x000e220000000800 */
        /* <DEDUP_REMOVED lines=10> */
[----:B------:R-:W-:Y:S01]  /*5380*/  F2FP.SATFINITE.E4M3.F32.PACK_AB_MERGE_C R90, R9, R8, RZ ;  /* 0x00000008095a723e */ /* 0x000fe200048070ff */
[--C-:B------:R-:W-:Y:S01]  /*5390*/  FFMA.FTZ R50, R50, UR37, -R85.reuse ;  /* 0x0000002532327c23 */ /* 0x100fe20008010855 */
[----:B------:R-:W-:-:S01]  /*53a0*/  FFMA.FTZ R51, R51, UR37, -R85 ;  /* 0x0000002533337c23 */ /* 0x000fc20008010855 */
[----:B------:R-:W-:Y:S01]  /*53b0*/  FADD.FTZ R8, R20, R83 ;  /* 0x0000005314087221 */ /* 0x000fe20000010000 */
[----:B------:R-:W-:Y:S01]  /*53c0*/  F2FP.SATFINITE.E4M3.F32.PACK_AB_MERGE_C R216, R6, R5, R90 ;  /* 0x0000000506d8723e */ /* 0x000fe2000480705a */
[----:B------:R-:W2:Y:S01]  /*53d0*/  MUFU.EX2 R84, R84 ;  /* 0x0000005400547308 */ /* 0x000ea20000000800 */
        /* <DEDUP_REMOVED lines=8> */
[----:B-1----:R-:W-:-:S01]  /*5460*/  FADD.FTZ R9, R69, R82 ;  /* 0x0000005245097221 */ /* 0x002fc20000010000 */
[----:B------:R-:W-:Y:S01]  /*5470*/  F2FP.SATFINITE.E4M3.F32.PACK_AB_MERGE_C R82, R13, R12, RZ ;  /* 0x0000000c0d52723e */ /* 0x000fe200048070ff */
[----:B------:R-:W-:-:S01]  /*5480*/  FADD.FTZ R13, R21, R8 ;  /* 0x00000008150d7221 */ /* 0x000fc20000010000 */
[--C-:B------:R-:W-:Y:S01]  /*5490*/  FFMA.FTZ R34, R34, UR37, -R85.reuse ;  /* 0x0000002522227c23 */ /* 0x100fe20008010855 */
[----:B------:R-:W-:-:S01]  /*54a0*/  FFMA.FTZ R35, R35, UR37, -R85 ;  /* 0x0000002523237c23 */ /* 0x000fc20008010855 */
[----:B------:R-:W-:Y:S01]  /*54b0*/  FFMA.FTZ R40, R40, UR37, -R85 ;  /* 0x0000002528287c23 */ /* 0x000fe20008010855 */
[----:B------:R-:W-:-:S01]  /*54c0*/  FADD.FTZ R12, R72, R13 ;  /* 0x0000000d480c7221 */ /* 0x000fc20000010000 */
[----:B------:R-:W1:Y:S01]  /*54d0*/  MUFU.EX2 R103, R103 ;  /* 0x0000006700677308 */ /* 0x000e620000000800 */
[----:B--2---:R-:W-:-:S01]  /*54e0*/  FADD.FTZ R9, R84, R9 ;  /* 0x0000000954097221 */ /* 0x004fc20000010000 */
[----:B------:R-:W-:Y:S01]  /*54f0*/  FFMA.FTZ R41, R41, UR37, -R85 ;  /* 0x0000002529297c23 */ /* 0x000fe20008010855 */
[----:B------:R-:W-:-:S02]  /*5500*/  F2FP.SATFINITE.E4M3.F32.PACK_AB_MERGE_C R20, R21, R20, RZ ;  /* 0x000000141514723e */ /* 0x000fc400048070ff */
[----:B------:R-:W-:Y:S02]  /*5510*/  F2FP.SATFINITE.E4M3.F32.PACK_AB_MERGE_C R94, R95, R94, RZ ;  /* 0x0000005e5f5e723e */ /* 0x000fe400048070ff */
[----:B------:R-:W-:Y:S01]  /*5520*/  F2FP.SATFINITE.E4M3.F32.PACK_AB_MERGE_C R218, R11, R10, R82 ;  /* 0x0000000a0bda723e */ /* 0x000fe20004807052 */
[----:B------:R-:W2:Y:S01]  /*5530*/  MUFU.EX2 R74, R74 ;  /* 0x0000004a004a7308 */ /* 0x000ea20000000800 */
[----:B0-----:R-:W-:-:S01]  /*5540*/  FADD.FTZ R8, R102, R9 ;  /* 0x0000000966087221 */ /* 0x001fc20000010000 */
[----:B------:R-:W-:Y:S01]  /*5550*/  FADD.FTZ R9, R73, R12 ;  /* 0x0000000c49097221 */ /* 0x000fe20000010000 */
[----:B------:R-:W-:Y:S02]  /*5560*/  F2FP.SATFINITE.E4M3.F32.PACK_AB_MERGE_C R212, R15, R14, R20 ;  /* 0x0000000e0fd4723e */ /* 0x000fe40004807014 */
[----:B------:R-:W-:-:S03]  /*5570*/  F2FP.SATFINITE.E4M3.F32.PACK_AB_MERGE_C R217, R80, R53, R94 ;  /* 0x0000003550d9723e */ /* 0x000fc6000480705e */
[----:B------:R-:W0:Y:S01]  /*5580*/  MUFU.EX2 R75, R75 ;  /* 0x0000004b004b7308 */ /* 0x000e220000000800 */
[----:B-1----:R-:W-:-:S01]  /*5590*/  FADD.FTZ R5, R103, R8 ;  /* 0x0000000867057221 */ /* 0x002fc20000010000 */
[----:B------:R-:W-:Y:S01]  /*55a0*/  FADD.FTZ R8, R76, R9 ;  /* 0x000000094c087221 */ /* 0x000fe20000010000 */
[----:B------:R-:W-:Y:S02]  /*55b0*/  F2FP.SATFINITE.E4M3.F32.PACK_AB_MERGE_C R76, R77, R76, RZ ;  /* 0x0000004c4d4c723e */ /* 0x000fe400048070ff */
[----:B------:R-:W-:Y:S01]  /*55c0*/  F2FP.SATFINITE.E4M3.F32.PACK_AB_MERGE_C R102, R103, R102, RZ ;  /* 0x000000666766723e */ /* 0x000fe200048070ff */
[----:B------:R-:W-:-:S01]  /*55d0*/  FADD.FTZ R77, R77, R8 ;  /* 0x000000084d4d7221 */ /* 0x000fc20000010000 */
[----:B------:R-:W-:Y:S01]  /*55e0*/  F2FP.SATFINITE.E4M3.F32.PACK_AB_MERGE_C R214, R73, R72, R76 ;  /* 0x0000004849d6723e */ /* 0x000fe2000480704c */
[----:B------:R-:W1:Y:S01]  /*55f0*/  MUFU.EX2 R88, R88 ;  /* 0x0000005800587308 */ /* 0x000e620000000800 */
[----:B--2---:R-:W-:-:S01]  /*5600*/  FADD.FTZ R6, R74, R5 ;  /* 0x000000054a067221 */ /* 0x004fc20000010000 */
[----:B------:R-:W-:Y:S01]  /*5610*/  FADD.FTZ R8, R56, R77 ;  /* 0x0000004d38087221 */ /* 0x000fe20000010000 */
[----:B------:R-:W-:-:S03]  /*5620*/  F2FP.SATFINITE.E4M3.F32.PACK_AB_MERGE_C R219, R84, R69, R102 ;  /* 0x0000004554db723e */ /* 0x000fc60004807066 */
[----:B------:R-:W-:Y:S01]  /*5630*/  FADD.FTZ R9, R57, R8 ;  /* 0x0000000839097221 */ /* 0x000fe20000010000 */
[----:B------:R-:W-:Y:S01]  /*5640*/  F2FP.SATFINITE.E4M3.F32.PACK_AB_MERGE_C R8, R81, R60, RZ ;  /* 0x0000003c5108723e */ /* 0x000fe200048070ff */
[----:B------:R-:W2:Y:S01]  /*5650*/  MUFU.EX2 R89, R89 ;  /* 0x0000005900597308 */ /* 0x000ea20000000800 */
[----:B0-----:R-:W-:-:S01]  /*5660*/  FADD.FTZ R5, R75, R6 ;  /* 0x000000064b057221 */ /* 0x001fc20000010000 */
[----:B------:R-:W-:Y:S01]  /*5670*/  FADD.FTZ R60, R60, R9 ;  /* 0x000000093c3c7221 */ /* 0x000fe20000010000 */
[----:B------:R-:W-:Y:S02]  /*5680*/  F2FP.SATFINITE.E4M3.F32.PACK_AB_MERGE_C R208, R57, R56, R8 ;  /* 0x0000003839d0723e */ /* 0x000fe40004807008 */
[----:B------:R-:W-:Y:S01]  /*5690*/  F2FP.SATFINITE.E4M3.F32.PACK_AB_MERGE_C R9, R4, R61, RZ ;  /* 0x0000003d0409723e */ /* 0x000fe200048070ff */
[----:B------:R-:W-:-:S02]  /*56a0*/  FADD.FTZ R81, R81, R60 ;  /* 0x0000003c51517221 */ /* 0x000fc40000010000 */
[----:B------:R-:W0:Y:S01]  /*56b0*/  MUFU.EX2 R78, R78 ;  /* 0x0000004e004e7308 */ /* 0x000e220000000800 */
[----:B-1----:R-:W-:-:S01]  /*56c0*/  FADD.FTZ R6, R88, R5 ;  /* 0x0000000558067221 */ /* 0x002fc20000010000 */
[----:B------:R-:W-:-:S06]  /*56d0*/  FADD.FTZ R8, R64, R81 ;  /* 0x0000005140087221 */ /* 0x000fcc0000010000 */
[----:B------:R-:W1:Y:S01]  /*56e0*/  MUFU.EX2 R79, R79 ;  /* 0x0000004f004f7308 */ /* 0x000e620000000800 */
[----:B--2---:R-:W-:-:S01]  /*56f0*/  FADD.FTZ R5, R89, R6 ;  /* 0x0000000659057221 */ /* 0x004fc20000010000 */
[----:B------:R-:W-:-:S04]  /*5700*/  F2FP.SATFINITE.E4M3.F32.PACK_AB_MERGE_C R88, R89, R88, RZ ;  /* 0x000000585958723e */ /* 0x000fc800048070ff */
[----:B------:R-:W-:Y:S02]  /*5710*/  F2FP.SATFINITE.E4M3.F32.PACK_AB_MERGE_C R213, R75, R74, R88 ;  /* 0x0000004a4bd5723e */ /* 0x000fe40004807058 */
        /* <DEDUP_REMOVED lines=18> */
[----:B------:R-:W-:-:S03]  /*5840*/  F2FP.SATFINITE.E4M3.F32.PACK_AB_MERGE_C R210, R65, R64, R9 ;  /* 0x0000004041d2723e */ /* 0x000fc60004807009 */
[----:B------:R-:W-:-:S03]  /*5850*/  FADD.FTZ R61, R61, R8 ;  /* 0x000000083d3d7221 */ /* 0x000fc60000010000 */
[----:B------:R-:W-:Y:S01]  /*5860*/  MUFU.EX2 R39, R39 ;  /* 0x0000002700277308 */ /* 0x000fe20000000800 */
[----:B--2---:R-:W-:-:S01]  /*5870*/  FADD.FTZ R5, R63, R6 ;  /* 0x000000063f057221 */ /* 0x004fc20000010000 */
[----:B------:R-:W-:Y:S01]  /*5880*/  FADD.FTZ R4, R4, R61 ;  /* 0x0000003d04047221 */ /* 0x000fe20000010000 */
[----:B------:R-:W-:-:S04]  /*5890*/  F2FP.SATFINITE.E4M3.F32.PACK_AB_MERGE_C R62, R63, R62, RZ ;  /* 0x0000003e3f3e723e */ /* 0x000fc800048070ff */
[----:B------:R-:W-:Y:S01]  /*58a0*/  F2FP.SATFINITE.E4M3.F32.PACK_AB_MERGE_C R209, R59, R58, R62 ;  /* 0x0000003a3bd1723e */ /* 0x000fe2000480703e */
[----:B------:R-:W1:Y:S01]  /*58b0*/  MUFU.EX2 R44, R44 ;  /* 0x0000002c002c7308 */ /* 0x000e620000000800 */
[----:B0-----:R-:W-:-:S07]  /*58c0*/  FADD.FTZ R6, R66, R5 ;  /* 0x0000000542067221 */ /* 0x001fce0000010000 */
[----:B------:R-:W0:Y:S08]  /*58d0*/  MUFU.EX2 R67, R67 ;  /* 0x0000004300437308 */ /* 0x000e300000000800 */
[----:B------:R-:W2:Y:S01]  /*58e0*/  MUFU.EX2 R31, R31 ;  /* 0x0000001f001f7308 */ /* 0x000ea20000000800 */
[----:B-1----:R-:W-:-:S07]  /*58f0*/  F2FP.SATFINITE.E4M3.F32.PACK_AB_MERGE_C R8, R44, R39, RZ ;  /* 0x000000272c08723e */ /* 0x002fce00048070ff */
[----:B------:R-:W1:Y:S01]  /*5900*/  MUFU.EX2 R70, R70 ;  /* 0x0000004600467308 */ /* 0x000e620000000800 */
[----:B0-----:R-:W-:-:S07]  /*5910*/  FADD.FTZ R5, R67, R6 ;  /* 0x0000000643057221 */ /* 0x001fce0000010000 */
[----:B------:R-:W0:Y:S01]  /*5920*/  MUFU.EX2 R71, R71 ;  /* 0x0000004700477308 */ /* 0x000e220000000800 */
[----:B--2---:R-:W-:Y:S01]  /*5930*/  F2FP.SATFINITE.E4M3.F32.PACK_AB_MERGE_C R204, R38, R31, R8 ;  /* 0x0000001f26cc723e */ /* 0x004fe20004807008 */
[----:B------:R-:W-:-:S04]  /*5940*/  FADD.FTZ R31, R31, R4 ;  /* 0x000000041f1f7221 */ /* 0x000fc80000010000 */
[----:B------:R-:W-:Y:S02]  /*5950*/  FADD.FTZ R38, R38, R31 ;  /* 0x0000001f26267221 */ /* 0x000fe40000010000 */
[----:B------:R-:W2:Y:S01]  /*5960*/  MUFU.EX2 R42, R42 ;  /* 0x0000002a002a7308 */ /* 0x000ea20000000800 */
[----:B-1----:R-:W-:-:S01]  /*5970*/  FADD.FTZ R4, R70, R5 ;  /* 0x0000000546047221 */ /* 0x002fc20000010000 */
[----:B------:R-:W-:-:S04]  /*5980*/  FADD.FTZ R39, R39, R38 ;  /* 0x0000002627277221 */ /* 0x000fc80000010000 */
[----:B------:R-:W-:Y:S02]  /*5990*/  FADD.FTZ R44, R44, R39 ;  /* 0x000000272c2c7221 */ /* 0x000fe40000010000 */
[----:B------:R-:W1:Y:S01]  /*59a0*/  MUFU.EX2 R43, R43 ;  /* 0x0000002b002b7308 */ /* 0x000e620000000800 */
[----:B0-----:R-:W-:-:S01]  /*59b0*/  FADD.FTZ R5, R71, R4 ;  /* 0x0000000447057221 */ /* 0x001fc20000010000 */
[----:B------:R-:W-:-:S04]  /*59c0*/  F2FP.SATFINITE.E4M3.F32.PACK_AB_MERGE_C R70, R71, R70, RZ ;  /* 0x000000464746723e */ /* 0x000fc800048070ff */
[----:B------:R-:W-:Y:S02]  /*59d0*/  F2FP.SATFINITE.E4M3.F32.PACK_AB_MERGE_C R211, R67, R66, R70 ;  /* 0x0000004243d3723e */ /* 0x000fe40004807046 */
[----:B------:R-:W0:Y:S01]  /*59e0*/  MUFU.EX2 R46, R46 ;  /* 0x0000002e002e7308 */ /* 0x000e220000000800 */
[----:B--2---:R-:W-:-:S07]  /*59f0*/  FADD.FTZ R4, R42, R5 ;  /* 0x000000052a047221 */ /* 0x004fce0000010000 */
[----:B------:R-:W-:Y:S01]  /*5a00*/  MUFU.EX2 R49, R49 ;  /* 0x0000003100317308 */ /* 0x000fe20000000800 */
[----:B-1----:R-:W-:-:S07]  /*5a10*/  FADD.FTZ R9, R43, R4 ;  /* 0x000000042b097221 */ /* 0x002fce0000010000 */
        /* <DEDUP_REMOVED lines=14> */
[----:B------:R-:W1:Y:S01]  /*5b00*/  MUFU.EX2 R54, R54 ;  /* 0x0000003600367308 */ /* 0x000e620000000800 */
[----:B0-----:R-:W-:-:S01]  /*5b10*/  FADD.FTZ R4, R50, R47 ;  /* 0x0000002f32047221 */ /* 0x001fc20000010000 */
[----:B------:R-:W-:-:S04]  /*5b20*/  FADD.FTZ R49, R49, R48 ;  /* 0x0000003031317221 */ /* 0x000fc80000010000 */
[----:B------:R-:W-:Y:S02]  /*5b30*/  FADD.FTZ R49, R52, R49 ;  /* 0x0000003134317221 */ /* 0x000fe40000010000 */
[----:B------:R-:W-:Y:S01]  /*5b40*/  MUFU.EX2 R28, R28 ;  /* 0x0000001c001c7308 */ /* 0x000fe20000000800 */
[----:B--2---:R-:W-:-:S07]  /*5b50*/  FADD.FTZ R9, R51, R4 ;  /* 0x0000000433097221 */ /* 0x004fce0000010000 */
        /* <DEDUP_REMOVED lines=14> */
[----:B------:R-:W0:Y:S01]  /*5c40*/  MUFU.EX2 R30, R30 ;  /* 0x0000001e001e7308 */ /* 0x000e220000000800 */
[----:B-1----:R-:W-:-:S01]  /*5c50*/  FADD.FTZ R4, R26, R55 ;  /* 0x000000371a047221 */ /* 0x002fc20000010000 */
[----:B------:R-:W-:-:S04]  /*5c60*/  FADD.FTZ R28, R28, R25 ;  /* 0x000000191c1c7221 */ /* 0x000fc80000010000 */
[----:B------:R-:W-:Y:S02]  /*5c70*/  FADD.FTZ R29, R29, R28 ;  /* 0x0000001c1d1d7221 */ /* 0x000fe40000010000 */
        /* <DEDUP_REMOVED lines=38> */
.L_x_3892:
[----:B------:R-:W-:-:S11]  /*5ee0*/  UISETP.NE.AND UP2, UPT, UR7, 0x1, UPT ;  /* 0x000000010700788c */ /* 0x000fd6000bf45270 */
[----:B------:R-:W-:Y:S02]  /*5ef0*/  @UP2 ULDC.64 UR18, c[0x0][0x9e8] ;  /* 0x00027a0000122ab9 */ /* 0x000fe40000000a00 */
[----:B------:R-:W-:-:S04]  /*5f00*/  UIMAD.WIDE.U32 UR10, UR14, UR18, URZ ;  /* 0x000000120e0a72a5 */ /* 0x000fc8000f8e003f */
[----:B------:R-:W-:-:S12]  /*5f10*/  @UP2 USHF.R.U32.HI UR14, URZ, UR19, UR11 ;  /* 0x000000133f0e2299 */ /* 0x000fd8000801160b */
.L_x_3893:
[----:B------:R-:W-:-:S04]  /*5f20*/  UIMAD UR7, UR14, UR7, UR7 ;  /* 0x000000070e0772a4 */ /* 0x000fc8000f8e0207 */
[----:B------:R-:W-:-:S04]  /*5f30*/  UISETP.LT.AND UP2, UPT, UR6, UR7, UPT ;  /* 0x000000070600728c */ /* 0x000fc8000bf41270 */
[----:B------:R-:W-:-:S12]  /*5f40*/  USEL UR6, UR6, UR7, UP2 ;  /* 0x0000000706067287 */ /* 0x000fd80009000000 */
.L_x_3891:
[----:B------:R-:W-:Y:S01]  /*5f50*/  UIMAD.WIDE UR6, UR6, 0x66666667, URZ ;  /* 0x66666667060678a5 */ /* 0x000fe2000f8e023f */
[----:B------:R-:W-:Y:S02]  /*5f60*/  CS2R R118, SRZ ;  /* 0x0000000000767805 */ /* 0x000fe4000001ff00 */
        /* <DEDUP_REMOVED lines=57> */
.L_x_3912:
        /* <DEDUP_REMOVED lines=9> */
.L_x_3896:
[----:B------:R-:W-:Y:S01]  /*6390*/  ULEA UR6, UR56, UR41, 0x3 ;  /* 0x0000002938067291 */ /* 0x000fe2000f8e183f */
[----:B------:R-:W-:-:S05]  /*63a0*/  IMAD.U32 R7, RZ, RZ, UR55 ;  /* 0x00000037ff077e24 */ /* 0x000fca000f8e00ff */
[----:B------:R-:W-:-:S04]  /*63b0*/  SHF.L.U32 R7, R7, 0x1f, RZ ;  /* 0x0000001f07077819 */ /* 0x000fc800000006ff */
[----:B------:R0:W1:Y:S01]  /*63c0*/  SYNCS.PHASECHK.TRANS64.TRYWAIT P1, [UR6+0x33430], R7 ;  /* 0x03343007ff0075a7 */ /* 0x0000620008020146 */
[----:B------:R-:W-:Y:S05]  /*63d0*/  @!P0 BRA `(.L_x_3897) ;  /* 0x0000000000048947 */ /* 0x000fea0003800000 */
[----:B------:R-:W-:Y:S01]  /*63e0*/  BPT.TRAP 0x1 ;  /* 0x000000040000795c */ /* 0x000fe20000300000 */
.L_x_3897:
[----:B-1----:R-:W-:Y:S05]  /*63f0*/  @P1 BRA `(.L_x_3895) ;  /* 0x0000000000081947 */ /* 0x002fea0003800000 */
[----:B------:R-:W1:Y:S02]  /*6400*/  SYNCS.PHASECHK.TRANS64.TRYWAIT P1, [UR6+0x33430], R7 ;  /* 0x03343007ff0075a7 */ /* 0x000e640008020146 */
[----:B-1----:R-:W-:Y:S05]  /*6410*/  @!P1 BRA `(.L_x_3898) ;  /* 0x0000015400209947 */ /* 0x002fea0003800000 */
.L_x_3895:
[----:B01----:R-:W-:Y:S01]  /*6420*/  VIADD R7, R23, 0x8 ;  /* 0x0000000817077836 */ /* 0x003fe20000000000 */
[----:B------:R-:W-:Y:S01]  /*6430*/  UIMAD UR58, UR56, 0x780, UR48 ;  /* 0x00000780383a78a4 */ /* 0x000fe2000f8e0230 */
[----:B------:R-:W-:Y:S01]  /*6440*/  UMOV UR27, 0x80000020 ;  /* 0x80000020001b7882 */ /* 0x000fe20000000000 */
[----:B------:R-:W-:Y:S02]  /*6450*/  UMOV UR28, UR24 ;  /* 0x00000018001c7c82 */ /* 0x000fe40008000000 */
[----:B------:R0:W-:Y:S01]  /*6460*/  BAR.SYNC.DEFER_BLOCKING R7, 0x100 ;  /* 0x000400070000751d */ /* 0x0001e20000010000 */
[----:B------:R-:W-:Y:S02]  /*6470*/  UIADD3 UR30, UR58, 0x80, URZ ;  /* 0x000000803a1e7890 */ /* 0x000fe4000fffe03f */
[----:B------:R-:W-:Y:S02]  /*6480*/  UIADD3 UR34, UR58, 0x100, URZ ;  /* 0x000001003a227890 */ /* 0x000fe4000fffe03f */
[----:B------:R-:W-:-:S02]  /*6490*/  UIADD3 UR6, UR58, 0x200, URZ ;  /* 0x000002003a067890 */ /* 0x000fc4000fffe03f */
[----:B------:R-:W-:Y:S01]  /*64a0*/  UMOV UR26, UR58 ;  /* 0x0000003a001a7c82 */ /* 0x000fe20008000000 */
[----:B------:R-:W-:Y:S01]  /*64b0*/  UMOV UR29, UR25 ;  /* 0x00000019001d7c82 */ /* 0x000fe20008000000 */
[----:B------:R-:W-:Y:S01]  /*64c0*/  UMOV UR31, 0x80000020 ;  /* 0x80000020001f7882 */ /* 0x000fe20000000000 */
[----:B------:R-:W-:Y:S01]  /*64d0*/  UMOV UR32, UR24 ;  /* 0x0000001800207c82 */ /* 0x000fe20008000000 */
[----:B------:R-:W-:Y:S01]  /*64e0*/  UMOV UR33, UR25 ;  /* 0x0000001900217c82 */ /* 0x000fe20008000000 */
[----:B------:R-:W-:Y:S01]  /*64f0*/  UMOV UR35, 0x80000020 ;  /* 0x8000002000237882 */ /* 0x000fe20000000000 */
        /* <DEDUP_REMOVED lines=8> */
[----:B------:R-:W-:Y:S01]  /*6580*/  WARPGROUP.ARRIVE ;  /* 0x00000000000079c5 */ /* 0x000fe20000000000 */
[----:B------:R-:W-:-:S05]  /*6590*/  UMOV UR23, 0x80000020 ;  /* 0x8000002000177882 */ /* 0x000fca0000000000 */
        /* <DEDUP_REMOVED lines=162> */
.L_x_3900:
[----:B------:R-:W-:Y:S01]  /*6fc0*/  ULEA UR6, UR49, UR41, 0x3 ;  /* 0x0000002931067291 */ /* 0x000fe2000f8e183f */
[----:B------:R-:W-:-:S05]  /*6fd0*/  IMAD.U32 R7, RZ, RZ, UR45 ;  /* 0x0000002dff077e24 */ /* 0x000fca000f8e00ff */
[----:B------:R-:W-:-:S04]  /*6fe0*/  SHF.L.U32 R7, R7, 0x1f, RZ ;  /* 0x0000001f07077819 */ /* 0x000fc800000006ff */
[----:B------:R0:W1:Y:S01]  /*6ff0*/  SYNCS.PHASECHK.TRANS64.TRYWAIT P1, [UR6+0x33450], R7 ;  /* 0x03345007ff0075a7 */ /* 0x0000620008020146 */
[----:B------:R-:W-:Y:S05]  /*7000*/  @!P0 BRA `(.L_x_3901) ;  /* 0x0000000000048947 */ /* 0x000fea0003800000 */
[----:B------:R-:W-:Y:S01]  /*7010*/  BPT.TRAP 0x1 ;  /* 0x000000040000795c */ /* 0x000fe20000300000 */
.L_x_3901:
[----:B-1----:R-:W-:Y:S05]  /*7020*/  @P1 BRA `(.L_x_3899) ;  /* 0x0000000000081947 */ /* 0x002fea0003800000 */
[----:B------:R-:W1:Y:S02]  /*7030*/  SYNCS.PHASECHK.TRANS64.TRYWAIT P1, [UR6+0x33450], R7 ;  /* 0x03345007ff0075a7 */ /* 0x000e640008020146 */
[----:B-1----:R-:W-:Y:S05]  /*7040*/  @!P1 BRA `(.L_x_3902) ;  /* 0x00000148002c9947 */ /* 0x002fea0003800000 */
.L_x_3899:
[----:B------:R-:W-:Y:S01]  /*7050*/  UIADD3 UR6, UR41, 0x200, URZ ;  /* 0x0000020029067890 */ /* 0x000fe2000fffe03f */
[----:B------:R-:W-:Y:S01]  /*7060*/  WARPGROUP.ARRIVE ;  /* 0x00000000000079c5 */ /* 0x000fe20000000000 */
[----:B------:R-:W-:-:S05]  /*7070*/  UMOV UR7, 0xc0000010 ;  /* 0xc000001000077882 */ /* 0x000fca0000000000 */
[----:B-1----:R-:W1:Y:S01]  /*7080*/  S2R R8, SR_TID.X ;  /* 0x0000000000087919 */ /* 0x002e620000002100 */
[----:B------:R-:W-:Y:S01]  /*7090*/  USHF.R.U32.HI UR6, URZ, 0x4, UR6 ;  /* 0x000000043f067899 */ /* 0x000fe20008011606 */
[----:B------:R-:W-:Y:S01]  /*70a0*/  PLOP3.LUT P1, PT, PT, PT, UP0, 0x80, 0x0 ;  /* 0x000000000000781c */ /* 0x000fe20003f2f008 */
[----:B------:R-:W-:Y:S01]  /*70b0*/  VIADD R13, R19, UR36 ;  /* 0x00000024130d7c36 */ /* 0x000fe20008000000 */
[----:B------:R-:W-:Y:S01]  /*70c0*/  PLOP3.LUT P2, PT, PT, PT, UP0, 0x80, 0x0 ;  /* 0x000000000000781c */ /* 0x000fe20003f4f008 */
[----:B------:R-:W-:Y:S01]  /*70d0*/  ULOP3.LUT UR6, UR6, 0x3fff, URZ, 0xc0, !UPT ;  /* 0x00003fff06067892 */ /* 0x000fe2000f8ec03f */
[----:B0-----:R-:W0:Y:S01]  /*70e0*/  LDC R7, c[0x0][0x288] ;  /* 0x0000a200ff077b82 */ /* 0x001e220000000800 */
[----:B------:R-:W-:Y:S02]  /*70f0*/  IMAD R14, R4, -0xa0, RZ ;  /* 0xffffff60040e7824 */ /* 0x000fe400078e02ff */
[----:B------:R-:W-:Y:S01]  /*7100*/  ULOP3.LUT UR6, UR6, 0x10000, URZ, 0xfc, !UPT ;  /* 0x0001000006067892 */ /* 0x000fe2000f8efc3f */
[----:B------:R-:W-:-:S02]  /*7110*/  IMAD.U32 R9, RZ, RZ, UR56 ;  /* 0x00000038ff097e24 */ /* 0x000fc4000f8e00ff */
[----:B------:R-:W-:Y:S01]  /*7120*/  VIADD R11, R14, 0x1 ;  /* 0x000000010e0b7836 */ /* 0x000fe20000000000 */
[----:B------:R-:W-:-:S03]  /*7130*/  UIMAD UR10, UR49, 0x780, UR6 ;  /* 0x00000780310a78a4 */ /* 0x000fc6000f8e0206 */
[----:B------:R-:W-:-:S04]  /*7140*/  IMAD R10, R18, -0x2, R11 ;  /* 0xfffffffe120a7824 */ /* 0x000fc800078e020b */
[----:B------:R-:W-:Y:S02]  /*7150*/  UMOV UR6, UR10 ;  /* 0x0000000a00067c82 */ /* 0x000fe40008000000 */
[----:B------:R-:W-:Y:S01]  /*7160*/  QGMMA.64x192x32.F32.E4M3.E4M3 R24, R216, gdesc[UR4], R24, gsb0 ;  /* 0x02e00004d8187df3 */ /* 0x000fe20008000818 */
[----:B------:R-:W-:Y:S01]  /*7170*/  UIADD3 UR6, UR10, 0x180, URZ ;  /* 0x000001800a067890 */ /* 0x000fe2000fffe03f */
[----:B------:R-:W-:Y:S01]  /*7180*/  UMOV UR7, 0xc0000010 ;  /* 0xc000001000077882 */ /* 0x000fe20000000000 */
[C---:B0-----:R-:W-:Y:S01]  /*7190*/  IADD3 R11, R10.reuse, -R7, R17 ;  /* 0x800000070a0b7210 */ /* 0x041fe20007ffe011 */
[----:B------:R-:W-:Y:S01]  /*71a0*/  VIADD R10, R10, 0xffffffff ;  /* 0xffffffff0a0a7836 */ /* 0x000fe20000000000 */
[----:B-1----:R-:W-:-:S03]  /*71b0*/  LOP3.LUT P3, RZ, R8, 0x7f, RZ, 0xc0, !PT ;  /* 0x0000007f08ff7812 */ /* 0x002fc6000786c0ff */
[----:B------:R-:W-:-:S10]  /*71c0*/  VIADD R12, R11, UR54 ;  /* 0x000000360b0c7c36 */ /* 0x000fd40008000000 */
[----:B------:R-:W-:-:S05]  /*71d0*/  @!P3 LEA R9, R9, UR41, 0x3 ;  /* 0x000000290909bc11 */ /* 0x000fca000f8e18ff */
[----:B------:R-:W-:-:S05]  /*71e0*/  @!P3 VIADD R9, R9, 0x33440 ;  /* 0x000334400909b836 */ /* 0x000fca0000000000 */
[----:B------:R-:W-:Y:S01]  /*71f0*/  @!P3 PRMT R9, RZ, 0x654, R9 ;  /* 0x00000654ff09b816 */ /* 0x000fe20000000009 */
[----:B------:R-:W-:Y:S02]  /*7200*/  WARPGROUP.DEPBAR.LE gsb0, 0x0 ;  /* 0x00008000000079c5 */ /* 0x000fe40000010000 */
[----:B------:R-:W-:-:S06]  /*7210*/  WARPGROUP.ARRIVE ;  /* 0x00000000000079c5 */ /* 0x000fcc0000000000 */
        /* <DEDUP_REMOVED lines=16> */
[----:B------:R-:W-:Y:S01]  /*7320*/  @UP0 ULDC UR6, c[0x0][0x44c] ;  /* 0x0001130000060ab9 */ /* 0x000fe20000000800 */
[----:B------:R-:W-:Y:S01]  /*7330*/  @UP0 ULDC UR7, c[0x0][0x450] ;  /* 0x0001140000070ab9 */ /* 0x000fe20000000800 */
[----:B------:R-:W-:Y:S01]  /*7340*/  @P1 IMAD.HI.U32 R8, R13, UR6, RZ ;  /* 0x000000060d081c27 */ /* 0x000fe2000f8e00ff */
[----:B------:R-:W-:Y:S01]  /*7350*/  PLOP3.LUT P1, PT, PT, PT, UP1, 0x40, 0x0 ;  /* 0x000000000000781c */ /* 0x000fe20003f2e818 */
[----:B------:R-:W-:-:S03]  /*7360*/  ULOP3.LUT UR6, URZ, UR53, URZ, 0x33, !UPT ;  /* 0x000000353f067292 */ /* 0x000fc6000f8e333f */
[----:B------:R-:W-:Y:S02]  /*7370*/  @P2 SHF.R.U32.HI R13, RZ, UR7, R8 ;  /* 0x00000007ff0d2c19 */ /* 0x000fe40008011608 */
[----:B------:R-:W-:Y:S01]  /*7380*/  IADD3 R8, -R23, 0xb, RZ ;  /* 0x0000000b17087810 */ /* 0x000fe20007ffe1ff */
[----:B------:R-:W-:Y:S02]  /*7390*/  VIADD R11, R11, UR6 ;  /* 0x000000060b0b7c36 */ /* 0x000fe40008000000 */
[----:B------:R-:W0:Y:S01]  /*73a0*/  SHFL.IDX PT, R20, R13, RZ, 0x1c1f ;  /* 0x001c1fff0d147589 */ /* 0x000e2200000e0000 */
[----:B------:R-:W-:Y:S02]  /*73b0*/  WARPGROUP.DEPBAR.LE gsb0, 0x0 ;  /* 0x00008000000079c5 */ /* 0x000fe40000010000 */
[----:B------:R0:W-:Y:S06]  /*73c0*/  BAR.ARV R8, 0x100 ;  /* 0x000400080000751d */ /* 0x0001ec0000002000 */
[----:B------:R1:W-:Y:S01]  /*73d0*/  @!P3 SYNCS.ARRIVE.TRANS64.RED.A1T0 RZ, [R9+URZ], RZ ;  /* 0x000000ff09ffb9a7 */ /* 0x0003e2000810043f */
[----:B0-----:R-:W-:-:S02]  /*73e0*/  IMAD.IADD R8, R11, 0x1, R20 ;  /* 0x000000010b087824 */ /* 0x001fc400078e0214 */
[----:B-1----:R-:W-:Y:S01]  /*73f0*/  IMAD.IADD R9, R12, 0x1, R20 ;  /* 0x000000010c097824 */ /* 0x002fe200078e0214 */
[----:B------:R-:W-:Y:S06]  /*7400*/  @P1 BRA `(.L_x_3903) ;  /* 0x0000000000541947 */ /* 0x000fec0003800000 */
[----:B------:R-:W-:Y:S01]  /*7410*/  IADD3 R15, R17, -R7, R20 ;  /* 0x80000007110f7210 */ /* 0x000fe20007ffe014 */
        /* <DEDUP_REMOVED lines=11> */
.L_x_3905:
[----:B------:R-:W-:-:S05]  /*74d0*/  IMAD.U32 R200, RZ, RZ, UR52 ;  /* 0x00000034ffc87e24 */ /* 0x000fca000f8e00ff */
[----:B------:R-:W-:-:S13]  /*74e0*/  ISETP.NE.AND P1, PT, R200, 0x1, PT ;  /* 0x00000001c800780c */ /* 0x000fda0003f25270 */
[----:B------:R-:W0:Y:S02]  /*74f0*/  @P1 LDC.64 R20, c[0x0][0x9e8] ;  /* 0x00027a00ff141b82 */ /* 0x000e240000000a00 */
[----:B0-----:R-:W-:-:S05]  /*7500*/  @P1 IMAD.HI.U32 R20, R15, R20, RZ ;  /* 0x000000140f141227 */ /* 0x001fca00078e00ff */
[----:B------:R-:W-:-:S07]  /*7510*/  @P1 SHF.R.U32.HI R15, RZ, R21, R20 ;  /* 0x00000015ff0f1219 */ /* 0x000fce0000011614 */
.L_x_3906:
[----:B------:R-:W-:Y:S05]  /*7520*/  BSYNC B0 ;  /* 0x0000000000007941 */ /* 0x000fea0003800000 */
.L_x_3904:
[----:B------:R-:W-:-:S05]  /*7530*/  IMAD R15, R15, R200, R10 ;  /* 0x000000c80f0f7224 */ /* 0x000fca00078e020a */
[----:B------:R-:W-:Y:S02]  /*7540*/  VIADDMNMX R9, R15, R200, R9, PT ;  /* 0x000000c80f097246 */ /* 0x000fe40003800109 */
[----:B------:R-:W-:-:S07]  /*7550*/  VIMNMX R8, R8, R15, !PT ;  /* 0x0000000f08087248 */ /* 0x000fce0007fe0100 */
.L_x_3903:
[C---:B------:R-:W-:Y:S02]  /*7560*/  ISETP.GE.AND P1, PT, R14.reuse, 0x2, PT ;  /* 0x000000020e00780c */ /* 0x040fe40003f26270 */
[----:B------:R-:W-:Y:S02]  /*7570*/  ISETP.GE.AND P2, PT, R14, 0x9, PT ;  /* 0x000000090e00780c */ /* 0x000fe40003f46270 */
[----:B------:R-:W-:Y:S02]  /*7580*/  LOP3.LUT R16, R16, 0xefffffff, RZ, 0xc0, !PT ;  /* 0xefffffff10107812 */ /* 0x000fe400078ec0ff */
[----:B------:R-:W-:Y:S02]  /*7590*/  ISETP.GE.AND P3, PT, R14, 0xa, PT ;  /* 0x0000000a0e00780c */ /* 0x000fe40003f66270 */
[----:B------:R-:W-:-:S05]  /*75a0*/  LOP3.LUT R2, R2, 0xfffffffe, RZ, 0xc0, !PT ;  /* 0xfffffffe02027812 */ /* 0x000fca00078ec0ff */
[----:B------:R-:W-:Y:S02]  /*75b0*/  @P1 LOP3.LUT R16, R16, 0x10000000, RZ, 0xfc, !PT ;  /* 0x1000000010101812 */ /* 0x000fe400078efcff */
[----:B------:R-:W-:Y:S02]  /*75c0*/  ISETP.GT.AND P1, PT, R8, 0x1, !P1 ;  /* 0x000000010800780c */ /* 0x000fe40004f24270 */
[----:B------:R-:W-:Y:S02]  /*75d0*/  LOP3.LUT R16, R16, 0xdfffffff, RZ, 0xc0, !PT ;  /* 0xdfffffff10107812 */ /* 0x000fe400078ec0ff */
[----:B------:R-:W-:Y:S02]  /*75e0*/  ISETP.LT.OR P1, PT, R9, 0x2, P1 ;  /* 0x000000020900780c */ /* 0x000fe40000f21670 */
[----:B------:R-:W-:Y:S02]  /*75f0*/  @P2 LOP3.LUT R16, R16, 0x20000000, RZ, 0xfc, !PT ;  /* 0x2000000010102812 */ /* 0x000fe400078efcff */
[----:B------:R-:W-:-:S02]  /*7600*/  ISETP.GT.AND P2, PT, R8, 0x8, !P2 ;  /* 0x000000080800780c */ /* 0x000fc40005744270 */
[----:B------:R-:W-:Y:S02]  /*7610*/  FSEL R185, R185, -INF , !P1 ;  /* 0xff800000b9b97808 */ /* 0x000fe40004800000 */
[----:B------:R-:W-:Y:S02]  /*7620*/  LOP3.LUT R16, R16, 0xbfffffff, RZ, 0xc0, !PT ;  /* 0xbfffffff10107812 */ /* 0x000fe400078ec0ff */
[----:B------:R-:W-:Y:S02]  /*7630*/  ISETP.GT.AND P1, PT, R8, 0x9, !P3 ;  /* 0x000000090800780c */ /* 0x000fe40005f24270 */
[C---:B------:R-:W-:Y:S02]  /*7640*/  ISETP.LT.OR P2, PT, R9.reuse, 0x9, P2 ;  /* 0x000000090900780c */ /* 0x040fe40001741670 */
[----:B------:R-:W-:Y:S02]  /*7650*/  @P3 LOP3.LUT R16, R16, 0x40000000, RZ, 0xfc, !PT ;  /* 0x4000000010103812 */ /* 0x000fe400078efcff */
[----:B------:R-:W-:-:S02]  /*7660*/  ISETP.LT.OR P1, PT, R9, 0xa, P1 ;  /* 0x0000000a0900780c */ /* 0x000fc40000f21670 */
[----:B------:R-:W-:Y:S02]  /*7670*/  FSEL R188, R188, -INF , !P2 ;  /* 0xff800000bcbc7808 */ /* 0x000fe40005000000 */
[C---:B------:R-:W-:Y:S02]  /*7680*/  ISETP.GE.AND P3, PT, R14.reuse, 0x11, PT ;  /* 0x000000110e00780c */ /* 0x040fe40003f66270 */
[----:B------:R-:W-:Y:S02]  /*7690*/  ISETP.GE.AND P2, PT, R14, 0x12, PT ;  /* 0x000000120e00780c */ /* 0x000fe40003f46270 */
[----:B------:R-:W-:Y:S02]  /*76a0*/  FSEL R189, R189, -INF , !P1 ;  /* 0xff800000bdbd7808 */ /* 0x000fe40004800000 */
[----:B------:R-:W-:Y:S02]  /*76b0*/  ISETP.GT.AND P1, PT, R8, 0x10, !P3 ;  /* 0x000000100800780c */ /* 0x000fe40005f24270 */
[----:B------:R-:W-:-:S02]  /*76c0*/  LOP3.LUT R16, R16, 0x7fffffff, RZ, 0xc0, !PT ;  /* 0x7fffffff10107812 */ /* 0x000fc400078ec0ff */
[----:B------:R-:W-:-:S03]  /*76d0*/  ISETP.LT.OR P1, PT, R9, 0x11, P1 ;  /* 0x000000110900780c */ /* 0x000fc60000f21670 */
[----:B------:R-:W-:Y:S02]  /*76e0*/  @P3 LOP3.LUT R16, R16, 0x80000000, RZ, 0xfc, !PT ;  /* 0x8000000010103812 */ /* 0x000fe400078efcff */
[----:B------:R-:W-:Y:S02]  /*76f0*/  FSEL R192, R192, -INF , !P1 ;  /* 0xff800000c0c07808 */ /* 0x000fe40004800000 */
[----:B------:R-:W-:Y:S02]  /*7700*/  @P2 LOP3.LUT R2, R2, 0x1, RZ, 0xfc, !PT ;  /* 0x0000000102022812 */ /* 0x000fe400078efcff */
[----:B------:R-:W-:Y:S02]  /*7710*/  ISETP.GT.AND P1, PT, R8, 0x11, !P2 ;  /* 0x000000110800780c */ /* 0x000fe40005724270 */
[----:B------:R-:W-:Y:S02]  /*7720*/  ISETP.GE.AND P2, PT, R14, 0x19, PT ;  /* 0x000000190e00780c */ /* 0x000fe40003f46270 */
[----:B------:R-:W-:-:S02]  /*7730*/  ISETP.LT.OR P1, PT, R9, 0x12, P1 ;  /* 0x000000120900780c */ /* 0x000fc40000f21670 */
[----:B------:R-:W-:Y:S02]  /*7740*/  LOP3.LUT R2, R2, 0xfffffffb, RZ, 0xc0, !PT ;  /* 0xfffffffb02027812 */ /* 0x000fe400078ec0ff */
[----:B------:R-:W-:Y:S02]  /*7750*/  FSEL R193, R193, -INF , !P1 ;  /* 0xff800000c1c17808 */ /* 0x000fe40004800000 */
[----:B------:R-:W-:Y:S02]  /*7760*/  ISETP.GT.AND P1, PT, R8, 0x18, !P2 ;  /* 0x000000180800780c */ /* 0x000fe40005724270 */
[----:B------:R-:W-:Y:S02]  /*7770*/  ISETP.GE.AND P3, PT, R14, 0x22, PT ;  /* 0x000000220e00780c */ /* 0x000fe40003f66270 */
[----:B------:R-:W-:Y:S02]  /*7780*/  ISETP.LT.OR P1, PT, R9, 0x19, P1 ;  /* 0x000000190900780c */ /* 0x000fe40000f21670 */
[----:B------:R-:W-:-:S02]  /*7790*/  @P2 LOP3.LUT R2, R2, 0x4, RZ, 0xfc, !PT ;  /* 0x0000000402022812 */ /* 0x000fc400078efcff */
[----:B------:R-:W-:Y:S02]  /*77a0*/  ISETP.GE.AND P2, PT, R14, 0x1a, PT ;  /* 0x0000001a0e00780c */ /* 0x000fe40003f46270 */
[----:B------:R-:W-:Y:S02]  /*77b0*/  FSEL R196, R196, -INF , !P1 ;  /* 0xff800000c4c47808 */ /* 0x000fe40004800000 */
[----:B------:R-:W-:Y:S02]  /*77c0*/  ISETP.GT.AND P1, PT, R8, 0x19, !P2 ;  /* 0x000000190800780c */ /* 0x000fe40005724270 */
[----:B------:R-:W-:Y:S02]  /*77d0*/  LOP3.LUT R2, R2, 0xfffffffd, RZ, 0xc0, !PT ;  /* 0xfffffffd02027812 */ /* 0x000fe400078ec0ff */
[----:B------:R-:W-:Y:S02]  /*77e0*/  ISETP.LT.OR P1, PT, R9, 0x1a, P1 ;  /* 0x0000001a0900780c */ /* 0x000fe40000f21670 */
[----:B------:R-:W-:-:S02]  /*77f0*/  LOP3.LUT R16, R16, 0xfffffffd, RZ, 0xc0, !PT ;  /* 0xfffffffd10107812 */ /* 0x000fc400078ec0ff */
[----:B------:R-:W-:Y:S02]  /*7800*/  FSEL R197, R197, -INF , !P1 ;  /* 0xff800000c5c57808 */ /* 0x000fe40004800000 */
[----:B------:R-:W-:Y:S02]  /*7810*/  ISETP.GE.AND P1, PT, R14, 0x21, PT ;  /* 0x000000210e00780c */ /* 0x000fe40003f26270 */
[----:B------:R-:W-:Y:S02]  /*7820*/  @P2 LOP3.LUT R2, R2, 0x2, RZ, 0xfc, !PT ;  /* 0x0000000202022812 */ /* 0x000fe400078efcff */
[----:B------:R-:W-:Y:S02]  /*7830*/  ISETP.GT.AND P2, PT, R8, 0x20, !P1 ;  /* 0x000000200800780c */ /* 0x000fe40004f44270 */
[----:B------:R-:W-:Y:S02]  /*7840*/  @P3 LOP3.LUT R16, R16, 0x2, RZ, 0xfc, !PT ;  /* 0x0000000210103812 */ /* 0x000fe400078efcff */
[----:B------:R-:W-:-:S02]  /*7850*/  ISETP.LT.OR P2, PT, R9, 0x21, P2 ;  /* 0x000000210900780c */ /* 0x000fc40001741670 */
[----:B------:R-:W-:Y:S02]  /*7860*/  LOP3.LUT R16, R16, 0xfffffffb, RZ, 0xc0, !PT ;  /* 0xfffffffb10107812 */ /* 0x000fe400078ec0ff */
[----:B------:R-:W-:Y:S02]  /*7870*/  FSEL R168, R168, -INF , !P2 ;  /* 0xff800000a8a87808 */ /* 0x000fe40005000000 */
[----:B------:R-:W-:Y:S02]  /*7880*/  ISETP.GT.AND P2, PT, R8, 0x21, !P3 ;  /* 0x000000210800780c */ /* 0x000fe40005f44270 */
[----:B------:R-:W-:Y:S02]  /*7890*/  ISETP.GE.AND P3, PT, R14, 0x29, PT ;  /* 0x000000290e00780c */ /* 0x000fe40003f66270 */
[----:B------:R-:W-:-:S04]  /*78a0*/  ISETP.LT.OR P2, PT, R9, 0x22, P2 ;  /* 0x000000220900780c */ /* 0x000fc80001741670 */
[----:B------:R-:W-:Y:S02]  /*78b0*/  FSEL R169, R169, -INF , !P2 ;  /* 0xff800000a9a97808 */ /* 0x000fe40005000000 */
[----:B------:R-:W-:-:S04]  /*78c0*/  ISETP.GT.AND P2, PT, R8, 0x28, !P3 ;  /* 0x000000280800780c */ /* 0x000fc80005f44270 */
[----:B------:R-:W-:Y:S02]  /*78d0*/  ISETP.LT.OR P2, PT, R9, 0x29, P2 ;  /* 0x000000290900780c */ /* 0x000fe40001741670 */
[----:B------:R-:W-:Y:S02]  /*78e0*/  @P3 LOP3.LUT R16, R16, 0x4, RZ, 0xfc, !PT ;  /* 0x0000000410103812 */ /* 0x000fe400078efcff */
[----:B------:R-:W-:Y:S02]  /*78f0*/  ISETP.GE.AND P3, PT, R14, 0x2a, PT ;  /* 0x0000002a0e00780c */ /* 0x000fe40003f66270 */
[----:B------:R-:W-:Y:S02]  /*7900*/  LOP3.LUT R16, R16, 0xfffffff7, RZ, 0xc0, !PT ;  /* 0xfffffff710107812 */ /* 0x000fe400078ec0ff */
[----:B------:R-:W-:Y:S02]  /*7910*/  FSEL R172, R172, -INF , !P2 ;  /* 0xff800000acac7808 */ /* 0x000fe40005000000 */
[----:B------:R-:W-:-:S04]  /*7920*/  ISETP.GT.AND P2, PT, R8, 0x29, !P3 ;  /* 0x000000290800780c */ /* 0x000fc80005f44270 */
[----:B------:R-:W-:-:S03]  /*7930*/  ISETP.LT.OR P2, PT, R9, 0x2a, P2 ;  /* 0x0000002a0900780c */ /* 0x000fc60001741670 */
        /* <DEDUP_REMOVED lines=128> */
[----:B------:R-:W-:Y:S02]  /*8140*/  FSEL R120, R120, -INF , !P2 ;  /* 0xff80000078787808 */ /* 0x000fe40005000000 */
[----:B------:R-:W-:Y:S02]  /*8150*/  LOP3.LUT R16, R16, 0xfdffffff, RZ, 0xc0, !PT ;  /* 0xfdffffff10107812 */ /* 0x000fe400078ec0ff */
[----:B------:R-:W-:-:S04]  /*8160*/  ISETP.GT.AND P2, PT, R8, 0x81, !P3 ;  /* 0x000000810800780c */ /* 0x000fc80005f44270 */
[----:B------:R-:W-:-:S03]  /*8170*/  ISETP.LT.OR P2, PT, R9, 0x82, P2 ;  /* 0x000000820900780c */ /* 0x000fc60001741670 */
[----:B------:R-:W-:Y:S02]  /*8180*/  @P3 LOP3.LUT R16, R16, 0x2000000, RZ, 0xfc, !PT ;  /* 0x0200000010103812 */ /* 0x000fe400078efcff */
[----:B------:R-:W-:Y:S02]  /*8190*/  ISETP.GE.AND P3, PT, R14, 0x89, PT ;  /* 0x000000890e00780c */ /* 0x000fe40003f66270 */
[----:B------:R-:W-:Y:S02]  /*81a0*/  FSEL R121, R121, -INF , !P2 ;  /* 0xff80000079797808 */ /* 0x000fe40005000000 */
[----:B------:R-:W-:Y:S02]  /*81b0*/  ISETP.GT.AND P2, PT, R8, 0x88, !P3 ;  /* 0x000000880800780c */ /* 0x000fe40005f44270 */
[----:B------:R-:W-:Y:S02]  /*81c0*/  LOP3.LUT R16, R16, 0xfeffffff, RZ, 0xc0, !PT ;  /* 0xfeffffff10107812 */ /* 0x000fe400078ec0ff */
[----:B------:R-:W-:-:S04]  /*81d0*/  ISETP.LT.OR P2, PT, R9, 0x89, P2 ;  /* 0x000000890900780c */ /* 0x000fc80001741670 */
[----:B------:R-:W-:Y:S02]  /*81e0*/  FSEL R124, R124, -INF , !P2 ;  /* 0xff8000007c7c7808 */ /* 0x000fe40005000000 */
[----:B------:R-:W-:Y:S02]  /*81f0*/  ISETP.GE.AND P2, PT, R14, 0x8a, PT ;  /* 0x0000008a0e00780c */ /* 0x000fe40003f46270 */
[----:B------:R-:W-:Y:S02]  /*8200*/  @P3 LOP3.LUT R16, R16, 0x1000000, RZ, 0xfc, !PT ;  /* 0x0100000010103812 */ /* 0x000fe400078efcff */
[----:B------:R-:W-:Y:S02]  /*8210*/  ISETP.GT.AND P3, PT, R8, 0x89, !P2 ;  /* 0x000000890800780c */ /* 0x000fe40005764270 */
[----:B------:R-:W-:Y:S02]  /*8220*/  LOP3.LUT R16, R16, 0xfffffffe, RZ, 0xc0, !PT ;  /* 0xfffffffe10107812 */ /* 0x000fe400078ec0ff */
        /* <DEDUP_REMOVED lines=14> */
[----:B------:R-:W-:-:S13]  /*8310*/  ISETP.GE.AND P6, PT, R14, 0x1, PT ;  /* 0x000000010e00780c */ /* 0x000fda0003fc6270 */
[----:B------:R-:W-:Y:S02]  /*8320*/  @P6 LOP3.LUT R16, R16, 0x1, RZ, 0xfc, !PT ;  /* 0x0000000110106812 */ /* 0x000fe400078efcff */
[----:B------:R-:W-:Y:S02]  /*8330*/  ISETP.GT.AND P6, PT, R8, RZ, !P6 ;  /* 0x000000ff0800720c */ /* 0x000fe400077c4270 */
[----:B------:R-:W-:Y:S02]  /*8340*/  LOP3.LUT R16, R16, 0xf7ffffff, RZ, 0xc0, !PT ;  /* 0xf7ffffff10107812 */ /* 0x000fe400078ec0ff */
[----:B------:R-:W-:-:S04]  /*8350*/  ISETP.LT.OR P6, PT, R9, 0x1, P6 ;  /* 0x000000010900780c */ /* 0x000fc800037c1670 */
[----:B------:R-:W-:Y:S02]  /*8360*/  FSEL R184, R184, -INF , !P6 ;  /* 0xff800000b8b87808 */ /* 0x000fe40007000000 */
[----:B------:R-:W-:-:S13]  /*8370*/  ISETP.GE.AND P6, PT, R14, 0x9a, PT ;  /* 0x0000009a0e00780c */ /* 0x000fda0003fc6270 */
[----:B------:R-:W-:Y:S02]  /*8380*/  @P6 LOP3.LUT R16, R16, 0x8000000, RZ, 0xfc, !PT ;  /* 0x0800000010106812 */ /* 0x000fe400078efcff */
[----:B------:R-:W-:Y:S02]  /*8390*/  ISETP.GT.AND P6, PT, R8, 0x99, !P6 ;  /* 0x000000990800780c */ /* 0x000fe400077c4270 */
[----:B------:R-:W0:Y:S02]  /*83a0*/  SHFL.IDX PT, R8, R13, 0x1, 0x1c1f ;  /* 0x003c1f000d087f89 */ /* 0x000e2400000e0000 */
[----:B------:R-:W-:-:S04]  /*83b0*/  ISETP.LT.OR P6, PT, R9, 0x9a, P6 ;  /* 0x0000009a0900780c */ /* 0x000fc800037c1670 */
[----:B------:R-:W-:Y:S02]  /*83c0*/  FSEL R133, R133, -INF , !P6 ;  /* 0xff80000085857808 */ /* 0x000fe40007000000 */
[----:B------:R-:W-:Y:S01]  /*83d0*/  PLOP3.LUT P6, PT, PT, PT, UP1, 0x40, 0x0 ;  /* 0x000000000000781c */ /* 0x000fe20003fce818 */
[--C-:B0-----:R-:W-:Y:S02]  /*83e0*/  IMAD.IADD R12, R12, 0x1, R8.reuse ;  /* 0x000000010c0c7824 */ /* 0x101fe400078e0208 */
[----:B------:R-:W-:-:S10]  /*83f0*/  IMAD.IADD R11, R11, 0x1, R8 ;  /* 0x000000010b0b7824 */ /* 0x000fd400078e0208 */
[----:B------:R-:W-:Y:S05]  /*8400*/  @P6 BRA `(.L_x_3907) ;  /* 0x0000000000546947 */ /* 0x000fea0003800000 */
        /* <DEDUP_REMOVED lines=12> */
.L_x_3909:
[----:B------:R-:W-:-:S05]  /*84d0*/  IMAD.U32 R15, RZ, RZ, UR52 ;  /* 0x00000034ff0f7e24 */ /* 0x000fca000f8e00ff */
[----:B------:R-:W-:-:S13]  /*84e0*/  ISETP.NE.AND P6, PT, R15, 0x1, PT ;  /* 0x000000010f00780c */ /* 0x000fda0003fc5270 */
[----:B------:R-:W0:Y:S02]  /*84f0*/  @P6 LDC.64 R8, c[0x0][0x9e8] ;  /* 0x00027a00ff086b82 */ /* 0x000e240000000a00 */
[----:B0-----:R-:W-:-:S05]  /*8500*/  @P6 IMAD.HI.U32 R8, R13, R8, RZ ;  /* 0x000000080d086227 */ /* 0x001fca00078e00ff */
[----:B------:R-:W-:-:S07]  /*8510*/  @P6 SHF.R.U32.HI R13, RZ, R9, R8 ;  /* 0x00000009ff0d6219 */ /* 0x000fce0000011608 */
.L_x_3910:
[----:B------:R-:W-:Y:S05]  /*8520*/  BSYNC B0 ;  /* 0x0000000000007941 */ /* 0x000fea0003800000 */
.L_x_3908:
[----:B------:R-:W-:-:S05]  /*8530*/  IMAD R10, R13, R15, R10 ;  /* 0x0000000f0d0a7224 */ /* 0x000fca00078e020a */
[----:B------:R-:W-:Y:S02]  /*8540*/  VIADDMNMX R12, R10, R15, R12, PT ;  /* 0x0000000f0a0c7246 */ /* 0x000fe4000380010c */
[----:B------:R-:W-:-:S07]  /*8550*/  VIMNMX R11, R11, R10, !PT ;  /* 0x0000000a0b0b7248 */ /* 0x000fce0007fe0100 */
.L_x_3907:
[----:B------:R-:W-:Y:S01]  /*8560*/  ISETP.GT.AND P1, PT, R11, 0x20, !P1 ;  /* 0x000000200b00780c */ /* 0x000fe20004f24270 */
[----:B------:R-:W-:Y:S01]  /*8570*/  IMAD.U32 R15, RZ, RZ, UR37 ;  /* 0x00000025ff0f7e24 */ /* 0x000fe2000f8e00ff */
[----:B------:R-:W-:Y:S02]  /*8580*/  LOP3.LUT P6, RZ, R16, 0x20000, RZ, 0xc0, !PT ;  /* 0x0002000010ff7812 */ /* 0x000fe400078cc0ff */
[----:B------:R-:W-:Y:S02]  /*8590*/  ISETP.LT.OR P1, PT, R12, 0x21, P1 ;  /* 0x000000210c00780c */ /* 0x000fe40000f21670 */
[----:B------:R-:W-:Y:S02]  /*85a0*/  FMNMX.FTZ R8, R184, R3, !PT ;  /* 0x00000003b8087209 */ /* 0x000fe40007810000 */
[----:B------:R-:W-:Y:S02]  /*85b0*/  FSEL R170, R170, -INF , !P1 ;  /* 0xff800000aaaa7808 */ /* 0x000fe40004800000 */
[----:B------:R-:W-:-:S02]  /*85c0*/  LOP3.LUT P1, RZ, R16, 0x2, RZ, 0xc0, !PT ;  /* 0x0000000210ff7812 */ /* 0x000fc4000782c0ff */
[----:B------:R-:W-:Y:S02]  /*85d0*/  FMNMX.FTZ R9, R185, R8, !PT ;  /* 0x00000008b9097209 */ /* 0x000fe40007810000 */
[----:B------:R-:W-:Y:S02]  /*85e0*/  ISETP.GT.AND P1, PT, R11, 0x21, !P1 ;  /* 0x000000210b00780c */ /* 0x000fe40004f24270 */
[----:B------:R-:W-:Y:S02]  /*85f0*/  FMNMX.FTZ R8, R188, R9, !PT ;  /* 0x00000009bc087209 */ /* 0x000fe40007810000 */
[----:B------:R-:W-:Y:S02]  /*8600*/  ISETP.LT.OR P1, PT, R12, 0x22, P1 ;  /* 0x000000220c00780c */ /* 0x000fe40000f21670 */
[----:B------:R-:W-:Y:S02]  /*8610*/  FMNMX.FTZ R9, R189, R8, !PT ;  /* 0x00000008bd097209 */ /* 0x000fe40007810000 */
[----:B------:R-:W-:-:S02]  /*8620*/  FSEL R171, R171, -INF , !P1 ;  /* 0xff800000abab7808 */ /* 0x000fc40004800000 */
[----:B------:R-:W-:Y:S02]  /*8630*/  LOP3.LUT P1, RZ, R16, 0x4, RZ, 0xc0, !PT ;  /* 0x0000000410ff7812 */ /* 0x000fe4000782c0ff */
[----:B------:R-:W-:Y:S02]  /*8640*/  FMNMX.FTZ R8, R192, R9, !PT ;  /* 0x00000009c0087209 */ /* 0x000fe40007810000 */
[----:B------:R-:W-:Y:S02]  /*8650*/  ISETP.GT.AND P1, PT, R11, 0x28, !P1 ;  /* 0x000000280b00780c */ /* 0x000fe40004f24270 */
[----:B------:R-:W-:Y:S02]  /*8660*/  FMNMX.FTZ R9, R193, R8, !PT ;  /* 0x00000008c1097209 */ /* 0x000fe40007810000 */
[----:B------:R-:W-:Y:S02]  /*8670*/  ISETP.LT.OR P1, PT, R12, 0x29, P1 ;  /* 0x000000290c00780c */ /* 0x000fe40000f21670 */
[----:B------:R-:W-:-:S02]  /*8680*/  FMNMX.FTZ R8, R196, R9, !PT ;  /* 0x00000009c4087209 */ /* 0x000fc40007810000 */
[----:B------:R-:W-:Y:S02]  /*8690*/  FSEL R174, R174, -INF , !P1 ;  /* 0xff800000aeae7808 */ /* 0x000fe40004800000 */
[----:B------:R-:W-:Y:S02]  /*86a0*/  LOP3.LUT P1, RZ, R16, 0x8, RZ, 0xc0, !PT ;  /* 0x0000000810ff7812 */ /* 0x000fe4000782c0ff */
[----:B------:R-:W-:Y:S02]  /*86b0*/  FMNMX.FTZ R9, R197, R8, !PT ;  /* 0x00000008c5097209 */ /* 0x000fe40007810000 */
[----:B------:R-:W-:Y:S02]  /*86c0*/  ISETP.GT.AND P1, PT, R11, 0x29, !P1 ;  /* 0x000000290b00780c */ /* 0x000fe40004f24270 */
[----:B------:R-:W-:Y:S02]  /*86d0*/  FMNMX.FTZ R8, R168, R9, !PT ;  /* 0x00000009a8087209 */ /* 0x000fe40007810000 */
[----:B------:R-:W-:-:S02]  /*86e0*/  ISETP.LT.OR P1, PT, R12, 0x2a, P1 ;  /* 0x0000002a0c00780c */ /* 0x000fc40000f21670 */
[----:B------:R-:W-:Y:S02]  /*86f0*/  FMNMX.FTZ R9, R169, R8, !PT ;  /* 0x00000008a9097209 */ /* 0x000fe40007810000 */
[----:B------:R-:W-:Y:S02]  /*8700*/  FSEL R175, R175, -INF , !P1 ;  /* 0xff800000afaf7808 */ /* 0x000fe40004800000 */
[----:B------:R-:W-:Y:S02]  /*8710*/  LOP3.LUT P1, RZ, R16, 0x10, RZ, 0xc0, !PT ;  /* 0x0000001010ff7812 */ /* 0x000fe4000782c0ff */
[----:B------:R-:W-:Y:S02]  /*8720*/  FMNMX.FTZ R8, R172, R9, !PT ;  /* 0x00000009ac087209 */ /* 0x000fe40007810000 */
[----:B------:R-:W-:Y:S02]  /*8730*/  ISETP.GT.AND P1, PT, R11, 0x30, !P1 ;  /* 0x000000300b00780c */ /* 0x000fe40004f24270 */
[----:B------:R-:W-:-:S02]  /*8740*/  FMNMX.FTZ R9, R173, R8, !PT ;  /* 0x00000008ad097209 */ /* 0x000fc40007810000 */
[----:B------:R-:W-:Y:S02]  /*8750*/  ISETP.LT.OR P1, PT, R12, 0x31, P1 ;  /* 0x000000310c00780c */ /* 0x000fe40000f21670 */
[----:B------:R-:W-:Y:S02]  /*8760*/  FMNMX.FTZ R8, R176, R9, !PT ;  /* 0x00000009b0087209 */ /* 0x000fe40007810000 */
[----:B------:R-:W-:Y:S02]  /*8770*/  FSEL R178, R178, -INF , !P1 ;  /* 0xff800000b2b27808 */ /* 0x000fe40004800000 */
[----:B------:R-:W-:Y:S02]  /*8780*/  LOP3.LUT P1, RZ, R16, 0x800000, RZ, 0xc0, !PT ;  /* 0x0080000010ff7812 */ /* 0x000fe4000782c0ff */
[----:B------:R-:W-:Y:S02]  /*8790*/  FMNMX.FTZ R9, R177, R8, !PT ;  /* 0x00000008b1097209 */ /* 0x000fe40007810000 */
[----:B------:R-:W-:-:S02]  /*87a0*/  ISETP.GT.AND P1, PT, R11, 0x31, !P1 ;  /* 0x000000310b00780c */ /* 0x000fc40004f24270 */
[----:B------:R-:W-:Y:S02]  /*87b0*/  FMNMX.FTZ R8, R180, R9, !PT ;  /* 0x00000009b4087209 */ /* 0x000fe40007810000 */
[----:B------:R-:W-:Y:S02]  /*87c0*/  ISETP.LT.OR P1, PT, R12, 0x32, P1 ;  /* 0x000000320c00780c */ /* 0x000fe40000f21670 */
[----:B------:R-:W-:Y:S02]  /*87d0*/  FMNMX.FTZ R9, R181, R8, !PT ;  /* 0x00000008b5097209 */ /* 0x000fe40007810000 */
[----:B------:R-:W-:Y:S02]  /*87e0*/  FSEL R179, R179, -INF , !P1 ;  /* 0xff800000b3b37808 */ /* 0x000fe40004800000 */
[----:B------:R-:W-:Y:S02]  /*87f0*/  LOP3.LUT P1, RZ, R16, 0x400000, RZ, 0xc0, !PT ;  /* 0x0040000010ff7812 */ /* 0x000fe4000782c0ff */
[----:B------:R-:W-:-:S02]  /*8800*/  FMNMX.FTZ R8, R152, R9, !PT ;  /* 0x0000000998087209 */ /* 0x000fc40007810000 */
[----:B------:R-:W-:Y:S02]  /*8810*/  ISETP.GT.AND P1, PT, R11, 0x38, !P1 ;  /* 0x000000380b00780c */ /* 0x000fe40004f24270 */
[----:B------:R-:W-:Y:S02]  /*8820*/  FMNMX.FTZ R9, R153, R8, !PT ;  /* 0x0000000899097209 */ /* 0x000fe40007810000 */
        /* <DEDUP_REMOVED lines=31> */
[----:B------:R-:W-:Y:S02]  /*8a20*/  ISETP.GT.AND P1, PT, R11, 0x49, !P6 ;  /* 0x000000490b00780c */ /* 0x000fe40007724270 */
[----:B------:R-:W-:Y:S02]  /*8a30*/  LOP3.LUT P6, RZ, R16, 0x40, RZ, 0xc0, !PT ;  /* 0x0000004010ff7812 */ /* 0x000fe400078cc0ff */
        /* <DEDUP_REMOVED lines=22> */
[----:B------:R-:W-:Y:S01]  /*8ba0*/  ISETP.GT.AND P2, PT, R11, 0x89, !P2 ;  /* 0x000000890b00780c */ /* 0x000fe20005744270 */
[----:B------:R-:W0:Y:S01]  /*8bb0*/  SHFL.BFLY PT, R8, R13, 0x2, 0x1f ;  /* 0x0c401f000d087f89 */ /* 0x000e2200000e0000 */
[----:B------:R-:W-:Y:S02]  /*8bc0*/  FSEL R166, R166, -INF , !P1 ;  /* 0xff800000a6a67808 */ /* 0x000fe40004800000 */
[----:B------:R-:W-:-:S02]  /*8bd0*/  LOP3.LUT P1, RZ, R16, 0x2000, RZ, 0xc0, !PT ;  /* 0x0000200010ff7812 */ /* 0x000fc4000782c0ff */
[C---:B------:R-:W-:Y:S02]  /*8be0*/  ISETP.LT.OR P2, PT, R12.reuse, 0x8a, P2 ;  /* 0x0000008a0c00780c */ /* 0x040fe40001741670 */
[C---:B------:R-:W-:Y:S02]  /*8bf0*/  ISETP.GT.AND P1, PT, R11.reuse, 0x59, !P1 ;  /* 0x000000590b00780c */ /* 0x040fe40004f24270 */
[----:B------:R-:W-:Y:S02]  /*8c00*/  ISETP.GT.AND P3, PT, R11, 0x90, !P3 ;  /* 0x000000900b00780c */ /* 0x000fe40005f64270 */
[----:B------:R-:W-:Y:S02]  /*8c10*/  ISETP.LT.OR P1, PT, R12, 0x5a, P1 ;  /* 0x0000005a0c00780c */ /* 0x000fe40000f21670 */
[----:B------:R-:W-:Y:S02]  /*8c20*/  FSEL R127, R127, -INF , !P2 ;  /* 0xff8000007f7f7808 */ /* 0x000fe40005000000 */
[----:B------:R-:W-:-:S02]  /*8c30*/  FSEL R167, R167, -INF , !P1 ;  /* 0xff800000a7a77808 */ /* 0x000fc40004800000 */
[----:B------:R-:W-:Y:S02]  /*8c40*/  LOP3.LUT P1, RZ, R16, 0x1000, RZ, 0xc0, !PT ;  /* 0x0000100010ff7812 */ /* 0x000fe4000782c0ff */
[C---:B------:R-:W-:Y:S02]  /*8c50*/  ISETP.GT.AND P4, PT, R11.reuse, 0x91, !P4 ;  /* 0x000000910b00780c */ /* 0x040fe40006784270 */
[----:B------:R-:W-:Y:S02]  /*8c60*/  ISETP.GT.AND P1, PT, R11, 0x60, !P1 ;  /* 0x000000600b00780c */ /* 0x000fe40004f24270 */
[C---:B------:R-:W-:Y:S02]  /*8c70*/  ISETP.LT.OR P3, PT, R12.reuse, 0x91, P3 ;  /* 0x000000910c00780c */ /* 0x040fe40001f61670 */
[----:B------:R-:W-:Y:S02]  /*8c80*/  ISETP.LT.OR P1, PT, R12, 0x61, P1 ;  /* 0x000000610c00780c */ /* 0x000fe40000f21670 */
[----:B0-----:R-:W-:-:S02]  /*8c90*/  FMNMX.FTZ R14, R13, R8, !PT ;  /* 0x000000080d0e7209 */ /* 0x001fc40007810000 */
[----:B------:R-:W-:Y:S02]  /*8ca0*/  FSEL R138, R138, -INF , !P1 ;  /* 0xff8000008a8a7808 */ /* 0x000fe40004800000 */
[----:B------:R-:W-:Y:S01]  /*8cb0*/  LOP3.LUT P1, RZ, R16, 0x800, RZ, 0xc0, !PT ;  /* 0x0000080010ff7812 */ /* 0x000fe2000782c0ff */
[----:B------:R-:W0:Y:S01]  /*8cc0*/  SHFL.BFLY PT, R9, R14, 0x1, 0x1f ;  /* 0x0c201f000e097f89 */ /* 0x000e2200000e0000 */
[C---:B------:R-:W-:Y:S02]  /*8cd0*/  ISETP.GT.AND P5, PT, R11.reuse, 0x98, !P5 ;  /* 0x000000980b00780c */ /* 0x040fe40006fa4270 */
[----:B------:R-:W-:Y:S02]  /*8ce0*/  ISETP.GT.AND P1, PT, R11, 0x61, !P1 ;  /* 0x000000610b00780c */ /* 0x000fe40004f24270 */
[C---:B------:R-:W-:Y:S02]  /*8cf0*/  ISETP.LT.OR P4, PT, R12.reuse, 0x92, P4 ;  /* 0x000000920c00780c */ /* 0x040fe40002781670 */
[----:B------:R-:W-:-:S02]  /*8d00*/  ISETP.LT.OR P1, PT, R12, 0x62, P1 ;  /* 0x000000620c00780c */ /* 0x000fc40000f21670 */
[----:B------:R-:W-:Y:S02]  /*8d10*/  FSEL R130, R130, -INF , !P3 ;  /* 0xff80000082827808 */ /* 0x000fe40005800000 */
[----:B------:R-:W-:Y:S02]  /*8d20*/  FSEL R139, R139, -INF , !P1 ;  /* 0xff8000008b8b7808 */ /* 0x000fe40004800000 */
[----:B------:R-:W-:Y:S02]  /*8d30*/  LOP3.LUT P1, RZ, R16, 0x400, RZ, 0xc0, !PT ;  /* 0x0000040010ff7812 */ /* 0x000fe4000782c0ff */
[----:B------:R-:W-:Y:S02]  /*8d40*/  ISETP.LT.OR P5, PT, R12, 0x99, P5 ;  /* 0x000000990c00780c */ /* 0x000fe40002fa1670 */
[----:B------:R-:W-:Y:S02]  /*8d50*/  ISETP.GT.AND P1, PT, R11, 0x68, !P1 ;  /* 0x000000680b00780c */ /* 0x000fe40004f24270 */
[----:B------:R-:W-:-:S02]  /*8d60*/  FSEL R134, R134, -INF , !P5 ;  /* 0xff80000086867808 */ /* 0x000fc40006800000 */
[----:B------:R-:W-:Y:S02]  /*8d70*/  ISETP.LT.OR P1, PT, R12, 0x69, P1 ;  /* 0x000000690c00780c */ /* 0x000fe40000f21670 */
[----:B0-----:R-:W-:Y:S02]  /*8d80*/  FMNMX.FTZ R8, R14, R9, !PT ;  /* 0x000000090e087209 */ /* 0x001fe40007810000 */
[----:B------:R-:W-:Y:S02]  /*8d90*/  FSEL R142, R142, -INF , !P1 ;  /* 0xff8000008e8e7808 */ /* 0x000fe40004800000 */
[----:B------:R-:W-:Y:S01]  /*8da0*/  LOP3.LUT P1, RZ, R16, 0x200, RZ, 0xc0, !PT ;  /* 0x0000020010ff7812 */ /* 0x000fe2000782c0ff */
[----:B------:R-:W-:-:S03]  /*8db0*/  FFMA.FTZ R10, R8, R15, -8 ;  /* 0xc1000000080a7423 */ /* 0x000fc6000001000f */
[----:B------:R-:W-:-:S04]  /*8dc0*/  ISETP.GT.AND P1, PT, R11, 0x69, !P1 ;  /* 0x000000690b00780c */ /* 0x000fc80004f24270 */
[----:B------:R-:W-:-:S04]  /*8dd0*/  ISETP.LT.OR P1, PT, R12, 0x6a, P1 ;  /* 0x0000006a0c00780c */ /* 0x000fc80000f21670 */
[----:B------:R-:W-:Y:S02]  /*8de0*/  FSEL R143, R143, -INF , !P1 ;  /* 0xff8000008f8f7808 */ /* 0x000fe40004800000 */
[----:B------:R-:W-:-:S04]  /*8df0*/  LOP3.LUT P1, RZ, R16, 0x100, RZ, 0xc0, !PT ;  /* 0x0000010010ff7812 */ /* 0x000fc8000782c0ff */
[----:B------:R-:W-:-:S04]  /*8e00*/  ISETP.GT.AND P1, PT, R11, 0x70, !P1 ;  /* 0x000000700b00780c */ /* 0x000fc80004f24270 */
[----:B------:R-:W-:-:S04]  /*8e10*/  ISETP.LT.OR P1, PT, R12, 0x71, P1 ;  /* 0x000000710c00780c */ /* 0x000fc80000f21670 */
[----:B------:R-:W-:Y:S02]  /*8e20*/  FSEL R146, R146, -INF , !P1 ;  /* 0xff80000092927808 */ /* 0x000fe40004800000 */
[----:B------:R-:W-:-:S04]  /*8e30*/  LOP3.LUT P1, RZ, R16, 0x80, RZ, 0xc0, !PT ;  /* 0x0000008010ff7812 */ /* 0x000fc8000782c0ff */
[----:B------:R-:W-:-:S04]  /*8e40*/  ISETP.GT.AND P1, PT, R11, 0x71, !P1 ;  /* 0x000000710b00780c */ /* 0x000fc80004f24270 */
[----:B------:R-:W-:-:S04]  /*8e50*/  ISETP.LT.OR P1, PT, R12, 0x72, P1 ;  /* 0x000000720c00780c */ /* 0x000fc80000f21670 */
[----:B------:R-:W-:Y:S02]  /*8e60*/  FSEL R147, R147, -INF , !P1 ;  /* 0xff80000093937808 */ /* 0x000fe40004800000 */
[----:B------:R-:W-:Y:S02]  /*8e70*/  ISETP.GT.AND P1, PT, R11, 0x78, !P6 ;  /* 0x000000780b00780c */ /* 0x000fe40007724270 */
[----:B------:R-:W-:Y:S02]  /*8e80*/  LOP3.LUT P6, RZ, R16, 0x1000000, RZ, 0xc0, !PT ;  /* 0x0100000010ff7812 */ /* 0x000fe400078cc0ff */
        /* <DEDUP_REMOVED lines=46> */
[C---:B------:R-:W-:Y:S02]  /*9170*/  ISETP.GT.AND P1, PT, R11.reuse, RZ, !P6 ;  /* 0x000000ff0b00720c */ /* 0x040fe40007724270 */
[----:B------:R-:W-:Y:S02]  /*9180*/  LOP3.LUT P6, RZ, R16, 0x8000000, RZ, 0xc0, !PT ;  /* 0x0800000010ff7812 */ /* 0x000fe400078cc0ff */
[----:B------:R-:W-:Y:S02]  /*9190*/  ISETP.LT.OR P1, PT, R12, 0x1, P1 ;  /* 0x000000010c00780c */ /* 0x000fe40000f21670 */
[----:B------:R-:W-:Y:S02]  /*91a0*/  ISETP.GT.AND P2, PT, R11, 0x99, !P6 ;  /* 0x000000990b00780c */ /* 0x000fe40007744270 */
[----:B------:R-:W-:-:S02]  /*91b0*/  FSEL R9, R186, -INF , !P1 ;  /* 0xff800000ba097808 */ /* 0x000fc40004800000 */
[----:B------:R-:W-:Y:S02]  /*91c0*/  FSETP.NEU.FTZ.AND P1, PT, R8, -INF , PT ;  /* 0xff8000000800780b */ /* 0x000fe40003f3d000 */
[----:B------:R-:W-:Y:S02]  /*91d0*/  ISETP.LT.OR P2, PT, R12, 0x9a, P2 ;  /* 0x0000009a0c00780c */ /* 0x000fe40001741670 */
[----:B------:R-:W-:Y:S02]  /*91e0*/  FSEL R10, R10, RZ, P1 ;  /* 0x000000ff0a0a7208 */ /* 0x000fe40000800000 */
[----:B------:R-:W-:-:S03]  /*91f0*/  FSEL R135, R135, -INF , !P2 ;  /* 0xff80000087877808 */ /* 0x000fc60005000000 */
        /* <DEDUP_REMOVED lines=20> */
[----:B0-----:R-:W-:-:S01]  /*9340*/  FFMA.FTZ R192, R144, UR37, -R10 ;  /* 0x0000002590c07c23 */ /* 0x001fc2000801080a */
        /* <DEDUP_REMOVED lines=30> */
[----:B------:R-:W-:Y:S01]  /*9530*/  FFMA.FTZ R133, R133, UR37, -R10 ;  /* 0x0000002585857c23 */ /* 0x000fe2000801080a */
[----:B------:R-:W-:Y:S01]  /*9540*/  MUFU.EX2 R13, R13 ;  /* 0x0000000d000d7308 */ /* 0x000fe20000000800 */
[----:B------:R-:W-:-:S04]  /*9550*/  FMNMX.FTZ R189, R179, R188, !PT ;  /* 0x000000bcb3bd7209 */ /* 0x000fc80007810000 */
[----:B------:R-:W-:-:S03]  /*9560*/  FMNMX.FTZ R188, R182, R189, !PT ;  /* 0x000000bdb6bc7209 */ /* 0x000fc60007810000 */
        /* <DEDUP_REMOVED lines=29> */
[----:B------:R-:W-:Y:S02]  /*9740*/  FMNMX.FTZ R188, R126, R137, !PT ;  /* 0x000000897ebc7209 */ /* 0x000fe40007810000 */
[----:B------:R-:W-:Y:S01]  /*9750*/  FSEL R137, R131, -INF , !P4 ;  /* 0xff80000083897808 */ /* 0x000fe20006000000 */
[----:B------:R-:W-:Y:S01]  /*9760*/  MUFU.EX2 R173, R173 ;  /* 0x000000ad00ad7308 */ /* 0x000fe20000000800 */
[----:B------:R-:W-:-:S04]  /*9770*/  FMNMX.FTZ R189, R127, R188, !PT ;  /* 0x000000bc7fbd7209 */ /* 0x000fc80007810000 */
[----:B------:R-:W-:-:S03]  /*9780*/  FMNMX.FTZ R140, R130, R189, !PT ;  /* 0x000000bd828c7209 */ /* 0x000fc60007810000 */
[----:B------:R-:W-:Y:S01]  /*9790*/  MUFU.EX2 R131, R193 ;  /* 0x000000c100837308 */ /* 0x000fe20000000800 */
[----:B------:R-:W-:-:S04]  /*97a0*/  FMNMX.FTZ R141, R137, R140, !PT ;  /* 0x0000008c898d7209 */ /* 0x000fc80007810000 */
[----:B------:R-:W-:Y:S01]  /*97b0*/  FMNMX.FTZ R140, R134, R141, !PT ;  /* 0x0000008d868c7209 */ /* 0x000fe20007810000 */
[----:B------:R-:W-:-:S01]  /*97c0*/  FFMA.FTZ R141, R145, UR37, -R10 ;  /* 0x00000025918d7c23 */ /* 0x000fc2000801080a */
[----:B------:R-:W-:Y:S01]  /*97d0*/  FFMA.FTZ R145, R149, UR37, -R10 ;  /* 0x0000002595917c23 */ /* 0x000fe2000801080a */
[----:B------:R-:W-:Y:S01]  /*97e0*/  IMAD.U32 R149, RZ, RZ, UR37 ;  /* 0x00000025ff957e24 */ /* 0x000fe2000f8e00ff */
[----:B------:R-:W-:Y:S01]  /*97f0*/  FMNMX.FTZ R188, R135, R140, !PT ;  /* 0x0000008c87bc7209 */ /* 0x000fe20007810000 */
[----:B------:R-:W-:Y:S04]  /*9800*/  MUFU.EX2 R176, R176 ;  /* 0x000000b000b07308 */ /* 0x000fe80000000800 */
[----:B------:R-:W0:Y:S04]  /*9810*/  SHFL.BFLY PT, R189, R188, 0x2, 0x1f ;  /* 0x0c401f00bcbd7f89 */ /* 0x000e2800000e0000 */
[----:B------:R1:W-:Y:S08]  /*9820*/  MUFU.EX2 R140, R192 ;  /* 0x000000c0008c7308 */ /* 0x0003f00000000800 */
[----:B------:R-:W-:Y:S08]  /*9830*/  MUFU.EX2 R177, R177 ;  /* 0x000000b100b17308 */ /* 0x000ff00000000800 */
[----:B------:R-:W-:Y:S01]  /*9840*/  MUFU.EX2 R180, R180 ;  /* 0x000000b400b47308 */ /* 0x000fe20000000800 */
[----:B0-----:R-:W-:-:S02]  /*9850*/  FMNMX.FTZ R189, R188, R189, !PT ;  /* 0x000000bdbcbd7209 */ /* 0x001fc40007810000 */
[----:B------:R-:W-:-:S05]  /*9860*/  FSEL R188, R8, RZ, P1 ;  /* 0x000000ff08bc7208 */ /* 0x000fca0000800000 */
[----:B------:R-:W-:Y:S01]  /*9870*/  MUFU.EX2 R181, R181 ;  /* 0x000000b500b57308 */ /* 0x000fe20000000800 */
[----:B------:R-:W0:Y:S01]  /*9880*/  SHFL.BFLY PT, R148, R189, 0x1, 0x1f ;  /* 0x0c201f00bd947f89 */ /* 0x000e2200000e0000 */
[----:B------:R-:W-:-:S06]  /*9890*/  FADD.FTZ R188, -R188, R3 ;  /* 0x00000003bcbc7221 */ /* 0x000fcc0000010100 */
[----:B------:R-:W-:Y:S08]  /*98a0*/  MUFU.EX2 R3, R133 ;  /* 0x0000008500037308 */ /* 0x000ff00000000800 */
[----:B------:R-:W-:Y:S08]  /*98b0*/  MUFU.EX2 R152, R152 ;  /* 0x0000009800987308 */ /* 0x000ff00000000800 */
[----:B------:R-:W-:Y:S01]  /*98c0*/  MUFU.EX2 R153, R153 ;  /* 0x0000009900997308 */ /* 0x000fe20000000800 */
[----:B0-----:R-:W-:Y:S01]  /*98d0*/  FMNMX.FTZ R10, R189, R148, !PT ;  /* 0x00000094bd0a7209 */ /* 0x001fe20007810000 */
[----:B------:R-:W-:-:S03]  /*98e0*/  FMUL.FTZ R148, R188, UR37 ;  /* 0x00000025bc947c20 */ /* 0x000fc60008410000 */
[C---:B------:R-:W-:Y:S01]  /*98f0*/  FSETP.NEU.FTZ.AND P1, PT, R10.reuse, -INF , PT ;  /* 0xff8000000a00780b */ /* 0x040fe20003f3d000 */
[----:B------:R-:W-:-:S02]  /*9900*/  FFMA.FTZ R149, R10, R149, -8 ;  /* 0xc10000000a957423 */ /* 0x000fc40000010095 */
[----:B------:R-:W0:Y:S03]  /*9910*/  MUFU.EX2 R148, R148 ;  /* 0x0000009400947308 */ /* 0x000e260000000800 */
[----:B------:R-:W-:-:S05]  /*9920*/  FSEL R188, R149, RZ, P1 ;  /* 0x000000ff95bc7208 */ /* 0x000fca0000800000 */
[--C-:B------:R-:W-:Y:S01]  /*9930*/  FFMA.FTZ R189, R190, UR37, -R188.reuse ;  /* 0x00000025bebd7c23 */ /* 0x100fe200080108bc */
[----:B-1----:R-:W-:-:S01]  /*9940*/  FFMA.FTZ R192, R9, UR37, -R188 ;  /* 0x0000002509c07c23 */ /* 0x002fc200080108bc */
[--C-:B------:R-:W-:Y:S01]  /*9950*/  FFMA.FTZ R9, R187, UR37, -R188.reuse ;  /* 0x00000025bb097c23 */ /* 0x100fe200080108bc */
[----:B------:R-:W-:-:S01]  /*9960*/  FFMA.FTZ R190, R191, UR37, -R188 ;  /* 0x00000025bfbe7c23 */ /* 0x000fc200080108bc */
[----:B------:R1:W-:Y:S01]  /*9970*/  MUFU.EX2 R133, R189 ;  /* 0x000000bd00857308 */ /* 0x0003e20000000800 */
[----:B------:R-:W-:-:S01]  /*9980*/  FFMA.FTZ R149, R194, UR37, -R188 ;  /* 0x00000025c2957c23 */ /* 0x000fc200080108bc */
[--C-:B------:R-:W-:Y:S01]  /*9990*/  FFMA.FTZ R194, R195, UR37, -R188.reuse ;  /* 0x00000025c3c27c23 */ /* 0x100fe200080108bc */
[----:B------:R-:W-:-:S01]  /*99a0*/  FFMA.FTZ R191, R158, UR37, -R188 ;  /* 0x000000259ebf7c23 */ /* 0x000fc200080108bc */
[----:B------:R-:W-:Y:S01]  /*99b0*/  FFMA.FTZ R187, R198, UR37, -R188 ;  /* 0x00000025c6bb7c23 */ /* 0x000fe200080108bc */
[----:B0-----:R-:W-:-:S01]  /*99c0*/  FFMA.FTZ R193, R148, R6, R13 ;  /* 0x0000000694c17223 */ /* 0x001fc2000001000d */
[--C-:B------:R-:W-:Y:S01]  /*99d0*/  FFMA.FTZ R158, R162, UR37, -R188.reuse ;  /* 0x00000025a29e7c23 */ /* 0x100fe200080108bc */
[----:B------:R-:W-:-:S01]  /*99e0*/  FFMA.FTZ R162, R166, UR37, -R188 ;  /* 0x00000025a6a27c23 */ /* 0x000fc200080108bc */
[----:B------:R-:W-:Y:S01]  /*99f0*/  MUFU.EX2 R192, R192 ;  /* 0x000000c000c07308 */ /* 0x000fe20000000800 */
[----:B-1----:R-:W-:Y:S01]  /*9a00*/  FSEL R189, R10, RZ, P1 ;  /* 0x000000ff0abd7208 */ /* 0x002fe20000800000 */
[----:B------:R-:W-:Y:S01]  /*9a10*/  FADD.FTZ R166, R14, R193 ;  /* 0x000000c10ea67221 */ /* 0x000fe20000010000 */
[----:B------:R-:W-:-:S01]  /*9a20*/  FFMA.FTZ R196, R199, UR37, -R188 ;  /* 0x00000025c7c47c23 */ /* 0x000fc200080108bc */
[--C-:B------:R-:W-:Y:S01]  /*9a30*/  FFMA.FTZ R170, R170, UR37, -R188.reuse ;  /* 0x00000025aaaa7c23 */ /* 0x100fe200080108bc */
[----:B------:R-:W-:-:S01]  /*9a40*/  FFMA.FTZ R171, R171, UR37, -R188 ;  /* 0x00000025abab7c23 */ /* 0x000fc200080108bc */
[----:B------:R-:W-:Y:S01]  /*9a50*/  FADD.FTZ R189, -R189, R0 ;  /* 0x00000000bdbd7221 */ /* 0x000fe20000010100 */
[----:B------:R-:W-:-:S01]  /*9a60*/  FFMA.FTZ R174, R174, UR37, -R188 ;  /* 0x00000025aeae7c23 */ /* 0x000fc200080108bc */
[----:B------:R-:W-:Y:S01]  /*9a70*/  MUFU.EX2 R9, R9 ;  /* 0x0000000900097308 */ /* 0x000fe20000000800 */
[----:B------:R-:W-:-:S01]  /*9a80*/  FFMA.FTZ R175, R175, UR37, -R188 ;  /* 0x00000025afaf7c23 */ /* 0x000fc200080108bc */
[----:B------:R-:W-:Y:S01]  /*9a90*/  FMUL.FTZ R189, R189, UR37 ;  /* 0x00000025bdbd7c20 */ /* 0x000fe20008410000 */
        /* <DEDUP_REMOVED lines=22> */
[----:B0-----:R-:W-:-:S01]  /*9c00*/  FFMA.FTZ R6, R189, R5, R192 ;  /* 0x00000005bd067223 */ /* 0x001fc200000100c0 */
[----:B------:R-:W-:Y:S01]  /*9c10*/  FADD.FTZ R5, R15, R166 ;  /* 0x000000a60f057221 */ /* 0x000fe20000010000 */
[----:B------:R-:W-:-:S01]  /*9c20*/  FFMA.FTZ R126, R126, UR37, -R188 ;  /* 0x000000257e7e7c23 */ /* 0x000fc200080108bc */
[----:B------:R-:W-:Y:S01]  /*9c30*/  FFMA.FTZ R134, R134, UR37, -R188 ;  /* 0x0000002586867c23 */ /* 0x000fe200080108bc */
[----:B------:R-:W-:-:S01]  /*9c40*/  FADD.FTZ R6, R9, R6 ;  /* 0x0000000609067221 */ /* 0x000fc20000010000 */
[----:B------:R-:W-:-:S02]  /*9c50*/  FFMA.FTZ R135, R135, UR37, -R188 ;  /* 0x0000002587877c23 */ /* 0x000fc400080108bc */
[----:B------:R-:W0:Y:S08]  /*9c60*/  MUFU.EX2 R194, R194 ;  /* 0x000000c200c27308 */ /* 0x000e300000000800 */
[----:B------:R-:W3:Y:S08]  /*9c70*/  MUFU.EX2 R187, R187 ;  /* 0x000000bb00bb7308 */ /* 0x000ef00000000800 */
[----:B------:R4:W-:Y:S08]  /*9c80*/  MUFU.EX2 R0, R191 ;  /* 0x000000bf00007308 */ /* 0x0009f00000000800 */
[----:B------:R-:W5:Y:S01]  /*9c90*/  MUFU.EX2 R196, R196 ;  /* 0x000000c400c47308 */ /* 0x000f620000000800 */
[----:B----4-:R-:W-:-:S01]  /*9ca0*/  FADD.FTZ R191, R133, R6 ;  /* 0x0000000685bf7221 */ /* 0x010fc20000010000 */
[----:B------:R-:W-:-:S03]  /*9cb0*/  FADD.FTZ R6, R20, R5 ;  /* 0x0000000514067221 */ /* 0x000fc60000010000 */
[----:B-1----:R-:W-:Y:S01]  /*9cc0*/  FADD.FTZ R166, R190, R191 ;  /* 0x000000bfbea67221 */ /* 0x002fe20000010000 */
[----:B------:R-:W-:-:S02]  /*9cd0*/  FADD.FTZ R5, R21, R6 ;  /* 0x0000000615057221 */ /* 0x000fc40000010000 */
[----:B------:R-:W1:Y:S01]  /*9ce0*/  MUFU.EX2 R170, R170 ;  /* 0x000000aa00aa7308 */ /* 0x000e620000000800 */
[----:B--2---:R-:W-:-:S01]  /*9cf0*/  FADD.FTZ R191, R149, R166 ;  /* 0x000000a695bf7221 */ /* 0x004fc20000010000 */
[----:B------:R-:W-:-:S03]  /*9d00*/  FADD.FTZ R6, R184, R5 ;  /* 0x00000005b8067221 */ /* 0x000fc60000010000 */
[----:B0-----:R-:W-:Y:S01]  /*9d10*/  FADD.FTZ R166, R194, R191 ;  /* 0x000000bfc2a67221 */ /* 0x001fe20000010000 */
[----:B------:R-:W-:-:S02]  /*9d20*/  FADD.FTZ R5, R185, R6 ;  /* 0x00000006b9057221 */ /* 0x000fc40000010000 */
[----:B------:R-:W0:Y:S01]  /*9d30*/  MUFU.EX2 R171, R171 ;  /* 0x000000ab00ab7308 */ /* 0x000e220000000800 */
[----:B---3--:R-:W-:-:S01]  /*9d40*/  FADD.FTZ R191, R187, R166 ;  /* 0x000000a6bbbf7221 */ /* 0x008fc20000010000 */
[----:B------:R-:W-:-:S03]  /*9d50*/  FADD.FTZ R5, R186, R5 ;  /* 0x00000005ba057221 */ /* 0x000fc60000010000 */
[----:B-----5:R-:W-:Y:S01]  /*9d60*/  FADD.FTZ R191, R196, R191 ;  /* 0x000000bfc4bf7221 */ /* 0x020fe20000010000 */
[----:B------:R-:W-:-:S02]  /*9d70*/  FADD.FTZ R6, R168, R5 ;  /* 0x00000005a8067221 */ /* 0x000fc40000010000 */
[----:B------:R-:W2:Y:S01]  /*9d80*/  MUFU.EX2 R174, R174 ;  /* 0x000000ae00ae7308 */ /* 0x000ea20000000800 */
[----:B-1----:R-:W-:-:S01]  /*9d90*/  FADD.FTZ R166, R170, R191 ;  /* 0x000000bfaaa67221 */ /* 0x002fc20000010000 */
        /* <DEDUP_REMOVED lines=26> */
[----:B-1----:R-:W-:-:S04]  /*9f40*/  FADD.FTZ R191, R155, R166 ;  /* 0x000000a69bbf7221 */ /* 0x002fc80000010000 */
[----:B------:R-:W-:-:S03]  /*9f50*/  FADD.FTZ R166, R0, R191 ;  /* 0x000000bf00a67221 */ /* 0x000fc60000010000 */
        /* <DEDUP_REMOVED lines=26> */
[----:B0-----:R-:W-:-:S01]  /*a100*/  FADD.FTZ R166, R138, R191 ;  /* 0x000000bf8aa67221 */ /* 0x001fc20000010000 */
[----:B------:R-:W-:Y:S01]  /*a110*/  FFMA.FTZ R191, R127, UR37, -R188 ;  /* 0x000000257fbf7c23 */ /* 0x000fe200080108bc */
[----:B------:R-:W-:-:S05]  /*a120*/  FADD.FTZ R127, R131, R6 ;  /* 0x00000006837f7221 */ /* 0x000fca0000010000 */
        /* <DEDUP_REMOVED lines=8> */
[----:B--2---:R-:W-:-:S01]  /*a1b0*/  FADD.FTZ R193, R143, R6 ;  /* 0x000000068fc17221 */ /* 0x004fc20000010000 */
[----:B------:R-:W-:-:S06]  /*a1c0*/  FADD.FTZ R6, R140, R5 ;  /* 0x000000058c067221 */ /* 0x000fcc0000010000 */
        /* <DEDUP_REMOVED lines=40> */
[----:B0-----:R-:W-:-:S04]  /*a450*/  FADD.FTZ R6, R132, R137 ;  /* 0x0000008984067221 */ /* 0x001fc80000010000 */
[----:B------:R-:W-:Y:S01]  /*a460*/  FADD.FTZ R6, R3, R6 ;  /* 0x0000000603067221 */ /* 0x000fe20000010000 */
[----:B--2---:R-:W-:-:S04]  /*a470*/  FADD.FTZ R5, R134, R5 ;  /* 0x0000000586057221 */ /* 0x004fc80000010000 */
[----:B-1----:R-:W-:Y:S01]  /*a480*/  FADD.FTZ R5, R135, R5 ;  /* 0x0000000587057221 */ /* 0x002fe20000010000 */
[----:B------:R-:W-:Y:S06]  /*a490*/  @!P0 BRA `(.L_x_3911) ;  /* 0x0000000000048947 */ /* 0x000fec0003800000 */
[----:B------:R-:W-:Y:S01]  /*a4a0*/  BPT.TRAP 0x1 ;  /* 0x000000040000795c */ /* 0x000fe20000300000 */
.L_x_3911:
        /* <DEDUP_REMOVED lines=147> */
[----:B------:R-:W-:Y:S01]  /*ade0*/  IMAD.MOV.U32 R0, RZ, RZ, R10 ;  /* 0x000000ffff007224 */ /* 0x000fe200078e000a */
[----:B------:R-:W-:Y:S01]  /*adf0*/  UMOV UR49, UR56 ;  /* 0x0000003800317c82 */ /* 0x000fe20008000000 */
[----:B------:R-:W-:Y:S01]  /*ae00*/  IMAD.MOV.U32 R3, RZ, RZ, R8 ;  /* 0x000000ffff037224 */ /* 0x000fe200078e0008 */
[----:B------:R-:W-:-:S06]  /*ae10*/  UMOV UR45, UR55 ;  /* 0x00000037002d7c82 */ /* 0x000fcc0008000000 */
.L_x_3894:
[----:B------:R-:W-:Y:S01]  /*ae20*/  ULDC UR6, c[0x0][0x448] ;  /* 0x0001120000067ab9 */ /* 0x000fe20000000800 */
[----:B------:R-:W-:Y:S01]  /*ae30*/  IADD3 R7, R17, 0x1, -R7 ;  /* 0x0000000111077810 */ /* 0x000fe20007ffe807 */
[----:B------:R-:W-:Y:S01]  /*ae40*/  UISETP.NE.AND UP0, UPT, UR6, 0x1, UPT ;  /* 0x000000010600788c */ /* 0x000fe2000bf05270 */
[----:B------:R-:W-:Y:S02]  /*ae50*/  ULDC UR11, c[0x0][0x9e4] ;  /* 0x00027900000b7ab9 */ /* 0x000fe40000000800 */
[----:B------:R-:W-:Y:S01]  /*ae60*/  R2UR UR14, R7 ;  /* 0x00000000070e72ca */ /* 0x000fe200000e0000 */
[----:B------:R-:W-:Y:S02]  /*ae70*/  UISETP.GE.AND UP1, UPT, UR11, 0x1, UPT ;  /* 0x000000010b00788c */ /* 0x000fe4000bf26270 */
[----:B------:R-:W-:-:S04]  /*ae80*/  UIADD3 UR10, UR36, 0x7f, URZ ;  /* 0x0000007f240a7890 */ /* 0x000fc8000fffe03f */
[----:B------:R-:W-:Y:S01]  /*ae90*/  PLOP3.LUT P1, PT, PT, PT, UP1, 0x40, 0x0 ;  /* 0x000000000000781c */ /* 0x000fe20003f2e818 */
[----:B------:R-:W-:Y:S01]  /*aea0*/  @UP0 ULDC UR6, c[0x0][0x44c] ;  /* 0x0001130000060ab9 */ /* 0x000fe20000000800 */
[----:B------:R-:W-:Y:S01]  /*aeb0*/  @UP0 ULDC UR15, c[0x0][0x450] ;  /* 0x00011400000f0ab9 */ /* 0x000fe20000000800 */
[----:B------:R-:W-:-:S04]  /*aec0*/  UIMAD.WIDE.U32 UR6, UR10, UR6, URZ ;  /* 0x000000060a0672a5 */ /* 0x000fc8000f8e003f */
[----:B------:R-:W-:-:S04]  /*aed0*/  @UP0 USHF.R.U32.HI UR10, URZ, UR15, UR7 ;  /* 0x0000000f3f0a0299 */ /* 0x000fc80008011607 */
[----:B------:R-:W-:-:S04]  /*aee0*/  UIADD3 UR10, UR14, UR10, URZ ;  /* 0x0000000a0e0a7290 */ /* 0x000fc8000fffe03f */
[----:B------:R-:W-:Y:S01]  /*aef0*/  UIADD3 UR53, UR10, -UR53, URZ ;  /* 0x800000350a357290 */ /* 0x000fe2000fffe03f */
[----:B------:R-:W-:Y:S11]  /*af00*/  @P1 BRA `(.L_x_3913) ;  /* 0x0000000000441947 */ /* 0x000ff60003800000 */
        /* <DEDUP_REMOVED lines=10> */
.L_x_3914:
[----:B------:R-:W-:-:S11]  /*afb0*/  UISETP.NE.AND UP2, UPT, UR11, 0x1, UPT ;  /* 0x000000010b00788c */ /* 0x000fd6000bf45270 */
[----:B------:R-:W-:Y:S02]  /*afc0*/  @UP2 ULDC.64 UR14, c[0x0][0x9e8] ;  /* 0x00027a00000e2ab9 */ /* 0x000fe40000000a00 */
[----:B------:R-:W-:-:S04]  /*afd0*/  UIMAD.WIDE.U32 UR6, UR10, UR14, URZ ;  /* 0x0000000e0a0672a5 */ /* 0x000fc8000f8e003f */
[----:B------:R-:W-:-:S12]  /*afe0*/  @UP2 USHF.R.U32.HI UR10, URZ, UR15, UR7 ;  /* 0x0000000f3f0a2299 */ /* 0x000fd80008011607 */
.L_x_3915:
[----:B------:R-:W-:-:S04]  /*aff0*/  UIMAD UR10, UR10, UR11, URZ ;  /* 0x0000000b0a0a72a4 */ /* 0x000fc8000f8e023f */
[----:B------:R-:W-:-:S04]  /*b000*/  UISETP.LT.AND UP2, UPT, UR53, UR10, UPT ;  /* 0x0000000a3500728c */ /* 0x000fc8000bf41270 */
[----:B------:R-:W-:-:S12]  /*b010*/  USEL UR53, UR53, UR10, !UP2 ;  /* 0x0000000a35357287 */ /* 0x000fd8000d000000 */
.L_x_3913:
[----:B------:R-:W-:-:S04]  /*b020*/  UIADD3 UR6, UR53, 0x9f, URZ ;  /* 0x0000009f35067890 */ /* 0x000fc8000fffe03f */
[----:B------:R-:W-:-:S04]  /*b030*/  UIMAD.WIDE UR6, UR6, 0x66666667, URZ ;  /* 0x66666667060678a5 */ /* 0x000fc8000f8e023f */
[----:B------:R-:W-:-:S04]  /*b040*/  USHF.R.U32.HI UR6, URZ, 0x1f, UR7 ;  /* 0x0000001f3f067899 */ /* 0x000fc80008011607 */
[----:B------:R-:W-:-:S04]  /*b050*/  ULEA.HI.SX32 UR6, UR7, UR6, 0x1a ;  /* 0x0000000607067291 */ /* 0x000fc8000f8fd23f */
        /* <DEDUP_REMOVED lines=8> */
.L_x_3926:
[----:B------:R-:W-:Y:S01]  /*b0e0*/  ISETP.NE.AND P2, PT, RZ, UR43, PT ;  /* 0x0000002bff007c0c */ /* 0x000fe2000bf45270 */
[----:B------:R-:W-:-:S04]  /*b0f0*/  UISETP.NE.AND UP2, UPT, UR53, 0x1, UPT ;  /* 0x000000013500788c */ /* 0x000fc8000bf45270 */
[----:B------:R-:W-:-:S04]  /*b100*/  USEL UR45, URZ, 0x1, UP2 ;  /* 0x000000013f2d7887 */ /* 0x000fc80009000000 */
[----:B------:R-:W-:-:S04]  /*b110*/  ULOP3.LUT UR45, UR54, UR45, URZ, 0x3c, !UPT ;  /* 0x0000002d362d7292 */ /* 0x000fc8000f8e3c3f */
[----:B------:R-:W-:Y:S08]  /*b120*/  @P2 BRA `(.L_x_3917) ;  /* 0x0000000000382947 */ /* 0x000ff00003800000 */
[----:B------:R-:W-:Y:S05]  /*b130*/  @!P0 BRA `(.L_x_3918) ;  /* 0x0000000000048947 */ /* 0x000fea0003800000 */
[----:B------:R-:W-:Y:S01]  /*b140*/  BPT.TRAP 0x1 ;  /* 0x000000040000795c */ /* 0x000fe20000300000 */
.L_x_3918:
        /* <DEDUP_REMOVED lines=9> */
.L_x_3919:
[----:B-1----:R-:W-:Y:S05]  /*b1e0*/  @P1 BRA `(.L_x_3917) ;  /* 0x0000000000081947 */ /* 0x002fea0003800000 */
[----:B------:R-:W1:Y:S02]  /*b1f0*/  SYNCS.PHASECHK.TRANS64.TRYWAIT P1, [UR6+0x33430], R0 ;  /* 0x03343000ff0075a7 */ /* 0x000e640008020146 */
[----:B-1----:R-:W-:Y:S05]  /*b200*/  @!P1 BRA `(.L_x_3920) ;  /* 0x0000010400d49947 */ /* 0x002fea0003800000 */
.L_x_3917:
        /* <DEDUP_REMOVED lines=189> */
.L_x_3922:
[----:B------:R-:W-:Y:S01]  /*bde0*/  ULEA UR6, UR53, UR41, 0x3 ;  /* 0x0000002935067291 */ /* 0x000fe2000f8e183f */
[----:B------:R-:W-:-:S05]  /*bdf0*/  IMAD.U32 R0, RZ, RZ, UR54 ;  /* 0x00000036ff007e24 */ /* 0x000fca000f8e00ff */
[----:B------:R-:W-:-:S04]  /*be00*/  SHF.L.U32 R0, R0, 0x1f, RZ ;  /* 0x0000001f00007819 */ /* 0x000fc800000006ff */
[----:B------:R0:W1:Y:S01]  /*be10*/  SYNCS.PHASECHK.TRANS64.TRYWAIT P1, [UR6+0x33450], R0 ;  /* 0x03345000ff0075a7 */ /* 0x0000620008020146 */
[----:B------:R-:W-:Y:S05]  /*be20*/  @!P0 BRA `(.L_x_3923) ;  /* 0x0000000000048947 */ /* 0x000fea0003800000 */
[----:B------:R-:W-:Y:S01]  /*be30*/  BPT.TRAP 0x1 ;  /* 0x000000040000795c */ /* 0x000fe20000300000 */
.L_x_3923:
[----:B-1----:R-:W-:Y:S05]  /*be40*/  @P1 BRA `(.L_x_3921) ;  /* 0x0000000000081947 */ /* 0x002fea0003800000 */
[----:B------:R-:W1:Y:S02]  /*be50*/  SYNCS.PHASECHK.TRANS64.TRYWAIT P1, [UR6+0x33450], R0 ;  /* 0x03345000ff0075a7 */ /* 0x000e640008020146 */
[----:B-1----:R-:W-:Y:S05]  /*be60*/  @!P1 BRA `(.L_x_3924) ;  /* 0x000000f800d49947 */ /* 0x002fea0003800000 */
.L_x_3921:
        /* <DEDUP_REMOVED lines=105> */
[----:B------:R-:W-:Y:S01]  /*c500*/  FMUL.FTZ R7, R7, UR37 ;  /* 0x0000002507077c20 */ /* 0x000fe20008410000 */
[----:B------:R-:W-:Y:S02]  /*c510*/  WARPGROUP.DEPBAR.LE gsb0, 0x0 ;  /* 0x00008000000079c5 */ /* 0x000fe40000010000 */
[----:B------:R-:W-:Y:S01]  /*c520*/  WARPGROUP.ARRIVE ;  /* 0x00000000000079c5 */ /* 0x000fe20000000000 */
[--C-:B------:R-:W-:Y:S01]  /*c530*/  FFMA.FTZ R11, R185, UR37, -R9.reuse ;  /* 0x00000025b90b7c23 */ /* 0x100fe20008010809 */
[----:B------:R-:W-:Y:S02]  /*c540*/  IMAD.U32 R185, RZ, RZ, UR37 ;  /* 0x00000025ffb97e24 */ /* 0x000fe4000f8e00ff */
        /* <DEDUP_REMOVED lines=42> */
[----:B------:R-:W-:-:S01]  /*c7f0*/  FFMA.FTZ R133, R0, R185, -8 ;  /* 0xc100000000857423 */ /* 0x000fc200000100b9 */
[----:B------:R-:W-:Y:S01]  /*c800*/  FMUL.FTZ R8, R8, UR37 ;  /* 0x0000002508087c20 */ /* 0x000fe20008410000 */
[----:B------:R-:W-:Y:S02]  /*c810*/  MUFU.EX2 R7, R7 ;  /* 0x0000000700077308 */ /* 0x000fe40000000800 */
[----:B------:R-:W-:-:S01]  /*c820*/  FFMA.FTZ R185, R186, UR37, -R133 ;  /* 0x00000025bab97c23 */ /* 0x000fc20008010885 */
[--C-:B------:R-:W-:Y:S01]  /*c830*/  FFMA.FTZ R184, R187, UR37, -R133.reuse ;  /* 0x00000025bbb87c23 */ /* 0x100fe20008010885 */
[----:B------:R-:W-:-:S01]  /*c840*/  FFMA.FTZ R186, R190, UR37, -R133 ;  /* 0x00000025beba7c23 */ /* 0x000fc20008010885 */
[--C-:B------:R-:W-:Y:S01]  /*c850*/  FFMA.FTZ R187, R191, UR37, -R133.reuse ;  /* 0x00000025bfbb7c23 */ /* 0x100fe20008010885 */
[----:B------:R-:W-:-:S01]  /*c860*/  FFMA.FTZ R188, R194, UR37, -R133 ;  /* 0x00000025c2bc7c23 */ /* 0x000fc20008010885 */
[--C-:B------:R-:W-:Y:S01]  /*c870*/  FFMA.FTZ R189, R195, UR37, -R133.reuse ;  /* 0x00000025c3bd7c23 */ /* 0x100fe20008010885 */
        /* <DEDUP_REMOVED lines=41> */
[----:B--2---:R-:W-:-:S01]  /*cb10*/  FADD.FTZ R193, R11, R6 ;  /* 0x000000060bc17221 */ /* 0x004fc20000010000 */
[----:B------:R-:W-:Y:S01]  /*cb20*/  @!P1 LEA R195, R195, UR41, 0x3 ;  /* 0x00000029c3c39c11 */ /* 0x000fe2000f8e18ff */
[----:B------:R-:W-:-:S01]  /*cb30*/  FFMA.FTZ R134, R134, UR37, -R133 ;  /* 0x0000002586867c23 */ /* 0x000fc20008010885 */
[----:B------:R-:W-:Y:S01]  /*cb40*/  IADD3 R194, -R23, 0xb, RZ ;  /* 0x0000000b17c27810 */ /* 0x000fe20007ffe1ff */
[----:B------:R-:W-:-:S03]  /*cb50*/  FFMA.FTZ R133, R135, UR37, -R133 ;  /* 0x0000002587857c23 */ /* 0x000fc60008010885 */
        /* <DEDUP_REMOVED lines=29> */
[----:B------:R-:W-:-:S04]  /*cd30*/  WARPGROUP.ARRIVE ;  /* 0x00000000000079c5 */ /* 0x000fc80000000000 */
[----:B------:R-:W1:Y:S01]  /*cd40*/  MUFU.EX2 R171, R171 ;  /* 0x000000ab00ab7308 */ /* 0x000e620000000800 */
[----:B--2---:R-:W-:-:S01]  /*cd50*/  FADD.FTZ R192, R170, R193 ;  /* 0x000000c1aac07221 */ /* 0x004fc20000010000 */
[----:B------:R-:W-:Y:S01]  /*cd60*/  QGMMA.64x192x32.F32.E4M3.E4M3 R24, R208, gdesc[UR4], R24, gsb0 ;  /* 0x02e00004d0187df3 */ /* 0x000fe20008000818 */
[----:B------:R-:W-:Y:S01]  /*cd70*/  UIADD3 UR6, UR10, 0x480, URZ ;  /* 0x000004800a067890 */ /* 0x000fe2000fffe03f */
[----:B------:R-:W-:-:S04]  /*cd80*/  UMOV UR7, 0xc0000010 ;  /* 0xc000001000077882 */ /* 0x000fc80000000000 */
        /* <DEDUP_REMOVED lines=99> */
[----:B------:R-:W-:-:S05]  /*d3c0*/  @!P1 VIADD R5, R195, 0x33440 ;  /* 0x00033440c3059836 */ /* 0x000fca0000000000 */
[----:B------:R-:W-:Y:S01]  /*d3d0*/  @!P1 PRMT R5, RZ, 0x654, R5 ;  /* 0x00000654ff059816 */ /* 0x000fe20000000005 */
[----:B------:R-:W1:Y:S01]  /*d3e0*/  MUFU.EX2 R123, R123 ;  /* 0x0000007b007b7308 */ /* 0x000e620000000800 */
[----:B--2---:R-:W-:-:S07]  /*d3f0*/  FADD.FTZ R192, R122, R193 ;  /* 0x000000c17ac07221 */ /* 0x004fce0000010000 */
[----:B------:R-:W2:Y:S01]  /*d400*/  MUFU.EX2 R124, R124 ;  /* 0x0000007c007c7308 */ /* 0x000ea20000000800 */
[----:B0-----:R-:W-:-:S07]  /*d410*/  FADD.FTZ R193, R121, R6 ;  /* 0x0000000679c17221 */ /* 0x001fce0000010000 */
[----:B------:R-:W0:Y:S01]  /*d420*/  MUFU.EX2 R126, R126 ;  /* 0x0000007e007e7308 */ /* 0x000e220000000800 */
[----:B-1----:R-:W-:-:S07]  /*d430*/  FADD.FTZ R195, R123, R192 ;  /* 0x000000c07bc37221 */ /* 0x002fce0000010000 */
[----:B------:R-:W-:Y:S01]  /*d440*/  MUFU.EX2 R125, R125 ;  /* 0x0000007d007d7308 */ /* 0x000fe20000000800 */
[----:B--2---:R-:W-:-:S07]  /*d450*/  FADD.FTZ R6, R124, R193 ;  /* 0x000000c17c067221 */ /* 0x004fce0000010000 */
[----:B------:R-:W1:Y:S01]  /*d460*/  MUFU.EX2 R127, R127 ;  /* 0x0000007f007f7308 */ /* 0x000e620000000800 */
[----:B0-----:R-:W-:-:S01]  /*d470*/  FADD.FTZ R192, R126, R195 ;  /* 0x000000c37ec07221 */ /* 0x001fc20000010000 */
[----:B------:R-:W-:Y:S02]  /*d480*/  WARPGROUP.DEPBAR.LE gsb0, 0x0 ;  /* 0x00008000000079c5 */ /* 0x000fe40000010000 */
[----:B------:R-:W-:-:S04]  /*d490*/  WARPGROUP.ARRIVE ;  /* 0x00000000000079c5 */ /* 0x000fc80000000000 */
[----:B------:R-:W-:Y:S02]  /*d4a0*/  MUFU.EX2 R128, R128 ;  /* 0x0000008000807308 */ /* 0x000fe40000000800 */
[----:B------:R-:W-:Y:S01]  /*d4b0*/  QGMMA.64x192x32.F32.E4M3.E4M3 R24, R200, gdesc[UR4], R24, gsb0 ;  /* 0x02e00004c8187df3 */ /* 0x000fe20008000818 */
[----:B-1----:R-:W-:-:S05]  /*d4c0*/  FADD.FTZ R135, R127, R192 ;  /* 0x000000c07f877221 */ /* 0x002fca0000010000 */
        /* <DEDUP_REMOVED lines=12> */
[----:B------:R2:W-:Y:S02]  /*d590*/  @!P1 SYNCS.ARRIVE.TRANS64.RED.A1T0 RZ, [R5+URZ], RZ ;  /* 0x000000ff05ff99a7 */ /* 0x0005e4000810043f */
[----:B--2---:R-:W-:-:S04]  /*d5a0*/  FADD.FTZ R5, R125, R6 ;  /* 0x000000067d057221 */ /* 0x004fc80000010000 */
[----:B------:R-:W-:-:S04]  /*d5b0*/  FADD.FTZ R6, R128, R5 ;  /* 0x0000000580067221 */ /* 0x000fc80000010000 */
[----:B------:R-:W-:-:S04]  /*d5c0*/  FADD.FTZ R5, R129, R6 ;  /* 0x0000000681057221 */ /* 0x000fc80000010000 */
[----:B------:R-:W-:Y:S01]  /*d5d0*/  FADD.FTZ R6, R132, R5 ;  /* 0x0000000584067221 */ /* 0x000fe20000010000 */
[----:B0-----:R-:W-:-:S03]  /*d5e0*/  FADD.FTZ R5, R133, R134 ;  /* 0x0000008685057221 */ /* 0x001fc60000010000 */
[----:B------:R-:W-:Y:S01]  /*d5f0*/  FADD.FTZ R6, R9, R6 ;  /* 0x0000000609067221 */ /* 0x000fe20000010000 */
[----:B-1----:R-:W-:Y:S06]  /*d600*/  @!P0 BRA `(.L_x_3925) ;  /* 0x0000000000048947 */ /* 0x002fec0003800000 */
[----:B------:R-:W-:Y:S01]  /*d610*/  BPT.TRAP 0x1 ;  /* 0x000000040000795c */ /* 0x000fe20000300000 */
.L_x_3925:
        /* <DEDUP_REMOVED lines=147> */
.L_x_3916:
        /* <DEDUP_REMOVED lines=10> */
.L_x_3945:
[----:B------:R-:W-:Y:S01]  /*dff0*/  ISETP.NE.AND P2, PT, RZ, UR43, PT ;  /* 0x0000002bff007c0c */ /* 0x000fe2000bf45270 */
[----:B------:R-:W-:-:S04]  /*e000*/  UISETP.NE.AND UP2, UPT, UR56, 0x1, UPT ;  /* 0x000000013800788c */ /* 0x000fc8000bf45270 */
[----:B------:R-:W-:-:S04]  /*e010*/  USEL UR45, URZ, 0x1, UP2 ;  /* 0x000000013f2d7887 */ /* 0x000fc80009000000 */
[----:B------:R-:W-:-:S04]  /*e020*/  ULOP3.LUT UR45, UR57, UR45, URZ, 0x3c, !UPT ;  /* 0x0000002d392d7292 */ /* 0x000fc8000f8e3c3f */
[----:B------:R-:W-:Y:S08]  /*e030*/  @P2 BRA `(.L_x_3928) ;  /* 0x0000000000382947 */ /* 0x000ff00003800000 */
[----:B------:R-:W-:Y:S05]  /*e040*/  @!P0 BRA `(.L_x_3929) ;  /* 0x0000000000048947 */ /* 0x000fea0003800000 */
[----:B------:R-:W-:Y:S01]  /*e050*/  BPT.TRAP 0x1 ;  /* 0x000000040000795c */ /* 0x000fe20000300000 */
.L_x_3929:
        /* <DEDUP_REMOVED lines=9> */
.L_x_3930:
[----:B-1----:R-:W-:Y:S05]  /*e0f0*/  @P1 BRA `(.L_x_3928) ;  /* 0x0000000000081947 */ /* 0x002fea0003800000 */
[----:B------:R-:W1:Y:S02]  /*e100*/  SYNCS.PHASECHK.TRANS64.TRYWAIT P1, [UR6+0x33430], R0 ;  /* 0x03343000ff0075a7 */ /* 0x000e640008020146 */
[----:B-1----:R-:W-:Y:S05]  /*e110*/  @!P1 BRA `(.L_x_3931) ;  /* 0x000000d800409947 */ /* 0x002fea0003800000 */
.L_x_3928:
        /* <DEDUP_REMOVED lines=189> */
.L_x_3933:
[----:B------:R-:W-:Y:S01]  /*ecf0*/  ULEA UR6, UR56, UR41, 0x3 ;  /* 0x0000002938067291 */ /* 0x000fe2000f8e183f */
[----:B------:R-:W-:-:S05]  /*ed00*/  IMAD.U32 R0, RZ, RZ, UR57 ;  /* 0x00000039ff007e24 */ /* 0x000fca000f8e00ff */
[----:B------:R-:W-:-:S04]  /*ed10*/  SHF.L.U32 R0, R0, 0x1f, RZ ;  /* 0x0000001f00007819 */ /* 0x000fc800000006ff */
[----:B------:R0:W1:Y:S01]  /*ed20*/  SYNCS.PHASECHK.TRANS64.TRYWAIT P1, [UR6+0x33450], R0 ;  /* 0x03345000ff0075a7 */ /* 0x0000620008020146 */
[----:B------:R-:W-:Y:S05]  /*ed30*/  @!P0 BRA `(.L_x_3934) ;  /* 0x0000000000048947 */ /* 0x000fea0003800000 */
[----:B------:R-:W-:Y:S01]  /*ed40*/  BPT.TRAP 0x1 ;  /* 0x000000040000795c */ /* 0x000fe20000300000 */
.L_x_3934:
[----:B-1----:R-:W-:Y:S05]  /*ed50*/  @P1 BRA `(.L_x_3932) ;  /* 0x0000000000081947 */ /* 0x002fea0003800000 */
[----:B------:R-:W1:Y:S02]  /*ed60*/  SYNCS.PHASECHK.TRANS64.TRYWAIT P1, [UR6+0x33450], R0 ;  /* 0x03345000ff0075a7 */ /* 0x000e640008020146 */
[----:B-1----:R-:W-:Y:S05]  /*ed70*/  @!P1 BRA `(.L_x_3935) ;  /* 0x000000cc00409947 */ /* 0x002fea0003800000 */
.L_x_3932:
        /* <DEDUP_REMOVED lines=9> */
[----:B0-----:R-:W-:Y:S01]  /*ee10*/  IMAD.U32 R0, RZ, RZ, UR55 ;  /* 0x00000037ff007e24 */ /* 0x001fe2000f8e00ff */
[----:B------:R-:W-:Y:S01]  /*ee20*/  IADD3 R15, -R23, 0xb, RZ ;  /* 0x0000000b170f7810 */ /* 0x000fe20007ffe1ff */
[----:B------:R-:W-:Y:S01]  /*ee30*/  IMAD R13, R4, -0xa0, RZ ;  /* 0xffffff60040d7824 */ /* 0x000fe200078e02ff */
[----:B------:R-:W-:-:S04]  /*ee40*/  ULOP3.LUT UR6, UR6, 0x10000, URZ, 0xfc, !UPT ;  /* 0x0001000006067892 */ /* 0x000fc8000f8efc3f */
[----:B------:R-:W-:-:S07]  /*ee50*/  UIMAD UR10, UR56, 0x780, UR6 ;  /* 0x00000780380a78a4 */ /* 0x000fce000f8e0206 */
[----:B------:R-:W-:Y:S02]  /*ee60*/  UMOV UR6, UR10 ;  /* 0x0000000a00067c82 */ /* 0x000fe40008000000 */
[----:B------:R-:W-:Y:S01]  /*ee70*/  QGMMA.64x192x32.F32.E4M3.E4M3 R24, R216, gdesc[UR4], R24, gsb0 ;  /* 0x02e00004d8187df3 */ /* 0x000fe20008000818 */
[----:B------:R-:W-:Y:S01]  /*ee80*/  UIADD3 UR6, UR10, 0x180, URZ ;  /* 0x000001800a067890 */ /* 0x000fe2000fffe03f */
[----:B------:R-:W-:Y:S01]  /*ee90*/  UMOV UR7, 0xc0000010 ;  /* 0xc000001000077882 */ /* 0x000fe20000000000 */
[----:B-1----:R-:W-:-:S13]  /*eea0*/  LOP3.LUT P3, RZ, R3, 0x7f, RZ, 0xc0, !PT ;  /* 0x0000007f03ff7812 */ /* 0x002fda000786c0ff */
        /* <DEDUP_REMOVED lines=21> */
[----:B------:R-:W-:Y:S02]  /*f000*/  @UP0 ULDC UR6, c[0x0][0x44c] ;  /* 0x0001130000060ab9 */ /* 0x000fe40000000800 */
[----:B------:R-:W-:Y:S01]  /*f010*/  @P1 IMAD.HI.U32 R3, R12, UR6, RZ ;  /* 0x000000060c031c27 */ /* 0x000fe2000f8e00ff */
[----:B------:R-:W-:Y:S01]  /*f020*/  @UP0 ULDC UR6, c[0x0][0x450] ;  /* 0x0001140000060ab9 */ /* 0x000fe20000000800 */
[----:B------:R-:W-:-:S03]  /*f030*/  PLOP3.LUT P1, PT, PT, PT, UP1, 0x40, 0x0 ;  /* 0x000000000000781c */ /* 0x000fc60003f2e818 */
[----:B------:R-:W-:Y:S01]  /*f040*/  @P2 SHF.R.U32.HI R12, RZ, UR6, R3 ;  /* 0x00000006ff0c2c19 */ /* 0x000fe20008011603 */
[----:B------:R-:W-:Y:S01]  /*f050*/  VIADD R3, R13, 0x1 ;  /* 0x000000010d037836 */ /* 0x000fe20000000000 */
[----:B------:R-:W-:-:S03]  /*f060*/  ULOP3.LUT UR6, URZ, UR54, URZ, 0x33, !UPT ;  /* 0x000000363f067292 */ /* 0x000fc6000f8e333f */
[----:B------:R-:W0:Y:S01]  /*f070*/  SHFL.IDX PT, R14, R12, RZ, 0x1c1f ;  /* 0x001c1fff0c0e7589 */ /* 0x000e2200000e0000 */
[----:B------:R-:W-:Y:S02]  /*f080*/  WARPGROUP.DEPBAR.LE gsb0, 0x0 ;  /* 0x00008000000079c5 */ /* 0x000fe40000010000 */
[----:B------:R1:W-:Y:S06]  /*f090*/  BAR.ARV R15, 0x100 ;  /* 0x0004000f0000751d */ /* 0x0003ec0000002000 */
[----:B------:R2:W-:Y:S02]  /*f0a0*/  @!P3 SYNCS.ARRIVE.TRANS64.RED.A1T0 RZ, [R0+URZ], RZ ;  /* 0x000000ff00ffb9a7 */ /* 0x0005e4000810043f */
[----:B--2---:R-:W-:-:S05]  /*f0b0*/  IMAD R0, R18, -0x2, R3 ;  /* 0xfffffffe12007824 */ /* 0x004fca00078e0203 */
[C---:B------:R-:W-:Y:S01]  /*f0c0*/  IADD3 R10, R0.reuse, -UR53, R17 ;  /* 0x80000035000a7c10 */ /* 0x040fe2000fffe011 */
[----:B------:R-:W-:-:S04]  /*f0d0*/  VIADD R0, R0, 0xffffffff ;  /* 0xffffffff00007836 */ /* 0x000fc80000000000 */
[C---:B------:R-:W-:Y:S02]  /*f0e0*/  VIADD R11, R10.reuse, UR52 ;  /* 0x000000340a0b7c36 */ /* 0x040fe40008000000 */
[----:B------:R-:W-:Y:S02]  /*f0f0*/  VIADD R10, R10, UR6 ;  /* 0x000000060a0a7c36 */ /* 0x000fe40008000000 */
[--C-:B0-----:R-:W-:Y:S02]  /*f100*/  IMAD.IADD R9, R11, 0x1, R14.reuse ;  /* 0x000000010b097824 */ /* 0x101fe400078e020e */
[----:B------:R-:W-:Y:S01]  /*f110*/  IMAD.IADD R3, R10, 0x1, R14 ;  /* 0x000000010a037824 */ /* 0x000fe200078e020e */
[----:B-1----:R-:W-:Y:S06]  /*f120*/  @P1 BRA `(.L_x_3936) ;  /* 0x0000000000541947 */ /* 0x002fec0003800000 */
[----:B------:R-:W-:Y:S01]  /*f130*/  IADD3 R21, R17, -UR53, R14 ;  /* 0x8000003511157c10 */ /* 0x000fe2000fffe00e */
        /* <DEDUP_REMOVED lines=11> */
.L_x_3938:
[----:B------:R-:W-:-:S05]  /*f1f0*/  IMAD.U32 R20, RZ, RZ, UR49 ;  /* 0x00000031ff147e24 */ /* 0x000fca000f8e00ff */
[----:B------:R-:W-:-:S13]  /*f200*/  ISETP.NE.AND P1, PT, R20, 0x1, PT ;  /* 0x000000011400780c */ /* 0x000fda0003f25270 */
[----:B------:R-:W0:Y:S02]  /*f210*/  @P1 LDC.64 R14, c[0x0][0x9e8] ;  /* 0x00027a00ff0e1b82 */ /* 0x000e240000000a00 */
[----:B0-----:R-:W-:-:S05]  /*f220*/  @P1 IMAD.HI.U32 R14, R21, R14, RZ ;  /* 0x0000000e150e1227 */ /* 0x001fca00078e00ff */
[----:B------:R-:W-:-:S07]  /*f230*/  @P1 SHF.R.U32.HI R21, RZ, R15, R14 ;  /* 0x0000000fff151219 */ /* 0x000fce000001160e */
.L_x_3939:
[----:B------:R-:W-:Y:S05]  /*f240*/  BSYNC B0 ;  /* 0x0000000000007941 */ /* 0x000fea0003800000 */
.L_x_3937:
[----:B------:R-:W-:-:S05]  /*f250*/  IMAD R14, R21, R20, R0 ;  /* 0x00000014150e7224 */ /* 0x000fca00078e0200 */
[----:B------:R-:W-:Y:S02]  /*f260*/  VIADDMNMX R9, R14, R20, R9, PT ;  /* 0x000000140e097246 */ /* 0x000fe40003800109 */
[----:B------:R-:W-:-:S07]  /*f270*/  VIMNMX R3, R3, R14, !PT ;  /* 0x0000000e03037248 */ /* 0x000fce0007fe0100 */
.L_x_3936:
[C---:B------:R-:W-:Y:S01]  /*f280*/  ISETP.GE.AND P1, PT, R13.reuse, 0x2, PT ;  /* 0x000000020d00780c */ /* 0x040fe20003f26270 */
[----:B------:R-:W0:Y:S01]  /*f290*/  SHFL.IDX PT, R12, R12, 0x1, 0x1c1f ;  /* 0x003c1f000c0c7f89 */ /* 0x000e2200000e0000 */
[C---:B------:R-:W-:Y:S02]  /*f2a0*/  ISETP.GE.AND P2, PT, R13.reuse, 0x9, PT ;  /* 0x000000090d00780c */ /* 0x040fe40003f46270 */
        /* <DEDUP_REMOVED lines=223> */
[----:B------:R-:W-:Y:S01]  /*100a0*/  ISETP.GE.AND P6, PT, R13, 0x9a, PT ;  /* 0x0000009a0d00780c */ /* 0x000fe20003fc6270 */
[----:B0-----:R-:W-:-:S12]  /*100b0*/  IMAD.IADD R13, R10, 0x1, R12 ;  /* 0x000000010a0d7824 */ /* 0x001fd800078e020c */
[----:B------:R-:W-:Y:S02]  /*100c0*/  @P6 LOP3.LUT R16, R16, 0x8000000, RZ, 0xfc, !PT ;  /* 0x0800000010106812 */ /* 0x000fe400078efcff */
[----:B------:R-:W-:-:S04]  /*100d0*/  ISETP.GT.AND P6, PT, R3, 0x99, !P6 ;  /* 0x000000990300780c */ /* 0x000fc800077c4270 */
[----:B------:R-:W-:Y:S01]  /*100e0*/  ISETP.LT.OR P6, PT, R9, 0x9a, P6 ;  /* 0x0000009a0900780c */ /* 0x000fe200037c1670 */
[----:B------:R-:W-:-:S03]  /*100f0*/  IMAD.IADD R9, R11, 0x1, R12 ;  /* 0x000000010b097824 */ /* 0x000fc600078e020c */
[----:B------:R-:W-:Y:S02]  /*10100*/  FSEL R133, R133, -INF , !P6 ;  /* 0xff80000085857808 */ /* 0x000fe40007000000 */
[----:B------:R-:W-:-:S13]  /*10110*/  PLOP3.LUT P6, PT, PT, PT, UP1, 0x40, 0x0 ;  /* 0x000000000000781c */ /* 0x000fda0003fce818 */
[----:B------:R-:W-:Y:S05]  /*10120*/  @P6 BRA `(.L_x_3940) ;  /* 0x0000000000546947 */ /* 0x000fea0003800000 */
        /* <DEDUP_REMOVED lines=12> */
.L_x_3942:
[----:B------:R-:W-:-:S05]  /*101f0*/  IMAD.U32 R12, RZ, RZ, UR49 ;  /* 0x00000031ff0c7e24 */ /* 0x000fca000f8e00ff */
[----:B------:R-:W-:-:S13]  /*10200*/  ISETP.NE.AND P6, PT, R12, 0x1, PT ;  /* 0x000000010c00780c */ /* 0x000fda0003fc5270 */
[----:B------:R-:W0:Y:S02]  /*10210*/  @P6 LDC.64 R10, c[0x0][0x9e8] ;  /* 0x00027a00ff0a6b82 */ /* 0x000e240000000a00 */
[----:B0-----:R-:W-:-:S05]  /*10220*/  @P6 IMAD.HI.U32 R10, R3, R10, RZ ;  /* 0x0000000a030a6227 */ /* 0x001fca00078e00ff */
[----:B------:R-:W-:-:S07]  /*10230*/  @P6 SHF.R.U32.HI R3, RZ, R11, R10 ;  /* 0x0000000bff036219 */ /* 0x000fce000001160a */
.L_x_3943:
[----:B------:R-:W-:Y:S05]  /*10240*/  BSYNC B0 ;  /* 0x0000000000007941 */ /* 0x000fea0003800000 */
.L_x_3941:
[----:B------:R-:W-:-:S05]  /*10250*/  IMAD R0, R3, R12, R0 ;  /* 0x0000000c03007224 */ /* 0x000fca00078e0200 */
[----:B------:R-:W-:Y:S02]  /*10260*/  VIADDMNMX R9, R0, R12, R9, PT ;  /* 0x0000000c00097246 */ /* 0x000fe40003800109 */
[----:B------:R-:W-:-:S07]  /*10270*/  VIMNMX R13, R13, R0, !PT ;  /* 0x000000000d0d7248 */ /* 0x000fce0007fe0100 */
.L_x_3940:
[----:B------:R-:W-:Y:S02]  /*10280*/  ISETP.GT.AND P1, PT, R13, 0x20, !P1 ;  /* 0x000000200d00780c */ /* 0x000fe40004f24270 */
        /* <DEDUP_REMOVED lines=96> */
[----:B------:R-:W-:Y:S01]  /*10890*/  FMNMX.FTZ R10, R133, R0, !PT ;  /* 0x00000000850a7209 */ /* 0x000fe20007810000 */
[----:B------:R-:W-:Y:S01]  /*108a0*/  IMAD.U32 R0, RZ, RZ, UR37 ;  /* 0x00000025ff007e24 */ /* 0x000fe2000f8e00ff */
[----:B------:R-:W-:Y:S02]  /*108b0*/  ISETP.LT.OR P1, PT, R9, 0x59, P1 ;  /* 0x000000590900780c */ /* 0x000fe40000f21670 */
[----:B------:R-:W-:Y:S01]  /*108c0*/  ISETP.GT.AND P2, PT, R13, 0x89, !P2 ;  /* 0x000000890d00780c */ /* 0x000fe20005744270 */
[----:B------:R-:W0:Y:S01]  /*108d0*/  SHFL.BFLY PT, R3, R10, 0x2, 0x1f ;  /* 0x0c401f000a037f89 */ /* 0x000e2200000e0000 */
[----:B------:R-:W-:Y:S02]  /*108e0*/  FSEL R166, R166, -INF , !P1 ;  /* 0xff800000a6a67808 */ /* 0x000fe40004800000 */
[----:B------:R-:W-:-:S02]  /*108f0*/  LOP3.LUT P1, RZ, R16, 0x2000, RZ, 0xc0, !PT ;  /* 0x0000200010ff7812 */ /* 0x000fc4000782c0ff */
[----:B------:R-:W-:Y:S02]  /*10900*/  ISETP.LT.OR P2, PT, R9, 0x8a, P2 ;  /* 0x0000008a0900780c */ /* 0x000fe40001741670 */
        /* <DEDUP_REMOVED lines=88> */
[----:B------:R-:W-:Y:S02]  /*10e90*/  ISETP.GT.AND P1, PT, R13, RZ, !P6 ;  /* 0x000000ff0d00720c */ /* 0x000fe40007724270 */
        /* <DEDUP_REMOVED lines=26> */
[--C-:B0-----:R-:W-:Y:S01]  /*11040*/  FFMA.FTZ R186, R141, UR37, -R0.reuse ;  /* 0x000000258dba7c23 */ /* 0x101fe20008010800 */
        /* <DEDUP_REMOVED lines=75> */
[----:B------:R0:W-:Y:S01]  /*11500*/  MUFU.EX2 R140, R186 ;  /* 0x000000ba008c7308 */ /* 0x0001e20000000800 */
[----:B------:R-:W-:-:S05]  /*11510*/  FMNMX.FTZ R184, R135, R184, !PT ;  /* 0x000000b887b87209 */ /* 0x000fca0007810000 */
[----:B------:R-:W1:Y:S02]  /*11520*/  SHFL.BFLY PT, R145, R184, 0x2, 0x1f ;  /* 0x0c401f00b8917f89 */ /* 0x000e6400000e0000 */
[----:B------:R-:W-:Y:S01]  /*11530*/  MUFU.EX2 R176, R176 ;  /* 0x000000b000b07308 */ /* 0x000fe20000000800 */
[----:B0-----:R-:W-:-:S05]  /*11540*/  FSEL R186, R3, RZ, P1 ;  /* 0x000000ff03ba7208 */ /* 0x001fca0000800000 */
[----:B------:R-:W-:Y:S02]  /*11550*/  FADD.FTZ R186, -R186, R7 ;  /* 0x00000007baba7221 */ /* 0x000fe40000010100 */
[----:B------:R-:W-:Y:S02]  /*11560*/  MUFU.EX2 R7, R133 ;  /* 0x0000008500077308 */ /* 0x000fe40000000800 */
[----:B------:R-:W-:-:S06]  /*11570*/  FMUL.FTZ R186, R186, UR37 ;  /* 0x00000025baba7c20 */ /* 0x000fcc0008410000 */
[----:B------:R-:W0:Y:S01]  /*11580*/  MUFU.EX2 R186, R186 ;  /* 0x000000ba00ba7308 */ /* 0x000e220000000800 */
[----:B-1----:R-:W-:-:S07]  /*11590*/  FMNMX.FTZ R145, R184, R145, !PT ;  /* 0x00000091b8917209 */ /* 0x002fce0007810000 */
[----:B------:R-:W-:Y:S01]  /*115a0*/  MUFU.EX2 R177, R177 ;  /* 0x000000b100b17308 */ /* 0x000fe20000000800 */
[----:B------:R-:W1:Y:S07]  /*115b0*/  SHFL.BFLY PT, R184, R145, 0x1, 0x1f ;  /* 0x0c201f0091b87f89 */ /* 0x000e6e00000e0000 */
[----:B------:R-:W-:Y:S01]  /*115c0*/  MUFU.EX2 R180, R180 ;  /* 0x000000b400b47308 */ /* 0x000fe20000000800 */
[----:B0-----:R-:W-:-:S04]  /*115d0*/  FFMA.FTZ R193, R186, R6, R15 ;  /* 0x00000006bac17223 */ /* 0x001fc8000001000f */
[----:B------:R-:W-:-:S03]  /*115e0*/  FADD.FTZ R193, R10, R193 ;  /* 0x000000c10ac17221 */ /* 0x000fc60000010000 */
[----:B------:R-:W-:Y:S08]  /*115f0*/  MUFU.EX2 R181, R181 ;  /* 0x000000b500b57308 */ /* 0x000ff00000000800 */
[----:B------:R-:W-:Y:S01]  /*11600*/  MUFU.EX2 R152, R152 ;  /* 0x0000009800987308 */ /* 0x000fe20000000800 */
[----:B-1----:R-:W-:Y:S01]  /*11610*/  FMNMX.FTZ R0, R145, R184, !PT ;  /* 0x000000b891007209 */ /* 0x002fe20007810000 */
[----:B------:R-:W-:-:S03]  /*11620*/  IMAD.U32 R145, RZ, RZ, UR37 ;  /* 0x00000025ff917e24 */ /* 0x000fc6000f8e00ff */
[C---:B------:R-:W-:Y:S01]  /*11630*/  FSETP.NEU.FTZ.AND P1, PT, R0.reuse, -INF , PT ;  /* 0xff8000000000780b */ /* 0x040fe20003f3d000 */
[----:B------:R-:W-:-:S02]  /*11640*/  FFMA.FTZ R184, R0, R145, -8 ;  /* 0xc100000000b87423 */ /* 0x000fc40000010091 */
[----:B------:R-:W-:Y:S03]  /*11650*/  MUFU.EX2 R153, R153 ;  /* 0x0000009900997308 */ /* 0x000fe60000000800 */
[----:B------:R-:W-:-:S05]  /*11660*/  FSEL R184, R184, RZ, P1 ;  /* 0x000000ffb8b87208 */ /* 0x000fca0000800000 */
        /* <DEDUP_REMOVED lines=8> */
[----:B------:R0:W-:Y:S01]  /*116f0*/  MUFU.EX2 R133, R187 ;  /* 0x000000bb00857308 */ /* 0x0001e20000000800 */
[----:B------:R-:W-:-:S01]  /*11700*/  FFMA.FTZ R191, R158, UR37, -R184 ;  /* 0x000000259ebf7c23 */ /* 0x000fc200080108b8 */
[--C-:B------:R-:W-:Y:S01]  /*11710*/  FFMA.FTZ R194, R199, UR37, -R184.reuse ;  /* 0x00000025c7c27c23 */ /* 0x100fe200080108b8 */
[----:B------:R-:W-:-:S01]  /*11720*/  FFMA.FTZ R158, R162, UR37, -R184 ;  /* 0x00000025a29e7c23 */ /* 0x000fc200080108b8 */
[----:B------:R-:W-:Y:S01]  /*11730*/  FFMA.FTZ R162, R166, UR37, -R184 ;  /* 0x00000025a6a27c23 */ /* 0x000fe200080108b8 */
[----:B------:R-:W-:-:S01]  /*11740*/  FADD.FTZ R166, R12, R193 ;  /* 0x000000c10ca67221 */ /* 0x000fc20000010000 */
[--C-:B------:R-:W-:Y:S01]  /*11750*/  FFMA.FTZ R170, R170, UR37, -R184.reuse ;  /* 0x00000025aaaa7c23 */ /* 0x100fe200080108b8 */
[----:B------:R-:W-:-:S01]  /*11760*/  FFMA.FTZ R171, R171, UR37, -R184 ;  /* 0x00000025abab7c23 */ /* 0x000fc200080108b8 */
[----:B------:R-:W-:Y:S01]  /*11770*/  MUFU.EX2 R188, R188 ;  /* 0x000000bc00bc7308 */ /* 0x000fe20000000800 */
[----:B0-----:R-:W-:Y:S01]  /*11780*/  FSEL R187, R0, RZ, P1 ;  /* 0x000000ff00bb7208 */ /* 0x001fe20000800000 */
[--C-:B------:R-:W-:Y:S01]  /*11790*/  FFMA.FTZ R174, R174, UR37, -R184.reuse ;  /* 0x00000025aeae7c23 */ /* 0x100fe200080108b8 */
        /* <DEDUP_REMOVED lines=27> */
[----:B------:R-:W-:-:S02]  /*11950*/  FFMA.FTZ R135, R135, UR37, -R184 ;  /* 0x0000002587877c23 */ /* 0x000fc400080108b8 */
[----:B------:R-:W2:Y:S01]  /*11960*/  MUFU.EX2 R145, R145 ;  /* 0x0000009100917308 */ /* 0x000ea20000000800 */
[----:B0-----:R-:W-:-:S04]  /*11970*/  FFMA.FTZ R6, R187, R5, R188 ;  /* 0x00000005bb067223 */ /* 0x001fc800000100bc */
[----:B------:R-:W-:-:S03]  /*11980*/  FADD.FTZ R6, R11, R6 ;  /* 0x000000060b067221 */ /* 0x000fc60000010000 */
[----:B------:R-:W0:Y:S01]  /*11990*/  MUFU.EX2 R192, R192 ;  /* 0x000000c000c07308 */ /* 0x000e220000000800 */
[----:B------:R-:W-:-:S04]  /*119a0*/  FADD.FTZ R5, R133, R6 ;  /* 0x0000000685057221 */ /* 0x000fc80000010000 */
[----:B-1----:R-:W-:-:S03]  /*119b0*/  FADD.FTZ R6, R190, R5 ;  /* 0x00000005be067221 */ /* 0x002fc60000010000 */
[----:B------:R-:W1:Y:S01]  /*119c0*/  MUFU.EX2 R149, R149 ;  /* 0x0000009500957308 */ /* 0x000e620000000800 */
[----:B--2---:R-:W-:-:S07]  /*119d0*/  FADD.FTZ R5, R145, R6 ;  /* 0x0000000691057221 */ /* 0x004fce0000010000 */
[----:B------:R2:W-:Y:S01]  /*119e0*/  MUFU.EX2 R8, R191 ;  /* 0x000000bf00087308 */ /* 0x0005e20000000800 */
[----:B0-----:R-:W-:-:S07]  /*119f0*/  FADD.FTZ R6, R192, R5 ;  /* 0x00000005c0067221 */ /* 0x001fce0000010000 */
[----:B------:R-:W0:Y:S01]  /*11a00*/  MUFU.EX2 R194, R194 ;  /* 0x000000c200c27308 */ /* 0x000e220000000800 */
[----:B--2---:R-:W-:-:S01]  /*11a10*/  FADD.FTZ R191, R21, R166 ;  /* 0x000000a615bf7221 */ /* 0x004fc20000010000 */
[----:B-1----:R-:W-:-:S03]  /*11a20*/  FADD.FTZ R5, R149, R6 ;  /* 0x0000000695057221 */ /* 0x002fc60000010000 */
[----:B------:R-:W-:-:S03]  /*11a30*/  FADD.FTZ R166, R14, R191 ;  /* 0x000000bf0ea67221 */ /* 0x000fc60000010000 */
[----:B------:R-:W1:Y:S01]  /*11a40*/  MUFU.EX2 R170, R170 ;  /* 0x000000aa00aa7308 */ /* 0x000e620000000800 */
[----:B------:R-:W-:-:S04]  /*11a50*/  FADD.FTZ R191, R185, R166 ;  /* 0x000000a6b9bf7221 */ /* 0x000fc80000010000 */
[----:B------:R-:W-:-:S03]  /*11a60*/  FADD.FTZ R166, R20, R191 ;  /* 0x000000bf14a67221 */ /* 0x000fc60000010000 */
        /* <DEDUP_REMOVED lines=33> */
[----:B-1----:R-:W-:-:S04]  /*11c80*/  FADD.FTZ R191, R155, R166 ;  /* 0x000000a69bbf7221 */ /* 0x002fc80000010000 */
[----:B------:R-:W-:-:S03]  /*11c90*/  FADD.FTZ R166, R8, R191 ;  /* 0x000000bf08a67221 */ /* 0x000fc60000010000 */
        /* <DEDUP_REMOVED lines=21> */
[----:B0-----:R-:W-:-:S04]  /*11df0*/  FADD.FTZ R6, R136, R5 ;  /* 0x0000000588067221 */ /* 0x001fc80000010000 */
[----:B------:R-:W-:-:S03]  /*11e00*/  FADD.FTZ R6, R13, R6 ;  /* 0x000000060d067221 */ /* 0x000fc60000010000 */
[----:B------:R-:W0:Y:S01]  /*11e10*/  MUFU.EX2 R142, R142 ;  /* 0x0000008e008e7308 */ /* 0x000e220000000800 */
[----:B-1----:R-:W-:-:S01]  /*11e20*/  FADD.FTZ R166, R138, R191 ;  /* 0x000000bf8aa67221 */ /* 0x002fc20000010000 */
[----:B------:R-:W-:Y:S01]  /*11e30*/  FFMA.FTZ R191, R127, UR37, -R184 ;  /* 0x000000257fbf7c23 */ /* 0x000fe200080108b8 */
[----:B------:R-:W-:-:S05]  /*11e40*/  FADD.FTZ R127, R131, R6 ;  /* 0x00000006837f7221 */ /* 0x000fca0000010000 */
[----:B------:R-:W1:Y:S01]  /*11e50*/  MUFU.EX2 R143, R143 ;  /* 0x0000008f008f7308 */ /* 0x000e620000000800 */
[----:B--2---:R-:W-:-:S01]  /*11e60*/  FADD.FTZ R5, R139, R166 ;  /* 0x000000a68b057221 */ /* 0x004fc20000010000 */
[----:B------:R-:W-:Y:S01]  /*11e70*/  FADD.FTZ R166, R140, R127 ;  /* 0x0000007f8ca67221 */ /* 0x000fe20000010000 */
[----:B------:R-:W-:-:S01]  /*11e80*/  FFMA.FTZ R127, R130, UR37, -R184 ;  /* 0x00000025827f7c23 */ /* 0x000fc200080108b8 */
[----:B------:R-:W-:-:S04]  /*11e90*/  FFMA.FTZ R130, R137, UR37, -R184 ;  /* 0x0000002589827c23 */ /* 0x000fc800080108b8 */
        /* <DEDUP_REMOVED lines=46> */
[----:B------:R-:W-:Y:S01]  /*12180*/  FADD.FTZ R6, R7, R6 ;  /* 0x0000000607067221 */ /* 0x000fe20000010000 */
[----:B--2---:R-:W-:-:S04]  /*12190*/  FADD.FTZ R5, R134, R5 ;  /* 0x0000000586057221 */ /* 0x004fc80000010000 */
[----:B0-----:R-:W-:Y:S01]  /*121a0*/  FADD.FTZ R5, R135, R5 ;  /* 0x0000000587057221 */ /* 0x001fe20000010000 */
[----:B------:R-:W-:Y:S06]  /*121b0*/  @!P0 BRA `(.L_x_3944) ;  /* 0x0000000000048947 */ /* 0x000fec0003800000 */
[----:B------:R-:W-:Y:S01]  /*121c0*/  BPT.TRAP 0x1 ;  /* 0x000000040000795c */ /* 0x000fe20000300000 */
.L_x_3944:
        /* <DEDUP_REMOVED lines=148> */
.L_x_3927:
[----:B------:R-:W-:Y:S06]  /*12b10*/  BAR.ARV 0x8, 0x180 ;  /* 0x0206000000007b1d */ /* 0x000fec0000002000 */
[----:B------:R-:W-:Y:S05]  /*12b20*/  @!P0 BRA `(.L_x_3946) ;  /* 0x0000000000048947 */ /* 0x000fea0003800000 */
[----:B------:R-:W-:Y:S01]  /*12b30*/  BPT.TRAP 0x1 ;  /* 0x000000040000795c */ /* 0x000fe20000300000 */
.L_x_3946:
[----:B------:R-:W-:Y:S01]  /*12b40*/  ULEA UR9, UR49, UR41, 0x3 ;  /* 0x0000002931097291 */ /* 0x000fe2000f8e183f */
[----:B------:R-:W-:-:S05]  /*12b50*/  IMAD.U32 R4, RZ, RZ, UR45 ;  /* 0x0000002dff047e24 */ /* 0x000fca000f8e00ff */
[----:B------:R-:W-:-:S04]  /*12b60*/  SHF.L.U32 R4, R4, 0x1f, RZ ;  /* 0x0000001f04047819 */ /* 0x000fc800000006ff */
[----:B------:R0:W1:Y:S01]  /*12b70*/  SYNCS.PHASECHK.TRANS64.TRYWAIT P1, [UR9+0x33450], R4 ;  /* 0x03345004ff0075a7 */ /* 0x0000620008020149 */
[----:B------:R-:W-:Y:S05]  /*12b80*/  @!P0 BRA `(.L_x_3947) ;  /* 0x0000000000048947 */ /* 0x000fea0003800000 */
[----:B------:R-:W-:Y:S01]  /*12b90*/  BPT.TRAP 0x1 ;  /* 0x000000040000795c */ /* 0x000fe20000300000 */
.L_x_3947:
[----:B-1----:R-:W-:Y:S05]  /*12ba0*/  @P1 BRA `(.L_x_3948) ;  /* 0x0000000000081947 */ /* 0x002fea0003800000 */
[----:B------:R-:W1:Y:S02]  /*12bb0*/  SYNCS.PHASECHK.TRANS64.TRYWAIT P1, [UR9+0x33450], R4 ;  /* 0x03345004ff0075a7 */ /* 0x000e640008020149 */
[----:B-1----:R-:W-:Y:S05]  /*12bc0*/  @!P1 BRA `(.L_x_3949) ;  /* 0x0000008c00c49947 */ /* 0x002fea0003800000 */
.L_x_3948:
[----:B------:R-:W-:Y:S01]  /*12bd0*/  UIADD3 UR41, UR41, 0x200, URZ ;  /* 0x0000020029297890 */ /* 0x000fe2000fffe03f */
[----:B------:R-:W-:Y:S01]  /*12be0*/  WARPGROUP.ARRIVE ;  /* 0x00000000000079c5 */ /* 0x000fe20000000000 */
[----:B------:R-:W-:Y:S01]  /*12bf0*/  UMOV UR7, 0xc0000010 ;  /* 0xc000001000077882 */ /* 0x000fe20000000000 */
[----:B------:R-:W-:Y:S01]  /*12c00*/  ULDC.64 UR10, c[0x0][0x9a0] ;  /* 0x00026800000a7ab9 */ /* 0x000fe20000000a00 */
[----:B------:R-:W-:Y:S01]  /*12c10*/  USHF.R.U32.HI UR41, URZ, 0x4, UR41 ;  /* 0x000000043f297899 */ /* 0x000fe20008011629 */
[----:B-1----:R-:W-:Y:S01]  /*12c20*/  IMAD.MOV.U32 R7, RZ, RZ, 0x3f800000 ;  /* 0x3f800000ff077424 */ /* 0x002fe200078e00ff */
[----:B------:R-:W-:Y:S02]  /*12c30*/  UISETP.NE.U32.AND UP0, UPT, UR10, URZ, UPT ;  /* 0x0000003f0a00728c */ /* 0x000fe4000bf05070 */
[----:B------:R-:W-:Y:S02]  /*12c40*/  ULOP3.LUT UR41, UR41, 0x3fff, URZ, 0xc0, !UPT ;  /* 0x00003fff29297892 */ /* 0x000fe4000f8ec03f */
[----:B------:R-:W-:-:S02]  /*12c50*/  UISETP.NE.AND.EX UP0, UPT, UR11, URZ, UPT, UP0 ;  /* 0x0000003f0b00728c */ /* 0x000fc4000bf05300 */
[----:B------:R-:W-:-:S04]  /*12c60*/  ULOP3.LUT UR8, UR41, 0x10000, URZ, 0xfc, !UPT ;  /* 0x0001000029087892 */ /* 0x000fc8000f8efc3f */
[----:B------:R-:W-:Y:S01]  /*12c70*/  UIMAD UR8, UR49, 0x780, UR8 ;  /* 0x00000780310878a4 */ /* 0x000fe2000f8e0208 */
[----:B------:R-:W-:-:S03]  /*12c80*/  PLOP3.LUT P1, PT, PT, PT, UP0, 0x80, 0x0 ;  /* 0x000000000000781c */ /* 0x000fc60003f2f008 */
[----:B------:R-:W-:Y:S01]  /*12c90*/  UIADD3 UR4, UR8, 0x180, URZ ;  /* 0x0000018008047890 */ /* 0x000fe2000fffe03f */
[----:B------:R-:W-:Y:S02]  /*12ca0*/  @UP0 ULDC.64 UR12, c[0x0][0x9c8] ;  /* 0x00027200000c0ab9 */ /* 0x000fe40000000a00 */
[----:B------:R-:W-:-:S06]  /*12cb0*/  UMOV UR6, UR8 ;  /* 0x0000000800067c82 */ /* 0x000fcc0008000000 */
[----:B------:R-:W-:Y:S01]  /*12cc0*/  QGMMA.64x192x32.F32.E4M3.E4M3 R24, R216, gdesc[UR4], R24, gsb0 ;  /* 0x02e00004d8187df3 */ /* 0x000fe20008000818 */
[----:B------:R-:W-:Y:S01]  /*12cd0*/  UMOV UR7, 0xc0000010 ;  /* 0xc000001000077882 */ /* 0x000fe20000000000 */
[----:B------:R-:W-:Y:S01]  /*12ce0*/  UMOV UR6, UR4 ;  /* 0x0000000400067c82 */ /* 0x000fe20008000000 */
[----:B------:R-:W-:Y:S01]  /*12cf0*/  UIADD3 UR4, UR8, 0x300, URZ ;  /* 0x0000030008047890 */ /* 0x000fe2000fffe03f */
[----:B------:R-:W-:Y:S02]  /*12d00*/  WARPGROUP.DEPBAR.LE gsb0, 0x0 ;  /* 0x00008000000079c5 */ /* 0x000fe40000010000 */
[----:B------:R-:W-:-:S14]  /*12d10*/  WARPGROUP.ARRIVE ;  /* 0x00000000000079c5 */ /* 0x000fdc0000000000 */
[----:B------:R-:W-:Y:S01]  /*12d20*/  QGMMA.64x192x32.F32.E4M3.E4M3 R24, R212, gdesc[UR4], R24, gsb0 ;  /* 0x02e00004d4187df3 */ /* 0x000fe20008000818 */
[----:B------:R-:W-:Y:S01]  /*12d30*/  UMOV UR6, UR4 ;  /* 0x0000000400067c82 */ /* 0x000fe20008000000 */
[----:B------:R-:W-:Y:S01]  /*12d40*/  UMOV UR7, 0xc0000010 ;  /* 0xc000001000077882 */ /* 0x000fe20000000000 */
[----:B------:R-:W-:Y:S01]  /*12d50*/  @UP0 UIMAD.WIDE.U32 UR4, UR44, UR12, URZ ;  /* 0x0000000c2c0402a5 */ /* 0x000fe2000f8e003f */
[----:B------:R-:W-:Y:S02]  /*12d60*/  WARPGROUP.DEPBAR.LE gsb0, 0x0 ;  /* 0x00008000000079c5 */ /* 0x000fe40000010000 */
[----:B------:R-:W-:-:S14]  /*12d70*/  WARPGROUP.ARRIVE ;  /* 0x00000000000079c5 */ /* 0x000fdc0000000000 */
[----:B------:R-:W-:Y:S01]  /*12d80*/  QGMMA.64x192x32.F32.E4M3.E4M3 R24, R208, gdesc[UR4], R24, gsb0 ;  /* 0x02e00004d0187df3 */ /* 0x000fe20008000818 */
[----:B------:R-:W-:Y:S02]  /*12d90*/  @UP0 USHF.R.S32.HI UR6, URZ, 0x1f, UR44 ;  /* 0x0000001f3f060899 */ /* 0x000fe4000801142c */
[----:B------:R-:W-:Y:S02]  /*12da0*/  @UP0 USHF.R.S32.HI UR7, URZ, 0x1f, UR42 ;  /* 0x0000001f3f070899 */ /* 0x000fe4000801142a */
[----:B------:R-:W-:-:S04]  /*12db0*/  @UP0 UIMAD UR6, UR6, UR12, URZ ;  /* 0x0000000c060602a4 */ /* 0x000fc8000f8e023f */
        /* <DEDUP_REMOVED lines=8> */
[----:B------:R-:W-:Y:S02]  /*12e40*/  @UP0 ULEA.HI.X UR7, UR4, UR11, UR5, 0x2, UP1 ;  /* 0x0000000b04070291 */ /* 0x000fe400088f1405 */
[----:B------:R-:W-:-:S04]  /*12e50*/  IMAD.U32 R8, RZ, RZ, UR6 ;  /* 0x00000006ff087e24 */ /* 0x000fc8000f8e00ff */
[----:B------:R-:W-:-:S05]  /*12e60*/  IMAD.U32 R9, RZ, RZ, UR7 ;  /* 0x00000007ff097e24 */ /* 0x000fca000f8e00ff */
[----:B------:R1:W2:Y:S01]  /*12e70*/  @P1 LDG.E R7, desc[UR50][R8.64] ;  /* 0x0000003208071981 */ /* 0x0002a2000c1e1900 */
[----:B------:R-:W-:Y:S01]  /*12e80*/  UIADD3 UR4, UR8, 0x480, URZ ;  /* 0x0000048008047890 */ /* 0x000fe2000fffe03f */
[----:B------:R-:W-:-:S06]  /*12e90*/  UMOV UR7, 0xc0000010 ;  /* 0xc000001000077882 */ /* 0x000fcc0000000000 */
[----:B------:R-:W-:Y:S01]  /*12ea0*/  UMOV UR6, UR4 ;  /* 0x0000000400067c82 */ /* 0x000fe20008000000 */
[----:B------:R-:W-:Y:S01]  /*12eb0*/  UIADD3 UR8, UR8, 0x600, URZ ;  /* 0x0000060008087890 */ /* 0x000fe2000fffe03f */
[----:B------:R-:W-:Y:S02]  /*12ec0*/  WARPGROUP.DEPBAR.LE gsb0, 0x0 ;  /* 0x00008000000079c5 */ /* 0x000fe40000010000 */
[----:B------:R-:W-:-:S06]  /*12ed0*/  WARPGROUP.ARRIVE ;  /* 0x00000000000079c5 */ /* 0x000fcc0000000000 */
[----:B------:R-:W-:Y:S01]  /*12ee0*/  QGMMA.64x192x32.F32.E4M3.E4M3 R24, R204, gdesc[UR4], R24, gsb0 ;  /* 0x02e00004cc187df3 */ /* 0x000fe20008000818 */
[----:B------:R-:W-:Y:S01]  /*12ef0*/  UMOV UR6, UR8 ;  /* 0x0000000800067c82 */ /* 0x000fe20008000000 */
[----:B------:R-:W-:Y:S01]  /*12f00*/  UMOV UR7, 0xc0000010 ;  /* 0xc000001000077882 */ /* 0x000fe20000000000 */
[----:B------:R-:W3:Y:S04]  /*12f10*/  SHFL.BFLY PT, R11, R6, 0x2, 0x1f ;  /* 0x0c401f00060b7f89 */ /* 0x000ee800000e0000 */
[----:B------:R-:W4:Y:S01]  /*12f20*/  SHFL.BFLY PT, R10, R5, 0x2, 0x1f ;  /* 0x0c401f00050a7f89 */ /* 0x000f2200000e0000 */
[----:B---3--:R-:W-:-:S01]  /*12f30*/  FADD.FTZ R11, R11, R6 ;  /* 0x000000060b0b7221 */ /* 0x008fc20000010000 */
[----:B----4-:R-:W-:-:S04]  /*12f40*/  FADD.FTZ R10, R10, R5 ;  /* 0x000000050a0a7221 */ /* 0x010fc80000010000 */
[----:B0-----:R-:W0:Y:S04]  /*12f50*/  SHFL.BFLY PT, R4, R11, 0x1, 0x1f ;  /* 0x0c201f000b047f89 */ /* 0x001e2800000e0000 */
[----:B-1----:R-:W1:Y:S01]  /*12f60*/  SHFL.BFLY PT, R9, R10, 0x1, 0x1f ;  /* 0x0c201f000a097f89 */ /* 0x002e6200000e0000 */
[----:B------:R-:W-:Y:S02]  /*12f70*/  IMAD.MOV.U32 R6, RZ, RZ, RZ ;  /* 0x000000ffff067224 */ /* 0x000fe400078e00ff */
[----:B0-----:R-:W-:Y:S01]  /*12f80*/  FADD.FTZ R8, R11, R4 ;  /* 0x000000040b087221 */ /* 0x001fe20000010000 */
[----:B-1----:R-:W-:-:S04]  /*12f90*/  FADD.FTZ R12, R10, R9 ;  /* 0x000000090a0c7221 */ /* 0x002fc80000010000 */
        /* <DEDUP_REMOVED lines=29> */
.L_x_3950:
        /* <DEDUP_REMOVED lines=106> */
.L_x_3876:
[----:B------:R-:W0:Y:S01]  /*13810*/  S2R R0, SR_CgaCtaId ;  /* 0x0000000000007919 */ /* 0x000e220000008800 */
[----:B------:R-:W-:Y:S01]  /*13820*/  MOV R39, 0x400 ;  /* 0x0000040000277802 */ /* 0x000fe20000000f00 */
[----:B------:R-:W-:Y:S01]  /*13830*/  IMAD.SHL.U32 R3, R22, 0x8, RZ ;  /* 0x0000000816037824 */ /* 0x000fe200078e00ff */
[----:B------:R-:W-:Y:S01]  /*13840*/  BSSY B0, `(.L_x_3951) ;  /* 0x00002c8000007945 */ /* 0x000fe20003800000 */
[----:B------:R-:W-:Y:S02]  /*13850*/  BAR.SYNC.DEFER_BLOCKING 0x5, 0x180 ;  /* 0x0146000000007b1d */ /* 0x000fe40000010000 */
[----:B------:R-:W-:Y:S01]  /*13860*/  VIADD R17, R3, 0x80 ;  /* 0x0000008003117836 */ /* 0x000fe20000000000 */
[----:B------:R-:W-:-:S04]  /*13870*/  SHF.R.S32.HI R36, RZ, 0x1f, R3 ;  /* 0x0000001fff247819 */ /* 0x000fc80000011403 */
[----:B------:R-:W-:Y:S02]  /*13880*/  SHF.R.S32.HI R38, RZ, 0x1f, R17 ;  /* 0x0000001fff267819 */ /* 0x000fe40000011411 */
[----:B0-----:R-:W-:-:S05]  /*13890*/  LEA R39, R0, R39, 0x18 ;  /* 0x0000002700277211 */ /* 0x001fca00078ec0ff */
[----:B------:R-:W0:Y:S02]  /*138a0*/  LDS R0, [R39+0x334d0] ;  /* 0x0334d00027007984 */ /* 0x000e240000000800 */
[----:B0-----:R-:W-:Y:S01]  /*138b0*/  R2UR UR4, R0 ;  /* 0x00000000000472ca */ /* 0x001fe200000e0000 */
[----:B------:R-:W-:-:S05]  /*138c0*/  VIADD R0, R3, 0x40 ;  /* 0x0000004003007836 */ /* 0x000fca0000000000 */
[----:B------:R-:W-:Y:S01]  /*138d0*/  SHF.R.S32.HI R37, RZ, 0x1f, R0 ;  /* 0x0000001fff257819 */ /* 0x000fe20000011400 */
[----:B------:R-:W-:Y:S06]  /*138e0*/  BAR.ARV 0x4, 0x180 ;  /* 0x0106000000007b1d */ /* 0x000fec0000002000 */
[----:B------:R-:W-:Y:S05]  /*138f0*/  @P0 BRA `(.L_x_3952) ;  /* 0x00000020005c0947 */ /* 0x000fea0003800000 */
[----:B------:R-:W0:Y:S01]  /*13900*/  S2R R58, SR_TID.X ;  /* 0x00000000003a7919 */ /* 0x000e220000002100 */
        /* <DEDUP_REMOVED lines=16> */
[----:B------:R-:W-:Y:S01]  /*13a10*/  F2FP.BF16.F32.PACK_AB R45, R68, R45 ;  /* 0x0000002d442d723e */ /* 0x000fe200000010ff */
[----:B0-----:R-:W-:Y:S01]  /*13a20*/  IMAD.SHL.U32 R6, R58, 0x4, RZ ;  /* 0x000000043a067824 */ /* 0x001fe200078e00ff */
        /* <DEDUP_REMOVED lines=30> */
[----:B------:R-:W-:Y:S01]  /*13c10*/  USHF.R.S32.HI UR10, URZ, 0x1f, UR42 ;  /* 0x0000001f3f0a7899 */ /* 0x000fe2000801142a */
[----:B------:R-:W-:Y:S01]  /*13c20*/  LOP3.LUT R6, R6, 0xc, RZ, 0xc0, !PT ;  /* 0x0000000c06067812 */ /* 0x000fe200078ec0ff */
[----:B------:R-:W-:Y:S01]  /*13c30*/  ULDC.64 UR8, c[0x0][0xb90] ;  /* 0x0002e40000087ab9 */ /* 0x000fe20000000a00 */
[----:B------:R-:W-:Y:S02]  /*13c40*/  BAR.SYNC.DEFER_BLOCKING 0x1, 0x100 ;  /* 0x0044000000007b1d */ /* 0x000fe40000010000 */
[----:B------:R-:W-:-:S05]  /*13c50*/  IADD3 R6, P0, R6, UR6, RZ ;  /* 0x0000000606067c10 */ /* 0x000fca000ff1e0ff */
[----:B------:R-:W-:-:S05]  /*13c60*/  IMAD.X R7, RZ, RZ, UR7, P0 ;  /* 0x00000007ff077e24 */ /* 0x000fca00080e06ff */
[----:B------:R0:W2:Y:S01]  /*13c70*/  LDG.E.CONSTANT R40, desc[UR50][R6.64] ;  /* 0x0000003206287981 */ /* 0x0000a2000c1e9900 */
[----:B------:R-:W-:Y:S01]  /*13c80*/  F2FP.BF16.F32.PACK_AB R29, R92, R29 ;  /* 0x0000001d5c1d723e */ /* 0x000fe200000010ff */
[----:B------:R-:W-:Y:S01]  /*13c90*/  UIMAD UR5, UR10, UR8, URZ ;  /* 0x000000080a0572a4 */ /* 0x000fe2000f8e023f */
[----:B------:R-:W1:Y:S01]  /*13ca0*/  S2R R50, SR_SWINHI ;  /* 0x0000000000327919 */ /* 0x000e620000002f00 */
[----:B------:R-:W-:Y:S02]  /*13cb0*/  UIMAD.WIDE.U32 UR6, UR42, UR8, URZ ;  /* 0x000000082a0672a5 */ /* 0x000fe4000f8e003f */
[----:B------:R-:W-:Y:S02]  /*13cc0*/  UIMAD UR5, UR42, UR9, UR5 ;  /* 0x000000092a0572a4 */ /* 0x000fe4000f8e0205 */
[----:B------:R-:W-:Y:S01]  /*13cd0*/  USHF.R.S32.HI UR12, URZ, 0x1f, UR44 ;  /* 0x0000001f3f0c7899 */ /* 0x000fe2000801142c */
[----:B0-----:R-:W-:Y:S01]  /*13ce0*/  LOP3.LUT P0, R7, R58, 0x3, RZ, 0xc0, !PT ;  /* 0x000000033a077812 */ /* 0x001fe2000780c0ff */
[----:B------:R-:W-:Y:S01]  /*13cf0*/  ULDC.64 UR8, c[0x0][0xb98] ;  /* 0x0002e60000087ab9 */ /* 0x000fe20000000a00 */
[----:B------:R-:W-:Y:S01]  /*13d00*/  F2FP.BF16.F32.PACK_AB R6, R79, R34 ;  /* 0x000000224f06723e */ /* 0x000fe200000010ff */
[----:B------:R-:W-:Y:S01]  /*13d10*/  UIADD3 UR7, UR7, UR5, URZ ;  /* 0x0000000507077290 */ /* 0x000fe2000fffe03f */
[----:B------:R-:W-:Y:S01]  /*13d20*/  ISETP.EQ.OR P0, PT, R7, 0x3, !P0 ;  /* 0x000000030700780c */ /* 0x000fe20004702670 */
[----:B------:R-:W-:Y:S01]  /*13d30*/  IMAD R7, R220, 0x40, R3 ;  /* 0x00000040dc077824 */ /* 0x000fe200078e0203 */
[----:B------:R-:W-:-:S02]  /*13d40*/  UIMAD UR5, UR12, UR8, URZ ;  /* 0x000000080c0572a4 */ /* 0x000fc4000f8e023f */
[----:B------:R-:W-:Y:S01]  /*13d50*/  SEL R117, R64, R65, P0 ;  /* 0x0000004140757207 */ /* 0x000fe20000000000 */
[----:B------:R-:W-:Y:S01]  /*13d60*/  UIMAD.WIDE.U32 UR6, UR44, UR8, UR6 ;  /* 0x000000082c0672a5 */ /* 0x000fe2000f8e0006 */
[----:B------:R-:W-:Y:S01]  /*13d70*/  SEL R79, R65, R64, P0 ;  /* 0x00000040414f7207 */ /* 0x000fe20000000000 */
[----:B------:R-:W-:Y:S01]  /*13d80*/  UIMAD UR5, UR44, UR9, UR5 ;  /* 0x000000092c0572a4 */ /* 0x000fe2000f8e0205 */
[----:B------:R-:W-:Y:S02]  /*13d90*/  SEL R107, R25, R24, P0 ;  /* 0x00000018196b7207 */ /* 0x000fe40000000000 */
[----:B------:R-:W-:Y:S01]  /*13da0*/  SEL R75, R24, R25, P0 ;  /* 0x00000019184b7207 */ /* 0x000fe20000000000 */
[----:B------:R-:W-:Y:S01]  /*13db0*/  ULDC.64 UR8, c[0x0][0xae8] ;  /* 0x0002ba0000087ab9 */ /* 0x000fe20000000a00 */
[----:B------:R-:W-:Y:S02]  /*13dc0*/  SEL R131, R21, R20, P0 ;  /* 0x0000001415837207 */ /* 0x000fe40000000000 */
[----:B------:R-:W-:-:S02]  /*13dd0*/  SEL R87, R20, R21, P0 ;  /* 0x0000001514577207 */ /* 0x000fc40000000000 */
[----:B------:R-:W-:Y:S02]  /*13de0*/  SEL R93, R125, R124, P0 ;  /* 0x0000007c7d5d7207 */ /* 0x000fe40000000000 */
[----:B------:R-:W-:Y:S02]  /*13df0*/  SEL R68, R124, R125, P0 ;  /* 0x0000007d7c447207 */ /* 0x000fe40000000000 */
[----:B------:R-:W-:Y:S02]  /*13e00*/  SEL R125, R83, R6, P0 ;  /* 0x00000006537d7207 */ /* 0x000fe40000000000 */
[----:B------:R-:W-:Y:S02]  /*13e10*/  MOV R34, R39 ;  /* 0x0000002700227202 */ /* 0x000fe40000000f00 */
[----:B-1----:R-:W-:Y:S02]  /*13e20*/  MOV R35, R50 ;  /* 0x0000003200237202 */ /* 0x002fe40000000f00 */
[----:B------:R-:W-:-:S02]  /*13e30*/  SEL R109, R15, R14, P0 ;  /* 0x0000000e0f6d7207 */ /* 0x000fc40000000000 */
[----:B------:R-:W-:Y:S01]  /*13e40*/  SEL R76, R14, R15, P0 ;  /* 0x0000000f0e4c7207 */ /* 0x000fe20000000000 */
[--C-:B------:R-:W-:Y:S01]  /*13e50*/  IMAD.WIDE R64, R224, 0x2, R34.reuse ;  /* 0x00000002e0407825 */ /* 0x100fe200078e0222 */
[----:B------:R-:W-:Y:S02]  /*13e60*/  SEL R83, R6, R83, P0 ;  /* 0x0000005306537207 */ /* 0x000fe40000000000 */
[----:B------:R-:W-:Y:S01]  /*13e70*/  SEL R111, R11, R10, P0 ;  /* 0x0000000a0b6f7207 */ /* 0x000fe20000000000 */
[----:B------:R-:W-:Y:S01]  /*13e80*/  IMAD.WIDE R34, R7, 0x2, R34 ;  /* 0x0000000207227825 */ /* 0x000fe200078e0222 */
[C---:B------:R-:W-:Y:S02]  /*13e90*/  IADD3 R25, P6, R64.reuse, 0x8020, RZ ;  /* 0x0000802040197810 */ /* 0x040fe40007fde0ff */
[----:B------:R-:W-:Y:S02]  /*13ea0*/  IADD3 R21, P2, R64, 0x4060, RZ ;  /* 0x0000406040157810 */ /* 0x000fe40007f5e0ff */
[----:B------:R-:W-:Y:S01]  /*13eb0*/  LOP3.LUT R14, R25, 0x380, RZ, 0xc0, !PT ;  /* 0x00000380190e7812 */ /* 0x000fe200078ec0ff */
[--C-:B------:R-:W-:Y:S01]  /*13ec0*/  IMAD.X R61, RZ, RZ, R65.reuse, P6 ;  /* 0x000000ffff3d7224 */ /* 0x100fe200030e0641 */
[----:B------:R-:W-:Y:S01]  /*13ed0*/  LOP3.LUT R6, R21, 0x380, RZ, 0xc0, !PT ;  /* 0x0000038015067812 */ /* 0x000fe200078ec0ff */
[----:B------:R-:W-:Y:S01]  /*13ee0*/  IMAD.X R57, RZ, RZ, R65, P2 ;  /* 0x000000ffff397224 */ /* 0x000fe200010e0641 */
[----:B------:R-:W-:-:S02]  /*13ef0*/  SEL R77, R10, R11, P0 ;  /* 0x0000000b0a4d7207 */ /* 0x000fc40000000000 */
[----:B------:R-:W-:Y:S02]  /*13f00*/  IADD3 R11, P2, R64, 0x40, RZ ;  /* 0x00000040400b7810 */ /* 0x000fe40007f5e0ff */
[----:B------:R-:W-:Y:S02]  /*13f10*/  SEL R135, R9, R8, P0 ;  /* 0x0000000809877207 */ /* 0x000fe40000000000 */
[----:B------:R-:W-:Y:S02]  /*13f20*/  SEL R90, R8, R9, P0 ;  /* 0x00000009085a7207 */ /* 0x000fe40000000000 */
[----:B------:R-:W-:Y:S02]  /*13f30*/  SHF.R.U64 R14, R14, 0x3, RZ ;  /* 0x000000030e0e7819 */ /* 0x000fe400000012ff */
[----:B------:R-:W-:Y:S02]  /*13f40*/  SHF.R.U64 R6, R6, 0x3, RZ ;  /* 0x0000000306067819 */ /* 0x000fe400000012ff */
[----:B------:R-:W-:-:S02]  /*13f50*/  IADD3 R9, P1, R64, 0x20, RZ ;  /* 0x0000002040097810 */ /* 0x000fc40007f3e0ff */
[----:B------:R-:W-:Y:S02]  /*13f60*/  SEL R123, R43, R42, P0 ;  /* 0x0000002a2b7b7207 */ /* 0x000fe40000000000 */
[----:B------:R-:W-:Y:S02]  /*13f70*/  SEL R82, R42, R43, P0 ;  /* 0x0000002b2a527207 */ /* 0x000fe40000000000 */
[----:B------:R-:W-:Y:S02]  /*13f80*/  SEL R99, R45, R48, P0 ;  /* 0x000000302d637207 */ /* 0x000fe40000000000 */
[----:B------:R-:W-:Y:S01]  /*13f90*/  SEL R71, R48, R45, P0 ;  /* 0x0000002d30477207 */ /* 0x000fe20000000000 */
[----:B------:R-:W-:Y:S01]  /*13fa0*/  IMAD.X R45, RZ, RZ, R65, P2 ;  /* 0x000000ffff2d7224 */ /* 0x000fe200010e0641 */
[----:B------:R-:W-:Y:S02]  /*13fb0*/  IADD3 R43, P4, R64, 0x8060, RZ ;  /* 0x00008060402b7810 */ /* 0x000fe40007f9e0ff */
[----:B------:R-:W-:-:S02]  /*13fc0*/  LOP3.LUT R60, R14, R25, RZ, 0x3c, !PT ;  /* 0x000000190e3c7212 */ /* 0x000fc400078e3cff */
[----:B------:R-:W-:Y:S02]  /*13fd0*/  LOP3.LUT R56, R6, R21, RZ, 0x3c, !PT ;  /* 0x0000001506387212 */ /* 0x000fe400078e3cff */
[----:B------:R-:W-:Y:S02]  /*13fe0*/  LOP3.LUT R6, R9, 0x380, RZ, 0xc0, !PT ;  /* 0x0000038009067812 */ /* 0x000fe400078ec0ff */
[----:B------:R-:W-:Y:S02]  /*13ff0*/  IADD3 R25, P2, R34, 0x5000, RZ ;  /* 0x0000500022197810 */ /* 0x000fe40007f5e0ff */
[----:B------:R-:W-:Y:S02]  /*14000*/  LOP3.LUT R42, R43, 0x380, RZ, 0xc0, !PT ;  /* 0x000003802b2a7812 */ /* 0x000fe400078ec0ff */
[----:B------:R-:W-:Y:S02]  /*14010*/  SEL R89, R133, R132, P0 ;  /* 0x0000008485597207 */ /* 0x000fe40000000000 */
[----:B------:R-:W-:-:S02]  /*14020*/  SEL R66, R132, R133, P0 ;  /* 0x0000008584427207 */ /* 0x000fc40000000000 */
[----:B------:R-:W-:Y:S02]  /*14030*/  SEL R91, R129, R128, P0 ;  /* 0x00000080815b7207 */ /* 0x000fe40000000000 */
[----:B------:R-:W-:Y:S02]  /*14040*/  SEL R67, R128, R129, P0 ;  /* 0x0000008180437207 */ /* 0x000fe40000000000 */
[----:B------:R-:W-:Y:S02]  /*14050*/  SHF.R.U64 R6, R6, 0x3, RZ ;  /* 0x0000000306067819 */ /* 0x000fe400000012ff */
[----:B------:R-:W-:Y:S02]  /*14060*/  LOP3.LUT R24, R25, 0x380, RZ, 0xc0, !PT ;  /* 0x0000038019187812 */ /* 0x000fe400078ec0ff */
[----:B------:R-:W-:Y:S02]  /*14070*/  SEL R129, R27, R26, P0 ;  /* 0x0000001a1b817207 */ /* 0x000fe40000000000 */
[----:B------:R-:W-:-:S02]  /*14080*/  SEL R85, R26, R27, P0 ;  /* 0x0000001b1a557207 */ /* 0x000fc40000000000 */
[----:B------:R-:W-:Y:S02]  /*14090*/  SEL R133, R13, R12, P0 ;  /* 0x0000000c0d857207 */ /* 0x000fe40000000000 */
[----:B------:R-:W-:Y:S02]  /*140a0*/  SEL R88, R12, R13, P0 ;  /* 0x0000000d0c587207 */ /* 0x000fe40000000000 */
[----:B------:R-:W-:Y:S02]  /*140b0*/  LOP3.LUT R7, R64, 0x380, RZ, 0xc0, !PT ;  /* 0x0000038040077812 */ /* 0x000fe400078ec0ff */
[----:B------:R-:W-:Y:S02]  /*140c0*/  SEL R115, R80, R81, P0 ;  /* 0x0000005150737207 */ /* 0x000fe40000000000 */
[----:B------:R-:W-:Y:S02]  /*140d0*/  SEL R78, R81, R80, P0 ;  /* 0x00000050514e7207 */ /* 0x000fe40000000000 */
[----:B------:R-:W-:-:S02]  /*140e0*/  SHF.R.U64 R42, R42, 0x3, RZ ;  /* 0x000000032a2a7819 */ /* 0x000fc400000012ff */
[C---:B------:R-:W-:Y:S02]  /*140f0*/  IADD3 R27, P3, R64.reuse, 0x8040, RZ ;  /* 0x00008040401b7810 */ /* 0x040fe40007f7e0ff */
[----:B------:R-:W-:Y:S02]  /*14100*/  IADD3 R12, P5, R64, 0x8000, RZ ;  /* 0x00008000400c7810 */ /* 0x000fe40007fbe0ff */
[----:B------:R-:W-:Y:S01]  /*14110*/  SEL R119, R54, R55, P0 ;  /* 0x0000003736777207 */ /* 0x000fe20000000000 */
[--C-:B------:R-:W-:Y:S01]  /*14120*/  IMAD.X R63, RZ, RZ, R65.reuse, P3 ;  /* 0x000000ffff3f7224 */ /* 0x100fe200018e0641 */
[----:B------:R-:W-:Y:S01]  /*14130*/  SEL R80, R55, R54, P0 ;  /* 0x0000003637507207 */ /* 0x000fe20000000000 */
[--C-:B------:R-:W-:Y:S01]  /*14140*/  IMAD.X R59, RZ, RZ, R65.reuse, P5 ;  /* 0x000000ffff3b7224 */ /* 0x100fe200028e0641 */
[----:B------:R-:W-:Y:S01]  /*14150*/  LOP3.LUT R54, R6, R9, RZ, 0x3c, !PT ;  /* 0x0000000906367212 */ /* 0x000fe200078e3cff */
[----:B------:R-:W-:Y:S01]  /*14160*/  IMAD.X R55, RZ, RZ, R65, P1 ;  /* 0x000000ffff377224 */ /* 0x000fe200008e0641 */
[----:B------:R-:W-:-:S02]  /*14170*/  SHF.R.U64 R24, R24, 0x3, RZ ;  /* 0x0000000318187819 */ /* 0x000fc400000012ff */
[----:B------:R-:W-:Y:S02]  /*14180*/  SHF.R.U64 R7, R7, 0x3, RZ ;  /* 0x0000000307077819 */ /* 0x000fe400000012ff */
[----:B------:R-:W-:Y:S02]  /*14190*/  LOP3.LUT R6, R11, 0x380, RZ, 0xc0, !PT ;  /* 0x000003800b067812 */ /* 0x000fe400078ec0ff */
[----:B------:R-:W-:Y:S01]  /*141a0*/  LOP3.LUT R42, R42, R43, RZ, 0x3c, !PT ;  /* 0x0000002b2a2a7212 */ /* 0x000fe200078e3cff */
[--C-:B------:R-:W-:Y:S01]  /*141b0*/  IMAD.X R43, RZ, RZ, R65.reuse, P4 ;  /* 0x000000ffff2b7224 */ /* 0x100fe200020e0641 */
[C---:B------:R-:W-:Y:S02]  /*141c0*/  IADD3 R15, P4, R64.reuse, 0x4040, RZ ;  /* 0x00004040400f7810 */ /* 0x040fe40007f9e0ff */
[C---:B------:R-:W-:Y:S02]  /*141d0*/  IADD3 R13, P3, R64.reuse, 0x4020, RZ ;  /* 0x00004020400d7810 */ /* 0x040fe40007f7e0ff */
[C---:B------:R-:W-:Y:S01]  /*141e0*/  IADD3 R10, P6, R64.reuse, 0x4000, RZ ;  /* 0x00004000400a7810 */ /* 0x040fe20007fde0ff */
[----:B------:R-:W-:Y:S01]  /*141f0*/  IMAD.X R53, RZ, RZ, R65, P4 ;  /* 0x000000ffff357224 */ /* 0x000fe200020e0641 */
[----:B------:R-:W-:-:S02]  /*14200*/  IADD3 R8, P5, R64, 0x60, RZ ;  /* 0x0000006040087810 */ /* 0x000fc40007fbe0ff */
[----:B------:R-:W-:Y:S01]  /*14210*/  LOP3.LUT R24, R24, R25, RZ, 0x3c, !PT ;  /* 0x0000001918187212 */ /* 0x000fe200078e3cff */
[----:B------:R-:W-:Y:S01]  /*14220*/  IMAD.X R25, RZ, RZ, R35, P2 ;  /* 0x000000ffff197224 */ /* 0x000fe200010e0623 */
[----:B------:R-:W-:Y:S02]  /*14230*/  SEL R101, R41, R44, P0 ;  /* 0x0000002c29657207 */ /* 0x000fe40000000000 */
[----:B------:R-:W-:Y:S02]  /*14240*/  SEL R72, R44, R41, P0 ;  /* 0x000000292c487207 */ /* 0x000fe40000000000 */
[----:B------:R-:W-:Y:S02]  /*14250*/  LOP3.LUT R64, R7, R64, RZ, 0x3c, !PT ;  /* 0x0000004007407212 */ /* 0x000fe400078e3cff */
[----:B------:R-:W-:Y:S02]  /*14260*/  SHF.R.U64 R6, R6, 0x3, RZ ;  /* 0x0000000306067819 */ /* 0x000fe400000012ff */
[----:B------:R-:W-:-:S02]  /*14270*/  LOP3.LUT R7, R12, 0x380, RZ, 0xc0, !PT ;  /* 0x000003800c077812 */ /* 0x000fc400078ec0ff */
[----:B------:R-:W-:Y:S02]  /*14280*/  IADD3 R41, P2, R34, 0xb000, RZ ;  /* 0x0000b00022297810 */ /* 0x000fe40007f5e0ff */
[----:B------:R-:W-:Y:S02]  /*14290*/  LOP3.LUT R44, R6, R11, RZ, 0x3c, !PT ;  /* 0x0000000b062c7212 */ /* 0x000fe400078e3cff */
[----:B------:R-:W-:Y:S02]  /*142a0*/  SHF.R.U64 R7, R7, 0x3, RZ ;  /* 0x0000000307077819 */ /* 0x000fe400000012ff */
[----:B------:R-:W-:Y:S02]  /*142b0*/  LOP3.LUT R6, R41, 0x380, RZ, 0xc0, !PT ;  /* 0x0000038029067812 */ /* 0x000fe400078ec0ff */
[----:B------:R-:W-:Y:S02]  /*142c0*/  SEL R113, R96, R51, P0 ;  /* 0x0000003360717207 */ /* 0x000fe40000000000 */
[----:B------:R-:W-:Y:S01]  /*142d0*/  SEL R86, R51, R96, P0 ;  /* 0x0000006033567207 */ /* 0x000fe20000000000 */
[----:B------:R-:W-:Y:S01]  /*142e0*/  IMAD.X R51, RZ, RZ, R65, P3 ;  /* 0x000000ffff337224 */ /* 0x000fe200018e0641 */
[----:B------:R-:W-:-:S02]  /*142f0*/  SEL R127, R31, R30, P0 ;  /* 0x0000001e1f7f7207 */ /* 0x000fc40000000000 */
[----:B------:R-:W-:Y:S02]  /*14300*/  SEL R84, R30, R31, P0 ;  /* 0x0000001f1e547207 */ /* 0x000fe40000000000 */
[----:B------:R-:W-:Y:S02]  /*14310*/  LOP3.LUT R58, R7, R12, RZ, 0x3c, !PT ;  /* 0x0000000c073a7212 */ /* 0x000fe400078e3cff */
[----:B------:R-:W-:Y:S02]  /*14320*/  SHF.R.U64 R6, R6, 0x3, RZ ;  /* 0x0000000306067819 */ /* 0x000fe400000012ff */
[----:B------:R-:W-:Y:S02]  /*14330*/  LOP3.LUT R7, R10, 0x380, RZ, 0xc0, !PT ;  /* 0x000003800a077812 */ /* 0x000fe400078ec0ff */
[----:B------:R-:W-:Y:S02]  /*14340*/  IADD3 R31, P3, R34, 0x2000, RZ ;  /* 0x00002000221f7810 */ /* 0x000fe40007f7e0ff */
[----:B------:R-:W-:-:S02]  /*14350*/  LOP3.LUT R6, R6, R41, RZ, 0x3c, !PT ;  /* 0x0000002906067212 */ /* 0x000fc400078e3cff */
[----:B------:R-:W-:Y:S01]  /*14360*/  SHF.R.U64 R7, R7, 0x3, RZ ;  /* 0x0000000307077819 */ /* 0x000fe200000012ff */
[----:B------:R-:W0:Y:S01]  /*14370*/  LDC R41, c[0x0][0xbe8] ;  /* 0x0002fa00ff297b82 */ /* 0x000e220000000800 */
[----:B------:R-:W-:Y:S02]  /*14380*/  LOP3.LUT R30, R31, 0x380, RZ, 0xc0, !PT ;  /* 0x000003801f1e7812 */ /* 0x000fe400078ec0ff */
[----:B------:R-:W-:Y:S02]  /*14390*/  LOP3.LUT R48, R7, R10, RZ, 0x3c, !PT ;  /* 0x0000000a07307212 */ /* 0x000fe400078e3cff */
[----:B------:R-:W-:Y:S02]  /*143a0*/  SHF.R.U64 R30, R30, 0x3, RZ ;  /* 0x000000031e1e7819 */ /* 0x000fe400000012ff */
[----:B------:R-:W-:Y:S02]  /*143b0*/  LOP3.LUT R7, R8, 0x380, RZ, 0xc0, !PT ;  /* 0x0000038008077812 */ /* 0x000fe400078ec0ff */
[----:B------:R-:W-:Y:S01]  /*143c0*/  LOP3.LUT R30, R30, R31, RZ, 0x3c, !PT ;  /* 0x0000001f1e1e7212 */ /* 0x000fe200078e3cff */
[----:B------:R-:W-:Y:S01]  /*143d0*/  IMAD.X R31, RZ, RZ, R35, P3 ;  /* 0x000000ffff1f7224 */ /* 0x000fe200018e0623 */
[----:B------:R-:W-:-:S02]  /*143e0*/  SHF.R.U64 R7, R7, 0x3, RZ ;  /* 0x0000000307077819 */ /* 0x000fc400000012ff */
[----:B------:R-:W-:Y:S02]  /*143f0*/  IADD3 R9, P3, R34, 0x8000, RZ ;  /* 0x0000800022097810 */ /* 0x000fe40007f7e0ff */
[----:B------:R-:W-:Y:S02]  /*14400*/  SEL R95, R121, R120, P0 ;  /* 0x00000078795f7207 */ /* 0x000fe40000000000 */
[----:B------:R-:W-:Y:S02]  /*14410*/  SEL R69, R120, R121, P0 ;  /* 0x0000007978457207 */ /* 0x000fe40000000000 */
[----:B------:R-:W-:Y:S02]  /*14420*/  SEL R121, R47, R46, P0 ;  /* 0x0000002e2f797207 */ /* 0x000fe40000000000 */
[----:B------:R-:W-:Y:S01]  /*14430*/  SEL R81, R46, R47, P0 ;  /* 0x0000002f2e517207 */ /* 0x000fe20000000000 */
[----:B------:R-:W-:Y:S01]  /*14440*/  IMAD.X R47, RZ, RZ, R65, P5 ;  /* 0x000000ffff2f7224 */ /* 0x000fe200028e0641 */
[----:B------:R-:W-:-:S02]  /*14450*/  LOP3.LUT R46, R7, R8, RZ, 0x3c, !PT ;  /* 0x00000008072e7212 */ /* 0x000fc400078e3cff */
[----:B------:R-:W-:Y:S02]  /*14460*/  LOP3.LUT R8, R9, 0x380, RZ, 0xc0, !PT ;  /* 0x0000038009087812 */ /* 0x000fe400078ec0ff */
[----:B------:R-:W-:Y:S02]  /*14470*/  SEL R97, R49, R52, P0 ;  /* 0x0000003431617207 */ /* 0x000fe40000000000 */
[----:B------:R-:W-:Y:S02]  /*14480*/  SHF.R.U64 R8, R8, 0x3, RZ ;  /* 0x0000000308087819 */ /* 0x000fe400000012ff */
[----:B------:R-:W-:Y:S01]  /*14490*/  SEL R70, R52, R49, P0 ;  /* 0x0000003134467207 */ /* 0x000fe20000000000 */
[----:B------:R-:W-:Y:S01]  /*144a0*/  IMAD.X R49, RZ, RZ, R65, P6 ;  /* 0x000000ffff317224 */ /* 0x000fe200030e0641 */
[----:B------:R-:W-:Y:S01]  /*144b0*/  LOP3.LUT R8, R8, R9, RZ, 0x3c, !PT ;  /* 0x0000000908087212 */ /* 0x000fe200078e3cff */
[----:B------:R-:W-:Y:S01]  /*144c0*/  IMAD.X R9, RZ, RZ, R35, P3 ;  /* 0x000000ffff097224 */ /* 0x000fe200018e0623 */
[----:B0-----:R-:W-:-:S02]  /*144d0*/  ISETP.NE.AND P3, PT, R41, 0x1, PT ;  /* 0x000000012900780c */ /* 0x001fc40003f65270 */
[----:B------:R-:W-:Y:S02]  /*144e0*/  LOP3.LUT R12, R13, 0x380, RZ, 0xc0, !PT ;  /* 0x000003800d0c7812 */ /* 0x000fe400078ec0ff */
[----:B------:R-:W-:Y:S02]  /*144f0*/  MOV R110, R48 ;  /* 0x00000030006e7202 */ /* 0x000fe40000000f00 */
[----:B------:R-:W-:Y:S02]  /*14500*/  SHF.R.U64 R12, R12, 0x3, RZ ;  /* 0x000000030c0c7819 */ /* 0x000fe400000012ff */
[----:B------:R-:W-:Y:S01]  /*14510*/  MOV R96, R56 ;  /* 0x0000003800607202 */ /* 0x000fe20000000f00 */
[----:B------:R-:W-:Y:S01]  /*14520*/  VIADD R57, R19, UR36 ;  /* 0x0000002413397c36 */ /* 0x000fe20008000000 */
[----:B------:R-:W-:Y:S02]  /*14530*/  LOP3.LUT R50, R12, R13, RZ, 0x3c, !PT ;  /* 0x0000000d0c327212 */ /* 0x000fe400078e3cff */
[----:B------:R-:W-:Y:S01]  /*14540*/  MOV R94, R58 ;  /* 0x0000003a005e7202 */ /* 0x000fe20000000f00 */
[----:B------:R-:W0:Y:S01]  /*14550*/  @P3 LDC R48, c[0x0][0xbec] ;  /* 0x0002fb00ff303b82 */ /* 0x000e220000000800 */
[----:B------:R-:W-:-:S02]  /*14560*/  MOV R108, R50 ;  /* 0x00000032006c7202 */ /* 0x000fc40000000f00 */
[----:B------:R-:W-:Y:S02]  /*14570*/  LOP3.LUT R20, R27, 0x380, RZ, 0xc0, !PT ;  /* 0x000003801b147812 */ /* 0x000fe400078ec0ff */
[----:B------:R-:W-:Y:S02]  /*14580*/  LOP3.LUT R14, R15, 0x380, RZ, 0xc0, !PT ;  /* 0x000003800f0e7812 */ /* 0x000fe400078ec0ff */
[----:B------:R-:W-:Y:S01]  /*14590*/  SHF.R.U64 R20, R20, 0x3, RZ ;  /* 0x0000000314147819 */ /* 0x000fe200000012ff */
[----:B------:R-:W1:Y:S01]  /*145a0*/  @P3 LDC R51, c[0x0][0xbf0] ;  /* 0x0002fc00ff333b82 */ /* 0x000e620000000800 */
[----:B------:R-:W-:Y:S02]  /*145b0*/  SEL R103, R33, R32, P0 ;  /* 0x0000002021677207 */ /* 0x000fe40000000000 */
[----:B------:R-:W-:Y:S02]  /*145c0*/  SEL R105, R29, R28, P0 ;  /* 0x0000001c1d697207 */ /* 0x000fe40000000000 */
[----:B------:R-:W-:-:S02]  /*145d0*/  SHF.R.U64 R14, R14, 0x3, RZ ;  /* 0x000000030e0e7819 */ /* 0x000fc400000012ff */
[----:B------:R-:W-:Y:S02]  /*145e0*/  SEL R74, R28, R29, P0 ;  /* 0x0000001d1c4a7207 */ /* 0x000fe40000000000 */
[----:B------:R-:W-:Y:S02]  /*145f0*/  LOP3.LUT R62, R20, R27, RZ, 0x3c, !PT ;  /* 0x0000001b143e7212 */ /* 0x000fe400078e3cff */
[----:B------:R-:W-:Y:S02]  /*14600*/  MOV R112, R46 ;  /* 0x0000002e00707202 */ /* 0x000fe40000000f00 */
[----:B------:R-:W-:Y:S02]  /*14610*/  MOV R114, R44 ;  /* 0x0000002c00727202 */ /* 0x000fe40000000f00 */
[----:B------:R-:W-:Y:S01]  /*14620*/  SEL R73, R32, R33, P0 ;  /* 0x0000002120497207 */ /* 0x000fe20000000000 */
[----:B0-----:R-:W-:Y:S01]  /*14630*/  @P3 IMAD.HI.U32 R48, R57, R48, RZ ;  /* 0x0000003039303227 */ /* 0x001fe200078e00ff */
[----:B------:R-:W-:-:S02]  /*14640*/  IADD3 R21, P1, R34, 0x6000, RZ ;  /* 0x0000600022157810 */ /* 0x000fc40007f3e0ff */
[----:B------:R-:W-:Y:S02]  /*14650*/  MOV R116, R64 ;  /* 0x0000004000747202 */ /* 0x000fe40000000f00 */
[----:B------:R-:W-:Y:S01]  /*14660*/  MOV R92, R60 ;  /* 0x0000003c005c7202 */ /* 0x000fe20000000f00 */
[----:B------:R-:W-:Y:S01]  /*14670*/  IMAD.MOV.U32 R61, RZ, RZ, R57 ;  /* 0x000000ffff3d7224 */ /* 0x000fe200078e0039 */
[----:B------:R-:W-:Y:S02]  /*14680*/  LOP3.LUT R52, R14, R15, RZ, 0x3c, !PT ;  /* 0x0000000f0e347212 */ /* 0x000fe400078e3cff */
[----:B------:R-:W-:Y:S02]  /*14690*/  IADD3 R33, P4, R34, 0x1000, RZ ;  /* 0x0000100022217810 */ /* 0x000fe40007f9e0ff */
[----:B-1----:R-:W-:Y:S02]  /*146a0*/  @P3 SHF.R.U32.HI R61, RZ, R51, R48 ;  /* 0x00000033ff3d3219 */ /* 0x002fe40000011630 */
[----:B------:R-:W-:-:S02]  /*146b0*/  MOV R42, R42 ;  /* 0x0000002a002a7202 */ /* 0x000fc40000000f00 */
[----:B------:R-:W-:Y:S02]  /*146c0*/  LOP3.LUT R20, R21, 0x380, RZ, 0xc0, !PT ;  /* 0x0000038015147812 */ /* 0x000fe400078ec0ff */
[----:B------:R-:W-:Y:S02]  /*146d0*/  MOV R43, R62 ;  /* 0x0000003e002b7202 */ /* 0x000fe40000000f00 */
[----:B------:R-:W-:Y:S02]  /*146e0*/  LOP3.LUT R32, R33, 0x380, RZ, 0xc0, !PT ;  /* 0x0000038021207812 */ /* 0x000fe400078ec0ff */
[----:B------:R-:W-:Y:S02]  /*146f0*/  MOV R59, R54 ;  /* 0x00000036003b7202 */ /* 0x000fe40000000f00 */
[----:B------:R-:W-:Y:S02]  /*14700*/  MOV R65, R52 ;  /* 0x0000003400417202 */ /* 0x000fe40000000f00 */
[----:B------:R-:W-:-:S02]  /*14710*/  SHF.R.U64 R20, R20, 0x3, RZ ;  /* 0x0000000314147819 */ /* 0x000fc400000012ff */
[----:B------:R-:W-:Y:S02]  /*14720*/  SHF.R.U64 R32, R32, 0x3, RZ ;  /* 0x0000000320207819 */ /* 0x000fe400000012ff */
        /* <DEDUP_REMOVED lines=9> */
[----:B------:R-:W-:Y:S02]  /*147c0*/  LOP3.LUT R28, R29, 0x380, RZ, 0xc0, !PT ;  /* 0x000003801d1c7812 */ /* 0x000fe400078ec0ff */
[----:B------:R-:W-:Y:S02]  /*147d0*/  LOP3.LUT R26, R27, 0x380, RZ, 0xc0, !PT ;  /* 0x000003801b1a7812 */ /* 0x000fe400078ec0ff */
[----:B--2---:R-:W-:Y:S01]  /*147e0*/  LOP3.LUT R49, R40, 0x2, RZ, 0x3c, !PT ;  /* 0x0000000228317812 */ /* 0x004fe200078e3cff */
[----:B------:R-:W-:Y:S01]  /*147f0*/  SHFL.IDX PT, R89, R89, R40, 0x1c1f ;  /* 0x001c1f2859597589 */ /* 0x000fe200000e0000 */
[----:B------:R-:W-:Y:S01]  /*14800*/  LOP3.LUT R14, R14, R15, RZ, 0x3c, !PT ;  /* 0x0000000f0e0e7212 */ /* 0x000fe200078e3cff */
[----:B------:R-:W-:Y:S01]  /*14810*/  IMAD.X R15, RZ, RZ, R35, P4 ;  /* 0x000000ffff0f7224 */ /* 0x000fe200020e0623 */
[----:B------:R-:W-:Y:S01]  /*14820*/  LOP3.LUT R7, R34, 0x380, RZ, 0xc0, !PT ;  /* 0x0000038022077812 */ /* 0x000fe200078ec0ff */
[----:B------:R-:W-:Y:S01]  /*14830*/  SHFL.IDX PT, R113, R113, R40, 0x1c1f ;  /* 0x001c1f2871717589 */ /* 0x000fe200000e0000 */
[----:B------:R-:W-:-:S02]  /*14840*/  SHF.R.U64 R28, R28, 0x3, RZ ;  /* 0x000000031c1c7819 */ /* 0x000fc400000012ff */
[----:B------:R-:W-:Y:S01]  /*14850*/  SHF.R.U64 R26, R26, 0x3, RZ ;  /* 0x000000031a1a7819 */ /* 0x000fe200000012ff */
[----:B------:R-:W0:Y:S01]  /*14860*/  SHFL.IDX PT, R66, R66, R49, 0x1c1f ;  /* 0x001c1f3142427589 */ /* 0x000e2200000e0000 */
[----:B------:R-:W-:Y:S02]  /*14870*/  SHF.R.U64 R7, R7, 0x3, RZ ;  /* 0x0000000307077819 */ /* 0x000fe400000012ff */
[----:B------:R-:W-:Y:S01]  /*14880*/  LOP3.LUT R28, R28, R29, RZ, 0x3c, !PT ;  /* 0x0000001d1c1c7212 */ /* 0x000fe200078e3cff */
[----:B------:R-:W1:Y:S01]  /*14890*/  SHFL.IDX PT, R86, R86, R49, 0x1c1f ;  /* 0x001c1f3156567589 */ /* 0x000e6200000e0000 */
[----:B------:R-:W-:Y:S01]  /*148a0*/  LOP3.LUT R26, R26, R27, RZ, 0x3c, !PT ;  /* 0x0000001b1a1a7212 */ /* 0x000fe200078e3cff */
[--C-:B------:R-:W-:Y:S01]  /*148b0*/  IMAD.X R29, RZ, RZ, R35.reuse, P6 ;  /* 0x000000ffff1d7224 */ /* 0x100fe200030e0623 */
[C---:B------:R-:W-:Y:S01]  /*148c0*/  IADD3 R11, P6, R34.reuse, 0x9000, RZ ;  /* 0x00009000220b7810 */ /* 0x040fe20007fde0ff */
[----:B------:R-:W-:Y:S01]  /*148d0*/  SHFL.IDX PT, R91, R91, R40, 0x1c1f ;  /* 0x001c1f285b5b7589 */ /* 0x000fe200000e0000 */
[----:B------:R-:W-:Y:S01]  /*148e0*/  IMAD.X R27, RZ, RZ, R35, P5 ;  /* 0x000000ffff1b7224 */ /* 0x000fe200028e0623 */
[----:B------:R-:W-:-:S02]  /*148f0*/  IADD3 R13, P5, R34, 0xa000, RZ ;  /* 0x0000a000220d7810 */ /* 0x000fc40007fbe0ff */
[----:B------:R-:W2:Y:S01]  /*14900*/  SHFL.IDX PT, R50, R67, R49, 0x1c1f ;  /* 0x001c1f3143327589 */ /* 0x000ea200000e0000 */
[----:B------:R-:W-:Y:S01]  /*14910*/  LOP3.LUT R34, R7, R34, RZ, 0x3c, !PT ;  /* 0x0000002207227212 */ /* 0x000fe200078e3cff */
[--C-:B------:R-:W-:Y:S01]  /*14920*/  IMAD.X R7, RZ, RZ, R35.reuse, P2 ;  /* 0x000000ffff077224 */ /* 0x100fe200010e0623 */
[----:B------:R-:W-:Y:S01]  /*14930*/  LOP3.LUT R10, R11, 0x380, RZ, 0xc0, !PT ;  /* 0x000003800b0a7812 */ /* 0x000fe200078ec0ff */
[----:B------:R-:W-:Y:S01]  /*14940*/  SHFL.IDX PT, R95, R95, R40, 0x1c1f ;  /* 0x001c1f285f5f7589 */ /* 0x000fe200000e0000 */
[----:B------:R-:W-:Y:S02]  /*14950*/  LOP3.LUT R12, R13, 0x380, RZ, 0xc0, !PT ;  /* 0x000003800d0c7812 */ /* 0x000fe400078ec0ff */
[----:B------:R-:W-:Y:S01]  /*14960*/  SHF.R.U64 R10, R10, 0x3, RZ ;  /* 0x000000030a0a7819 */ /* 0x000fe200000012ff */
[----:B------:R-:W-:Y:S01]  /*14970*/  SHFL.IDX PT, R115, R115, R40, 0x1c1f ;  /* 0x001c1f2873737589 */ /* 0x000fe200000e0000 */
[----:B------:R-:W-:Y:S02]  /*14980*/  SHF.R.U64 R12, R12, 0x3, RZ ;  /* 0x000000030c0c7819 */ /* 0x000fe400000012ff */
[----:B------:R-:W-:Y:S01]  /*14990*/  LOP3.LUT R10, R10, R11, RZ, 0x3c, !PT ;  /* 0x0000000b0a0a7212 */ /* 0x000fe200078e3cff */
[----:B------:R-:W-:Y:S01]  /*149a0*/  SHFL.IDX PT, R56, R69, R49, 0x1c1f ;  /* 0x001c1f3145387589 */ /* 0x000fe200000e0000 */
[----:B0-----:R-:W-:Y:S01]  /*149b0*/  SEL R44, R89, R66, P0 ;  /* 0x00000042592c7207 */ /* 0x001fe20000000000 */
[----:B------:R-:W-:Y:S01]  /*149c0*/  IMAD.X R11, RZ, RZ, R35, P6 ;  /* 0x000000ffff0b7224 */ /* 0x000fe200030e0623 */
[----:B------:R-:W-:Y:S01]  /*149d0*/  SEL R46, R66, R89, P0 ;  /* 0x00000059422e7207 */ /* 0x000fe20000000000 */
[----:B------:R-:W0:Y:S01]  /*149e0*/  SHFL.IDX PT, R78, R78, R49, 0x1c1f ;  /* 0x001c1f314e4e7589 */ /* 0x000e2200000e0000 */
[----:B-1----:R-:W-:-:S02]  /*149f0*/  SEL R45, R113, R86, P0 ;  /* 0x00000056712d7207 */ /* 0x002fc40000000000 */
[----:B------:R-:W-:Y:S01]  /*14a00*/  SEL R47, R86, R113, P0 ;  /* 0x00000071562f7207 */ /* 0x000fe20000000000 */
[----:B------:R-:W-:Y:S01]  /*14a10*/  SHFL.IDX PT, R93, R93, R40, 0x1c1f ;  /* 0x001c1f285d5d7589 */ /* 0x000fe200000e0000 */
[----:B------:R-:W-:Y:S01]  /*14a20*/  LOP3.LUT R12, R12, R13, RZ, 0x3c, !PT ;  /* 0x0000000d0c0c7212 */ /* 0x000fe200078e3cff */
[----:B------:R-:W-:Y:S02]  /*14a30*/  IMAD.X R13, RZ, RZ, R35, P5 ;  /* 0x000000ffff0d7224 */ /* 0x000fe400028e0623 */
[----:B------:R-:W-:Y:S01]  /*14a40*/  SHFL.IDX PT, R117, R117, R40, 0x1c1f ;  /* 0x001c1f2875757589 */ /* 0x000fe200000e0000 */
[----:B--2---:R-:W-:Y:S02]  /*14a50*/  SEL R48, R91, R50, P0 ;  /* 0x000000325b307207 */ /* 0x004fe40000000000 */
[----:B------:R-:W-:Y:S01]  /*14a60*/  SEL R50, R50, R91, P0 ;  /* 0x0000005b32327207 */ /* 0x000fe20000000000 */
[----:B------:R-:W1:Y:S04]  /*14a70*/  SHFL.IDX PT, R68, R68, R49, 0x1c1f ;  /* 0x001c1f3144447589 */ /* 0x000e6800000e0000 */
[----:B------:R-:W2:Y:S04]  /*14a80*/  SHFL.IDX PT, R58, R79, R49, 0x1c1f ;  /* 0x001c1f314f3a7589 */ /* 0x000ea800000e0000 */
[----:B------:R-:W-:Y:S04]  /*14a90*/  SHFL.IDX PT, R119, R119, R40, 0x1c1f ;  /* 0x001c1f2877777589 */ /* 0x000fe800000e0000 */
[----:B------:R-:W-:Y:S01]  /*14aa0*/  SHFL.IDX PT, R80, R80, R49, 0x1c1f ;  /* 0x001c1f3150507589 */ /* 0x000fe200000e0000 */
[----:B0-----:R-:W-:-:S03]  /*14ab0*/  SEL R51, R78, R115, P0 ;  /* 0x000000734e337207 */ /* 0x001fc60000000000 */
[----:B------:R-:W-:Y:S04]  /*14ac0*/  SHFL.IDX PT, R97, R97, R40, 0x1c1f ;  /* 0x001c1f2861617589 */ /* 0x000fe800000e0000 */
[----:B------:R-:W-:Y:S04]  /*14ad0*/  SHFL.IDX PT, R121, R121, R40, 0x1c1f ;  /* 0x001c1f2879797589 */ /* 0x000fe800000e0000 */
[----:B------:R-:W0:Y:S01]  /*14ae0*/  SHFL.IDX PT, R70, R70, R49, 0x1c1f ;  /* 0x001c1f3146467589 */ /* 0x000e2200000e0000 */
[----:B-1----:R-:W-:Y:S02]  /*14af0*/  SEL R52, R93, R68, P0 ;  /* 0x000000445d347207 */ /* 0x002fe40000000000 */
[----:B------:R-:W-:Y:S01]  /*14b00*/  SEL R54, R68, R93, P0 ;  /* 0x0000005d44367207 */ /* 0x000fe20000000000 */
[----:B------:R-:W-:Y:S01]  /*14b10*/  SHFL.IDX PT, R100, R81, R49, 0x1c1f ;  /* 0x001c1f3151647589 */ /* 0x000fe200000e0000 */
[----:B--2---:R-:W-:-:S02]  /*14b20*/  SEL R53, R117, R58, P0 ;  /* 0x0000003a75357207 */ /* 0x004fc40000000000 */
[----:B------:R-:W-:Y:S01]  /*14b30*/  SEL R55, R58, R117, P0 ;  /* 0x000000753a377207 */ /* 0x000fe20000000000 */
[----:B------:R-:W-:Y:S04]  /*14b40*/  SHFL.IDX PT, R99, R99, R40, 0x1c1f ;  /* 0x001c1f2863637589 */ /* 0x000fe800000e0000 */
[----:B------:R-:W-:Y:S04]  /*14b50*/  SHFL.IDX PT, R101, R101, R40, 0x1c1f ;  /* 0x001c1f2865657589 */ /* 0x000fe800000e0000 */
[----:B------:R-:W-:Y:S04]  /*14b60*/  SHFL.IDX PT, R103, R103, R40, 0x1c1f ;  /* 0x001c1f2867677589 */ /* 0x000fe800000e0000 */
[----:B------:R-:W-:Y:S04]  /*14b70*/  SHFL.IDX PT, R105, R105, R40, 0x1c1f ;  /* 0x001c1f2869697589 */ /* 0x000fe800000e0000 */
[----:B------:R-:W-:Y:S01]  /*14b80*/  SHFL.IDX PT, R107, R107, R40, 0x1c1f ;  /* 0x001c1f286b6b7589 */ /* 0x000fe200000e0000 */
        /* <DEDUP_REMOVED lines=15> */
[----:B------:R-:W-:Y:S04]  /*14c80*/  SHFL.IDX PT, R64, R76, R49, 0x1c1f ;  /* 0x001c1f314c407589 */ /* 0x000fe800000e0000 */
[----:B------:R-:W-:Y:S04]  /*14c90*/  SHFL.IDX PT, R98, R77, R49, 0x1c1f ;  /* 0x001c1f314d627589 */ /* 0x000fe800000e0000 */
[----:B------:R-:W-:Y:S04]  /*14ca0*/  SHFL.IDX PT, R82, R82, R49, 0x1c1f ;  /* 0x001c1f3152527589 */ /* 0x000fe800000e0000 */
[----:B------:R-:W-:Y:S04]  /*14cb0*/  SHFL.IDX PT, R102, R83, R49, 0x1c1f ;  /* 0x001c1f3153667589 */ /* 0x000fe800000e0000 */
[----:B------:R-:W-:Y:S04]  /*14cc0*/  SHFL.IDX PT, R84, R84, R49, 0x1c1f ;  /* 0x001c1f3154547589 */ /* 0x000fe800000e0000 */
[----:B------:R-:W-:Y:S01]  /*14cd0*/  SHFL.IDX PT, R104, R85, R49, 0x1c1f ;  /* 0x001c1f3155687589 */ /* 0x000fe200000e0000 */
[----:B0-----:R-:W-:-:S03]  /*14ce0*/  SEL R68, R107, R62, P0 ;  /* 0x0000003e6b447207 */ /* 0x001fc60000000000 */
[----:B------:R-:W0:Y:S04]  /*14cf0*/  SHFL.IDX PT, R106, R87, R49, 0x1c1f ;  /* 0x001c1f31576a7589 */ /* 0x000e2800000e0000 */
[----:B------:R-:W1:Y:S04]  /*14d00*/  SHFL.IDX PT, R88, R88, R49, 0x1c1f ;  /* 0x001c1f3158587589 */ /* 0x000e6800000e0000 */
[----:B------:R2:W3:Y:S04]  /*14d10*/  SHFL.IDX PT, R90, R90, R49, 0x1c1f ;  /* 0x001c1f315a5a7589 */ /* 0x0004e800000e0000 */
[----:B------:R4:W-:Y:S01]  /*14d20*/  STSM.16.M88.4 [R116], R44 ;  /* 0x0000002c74007844 */ /* 0x0009e20000000200 */
[----:B--2---:R-:W-:-:S05]  /*14d30*/  SEL R49, R115, R78, P0 ;  /* 0x0000004e73317207 */ /* 0x004fca0000000000 */
[----:B------:R2:W-:Y:S01]  /*14d40*/  STSM.16.M88.4 [R59], R48 ;  /* 0x000000303b007844 */ /* 0x0005e20000000200 */
[----:B0-----:R-:W-:Y:S02]  /*14d50*/  SEL R69, R131, R106, P0 ;  /* 0x0000006a83457207 */ /* 0x001fe40000000000 */
[----:B------:R-:W-:Y:S01]  /*14d60*/  SEL R71, R106, R131, P0 ;  /* 0x000000836a477207 */ /* 0x000fe20000000000 */
[----:B------:R0:W-:Y:S01]  /*14d70*/  STSM.16.M88.4 [R114], R52 ;  /* 0x0000003472007844 */ /* 0x0001e20000000200 */
[----:B----4-:R-:W-:Y:S02]  /*14d80*/  SEL R44, R95, R56, P0 ;  /* 0x000000385f2c7207 */ /* 0x010fe40000000000 */
[----:B------:R-:W-:Y:S01]  /*14d90*/  SEL R46, R56, R95, P0 ;  /* 0x0000005f382e7207 */ /* 0x000fe20000000000 */
[----:B------:R-:W-:Y:S01]  /*14da0*/  IMAD.MOV R56, RZ, RZ, -R61 ;  /* 0x000000ffff387224 */ /* 0x000fe200078e0a3d */
[----:B------:R-:W-:Y:S02]  /*14db0*/  SEL R45, R119, R80, P0 ;  /* 0x00000050772d7207 */ /* 0x000fe40000000000 */
[----:B------:R-:W-:Y:S01]  /*14dc0*/  SEL R47, R80, R119, P0 ;  /* 0x00000077502f7207 */ /* 0x000fe20000000000 */
[----:B------:R-:W-:Y:S01]  /*14dd0*/  IMAD R63, R41, R56, R57 ;  /* 0x00000038293f7224 */ /* 0x000fe200078e0239 */
[----:B------:R-:W-:-:S02]  /*14de0*/  SEL R56, R97, R70, P0 ;  /* 0x0000004661387207 */ /* 0x000fc40000000000 */
[----:B------:R-:W-:Y:S01]  /*14df0*/  SEL R57, R121, R100, P0 ;  /* 0x0000006479397207 */ /* 0x000fe20000000000 */
[----:B------:R4:W-:Y:S01]  /*14e00*/  STSM.16.M88.4 [R112], R44 ;  /* 0x0000002c70007844 */ /* 0x0009e20000000200 */
[----:B--2---:R-:W-:Y:S02]  /*14e10*/  SEL R59, R100, R121, P0 ;  /* 0x00000079643b7207 */ /* 0x004fe40000000000 */
[----:B------:R-:W-:Y:S01]  /*14e20*/  SEL R48, R99, R60, P0 ;  /* 0x0000003c63307207 */ /* 0x000fe20000000000 */
[----:B0-----:R-:W-:Y:S01]  /*14e30*/  IMAD.U32 R52, RZ, RZ, UR5 ;  /* 0x00000005ff347e24 */ /* 0x001fe2000f8e00ff */
[----:B------:R-:W-:Y:S01]  /*14e40*/  SEL R50, R60, R99, P0 ;  /* 0x000000633c327207 */ /* 0x000fe20000000000 */
[----:B------:R-:W-:Y:S01]  /*14e50*/  STSM.16.M88.4 [R110], R56 ;  /* 0x000000386e007844 */ /* 0x000fe20000000200 */
[----:B------:R-:W-:Y:S01]  /*14e60*/  SEL R49, R123, R82, P0 ;  /* 0x000000527b317207 */ /* 0x000fe20000000000 */
[----:B------:R-:W-:Y:S01]  /*14e70*/  VIADD R60, R223, UR36 ;  /* 0x00000024df3c7c36 */ /* 0x000fe20008000000 */
[----:B------:R-:W-:Y:S01]  /*14e80*/  SEL R51, R82, R123, P0 ;  /* 0x0000007b52337207 */ /* 0x000fe20000000000 */
[----:B------:R-:W-:Y:S01]  /*14e90*/  ULDC UR5, c[0x0][0xa88] ;  /* 0x0002a20000057ab9 */ /* 0x000fe20000000800 */
[----:B------:R-:W-:Y:S01]  /*14ea0*/  SEL R54, R72, R101, P0 ;  /* 0x0000006548367207 */ /* 0x000fe20000000000 */
[----:B------:R-:W-:Y:S01]  /*14eb0*/  IMAD R89, R41, UR5, RZ ;  /* 0x0000000529597c24 */ /* 0x000fe2000f8e02ff */
[----:B------:R-:W-:Y:S01]  /*14ec0*/  SEL R53, R125, R102, P0 ;  /* 0x000000667d357207 */ /* 0x000fe20000000000 */
[----:B------:R0:W-:Y:S01]  /*14ed0*/  STSM.16.M88.4 [R108], R48 ;  /* 0x000000306c007844 */ /* 0x0001e20000000200 */
[----:B------:R-:W-:-:S02]  /*14ee0*/  SEL R55, R102, R125, P0 ;  /* 0x0000007d66377207 */ /* 0x000fc40000000000 */
[----:B----4-:R-:W-:Y:S02]  /*14ef0*/  SHF.R.S32.HI R45, RZ, 0x1f, R61 ;  /* 0x0000001fff2d7819 */ /* 0x010fe4000001143d */
[----:B------:R-:W-:Y:S02]  /*14f00*/  IADD3 R44, P1, R61, UR6, RZ ;  /* 0x000000063d2c7c10 */ /* 0x000fe4000ff3e0ff */
[----:B------:R-:W-:Y:S02]  /*14f10*/  SHF.R.S32.HI R46, RZ, 0x1f, R63 ;  /* 0x0000001fff2e7819 */ /* 0x000fe4000001143f */
[----:B------:R-:W-:Y:S01]  /*14f20*/  IADD3.X R45, R45, UR7, R52, P1, !PT ;  /* 0x000000072d2d7c10 */ /* 0x000fe20008ffe434 */
[----:B------:R-:W-:Y:S01]  /*14f30*/  ULDC.64 UR6, c[0x0][0xb88] ;  /* 0x0002e20000067ab9 */ /* 0x000fe20000000a00 */
[----:B------:R-:W-:Y:S01]  /*14f40*/  SEL R52, R101, R72, P0 ;  /* 0x0000004865347207 */ /* 0x000fe20000000000 */
[----:B------:R-:W-:Y:S01]  /*14f50*/  IMAD R46, R46, UR6, RZ ;  /* 0x000000062e2e7c24 */ /* 0x000fe2000f8e02ff */
[----:B------:R-:W-:Y:S01]  /*14f60*/  LOP3.LUT P1, RZ, R221, 0x3, RZ, 0xc0, !PT ;  /* 0x00000003ddff7812 */ /* 0x000fe2000782c0ff */
[----:B------:R-:W-:Y:S01]  /*14f70*/  IMAD.WIDE.U32 R44, R63, UR6, R44 ;  /* 0x000000063f2c7c25 */ /* 0x000fe2000f8e002c */
[----:B------:R-:W-:Y:S01]  /*14f80*/  SEL R70, R62, R107, P0 ;  /* 0x0000006b3e467207 */ /* 0x000fe20000000000 */
[----:B------:R2:W-:Y:S01]  /*14f90*/  STSM.16.M88.4 [R65], R52 ;  /* 0x0000003441007844 */ /* 0x0005e20000000200 */
[----:B0-----:R-:W-:Y:S01]  /*14fa0*/  SEL R48, R103, R40, P0 ;  /* 0x0000002867307207 */ /* 0x001fe20000000000 */
[----:B------:R-:W-:Y:S01]  /*14fb0*/  IMAD R63, R63, UR7, R46 ;  /* 0x000000073f3f7c24 */ /* 0x000fe2000f8e022e */
[----:B------:R-:W-:Y:S01]  /*14fc0*/  ULDC.64 UR6, c[0x0][0xb50] ;  /* 0x0002d40000067ab9 */ /* 0x000fe20000000a00 */
[----:B------:R-:W-:Y:S01]  /*14fd0*/  VIADD R46, R60, 0x8 ;  /* 0x000000083c2e7836 */ /* 0x000fe20000000000 */
[----:B------:R-:W-:Y:S01]  /*14fe0*/  LEA R56, P4, R44, UR6, 0x2 ;  /* 0x000000062c387c11 */ /* 0x000fe2000f8810ff */
[----:B------:R-:W-:Y:S01]  /*14ff0*/  IMAD.IADD R45, R45, 0x1, R63 ;  /* 0x000000012d2d7824 */ /* 0x000fe200078e023f */
[----:B------:R-:W-:-:S02]  /*15000*/  SEL R50, R40, R103, P0 ;  /* 0x0000006728327207 */ /* 0x000fc40000000000 */
[----:B------:R-:W-:Y:S01]  /*15010*/  SEL R49, R127, R84, P0 ;  /* 0x000000547f317207 */ /* 0x000fe20000000000 */
[----:B------:R-:W-:Y:S01]  /*15020*/  SHFL.IDX PT, R76, R56, RZ, 0x1c1f ;  /* 0x001c1fff384c7589 */ /* 0x000fe200000e0000 */
[----:B------:R-:W-:Y:S02]  /*15030*/  LEA.HI.X R44, R44, UR7, R45, 0x2, P4 ;  /* 0x000000072c2c7c11 */ /* 0x000fe4000a0f142d */
[----:B------:R-:W-:Y:S01]  /*15040*/  SEL R51, R84, R127, P0 ;  /* 0x0000007f54337207 */ /* 0x000fe20000000000 */
[----:B------:R-:W-:Y:S01]  /*15050*/  SHFL.IDX PT, R78, R56, 0x1, 0x1c1f ;  /* 0x003c1f00384e7f89 */ /* 0x000fe200000e0000 */
[----:B------:R-:W-:Y:S02]  /*15060*/  ISETP.GE.OR P2, PT, R60, R89, P1 ;  /* 0x000000593c00720c */ /* 0x000fe40000f46670 */
[----:B--2---:R-:W-:Y:S01]  /*15070*/  SEL R52, R105, R74, P0 ;  /* 0x0000004a69347207 */ /* 0x004fe20000000000 */
[----:B------:R-:W0:Y:S01]  /*15080*/  SHFL.IDX PT, R77, R44, RZ, 0x1c1f ;  /* 0x001c1fff2c4d7589 */ /* 0x000e2200000e0000 */
[----:B------:R-:W-:-:S02]  /*15090*/  SEL R54, R74, R105, P0 ;  /* 0x000000694a367207 */ /* 0x000fc40000000000 */
[----:B------:R-:W-:Y:S01]  /*150a0*/  SEL R53, R129, R104, P0 ;  /* 0x0000006881357207 */ /* 0x000fe20000000000 */
[----:B------:R2:W4:Y:S01]  /*150b0*/  SHFL.IDX PT, R79, R44, 0x1, 0x1c1f ;  /* 0x003c1f002c4f7f89 */ /* 0x00052200000e0000 */
[----:B------:R-:W-:Y:S02]  /*150c0*/  SEL R55, R104, R129, P0 ;  /* 0x0000008168377207 */ /* 0x000fe40000000000 */
[----:B------:R-:W-:Y:S01]  /*150d0*/  ISETP.GE.OR P1, PT, R46, R89, P1 ;  /* 0x000000592e00720c */ /* 0x000fe20000f26670 */
[----:B------:R-:W-:Y:S01]  /*150e0*/  STSM.16.M88.4 [R96], R48 ;  /* 0x0000003060007844 */ /* 0x000fe20000000200 */
[----:B------:R-:W-:Y:S02]  /*150f0*/  SEL R80, R109, R64, P0 ;  /* 0x000000406d507207 */ /* 0x000fe40000000000 */
[----:B------:R-:W-:Y:S01]  /*15100*/  SEL R82, R64, R109, P0 ;  /* 0x0000006d40527207 */ /* 0x000fe20000000000 */
[----:B------:R-:W-:Y:S01]  /*15110*/  STSM.16.M88.4 [R94], R52 ;  /* 0x000000345e007844 */ /* 0x000fe20000000200 */
[----:B-1----:R-:W-:-:S02]  /*15120*/  SEL R81, R133, R88, P0 ;  /* 0x0000005885517207 */ /* 0x002fc40000000000 */
[----:B------:R-:W-:Y:S01]  /*15130*/  SEL R83, R88, R133, P0 ;  /* 0x0000008558537207 */ /* 0x000fe20000000000 */
[----:B------:R-:W-:Y:S01]  /*15140*/  STSM.16.M88.4 [R92], R68 ;  /* 0x000000445c007844 */ /* 0x000fe20000000200 */
[----:B---3--:R-:W-:Y:S02]  /*15150*/  SEL R45, R135, R90, P0 ;  /* 0x0000005a872d7207 */ /* 0x008fe40000000000 */
[----:B------:R-:W-:Y:S01]  /*15160*/  SEL R47, R90, R135, P0 ;  /* 0x000000875a2f7207 */ /* 0x000fe20000000000 */
[----:B------:R-:W-:Y:S01]  /*15170*/  STSM.16.M88.4 [R43], R80 ;  /* 0x000000502b007844 */ /* 0x000fe20000000200 */
[----:B--2---:R-:W-:Y:S02]  /*15180*/  SEL R44, R111, R98, P0 ;  /* 0x000000626f2c7207 */ /* 0x004fe40000000000 */
[----:B------:R-:W-:-:S05]  /*15190*/  SEL R46, R98, R111, P0 ;  /* 0x0000006f622e7207 */ /* 0x000fca0000000000 */
[----:B------:R1:W-:Y:S01]  /*151a0*/  STSM.16.M88.4 [R42], R44 ;  /* 0x0000002c2a007844 */ /* 0x0003e20000000200 */
[----:B------:R-:W-:Y:S01]  /*151b0*/  BAR.SYNC.DEFER_BLOCKING 0x1, 0x100 ;  /* 0x0044000000007b1d */ /* 0x000fe20000010000 */
[----:B------:R-:W-:-:S05]  /*151c0*/  UIMAD UR5, UR10, UR8, URZ ;  /* 0x000000080a0572a4 */ /* 0x000fca000f8e023f */
[----:B0-----:R-:W-:Y:S01]  /*151d0*/  @!P2 ST.E desc[UR50][R76.64], R5 ;  /* 0x000000054c00a985 */ /* 0x001fe2000c101932 */
[----:B------:R-:W-:Y:S01]  /*151e0*/  UIMAD.WIDE.U32 UR6, UR42, UR8, URZ ;  /* 0x000000082a0672a5 */ /* 0x000fe2000f8e003f */
[----:B------:R-:W-:Y:S02]  /*151f0*/  ULDC.64 UR10, c[0x0][0xaf0] ;  /* 0x0002bc00000a7ab9 */ /* 0x000fe40000000a00 */
[----:B----4-:R0:W-:Y:S04]  /*15200*/  @!P1 ST.E desc[UR50][R78.64], R4 ;  /* 0x000000044e009985 */ /* 0x0101e8000c101932 */
[----:B------:R2:W5:Y:S04]  /*15210*/  LD.E.128 R60, desc[UR50][R32.64] ;  /* 0x00000032203c7980 */ /* 0x000568000c101d00 */
[----:B------:R3:W5:Y:S04]  /*15220*/  LD.E.128 R56, desc[UR50][R30.64] ;  /* 0x000000321e387980 */ /* 0x000768000c101d00 */
[----:B-1----:R1:W5:Y:S01]  /*15230*/  LD.E.128 R44, desc[UR50][R14.64] ;  /* 0x000000320e2c7980 */ /* 0x002362000c101d00 */
[----:B--2---:R-:W2:Y:S01]  /*15240*/  @P3 LDC R33, c[0x0][0xbec] ;  /* 0x0002fb00ff213b82 */ /* 0x004ea20000000800 */
[----:B------:R-:W-:-:S02]  /*15250*/  UIMAD UR5, UR42, UR9, UR5 ;  /* 0x000000092a0572a4 */ /* 0x000fc4000f8e0205 */
[----:B------:R-:W5:Y:S01]  /*15260*/  LD.E.128 R84, desc[UR50][R8.64] ;  /* 0x0000003208547980 */ /* 0x000f62000c101d00 */
[----:B------:R-:W-:-:S03]  /*15270*/  UIMAD UR8, UR12, UR10, URZ ;  /* 0x0000000a0c0872a4 */ /* 0x000fc6000f8e023f */
[----:B------:R4:W5:Y:S01]  /*15280*/  LD.E.128 R80, desc[UR50][R10.64] ;  /* 0x000000320a507980 */ /* 0x000962000c101d00 */
[----:B---3--:R-:W3:Y:S01]  /*15290*/  @P3 LDC R31, c[0x0][0xbf0] ;  /* 0x0002fc00ff1f3b82 */ /* 0x008ee20000000800 */
[----:B-1----:R-:W-:Y:S02]  /*152a0*/  IMAD R14, R22, 0x20, R220 ;  /* 0x00000020160e7824 */ /* 0x002fe400078e02dc */
[----:B0-----:R0:W5:Y:S02]  /*152b0*/  LD.E.128 R76, desc[UR50][R12.64] ;  /* 0x000000320c4c7980 */ /* 0x001164000c101d00 */
[----:B------:R-:W-:Y:S01]  /*152c0*/  VIADD R14, R14, UR36 ;  /* 0x000000240e0e7c36 */ /* 0x000fe20008000000 */
[----:B------:R-:W-:Y:S01]  /*152d0*/  UIADD3 UR7, UR7, UR5, URZ ;  /* 0x0000000507077290 */ /* 0x000fe2000fffe03f */
[----:B------:R-:W5:Y:S02]  /*152e0*/  LD.E.128 R64, desc[UR50][R34.64] ;  /* 0x0000003222407980 */ /* 0x000f64000c101d00 */
[----:B----4-:R-:W-:Y:S01]  /*152f0*/  IMAD.MOV.U32 R11, RZ, RZ, R14 ;  /* 0x000000ffff0b7224 */ /* 0x010fe200078e000e */
[----:B------:R-:W-:Y:S01]  /*15300*/  UIMAD UR5, UR44, UR11, UR8 ;  /* 0x0000000b2c0572a4 */ /* 0x000fe2000f8e0208 */
[----:B------:R-:W5:Y:S04]  /*15310*/  LD.E.128 R48, desc[UR50][R28.64] ;  /* 0x000000321c307980 */ /* 0x000f68000c101d00 */
[----:B------:R-:W5:Y:S01]  /*15320*/  LD.E.128 R72, desc[UR50][R26.64] ;  /* 0x000000321a487980 */ /* 0x000f62000c101d00 */
[----:B--2---:R-:W-:Y:S01]  /*15330*/  @P3 IMAD.HI.U32 R8, R14, R33, RZ ;  /* 0x000000210e083227 */ /* 0x004fe200078e00ff */
[----:B------:R-:W-:Y:S01]  /*15340*/  UIMAD.WIDE.U32 UR6, UR44, UR10, UR6 ;  /* 0x0000000a2c0672a5 */ /* 0x000fe2000f8e0006 */
[----:B------:R-:W-:Y:S01]  /*15350*/  ULDC.64 UR8, c[0x0][0xae0] ;  /* 0x0002b80000087ab9 */ /* 0x000fe20000000a00 */
[----:B------:R-:W5:Y:S02]  /*15360*/  LD.E.128 R68, desc[UR50][R24.64] ;  /* 0x0000003218447980 */ /* 0x000f64000c101d00 */
[----:B---3--:R-:W-:Y:S01]  /*15370*/  @P3 SHF.R.U32.HI R11, RZ, R31, R8 ;  /* 0x0000001fff0b3219 */ /* 0x008fe20000011608 */
[----:B------:R-:W-:Y:S01]  /*15380*/  UIADD3 UR5, UR7, UR5, URZ ;  /* 0x0000000507057290 */ /* 0x000fe2000fffe03f */
[----:B------:R1:W5:Y:S02]  /*15390*/  LD.E.128 R52, desc[UR50][R20.64] ;  /* 0x0000003214347980 */ /* 0x000364000c101d00 */
[--C-:B------:R-:W-:Y:S01]  /*153a0*/  SHF.R.S32.HI R10, RZ, 0x1f, R11.reuse ;  /* 0x0000001fff0a7819 */ /* 0x100fe2000001140b */
[----:B0-----:R-:W-:Y:S01]  /*153b0*/  IMAD.MOV R12, RZ, RZ, -R11 ;  /* 0x000000ffff0c7224 */ /* 0x001fe200078e0a0b */
[----:B------:R-:W5:Y:S01]  /*153c0*/  LD.E.128 R4, desc[UR50][R6.64] ;  /* 0x0000003206047980 */ /* 0x000f62000c101d00 */
[----:B------:R-:W-:-:S02]  /*153d0*/  IMAD.U32 R9, RZ, RZ, UR7 ;  /* 0x00000007ff097e24 */ /* 0x000fc4000f8e00ff */
        /* <DEDUP_REMOVED lines=8> */
[----:B------:R-:W-:Y:S01]  /*15460*/  IMAD.U32 R8, RZ, RZ, UR6 ;  /* 0x00000006ff087e24 */ /* 0x000fe2000f8e00ff */
[----:B------:R-:W-:Y:S01]  /*15470*/  ULDC.64 UR6, c[0x0][0xad8] ;  /* 0x0002b60000067ab9 */ /* 0x000fe20000000a00 */
[----:B------:R-:W-:-:S02]  /*15480*/  IMAD.U32 R9, RZ, RZ, UR5 ;  /* 0x00000005ff097e24 */ /* 0x000fc4000f8e00ff */
[C---:B------:R-:W-:Y:S01]  /*15490*/  IMAD R13, R11.reuse, UR9, R10 ;  /* 0x000000090b0d7c24 */ /* 0x040fe2000f8e020a */
[----:B------:R-:W-:Y:S01]  /*154a0*/  SHF.R.S32.HI R10, RZ, 0x1f, R41 ;  /* 0x0000001fff0a7819 */ /* 0x000fe20000011429 */
        /* <DEDUP_REMOVED lines=8> */
[----:B------:R-:W-:Y:S01]  /*15530*/  IMAD.IADD R9, R9, 0x1, R11 ;  /* 0x0000000109097824 */ /* 0x000fe200078e020b */
[----:B------:R-:W-:Y:S01]  /*15540*/  LEA R14, P3, R8, UR6, 0x1 ;  /* 0x00000006080e7c11 */ /* 0x000fe2000f8608ff */
[----:B------:R-:W-:Y:S02]  /*15550*/  VIADD R39, R39, 0x33420 ;  /* 0x0003342027277836 */ /* 0x000fe40000000000 */
        /* <DEDUP_REMOVED lines=24> */
.L_x_3954:
[----:B------:R-:W-:Y:S05]  /*156e0*/  BSYNC B1 ;  /* 0x0000000000017941 */ /* 0x000fea0003800000 */
.L_x_3953:
[----:B--23--:R2:W3:Y:S01]  /*156f0*/  SHFL.IDX PT, R13, R15, 0x1, 0x181f ;  /* 0x00381f000f0d7f89 */ /* 0x00c4e200000e0000 */
[----:B------:R-:W-:Y:S03]  /*15700*/  BSSY B1, `(.L_x_3955) ;  /* 0x0000010000017945 */ /* 0x000fe60003800000 */
[----:B-1----:R2:W1:Y:S01]  /*15710*/  SHFL.IDX PT, R12, R14, 0x1, 0x181f ;  /* 0x00381f000e0c7f89 */ /* 0x00246200000e0000 */
        /* <DEDUP_REMOVED lines=8> */
[-C--:B---3--:R-:W-:Y:S02]  /*157a0*/  @!P4 LEA.HI.X R9, R3, R13.reuse, R36, 0x1, P1 ;  /* 0x0000000d0309c211 */ /* 0x088fe400008f0c24 */
[-C--:B------:R-:W-:Y:S02]  /*157b0*/  @!P5 LEA.HI.X R11, R0, R13.reuse, R37, 0x1, P2 ;  /* 0x0000000d000bd211 */ /* 0x080fe400010f0c25 */
[----:B------:R-:W-:Y:S01]  /*157c0*/  @!P6 LEA.HI.X R13, R17, R13, R38, 0x1, P3 ;  /* 0x0000000d110de211 */ /* 0x000fe200018f0c26 */
[----:B-----5:R4:W-:Y:S04]  /*157d0*/  @!P4 ST.E.128 desc[UR50][R8.64], R60 ;  /* 0x0000003c0800c985 */ /* 0x0209e8000c101d32 */
[----:B------:R4:W-:Y:S04]  /*157e0*/  @!P5 ST.E.128 desc[UR50][R10.64], R68 ;  /* 0x000000440a00d985 */ /* 0x0009e8000c101d32 */
[----:B------:R4:W-:Y:S02]  /*157f0*/  @!P6 ST.E.128 desc[UR50][R12.64], R80 ;  /* 0x000000500c00e985 */ /* 0x0009e4000c101d32 */
.L_x_3956:
[----:B------:R-:W-:Y:S05]  /*15800*/  BSYNC B1 ;  /* 0x0000000000017941 */ /* 0x000fea0003800000 */
.L_x_3955:
[----:B---34-:R3:W4:Y:S01]  /*15810*/  SHFL.IDX PT, R13, R15, 0x2, 0x181f ;  /* 0x00581f000f0d7f89 */ /* 0x01872200000e0000 */
        /* <DEDUP_REMOVED lines=13> */
[----:B-----5:R1:W-:Y:S04]  /*158f0*/  @!P3 ST.E.128 desc[UR50][R8.64], R56 ;  /* 0x000000380800b985 */ /* 0x0203e8000c101d32 */
[----:B------:R1:W-:Y:S04]  /*15900*/  @!P4 ST.E.128 desc[UR50][R10.64], R52 ;  /* 0x000000340a00c985 */ /* 0x0003e8000c101d32 */
[----:B------:R1:W-:Y:S02]  /*15910*/  @!P5 ST.E.128 desc[UR50][R12.64], R76 ;  /* 0x0000004c0c00d985 */ /* 0x0003e4000c101d32 */
.L_x_3958:
[----:B------:R-:W-:Y:S05]  /*15920*/  BSYNC B1 ;  /* 0x0000000000017941 */ /* 0x000fea0003800000 */
.L_x_3957:
[----:B-1----:R-:W-:Y:S01]  /*15930*/  VIADD R8, R20, 0x60 ;  /* 0x0000006014087836 */ /* 0x002fe20000000000 */
[----:B0-23--:R-:W0:Y:S04]  /*15940*/  SHFL.IDX PT, R15, R15, 0x3, 0x181f ;  /* 0x00781f000f0f7f89 */ /* 0x00de2800000e0000 */
        /* <DEDUP_REMOVED lines=11> */
[----:B-----5:R0:W-:Y:S04]  /*15a00*/  @!P2 ST.E.128 desc[UR50][R8.64], R48 ;  /* 0x000000300800a985 */ /* 0x0201e8000c101d32 */
[----:B------:R0:W-:Y:S08]  /*15a10*/  @!P3 ST.E.128 desc[UR50][R10.64], R44 ;  /* 0x0000002c0a00b985 */ /* 0x0001f0000c101d32 */
[----:B------:R-:W-:Y:S05]  /*15a20*/  @P0 BRA `(.L_x_3959) ;  /* 0x0000000800a40947 */ /* 0x000fea0003800000 */
[----:B0-----:R-:W-:-:S04]  /*15a30*/  LEA R8, P0, R17, R14, 0x1 ;  /* 0x0000000e11087211 */ /* 0x001fc800078008ff */
[----:B------:R-:W-:-:S05]  /*15a40*/  LEA.HI.X R9, R17, R15, R38, 0x1, P0 ;  /* 0x0000000f11097211 */ /* 0x000fca00000f0c26 */
[----:B------:R0:W-:Y:S01]  /*15a50*/  ST.E.128 desc[UR50][R8.64], R4 ;  /* 0x0000000408007985 */ /* 0x0001e2000c101d32 */
[----:B------:R-:W-:Y:S05]  /*15a60*/  BRA `(.L_x_3959) ;  /* 0x0000000800947947 */ /* 0x000fea0003800000 */
.L_x_3952:
        /* <DEDUP_REMOVED lines=33> */
[----:B---3--:R-:W-:-:S04]  /*15c80*/  @P0 SHF.R.U32.HI R4, RZ, R10, R5 ;  /* 0x0000000aff040219 */ /* 0x008fc80000011605 */
[--C-:B------:R-:W-:Y:S01]  /*15c90*/  SHF.R.S32.HI R5, RZ, 0x1f, R4.reuse ;  /* 0x0000001fff057819 */ /* 0x100fe20000011404 */
[----:B------:R-:W-:Y:S01]  /*15ca0*/  IMAD.MOV R7, RZ, RZ, -R4 ;  /* 0x000000ffff077224 */ /* 0x000fe200078e0a04 */
[----:B------:R-:W-:-:S03]  /*15cb0*/  IADD3 R4, P0, R4, UR6, RZ ;  /* 0x0000000604047c10 */ /* 0x000fc6000ff1e0ff */
[----:B------:R-:W-:Y:S02]  /*15cc0*/  IMAD R7, R8, R7, R6 ;  /* 0x0000000708077224 */ /* 0x000fe400078e0206 */
[----:B------:R-:W-:-:S03]  /*15cd0*/  IMAD.U32 R8, RZ, RZ, UR5 ;  /* 0x00000005ff087e24 */ /* 0x000fc6000f8e00ff */
[----:B------:R-:W-:Y:S02]  /*15ce0*/  SHF.R.S32.HI R6, RZ, 0x1f, R7 ;  /* 0x0000001fff067819 */ /* 0x000fe40000011407 */
[----:B------:R-:W-:Y:S01]  /*15cf0*/  IADD3.X R5, R5, UR7, R8, P0, !PT ;  /* 0x0000000705057c10 */ /* 0x000fe200087fe408 */
[----:B------:R-:W-:Y:S02]  /*15d00*/  ULDC.64 UR6, c[0x0][0xb50] ;  /* 0x0002d40000067ab9 */ /* 0x000fe40000000a00 */
[----:B------:R-:W-:Y:S02]  /*15d10*/  IMAD R6, R6, UR10, RZ ;  /* 0x0000000a06067c24 */ /* 0x000fe4000f8e02ff */
[----:B------:R-:W-:-:S04]  /*15d20*/  IMAD.WIDE.U32 R4, R7, UR10, R4 ;  /* 0x0000000a07047c25 */ /* 0x000fc8000f8e0004 */
[----:B------:R-:W-:Y:S01]  /*15d30*/  IMAD R9, R7, UR11, R6 ;  /* 0x0000000b07097c24 */ /* 0x000fe2000f8e0206 */
[----:B------:R-:W-:-:S03]  /*15d40*/  LEA R6, P0, R4, UR6, 0x2 ;  /* 0x0000000604067c11 */ /* 0x000fc6000f8010ff */
[----:B------:R-:W-:-:S05]  /*15d50*/  IMAD.IADD R5, R5, 0x1, R9 ;  /* 0x0000000105057824 */ /* 0x000fca00078e0209 */
[----:B------:R-:W-:Y:S01]  /*15d60*/  LEA.HI.X R7, R4, UR7, R5, 0x2, P0 ;  /* 0x0000000704077c11 */ /* 0x000fe200080f1405 */
[----:B------:R-:W-:-:S05]  /*15d70*/  IMAD.MOV.U32 R5, RZ, RZ, -0x800000 ;  /* 0xff800000ff057424 */ /* 0x000fca00078e00ff */
[----:B------:R2:W-:Y:S02]  /*15d80*/  STG.E desc[UR50][R6.64], R5 ;  /* 0x0000000506007986 */ /* 0x0005e4000c101932 */
.L_x_3961:
[----:B------:R-:W-:Y:S05]  /*15d90*/  BSYNC B1 ;  /* 0x0000000000017941 */ /* 0x000fea0003800000 */
.L_x_3960:
[----:B------:R-:W-:Y:S01]  /*15da0*/  ULDC.64 UR10, c[0x0][0xae8] ;  /* 0x0002ba00000a7ab9 */ /* 0x000fe20000000a00 */
[----:B------:R-:W-:Y:S01]  /*15db0*/  VIADD R8, R11, UR36 ;  /* 0x000000240b087c36 */ /* 0x000fe20008000000 */
[----:B------:R-:W-:Y:S01]  /*15dc0*/  UIMAD UR5, UR8, UR10, URZ ;  /* 0x0000000a080572a4 */ /* 0x000fe2000f8e023f */
[----:B------:R-:W-:Y:S01]  /*15dd0*/  VIADD R10, R220, UR36 ;  /* 0x00000024dc0a7c36 */ /* 0x000fe20008000000 */
[----:B------:R-:W-:Y:S01]  /*15de0*/  UIMAD.WIDE.U32 UR6, UR42, UR10, URZ ;  /* 0x0000000a2a0672a5 */ /* 0x000fe2000f8e003f */
[----:B0-----:R-:W-:Y:S01]  /*15df0*/  @P1 IMAD.HI.U32 R4, R8, R13, RZ ;  /* 0x0000000d08041227 */ /* 0x001fe200078e00ff */
[----:B------:R-:W-:Y:S01]  /*15e00*/  UIMAD UR5, UR42, UR11, UR5 ;  /* 0x0000000b2a0572a4 */ /* 0x000fe2000f8e0205 */
[----:B------:R-:W-:Y:S02]  /*15e10*/  BSSY B1, `(.L_x_3962) ;  /* 0x0000034000017945 */ /* 0x000fe40003800000 */
[----:B------:R-:W-:Y:S01]  /*15e20*/  ULDC.64 UR10, c[0x0][0xaf0] ;  /* 0x0002bc00000a7ab9 */ /* 0x000fe20000000a00 */
[----:B------:R-:W-:Y:S01]  /*15e30*/  UIADD3 UR7, UR7, UR5, URZ ;  /* 0x0000000507077290 */ /* 0x000fe2000fffe03f */
[----:B--2---:R-:W-:Y:S01]  /*15e40*/  IMAD.MOV.U32 R7, RZ, RZ, R8 ;  /* 0x000000ffff077224 */ /* 0x004fe200078e0008 */
[----:B------:R-:W-:Y:S01]  /*15e50*/  UIMAD UR5, UR9, UR10, URZ ;  /* 0x0000000a090572a4 */ /* 0x000fe2000f8e023f */
[----:B-1----:R-:W-:Y:S01]  /*15e60*/  @P1 SHF.R.U32.HI R7, RZ, R15, R4 ;  /* 0x0000000fff071219 */ /* 0x002fe20000011604 */
[----:B------:R-:W-:-:S02]  /*15e70*/  UIMAD.WIDE.U32 UR6, UR44, UR10, UR6 ;  /* 0x0000000a2c0672a5 */ /* 0x000fc4000f8e0006 */
[----:B------:R-:W-:Y:S01]  /*15e80*/  UIMAD UR5, UR44, UR11, UR5 ;  /* 0x0000000b2c0572a4 */ /* 0x000fe2000f8e0205 */
[--C-:B------:R-:W-:Y:S01]  /*15e90*/  SHF.R.S32.HI R4, RZ, 0x1f, R7.reuse ;  /* 0x0000001fff047819 */ /* 0x100fe20000011407 */
[----:B------:R-:W-:Y:S01]  /*15ea0*/  IMAD.MOV R9, RZ, RZ, -R7 ;  /* 0x000000ffff097224 */ /* 0x000fe200078e0a07 */
[----:B------:R-:W-:Y:S01]  /*15eb0*/  ULDC.64 UR8, c[0x0][0xae0] ;  /* 0x0002b80000087ab9 */ /* 0x000fe20000000a00 */
[----:B------:R-:W-:Y:S02]  /*15ec0*/  UIADD3 UR5, UR7, UR5, URZ ;  /* 0x0000000507057290 */ /* 0x000fe4000fffe03f */
[----:B------:R-:W-:Y:S02]  /*15ed0*/  IMAD.U32 R5, RZ, RZ, UR7 ;  /* 0x00000007ff057e24 */ /* 0x000fe4000f8e00ff */
[----:B------:R-:W-:Y:S02]  /*15ee0*/  IMAD R6, R4, UR8, RZ ;  /* 0x0000000804067c24 */ /* 0x000fe4000f8e02ff */
[----:B------:R-:W-:-:S02]  /*15ef0*/  IMAD R9, R12, R9, R8 ;  /* 0x000000090c097224 */ /* 0x000fc400078e0208 */
        /* <DEDUP_REMOVED lines=17> */
[----:B------:R-:W-:Y:S02]  /*16010*/  LEA.HI.X R8, R4, UR7, R5, 0x1, P3 ;  /* 0x0000000704087c11 */ /* 0x000fe400098f0c05 */
[-C--:B------:R-:W-:Y:S01]  /*16020*/  ISETP.GE.AND P1, PT, R6, R11.reuse, PT ;  /* 0x0000000b0600720c */ /* 0x080fe20003f26270 */
[----:B------:R-:W-:Y:S01]  /*16030*/  VIADD R6, R10, 0x40 ;  /* 0x000000400a067836 */ /* 0x000fe20000000000 */
[----:B------:R0:W1:Y:S04]  /*16040*/  SHFL.IDX PT, R4, R7, RZ, 0x181f ;  /* 0x00181fff07047589 */ /* 0x00006800000e0000 */
        /* <DEDUP_REMOVED lines=16> */
.L_x_3963:
[----:B------:R-:W-:Y:S05]  /*16150*/  BSYNC B1 ;  /* 0x0000000000017941 */ /* 0x000fea0003800000 */
.L_x_3962:
        /* <DEDUP_REMOVED lines=14> */
[----:B------:R4:W-:Y:S04]  /*16240*/  @!P4 ST.E.128 desc[UR50][R12.64], RZ ;  /* 0x000000ff0c00c985 */ /* 0x0009e8000c101d32 */
[----:B------:R4:W-:Y:S04]  /*16250*/  @!P5 ST.E.128 desc[UR50][R14.64], RZ ;  /* 0x000000ff0e00d985 */ /* 0x0009e8000c101d32 */
[----:B------:R4:W-:Y:S02]  /*16260*/  @!P6 ST.E.128 desc[UR50][R4.64], RZ ;  /* 0x000000ff0400e985 */ /* 0x0009e4000c101d32 */
.L_x_3965:
[----:B------:R-:W-:Y:S05]  /*16270*/  BSYNC B1 ;  /* 0x0000000000017941 */ /* 0x000fea0003800000 */
.L_x_3964:
        /* <DEDUP_REMOVED lines=17> */
.L_x_3967:
[----:B------:R-:W-:Y:S05]  /*16390*/  BSYNC B1 ;  /* 0x0000000000017941 */ /* 0x000fea0003800000 */
.L_x_3966:
[----:B------:R-:W-:Y:S01]  /*163a0*/  VIADD R6, R10, 0x60 ;  /* 0x000000600a067836 */ /* 0x000fe20000000000 */
[----:B-1--4-:R1:W4:Y:S04]  /*163b0*/  SHFL.IDX PT, R5, R8, 0x3, 0x181f ;  /* 0x00781f0008057f89 */ /* 0x01232800000e0000 */
[----:B------:R-:W-:Y:S01]  /*163c0*/  ISETP.GE.AND P0, PT, R6, R11, PT ;  /* 0x0000000b0600720c */ /* 0x000fe20003f06270 */
[----:B------:R1:W0:-:S12]  /*163d0*/  SHFL.IDX PT, R4, R7, 0x3, 0x181f ;  /* 0x00781f0007047f89 */ /* 0x00021800000e0000 */
[----:B-1----:R-:W-:Y:S05]  /*163e0*/  @P0 BRA `(.L_x_3959) ;  /* 0x0000000000340947 */ /* 0x002fea0003800000 */
[----:B------:R-:W-:Y:S02]  /*163f0*/  ULDC UR5, c[0x0][0xac8] ;  /* 0x0002b20000057ab9 */ /* 0x000fe40000000800 */
[----:B------:R-:W-:Y:S02]  /*16400*/  ISETP.GE.AND P3, PT, R3, UR5, PT ;  /* 0x0000000503007c0c */ /* 0x000fe4000bf66270 */
[----:B------:R-:W-:Y:S02]  /*16410*/  ISETP.GE.AND P4, PT, R0, UR5, PT ;  /* 0x0000000500007c0c */ /* 0x000fe4000bf86270 */
[----:B------:R-:W-:-:S09]  /*16420*/  ISETP.GE.AND P5, PT, R17, UR5, PT ;  /* 0x0000000511007c0c */ /* 0x000fd2000bfa6270 */
[-C--:B0-----:R-:W-:Y:S02]  /*16430*/  @!P3 LEA R6, P0, R3, R4.reuse, 0x1 ;  /* 0x000000040306b211 */ /* 0x081fe400078008ff */
[CC--:B--23--:R-:W-:Y:S02]  /*16440*/  @!P4 LEA R8, P1, R0.reuse, R4.reuse, 0x1 ;  /* 0x000000040008c211 */ /* 0x0ccfe400078208ff */
[----:B------:R-:W-:Y:S02]  /*16450*/  @!P5 LEA R4, P2, R17, R4, 0x1 ;  /* 0x000000041104d211 */ /* 0x000fe400078408ff */
[-C--:B----4-:R-:W-:Y:S02]  /*16460*/  @!P3 LEA.HI.X R7, R3, R5.reuse, R36, 0x1, P0 ;  /* 0x000000050307b211 */ /* 0x090fe400000f0c24 */
[-C--:B------:R-:W-:Y:S02]  /*16470*/  @!P4 LEA.HI.X R9, R0, R5.reuse, R37, 0x1, P1 ;  /* 0x000000050009c211 */ /* 0x080fe400008f0c25 */
[----:B------:R-:W-:Y:S01]  /*16480*/  @!P5 LEA.HI.X R5, R17, R5, R38, 0x1, P2 ;  /* 0x000000051105d211 */ /* 0x000fe200010f0c26 */
[----:B------:R1:W-:Y:S04]  /*16490*/  @!P3 ST.E.128 desc[UR50][R6.64], RZ ;  /* 0x000000ff0600b985 */ /* 0x0003e8000c101d32 */
[----:B------:R1:W-:Y:S04]  /*164a0*/  @!P4 ST.E.128 desc[UR50][R8.64], RZ ;  /* 0x000000ff0800c985 */ /* 0x0003e8000c101d32 */
[----:B------:R1:W-:Y:S02]  /*164b0*/  @!P5 ST.E.128 desc[UR50][R4.64], RZ ;  /* 0x000000ff0400d985 */ /* 0x0003e4000c101d32 */
.L_x_3959:
[----:B------:R-:W-:Y:S05]  /*164c0*/  BSYNC B0 ;  /* 0x0000000000007941 */ /* 0x000fea0003800000 */
.L_x_3951:
[----:B------:R-:W-:Y:S02]  /*164d0*/  ULDC UR5, c[0x0][0xc38] ;  /* 0x00030e0000057ab9 */ /* 0x000fe40000000800 */
[----:B------:R-:W-:-:S06]  /*164e0*/  UISETP.GE.AND UP0, UPT, UR4, UR5, UPT ;  /* 0x000000050400728c */ /* 0x000fcc000bf06270 */
[----:B------:R-:W-:-:S13]  /*164f0*/  PLOP3.LUT P0, PT, PT, PT, UP0, 0x80, 0x0 ;  /* 0x000000000000781c */ /* 0x000fda0003f0f008 */
[----:B------:R-:W-:Y:S05]  /*16500*/  @!P0 BRA `(.L_x_3968) ;  /* 0xfffffea800148947 */ /* 0x000fea000383ffff */
[----:B------:R-:W-:Y:S05]  /*16510*/  EXIT ;  /* 0x000000000000794d */ /* 0x000fea0003800000 */
.L_x_3866:
[----:B------:R-:W-:-:S08]  /*16520*/  NOP ;  /* 0x0000000000007918 */ /* 0x000fd00000000000 */
[----:B------:R-:W0:-:S00]  /*16530*/  USETMAXREG.DEALLOC.CTAPOOL 0x18 ;  /* 0x00000018000079c8 */ /* 0x000e0000080e0500 */
[----:B0-----:R-:W-:-:S06]  /*16540*/  LOP3.LUT R0, R0, 0x3, RZ, 0xc0, !PT ;  /* 0x0000000300007812 */ /* 0x001fcc00078ec0ff */
[----:B------:R-:W0:Y:S01]  /*16550*/  S2UR UR6, SR_CTAID.X ;  /* 0x00000000000679c3 */ /* 0x000e220000002500 */
[----:B------:R-:W-:Y:S01]  /*16560*/  LOP3.LUT R16, R16, 0xfffffffb, RZ, 0xc0, !PT ;  /* 0xfffffffb10107812 */ /* 0x000fe200078ec0ff */
[----:B------:R-:W-:Y:S04]  /*16570*/  STL [R1+0x8], RZ ;  /* 0x000008ff01007387 */ /* 0x000fe80000100800 */
[----:B------:R-:W1:Y:S04]  /*16580*/  SHFL.IDX PT, R0, R0, RZ, 0x1f ;  /* 0x00001fff00007589 */ /* 0x000e6800000e0000 */
[----:B------:R2:W-:Y:S01]  /*16590*/  STL [R1+0x20], RZ ;  /* 0x000020ff01007387 */ /* 0x0005e20000100800 */
[----:B-1----:R-:W-:-:S02]  /*165a0*/  ISETP.NE.AND P0, PT, R0, RZ, PT ;  /* 0x000000ff0000720c */ /* 0x002fc40003f05270 */
[----:B------:R-:W0:Y:S11]  /*165b0*/  LDC R0, c[0x0][0xc38] ;  /* 0x00030e00ff007b82 */ /* 0x000e360000000800 */
[----:B------:R-:W-:Y:S01]  /*165c0*/  @P0 LOP3.LUT R16, R16, 0x4, RZ, 0xfc, !PT ;  /* 0x0000000410100812 */ /* 0x000fe200078efcff */
[----:B------:R-:W-:Y:S06]  /*165d0*/  @P0 BAR.ARV 0x4, 0x180 ;  /* 0x0106000000000b1d */ /* 0x000fec0000002000 */
[----:B0-----:R-:W-:Y:S01]  /*165e0*/  ISETP.LE.AND P0, PT, R0, UR6, PT ;  /* 0x0000000600007c0c */ /* 0x001fe2000bf03270 */
[----:B------:R-:W-:-:S05]  /*165f0*/  IMAD.MOV.U32 R0, RZ, RZ, 0x1 ;  /* 0x00000001ff007424 */ /* 0x000fca00078e00ff */
[----:B------:R2:W-:Y:S07]  /*16600*/  STL [R1+0xc], R0 ;  /* 0x00000c0001007387 */ /* 0x0005ee0000100800 */
[----:B------:R-:W-:Y:S05]  /*16610*/  @P0 BRA `(.L_x_3969) ;  /* 0x0000004c00640947 */ /* 0x000fea0003800000 */
[----:B------:R-:W0:Y:S01]  /*16620*/  S2R R10, SR_TID.X ;  /* 0x00000000000a7919 */ /* 0x000e220000002100 */
        /* <DEDUP_REMOVED lines=8> */
[----:B0-----:R-:W-:Y:S01]  /*166b0*/  SHF.R.U32.HI R2, RZ, 0x1, R10 ;  /* 0x00000001ff027819 */ /* 0x001fe2000001160a */
[C---:B--2---:R-:W-:Y:S01]  /*166c0*/  IMAD.SHL.U32 R0, R10.reuse, 0x10, RZ ;  /* 0x000000100a007824 */ /* 0x044fe200078e00ff */
[C---:B------:R-:W-:Y:S01]  /*166d0*/  LOP3.LUT R9, R10.reuse, 0x7f, RZ, 0xc0, !PT ;  /* 0x0000007f0a097812 */ /* 0x040fe200078ec0ff */
[C---:B------:R-:W-:Y:S02]  /*166e0*/  IMAD.SHL.U32 R3, R10.reuse, 0x2, RZ ;  /* 0x000000020a037824 */ /* 0x040fe400078e00ff */
[----:B------:R-:W-:Y:S01]  /*166f0*/  IMAD.SHL.U32 R7, R10, 0x4, RZ ;  /* 0x000000040a077824 */ /* 0x000fe200078e00ff */
[----:B------:R-:W-:-:S04]  /*16700*/  LOP3.LUT R4, R0, 0x1b0, RZ, 0xc0, !PT ;  /* 0x000001b000047812 */ /* 0x000fc800078ec0ff */
[----:B------:R-:W-:Y:S01]  /*16710*/  LOP3.LUT R4, R4, 0x30, R3, 0x78, !PT ;  /* 0x0000003004047812 */ /* 0x000fe200078e7803 */
[----:B------:R-:W-:-:S05]  /*16720*/  IMAD.SHL.U32 R3, R10, 0x40, RZ ;  /* 0x000000400a037824 */ /* 0x000fca00078e00ff */
[----:B------:R-:W-:-:S04]  /*16730*/  LOP3.LUT R5, R3, 0x180, RZ, 0xc0, !PT ;  /* 0x0000018003057812 */ /* 0x000fc800078ec0ff */
[----:B------:R-:W-:Y:S01]  /*16740*/  LOP3.LUT R5, R5, 0x30, R2, 0xf8, !PT ;  /* 0x0000003005057812 */ /* 0x000fe200078ef802 */
[----:B------:R-:W-:-:S05]  /*16750*/  IMAD.SHL.U32 R2, R10, 0x20, RZ ;  /* 0x000000200a027824 */ /* 0x000fca00078e00ff */
[----:B------:R-:W-:-:S04]  /*16760*/  LOP3.LUT R6, R2, 0x80, RZ, 0xc0, !PT ;  /* 0x0000008002067812 */ /* 0x000fc800078ec0ff */
[----:B------:R-:W-:-:S04]  /*16770*/  LOP3.LUT R6, R6, 0x10, R10, 0xf8, !PT ;  /* 0x0000001006067812 */ /* 0x000fc800078ef80a */
[----:B------:R-:W-:Y:S01]  /*16780*/  LOP3.LUT R8, R6, 0x10, R7, 0x78, !PT ;  /* 0x0000001006087812 */ /* 0x000fe200078e7807 */
[----:B------:R-:W-:-:S05]  /*16790*/  IMAD.SHL.U32 R6, R9, 0x10, RZ ;  /* 0x0000001009067824 */ /* 0x000fca00078e00ff */
[----:B------:R-:W-:Y:S01]  /*167a0*/  LOP3.LUT R7, R6, 0x600, RZ, 0xc0, !PT ;  /* 0x0000060006077812 */ /* 0x000fe200078ec0ff */
[----:B------:R-:W-:-:S05]  /*167b0*/  IMAD.SHL.U32 R6, R10, 0x8, RZ ;  /* 0x000000080a067824 */ /* 0x000fca00078e00ff */
[----:B------:R-:W-:Y:S02]  /*167c0*/  LOP3.LUT R6, R5, 0x30, R6, 0x78, !PT ;  /* 0x0000003005067812 */ /* 0x000fe400078e7806 */
[C---:B------:R-:W-:Y:S02]  /*167d0*/  LOP3.LUT R5, R7.reuse, 0x60, R2, 0xf8, !PT ;  /* 0x0000006007057812 */ /* 0x040fe400078ef802 */
[----:B------:R-:W-:Y:S02]  /*167e0*/  LOP3.LUT R7, R7, 0x40, R0, 0xf8, !PT ;  /* 0x0000004007077812 */ /* 0x000fe400078ef800 */
[----:B------:R-:W-:Y:S02]  /*167f0*/  LOP3.LUT R5, R5, 0x100, R2, 0xf8, !PT ;  /* 0x0000010005057812 */ /* 0x000fe400078ef802 */
[----:B------:R-:W-:Y:S02]  /*16800*/  LOP3.LUT R7, R7, R4, RZ, 0xfc, !PT ;  /* 0x0000000407077212 */ /* 0x000fe400078efcff */
[----:B------:R-:W-:-:S02]  /*16810*/  LOP3.LUT R4, R5, R8, RZ, 0xfc, !PT ;  /* 0x0000000805047212 */ /* 0x000fc400078efcff */
[----:B------:R-:W-:Y:S02]  /*16820*/  LOP3.LUT R3, R6, 0x640, R3, 0xf8, !PT ;  /* 0x0000064006037812 */ /* 0x000fe400078ef803 */
[----:B------:R-:W-:Y:S01]  /*16830*/  LOP3.LUT R0, R0, 0x30, RZ, 0xc0, !PT ;  /* 0x0000003000007812 */ /* 0x000fe200078ec0ff */
[----:B------:R0:W-:Y:S04]  /*16840*/  STL [R1], R4 ;  /* 0x0000000401007387 */ /* 0x0001e80000100800 */
[----:B------:R1:W-:Y:S01]  /*16850*/  STL [R1+0x4], R3 ;  /* 0x0000040301007387 */ /* 0x0003e20000100800 */
[----:B0-----:R-:W-:Y:S01]  /*16860*/  IMAD.IADD R4, R18, 0x1, R7 ;  /* 0x0000000112047824 */ /* 0x001fe200078e0207 */
[----:B-1----:R-:W-:-:S04]  /*16870*/  SHF.R.U32.HI R3, RZ, 0x2, R9 ;  /* 0x00000002ff037819 */ /* 0x002fc80000011609 */
[----:B------:R-:W-:Y:S01]  /*16880*/  STL [R1+0x18], R4 ;  /* 0x0000180401007387 */ /* 0x000fe20000100800 */
[----:B------:R-:W-:Y:S01]  /*16890*/  LOP3.LUT R2, R3, 0x60, R2, 0xf8, !PT ;  /* 0x0000006003027812 */ /* 0x000fe200078ef802 */
[----:B------:R-:W-:Y:S02]  /*168a0*/  IMAD.U32 R3, RZ, RZ, UR6 ;  /* 0x00000006ff037e24 */ /* 0x000fe4000f8e00ff */
[----:B------:R-:W-:-:S03]  /*168b0*/  IMAD.MOV.U32 R2, RZ, RZ, 0x1 ;  /* 0x00000001ff027424 */ /* 0x000fc600078e00ff */
[----:B------:R-:W-:Y:S04]  /*168c0*/  STL [R1+0x1c], R3 ;  /* 0x00001c0301007387 */ /* 0x000fe80000100800 */
[----:B------:R-:W-:Y:S04]  /*168d0*/  STL [R1+0x20], RZ ;  /* 0x000020ff01007387 */ /* 0x000fe80000100800 */
[----:B------:R0:W-:Y:S04]  /*168e0*/  STL [R1+0xc], R2 ;  /* 0x00000c0201007387 */ /* 0x0001e80000100800 */
[----:B------:R1:W-:Y:S01]  /*168f0*/  STL [R1+0x8], RZ ;  /* 0x000008ff01007387 */ /* 0x0003e20000100800 */
[----:B0-----:R-:W-:-:S02]  /*16900*/  LOP3.LUT R2, R0, 0x40, RZ, 0xfc, !PT ;  /* 0x0000004000027812 */ /* 0x001fc400078efcff */
[----:B-1----:R-:W-:-:S07]  /*16910*/  LOP3.LUT R0, R0, 0x80, RZ, 0xfc, !PT ;  /* 0x0000008000007812 */ /* 0x002fce00078efcff */
.L_x_4040:
[----:B--2---:R-:W2:Y:S01]  /*16920*/  LDL R0, [R1+0x1c] ;  /* 0x00001c0001007983 */ /* 0x004ea20000100800 */
        /* <DEDUP_REMOVED lines=13> */
[----:B------:R-:W-:Y:S05]  /*16a00*/  @!P0 BRA `(.L_x_3970) ;  /* 0x0000000000208947 */ /* 0x000fea0003800000 */
        /* <DEDUP_REMOVED lines=8> */
.L_x_3970:
[----:B------:R-:W-:Y:S01]  /*16a90*/  ULDC UR9, c[0x0][0xc54] ;  /* 0x0003150000097ab9 */ /* 0x000fe20000000800 */
[----:B------:R-:W-:Y:S01]  /*16aa0*/  UMOV UR6, UR8 ;  /* 0x0000000800067c82 */ /* 0x000fe20008000000 */
[----:B------:R-:W-:-:S11]  /*16ab0*/  UISETP.NE.AND UP0, UPT, UR9, 0x1, UPT ;  /* 0x000000010900788c */ /* 0x000fd6000bf05270 */
[----:B------:R-:W-:Y:S02]  /*16ac0*/  @UP0 ULDC.64 UR10, c[0x0][0xc58] ;  /* 0x00031600000a0ab9 */ /* 0x000fe40000000a00 */
[----:B------:R-:W-:-:S04]  /*16ad0*/  UIMAD.WIDE.U32 UR4, UR8, UR10, URZ ;  /* 0x0000000a080472a5 */ /* 0x000fc8000f8e003f */
[----:B------:R-:W-:-:S04]  /*16ae0*/  @UP0 USHF.R.U32.HI UR6, URZ, UR11, UR5 ;  /* 0x0000000b3f060299 */ /* 0x000fc80008011605 */
[----:B------:R-:W-:-:S12]  /*16af0*/  UIMAD UR4, UR6, UR9, URZ ;  /* 0x00000009060472a4 */ /* 0x000fd8000f8e023f */
.L_x_3971:
        /* <DEDUP_REMOVED lines=48> */
.L_x_3973:
[----:B------:R-:W-:-:S11]  /*16e00*/  UISETP.NE.AND UP0, UPT, UR5, 0x1, UPT ;  /* 0x000000010500788c */ /* 0x000fd6000bf05270 */
[----:B------:R-:W-:Y:S02]  /*16e10*/  @UP0 ULDC.64 UR12, c[0x0][0x9e8] ;  /* 0x00027a00000c0ab9 */ /* 0x000fe40000000a00 */
[----:B------:R-:W-:-:S04]  /*16e20*/  UIMAD.WIDE.U32 UR8, UR10, UR12, URZ ;  /* 0x0000000c0a0872a5 */ /* 0x000fc8000f8e003f */
[----:B------:R-:W-:-:S12]  /*16e30*/  @UP0 USHF.R.U32.HI UR10, URZ, UR13, UR9 ;  /* 0x0000000d3f0a0299 */ /* 0x000fd80008011609 */
.L_x_3974:
[----:B------:R-:W-:-:S04]  /*16e40*/  UIMAD UR10, UR10, UR5, UR5 ;  /* 0x000000050a0a72a4 */ /* 0x000fc8000f8e0205 */
[----:B------:R-:W-:-:S04]  /*16e50*/  UISETP.LT.AND UP0, UPT, UR4, UR10, UPT ;  /* 0x0000000a0400728c */ /* 0x000fc8000bf01270 */
[----:B------:R-:W-:-:S12]  /*16e60*/  USEL UR4, UR4, UR10, UP0 ;  /* 0x0000000a04047287 */ /* 0x000fd80008000000 */
.L_x_3972:
[----:B------:R-:W-:Y:S02]  /*16e70*/  UIMAD UR8, UR15, UR7, 0x9f ;  /* 0x0000009f0f0874a4 */ /* 0x000fe4000f8e0207 */
[----:B------:R-:W-:Y:S02]  /*16e80*/  UIADD3 UR10, UR4, 0x9f, URZ ;  /* 0x0000009f040a7890 */ /* 0x000fe4000fffe03f */
[----:B------:R-:W-:Y:S02]  /*16e90*/  UIMAD.WIDE UR8, UR8, 0x66666667, URZ ;  /* 0x66666667080878a5 */ /* 0x000fe4000f8e023f */
[----:B------:R-:W-:Y:S01]  /*16ea0*/  UIMAD.WIDE UR10, UR10, 0x66666667, URZ ;  /* 0x666666670a0a78a5 */ /* 0x000fe2000f8e023f */
[----:B------:R-:W-:Y:S01]  /*16eb0*/  @UP1 ULDC UR12, c[0x0][0x44c] ;  /* 0x00011300000c1ab9 */ /* 0x000fe20000000800 */
[----:B------:R-:W-:Y:S02]  /*16ec0*/  UIMAD UR7, UR15, UR7, -UR6 ;  /* 0x000000070f0772a4 */ /* 0x000fe4000f8e0a06 */
[----:B------:R-:W-:-:S02]  /*16ed0*/  UIMAD.WIDE.U32 UR12, UR42, UR12, URZ ;  /* 0x0000000c2a0c72a5 */ /* 0x000fc4000f8e003f */
[----:B------:R-:W-:Y:S02]  /*16ee0*/  USHF.R.U32.HI UR6, URZ, 0x1f, UR9 ;  /* 0x0000001f3f067899 */ /* 0x000fe40008011609 */
[----:B------:R-:W-:Y:S01]  /*16ef0*/  USHF.R.U32.HI UR4, URZ, 0x1f, UR11 ;  /* 0x0000001f3f047899 */ /* 0x000fe2000801160b */
[----:B------:R-:W-:Y:S01]  /*16f00*/  @UP1 ULDC UR16, c[0x0][0x450] ;  /* 0x0001140000101ab9 */ /* 0x000fe20000000800 */
[----:B------:R-:W-:Y:S01]  /*16f10*/  UMOV UR14, UR42 ;  /* 0x0000002a000e7c82 */ /* 0x000fe20008000000 */
[----:B------:R-:W-:Y:S02]  /*16f20*/  @UP1 USHF.R.U32.HI UR14, URZ, UR16, UR13 ;  /* 0x000000103f0e1299 */ /* 0x000fe4000801160d */
[----:B------:R-:W-:Y:S02]  /*16f30*/  ULEA.HI.SX32 UR9, UR9, UR6, 0x1a ;  /* 0x0000000609097291 */ /* 0x000fe4000f8fd23f */
[----:B------:R-:W-:Y:S02]  /*16f40*/  ULEA.HI.SX32 UR4, UR11, UR4, 0x1a ;  /* 0x000000040b047291 */ /* 0x000fe4000f8fd23f */
[----:B------:R-:W-:-:S02]  /*16f50*/  UIADD3 UR6, UR7, UR14, URZ ;  /* 0x0000000e07067290 */ /* 0x000fc4000fffe03f */
[----:B------:R-:W-:Y:S01]  /*16f60*/  UISETP.LT.AND UP0, UPT, UR9, UR4, UPT ;  /* 0x000000040900728c */ /* 0x000fe2000bf01270 */
[----:B------:R-:W-:Y:S02]  /*16f70*/  ULDC UR8, c[0x0][0x9dc] ;  /* 0x0002770000087ab9 */ /* 0x000fe40000000800 */
[----:B------:R-:W-:Y:S02]  /*16f80*/  UIADD3 UR8, UR6, -UR8, URZ ;  /* 0x8000000806087290 */ /* 0x000fe4000fffe03f */
[----:B------:R-:W-:Y:S01]  /*16f90*/  USEL UR41, UR9, UR4, UP0 ;  /* 0x0000000409297287 */ /* 0x000fe20008000000 */
        /* <DEDUP_REMOVED lines=12> */
.L_x_3976:
[----:B------:R-:W-:-:S11]  /*17060*/  UISETP.NE.AND UP0, UPT, UR5, 0x1, UPT ;  /* 0x000000010500788c */ /* 0x000fd6000bf05270 */
[----:B------:R-:W-:Y:S02]  /*17070*/  @UP0 ULDC.64 UR10, c[0x0][0x9e8] ;  /* 0x00027a00000a0ab9 */ /* 0x000fe40000000a00 */
[----:B------:R-:W-:-:S04]  /*17080*/  UIMAD.WIDE.U32 UR6, UR4, UR10, URZ ;  /* 0x0000000a040672a5 */ /* 0x000fc8000f8e003f */
[----:B------:R-:W-:-:S12]  /*17090*/  @UP0 USHF.R.U32.HI UR4, URZ, UR11, UR7 ;  /* 0x0000000b3f040299 */ /* 0x000fd80008011607 */
.L_x_3977:
[----:B------:R-:W-:-:S04]  /*170a0*/  UIMAD UR4, UR4, UR5, URZ ;  /* 0x00000005040472a4 */ /* 0x000fc8000f8e023f */
[----:B------:R-:W-:-:S04]  /*170b0*/  UISETP.LT.AND UP0, UPT, UR8, UR4, UPT ;  /* 0x000000040800728c */ /* 0x000fc8000bf01270 */
[----:B------:R-:W-:-:S12]  /*170c0*/  USEL UR8, UR8, UR4, !UP0 ;  /* 0x0000000408087287 */ /* 0x000fd8000c000000 */
.L_x_3975:
[----:B------:R-:W-:Y:S01]  /*170d0*/  UIMAD.WIDE UR4, UR8, 0x66666667, URZ ;  /* 0x66666667080478a5 */ /* 0x000fe2000f8e023f */
[----:B------:R-:W-:Y:S03]  /*170e0*/  BSSY B7, `(.L_x_3978) ;  /* 0x0000414000077945 */ /* 0x000fe60003800000 */
[----:B------:R-:W-:-:S04]  /*170f0*/  USHF.R.U32.HI UR4, URZ, 0x1f, UR5 ;  /* 0x0000001f3f047899 */ /* 0x000fc80008011605 */
[----:B------:R-:W-:-:S04]  /*17100*/  ULEA.HI.SX32 UR4, UR5, UR4, 0x1a ;  /* 0x0000000405047291 */ /* 0x000fc8000f8fd23f */
        /* <DEDUP_REMOVED lines=23> */
.L_x_3979:
        /* <DEDUP_REMOVED lines=20> */
.L_x_3982:
[----:B------:R-:W-:Y:S05]  /*173c0*/  BSYNC B6 ;  /* 0x0000000000067941 */ /* 0x000fea0003800000 */
.L_x_3981:
[----:B------:R-:W-:Y:S01]  /*173d0*/  VIADD R0, R18, 0xf200 ;  /* 0x0000f20012007836 */ /* 0x000fe20000000000 */
[----:B------:R-:W-:Y:S01]  /*173e0*/  LOP3.LUT R16, R16, 0xfffffffe, RZ, 0xc0, !PT ;  /* 0xfffffffe10107812 */ /* 0x000fe200078ec0ff */
[----:B------:R-:W-:Y:S03]  /*173f0*/  BSSY B6, `(.L_x_3983) ;  /* 0x0000014000067945 */ /* 0x000fe60003800000 */
[----:B------:R-:W-:-:S13]  /*17400*/  LOP3.LUT P0, RZ, R0, 0x1bf, RZ, 0xc0, !PT ;  /* 0x000001bf00ff7812 */ /* 0x000fda000780c0ff */
[----:B------:R-:W-:Y:S01]  /*17410*/  @P0 LOP3.LUT R16, R16, 0x1, RZ, 0xfc, !PT ;  /* 0x0000000110100812 */ /* 0x000fe200078efcff */
[----:B------:R-:W-:Y:S06]  /*17420*/  @!P0 BRA `(.L_x_3984) ;  /* 0x0000000000408947 */ /* 0x000fec0003800000 */
        /* <DEDUP_REMOVED lines=16> */
.L_x_3984:
[----:B------:R-:W-:Y:S05]  /*17530*/  BSYNC B6 ;  /* 0x0000000000067941 */ /* 0x000fea0003800000 */
.L_x_3983:
        /* <DEDUP_REMOVED lines=20> */
.L_x_3986:
[----:B------:R-:W-:Y:S05]  /*17680*/  BSYNC B6 ;  /* 0x0000000000067941 */ /* 0x000fea0003800000 */
.L_x_3985:
        /* <DEDUP_REMOVED lines=19> */
.L_x_3988:
[----:B------:R-:W-:Y:S05]  /*177c0*/  BSYNC B6 ;  /* 0x0000000000067941 */ /* 0x000fea0003800000 */
.L_x_3987:
        /* <DEDUP_REMOVED lines=10> */
[----:B------:R-:W-:Y:S01]  /*17870*/  UMOV UR4, 0xffffffff ;  /* 0xffffffff00047882 */ /* 0x000fe20000000000 */
[----:B------:R-:W-:Y:S01]  /*17880*/  LOP3.LUT R16, R16, 0xfffffffe, RZ, 0xc0, !PT ;  /* 0xfffffffe10107812 */ /* 0x000fe200078ec0ff */
[----:B------:R-:W1:Y:S01]  /*17890*/  S2R R0, SR_TID.X ;  /* 0x0000000000007919 */ /* 0x000e620000002100 */
[----:B0-----:R-:W0:Y:S02]  /*178a0*/  LDC.64 R2, c[0x0][0x418] ;  /* 0x00010600ff027b82 */ /* 0x001e240000000a00 */
[----:B0-----:R-:W-:Y:S02]  /*178b0*/  ISETP.NE.U32.AND P0, PT, R2, RZ, PT ;  /* 0x000000ff0200720c */ /* 0x001fe40003f05070 */
[----:B-1----:R-:W-:Y:S02]  /*178c0*/  SHF.R.U32.HI R0, RZ, 0x5, R0 ;  /* 0x00000005ff007819 */ /* 0x002fe40000011600 */
[----:B------:R-:W-:-:S02]  /*178d0*/  ISETP.NE.AND.EX P1, PT, R3, RZ, PT, P0 ;  /* 0x000000ff0300720c */ /* 0x000fc40003f25300 */
[----:B------:R-:W-:-:S11]  /*178e0*/  LOP3.LUT R0, R0, 0x3, RZ, 0xc0, !PT ;  /* 0x0000000300007812 */ /* 0x000fd600078ec0ff */
[----:B------:R-:W-:Y:S02]  /*178f0*/  @P1 LOP3.LUT R16, R16, 0x1, RZ, 0xfc, !PT ;  /* 0x0000000110101812 */ /* 0x000fe400078efcff */
[----:B--2---:R-:W-:Y:S01]  /*17900*/  SHF.R.S32.HI R9, RZ, 0x1f, R8 ;  /* 0x0000001fff097819 */ /* 0x004fe20000011408 */
[----:B------:R0:W-:Y:S01]  /*17910*/  STL [R1+0x10], R8 ;  /* 0x0000100801007387 */ /* 0x0001e20000100800 */
[----:B------:R-:W-:-:S03]  /*17920*/  SEL R17, R8, RZ, !P1 ;  /* 0x000000ff08117207 */ /* 0x000fc60004800000 */
[----:B------:R0:W-:Y:S01]  /*17930*/  STL [R1+0x14], R9 ;  /* 0x0000140901007387 */ /* 0x0001e20000100800 */
[----:B------:R-:W-:Y:S05]  /*17940*/  BRA.DIV UR4, `(.L_x_3989) ;  /* 0x00000042047c7947 */ /* 0x000fea000b800000 */
[----:B------:R1:W2:Y:S02]  /*17950*/  SHFL.IDX PT, R14, R0, RZ, 0x1f ;  /* 0x00001fff000e7589 */ /* 0x0002a400000e0000 */
.L_x_4059:
[----:B--2---:R-:W-:Y:S02]  /*17960*/  ISETP.NE.AND P0, PT, R14, RZ, PT ;  /* 0x000000ff0e00720c */ /* 0x004fe40003f05270 */
[----:B------:R-:W-:Y:S02]  /*17970*/  PLOP3.LUT P2, PT, PT, PT, PT, 0x8, 0x0 ;  /* 0x000000000000781c */ /* 0x000fe40003f4e170 */
[----:B------:R-:W-:-:S11]  /*17980*/  LOP3.LUT R16, R16, 0xfffffffd, RZ, 0xc0, !PT ;  /* 0xfffffffd10107812 */ /* 0x000fd600078ec0ff */
[----:B------:R-:W-:Y:S01]  /*17990*/  @P2 LOP3.LUT R16, R16, 0x2, RZ, 0xfc, !PT ;  /* 0x0000000210102812 */ /* 0x000fe200078efcff */
[----:B------:R-:W-:Y:S06]  /*179a0*/  @P0 BRA `(.L_x_3990) ;  /* 0x0000000400c00947 */ /* 0x000fec0003800000 */
[----:B------:R-:W-:-:S06]  /*179b0*/  UIADD3 UR4, UR41, -0x1, URZ ;  /* 0xffffffff29047890 */ /* 0x000fcc000fffe03f */
[----:B-1----:R-:W-:Y:S01]  /*179c0*/  IMAD.U32 R0, RZ, RZ, UR4 ;  /* 0x00000004ff007e24 */ /* 0x002fe2000f8e00ff */
[----:B------:R-:W-:-:S03]  /*179d0*/  UMOV UR4, 0xffffffff ;  /* 0xffffffff00047882 */ /* 0x000fc60000000000 */
[----:B------:R-:W-:Y:S05]  /*179e0*/  BRA.DIV UR4, `(.L_x_3991) ;  /* 0x0000004204747947 */ /* 0x000fea000b800000 */
[----:B------:R-:W-:-:S13]  /*179f0*/  ELECT P6, URZ, PT ;  /* 0x00000000003f782f */ /* 0x000fda00038c0000 */
.L_x_4062:
        /* <DEDUP_REMOVED lines=20> */
.L_x_3992:
[----:B-1----:R-:W2:Y:S04]  /*17b40*/  LDL R3, [R1+0x8] ;  /* 0x0000080001037983 */ /* 0x002ea80000100800 */
[----:B------:R-:W3:Y:S01]  /*17b50*/  LDL R2, [R1+0xc] ;  /* 0x00000c0001027983 */ /* 0x000ee20000100800 */
[----:B0-----:R-:W0:Y:S02]  /*17b60*/  S2R R8, SR_TID.X ;  /* 0x0000000000087919 */ /* 0x001e240000002100 */
[----:B0-----:R-:W-:-:S04]  /*17b70*/  LOP3.LUT R8, R8, 0x7f, RZ, 0xc0, !PT ;  /* 0x0000007f08087812 */ /* 0x001fc800078ec0ff */
[----:B------:R-:W-:Y:S01]  /*17b80*/  ISETP.NE.AND P0, PT, R8, RZ, PT ;  /* 0x000000ff0800720c */ /* 0x000fe20003f05270 */
[----:B--2---:R-:W-:Y:S01]  /*17b90*/  IMAD R4, R3, 0x8, R18 ;  /* 0x0000000803047824 */ /* 0x004fe200078e0212 */
[----:B---3--:R-:W-:-:S04]  /*17ba0*/  SHF.L.U32 R3, R2, 0x1f, RZ ;  /* 0x0000001f02037819 */ /* 0x008fc800000006ff */
[----:B------:R-:W0:Y:S02]  /*17bb0*/  SYNCS.PHASECHK.TRANS64.TRYWAIT P1, [R4+URZ+0x33480], R3 ;  /* 0x03348003040075a7 */ /* 0x000e24000802017f */
[----:B0-----:R-:W-:Y:S05]  /*17bc0*/  @!P1 BRA `(.L_x_3993) ;  /* 0x00000040001c9947 */ /* 0x001fea0003800000 */
.L_x_4063:
        /* <DEDUP_REMOVED lines=8> */
.L_x_3994:
[----:B------:R-:W2:Y:S01]  /*17c50*/  LDL R2, [R1+0x8] ;  /* 0x0000080001027983 */ /* 0x000ea20000100800 */
[----:B------:R-:W-:Y:S01]  /*17c60*/  R2UR UR33, R4 ;  /* 0x00000000042172ca */ /* 0x000fe200000e0000 */
[----:B------:R-:W-:Y:S01]  /*17c70*/  IMAD R0, R0, 0xa0, RZ ;  /* 0x000000a000007824 */ /* 0x000fe200078e02ff */
        /* <DEDUP_REMOVED lines=13> */
[----:B------:R-:W-:Y:S01]  /*17d50*/  UMOV UR13, UR37 ;  /* 0x00000025000d7c82 */ /* 0x000fe20008000000 */
        /* <DEDUP_REMOVED lines=14> */
.L_x_4064:
        /* <DEDUP_REMOVED lines=8> */
.L_x_3996:
        /* <DEDUP_REMOVED lines=8> */
[----:B------:R-:W-:Y:S01]  /*17f40*/  UMOV UR26, URZ ;  /* 0x0000003f001a7c82 */ /* 0x000fe20008000000 */
[----:B------:R-:W-:Y:S01]  /*17f50*/  UMOV UR28, UR36 ;  /* 0x00000024001c7c82 */ /* 0x000fe20008000000 */
[----:B------:R-:W-:Y:S01]  /*17f60*/  UMOV UR18, 0x40 ;  /* 0x0000004000127882 */ /* 0x000fe20000000000 */
[----:B------:R-:W-:Y:S01]  /*17f70*/  UMOV UR20, UR36 ;  /* 0x0000002400147c82 */ /* 0x000fe20008000000 */
[----:B------:R-:W-:Y:S01]  /*17f80*/  UMOV UR10, 0x80 ;  /* 0x00000080000a7882 */ /* 0x000fe20000000000 */
[----:B------:R-:W-:Y:S01]  /*17f90*/  UIADD3 UR24, UR8, 0x24200, URZ ;  /* 0x0002420008187890 */ /* 0x000fe2000fffe03f */
[----:B------:R-:W-:Y:S01]  /*17fa0*/  PLOP3.LUT P0, PT, PT, PT, PT, 0x80, 0x0 ;  /* 0x000000000000781c */ /* 0x000fe20003f0f070 */
[----:B------:R-:W-:Y:S01]  /*17fb0*/  UIADD3 UR25, UR25, 0x33430, URZ ;  /* 0x0003343019197890 */ /* 0x000fe2000fffe03f */
[----:B------:R-:W-:Y:S01]  /*17fc0*/  LOP3.LUT R16, R16, 0xfffffffd, RZ, 0xc0, !PT ;  /* 0xfffffffd10107812 */ /* 0x000fe200078ec0ff */
[----:B------:R-:W-:-:S02]  /*17fd0*/  UIADD3 UR16, UR8, 0x26a00, URZ ;  /* 0x00026a0008107890 */ /* 0x000fc4000fffe03f */
[----:B------:R-:W-:Y:S01]  /*17fe0*/  UIADD3 UR8, UR8, 0x29200, URZ ;  /* 0x0002920008087890 */ /* 0x000fe2000fffe03f */
[----:B------:R-:W-:Y:S01]  /*17ff0*/  UMOV UR19, UR27 ;  /* 0x0000001b00137c82 */ /* 0x000fe20008000000 */
[----:B------:R-:W-:Y:S01]  /*18000*/  UMOV UR21, UR29 ;  /* 0x0000001d00157c82 */ /* 0x000fe20008000000 */
[----:B------:R-:W-:Y:S01]  /*18010*/  UMOV UR17, UR25 ;  /* 0x0000001900117c82 */ /* 0x000fe20008000000 */
[----:B------:R-:W-:Y:S01]  /*18020*/  UMOV UR12, UR36 ;  /* 0x00000024000c7c82 */ /* 0x000fe20008000000 */
[----:B------:R-:W-:Y:S01]  /*18030*/  UMOV UR11, UR27 ;  /* 0x0000001b000b7c82 */ /* 0x000fe20008000000 */
[----:B------:R-:W-:Y:S01]  /*18040*/  UMOV UR13, UR29 ;  /* 0x0000001d000d7c82 */ /* 0x000fe20008000000 */
[----:B------:R2:W-:Y:S01]  /*18050*/  UTMALDG.4D [UR24], [UR4], desc[UR6] ;  /* 0x00000618040075b4 */ /* 0x0005e20008019000 */
[----:B------:R-:W-:Y:S01]  /*18060*/  UMOV UR9, UR25 ;  /* 0x0000001900097c82 */ /* 0x000fe20008000000 */
[----:B------:R-:W-:Y:S01]  /*18070*/  @P0 LOP3.LUT R16, R16, 0x2, RZ, 0xfc, !PT ;  /* 0x0000000210100812 */ /* 0x000fe200078efcff */
[----:B------:R2:W-:Y:S01]  /*18080*/  UTMALDG.4D [UR16], [UR4], desc[UR6] ;  /* 0x00000610040075b4 */ /* 0x0005e20008019000 */
[----:B------:R2:W-:Y:S02]  /*18090*/  UTMALDG.4D [UR8], [UR4], desc[UR6] ;  /* 0x00000608040075b4 */ /* 0x0005e40008019000 */
[----:B--2---:R-:W-:-:S03]  /*180a0*/  NOP ;  /* 0x0000000000007918 */ /* 0x004fc60000000000 */
.L_x_3990:
[----:B-1----:R-:W-:Y:S01]  /*180b0*/  VIADD R0, R18, 0x1e200 ;  /* 0x0001e20012007836 */ /* 0x002fe20000000000 */
[----:B------:R-:W-:Y:S05]  /*180c0*/  WARPSYNC.ALL ;  /* 0x0000000000007948 */ /* 0x000fea0003800000 */
[----:B------:R-:W-:Y:S01]  /*180d0*/  BAR.SYNC.DEFER_BLOCKING 0x8, 0x180 ;  /* 0x0206000000007b1d */ /* 0x000fe20000010000 */
[----:B------:R-:W-:-:S05]  /*180e0*/  LOP3.LUT P0, RZ, R0, 0x1bf, RZ, 0xc0, !PT ;  /* 0x000001bf00ff7812 */ /* 0x000fca000780c0ff */
[----:B------:R-:W-:Y:S08]  /*180f0*/  BSSY B6, `(.L_x_3997) ;  /* 0x0000012000067945 */ /* 0x000ff00003800000 */
[----:B------:R-:W-:Y:S05]  /*18100*/  @!P0 BRA `(.L_x_3998) ;  /* 0x0000000000408947 */ /* 0x000fea0003800000 */
[----:B------:R-:W-:Y:S01]  /*18110*/  MOV R2, 0x0 ;  /* 0x0000000000027802 */ /* 0x000fe20000000f00 */
[----:B------:R-:W-:Y:S01]  /*18120*/  ULDC.64 UR6, c[0x4][0x198] ;  /* 0x0100660000067ab9 */ /* 0x000fe20000000a00 */
[----:B------:R-:W-:Y:S01]  /*18130*/  ULDC.64 UR8, c[0x4][0x1a0] ;  /* 0x0100680000087ab9 */ /* 0x000fe20000000a00 */
[----:B------:R-:W-:Y:S01]  /*18140*/  ULDC.64 UR4, c[0x4][0xd0] ;  /* 0x0100340000047ab9 */ /* 0x000fe20000000a00 */
[----:B0-----:R-:W-:Y:S02]  /*18150*/  IMAD.U32 R4, RZ, RZ, UR6 ;  /* 0x00000006ff047e24 */ /* 0x001fe4000f8e00ff */
        /* <DEDUP_REMOVED lines=11> */
.L_x_3998:
[----:B------:R-:W-:Y:S05]  /*18210*/  BSYNC B6 ;  /* 0x0000000000067941 */ /* 0x000fea0003800000 */
.L_x_3997:
[----:B------:R-:W1:Y:S01]  /*18220*/  S2R R2, SR_TID.X ;  /* 0x0000000000027919 */ /* 0x000e620000002100 */
[----:B------:R-:W2:Y:S01]  /*18230*/  LDC R7, c[0x0][0x448] ;  /* 0x00011200ff077b82 */ /* 0x000ea20000000800 */
[----:B------:R-:W-:Y:S01]  /*18240*/  USHF.R.S32.HI UR4, URZ, 0x1f, UR36 ;  /* 0x0000001f3f047899 */ /* 0x000fe20008011424 */
[----:B------:R-:W-:Y:S01]  /*18250*/  ULDC.64 UR8, c[0x0][0x2d8] ;  /* 0x0000b60000087ab9 */ /* 0x000fe20000000a00 */
[----:B0-----:R-:W0:Y:S02]  /*18260*/  S2R R8, SR_TID.X ;  /* 0x0000000000087919 */ /* 0x001e240000002100 */
[----:B------:R-:W-:Y:S02]  /*18270*/  UIMAD UR6, UR4, UR8, URZ ;  /* 0x00000008040672a4 */ /* 0x000fe4000f8e023f */
[----:B------:R-:W-:Y:S01]  /*18280*/  UIMAD.WIDE.U32 UR4, UR36, UR8, URZ ;  /* 0x00000008240472a5 */ /* 0x000fe2000f8e003f */
[----:B------:R-:W3:Y:S01]  /*18290*/  S2R R10, SR_TID.X ;  /* 0x00000000000a7919 */ /* 0x000ee20000002100 */
[----:B------:R-:W-:-:S02]  /*182a0*/  UIMAD UR6, UR36, UR9, UR6 ;  /* 0x00000009240672a4 */ /* 0x000fc4000f8e0206 */
[----:B------:R-:W-:Y:S02]  /*182b0*/  USHF.R.S32.HI UR7, URZ, 0x1f, UR44 ;  /* 0x0000001f3f077899 */ /* 0x000fe4000801142c */
[----:B------:R-:W-:Y:S01]  /*182c0*/  UIADD3 UR5, UR5, UR6, URZ ;  /* 0x0000000605057290 */ /* 0x000fe2000fffe03f */
[----:B------:R-:W-:-:S03]  /*182d0*/  ULDC.64 UR8, c[0x0][0x2e0] ;  /* 0x0000b80000087ab9 */ /* 0x000fc60000000a00 */
[----:B------:R-:W-:Y:S02]  /*182e0*/  UIMAD.WIDE.U32 UR4, UR44, UR8, UR4 ;  /* 0x000000082c0472a5 */ /* 0x000fe4000f8e0004 */
[----:B------:R-:W-:-:S04]  /*182f0*/  UIMAD UR6, UR7, UR8, URZ ;  /* 0x00000008070672a4 */ /* 0x000fc8000f8e023f */
[----:B------:R-:W-:Y:S01]  /*18300*/  UIMAD UR6, UR44, UR9, UR6 ;  /* 0x000000092c0672a4 */ /* 0x000fe2000f8e0206 */
[----:B--2---:R-:W-:Y:S01]  /*18310*/  ISETP.NE.AND P0, PT, R7, 0x1, PT ;  /* 0x000000010700780c */ /* 0x004fe20003f05270 */
[----:B------:R-:W-:Y:S02]  /*18320*/  IMAD.U32 R4, RZ, RZ, UR4 ;  /* 0x00000004ff047e24 */ /* 0x000fe4000f8e00ff */
[----:B------:R-:W-:Y:S02]  /*18330*/  UIADD3 UR6, UR5, UR6, URZ ;  /* 0x0000000605067290 */ /* 0x000fe4000fffe03f */
[----:B------:R-:W-:Y:S01]  /*18340*/  IMAD.U32 R5, RZ, RZ, UR5 ;  /* 0x00000005ff057e24 */ /* 0x000fe2000f8e00ff */
[----:B------:R-:W-:Y:S01]  /*18350*/  ULDC.64 UR4, c[0x0][0x2d0] ;  /* 0x0000b40000047ab9 */ /* 0x000fe20000000a00 */
[C---:B-1----:R-:W-:Y:S01]  /*18360*/  LOP3.LUT R0, R2.reuse, 0x7f, RZ, 0xc0, !PT ;  /* 0x0000007f02007812 */ /* 0x042fe200078ec0ff */
[----:B------:R-:W-:-:S03]  /*18370*/  IMAD.SHL.U32 R2, R2, 0x20, RZ ;  /* 0x0000002002027824 */ /* 0x000fc600078e00ff */
[----:B------:R-:W-:Y:S01]  /*18380*/  SHF.R.U32.HI R0, RZ, 0x2, R0 ;  /* 0x00000002ff007819 */ /* 0x000fe20000011600 */
[----:B0-----:R-:W-:Y:S01]  /*18390*/  IMAD.SHL.U32 R8, R8, 0x10, RZ ;  /* 0x0000001008087824 */ /* 0x001fe200078e00ff */
[----:B------:R-:W0:Y:S02]  /*183a0*/  @P0 LDC R3, c[0x0][0x44c] ;  /* 0x00011300ff030b82 */ /* 0x000e240000000800 */
[----:B------:R-:W-:Y:S01]  /*183b0*/  LOP3.LUT R2, R0, 0x60, R2, 0xf8, !PT ;  /* 0x0000006000027812 */ /* 0x000fe200078ef802 */
[----:B---3--:R-:W-:Y:S01]  /*183c0*/  IMAD.SHL.U32 R9, R10, 0x10, RZ ;  /* 0x000000100a097824 */ /* 0x008fe200078e00ff */
[----:B------:R-:W-:-:S03]  /*183d0*/  LOP3.LUT R8, R8, 0x30, RZ, 0xc0, !PT ;  /* 0x0000003008087812 */ /* 0x000fc600078ec0ff */
[----:B------:R-:W-:Y:S01]  /*183e0*/  VIADD R2, R2, UR42 ;  /* 0x0000002a02027c36 */ /* 0x000fe20008000000 */
[----:B------:R-:W1:Y:S01]  /*183f0*/  @P0 LDC R0, c[0x0][0x450] ;  /* 0x00011400ff000b82 */ /* 0x000e620000000800 */
[C---:B------:R-:W-:Y:S02]  /*18400*/  LOP3.LUT R11, R8.reuse, 0x40, RZ, 0xfc, !PT ;  /* 0x00000040080b7812 */ /* 0x040fe400078efcff */
[----:B------:R-:W-:Y:S01]  /*18410*/  IMAD.MOV.U32 R6, RZ, RZ, R2 ;  /* 0x000000ffff067224 */ /* 0x000fe200078e0002 */
[----:B------:R-:W-:Y:S02]  /*18420*/  LOP3.LUT R8, R8, 0x80, RZ, 0xfc, !PT ;  /* 0x0000008008087812 */ /* 0x000fe400078efcff */
[----:B------:R-:W-:Y:S01]  /*18430*/  LOP3.LUT R9, R9, 0x30, RZ, 0xc0, !PT ;  /* 0x0000003009097812 */ /* 0x000fe200078ec0ff */
[----:B0-----:R-:W-:-:S05]  /*18440*/  @P0 IMAD.HI.U32 R3, R2, R3, RZ ;  /* 0x0000000302030227 */ /* 0x001fca00078e00ff */
[----:B-1----:R-:W-:Y:S01]  /*18450*/  @P0 SHF.R.U32.HI R6, RZ, R0, R3 ;  /* 0x00000000ff060219 */ /* 0x002fe20000011603 */
[----:B------:R-:W-:Y:S01]  /*18460*/  IMAD.U32 R3, RZ, RZ, UR6 ;  /* 0x00000006ff037e24 */ /* 0x000fe2000f8e00ff */
[----:B------:R-:W-:-:S03]  /*18470*/  ULDC.64 UR6, c[0x0][0x280] ;  /* 0x0000a00000067ab9 */ /* 0x000fc60000000a00 */
[----:B------:R-:W-:-:S04]  /*18480*/  IMAD.MOV R0, RZ, RZ, -R6 ;  /* 0x000000ffff007224 */ /* 0x000fc800078e0a06 */
[----:B------:R-:W-:Y:S02]  /*18490*/  IMAD R0, R7, R0, R2 ;  /* 0x0000000007007224 */ /* 0x000fe400078e0202 */
[----:B------:R-:W-:Y:S01]  /*184a0*/  IMAD.MOV.U32 R2, RZ, RZ, R4 ;  /* 0x000000ffff027224 */ /* 0x000fe200078e0004 */
[----:B------:R-:W-:-:S03]  /*184b0*/  SHF.R.S32.HI R4, RZ, 0x1f, R6 ;  /* 0x0000001fff047819 */ /* 0x000fc60000011406 */
[----:B------:R-:W-:-:S04]  /*184c0*/  IMAD.WIDE.U32 R2, R6, UR4, R2 ;  /* 0x0000000406027c25 */ /* 0x000fc8000f8e0002 */
        /* <DEDUP_REMOVED lines=21> */
[----:B------:R-:W-:Y:S02]  /*18620*/  VIADD R0, R10, UR42 ;  /* 0x0000002a0a007c36 */ /* 0x000fe40008000000 */
        /* <DEDUP_REMOVED lines=32> */
.L_x_4073:
        /* <DEDUP_REMOVED lines=12> */
.L_x_4001:
[----:B------:R-:W-:Y:S05]  /*188f0*/  BSYNC B0 ;  /* 0x0000000000007941 */ /* 0x000fea0003800000 */
.L_x_4000:
[----:B------:R-:W-:Y:S01]  /*18900*/  NOP ;  /* 0x0000000000007918 */ /* 0x000fe20000000000 */
[----:B------:R-:W-:-:S13]  /*18910*/  PLOP3.LUT P0, PT, PT, PT, PT, 0x80, 0x0 ;  /* 0x000000000000781c */ /* 0x000fda0003f0f070 */
.L_x_4002:
        /* <DEDUP_REMOVED lines=18> */
.L_x_4074:
[----:B------:R-:W-:Y:S05]  /*18a40*/  BSYNC B0 ;  /* 0x0000000000007941 */ /* 0x000fea0003800000 */
.L_x_4003:
[----:B------:R-:W-:-:S04]  /*18a50*/  UIADD3 UR4, UR41, -0x2, URZ ;  /* 0xfffffffe29047890 */ /* 0x000fc8000fffe03f */
[----:B------:R-:W-:-:S06]  /*18a60*/  UISETP.GE.AND UP0, UPT, UR4, UR40, UPT ;  /* 0x000000280400728c */ /* 0x000fcc000bf06270 */
[----:B------:R-:W-:-:S13]  /*18a70*/  PLOP3.LUT P0, PT, PT, PT, UP0, 0x80, 0x0 ;  /* 0x000000000000781c */ /* 0x000fda0003f0f008 */
[----:B------:R-:W-:Y:S05]  /*18a80*/  @!P0 BRA `(.L_x_4005) ;  /* 0x00000018000c8947 */ /* 0x000fea0003800000 */
[----:B-1----:R1:W5:Y:S04]  /*18a90*/  LDL.LU R0, [R1+0x8] ;  /* 0x0000080001007983 */ /* 0x0023680000300800 */
[----:B0-----:R1:W5:Y:S01]  /*18aa0*/  LDL.LU R8, [R1+0xc] ;  /* 0x00000c0001087983 */ /* 0x0013620000300800 */
[----:B------:R-:W-:-:S07]  /*18ab0*/  IMAD.U32 R2, RZ, RZ, UR4 ;  /* 0x00000004ff027e24 */ /* 0x000fce000f8e00ff */
.L_x_4029:
[----:B-----5:R-:W-:Y:S01]  /*18ac0*/  VIADD R4, R0, 0x1 ;  /* 0x0000000100047836 */ /* 0x020fe20000000000 */
[----:B------:R-:W-:Y:S01]  /*18ad0*/  LOP3.LUT P1, RZ, R16, 0x2, RZ, 0xc0, !PT ;  /* 0x0000000210ff7812 */ /* 0x000fe2000782c0ff */
        /* <DEDUP_REMOVED lines=8> */
[----:B------:R-:W-:Y:S05]  /*18b60*/  @!P1 BRA `(.L_x_4007) ;  /* 0x0000000800809947 */ /* 0x000fea0003800000 */
[----:B------:R-:W-:Y:S01]  /*18b70*/  LOP3.LUT P1, RZ, R16, 0x1, RZ, 0xc0, !PT ;  /* 0x0000000110ff7812 */ /* 0x000fe2000782c0ff */
[----:B------:R-:W-:-:S12]  /*18b80*/  IMAD.MOV.U32 R3, RZ, RZ, R2 ;  /* 0x000000ffff037224 */ /* 0x000fd800078e0002 */
        /* <DEDUP_REMOVED lines=21> */
.L_x_4008:
        /* <DEDUP_REMOVED lines=8> */
.L_x_4075:
[----:B------:R-:W-:Y:S05]  /*18d60*/  BSYNC B1 ;  /* 0x0000000000017941 */ /* 0x000fea0003800000 */
.L_x_4009:
        /* <DEDUP_REMOVED lines=9> */
.L_x_4012:
[----:B------:R-:W-:Y:S05]  /*18e00*/  BSYNC B1 ;  /* 0x0000000000017941 */ /* 0x000fea0003800000 */
.L_x_4011:
[----:B------:R-:W3:Y:S01]  /*18e10*/  LDL R4, [R1+0x8] ;  /* 0x0000080001047983 */ /* 0x000ee20000100800 */
[----:B------:R-:W-:Y:S01]  /*18e20*/  IMAD.MOV.U32 R14, RZ, RZ, RZ ;  /* 0x000000ffff0e7224 */ /* 0x000fe200078e00ff */
[----:B------:R-:W-:Y:S01]  /*18e30*/  UIADD3 UR4, UP0, UR46, 0x470, URZ ;  /* 0x000004702e047890 */ /* 0x000fe2000ff1e03f */
[----:B------:R-:W-:Y:S01]  /*18e40*/  IMAD R7, R3, 0xa0, RZ ;  /* 0x000000a003077824 */ /* 0x000fe200078e02ff */
[----:B------:R-:W-:Y:S01]  /*18e50*/  PLOP3.LUT P0, PT, PT, PT, PT, 0x80, 0x0 ;  /* 0x000000000000781c */ /* 0x000fe20003f0f070 */
[----:B------:R-:W-:Y:S01]  /*18e60*/  VIADD R3, R6, 0x33470 ;  /* 0x0003347006037836 */ /* 0x000fe20000000000 */
[----:B------:R-:W-:Y:S01]  /*18e70*/  R2UR UR10, R14 ;  /* 0x000000000e0a72ca */ /* 0x000fe200000e0000 */
[----:B------:R-:W-:Y:S01]  /*18e80*/  UIADD3.X UR5, URZ, UR47, URZ, UP0, !UPT ;  /* 0x0000002f3f057290 */ /* 0x000fe200087fe43f */
[----:B------:R-:W-:Y:S01]  /*18e90*/  UMOV UR6, 0x0 ;  /* 0x0000000000067882 */ /* 0x000fe20000000000 */
[----:B------:R-:W-:Y:S01]  /*18ea0*/  UMOV UR7, 0x14f00000 ;  /* 0x14f0000000077882 */ /* 0x000fe20000000000 */
[----:B---3--:R-:W-:-:S04]  /*18eb0*/  IMAD R4, R4, 0x7800, R18 ;  /* 0x0000780004047824 */ /* 0x008fc800078e0212 */
[----:B0-----:R-:W-:-:S07]  /*18ec0*/  VIADD R9, R4, 0xf200 ;  /* 0x0000f20004097836 */ /* 0x001fce0000000000 */
.L_x_4013:
        /* <DEDUP_REMOVED lines=16> */
.L_x_4014:
        /* <DEDUP_REMOVED lines=16> */
.L_x_4015:
        /* <DEDUP_REMOVED lines=13> */
.L_x_4076:
[----:B------:R-:W-:Y:S05]  /*191a0*/  BSYNC B1 ;  /* 0x0000000000017941 */ /* 0x000fea0003800000 */
.L_x_4016:
[----:B------:R-:W-:Y:S01]  /*191b0*/  BSSY B1, `(.L_x_4018) ;  /* 0x000000b000017945 */ /* 0x000fe20003800000 */
[----:B------:R-:W-:Y:S02]  /*191c0*/  IMAD.MOV.U32 R10, RZ, RZ, 0x0 ;  /* 0x00000000ff0a7424 */ /* 0x000fe400078e00ff */
[----:B------:R-:W-:Y:S01]  /*191d0*/  IMAD.MOV.U32 R11, RZ, RZ, 0x14f00000 ;  /* 0x14f00000ff0b7424 */ /* 0x000fe200078e00ff */
[----:B------:R-:W-:Y:S06]  /*191e0*/  @P1 BRA `(.L_x_4019) ;  /* 0x00000000001c1947 */ /* 0x000fec0003800000 */
[----:B------:R-:W3:Y:S02]  /*191f0*/  S2R R3, SR_TID.X ;  /* 0x0000000000037919 */ /* 0x000ee40000002100 */
[----:B---3--:R-:W-:Y:S01]  /*19200*/  LOP3.LUT R9, R3, 0x1f, RZ, 0xc0, !PT ;  /* 0x0000001f03097812 */ /* 0x008fe200078ec0ff */
[----:B------:R-:W-:-:S03]  /*19210*/  IMAD.MOV.U32 R3, RZ, RZ, 0x7800 ;  /* 0x00007800ff037424 */ /* 0x000fc600078e00ff */
[----:B------:R-:W-:Y:S01]  /*19220*/  ISETP.NE.AND P0, PT, R9, RZ, PT ;  /* 0x000000ff0900720c */ /* 0x000fe20003f05270 */
[----:B------:R3:W-:-:S12]  /*19230*/  SYNCS.ARRIVE.TRANS64 RZ, [R6+URZ+0x33430], R3 ;  /* 0x0334300306ff79a7 */ /* 0x0007d8000800003f */
[----:B---3--:R-:W-:Y:S05]  /*19240*/  @!P0 BRA `(.L_x_4019) ;  /* 0x0000000000048947 */ /* 0x008fea0003800000 */
[----:B------:R-:W-:Y:S01]  /*19250*/  BPT.TRAP 0x1 ;  /* 0x000000040000795c */ /* 0x000fe20000300000 */
.L_x_4019:
[----:B------:R-:W-:Y:S05]  /*19260*/  BSYNC B1 ;  /* 0x0000000000017941 */ /* 0x000fea0003800000 */
.L_x_4018:
        /* <DEDUP_REMOVED lines=8> */
.L_x_4020:
        /* <DEDUP_REMOVED lines=15> */
.L_x_4021:
        /* <DEDUP_REMOVED lines=15> */
.L_x_4022:
        /* <DEDUP_REMOVED lines=10> */
.L_x_4007:
[----:B------:R-:W-:Y:S05]  /*19570*/  BSYNC B0 ;  /* 0x0000000000007941 */ /* 0x000fea0003800000 */
.L_x_4006:
[----:B------:R-:W-:-:S06]  /*19580*/  UISETP.NE.AND UP0, UPT, UR39, 0x3, UPT ;  /* 0x000000032700788c */ /* 0x000fcc000bf05270 */
[----:B------:R-:W-:-:S13]  /*19590*/  PLOP3.LUT P0, PT, PT, PT, UP0, 0x80, 0x0 ;  /* 0x000000000000781c */ /* 0x000fda0003f0f008 */
[----:B------:R-:W-:Y:S05]  /*195a0*/  @!P0 BRA `(.L_x_4023) ;  /* 0x0000000000048947 */ /* 0x000fea0003800000 */
[----:B------:R-:W-:Y:S01]  /*195b0*/  BPT.TRAP 0x1 ;  /* 0x000000040000795c */ /* 0x000fe20000300000 */
.L_x_4023:
[----:B------:R-:W-:Y:S01]  /*195c0*/  IMAD.U32 R3, RZ, RZ, UR45 ;  /* 0x0000002dff037e24 */ /* 0x000fe2000f8e00ff */
[----:B------:R-:W-:Y:S01]  /*195d0*/  LOP3.LUT R4, R8, 0x1, RZ, 0x3c, !PT ;  /* 0x0000000108047812 */ /* 0x000fe200078e3cff */
[----:B------:R-:W-:Y:S03]  /*195e0*/  BSSY B0, `(.L_x_4024) ;  /* 0x0000006000007945 */ /* 0x000fe60003800000 */
[----:B------:R-:W-:Y:S01]  /*195f0*/  ISETP.NE.AND P0, PT, R3, 0x3, PT ;  /* 0x000000030300780c */ /* 0x000fe20003f05270 */
[----:B------:R-:W-:Y:S01]  /*19600*/  IMAD R3, R0, 0x8, R18 ;  /* 0x0000000800037824 */ /* 0x000fe200078e0212 */
[----:B------:R-:W-:-:S04]  /*19610*/  SHF.L.U32 R4, R4, 0x1f, RZ ;  /* 0x0000001f04047819 */ /* 0x000fc800000006ff */
[----:B------:R-:W2:Y:S02]  /*19620*/  SYNCS.PHASECHK.TRANS64.TRYWAIT P1, [R3+URZ+0x33470], R4 ;  /* 0x03347004030075a7 */ /* 0x000ea4000802017f */
[----:B--2---:R-:W-:Y:S05]  /*19630*/  @!P1 BRA `(.L_x_4025) ;  /* 0x0000002c002c9947 */ /* 0x004fea0003800000 */
.L_x_4077:
[----:B------:R-:W-:Y:S05]  /*19640*/  BSYNC B0 ;  /* 0x0000000000007941 */ /* 0x000fea0003800000 */
.L_x_4024:
[----:B------:R-:W-:Y:S05]  /*19650*/  @!P0 BRA `(.L_x_4026) ;  /* 0x0000000000048947 */ /* 0x000fea0003800000 */
[----:B------:R-:W-:Y:S01]  /*19660*/  BPT.TRAP 0x1 ;  /* 0x000000040000795c */ /* 0x000fe20000300000 */
.L_x_4026:
[----:B--2---:R-:W-:Y:S01]  /*19670*/  SHF.L.U32 R4, R8, 0x1f, RZ ;  /* 0x0000001f08047819 */ /* 0x004fe200000006ff */
[----:B------:R-:W-:-:S03]  /*19680*/  IMAD R0, R0, 0x7800, RZ ;  /* 0x0000780000007824 */ /* 0x000fc600078e02ff */
[----:B------:R-:W2:Y:S02]  /*19690*/  SYNCS.PHASECHK.TRANS64.TRYWAIT P1, [R3+URZ+0x33460], R4 ;  /* 0x03346004030075a7 */ /* 0x000ea4000802017f */
[----:B--2---:R-:W-:Y:S05]  /*196a0*/  @!P1 BRA `(.L_x_4027) ;  /* 0x0000002c00249947 */ /* 0x004fea0003800000 */
.L_x_4078:
[----:B------:R2:W-:Y:S04]  /*196b0*/  STL [R1+0x28], R3 ;  /* 0x0000280301007387 */ /* 0x0005e80000100800 */
[----:B--2---:R-:W2:Y:S04]  /*196c0*/  LDL R3, [R1+0x4] ;  /* 0x0000040001037983 */ /* 0x004ea80000100800 */
[----:B------:R3:W-:Y:S04]  /*196d0*/  STL [R1+0x24], R2 ;  /* 0x0000240201007387 */ /* 0x0007e80000100800 */
[----:B---3--:R-:W3:Y:S01]  /*196e0*/  LDL R2, [R1] ;  /* 0x0000000001027983 */ /* 0x008ee20000100800 */
[----:B------:R-:W-:Y:S05]  /*196f0*/  WARPSYNC.ALL ;  /* 0x0000000000007948 */ /* 0x000fea0003800000 */
[----:B------:R-:W-:-:S02]  /*19700*/  VIADD R14, R0, 0x2800 ;  /* 0x00002800000e7836 */ /* 0x000fc40000000000 */
[C---:B------:R-:W-:Y:S02]  /*19710*/  VIADD R12, R0.reuse, 0x800 ;  /* 0x00000800000c7836 */ /* 0x040fe40000000000 */
[C---:B------:R-:W-:Y:S02]  /*19720*/  VIADD R13, R0.reuse, 0x5000 ;  /* 0x00005000000d7836 */ /* 0x040fe40000000000 */
[C---:B------:R-:W-:Y:S02]  /*19730*/  VIADD R15, R0.reuse, 0x1800 ;  /* 0x00001800000f7836 */ /* 0x040fe40000000000 */
[C---:B------:R-:W-:Y:S02]  /*19740*/  VIADD R21, R0.reuse, 0x2000 ;  /* 0x0000200000157836 */ /* 0x040fe40000000000 */
[C---:B------:R-:W-:Y:S01]  /*19750*/  VIADD R20, R0.reuse, 0x5800 ;  /* 0x0000580000147836 */ /* 0x040fe20000000000 */
[----:B--2---:R-:W-:-:S05]  /*19760*/  LOP3.LUT R4, R0, R3, RZ, 0xfc, !PT ;  /* 0x0000000300047212 */ /* 0x004fca00078efcff */
[----:B------:R-:W-:-:S06]  /*19770*/  IMAD.IADD R4, R18, 0x1, R4 ;  /* 0x0000000112047824 */ /* 0x000fcc00078e0204 */
[----:B------:R-:W2:Y:S02]  /*19780*/  LDSM.16.MT88.4 R4, [R4+0xf200] ;  /* 0x00f200000404783b */ /* 0x000ea40000004200 */
[C-C-:B--2---:R-:W-:Y:S02]  /*19790*/  PRMT R8, R4.reuse, 0x6420, R5.reuse ;  /* 0x0000642004087816 */ /* 0x144fe40000000005 */
[----:B0-----:R-:W-:Y:S02]  /*197a0*/  PRMT R9, R4, 0x7531, R5 ;  /* 0x0000753104097816 */ /* 0x001fe40000000005 */
[----:B---3--:R-:W-:Y:S02]  /*197b0*/  LOP3.LUT R4, R0, R2, RZ, 0xfc, !PT ;  /* 0x0000000200047212 */ /* 0x008fe400078efcff */
        /* <DEDUP_REMOVED lines=15> */
[----:B0-----:R-:W-:Y:S01]  /*198b0*/  LOP3.LUT R4, R13, R3, RZ, 0xfc, !PT ;  /* 0x000000030d047212 */ /* 0x001fe200078efcff */
[----:B------:R-:W-:-:S04]  /*198c0*/  VIADD R13, R0, 0x1000 ;  /* 0x00001000000d7836 */ /* 0x000fc80000000000 */
        /* <DEDUP_REMOVED lines=10> */
[----:B0-----:R-:W-:Y:S02]  /*19970*/  IMAD.IADD R4, R18, 0x1, R12 ;  /* 0x0000000112047824 */ /* 0x001fe400078e020c */
[----:B------:R-:W-:-:S04]  /*19980*/  VIADD R12, R0, 0x3000 ;  /* 0x00003000000c7836 */ /* 0x000fc80000000000 */
        /* <DEDUP_REMOVED lines=35> */
[----:B0-----:R-:W-:Y:S02]  /*19bc0*/  IMAD.IADD R4, R18, 0x1, R13 ;  /* 0x0000000112047824 */ /* 0x001fe400078e020d */
[----:B------:R-:W-:-:S04]  /*19bd0*/  VIADD R13, R0, 0x4800 ;  /* 0x00004800000d7836 */ /* 0x000fc80000000000 */
[----:B------:R-:W0:Y:S02]  /*19be0*/  LDSM.16.MT88.4 R4, [R4+0xf200] ;  /* 0x00f200000404783b */ /* 0x000e240000004200 */
[C-C-:B0-----:R-:W-:Y:S02]  /*19bf0*/  PRMT R8, R4.reuse, 0x6420, R5.reuse ;  /* 0x0000642004087816 */ /* 0x141fe40000000005 */
[----:B------:R-:W-:Y:S02]  /*19c00*/  PRMT R9, R4, 0x7531, R5 ;  /* 0x0000753104097816 */ /* 0x000fe40000000005 */
[C-C-:B------:R-:W-:Y:S02]  /*19c10*/  PRMT R10, R6.reuse, 0x6420, R7.reuse ;  /* 0x00006420060a7816 */ /* 0x140fe40000000007 */
[----:B------:R-:W-:-:S05]  /*19c20*/  PRMT R11, R6, 0x7531, R7 ;  /* 0x00007531060b7816 */ /* 0x000fca0000000007 */
[----:B------:R0:W-:Y:S02]  /*19c30*/  STSM.16.M88.4 [R12], R8 ;  /* 0x000000080c007844 */ /* 0x0001e40000000200 */
[C---:B0-----:R-:W-:Y:S02]  /*19c40*/  VIADD R10, R0.reuse, 0x3800 ;  /* 0x00003800000a7836 */ /* 0x041fe40000000000 */
[----:B------:R-:W-:-:S03]  /*19c50*/  VIADD R12, R0, 0x4000 ;  /* 0x00004000000c7836 */ /* 0x000fc60000000000 */
        /* <DEDUP_REMOVED lines=35> */
[C---:B------:R-:W-:Y:S02]  /*19e90*/  VIADD R12, R0.reuse, 0x6800 ;  /* 0x00006800000c7836 */ /* 0x040fe40000000000 */
[----:B------:R-:W-:Y:S02]  /*19ea0*/  VIADD R0, R0, 0x7000 ;  /* 0x0000700000007836 */ /* 0x000fe40000000000 */
[----:B------:R-:W0:Y:S02]  /*19eb0*/  LDSM.16.MT88.4 R4, [R4+0xf200] ;  /* 0x00f200000404783b */ /* 0x000e240000004200 */
        /* <DEDUP_REMOVED lines=20> */
[----:B------:R-:W-:Y:S01]  /*1a000*/  PRMT R9, R4, 0x7531, R5 ;  /* 0x0000753104097816 */ /* 0x000fe20000000005 */
[----:B------:R-:W-:Y:S01]  /*1a010*/  IMAD.IADD R4, R18, 0x1, R13 ;  /* 0x0000000112047824 */ /* 0x000fe200078e020d */
[----:B------:R-:W-:-:S02]  /*1a020*/  PRMT R10, R6, 0x6420, R7 ;  /* 0x00006420060a7816 */ /* 0x000fc40000000007 */
[----:B------:R-:W-:-:S05]  /*1a030*/  PRMT R11, R6, 0x7531, R7 ;  /* 0x00007531060b7816 */ /* 0x000fca0000000007 */
[----:B------:R-:W-:Y:S04]  /*1a040*/  STSM.16.M88.4 [R14], R8 ;  /* 0x000000080e007844 */ /* 0x000fe80000000200 */
[----:B------:R-:W0:Y:S02]  /*1a050*/  LDSM.16.MT88.4 R4, [R4+0xf200] ;  /* 0x00f200000404783b */ /* 0x000e240000004200 */
[C-C-:B0-----:R-:W-:Y:S02]  /*1a060*/  PRMT R8, R4.reuse, 0x6420, R5.reuse ;  /* 0x0000642004087816 */ /* 0x141fe40000000005 */
[----:B------:R-:W-:Y:S02]  /*1a070*/  PRMT R9, R4, 0x7531, R5 ;  /* 0x0000753104097816 */ /* 0x000fe40000000005 */
[----:B------:R-:W-:-:S02]  /*1a080*/  LOP3.LUT R4, R0, R3, RZ, 0xfc, !PT ;  /* 0x0000000300047212 */ /* 0x000fc400078efcff */
[----:B------:R0:W5:Y:S01]  /*1a090*/  LDL.LU R3, [R1+0x28] ;  /* 0x0000280001037983 */ /* 0x0001620000300800 */
[----:B------:R-:W-:Y:S02]  /*1a0a0*/  LOP3.LUT R0, R0, R2, RZ, 0xfc, !PT ;  /* 0x0000000200007212 */ /* 0x000fe400078efcff */
[C-C-:B------:R-:W-:Y:S01]  /*1a0b0*/  PRMT R10, R6.reuse, 0x6420, R7.reuse ;  /* 0x00006420060a7816 */ /* 0x140fe20000000007 */
[----:B------:R0:W5:Y:S01]  /*1a0c0*/  LDL.LU R2, [R1+0x24] ;  /* 0x0000240001027983 */ /* 0x0001620000300800 */
[----:B------:R-:W-:Y:S01]  /*1a0d0*/  PRMT R11, R6, 0x7531, R7 ;  /* 0x00007531060b7816 */ /* 0x000fe20000000007 */
[----:B------:R-:W-:-:S04]  /*1a0e0*/  IMAD.IADD R4, R18, 0x1, R4 ;  /* 0x0000000112047824 */ /* 0x000fc800078e0204 */
[----:B------:R-:W-:Y:S04]  /*1a0f0*/  STSM.16.M88.4 [R12], R8 ;  /* 0x000000080c007844 */ /* 0x000fe80000000200 */
[----:B------:R-:W2:Y:S01]  /*1a100*/  LDSM.16.MT88.4 R4, [R4+0xf200] ;  /* 0x00f200000404783b */ /* 0x000ea20000004200 */
[----:B------:R-:W-:Y:S01]  /*1a110*/  IMAD.IADD R0, R19, 0x1, R0 ;  /* 0x0000000113007824 */ /* 0x000fe200078e0200 */
[C-C-:B--2---:R-:W-:Y:S02]  /*1a120*/  PRMT R8, R4.reuse, 0x6420, R5.reuse ;  /* 0x0000642004087816 */ /* 0x144fe40000000005 */
        /* <DEDUP_REMOVED lines=12> */
.L_x_4028:
[----:B0-----:R-:W0:Y:S01]  /*1a1f0*/  S2R R0, SR_TID.X ;  /* 0x0000000000007919 */ /* 0x001e220000002100 */
[----:B--2--5:R2:W-:Y:S01]  /*1a200*/  SYNCS.ARRIVE.TRANS64.A1T0 RZ, [R3+URZ+0x33450], RZ ;  /* 0x033450ff03ff79a7 */ /* 0x0245e2000810003f */
[----:B------:R3:W5:Y:S01]  /*1a210*/  LDL R8, [R1+0xc] ;  /* 0x00000c0001087983 */ /* 0x0007620000100800 */
[----:B0-----:R-:W-:Y:S01]  /*1a220*/  LOP3.LUT R0, R0, 0x7f, RZ, 0xc0, !PT ;  /* 0x0000007f00007812 */ /* 0x001fe200078ec0ff */
[----:B------:R-:W-:Y:S03]  /*1a230*/  BAR.SYNC.DEFER_BLOCKING 0x2, 0x80 ;  /* 0x0082000000007b1d */ /* 0x000fe60000010000 */
[----:B------:R-:W-:-:S03]  /*1a240*/  ISETP.NE.AND P0, PT, R0, RZ, PT ;  /* 0x000000ff0000720c */ /* 0x000fc60003f05270 */
[----:B------:R3:W5:Y:S10]  /*1a250*/  LDL R0, [R1+0x8] ;  /* 0x0000080001007983 */ /* 0x0007740000100800 */
[----:B--2---:R-:W-:-:S05]  /*1a260*/  @!P0 VIADD R3, R3, 0x33480 ;  /* 0x0003348003038836 */ /* 0x004fca0000000000 */
[----:B------:R-:W-:-:S04]  /*1a270*/  @!P0 PRMT R3, RZ, 0x654, R3 ;  /* 0x00000654ff038816 */ /* 0x000fc80000000003 */
[----:B------:R3:W-:Y:S01]  /*1a280*/  @!P0 SYNCS.ARRIVE.TRANS64.RED.A1T0 RZ, [R3+URZ], RZ ;  /* 0x000000ff03ff89a7 */ /* 0x0007e2000810043f */
[C---:B------:R-:W-:Y:S01]  /*1a290*/  ISETP.GT.AND P0, PT, R2.reuse, UR40, PT ;  /* 0x0000002802007c0c */ /* 0x040fe2000bf04270 */
[----:B------:R-:W-:-:S12]  /*1a2a0*/  VIADD R2, R2, 0xffffffff ;  /* 0xffffffff02027836 */ /* 0x000fd80000000000 */
[----:B---3--:R-:W-:Y:S05]  /*1a2b0*/  @P0 BRA `(.L_x_4029) ;  /* 0xffffffe800000947 */ /* 0x008fea000383ffff */
.L_x_4005:
[----:B------:R-:W2:Y:S01]  /*1a2c0*/  S2R R3, SR_TID.X ;  /* 0x0000000000037919 */ /* 0x000ea20000002100 */
[----:B------:R-:W-:Y:S01]  /*1a2d0*/  BSSY B0, `(.L_x_4030) ;  /* 0x0000011000007945 */ /* 0x000fe20003800000 */
[----:B--2---:R-:W-:-:S04]  /*1a2e0*/  LOP3.LUT R3, R3, 0x7f, RZ, 0xc0, !PT ;  /* 0x0000007f03037812 */ /* 0x004fc800078ec0ff */
[----:B------:R-:W-:-:S13]  /*1a2f0*/  ISETP.NE.AND P0, PT, R3, RZ, PT ;  /* 0x000000ff0300720c */ /* 0x000fda0003f05270 */
[----:B------:R-:W-:Y:S05]  /*1a300*/  @P0 BRA `(.L_x_4031) ;  /* 0x0000000000340947 */ /* 0x000fea0003800000 */
[----:B------:R-:W2:Y:S01]  /*1a310*/  S2R R3, SR_LANEID ;  /* 0x0000000000037919 */ /* 0x000ea20000000000 */
[----:B------:R-:W-:Y:S02]  /*1a320*/  VOTEU.ANY UR4, UPT, PT ;  /* 0x0000000000047886 */ /* 0x000fe400038e0100 */
[----:B-1---5:R-:W2:Y:S08]  /*1a330*/  FLO.U32 R0, UR4 ;  /* 0x0000000400007d00 */ /* 0x022eb000080e0000 */
[----:B------:R-:W1:Y:S01]  /*1a340*/  POPC R5, UR4 ;  /* 0x0000000400057d09 */ /* 0x000e620008000000 */
[----:B--2---:R-:W-:-:S02]  /*1a350*/  ISETP.EQ.U32.AND P1, PT, R0, R3, PT ;  /* 0x000000030000720c */ /* 0x004fc40003f22070 */
[----:B------:R-:W1:Y:S11]  /*1a360*/  LDC.64 R2, c[0x0][0xc80] ;  /* 0x00032000ff027b82 */ /* 0x000e760000000a00 */
[----:B-1----:R-:W2:Y:S01]  /*1a370*/  @P1 ATOMG.E.ADD.STRONG.GPU PT, R3, desc[UR50][R2.64], R5 ;  /* 0x00000005020319a8 */ /* 0x002ea200081ee1f2 */
[----:B------:R-:W1:Y:S02]  /*1a380*/  S2R R4, SR_LTMASK ;  /* 0x0000000000047919 */ /* 0x000e640000003900 */
[----:B-1----:R-:W-:-:S04]  /*1a390*/  LOP3.LUT R4, R4, UR4, RZ, 0xc0, !PT ;  /* 0x0000000404047c12 */ /* 0x002fc8000f8ec0ff */
[----:B0-----:R-:W0:Y:S01]  /*1a3a0*/  POPC R7, R4 ;  /* 0x0000000400077309 */ /* 0x001e220000000000 */
[----:B--2---:R-:W0:Y:S02]  /*1a3b0*/  SHFL.IDX PT, R0, R3, R0, 0x1f ;  /* 0x00001f0003007589 */ /* 0x004e2400000e0000 */
[----:B0-----:R-:W-:-:S05]  /*1a3c0*/  IADD3 R0, R0, UR43, R7 ;  /* 0x0000002b00007c10 */ /* 0x001fca000fffe007 */
[----:B------:R2:W-:Y:S02]  /*1a3d0*/  STL [R1+0x1c], R0 ;  /* 0x00001c0001007387 */ /* 0x0005e40000100800 */
.L_x_4031:
[----:B------:R-:W-:Y:S05]  /*1a3e0*/  BSYNC B0 ;  /* 0x0000000000007941 */ /* 0x000fea0003800000 */
.L_x_4030:
[----:B------:R-:W-:-:S06]  /*1a3f0*/  UISETP.NE.AND UP0, UPT, UR39, 0x3, UPT ;  /* 0x000000032700788c */ /* 0x000fcc000bf05270 */
[----:B------:R-:W-:-:S13]  /*1a400*/  PLOP3.LUT P1, PT, PT, PT, UP0, 0x80, 0x0 ;  /* 0x000000000000781c */ /* 0x000fda0003f2f008 */
[----:B------:R-:W-:Y:S05]  /*1a410*/  @!P1 BRA `(.L_x_4032) ;  /* 0x0000000000049947 */ /* 0x000fea0003800000 */
[----:B------:R-:W-:Y:S01]  /*1a420*/  BPT.TRAP 0x1 ;  /* 0x000000040000795c */ /* 0x000fe20000300000 */
.L_x_4032:
[----:B------:R-:W3:Y:S04]  /*1a430*/  LDL R3, [R1+0xc] ;  /* 0x00000c0001037983 */ /* 0x000ee80000100800 */
[----:B------:R-:W4:Y:S01]  /*1a440*/  LDL R2, [R1+0x8] ;  /* 0x0000080001027983 */ /* 0x000f220000100800 */
[----:B-12--5:R-:W-:Y:S01]  /*1a450*/  IMAD.U32 R0, RZ, RZ, UR45 ;  /* 0x0000002dff007e24 */ /* 0x026fe2000f8e00ff */
[----:B------:R-:W-:Y:S04]  /*1a460*/  BSSY B0, `(.L_x_4033) ;  /* 0x0000007000007945 */ /* 0x000fe80003800000 */
[----:B------:R-:W-:-:S02]  /*1a470*/  ISETP.NE.AND P2, PT, R0, 0x3, PT ;  /* 0x000000030000780c */ /* 0x000fc40003f45270 */
[----:B---3--:R-:W-:-:S04]  /*1a480*/  LOP3.LUT R3, R3, 0x1, RZ, 0x3c, !PT ;  /* 0x0000000103037812 */ /* 0x008fc800078e3cff */
[----:B------:R-:W-:Y:S01]  /*1a490*/  SHF.L.U32 R3, R3, 0x1f, RZ ;  /* 0x0000001f03037819 */ /* 0x000fe200000006ff */
[----:B----4-:R-:W-:-:S04]  /*1a4a0*/  IMAD R0, R2, 0x8, R18 ;  /* 0x0000000802007824 */ /* 0x010fc800078e0212 */
[----:B------:R-:W1:Y:S02]  /*1a4b0*/  SYNCS.PHASECHK.TRANS64.TRYWAIT P1, [R0+URZ+0x33470], R3 ;  /* 0x03347003000075a7 */ /* 0x000e64000802017f */
[----:B-1----:R-:W-:Y:S05]  /*1a4c0*/  @!P1 BRA `(.L_x_4034) ;  /* 0x0000001c00b09947 */ /* 0x002fea0003800000 */
.L_x_4079:
[----:B------:R-:W-:Y:S05]  /*1a4d0*/  BSYNC B0 ;  /* 0x0000000000007941 */ /* 0x000fea0003800000 */
.L_x_4033:
[----:B------:R-:W-:Y:S05]  /*1a4e0*/  @!P2 BRA `(.L_x_4035) ;  /* 0x000000000004a947 */ /* 0x000fea0003800000 */
[----:B------:R-:W-:Y:S01]  /*1a4f0*/  BPT.TRAP 0x1 ;  /* 0x000000040000795c */ /* 0x000fe20000300000 */
.L_x_4035:
[----:B------:R-:W1:Y:S02]  /*1a500*/  LDL R2, [R1+0xc] ;  /* 0x00000c0001027983 */ /* 0x000e640000100800 */
[----:B-1----:R-:W-:-:S04]  /*1a510*/  SHF.L.U32 R3, R2, 0x1f, RZ ;  /* 0x0000001f02037819 */ /* 0x002fc800000006ff */
[----:B------:R-:W1:Y:S02]  /*1a520*/  SYNCS.PHASECHK.TRANS64.TRYWAIT P1, [R0+URZ+0x33460], R3 ;  /* 0x03346003000075a7 */ /* 0x000e64000802017f */
[----:B-1----:R-:W-:Y:S05]  /*1a530*/  @!P1 BRA `(.L_x_4036) ;  /* 0x0000001c00a89947 */ /* 0x002fea0003800000 */
.L_x_4080:
[----:B------:R-:W2:Y:S04]  /*1a540*/  LDL R2, [R1+0x8] ;  /* 0x0000080001027983 */ /* 0x000ea80000100800 */
[----:B------:R-:W1:Y:S04]  /*1a550*/  LDL R15, [R1+0x4] ;  /* 0x00000400010f7983 */ /* 0x000e680000100800 */
[----:B------:R-:W3:Y:S01]  /*1a560*/  LDL R17, [R1] ;  /* 0x0000000001117983 */ /* 0x000ee20000100800 */
[----:B------:R-:W-:Y:S05]  /*1a570*/  WARPSYNC.ALL ;  /* 0x0000000000007948 */ /* 0x000fea0003800000 */
[----:B--2---:R-:W-:-:S05]  /*1a580*/  IMAD R2, R2, 0x7800, RZ ;  /* 0x0000780002027824 */ /* 0x004fca00078e02ff */
[----:B-1----:R-:W-:-:S05]  /*1a590*/  LOP3.LUT R3, R2, R15, RZ, 0xfc, !PT ;  /* 0x0000000f02037212 */ /* 0x002fca00078efcff */
[----:B------:R-:W-:-:S06]  /*1a5a0*/  IMAD.IADD R4, R18, 0x1, R3 ;  /* 0x0000000112047824 */ /* 0x000fcc00078e0203 */
[----:B0-----:R-:W0:Y:S01]  /*1a5b0*/  LDSM.16.MT88.4 R4, [R4+0xf200] ;  /* 0x00f200000404783b */ /* 0x001e220000004200 */
[C---:B---3--:R-:W-:Y:S01]  /*1a5c0*/  LOP3.LUT R3, R2.reuse, R17, RZ, 0xfc, !PT ;  /* 0x0000001102037212 */ /* 0x048fe200078efcff */
[----:B------:R-:W-:-:S04]  /*1a5d0*/  VIADD R13, R2, 0x2800 ;  /* 0x00002800020d7836 */ /* 0x000fc80000000000 */
[----:B------:R-:W-:Y:S01]  /*1a5e0*/  IMAD.IADD R3, R19, 0x1, R3 ;  /* 0x0000000113037824 */ /* 0x000fe200078e0203 */
        /* <DEDUP_REMOVED lines=8> */
[C---:B0-----:R-:W-:Y:S02]  /*1a670*/  VIADD R3, R2.reuse, 0x800 ;  /* 0x0000080002037836 */ /* 0x041fe40000000000 */
[----:B------:R-:W-:Y:S01]  /*1a680*/  VIADD R20, R2, 0x5000 ;  /* 0x0000500002147836 */ /* 0x000fe20000000000 */
[C-C-:B-1----:R-:W-:Y:S02]  /*1a690*/  PRMT R8, R4.reuse, 0x6420, R5.reuse ;  /* 0x0000642004087816 */ /* 0x142fe40000000005 */
[----:B------:R-:W-:Y:S02]  /*1a6a0*/  PRMT R9, R4, 0x7531, R5 ;  /* 0x0000753104097816 */ /* 0x000fe40000000005 */
[----:B------:R-:W-:Y:S02]  /*1a6b0*/  LOP3.LUT R4, R3, R17, RZ, 0xfc, !PT ;  /* 0x0000001103047212 */ /* 0x000fe400078efcff */
[----:B------:R-:W-:-:S02]  /*1a6c0*/  PRMT R10, R6, 0x6420, R7 ;  /* 0x00006420060a7816 */ /* 0x000fc40000000007 */
[----:B------:R-:W-:Y:S01]  /*1a6d0*/  PRMT R11, R6, 0x7531, R7 ;  /* 0x00007531060b7816 */ /* 0x000fe20000000007 */
[----:B------:R-:W-:-:S05]  /*1a6e0*/  IMAD.IADD R4, R19, 0x1, R4 ;  /* 0x0000000113047824 */ /* 0x000fca00078e0204 */
[----:B------:R0:W-:Y:S02]  /*1a6f0*/  STSM.16.M88.4 [R4], R8 ;  /* 0x0000000804007844 */ /* 0x0001e40000000200 */
[----:B0-----:R-:W-:-:S05]  /*1a700*/  LOP3.LUT R4, R20, R15, RZ, 0xfc, !PT ;  /* 0x0000000f14047212 */ /* 0x001fca00078efcff */
[----:B------:R-:W-:-:S06]  /*1a710*/  IMAD.IADD R4, R18, 0x1, R4 ;  /* 0x0000000112047824 */ /* 0x000fcc00078e0204 */
[----:B------:R-:W0:Y:S01]  /*1a720*/  LDSM.16.MT88.4 R4, [R4+0xf200] ;  /* 0x00f200000404783b */ /* 0x000e220000004200 */
[----:B------:R-:W-:Y:S01]  /*1a730*/  VIADD R12, R2, 0x1000 ;  /* 0x00001000020c7836 */ /* 0x000fe20000000000 */
[----:B------:R-:W-:-:S05]  /*1a740*/  LOP3.LUT R3, R3, R15, RZ, 0xfc, !PT ;  /* 0x0000000f03037212 */ /* 0x000fca00078efcff */
[----:B------:R-:W-:Y:S01]  /*1a750*/  IMAD.IADD R3, R18, 0x1, R3 ;  /* 0x0000000112037824 */ /* 0x000fe200078e0203 */
[C-C-:B0-----:R-:W-:Y:S02]  /*1a760*/  PRMT R8, R4.reuse, 0x6420, R5.reuse ;  /* 0x0000642004087816 */ /* 0x141fe40000000005 */
[----:B------:R-:W-:Y:S02]  /*1a770*/  PRMT R9, R4, 0x7531, R5 ;  /* 0x0000753104097816 */ /* 0x000fe40000000005 */
[----:B------:R-:W-:Y:S02]  /*1a780*/  LOP3.LUT R4, R12, R17, RZ, 0xfc, !PT ;  /* 0x000000110c047212 */ /* 0x000fe400078efcff */
[C-C-:B------:R-:W-:Y:S02]  /*1a790*/  PRMT R10, R6.reuse, 0x6420, R7.reuse ;  /* 0x00006420060a7816 */ /* 0x140fe40000000007 */
[----:B------:R-:W-:Y:S01]  /*1a7a0*/  PRMT R11, R6, 0x7531, R7 ;  /* 0x00007531060b7816 */ /* 0x000fe20000000007 */
[----:B------:R-:W-:-:S05]  /*1a7b0*/  IMAD.IADD R4, R19, 0x1, R4 ;  /* 0x0000000113047824 */ /* 0x000fca00078e0204 */
[----:B------:R-:W-:Y:S04]  /*1a7c0*/  STSM.16.M88.4 [R4], R8 ;  /* 0x0000000804007844 */ /* 0x000fe80000000200 */
[----:B------:R0:W1:Y:S01]  /*1a7d0*/  LDSM.16.MT88.4 R4, [R3+0xf200] ;  /* 0x00f200000304783b */ /* 0x0000620000004200 */
        /* <DEDUP_REMOVED lines=9> */
[----:B------:R-:W-:-:S05]  /*1a870*/  LOP3.LUT R4, R3, R15, RZ, 0xfc, !PT ;  /* 0x0000000f03047212 */ /* 0x000fca00078efcff */
[----:B------:R-:W-:-:S06]  /*1a880*/  IMAD.IADD R4, R18, 0x1, R4 ;  /* 0x0000000112047824 */ /* 0x000fcc00078e0204 */
[----:B------:R-:W0:Y:S02]  /*1a890*/  LDSM.16.MT88.4 R4, [R4+0xf200] ;  /* 0x00f200000404783b */ /* 0x000e240000004200 */
[C-C-:B0-----:R-:W-:Y:S02]  /*1a8a0*/  PRMT R8, R4.reuse, 0x6420, R5.reuse ;  /* 0x0000642004087816 */ /* 0x141fe40000000005 */
[----:B------:R-:W-:Y:S01]  /*1a8b0*/  PRMT R9, R4, 0x7531, R5 ;  /* 0x0000753104097816 */ /* 0x000fe20000000005 */
[----:B------:R-:W-:Y:S02]  /*1a8c0*/  IMAD.MOV.U32 R5, RZ, RZ, R17 ;  /* 0x000000ffff057224 */ /* 0x000fe400078e0011 */
[----:B------:R-:W-:-:S05]  /*1a8d0*/  VIADD R17, R2, 0x2000 ;  /* 0x0000200002117836 */ /* 0x000fca0000000000 */
        /* <DEDUP_REMOVED lines=8> */
[----:B------:R-:W-:Y:S02]  /*1a960*/  IMAD.IADD R4, R18, 0x1, R4 ;  /* 0x0000000112047824 */ /* 0x000fe400078e0204 */
[----:B------:R-:W-:-:S04]  /*1a970*/  IMAD.MOV.U32 R10, RZ, RZ, R5 ;  /* 0x000000ffff0a7224 */ /* 0x000fc800078e0005 */
[----:B------:R-:W0:Y:S02]  /*1a980*/  LDSM.16.MT88.4 R4, [R4+0xf200] ;  /* 0x00f200000404783b */ /* 0x000e240000004200 */
[C-C-:B0-----:R-:W-:Y:S02]  /*1a990*/  PRMT R8, R4.reuse, 0x6420, R5.reuse ;  /* 0x0000642004087816 */ /* 0x141fe40000000005 */
[----:B------:R-:W-:Y:S01]  /*1a9a0*/  PRMT R9, R4, 0x7531, R5 ;  /* 0x0000753104097816 */ /* 0x000fe20000000005 */
[----:B------:R-:W-:Y:S02]  /*1a9b0*/  IMAD.MOV.U32 R4, RZ, RZ, R10 ;  /* 0x000000ffff047224 */ /* 0x000fe400078e000a */
[----:B------:R-:W-:-:S03]  /*1a9c0*/  IMAD.MOV.U32 R5, RZ, RZ, R11 ;  /* 0x000000ffff057224 */ /* 0x000fc600078e000b */
[----:B------:R-:W-:Y:S02]  /*1a9d0*/  LOP3.LUT R13, R13, R4, RZ, 0xfc, !PT ;  /* 0x000000040d0d7212 */ /* 0x000fe400078efcff */
[C-C-:B------:R-:W-:Y:S02]  /*1a9e0*/  PRMT R10, R6.reuse, 0x6420, R7.reuse ;  /* 0x00006420060a7816 */ /* 0x140fe40000000007 */
[----:B------:R-:W-:Y:S01]  /*1a9f0*/  PRMT R11, R6, 0x7531, R7 ;  /* 0x00007531060b7816 */ /* 0x000fe20000000007 */
[----:B------:R-:W-:Y:S01]  /*1aa00*/  IMAD.IADD R13, R19, 0x1, R13 ;  /* 0x00000001130d7824 */ /* 0x000fe200078e020d */
[----:B------:R-:W-:-:S04]  /*1aa10*/  LOP3.LUT R12, R12, R5, RZ, 0xfc, !PT ;  /* 0x000000050c0c7212 */ /* 0x000fc800078efcff */
[----:B------:R0:W-:Y:S02]  /*1aa20*/  STSM.16.M88.4 [R13], R8 ;  /* 0x000000080d007844 */ /* 0x0001e40000000200 */
[----:B0-----:R-:W-:Y:S02]  /*1aa30*/  IMAD.MOV.U32 R13, RZ, RZ, R4 ;  /* 0x000000ffff0d7224 */ /* 0x001fe400078e0004 */
[----:B------:R-:W-:Y:S02]  /*1aa40*/  IMAD.IADD R4, R18, 0x1, R12 ;  /* 0x0000000112047824 */ /* 0x000fe400078e020c */
[----:B------:R-:W-:-:S04]  /*1aa50*/  IMAD.MOV.U32 R12, RZ, RZ, R5 ;  /* 0x000000ffff0c7224 */ /* 0x000fc800078e0005 */
[----:B------:R-:W0:Y:S01]  /*1aa60*/  LDSM.16.MT88.4 R4, [R4+0xf200] ;  /* 0x00f200000404783b */ /* 0x000e220000004200 */
[----:B------:R-:W-:-:S05]  /*1aa70*/  LOP3.LUT R3, R3, R13, RZ, 0xfc, !PT ;  /* 0x0000000d03037212 */ /* 0x000fca00078efcff */
[----:B------:R-:W-:Y:S01]  /*1aa80*/  IMAD.IADD R3, R19, 0x1, R3 ;  /* 0x0000000113037824 */ /* 0x000fe200078e0203 */
[C-C-:B0-----:R-:W-:Y:S02]  /*1aa90*/  PRMT R8, R4.reuse, 0x6420, R5.reuse ;  /* 0x0000642004087816 */ /* 0x141fe40000000005 */
[----:B------:R-:W-:Y:S02]  /*1aaa0*/  PRMT R9, R4, 0x7531, R5 ;  /* 0x0000753104097816 */ /* 0x000fe40000000005 */
[C-C-:B------:R-:W-:Y:S02]  /*1aab0*/  PRMT R10, R6.reuse, 0x6420, R7.reuse ;  /* 0x00006420060a7816 */ /* 0x140fe40000000007 */
[----:B------:R-:W-:-:S05]  /*1aac0*/  PRMT R11, R6, 0x7531, R7 ;  /* 0x00007531060b7816 */ /* 0x000fca0000000007 */
[----:B------:R0:W-:Y:S02]  /*1aad0*/  STSM.16.M88.4 [R3], R8 ;  /* 0x0000000803007844 */ /* 0x0001e40000000200 */
[----:B0-----:R-:W-:-:S05]  /*1aae0*/  VIADD R3, R2, 0x3800 ;  /* 0x0000380002037836 */ /* 0x001fca0000000000 */
[----:B------:R-:W-:-:S05]  /*1aaf0*/  LOP3.LUT R4, R3, R12, RZ, 0xfc, !PT ;  /* 0x0000000c03047212 */ /* 0x000fca00078efcff */
[----:B------:R-:W-:-:S06]  /*1ab00*/  IMAD.IADD R4, R18, 0x1, R4 ;  /* 0x0000000112047824 */ /* 0x000fcc00078e0204 */
        /* <DEDUP_REMOVED lines=13> */
[----:B0-----:R-:W-:Y:S01]  /*1abe0*/  VIADD R3, R2, 0x4000 ;  /* 0x0000400002037836 */ /* 0x001fe20000000000 */
[----:B------:R-:W-:Y:S02]  /*1abf0*/  LOP3.LUT R14, R14, R12, RZ, 0xfc, !PT ;  /* 0x0000000c0e0e7212 */ /* 0x000fe400078efcff */
[C-C-:B-1----:R-:W-:Y:S02]  /*1ac00*/  PRMT R8, R4.reuse, 0x6420, R5.reuse ;  /* 0x0000642004087816 */ /* 0x142fe40000000005 */
[----:B------:R-:W-:Y:S01]  /*1ac10*/  PRMT R9, R4, 0x7531, R5 ;  /* 0x0000753104097816 */ /* 0x000fe20000000005 */
[----:B------:R-:W-:-:S05]  /*1ac20*/  IMAD.MOV.U32 R5, RZ, RZ, R11 ;  /* 0x000000ffff057224 */ /* 0x000fca00078e000b */
[----:B------:R-:W-:Y:S02]  /*1ac30*/  LOP3.LUT R4, R3, R5, RZ, 0xfc, !PT ;  /* 0x0000000503047212 */ /* 0x000fe400078efcff */
[C-C-:B------:R-:W-:Y:S02]  /*1ac40*/  PRMT R10, R6.reuse, 0x6420, R7.reuse ;  /* 0x00006420060a7816 */ /* 0x140fe40000000007 */
[----:B------:R-:W-:Y:S01]  /*1ac50*/  PRMT R11, R6, 0x7531, R7 ;  /* 0x00007531060b7816 */ /* 0x000fe20000000007 */
[----:B------:R-:W-:-:S05]  /*1ac60*/  IMAD.IADD R4, R19, 0x1, R4 ;  /* 0x0000000113047824 */ /* 0x000fca00078e0204 */
[----:B------:R0:W-:Y:S02]  /*1ac70*/  STSM.16.M88.4 [R4], R8 ;  /* 0x0000000804007844 */ /* 0x0001e40000000200 */
[----:B0-----:R-:W-:Y:S02]  /*1ac80*/  IMAD.IADD R4, R18, 0x1, R14 ;  /* 0x0000000112047824 */ /* 0x001fe400078e020e */
[----:B------:R-:W-:-:S04]  /*1ac90*/  IMAD.MOV.U32 R14, RZ, RZ, R5 ;  /* 0x000000ffff0e7224 */ /* 0x000fc800078e0005 */
        /* <DEDUP_REMOVED lines=10> */
[----:B0-----:R-:W-:-:S05]  /*1ad40*/  IMAD.MOV.U32 R11, RZ, RZ, R5 ;  /* 0x000000ffff0b7224 */ /* 0x001fca00078e0005 */
[----:B------:R-:W-:-:S05]  /*1ad50*/  LOP3.LUT R3, R3, R11, RZ, 0xfc, !PT ;  /* 0x0000000b03037212 */ /* 0x000fca00078efcff */
[----:B------:R-:W-:-:S05]  /*1ad60*/  IMAD.IADD R3, R18, 0x1, R3 ;  /* 0x0000000112037824 */ /* 0x000fca00078e0203 */
[----:B------:R0:W1:Y:S02]  /*1ad70*/  LDSM.16.MT88.4 R4, [R3+0xf200] ;  /* 0x00f200000304783b */ /* 0x0000640000004200 */
[----:B0-----:R-:W-:-:S05]  /*1ad80*/  LOP3.LUT R3, R20, R14, RZ, 0xfc, !PT ;  /* 0x0000000e14037212 */ /* 0x001fca00078efcff */
[----:B------:R-:W-:Y:S01]  /*1ad90*/  IMAD.IADD R3, R19, 0x1, R3 ;  /* 0x0000000113037824 */ /* 0x000fe200078e0203 */
[C-C-:B-1----:R-:W-:Y:S02]  /*1ada0*/  PRMT R8, R4.reuse, 0x6420, R5.reuse ;  /* 0x0000642004087816 */ /* 0x142fe40000000005 */
[----:B------:R-:W-:Y:S01]  /*1adb0*/  PRMT R9, R4, 0x7531, R5 ;  /* 0x0000753104097816 */ /* 0x000fe20000000005 */
[----:B------:R-:W-:Y:S01]  /*1adc0*/  IMAD.MOV.U32 R5, RZ, RZ, R11 ;  /* 0x000000ffff057224 */ /* 0x000fe200078e000b */
[C-C-:B------:R-:W-:Y:S02]  /*1add0*/  PRMT R10, R6.reuse, 0x6420, R7.reuse ;  /* 0x00006420060a7816 */ /* 0x140fe40000000007 */
[----:B------:R-:W-:-:S05]  /*1ade0*/  PRMT R11, R6, 0x7531, R7 ;  /* 0x00007531060b7816 */ /* 0x000fca0000000007 */
[----:B------:R0:W-:Y:S02]  /*1adf0*/  STSM.16.M88.4 [R3], R8 ;  /* 0x0000000803007844 */ /* 0x0001e40000000200 */
[----:B0-----:R-:W-:Y:S02]  /*1ae00*/  IMAD.MOV.U32 R11, RZ, RZ, R5 ;  /* 0x000000ffff0b7224 */ /* 0x001fe400078e0005 */
[----:B------:R-:W-:-:S05]  /*1ae10*/  VIADD R3, R2, 0x6800 ;  /* 0x0000680002037836 */ /* 0x000fca0000000000 */
[----:B------:R-:W-:-:S05]  /*1ae20*/  LOP3.LUT R4, R3, R11, RZ, 0xfc, !PT ;  /* 0x0000000b03047212 */ /* 0x000fca00078efcff */
[----:B------:R-:W-:-:S06]  /*1ae30*/  IMAD.IADD R4, R18, 0x1, R4 ;  /* 0x0000000112047824 */ /* 0x000fcc00078e0204 */
[----:B------:R-:W0:Y:S02]  /*1ae40*/  LDSM.16.MT88.4 R4, [R4+0xf200] ;  /* 0x00f200000404783b */ /* 0x000e240000004200 */
[C-C-:B0-----:R-:W-:Y:S02]  /*1ae50*/  PRMT R8, R4.reuse, 0x6420, R5.reuse ;  /* 0x0000642004087816 */ /* 0x141fe40000000005 */
[----:B------:R-:W-:Y:S02]  /*1ae60*/  PRMT R9, R4, 0x7531, R5 ;  /* 0x0000753104097816 */ /* 0x000fe40000000005 */
[----:B------:R-:W-:Y:S01]  /*1ae70*/  LOP3.LUT R4, R15, R14, RZ, 0xfc, !PT ;  /* 0x0000000e0f047212 */ /* 0x000fe200078efcff */
[----:B------:R-:W-:Y:S01]  /*1ae80*/  IMAD.MOV.U32 R15, RZ, RZ, R11 ;  /* 0x000000ffff0f7224 */ /* 0x000fe200078e000b */
[C-C-:B------:R-:W-:Y:S02]  /*1ae90*/  PRMT R10, R6.reuse, 0x6420, R7.reuse ;  /* 0x00006420060a7816 */ /* 0x140fe40000000007 */
[----:B------:R-:W-:Y:S01]  /*1aea0*/  PRMT R11, R6, 0x7531, R7 ;  /* 0x00007531060b7816 */ /* 0x000fe20000000007 */
[----:B------:R-:W-:Y:S01]  /*1aeb0*/  IMAD.IADD R4, R19, 0x1, R4 ;  /* 0x0000000113047824 */ /* 0x000fe200078e0204 */
[----:B------:R-:W-:-:S04]  /*1aec0*/  LOP3.LUT R17, R17, R15, RZ, 0xfc, !PT ;  /* 0x0000000f11117212 */ /* 0x000fc800078efcff */
[----:B------:R0:W-:Y:S02]  /*1aed0*/  STSM.16.M88.4 [R4], R8 ;  /* 0x0000000804007844 */ /* 0x0001e40000000200 */
[----:B0-----:R-:W-:-:S06]  /*1aee0*/  IMAD.IADD R4, R18, 0x1, R17 ;  /* 0x0000000112047824 */ /* 0x001fcc00078e0211 */
[----:B------:R-:W0:Y:S01]  /*1aef0*/  LDSM.16.MT88.4 R4, [R4+0xf200] ;  /* 0x00f200000404783b */ /* 0x000e220000004200 */
[----:B------:R-:W-:Y:S02]  /*1af00*/  LOP3.LUT R13, R13, R14, RZ, 0xfc, !PT ;  /* 0x0000000e0d0d7212 */ /* 0x000fe400078efcff */
[----:B------:R-:W-:-:S03]  /*1af10*/  LOP3.LUT R12, R12, R15, RZ, 0xfc, !PT ;  /* 0x0000000f0c0c7212 */ /* 0x000fc600078efcff */
[----:B------:R-:W-:Y:S01]  /*1af20*/  IMAD.IADD R13, R19, 0x1, R13 ;  /* 0x00000001130d7824 */ /* 0x000fe200078e020d */
[C-C-:B0-----:R-:W-:Y:S02]  /*1af30*/  PRMT R8, R4.reuse, 0x6420, R5.reuse ;  /* 0x0000642004087816 */ /* 0x141fe40000000005 */
[----:B------:R-:W-:Y:S01]  /*1af40*/  PRMT R9, R4, 0x7531, R5 ;  /* 0x0000753104097816 */ /* 0x000fe20000000005 */
[----:B------:R-:W-:Y:S01]  /*1af50*/  IMAD.IADD R4, R18, 0x1, R12 ;  /* 0x0000000112047824 */ /* 0x000fe200078e020c */
[C-C-:B------:R-:W-:Y:S02]  /*1af60*/  PRMT R10, R6.reuse, 0x6420, R7.reuse ;  /* 0x00006420060a7816 */ /* 0x140fe40000000007 */
[----:B------:R-:W-:-:S05]  /*1af70*/  PRMT R11, R6, 0x7531, R7 ;  /* 0x00007531060b7816 */ /* 0x000fca0000000007 */
[----:B------:R-:W-:Y:S04]  /*1af80*/  STSM.16.M88.4 [R13], R8 ;  /* 0x000000080d007844 */ /* 0x000fe80000000200 */
        /* <DEDUP_REMOVED lines=9> */
[----:B------:R-:W-:-:S04]  /*1b020*/  IMAD.IADD R5, R18, 0x1, R5 ;  /* 0x0000000112057824 */ /* 0x000fc800078e0205 */
[----:B------:R-:W-:Y:S04]  /*1b030*/  STSM.16.M88.4 [R3], R8 ;  /* 0x0000000803007844 */ /* 0x000fe80000000200 */
[----:B------:R-:W0:Y:S01]  /*1b040*/  LDSM.16.MT88.4 R4, [R5+0xf200] ;  /* 0x00f200000504783b */ /* 0x000e220000004200 */
[----:B------:R-:W-:-:S05]  /*1b050*/  LOP3.LUT R2, R2, R14, RZ, 0xfc, !PT ;  /* 0x0000000e02027212 */ /* 0x000fca00078efcff */
[----:B------:R-:W-:Y:S01]  /*1b060*/  IMAD.IADD R19, R19, 0x1, R2 ;  /* 0x0000000113137824 */ /* 0x000fe200078e0202 */
[C-C-:B0-----:R-:W-:Y:S02]  /*1b070*/  PRMT R8, R4.reuse, 0x6420, R5.reuse ;  /* 0x0000642004087816 */ /* 0x141fe40000000005 */
        /* <DEDUP_REMOVED lines=12> */
.L_x_4037:
        /* <DEDUP_REMOVED lines=14> */
.L_x_3980:
[----:B------:R-:W-:Y:S05]  /*1b220*/  BSYNC B7 ;  /* 0x0000000000077941 */ /* 0x000fea0003800000 */
.L_x_3978:
[----:B------:R2:W5:Y:S01]  /*1b230*/  LDL R2, [R1+0x1c] ;  /* 0x00001c0001027983 */ /* 0x0005620000100800 */
[----:B------:R-:W-:-:S13]  /*1b240*/  LOP3.LUT P1, RZ, R16, 0x4, RZ, 0xc0, !PT ;  /* 0x0000000410ff7812 */ /* 0x000fda000782c0ff */
[----:B--2---:R-:W-:Y:S05]  /*1b250*/  @!P1 BRA `(.L_x_4038) ;  /* 0x0000000000249947 */ /* 0x004fea0003800000 */
[----:B------:R-:W2:Y:S08]  /*1b260*/  S2UR UR5, SR_CgaCtaId ;  /* 0x00000000000579c3 */ /* 0x000eb00000008800 */
[----:B------:R-:W-:Y:S06]  /*1b270*/  BAR.SYNC.DEFER_BLOCKING 0x5, 0x180 ;  /* 0x0146000000007b1d */ /* 0x000fec0000010000 */
[----:B------:R-:W-:-:S02]  /*1b280*/  UMOV UR4, 0x400 ;  /* 0x0000040000047882 */ /* 0x000fc40000000000 */
[----:B--2---:R-:W-:-:S06]  /*1b290*/  ULEA UR4, UR5, UR4, 0x18 ;  /* 0x0000000405047291 */ /* 0x004fcc000f8ec03f */
[----:B------:R-:W-:-:S05]  /*1b2a0*/  IMAD.U32 R18, RZ, RZ, UR4 ;  /* 0x00000004ff127e24 */ /* 0x000fca000f8e00ff */
[----:B-----5:R-:W2:Y:S04]  /*1b2b0*/  LDS R2, [R18+0x334d0] ;  /* 0x0334d00012027984 */ /* 0x020ea80000000800 */
[----:B--2---:R2:W-:Y:S01]  /*1b2c0*/  STL [R1+0x1c], R2 ;  /* 0x00001c0201007387 */ /* 0x0045e20000100800 */
[----:B------:R-:W-:Y:S06]  /*1b2d0*/  BAR.ARV 0x4, 0x180 ;  /* 0x0106000000007b1d */ /* 0x000fec0000002000 */
[----:B------:R-:W-:Y:S05]  /*1b2e0*/  BRA `(.L_x_4039) ;  /* 0x0000000000207947 */ /* 0x000fea0003800000 */
.L_x_4038:
[----:B-1----:R-:W1:Y:S01]  /*1b2f0*/  @!P0 S2R R3, SR_CgaCtaId ;  /* 0x0000000000038919 */ /* 0x002e620000008800 */
[----:B0-----:R-:W-:Y:S01]  /*1b300*/  @!P0 MOV R0, 0x400 ;  /* 0x0000040000008802 */ /* 0x001fe20000000f00 */
[----:B------:R-:W-:Y:S03]  /*1b310*/  BAR.SYNC.DEFER_BLOCKING 0x4, 0x180 ;  /* 0x0106000000007b1d */ /* 0x000fe60000010000 */
[----:B-1----:R-:W-:-:S03]  /*1b320*/  @!P0 LEA R18, R3, R0, 0x18 ;  /* 0x0000000003128211 */ /* 0x002fc600078ec0ff */
[----:B-----5:R-:W0:Y:S04]  /*1b330*/  SHFL.IDX PT, R0, R2, RZ, 0x1f ;  /* 0x00001fff02007589 */ /* 0x020e2800000e0000 */
[----:B------:R3:W-:Y:S04]  /*1b340*/  @!P0 STS [R18+0x334d0], R2 ;  /* 0x0334d00212008388 */ /* 0x0007e80000000800 */
[----:B0-----:R3:W-:Y:S01]  /*1b350*/  STL [R1+0x1c], R0 ;  /* 0x00001c0001007387 */ /* 0x0017e20000100800 */
[----:B------:R-:W-:Y:S06]  /*1b360*/  BAR.ARV 0x5, 0x180 ;  /* 0x0146000000007b1d */ /* 0x000fec0000002000 */
.L_x_4039:
[----:B01-3--:R-:W3:Y:S01]  /*1b370*/  LDL R0, [R1+0x1c] ;  /* 0x00001c0001007983 */ /* 0x00bee20000100800 */
[----:B------:R-:W-:Y:S02]  /*1b380*/  ULDC UR4, c[0x0][0xc38] ;  /* 0x00030e0000047ab9 */ /* 0x000fe40000000800 */
[----:B---3--:R-:W-:-:S13]  /*1b390*/  ISETP.GE.AND P0, PT, R0, UR4, PT ;  /* 0x0000000400007c0c */ /* 0x008fda000bf06270 */
[----:B------:R-:W-:Y:S05]  /*1b3a0*/  @!P0 BRA `(.L_x_4040) ;  /* 0xffffffb4005c8947 */ /* 0x000fea000383ffff */
.L_x_3969:
[----:B--2---:R-:W2:Y:S01]  /*1b3b0*/  LDL.LU R0, [R1+0x20] ;  /* 0x0000200001007983 */ /* 0x004ea20000300800 */
        /* <DEDUP_REMOVED lines=11> */
.L_x_4081:
[----:B------:R-:W-:Y:S05]  /*1b470*/  BSYNC B0 ;  /* 0x0000000000007941 */ /* 0x000fea0003800000 */
.L_x_4041:
[----:B------:R-:W-:-:S03]  /*1b480*/  UMOV UR4, 0xffffffff ;  /* 0xffffffff00047882 */ /* 0x000fc60000000000 */
[----:B------:R-:W-:Y:S05]  /*1b490*/  BRA.DIV UR4, `(.L_x_4043) ;  /* 0x0000000e04f87947 */ /* 0x000fea000b800000 */
[----:B------:R-:W1:Y:S02]  /*1b4a0*/  S2R R2, SR_TID.X ;  /* 0x0000000000027919 */ /* 0x000e640000002100 */
[----:B-1----:R-:W-:-:S04]  /*1b4b0*/  SHF.R.U32.HI R2, RZ, 0x5, R2 ;  /* 0x00000005ff027819 */ /* 0x002fc80000011602 */
[----:B------:R-:W-:-:S05]  /*1b4c0*/  LOP3.LUT R2, R2, 0x3, RZ, 0xc0, !PT ;  /* 0x0000000302027812 */ /* 0x000fca00078ec0ff */
[----:B------:R1:W2:Y:S02]  /*1b4d0*/  SHFL.IDX PT, R14, R2, RZ, 0x1f ;  /* 0x00001fff020e7589 */ /* 0x0002a400000e0000 */
.L_x_4084:
[----:B--2---:R-:W-:Y:S01]  /*1b4e0*/  ISETP.NE.AND P0, PT, R14, RZ, PT ;  /* 0x000000ff0e00720c */ /* 0x004fe20003f05270 */
[----:B------:R-:W-:-:S12]  /*1b4f0*/  BSSY B0, `(.L_x_4044) ;  /* 0x000002e000007945 */ /* 0x000fd80003800000 */
[----:B------:R-:W-:Y:S05]  /*1b500*/  @P0 BRA `(.L_x_4045) ;  /* 0x0000000000b00947 */ /* 0x000fea0003800000 */
[----:B------:R-:W-:-:S03]  /*1b510*/  UMOV UR4, 0xffffffff ;  /* 0xffffffff00047882 */ /* 0x000fc60000000000 */
[----:B------:R-:W-:Y:S05]  /*1b520*/  BRA.DIV UR4, `(.L_x_4046) ;  /* 0x0000001204087947 */ /* 0x000fea000b800000 */
[----:B------:R-:W-:-:S13]  /*1b530*/  ELECT P6, URZ, PT ;  /* 0x00000000003f782f */ /* 0x000fda00038c0000 */
.L_x_4087:
[----:B------:R-:W-:Y:S05]  /*1b540*/  @!P6 BRA `(.L_x_4045) ;  /* 0x0000000000a0e947 */ /* 0x000fea0003800000 */
[----:B------:R-:W-:-:S06]  /*1b550*/  ULOP3.LUT UR4, UR38, 0x2, URZ, 0xfc, !UPT ;  /* 0x0000000226047892 */ /* 0x000fcc000f8efc3f */
[----:B-1----:R-:W-:-:S05]  /*1b560*/  IMAD.U32 R2, RZ, RZ, UR4 ;  /* 0x00000004ff027e24 */ /* 0x002fca000f8e00ff */
[----:B------:R-:W-:-:S13]  /*1b570*/  ISETP.NE.AND P0, PT, R2, 0x3, PT ;  /* 0x000000030200780c */ /* 0x000fda0003f05270 */
[----:B------:R-:W-:Y:S05]  /*1b580*/  @!P0 BRA `(.L_x_4047) ;  /* 0x0000000000048947 */ /* 0x000fea0003800000 */
[----:B------:R-:W-:Y:S01]  /*1b590*/  BPT.TRAP 0x1 ;  /* 0x000000040000795c */ /* 0x000fe20000300000 */
.L_x_4047:
        /* <DEDUP_REMOVED lines=14> */
.L_x_4088:
[----:B------:R-:W1:Y:S02]  /*1b680*/  SYNCS.PHASECHK.TRANS64.TRYWAIT P1, [R7+URZ], R2 ;  /* 0x00000002070075a7 */ /* 0x000e64000802017f */
[----:B-1----:R-:W-:Y:S05]  /*1b690*/  @!P1 BRA `(.L_x_4049) ;  /* 0x0000000c00e09947 */ /* 0x002fea0003800000 */
.L_x_4089:
[----:B------:R-:W-:Y:S05]  /*1b6a0*/  @!P0 BRA `(.L_x_4050) ;  /* 0x0000000000048947 */ /* 0x000fea0003800000 */
[----:B------:R-:W-:Y:S01]  /*1b6b0*/  BPT.TRAP 0x1 ;  /* 0x000000040000795c */ /* 0x000fe20000300000 */
.L_x_4050:
[----:B------:R-:W2:Y:S02]  /*1b6c0*/  LDL.LU R4, [R1+0x8] ;  /* 0x0000080001047983 */ /* 0x000ea40000300800 */
[----:B--2---:R-:W-:-:S04]  /*1b6d0*/  IMAD R4, R4, 0x8, R0 ;  /* 0x0000000804047824 */ /* 0x004fc800078e0200 */
[----:B------:R-:W2:Y:S02]  /*1b6e0*/  SYNCS.PHASECHK.TRANS64.TRYWAIT P1, [R4+URZ+0x33460], R5 ;  /* 0x03346005040075a7 */ /* 0x000ea4000802017f */
[----:B--2---:R-:W-:Y:S05]  /*1b6f0*/  @!P1 BRA `(.L_x_4051) ;  /* 0x0000000c00dc9947 */ /* 0x004fea0003800000 */
.L_x_4090:
[----:B------:R-:W-:Y:S05]  /*1b700*/  @!P0 BRA `(.L_x_4052) ;  /* 0x0000000000048947 */ /* 0x000fea0003800000 */
[----:B------:R-:W-:Y:S01]  /*1b710*/  BPT.TRAP 0x1 ;  /* 0x000000040000795c */ /* 0x000fe20000300000 */
.L_x_4052:
[----:B------:R-:W-:-:S04]  /*1b720*/  IMAD R3, R3, 0x8, R0 ;  /* 0x0000000803037824 */ /* 0x000fc800078e0200 */
[----:B------:R-:W3:Y:S02]  /*1b730*/  SYNCS.PHASECHK.TRANS64.TRYWAIT P1, [R3+URZ+0x33460], R2 ;  /* 0x03346002030075a7 */ /* 0x000ee4000802017f */
[----:B---3--:R-:W-:Y:S05]  /*1b740*/  @!P1 BRA `(.L_x_4053) ;  /* 0x0000000c00dc9947 */ /* 0x008fea0003800000 */
.L_x_4091:
[----:B------:R-:W-:Y:S05]  /*1b750*/  @!P0 BRA `(.L_x_4054) ;  /* 0x0000000000048947 */ /* 0x000fea0003800000 */
[----:B------:R-:W-:Y:S01]  /*1b760*/  BPT.TRAP 0x1 ;  /* 0x000000040000795c */ /* 0x000fe20000300000 */
.L_x_4054:
[----:B------:R-:W4:Y:S02]  /*1b770*/  SYNCS.PHASECHK.TRANS64.TRYWAIT P0, [R4+URZ+0x33480], R5 ;  /* 0x03348005040075a7 */ /* 0x000f24000800017f */
[----:B----4-:R-:W-:Y:S05]  /*1b780*/  @!P0 BRA `(.L_x_4055) ;  /* 0x0000000c00e08947 */ /* 0x010fea0003800000 */
.L_x_4056:
[----:B------:R0:W0:Y:S02]  /*1b790*/  SYNCS.PHASECHK.TRANS64.TRYWAIT P0, [R3+URZ+0x33480], R2 ;  /* 0x03348002030075a7 */ /* 0x000024000800017f */
[----:B0-----:R-:W-:Y:S05]  /*1b7a0*/  @!P0 NANOSLEEP.SYNCS 0x989680 ;  /* 0x009896800000895d */ /* 0x001fea0003900000 */
[----:B------:R-:W0:Y:S02]  /*1b7b0*/  @!P0 SYNCS.PHASECHK.TRANS64 P0, [R3+URZ+0x33480], R2 ;  /* 0x03348002030085a7 */ /* 0x000e24000800007f */
[----:B0-----:R-:W-:Y:S05]  /*1b7c0*/  @!P0 BRA `(.L_x_4056) ;  /* 0xfffffffc00f08947 */ /* 0x001fea000383ffff */
.L_x_4045:
[----:B------:R-:W-:Y:S05]  /*1b7d0*/  BSYNC B0 ;  /* 0x0000000000007941 */ /* 0x000fea0003800000 */
.L_x_4044:
[----:B------:R-:W-:Y:S05]  /*1b7e0*/  EXIT ;  /* 0x000000000000794d */ /* 0x000fea0003800000 */
.L_x_3878:
[----:B0-----:R-:W-:-:S04]  /*1b7f0*/  IMAD.U32 R3, RZ, RZ, UR41 ;  /* 0x00000029ff037e24 */ /* 0x001fc8000f8e00ff */
[----:B------:R0:W1:Y:S03]  /*1b800*/  SYNCS.PHASECHK.TRANS64.TRYWAIT P1, [R3+URZ+0x33400], R0 ;  /* 0x03340000030075a7 */ /* 0x000066000802017f */
[----:B-1----:R-:W-:Y:S05]  /*1b810*/  @!P1 NANOSLEEP.SYNCS 0x989680 ;  /* 0x009896800000995d */ /* 0x002fea0003900000 */
[----:B------:R-:W1:Y:S02]  /*1b820*/  @!P1 SYNCS.PHASECHK.TRANS64 P1, [R3+URZ+0x33400], R0 ;  /* 0x03340000030095a7 */ /* 0x000e64000802007f */
[----:B-1----:R-:W-:Y:S05]  /*1b830*/  @!P1 BRA `(.L_x_3878) ;  /* 0xfffffffc00ec9947 */ /* 0x002fea000383ffff */
[----:B------:R-:W-:Y:S05]  /*1b840*/  BRA `(.L_x_4057) ;  /* 0xfffffe6400707947 */ /* 0x000fea000383ffff */
.L_x_3882:
[----:B-1----:R1:W2:Y:S02]  /*1b850*/  SYNCS.PHASECHK.TRANS64.TRYWAIT P1, [R3+URZ+0x33430], R0 ;  /* 0x03343000030075a7 */ /* 0x0022a4000802017f */
[----:B--2---:R-:W-:Y:S05]  /*1b860*/  @!P1 NANOSLEEP.SYNCS 0x989680 ;  /* 0x009896800000995d */ /* 0x004fea0003900000 */
[----:B------:R-:W2:Y:S02]  /*1b870*/  @!P1 SYNCS.PHASECHK.TRANS64 P1, [R3+URZ+0x33430], R0 ;  /* 0x03343000030095a7 */ /* 0x000ea4000802007f */
[----:B--2---:R-:W-:Y:S05]  /*1b880*/  @!P1 BRA `(.L_x_3882) ;  /* 0xfffffffc00f09947 */ /* 0x004fea000383ffff */
[----:B------:R-:W-:Y:S05]  /*1b890*/  BRA `(.L_x_3881) ;  /* 0xfffffe64009c7947 */ /* 0x000fea000383ffff */
.L_x_3898:
[----:B-1----:R-:W-:-:S04]  /*1b8a0*/  IMAD.U32 R8, RZ, RZ, UR6 ;  /* 0x00000006ff087e24 */ /* 0x002fc8000f8e00ff */
[----:B------:R1:W2:Y:S03]  /*1b8b0*/  SYNCS.PHASECHK.TRANS64.TRYWAIT P1, [R8+URZ+0x33430], R7 ;  /* 0x03343007080075a7 */ /* 0x0002a6000802017f */
[----:B--2---:R-:W-:Y:S05]  /*1b8c0*/  @!P1 NANOSLEEP.SYNCS 0x989680 ;  /* 0x009896800000995d */ /* 0x004fea0003900000 */
[----:B------:R-:W2:Y:S02]  /*1b8d0*/  @!P1 SYNCS.PHASECHK.TRANS64 P1, [R8+URZ+0x33430], R7 ;  /* 0x03343007080095a7 */ /* 0x000ea4000802007f */
[----:B--2---:R-:W-:Y:S05]  /*1b8e0*/  @!P1 BRA `(.L_x_3898) ;  /* 0xfffffffc00ec9947 */ /* 0x004fea000383ffff */
[----:B------:R-:W-:Y:S05]  /*1b8f0*/  BRA `(.L_x_3895) ;  /* 0xfffffea800c87947 */ /* 0x000fea000383ffff */
.L_x_3902:
[----:B-1----:R-:W-:-:S04]  /*1b900*/  IMAD.U32 R8, RZ, RZ, UR6 ;  /* 0x00000006ff087e24 */ /* 0x002fc8000f8e00ff */
[----:B------:R1:W2:Y:S03]  /*1b910*/  SYNCS.PHASECHK.TRANS64.TRYWAIT P1, [R8+URZ+0x33450], R7 ;  /* 0x03345007080075a7 */ /* 0x0002a6000802017f */
[----:B--2---:R-:W-:Y:S05]  /*1b920*/  @!P1 NANOSLEEP.SYNCS 0x989680 ;  /* 0x009896800000995d */ /* 0x004fea0003900000 */
[----:B------:R-:W2:Y:S02]  /*1b930*/  @!P1 SYNCS.PHASECHK.TRANS64 P1, [R8+URZ+0x33450], R7 ;  /* 0x03345007080095a7 */ /* 0x000ea4000802007f */
[----:B--2---:R-:W-:Y:S05]  /*1b940*/  @!P1 BRA `(.L_x_3902) ;  /* 0xfffffffc00ec9947 */ /* 0x004fea000383ffff */
[----:B------:R-:W-:Y:S05]  /*1b950*/  BRA `(.L_x_3899) ;  /* 0xfffffeb400bc7947 */ /* 0x000fea000383ffff */
.L_x_3920:
[----:B-1----:R-:W-:-:S04]  /*1b960*/  IMAD.U32 R3, RZ, RZ, UR6 ;  /* 0x00000006ff037e24 */ /* 0x002fc8000f8e00ff */
[----:B------:R1:W2:Y:S03]  /*1b970*/  SYNCS.PHASECHK.TRANS64.TRYWAIT P1, [R3+URZ+0x33430], R0 ;  /* 0x03343000030075a7 */ /* 0x0002a6000802017f */
[----:B--2---:R-:W-:Y:S05]  /*1b980*/  @!P1 NANOSLEEP.SYNCS 0x989680 ;  /* 0x009896800000995d */ /* 0x004fea0003900000 */
[----:B------:R-:W2:Y:S02]  /*1b990*/  @!P1 SYNCS.PHASECHK.TRANS64 P1, [R3+URZ+0x33430], R0 ;  /* 0x03343000030095a7 */ /* 0x000ea4000802007f */
[----:B--2---:R-:W-:Y:S05]  /*1b9a0*/  @!P1 BRA `(.L_x_3920) ;  /* 0xfffffffc00ec9947 */ /* 0x004fea000383ffff */
[----:B------:R-:W-:Y:S05]  /*1b9b0*/  BRA `(.L_x_3917) ;  /* 0xfffffef800147947 */ /* 0x000fea000383ffff */
.L_x_3924:
[----:B-1----:R-:W-:-:S04]  /*1b9c0*/  IMAD.U32 R3, RZ, RZ, UR6 ;  /* 0x00000006ff037e24 */ /* 0x002fc8000f8e00ff */
[----:B------:R1:W2:Y:S03]  /*1b9d0*/  SYNCS.PHASECHK.TRANS64.TRYWAIT P1, [R3+URZ+0x33450], R0 ;  /* 0x03345000030075a7 */ /* 0x0002a6000802017f */
[----:B--2---:R-:W-:Y:S05]  /*1b9e0*/  @!P1 NANOSLEEP.SYNCS 0x989680 ;  /* 0x009896800000995d */ /* 0x004fea0003900000 */
[----:B------:R-:W2:Y:S02]  /*1b9f0*/  @!P1 SYNCS.PHASECHK.TRANS64 P1, [R3+URZ+0x33450], R0 ;  /* 0x03345000030095a7 */ /* 0x000ea4000802007f */
[----:B--2---:R-:W-:Y:S05]  /*1ba00*/  @!P1 BRA `(.L_x_3924) ;  /* 0xfffffffc00ec9947 */ /* 0x004fea000383ffff */
[----:B------:R-:W-:Y:S05]  /*1ba10*/  BRA `(.L_x_3921) ;  /* 0xffffff0400147947 */ /* 0x000fea000383ffff */
.L_x_3931:
[----:B-1----:R-:W-:-:S04]  /*1ba20*/  IMAD.U32 R3, RZ, RZ, UR6 ;  /* 0x00000006ff037e24 */ /* 0x002fc8000f8e00ff */
[----:B------:R1:W2:Y:S03]  /*1ba30*/  SYNCS.PHASECHK.TRANS64.TRYWAIT P1, [R3+URZ+0x33430], R0 ;  /* 0x03343000030075a7 */ /* 0x0002a6000802017f */
[----:B--2---:R-:W-:Y:S05]  /*1ba40*/  @!P1 NANOSLEEP.SYNCS 0x989680 ;  /* 0x009896800000995d */ /* 0x004fea0003900000 */
[----:B------:R-:W2:Y:S02]  /*1ba50*/  @!P1 SYNCS.PHASECHK.TRANS64 P1, [R3+URZ+0x33430], R0 ;  /* 0x03343000030095a7 */ /* 0x000ea4000802007f */
[----:B--2---:R-:W-:Y:S05]  /*1ba60*/  @!P1 BRA `(.L_x_3931) ;  /* 0xfffffffc00ec9947 */ /* 0x004fea000383ffff */
[----:B------:R-:W-:Y:S05]  /*1ba70*/  BRA `(.L_x_3928) ;  /* 0xffffff2400a87947 */ /* 0x000fea000383ffff */
.L_x_3935:
[----:B-1----:R-:W-:-:S04]  /*1ba80*/  IMAD.U32 R3, RZ, RZ, UR6 ;  /* 0x00000006ff037e24 */ /* 0x002fc8000f8e00ff */
[----:B------:R1:W2:Y:S03]  /*1ba90*/  SYNCS.PHASECHK.TRANS64.TRYWAIT P1, [R3+URZ+0x33450], R0 ;  /* 0x03345000030075a7 */ /* 0x0002a6000802017f */
[----:B--2---:R-:W-:Y:S05]  /*1baa0*/  @!P1 NANOSLEEP.SYNCS 0x989680 ;  /* 0x009896800000995d */ /* 0x004fea0003900000 */
[----:B------:R-:W2:Y:S02]  /*1bab0*/  @!P1 SYNCS.PHASECHK.TRANS64 P1, [R3+URZ+0x33450], R0 ;  /* 0x03345000030095a7 */ /* 0x000ea4000802007f */
[----:B--2---:R-:W-:Y:S05]  /*1bac0*/  @!P1 BRA `(.L_x_3935) ;  /* 0xfffffffc00ec9947 */ /* 0x004fea000383ffff */
[----:B------:R-:W-:Y:S05]  /*1bad0*/  BRA `(.L_x_3932) ;  /* 0xffffff3000a87947 */ /* 0x000fea000383ffff */
.L_x_3949:
[----:B-1----:R-:W-:-:S04]  /*1bae0*/  IMAD.U32 R7, RZ, RZ, UR9 ;  /* 0x00000009ff077e24 */ /* 0x002fc8000f8e00ff */
[----:B------:R1:W2:Y:S03]  /*1baf0*/  SYNCS.PHASECHK.TRANS64.TRYWAIT P1, [R7+URZ+0x33450], R4 ;  /* 0x03345004070075a7 */ /* 0x0002a6000802017f */
[----:B--2---:R-:W-:Y:S05]  /*1bb00*/  @!P1 NANOSLEEP.SYNCS 0x989680 ;  /* 0x009896800000995d */ /* 0x004fea0003900000 */
[----:B------:R-:W2:Y:S02]  /*1bb10*/  @!P1 SYNCS.PHASECHK.TRANS64 P1, [R7+URZ+0x33450], R4 ;  /* 0x03345004070095a7 */ /* 0x000ea4000802007f */
[----:B--2---:R-:W-:Y:S05]  /*1bb20*/  @!P1 BRA `(.L_x_3949) ;  /* 0xfffffffc00ec9947 */ /* 0x004fea000383ffff */
[----:B------:R-:W-:Y:S05]  /*1bb30*/  BRA `(.L_x_3948) ;  /* 0xffffff7000247947 */ /* 0x000fea000383ffff */
.L_x_3989:
[----:B------:R-:W-:Y:S02]  /*1bb40*/  IMAD.MOV.U32 R13, RZ, RZ, R0 ;  /* 0x000000ffff0d7224 */ /* 0x000fe400078e0000 */
[----:B------:R-:W-:Y:S02]  /*1bb50*/  IMAD.MOV.U32 R12, RZ, RZ, RZ ;  /* 0x000000ffff0c7224 */ /* 0x000fe400078e00ff */
[----:B------:R-:W-:Y:S02]  /*1bb60*/  IMAD.MOV.U32 R11, RZ, RZ, 0x1f ;  /* 0x0000001fff0b7424 */ /* 0x000fe400078e00ff */
[----:B------:R-:W-:-:S07]  /*1bb70*/  IMAD.MOV.U32 R15, RZ, RZ, -0x1 ;  /* 0xffffffffff0f7424 */ /* 0x000fce00078e00ff */
[----:B0-----:R-:W-:Y:S05]  /*1bb80*/  WARPSYNC.COLLECTIVE R15, `(.L_x_4058) ;  /* 0x000000000f087348 */ /* 0x001fea0003c00000 */
[----:B------:R1:W2:Y:S02]  /*1bb90*/  SHFL.IDX P6, R14, R13, R12, R11 ;  /* 0x0000000c0d0e7389 */ /* 0x0002a400000c000b */
[----:B012---:R-:W-:Y:S01]  /*1bba0*/  ENDCOLLECTIVE ;  /* 0x000000000000791b */ /* 0x007fe20003800000 */
.L_x_4058:
[----:B------:R-:W-:Y:S05]  /*1bbb0*/  BRA `(.L_x_4059) ;  /* 0xffffffbc00687947 */ /* 0x000fea000383ffff */
.L_x_3991:
[----:B------:R-:W-:Y:S01]  /*1bbc0*/  BSSY B0, `(.L_x_4060) ;  /* 0x0000006000007945 */ /* 0x000fe20003800000 */
[----:B------:R-:W-:-:S07]  /*1bbd0*/  IMAD.MOV.U32 R15, RZ, RZ, -0x1 ;  /* 0xffffffffff0f7424 */ /* 0x000fce00078e00ff */
[----:B0-----:R-:W-:Y:S05]  /*1bbe0*/  WARPSYNC.COLLECTIVE R15, `(.L_x_4061) ;  /* 0x000000000f0c7348 */ /* 0x001fea0003c00000 */
[----:B------:R-:W-:Y:S02]  /*1bbf0*/  ELECT P6, UR62, PT ;  /* 0x00000000003e782f */ /* 0x000fe400038c0000 */
[----:B------:R-:W-:Y:S01]  /*1bc00*/  MOV R14, UR62 ;  /* 0x0000003e000e7c02 */ /* 0x000fe20008000f00 */
[----:B0-----:R-:W-:Y:S10]  /*1bc10*/  ENDCOLLECTIVE ;  /* 0x000000000000791b */ /* 0x001ff40003800000 */
.L_x_4061:
[----:B------:R-:W-:Y:S05]  /*1bc20*/  BSYNC B0 ;  /* 0x0000000000007941 */ /* 0x000fea0003800000 */
.L_x_4060:
[----:B------:R-:W-:Y:S05]  /*1bc30*/  BRA `(.L_x_4062) ;  /* 0xffffffbc00707947 */ /* 0x000fea000383ffff */
.L_x_3993:
[----:B0-----:R0:W1:Y:S02]  /*1bc40*/  SYNCS.PHASECHK.TRANS64.TRYWAIT P1, [R4+URZ+0x33480], R3 ;  /* 0x03348003040075a7 */ /* 0x001064000802017f */
[----:B-1----:R-:W-:Y:S05]  /*1bc50*/  @!P1 NANOSLEEP.SYNCS 0x989680 ;  /* 0x009896800000995d */ /* 0x002fea0003900000 */
[----:B------:R-:W1:Y:S02]  /*1bc60*/  @!P1 SYNCS.PHASECHK.TRANS64 P1, [R4+URZ+0x33480], R3 ;  /* 0x03348003040095a7 */ /* 0x000e64000802007f */
[----:B-1----:R-:W-:Y:S05]  /*1bc70*/  @!P1 BRA `(.L_x_3993) ;  /* 0xfffffffc00f09947 */ /* 0x002fea000383ffff */
[----:B------:R-:W-:Y:S05]  /*1bc80*/  BRA `(.L_x_4063) ;  /* 0xffffffbc00d07947 */ /* 0x000fea000383ffff */
.L_x_3995:
[----:B-1----:R1:W2:Y:S02]  /*1bc90*/  SYNCS.PHASECHK.TRANS64.TRYWAIT P1, [R4+URZ+0x33440], R3 ;  /* 0x03344003040075a7 */ /* 0x0022a4000802017f */
[----:B--2---:R-:W-:Y:S05]  /*1bca0*/  @!P1 NANOSLEEP.SYNCS 0x989680 ;  /* 0x009896800000995d */ /* 0x004fea0003900000 */
[----:B------:R-:W2:Y:S02]  /*1bcb0*/  @!P1 SYNCS.PHASECHK.TRANS64 P1, [R4+URZ+0x33440], R3 ;  /* 0x03344003040095a7 */ /* 0x000ea4000802007f */
[----:B--2---:R-:W-:Y:S05]  /*1bcc0*/  @!P1 BRA `(.L_x_3995) ;  /* 0xfffffffc00f09947 */ /* 0x004fea000383ffff */
[----:B------:R-:W-:Y:S05]  /*1bcd0*/  BRA `(.L_x_4064) ;  /* 0xffffffc000587947 */ /* 0x000fea000383ffff */
.L_x_3999:
        /* <DEDUP_REMOVED lines=8> */
.L_x_4065:
[----:B------:R-:W-:Y:S02]  /*1bd60*/  IMAD.MOV.U32 R13, RZ, RZ, R4 ;  /* 0x000000ffff0d7224 */ /* 0x000fe400078e0004 */
[----:B------:R-:W-:-:S07]  /*1bd70*/  IMAD.MOV.U32 R5, RZ, RZ, R14 ;  /* 0x000000ffff057224 */ /* 0x000fce00078e000e */
[----:B------:R-:W-:Y:S05]  /*1bd80*/  WARPSYNC.COLLECTIVE R15, `(.L_x_4066) ;  /* 0x000000000f087348 */ /* 0x000fea0003c00000 */
[----:B------:R0:W1:Y:S02]  /*1bd90*/  SHFL.IDX P6, R14, R13, R12, R11 ;  /* 0x0000000c0d0e7389 */ /* 0x00006400000c000b */
[----:B01----:R-:W-:Y:S01]  /*1bda0*/  ENDCOLLECTIVE ;  /* 0x000000000000791b */ /* 0x003fe20003800000 */
.L_x_4066:
        /* <DEDUP_REMOVED lines=9> */
.L_x_4067:
        /* <DEDUP_REMOVED lines=16> */
.L_x_4068:
[----:B------:R-:W-:Y:S02]  /*1bf40*/  IMAD.MOV.U32 R13, RZ, RZ, R3 ;  /* 0x000000ffff0d7224 */ /* 0x000fe400078e0003 */
[----:B------:R-:W-:Y:S02]  /*1bf50*/  IMAD.MOV.U32 R12, RZ, RZ, 0x2 ;  /* 0x00000002ff0c7424 */ /* 0x000fe400078e00ff */
[----:B------:R-:W-:-:S07]  /*1bf60*/  IMAD.MOV.U32 R6, RZ, RZ, R14 ;  /* 0x000000ffff067224 */ /* 0x000fce00078e000e */
[----:B------:R-:W-:Y:S05]  /*1bf70*/  WARPSYNC.COLLECTIVE R15, `(.L_x_4069) ;  /* 0x000000000f087348 */ /* 0x000fea0003c00000 */
[----:B------:R0:W1:Y:S02]  /*1bf80*/  SHFL.IDX P6, R14, R13, R12, R11 ;  /* 0x0000000c0d0e7389 */ /* 0x00006400000c000b */
[----:B01----:R-:W-:Y:S01]  /*1bf90*/  ENDCOLLECTIVE ;  /* 0x000000000000791b */ /* 0x003fe20003800000 */
.L_x_4069:
        /* <DEDUP_REMOVED lines=16> */
.L_x_4070:
[----:B------:R-:W-:Y:S02]  /*1c0a0*/  IMAD.MOV.U32 R13, RZ, RZ, R3 ;  /* 0x000000ffff0d7224 */ /* 0x000fe400078e0003 */
[----:B------:R-:W-:Y:S02]  /*1c0b0*/  IMAD.MOV.U32 R12, RZ, RZ, 0x3 ;  /* 0x00000003ff0c7424 */ /* 0x000fe400078e00ff */
[----:B------:R-:W-:-:S07]  /*1c0c0*/  IMAD.MOV.U32 R6, RZ, RZ, R14 ;  /* 0x000000ffff067224 */ /* 0x000fce00078e000e */
[----:B------:R-:W-:Y:S05]  /*1c0d0*/  WARPSYNC.COLLECTIVE R15, `(.L_x_4071) ;  /* 0x000000000f087348 */ /* 0x000fea0003c00000 */
[----:B------:R0:W1:Y:S02]  /*1c0e0*/  SHFL.IDX P6, R14, R13, R12, R11 ;  /* 0x0000000c0d0e7389 */ /* 0x00006400000c000b */
[----:B01----:R-:W-:Y:S01]  /*1c0f0*/  ENDCOLLECTIVE ;  /* 0x000000000000791b */ /* 0x003fe20003800000 */
.L_x_4071:
        /* <DEDUP_REMOVED lines=14> */
.L_x_4072:
[----:B------:R-:W-:Y:S01]  /*1c1e0*/  IMAD.MOV.U32 R4, RZ, RZ, R14 ;  /* 0x000000ffff047224 */ /* 0x000fe200078e000e */
[----:B------:R-:W-:Y:S06]  /*1c1f0*/  BRA `(.L_x_4073) ;  /* 0xffffffc4008c7947 */ /* 0x000fec000383ffff */
.L_x_4004:
[----:B-1----:R1:W2:Y:S02]  /*1c200*/  SYNCS.PHASECHK.TRANS64.TRYWAIT P0, [R18+URZ+0x33420], R0 ;  /* 0x03342000120075a7 */ /* 0x0022a4000800017f */
[----:B--2---:R-:W-:Y:S05]  /*1c210*/  @!P0 NANOSLEEP.SYNCS 0x989680 ;  /* 0x009896800000895d */ /* 0x004fea0003900000 */
[----:B------:R-:W2:Y:S02]  /*1c220*/  @!P0 SYNCS.PHASECHK.TRANS64 P0, [R18+URZ+0x33420], R0 ;  /* 0x03342000120085a7 */ /* 0x000ea4000800007f */
[----:B--2---:R-:W-:Y:S05]  /*1c230*/  @!P0 BRA `(.L_x_4004) ;  /* 0xfffffffc00f08947 */ /* 0x004fea000383ffff */
[----:B------:R-:W-:Y:S05]  /*1c240*/  BRA `(.L_x_4074) ;  /* 0xffffffc400fc7947 */ /* 0x000fea000383ffff */
.L_x_4010:
[----:B--2---:R2:W3:Y:S02]  /*1c250*/  SYNCS.PHASECHK.TRANS64.TRYWAIT P0, [R6+URZ+0x33480], R5 ;  /* 0x03348005060075a7 */ /* 0x0044e4000800017f */
[----:B---3--:R-:W-:Y:S05]  /*1c260*/  @!P0 NANOSLEEP.SYNCS 0x989680 ;  /* 0x009896800000895d */ /* 0x008fea0003900000 */
[----:B------:R-:W3:Y:S02]  /*1c270*/  @!P0 SYNCS.PHASECHK.TRANS64 P0, [R6+URZ+0x33480], R5 ;  /* 0x03348005060085a7 */ /* 0x000ee4000800007f */
[----:B---3--:R-:W-:Y:S05]  /*1c280*/  @!P0 BRA `(.L_x_4010) ;  /* 0xfffffffc00f08947 */ /* 0x008fea000383ffff */
[----:B------:R-:W-:Y:S05]  /*1c290*/  BRA `(.L_x_4075) ;  /* 0xffffffc800b07947 */ /* 0x000fea000383ffff */
.L_x_4017:
[----:B0-----:R0:W3:Y:S02]  /*1c2a0*/  SYNCS.PHASECHK.TRANS64.TRYWAIT P0, [R6+URZ+0x33440], R5 ;  /* 0x03344005060075a7 */ /* 0x0010e4000800017f */
[----:B---3--:R-:W-:Y:S05]  /*1c2b0*/  @!P0 NANOSLEEP.SYNCS 0x989680 ;  /* 0x009896800000895d */ /* 0x008fea0003900000 */
[----:B------:R-:W3:Y:S02]  /*1c2c0*/  @!P0 SYNCS.PHASECHK.TRANS64 P0, [R6+URZ+0x33440], R5 ;  /* 0x03344005060085a7 */ /* 0x000ee4000800007f */
[----:B---3--:R-:W-:Y:S05]  /*1c2d0*/  @!P0 BRA `(.L_x_4017) ;  /* 0xfffffffc00f08947 */ /* 0x008fea000383ffff */
[----:B------:R-:W-:Y:S05]  /*1c2e0*/  BRA `(.L_x_4076) ;  /* 0xffffffcc00ac7947 */ /* 0x000fea000383ffff */
.L_x_4025:
[----:B--2---:R2:W3:Y:S02]  /*1c2f0*/  SYNCS.PHASECHK.TRANS64.TRYWAIT P1, [R3+URZ+0x33470], R4 ;  /* 0x03347004030075a7 */ /* 0x0044e4000802017f */
[----:B---3--:R-:W-:Y:S05]  /*1c300*/  @!P1 NANOSLEEP.SYNCS 0x989680 ;  /* 0x009896800000995d */ /* 0x008fea0003900000 */
[----:B------:R-:W3:Y:S02]  /*1c310*/  @!P1 SYNCS.PHASECHK.TRANS64 P1, [R3+URZ+0x33470], R4 ;  /* 0x03347004030095a7 */ /* 0x000ee4000802007f */
[----:B---3--:R-:W-:Y:S05]  /*1c320*/  @!P1 BRA `(.L_x_4025) ;  /* 0xfffffffc00f09947 */ /* 0x008fea000383ffff */
[----:B------:R-:W-:Y:S05]  /*1c330*/  BRA `(.L_x_4077) ;  /* 0xffffffd000c07947 */ /* 0x000fea000383ffff */
.L_x_4027:
[----:B--2---:R2:W3:Y:S02]  /*1c340*/  SYNCS.PHASECHK.TRANS64.TRYWAIT P1, [R3+URZ+0x33460], R4 ;  /* 0x03346004030075a7 */ /* 0x0044e4000802017f */
[----:B---3--:R-:W-:Y:S05]  /*1c350*/  @!P1 NANOSLEEP.SYNCS 0x989680 ;  /* 0x009896800000995d */ /* 0x008fea0003900000 */
[----:B------:R-:W3:Y:S02]  /*1c360*/  @!P1 SYNCS.PHASECHK.TRANS64 P1, [R3+URZ+0x33460], R4 ;  /* 0x03346004030095a7 */ /* 0x000ee4000802007f */
[----:B---3--:R-:W-:Y:S05]  /*1c370*/  @!P1 BRA `(.L_x_4027) ;  /* 0xfffffffc00f09947 */ /* 0x008fea000383ffff */
[----:B------:R-:W-:Y:S05]  /*1c380*/  BRA `(.L_x_4078) ;  /* 0xffffffd000c87947 */ /* 0x000fea000383ffff */
.L_x_4034:
[----:B-1----:R1:W2:Y:S02]  /*1c390*/  SYNCS.PHASECHK.TRANS64.TRYWAIT P1, [R0+URZ+0x33470], R3 ;  /* 0x03347003000075a7 */ /* 0x0022a4000802017f */
[----:B--2---:R-:W-:Y:S05]  /*1c3a0*/  @!P1 NANOSLEEP.SYNCS 0x989680 ;  /* 0x009896800000995d */ /* 0x004fea0003900000 */
[----:B------:R-:W2:Y:S02]  /*1c3b0*/  @!P1 SYNCS.PHASECHK.TRANS64 P1, [R0+URZ+0x33470], R3 ;  /* 0x03347003000095a7 */ /* 0x000ea4000802007f */
[----:B--2---:R-:W-:Y:S05]  /*1c3c0*/  @!P1 BRA `(.L_x_4034) ;  /* 0xfffffffc00f09947 */ /* 0x004fea000383ffff */
[----:B------:R-:W-:Y:S05]  /*1c3d0*/  BRA `(.L_x_4079) ;  /* 0xffffffe0003c7947 */ /* 0x000fea000383ffff */
.L_x_4036:
[----:B-1----:R1:W2:Y:S02]  /*1c3e0*/  SYNCS.PHASECHK.TRANS64.TRYWAIT P1, [R0+URZ+0x33460], R3 ;  /* 0x03346003000075a7 */ /* 0x0022a4000802017f */
[----:B--2---:R-:W-:Y:S05]  /*1c3f0*/  @!P1 NANOSLEEP.SYNCS 0x989680 ;  /* 0x009896800000995d */ /* 0x004fea0003900000 */
[----:B------:R-:W2:Y:S02]  /*1c400*/  @!P1 SYNCS.PHASECHK.TRANS64 P1, [R0+URZ+0x33460], R3 ;  /* 0x03346003000095a7 */ /* 0x000ea4000802007f */
[----:B--2---:R-:W-:Y:S05]  /*1c410*/  @!P1 BRA `(.L_x_4036) ;  /* 0xfffffffc00f09947 */ /* 0x004fea000383ffff */
[----:B------:R-:W-:Y:S05]  /*1c420*/  BRA `(.L_x_4080) ;  /* 0xffffffe000447947 */ /* 0x000fea000383ffff */
.L_x_4042:
[----:B0-----:R0:W1:Y:S02]  /*1c430*/  SYNCS.PHASECHK.TRANS64.TRYWAIT P0, [R0+URZ+0x33420], R3 ;  /* 0x03342003000075a7 */ /* 0x001064000800017f */
[----:B-1----:R-:W-:Y:S05]  /*1c440*/  @!P0 NANOSLEEP.SYNCS 0x989680 ;  /* 0x009896800000895d */ /* 0x002fea0003900000 */
[----:B------:R-:W1:Y:S02]  /*1c450*/  @!P0 SYNCS.PHASECHK.TRANS64 P0, [R0+URZ+0x33420], R3 ;  /* 0x03342003000085a7 */ /* 0x000e64000800007f */
[----:B-1----:R-:W-:Y:S05]  /*1c460*/  @!P0 BRA `(.L_x_4042) ;  /* 0xfffffffc00f08947 */ /* 0x002fea000383ffff */
[----:B------:R-:W-:Y:S05]  /*1c470*/  BRA `(.L_x_4081) ;  /* 0xffffffec00fc7947 */ /* 0x000fea000383ffff */
.L_x_4043:
        /* <DEDUP_REMOVED lines=11> */
.L_x_4083:
[----:B------:R-:W-:Y:S05]  /*1c530*/  BSYNC B0 ;  /* 0x0000000000007941 */ /* 0x000fea0003800000 */
.L_x_4082:
[----:B------:R-:W-:Y:S05]  /*1c540*/  BRA `(.L_x_4084) ;  /* 0xffffffec00e47947 */ /* 0x000fea000383ffff */
.L_x_4046:
[----:B------:R-:W-:Y:S01]  /*1c550*/  BSSY B1, `(.L_x_4085) ;  /* 0x0000006000017945 */ /* 0x000fe20003800000 */
[----:B------:R-:W-:-:S07]  /*1c560*/  IMAD.MOV.U32 R15, RZ, RZ, -0x1 ;  /* 0xffffffffff0f7424 */ /* 0x000fce00078e00ff */
[----:B01----:R-:W-:Y:S05]  /*1c570*/  WARPSYNC.COLLECTIVE R15, `(.L_x_4086) ;  /* 0x000000000f0c7348 */ /* 0x003fea0003c00000 */
[----:B------:R-:W-:Y:S02]  /*1c580*/  ELECT P6, UR62, PT ;  /* 0x00000000003e782f */ /* 0x000fe400038c0000 */
[----:B------:R-:W-:Y:S01]  /*1c590*/  MOV R14, UR62 ;  /* 0x0000003e000e7c02 */ /* 0x000fe20008000f00 */
[----:B01----:R-:W-:Y:S10]  /*1c5a0*/  ENDCOLLECTIVE ;  /* 0x000000000000791b */ /* 0x003ff40003800000 */
.L_x_4086:
[----:B------:R-:W-:Y:S05]  /*1c5b0*/  BSYNC B1 ;  /* 0x0000000000017941 */ /* 0x000fea0003800000 */
.L_x_4085:
[----:B------:R-:W-:Y:S05]  /*1c5c0*/  BRA `(.L_x_4087) ;  /* 0xffffffec00dc7947 */ /* 0x000fea000383ffff */
.L_x_4048:
[----:B0-----:R0:W1:Y:S02]  /*1c5d0*/  SYNCS.PHASECHK.TRANS64.TRYWAIT P1, [R6+URZ], R5 ;  /* 0x00000005060075a7 */ /* 0x001064000802017f */
[----:B-1----:R-:W-:Y:S05]  /*1c5e0*/  @!P1 NANOSLEEP.SYNCS 0x989680 ;  /* 0x009896800000995d */ /* 0x002fea0003900000 */
[----:B------:R-:W1:Y:S02]  /*1c5f0*/  @!P1 SYNCS.PHASECHK.TRANS64 P1, [R6+URZ], R5 ;  /* 0x00000005060095a7 */ /* 0x000e64000802007f */
[----:B-1----:R-:W-:Y:S05]  /*1c600*/  @!P1 BRA `(.L_x_4048) ;  /* 0xfffffffc00f09947 */ /* 0x002fea000383ffff */
[----:B------:R-:W-:Y:S05]  /*1c610*/  BRA `(.L_x_4088) ;  /* 0xfffffff000187947 */ /* 0x000fea000383ffff */
.L_x_4049:
[----:B-1----:R1:W2:Y:S02]  /*1c620*/  SYNCS.PHASECHK.TRANS64.TRYWAIT P1, [R7+URZ], R2 ;  /* 0x00000002070075a7 */ /* 0x0022a4000802017f */
[----:B--2---:R-:W-:Y:S05]  /*1c630*/  @!P1 NANOSLEEP.SYNCS 0x989680 ;  /* 0x009896800000995d */ /* 0x004fea0003900000 */
[----:B------:R-:W2:Y:S02]  /*1c640*/  @!P1 SYNCS.PHASECHK.TRANS64 P1, [R7+URZ], R2 ;  /* 0x00000002070095a7 */ /* 0x000ea4000802007f */
[----:B--2---:R-:W-:Y:S05]  /*1c650*/  @!P1 BRA `(.L_x_4049) ;  /* 0xfffffffc00f09947 */ /* 0x004fea000383ffff */
[----:B------:R-:W-:Y:S05]  /*1c660*/  BRA `(.L_x_4089) ;  /* 0xfffffff0000c7947 */ /* 0x000fea000383ffff */
.L_x_4051:
[----:B--2---:R2:W3:Y:S02]  /*1c670*/  SYNCS.PHASECHK.TRANS64.TRYWAIT P1, [R4+URZ+0x33460], R5 ;  /* 0x03346005040075a7 */ /* 0x0044e4000802017f */
[----:B---3--:R-:W-:Y:S05]  /*1c680*/  @!P1 NANOSLEEP.SYNCS 0x989680 ;  /* 0x009896800000995d */ /* 0x008fea0003900000 */
[----:B------:R-:W3:Y:S02]  /*1c690*/  @!P1 SYNCS.PHASECHK.TRANS64 P1, [R4+URZ+0x33460], R5 ;  /* 0x03346005040095a7 */ /* 0x000ee4000802007f */
[----:B---3--:R-:W-:Y:S05]  /*1c6a0*/  @!P1 BRA `(.L_x_4051) ;  /* 0xfffffffc00f09947 */ /* 0x008fea000383ffff */
[----:B------:R-:W-:Y:S05]  /*1c6b0*/  BRA `(.L_x_4090) ;  /* 0xfffffff000107947 */ /* 0x000fea000383ffff */
.L_x_4053:
[----:B---3--:R3:W4:Y:S02]  /*1c6c0*/  SYNCS.PHASECHK.TRANS64.TRYWAIT P1, [R3+URZ+0x33460], R2 ;  /* 0x03346002030075a7 */ /* 0x008724000802017f */
[----:B----4-:R-:W-:Y:S05]  /*1c6d0*/  @!P1 NANOSLEEP.SYNCS 0x989680 ;  /* 0x009896800000995d */ /* 0x010fea0003900000 */
[----:B------:R-:W4:Y:S02]  /*1c6e0*/  @!P1 SYNCS.PHASECHK.TRANS64 P1, [R3+URZ+0x33460], R2 ;  /* 0x03346002030095a7 */ /* 0x000f24000802007f */
[----:B----4-:R-:W-:Y:S05]  /*1c6f0*/  @!P1 BRA `(.L_x_4053) ;  /* 0xfffffffc00f09947 */ /* 0x010fea000383ffff */
[----:B------:R-:W-:Y:S05]  /*1c700*/  BRA `(.L_x_4091) ;  /* 0xfffffff000107947 */ /* 0x000fea000383ffff */
.L_x_4055:
[----:B----4-:R4:W0:Y:S02]  /*1c710*/  SYNCS.PHASECHK.TRANS64.TRYWAIT P0, [R4+URZ+0x33480], R5 ;  /* 0x03348005040075a7 */ /* 0x010824000800017f */
[----:B0-----:R-:W-:Y:S05]  /*1c720*/  @!P0 NANOSLEEP.SYNCS 0x989680 ;  /* 0x009896800000895d */ /* 0x001fea0003900000 */
[----:B------:R-:W0:Y:S02]  /*1c730*/  @!P0 SYNCS.PHASECHK.TRANS64 P0, [R4+URZ+0x33480], R5 ;  /* 0x03348005040085a7 */ /* 0x000e24000800007f */
[----:B0-----:R-:W-:Y:S05]  /*1c740*/  @!P0 BRA `(.L_x_4055) ;  /* 0xfffffffc00f08947 */ /* 0x001fea000383ffff */
[----:B------:R-:W-:Y:S05]  /*1c750*/  BRA `(.L_x_4056) ;  /* 0xfffffff0000c7947 */ /* 0x000fea000383ffff */
.L_x_4092:
        /* <DEDUP_REMOVED lines=10> */
.L_x_12963:


//--------------------- .text._ZN7cutlass13device_kernelIN5flash11enable_sm90INS1_16FlashAttnFwdSm90INS1_25CollectiveMainloopFwdSm90ILi2EN4cute5tupleIJNS5_1CILi1EEES8_S8_EEENS6_IJNS7_ILi128EEENS7_ILi160EEENS7_ILi192EEEEEELi192ENS_12float_e4m3_tEfNS_4arch4Sm90ELb0ELb1ELb0ELb1ELb0ELb0ELb0ELb1ELb1ELb1ELb0ELb0EEENS1_21CollectiveEpilogueFwdINS6_IJSA_SC_SB_EEES9_NS_10bfloat16_tESG_Li256ELb1ELb1ELb0ELb1EEENS1_36VarlenDynamicPersistentTileSchedulerILi128ELi160ELi256ELi128ELb0ELb1ELb1ELb1ELb0ELb1EEEEEEEEEvNT_6ParamsE --------------------------
	.section	.text._ZN7cutlass13device_kernelIN5flash11enable_sm90INS1_16FlashAttnFwdSm90INS1_25CollectiveMainloopFwdSm90ILi2EN4cute5tupleIJNS5_1CILi1EEES8_S8_EEENS6_IJNS7_ILi128EEENS7_ILi160EEENS7_ILi192EEEEEELi192ENS_12float_e4m3_tEfNS_4arch4Sm90ELb0ELb1ELb0ELb1ELb0ELb0ELb0ELb1ELb1ELb1ELb0ELb0EEENS1_21CollectiveEpilogueFwdINS6_IJSA_SC_SB_EEES9_NS_10bfloat16_tESG_Li256ELb1ELb1ELb0ELb1EEENS1_36VarlenDynamicPersistentTileSchedulerILi128ELi160ELi256ELi128ELb0ELb1ELb1ELb1ELb0ELb1EEEEEEEEEvNT_6ParamsE,"ax",@progbits
	.align	128
.text._ZN7cutlass13device_kernelIN5flash11enable_sm90INS1_16FlashAttnFwdSm90INS1_25CollectiveMainloopFwdSm90ILi2EN4cute5tupleIJNS5_1CILi1EEES8_S8_EEENS6_IJNS7_ILi128EEENS7_ILi160EEENS7_ILi192EEEEEELi192ENS_12float_e4m3_tEfNS_4arch4Sm90ELb0ELb1ELb0ELb1ELb0ELb0ELb0ELb1ELb1ELb1ELb0ELb0EEENS1_21CollectiveEpilogueFwdINS6_IJSA_SC_SB_EEES9_NS_10bfloat16_tESG_Li256ELb1ELb1ELb0ELb1EEENS1_36VarlenDynamicPersistentTileSchedulerILi128ELi160ELi256ELi128ELb0ELb1ELb1ELb1ELb0ELb1EEEEEEEEEvNT_6ParamsE:
        .type           _ZN7cutlass13device_kernelIN5flash11enable_sm90INS1_16FlashAttnFwdSm90INS1_25CollectiveMainloopFwdSm90ILi2EN4cute5tupleIJNS5_1CILi1EEES8_S8_EEENS6_IJNS7_ILi128EEENS7_ILi160EEENS7_ILi192EEEEEELi192ENS_12float_e4m3_tEfNS_4arch4Sm90ELb0ELb1ELb0ELb1ELb0ELb0ELb0ELb1ELb1ELb1ELb0ELb0EEENS1_21CollectiveEpilogueFwdINS6_IJSA_SC_SB_EEES9_NS_10bfloat16_tESG_Li256ELb1ELb1ELb0ELb1EEENS1_36VarlenDynamicPersistentTileSchedulerILi128ELi160ELi256ELi128ELb0ELb1ELb1ELb1ELb0ELb1EEEEEEEEEvNT_6ParamsE,@function
        .size           _ZN7cutlass13device_kernelIN5flash11enable_sm90INS1_16FlashAttnFwdSm90INS1_25CollectiveMainloopFwdSm90ILi2EN4cute5tupleIJNS5_1CILi1EEES8_S8_EEENS6_IJNS7_ILi128EEENS7_ILi160EEENS7_ILi192EEEEEELi192ENS_12float_e4m3_tEfNS_4arch4Sm90ELb0ELb1ELb0ELb1ELb0ELb0ELb0ELb1ELb1ELb1ELb0ELb0EEENS1_21CollectiveEpilogueFwdINS6_IJSA_SC_SB_EEES9_NS_10bfloat16_tESG_Li256ELb1ELb1ELb0ELb1EEENS1_36VarlenDynamicPersistentTileSchedulerILi128ELi160ELi256ELi128ELb0ELb1ELb1ELb1ELb0ELb1EEEEEEEEEvNT_6ParamsE,(.L_x_12964 - _ZN7cutlass13device_kernelIN5flash11enable_sm90INS1_16FlashAttnFwdSm90INS1_25CollectiveMainloopFwdSm90ILi2EN4cute5tupleIJNS5_1CILi1EEES8_S8_EEENS6_IJNS7_ILi128EEENS7_ILi160EEENS7_ILi192EEEEEELi192ENS_12float_e4m3_tEfNS_4arch4Sm90ELb0ELb1ELb0ELb1ELb0ELb0ELb0ELb1ELb1ELb1ELb0ELb0EEENS1_21CollectiveEpilogueFwdINS6_IJSA_SC_SB_EEES9_NS_10bfloat16_tESG_Li256ELb1ELb1ELb0ELb1EEENS1_36VarlenDynamicPersistentTileSchedulerILi128ELi160ELi256ELi128ELb0ELb1ELb1ELb1ELb0ELb1EEEEEEEEEvNT_6ParamsE)
        .other          _ZN7cutlass13device_kernelIN5flash11enable_sm90INS1_16FlashAttnFwdSm90INS1_25CollectiveMainloopFwdSm90ILi2EN4cute5tupleIJNS5_1CILi1EEES8_S8_EEENS6_IJNS7_ILi128EEENS7_ILi160EEENS7_ILi192EEEEEELi192ENS_12float_e4m3_tEfNS_4arch4Sm90ELb0ELb1ELb0ELb1ELb0ELb0ELb0ELb1ELb1ELb1ELb0ELb0EEENS1_21CollectiveEpilogueFwdINS6_IJSA_SC_SB_EEES9_NS_10bfloat16_tESG_Li256ELb1ELb1ELb0ELb1EEENS1_36VarlenDynamicPersistentTileSchedulerILi128ELi160ELi256ELi128ELb0ELb1ELb1ELb1ELb0ELb1EEEEEEEEEvNT_6ParamsE,@"STO_CUDA_ENTRY STV_DEFAULT"
_ZN7cutlass13device_kernelIN5flash11enable_sm90INS1_16FlashAttnFwdSm90INS1_25CollectiveMainloopFwdSm90ILi2EN4cute5tupleIJNS5_1CILi1EEES8_S8_EEENS6_IJNS7_ILi128EEENS7_ILi160EEENS7_ILi192EEEEEELi192ENS_12float_e4m3_tEfNS_4arch4Sm90ELb0ELb1ELb0ELb1ELb0ELb0ELb0ELb1ELb1ELb1ELb0ELb0EEENS1_21CollectiveEpilogueFwdINS6_IJSA_SC_SB_EEES9_NS_10bfloat16_tESG_Li256ELb1ELb1ELb0ELb1EEENS1_36VarlenDynamicPersistentTileSchedulerILi128ELi160ELi256ELi128ELb0ELb1ELb1ELb1ELb0ELb1EEEEEEEEEvNT_6ParamsE:
        /* <DEDUP_REMOVED lines=18> */
.L_x_4094:
[----:B------:R-:W-:Y:S05]  /*0120*/  BSYNC B0 ;  /* 0x0000000000007941 */ /* 0x000fea0003800000 */
.L_x_4093:
        /* <DEDUP_REMOVED lines=41> */
.L_x_4095:
        /* <DEDUP_REMOVED lines=22> */
.L_x_4096:
        /* <DEDUP_REMOVED lines=18> */
.L_x_4097:
        /* <DEDUP_REMOVED lines=22> */
.L_x_4098:
        /* <DEDUP_REMOVED lines=22> */
.L_x_4099:
[----:B------:R-:W-:Y:S01]  /*0900*/  PLOP3.LUT P0, PT, PT, PT, UP0, 0x80, 0x0 ;  /* 0x000000000000781c */ /* 0x000fe20003f0f008 */
[----:B------:R-:W-:Y:S01]  /*0910*/  UMOV UR38, 0x1 ;  /* 0x0000000100267882 */ /* 0x000fe20000000000 */
[----:B------:R-:W-:Y:S01]  /*0920*/  NOP ;  /* 0x0000000000007918 */ /* 0x000fe20000000000 */
[----:B------:R-:W-:Y:S01]  /*0930*/  USEL UR38, UR38, 0x2, !UP0 ;  /* 0x0000000226267887 */ /* 0x000fe2000c000000 */
[----:B------:R-:W-:Y:S01]  /*0940*/  ULDC.64 UR52, c[0x0][0x208] ;  /* 0x0000820000347ab9 */ /* 0x000fe20000000a00 */
[----:B012-4-:R-:W-:Y:S08]  /*0950*/  BAR.SYNC.DEFER_BLOCKING 0x0 ;  /* 0x0000000000007b1d */ /* 0x017ff00000010000 */
[----:B------:R-:W-:Y:S05]  /*0960*/  @!P0 BRA `(.L_x_4100) ;  /* 0x00000160006c8947 */ /* 0x000fea0003800000 */
.L_x_4101:
        /* <DEDUP_REMOVED lines=30> */
[CC--:B------:R-:W-:Y:S02]  /*0b50*/  LEA.HI R4, R0.reuse, R231.reuse, RZ, 0x5 ;  /* 0x000000e700047211 */ /* 0x0c0fe400078f28ff */
[----:B------:R-:W-:Y:S01]  /*0b60*/  SHF.R.S32.HI R6, RZ, 0x4, R3 ;  /* 0x00000004ff067819 */ /* 0x000fe20000011403 */
[----:B------:R-:W-:Y:S01]  /*0b70*/  IMAD.IADD R224, R231, 0x1, -R224 ;  /* 0x00000001e7e07824 */ /* 0x000fe200078e0ae0 */
[----:B------:R-:W-:Y:S01]  /*0b80*/  LEA.HI R11, R0, R231, RZ, 0x2 ;  /* 0x000000e7000b7211 */ /* 0x000fe200078f10ff */
[----:B------:R-:W-:Y:S01]  /*0b90*/  IMAD.SHL.U32 R5, R4, 0x20, RZ ;  /* 0x0000002004057824 */ /* 0x000fe200078e00ff */
[----:B------:R-:W-:Y:S02]  /*0ba0*/  LOP3.LUT R4, R3, 0x3fffff0, RZ, 0xc0, !PT ;  /* 0x03fffff003047812 */ /* 0x000fe400078ec0ff */
[----:B------:R-:W-:-:S02]  /*0bb0*/  SHF.R.S32.HI R7, RZ, 0x1f, R224 ;  /* 0x0000001fff077819 */ /* 0x000fc400000114e0 */
[----:B------:R-:W-:Y:S01]  /*0bc0*/  LEA.HI R3, R3, R6, RZ, 0x1 ;  /* 0x0000000603037211 */ /* 0x000fe200078f08ff */
[----:B------:R-:W-:Y:S01]  /*0bd0*/  IMAD.IADD R4, R231, 0x1, -R4 ;  /* 0x00000001e7047824 */ /* 0x000fe200078e0a04 */
[----:B------:R-:W-:Y:S02]  /*0be0*/  LEA.HI R8, R7, R224, RZ, 0x2 ;  /* 0x000000e007087211 */ /* 0x000fe400078f10ff */
[----:B------:R-:W-:Y:S02]  /*0bf0*/  LOP3.LUT R3, R3, 0x1ffffffe, RZ, 0xc0, !PT ;  /* 0x1ffffffe03037812 */ /* 0x000fe400078ec0ff */
[--C-:B------:R-:W-:Y:S02]  /*0c00*/  SHF.R.S32.HI R9, RZ, 0x2, R8.reuse ;  /* 0x00000002ff097819 */ /* 0x100fe40000011408 */
[----:B------:R-:W-:Y:S01]  /*0c10*/  SHF.R.S32.HI R10, RZ, 0x1f, R8 ;  /* 0x0000001fff0a7819 */ /* 0x000fe20000011408 */
[----:B------:R-:W-:Y:S01]  /*0c20*/  IMAD.IADD R3, R6, 0x1, -R3 ;  /* 0x0000000106037824 */ /* 0x000fe200078e0a03 */
[----:B------:R-:W-:-:S02]  /*0c30*/  LOP3.LUT R6, R11, 0xfffffffc, RZ, 0xc0, !PT ;  /* 0xfffffffc0b067812 */ /* 0x000fc400078ec0ff */
[----:B------:R-:W-:Y:S02]  /*0c40*/  LEA.HI R0, R0, R231, RZ, 0x3 ;  /* 0x000000e700007211 */ /* 0x000fe400078f18ff */
[----:B------:R-:W-:Y:S01]  /*0c50*/  LEA.HI R10, R10, R9, RZ, 0x3 ;  /* 0x000000090a0a7211 */ /* 0x000fe200078f18ff */
[----:B------:R-:W-:Y:S01]  /*0c60*/  IMAD.IADD R6, R231, 0x1, -R6 ;  /* 0x00000001e7067824 */ /* 0x000fe200078e0a06 */
[----:B------:R-:W-:Y:S02]  /*0c70*/  SHF.R.S32.HI R225, RZ, 0x7, R2 ;  /* 0x00000007ffe17819 */ /* 0x000fe40000011402 */
        /* <DEDUP_REMOVED lines=8> */
[----:B------:R-:W-:Y:S01]  /*0d00*/  SHF.R.S32.HI R7, RZ, 0x5, R7 ;  /* 0x00000005ff077819 */ /* 0x000fe20000011407 */
[----:B------:R-:W-:Y:S01]  /*0d10*/  IMAD.SHL.U32 R23, R222, 0x8, RZ ;  /* 0x00000008de177824 */ /* 0x000fe200078e00ff */
[----:B------:R-:W-:Y:S01]  /*0d20*/  LEA.HI R5, R6, R6, RZ, 0x1 ;  /* 0x0000000606057211 */ /* 0x000fe200078f08ff */
[----:B------:R-:W-:Y:S01]  /*0d30*/  IMAD R227, R3, 0x8, R4 ;  /* 0x0000000803e37824 */ /* 0x000fe200078e0204 */
[----:B------:R-:W-:Y:S01]  /*0d40*/  LOP3.LUT R2, R2, 0x3fffffe, RZ, 0xc0, !PT ;  /* 0x03fffffe02027812 */ /* 0x000fe200078ec0ff */
[----:B------:R-:W-:Y:S01]  /*0d50*/  IMAD R7, R7, 0x10, R10 ;  /* 0x0000001007077824 */ /* 0x000fe200078e020a */
[----:B------:R-:W-:Y:S01]  /*0d60*/  LOP3.LUT R5, R5, 0x1ffffffe, RZ, 0xc0, !PT ;  /* 0x1ffffffe05057812 */ /* 0x000fe200078ec0ff */
[----:B------:R-:W-:Y:S01]  /*0d70*/  VIADD R220, R23, 0x40 ;  /* 0x0000004017dc7836 */ /* 0x000fe20000000000 */
[----:B------:R-:W-:Y:S01]  /*0d80*/  LOP3.LUT R19, R8, 0x7ffffffc, RZ, 0xc0, !PT ;  /* 0x7ffffffc08137812 */ /* 0x000fe200078ec0ff */
[----:B------:R-:W-:Y:S01]  /*0d90*/  IMAD.IADD R2, R225, 0x1, -R2 ;  /* 0x00000001e1027824 */ /* 0x000fe200078e0a02 */
        /* <DEDUP_REMOVED lines=9> */
.L_x_4205:
[----:B------:R-:W-:Y:S01]  /*0e30*/  ULDC.64 UR6, c[0x0][0xa28] ;  /* 0x00028a0000067ab9 */ /* 0x000fe20000000a00 */
[----:B------:R-:W-:Y:S01]  /*0e40*/  IMAD.MOV.U32 R0, RZ, RZ, RZ ;  /* 0x000000ffff007224 */ /* 0x000fe200078e00ff */
        /* <DEDUP_REMOVED lines=10> */
[----:B012---:R-:W-:Y:S02]  /*0ef0*/  IMAD.U32 R4, RZ, RZ, UR6 ;  /* 0x00000006ff047e24 */ /* 0x007fe4000f8e00ff */
[----:B------:R-:W-:Y:S01]  /*0f00*/  IMAD.U32 R5, RZ, RZ, UR7 ;  /* 0x00000007ff057e24 */ /* 0x000fe2000f8e00ff */
[----:B------:R-:W-:Y:S01]  /*0f10*/  @UP1 UIMAD.WIDE UR6, UR48, 0x4, UR8 ;  /* 0x00000004300618a5 */ /* 0x000fe2000f8e0208 */
[----:B------:R-:W-:Y:S02]  /*0f20*/  ULDC UR4, c[0x0][0x288] ;  /* 0x0000a20000047ab9 */ /* 0x000fe40000000800 */
[----:B------:R-:W-:Y:S01]  /*0f30*/  IMAD.U32 R18, RZ, RZ, UR4 ;  /* 0x00000004ff127e24 */ /* 0x000fe2000f8e00ff */
[----:B------:R0:W5:Y:S02]  /*0f40*/  @P0 LDG.E R0, desc[UR52][R4.64] ;  /* 0x0000003404000981 */ /* 0x000164000c1e1900 */
[----:B------:R-:W-:Y:S01]  /*0f50*/  IMAD.U32 R6, RZ, RZ, UR6 ;  /* 0x00000006ff067e24 */ /* 0x000fe2000f8e00ff */
[----:B------:R-:W-:Y:S01]  /*0f60*/  ULDC UR4, c[0x0][0x424] ;  /* 0x0001090000047ab9 */ /* 0x000fe20000000800 */
[----:B------:R-:W-:Y:S01]  /*0f70*/  IMAD.U32 R7, RZ, RZ, UR7 ;  /* 0x00000007ff077e24 */ /* 0x000fe2000f8e00ff */
[----:B------:R-:W-:-:S04]  /*0f80*/  ULDC.64 UR6, c[0x0][0x418] ;  /* 0x0001060000067ab9 */ /* 0x000fc80000000a00 */
[----:B------:R0:W5:Y:S01]  /*0f90*/  @P2 LDG.E R18, desc[UR52][R6.64] ;  /* 0x0000003406122981 */ /* 0x000162000c1e1900 */
[----:B------:R-:W-:-:S04]  /*0fa0*/  UISETP.NE.U32.AND UP0, UPT, UR6, URZ, UPT ;  /* 0x0000003f0600728c */ /* 0x000fc8000bf05070 */
[----:B------:R-:W-:-:S03]  /*0fb0*/  UISETP.NE.AND.EX UP0, UPT, UR7, URZ, UPT, UP0 ;  /* 0x0000003f0700728c */ /* 0x000fc6000bf05300 */
[----:B------:R-:W-:Y:S01]  /*0fc0*/  ULDC.64 UR6, c[0x0][0xa20] ;  /* 0x0002880000067ab9 */ /* 0x000fe20000000a00 */
[----:B------:R-:W-:Y:S01]  /*0fd0*/  USEL UR4, UR4, 0x1, UP0 ;  /* 0x0000000104047887 */ /* 0x000fe20008000000 */
[----:B------:R-:W-:Y:S01]  /*0fe0*/  ISETP.NE.U32.AND P1, PT, RZ, UR6, PT ;  /* 0x00000006ff007c0c */ /* 0x000fe2000bf25070 */
[----:B------:R-:W-:Y:S02]  /*0ff0*/  ULDC UR6, c[0x0][0x2f0] ;  /* 0x0000bc0000067ab9 */ /* 0x000fe40000000800 */
[----:B------:R-:W-:Y:S01]  /*1000*/  UIMAD UR4, UR4, UR6, URZ ;  /* 0x00000006040472a4 */ /* 0x000fe2000f8e023f */
[----:B------:R-:W-:Y:S01]  /*1010*/  ISETP.NE.AND.EX P1, PT, RZ, UR7, PT, P1 ;  /* 0x00000007ff007c0c */ /* 0x000fe2000bf25310 */
[----:B0--34-:R-:W-:-:S12]  /*1020*/  @P2 BRA `(.L_x_4102) ;  /* 0x00000000002c2947 */ /* 0x019fd80003800000 */
        /* <DEDUP_REMOVED lines=8> */
[----:B-----5:R-:W2:Y:S04]  /*10b0*/  LDG.E R18, desc[UR52][R4.64] ;  /* 0x0000003404127981 */ /* 0x020ea8000c1e1900 */
[----:B------:R-:W2:Y:S02]  /*10c0*/  LDG.E R3, desc[UR52][R4.64+0x4] ;  /* 0x0000043404037981 */ /* 0x000ea4000c1e1900 */
[----:B--2---:R-:W-:-:S07]  /*10d0*/  IMAD.IADD R18, R3, 0x1, -R18 ;  /* 0x0000000103127824 */ /* 0x004fce00078e0a12 */
.L_x_4102:
[----:B------:R-:W-:Y:S01]  /*10e0*/  IMAD.U32 R17, RZ, RZ, UR4 ;  /* 0x00000004ff117e24 */ /* 0x000fe2000f8e00ff */
[----:B------:R-:W-:Y:S01]  /*10f0*/  UMOV UR43, UR49 ;  /* 0x00000031002b7c82 */ /* 0x000fe20008000000 */
[----:B------:R-:W-:Y:S01]  /*1100*/  UMOV UR42, UR48 ;  /* 0x00000030002a7c82 */ /* 0x000fe20008000000 */
[----:B------:R-:W-:Y:S05]  /*1110*/  @!P1 BRA `(.L_x_4103) ;  /* 0x0000000000189947 */ /* 0x000fea0003800000 */
[----:B------:R-:W-:Y:S02]  /*1120*/  ULDC.64 UR6, c[0x0][0xa20] ;  /* 0x0002880000067ab9 */ /* 0x000fe40000000a00 */
[----:B------:R-:W-:-:S06]  /*1130*/  UIMAD.WIDE UR6, UR48, 0x4, UR6 ;  /* 0x00000004300678a5 */ /* 0x000fcc000f8e0206 */
[----:B------:R-:W-:Y:S02]  /*1140*/  IMAD.U32 R4, RZ, RZ, UR6 ;  /* 0x00000006ff047e24 */ /* 0x000fe4000f8e00ff */
[----:B------:R-:W-:-:S05]  /*1150*/  IMAD.U32 R5, RZ, RZ, UR7 ;  /* 0x00000007ff057e24 */ /* 0x000fca000f8e00ff */
[----:B------:R0:W5:Y:S01]  /*1160*/  LDG.E R17, desc[UR52][R4.64] ;  /* 0x0000003404117981 */ /* 0x000162000c1e1900 */
[----:B------:R-:W-:Y:S05]  /*1170*/  BRA `(.L_x_4104) ;  /* 0x00000000002c7947 */ /* 0x000fea0003800000 */
.L_x_4103:
        /* <DEDUP_REMOVED lines=9> */
[----:B------:R-:W2:Y:S02]  /*1210*/  LDG.E R6, desc[UR52][R4.64+0x4] ;  /* 0x0000043404067981 */ /* 0x000ea4000c1e1900 */
[----:B--2---:R-:W-:-:S07]  /*1220*/  IMAD.IADD R17, R6, 0x1, -R17 ;  /* 0x0000000106117824 */ /* 0x004fce00078e0a11 */
.L_x_4104:
[----:B------:R-:W-:Y:S01]  /*1230*/  ULDC.64 UR8, c[0x0][0x990] ;  /* 0x0002640000087ab9 */ /* 0x000fe20000000a00 */
[----:B------:R-:W-:Y:S01]  /*1240*/  ULDC.64 UR6, c[0x0][0x998] ;  /* 0x0002660000067ab9 */ /* 0x000fe20000000a00 */
[----:B------:R-:W-:Y:S01]  /*1250*/  UISETP.NE.U32.AND UP0, UPT, UR8, URZ, UPT ;  /* 0x0000003f0800728c */ /* 0x000fe2000bf05070 */
[----:B------:R-:W-:Y:S01]  /*1260*/  IMAD.MOV.U32 R8, RZ, RZ, 0x3f800000 ;  /* 0x3f800000ff087424 */ /* 0x000fe200078e00ff */
[----:B------:R-:W-:Y:S01]  /*1270*/  UISETP.NE.U32.AND UP1, UPT, UR6, URZ, UPT ;  /* 0x0000003f0600728c */ /* 0x000fe2000bf25070 */
[----:B------:R-:W-:Y:S01]  /*1280*/  IMAD.MOV.U32 R3, RZ, RZ, 0x3f800000 ;  /* 0x3f800000ff037424 */ /* 0x000fe200078e00ff */
[----:B------:R-:W-:Y:S01]  /*1290*/  UISETP.NE.AND.EX UP0, UPT, UR9, URZ, UPT, UP0 ;  /* 0x0000003f0900728c */ /* 0x000fe2000bf05300 */
[----:B------:R-:W1:Y:S01]  /*12a0*/  LDC R9, c[0x0][0x448] ;  /* 0x00011200ff097b82 */ /* 0x000e620000000800 */
[----:B------:R-:W-:-:S04]  /*12b0*/  UISETP.NE.AND.EX UP1, UPT, UR7, URZ, UPT, UP1 ;  /* 0x0000003f0700728c */ /* 0x000fc8000bf25310 */
[----:B------:R-:W-:Y:S02]  /*12c0*/  PLOP3.LUT P0, PT, PT, PT, UP0, 0x80, 0x0 ;  /* 0x000000000000781c */ /* 0x000fe40003f0f008 */
[----:B------:R-:W-:Y:S01]  /*12d0*/  PLOP3.LUT P1, PT, PT, PT, UP1, 0x80, 0x0 ;  /* 0x000000000000781c */ /* 0x000fe20003f2f018 */
[----:B------:R-:W2:Y:S02]  /*12e0*/  LDC.64 R12, c[0x0][0x9e0] ;  /* 0x00027800ff0c7b82 */ /* 0x000ea40000000a00 */
[----:B------:R-:W-:Y:S02]  /*12f0*/  @UP0 USHF.R.S32.HI UR4, URZ, 0x1f, UR48 ;  /* 0x0000001f3f040899 */ /* 0x000fe40008011430 */
[----:B------:R-:W-:Y:S01]  /*1300*/  @UP1 USHF.R.S32.HI UR15, URZ, 0x1f, UR48 ;  /* 0x0000001f3f0f1899 */ /* 0x000fe20008011430 */
[----:B------:R-:W-:Y:S01]  /*1310*/  @UP0 ULDC.64 UR12, c[0x0][0x9a8] ;  /* 0x00026a00000c0ab9 */ /* 0x000fe20000000a00 */
[----:B------:R-:W-:Y:S01]  /*1320*/  @UP1 ULDC.64 UR16, c[0x0][0x9b8] ;  /* 0x00026e0000101ab9 */ /* 0x000fe20000000a00 */
[----:B------:R-:W-:-:S02]  /*1330*/  @UP0 UIMAD UR4, UR4, UR12, URZ ;  /* 0x0000000c040402a4 */ /* 0x000fc4000f8e023f */
[----:B------:R-:W-:Y:S02]  /*1340*/  @UP1 UIMAD UR15, UR15, UR16, URZ ;  /* 0x000000100f0f12a4 */ /* 0x000fe4000f8e023f */
[----:B------:R-:W-:Y:S02]  /*1350*/  @UP0 UIMAD UR14, UR48, UR13, UR4 ;  /* 0x0000000d300e02a4 */ /* 0x000fe4000f8e0204 */
[----:B------:R-:W-:Y:S02]  /*1360*/  @UP0 UIMAD.WIDE.U32 UR10, UR48, UR12, URZ ;  /* 0x0000000c300a02a5 */ /* 0x000fe4000f8e003f */
[----:B------:R-:W-:Y:S02]  /*1370*/  @UP0 USHF.R.S32.HI UR4, URZ, 0x1f, UR49 ;  /* 0x0000001f3f040899 */ /* 0x000fe40008011431 */
[----:B------:R-:W-:Y:S02]  /*1380*/  @UP1 UIMAD.WIDE.U32 UR12, UR48, UR16, URZ ;  /* 0x00000010300c12a5 */ /* 0x000fe4000f8e003f */
[----:B------:R-:W-:-:S02]  /*1390*/  @UP1 UIMAD UR15, UR48, UR17, UR15 ;  /* 0x00000011300f12a4 */ /* 0x000fc4000f8e020f */
[----:B------:R-:W-:Y:S01]  /*13a0*/  @UP1 USHF.R.S32.HI UR20, URZ, 0x1f, UR49 ;  /* 0x0000001f3f141899 */ /* 0x000fe20008011431 */
[----:B------:R-:W-:Y:S01]  /*13b0*/  @UP0 ULDC.64 UR16, c[0x0][0x9b0] ;  /* 0x00026c0000100ab9 */ /* 0x000fe20000000a00 */
[----:B------:R-:W-:Y:S01]  /*13c0*/  @UP1 ULDC.64 UR18, c[0x0][0x9c0] ;  /* 0x0002700000121ab9 */ /* 0x000fe20000000a00 */
[----:B------:R-:W-:Y:S02]  /*13d0*/  @UP0 UIMAD UR4, UR4, UR16, URZ ;  /* 0x00000010040402a4 */ /* 0x000fe4000f8e023f */
[----:B------:R-:W-:Y:S02]  /*13e0*/  @UP0 UIADD3 UR11, UR11, UR14, URZ ;  /* 0x0000000e0b0b0290 */ /* 0x000fe4000fffe03f */
[----:B------:R-:W-:Y:S02]  /*13f0*/  @UP1 UIMAD UR14, UR20, UR18, URZ ;  /* 0x00000012140e12a4 */ /* 0x000fe4000f8e023f */
[----:B------:R-:W-:Y:S02]  /*1400*/  @UP1 UIADD3 UR13, UR13, UR15, URZ ;  /* 0x0000000f0d0d1290 */ /* 0x000fe4000fffe03f */
[----:B------:R-:W-:-:S02]  /*1410*/  @UP0 UIMAD UR4, UR49, UR17, UR4 ;  /* 0x00000011310402a4 */ /* 0x000fc4000f8e0204 */
[----:B------:R-:W-:Y:S02]  /*1420*/  @UP0 UIMAD.WIDE.U32 UR10, UR49, UR16, UR10 ;  /* 0x00000010310a02a5 */ /* 0x000fe4000f8e000a */
[----:B------:R-:W-:Y:S02]  /*1430*/  @UP1 UIMAD UR14, UR49, UR19, UR14 ;  /* 0x00000013310e12a4 */ /* 0x000fe4000f8e020e */
[----:B------:R-:W-:Y:S02]  /*1440*/  @UP1 UIMAD.WIDE.U32 UR12, UR49, UR18, UR12 ;  /* 0x00000012310c12a5 */ /* 0x000fe4000f8e000c */
[----:B------:R-:W-:Y:S02]  /*1450*/  @UP0 UIADD3 UR11, UR11, UR4, URZ ;  /* 0x000000040b0b0290 */ /* 0x000fe4000fffe03f */
[----:B------:R-:W-:Y:S02]  /*1460*/  @UP0 ULEA UR8, UP2, UR10, UR8, 0x2 ;  /* 0x000000080a080291 */ /* 0x000fe4000f84103f */
[----:B------:R-:W-:-:S02]  /*1470*/  @UP1 UIADD3 UR4, UR13, UR14, URZ ;  /* 0x0000000e0d041290 */ /* 0x000fc4000fffe03f */
[----:B------:R-:W-:Y:S02]  /*1480*/  @UP1 ULEA UR6, UP3, UR12, UR6, 0x2 ;  /* 0x000000060c061291 */ /* 0x000fe4000f86103f */
[----:B------:R-:W-:Y:S01]  /*1490*/  @UP0 ULEA.HI.X UR9, UR10, UR9, UR11, 0x2, UP2 ;  /* 0x000000090a090291 */ /* 0x000fe200090f140b */
[----:B0-----:R-:W-:Y:S01]  /*14a0*/  IMAD.U32 R4, RZ, RZ, UR8 ;  /* 0x00000008ff047e24 */ /* 0x001fe2000f8e00ff */
[----:B------:R-:W-:Y:S02]  /*14b0*/  @UP1 ULEA.HI.X UR7, UR12, UR7, UR4, 0x2, UP3 ;  /* 0x000000070c071291 */ /* 0x000fe400098f1404 */
[----:B------:R-:W-:Y:S02]  /*14c0*/  IMAD.U32 R6, RZ, RZ, UR6 ;  /* 0x00000006ff067e24 */ /* 0x000fe4000f8e00ff */
[----:B------:R-:W-:Y:S02]  /*14d0*/  IMAD.U32 R5, RZ, RZ, UR9 ;  /* 0x00000009ff057e24 */ /* 0x000fe4000f8e00ff */
[----:B------:R-:W-:-:S03]  /*14e0*/  IMAD.U32 R7, RZ, RZ, UR7 ;  /* 0x00000007ff077e24 */ /* 0x000fc6000f8e00ff */
[----:B------:R0:W3:Y:S04]  /*14f0*/  @P0 LDG.E R8, desc[UR52][R4.64] ;  /* 0x0000003404080981 */ /* 0x0000e8000c1e1900 */
[----:B------:R-:W3:Y:S01]  /*1500*/  @P1 LDG.E R3, desc[UR52][R6.64] ;  /* 0x0000003406031981 */ /* 0x000ee2000c1e1900 */
[----:B-1----:R-:W-:Y:S01]  /*1510*/  ISETP.NE.AND P1, PT, R9, 0x1, PT ;  /* 0x000000010900780c */ /* 0x002fe20003f25270 */
[----:B------:R-:W-:Y:S01]  /*1520*/  USHF.L.U32 UR36, UR5, 0x7, URZ ;  /* 0x0000000705247899 */ /* 0x000fe2000800063f */
[----:B--2---:R-:W-:Y:S01]  /*1530*/  ISETP.GE.AND P2, PT, R13, 0x1, PT ;  /* 0x000000010d00780c */ /* 0x004fe20003f46270 */
[----:B-----5:R-:W-:Y:S01]  /*1540*/  IMAD.IADD R17, R17, 0x1, -R0 ;  /* 0x0000000111117824 */ /* 0x020fe200078e0a00 */
[----:B------:R-:W-:Y:S01]  /*1550*/  ULDC UR5, c[0x0][0x988] ;  /* 0x0002620000057ab9 */ /* 0x000fe20000000800 */
[----:B------:R-:W-:-:S03]  /*1560*/  UIADD3 UR4, UR36, 0x7f, URZ ;  /* 0x0000007f24047890 */ /* 0x000fc6000fffe03f */
[----:B------:R-:W-:-:S05]  /*1570*/  IADD3 R0, R17, 0x1, -R18 ;  /* 0x0000000111007810 */ /* 0x000fca0007ffe812 */
[----:B------:R-:W0:Y:S08]  /*1580*/  @P1 LDC R9, c[0x0][0x44c] ;  /* 0x00011300ff091b82 */ /* 0x000e300000000800 */
[----:B------:R-:W1:Y:S01]  /*1590*/  @P1 LDC R11, c[0x0][0x450] ;  /* 0x00011400ff0b1b82 */ /* 0x000e620000000800 */
[----:B0-----:R-:W-:-:S04]  /*15a0*/  @P1 IMAD.HI.U32 R4, R9, UR4, RZ ;  /* 0x0000000409041c27 */ /* 0x001fc8000f8e00ff */
[----:B---3--:R-:W-:-:S04]  /*15b0*/  FMUL.FTZ R3, R8, R3 ;  /* 0x0000000308037220 */ /* 0x008fc80000410000 */
[----:B------:R-:W-:Y:S01]  /*15c0*/  FMUL.FTZ R5, R3, UR5 ;  /* 0x0000000503057c20 */ /* 0x000fe20008410000 */
[----:B------:R-:W-:Y:S01]  /*15d0*/  IMAD.U32 R3, RZ, RZ, UR4 ;  /* 0x00000004ff037e24 */ /* 0x000fe2000f8e00ff */
[----:B-1----:R-:W-:-:S03]  /*15e0*/  @P1 SHF.R.U32.HI R3, RZ, R11, R4 ;  /* 0x0000000bff031219 */ /* 0x002fc60000011604 */
[----:B------:R-:W-:Y:S02]  /*15f0*/  R2UR UR37, R5 ;  /* 0x00000000052572ca */ /* 0x000fe400000e0000 */
[----:B------:R-:W-:-:S04]  /*1600*/  IMAD.IADD R7, R0, 0x1, R3 ;  /* 0x0000000100077824 */ /* 0x000fc800078e0203 */
[----:B------:R-:W-:Y:S01]  /*1610*/  IMAD.IADD R0, R7, 0x1, R12 ;  /* 0x0000000107007824 */ /* 0x000fe200078e020c */
[----:B------:R-:W-:Y:S08]  /*1620*/  @!P2 BRA `(.L_x_4105) ;  /* 0x000000000040a947 */ /* 0x000ff00003800000 */
        /* <DEDUP_REMOVED lines=10> */
.L_x_4106:
[----:B------:R-:W-:-:S13]  /*16d0*/  ISETP.NE.AND P0, PT, R13, 0x1, PT ;  /* 0x000000010d00780c */ /* 0x000fda0003f05270 */
[----:B------:R-:W0:Y:S02]  /*16e0*/  @P0 LDC.64 R4, c[0x0][0x9e8] ;  /* 0x00027a00ff040b82 */ /* 0x000e240000000a00 */
[----:B0-----:R-:W-:-:S05]  /*16f0*/  @P0 IMAD.HI.U32 R4, R3, R4, RZ ;  /* 0x0000000403040227 */ /* 0x001fca00078e00ff */
[----:B------:R-:W-:-:S07]  /*1700*/  @P0 SHF.R.U32.HI R3, RZ, R5, R4 ;  /* 0x00000005ff030219 */ /* 0x000fce0000011604 */
.L_x_4107:
[----:B------:R-:W-:-:S05]  /*1710*/  IMAD R3, R3, R13, R13 ;  /* 0x0000000d03037224 */ /* 0x000fca00078e020d */
[----:B------:R-:W-:-:S07]  /*1720*/  VIMNMX R0, R0, R3, PT ;  /* 0x0000000300007248 */ /* 0x000fce0003fe0100 */
.L_x_4105:
[----:B------:R-:W0:Y:S01]  /*1730*/  @P1 LDC R5, c[0x0][0x44c] ;  /* 0x00011300ff051b82 */ /* 0x000e220000000800 */
[----:B------:R-:W-:Y:S01]  /*1740*/  IMAD.U32 R4, RZ, RZ, UR36 ;  /* 0x00000024ff047e24 */ /* 0x000fe2000f8e00ff */
[----:B------:R-:W-:Y:S01]  /*1750*/  ULDC UR4, c[0x0][0x9dc] ;  /* 0x0002770000047ab9 */ /* 0x000fe20000000800 */
[----:B------:R-:W-:Y:S02]  /*1760*/  VIADD R3, R0, 0x9f ;  /* 0x0000009f00037836 */ /* 0x000fe40000000000 */
[C---:B------:R-:W-:Y:S02]  /*1770*/  IMAD.IADD R105, R17.reuse, 0x1, -R18 ;  /* 0x0000000111697824 */ /* 0x040fe400078e0a12 */
[----:B------:R-:W-:Y:S01]  /*1780*/  VIADD R0, R17, 0x9f ;  /* 0x0000009f11007836 */ /* 0x000fe20000000000 */
        /* <DEDUP_REMOVED lines=23> */
.L_x_4109:
[----:B------:R-:W-:-:S13]  /*1900*/  ISETP.NE.AND P0, PT, R13, 0x1, PT ;  /* 0x000000010d00780c */ /* 0x000fda0003f05270 */
[----:B------:R-:W0:Y:S02]  /*1910*/  @P0 LDC.64 R4, c[0x0][0x9e8] ;  /* 0x00027a00ff040b82 */ /* 0x000e240000000a00 */
[----:B0-----:R-:W-:-:S05]  /*1920*/  @P0 IMAD.HI.U32 R0, R6, R4, RZ ;  /* 0x0000000406000227 */ /* 0x001fca00078e00ff */
[----:B------:R-:W-:-:S07]  /*1930*/  @P0 SHF.R.U32.HI R6, RZ, R5, R0 ;  /* 0x00000005ff060219 */ /* 0x000fce0000011600 */
.L_x_4110:
[----:B------:R-:W-:-:S05]  /*1940*/  IMAD R6, R6, R13, RZ ;  /* 0x0000000d06067224 */ /* 0x000fca00078e02ff */
[----:B------:R-:W-:-:S13]  /*1950*/  R2UR UR5, R6 ;  /* 0x00000000060572ca */ /* 0x000fda00000e0000 */
[----:B------:R-:W-:-:S04]  /*1960*/  UISETP.LT.AND UP0, UPT, UR4, UR5, UPT ;  /* 0x000000050400728c */ /* 0x000fc8000bf01270 */
[----:B------:R-:W-:-:S12]  /*1970*/  USEL UR4, UR4, UR5, !UP0 ;  /* 0x0000000504047287 */ /* 0x000fd8000c000000 */
.L_x_4108:
        /* <DEDUP_REMOVED lines=56> */
[----:B------:R-:W-:Y:S01]  /*1d00*/  CS2R R132, SRZ ;  /* 0x0000000000847805 */ /* 0x000fe2000001ff00 */
        /* <DEDUP_REMOVED lines=32> */
.L_x_4112:
        /* <DEDUP_REMOVED lines=9> */
.L_x_4311:
[----:B------:R-:W-:Y:S05]  /*1fa0*/  @!P0 BRA `(.L_x_4114) ;  /* 0x0000000000048947 */ /* 0x000fea0003800000 */
[----:B------:R-:W-:Y:S01]  /*1fb0*/  BPT.TRAP 0x1 ;  /* 0x000000040000795c */ /* 0x000fe20000300000 */
.L_x_4114:
[----:B------:R-:W-:Y:S02]  /*1fc0*/  IMAD.U32 R5, RZ, RZ, UR51 ;  /* 0x00000033ff057e24 */ /* 0x000fe4000f8e00ff */
[----:B0-----:R-:W-:-:S03]  /*1fd0*/  IMAD.U32 R0, RZ, RZ, UR45 ;  /* 0x0000002dff007e24 */ /* 0x001fc6000f8e00ff */
[----:B------:R-:W-:Y:S02]  /*1fe0*/  LEA R5, R5, UR41, 0x3 ;  /* 0x0000002905057c11 */ /* 0x000fe4000f8e18ff */
[----:B------:R-:W-:-:S04]  /*1ff0*/  SHF.L.U32 R0, R0, 0x1f, RZ ;  /* 0x0000001f00007819 */ /* 0x000fc800000006ff */
[----:B------:R0:W1:Y:S01]  /*2000*/  SYNCS.PHASECHK.TRANS64.TRYWAIT P1, [R5+URZ+0x33430], R0 ;  /* 0x03343000050075a7 */ /* 0x000062000802017f */
[----:B------:R-:W-:Y:S05]  /*2010*/  @!P0 BRA `(.L_x_4115) ;  /* 0x0000000000048947 */ /* 0x000fea0003800000 */
[----:B------:R-:W-:Y:S01]  /*2020*/  BPT.TRAP 0x1 ;  /* 0x000000040000795c */ /* 0x000fe20000300000 */
.L_x_4115:
[----:B------:R-:W2:Y:S01]  /*2030*/  S2R R3, SR_TID.X ;  /* 0x0000000000037919 */ /* 0x000ea20000002100 */
[----:B------:R-:W-:Y:S02]  /*2040*/  LOP3.LUT R2, R2, 0xfffffff7, RZ, 0xc0, !PT ;  /* 0xfffffff702027812 */ /* 0x000fe400078ec0ff */
[----:B--2---:R-:W-:-:S13]  /*2050*/  LOP3.LUT P2, RZ, R3, 0x7f, RZ, 0xc0, !PT ;  /* 0x0000007f03ff7812 */ /* 0x004fda000784c0ff */
[----:B------:R-:W-:Y:S01]  /*2060*/  @P2 LOP3.LUT R2, R2, 0x8, RZ, 0xfc, !PT ;  /* 0x0000000802022812 */ /* 0x000fe200078efcff */
[----:B-1----:R-:W-:Y:S06]  /*2070*/  @P1 BRA `(.L_x_4116) ;  /* 0x0000000000081947 */ /* 0x002fec0003800000 */
[----:B------:R-:W1:Y:S02]  /*2080*/  SYNCS.PHASECHK.TRANS64.TRYWAIT P1, [R5+URZ+0x33430], R0 ;  /* 0x03343000050075a7 */ /* 0x000e64000802017f */
[----:B-1----:R-:W-:Y:S05]  /*2090*/  @!P1 BRA `(.L_x_4117) ;  /* 0x000001b400d09947 */ /* 0x002fea0003800000 */
.L_x_4116:
        /* <DEDUP_REMOVED lines=10> */
[----:B------:R-:W-:Y:S01]  /*2140*/  UMOV UR24, UR20 ;  /* 0x0000001400187c82 */ /* 0x000fe20008000000 */
[----:B------:R-:W-:Y:S02]  /*2150*/  UMOV UR7, 0x80000020 ;  /* 0x8000002000077882 */ /* 0x000fe40000000000 */
[----:B------:R-:W-:Y:S01]  /*2160*/  ULOP3.LUT UR50, UR4, 0x10000, URZ, 0xfc, !UPT ;  /* 0x0001000004327892 */ /* 0x000fe2000f8efc3f */
[----:B------:R-:W-:Y:S01]  /*2170*/  UMOV UR11, 0x80000020 ;  /* 0x80000020000b7882 */ /* 0x000fe20000000000 */
[----:B------:R-:W-:-:S02]  /*2180*/  UIADD3 UR12, UR20, 0x202, URZ ;  /* 0x00000202140c7890 */ /* 0x000fc4000fffe03f */
[----:B------:R-:W-:Y:S01]  /*2190*/  UIMAD UR28, UR51, 0x780, UR50 ;  /* 0x00000780331c78a4 */ /* 0x000fe2000f8e0232 */
[----:B------:R-:W-:Y:S01]  /*21a0*/  UMOV UR13, 0x80000020 ;  /* 0x80000020000d7882 */ /* 0x000fe20000000000 */
[----:B------:R-:W-:Y:S02]  /*21b0*/  UMOV UR15, 0x80000020 ;  /* 0x80000020000f7882 */ /* 0x000fe40000000000 */
[----:B------:R-:W-:Y:S02]  /*21c0*/  UIADD3 UR4, UR28, 0x80, URZ ;  /* 0x000000801c047890 */ /* 0x000fe4000fffe03f */
[----:B------:R-:W-:Y:S02]  /*21d0*/  UIADD3 UR5, UR28, 0x100, URZ ;  /* 0x000001001c057890 */ /* 0x000fe4000fffe03f */
[----:B------:R-:W-:Y:S01]  /*21e0*/  UMOV UR26, UR28 ;  /* 0x0000001c001a7c82 */ /* 0x000fe20008000000 */
[----:B------:R-:W-:Y:S01]  /*21f0*/  UIADD3 UR6, UR28, 0x2, URZ ;  /* 0x000000021c067890 */ /* 0x000fe2000fffe03f */
[----:B------:R-:W-:Y:S01]  /*2200*/  QGMMA.64x32x32.F32.E4M3.E4M3 R88, gdesc[UR24], RZ, !UPT, gsb0 ;  /* 0x00600000185879f3 */ /* 0x000fe2000c0008ff */
[----:B------:R-:W-:Y:S01]  /*2210*/  UMOV UR26, UR4 ;  /* 0x00000004001a7c82 */ /* 0x000fe20008000000 */
[----:B------:R-:W-:Y:S01]  /*2220*/  UMOV UR27, 0x80000020 ;  /* 0x80000020001b7882 */ /* 0x000fe20000000000 */
[----:B------:R-:W-:-:S02]  /*2230*/  UIADD3 UR4, UR28, 0x180, URZ ;  /* 0x000001801c047890 */ /* 0x000fc4000fffe03f */
[----:B------:R-:W-:Y:S02]  /*2240*/  UIADD3 UR8, UR28, 0x82, URZ ;  /* 0x000000821c087890 */ /* 0x000fe4000fffe03f */
[----:B------:R-:W-:Y:S01]  /*2250*/  UIADD3 UR9, UR28, 0x102, URZ ;  /* 0x000001021c097890 */ /* 0x000fe2000fffe03f */
[----:B--2---:R-:W-:Y:S01]  /*2260*/  LOP3.LUT P3, RZ, R3, 0x7f, RZ, 0xc0, !PT ;  /* 0x0000007f03ff7812 */ /* 0x004fe2000786c0ff */
[----:B------:R-:W-:Y:S01]  /*2270*/  UIADD3 UR10, UR28, 0x280, URZ ;  /* 0x000002801c0a7890 */ /* 0x000fe2000fffe03f */
[----:B------:R-:W-:Y:S01]  /*2280*/  IMAD.MOV.U32 R3, RZ, RZ, R0 ;  /* 0x000000ffff037224 */ /* 0x000fe200078e0000 */
        /* <DEDUP_REMOVED lines=174> */
[----:B------:R-:W-:Y:S01]  /*2d70*/  IMAD R5, R19, -0x2, R4 ;  /* 0xfffffffe13057824 */ /* 0x000fe200078e0204 */
[----:B------:R-:W-:Y:S01]  /*2d80*/  PLOP3.LUT P1, PT, PT, PT, UP1, 0x40, 0x0 ;  /* 0x000000000000781c */ /* 0x000fe20003f2e818 */
[----:B------:R-:W-:Y:S02]  /*2d90*/  VIADD R9, R4, 0xffffffff ;  /* 0xffffffff04097836 */ /* 0x000fe40000000000 */
[----:B------:R-:W-:Y:S01]  /*2da0*/  VIADD R10, R5, 0xffffffff ;  /* 0xffffffff050a7836 */ /* 0x000fe20000000000 */
[----:B------:R-:W-:-:S05]  /*2db0*/  IADD3 R6, -R18, R5, R17 ;  /* 0x0000000512067210 */ /* 0x000fca0007ffe111 */
[C---:B------:R-:W-:Y:S02]  /*2dc0*/  VIADD R8, R6.reuse, UR6 ;  /* 0x0000000606087c36 */ /* 0x040fe40008000000 */
[----:B------:R-:W-:-:S04]  /*2dd0*/  VIADD R6, R6, UR10 ;  /* 0x0000000a06067c36 */ /* 0x000fc80008000000 */
[----:B0-----:R-:W-:Y:S01]  /*2de0*/  IMAD.IADD R4, R6, 0x1, R11 ;  /* 0x0000000106047824 */ /* 0x001fe200078e020b */
        /* <DEDUP_REMOVED lines=10> */
[----:B0-----:R-:W-:-:S04]  /*2e90*/  IMAD R0, R104, -0xa0, R17 ;  /* 0xffffff6068007824 */ /* 0x001fc800078e0211 */
[----:B------:R-:W-:-:S04]  /*2ea0*/  VIADD R0, R0, 0xa0 ;  /* 0x000000a000007836 */ /* 0x000fc80000000000 */
[----:B------:R-:W-:-:S05]  /*2eb0*/  IMAD R7, R19, -0x2, R0 ;  /* 0xfffffffe13077824 */ /* 0x000fca00078e0200 */
[----:B------:R-:W-:Y:S01]  /*2ec0*/  VIADDMNMX R0, R11, R8, R7, PT ;  /* 0x000000080b007246 */ /* 0x000fe20003800107 */
[----:B------:R-:W-:Y:S06]  /*2ed0*/  @P1 BRA `(.L_x_4118) ;  /* 0x0000000000541947 */ /* 0x000fec0003800000 */
[----:B------:R-:W-:Y:S01]  /*2ee0*/  IADD3 R5, -R18, R17, R11 ;  /* 0x0000001112057210 */ /* 0x000fe20007ffe10b */
        /* <DEDUP_REMOVED lines=11> */
.L_x_4120:
[----:B------:R-:W-:-:S06]  /*2fa0*/  UISETP.NE.AND UP2, UPT, UR7, 0x1, UPT ;  /* 0x000000010700788c */ /* 0x000fcc000bf45270 */
[----:B------:R-:W-:-:S05]  /*2fb0*/  PLOP3.LUT P1, PT, PT, PT, UP2, 0x80, 0x0 ;  /* 0x000000000000781c */ /* 0x000fca0003f2f028 */
[----:B------:R-:W-:-:S08]  /*2fc0*/  @UP2 ULDC.64 UR10, c[0x0][0x9e8] ;  /* 0x00027a00000a2ab9 */ /* 0x000fd00000000a00 */
[----:B------:R-:W-:-:S05]  /*2fd0*/  @P1 IMAD.HI.U32 R11, R5, UR10, RZ ;  /* 0x0000000a050b1c27 */ /* 0x000fca000f8e00ff */
[----:B------:R-:W-:-:S07]  /*2fe0*/  @P1 SHF.R.U32.HI R5, RZ, UR11, R11 ;  /* 0x0000000bff051c19 */ /* 0x000fce000801160b */
.L_x_4121:
[----:B------:R-:W-:Y:S05]  /*2ff0*/  BSYNC B0 ;  /* 0x0000000000007941 */ /* 0x000fea0003800000 */
.L_x_4119:
[----:B------:R-:W-:-:S05]  /*3000*/  IMAD R5, R5, UR7, R10 ;  /* 0x0000000705057c24 */ /* 0x000fca000f8e020a */
[----:B------:R-:W-:Y:S02]  /*3010*/  VIMNMX R4, R4, R5, !PT ;  /* 0x0000000504047248 */ /* 0x000fe40007fe0100 */
[----:B------:R-:W-:-:S07]  /*3020*/  VIADDMNMX R0, R5, UR7, R0, PT ;  /* 0x0000000705007c46 */ /* 0x000fce000b800100 */
.L_x_4118:
[C---:B------:R-:W-:Y:S01]  /*3030*/  ISETP.GE.AND P1, PT, R9.reuse, 0x2, PT ;  /* 0x000000020900780c */ /* 0x040fe20003f26270 */
[----:B------:R-:W0:Y:S01]  /*3040*/  SHFL.IDX PT, R3, R3, 0x1, 0x1c1f ;  /* 0x003c1f0003037f89 */ /* 0x000e2200000e0000 */
[C---:B------:R-:W-:Y:S02]  /*3050*/  ISETP.GE.AND P3, PT, R9.reuse, 0xa, PT ;  /* 0x0000000a0900780c */ /* 0x040fe40003f66270 */
[----:B------:R-:W-:Y:S02]  /*3060*/  P2R R13, PR, RZ, 0x2 ;  /* 0x00000002ff0d7803 */ /* 0x000fe40000000000 */
[----:B------:R-:W-:Y:S02]  /*3070*/  ISETP.GT.AND P1, PT, R4, 0x1, !P1 ;  /* 0x000000010400780c */ /* 0x000fe40004f24270 */
[----:B------:R-:W-:Y:S02]  /*3080*/  ISETP.GE.AND P2, PT, R9, 0x9, PT ;  /* 0x000000090900780c */ /* 0x000fe40003f46270 */
[----:B------:R-:W-:-:S02]  /*3090*/  ISETP.LT.OR P1, PT, R0, 0x2, P1 ;  /* 0x000000020000780c */ /* 0x000fc40000f21670 */
[----:B------:R-:W-:Y:S02]  /*30a0*/  P2R R14, PR, RZ, 0x4 ;  /* 0x00000004ff0e7803 */ /* 0x000fe40000000000 */
[----:B------:R-:W-:Y:S02]  /*30b0*/  FSEL R89, R89, -INF , !P1 ;  /* 0xff80000059597808 */ /* 0x000fe40004800000 */
[----:B------:R-:W-:Y:S02]  /*30c0*/  ISETP.GT.AND P1, PT, R4, 0x9, !P3 ;  /* 0x000000090400780c */ /* 0x000fe40005f24270 */
[----:B------:R-:W-:Y:S02]  /*30d0*/  P2R R15, PR, RZ, 0x8 ;  /* 0x00000008ff0f7803 */ /* 0x000fe40000000000 */
[----:B------:R-:W-:Y:S02]  /*30e0*/  ISETP.LT.OR P1, PT, R0, 0xa, P1 ;  /* 0x0000000a0000780c */ /* 0x000fe40000f21670 */
[----:B------:R-:W-:-:S02]  /*30f0*/  ISETP.GT.AND P2, PT, R4, 0x8, !P2 ;  /* 0x000000080400780c */ /* 0x000fc40005744270 */
[----:B------:R-:W-:Y:S02]  /*3100*/  ISETP.GE.AND P3, PT, R9, 0x11, PT ;  /* 0x000000110900780c */ /* 0x000fe40003f66270 */
[----:B------:R-:W-:Y:S02]  /*3110*/  FSEL R93, R93, -INF , !P1 ;  /* 0xff8000005d5d7808 */ /* 0x000fe40004800000 */
[----:B------:R-:W-:Y:S02]  /*3120*/  ISETP.LT.OR P2, PT, R0, 0x9, P2 ;  /* 0x000000090000780c */ /* 0x000fe40001741670 */
[----:B------:R-:W-:Y:S02]  /*3130*/  ISETP.GT.AND P1, PT, R4, 0x10, !P3 ;  /* 0x000000100400780c */ /* 0x000fe40005f24270 */
[----:B------:R-:W-:Y:S02]  /*3140*/  FSEL R92, R92, -INF , !P2 ;  /* 0xff8000005c5c7808 */ /* 0x000fe40005000000 */
[----:B------:R-:W-:-:S02]  /*3150*/  ISETP.LT.OR P1, PT, R0, 0x11, P1 ;  /* 0x000000110000780c */ /* 0x000fc40000f21670 */
[C---:B------:R-:W-:Y:S02]  /*3160*/  ISETP.GE.AND P2, PT, R9.reuse, 0x12, PT ;  /* 0x000000120900780c */ /* 0x040fe40003f46270 */
        /* <DEDUP_REMOVED lines=17> */
[C---:B------:R-:W-:Y:S02]  /*3280*/  ISETP.GE.AND P3, PT, R9.reuse, 0x22, PT ;  /* 0x000000220900780c */ /* 0x040fe40003f66270 */
        /* <DEDUP_REMOVED lines=29> */
[C---:B------:R-:W-:Y:S02]  /*3460*/  ISETP.GE.AND P4, PT, R9.reuse, 0x3a, PT ;  /* 0x0000003a0900780c */ /* 0x040fe40003f86270 */
[----:B------:R-:W-:Y:S02]  /*3470*/  ISETP.LT.OR P3, PT, R0, 0x39, P3 ;  /* 0x000000390000780c */ /* 0x000fe40001f61670 */
[----:B------:R-:W-:Y:S02]  /*3480*/  P2R R113, PR, RZ, 0x10 ;  /* 0x00000010ff717803 */ /* 0x000fe40000000000 */
[----:B------:R-:W-:Y:S02]  /*3490*/  FSEL R84, R84, -INF , !P3 ;  /* 0xff80000054547808 */ /* 0x000fe40005800000 */
[----:B------:R-:W-:Y:S02]  /*34a0*/  ISETP.GT.AND P3, PT, R4, 0x39, !P4 ;  /* 0x000000390400780c */ /* 0x000fe40006764270 */
[----:B------:R-:W-:-:S02]  /*34b0*/  ISETP.GE.AND P4, PT, R9, 0x41, PT ;  /* 0x000000410900780c */ /* 0x000fc40003f86270 */
[----:B------:R-:W-:Y:S02]  /*34c0*/  ISETP.LT.OR P3, PT, R0, 0x3a, P3 ;  /* 0x0000003a0000780c */ /* 0x000fe40001f61670 */
        /* <DEDUP_REMOVED lines=139> */
.L_x_4124:
[----:B------:R-:W-:-:S06]  /*3d80*/  UISETP.NE.AND UP2, UPT, UR7, 0x1, UPT ;  /* 0x000000010700788c */ /* 0x000fcc000bf45270 */
[----:B------:R-:W-:-:S05]  /*3d90*/  PLOP3.LUT P6, PT, PT, PT, UP2, 0x80, 0x0 ;  /* 0x000000000000781c */ /* 0x000fca0003fcf028 */
[----:B------:R-:W-:-:S08]  /*3da0*/  @UP2 ULDC.64 UR10, c[0x0][0x9e8] ;  /* 0x00027a00000a2ab9 */ /* 0x000fd00000000a00 */
[----:B------:R-:W-:Y:S01]  /*3db0*/  @P6 IMAD.HI.U32 R6, R3, UR10, RZ ;  /* 0x0000000a03066c27 */ /* 0x000fe2000f8e00ff */
[----:B------:R-:W-:-:S13]  /*3dc0*/  PLOP3.LUT P6, PT, PT, PT, UP2, 0x80, 0x0 ;  /* 0x000000000000781c */ /* 0x000fda0003fcf028 */
[----:B------:R-:W-:-:S07]  /*3dd0*/  @P6 SHF.R.U32.HI R3, RZ, UR11, R6 ;  /* 0x0000000bff036c19 */ /* 0x000fce0008011606 */
.L_x_4125:
[----:B------:R-:W-:Y:S05]  /*3de0*/  BSYNC B0 ;  /* 0x0000000000007941 */ /* 0x000fea0003800000 */
.L_x_4123:
[----:B------:R-:W-:-:S05]  /*3df0*/  IMAD R3, R3, UR7, R10 ;  /* 0x0000000703037c24 */ /* 0x000fca000f8e020a */
[----:B------:R-:W-:Y:S02]  /*3e00*/  VIMNMX R4, R4, R3, !PT ;  /* 0x0000000304047248 */ /* 0x000fe40007fe0100 */
[----:B------:R-:W-:-:S07]  /*3e10*/  VIADDMNMX R0, R3, UR7, R0, PT ;  /* 0x0000000703007c46 */ /* 0x000fce000b800100 */
.L_x_4122:
        /* <DEDUP_REMOVED lines=202> */
[----:B------:R-:W-:Y:S02]  /*4ac0*/  FMNMX.FTZ R20, R102, R15, !PT ;  /* 0x0000000f66147209 */ /* 0x000fe40007810000 */
[----:B------:R-:W-:Y:S01]  /*4ad0*/  ISETP.NE.AND P6, PT, R132, RZ, PT ;  /* 0x000000ff8400720c */ /* 0x000fe20003fc5270 */
[--C-:B------:R-:W-:Y:S01]  /*4ae0*/  FFMA.FTZ R72, R72, UR37, -R88.reuse ;  /* 0x0000002548487c23 */ /* 0x100fe20008010858 */
[----:B------:R-:W-:Y:S01]  /*4af0*/  FMNMX.FTZ R21, R103, R20, !PT ;  /* 0x0000001467157209 */ /* 0x000fe20007810000 */
[--C-:B------:R-:W-:Y:S01]  /*4b00*/  FFMA.FTZ R14, R73, UR37, -R88.reuse ;  /* 0x00000025490e7c23 */ /* 0x100fe20008010858 */
[----:B------:R-:W-:-:S01]  /*4b10*/  FFMA.FTZ R76, R76, UR37, -R88 ;  /* 0x000000254c4c7c23 */ /* 0x000fc20008010858 */
[----:B------:R0:W-:Y:S01]  /*4b20*/  MUFU.EX2 R13, R72 ;  /* 0x00000048000d7308 */ /* 0x0001e20000000800 */
[----:B------:R-:W-:-:S01]  /*4b30*/  FFMA.FTZ R20, R77, UR37, -R88 ;  /* 0x000000254d147c23 */ /* 0x000fc20008010858 */
[--C-:B------:R-:W-:Y:S01]  /*4b40*/  FFMA.FTZ R80, R80, UR37, -R88.reuse ;  /* 0x0000002550507c23 */ /* 0x100fe20008010858 */
[----:B------:R-:W-:Y:S01]  /*4b50*/  ISETP.GT.AND P1, PT, R4, 0x88, !P6 ;  /* 0x000000880400780c */ /* 0x000fe20007724270 */
[--C-:B------:R-:W-:Y:S01]  /*4b60*/  FFMA.FTZ R84, R84, UR37, -R88.reuse ;  /* 0x0000002554547c23 */ /* 0x100fe20008010858 */
[----:B------:R-:W-:Y:S01]  /*4b70*/  ISETP.NE.AND P2, PT, R11, RZ, PT ;  /* 0x000000ff0b00720c */ /* 0x000fe20003f45270 */
[--C-:B------:R-:W-:Y:S01]  /*4b80*/  FFMA.FTZ R5, R5, UR37, -R88.reuse ;  /* 0x0000002505057c23 */ /* 0x100fe20008010858 */
[----:B------:R-:W-:Y:S01]  /*4b90*/  ISETP.LT.OR P1, PT, R0, 0x89, P1 ;  /* 0x000000890000780c */ /* 0x000fe20000f21670 */
[----:B------:R1:W-:Y:S01]  /*4ba0*/  MUFU.EX2 R15, R76 ;  /* 0x0000004c000f7308 */ /* 0x0003e20000000800 */
[----:B0-----:R-:W-:Y:S01]  /*4bb0*/  FMNMX.FTZ R72, R74, R21, !PT ;  /* 0x000000154a487209 */ /* 0x001fe20007810000 */
[--C-:B------:R-:W-:Y:S01]  /*4bc0*/  FFMA.FTZ R6, R89, UR37, -R88.reuse ;  /* 0x0000002559067c23 */ /* 0x100fe20008010858 */
[----:B------:R-:W-:Y:S01]  /*4bd0*/  FSEL R30, R30, -INF , !P1 ;  /* 0xff8000001e1e7808 */ /* 0x000fe20004800000 */
[--C-:B------:R-:W-:Y:S01]  /*4be0*/  FFMA.FTZ R7, R92, UR37, -R88.reuse ;  /* 0x000000255c077c23 */ /* 0x100fe20008010858 */
[----:B------:R-:W-:Y:S01]  /*4bf0*/  FMNMX.FTZ R21, R75, R72, !PT ;  /* 0x000000484b157209 */ /* 0x000fe20007810000 */
[--C-:B------:R-:W-:Y:S01]  /*4c00*/  FFMA.FTZ R8, R93, UR37, -R88.reuse ;  /* 0x000000255d087c23 */ /* 0x100fe20008010858 */
[----:B------:R-:W-:Y:S01]  /*4c10*/  ISETP.GT.AND P1, PT, R4, 0x89, !P2 ;  /* 0x000000890400780c */ /* 0x000fe20005724270 */
[----:B------:R-:W-:Y:S01]  /*4c20*/  MUFU.EX2 R5, R5 ;  /* 0x0000000500057308 */ /* 0x000fe20000000800 */
[----:B------:R-:W-:Y:S01]  /*4c30*/  FMNMX.FTZ R72, R78, R21, !PT ;  /* 0x000000154e487209 */ /* 0x000fe20007810000 */
[--C-:B------:R-:W-:Y:S01]  /*4c40*/  FFMA.FTZ R10, R97, UR37, -R88.reuse ;  /* 0x00000025610a7c23 */ /* 0x100fe20008010858 */
[----:B------:R-:W-:Y:S01]  /*4c50*/  ISETP.LT.OR P1, PT, R0, 0x8a, P1 ;  /* 0x0000008a0000780c */ /* 0x000fe20000f21670 */
[--C-:B------:R-:W-:Y:S01]  /*4c60*/  FFMA.FTZ R11, R100, UR37, -R88.reuse ;  /* 0x00000025640b7c23 */ /* 0x100fe20008010858 */
[----:B------:R-:W-:Y:S01]  /*4c70*/  FMNMX.FTZ R73, R79, R72, !PT ;  /* 0x000000484f497209 */ /* 0x000fe20007810000 */
[--C-:B------:R-:W-:Y:S01]  /*4c80*/  FFMA.FTZ R72, R81, UR37, -R88.reuse ;  /* 0x0000002551487c23 */ /* 0x100fe20008010858 */
[----:B------:R-:W-:-:S01]  /*4c90*/  FFMA.FTZ R81, R61, UR37, -R88 ;  /* 0x000000253d517c23 */ /* 0x000fc20008010858 */
[----:B------:R0:W-:Y:S01]  /*4ca0*/  MUFU.EX2 R21, R80 ;  /* 0x0000005000157308 */ /* 0x0001e20000000800 */
[----:B-1----:R-:W-:Y:S01]  /*4cb0*/  FMNMX.FTZ R76, R82, R73, !PT ;  /* 0x00000049524c7209 */ /* 0x002fe20007810000 */
[--C-:B------:R-:W-:Y:S01]  /*4cc0*/  FFMA.FTZ R12, R101, UR37, -R88.reuse ;  /* 0x00000025650c7c23 */ /* 0x100fe20008010858 */
[----:B------:R-:W-:Y:S01]  /*4cd0*/  ISETP.NE.AND P6, PT, R9, RZ, PT ;  /* 0x000000ff0900720c */ /* 0x000fe20003fc5270 */
[--C-:B------:R-:W-:Y:S01]  /*4ce0*/  FFMA.FTZ R9, R96, UR37, -R88.reuse ;  /* 0x0000002560097c23 */ /* 0x100fe20008010858 */
[----:B------:R-:W-:Y:S01]  /*4cf0*/  FMNMX.FTZ R73, R83, R76, !PT ;  /* 0x0000004c53497209 */ /* 0x000fe20007810000 */
[--C-:B------:R-:W-:Y:S01]  /*4d00*/  FFMA.FTZ R56, R56, UR37, -R88.reuse ;  /* 0x0000002538387c23 */ /* 0x100fe20008010858 */
[----:B------:R-:W-:Y:S01]  /*4d10*/  ISETP.GT.AND P2, PT, R4, 0x99, !P6 ;  /* 0x000000990400780c */ /* 0x000fe20007744270 */
[----:B------:R-:W1:Y:S01]  /*4d20*/  MUFU.EX2 R6, R6 ;  /* 0x0000000600067308 */ /* 0x000e620000000800 */
        /* <DEDUP_REMOVED lines=8> */
[----:B0-----:R-:W-:Y:S01]  /*4db0*/  FMNMX.FTZ R80, R58, R77, !PT ;  /* 0x0000004d3a507209 */ /* 0x001fe20007810000 */
[--C-:B------:R-:W-:Y:S01]  /*4dc0*/  FFMA.FTZ R65, R65, UR37, -R88.reuse ;  /* 0x0000002541417c23 */ /* 0x100fe20008010858 */
[----:B------:R-:W-:-:S01]  /*4dd0*/  FFMA.FTZ R24, R24, UR37, -R88 ;  /* 0x0000002518187c23 */ /* 0x000fc20008010858 */
[--C-:B------:R-:W-:Y:S01]  /*4de0*/  FFMA.FTZ R25, R25, UR37, -R88.reuse ;  /* 0x0000002519197c23 */ /* 0x100fe20008010858 */
[----:B------:R-:W-:Y:S01]  /*4df0*/  FMNMX.FTZ R77, R59, R80, !PT ;  /* 0x000000503b4d7209 */ /* 0x000fe20007810000 */
[--C-:B------:R-:W-:Y:S01]  /*4e00*/  FFMA.FTZ R28, R28, UR37, -R88.reuse ;  /* 0x000000251c1c7c23 */ /* 0x100fe20008010858 */
[----:B------:R-:W-:-:S01]  /*4e10*/  FFMA.FTZ R29, R29, UR37, -R88 ;  /* 0x000000251d1d7c23 */ /* 0x000fc20008010858 */
[----:B------:R-:W0:Y:S01]  /*4e20*/  MUFU.EX2 R7, R7 ;  /* 0x0000000700077308 */ /* 0x000e220000000800 */
[----:B------:R-:W-:Y:S01]  /*4e30*/  FMNMX.FTZ R80, R62, R77, !PT ;  /* 0x0000004d3e507209 */ /* 0x000fe20007810000 */
[--C-:B--2---:R-:W-:Y:S01]  /*4e40*/  FFMA.FTZ R84, R69, UR37, -R88.reuse ;  /* 0x0000002545547c23 */ /* 0x104fe20008010858 */
[----:B------:R-:W-:-:S01]  /*4e50*/  FFMA.FTZ R32, R32, UR37, -R88 ;  /* 0x0000002520207c23 */ /* 0x000fc20008010858 */
[--C-:B------:R-:W-:Y:S01]  /*4e60*/  FFMA.FTZ R33, R33, UR37, -R88.reuse ;  /* 0x0000002521217c23 */ /* 0x100fe20008010858 */
[----:B------:R-:W-:Y:S01]  /*4e70*/  FMNMX.FTZ R77, R63, R80, !PT ;  /* 0x000000503f4d7209 */ /* 0x000fe20007810000 */
[--C-:B------:R-:W-:Y:S01]  /*4e80*/  FFMA.FTZ R36, R36, UR37, -R88.reuse ;  /* 0x0000002524247c23 */ /* 0x100fe20008010858 */
[----:B------:R-:W-:-:S01]  /*4e90*/  FFMA.FTZ R37, R37, UR37, -R88 ;  /* 0x0000002525257c23 */ /* 0x000fc20008010858 */
[----:B------:R-:W2:Y:S01]  /*4ea0*/  MUFU.EX2 R8, R8 ;  /* 0x0000000800087308 */ /* 0x000ea20000000800 */
[----:B------:R-:W-:-:S04]  /*4eb0*/  FMNMX.FTZ R80, R66, R77, !PT ;  /* 0x0000004d42507209 */ /* 0x000fc80007810000 */
[----:B------:R-:W-:-:S03]  /*4ec0*/  FMNMX.FTZ R77, R67, R80, !PT ;  /* 0x00000050434d7209 */ /* 0x000fc60007810000 */
[----:B------:R-:W3:Y:S01]  /*4ed0*/  MUFU.EX2 R9, R9 ;  /* 0x0000000900097308 */ /* 0x000ee20000000800 */
[----:B------:R-:W-:-:S04]  /*4ee0*/  FMNMX.FTZ R80, R70, R77, !PT ;  /* 0x0000004d46507209 */ /* 0x000fc80007810000 */
[----:B------:R-:W-:-:S03]  /*4ef0*/  FMNMX.FTZ R77, R71, R80, !PT ;  /* 0x00000050474d7209 */ /* 0x000fc60007810000 */
[----:B------:R-:W4:Y:S01]  /*4f00*/  MUFU.EX2 R10, R10 ;  /* 0x0000000a000a7308 */ /* 0x000f220000000800 */
[----:B------:R-:W-:-:S04]  /*4f10*/  FMNMX.FTZ R80, R42, R77, !PT ;  /* 0x0000004d2a507209 */ /* 0x000fc80007810000 */
[----:B------:R-:W-:-:S03]  /*4f20*/  FMNMX.FTZ R61, R43, R80, !PT ;  /* 0x000000502b3d7209 */ /* 0x000fc60007810000 */
[----:B------:R5:W-:Y:S01]  /*4f30*/  MUFU.EX2 R77, R81 ;  /* 0x00000051004d7308 */ /* 0x000be20000000800 */
[----:B------:R-:W-:-:S04]  /*4f40*/  FMNMX.FTZ R80, R46, R61, !PT ;  /* 0x0000003d2e507209 */ /* 0x000fc80007810000 */
[----:B------:R-:W-:-:S03]  /*4f50*/  FMNMX.FTZ R61, R47, R80, !PT ;  /* 0x000000502f3d7209 */ /* 0x000fc60007810000 */
[----:B------:R-:W4:Y:S01]  /*4f60*/  MUFU.EX2 R11, R11 ;  /* 0x0000000b000b7308 */ /* 0x000f220000000800 */
[----:B------:R-:W-:-:S04]  /*4f70*/  FMNMX.FTZ R80, R50, R61, !PT ;  /* 0x0000003d32507209 */ /* 0x000fc80007810000 */
[----:B------:R-:W-:Y:S01]  /*4f80*/  FMNMX.FTZ R61, R51, R80, !PT ;  /* 0x00000050333d7209 */ /* 0x000fe20007810000 */
[----:B------:R-:W-:-:S02]  /*4f90*/  FFMA.FTZ R80, R68, UR37, -R88 ;  /* 0x0000002544507c23 */ /* 0x000fc40008010858 */
[----:B------:R-:W4:Y:S01]  /*4fa0*/  MUFU.EX2 R12, R12 ;  /* 0x0000000c000c7308 */ /* 0x000f220000000800 */
[----:B------:R-:W-:-:S04]  /*4fb0*/  FMNMX.FTZ R68, R54, R61, !PT ;  /* 0x0000003d36447209 */ /* 0x000fc80007810000 */
[----:B-----5:R-:W-:-:S03]  /*4fc0*/  FMNMX.FTZ R81, R55, R68, !PT ;  /* 0x0000004437517209 */ /* 0x020fc60007810000 */
[----:B------:R5:W-:Y:S01]  /*4fd0*/  MUFU.EX2 R61, R80 ;  /* 0x00000050003d7308 */ /* 0x000be20000000800 */
        /* <DEDUP_REMOVED lines=14> */
[----:B------:R-:W-:-:S01]  /*50c0*/  FFMA.FTZ R52, R53, UR37, -R88 ;  /* 0x0000002535347c23 */ /* 0x000fc20008010858 */
[----:B------:R-:W-:Y:S01]  /*50d0*/  IMAD.U32 R53, RZ, RZ, UR37 ;  /* 0x00000025ff357e24 */ /* 0x000fe2000f8e00ff */
[----:B-----5:R-:W-:Y:S01]  /*50e0*/  FMNMX.FTZ R80, R34, R69, !PT ;  /* 0x0000004522507209 */ /* 0x020fe20007810000 */
[----:B------:R5:W-:Y:S03]  /*50f0*/  MUFU.EX2 R38, R81 ;  /* 0x0000005100267308 */ /* 0x000be60000000800 */
[----:B------:R-:W-:-:S04]  /*5100*/  FMNMX.FTZ R69, R35, R80, !PT ;  /* 0x0000005023457209 */ /* 0x000fc80007810000 */
[----:B------:R-:W-:Y:S01]  /*5110*/  FMNMX.FTZ R0, R40, R69, !PT ;  /* 0x0000004528007209 */ /* 0x000fe20007810000 */
[----:B------:R2:W-:Y:S03]  /*5120*/  MUFU.EX2 R4, R84 ;  /* 0x0000005400047308 */ /* 0x0005e60000000800 */
[----:B------:R-:W-:-:S05]  /*5130*/  FMNMX.FTZ R0, R41, R0, !PT ;  /* 0x0000000029007209 */ /* 0x000fca0007810000 */
[----:B------:R-:W1:Y:S01]  /*5140*/  SHFL.BFLY PT, R69, R0, 0x2, 0x1f ;  /* 0x0c401f0000457f89 */ /* 0x000e6200000e0000 */
[----:B------:R-:W-:Y:S08]  /*5150*/  MUFU.EX2 R14, R14 ;  /* 0x0000000e000e7308 */ /* 0x000ff00000000800 */
        /* <DEDUP_REMOVED lines=12> */
[----:B-----5:R-:W-:Y:S02]  /*5220*/  FSEL R81, R53, RZ, P1 ;  /* 0x000000ff35517208 */ /* 0x020fe40000800000 */
[----:B------:R-:W-:-:S03]  /*5230*/  PLOP3.LUT P1, PT, PT, PT, UP1, 0x40, 0x0 ;  /* 0x000000000000781c */ /* 0x000fc60003f2e818 */
        /* <DEDUP_REMOVED lines=11> */
[----:B------:R-:W-:Y:S01]  /*52f0*/  MUFU.EX2 R53, R53 ;  /* 0x0000003500357308 */ /* 0x000fe20000000800 */
[----:B0-----:R-:W-:-:S01]  /*5300*/  FADD.FTZ R83, R7, R66 ;  /* 0x0000004207537221 */ /* 0x001fc20000010000 */
[--C-:B------:R-:W-:Y:S01]  /*5310*/  FFMA.FTZ R95, R95, UR37, -R81.reuse ;  /* 0x000000255f5f7c23 */ /* 0x100fe20008010851 */
[----:B------:R-:W-:-:S01]  /*5320*/  FFMA.FTZ R69, R98, UR37, -R81 ;  /* 0x0000002562457c23 */ /* 0x000fc20008010851 */
[----:B--2---:R-:W-:Y:S01]  /*5330*/  FFMA.FTZ R84, R99, UR37, -R81 ;  /* 0x0000002563547c23 */ /* 0x004fe20008010851 */
[----:B------:R-:W-:-:S01]  /*5340*/  FADD.FTZ R66, R8, R83 ;  /* 0x0000005308427221 */ /* 0x000fc20000010000 */
[--C-:B------:R-:W-:Y:S01]  /*5350*/  FFMA.FTZ R102, R102, UR37, -R81.reuse ;  /* 0x0000002566667c23 */ /* 0x100fe20008010851 */
[----:B------:R-:W-:-:S01]  /*5360*/  FFMA.FTZ R103, R103, UR37, -R81 ;  /* 0x0000002567677c23 */ /* 0x000fc20008010851 */
[----:B------:R-:W0:Y:S01]  /*5370*/  MUFU.EX2 R80, R80 ;  /* 0x0000005000507308 */ /* 0x000e220000000800 */
[----:B---3--:R-:W-:-:S01]  /*5380*/  FADD.FTZ R83, R9, R66 ;  /* 0x0000004209537221 */ /* 0x008fc20000010000 */
[--C-:B------:R-:W-:Y:S01]  /*5390*/  FFMA.FTZ R74, R74, UR37, -R81.reuse ;  /* 0x000000254a4a7c23 */ /* 0x100fe20008010851 */
[----:B------:R-:W-:-:S01]  /*53a0*/  FFMA.FTZ R75, R75, UR37, -R81 ;  /* 0x000000254b4b7c23 */ /* 0x000fc20008010851 */
[----:B------:R-:W-:Y:S01]  /*53b0*/  FFMA.FTZ R86, R86, UR37, -R81 ;  /* 0x0000002556567c23 */ /* 0x000fe20008010851 */
[----:B----4-:R-:W-:-:S01]  /*53c0*/  FADD.FTZ R66, R10, R83 ;  /* 0x000000530a427221 */ /* 0x010fc20000010000 */
[--C-:B------:R-:W-:Y:S01]  /*53d0*/  FFMA.FTZ R87, R87, UR37, -R81.reuse ;  /* 0x0000002557577c23 */ /* 0x100fe20008010851 */
[----:B------:R-:W-:-:S01]  /*53e0*/  FFMA.FTZ R58, R58, UR37, -R81 ;  /* 0x000000253a3a7c23 */ /* 0x000fc20008010851 */
[----:B------:R-:W1:Y:S01]  /*53f0*/  MUFU.EX2 R94, R94 ;  /* 0x0000005e005e7308 */ /* 0x000e620000000800 */
[----:B------:R-:W-:-:S01]  /*5400*/  FADD.FTZ R89, R11, R66 ;  /* 0x000000420b597221 */ /* 0x000fc20000010000 */
[----:B------:R-:W-:Y:S01]  /*5410*/  F2FP.SATFINITE.E4M3.F32.PACK_AB_MERGE_C R11, R12, R11, RZ ;  /* 0x0000000b0c0b723e */ /* 0x000fe200048070ff */
[----:B------:R-:W-:-:S01]  /*5420*/  FFMA.FTZ R59, R59, UR37, -R81 ;  /* 0x000000253b3b7c23 */ /* 0x000fc20008010851 */
[----:B------:R-:W-:Y:S01]  /*5430*/  FFMA.FTZ R63, R63, UR37, -R81 ;  /* 0x000000253f3f7c23 */ /* 0x000fe20008010851 */
[----:B------:R-:W-:-:S01]  /*5440*/  FADD.FTZ R90, R12, R89 ;  /* 0x000000590c5a7221 */ /* 0x000fc20000010000 */
[----:B------:R-:W-:Y:S01]  /*5450*/  F2FP.SATFINITE.E4M3.F32.PACK_AB_MERGE_C R89, R8, R7, RZ ;  /* 0x000000070859723e */ /* 0x000fe200048070ff */
[----:B------:R-:W-:-:S01]  /*5460*/  FFMA.FTZ R67, R67, UR37, -R81 ;  /* 0x0000002543437c23 */ /* 0x000fc20008010851 */
[----:B------:R-:W2:Y:S01]  /*5470*/  MUFU.EX2 R95, R95 ;  /* 0x0000005f005f7308 */ /* 0x000ea20000000800 */
[----:B0-----:R-:W-:-:S01]  /*5480*/  FADD.FTZ R83, R53, R80 ;  /* 0x0000005035537221 */ /* 0x001fc20000010000 */
[----:B------:R-:W-:Y:S01]  /*5490*/  F2FP.SATFINITE.E4M3.F32.PACK_AB_MERGE_C R216, R6, R5, R89 ;  /* 0x0000000506d8723e */ /* 0x000fe20004807059 */
[----:B------:R-:W-:-:S01]  /*54a0*/  FFMA.FTZ R70, R70, UR37, -R81 ;  /* 0x0000002546467c23 */ /* 0x000fc20008010851 */
[--C-:B------:R-:W-:Y:S01]  /*54b0*/  FFMA.FTZ R71, R71, UR37, -R81.reuse ;  /* 0x0000002547477c23 */ /* 0x100fe20008010851 */
[----:B------:R-:W-:-:S01]  /*54c0*/  FFMA.FTZ R42, R42, UR37, -R81 ;  /* 0x000000252a2a7c23 */ /* 0x000fc20008010851 */
[--C-:B------:R-:W-:Y:S01]  /*54d0*/  FFMA.FTZ R43, R43, UR37, -R81.reuse ;  /* 0x000000252b2b7c23 */ /* 0x100fe20008010851 */
        /* <DEDUP_REMOVED lines=18> */
[----:B0-----:R-:W-:-:S01]  /*5600*/  FADD.FTZ R7, R69, R66 ;  /* 0x0000004245077221 */ /* 0x001fc20000010000 */
        /* <DEDUP_REMOVED lines=8> */
[----:B------:R-:W-:-:S02]  /*5690*/  F2FP.SATFINITE.E4M3.F32.PACK_AB_MERGE_C R94, R95, R94, RZ ;  /* 0x0000005e5f5e723e */ /* 0x000fc400048070ff */
[----:B------:R-:W-:Y:S02]  /*56a0*/  F2FP.SATFINITE.E4M3.F32.PACK_AB_MERGE_C R218, R10, R9, R11 ;  /* 0x000000090ada723e */ /* 0x000fe4000480700b */
[----:B------:R-:W-:Y:S02]  /*56b0*/  F2FP.SATFINITE.E4M3.F32.PACK_AB_MERGE_C R212, R14, R13, R15 ;  /* 0x0000000d0ed4723e */ /* 0x000fe4000480700f */
[----:B------:R-:W1:Y:S01]  /*56c0*/  MUFU.EX2 R74, R74 ;  /* 0x0000004a004a7308 */ /* 0x000e620000000800 */
[----:B--2---:R-:W-:-:S01]  /*56d0*/  FADD.FTZ R8, R102, R7 ;  /* 0x0000000766087221 */ /* 0x004fc20000010000 */
[----:B------:R-:W-:Y:S01]  /*56e0*/  FADD.FTZ R7, R21, R12 ;  /* 0x0000000c15077221 */ /* 0x000fe20000010000 */
[----:B------:R-:W-:-:S05]  /*56f0*/  F2FP.SATFINITE.E4M3.F32.PACK_AB_MERGE_C R217, R80, R53, R94 ;  /* 0x0000003550d9723e */ /* 0x000fca000480705e */
[----:B------:R-:W2:Y:S01]  /*5700*/  MUFU.EX2 R75, R75 ;  /* 0x0000004b004b7308 */ /* 0x000ea20000000800 */
[----:B0-----:R-:W-:-:S01]  /*5710*/  FADD.FTZ R5, R103, R8 ;  /* 0x0000000867057221 */ /* 0x001fc20000010000 */
[----:B------:R-:W-:Y:S01]  /*5720*/  FADD.FTZ R8, R72, R7 ;  /* 0x0000000748087221 */ /* 0x000fe20000010000 */
[----:B------:R-:W-:-:S04]  /*5730*/  F2FP.SATFINITE.E4M3.F32.PACK_AB_MERGE_C R102, R103, R102, RZ ;  /* 0x000000666766723e */ /* 0x000fc800048070ff */
[----:B------:R-:W-:Y:S01]  /*5740*/  F2FP.SATFINITE.E4M3.F32.PACK_AB_MERGE_C R219, R84, R69, R102 ;  /* 0x0000004554db723e */ /* 0x000fe20004807066 */
[----:B------:R-:W0:Y:S01]  /*5750*/  MUFU.EX2 R85, R85 ;  /* 0x0000005500557308 */ /* 0x000e220000000800 */
[----:B-1----:R-:W-:-:S01]  /*5760*/  FADD.FTZ R6, R74, R5 ;  /* 0x000000054a067221 */ /* 0x002fc20000010000 */
[----:B------:R-:W-:Y:S01]  /*5770*/  FADD.FTZ R5, R73, R8 ;  /* 0x0000000849057221 */ /* 0x000fe20000010000 */
[----:B------:R-:W-:Y:S02]  /*5780*/  F2FP.SATFINITE.E4M3.F32.PACK_AB_MERGE_C R8, R77, R60, RZ ;  /* 0x0000003c4d08723e */ /* 0x000fe400048070ff */
[C---:B------:R-:W-:Y:S01]  /*5790*/  F2FP.SATFINITE.E4M3.F32.PACK_AB_MERGE_C R73, R76.reuse, R73, RZ ;  /* 0x000000494c49723e */ /* 0x040fe200048070ff */
[----:B------:R-:W-:-:S01]  /*57a0*/  FADD.FTZ R7, R76, R5 ;  /* 0x000000054c077221 */ /* 0x000fc20000010000 */
[----:B------:R-:W-:Y:S01]  /*57b0*/  F2FP.SATFINITE.E4M3.F32.PACK_AB_MERGE_C R208, R57, R56, R8 ;  /* 0x0000003839d0723e */ /* 0x000fe20004807008 */
[----:B------:R-:W1:Y:S01]  /*57c0*/  MUFU.EX2 R88, R88 ;  /* 0x0000005800587308 */ /* 0x000e620000000800 */
[----:B--2---:R-:W-:-:S01]  /*57d0*/  FADD.FTZ R6, R75, R6 ;  /* 0x000000064b067221 */ /* 0x004fc20000010000 */
[----:B------:R-:W-:-:S06]  /*57e0*/  F2FP.SATFINITE.E4M3.F32.PACK_AB_MERGE_C R214, R72, R21, R73 ;  /* 0x0000001548d6723e */ /* 0x000fcc0004807049 */
[----:B------:R-:W2:Y:S01]  /*57f0*/  MUFU.EX2 R78, R78 ;  /* 0x0000004e004e7308 */ /* 0x000ea20000000800 */
[----:B0-----:R-:W-:-:S01]  /*5800*/  FADD.FTZ R5, R85, R6 ;  /* 0x0000000655057221 */ /* 0x001fc20000010000 */
[----:B------:R-:W-:-:S04]  /*5810*/  FADD.FTZ R6, R56, R7 ;  /* 0x0000000738067221 */ /* 0x000fc80000010000 */
[----:B------:R-:W-:Y:S02]  /*5820*/  FADD.FTZ R7, R57, R6 ;  /* 0x0000000639077221 */ /* 0x000fe40000010000 */
        /* <DEDUP_REMOVED lines=11> */
[----:B------:R-:W-:Y:S02]  /*58e0*/  FADD.FTZ R8, R65, R8 ;  /* 0x0000000841087221 */ /* 0x000fe40000010000 */
[----:B------:R-:W2:Y:S01]  /*58f0*/  MUFU.EX2 R87, R87 ;  /* 0x0000005700577308 */ /* 0x000ea20000000800 */
[----:B0-----:R-:W-:-:S01]  /*5900*/  FADD.FTZ R5, R79, R6 ;  /* 0x000000064f057221 */ /* 0x001fc20000010000 */
[----:B------:R-:W-:-:S04]  /*5910*/  FADD.FTZ R61, R61, R8 ;  /* 0x000000083d3d7221 */ /* 0x000fc80000010000 */
[----:B------:R-:W-:Y:S02]  /*5920*/  FADD.FTZ R4, R4, R61 ;  /* 0x0000003d04047221 */ /* 0x000fe40000010000 */
[----:B------:R-:W0:Y:S01]  /*5930*/  MUFU.EX2 R58, R58 ;  /* 0x0000003a003a7308 */ /* 0x000e220000000800 */
[----:B-1----:R-:W-:-:S07]  /*5940*/  FADD.FTZ R6, R86, R5 ;  /* 0x0000000556067221 */ /* 0x002fce0000010000 */
        /* <DEDUP_REMOVED lines=10> */
[----:B------:R-:W-:Y:S01]  /*59f0*/  MUFU.EX2 R39, R39 ;  /* 0x0000002700277308 */ /* 0x000fe20000000800 */
[----:B0-----:R-:W-:-:S01]  /*5a00*/  FADD.FTZ R5, R63, R6 ;  /* 0x000000063f057221 */ /* 0x001fc20000010000 */
[----:B------:R-:W-:-:S04]  /*5a10*/  F2FP.SATFINITE.E4M3.F32.PACK_AB_MERGE_C R63, R63, R82, RZ ;  /* 0x000000523f3f723e */ /* 0x000fc800048070ff */
[----:B------:R-:W-:Y:S02]  /*5a20*/  F2FP.SATFINITE.E4M3.F32.PACK_AB_MERGE_C R209, R59, R58, R63 ;  /* 0x0000003a3bd1723e */ /* 0x000fe4000480703f */
[----:B------:R-:W0:Y:S01]  /*5a30*/  MUFU.EX2 R44, R44 ;  /* 0x0000002c002c7308 */ /* 0x000e220000000800 */
[----:B-1----:R-:W-:-:S07]  /*5a40*/  FADD.FTZ R6, R62, R5 ;  /* 0x000000053e067221 */ /* 0x002fce0000010000 */
[----:B------:R-:W1:Y:S08]  /*5a50*/  MUFU.EX2 R67, R67 ;  /* 0x0000004300437308 */ /* 0x000e700000000800 */
[----:B------:R-:W2:Y:S01]  /*5a60*/  MUFU.EX2 R31, R31 ;  /* 0x0000001f001f7308 */ /* 0x000ea20000000800 */
[----:B0-----:R-:W-:-:S07]  /*5a70*/  F2FP.SATFINITE.E4M3.F32.PACK_AB_MERGE_C R7, R44, R39, RZ ;  /* 0x000000272c07723e */ /* 0x001fce00048070ff */
[----:B------:R-:W0:Y:S01]  /*5a80*/  MUFU.EX2 R70, R70 ;  /* 0x0000004600467308 */ /* 0x000e220000000800 */
[----:B-1----:R-:W-:-:S07]  /*5a90*/  FADD.FTZ R5, R67, R6 ;  /* 0x0000000643057221 */ /* 0x002fce0000010000 */
[----:B------:R-:W1:Y:S01]  /*5aa0*/  MUFU.EX2 R71, R71 ;  /* 0x0000004700477308 */ /* 0x000e620000000800 */
[----:B--2---:R-:W-:Y:S01]  /*5ab0*/  F2FP.SATFINITE.E4M3.F32.PACK_AB_MERGE_C R204, R38, R31, R7 ;  /* 0x0000001f26cc723e */ /* 0x004fe20004807007 */
        /* <DEDUP_REMOVED lines=8> */
[----:B------:R-:W-:-:S04]  /*5b40*/  F2FP.SATFINITE.E4M3.F32.PACK_AB_MERGE_C R70, R71, R70, RZ ;  /* 0x000000464746723e */ /* 0x000fc800048070ff */
[----:B------:R-:W-:Y:S02]  /*5b50*/  F2FP.SATFINITE.E4M3.F32.PACK_AB_MERGE_C R211, R67, R62, R70 ;  /* 0x0000003e43d3723e */ /* 0x000fe40004807046 */
[----:B------:R-:W1:Y:S01]  /*5b60*/  MUFU.EX2 R46, R46 ;  /* 0x0000002e002e7308 */ /* 0x000e620000000800 */
[----:B--2---:R-:W-:-:S07]  /*5b70*/  FADD.FTZ R4, R42, R5 ;  /* 0x000000052a047221 */ /* 0x004fce0000010000 */
        /* <DEDUP_REMOVED lines=78> */
.L_x_4127:
[----:B------:R-:W-:-:S11]  /*6060*/  UISETP.NE.AND UP2, UPT, UR7, 0x1, UPT ;  /* 0x000000010700788c */ /* 0x000fd6000bf45270 */
[----:B------:R-:W-:Y:S02]  /*6070*/  @UP2 ULDC.64 UR10, c[0x0][0x9e8] ;  /* 0x00027a00000a2ab9 */ /* 0x000fe40000000a00 */
[----:B------:R-:W-:-:S04]  /*6080*/  UIMAD.WIDE.U32 UR14, UR18, UR10, URZ ;  /* 0x0000000a120e72a5 */ /* 0x000fc8000f8e003f */
[----:B------:R-:W-:-:S12]  /*6090*/  @UP2 USHF.R.U32.HI UR18, URZ, UR11, UR15 ;  /* 0x0000000b3f122299 */ /* 0x000fd8000801160f */
.L_x_4128:
[----:B------:R-:W-:-:S04]  /*60a0*/  UIMAD UR7, UR18, UR7, UR7 ;  /* 0x00000007120772a4 */ /* 0x000fc8000f8e0207 */
[----:B------:R-:W-:-:S04]  /*60b0*/  UISETP.LT.AND UP2, UPT, UR6, UR7, UPT ;  /* 0x000000070600728c */ /* 0x000fc8000bf41270 */
[----:B------:R-:W-:-:S12]  /*60c0*/  USEL UR6, UR6, UR7, UP2 ;  /* 0x0000000706067287 */ /* 0x000fd80009000000 */
.L_x_4126:
        /* <DEDUP_REMOVED lines=59> */
.L_x_4147:
        /* <DEDUP_REMOVED lines=9> */
.L_x_4131:
[----:B------:R-:W-:Y:S01]  /*6510*/  ULEA UR6, UR58, UR41, 0x3 ;  /* 0x000000293a067291 */ /* 0x000fe2000f8e183f */
[----:B------:R-:W-:-:S05]  /*6520*/  IMAD.U32 R7, RZ, RZ, UR57 ;  /* 0x00000039ff077e24 */ /* 0x000fca000f8e00ff */
[----:B------:R-:W-:-:S04]  /*6530*/  SHF.L.U32 R7, R7, 0x1f, RZ ;  /* 0x0000001f07077819 */ /* 0x000fc800000006ff */
[----:B------:R0:W1:Y:S01]  /*6540*/  SYNCS.PHASECHK.TRANS64.TRYWAIT P1, [UR6+0x33430], R7 ;  /* 0x03343007ff0075a7 */ /* 0x0000620008020146 */
[----:B------:R-:W-:Y:S05]  /*6550*/  @!P0 BRA `(.L_x_4132) ;  /* 0x0000000000048947 */ /* 0x000fea0003800000 */
[----:B------:R-:W-:Y:S01]  /*6560*/  BPT.TRAP 0x1 ;  /* 0x000000040000795c */ /* 0x000fe20000300000 */
.L_x_4132:
[----:B-1----:R-:W-:Y:S05]  /*6570*/  @P1 BRA `(.L_x_4130) ;  /* 0x0000000000081947 */ /* 0x002fea0003800000 */
[----:B------:R-:W1:Y:S02]  /*6580*/  SYNCS.PHASECHK.TRANS64.TRYWAIT P1, [UR6+0x33430], R7 ;  /* 0x03343007ff0075a7 */ /* 0x000e640008020146 */
[----:B-1----:R-:W-:Y:S05]  /*6590*/  @!P1 BRA `(.L_x_4133) ;  /* 0x0000017000a49947 */ /* 0x002fea0003800000 */
.L_x_4130:
[----:B-1----:R-:W1:Y:S01]  /*65a0*/  S2R R8, SR_TID.X ;  /* 0x0000000000087919 */ /* 0x002e620000002100 */
[----:B------:R-:W-:Y:S01]  /*65b0*/  UIMAD UR60, UR58, 0x780, UR50 ;  /* 0x000007803a3c78a4 */ /* 0x000fe2000f8e0232 */
[----:B------:R-:W-:Y:S01]  /*65c0*/  UMOV UR27, 0x80000020 ;  /* 0x80000020001b7882 */ /* 0x000fe20000000000 */
[----:B------:R-:W-:Y:S02]  /*65d0*/  UMOV UR28, UR24 ;  /* 0x00000018001c7c82 */ /* 0x000fe40008000000 */
[----:B------:R-:W-:Y:S01]  /*65e0*/  UIADD3 UR30, UR60, 0x80, URZ ;  /* 0x000000803c1e7890 */ /* 0x000fe2000fffe03f */
[----:B------:R-:W-:Y:S02]  /*65f0*/  UMOV UR29, UR25 ;  /* 0x00000019001d7c82 */ /* 0x000fe40008000000 */
[----:B------:R-:W-:Y:S01]  /*6600*/  UMOV UR26, UR60 ;  /* 0x0000003c001a7c82 */ /* 0x000fe20008000000 */
[----:B------:R-:W-:Y:S01]  /*6610*/  UMOV UR31, 0x80000020 ;  /* 0x80000020001f7882 */ /* 0x000fe20000000000 */
[----:B------:R-:W-:Y:S01]  /*6620*/  UIADD3 UR34, UR60, 0x100, URZ ;  /* 0x000001003c227890 */ /* 0x000fe2000fffe03f */
[----:B------:R-:W-:Y:S01]  /*6630*/  UMOV UR32, UR24 ;  /* 0x0000001800207c82 */ /* 0x000fe20008000000 */
[----:B------:R-:W-:Y:S01]  /*6640*/  UMOV UR33, UR25 ;  /* 0x0000001900217c82 */ /* 0x000fe20008000000 */
        /* <DEDUP_REMOVED lines=177> */
.L_x_4135:
[----:B------:R-:W-:Y:S01]  /*7160*/  ULEA UR6, UR51, UR41, 0x3 ;  /* 0x0000002933067291 */ /* 0x000fe2000f8e183f */
[----:B------:R-:W-:-:S05]  /*7170*/  IMAD.U32 R7, RZ, RZ, UR45 ;  /* 0x0000002dff077e24 */ /* 0x000fca000f8e00ff */
[----:B------:R-:W-:-:S04]  /*7180*/  SHF.L.U32 R7, R7, 0x1f, RZ ;  /* 0x0000001f07077819 */ /* 0x000fc800000006ff */
[----:B------:R0:W1:Y:S01]  /*7190*/  SYNCS.PHASECHK.TRANS64.TRYWAIT P1, [UR6+0x33450], R7 ;  /* 0x03345007ff0075a7 */ /* 0x0000620008020146 */
[----:B------:R-:W-:Y:S05]  /*71a0*/  @!P0 BRA `(.L_x_4136) ;  /* 0x0000000000048947 */ /* 0x000fea0003800000 */
[----:B------:R-:W-:Y:S01]  /*71b0*/  BPT.TRAP 0x1 ;  /* 0x000000040000795c */ /* 0x000fe20000300000 */
.L_x_4136:
[----:B-1----:R-:W-:Y:S05]  /*71c0*/  @P1 BRA `(.L_x_4134) ;  /* 0x0000000000081947 */ /* 0x002fea0003800000 */
[----:B------:R-:W1:Y:S02]  /*71d0*/  SYNCS.PHASECHK.TRANS64.TRYWAIT P1, [UR6+0x33450], R7 ;  /* 0x03345007ff0075a7 */ /* 0x000e640008020146 */
[----:B-1----:R-:W-:Y:S05]  /*71e0*/  @!P1 BRA `(.L_x_4137) ;  /* 0x0000016400a89947 */ /* 0x002fea0003800000 */
.L_x_4134:
[----:B------:R-:W-:Y:S01]  /*71f0*/  UIADD3 UR6, UR41, 0x200, URZ ;  /* 0x0000020029067890 */ /* 0x000fe2000fffe03f */
[----:B------:R-:W-:Y:S01]  /*7200*/  WARPGROUP.ARRIVE ;  /* 0x00000000000079c5 */ /* 0x000fe20000000000 */
[----:B------:R-:W-:-:S05]  /*7210*/  UMOV UR7, 0xc0000010 ;  /* 0xc000001000077882 */ /* 0x000fca0000000000 */
[----:B------:R-:W2:Y:S01]  /*7220*/  S2R R9, SR_TID.X ;  /* 0x0000000000097919 */ /* 0x000ea20000002100 */
[----:B------:R-:W-:Y:S01]  /*7230*/  USHF.R.U32.HI UR6, URZ, 0x4, UR6 ;  /* 0x000000043f067899 */ /* 0x000fe20008011606 */
[----:B------:R-:W-:Y:S01]  /*7240*/  PLOP3.LUT P1, PT, PT, PT, UP0, 0x80, 0x0 ;  /* 0x000000000000781c */ /* 0x000fe20003f2f008 */
[----:B------:R-:W-:Y:S01]  /*7250*/  VIADD R14, R22, UR36 ;  /* 0x00000024160e7c36 */ /* 0x000fe20008000000 */
[----:B------:R-:W-:Y:S01]  /*7260*/  PLOP3.LUT P2, PT, PT, PT, UP0, 0x80, 0x0 ;  /* 0x000000000000781c */ /* 0x000fe20003f4f008 */
[----:B------:R-:W-:Y:S01]  /*7270*/  ULOP3.LUT UR6, UR6, 0x3fff, URZ, 0xc0, !UPT ;  /* 0x00003fff06067892 */ /* 0x000fe2000f8ec03f */
[----:B------:R-:W-:Y:S02]  /*7280*/  IMAD R15, R4, -0xa0, RZ ;  /* 0xffffff60040f7824 */ /* 0x000fe400078e02ff */
[----:B01----:R-:W-:Y:S01]  /*7290*/  IMAD.U32 R7, RZ, RZ, UR58 ;  /* 0x0000003aff077e24 */ /* 0x003fe2000f8e00ff */
[----:B------:R-:W-:Y:S01]  /*72a0*/  ULOP3.LUT UR6, UR6, 0x10000, URZ, 0xfc, !UPT ;  /* 0x0001000006067892 */ /* 0x000fe2000f8efc3f */
[----:B------:R-:W-:-:S03]  /*72b0*/  VIADD R10, R15, 0x1 ;  /* 0x000000010f0a7836 */ /* 0x000fc60000000000 */
[----:B------:R-:W-:Y:S01]  /*72c0*/  UIMAD UR10, UR51, 0x780, UR6 ;  /* 0x00000780330a78a4 */ /* 0x000fe2000f8e0206 */
[----:B------:R-:W-:-:S05]  /*72d0*/  IMAD R10, R19, -0x2, R10 ;  /* 0xfffffffe130a7824 */ /* 0x000fca00078e020a */
[----:B------:R-:W-:Y:S01]  /*72e0*/  IADD3 R12, -R18, R10, R17 ;  /* 0x0000000a120c7210 */ /* 0x000fe20007ffe111 */
[----:B------:R-:W-:Y:S02]  /*72f0*/  UMOV UR6, UR10 ;  /* 0x0000000a00067c82 */ /* 0x000fe40008000000 */
[----:B------:R-:W-:Y:S01]  /*7300*/  QGMMA.64x192x32.F32.E4M3.E4M3 R24, R216, gdesc[UR4], R24, gsb0 ;  /* 0x02e00004d8187df3 */ /* 0x000fe20008000818 */
[----:B------:R-:W-:Y:S01]  /*7310*/  UIADD3 UR6, UR10, 0x180, URZ ;  /* 0x000001800a067890 */ /* 0x000fe2000fffe03f */
[----:B------:R-:W-:Y:S01]  /*7320*/  VIADD R13, R12, UR56 ;  /* 0x000000380c0d7c36 */ /* 0x000fe20008000000 */
[----:B------:R-:W-:Y:S01]  /*7330*/  UMOV UR7, 0xc0000010 ;  /* 0xc000001000077882 */ /* 0x000fe20000000000 */
[----:B--2---:R-:W-:Y:S02]  /*7340*/  LOP3.LUT P3, RZ, R9, 0x7f, RZ, 0xc0, !PT ;  /* 0x0000007f09ff7812 */ /* 0x004fe4000786c0ff */
[----:B------:R-:W-:-:S11]  /*7350*/  SHF.R.U32.HI R9, RZ, 0x7, R9 ;  /* 0x00000007ff097819 */ /* 0x000fd60000011609 */
        /* <DEDUP_REMOVED lines=26> */
[----:B------:R-:W-:Y:S01]  /*7500*/  ULOP3.LUT UR6, URZ, UR55, URZ, 0x33, !UPT ;  /* 0x000000373f067292 */ /* 0x000fe2000f8e333f */
[----:B------:R-:W-:-:S03]  /*7510*/  IADD3 R8, -R9, 0xb, RZ ;  /* 0x0000000b09087810 */ /* 0x000fc60007ffe1ff */
[----:B------:R-:W0:Y:S02]  /*7520*/  SHFL.IDX PT, R20, R14, RZ, 0x1c1f ;  /* 0x001c1fff0e147589 */ /* 0x000e2400000e0000 */
[----:B------:R-:W-:Y:S02]  /*7530*/  VIADD R12, R12, UR6 ;  /* 0x000000060c0c7c36 */ /* 0x000fe40008000000 */
[----:B0-----:R-:W-:Y:S01]  /*7540*/  IMAD.IADD R11, R13, 0x1, R20 ;  /* 0x000000010d0b7824 */ /* 0x001fe200078e0214 */
[----:B------:R-:W-:Y:S02]  /*7550*/  WARPGROUP.DEPBAR.LE gsb0, 0x0 ;  /* 0x00008000000079c5 */ /* 0x000fe40000010000 */
[----:B------:R0:W-:Y:S06]  /*7560*/  BAR.ARV R8, 0x100 ;  /* 0x000400080000751d */ /* 0x0001ec0000002000 */
[----:B------:R1:W-:Y:S02]  /*7570*/  @!P3 SYNCS.ARRIVE.TRANS64.RED.A1T0 RZ, [R7+URZ], RZ ;  /* 0x000000ff07ffb9a7 */ /* 0x0003e4000810043f */
[----:B-1----:R-:W-:-:S02]  /*7580*/  VIADD R7, R10, 0xffffffff ;  /* 0xffffffff0a077836 */ /* 0x002fc40000000000 */
[----:B------:R-:W-:Y:S01]  /*7590*/  IMAD.IADD R10, R12, 0x1, R20 ;  /* 0x000000010c0a7824 */ /* 0x000fe200078e0214 */
[----:B0-----:R-:W-:Y:S06]  /*75a0*/  @P1 BRA `(.L_x_4138) ;  /* 0x0000000000541947 */ /* 0x001fec0003800000 */
        /* <DEDUP_REMOVED lines=12> */
.L_x_4140:
[----:B------:R-:W-:-:S05]  /*7670*/  IMAD.U32 R200, RZ, RZ, UR54 ;  /* 0x00000036ffc87e24 */ /* 0x000fca000f8e00ff */
[----:B------:R-:W-:-:S13]  /*7680*/  ISETP.NE.AND P1, PT, R200, 0x1, PT ;  /* 0x00000001c800780c */ /* 0x000fda0003f25270 */
[----:B------:R-:W0:Y:S02]  /*7690*/  @P1 LDC.64 R8, c[0x0][0x9e8] ;  /* 0x00027a00ff081b82 */ /* 0x000e240000000a00 */
[----:B0-----:R-:W-:-:S05]  /*76a0*/  @P1 IMAD.HI.U32 R8, R20, R8, RZ ;  /* 0x0000000814081227 */ /* 0x001fca00078e00ff */
[----:B------:R-:W-:-:S07]  /*76b0*/  @P1 SHF.R.U32.HI R20, RZ, R9, R8 ;  /* 0x00000009ff141219 */ /* 0x000fce0000011608 */
.L_x_4141:
[----:B------:R-:W-:Y:S05]  /*76c0*/  BSYNC B0 ;  /* 0x0000000000007941 */ /* 0x000fea0003800000 */
.L_x_4139:
[----:B------:R-:W-:-:S05]  /*76d0*/  IMAD R20, R20, R200, R7 ;  /* 0x000000c814147224 */ /* 0x000fca00078e0207 */
[----:B------:R-:W-:Y:S02]  /*76e0*/  VIADDMNMX R11, R20, R200, R11, PT ;  /* 0x000000c8140b7246 */ /* 0x000fe4000380010b */
[----:B------:R-:W-:-:S07]  /*76f0*/  VIMNMX R10, R10, R20, !PT ;  /* 0x000000140a0a7248 */ /* 0x000fce0007fe0100 */
.L_x_4138:
[C---:B------:R-:W-:Y:S02]  /*7700*/  ISETP.GE.AND P1, PT, R15.reuse, 0x2, PT ;  /* 0x000000020f00780c */ /* 0x040fe40003f26270 */
        /* <DEDUP_REMOVED lines=246> */
.L_x_4144:
[----:B------:R-:W-:-:S05]  /*8670*/  IMAD.U32 R14, RZ, RZ, UR54 ;  /* 0x00000036ff0e7e24 */ /* 0x000fca000f8e00ff */
[----:B------:R-:W-:-:S13]  /*8680*/  ISETP.NE.AND P6, PT, R14, 0x1, PT ;  /* 0x000000010e00780c */ /* 0x000fda0003fc5270 */
[----:B------:R-:W0:Y:S02]  /*8690*/  @P6 LDC.64 R8, c[0x0][0x9e8] ;  /* 0x00027a00ff086b82 */ /* 0x000e240000000a00 */
[----:B0-----:R-:W-:-:S05]  /*86a0*/  @P6 IMAD.HI.U32 R8, R10, R8, RZ ;  /* 0x000000080a086227 */ /* 0x001fca00078e00ff */
[----:B------:R-:W-:-:S07]  /*86b0*/  @P6 SHF.R.U32.HI R10, RZ, R9, R8 ;  /* 0x00000009ff0a6219 */ /* 0x000fce0000011608 */
.L_x_4145:
[----:B------:R-:W-:Y:S05]  /*86c0*/  BSYNC B0 ;  /* 0x0000000000007941 */ /* 0x000fea0003800000 */
.L_x_4143:
[----:B------:R-:W-:-:S05]  /*86d0*/  IMAD R7, R10, R14, R7 ;  /* 0x0000000e0a077224 */ /* 0x000fca00078e0207 */
[----:B------:R-:W-:Y:S02]  /*86e0*/  VIADDMNMX R13, R7, R14, R13, PT ;  /* 0x0000000e070d7246 */ /* 0x000fe4000380010d */
[----:B------:R-:W-:-:S07]  /*86f0*/  VIMNMX R12, R12, R7, !PT ;  /* 0x000000070c0c7248 */ /* 0x000fce0007fe0100 */
.L_x_4142:
        /* <DEDUP_REMOVED lines=72> */
[C---:B------:R-:W-:Y:S02]  /*8b80*/  ISETP.LT.OR P1, PT, R13.reuse, 0x49, P1 ;  /* 0x000000490d00780c */ /* 0x040fe40000f21670 */
        /* <DEDUP_REMOVED lines=23> */
[C---:B------:R-:W-:Y:S02]  /*8d00*/  ISETP.GT.AND P1, PT, R12.reuse, 0x58, !P1 ;  /* 0x000000580c00780c */ /* 0x040fe40004f24270 */
[----:B------:R-:W-:Y:S01]  /*8d10*/  FMNMX.FTZ R10, R133, R8, !PT ;  /* 0x00000008850a7209 */ /* 0x000fe20007810000 */
[----:B------:R-:W-:Y:S01]  /*8d20*/  IMAD.U32 R8, RZ, RZ, UR37 ;  /* 0x00000025ff087e24 */ /* 0x000fe2000f8e00ff */
        /* <DEDUP_REMOVED lines=13> */
[C---:B------:R-:W-:Y:S02]  /*8e00*/  ISETP.GT.AND P1, PT, R12.reuse, 0x60, !P1 ;  /* 0x000000600c00780c */ /* 0x040fe40004f24270 */
[----:B------:R-:W-:Y:S02]  /*8e10*/  ISETP.GT.AND P5, PT, R12, 0x98, !P5 ;  /* 0x000000980c00780c */ /* 0x000fe40006fa4270 */
[----:B------:R-:W-:Y:S02]  /*8e20*/  ISETP.LT.OR P1, PT, R13, 0x61, P1 ;  /* 0x000000610d00780c */ /* 0x000fe40000f21670 */
[----:B0-----:R-:W-:-:S02]  /*8e30*/  FMNMX.FTZ R14, R10, R7, !PT ;  /* 0x000000070a0e7209 */ /* 0x001fc40007810000 */
[----:B------:R-:W-:Y:S02]  /*8e40*/  FSEL R138, R138, -INF , !P1 ;  /* 0xff8000008a8a7808 */ /* 0x000fe40004800000 */
[----:B------:R-:W-:Y:S01]  /*8e50*/  LOP3.LUT P1, RZ, R16, 0x800, RZ, 0xc0, !PT ;  /* 0x0000080010ff7812 */ /* 0x000fe2000782c0ff */
[----:B------:R-:W0:Y:S01]  /*8e60*/  SHFL.BFLY PT, R7, R14, 0x1, 0x1f ;  /* 0x0c201f000e077f89 */ /* 0x000e2200000e0000 */
[C---:B------:R-:W-:Y:S02]  /*8e70*/  ISETP.LT.OR P3, PT, R13.reuse, 0x91, P3 ;  /* 0x000000910d00780c */ /* 0x040fe40001f61670 */
        /* <DEDUP_REMOVED lines=10> */
[----:B------:R-:W-:Y:S02]  /*8f20*/  FSEL R134, R134, -INF , !P5 ;  /* 0xff80000086867808 */ /* 0x000fe40006800000 */
[----:B------:R-:W-:Y:S02]  /*8f30*/  FSEL R142, R142, -INF , !P1 ;  /* 0xff8000008e8e7808 */ /* 0x000fe40004800000 */
[----:B------:R-:W-:Y:S02]  /*8f40*/  LOP3.LUT P1, RZ, R16, 0x200, RZ, 0xc0, !PT ;  /* 0x0000020010ff7812 */ /* 0x000fe4000782c0ff */
[----:B0-----:R-:W-:Y:S02]  /*8f50*/  FMNMX.FTZ R7, R14, R7, !PT ;  /* 0x000000070e077209 */ /* 0x001fe40007810000 */
[----:B------:R-:W-:-:S03]  /*8f60*/  ISETP.GT.AND P1, PT, R12, 0x69, !P1 ;  /* 0x000000690c00780c */ /* 0x000fc60004f24270 */
[----:B------:R-:W-:Y:S01]  /*8f70*/  FFMA.FTZ R8, R7, R8, -8 ;  /* 0xc100000007087423 */ /* 0x000fe20000010008 */
        /* <DEDUP_REMOVED lines=64> */
[----:B------:R-:W-:Y:S02]  /*9380*/  FMNMX.FTZ R186, R9, R0, !PT ;  /* 0x0000000009ba7209 */ /* 0x000fe40007810000 */
[----:B------:R-:W-:Y:S02]  /*9390*/  FSEL R8, R8, RZ, P1 ;  /* 0x000000ff08087208 */ /* 0x000fe40000800000 */
[----:B------:R-:W-:-:S03]  /*93a0*/  ISETP.LT.OR P2, PT, R13, 0x9a, P2 ;  /* 0x0000009a0d00780c */ /* 0x000fc60001741670 */
[--C-:B------:R-:W-:Y:S01]  /*93b0*/  FFMA.FTZ R15, R189, UR37, -R8.reuse ;  /* 0x00000025bd0f7c23 */ /* 0x100fe20008010808 */
[----:B------:R-:W-:Y:S01]  /*93c0*/  FMNMX.FTZ R189, R187, R186, !PT ;  /* 0x000000babbbd7209 */ /* 0x000fe20007810000 */
[--C-:B------:R-:W-:Y:S01]  /*93d0*/  FFMA.FTZ R14, R188, UR37, -R8.reuse ;  /* 0x00000025bc0e7c23 */ /* 0x100fe20008010808 */
[----:B------:R-:W-:-:S01]  /*93e0*/  FFMA.FTZ R188, R140, UR37, -R8 ;  /* 0x000000258cbc7c23 */ /* 0x000fc20008010808 */
        /* <DEDUP_REMOVED lines=81> */
[----:B------:R0:W-:Y:S01]  /*9900*/  MUFU.EX2 R12, R188 ;  /* 0x000000bc000c7308 */ /* 0x0001e20000000800 */
[----:B------:R-:W-:-:S04]  /*9910*/  FMNMX.FTZ R140, R130, R189, !PT ;  /* 0x000000bd828c7209 */ /* 0x000fc80007810000 */
[----:B------:R-:W-:-:S03]  /*9920*/  FMNMX.FTZ R141, R131, R140, !PT ;  /* 0x0000008c838d7209 */ /* 0x000fc60007810000 */
[----:B------:R-:W-:Y:S01]  /*9930*/  MUFU.EX2 R173, R173 ;  /* 0x000000ad00ad7308 */ /* 0x000fe20000000800 */
[----:B------:R-:W-:Y:S01]  /*9940*/  FMNMX.FTZ R140, R134, R141, !PT ;  /* 0x0000008d868c7209 */ /* 0x000fe20007810000 */
[--C-:B------:R-:W-:Y:S01]  /*9950*/  FFMA.FTZ R141, R145, UR37, -R8.reuse ;  /* 0x00000025918d7c23 */ /* 0x100fe20008010808 */
[----:B------:R-:W-:-:S01]  /*9960*/  FFMA.FTZ R145, R149, UR37, -R8 ;  /* 0x0000002595917c23 */ /* 0x000fc20008010808 */
[----:B------:R-:W-:Y:S01]  /*9970*/  IMAD.U32 R149, RZ, RZ, UR37 ;  /* 0x00000025ff957e24 */ /* 0x000fe2000f8e00ff */
[----:B------:R-:W-:-:S03]  /*9980*/  FMNMX.FTZ R186, R135, R140, !PT ;  /* 0x0000008c87ba7209 */ /* 0x000fc60007810000 */
[----:B------:R1:W-:Y:S02]  /*9990*/  MUFU.EX2 R140, R192 ;  /* 0x000000c0008c7308 */ /* 0x0003e40000000800 */
[----:B------:R-:W2:Y:S06]  /*99a0*/  SHFL.BFLY PT, R189, R186, 0x2, 0x1f ;  /* 0x0c401f00babd7f89 */ /* 0x000eac00000e0000 */
[----:B------:R-:W-:Y:S08]  /*99b0*/  MUFU.EX2 R176, R176 ;  /* 0x000000b000b07308 */ /* 0x000ff00000000800 */
[----:B------:R-:W-:Y:S08]  /*99c0*/  MUFU.EX2 R177, R177 ;  /* 0x000000b100b17308 */ /* 0x000ff00000000800 */
[----:B------:R-:W-:Y:S01]  /*99d0*/  MUFU.EX2 R180, R180 ;  /* 0x000000b400b47308 */ /* 0x000fe20000000800 */
[----:B--2---:R-:W-:-:S02]  /*99e0*/  FMNMX.FTZ R189, R186, R189, !PT ;  /* 0x000000bdbabd7209 */ /* 0x004fc40007810000 */
[----:B------:R-:W-:-:S03]  /*99f0*/  FSEL R186, R7, RZ, P1 ;  /* 0x000000ff07ba7208 */ /* 0x000fc60000800000 */
[----:B------:R-:W2:Y:S02]  /*9a00*/  SHFL.BFLY PT, R148, R189, 0x1, 0x1f ;  /* 0x0c201f00bd947f89 */ /* 0x000ea400000e0000 */
[----:B------:R-:W-:Y:S01]  /*9a10*/  MUFU.EX2 R181, R181 ;  /* 0x000000b500b57308 */ /* 0x000fe20000000800 */
[----:B------:R-:W-:-:S07]  /*9a20*/  FADD.FTZ R186, -R186, R3 ;  /* 0x00000003baba7221 */ /* 0x000fce0000010100 */
[----:B------:R-:W-:Y:S08]  /*9a30*/  MUFU.EX2 R3, R133 ;  /* 0x0000008500037308 */ /* 0x000ff00000000800 */
[----:B------:R-:W-:Y:S01]  /*9a40*/  MUFU.EX2 R152, R152 ;  /* 0x0000009800987308 */ /* 0x000fe20000000800 */
[----:B--2---:R-:W-:Y:S01]  /*9a50*/  FMNMX.FTZ R8, R189, R148, !PT ;  /* 0x00000094bd087209 */ /* 0x004fe20007810000 */
[----:B------:R-:W-:-:S06]  /*9a60*/  FMUL.FTZ R148, R186, UR37 ;  /* 0x00000025ba947c20 */ /* 0x000fcc0008410000 */
[----:B------:R-:W-:Y:S01]  /*9a70*/  MUFU.EX2 R153, R153 ;  /* 0x0000009900997308 */ /* 0x000fe20000000800 */
[C---:B------:R-:W-:Y:S01]  /*9a80*/  FSETP.NEU.FTZ.AND P1, PT, R8.reuse, -INF , PT ;  /* 0xff8000000800780b */ /* 0x040fe20003f3d000 */
[----:B------:R-:W-:-:S05]  /*9a90*/  FFMA.FTZ R149, R8, R149, -8 ;  /* 0xc100000008957423 */ /* 0x000fca0000010095 */
[----:B------:R-:W-:Y:S01]  /*9aa0*/  FSEL R186, R149, RZ, P1 ;  /* 0x000000ff95ba7208 */ /* 0x000fe20000800000 */
[----:B------:R-:W2:Y:S04]  /*9ab0*/  MUFU.EX2 R148, R148 ;  /* 0x0000009400947308 */ /* 0x000ea80000000800 */
[----:B------:R-:W-:-:S01]  /*9ac0*/  FFMA.FTZ R189, R190, UR37, -R186 ;  /* 0x00000025bebd7c23 */ /* 0x000fc200080108ba */
[--C-:B0-----:R-:W-:Y:S01]  /*9ad0*/  FFMA.FTZ R188, R9, UR37, -R186.reuse ;  /* 0x0000002509bc7c23 */ /* 0x101fe200080108ba */
[----:B------:R-:W-:-:S01]  /*9ae0*/  FFMA.FTZ R9, R187, UR37, -R186 ;  /* 0x00000025bb097c23 */ /* 0x000fc200080108ba */
[--C-:B------:R-:W-:Y:S01]  /*9af0*/  FFMA.FTZ R190, R191, UR37, -R186.reuse ;  /* 0x00000025bfbe7c23 */ /* 0x100fe200080108ba */
[----:B------:R0:W-:Y:S01]  /*9b00*/  MUFU.EX2 R133, R189 ;  /* 0x000000bd00857308 */ /* 0x0001e20000000800 */
[----:B------:R-:W-:-:S01]  /*9b10*/  FFMA.FTZ R149, R194, UR37, -R186 ;  /* 0x00000025c2957c23 */ /* 0x000fc200080108ba */
[--C-:B-1----:R-:W-:Y:S01]  /*9b20*/  FFMA.FTZ R192, R195, UR37, -R186.reuse ;  /* 0x00000025c3c07c23 */ /* 0x102fe200080108ba */
[----:B------:R-:W-:-:S01]  /*9b30*/  FFMA.FTZ R187, R198, UR37, -R186 ;  /* 0x00000025c6bb7c23 */ /* 0x000fc200080108ba */
[--C-:B------:R-:W-:Y:S01]  /*9b40*/  FFMA.FTZ R194, R199, UR37, -R186.reuse ;  /* 0x00000025c7c27c23 */ /* 0x100fe200080108ba */
[----:B------:R-:W-:-:S01]  /*9b50*/  FFMA.FTZ R191, R158, UR37, -R186 ;  /* 0x000000259ebf7c23 */ /* 0x000fc200080108ba */
[--C-:B------:R-:W-:Y:S01]  /*9b60*/  FFMA.FTZ R158, R162, UR37, -R186.reuse ;  /* 0x00000025a29e7c23 */ /* 0x100fe200080108ba */
[----:B------:R-:W-:-:S01]  /*9b70*/  FFMA.FTZ R162, R166, UR37, -R186 ;  /* 0x00000025a6a27c23 */ /* 0x000fc200080108ba */
[----:B------:R-:W-:Y:S01]  /*9b80*/  MUFU.EX2 R188, R188 ;  /* 0x000000bc00bc7308 */ /* 0x000fe20000000800 */
[----:B0-----:R-:W-:Y:S01]  /*9b90*/  FSEL R189, R8, RZ, P1 ;  /* 0x000000ff08bd7208 */ /* 0x001fe20000800000 */
[----:B--2---:R-:W-:Y:S01]  /*9ba0*/  FFMA.FTZ R193, R148, R6, R11 ;  /* 0x0000000694c17223 */ /* 0x004fe2000001000b */
[----:B------:R-:W-:-:S01]  /*9bb0*/  FFMA.FTZ R170, R170, UR37, -R186 ;  /* 0x00000025aaaa7c23 */ /* 0x000fc200080108ba */
[--C-:B------:R-:W-:Y:S01]  /*9bc0*/  FFMA.FTZ R171, R171, UR37, -R186.reuse ;  /* 0x00000025abab7c23 */ /* 0x100fe200080108ba */
[----:B------:R-:W-:-:S01]  /*9bd0*/  FFMA.FTZ R174, R174, UR37, -R186 ;  /* 0x00000025aeae7c23 */ /* 0x000fc200080108ba */
[----:B------:R-:W-:Y:S01]  /*9be0*/  FADD.FTZ R189, -R189, R0 ;  /* 0x00000000bdbd7221 */ /* 0x000fe20000010100 */
[----:B------:R-:W-:-:S01]  /*9bf0*/  FADD.FTZ R193, R10, R193 ;  /* 0x000000c10ac17221 */ /* 0x000fc20000010000 */
[----:B------:R-:W-:Y:S01]  /*9c00*/  MUFU.EX2 R9, R9 ;  /* 0x0000000900097308 */ /* 0x000fe20000000800 */
[----:B------:R-:W-:-:S01]  /*9c10*/  FFMA.FTZ R175, R175, UR37, -R186 ;  /* 0x00000025afaf7c23 */ /* 0x000fc200080108ba */
[----:B------:R-:W-:Y:S01]  /*9c20*/  FMUL.FTZ R189, R189, UR37 ;  /* 0x00000025bdbd7c20 */ /* 0x000fe20008410000 */
[----:B------:R-:W-:-:S01]  /*9c30*/  FADD.FTZ R166, R14, R193 ;  /* 0x000000c10ea67221 */ /* 0x000fc20000010000 */
        /* <DEDUP_REMOVED lines=24> */
[----:B------:R-:W-:Y:S01]  /*9dc0*/  FFMA.FTZ R127, R127, UR37, -R186 ;  /* 0x000000257f7f7c23 */ /* 0x000fe200080108ba */
[----:B------:R-:W-:-:S01]  /*9dd0*/  FADD.FTZ R6, R9, R6 ;  /* 0x0000000609067221 */ /* 0x000fc20000010000 */
[--C-:B------:R-:W-:Y:S01]  /*9de0*/  FFMA.FTZ R130, R130, UR37, -R186.reuse ;  /* 0x0000002582827c23 */ /* 0x100fe200080108ba */
[----:B------:R-:W-:-:S01]  /*9df0*/  FFMA.FTZ R131, R131, UR37, -R186 ;  /* 0x0000002583837c23 */ /* 0x000fc200080108ba */
[----:B------:R-:W0:Y:S01]  /*9e00*/  MUFU.EX2 R192, R192 ;  /* 0x000000c000c07308 */ /* 0x000e220000000800 */
[----:B------:R-:W-:-:S01]  /*9e10*/  FADD.FTZ R5, R133, R6 ;  /* 0x0000000685057221 */ /* 0x000fc20000010000 */
[--C-:B------:R-:W-:Y:S01]  /*9e20*/  FFMA.FTZ R134, R134, UR37, -R186.reuse ;  /* 0x0000002586867c23 */ /* 0x100fe200080108ba */
[----:B------:R-:W-:-:S02]  /*9e30*/  FFMA.FTZ R135, R135, UR37, -R186 ;  /* 0x0000002587877c23 */ /* 0x000fc400080108ba */
[----:B-1----:R-:W-:-:S03]  /*9e40*/  FADD.FTZ R6, R190, R5 ;  /* 0x00000005be067221 */ /* 0x002fc60000010000 */
[----:B------:R-:W1:Y:S01]  /*9e50*/  MUFU.EX2 R187, R187 ;  /* 0x000000bb00bb7308 */ /* 0x000e620000000800 */
[----:B--2---:R-:W-:-:S07]  /*9e60*/  FADD.FTZ R5, R149, R6 ;  /* 0x0000000695057221 */ /* 0x004fce0000010000 */
[----:B------:R-:W2:Y:S01]  /*9e70*/  MUFU.EX2 R194, R194 ;  /* 0x000000c200c27308 */ /* 0x000ea20000000800 */
[----:B0-----:R-:W-:-:S07]  /*9e80*/  FADD.FTZ R6, R192, R5 ;  /* 0x00000005c0067221 */ /* 0x001fce0000010000 */
[----:B------:R0:W-:Y:S01]  /*9e90*/  MUFU.EX2 R0, R191 ;  /* 0x000000bf00007308 */ /* 0x0001e20000000800 */
[----:B-1----:R-:W-:-:S07]  /*9ea0*/  FADD.FTZ R5, R187, R6 ;  /* 0x00000006bb057221 */ /* 0x002fce0000010000 */
[----:B------:R-:W1:Y:S01]  /*9eb0*/  MUFU.EX2 R170, R170 ;  /* 0x000000aa00aa7308 */ /* 0x000e620000000800 */
[----:B0-----:R-:W-:-:S01]  /*9ec0*/  FADD.FTZ R191, R15, R166 ;  /* 0x000000a60fbf7221 */ /* 0x001fc20000010000 */
[----:B--2---:R-:W-:-:S03]  /*9ed0*/  FADD.FTZ R5, R194, R5 ;  /* 0x00000005c2057221 */ /* 0x004fc60000010000 */
[----:B------:R-:W-:-:S03]  /*9ee0*/  FADD.FTZ R166, R20, R191 ;  /* 0x000000bf14a67221 */ /* 0x000fc60000010000 */
[----:B------:R-:W0:Y:S01]  /*9ef0*/  MUFU.EX2 R171, R171 ;  /* 0x000000ab00ab7308 */ /* 0x000e220000000800 */
[----:B------:R-:W-:-:S04]  /*9f00*/  FADD.FTZ R191, R21, R166 ;  /* 0x000000a615bf7221 */ /* 0x000fc80000010000 */
        /* <DEDUP_REMOVED lines=60> */
[----:B--2---:R-:W-:-:S04]  /*a2d0*/  FADD.FTZ R5, R137, R6 ;  /* 0x0000000689057221 */ /* 0x004fc80000010000 */
[----:B------:R-:W-:-:S03]  /*a2e0*/  FADD.FTZ R6, R12, R5 ;  /* 0x000000050c067221 */ /* 0x000fc60000010000 */
        /* <DEDUP_REMOVED lines=49> */
[----:B------:R-:W-:Y:S01]  /*a600*/  FADD.FTZ R6, R3, R6 ;  /* 0x0000000603067221 */ /* 0x000fe20000010000 */
[----:B-1----:R-:W-:-:S04]  /*a610*/  FADD.FTZ R191, R134, R191 ;  /* 0x000000bf86bf7221 */ /* 0x002fc80000010000 */
[----:B0-----:R-:W-:Y:S01]  /*a620*/  FADD.FTZ R5, R135, R191 ;  /* 0x000000bf87057221 */ /* 0x001fe20000010000 */
[----:B------:R-:W-:Y:S06]  /*a630*/  @!P0 BRA `(.L_x_4146) ;  /* 0x0000000000048947 */ /* 0x000fec0003800000 */
[----:B------:R-:W-:Y:S01]  /*a640*/  BPT.TRAP 0x1 ;  /* 0x000000040000795c */ /* 0x000fe20000300000 */
.L_x_4146:
        /* <DEDUP_REMOVED lines=151> */
.L_x_4129:
        /* <DEDUP_REMOVED lines=25> */
.L_x_4149:
[----:B------:R-:W-:-:S11]  /*b150*/  UISETP.NE.AND UP2, UPT, UR11, 0x1, UPT ;  /* 0x000000010b00788c */ /* 0x000fd6000bf45270 */
[----:B------:R-:W-:Y:S02]  /*b160*/  @UP2 ULDC.64 UR14, c[0x0][0x9e8] ;  /* 0x00027a00000e2ab9 */ /* 0x000fe40000000a00 */
[----:B------:R-:W-:-:S04]  /*b170*/  UIMAD.WIDE.U32 UR6, UR10, UR14, URZ ;  /* 0x0000000e0a0672a5 */ /* 0x000fc8000f8e003f */
[----:B------:R-:W-:-:S12]  /*b180*/  @UP2 USHF.R.U32.HI UR10, URZ, UR15, UR7 ;  /* 0x0000000f3f0a2299 */ /* 0x000fd80008011607 */
.L_x_4150:
[----:B------:R-:W-:-:S04]  /*b190*/  UIMAD UR10, UR10, UR11, URZ ;  /* 0x0000000b0a0a72a4 */ /* 0x000fc8000f8e023f */
[----:B------:R-:W-:-:S04]  /*b1a0*/  UISETP.LT.AND UP2, UPT, UR55, UR10, UPT ;  /* 0x0000000a3700728c */ /* 0x000fc8000bf41270 */
[----:B------:R-:W-:-:S12]  /*b1b0*/  USEL UR55, UR55, UR10, !UP2 ;  /* 0x0000000a37377287 */ /* 0x000fd8000d000000 */
.L_x_4148:
        /* <DEDUP_REMOVED lines=12> */
.L_x_4161:
[----:B------:R-:W-:Y:S01]  /*b280*/  ISETP.NE.AND P2, PT, RZ, UR44, PT ;  /* 0x0000002cff007c0c */ /* 0x000fe2000bf45270 */
[----:B------:R-:W-:-:S04]  /*b290*/  UISETP.NE.AND UP2, UPT, UR55, 0x1, UPT ;  /* 0x000000013700788c */ /* 0x000fc8000bf45270 */
[----:B------:R-:W-:-:S04]  /*b2a0*/  USEL UR45, URZ, 0x1, UP2 ;  /* 0x000000013f2d7887 */ /* 0x000fc80009000000 */
[----:B------:R-:W-:-:S04]  /*b2b0*/  ULOP3.LUT UR45, UR56, UR45, URZ, 0x3c, !UPT ;  /* 0x0000002d382d7292 */ /* 0x000fc8000f8e3c3f */
[----:B------:R-:W-:Y:S08]  /*b2c0*/  @P2 BRA `(.L_x_4152) ;  /* 0x0000000000382947 */ /* 0x000ff00003800000 */
[----:B------:R-:W-:Y:S05]  /*b2d0*/  @!P0 BRA `(.L_x_4153) ;  /* 0x0000000000048947 */ /* 0x000fea0003800000 */
[----:B------:R-:W-:Y:S01]  /*b2e0*/  BPT.TRAP 0x1 ;  /* 0x000000040000795c */ /* 0x000fe20000300000 */
.L_x_4153:
        /* <DEDUP_REMOVED lines=9> */
.L_x_4154:
[----:B-1----:R-:W-:Y:S05]  /*b380*/  @P1 BRA `(.L_x_4152) ;  /* 0x0000000000081947 */ /* 0x002fea0003800000 */
[----:B------:R-:W1:Y:S02]  /*b390*/  SYNCS.PHASECHK.TRANS64.TRYWAIT P1, [UR6+0x33430], R0 ;  /* 0x03343000ff0075a7 */ /* 0x000e640008020146 */
[----:B-1----:R-:W-:Y:S05]  /*b3a0*/  @!P1 BRA `(.L_x_4155) ;  /* 0x0000012400509947 */ /* 0x002fea0003800000 */
.L_x_4152:
        /* <DEDUP_REMOVED lines=191> */
.L_x_4157:
[----:B------:R-:W-:Y:S01]  /*bfa0*/  ULEA UR6, UR55, UR41, 0x3 ;  /* 0x0000002937067291 */ /* 0x000fe2000f8e183f */
[----:B------:R-:W-:-:S05]  /*bfb0*/  IMAD.U32 R0, RZ, RZ, UR56 ;  /* 0x00000038ff007e24 */ /* 0x000fca000f8e00ff */
[----:B------:R-:W-:-:S04]  /*bfc0*/  SHF.L.U32 R0, R0, 0x1f, RZ ;  /* 0x0000001f00007819 */ /* 0x000fc800000006ff */
[----:B------:R0:W1:Y:S01]  /*bfd0*/  SYNCS.PHASECHK.TRANS64.TRYWAIT P1, [UR6+0x33450], R0 ;  /* 0x03345000ff0075a7 */ /* 0x0000620008020146 */
[----:B------:R-:W-:Y:S05]  /*bfe0*/  @!P0 BRA `(.L_x_4158) ;  /* 0x0000000000048947 */ /* 0x000fea0003800000 */
[----:B------:R-:W-:Y:S01]  /*bff0*/  BPT.TRAP 0x1 ;  /* 0x000000040000795c */ /* 0x000fe20000300000 */
.L_x_4158:
[----:B-1----:R-:W-:Y:S05]  /*c000*/  @P1 BRA `(.L_x_4156) ;  /* 0x0000000000081947 */ /* 0x002fea0003800000 */
[----:B------:R-:W1:Y:S02]  /*c010*/  SYNCS.PHASECHK.TRANS64.TRYWAIT P1, [UR6+0x33450], R0 ;  /* 0x03345000ff0075a7 */ /* 0x000e640008020146 */
[----:B-1----:R-:W-:Y:S05]  /*c020*/  @!P1 BRA `(.L_x_4159) ;  /* 0x0000011800489947 */ /* 0x002fea0003800000 */
.L_x_4156:
        /* <DEDUP_REMOVED lines=92> */
[----:B0-----:R-:W-:Y:S01]  /*c5f0*/  SHF.R.U32.HI R232, RZ, 0x7, R232 ;  /* 0x00000007ffe87819 */ /* 0x001fe200000116e8 */
        /* <DEDUP_REMOVED lines=91> */
[----:B------:R-:W-:Y:S01]  /*cbb0*/  IADD3 R194, -R232, 0xb, RZ ;  /* 0x0000000be8c27810 */ /* 0x000fe20007ffe1ff */
[----:B------:R-:W2:Y:S01]  /*cbc0*/  MUFU.EX2 R11, R11 ;  /* 0x0000000b000b7308 */ /* 0x000ea20000000800 */
[----:B0-----:R-:W-:-:S01]  /*cbd0*/  FFMA.FTZ R6, R7, R6, R10 ;  /* 0x0000000607067223 */ /* 0x001fc2000001000a */
[----:B------:R-:W0:Y:S01]  /*cbe0*/  S2R R232, SR_TID.X ;  /* 0x0000000000e87919 */ /* 0x000e220000002100 */
[----:B------:R-:W-:-:S01]  /*cbf0*/  FFMA.FTZ R142, R142, UR37, -R133 ;  /* 0x000000258e8e7c23 */ /* 0x000fc20008010885 */
[--C-:B------:R-:W-:Y:S01]  /*cc00*/  FFMA.FTZ R143, R143, UR37, -R133.reuse ;  /* 0x000000258f8f7c23 */ /* 0x100fe20008010885 */
[----:B------:R-:W-:-:S01]  /*cc10*/  FFMA.FTZ R146, R146, UR37, -R133 ;  /* 0x0000002592927c23 */ /* 0x000fc20008010885 */
[--C-:B------:R-:W-:Y:S01]  /*cc20*/  FFMA.FTZ R147, R147, UR37, -R133.reuse ;  /* 0x0000002593937c23 */ /* 0x100fe20008010885 */
[----:B------:R-:W-:-:S01]  /*cc30*/  FFMA.FTZ R150, R150, UR37, -R133 ;  /* 0x0000002596967c23 */ /* 0x000fc20008010885 */
[----:B------:R-:W3:Y:S01]  /*cc40*/  MUFU.EX2 R184, R184 ;  /* 0x000000b800b87308 */ /* 0x000ee20000000800 */
        /* <DEDUP_REMOVED lines=8> */
[----:B--2---:R-:W-:-:S01]  /*ccd0*/  FADD.FTZ R193, R11, R6 ;  /* 0x000000060bc17221 */ /* 0x004fc20000010000 */
[--C-:B------:R-:W-:Y:S01]  /*cce0*/  FFMA.FTZ R130, R130, UR37, -R133.reuse ;  /* 0x0000002582827c23 */ /* 0x100fe20008010885 */
[----:B------:R-:W-:-:S01]  /*ccf0*/  FFMA.FTZ R131, R131, UR37, -R133 ;  /* 0x0000002583837c23 */ /* 0x000fc20008010885 */
[--C-:B------:R-:W-:Y:S01]  /*cd00*/  FFMA.FTZ R134, R134, UR37, -R133.reuse ;  /* 0x0000002586867c23 */ /* 0x100fe20008010885 */
[----:B------:R-:W-:-:S03]  /*cd10*/  FFMA.FTZ R133, R135, UR37, -R133 ;  /* 0x0000002587857c23 */ /* 0x000fc60008010885 */
[----:B------:R-:W2:Y:S01]  /*cd20*/  MUFU.EX2 R186, R186 ;  /* 0x000000ba00ba7308 */ /* 0x000ea20000000800 */
[----:B---3--:R-:W-:-:S07]  /*cd30*/  FADD.FTZ R5, R184, R5 ;  /* 0x00000005b8057221 */ /* 0x008fce0000010000 */
[----:B------:R-:W3:Y:S01]  /*cd40*/  MUFU.EX2 R13, R13 ;  /* 0x0000000d000d7308 */ /* 0x000ee20000000800 */
[----:B-1----:R-:W-:-:S01]  /*cd50*/  FADD.FTZ R6, R12, R193 ;  /* 0x000000c10c067221 */ /* 0x002fc20000010000 */
[----:B0-----:R-:W-:-:S06]  /*cd60*/  LOP3.LUT P1, RZ, R232, 0x7f, RZ, 0xc0, !PT ;  /* 0x0000007fe8ff7812 */ /* 0x001fcc000782c0ff */
[----:B------:R-:W0:Y:S01]  /*cd70*/  MUFU.EX2 R187, R187 ;  /* 0x000000bb00bb7308 */ /* 0x000e220000000800 */
[----:B--2---:R-:W-:-:S06]  /*cd80*/  FADD.FTZ R192, R186, R5 ;  /* 0x00000005bac07221 */ /* 0x004fcc0000010000 */
[----:B------:R-:W-:Y:S01]  /*cd90*/  @!P1 LEA R195, R195, UR41, 0x3 ;  /* 0x00000029c3c39c11 */ /* 0x000fe2000f8e18ff */
[----:B------:R-:W1:Y:S01]  /*cda0*/  MUFU.EX2 R14, R14 ;  /* 0x0000000e000e7308 */ /* 0x000e620000000800 */
[----:B---3--:R-:W-:-:S07]  /*cdb0*/  FADD.FTZ R5, R13, R6 ;  /* 0x000000060d057221 */ /* 0x008fce0000010000 */
        /* <DEDUP_REMOVED lines=20> */
[----:B------:R-:W-:Y:S02]  /*cf00*/  WARPGROUP.DEPBAR.LE gsb0, 0x0 ;  /* 0x00008000000079c5 */ /* 0x000fe40000010000 */
[----:B------:R-:W-:-:S04]  /*cf10*/  WARPGROUP.ARRIVE ;  /* 0x00000000000079c5 */ /* 0x000fc80000000000 */
[----:B------:R-:W0:Y:S01]  /*cf20*/  MUFU.EX2 R171, R171 ;  /* 0x000000ab00ab7308 */ /* 0x000e220000000800 */
[----:B-1----:R-:W-:-:S01]  /*cf30*/  FADD.FTZ R192, R170, R193 ;  /* 0x000000c1aac07221 */ /* 0x002fc20000010000 */
[----:B------:R-:W-:Y:S01]  /*cf40*/  QGMMA.64x192x32.F32.E4M3.E4M3 R24, R208, gdesc[UR4], R24, gsb0 ;  /* 0x02e00004d0187df3 */ /* 0x000fe20008000818 */
[----:B------:R-:W-:Y:S01]  /*cf50*/  UIADD3 UR6, UR10, 0x480, URZ ;  /* 0x000004800a067890 */ /* 0x000fe2000fffe03f */
[----:B------:R-:W-:-:S04]  /*cf60*/  UMOV UR7, 0xc0000010 ;  /* 0xc000001000077882 */ /* 0x000fc80000000000 */
        /* <DEDUP_REMOVED lines=99> */
[----:B------:R-:W-:-:S05]  /*d5a0*/  @!P1 VIADD R5, R195, 0x33440 ;  /* 0x00033440c3059836 */ /* 0x000fca0000000000 */
[----:B------:R-:W-:Y:S01]  /*d5b0*/  @!P1 PRMT R5, RZ, 0x654, R5 ;  /* 0x00000654ff059816 */ /* 0x000fe20000000005 */
        /* <DEDUP_REMOVED lines=27> */
[----:B------:R2:W-:Y:S02]  /*d770*/  @!P1 SYNCS.ARRIVE.TRANS64.RED.A1T0 RZ, [R5+URZ], RZ ;  /* 0x000000ff05ff99a7 */ /* 0x0005e4000810043f */
[----:B--2---:R-:W-:-:S04]  /*d780*/  FADD.FTZ R5, R125, R6 ;  /* 0x000000067d057221 */ /* 0x004fc80000010000 */
[----:B------:R-:W-:-:S04]  /*d790*/  FADD.FTZ R6, R128, R5 ;  /* 0x0000000580067221 */ /* 0x000fc80000010000 */
[----:B------:R-:W-:-:S04]  /*d7a0*/  FADD.FTZ R5, R129, R6 ;  /* 0x0000000681057221 */ /* 0x000fc80000010000 */
[----:B------:R-:W-:Y:S01]  /*d7b0*/  FADD.FTZ R6, R132, R5 ;  /* 0x0000000584067221 */ /* 0x000fe20000010000 */
[----:B-1----:R-:W-:-:S03]  /*d7c0*/  FADD.FTZ R5, R133, R135 ;  /* 0x0000008785057221 */ /* 0x002fc60000010000 */
[----:B------:R-:W-:Y:S01]  /*d7d0*/  FADD.FTZ R6, R9, R6 ;  /* 0x0000000609067221 */ /* 0x000fe20000010000 */
[----:B0-----:R-:W-:Y:S06]  /*d7e0*/  @!P0 BRA `(.L_x_4160) ;  /* 0x0000000000048947 */ /* 0x001fec0003800000 */
[----:B------:R-:W-:Y:S01]  /*d7f0*/  BPT.TRAP 0x1 ;  /* 0x000000040000795c */ /* 0x000fe20000300000 */
.L_x_4160:
        /* <DEDUP_REMOVED lines=147> */
.L_x_4151:
        /* <DEDUP_REMOVED lines=9> */
.L_x_4180:
[----:B------:R-:W-:Y:S01]  /*e1c0*/  ISETP.NE.AND P2, PT, RZ, UR44, PT ;  /* 0x0000002cff007c0c */ /* 0x000fe2000bf45270 */
[----:B------:R-:W-:-:S04]  /*e1d0*/  UISETP.NE.AND UP2, UPT, UR57, 0x1, UPT ;  /* 0x000000013900788c */ /* 0x000fc8000bf45270 */
[----:B------:R-:W-:-:S04]  /*e1e0*/  USEL UR45, URZ, 0x1, UP2 ;  /* 0x000000013f2d7887 */ /* 0x000fc80009000000 */
[----:B------:R-:W-:-:S04]  /*e1f0*/  ULOP3.LUT UR45, UR58, UR45, URZ, 0x3c, !UPT ;  /* 0x0000002d3a2d7292 */ /* 0x000fc8000f8e3c3f */
[----:B------:R-:W-:Y:S08]  /*e200*/  @P2 BRA `(.L_x_4163) ;  /* 0x0000000000382947 */ /* 0x000ff00003800000 */
[----:B------:R-:W-:Y:S05]  /*e210*/  @!P0 BRA `(.L_x_4164) ;  /* 0x0000000000048947 */ /* 0x000fea0003800000 */
[----:B------:R-:W-:Y:S01]  /*e220*/  BPT.TRAP 0x1 ;  /* 0x000000040000795c */ /* 0x000fe20000300000 */
.L_x_4164:
        /* <DEDUP_REMOVED lines=9> */
.L_x_4165:
[----:B-1----:R-:W-:Y:S05]  /*e2c0*/  @P1 BRA `(.L_x_4163) ;  /* 0x0000000000081947 */ /* 0x002fea0003800000 */
[----:B------:R-:W1:Y:S02]  /*e2d0*/  SYNCS.PHASECHK.TRANS64.TRYWAIT P1, [UR6+0x33430], R0 ;  /* 0x03343000ff0075a7 */ /* 0x000e640008020146 */
[----:B-1----:R-:W-:Y:S05]  /*e2e0*/  @!P1 BRA `(.L_x_4166) ;  /* 0x000000f400b09947 */ /* 0x002fea0003800000 */
.L_x_4163:
        /* <DEDUP_REMOVED lines=191> */
.L_x_4168:
[----:B------:R-:W-:Y:S01]  /*eee0*/  ULEA UR6, UR57, UR41, 0x3 ;  /* 0x0000002939067291 */ /* 0x000fe2000f8e183f */
[----:B------:R-:W-:-:S05]  /*eef0*/  IMAD.U32 R0, RZ, RZ, UR58 ;  /* 0x0000003aff007e24 */ /* 0x000fca000f8e00ff */
[----:B------:R-:W-:-:S04]  /*ef00*/  SHF.L.U32 R0, R0, 0x1f, RZ ;  /* 0x0000001f00007819 */ /* 0x000fc800000006ff */
[----:B------:R0:W1:Y:S01]  /*ef10*/  SYNCS.PHASECHK.TRANS64.TRYWAIT P1, [UR6+0x33450], R0 ;  /* 0x03345000ff0075a7 */ /* 0x0000620008020146 */
[----:B------:R-:W-:Y:S05]  /*ef20*/  @!P0 BRA `(.L_x_4169) ;  /* 0x0000000000048947 */ /* 0x000fea0003800000 */
[----:B------:R-:W-:Y:S01]  /*ef30*/  BPT.TRAP 0x1 ;  /* 0x000000040000795c */ /* 0x000fe20000300000 */
.L_x_4169:
[----:B-1----:R-:W-:Y:S05]  /*ef40*/  @P1 BRA `(.L_x_4167) ;  /* 0x0000000000081947 */ /* 0x002fea0003800000 */
[----:B------:R-:W1:Y:S02]  /*ef50*/  SYNCS.PHASECHK.TRANS64.TRYWAIT P1, [UR6+0x33450], R0 ;  /* 0x03345000ff0075a7 */ /* 0x000e640008020146 */
[----:B-1----:R-:W-:Y:S05]  /*ef60*/  @!P1 BRA `(.L_x_4170) ;  /* 0x000000e800a89947 */ /* 0x002fea0003800000 */
.L_x_4167:
        /* <DEDUP_REMOVED lines=11> */
[----:B------:R-:W-:-:S04]  /*f020*/  ULOP3.LUT UR6, UR6, 0x10000, URZ, 0xfc, !UPT ;  /* 0x0001000006067892 */ /* 0x000fc8000f8efc3f */
[----:B------:R-:W-:-:S07]  /*f030*/  UIMAD UR10, UR57, 0x780, UR6 ;  /* 0x00000780390a78a4 */ /* 0x000fce000f8e0206 */
[----:B------:R-:W-:Y:S02]  /*f040*/  UMOV UR6, UR10 ;  /* 0x0000000a00067c82 */ /* 0x000fe40008000000 */
[----:B------:R-:W-:Y:S01]  /*f050*/  QGMMA.64x192x32.F32.E4M3.E4M3 R24, R216, gdesc[UR4], R24, gsb0 ;  /* 0x02e00004d8187df3 */ /* 0x000fe20008000818 */
[----:B------:R-:W-:Y:S01]  /*f060*/  UIADD3 UR6, UR10, 0x180, URZ ;  /* 0x000001800a067890 */ /* 0x000fe2000fffe03f */
[----:B------:R-:W-:Y:S01]  /*f070*/  UMOV UR7, 0xc0000010 ;  /* 0xc000001000077882 */ /* 0x000fe20000000000 */
[----:B--2---:R-:W-:Y:S02]  /*f080*/  LOP3.LUT P3, RZ, R8, 0x7f, RZ, 0xc0, !PT ;  /* 0x0000007f08ff7812 */ /* 0x004fe4000786c0ff */
[----:B------:R-:W-:-:S04]  /*f090*/  SHF.R.U32.HI R8, RZ, 0x7, R8 ;  /* 0x00000007ff087819 */ /* 0x000fc80000011608 */
[----:B------:R-:W-:Y:S01]  /*f0a0*/  IADD3 R9, -R8, 0xb, RZ ;  /* 0x0000000b08097810 */ /* 0x000fe20007ffe1ff */
[----:B------:R-:W-:-:S04]  /*f0b0*/  VIADD R8, R15, 0x1 ;  /* 0x000000010f087836 */ /* 0x000fc80000000000 */
[----:B------:R-:W-:Y:S02]  /*f0c0*/  IMAD R8, R19, -0x2, R8 ;  /* 0xfffffffe13087824 */ /* 0x000fe400078e0208 */
[----:B------:R-:W-:-:S03]  /*f0d0*/  @!P3 LEA R0, R0, UR41, 0x3 ;  /* 0x000000290000bc11 */ /* 0x000fc6000f8e18ff */
[----:B------:R-:W-:Y:S02]  /*f0e0*/  IADD3 R12, -R18, R8, R17 ;  /* 0x00000008120c7210 */ /* 0x000fe40007ffe111 */
[----:B------:R-:W-:-:S03]  /*f0f0*/  @!P3 VIADD R0, R0, 0x33440 ;  /* 0x000334400000b836 */ /* 0x000fc60000000000 */
[----:B------:R-:W-:Y:S02]  /*f100*/  VIADD R13, R12, UR54 ;  /* 0x000000360c0d7c36 */ /* 0x000fe40008000000 */
        /* <DEDUP_REMOVED lines=24> */
[----:B------:R-:W-:-:S04]  /*f290*/  ULOP3.LUT UR6, URZ, UR55, URZ, 0x33, !UPT ;  /* 0x000000373f067292 */ /* 0x000fc8000f8e333f */
[----:B------:R-:W0:Y:S02]  /*f2a0*/  SHFL.IDX PT, R21, R14, RZ, 0x1c1f ;  /* 0x001c1fff0e157589 */ /* 0x000e2400000e0000 */
[----:B------:R-:W-:Y:S02]  /*f2b0*/  VIADD R12, R12, UR6 ;  /* 0x000000060c0c7c36 */ /* 0x000fe40008000000 */
[--C-:B0-----:R-:W-:Y:S02]  /*f2c0*/  IMAD.IADD R11, R13, 0x1, R21.reuse ;  /* 0x000000010d0b7824 */ /* 0x101fe400078e0215 */
[----:B------:R-:W-:Y:S01]  /*f2d0*/  IMAD.IADD R3, R12, 0x1, R21 ;  /* 0x000000010c037824 */ /* 0x000fe200078e0215 */
[----:B------:R-:W-:Y:S02]  /*f2e0*/  WARPGROUP.DEPBAR.LE gsb0, 0x0 ;  /* 0x00008000000079c5 */ /* 0x000fe40000010000 */
[----:B------:R0:W-:Y:S06]  /*f2f0*/  BAR.ARV R9, 0x100 ;  /* 0x000400090000751d */ /* 0x0001ec0000002000 */
[----:B------:R1:W-:Y:S02]  /*f300*/  @!P3 SYNCS.ARRIVE.TRANS64.RED.A1T0 RZ, [R0+URZ], RZ ;  /* 0x000000ff00ffb9a7 */ /* 0x0003e4000810043f */
[----:B-1----:R-:W-:Y:S01]  /*f310*/  VIADD R0, R8, 0xffffffff ;  /* 0xffffffff08007836 */ /* 0x002fe20000000000 */
        /* <DEDUP_REMOVED lines=13> */
.L_x_4173:
[----:B------:R-:W-:-:S05]  /*f3f0*/  IMAD.U32 R20, RZ, RZ, UR51 ;  /* 0x00000033ff147e24 */ /* 0x000fca000f8e00ff */
[----:B------:R-:W-:-:S13]  /*f400*/  ISETP.NE.AND P1, PT, R20, 0x1, PT ;  /* 0x000000011400780c */ /* 0x000fda0003f25270 */
[----:B------:R-:W0:Y:S02]  /*f410*/  @P1 LDC.64 R8, c[0x0][0x9e8] ;  /* 0x00027a00ff081b82 */ /* 0x000e240000000a00 */
[----:B0-----:R-:W-:-:S05]  /*f420*/  @P1 IMAD.HI.U32 R8, R21, R8, RZ ;  /* 0x0000000815081227 */ /* 0x001fca00078e00ff */
[----:B------:R-:W-:-:S07]  /*f430*/  @P1 SHF.R.U32.HI R21, RZ, R9, R8 ;  /* 0x00000009ff151219 */ /* 0x000fce0000011608 */
.L_x_4174:
[----:B------:R-:W-:Y:S05]  /*f440*/  BSYNC B0 ;  /* 0x0000000000007941 */ /* 0x000fea0003800000 */
.L_x_4172:
[----:B------:R-:W-:-:S05]  /*f450*/  IMAD R8, R21, R20, R0 ;  /* 0x0000001415087224 */ /* 0x000fca00078e0200 */
[----:B------:R-:W-:Y:S02]  /*f460*/  VIADDMNMX R11, R8, R20, R11, PT ;  /* 0x00000014080b7246 */ /* 0x000fe4000380010b */
[----:B------:R-:W-:-:S07]  /*f470*/  VIMNMX R3, R3, R8, !PT ;  /* 0x0000000803037248 */ /* 0x000fce0007fe0100 */
.L_x_4171:
        /* <DEDUP_REMOVED lines=247> */
.L_x_4177:
[----:B------:R-:W-:-:S05]  /*103f0*/  IMAD.U32 R11, RZ, RZ, UR51 ;  /* 0x00000033ff0b7e24 */ /* 0x000fca000f8e00ff */
[----:B------:R-:W-:-:S13]  /*10400*/  ISETP.NE.AND P6, PT, R11, 0x1, PT ;  /* 0x000000010b00780c */ /* 0x000fda0003fc5270 */
[----:B------:R-:W0:Y:S02]  /*10410*/  @P6 LDC.64 R8, c[0x0][0x9e8] ;  /* 0x00027a00ff086b82 */ /* 0x000e240000000a00 */
[----:B0-----:R-:W-:-:S05]  /*10420*/  @P6 IMAD.HI.U32 R8, R3, R8, RZ ;  /* 0x0000000803086227 */ /* 0x001fca00078e00ff */
[----:B------:R-:W-:-:S07]  /*10430*/  @P6 SHF.R.U32.HI R3, RZ, R9, R8 ;  /* 0x00000009ff036219 */ /* 0x000fce0000011608 */
.L_x_4178:
[----:B------:R-:W-:Y:S05]  /*10440*/  BSYNC B0 ;  /* 0x0000000000007941 */ /* 0x000fea0003800000 */
.L_x_4176:
[----:B------:R-:W-:-:S05]  /*10450*/  IMAD R0, R3, R11, R0 ;  /* 0x0000000b03007224 */ /* 0x000fca00078e0200 */
[----:B------:R-:W-:Y:S02]  /*10460*/  VIADDMNMX R13, R0, R11, R13, PT ;  /* 0x0000000b000d7246 */ /* 0x000fe4000380010d */
[----:B------:R-:W-:-:S07]  /*10470*/  VIMNMX R12, R12, R0, !PT ;  /* 0x000000000c0c7248 */ /* 0x000fce0007fe0100 */
.L_x_4175:
        /* <DEDUP_REMOVED lines=501> */
.L_x_4179:
        /* <DEDUP_REMOVED lines=148> */
.L_x_4162:
[----:B------:R-:W-:Y:S06]  /*12d10*/  BAR.ARV 0x8, 0x180 ;  /* 0x0206000000007b1d */ /* 0x000fec0000002000 */
[----:B------:R-:W-:Y:S05]  /*12d20*/  @!P0 BRA `(.L_x_4181) ;  /* 0x0000000000048947 */ /* 0x000fea0003800000 */
[----:B------:R-:W-:Y:S01]  /*12d30*/  BPT.TRAP 0x1 ;  /* 0x000000040000795c */ /* 0x000fe20000300000 */
.L_x_4181:
[----:B------:R-:W-:Y:S01]  /*12d40*/  ULEA UR9, UR51, UR41, 0x3 ;  /* 0x0000002933097291 */ /* 0x000fe2000f8e183f */
[----:B------:R-:W-:-:S05]  /*12d50*/  IMAD.U32 R4, RZ, RZ, UR45 ;  /* 0x0000002dff047e24 */ /* 0x000fca000f8e00ff */
[----:B------:R-:W-:-:S04]  /*12d60*/  SHF.L.U32 R4, R4, 0x1f, RZ ;  /* 0x0000001f04047819 */ /* 0x000fc800000006ff */
[----:B------:R0:W1:Y:S01]  /*12d70*/  SYNCS.PHASECHK.TRANS64.TRYWAIT P1, [UR9+0x33450], R4 ;  /* 0x03345004ff0075a7 */ /* 0x0000620008020149 */
[----:B------:R-:W-:Y:S05]  /*12d80*/  @!P0 BRA `(.L_x_4182) ;  /* 0x0000000000048947 */ /* 0x000fea0003800000 */
[----:B------:R-:W-:Y:S01]  /*12d90*/  BPT.TRAP 0x1 ;  /* 0x000000040000795c */ /* 0x000fe20000300000 */
.L_x_4182:
[----:B-1----:R-:W-:Y:S05]  /*12da0*/  @P1 BRA `(.L_x_4183) ;  /* 0x0000000000081947 */ /* 0x002fea0003800000 */
[----:B------:R-:W1:Y:S02]  /*12db0*/  SYNCS.PHASECHK.TRANS64.TRYWAIT P1, [UR9+0x33450], R4 ;  /* 0x03345004ff0075a7 */ /* 0x000e640008020149 */
[----:B-1----:R-:W-:Y:S05]  /*12dc0*/  @!P1 BRA `(.L_x_4184) ;  /* 0x000000ac00289947 */ /* 0x002fea0003800000 */
.L_x_4183:
        /* <DEDUP_REMOVED lines=11> */
[----:B------:R-:W-:-:S04]  /*12e80*/  PLOP3.LUT P1, PT, PT, PT, UP0, 0x80, 0x0 ;  /* 0x000000000000781c */ /* 0x000fc80003f2f008 */
[----:B------:R-:W-:Y:S02]  /*12e90*/  @UP0 ULDC.64 UR12, c[0x0][0x9c8] ;  /* 0x00027200000c0ab9 */ /* 0x000fe40000000a00 */
[----:B------:R-:W-:Y:S01]  /*12ea0*/  UMOV UR6, UR8 ;  /* 0x0000000800067c82 */ /* 0x000fe20008000000 */
[----:B------:R-:W-:-:S09]  /*12eb0*/  @UP0 UIMAD.WIDE.U32 UR4, UR48, UR12, URZ ;  /* 0x0000000c300402a5 */ /* 0x000fd2000f8e003f */
        /* <DEDUP_REMOVED lines=73> */
.L_x_4185:
        /* <DEDUP_REMOVED lines=106> */
.L_x_4111:
        /* <DEDUP_REMOVED lines=30> */
[----:B------:R-:W0:Y:S01]  /*13bd0*/  S2R R17, SR_SWINHI ;  /* 0x0000000000117919 */ /* 0x000e220000002f00 */
[----:B------:R-:W-:-:S02]  /*13be0*/  F2FP.BF16.F32.PACK_AB R9, R118, R9 ;  /* 0x000000097609723e */ /* 0x000fc400000010ff */
[----:B------:R-:W-:Y:S02]  /*13bf0*/  ISETP.EQ.OR P0, PT, R6, 0x3, !P0 ;  /* 0x000000030600780c */ /* 0x000fe40004702670 */
[----:B------:R-:W-:Y:S02]  /*13c00*/  F2FP.BF16.F32.PACK_AB R8, R119, R8 ;  /* 0x000000087708723e */ /* 0x000fe400000010ff */
[----:B------:R-:W-:Y:S02]  /*13c10*/  SEL R68, R37, R36, P0 ;  /* 0x0000002425447207 */ /* 0x000fe40000000000 */
[----:B------:R-:W-:Y:S02]  /*13c20*/  SEL R70, R36, R37, P0 ;  /* 0x0000002524467207 */ /* 0x000fe40000000000 */
[----:B------:R-:W-:Y:S02]  /*13c30*/  SEL R104, R39, R38, P0 ;  /* 0x0000002627687207 */ /* 0x000fe40000000000 */
[----:B------:R-:W-:-:S02]  /*13c40*/  F2FP.BF16.F32.PACK_AB R11, R116, R11 ;  /* 0x0000000b740b723e */ /* 0x000fc400000010ff */
[----:B------:R-:W-:Y:S02]  /*13c50*/  F2FP.BF16.F32.PACK_AB R10, R117, R10 ;  /* 0x0000000a750a723e */ /* 0x000fe400000010ff */
[----:B------:R-:W-:Y:S02]  /*13c60*/  SEL R38, R38, R39, P0 ;  /* 0x0000002726267207 */ /* 0x000fe40000000000 */
[----:B------:R-:W-:Y:S02]  /*13c70*/  F2FP.BF16.F32.PACK_AB R127, R126, R127 ;  /* 0x0000007f7e7f723e */ /* 0x000fe400000010ff */
[----:B------:R-:W-:Y:S02]  /*13c80*/  F2FP.BF16.F32.PACK_AB R123, R122, R123 ;  /* 0x0000007b7a7b723e */ /* 0x000fe400000010ff */
[----:B------:R-:W-:Y:S02]  /*13c90*/  F2FP.BF16.F32.PACK_AB R42, R71, R42 ;  /* 0x0000002a472a723e */ /* 0x000fe400000010ff */
[----:B------:R-:W-:-:S02]  /*13ca0*/  SEL R122, R9, R8, P0 ;  /* 0x00000008097a7207 */ /* 0x000fc40000000000 */
[----:B------:R-:W-:Y:S02]  /*13cb0*/  SEL R126, R8, R9, P0 ;  /* 0x00000009087e7207 */ /* 0x000fe40000000000 */
[----:B------:R-:W-:Y:S02]  /*13cc0*/  F2FP.BF16.F32.PACK_AB R97, R88, R97 ;  /* 0x000000615861723e */ /* 0x000fe400000010ff */
[----:B------:R-:W-:Y:S02]  /*13cd0*/  F2FP.BF16.F32.PACK_AB R41, R76, R41 ;  /* 0x000000294c29723e */ /* 0x000fe400000010ff */
[----:B------:R-:W-:Y:S02]  /*13ce0*/  MOV R6, R0 ;  /* 0x0000000000067202 */ /* 0x000fe40000000f00 */
[----:B0-----:R-:W-:Y:S02]  /*13cf0*/  MOV R7, R17 ;  /* 0x0000001100077202 */ /* 0x001fe40000000f00 */
[----:B------:R-:W-:-:S02]  /*13d00*/  F2FP.BF16.F32.PACK_AB R40, R77, R40 ;  /* 0x000000284d28723e */ /* 0x000fc400000010ff */
[----:B------:R-:W-:Y:S01]  /*13d10*/  F2FP.BF16.F32.PACK_AB R31, R86, R31 ;  /* 0x0000001f561f723e */ /* 0x000fe200000010ff */
[----:B------:R-:W-:Y:S01]  /*13d20*/  IMAD.WIDE R36, R227, 0x2, R6 ;  /* 0x00000002e3247825 */ /* 0x000fe200078e0206 */
[----:B------:R-:W-:Y:S02]  /*13d30*/  F2FP.BF16.F32.PACK_AB R44, R69, R44 ;  /* 0x0000002c452c723e */ /* 0x000fe400000010ff */
[----:B------:R-:W-:Y:S02]  /*13d40*/  SEL R86, R11, R10, P0 ;  /* 0x0000000a0b567207 */ /* 0x000fe40000000000 */
[C---:B------:R-:W-:Y:S02]  /*13d50*/  IADD3 R17, P4, R36.reuse, 0x20, RZ ;  /* 0x0000002024117810 */ /* 0x040fe40007f9e0ff */
[----:B------:R-:W-:Y:S02]  /*13d60*/  IADD3 R39, P5, R36, 0x40, RZ ;  /* 0x0000004024277810 */ /* 0x000fe40007fbe0ff */
[----:B------:R-:W-:Y:S01]  /*13d70*/  LOP3.LUT R8, R17, 0x380, RZ, 0xc0, !PT ;  /* 0x0000038011087812 */ /* 0x000fe200078ec0ff */
[--C-:B------:R-:W-:Y:S01]  /*13d80*/  IMAD.X R35, RZ, RZ, R37.reuse, P4 ;  /* 0x000000ffff237224 */ /* 0x100fe200020e0625 */
[----:B------:R-:W-:Y:S01]  /*13d90*/  SEL R88, R10, R11, P0 ;  /* 0x0000000b0a587207 */ /* 0x000fe20000000000 */
[----:B------:R-:W-:Y:S01]  /*13da0*/  IMAD.X R33, RZ, RZ, R37, P5 ;  /* 0x000000ffff217224 */ /* 0x000fe200028e0625 */
[----:B------:R-:W-:-:S02]  /*13db0*/  F2FP.BF16.F32.PACK_AB R21, R102, R21 ;  /* 0x000000156615723e */ /* 0x000fc400000010ff */
[----:B------:R-:W-:Y:S02]  /*13dc0*/  LOP3.LUT R10, R39, 0x380, RZ, 0xc0, !PT ;  /* 0x00000380270a7812 */ /* 0x000fe400078ec0ff */
[----:B------:R-:W-:Y:S02]  /*13dd0*/  SEL R102, R43, R42, P0 ;  /* 0x0000002a2b667207 */ /* 0x000fe40000000000 */
[----:B------:R-:W-:Y:S02]  /*13de0*/  F2FP.BF16.F32.PACK_AB R47, R62, R47 ;  /* 0x0000002f3e2f723e */ /* 0x000fe400000010ff */
[----:B------:R-:W-:Y:S02]  /*13df0*/  SEL R66, R41, R40, P0 ;  /* 0x0000002829427207 */ /* 0x000fe40000000000 */
[----:B------:R-:W-:Y:S02]  /*13e00*/  SEL R42, R42, R43, P0 ;  /* 0x0000002b2a2a7207 */ /* 0x000fe40000000000 */
[----:B------:R-:W-:-:S02]  /*13e10*/  SHF.R.U64 R8, R8, 0x3, RZ ;  /* 0x0000000308087819 */ /* 0x000fc400000012ff */
[----:B------:R-:W-:Y:S02]  /*13e20*/  F2FP.BF16.F32.PACK_AB R13, R110, R13 ;  /* 0x0000000d6e0d723e */ /* 0x000fe400000010ff */
[----:B------:R-:W-:Y:S02]  /*13e30*/  F2FP.BF16.F32.PACK_AB R12, R111, R12 ;  /* 0x0000000c6f0c723e */ /* 0x000fe400000010ff */
[----:B------:R-:W-:Y:S02]  /*13e40*/  SEL R62, R45, R44, P0 ;  /* 0x0000002c2d3e7207 */ /* 0x000fe40000000000 */
[----:B------:R-:W-:Y:S02]  /*13e50*/  SEL R40, R40, R41, P0 ;  /* 0x0000002928287207 */ /* 0x000fe40000000000 */
[----:B------:R-:W-:Y:S02]  /*13e60*/  IADD3 R43, P1, R36, 0x4000, RZ ;  /* 0x00004000242b7810 */ /* 0x000fe40007f3e0ff */
[----:B------:R-:W-:-:S02]  /*13e70*/  SEL R44, R44, R45, P0 ;  /* 0x0000002d2c2c7207 */ /* 0x000fc40000000000 */
[----:B------:R-:W-:Y:S02]  /*13e80*/  IADD3 R41, P6, R36, 0x60, RZ ;  /* 0x0000006024297810 */ /* 0x000fe40007fde0ff */
[----:B------:R-:W-:Y:S02]  /*13e90*/  SHF.R.U64 R10, R10, 0x3, RZ ;  /* 0x000000030a0a7819 */ /* 0x000fe400000012ff */
[----:B------:R-:W-:Y:S02]  /*13ea0*/  F2FP.BF16.F32.PACK_AB R49, R60, R49 ;  /* 0x000000313c31723e */ /* 0x000fe400000010ff */
[----:B------:R-:W-:Y:S02]  /*13eb0*/  F2FP.BF16.F32.PACK_AB R48, R61, R48 ;  /* 0x000000303d30723e */ /* 0x000fe400000010ff */
[----:B------:R-:W-:Y:S02]  /*13ec0*/  IADD3 R45, P2, R36, 0x4020, RZ ;  /* 0x00004020242d7810 */ /* 0x000fe40007f5e0ff */
[----:B------:R-:W-:-:S02]  /*13ed0*/  F2FP.BF16.F32.PACK_AB R53, R53, R120 ;  /* 0x000000783535723e */ /* 0x000fc400000010ff */
[----:B------:R-:W-:Y:S02]  /*13ee0*/  LOP3.LUT R34, R8, R17, RZ, 0x3c, !PT ;  /* 0x0000001108227212 */ /* 0x000fe400078e3cff */
[----:B------:R-:W-:Y:S02]  /*13ef0*/  F2FP.BF16.F32.PACK_AB R46, R63, R46 ;  /* 0x0000002e3f2e723e */ /* 0x000fe400000010ff */
[----:B------:R-:W-:Y:S02]  /*13f00*/  F2FP.BF16.F32.PACK_AB R29, R92, R29 ;  /* 0x0000001d5c1d723e */ /* 0x000fe400000010ff */
[----:B------:R-:W-:Y:S02]  /*13f10*/  F2FP.BF16.F32.PACK_AB R28, R93, R28 ;  /* 0x0000001c5d1c723e */ /* 0x000fe400000010ff */
[----:B------:R-:W-:Y:S02]  /*13f20*/  SEL R118, R13, R12, P0 ;  /* 0x0000000c0d767207 */ /* 0x000fe40000000000 */
[----:B------:R-:W-:-:S02]  /*13f30*/  SEL R120, R12, R13, P0 ;  /* 0x0000000d0c787207 */ /* 0x000fc40000000000 */
[----:B------:R-:W-:Y:S02]  /*13f40*/  LOP3.LUT R8, R43, 0x380, RZ, 0xc0, !PT ;  /* 0x000003802b087812 */ /* 0x000fe400078ec0ff */
[----:B------:R-:W-:Y:S02]  /*13f50*/  F2FP.BF16.F32.PACK_AB R52, R52, R121 ;  /* 0x000000793434723e */ /* 0x000fe400000010ff */
[----:B------:R-:W-:Y:S02]  /*13f60*/  F2FP.BF16.F32.PACK_AB R30, R87, R30 ;  /* 0x0000001e571e723e */ /* 0x000fe400000010ff */
[----:B------:R-:W-:Y:S02]  /*13f70*/  LOP3.LUT R12, R41, 0x380, RZ, 0xc0, !PT ;  /* 0x00000380290c7812 */ /* 0x000fe400078ec0ff */
[----:B------:R-:W-:Y:S02]  /*13f80*/  LOP3.LUT R32, R10, R39, RZ, 0x3c, !PT ;  /* 0x000000270a207212 */ /* 0x000fe400078e3cff */
[----:B------:R-:W-:-:S02]  /*13f90*/  F2FP.BF16.F32.PACK_AB R25, R100, R25 ;  /* 0x000000196419723e */ /* 0x000fc400000010ff */
[----:B------:R-:W-:Y:S02]  /*13fa0*/  F2FP.BF16.F32.PACK_AB R24, R101, R24 ;  /* 0x000000186518723e */ /* 0x000fe400000010ff */
[----:B------:R-:W-:Y:S02]  /*13fb0*/  SEL R60, R49, R48, P0 ;  /* 0x00000030313c7207 */ /* 0x000fe40000000000 */
[----:B------:R-:W-:Y:S02]  /*13fc0*/  LOP3.LUT R10, R45, 0x380, RZ, 0xc0, !PT ;  /* 0x000003802d0a7812 */ /* 0x000fe400078ec0ff */
[----:B------:R-:W-:Y:S02]  /*13fd0*/  F2FP.BF16.F32.PACK_AB R81, R72, R81 ;  /* 0x000000514851723e */ /* 0x000fe400000010ff */
[----:B------:R-:W-:Y:S02]  /*13fe0*/  F2FP.BF16.F32.PACK_AB R15, R108, R15 ;  /* 0x0000000f6c0f723e */ /* 0x000fe400000010ff */
[----:B------:R-:W-:-:S02]  /*13ff0*/  F2FP.BF16.F32.PACK_AB R14, R109, R14 ;  /* 0x0000000e6d0e723e */ /* 0x000fc400000010ff */
[----:B------:R-:W-:Y:S02]  /*14000*/  SEL R48, R48, R49, P0 ;  /* 0x0000003130307207 */ /* 0x000fe40000000000 */
[----:B------:R-:W-:Y:S02]  /*14010*/  SEL R72, R29, R28, P0 ;  /* 0x0000001c1d487207 */ /* 0x000fe40000000000 */
[----:B------:R-:W-:Y:S01]  /*14020*/  SEL R74, R28, R29, P0 ;  /* 0x0000001d1c4a7207 */ /* 0x000fe20000000000 */
[----:B------:R-:W-:Y:S01]  /*14030*/  IMAD.X R29, RZ, RZ, R37, P1 ;  /* 0x000000ffff1d7224 */ /* 0x000fe200008e0625 */
[----:B------:R-:W-:Y:S02]  /*14040*/  SEL R100, R47, R46, P0 ;  /* 0x0000002e2f647207 */ /* 0x000fe40000000000 */
[----:B------:R-:W-:Y:S02]  /*14050*/  IADD3 R49, P4, R36, 0x4060, RZ ;  /* 0x0000406024317810 */ /* 0x000fe40007f9e0ff */
[----:B------:R-:W-:-:S02]  /*14060*/  SHF.R.U64 R8, R8, 0x3, RZ ;  /* 0x0000000308087819 */ /* 0x000fc400000012ff */
[----:B------:R-:W-:Y:S02]  /*14070*/  F2FP.BF16.F32.PACK_AB R131, R130, R131 ;  /* 0x000000838283723e */ /* 0x000fe400000010ff */
[----:B------:R-:W-:Y:S02]  /*14080*/  SEL R58, R52, R53, P0 ;  /* 0x00000035343a7207 */ /* 0x000fe40000000000 */
[----:B------:R-:W-:Y:S02]  /*14090*/  SEL R46, R46, R47, P0 ;  /* 0x0000002f2e2e7207 */ /* 0x000fe40000000000 */
[----:B------:R-:W-:Y:S02]  /*140a0*/  SEL R106, R31, R30, P0 ;  /* 0x0000001e1f6a7207 */ /* 0x000fe40000000000 */
[----:B------:R-:W-:Y:S01]  /*140b0*/  SEL R108, R30, R31, P0 ;  /* 0x0000001f1e6c7207 */ /* 0x000fe20000000000 */
[----:B------:R-:W-:Y:S01]  /*140c0*/  IMAD.X R31, RZ, RZ, R37, P6 ;  /* 0x000000ffff1f7224 */ /* 0x000fe200030e0625 */
[----:B------:R-:W-:-:S02]  /*140d0*/  IADD3 R51, P5, R36, 0x8000, RZ ;  /* 0x0000800024337810 */ /* 0x000fc40007fbe0ff */
[----:B------:R-:W-:Y:S02]  /*140e0*/  SHF.R.U64 R12, R12, 0x3, RZ ;  /* 0x000000030c0c7819 */ /* 0x000fe400000012ff */
[----:B------:R-:W-:Y:S02]  /*140f0*/  SEL R52, R53, R52, P0 ;  /* 0x0000003435347207 */ /* 0x000fe40000000000 */
[----:B------:R-:W-:Y:S02]  /*14100*/  SEL R76, R25, R24, P0 ;  /* 0x00000018194c7207 */ /* 0x000fe40000000000 */
[----:B------:R-:W-:Y:S01]  /*14110*/  SEL R78, R24, R25, P0 ;  /* 0x00000019184e7207 */ /* 0x000fe20000000000 */
[----:B------:R-:W-:Y:S01]  /*14120*/  IMAD.X R25, RZ, RZ, R37, P2 ;  /* 0x000000ffff197224 */ /* 0x000fe200010e0625 */
[C---:B------:R-:W-:Y:S02]  /*14130*/  IADD3 R47, P3, R36.reuse, 0x4040, RZ ;  /* 0x00004040242f7810 */ /* 0x040fe40007f7e0ff */
[----:B------:R-:W-:-:S02]  /*14140*/  IADD3 R130, P1, R36, 0x8040, RZ ;  /* 0x0000804024827810 */ /* 0x000fc40007f3e0ff */
[----:B------:R-:W-:Y:S02]  /*14150*/  SHF.R.U64 R10, R10, 0x3, RZ ;  /* 0x000000030a0a7819 */ /* 0x000fe400000012ff */
[----:B------:R-:W-:Y:S01]  /*14160*/  SEL R82, R15, R14, P0 ;  /* 0x0000000e0f527207 */ /* 0x000fe20000000000 */
[--C-:B------:R-:W-:Y:S01]  /*14170*/  IMAD.X R9, RZ, RZ, R37.reuse, P1 ;  /* 0x000000ffff097224 */ /* 0x100fe200008e0625 */
[----:B------:R-:W-:Y:S01]  /*14180*/  SEL R84, R14, R15, P0 ;  /* 0x0000000f0e547207 */ /* 0x000fe20000000000 */
[--C-:B------:R-:W-:Y:S01]  /*14190*/  IMAD.X R15, RZ, RZ, R37.reuse, P5 ;  /* 0x000000ffff0f7224 */ /* 0x100fe200028e0625 */
[C---:B------:R-:W-:Y:S02]  /*141a0*/  IADD3 R53, P6, R36.reuse, 0x8020, RZ ;  /* 0x0000802024357810 */ /* 0x040fe40007fde0ff */
[----:B------:R-:W-:Y:S02]  /*141b0*/  IADD3 R134, P2, R36, 0x8060, RZ ;  /* 0x0000806024867810 */ /* 0x000fe40007f5e0ff */
[----:B------:R-:W-:Y:S01]  /*141c0*/  LOP3.LUT R14, R49, 0x380, RZ, 0xc0, !PT ;  /* 0x00000380310e7812 */ /* 0x000fe200078ec0ff */
[----:B------:R-:W-:Y:S01]  /*141d0*/  IMAD.X R13, RZ, RZ, R37, P6 ;  /* 0x000000ffff0d7224 */ /* 0x000fe200030e0625 */
[----:B------:R-:W-:-:S02]  /*141e0*/  LOP3.LUT R28, R8, R43, RZ, 0x3c, !PT ;  /* 0x0000002b081c7212 */ /* 0x000fc400078e3cff */
[----:B------:R-:W-:Y:S02]  /*141f0*/  LOP3.LUT R30, R12, R41, RZ, 0x3c, !PT ;  /* 0x000000290c1e7212 */ /* 0x000fe400078e3cff */
[----:B------:R-:W-:Y:S02]  /*14200*/  LOP3.LUT R8, R51, 0x380, RZ, 0xc0, !PT ;  /* 0x0000038033087812 */ /* 0x000fe400078ec0ff */
[----:B------:R-:W-:Y:S02]  /*14210*/  LOP3.LUT R11, R36, 0x380, RZ, 0xc0, !PT ;  /* 0x00000380240b7812 */ /* 0x000fe400078ec0ff */
[----:B------:R-:W-:Y:S02]  /*14220*/  LOP3.LUT R12, R47, 0x380, RZ, 0xc0, !PT ;  /* 0x000003802f0c7812 */ /* 0x000fe400078ec0ff */
[----:B------:R-:W-:Y:S02]  /*14230*/  LOP3.LUT R24, R10, R45, RZ, 0x3c, !PT ;  /* 0x0000002d0a187212 */ /* 0x000fe400078e3cff */
[----:B------:R-:W-:-:S02]  /*14240*/  LOP3.LUT R17, R130, 0x380, RZ, 0xc0, !PT ;  /* 0x0000038082117812 */ /* 0x000fc400078ec0ff */
[----:B------:R-:W-:Y:S02]  /*14250*/  F2FP.BF16.F32.PACK_AB R20, R103, R20 ;  /* 0x000000146714723e */ /* 0x000fe400000010ff */
[----:B------:R-:W-:Y:S02]  /*14260*/  LOP3.LUT R10, R53, 0x380, RZ, 0xc0, !PT ;  /* 0x00000380350a7812 */ /* 0x000fe400078ec0ff */
[----:B------:R-:W-:Y:S02]  /*14270*/  SHF.R.U64 R14, R14, 0x3, RZ ;  /* 0x000000030e0e7819 */ /* 0x000fe400000012ff */
[----:B------:R-:W-:Y:S02]  /*14280*/  LOP3.LUT R39, R134, 0x380, RZ, 0xc0, !PT ;  /* 0x0000038086277812 */ /* 0x000fe400078ec0ff */
[----:B------:R-:W-:Y:S02]  /*14290*/  F2FP.BF16.F32.PACK_AB R27, R94, R27 ;  /* 0x0000001b5e1b723e */ /* 0x000fe400000010ff */
[----:B------:R-:W-:-:S02]  /*142a0*/  F2FP.BF16.F32.PACK_AB R26, R95, R26 ;  /* 0x0000001a5f1a723e */ /* 0x000fc400000010ff */
[----:B------:R-:W-:Y:S02]  /*142b0*/  SHF.R.U64 R8, R8, 0x3, RZ ;  /* 0x0000000308087819 */ /* 0x000fe400000012ff */
[----:B------:R-:W-:Y:S02]  /*142c0*/  F2FP.BF16.F32.PACK_AB R132, R132, R133 ;  /* 0x000000858484723e */ /* 0x000fe400000010ff */
[----:B------:R-:W-:Y:S02]  /*142d0*/  SHF.R.U64 R11, R11, 0x3, RZ ;  /* 0x000000030b0b7819 */ /* 0x000fe400000012ff */
[----:B------:R-:W-:Y:S02]  /*142e0*/  SHF.R.U64 R12, R12, 0x3, RZ ;  /* 0x000000030c0c7819 */ /* 0x000fe400000012ff */
[----:B------:R-:W-:Y:S02]  /*142f0*/  SHF.R.U64 R17, R17, 0x3, RZ ;  /* 0x0000000311117819 */ /* 0x000fe400000012ff */
[----:B------:R-:W-:-:S02]  /*14300*/  F2FP.BF16.F32.PACK_AB R96, R96, R113 ;  /* 0x000000716060723e */ /* 0x000fc400000010ff */
[----:B------:R-:W-:Y:S02]  /*14310*/  F2FP.BF16.F32.PACK_AB R128, R128, R129 ;  /* 0x000000818080723e */ /* 0x000fe400000010ff */
[----:B------:R-:W-:Y:S02]  /*14320*/  SEL R114, R21, R20, P0 ;  /* 0x0000001415727207 */ /* 0x000fe40000000000 */
[----:B------:R-:W-:Y:S01]  /*14330*/  SEL R116, R20, R21, P0 ;  /* 0x0000001514747207 */ /* 0x000fe20000000000 */
[----:B------:R-:W-:Y:S01]  /*14340*/  IMAD.X R21, RZ, RZ, R37, P4 ;  /* 0x000000ffff157224 */ /* 0x000fe200020e0625 */
[----:B------:R-:W-:Y:S02]  /*14350*/  SHF.R.U64 R10, R10, 0x3, RZ ;  /* 0x000000030a0a7819 */ /* 0x000fe400000012ff */
[----:B------:R-:W-:Y:S02]  /*14360*/  F2FP.BF16.F32.PACK_AB R80, R80, R89 ;  /* 0x000000595050723e */ /* 0x000fe400000010ff */
[----:B------:R-:W-:-:S02]  /*14370*/  LOP3.LUT R20, R14, R49, RZ, 0x3c, !PT ;  /* 0x000000310e147212 */ /* 0x000fc400078e3cff */
[----:B------:R-:W-:Y:S02]  /*14380*/  SHF.R.U64 R39, R39, 0x3, RZ ;  /* 0x0000000327277819 */ /* 0x000fe400000012ff */
[----:B------:R-:W-:Y:S02]  /*14390*/  F2FP.BF16.F32.PACK_AB R64, R64, R73 ;  /* 0x000000494040723e */ /* 0x000fe400000010ff */
[----:B------:R-:W-:Y:S02]  /*143a0*/  F2FP.BF16.F32.PACK_AB R65, R56, R65 ;  /* 0x000000413841723e */ /* 0x000fe400000010ff */
[----:B------:R-:W-:Y:S02]  /*143b0*/  SEL R110, R27, R26, P0 ;  /* 0x0000001a1b6e7207 */ /* 0x000fe40000000000 */
[----:B------:R-:W-:Y:S01]  /*143c0*/  SEL R112, R26, R27, P0 ;  /* 0x0000001b1a707207 */ /* 0x000fe20000000000 */
[----:B------:R-:W-:Y:S01]  /*143d0*/  IMAD.X R27, RZ, RZ, R37, P3 ;  /* 0x000000ffff1b7224 */ /* 0x000fe200018e0625 */
[----:B------:R-:W-:-:S02]  /*143e0*/  LOP3.LUT R14, R8, R51, RZ, 0x3c, !PT ;  /* 0x00000033080e7212 */ /* 0x000fc400078e3cff */
[----:B------:R-:W-:Y:S02]  /*143f0*/  F2FP.BF16.F32.PACK_AB R124, R124, R125 ;  /* 0x0000007d7c7c723e */ /* 0x000fe400000010ff */
[----:B------:R-:W-:Y:S02]  /*14400*/  F2FP.BF16.F32.PACK_AB R54, R54, R57 ;  /* 0x000000393636723e */ /* 0x000fe400000010ff */
[----:B------:R-:W-:Y:S02]  /*14410*/  F2FP.BF16.F32.PACK_AB R55, R55, R50 ;  /* 0x000000323737723e */ /* 0x000fe400000010ff */
[----:B------:R-:W-:Y:S02]  /*14420*/  SEL R18, R132, R131, P0 ;  /* 0x0000008384127207 */ /* 0x000fe40000000000 */
[----:B------:R-:W-:Y:S01]  /*14430*/  LOP3.LUT R36, R11, R36, RZ, 0x3c, !PT ;  /* 0x000000240b247212 */ /* 0x000fe200078e3cff */
[----:B------:R-:W-:Y:S01]  /*14440*/  IMAD.X R11, RZ, RZ, R37, P2 ;  /* 0x000000ffff0b7224 */ /* 0x000fe200010e0625 */
[----:B------:R-:W-:-:S02]  /*14450*/  LOP3.LUT R26, R12, R47, RZ, 0x3c, !PT ;  /* 0x0000002f0c1a7212 */ /* 0x000fc400078e3cff */
[----:B------:R-:W-:Y:S02]  /*14460*/  LOP3.LUT R8, R17, R130, RZ, 0x3c, !PT ;  /* 0x0000008211087212 */ /* 0x000fe400078e3cff */
[----:B------:R-:W-:Y:S02]  /*14470*/  SEL R132, R131, R132, P0 ;  /* 0x0000008483847207 */ /* 0x000fe40000000000 */
[----:B------:R-:W-:Y:S02]  /*14480*/  SEL R50, R128, R127, P0 ;  /* 0x0000007f80327207 */ /* 0x000fe40000000000 */
[----:B------:R-:W-:Y:S02]  /*14490*/  SEL R90, R96, R97, P0 ;  /* 0x00000061605a7207 */ /* 0x000fe40000000000 */
[----:B------:R-:W-:Y:S02]  /*144a0*/  LOP3.LUT R12, R10, R53, RZ, 0x3c, !PT ;  /* 0x000000350a0c7212 */ /* 0x000fe400078e3cff */
[----:B------:R-:W-:-:S02]  /*144b0*/  SEL R128, R127, R128, P0 ;  /* 0x000000807f807207 */ /* 0x000fc40000000000 */
[----:B------:R-:W-:Y:S02]  /*144c0*/  SEL R96, R97, R96, P0 ;  /* 0x0000006061607207 */ /* 0x000fe40000000000 */
[----:B------:R-:W-:Y:S02]  /*144d0*/  SEL R92, R80, R81, P0 ;  /* 0x00000051505c7207 */ /* 0x000fe40000000000 */
[----:B------:R-:W-:Y:S02]  /*144e0*/  LOP3.LUT R10, R39, R134, RZ, 0x3c, !PT ;  /* 0x00000086270a7212 */ /* 0x000fe400078e3cff */
        /* <DEDUP_REMOVED lines=9> */
[----:B------:R-:W-:Y:S02]  /*14580*/  MOV R61, R12 ;  /* 0x0000000c003d7202 */ /* 0x000fe40000000f00 */
[----:B------:R-:W-:Y:S02]  /*14590*/  MOV R20, R10 ;  /* 0x0000000a00147202 */ /* 0x000fe40000000f00 */
[----:B--2---:R-:W-:Y:S01]  /*145a0*/  LOP3.LUT R17, R3, 0x2, RZ, 0x3c, !PT ;  /* 0x0000000203117812 */ /* 0x004fe200078e3cff */
[----:B------:R-:W-:Y:S01]  /*145b0*/  SHFL.IDX PT, R18, R18, R3, 0x1c1f ;  /* 0x001c1f0312127589 */ /* 0x000fe200000e0000 */
[----:B------:R-:W-:Y:S02]  /*145c0*/  MOV R63, R14 ;  /* 0x0000000e003f7202 */ /* 0x000fe40000000f00 */
[----:B------:R-:W-:Y:S01]  /*145d0*/  MOV R71, R28 ;  /* 0x0000001c00477202 */ /* 0x000fe20000000f00 */
[----:B------:R-:W0:Y:S01]  /*145e0*/  SHFL.IDX PT, R9, R132, R17, 0x1c1f ;  /* 0x001c1f1184097589 */ /* 0x000e2200000e0000 */
[----:B------:R-:W-:-:S02]  /*145f0*/  MOV R67, R26 ;  /* 0x0000001a00437202 */ /* 0x000fc40000000f00 */
[----:B------:R-:W-:Y:S01]  /*14600*/  MOV R75, R32 ;  /* 0x00000020004b7202 */ /* 0x000fe20000000f00 */
[----:B------:R-:W-:Y:S01]  /*14610*/  SHFL.IDX PT, R50, R50, R3, 0x1c1f ;  /* 0x001c1f0332327589 */ /* 0x000fe200000e0000 */
        /* <DEDUP_REMOVED lines=9> */
[----:B------:R-:W3:Y:S01]  /*146b0*/  SHFL.IDX PT, R15, R80, R17, 0x1c1f ;  /* 0x001c1f11500f7589 */ /* 0x000ee200000e0000 */
[----:B0-----:R-:W-:Y:S02]  /*146c0*/  SEL R8, R18, R9, P0 ;  /* 0x0000000912087207 */ /* 0x001fe40000000000 */
[----:B------:R-:W-:Y:S01]  /*146d0*/  SEL R10, R9, R18, P0 ;  /* 0x00000012090a7207 */ /* 0x000fe20000000000 */
[----:B------:R-:W-:Y:S04]  /*146e0*/  SHFL.IDX PT, R58, R58, R3, 0x1c1f ;  /* 0x001c1f033a3a7589 */ /* 0x000fe800000e0000 */
[----:B------:R-:W-:Y:S04]  /*146f0*/  SHFL.IDX PT, R94, R94, R3, 0x1c1f ;  /* 0x001c1f035e5e7589 */ /* 0x000fe800000e0000 */
[----:B------:R-:W0:Y:S01]  /*14700*/  SHFL.IDX PT, R29, R52, R17, 0x1c1f ;  /* 0x001c1f11341d7589 */ /* 0x000e2200000e0000 */
[----:B-1----:R-:W-:-:S02]  /*14710*/  SEL R12, R50, R13, P0 ;  /* 0x0000000d320c7207 */ /* 0x002fc40000000000 */
[----:B------:R-:W-:Y:S01]  /*14720*/  SEL R14, R13, R50, P0 ;  /* 0x000000320d0e7207 */ /* 0x000fe20000000000 */
[----:B------:R-:W1:Y:S01]  /*14730*/  SHFL.IDX PT, R27, R64, R17, 0x1c1f ;  /* 0x001c1f11401b7589 */ /* 0x000e6200000e0000 */
[----:B--2---:R-:W-:Y:S02]  /*14740*/  SEL R9, R90, R11, P0 ;  /* 0x0000000b5a097207 */ /* 0x004fe40000000000 */
[----:B------:R-:W-:Y:S01]  /*14750*/  SEL R11, R11, R90, P0 ;  /* 0x0000005a0b0b7207 */ /* 0x000fe20000000000 */
[----:B------:R-:W-:Y:S04]  /*14760*/  SHFL.IDX PT, R56, R56, R3, 0x1c1f ;  /* 0x001c1f0338387589 */ /* 0x000fe800000e0000 */
[----:B------:R-:W-:Y:S01]  /*14770*/  SHFL.IDX PT, R60, R60, R3, 0x1c1f ;  /* 0x001c1f033c3c7589 */ /* 0x000fe200000e0000 */
[----:B---3--:R-:W-:-:S02]  /*14780*/  SEL R13, R92, R15, P0 ;  /* 0x0000000f5c0d7207 */ /* 0x008fc40000000000 */
        /* <DEDUP_REMOVED lines=28> */
[----:B------:R0:W-:Y:S04]  /*14950*/  SHFL.IDX PT, R51, R38, R17, 0x1c1f ;  /* 0x001c1f1126337589 */ /* 0x0001e800000e0000 */
[----:B------:R-:W-:Y:S04]  /*14960*/  SHFL.IDX PT, R68, R68, R3, 0x1c1f ;  /* 0x001c1f0344447589 */ /* 0x000fe800000e0000 */
[----:B------:R-:W-:Y:S01]  /*14970*/  SHFL.IDX PT, R72, R72, R3, 0x1c1f ;  /* 0x001c1f0348487589 */ /* 0x000fe200000e0000 */
[----:B0-----:R-:W-:-:S03]  /*14980*/  SEL R38, R37, R62, P0 ;  /* 0x0000003e25267207 */ /* 0x001fc60000000000 */
[----:B------:R-:W-:Y:S01]  /*14990*/  SHFL.IDX PT, R76, R76, R3, 0x1c1f ;  /* 0x001c1f034c4c7589 */ /* 0x000fe200000e0000 */
[----:B--2---:R-:W-:Y:S01]  /*149a0*/  SEL R37, R102, R39, P0 ;  /* 0x0000002766257207 */ /* 0x004fe20000000000 */
[----:B------:R-:W-:Y:S01]  /*149b0*/  UMOV UR4, URZ ;  /* 0x0000003f00047c82 */ /* 0x000fe20008000000 */
[----:B------:R-:W-:Y:S01]  /*149c0*/  SEL R39, R39, R102, P0 ;  /* 0x0000006627277207 */ /* 0x000fe20000000000 */
[----:B------:R-:W-:Y:S01]  /*149d0*/  SHFL.IDX PT, R82, R82, R3, 0x1c1f ;  /* 0x001c1f0352527589 */ /* 0x000fe200000e0000 */
[----:B------:R-:W-:Y:S01]  /*149e0*/  ULDC UR8, c[0x0][0xa88] ;  /* 0x0002a20000087ab9 */ /* 0x000fe20000000800 */
[----:B------:R-:W0:Y:S02]  /*149f0*/  LDC R62, c[0x0][0xbe8] ;  /* 0x0002fa00ff3e7b82 */ /* 0x000e240000000800 */
        /* <DEDUP_REMOVED lines=11> */
[----:B------:R-:W1:Y:S04]  /*14ab0*/  SHFL.IDX PT, R47, R84, R17, 0x1c1f ;  /* 0x001c1f11542f7589 */ /* 0x000e6800000e0000 */
[----:B------:R-:W-:Y:S04]  /*14ac0*/  SHFL.IDX PT, R57, R116, R17, 0x1c1f ;  /* 0x001c1f1174397589 */ /* 0x000fe800000e0000 */
[----:B------:R-:W2:Y:S04]  /*14ad0*/  SHFL.IDX PT, R83, R120, R17, 0x1c1f ;  /* 0x001c1f1178537589 */ /* 0x000ea800000e0000 */
[----:B------:R-:W-:Y:S04]  /*14ae0*/  SHFL.IDX PT, R49, R88, R17, 0x1c1f ;  /* 0x001c1f1158317589 */ /* 0x000fe800000e0000 */
[----:B------:R-:W3:Y:S04]  /*14af0*/  SHFL.IDX PT, R87, R126, R17, 0x1c1f ;  /* 0x001c1f117e577589 */ /* 0x000ee800000e0000 */
[----:B------:R4:W-:Y:S04]  /*14b00*/  STSM.16.M88.4 [R79], R8 ;  /* 0x000000084f007844 */ /* 0x0009e80000000200 */
[----:B------:R0:W-:Y:S01]  /*14b10*/  STSM.16.M88.4 [R77], R12 ;  /* 0x0000000c4d007844 */ /* 0x0001e20000000200 */
[----:B-1----:R-:W-:-:S02]  /*14b20*/  SEL R80, R82, R47, P0 ;  /* 0x0000002f52507207 */ /* 0x002fc40000000000 */
[----:B------:R-:W-:Y:S01]  /*14b30*/  SEL R82, R47, R82, P0 ;  /* 0x000000522f527207 */ /* 0x000fe20000000000 */
[----:B------:R1:W-:Y:S04]  /*14b40*/  STSM.16.M88.4 [R75], R24 ;  /* 0x000000184b007844 */ /* 0x0003e80000000200 */
[----:B------:R3:W-:Y:S01]  /*14b50*/  STSM.16.M88.4 [R73], R28 ;  /* 0x0000001c49007844 */ /* 0x0007e20000000200 */
[----:B--2---:R-:W-:Y:S02]  /*14b60*/  SEL R81, R118, R83, P0 ;  /* 0x0000005376517207 */ /* 0x004fe40000000000 */
[----:B------:R-:W-:Y:S01]  /*14b70*/  SEL R83, R83, R118, P0 ;  /* 0x0000007653537207 */ /* 0x000fe20000000000 */
[----:B------:R-:W-:Y:S01]  /*14b80*/  STSM.16.M88.4 [R71], R32 ;  /* 0x0000002047007844 */ /* 0x000fe20000000200 */
[----:B----4-:R-:W-:-:S02]  /*14b90*/  SEL R8, R66, R41, P0 ;  /* 0x0000002942087207 */ /* 0x010fc40000000000 */
[----:B------:R-:W-:Y:S01]  /*14ba0*/  SEL R10, R41, R66, P0 ;  /* 0x00000042290a7207 */ /* 0x000fe20000000000 */
[----:B------:R-:W-:Y:S01]  /*14bb0*/  STSM.16.M88.4 [R69], R36 ;  /* 0x0000002445007844 */ /* 0x000fe20000000200 */
[----:B------:R-:W-:Y:S02]  /*14bc0*/  SEL R9, R104, R51, P0 ;  /* 0x0000003368097207 */ /* 0x000fe40000000000 */
[----:B------:R-:W-:Y:S02]  /*14bd0*/  SEL R11, R51, R104, P0 ;  /* 0x00000068330b7207 */ /* 0x000fe40000000000 */
[----:B0-----:R-:W-:Y:S02]  /*14be0*/  SEL R12, R68, R43, P0 ;  /* 0x0000002b440c7207 */ /* 0x001fe40000000000 */
[----:B------:R-:W-:Y:S01]  /*14bf0*/  SEL R14, R43, R68, P0 ;  /* 0x000000442b0e7207 */ /* 0x000fe20000000000 */
[----:B------:R0:W-:Y:S01]  /*14c00*/  STSM.16.M88.4 [R67], R8 ;  /* 0x0000000843007844 */ /* 0x0001e20000000200 */
[----:B------:R-:W-:-:S02]  /*14c10*/  SEL R13, R106, R53, P0 ;  /* 0x000000356a0d7207 */ /* 0x000fc40000000000 */
[----:B------:R-:W-:Y:S02]  /*14c20*/  SEL R15, R53, R106, P0 ;  /* 0x0000006a350f7207 */ /* 0x000fe40000000000 */
[----:B-1----:R-:W-:Y:S02]  /*14c30*/  SEL R24, R72, R3, P0 ;  /* 0x0000000348187207 */ /* 0x002fe40000000000 */
[----:B------:R-:W-:Y:S01]  /*14c40*/  SEL R26, R3, R72, P0 ;  /* 0x00000048031a7207 */ /* 0x000fe20000000000 */
[----:B------:R1:W-:Y:S01]  /*14c50*/  STSM.16.M88.4 [R65], R12 ;  /* 0x0000000c41007844 */ /* 0x0003e20000000200 */
[----:B------:R-:W-:Y:S02]  /*14c60*/  SEL R25, R110, R55, P0 ;  /* 0x000000376e197207 */ /* 0x000fe40000000000 */
[----:B------:R-:W-:Y:S02]  /*14c70*/  SEL R27, R55, R110, P0 ;  /* 0x0000006e371b7207 */ /* 0x000fe40000000000 */
[----:B---3--:R-:W-:-:S02]  /*14c80*/  SEL R28, R76, R45, P0 ;  /* 0x0000002d4c1c7207 */ /* 0x008fc40000000000 */
[----:B------:R-:W-:Y:S01]  /*14c90*/  SEL R30, R45, R76, P0 ;  /* 0x0000004c2d1e7207 */ /* 0x000fe20000000000 */
[----:B------:R2:W-:Y:S01]  /*14ca0*/  STSM.16.M88.4 [R63], R24 ;  /* 0x000000183f007844 */ /* 0x0005e20000000200 */
[----:B------:R-:W-:Y:S01]  /*14cb0*/  SEL R29, R114, R57, P0 ;  /* 0x00000039721d7207 */ /* 0x000fe20000000000 */
[----:B0-----:R-:W-:Y:S01]  /*14cc0*/  IMAD.U32 R8, RZ, RZ, UR6 ;  /* 0x00000006ff087e24 */ /* 0x001fe2000f8e00ff */
[----:B------:R-:W-:Y:S01]  /*14cd0*/  SEL R31, R57, R114, P0 ;  /* 0x00000072391f7207 */ /* 0x000fe20000000000 */
[----:B------:R-:W-:Y:S01]  /*14ce0*/  IMAD.U32 R9, RZ, RZ, UR7 ;  /* 0x00000007ff097e24 */ /* 0x000fe2000f8e00ff */
[----:B------:R-:W-:Y:S01]  /*14cf0*/  SEL R85, R122, R87, P0 ;  /* 0x000000577a557207 */ /* 0x000fe20000000000 */
[----:B------:R-:W-:Y:S01]  /*14d00*/  ULDC.64 UR6, c[0x0][0xc08] ;  /* 0x0003020000067ab9 */ /* 0x000fe20000000a00 */
[----:B------:R-:W-:Y:S01]  /*14d10*/  SEL R84, R86, R49, P0 ;  /* 0x0000003156547207 */ /* 0x000fe20000000000 */
[----:B------:R2:W-:Y:S01]  /*14d20*/  STSM.16.M88.4 [R61], R28 ;  /* 0x0000001c3d007844 */ /* 0x0005e20000000200 */
[----:B------:R-:W-:-:S02]  /*14d30*/  SEL R87, R87, R122, P0 ;  /* 0x0000007a57577207 */ /* 0x000fc40000000000 */
[----:B------:R-:W-:Y:S01]  /*14d40*/  SEL R86, R49, R86, P0 ;  /* 0x0000005631567207 */ /* 0x000fe20000000000 */
[----:B------:R2:W-:Y:S04]  /*14d50*/  STSM.16.M88.4 [R59], R80 ;  /* 0x000000503b007844 */ /* 0x0005e80000000200 */
[----:B------:R2:W-:Y:S01]  /*14d60*/  STSM.16.M88.4 [R20], R84 ;  /* 0x0000005414007844 */ /* 0x0005e20000000200 */
[----:B------:R-:W-:Y:S06]  /*14d70*/  BAR.SYNC.DEFER_BLOCKING 0x1, 0x100 ;  /* 0x0044000000007b1d */ /* 0x000fec0000010000 */
[----:B------:R-:W3:Y:S01]  /*14d80*/  @P2 LDG.E R3, desc[UR52][R8.64] ;  /* 0x0000003408032981 */ /* 0x000ee2000c1e1900 */
[----:B------:R-:W-:Y:S01]  /*14d90*/  UISETP.NE.U32.AND UP1, UPT, UR6, URZ, UPT ;  /* 0x0000003f0600728c */ /* 0x000fe2000bf25070 */
[----:B------:R-:W-:-:S03]  /*14da0*/  ISETP.NE.AND P1, PT, R62, 0x1, PT ;  /* 0x000000013e00780c */ /* 0x000fc60003f25270 */
[----:B------:R-:W-:-:S06]  /*14db0*/  UISETP.NE.AND.EX UP1, UPT, UR7, URZ, UPT, UP1 ;  /* 0x0000003f0700728c */ /* 0x000fcc000bf25310 */
[----:B------:R-:W-:-:S04]  /*14dc0*/  PLOP3.LUT P0, PT, PT, PT, UP1, 0x80, 0x0 ;  /* 0x000000000000781c */ /* 0x000fc80003f0f018 */
[----:B------:R-:W0:Y:S01]  /*14dd0*/  @P1 LDC R10, c[0x0][0xbec] ;  /* 0x0002fb00ff0a1b82 */ /* 0x000e220000000800 */
[----:B------:R-:W-:Y:S02]  /*14de0*/  @UP1 ULDC.64 UR6, c[0x0][0xc08] ;  /* 0x0003020000061ab9 */ /* 0x000fe40000000a00 */
[----:B------:R-:W-:-:S05]  /*14df0*/  @UP1 UIMAD.WIDE UR6, UR42, 0x4, UR6 ;  /* 0x000000042a0618a5 */ /* 0x000fca000f8e0206 */
[----:B-1----:R-:W1:Y:S01]  /*14e00*/  @P1 LDC R12, c[0x0][0xbf0] ;  /* 0x0002fc00ff0c1b82 */ /* 0x002e620000000800 */
[----:B------:R-:W-:Y:S02]  /*14e10*/  IMAD.U32 R14, RZ, RZ, UR6 ;  /* 0x00000006ff0e7e24 */ /* 0x000fe4000f8e00ff */
        /* <DEDUP_REMOVED lines=9> */
.L_x_4188:
        /* <DEDUP_REMOVED lines=8> */
[----:B------:R-:W0:Y:S01]  /*14f30*/  @P1 LDC R18, c[0x0][0xbf0] ;  /* 0x0002fc00ff121b82 */ /* 0x000e220000000800 */
        /* <DEDUP_REMOVED lines=18> */
[----:B--2---:R-:W-:Y:S01]  /*15060*/  IADD3 R25, P2, R6, 0x1000, RZ ;  /* 0x0000100006197810 */ /* 0x004fe20007f5e0ff */
[----:B------:R-:W-:Y:S01]  /*15070*/  ULDC.64 UR10, c[0x0][0xaa0] ;  /* 0x0002a800000a7ab9 */ /* 0x000fe20000000a00 */
[----:B------:R-:W-:-:S02]  /*15080*/  IADD3 R8, P0, R8, UR8, RZ ;  /* 0x0000000808087c10 */ /* 0x000fc4000ff1e0ff */
[----:B------:R-:W-:Y:S01]  /*15090*/  IMAD.U32 R12, RZ, RZ, UR6 ;  /* 0x00000006ff0c7e24 */ /* 0x000fe2000f8e00ff */
[----:B------:R-:W-:Y:S02]  /*150a0*/  SHF.R.S32.HI R10, RZ, 0x1f, R11 ;  /* 0x0000001fff0a7819 */ /* 0x000fe4000001140b */
[----:B------:R-:W-:Y:S02]  /*150b0*/  LOP3.LUT R24, R25, 0x380, RZ, 0xc0, !PT ;  /* 0x0000038019187812 */ /* 0x000fe400078ec0ff */
[----:B------:R-:W-:Y:S01]  /*150c0*/  IADD3.X R9, R9, UR9, R12, P0, !PT ;  /* 0x0000000909097c10 */ /* 0x000fe200087fe40c */
[----:B------:R-:W-:Y:S01]  /*150d0*/  ULDC.64 UR8, c[0x0][0xb88] ;  /* 0x0002e20000087ab9 */ /* 0x000fe20000000a00 */
[----:B------:R-:W-:Y:S01]  /*150e0*/  SHF.R.U64 R24, R24, 0x3, RZ ;  /* 0x0000000318187819 */ /* 0x000fe200000012ff */
[----:B------:R-:W-:Y:S01]  /*150f0*/  IMAD R10, R10, UR8, RZ ;  /* 0x000000080a0a7c24 */ /* 0x000fe2000f8e02ff */
[----:B------:R-:W-:Y:S01]  /*15100*/  IADD3 R37, P3, R6, 0x6000, RZ ;  /* 0x0000600006257810 */ /* 0x000fe20007f7e0ff */
[----:B------:R-:W-:Y:S01]  /*15110*/  IMAD.WIDE.U32 R8, R11, UR8, R8 ;  /* 0x000000080b087c25 */ /* 0x000fe2000f8e0008 */
[----:B------:R-:W-:-:S02]  /*15120*/  LOP3.LUT R24, R24, R25, RZ, 0x3c, !PT ;  /* 0x0000001918187212 */ /* 0x000fc400078e3cff */
[----:B------:R-:W-:Y:S01]  /*15130*/  LOP3.LUT R36, R37, 0x380, RZ, 0xc0, !PT ;  /* 0x0000038025247812 */ /* 0x000fe200078ec0ff */
[----:B------:R-:W-:Y:S01]  /*15140*/  IMAD R15, R11, UR9, R10 ;  /* 0x000000090b0f7c24 */ /* 0x000fe2000f8e020a */
[----:B------:R-:W-:Y:S01]  /*15150*/  ULDC.64 UR8, c[0x0][0xb50] ;  /* 0x0002d40000087ab9 */ /* 0x000fe20000000a00 */
[----:B------:R-:W-:Y:S01]  /*15160*/  IMAD.X R25, RZ, RZ, R7, P2 ;  /* 0x000000ffff197224 */ /* 0x000fe200010e0607 */
[----:B------:R-:W-:Y:S01]  /*15170*/  IADD3 R29, P2, R6, 0x7000, RZ ;  /* 0x00007000061d7810 */ /* 0x000fe20007f5e0ff */
[----:B------:R-:W-:Y:S01]  /*15180*/  IMAD.IADD R9, R9, 0x1, R15 ;  /* 0x0000000109097824 */ /* 0x000fe200078e020f */
[C---:B------:R-:W-:Y:S01]  /*15190*/  LEA R15, P0, R8.reuse, UR8, 0x2 ;  /* 0x00000008080f7c11 */ /* 0x040fe2000f8010ff */
[----:B------:R-:W-:Y:S01]  /*151a0*/  VIADD R10, R21, 0x8 ;  /* 0x00000008150a7836 */ /* 0x000fe20000000000 */
[----:B------:R-:W-:Y:S02]  /*151b0*/  LOP3.LUT R28, R29, 0x380, RZ, 0xc0, !PT ;  /* 0x000003801d1c7812 */ /* 0x000fe400078ec0ff */
[----:B------:R-:W-:Y:S01]  /*151c0*/  LEA.HI.X R17, R8, UR9, R9, 0x2, P0 ;  /* 0x0000000908117c11 */ /* 0x000fe200080f1409 */
[----:B------:R-:W-:Y:S01]  /*151d0*/  SHFL.IDX PT, R50, R15, RZ, 0x1c1f ;  /* 0x001c1fff0f327589 */ /* 0x000fe200000e0000 */
[----:B------:R-:W-:-:S02]  /*151e0*/  IADD3 R41, P0, R6, 0x5000, RZ ;  /* 0x0000500006297810 */ /* 0x000fc40007f1e0ff */
[----:B------:R-:W-:Y:S01]  /*151f0*/  SHF.R.U64 R36, R36, 0x3, RZ ;  /* 0x0000000324247819 */ /* 0x000fe200000012ff */
[----:B------:R-:W1:Y:S01]  /*15200*/  SHFL.IDX PT, R51, R17, RZ, 0x1c1f ;  /* 0x001c1fff11337589 */ /* 0x000e6200000e0000 */
[----:B------:R-:W-:Y:S02]  /*15210*/  LOP3.LUT R40, R41, 0x380, RZ, 0xc0, !PT ;  /* 0x0000038029287812 */ /* 0x000fe400078ec0ff */
[----:B------:R-:W-:Y:S01]  /*15220*/  SHF.R.U64 R28, R28, 0x3, RZ ;  /* 0x000000031c1c7819 */ /* 0x000fe200000012ff */
[----:B------:R-:W-:Y:S01]  /*15230*/  SHFL.IDX PT, R60, R15, 0x1, 0x1c1f ;  /* 0x003c1f000f3c7f89 */ /* 0x000fe200000e0000 */
[----:B------:R-:W-:Y:S02]  /*15240*/  SHF.R.U64 R40, R40, 0x3, RZ ;  /* 0x0000000328287819 */ /* 0x000fe400000012ff */
[----:B------:R-:W-:Y:S01]  /*15250*/  LOP3.LUT R36, R36, R37, RZ, 0x3c, !PT ;  /* 0x0000002524247212 */ /* 0x000fe200078e3cff */
[----:B------:R2:W3:Y:S01]  /*15260*/  SHFL.IDX PT, R61, R17, 0x1, 0x1c1f ;  /* 0x003c1f00113d7f89 */ /* 0x0004e200000e0000 */
[----:B------:R-:W-:Y:S01]  /*15270*/  LOP3.LUT R40, R40, R41, RZ, 0x3c, !PT ;  /* 0x0000002928287212 */ /* 0x000fe200078e3cff */
[--C-:B------:R-:W-:Y:S01]  /*15280*/  IMAD.X R41, RZ, RZ, R7.reuse, P0 ;  /* 0x000000ffff297224 */ /* 0x100fe200000e0607 */
[----:B------:R-:W-:Y:S01]  /*15290*/  LOP3.LUT P0, RZ, R224, 0x3, RZ, 0xc0, !PT ;  /* 0x00000003e0ff7812 */ /* 0x000fe2000780c0ff */
[--C-:B------:R-:W-:Y:S01]  /*152a0*/  IMAD.X R37, RZ, RZ, R7.reuse, P3 ;  /* 0x000000ffff257224 */ /* 0x100fe200018e0607 */
[----:B------:R-:W-:Y:S01]  /*152b0*/  LOP3.LUT R28, R28, R29, RZ, 0x3c, !PT ;  /* 0x0000001d1c1c7212 */ /* 0x000fe200078e3cff */
[----:B------:R-:W-:Y:S01]  /*152c0*/  IMAD.X R29, RZ, RZ, R7, P2 ;  /* 0x000000ffff1d7224 */ /* 0x000fe200010e0607 */
[----:B------:R-:W-:Y:S01]  /*152d0*/  IADD3 R14, P3, R6, 0xb000, RZ ;  /* 0x0000b000060e7810 */ /* 0x000fe20007f7e0ff */
[----:B--2---:R-:W2:Y:S01]  /*152e0*/  @P1 LDC R17, c[0x0][0xbec] ;  /* 0x0002fb00ff111b82 */ /* 0x004ea20000000800 */
[----:B------:R-:W-:-:S02]  /*152f0*/  ISETP.GE.OR P2, PT, R21, R64, P0 ;  /* 0x000000401500720c */ /* 0x000fc40000746670 */
[----:B------:R-:W-:Y:S01]  /*15300*/  ISETP.GE.OR P0, PT, R10, R64, P0 ;  /* 0x000000400a00720c */ /* 0x000fe20000706670 */
[----:B------:R-:W-:Y:S01]  /*15310*/  UIMAD UR8, UR7, UR10, URZ ;  /* 0x0000000a070872a4 */ /* 0x000fe2000f8e023f */
[----:B------:R-:W-:Y:S02]  /*15320*/  LOP3.LUT R3, R14, 0x380, RZ, 0xc0, !PT ;  /* 0x000003800e037812 */ /* 0x000fe400078ec0ff */
[C---:B------:R-:W-:Y:S02]  /*15330*/  IADD3 R13, P6, R6.reuse, 0x2000, RZ ;  /* 0x00002000060d7810 */ /* 0x040fe40007fde0ff */
[C---:B------:R-:W-:Y:S02]  /*15340*/  IADD3 R9, P5, R6.reuse, 0x3000, RZ ;  /* 0x0000300006097810 */ /* 0x040fe40007fbe0ff */
[----:B------:R-:W-:Y:S01]  /*15350*/  IADD3 R45, P4, R6, 0x4000, RZ ;  /* 0x00004000062d7810 */ /* 0x000fe20007f9e0ff */
[----:B------:R-:W-:Y:S01]  /*15360*/  UIMAD.WIDE.U32 UR6, UR4, UR10, URZ ;  /* 0x0000000a040672a5 */ /* 0x000fe2000f8e003f */
[----:B------:R-:W-:Y:S01]  /*15370*/  SHF.R.U64 R3, R3, 0x3, RZ ;  /* 0x0000000303037819 */ /* 0x000fe200000012ff */
[----:B------:R-:W-:Y:S01]  /*15380*/  UIMAD UR8, UR4, UR11, UR8 ;  /* 0x0000000b040872a4 */ /* 0x000fe2000f8e0208 */
[----:B------:R-:W-:Y:S01]  /*15390*/  LOP3.LUT R12, R13, 0x380, RZ, 0xc0, !PT ;  /* 0x000003800d0c7812 */ /* 0x000fe200078ec0ff */
[----:B-1----:R-:W-:Y:S01]  /*153a0*/  @!P2 ST.E desc[UR52][R50.64], R4 ;  /* 0x000000043200a985 */ /* 0x002fe2000c101934 */
[----:B------:R-:W-:Y:S01]  /*153b0*/  LOP3.LUT R8, R9, 0x380, RZ, 0xc0, !PT ;  /* 0x0000038009087812 */ /* 0x000fe200078ec0ff */
[----:B------:R-:W-:Y:S01]  /*153c0*/  ULDC.64 UR10, c[0x0][0xae8] ;  /* 0x0002ba00000a7ab9 */ /* 0x000fe20000000a00 */
[----:B------:R-:W-:Y:S01]  /*153d0*/  LOP3.LUT R44, R45, 0x380, RZ, 0xc0, !PT ;  /* 0x000003802d2c7812 */ /* 0x000fe200078ec0ff */
[----:B------:R-:W-:Y:S01]  /*153e0*/  UIADD3 UR7, UR7, UR8, URZ ;  /* 0x0000000807077290 */ /* 0x000fe2000fffe03f */
[----:B------:R-:W-:Y:S01]  /*153f0*/  LOP3.LUT R20, R3, R14, RZ, 0x3c, !PT ;  /* 0x0000000e03147212 */ /* 0x000fe200078e3cff */
[----:B------:R-:W-:Y:S01]  /*15400*/  UIMAD UR4, UR16, UR10, URZ ;  /* 0x0000000a100472a4 */ /* 0x000fe2000f8e023f */
[----:B------:R-:W-:Y:S01]  /*15410*/  SHF.R.U64 R12, R12, 0x3, RZ ;  /* 0x000000030c0c7819 */ /* 0x000fe200000012ff */
[----:B------:R-:W-:Y:S01]  /*15420*/  IMAD R3, R222, 0x20, R223 ;  /* 0x00000020de037824 */ /* 0x000fe200078e02df */
[----:B------:R-:W-:Y:S01]  /*15430*/  SHF.R.U64 R8, R8, 0x3, RZ ;  /* 0x0000000308087819 */ /* 0x000fe200000012ff */
[----:B---3--:R1:W-:Y:S01]  /*15440*/  @!P0 ST.E desc[UR52][R60.64], R5 ;  /* 0x000000053c008985 */ /* 0x0083e2000c101934 */
[----:B------:R-:W-:Y:S01]  /*15450*/  SHF.R.U64 R44, R44, 0x3, RZ ;  /* 0x000000032c2c7819 */ /* 0x000fe200000012ff */
[----:B------:R-:W-:Y:S01]  /*15460*/  UIMAD UR4, UR43, UR11, UR4 ;  /* 0x0000000b2b0472a4 */ /* 0x000fe2000f8e0204 */
[----:B------:R-:W-:Y:S01]  /*15470*/  LOP3.LUT R12, R12, R13, RZ, 0x3c, !PT ;  /* 0x0000000d0c0c7212 */ /* 0x000fe200078e3cff */
[----:B------:R-:W-:Y:S01]  /*15480*/  UIMAD.WIDE.U32 UR6, UR43, UR10, UR6 ;  /* 0x0000000a2b0672a5 */ /* 0x000fe2000f8e0006 */
[----:B------:R-:W-:Y:S01]  /*15490*/  LOP3.LUT R8, R8, R9, RZ, 0x3c, !PT ;  /* 0x0000000908087212 */ /* 0x000fe200078e3cff */
[--C-:B------:R-:W-:Y:S01]  /*154a0*/  IMAD.X R13, RZ, RZ, R7.reuse, P6 ;  /* 0x000000ffff0d7224 */ /* 0x100fe200030e0607 */
[----:B------:R-:W-:Y:S01]  /*154b0*/  LOP3.LUT R44, R44, R45, RZ, 0x3c, !PT ;  /* 0x0000002d2c2c7212 */ /* 0x000fe200078e3cff */
[--C-:B------:R-:W-:Y:S01]  /*154c0*/  IMAD.X R9, RZ, RZ, R7.reuse, P5 ;  /* 0x000000ffff097224 */ /* 0x100fe200028e0607 */
[C---:B------:R-:W-:Y:S01]  /*154d0*/  IADD3 R57, P6, R6.reuse, 0x8000, RZ ;  /* 0x0000800006397810 */ /* 0x040fe20007fde0ff */
[--C-:B------:R-:W-:Y:S01]  /*154e0*/  IMAD.X R45, RZ, RZ, R7.reuse, P4 ;  /* 0x000000ffff2d7224 */ /* 0x100fe200020e0607 */
[C---:B------:R-:W-:Y:S01]  /*154f0*/  IADD3 R53, P5, R6.reuse, 0x9000, RZ ;  /* 0x0000900006357810 */ /* 0x040fe20007fbe0ff */
[----:B-1----:R-:W-:Y:S01]  /*15500*/  VIADD R60, R3, UR36 ;  /* 0x00000024033c7c36 */ /* 0x002fe20008000000 */
[C---:B------:R-:W-:Y:S01]  /*15510*/  IADD3 R49, P4, R6.reuse, 0xa000, RZ ;  /* 0x0000a00006317810 */ /* 0x040fe20007f9e0ff */
[----:B------:R-:W-:Y:S01]  /*15520*/  ULDC.64 UR8, c[0x0][0xaf0] ;  /* 0x0002bc0000087ab9 */ /* 0x000fe20000000a00 */
[----:B------:R-:W-:Y:S01]  /*15530*/  LOP3.LUT R11, R6, 0x380, RZ, 0xc0, !PT ;  /* 0x00000380060b7812 */ /* 0x000fe200078ec0ff */
[----:B------:R-:W-:Y:S01]  /*15540*/  UIADD3 UR7, UR7, UR4, URZ ;  /* 0x0000000407077290 */ /* 0x000fe2000fffe03f */
[----:B--2---:R-:W-:Y:S01]  /*15550*/  @P1 IMAD.HI.U32 R17, R60, R17, RZ ;  /* 0x000000113c111227 */ /* 0x004fe200078e00ff */
[----:B------:R-:W-:Y:S01]  /*15560*/  UIMAD UR4, UR15, UR8, URZ ;  /* 0x000000080f0472a4 */ /* 0x000fe2000f8e023f */
[----:B------:R-:W-:Y:S01]  /*15570*/  LOP3.LUT R56, R57, 0x380, RZ, 0xc0, !PT ;  /* 0x0000038039387812 */ /* 0x000fe200078ec0ff */
[----:B------:R-:W5:Y:S01]  /*15580*/  LD.E.128 R24, desc[UR52][R24.64] ;  /* 0x0000003418187980 */ /* 0x000f62000c101d00 */
[----:B------:R-:W-:Y:S01]  /*15590*/  LOP3.LUT R52, R53, 0x380, RZ, 0xc0, !PT ;  /* 0x0000038035347812 */ /* 0x000fe200078ec0ff */
[----:B------:R-:W-:Y:S01]  /*155a0*/  IMAD.X R21, RZ, RZ, R7, P3 ;  /* 0x000000ffff157224 */ /* 0x000fe200018e0607 */
[----:B------:R-:W-:Y:S01]  /*155b0*/  LOP3.LUT R48, R49, 0x380, RZ, 0xc0, !PT ;  /* 0x0000038031307812 */ /* 0x000fe200078ec0ff */
[----:B------:R-:W-:Y:S01]  /*155c0*/  IMAD.MOV.U32 R3, RZ, RZ, R60 ;  /* 0x000000ffff037224 */ /* 0x000fe200078e003c */
[----:B------:R-:W-:Y:S01]  /*155d0*/  SHF.R.U64 R11, R11, 0x3, RZ ;  /* 0x000000030b0b7819 */ /* 0x000fe200000012ff */
[----:B------:R-:W-:Y:S01]  /*155e0*/  UIMAD UR4, UR14, UR9, UR4 ;  /* 0x000000090e0472a4 */ /* 0x000fe2000f8e0204 */
[----:B0-----:R-:W-:Y:S01]  /*155f0*/  @P1 SHF.R.U32.HI R3, RZ, R18, R17 ;  /* 0x00000012ff031219 */ /* 0x001fe20000011611 */
[----:B------:R-:W-:Y:S01]  /*15600*/  UIMAD.WIDE.U32 UR6, UR14, UR8, UR6 ;  /* 0x000000080e0672a5 */ /* 0x000fe2000f8e0006 */
[----:B------:R-:W-:Y:S01]  /*15610*/  SHF.R.U64 R56, R56, 0x3, RZ ;  /* 0x0000000338387819 */ /* 0x000fe200000012ff */
[----:B------:R-:W5:Y:S01]  /*15620*/  LD.E.128 R12, desc[UR52][R12.64] ;  /* 0x000000340c0c7980 */ /* 0x000f62000c101d00 */
[----:B------:R-:W-:-:S02]  /*15630*/  SHF.R.U64 R52, R52, 0x3, RZ ;  /* 0x0000000334347819 */ /* 0x000fc400000012ff */
[----:B------:R-:W-:Y:S01]  /*15640*/  SHF.R.U64 R48, R48, 0x3, RZ ;  /* 0x0000000330307819 */ /* 0x000fe200000012ff */
[----:B------:R-:W5:Y:S01]  /*15650*/  LD.E.128 R44, desc[UR52][R44.64] ;  /* 0x000000342c2c7980 */ /* 0x000f62000c101d00 */
[----:B------:R-:W-:Y:S01]  /*15660*/  LOP3.LUT R6, R11, R6, RZ, 0x3c, !PT ;  /* 0x000000060b067212 */ /* 0x000fe200078e3cff */
[----:B------:R-:W-:Y:S01]  /*15670*/  UIADD3 UR4, UR7, UR4, URZ ;  /* 0x0000000407047290 */ /* 0x000fe2000fffe03f */
[--C-:B------:R-:W-:Y:S01]  /*15680*/  SHF.R.S32.HI R17, RZ, 0x1f, R3.reuse ;  /* 0x0000001fff117819 */ /* 0x100fe20000011403 */
[----:B------:R-:W-:Y:S01]  /*15690*/  IMAD.MOV R61, RZ, RZ, -R3 ;  /* 0x000000ffff3d7224 */ /* 0x000fe200078e0a03 */
[----:B------:R-:W-:Y:S01]  /*156a0*/  LOP3.LUT R56, R56, R57, RZ, 0x3c, !PT ;  /* 0x0000003938387212 */ /* 0x000fe200078e3cff */
[--C-:B------:R-:W-:Y:S01]  /*156b0*/  IMAD.X R57, RZ, RZ, R7.reuse, P6 ;  /* 0x000000ffff397224 */ /* 0x100fe200030e0607 */
[----:B------:R-:W-:Y:S01]  /*156c0*/  LOP3.LUT R52, R52, R53, RZ, 0x3c, !PT ;  /* 0x0000003534347212 */ /* 0x000fe200078e3cff */
[--C-:B------:R-:W-:Y:S01]  /*156d0*/  IMAD.X R53, RZ, RZ, R7.reuse, P5 ;  /* 0x000000ffff357224 */ /* 0x100fe200028e0607 */
[----:B------:R-:W-:Y:S01]  /*156e0*/  LOP3.LUT R48, R48, R49, RZ, 0x3c, !PT ;  /* 0x0000003130307212 */ /* 0x000fe200078e3cff */
[----:B------:R-:W-:Y:S01]  /*156f0*/  IMAD.X R49, RZ, RZ, R7, P4 ;  /* 0x000000ffff317224 */ /* 0x000fe200020e0607 */
[----:B------:R-:W5:Y:S01]  /*15700*/  LD.E.128 R32, desc[UR52][R6.64] ;  /* 0x0000003406207980 */ /* 0x000f62000c101d00 */
[----:B------:R-:W-:-:S02]  /*15710*/  ULDC.64 UR8, c[0x0][0xae0] ;  /* 0x0002b80000087ab9 */ /* 0x000fc40000000a00 */
[----:B------:R-:W-:Y:S01]  /*15720*/  IMAD R18, R17, UR8, RZ ;  /* 0x0000000811127c24 */ /* 0x000fe2000f8e02ff */
[----:B------:R-:W5:Y:S01]  /*15730*/  LD.E.128 R8, desc[UR52][R8.64] ;  /* 0x0000003408087980 */ /* 0x000f62000c101d00 */
[----:B------:R-:W-:-:S03]  /*15740*/  IMAD R17, R62, R61, R60 ;  /* 0x0000003d3e117224 */ /* 0x000fc600078e023c */
[----:B------:R-:W5:Y:S04]  /*15750*/  LD.E.128 R40, desc[UR52][R40.64] ;  /* 0x0000003428287980 */ /* 0x000f68000c101d00 */
[----:B------:R0:W5:Y:S01]  /*15760*/  LD.E.128 R4, desc[UR52][R20.64] ;  /* 0x0000003414047980 */ /* 0x000162000c101d00 */
[----:B------:R-:W-:-:S03]  /*15770*/  IMAD R61, R3, UR9, R18 ;  /* 0x00000009033d7c24 */ /* 0x000fc6000f8e0212 */
[----:B------:R-:W5:Y:S04]  /*15780*/  LD.E.128 R36, desc[UR52][R36.64] ;  /* 0x0000003424247980 */ /* 0x000f68000c101d00 */
[----:B------:R-:W5:Y:S01]  /*15790*/  LD.E.128 R28, desc[UR52][R28.64] ;  /* 0x000000341c1c7980 */ /* 0x000f62000c101d00 */
[----:B0-----:R-:W-:Y:S02]  /*157a0*/  IMAD.U32 R21, RZ, RZ, UR7 ;  /* 0x00000007ff157e24 */ /* 0x001fe4000f8e00ff */
[----:B------:R-:W-:Y:S01]  /*157b0*/  IMAD.U32 R20, RZ, RZ, UR6 ;  /* 0x00000006ff147e24 */ /* 0x000fe2000f8e00ff */
[----:B------:R-:W5:Y:S01]  /*157c0*/  LD.E.128 R56, desc[UR52][R56.64] ;  /* 0x0000003438387980 */ /* 0x000f62000c101d00 */
[----:B------:R-:W-:Y:S01]  /*157d0*/  IMAD.U32 R21, RZ, RZ, UR4 ;  /* 0x00000004ff157e24 */ /* 0x000fe2000f8e00ff */
[----:B------:R-:W-:-:S02]  /*157e0*/  ULDC.64 UR6, c[0x0][0xad8] ;  /* 0x0002b60000067ab9 */ /* 0x000fc40000000a00 */
[----:B------:R-:W5:Y:S01]  /*157f0*/  LD.E.128 R52, desc[UR52][R52.64] ;  /* 0x0000003434347980 */ /* 0x000f62000c101d00 */
[----:B------:R-:W-:-:S03]  /*15800*/  IMAD.WIDE.U32 R20, R3, UR8, R20 ;  /* 0x0000000803147c25 */ /* 0x000fc6000f8e0014 */
[----:B------:R-:W5:Y:S01]  /*15810*/  LD.E.128 R48, desc[UR52][R48.64] ;  /* 0x0000003430307980 */ /* 0x000f62000c101d00 */
[----:B------:R-:W-:Y:S01]  /*15820*/  SHF.R.S32.HI R3, RZ, 0x1f, R17 ;  /* 0x0000001fff037819 */ /* 0x000fe20000011411 */
        /* <DEDUP_REMOVED lines=13> */
[----:B------:R-:W-:Y:S01]  /*15900*/  VIADD R0, R0, 0x33420 ;  /* 0x0003342000007836 */ /* 0x000fe20000000000 */
[----:B------:R-:W-:Y:S01]  /*15910*/  LEA R18, P3, R20, UR6, 0x1 ;  /* 0x0000000614127c11 */ /* 0x000fe2000f8608ff */
[----:B------:R-:W-:-:S02]  /*15920*/  IMAD.IADD R17, R21, 0x1, R61 ;  /* 0x0000000115117824 */ /* 0x000fc400078e023d */
[----:B------:R-:W-:Y:S01]  /*15930*/  VIADD R3, R65, 0x20 ;  /* 0x0000002041037836 */ /* 0x000fe20000000000 */
[----:B------:R-:W-:Y:S02]  /*15940*/  PRMT R0, RZ, 0x654, R0 ;  /* 0x00000654ff007816 */ /* 0x000fe40000000000 */
[----:B------:R-:W-:Y:S02]  /*15950*/  LEA.HI.X R17, R20, UR7, R17, 0x1, P3 ;  /* 0x0000000714117c11 */ /* 0x000fe400098f0c11 */
[-C--:B------:R-:W-:Y:S01]  /*15960*/  ISETP.GE.AND P1, PT, R3, R64.reuse, PT ;  /* 0x000000400300720c */ /* 0x080fe20003f26270 */
[----:B------:R-:W-:Y:S01]  /*15970*/  VIADD R3, R65, 0x40 ;  /* 0x0000004041037836 */ /* 0x000fe20000000000 */
[----:B0-----:R0:W-:Y:S01]  /*15980*/  SYNCS.ARRIVE.TRANS64.RED.A1T0 RZ, [R0+URZ], RZ ;  /* 0x000000ff00ff79a7 */ /* 0x0011e2000810043f */
[----:B------:R1:W2:Y:S01]  /*15990*/  SHFL.IDX PT, R62, R18, RZ, 0x181f ;  /* 0x00181fff123e7589 */ /* 0x0002a200000e0000 */
[----:B------:R-:W-:Y:S02]  /*159a0*/  BSSY B1, `(.L_x_4189) ;  /* 0x0000011000017945 */ /* 0x000fe40003800000 */
[----:B------:R-:W-:Y:S01]  /*159b0*/  ISETP.GE.AND P0, PT, R3, R64, PT ;  /* 0x000000400300720c */ /* 0x000fe20003f06270 */
[----:B0-----:R1:W0:Y:S01]  /*159c0*/  SHFL.IDX PT, R0, R17, RZ, 0x181f ;  /* 0x00181fff11007589 */ /* 0x00122200000e0000 */
[----:B------:R-:W-:Y:S11]  /*159d0*/  @P2 BRA `(.L_x_4190) ;  /* 0x0000000000342947 */ /* 0x000ff60003800000 */
[----:B------:R-:W-:Y:S02]  /*159e0*/  ULDC UR4, c[0x0][0xac8] ;  /* 0x0002b20000047ab9 */ /* 0x000fe40000000800 */
[----:B------:R-:W-:Y:S02]  /*159f0*/  ISETP.GE.AND P4, PT, R23, UR4, PT ;  /* 0x0000000417007c0c */ /* 0x000fe4000bf86270 */
[----:B------:R-:W-:Y:S02]  /*15a00*/  ISETP.GE.AND P3, PT, R220, UR4, PT ;  /* 0x00000004dc007c0c */ /* 0x000fe4000bf66270 */
[----:B------:R-:W-:-:S09]  /*15a10*/  ISETP.GE.AND P2, PT, R221, UR4, PT ;  /* 0x00000004dd007c0c */ /* 0x000fd2000bf46270 */
[CC--:B--2---:R-:W-:Y:S02]  /*15a20*/  @!P4 LEA R20, P6, R23.reuse, R62.reuse, 0x1 ;  /* 0x0000003e1714c211 */ /* 0x0c4fe400078c08ff */
[C---:B------:R-:W-:Y:S02]  /*15a30*/  @!P3 LEA R60, P5, R220.reuse, R62, 0x1 ;  /* 0x0000003edc3cb211 */ /* 0x040fe400078a08ff */
[----:B0-----:R-:W-:Y:S02]  /*15a40*/  @!P4 LEA.HI.X R21, R23, R0, R230, 0x1, P6 ;  /* 0x000000001715c211 */ /* 0x001fe400030f0ce6 */
[C---:B------:R-:W-:Y:S02]  /*15a50*/  @!P2 LEA R62, P6, R221.reuse, R62, 0x1 ;  /* 0x0000003edd3ea211 */ /* 0x040fe400078c08ff */
[-C--:B------:R-:W-:Y:S01]  /*15a60*/  @!P3 LEA.HI.X R61, R220, R0.reuse, R229, 0x1, P5 ;  /* 0x00000000dc3db211 */ /* 0x080fe200028f0ce5 */
[----:B-----5:R3:W-:Y:S01]  /*15a70*/  @!P4 ST.E.128 desc[UR52][R20.64], R32 ;  /* 0x000000201400c985 */ /* 0x0207e2000c101d34 */
[----:B------:R-:W-:-:S03]  /*15a80*/  @!P2 LEA.HI.X R63, R221, R0, R228, 0x1, P6 ;  /* 0x00000000dd3fa211 */ /* 0x000fc600030f0ce4 */
[----:B------:R3:W-:Y:S04]  /*15a90*/  @!P3 ST.E.128 desc[UR52][R60.64], R44 ;  /* 0x0000002c3c00b985 */ /* 0x0007e8000c101d34 */
[----:B------:R3:W-:Y:S02]  /*15aa0*/  @!P2 ST.E.128 desc[UR52][R62.64], R56 ;  /* 0x000000383e00a985 */ /* 0x0007e4000c101d34 */
.L_x_4190:
[----:B------:R-:W-:Y:S05]  /*15ab0*/  BSYNC B1 ;  /* 0x0000000000017941 */ /* 0x000fea0003800000 */
.L_x_4189:
        /* <DEDUP_REMOVED lines=17> */
.L_x_4192:
[----:B------:R-:W-:Y:S05]  /*15bd0*/  BSYNC B1 ;  /* 0x0000000000017941 */ /* 0x000fea0003800000 */
.L_x_4191:
        /* <DEDUP_REMOVED lines=17> */
.L_x_4194:
[----:B------:R-:W-:Y:S05]  /*15cf0*/  BSYNC B1 ;  /* 0x0000000000017941 */ /* 0x000fea0003800000 */
.L_x_4193:
[----:B0-----:R-:W-:Y:S01]  /*15d00*/  VIADD R0, R65, 0x60 ;  /* 0x0000006041007836 */ /* 0x001fe20000000000 */
[----:B-1--4-:R-:W4:Y:S04]  /*15d10*/  SHFL.IDX PT, R17, R17, 0x3, 0x181f ;  /* 0x00781f0011117f89 */ /* 0x012f2800000e0000 */
[----:B------:R-:W-:Y:S01]  /*15d20*/  ISETP.GE.AND P0, PT, R0, R64, PT ;  /* 0x000000400000720c */ /* 0x000fe20003f06270 */
[----:B------:R-:W0:-:S12]  /*15d30*/  SHFL.IDX PT, R18, R18, 0x3, 0x181f ;  /* 0x00781f0012127f89 */ /* 0x000e1800000e0000 */
[----:B------:R-:W-:Y:S05]  /*15d40*/  @P0 BRA `(.L_x_4195) ;  /* 0x0000000c005c0947 */ /* 0x000fea0003800000 */
[----:B------:R-:W-:Y:S02]  /*15d50*/  ULDC UR4, c[0x0][0xac8] ;  /* 0x0002b20000047ab9 */ /* 0x000fe40000000800 */
[----:B------:R-:W-:Y:S02]  /*15d60*/  ISETP.GE.AND P2, PT, R23, UR4, PT ;  /* 0x0000000417007c0c */ /* 0x000fe4000bf46270 */
[----:B------:R-:W-:-:S11]  /*15d70*/  ISETP.GE.AND P3, PT, R220, UR4, PT ;  /* 0x00000004dc007c0c */ /* 0x000fd6000bf66270 */
[CC--:B0-----:R-:W-:Y:S02]  /*15d80*/  @!P2 LEA R12, P0, R23.reuse, R18.reuse, 0x1 ;  /* 0x00000012170ca211 */ /* 0x0c1fe400078008ff */
        /* <DEDUP_REMOVED lines=11> */
.L_x_4187:
        /* <DEDUP_REMOVED lines=32> */
.L_x_4196:
        /* <DEDUP_REMOVED lines=47> */
.L_x_4198:
[----:B------:R-:W-:Y:S05]  /*16330*/  BSYNC B1 ;  /* 0x0000000000017941 */ /* 0x000fea0003800000 */
.L_x_4197:
        /* <DEDUP_REMOVED lines=57> */
[C---:B------:R-:W-:Y:S02]  /*166d0*/  @!P3 LEA R14, P5, R220.reuse, R4, 0x1 ;  /* 0x00000004dc0eb211 */ /* 0x040fe400078a08ff */
[----:B--2---:R-:W-:Y:S02]  /*166e0*/  @!P4 LEA.HI.X R13, R23, R0, R230, 0x1, P6 ;  /* 0x00000000170dc211 */ /* 0x004fe400030f0ce6 */
[C---:B------:R-:W-:Y:S02]  /*166f0*/  @!P2 LEA R4, P6, R221.reuse, R4, 0x1 ;  /* 0x00000004dd04a211 */ /* 0x040fe400078c08ff */
[-C--:B------:R-:W-:Y:S01]  /*16700*/  @!P3 LEA.HI.X R15, R220, R0.reuse, R229, 0x1, P5 ;  /* 0x00000000dc0fb211 */ /* 0x080fe200028f0ce5 */
[----:B------:R3:W-:Y:S01]  /*16710*/  @!P4 ST.E.128 desc[UR52][R12.64], RZ ;  /* 0x000000ff0c00c985 */ /* 0x0007e2000c101d34 */
[----:B------:R-:W-:-:S03]  /*16720*/  @!P2 LEA.HI.X R5, R221, R0, R228, 0x1, P6 ;  /* 0x00000000dd05a211 */ /* 0x000fc600030f0ce4 */
[----:B------:R3:W-:Y:S04]  /*16730*/  @!P3 ST.E.128 desc[UR52][R14.64], RZ ;  /* 0x000000ff0e00b985 */ /* 0x0007e8000c101d34 */
[----:B------:R3:W-:Y:S02]  /*16740*/  @!P2 ST.E.128 desc[UR52][R4.64], RZ ;  /* 0x000000ff0400a985 */ /* 0x0007e4000c101d34 */
.L_x_4200:
[----:B------:R-:W-:Y:S05]  /*16750*/  BSYNC B1 ;  /* 0x0000000000017941 */ /* 0x000fea0003800000 */
.L_x_4199:
        /* <DEDUP_REMOVED lines=17> */
.L_x_4202:
[----:B------:R-:W-:Y:S05]  /*16870*/  BSYNC B1 ;  /* 0x0000000000017941 */ /* 0x000fea0003800000 */
.L_x_4201:
        /* <DEDUP_REMOVED lines=17> */
.L_x_4204:
[----:B------:R-:W-:Y:S05]  /*16990*/  BSYNC B1 ;  /* 0x0000000000017941 */ /* 0x000fea0003800000 */
.L_x_4203:
        /* <DEDUP_REMOVED lines=18> */
.L_x_4195:
[----:B------:R-:W-:Y:S05]  /*16ac0*/  BSYNC B0 ;  /* 0x0000000000007941 */ /* 0x000fea0003800000 */
.L_x_4186:
[----:B------:R-:W-:Y:S02]  /*16ad0*/  ULDC UR4, c[0x0][0xc3c] ;  /* 0x00030f0000047ab9 */ /* 0x000fe40000000800 */
[----:B------:R-:W-:-:S06]  /*16ae0*/  UISETP.GE.AND UP0, UPT, UR48, UR4, UPT ;  /* 0x000000043000728c */ /* 0x000fcc000bf06270 */
[----:B------:R-:W-:-:S13]  /*16af0*/  PLOP3.LUT P0, PT, PT, PT, UP0, 0x80, 0x0 ;  /* 0x000000000000781c */ /* 0x000fda0003f0f008 */
[----:B------:R-:W-:Y:S05]  /*16b00*/  @!P0 BRA `(.L_x_4205) ;  /* 0xfffffea000c88947 */ /* 0x000fea000383ffff */
[----:B------:R-:W-:Y:S05]  /*16b10*/  EXIT ;  /* 0x000000000000794d */ /* 0x000fea0003800000 */
.L_x_4100:
[----:B------:R-:W-:-:S08]  /*16b20*/  NOP ;  /* 0x0000000000007918 */ /* 0x000fd00000000000 */
[----:B------:R-:W0:-:S00]  /*16b30*/  USETMAXREG.DEALLOC.CTAPOOL 0x18 ;  /* 0x00000018000079c8 */ /* 0x000e0000080e0500 */
[----:B0-----:R-:W-:Y:S01]  /*16b40*/  LOP3.LUT R0, R0, 0x3, RZ, 0xc0, !PT ;  /* 0x0000000300007812 */ /* 0x001fe200078ec0ff */
[----:B------:R-:W-:Y:S01]  /*16b50*/  IMAD.MOV.U32 R6, RZ, RZ, RZ ;  /* 0x000000ffff067224 */ /* 0x000fe200078e00ff */
[----:B------:R-:W-:-:S04]  /*16b60*/  LOP3.LUT R16, R16, 0xfffffffd, RZ, 0xc0, !PT ;  /* 0xfffffffd10107812 */ /* 0x000fc800078ec0ff */
[----:B------:R-:W0:Y:S02]  /*16b70*/  SHFL.IDX PT, R0, R0, RZ, 0x1f ;  /* 0x00001fff00007589 */ /* 0x000e2400000e0000 */
[----:B0-----:R-:W-:-:S13]  /*16b80*/  ISETP.NE.AND P0, PT, R0, RZ, PT ;  /* 0x000000ff0000720c */ /* 0x001fda0003f05270 */
[----:B------:R-:W-:Y:S01]  /*16b90*/  @P0 LOP3.LUT R16, R16, 0x2, RZ, 0xfc, !PT ;  /* 0x0000000210100812 */ /* 0x000fe200078efcff */
[----:B------:R-:W-:Y:S06]  /*16ba0*/  @!P0 BRA `(.L_x_4206) ;  /* 0x00000000002c8947 */ /* 0x000fec0003800000 */
[----:B------:R-:W0:Y:S08]  /*16bb0*/  S2UR UR5, SR_CgaCtaId ;  /* 0x00000000000579c3 */ /* 0x000e300000008800 */
[----:B------:R-:W-:Y:S06]  /*16bc0*/  BAR.SYNC.DEFER_BLOCKING 0x5, 0x180 ;  /* 0x0146000000007b1d */ /* 0x000fec0000010000 */
[----:B------:R-:W-:-:S02]  /*16bd0*/  UMOV UR4, 0x400 ;  /* 0x0000040000047882 */ /* 0x000fc40000000000 */
[----:B0-----:R-:W-:-:S09]  /*16be0*/  ULEA UR4, UR5, UR4, 0x18 ;  /* 0x0000000405047291 */ /* 0x001fd2000f8ec03f */
[----:B------:R-:W0:Y:S04]  /*16bf0*/  LDS.128 R4, [UR4+0x334d0] ;  /* 0x0334d004ff047984 */ /* 0x000e280008000c00 */
[----:B0-----:R0:W-:Y:S01]  /*16c00*/  STL [R1+0x24], R5 ;  /* 0x0000240501007387 */ /* 0x0011e20000100800 */
[----:B------:R-:W-:Y:S02]  /*16c10*/  R2UR UR44, R7 ;  /* 0x00000000072c72ca */ /* 0x000fe400000e0000 */
[----:B------:R-:W-:Y:S01]  /*16c20*/  R2UR UR36, R6 ;  /* 0x00000000062472ca */ /* 0x000fe200000e0000 */
[----:B------:R0:W-:Y:S01]  /*16c30*/  STL [R1+0x20], R4 ;  /* 0x0000200401007387 */ /* 0x0001e20000100800 */
[----:B------:R-:W-:Y:S06]  /*16c40*/  BAR.ARV 0x4, 0x180 ;  /* 0x0106000000007b1d */ /* 0x000fec0000002000 */
[----:B------:R-:W-:Y:S07]  /*16c50*/  BRA `(.L_x_4207) ;  /* 0x0000000800bc7947 */ /* 0x000fee0003800000 */
.L_x_4206:
[----:B------:R-:W0:Y:S01]  /*16c60*/  S2R R0, SR_TID.X ;  /* 0x0000000000007919 */ /* 0x000e220000002100 */
        /* <DEDUP_REMOVED lines=40> */
.L_x_4212:
        /* <DEDUP_REMOVED lines=14> */
.L_x_4211:
[----:B------:R-:W-:Y:S05]  /*16fd0*/  BSYNC B0 ;  /* 0x0000000000007941 */ /* 0x000fea0003800000 */
.L_x_4210:
        /* <DEDUP_REMOVED lines=22> */
.L_x_4208:
        /* <DEDUP_REMOVED lines=25> */
.L_x_4213:
        /* <DEDUP_REMOVED lines=58> */
.L_x_4209:
[----:B------:R0:W-:Y:S01]  /*17670*/  STL [R1+0x20], R0 ;  /* 0x0000200001007387 */ /* 0x0001e20000100800 */
[----:B------:R-:W-:-:S03]  /*17680*/  UMOV UR36, URZ ;  /* 0x0000003f00247c82 */ /* 0x000fc60008000000 */
[----:B------:R0:W-:Y:S02]  /*17690*/  STL [R1+0x24], RZ ;  /* 0x000024ff01007387 */ /* 0x0001e40000100800 */
.L_x_4214:
        /* <DEDUP_REMOVED lines=11> */
.L_x_4207:
[----:B-1----:R-:W-:Y:S01]  /*17750*/  IMAD.MOV.U32 R0, RZ, RZ, 0x1 ;  /* 0x00000001ff007424 */ /* 0x002fe200078e00ff */
[----:B------:R-:W-:Y:S01]  /*17760*/  ULDC UR4, c[0x0][0xc3c] ;  /* 0x00030f0000047ab9 */ /* 0x000fe20000000800 */
[----:B------:R1:W-:Y:S01]  /*17770*/  STL [R1+0x8], RZ ;  /* 0x000008ff01007387 */ /* 0x0003e20000100800 */
[----:B------:R-:W-:-:S03]  /*17780*/  UISETP.GE.AND UP0, UPT, UR44, UR4, UPT ;  /* 0x000000042c00728c */ /* 0x000fc6000bf06270 */
[----:B------:R1:W-:Y:S03]  /*17790*/  STL [R1+0x10], R0 ;  /* 0x0000100001007387 */ /* 0x0003e60000100800 */
[----:B------:R-:W-:Y:S01]  /*177a0*/  PLOP3.LUT P0, PT, PT, PT, UP0, 0x80, 0x0 ;  /* 0x000000000000781c */ /* 0x000fe20003f0f008 */
[----:B------:R1:W-:-:S12]  /*177b0*/  STL [R1+0x30], RZ ;  /* 0x000030ff01007387 */ /* 0x0003d80000100800 */
[----:B-1----:R-:W-:Y:S05]  /*177c0*/  @P0 BRA `(.L_x_4215) ;  /* 0x0000005800dc0947 */ /* 0x002fea0003800000 */
        /* <DEDUP_REMOVED lines=9> */
[----:B-1----:R-:W-:Y:S01]  /*17860*/  SHF.R.U32.HI R0, RZ, 0x1, R9 ;  /* 0x00000001ff007819 */ /* 0x002fe20000011609 */
[C---:B0-----:R-:W-:Y:S01]  /*17870*/  IMAD.SHL.U32 R4, R9.reuse, 0x40, RZ ;  /* 0x0000004009047824 */ /* 0x041fe200078e00ff */
[C---:B------:R-:W-:Y:S01]  /*17880*/  LOP3.LUT R8, R9.reuse, 0x7f, RZ, 0xc0, !PT ;  /* 0x0000007f09087812 */ /* 0x040fe200078ec0ff */
[----:B------:R-:W-:-:S03]  /*17890*/  IMAD.SHL.U32 R5, R9, 0x2, RZ ;  /* 0x0000000209057824 */ /* 0x000fc600078e00ff */
[----:B------:R-:W-:-:S04]  /*178a0*/  LOP3.LUT R3, R4, 0x180, RZ, 0xc0, !PT ;  /* 0x0000018004037812 */ /* 0x000fc800078ec0ff */
[----:B------:R-:W-:Y:S01]  /*178b0*/  LOP3.LUT R3, R3, 0x30, R0, 0xf8, !PT ;  /* 0x0000003003037812 */ /* 0x000fe200078ef800 */
[----:B------:R-:W-:-:S05]  /*178c0*/  IMAD.SHL.U32 R0, R9, 0x10, RZ ;  /* 0x0000001009007824 */ /* 0x000fca00078e00ff */
[----:B------:R-:W-:-:S04]  /*178d0*/  LOP3.LUT R2, R0, 0x1b0, RZ, 0xc0, !PT ;  /* 0x000001b000027812 */ /* 0x000fc800078ec0ff */
[----:B------:R-:W-:Y:S01]  /*178e0*/  LOP3.LUT R6, R2, 0x30, R5, 0x78, !PT ;  /* 0x0000003002067812 */ /* 0x000fe200078e7805 */
[----:B------:R-:W-:-:S05]  /*178f0*/  IMAD.SHL.U32 R2, R8, 0x10, RZ ;  /* 0x0000001008027824 */ /* 0x000fca00078e00ff */
[----:B------:R-:W-:Y:S01]  /*17900*/  LOP3.LUT R7, R2, 0x600, RZ, 0xc0, !PT ;  /* 0x0000060002077812 */ /* 0x000fe200078ec0ff */
[----:B------:R-:W-:-:S05]  /*17910*/  IMAD.SHL.U32 R2, R9, 0x8, RZ ;  /* 0x0000000809027824 */ /* 0x000fca00078e00ff */
[----:B------:R-:W-:Y:S01]  /*17920*/  LOP3.LUT R5, R3, 0x30, R2, 0x78, !PT ;  /* 0x0000003003057812 */ /* 0x000fe200078e7802 */
[----:B------:R-:W-:Y:S01]  /*17930*/  IMAD.SHL.U32 R2, R9, 0x20, RZ ;  /* 0x0000002009027824 */ /* 0x000fe200078e00ff */
[----:B------:R-:W-:Y:S02]  /*17940*/  LOP3.LUT R3, R7, 0x40, R0, 0xf8, !PT ;  /* 0x0000004007037812 */ /* 0x000fe400078ef800 */
[----:B------:R-:W-:Y:S02]  /*17950*/  LOP3.LUT R5, R5, 0x640, R4, 0xf8, !PT ;  /* 0x0000064005057812 */ /* 0x000fe400078ef804 */
[----:B------:R-:W-:Y:S02]  /*17960*/  LOP3.LUT R3, R3, R6, RZ, 0xfc, !PT ;  /* 0x0000000603037212 */ /* 0x000fe400078efcff */
[----:B------:R-:W-:Y:S01]  /*17970*/  LOP3.LUT R6, R2, 0x80, RZ, 0xc0, !PT ;  /* 0x0000008002067812 */ /* 0x000fe200078ec0ff */
[----:B------:R-:W-:Y:S01]  /*17980*/  STL [R1+0x4], R5 ;  /* 0x0000040501007387 */ /* 0x000fe20000100800 */
[--C-:B------:R-:W-:Y:S01]  /*17990*/  LOP3.LUT R7, R7, 0x60, R2.reuse, 0xf8, !PT ;  /* 0x0000006007077812 */ /* 0x100fe200078ef802 */
[----:B------:R-:W-:Y:S01]  /*179a0*/  IMAD.IADD R3, R18, 0x1, R3 ;  /* 0x0000000112037824 */ /* 0x000fe200078e0203 */
[----:B------:R-:W-:Y:S01]  /*179b0*/  LOP3.LUT R6, R6, 0x10, R9, 0xf8, !PT ;  /* 0x0000001006067812 */ /* 0x000fe200078ef809 */
[----:B------:R-:W-:Y:S01]  /*179c0*/  IMAD.SHL.U32 R9, R9, 0x4, RZ ;  /* 0x0000000409097824 */ /* 0x000fe200078e00ff */
[----:B------:R-:W-:-:S02]  /*179d0*/  LOP3.LUT R7, R7, 0x100, R2, 0xf8, !PT ;  /* 0x0000010007077812 */ /* 0x000fc400078ef802 */
[----:B------:R-:W-:Y:S02]  /*179e0*/  LOP3.LUT R0, R0, 0x30, RZ, 0xc0, !PT ;  /* 0x0000003000007812 */ /* 0x000fe400078ec0ff */
[----:B------:R-:W-:-:S04]  /*179f0*/  LOP3.LUT R6, R6, 0x10, R9, 0x78, !PT ;  /* 0x0000001006067812 */ /* 0x000fc800078e7809 */
[----:B------:R-:W-:-:S05]  /*17a00*/  LOP3.LUT R4, R7, R6, RZ, 0xfc, !PT ;  /* 0x0000000607047212 */ /* 0x000fca00078efcff */
[----:B------:R0:W-:Y:S04]  /*17a10*/  STL [R1], R4 ;  /* 0x0000000401007387 */ /* 0x0001e80000100800 */
[----:B------:R-:W-:Y:S04]  /*17a20*/  STL [R1+0x2c], R3 ;  /* 0x00002c0301007387 */ /* 0x000fe80000100800 */
[----:B------:R-:W-:Y:S01]  /*17a30*/  STL [R1+0x30], RZ ;  /* 0x000030ff01007387 */ /* 0x000fe20000100800 */
[----:B0-----:R-:W-:-:S04]  /*17a40*/  SHF.R.U32.HI R4, RZ, 0x2, R8 ;  /* 0x00000002ff047819 */ /* 0x001fc80000011608 */
[----:B------:R-:W-:Y:S01]  /*17a50*/  LOP3.LUT R4, R4, 0x60, R2, 0xf8, !PT ;  /* 0x0000006004047812 */ /* 0x000fe200078ef802 */
[----:B------:R-:W-:-:S05]  /*17a60*/  IMAD.MOV.U32 R2, RZ, RZ, 0x1 ;  /* 0x00000001ff027424 */ /* 0x000fca00078e00ff */
[----:B------:R0:W-:Y:S04]  /*17a70*/  STL [R1+0x10], R2 ;  /* 0x0000100201007387 */ /* 0x0001e80000100800 */
[----:B------:R1:W-:Y:S01]  /*17a80*/  STL [R1+0x8], RZ ;  /* 0x000008ff01007387 */ /* 0x0003e20000100800 */
[C---:B0-----:R-:W-:Y:S02]  /*17a90*/  LOP3.LUT R2, R0.reuse, 0x40, RZ, 0xfc, !PT ;  /* 0x0000004000027812 */ /* 0x041fe400078efcff */
[----:B-1----:R-:W-:-:S07]  /*17aa0*/  LOP3.LUT R0, R0, 0x80, RZ, 0xfc, !PT ;  /* 0x0000008000007812 */ /* 0x002fce00078efcff */
.L_x_4294:
[----:B------:R-:W-:Y:S01]  /*17ab0*/  ULDC.64 UR4, c[0x0][0xa28] ;  /* 0x00028a0000047ab9 */ /* 0x000fe20000000a00 */
[----:B------:R-:W-:Y:S01]  /*17ac0*/  IMAD.MOV.U32 R0, RZ, RZ, RZ ;  /* 0x000000ffff007224 */ /* 0x000fe200078e00ff */
[----:B------:R-:W-:Y:S01]  /*17ad0*/  UISETP.NE.U32.AND UP0, UPT, UR4, URZ, UPT ;  /* 0x0000003f0400728c */ /* 0x000fe2000bf05070 */
[----:B------:R-:W-:Y:S01]  /*17ae0*/  ULDC.64 UR8, c[0x0][0xa18] ;  /* 0x0002860000087ab9 */ /* 0x000fe20000000a00 */
[----:B------:R-:W-:Y:S02]  /*17af0*/  ULDC.64 UR6, c[0x0][0xa00] ;  /* 0x0002800000067ab9 */ /* 0x000fe40000000a00 */
[----:B------:R-:W-:Y:S01]  /*17b00*/  UISETP.NE.AND.EX UP0, UPT, UR5, URZ, UPT, UP0 ;  /* 0x0000003f0500728c */ /* 0x000fe2000bf05300 */
[----:B-1-3--:R-:W-:Y:S01]  /*17b10*/  IMAD.MOV.U32 R4, RZ, RZ, RZ ;  /* 0x000000ffff047224 */ /* 0x00afe200078e00ff */
        /* <DEDUP_REMOVED lines=8> */
[----:B0-----:R0:W5:Y:S01]  /*17ba0*/  @P0 LDG.E R0, desc[UR52][R2.64] ;  /* 0x0000003402000981 */ /* 0x001162000c1e1900 */
        /* <DEDUP_REMOVED lines=40> */
[----:B------:R-:W-:-:S05]  /*17e30*/  IMAD.U32 R2, RZ, RZ, UR6 ;  /* 0x00000006ff027e24 */ /* 0x000fca000f8e00ff */
[----:B------:R-:W2:Y:S02]  /*17e40*/  LDG.E R5, desc[UR52][R2.64+0x4] ;  /* 0x0000043402057981 */ /* 0x000ea4000c1e1900 */
[----:B--2---:R-:W-:-:S13]  /*17e50*/  R2UR UR42, R5 ;  /* 0x00000000052a72ca */ /* 0x004fda00000e0000 */
[----:B------:R-:W-:-:S12]  /*17e60*/  UIADD3 UR42, -UR5, UR42, URZ ;  /* 0x0000002a052a7290 */ /* 0x000fd8000fffe13f */
.L_x_4216:
        /* <DEDUP_REMOVED lines=10> */
.L_x_4217:
[----:B------:R-:W-:Y:S05]  /*17f10*/  @!P1 BRA `(.L_x_4218) ;  /* 0x0000000000209947 */ /* 0x000fea0003800000 */
[----:B0-----:R-:W-:Y:S02]  /*17f20*/  IMAD.U32 R2, RZ, RZ, UR8 ;  /* 0x00000008ff027e24 */ /* 0x001fe4000f8e00ff */
[----:B------:R-:W-:-:S05]  /*17f30*/  IMAD.U32 R3, RZ, RZ, UR9 ;  /* 0x00000009ff037e24 */ /* 0x000fca000f8e00ff */
[----:B------:R-:W2:Y:S02]  /*17f40*/  LDG.E R2, desc[UR52][R2.64] ;  /* 0x0000003402027981 */ /* 0x000ea4000c1e1900 */
[----:B--2---:R-:W-:Y:S01]  /*17f50*/  R2UR UR5, R2 ;  /* 0x00000000020572ca */ /* 0x004fe200000e0000 */
[----:B------:R-:W-:-:S05]  /*17f60*/  IMAD.U32 R2, RZ, RZ, UR8 ;  /* 0x00000008ff027e24 */ /* 0x000fca000f8e00ff */
[----:B------:R-:W2:Y:S02]  /*17f70*/  LDG.E R4, desc[UR52][R2.64+0x4] ;  /* 0x0000043402047981 */ /* 0x000ea4000c1e1900 */
[----:B--2---:R-:W-:-:S13]  /*17f80*/  R2UR UR4, R4 ;  /* 0x00000000040472ca */ /* 0x004fda00000e0000 */
[----:B------:R-:W-:-:S12]  /*17f90*/  UIADD3 UR4, -UR5, UR4, URZ ;  /* 0x0000000405047290 */ /* 0x000fd8000fffe13f */
.L_x_4218:
        /* <DEDUP_REMOVED lines=10> */
[----:B------:R-:W-:Y:S01]  /*18040*/  VIADD R0, R2, 0x7f ;  /* 0x0000007f02007836 */ /* 0x000fe20000000000 */
[----:B------:R0:W-:Y:S04]  /*18050*/  STL [R1+0xc], R2 ;  /* 0x00000c0201007387 */ /* 0x0001e80000100800 */
        /* <DEDUP_REMOVED lines=10> */
[----:B0-----:R-:W-:Y:S11]  /*18100*/  @!P1 BRA `(.L_x_4219) ;  /* 0x0000000000449947 */ /* 0x001ff60003800000 */
        /* <DEDUP_REMOVED lines=10> */
.L_x_4220:
[----:B------:R-:W-:-:S11]  /*181b0*/  UISETP.NE.AND UP1, UPT, UR5, 0x1, UPT ;  /* 0x000000010500788c */ /* 0x000fd6000bf25270 */
[----:B------:R-:W-:Y:S02]  /*181c0*/  @UP1 ULDC.64 UR10, c[0x0][0x9e8] ;  /* 0x00027a00000a1ab9 */ /* 0x000fe40000000a00 */
[----:B------:R-:W-:-:S04]  /*181d0*/  UIMAD.WIDE.U32 UR6, UR8, UR10, URZ ;  /* 0x0000000a080672a5 */ /* 0x000fc8000f8e003f */
[----:B------:R-:W-:-:S12]  /*181e0*/  @UP1 USHF.R.U32.HI UR8, URZ, UR11, UR7 ;  /* 0x0000000b3f081299 */ /* 0x000fd80008011607 */
.L_x_4221:
[----:B------:R-:W-:-:S04]  /*181f0*/  UIMAD UR8, UR8, UR5, UR5 ;  /* 0x00000005080872a4 */ /* 0x000fc8000f8e0205 */
[----:B------:R-:W-:-:S04]  /*18200*/  UISETP.LT.AND UP1, UPT, UR4, UR8, UPT ;  /* 0x000000080400728c */ /* 0x000fc8000bf21270 */
[----:B------:R-:W-:-:S12]  /*18210*/  USEL UR4, UR4, UR8, UP1 ;  /* 0x0000000804047287 */ /* 0x000fd80008800000 */
.L_x_4219:
[----:B------:R-:W-:Y:S01]  /*18220*/  R2UR UR12, R2 ;  /* 0x00000000020c72ca */ /* 0x000fe200000e0000 */
[----:B------:R-:W-:Y:S02]  /*18230*/  UIADD3 UR6, UR13, 0x9f, URZ ;  /* 0x0000009f0d067890 */ /* 0x000fe4000fffe03f */
[----:B------:R-:W-:Y:S01]  /*18240*/  UIADD3 UR8, UR4, 0x9f, URZ ;  /* 0x0000009f04087890 */ /* 0x000fe2000fffe03f */
[----:B------:R-:W-:Y:S01]  /*18250*/  @UP0 ULDC UR10, c[0x0][0x44c] ;  /* 0x00011300000a0ab9 */ /* 0x000fe20000000800 */
[----:B------:R-:W-:Y:S01]  /*18260*/  UIMAD.WIDE UR6, UR6, 0x66666667, URZ ;  /* 0x66666667060678a5 */ /* 0x000fe2000f8e023f */
[----:B------:R-:W-:Y:S01]  /*18270*/  @UP0 ULDC UR14, c[0x0][0x450] ;  /* 0x00011400000e0ab9 */ /* 0x000fe20000000800 */
[----:B------:R-:W-:Y:S02]  /*18280*/  UIMAD.WIDE UR8, UR8, 0x66666667, URZ ;  /* 0x66666667080878a5 */ /* 0x000fe4000f8e023f */
[----:B------:R-:W-:-:S04]  /*18290*/  USHF.R.U32.HI UR4, URZ, 0x1f, UR7 ;  /* 0x0000001f3f047899 */ /* 0x000fc80008011607 */
[----:B------:R-:W-:Y:S02]  /*182a0*/  UIMAD.WIDE.U32 UR10, UR12, UR10, URZ ;  /* 0x0000000a0c0a72a5 */ /* 0x000fe4000f8e003f */
[----:B------:R-:W-:Y:S02]  /*182b0*/  USHF.R.U32.HI UR6, URZ, 0x1f, UR9 ;  /* 0x0000001f3f067899 */ /* 0x000fe40008011609 */
[----:B------:R-:W-:Y:S02]  /*182c0*/  @UP0 USHF.R.U32.HI UR12, URZ, UR14, UR11 ;  /* 0x0000000e3f0c0299 */ /* 0x000fe4000801160b */
[----:B------:R-:W-:Y:S02]  /*182d0*/  ULEA.HI.SX32 UR4, UR7, UR4, 0x1a ;  /* 0x0000000407047291 */ /* 0x000fe4000f8fd23f */
[----:B------:R-:W-:Y:S02]  /*182e0*/  UIADD3 UR12, UR12, UR13, -UR42 ;  /* 0x0000000d0c0c7290 */ /* 0x000fe4000fffe82a */
[----:B------:R-:W-:Y:S01]  /*182f0*/  ULEA.HI.SX32 UR6, UR9, UR6, 0x1a ;  /* 0x0000000609067291 */ /* 0x000fe2000f8fd23f */
        /* <DEDUP_REMOVED lines=16> */
.L_x_4223:
[----:B------:R-:W-:-:S11]  /*18400*/  UISETP.NE.AND UP0, UPT, UR5, 0x1, UPT ;  /* 0x000000010500788c */ /* 0x000fd6000bf05270 */
[----:B------:R-:W-:Y:S02]  /*18410*/  @UP0 ULDC.64 UR8, c[0x0][0x9e8] ;  /* 0x00027a0000080ab9 */ /* 0x000fe40000000a00 */
[----:B------:R-:W-:-:S04]  /*18420*/  UIMAD.WIDE.U32 UR6, UR12, UR8, URZ ;  /* 0x000000080c0672a5 */ /* 0x000fc8000f8e003f */
[----:B------:R-:W-:-:S12]  /*18430*/  @UP0 USHF.R.U32.HI UR12, URZ, UR9, UR7 ;  /* 0x000000093f0c0299 */ /* 0x000fd80008011607 */
.L_x_4224:
[----:B------:R-:W-:-:S06]  /*18440*/  UIMAD UR5, UR12, UR5, URZ ;  /* 0x000000050c0572a4 */ /* 0x000fcc000f8e023f */
[----:B------:R-:W-:-:S07]  /*18450*/  VIMNMX R0, R0, UR5, !PT ;  /* 0x0000000500007c48 */ /* 0x000fce000ffe0100 */
.L_x_4222:
[----:B------:R-:W-:Y:S01]  /*18460*/  IMAD.HI R0, R0, 0x66666667, RZ ;  /* 0x6666666700007827 */ /* 0x000fe200078e02ff */
[----:B------:R-:W-:Y:S04]  /*18470*/  BSSY B7, `(.L_x_4225) ;  /* 0x0000425000077945 */ /* 0x000fe80003800000 */
[----:B------:R-:W-:-:S04]  /*18480*/  SHF.R.U32.HI R3, RZ, 0x1f, R0 ;  /* 0x0000001fff037819 */ /* 0x000fc80000011600 */
[----:B------:R-:W-:-:S04]  /*18490*/  LEA.HI.SX32 R3, R0, R3, 0x1a ;  /* 0x0000000300037211 */ /* 0x000fc800078fd2ff */
        /* <DEDUP_REMOVED lines=22> */
.L_x_4226:
        /* <DEDUP_REMOVED lines=20> */
.L_x_4229:
[----:B------:R-:W-:Y:S05]  /*18740*/  BSYNC B6 ;  /* 0x0000000000067941 */ /* 0x000fea0003800000 */
.L_x_4228:
        /* <DEDUP_REMOVED lines=22> */
.L_x_4231:
[----:B------:R-:W-:Y:S05]  /*188b0*/  BSYNC B6 ;  /* 0x0000000000067941 */ /* 0x000fea0003800000 */
.L_x_4230:
        /* <DEDUP_REMOVED lines=20> */
.L_x_4233:
[----:B------:R-:W-:Y:S05]  /*18a00*/  BSYNC B6 ;  /* 0x0000000000067941 */ /* 0x000fea0003800000 */
.L_x_4232:
        /* <DEDUP_REMOVED lines=19> */
.L_x_4235:
[----:B------:R-:W-:Y:S05]  /*18b40*/  BSYNC B6 ;  /* 0x0000000000067941 */ /* 0x000fea0003800000 */
.L_x_4234:
        /* <DEDUP_REMOVED lines=8> */
[----:B------:R-:W-:Y:S01]  /*18bd0*/  IMAD.U32 R3, RZ, RZ, UR5 ;  /* 0x00000005ff037e24 */ /* 0x000fe2000f8e00ff */
[----:B------:R-:W0:Y:S01]  /*18be0*/  S2R R0, SR_TID.X ;  /* 0x0000000000007919 */ /* 0x000e220000002100 */
[----:B------:R-:W-:-:S03]  /*18bf0*/  ULDC.64 UR4, c[0x0][0xa08] ;  /* 0x0002820000047ab9 */ /* 0x000fc60000000a00 */
[----:B------:R1:W2:Y:S02]  /*18c00*/  @P0 LDG.E R8, desc[UR52][R2.64] ;  /* 0x0000003402080981 */ /* 0x0002a4000c1e1900 */
[----:B-1----:R-:W1:Y:S01]  /*18c10*/  LDC.64 R2, c[0x0][0x418] ;  /* 0x00010600ff027b82 */ /* 0x002e620000000a00 */
[----:B0-----:R-:W-:-:S04]  /*18c20*/  SHF.R.U32.HI R0, RZ, 0x5, R0 ;  /* 0x00000005ff007819 */ /* 0x001fc80000011600 */
[----:B------:R-:W-:Y:S02]  /*18c30*/  LOP3.LUT R0, R0, 0x3, RZ, 0xc0, !PT ;  /* 0x0000000300007812 */ /* 0x000fe400078ec0ff */
[----:B-1----:R-:W-:Y:S01]  /*18c40*/  LOP3.LUT P0, RZ, R2, UR4, RZ, 0xfc, !PT ;  /* 0x0000000402ff7c12 */ /* 0x002fe2000f80fcff */
[----:B------:R-:W-:-:S03]  /*18c50*/  UMOV UR4, 0xffffffff ;  /* 0xffffffff00047882 */ /* 0x000fc60000000000 */
[----:B------:R-:W-:Y:S02]  /*18c60*/  LOP3.LUT P0, RZ, R3, UR5, RZ, 0xfc, P0 ;  /* 0x0000000503ff7c12 */ /* 0x000fe4000800fcff */
[----:B--2---:R-:W-:Y:S01]  /*18c70*/  SHF.R.S32.HI R9, RZ, 0x1f, R8 ;  /* 0x0000001fff097819 */ /* 0x004fe20000011408 */
[----:B------:R0:W-:Y:S01]  /*18c80*/  STL [R1+0x14], R8 ;  /* 0x0000140801007387 */ /* 0x0001e20000100800 */
[----:B------:R-:W-:-:S03]  /*18c90*/  SEL R17, R8, RZ, !P0 ;  /* 0x000000ff08117207 */ /* 0x000fc60004000000 */
[----:B------:R0:W-:Y:S01]  /*18ca0*/  STL [R1+0x18], R9 ;  /* 0x0000180901007387 */ /* 0x0001e20000100800 */
[----:B------:R-:W-:Y:S05]  /*18cb0*/  BRA.DIV UR4, `(.L_x_4236) ;  /* 0x0000004e04847947 */ /* 0x000fea000b800000 */
[----:B------:R1:W2:Y:S02]  /*18cc0*/  SHFL.IDX PT, R14, R0, RZ, 0x1f ;  /* 0x00001fff000e7589 */ /* 0x0002a400000e0000 */
.L_x_4313:
        /* <DEDUP_REMOVED lines=10> */
.L_x_4316:
[----:B------:R-:W-:Y:S05]  /*18d70*/  @!P6 BRA `(.L_x_4237) ;  /* 0x0000000400b0e947 */ /* 0x000fea0003800000 */
[----:B------:R-:W-:-:S04]  /*18d80*/  ISETP.NE.U32.AND P0, PT, R2, RZ, PT ;  /* 0x000000ff0200720c */ /* 0x000fc80003f05070 */
[----:B------:R-:W-:-:S13]  /*18d90*/  ISETP.NE.AND.EX P0, PT, R3, RZ, PT, P0 ;  /* 0x000000ff0300720c */ /* 0x000fda0003f05300 */
[----:B------:R-:W-:Y:S05]  /*18da0*/  @!P0 BRA `(.L_x_4239) ;  /* 0x0000000000448947 */ /* 0x000fea0003800000 */
        /* <DEDUP_REMOVED lines=17> */
.L_x_4239:
        /* <DEDUP_REMOVED lines=9> */
.L_x_4317:
        /* <DEDUP_REMOVED lines=8> */
.L_x_4241:
        /* <DEDUP_REMOVED lines=10> */
[----:B------:R-:W-:Y:S01]  /*19070*/  UMOV UR20, UR36 ;  /* 0x0000002400147c82 */ /* 0x000fe20008000000 */
[----:B------:R-:W-:Y:S01]  /*19080*/  UMOV UR10, 0x80 ;  /* 0x00000080000a7882 */ /* 0x000fe20000000000 */
[----:B------:R-:W-:-:S03]  /*19090*/  UMOV UR12, UR36 ;  /* 0x00000024000c7c82 */ /* 0x000fc60008000000 */
[----:B------:R-:W-:Y:S02]  /*190a0*/  UIADD3 UR33, UR33, 0x33470, URZ ;  /* 0x0003347021217890 */ /* 0x000fe4000fffe03f */
[----:B------:R-:W-:Y:S01]  /*190b0*/  UMOV UR21, UR37 ;  /* 0x0000002500157c82 */ /* 0x000fe20008000000 */
[----:B------:R-:W-:-:S04]  /*190c0*/  UMOV UR13, UR37 ;  /* 0x00000025000d7c82 */ /* 0x000fc80008000000 */
[----:B------:R-:W-:Y:S01]  /*190d0*/  UMOV UR17, UR33 ;  /* 0x0000002100117c82 */ /* 0x000fe20008000000 */
[----:B------:R-:W-:Y:S01]  /*190e0*/  UMOV UR9, UR33 ;  /* 0x0000002100097c82 */ /* 0x000fe20008000000 */
[----:B--2---:R-:W-:Y:S02]  /*190f0*/  IMAD R2, R2, 0x7800, R18 ;  /* 0x0000780002027824 */ /* 0x004fe400078e0212 */
[----:B---3--:R-:W-:-:S03]  /*19100*/  IMAD R0, R0, 0xa0, R5 ;  /* 0x000000a000007824 */ /* 0x008fc600078e0205 */
[----:B------:R-:W-:Y:S02]  /*19110*/  R2UR UR8, R2 ;  /* 0x00000000020872ca */ /* 0x000fe400000e0000 */
[----:B------:R-:W-:-:S11]  /*19120*/  R2UR UR35, R0 ;  /* 0x00000000002372ca */ /* 0x000fd600000e0000 */
[----:B------:R-:W-:Y:S02]  /*19130*/  UIADD3 UR32, UR8, 0xf200, URZ ;  /* 0x0000f20008207890 */ /* 0x000fe4000fffe03f */
[----:B------:R-:W-:Y:S02]  /*19140*/  UIADD3 UR16, UR8, 0x11a00, URZ ;  /* 0x00011a0008107890 */ /* 0x000fe4000fffe03f */
[----:B------:R-:W-:Y:S01]  /*19150*/  UIADD3 UR8, UR8, 0x14200, URZ ;  /* 0x0001420008087890 */ /* 0x000fe2000fffe03f */
[----:B------:R-:W-:Y:S01]  /*19160*/  UMOV UR19, UR35 ;  /* 0x0000002300137c82 */ /* 0x000fe20008000000 */
[----:B------:R-:W-:-:S03]  /*19170*/  UMOV UR11, UR35 ;  /* 0x00000023000b7c82 */ /* 0x000fc60008000000 */
[----:B------:R1:W-:Y:S02]  /*19180*/  UTMALDG.4D [UR32], [UR4], desc[UR6] ;  /* 0x00000620040075b4 */ /* 0x0003e40008019000 */
[----:B------:R1:W-:Y:S02]  /*19190*/  UTMALDG.4D [UR16], [UR4], desc[UR6] ;  /* 0x00000610040075b4 */ /* 0x0003e40008019000 */
[----:B------:R1:W-:Y:S01]  /*191a0*/  UTMALDG.4D [UR8], [UR4], desc[UR6] ;  /* 0x00000608040075b4 */ /* 0x0003e20008019000 */
[----:B------:R-:W2:Y:S02]  /*191b0*/  SYNCS.PHASECHK.TRANS64.TRYWAIT P0, [R4+URZ+0x33440], R3 ;  /* 0x03344003040075a7 */ /* 0x000ea4000800017f */
[----:B-12---:R-:W-:Y:S05]  /*191c0*/  @!P0 BRA `(.L_x_4242) ;  /* 0x0000004800948947 */ /* 0x006fea0003800000 */
.L_x_4318:
        /* <DEDUP_REMOVED lines=8> */
.L_x_4243:
        /* <DEDUP_REMOVED lines=31> */
.L_x_4237:
[----:B------:R-:W-:Y:S05]  /*19440*/  WARPSYNC.ALL ;  /* 0x0000000000007948 */ /* 0x000fea0003800000 */
[----:B-1----:R-:W-:Y:S01]  /*19450*/  VIADD R0, R18, 0x1e200 ;  /* 0x0001e20012007836 */ /* 0x002fe20000000000 */
[----:B------:R-:W-:Y:S01]  /*19460*/  USHF.R.S32.HI UR4, URZ, 0x1f, UR45 ;  /* 0x0000001f3f047899 */ /* 0x000fe2000801142d */
        /* <DEDUP_REMOVED lines=25> */
.L_x_4245:
[----:B------:R-:W-:Y:S05]  /*19600*/  BSYNC B6 ;  /* 0x0000000000067941 */ /* 0x000fea0003800000 */
.L_x_4244:
[----:B------:R-:W2:Y:S01]  /*19610*/  LDL R11, [R1+0xc] ;  /* 0x00000c00010b7983 */ /* 0x000ea20000100800 */
[----:B0-----:R-:W0:Y:S01]  /*19620*/  LDC R8, c[0x0][0x448] ;  /* 0x00011200ff087b82 */ /* 0x001e220000000800 */
[----:B------:R-:W1:Y:S01]  /*19630*/  S2R R2, SR_TID.X ;  /* 0x0000000000027919 */ /* 0x000e620000002100 */
[----:B------:R-:W-:Y:S01]  /*19640*/  USHF.R.S32.HI UR4, URZ, 0x1f, UR36 ;  /* 0x0000001f3f047899 */ /* 0x000fe20008011424 */
[----:B------:R-:W-:Y:S01]  /*19650*/  ULDC.64 UR10, c[0x0][0xa00] ;  /* 0x00028000000a7ab9 */ /* 0x000fe20000000a00 */
[----:B------:R-:W-:Y:S01]  /*19660*/  ULDC.64 UR8, c[0x0][0x2d8] ;  /* 0x0000b60000087ab9 */ /* 0x000fe20000000a00 */
[----:B0-----:R-:W-:Y:S02]  /*19670*/  ISETP.NE.AND P0, PT, R8, 0x1, PT ;  /* 0x000000010800780c */ /* 0x001fe40003f05270 */
[C---:B-1----:R-:W-:Y:S01]  /*19680*/  LOP3.LUT R0, R2.reuse, 0x7f, RZ, 0xc0, !PT ;  /* 0x0000007f02007812 */ /* 0x042fe200078ec0ff */
[----:B------:R-:W-:-:S10]  /*19690*/  IMAD.SHL.U32 R2, R2, 0x20, RZ ;  /* 0x0000002002027824 */ /* 0x000fd400078e00ff */
[----:B------:R-:W0:Y:S01]  /*196a0*/  @P0 LDC R3, c[0x0][0x44c] ;  /* 0x00011300ff030b82 */ /* 0x000e220000000800 */
[----:B------:R-:W-:-:S04]  /*196b0*/  SHF.R.U32.HI R0, RZ, 0x2, R0 ;  /* 0x00000002ff007819 */ /* 0x000fc80000011600 */
[----:B------:R-:W-:-:S03]  /*196c0*/  LOP3.LUT R2, R0, 0x60, R2, 0xf8, !PT ;  /* 0x0000006000027812 */ /* 0x000fc600078ef802 */
[----:B------:R-:W1:Y:S01]  /*196d0*/  @P0 LDC R0, c[0x0][0x450] ;  /* 0x00011400ff000b82 */ /* 0x000e620000000800 */
[----:B------:R-:W3:Y:S01]  /*196e0*/  S2R R9, SR_TID.X ;  /* 0x0000000000097919 */ /* 0x000ee20000002100 */
[----:B------:R-:W-:Y:S02]  /*196f0*/  UISETP.NE.U32.AND UP0, UPT, UR10, URZ, UPT ;  /* 0x0000003f0a00728c */ /* 0x000fe4000bf05070 */
[----:B------:R-:W-:Y:S02]  /*19700*/  UIMAD UR7, UR4, UR8, URZ ;  /* 0x00000008040772a4 */ /* 0x000fe4000f8e023f */
[----:B------:R-:W-:Y:S02]  /*19710*/  UISETP.NE.AND.EX UP0, UPT, UR11, URZ, UPT, UP0 ;  /* 0x0000003f0b00728c */ /* 0x000fe4000bf05300 */
[----:B------:R-:W-:Y:S01]  /*19720*/  USHF.R.S32.HI UR6, URZ, 0x1f, UR44 ;  /* 0x0000001f3f067899 */ /* 0x000fe2000801142c */
[----:B------:R-:W-:Y:S01]  /*19730*/  UMOV UR4, UR48 ;  /* 0x0000003000047c82 */ /* 0x000fe20008000000 */
[----:B------:R-:W-:Y:S01]  /*19740*/  UMOV UR5, UR37 ;  /* 0x0000002500057c82 */ /* 0x000fe20008000000 */
[----:B------:R-:W-:-:S02]  /*19750*/  UIMAD UR7, UR36, UR9, UR7 ;  /* 0x00000009240772a4 */ /* 0x000fc4000f8e0207 */
[----:B------:R-:W-:Y:S02]  /*19760*/  UIMAD.WIDE.U32 UR4, UR36, UR8, UR4 ;  /* 0x00000008240472a5 */ /* 0x000fe4000f8e0004 */
[----:B------:R-:W-:Y:S01]  /*19770*/  USEL UR6, UR6, URZ, !UP0 ;  /* 0x0000003f06067287 */ /* 0x000fe2000c000000 */
[----:B------:R-:W-:Y:S01]  /*19780*/  ULDC.64 UR8, c[0x0][0x2e0] ;  /* 0x0000b80000087ab9 */ /* 0x000fe20000000a00 */
[----:B------:R-:W-:Y:S02]  /*19790*/  UIADD3 UR5, UR5, UR7, URZ ;  /* 0x0000000705057290 */ /* 0x000fe4000fffe03f */
[----:B------:R-:W-:Y:S02]  /*197a0*/  USEL UR7, UR44, URZ, !UP0 ;  /* 0x0000003f2c077287 */ /* 0x000fe4000c000000 */
[----:B------:R-:W-:Y:S02]  /*197b0*/  UIMAD UR6, UR6, UR8, URZ ;  /* 0x00000008060672a4 */ /* 0x000fe4000f8e023f */
[----:B------:R-:W-:-:S02]  /*197c0*/  UIMAD.WIDE.U32 UR4, UR7, UR8, UR4 ;  /* 0x00000008070472a5 */ /* 0x000fc4000f8e0004 */
[----:B------:R-:W-:-:S04]  /*197d0*/  UIMAD UR6, UR7, UR9, UR6 ;  /* 0x00000009070672a4 */ /* 0x000fc8000f8e0206 */
[----:B------:R-:W-:Y:S01]  /*197e0*/  UIADD3 UR6, UR5, UR6, URZ ;  /* 0x0000000605067290 */ /* 0x000fe2000fffe03f */
[----:B------:R-:W-:Y:S02]  /*197f0*/  IMAD.U32 R6, RZ, RZ, UR4 ;  /* 0x00000004ff067e24 */ /* 0x000fe4000f8e00ff */
[----:B------:R-:W-:Y:S01]  /*19800*/  IMAD.U32 R7, RZ, RZ, UR5 ;  /* 0x00000005ff077e24 */ /* 0x000fe2000f8e00ff */
[----:B------:R-:W-:Y:S01]  /*19810*/  ULDC.64 UR4, c[0x0][0x2d0] ;  /* 0x0000b40000047ab9 */ /* 0x000fe20000000a00 */
[----:B---3--:R-:W-:-:S05]  /*19820*/  IMAD.SHL.U32 R9, R9, 0x10, RZ ;  /* 0x0000001009097824 */ /* 0x008fca00078e00ff */
[----:B------:R-:W-:-:S04]  /*19830*/  LOP3.LUT R9, R9, 0x30, RZ, 0xc0, !PT ;  /* 0x0000003009097812 */ /* 0x000fc800078ec0ff */
[C---:B------:R-:W-:Y:S02]  /*19840*/  LOP3.LUT R12, R9.reuse, 0x40, RZ, 0xfc, !PT ;  /* 0x00000040090c7812 */ /* 0x040fe400078efcff */
[----:B------:R-:W-:Y:S01]  /*19850*/  LOP3.LUT R9, R9, 0x80, RZ, 0xfc, !PT ;  /* 0x0000008009097812 */ /* 0x000fe200078efcff */
[----:B--2---:R-:W-:-:S04]  /*19860*/  IMAD.IADD R2, R2, 0x1, R11 ;  /* 0x0000000102027824 */ /* 0x004fc800078e020b */
[----:B0-----:R-:W-:-:S04]  /*19870*/  @P0 IMAD.HI.U32 R3, R2, R3, RZ ;  /* 0x0000000302030227 */ /* 0x001fc800078e00ff */
[----:B------:R-:W-:Y:S01]  /*19880*/  IMAD.MOV.U32 R4, RZ, RZ, R2 ;  /* 0x000000ffff047224 */ /* 0x000fe200078e0002 */
[----:B-1----:R-:W-:-:S04]  /*19890*/  @P0 SHF.R.U32.HI R4, RZ, R0, R3 ;  /* 0x00000000ff040219 */ /* 0x002fc80000011603 */
[--C-:B------:R-:W-:Y:S01]  /*198a0*/  SHF.R.S32.HI R5, RZ, 0x1f, R4.reuse ;  /* 0x0000001fff057819 */ /* 0x100fe20000011404 */
[----:B------:R-:W-:Y:S02]  /*198b0*/  IMAD.MOV R0, RZ, RZ, -R4 ;  /* 0x000000ffff007224 */ /* 0x000fe400078e0a04 */
[----:B------:R-:W-:Y:S02]  /*198c0*/  IMAD.U32 R3, RZ, RZ, UR6 ;  /* 0x00000006ff037e24 */ /* 0x000fe4000f8e00ff */
[----:B------:R-:W-:Y:S02]  /*198d0*/  IMAD R0, R8, R0, R2 ;  /* 0x0000000008007224 */ /* 0x000fe400078e0202 */
[----:B------:R-:W-:Y:S02]  /*198e0*/  IMAD.MOV.U32 R2, RZ, RZ, R6 ;  /* 0x000000ffff027224 */ /* 0x000fe400078e0006 */
        /* <DEDUP_REMOVED lines=22> */
[----:B------:R-:W2:Y:S01]  /*19a50*/  LDL.LU R11, [R1+0xc] ;  /* 0x00000c00010b7983 */ /* 0x000ea20000300800 */
[----:B------:R-:W0:Y:S03]  /*19a60*/  S2R R5, SR_TID.X ;  /* 0x0000000000057919 */ /* 0x000e260000002100 */
[----:B------:R-:W1:Y:S01]  /*19a70*/  SHFL.IDX PT, R6, R4, RZ, 0x1c1f ;  /* 0x001c1fff04067589 */ /* 0x000e6200000e0000 */
[----:B------:R-:W-:Y:S01]  /*19a80*/  IMAD R2, R8, UR42, RZ ;  /* 0x0000002a08027c24 */ /* 0x000fe2000f8e02ff */
[----:B0-----:R-:W-:-:S04]  /*19a90*/  LOP3.LUT R5, R5, 0x7f, RZ, 0xc0, !PT ;  /* 0x0000007f05057812 */ /* 0x001fc800078ec0ff */
[----:B------:R-:W-:Y:S02]  /*19aa0*/  SHF.R.U32.HI R7, RZ, 0x2, R5 ;  /* 0x00000002ff077819 */ /* 0x000fe40000011605 */
[----:B------:R-:W0:Y:S03]  /*19ab0*/  SHFL.IDX PT, R5, R0, RZ, 0x1c1f ;  /* 0x001c1fff00057589 */ /* 0x000e2600000e0000 */
[----:B--2---:R-:W-:-:S05]  /*19ac0*/  IMAD.IADD R3, R7, 0x1, R11 ;  /* 0x0000000107037824 */ /* 0x004fca00078e020b */
[----:B------:R-:W-:-:S13]  /*19ad0*/  ISETP.GE.AND P4, PT, R3, R2, PT ;  /* 0x000000020300720c */ /* 0x000fda0003f86270 */
[----:B-1----:R-:W-:-:S05]  /*19ae0*/  @!P4 IADD3 R6, P3, R10, R6, RZ ;  /* 0x000000060a06c210 */ /* 0x002fca0007f7e0ff */
[----:B0-----:R-:W-:-:S04]  /*19af0*/  @!P4 IMAD.X R5, RZ, RZ, R5, P3 ;  /* 0x000000ffff05c224 */ /* 0x001fc800018e0605 */
        /* <DEDUP_REMOVED lines=22> */
[----:B------:R-:W-:-:S04]  /*19c60*/  @!P3 IMAD.X R5, RZ, RZ, R5, P4 ;  /* 0x000000ffff05b224 */ /* 0x000fc800020e0605 */
[----:B------:R-:W-:-:S05]  /*19c70*/  @!P3 IMAD.MOV.U32 R7, RZ, RZ, R5 ;  /* 0x000000ffff07b224 */ /* 0x000fca00078e0005 */
[----:B------:R0:W-:Y:S04]  /*19c80*/  @!P3 LDGSTS.E.BYPASS.LTC128B.128 [R9+0x1f200], desc[UR52][R6.64], !P0 ;  /* 0x1f2000000609bfae */ /* 0x0001e8000c101d74 */
[----:B------:R0:W-:Y:S04]  /*19c90*/  @!P3 LDGSTS.E.BYPASS.LTC128B.128 [R9+0x21200], desc[UR52][R6.64+0x40], !P1 ;  /* 0x212000400609bfae */ /* 0x0001e8000c901d74 */
[----:B-12---:R0:W-:Y:S02]  /*19ca0*/  @!P3 LDGSTS.E.BYPASS.LTC128B.128 [R9+0x23200], desc[UR52][R6.64+0x80], !P2 ;  /* 0x232000800609bfae */ /* 0x0061e4000d101d74 */
.L_x_4327:
        /* <DEDUP_REMOVED lines=12> */
.L_x_4248:
[----:B------:R-:W-:Y:S05]  /*19d70*/  BSYNC B0 ;  /* 0x0000000000007941 */ /* 0x000fea0003800000 */
.L_x_4247:
[----:B------:R-:W-:Y:S01]  /*19d80*/  NOP ;  /* 0x0000000000007918 */ /* 0x000fe20000000000 */
[----:B------:R-:W-:-:S13]  /*19d90*/  PLOP3.LUT P0, PT, PT, PT, PT, 0x80, 0x0 ;  /* 0x000000000000781c */ /* 0x000fda0003f0f070 */
.L_x_4249:
        /* <DEDUP_REMOVED lines=18> */
.L_x_4328:
[----:B------:R-:W-:Y:S05]  /*19ec0*/  BSYNC B0 ;  /* 0x0000000000007941 */ /* 0x000fea0003800000 */
.L_x_4250:
[----:B------:R-:W2:Y:S01]  /*19ed0*/  LDL R2, [R1+0x1c] ;  /* 0x00001c0001027983 */ /* 0x000ea20000100800 */
[----:B------:R-:W-:-:S06]  /*19ee0*/  UIADD3 UR4, UR40, -0x2, URZ ;  /* 0xfffffffe28047890 */ /* 0x000fcc000fffe03f */
[----:B--2---:R-:W-:-:S13]  /*19ef0*/  ISETP.LE.AND P0, PT, R2, UR4, PT ;  /* 0x0000000402007c0c */ /* 0x004fda000bf03270 */
[----:B------:R-:W-:Y:S05]  /*19f00*/  @!P0 BRA `(.L_x_4252) ;  /* 0x0000001800188947 */ /* 0x000fea0003800000 */
[----:B-1----:R1:W5:Y:S04]  /*19f10*/  LDL.LU R0, [R1+0x8] ;  /* 0x0000080001007983 */ /* 0x0023680000300800 */
[----:B------:R1:W5:Y:S01]  /*19f20*/  LDL.LU R8, [R1+0x10] ;  /* 0x0000100001087983 */ /* 0x0003620000300800 */
[----:B------:R-:W-:-:S07]  /*19f30*/  IMAD.U32 R2, RZ, RZ, UR4 ;  /* 0x00000004ff027e24 */ /* 0x000fce000f8e00ff */
.L_x_4276:
[----:B-----5:R-:W-:Y:S01]  /*19f40*/  VIADD R4, R0, 0x1 ;  /* 0x0000000100047836 */ /* 0x020fe20000000000 */
[----:B------:R-:W-:Y:S01]  /*19f50*/  LOP3.LUT P1, RZ, R16, 0x1, RZ, 0xc0, !PT ;  /* 0x0000000110ff7812 */ /* 0x000fe2000782c0ff */
[----:B------:R-:W-:Y:S05]  /*19f60*/  YIELD ;  /* 0x0000000000007946 */ /* 0x000fea0003800000 */
[----:B------:R-:W-:Y:S01]  /*19f70*/  ISETP.NE.AND P0, PT, R4, 0x2, PT ;  /* 0x000000020400780c */ /* 0x000fe20003f05270 */
[----:B------:R-:W-:Y:S03]  /*19f80*/  BSSY B0, `(.L_x_4253) ;  /* 0x00000a9000007945 */ /* 0x000fe60003800000 */
[----:B------:R-:W-:-:S02]  /*19f90*/  SEL R3, RZ, 0x1, P0 ;  /* 0x00000001ff037807 */ /* 0x000fc40000000000 */
[----:B------:R-:W-:Y:S02]  /*19fa0*/  SEL R10, R4, RZ, P0 ;  /* 0x000000ff040a7207 */ /* 0x000fe40000000000 */
[----:B0-----:R-:W-:-:S05]  /*19fb0*/  LOP3.LUT R9, R8, R3, RZ, 0x3c, !PT ;  /* 0x0000000308097212 */ /* 0x001fca00078e3cff */
        /* <DEDUP_REMOVED lines=27> */
.L_x_4255:
        /* <DEDUP_REMOVED lines=8> */
.L_x_4329:
[----:B------:R-:W-:Y:S05]  /*1a1f0*/  BSYNC B1 ;  /* 0x0000000000017941 */ /* 0x000fea0003800000 */
.L_x_4256:
        /* <DEDUP_REMOVED lines=9> */
.L_x_4259:
[----:B------:R-:W-:Y:S05]  /*1a290*/  BSYNC B1 ;  /* 0x0000000000017941 */ /* 0x000fea0003800000 */
.L_x_4258:
        /* <DEDUP_REMOVED lines=12> */
[----:B0-----:R-:W-:-:S07]  /*1a360*/  VIADD R9, R4, 0xf200 ;  /* 0x0000f20004097836 */ /* 0x001fce0000000000 */
.L_x_4260:
        /* <DEDUP_REMOVED lines=16> */
.L_x_4261:
        /* <DEDUP_REMOVED lines=16> */
.L_x_4262:
        /* <DEDUP_REMOVED lines=13> */
.L_x_4330:
[----:B------:R-:W-:Y:S05]  /*1a640*/  BSYNC B1 ;  /* 0x0000000000017941 */ /* 0x000fea0003800000 */
.L_x_4263:
        /* <DEDUP_REMOVED lines=11> */
.L_x_4266:
[----:B------:R-:W-:Y:S05]  /*1a700*/  BSYNC B1 ;  /* 0x0000000000017941 */ /* 0x000fea0003800000 */
.L_x_4265:
        /* <DEDUP_REMOVED lines=8> */
.L_x_4267:
        /* <DEDUP_REMOVED lines=15> */
.L_x_4268:
        /* <DEDUP_REMOVED lines=15> */
.L_x_4269:
        /* <DEDUP_REMOVED lines=10> */
.L_x_4254:
[----:B------:R-:W-:Y:S05]  /*1aa10*/  BSYNC B0 ;  /* 0x0000000000007941 */ /* 0x000fea0003800000 */
.L_x_4253:
[----:B------:R-:W-:-:S06]  /*1aa20*/  UISETP.NE.AND UP0, UPT, UR39, 0x3, UPT ;  /* 0x000000032700788c */ /* 0x000fcc000bf05270 */
[----:B------:R-:W-:-:S13]  /*1aa30*/  PLOP3.LUT P0, PT, PT, PT, UP0, 0x80, 0x0 ;  /* 0x000000000000781c */ /* 0x000fda0003f0f008 */
[----:B------:R-:W-:Y:S05]  /*1aa40*/  @!P0 BRA `(.L_x_4270) ;  /* 0x0000000000048947 */ /* 0x000fea0003800000 */
[----:B------:R-:W-:Y:S01]  /*1aa50*/  BPT.TRAP 0x1 ;  /* 0x000000040000795c */ /* 0x000fe20000300000 */
.L_x_4270:
        /* <DEDUP_REMOVED lines=8> */
.L_x_4331:
[----:B------:R-:W-:Y:S05]  /*1aae0*/  BSYNC B0 ;  /* 0x0000000000007941 */ /* 0x000fea0003800000 */
.L_x_4271:
[----:B------:R-:W-:Y:S05]  /*1aaf0*/  @!P1 BRA `(.L_x_4273) ;  /* 0x0000000000049947 */ /* 0x000fea0003800000 */
[----:B------:R-:W-:Y:S01]  /*1ab00*/  BPT.TRAP 0x1 ;  /* 0x000000040000795c */ /* 0x000fe20000300000 */
.L_x_4273:
[----:B--2---:R-:W-:Y:S01]  /*1ab10*/  SHF.L.U32 R4, R8, 0x1f, RZ ;  /* 0x0000001f08047819 */ /* 0x004fe200000006ff */
[----:B------:R-:W-:-:S03]  /*1ab20*/  IMAD R0, R0, 0x7800, RZ ;  /* 0x0000780000007824 */ /* 0x000fc600078e02ff */
[----:B------:R-:W2:Y:S02]  /*1ab30*/  SYNCS.PHASECHK.TRANS64.TRYWAIT P0, [R3+URZ+0x33460], R4 ;  /* 0x03346004030075a7 */ /* 0x000ea4000800017f */
[----:B--2---:R-:W-:Y:S05]  /*1ab40*/  @!P0 BRA `(.L_x_4274) ;  /* 0x0000003400e88947 */ /* 0x004fea0003800000 */
.L_x_4332:
        /* <DEDUP_REMOVED lines=157> */
[C---:B------:R-:W-:Y:S02]  /*1b520*/  LOP3.LUT R4, R0.reuse, R3, RZ, 0xfc, !PT ;  /* 0x0000000300047212 */ /* 0x040fe400078efcff */
        /* <DEDUP_REMOVED lines=22> */
.L_x_4275:
[----:B0-----:R-:W0:Y:S01]  /*1b690*/  S2R R0, SR_TID.X ;  /* 0x0000000000007919 */ /* 0x001e220000002100 */
[----:B--2--5:R2:W-:Y:S01]  /*1b6a0*/  SYNCS.ARRIVE.TRANS64.A1T0 RZ, [R3+URZ+0x33450], RZ ;  /* 0x033450ff03ff79a7 */ /* 0x0245e2000810003f */
[----:B------:R3:W5:Y:S01]  /*1b6b0*/  LDL R8, [R1+0x10] ;  /* 0x0000100001087983 */ /* 0x0007620000100800 */
[----:B0-----:R-:W-:-:S03]  /*1b6c0*/  LOP3.LUT R4, R0, 0x7f, RZ, 0xc0, !PT ;  /* 0x0000007f00047812 */ /* 0x001fc600078ec0ff */
[----:B------:R-:W4:Y:S01]  /*1b6d0*/  LDL R0, [R1+0x1c] ;  /* 0x00001c0001007983 */ /* 0x000f220000100800 */
[----:B------:R-:W-:Y:S01]  /*1b6e0*/  BAR.SYNC.DEFER_BLOCKING 0x2, 0x80 ;  /* 0x0082000000007b1d */ /* 0x000fe20000010000 */
[----:B------:R-:W-:-:S13]  /*1b6f0*/  ISETP.NE.AND P0, PT, R4, RZ, PT ;  /* 0x000000ff0400720c */ /* 0x000fda0003f05270 */
[----:B--2---:R-:W-:-:S05]  /*1b700*/  @!P0 VIADD R3, R3, 0x33480 ;  /* 0x0003348003038836 */ /* 0x004fca0000000000 */
[----:B------:R-:W-:-:S04]  /*1b710*/  @!P0 PRMT R3, RZ, 0x654, R3 ;  /* 0x00000654ff038816 */ /* 0x000fc80000000003 */
[----:B------:R3:W-:Y:S01]  /*1b720*/  @!P0 SYNCS.ARRIVE.TRANS64.RED.A1T0 RZ, [R3+URZ], RZ ;  /* 0x000000ff03ff89a7 */ /* 0x0007e2000810043f */
[C---:B----4-:R-:W-:Y:S01]  /*1b730*/  ISETP.GT.AND P0, PT, R2.reuse, R0, PT ;  /* 0x000000000200720c */ /* 0x050fe20003f04270 */
[----:B------:R-:W-:Y:S01]  /*1b740*/  VIADD R2, R2, 0xffffffff ;  /* 0xffffffff02027836 */ /* 0x000fe20000000000 */
[----:B------:R3:W5:Y:S11]  /*1b750*/  LDL R0, [R1+0x8] ;  /* 0x0000080001007983 */ /* 0x0007760000100800 */
[----:B---3--:R-:W-:Y:S05]  /*1b760*/  @P0 BRA `(.L_x_4276) ;  /* 0xffffffe400f40947 */ /* 0x008fea000383ffff */
.L_x_4252:
        /* <DEDUP_REMOVED lines=18> */
.L_x_4278:
[----:B------:R-:W-:Y:S05]  /*1b890*/  BSYNC B0 ;  /* 0x0000000000007941 */ /* 0x000fea0003800000 */
.L_x_4277:
[----:B------:R-:W-:-:S06]  /*1b8a0*/  UISETP.NE.AND UP0, UPT, UR39, 0x3, UPT ;  /* 0x000000032700788c */ /* 0x000fcc000bf05270 */
[----:B------:R-:W-:-:S13]  /*1b8b0*/  PLOP3.LUT P1, PT, PT, PT, UP0, 0x80, 0x0 ;  /* 0x000000000000781c */ /* 0x000fda0003f2f008 */
[----:B------:R-:W-:Y:S05]  /*1b8c0*/  @!P1 BRA `(.L_x_4279) ;  /* 0x0000000000049947 */ /* 0x000fea0003800000 */
[----:B------:R-:W-:Y:S01]  /*1b8d0*/  BPT.TRAP 0x1 ;  /* 0x000000040000795c */ /* 0x000fe20000300000 */
.L_x_4279:
        /* <DEDUP_REMOVED lines=10> */
.L_x_4333:
[----:B------:R-:W-:Y:S05]  /*1b980*/  BSYNC B0 ;  /* 0x0000000000007941 */ /* 0x000fea0003800000 */
.L_x_4280:
[----:B------:R-:W-:Y:S05]  /*1b990*/  @!P2 BRA `(.L_x_4282) ;  /* 0x000000000004a947 */ /* 0x000fea0003800000 */
[----:B------:R-:W-:Y:S01]  /*1b9a0*/  BPT.TRAP 0x1 ;  /* 0x000000040000795c */ /* 0x000fe20000300000 */
.L_x_4282:
[----:B------:R-:W1:Y:S02]  /*1b9b0*/  LDL R2, [R1+0x10] ;  /* 0x0000100001027983 */ /* 0x000e640000100800 */
[----:B-1----:R-:W-:-:S04]  /*1b9c0*/  SHF.L.U32 R3, R2, 0x1f, RZ ;  /* 0x0000001f02037819 */ /* 0x002fc800000006ff */
[----:B------:R-:W1:Y:S02]  /*1b9d0*/  SYNCS.PHASECHK.TRANS64.TRYWAIT P1, [R0+URZ+0x33460], R3 ;  /* 0x03346003000075a7 */ /* 0x000e64000802017f */
[----:B-1----:R-:W-:Y:S05]  /*1b9e0*/  @!P1 BRA `(.L_x_4283) ;  /* 0x0000002800689947 */ /* 0x002fea0003800000 */
.L_x_4334:
[----:B------:R-:W2:Y:S04]  /*1b9f0*/  LDL R2, [R1+0x8] ;  /* 0x0000080001027983 */ /* 0x000ea80000100800 */
[----:B------:R-:W1:Y:S04]  /*1ba00*/  LDL R17, [R1+0x4] ;  /* 0x0000040001117983 */ /* 0x000e680000100800 */
[----:B------:R-:W3:Y:S01]  /*1ba10*/  LDL R15, [R1] ;  /* 0x00000000010f7983 */ /* 0x000ee20000100800 */
[----:B------:R-:W-:Y:S05]  /*1ba20*/  WARPSYNC.ALL ;  /* 0x0000000000007948 */ /* 0x000fea0003800000 */
[----:B--2---:R-:W-:-:S04]  /*1ba30*/  IMAD R2, R2, 0x7800, RZ ;  /* 0x0000780002027824 */ /* 0x004fc800078e02ff */
[C---:B------:R-:W-:Y:S01]  /*1ba40*/  VIADD R13, R2.reuse, 0x2800 ;  /* 0x00002800020d7836 */ /* 0x040fe20000000000 */
[C---:B-1----:R-:W-:Y:S01]  /*1ba50*/  LOP3.LUT R3, R2.reuse, R17, RZ, 0xfc, !PT ;  /* 0x0000001102037212 */ /* 0x042fe200078efcff */
[C---:B------:R-:W-:Y:S02]  /*1ba60*/  VIADD R20, R2.reuse, 0x5000 ;  /* 0x0000500002147836 */ /* 0x040fe40000000000 */
[----:B------:R-:W-:Y:S02]  /*1ba70*/  VIADD R12, R2, 0x1000 ;  /* 0x00001000020c7836 */ /* 0x000fe40000000000 */
[----:B------:R-:W-:Y:S01]  /*1ba80*/  IMAD.IADD R4, R18, 0x1, R3 ;  /* 0x0000000112047824 */ /* 0x000fe200078e0203 */
[C---:B---3--:R-:W-:Y:S01]  /*1ba90*/  LOP3.LUT R3, R2.reuse, R15, RZ, 0xfc, !PT ;  /* 0x0000000f02037212 */ /* 0x048fe200078efcff */
[----:B------:R-:W-:-:S04]  /*1baa0*/  VIADD R14, R2, 0x1800 ;  /* 0x00001800020e7836 */ /* 0x000fc80000000000 */
[----:B0-----:R-:W0:Y:S01]  /*1bab0*/  LDSM.16.MT88.4 R4, [R4+0xf200] ;  /* 0x00f200000404783b */ /* 0x001e220000004200 */
        /* <DEDUP_REMOVED lines=43> */
[----:B------:R-:W-:Y:S01]  /*1bd70*/  IMAD.MOV.U32 R5, RZ, RZ, R17 ;  /* 0x000000ffff057224 */ /* 0x000fe200078e0011 */
[--C-:B------:R-:W-:Y:S01]  /*1bd80*/  PRMT R10, R6, 0x6420, R7.reuse ;  /* 0x00006420060a7816 */ /* 0x100fe20000000007 */
[----:B------:R-:W-:Y:S01]  /*1bd90*/  VIADD R17, R2, 0x2000 ;  /* 0x0000200002117836 */ /* 0x000fe20000000000 */
[----:B------:R-:W-:-:S04]  /*1bda0*/  PRMT R11, R6, 0x7531, R7 ;  /* 0x00007531060b7816 */ /* 0x000fc80000000007 */
[----:B------:R-:W-:-:S05]  /*1bdb0*/  LOP3.LUT R4, R17, R15, RZ, 0xfc, !PT ;  /* 0x0000000f11047212 */ /* 0x000fca00078efcff */
[----:B------:R-:W-:-:S05]  /*1bdc0*/  IMAD.IADD R4, R19, 0x1, R4 ;  /* 0x0000000113047824 */ /* 0x000fca00078e0204 */
[----:B------:R0:W-:Y:S02]  /*1bdd0*/  STSM.16.M88.4 [R4], R8 ;  /* 0x0000000804007844 */ /* 0x0001e40000000200 */
[----:B0-----:R-:W-:Y:S02]  /*1bde0*/  IMAD.MOV.U32 R11, RZ, RZ, R15 ;  /* 0x000000ffff0b7224 */ /* 0x001fe400078e000f */
[----:B------:R-:W-:Y:S02]  /*1bdf0*/  IMAD.MOV.U32 R10, RZ, RZ, R5 ;  /* 0x000000ffff0a7224 */ /* 0x000fe400078e0005 */
        /* <DEDUP_REMOVED lines=8> */
[----:B------:R-:W-:Y:S01]  /*1be80*/  IMAD.MOV.U32 R13, RZ, RZ, R11 ;  /* 0x000000ffff0d7224 */ /* 0x000fe200078e000b */
[C-C-:B------:R-:W-:Y:S02]  /*1be90*/  PRMT R10, R6.reuse, 0x6420, R7.reuse ;  /* 0x00006420060a7816 */ /* 0x140fe40000000007 */
[----:B------:R-:W-:Y:S01]  /*1bea0*/  PRMT R11, R6, 0x7531, R7 ;  /* 0x00007531060b7816 */ /* 0x000fe20000000007 */
[----:B------:R-:W-:Y:S01]  /*1beb0*/  IMAD.IADD R4, R19, 0x1, R4 ;  /* 0x0000000113047824 */ /* 0x000fe200078e0204 */
[----:B------:R-:W-:-:S02]  /*1bec0*/  LOP3.LUT R12, R12, R5, RZ, 0xfc, !PT ;  /* 0x000000050c0c7212 */ /* 0x000fc400078efcff */
[----:B------:R-:W-:Y:S02]  /*1bed0*/  LOP3.LUT R3, R3, R13, RZ, 0xfc, !PT ;  /* 0x0000000d03037212 */ /* 0x000fe400078efcff */
[----:B------:R0:W-:Y:S03]  /*1bee0*/  STSM.16.M88.4 [R4], R8 ;  /* 0x0000000804007844 */ /* 0x0001e60000000200 */
[----:B------:R-:W-:Y:S02]  /*1bef0*/  IMAD.IADD R3, R19, 0x1, R3 ;  /* 0x0000000113037824 */ /* 0x000fe400078e0203 */
        /* <DEDUP_REMOVED lines=26> */
[C-C-:B-1----:R-:W-:Y:S02]  /*1c0a0*/  PRMT R8, R4.reuse, 0x6420, R5.reuse ;  /* 0x0000642004087816 */ /* 0x142fe40000000005 */
[----:B------:R-:W-:Y:S01]  /*1c0b0*/  PRMT R9, R4, 0x7531, R5 ;  /* 0x0000753104097816 */ /* 0x000fe20000000005 */
[----:B------:R-:W-:Y:S01]  /*1c0c0*/  IMAD.MOV.U32 R5, RZ, RZ, R11 ;  /* 0x000000ffff057224 */ /* 0x000fe200078e000b */
[C-C-:B------:R-:W-:Y:S02]  /*1c0d0*/  PRMT R10, R6.reuse, 0x6420, R7.reuse ;  /* 0x00006420060a7816 */ /* 0x140fe40000000007 */
[----:B------:R-:W-:Y:S02]  /*1c0e0*/  PRMT R11, R6, 0x7531, R7 ;  /* 0x00007531060b7816 */ /* 0x000fe40000000007 */
[----:B------:R-:W-:-:S05]  /*1c0f0*/  LOP3.LUT R4, R3, R5, RZ, 0xfc, !PT ;  /* 0x0000000503047212 */ /* 0x000fca00078efcff */
[----:B------:R-:W-:-:S05]  /*1c100*/  IMAD.IADD R4, R19, 0x1, R4 ;  /* 0x0000000113047824 */ /* 0x000fca00078e0204 */
[----:B------:R0:W-:Y:S02]  /*1c110*/  STSM.16.M88.4 [R4], R8 ;  /* 0x0000000804007844 */ /* 0x0001e40000000200 */
[----:B0-----:R-:W-:Y:S02]  /*1c120*/  IMAD.IADD R4, R18, 0x1, R14 ;  /* 0x0000000112047824 */ /* 0x001fe400078e020e */
[----:B------:R-:W-:-:S04]  /*1c130*/  IMAD.MOV.U32 R14, RZ, RZ, R5 ;  /* 0x000000ffff0e7224 */ /* 0x000fc800078e0005 */
        /* <DEDUP_REMOVED lines=23> */
[C---:B------:R-:W-:Y:S02]  /*1c2b0*/  VIADD R3, R2.reuse, 0x6800 ;  /* 0x0000680002037836 */ /* 0x040fe40000000000 */
        /* <DEDUP_REMOVED lines=13> */
[----:B------:R-:W-:-:S02]  /*1c390*/  LOP3.LUT R17, R17, R15, RZ, 0xfc, !PT ;  /* 0x0000000f11117212 */ /* 0x000fc400078efcff */
[----:B------:R-:W-:Y:S02]  /*1c3a0*/  LOP3.LUT R12, R12, R15, RZ, 0xfc, !PT ;  /* 0x0000000f0c0c7212 */ /* 0x000fe400078efcff */
        /* <DEDUP_REMOVED lines=35> */
.L_x_4284:
        /* <DEDUP_REMOVED lines=14> */
.L_x_4227:
[----:B------:R-:W-:Y:S05]  /*1c6c0*/  BSYNC B7 ;  /* 0x0000000000077941 */ /* 0x000fea0003800000 */
.L_x_4225:
[----:B------:R-:W-:-:S13]  /*1c6d0*/  LOP3.LUT P0, RZ, R16, 0x2, RZ, 0xc0, !PT ;  /* 0x0000000210ff7812 */ /* 0x000fda000780c0ff */
[----:B------:R-:W-:Y:S05]  /*1c6e0*/  @!P0 BRA `(.L_x_4285) ;  /* 0x0000000000348947 */ /* 0x000fea0003800000 */
[----:B------:R-:W3:Y:S08]  /*1c6f0*/  S2UR UR5, SR_CgaCtaId ;  /* 0x00000000000579c3 */ /* 0x000ef00000008800 */
[----:B------:R-:W-:Y:S06]  /*1c700*/  BAR.SYNC.DEFER_BLOCKING 0x5, 0x180 ;  /* 0x0146000000007b1d */ /* 0x000fec0000010000 */
[----:B------:R-:W-:-:S02]  /*1c710*/  UMOV UR4, 0x400 ;  /* 0x0000040000047882 */ /* 0x000fc40000000000 */
[----:B---3--:R-:W-:-:S06]  /*1c720*/  ULEA UR4, UR5, UR4, 0x18 ;  /* 0x0000000405047291 */ /* 0x008fcc000f8ec03f */
[----:B------:R-:W-:-:S05]  /*1c730*/  IMAD.U32 R18, RZ, RZ, UR4 ;  /* 0x00000004ff127e24 */ /* 0x000fca000f8e00ff */
[----:B------:R-:W3:Y:S04]  /*1c740*/  LDS.128 R4, [R18+0x334d0] ;  /* 0x0334d00012047984 */ /* 0x000ee80000000c00 */
[----:B---3--:R3:W-:Y:S01]  /*1c750*/  STL.64 [R1+0x20], R4 ;  /* 0x0000200401007387 */ /* 0x0087e20000100a00 */
[----:B------:R-:W-:Y:S02]  /*1c760*/  IMAD.MOV.U32 R2, RZ, RZ, R7 ;  /* 0x000000ffff027224 */ /* 0x000fe400078e0007 */
[----:B-12---:R-:W-:-:S03]  /*1c770*/  IMAD.MOV.U32 R0, RZ, RZ, R6 ;  /* 0x000000ffff007224 */ /* 0x006fc600078e0006 */
[----:B------:R-:W-:Y:S02]  /*1c780*/  R2UR UR44, R2 ;  /* 0x00000000022c72ca */ /* 0x000fe400000e0000 */
[----:B------:R-:W-:Y:S01]  /*1c790*/  R2UR UR36, R0 ;  /* 0x00000000002472ca */ /* 0x000fe200000e0000 */
[----:B------:R-:W-:Y:S06]  /*1c7a0*/  BAR.ARV 0x4, 0x180 ;  /* 0x0106000000007b1d */ /* 0x000fec0000002000 */
[----:B------:R-:W-:Y:S08]  /*1c7b0*/  BRA `(.L_x_4286) ;  /* 0x0000000800d07947 */ /* 0x000ff00003800000 */
.L_x_4285:
[----:B------:R-:W0:Y:S01]  /*1c7c0*/  S2R R2, SR_TID.X ;  /* 0x0000000000027919 */ /* 0x000e220000002100 */
[----:B------:R-:W-:Y:S01]  /*1c7d0*/  ULDC UR4, c[0x0][0xc3c] ;  /* 0x00030f0000047ab9 */ /* 0x000fe20000000800 */
[----:B-12---:R-:W2:Y:S01]  /*1c7e0*/  LDL.LU R0, [R1+0x20] ;  /* 0x0000200001007983 */ /* 0x006ea20000300800 */
        /* <DEDUP_REMOVED lines=25> */
[----:B------:R-:W1:Y:S02]  /*1c980*/  SHFL.UP PT, R2, R3, 0x8, RZ ;  /* 0x0500000003027989 */ /* 0x000e6400000e00ff */
[----:B-1----:R-:W-:-:S05]  /*1c990*/  SEL R2, R2, RZ, P4 ;  /* 0x000000ff02027207 */ /* 0x002fca0002000000 */
[----:B------:R-:W-:-:S05]  /*1c9a0*/  IMAD.IADD R6, R3, 0x1, R2 ;  /* 0x0000000103067824 */ /* 0x000fca00078e0202 */
        /* <DEDUP_REMOVED lines=10> */
.L_x_4291:
        /* <DEDUP_REMOVED lines=14> */
.L_x_4290:
[----:B------:R-:W-:Y:S05]  /*1cb30*/  BSYNC B0 ;  /* 0x0000000000007941 */ /* 0x000fea0003800000 */
.L_x_4289:
        /* <DEDUP_REMOVED lines=21> */
.L_x_4287:
        /* <DEDUP_REMOVED lines=20> */
[----:B------:R0:W1:Y:S02]  /*1cdd0*/  SHFL.IDX PT, R2, R8, R2, 0x1f ;  /* 0x00001f0208027589 */ /* 0x00006400000e0000 */
.L_x_4292:
[----:B------:R-:W2:Y:S01]  /*1cde0*/  I2F.RP R3, R10 ;  /* 0x0000000a00037306 */ /* 0x000ea20000209400 */
[----:B01----:R-:W-:-:S04]  /*1cdf0*/  IMAD R8, R2, R4, R7 ;  /* 0x0000000402087224 */ /* 0x003fc800078e0207 */
[----:B------:R-:W-:Y:S01]  /*1ce00*/  IMAD.IADD R0, R0, 0x1, -R8 ;  /* 0x0000000100007824 */ /* 0x000fe200078e0a08 */
[----:B------:R0:W-:Y:S02]  /*1ce10*/  STL [R1+0x20], R8 ;  /* 0x0000200801007387 */ /* 0x0001e40000100800 */
[----:B--2---:R-:W1:Y:S02]  /*1ce20*/  MUFU.RCP R3, R3 ;  /* 0x0000000300037308 */ /* 0x004e640000001000 */
[----:B-1----:R-:W-:-:S06]  /*1ce30*/  VIADD R3, R3, 0xffffffe ;  /* 0x0ffffffe03037836 */ /* 0x002fcc0000000000 */
[----:B------:R-:W1:Y:S02]  /*1ce40*/  F2I.FTZ.U32.TRUNC.NTZ R3, R3 ;  /* 0x0000000300037305 */ /* 0x000e64000021f000 */
[----:B-1----:R-:W-:-:S04]  /*1ce50*/  IMAD.MOV R2, RZ, RZ, -R3 ;  /* 0x000000ffff027224 */ /* 0x002fc800078e0a03 */
        /* <DEDUP_REMOVED lines=24> */
[----:B0-----:R-:W-:-:S04]  /*1cfe0*/  IABS R8, R4 ;  /* 0x0000000400087213 */ /* 0x001fc80000000000 */
        /* <DEDUP_REMOVED lines=30> */
.L_x_4288:
[----:B------:R1:W-:Y:S01]  /*1d1d0*/  STL [R1+0x20], R0 ;  /* 0x0000200001007387 */ /* 0x0003e20000100800 */
[----:B------:R-:W-:Y:S01]  /*1d1e0*/  ULDC UR44, c[0x0][0xc3c] ;  /* 0x00030f00002c7ab9 */ /* 0x000fe20000000800 */
[----:B------:R-:W-:Y:S02]  /*1d1f0*/  UMOV UR36, URZ ;  /* 0x0000003f00247c82 */ /* 0x000fe40008000000 */
[----:B------:R1:W-:Y:S03]  /*1d200*/  STL [R1+0x24], RZ ;  /* 0x000024ff01007387 */ /* 0x0003e60000100800 */
.L_x_4293:
[----:B------:R-:W2:Y:S04]  /*1d210*/  LDL R3, [R1+0x20] ;  /* 0x0000200001037983 */ /* 0x000ea80000100800 */
[----:B------:R-:W3:Y:S01]  /*1d220*/  LDL R2, [R1+0x24] ;  /* 0x0000240001027983 */ /* 0x000ee20000100800 */
[----:B------:R-:W-:Y:S02]  /*1d230*/  IMAD.U32 R6, RZ, RZ, UR36 ;  /* 0x00000024ff067e24 */ /* 0x000fe4000f8e00ff */
[----:B------:R-:W-:Y:S01]  /*1d240*/  IMAD.U32 R7, RZ, RZ, UR44 ;  /* 0x0000002cff077e24 */ /* 0x000fe2000f8e00ff */
[----:B01----:R-:W0:Y:S02]  /*1d250*/  S2R R0, SR_TID.X ;  /* 0x0000000000007919 */ /* 0x003e240000002100 */
[----:B0-----:R-:W-:Y:S01]  /*1d260*/  LOP3.LUT R0, R0, 0x1f, RZ, 0xc0, !PT ;  /* 0x0000001f00007812 */ /* 0x001fe200078ec0ff */
[----:B------:R-:W-:Y:S03]  /*1d270*/  BAR.SYNC.DEFER_BLOCKING 0x4, 0x180 ;  /* 0x0106000000007b1d */ /* 0x000fe60000010000 */
[----:B------:R-:W-:-:S13]  /*1d280*/  ISETP.NE.AND P0, PT, R0, RZ, PT ;  /* 0x000000ff0000720c */ /* 0x000fda0003f05270 */
[----:B------:R-:W-:Y:S01]  /*1d290*/  @!P0 MOV R0, 0x400 ;  /* 0x0000040000008802 */ /* 0x000fe20000000f00 */
[----:B--2---:R-:W-:Y:S02]  /*1d2a0*/  IMAD.MOV.U32 R4, RZ, RZ, R3 ;  /* 0x000000ffff047224 */ /* 0x004fe400078e0003 */
[----:B------:R-:W0:Y:S01]  /*1d2b0*/  @!P0 S2R R3, SR_CgaCtaId ;  /* 0x0000000000038919 */ /* 0x000e220000008800 */
[----:B---3--:R-:W-:Y:S01]  /*1d2c0*/  IMAD.MOV.U32 R5, RZ, RZ, R2 ;  /* 0x000000ffff057224 */ /* 0x008fe200078e0002 */
[----:B0-----:R-:W-:-:S05]  /*1d2d0*/  @!P0 LEA R18, R3, R0, 0x18 ;  /* 0x0000000003128211 */ /* 0x001fca00078ec0ff */
[----:B------:R1:W-:Y:S01]  /*1d2e0*/  @!P0 STS.128 [R18+0x334d0], R4 ;  /* 0x0334d00412008388 */ /* 0x0003e20000000c00 */
[----:B------:R-:W-:Y:S06]  /*1d2f0*/  BAR.ARV 0x5, 0x180 ;  /* 0x0146000000007b1d */ /* 0x000fec0000002000 */
.L_x_4286:
[----:B------:R-:W-:Y:S02]  /*1d300*/  ULDC UR4, c[0x0][0xc3c] ;  /* 0x00030f0000047ab9 */ /* 0x000fe40000000800 */
[----:B------:R-:W-:-:S06]  /*1d310*/  UISETP.GE.AND UP0, UPT, UR44, UR4, UPT ;  /* 0x000000042c00728c */ /* 0x000fcc000bf06270 */
[----:B------:R-:W-:-:S13]  /*1d320*/  PLOP3.LUT P0, PT, PT, PT, UP0, 0x80, 0x0 ;  /* 0x000000000000781c */ /* 0x000fda0003f0f008 */
[----:B------:R-:W-:Y:S05]  /*1d330*/  @!P0 BRA `(.L_x_4294) ;  /* 0xffffffa400dc8947 */ /* 0x000fea000383ffff */
.L_x_4215:
[----:B------:R-:W2:Y:S01]  /*1d340*/  LDL.LU R0, [R1+0x30] ;  /* 0x0000300001007983 */ /* 0x000ea20000300800 */
[----:B------:R-:W-:Y:S01]  /*1d350*/  BSSY B0, `(.L_x_4295) ;  /* 0x000000b000007945 */ /* 0x000fe20003800000 */
[----:B01-3--:R-:W0:Y:S01]  /*1d360*/  S2R R5, SR_CgaCtaId ;  /* 0x0000000000057919 */ /* 0x00be220000008800 */
        /* <DEDUP_REMOVED lines=9> */
.L_x_4335:
[----:B------:R-:W-:Y:S05]  /*1d400*/  BSYNC B0 ;  /* 0x0000000000007941 */ /* 0x000fea0003800000 */
.L_x_4295:
[----:B------:R-:W-:-:S03]  /*1d410*/  UMOV UR4, 0xffffffff ;  /* 0xffffffff00047882 */ /* 0x000fc60000000000 */
[----:B------:R-:W-:Y:S05]  /*1d420*/  BRA.DIV UR4, `(.L_x_4297) ;  /* 0x0000001204007947 */ /* 0x000fea000b800000 */
[----:B------:R-:W1:Y:S02]  /*1d430*/  S2R R2, SR_TID.X ;  /* 0x0000000000027919 */ /* 0x000e640000002100 */
[----:B-1----:R-:W-:-:S04]  /*1d440*/  SHF.R.U32.HI R2, RZ, 0x5, R2 ;  /* 0x00000005ff027819 */ /* 0x002fc80000011602 */
[----:B------:R-:W-:-:S05]  /*1d450*/  LOP3.LUT R2, R2, 0x3, RZ, 0xc0, !PT ;  /* 0x0000000302027812 */ /* 0x000fca00078ec0ff */
[----:B------:R1:W2:Y:S02]  /*1d460*/  SHFL.IDX PT, R14, R2, RZ, 0x1f ;  /* 0x00001fff020e7589 */ /* 0x0002a400000e0000 */
.L_x_4338:
[----:B--2---:R-:W-:Y:S01]  /*1d470*/  ISETP.NE.AND P0, PT, R14, RZ, PT ;  /* 0x000000ff0e00720c */ /* 0x004fe20003f05270 */
[----:B------:R-:W-:-:S12]  /*1d480*/  BSSY B0, `(.L_x_4298) ;  /* 0x000002e000007945 */ /* 0x000fd80003800000 */
[----:B------:R-:W-:Y:S05]  /*1d490*/  @P0 BRA `(.L_x_4299) ;  /* 0x0000000000b00947 */ /* 0x000fea0003800000 */
[----:B------:R-:W-:-:S03]  /*1d4a0*/  UMOV UR4, 0xffffffff ;  /* 0xffffffff00047882 */ /* 0x000fc60000000000 */
[----:B------:R-:W-:Y:S05]  /*1d4b0*/  BRA.DIV UR4, `(.L_x_4300) ;  /* 0x0000001204107947 */ /* 0x000fea000b800000 */
[----:B------:R-:W-:-:S13]  /*1d4c0*/  ELECT P6, URZ, PT ;  /* 0x00000000003f782f */ /* 0x000fda00038c0000 */
.L_x_4341:
[----:B------:R-:W-:Y:S05]  /*1d4d0*/  @!P6 BRA `(.L_x_4299) ;  /* 0x0000000000a0e947 */ /* 0x000fea0003800000 */
[----:B------:R-:W-:-:S06]  /*1d4e0*/  ULOP3.LUT UR4, UR38, 0x2, URZ, 0xfc, !UPT ;  /* 0x0000000226047892 */ /* 0x000fcc000f8efc3f */
[----:B-1----:R-:W-:-:S05]  /*1d4f0*/  IMAD.U32 R2, RZ, RZ, UR4 ;  /* 0x00000004ff027e24 */ /* 0x002fca000f8e00ff */
[----:B------:R-:W-:-:S13]  /*1d500*/  ISETP.NE.AND P0, PT, R2, 0x3, PT ;  /* 0x000000030200780c */ /* 0x000fda0003f05270 */
[----:B------:R-:W-:Y:S05]  /*1d510*/  @!P0 BRA `(.L_x_4301) ;  /* 0x0000000000048947 */ /* 0x000fea0003800000 */
[----:B------:R-:W-:Y:S01]  /*1d520*/  BPT.TRAP 0x1 ;  /* 0x000000040000795c */ /* 0x000fe20000300000 */
.L_x_4301:
        /* <DEDUP_REMOVED lines=14> */
.L_x_4342:
[----:B------:R-:W1:Y:S02]  /*1d610*/  SYNCS.PHASECHK.TRANS64.TRYWAIT P1, [R7+URZ], R2 ;  /* 0x00000002070075a7 */ /* 0x000e64000802017f */
[----:B-1----:R-:W-:Y:S05]  /*1d620*/  @!P1 BRA `(.L_x_4303) ;  /* 0x0000000c00e89947 */ /* 0x002fea0003800000 */
.L_x_4343:
[----:B------:R-:W-:Y:S05]  /*1d630*/  @!P0 BRA `(.L_x_4304) ;  /* 0x0000000000048947 */ /* 0x000fea0003800000 */
[----:B------:R-:W-:Y:S01]  /*1d640*/  BPT.TRAP 0x1 ;  /* 0x000000040000795c */ /* 0x000fe20000300000 */
.L_x_4304:
[----:B------:R-:W2:Y:S02]  /*1d650*/  LDL.LU R4, [R1+0x8] ;  /* 0x0000080001047983 */ /* 0x000ea40000300800 */
[----:B--2---:R-:W-:-:S04]  /*1d660*/  IMAD R4, R4, 0x8, R0 ;  /* 0x0000000804047824 */ /* 0x004fc800078e0200 */
[----:B------:R-:W2:Y:S02]  /*1d670*/  SYNCS.PHASECHK.TRANS64.TRYWAIT P1, [R4+URZ+0x33460], R5 ;  /* 0x03346005040075a7 */ /* 0x000ea4000802017f */
[----:B--2---:R-:W-:Y:S05]  /*1d680*/  @!P1 BRA `(.L_x_4305) ;  /* 0x0000000c00e49947 */ /* 0x004fea0003800000 */
.L_x_4344:
[----:B------:R-:W-:Y:S05]  /*1d690*/  @!P0 BRA `(.L_x_4306) ;  /* 0x0000000000048947 */ /* 0x000fea0003800000 */
[----:B------:R-:W-:Y:S01]  /*1d6a0*/  BPT.TRAP 0x1 ;  /* 0x000000040000795c */ /* 0x000fe20000300000 */
.L_x_4306:
[----:B------:R-:W-:-:S04]  /*1d6b0*/  IMAD R3, R3, 0x8, R0 ;  /* 0x0000000803037824 */ /* 0x000fc800078e0200 */
[----:B------:R-:W3:Y:S02]  /*1d6c0*/  SYNCS.PHASECHK.TRANS64.TRYWAIT P1, [R3+URZ+0x33460], R2 ;  /* 0x03346002030075a7 */ /* 0x000ee4000802017f */
[----:B---3--:R-:W-:Y:S05]  /*1d6d0*/  @!P1 BRA `(.L_x_4307) ;  /* 0x0000000c00e49947 */ /* 0x008fea0003800000 */
.L_x_4345:
[----:B------:R-:W-:Y:S05]  /*1d6e0*/  @!P0 BRA `(.L_x_4308) ;  /* 0x0000000000048947 */ /* 0x000fea0003800000 */
[----:B------:R-:W-:Y:S01]  /*1d6f0*/  BPT.TRAP 0x1 ;  /* 0x000000040000795c */ /* 0x000fe20000300000 */
.L_x_4308:
[----:B------:R-:W4:Y:S02]  /*1d700*/  SYNCS.PHASECHK.TRANS64.TRYWAIT P0, [R4+URZ+0x33480], R5 ;  /* 0x03348005040075a7 */ /* 0x000f24000800017f */
[----:B----4-:R-:W-:Y:S05]  /*1d710*/  @!P0 BRA `(.L_x_4309) ;  /* 0x0000000c00e88947 */ /* 0x010fea0003800000 */
.L_x_4310:
[----:B------:R0:W0:Y:S02]  /*1d720*/  SYNCS.PHASECHK.TRANS64.TRYWAIT P0, [R3+URZ+0x33480], R2 ;  /* 0x03348002030075a7 */ /* 0x000024000800017f */
[----:B0-----:R-:W-:Y:S05]  /*1d730*/  @!P0 NANOSLEEP.SYNCS 0x989680 ;  /* 0x009896800000895d */ /* 0x001fea0003900000 */
[----:B------:R-:W0:Y:S02]  /*1d740*/  @!P0 SYNCS.PHASECHK.TRANS64 P0, [R3+URZ+0x33480], R2 ;  /* 0x03348002030085a7 */ /* 0x000e24000800007f */
[----:B0-----:R-:W-:Y:S05]  /*1d750*/  @!P0 BRA `(.L_x_4310) ;  /* 0xfffffffc00f08947 */ /* 0x001fea000383ffff */
.L_x_4299:
[----:B------:R-:W-:Y:S05]  /*1d760*/  BSYNC B0 ;  /* 0x0000000000007941 */ /* 0x000fea0003800000 */
.L_x_4298:
[----:B------:R-:W-:Y:S05]  /*1d770*/  EXIT ;  /* 0x000000000000794d */ /* 0x000fea0003800000 */
.L_x_4113:
[----:B0-----:R-:W-:-:S04]  /*1d780*/  IMAD.U32 R3, RZ, RZ, UR41 ;  /* 0x00000029ff037e24 */ /* 0x001fc8000f8e00ff */
[----:B------:R0:W1:Y:S03]  /*1d790*/  SYNCS.PHASECHK.TRANS64.TRYWAIT P1, [R3+URZ+0x33400], R0 ;  /* 0x03340000030075a7 */ /* 0x000066000802017f */
[----:B-1----:R-:W-:Y:S05]  /*1d7a0*/  @!P1 NANOSLEEP.SYNCS 0x989680 ;  /* 0x009896800000995d */ /* 0x002fea0003900000 */
[----:B------:R-:W1:Y:S02]  /*1d7b0*/  @!P1 SYNCS.PHASECHK.TRANS64 P1, [R3+URZ+0x33400], R0 ;  /* 0x03340000030095a7 */ /* 0x000e64000802007f */
[----:B-1----:R-:W-:Y:S05]  /*1d7c0*/  @!P1 BRA `(.L_x_4113) ;  /* 0xfffffffc00ec9947 */ /* 0x002fea000383ffff */
[----:B------:R-:W-:Y:S05]  /*1d7d0*/  BRA `(.L_x_4311) ;  /* 0xfffffe4400f07947 */ /* 0x000fea000383ffff */
.L_x_4117:
[----:B-1----:R1:W2:Y:S02]  /*1d7e0*/  SYNCS.PHASECHK.TRANS64.TRYWAIT P1, [R5+URZ+0x33430], R0 ;  /* 0x03343000050075a7 */ /* 0x0022a4000802017f */
[----:B--2---:R-:W-:Y:S05]  /*1d7f0*/  @!P1 NANOSLEEP.SYNCS 0x989680 ;  /* 0x009896800000995d */ /* 0x004fea0003900000 */
[----:B------:R-:W2:Y:S02]  /*1d800*/  @!P1 SYNCS.PHASECHK.TRANS64 P1, [R5+URZ+0x33430], R0 ;  /* 0x03343000050095a7 */ /* 0x000ea4000802007f */
[----:B--2---:R-:W-:Y:S05]  /*1d810*/  @!P1 BRA `(.L_x_4117) ;  /* 0xfffffffc00f09947 */ /* 0x004fea000383ffff */
[----:B------:R-:W-:Y:S05]  /*1d820*/  BRA `(.L_x_4116) ;  /* 0xfffffe48001c7947 */ /* 0x000fea000383ffff */
.L_x_4133:
[----:B-1----:R-:W-:-:S04]  /*1d830*/  IMAD.U32 R8, RZ, RZ, UR6 ;  /* 0x00000006ff087e24 */ /* 0x002fc8000f8e00ff */
[----:B------:R1:W2:Y:S03]  /*1d840*/  SYNCS.PHASECHK.TRANS64.TRYWAIT P1, [R8+URZ+0x33430], R7 ;  /* 0x03343007080075a7 */ /* 0x0002a6000802017f */
[----:B--2---:R-:W-:Y:S05]  /*1d850*/  @!P1 NANOSLEEP.SYNCS 0x989680 ;  /* 0x009896800000995d */ /* 0x004fea0003900000 */
[----:B------:R-:W2:Y:S02]  /*1d860*/  @!P1 SYNCS.PHASECHK.TRANS64 P1, [R8+URZ+0x33430], R7 ;  /* 0x03343007080095a7 */ /* 0x000ea4000802007f */
[----:B--2---:R-:W-:Y:S05]  /*1d870*/  @!P1 BRA `(.L_x_4133) ;  /* 0xfffffffc00ec9947 */ /* 0x004fea000383ffff */
[----:B------:R-:W-:Y:S05]  /*1d880*/  BRA `(.L_x_4130) ;  /* 0xfffffe8c00447947 */ /* 0x000fea000383ffff */
.L_x_4137:
[----:B-1----:R-:W-:-:S04]  /*1d890*/  IMAD.U32 R8, RZ, RZ, UR6 ;  /* 0x00000006ff087e24 */ /* 0x002fc8000f8e00ff */
[----:B------:R1:W2:Y:S03]  /*1d8a0*/  SYNCS.PHASECHK.TRANS64.TRYWAIT P1, [R8+URZ+0x33450], R7 ;  /* 0x03345007080075a7 */ /* 0x0002a6000802017f */
[----:B--2---:R-:W-:Y:S05]  /*1d8b0*/  @!P1 NANOSLEEP.SYNCS 0x989680 ;  /* 0x009896800000995d */ /* 0x004fea0003900000 */
[----:B------:R-:W2:Y:S02]  /*1d8c0*/  @!P1 SYNCS.PHASECHK.TRANS64 P1, [R8+URZ+0x33450], R7 ;  /* 0x03345007080095a7 */ /* 0x000ea4000802007f */
[----:B--2---:R-:W-:Y:S05]  /*1d8d0*/  @!P1 BRA `(.L_x_4137) ;  /* 0xfffffffc00ec9947 */ /* 0x004fea000383ffff */
[----:B------:R-:W-:Y:S05]  /*1d8e0*/  BRA `(.L_x_4134) ;  /* 0xfffffe9800407947 */ /* 0x000fea000383ffff */
.L_x_4155:
[----:B-1----:R-:W-:-:S04]  /*1d8f0*/  IMAD.U32 R3, RZ, RZ, UR6 ;  /* 0x00000006ff037e24 */ /* 0x002fc8000f8e00ff */
[----:B------:R1:W2:Y:S03]  /*1d900*/  SYNCS.PHASECHK.TRANS64.TRYWAIT P1, [R3+URZ+0x33430], R0 ;  /* 0x03343000030075a7 */ /* 0x0002a6000802017f */
[----:B--2---:R-:W-:Y:S05]  /*1d910*/  @!P1 NANOSLEEP.SYNCS 0x989680 ;  /* 0x009896800000995d */ /* 0x004fea0003900000 */
[----:B------:R-:W2:Y:S02]  /*1d920*/  @!P1 SYNCS.PHASECHK.TRANS64 P1, [R3+URZ+0x33430], R0 ;  /* 0x03343000030095a7 */ /* 0x000ea4000802007f */
[----:B--2---:R-:W-:Y:S05]  /*1d930*/  @!P1 BRA `(.L_x_4155) ;  /* 0xfffffffc00ec9947 */ /* 0x004fea000383ffff */
[----:B------:R-:W-:Y:S05]  /*1d940*/  BRA `(.L_x_4152) ;  /* 0xfffffed800987947 */ /* 0x000fea000383ffff */
.L_x_4159:
[----:B-1----:R-:W-:-:S04]  /*1d950*/  IMAD.U32 R3, RZ, RZ, UR6 ;  /* 0x00000006ff037e24 */ /* 0x002fc8000f8e00ff */
[----:B------:R1:W2:Y:S03]  /*1d960*/  SYNCS.PHASECHK.TRANS64.TRYWAIT P1, [R3+URZ+0x33450], R0 ;  /* 0x03345000030075a7 */ /* 0x0002a6000802017f */
[----:B--2---:R-:W-:Y:S05]  /*1d970*/  @!P1 NANOSLEEP.SYNCS 0x989680 ;  /* 0x009896800000995d */ /* 0x004fea0003900000 */
[----:B------:R-:W2:Y:S02]  /*1d980*/  @!P1 SYNCS.PHASECHK.TRANS64 P1, [R3+URZ+0x33450], R0 ;  /* 0x03345000030095a7 */ /* 0x000ea4000802007f */
[----:B--2---:R-:W-:Y:S05]  /*1d990*/  @!P1 BRA `(.L_x_4159) ;  /* 0xfffffffc00ec9947 */ /* 0x004fea000383ffff */
[----:B------:R-:W-:Y:S05]  /*1d9a0*/  BRA `(.L_x_4156) ;  /* 0xfffffee400a07947 */ /* 0x000fea000383ffff */
.L_x_4166:
[----:B-1----:R-:W-:-:S04]  /*1d9b0*/  IMAD.U32 R3, RZ, RZ, UR6 ;  /* 0x00000006ff037e24 */ /* 0x002fc8000f8e00ff */
[----:B------:R1:W2:Y:S03]  /*1d9c0*/  SYNCS.PHASECHK.TRANS64.TRYWAIT P1, [R3+URZ+0x33430], R0 ;  /* 0x03343000030075a7 */ /* 0x0002a6000802017f */
[----:B--2---:R-:W-:Y:S05]  /*1d9d0*/  @!P1 NANOSLEEP.SYNCS 0x989680 ;  /* 0x009896800000995d */ /* 0x004fea0003900000 */
[----:B------:R-:W2:Y:S02]  /*1d9e0*/  @!P1 SYNCS.PHASECHK.TRANS64 P1, [R3+URZ+0x33430], R0 ;  /* 0x03343000030095a7 */ /* 0x000ea4000802007f */
[----:B--2---:R-:W-:Y:S05]  /*1d9f0*/  @!P1 BRA `(.L_x_4166) ;  /* 0xfffffffc00ec9947 */ /* 0x004fea000383ffff */
[----:B------:R-:W-:Y:S05]  /*1da00*/  BRA `(.L_x_4163) ;  /* 0xffffff0800387947 */ /* 0x000fea000383ffff */
.L_x_4170:
[----:B-1----:R-:W-:-:S04]  /*1da10*/  IMAD.U32 R3, RZ, RZ, UR6 ;  /* 0x00000006ff037e24 */ /* 0x002fc8000f8e00ff */
[----:B------:R1:W2:Y:S03]  /*1da20*/  SYNCS.PHASECHK.TRANS64.TRYWAIT P1, [R3+URZ+0x33450], R0 ;  /* 0x03345000030075a7 */ /* 0x0002a6000802017f */
[----:B--2---:R-:W-:Y:S05]  /*1da30*/  @!P1 NANOSLEEP.SYNCS 0x989680 ;  /* 0x009896800000995d */ /* 0x004fea0003900000 */
[----:B------:R-:W2:Y:S02]  /*1da40*/  @!P1 SYNCS.PHASECHK.TRANS64 P1, [R3+URZ+0x33450], R0 ;  /* 0x03345000030095a7 */ /* 0x000ea4000802007f */
[----:B--2---:R-:W-:Y:S05]  /*1da50*/  @!P1 BRA `(.L_x_4170) ;  /* 0xfffffffc00ec9947 */ /* 0x004fea000383ffff */
[----:B------:R-:W-:Y:S05]  /*1da60*/  BRA `(.L_x_4167) ;  /* 0xffffff1400407947 */ /* 0x000fea000383ffff */
.L_x_4184:
[----:B-1----:R-:W-:-:S04]  /*1da70*/  IMAD.U32 R7, RZ, RZ, UR9 ;  /* 0x00000009ff077e24 */ /* 0x002fc8000f8e00ff */
[----:B------:R1:W2:Y:S03]  /*1da80*/  SYNCS.PHASECHK.TRANS64.TRYWAIT P1, [R7+URZ+0x33450], R4 ;  /* 0x03345004070075a7 */ /* 0x0002a6000802017f */
[----:B--2---:R-:W-:Y:S05]  /*1da90*/  @!P1 NANOSLEEP.SYNCS 0x989680 ;  /* 0x009896800000995d */ /* 0x004fea0003900000 */
[----:B------:R-:W2:Y:S02]  /*1daa0*/  @!P1 SYNCS.PHASECHK.TRANS64 P1, [R7+URZ+0x33450], R4 ;  /* 0x03345004070095a7 */ /* 0x000ea4000802007f */
[----:B--2---:R-:W-:Y:S05]  /*1dab0*/  @!P1 BRA `(.L_x_4184) ;  /* 0xfffffffc00ec9947 */ /* 0x004fea000383ffff */
[----:B------:R-:W-:Y:S05]  /*1dac0*/  BRA `(.L_x_4183) ;  /* 0xffffff5000c07947 */ /* 0x000fea000383ffff */
.L_x_4236:
[----:B------:R-:W-:Y:S02]  /*1dad0*/  IMAD.MOV.U32 R13, RZ, RZ, R0 ;  /* 0x000000ffff0d7224 */ /* 0x000fe400078e0000 */
[----:B------:R-:W-:Y:S02]  /*1dae0*/  IMAD.MOV.U32 R12, RZ, RZ, RZ ;  /* 0x000000ffff0c7224 */ /* 0x000fe400078e00ff */
[----:B------:R-:W-:Y:S02]  /*1daf0*/  IMAD.MOV.U32 R11, RZ, RZ, 0x1f ;  /* 0x0000001fff0b7424 */ /* 0x000fe400078e00ff */
[----:B------:R-:W-:-:S07]  /*1db00*/  IMAD.MOV.U32 R15, RZ, RZ, -0x1 ;  /* 0xffffffffff0f7424 */ /* 0x000fce00078e00ff */
[----:B0-----:R-:W-:Y:S05]  /*1db10*/  WARPSYNC.COLLECTIVE R15, `(.L_x_4312) ;  /* 0x000000000f087348 */ /* 0x001fea0003c00000 */
[----:B------:R1:W2:Y:S02]  /*1db20*/  SHFL.IDX P6, R14, R13, R12, R11 ;  /* 0x0000000c0d0e7389 */ /* 0x0002a400000c000b */
[----:B012---:R-:W-:Y:S01]  /*1db30*/  ENDCOLLECTIVE ;  /* 0x000000000000791b */ /* 0x007fe20003800000 */
.L_x_4312:
[----:B------:R-:W-:Y:S05]  /*1db40*/  BRA `(.L_x_4313) ;  /* 0xffffffb000607947 */ /* 0x000fea000383ffff */
.L_x_4238:
[----:B------:R-:W-:Y:S01]  /*1db50*/  BSSY B0, `(.L_x_4314) ;  /* 0x0000006000007945 */ /* 0x000fe20003800000 */
[----:B------:R-:W-:-:S07]  /*1db60*/  IMAD.MOV.U32 R15, RZ, RZ, -0x1 ;  /* 0xffffffffff0f7424 */ /* 0x000fce00078e00ff */
[----:B0-----:R-:W-:Y:S05]  /*1db70*/  WARPSYNC.COLLECTIVE R15, `(.L_x_4315) ;  /* 0x000000000f0c7348 */ /* 0x001fea0003c00000 */
[----:B------:R-:W-:Y:S02]  /*1db80*/  ELECT P6, UR62, PT ;  /* 0x00000000003e782f */ /* 0x000fe400038c0000 */
[----:B------:R-:W-:Y:S01]  /*1db90*/  MOV R14, UR62 ;  /* 0x0000003e000e7c02 */ /* 0x000fe20008000f00 */
[----:B0-----:R-:W-:Y:S10]  /*1dba0*/  ENDCOLLECTIVE ;  /* 0x000000000000791b */ /* 0x001ff40003800000 */
.L_x_4315:
[----:B------:R-:W-:Y:S05]  /*1dbb0*/  BSYNC B0 ;  /* 0x0000000000007941 */ /* 0x000fea0003800000 */
.L_x_4314:
[----:B------:R-:W-:Y:S05]  /*1dbc0*/  BRA `(.L_x_4316) ;  /* 0xffffffb000687947 */ /* 0x000fea000383ffff */
.L_x_4240:
[----:B0-----:R0:W1:Y:S02]  /*1dbd0*/  SYNCS.PHASECHK.TRANS64.TRYWAIT P0, [R4+URZ+0x33480], R3 ;  /* 0x03348003040075a7 */ /* 0x001064000800017f */
[----:B-1----:R-:W-:Y:S05]  /*1dbe0*/  @!P0 NANOSLEEP.SYNCS 0x989680 ;  /* 0x009896800000895d */ /* 0x002fea0003900000 */
[----:B------:R-:W1:Y:S02]  /*1dbf0*/  @!P0 SYNCS.PHASECHK.TRANS64 P0, [R4+URZ+0x33480], R3 ;  /* 0x03348003040085a7 */ /* 0x000e64000800007f */
[----:B-1----:R-:W-:Y:S05]  /*1dc00*/  @!P0 BRA `(.L_x_4240) ;  /* 0xfffffffc00f08947 */ /* 0x002fea000383ffff */
[----:B------:R-:W-:Y:S05]  /*1dc10*/  BRA `(.L_x_4317) ;  /* 0xffffffb000cc7947 */ /* 0x000fea000383ffff */
.L_x_4242:
[----:B-1----:R1:W2:Y:S02]  /*1dc20*/  SYNCS.PHASECHK.TRANS64.TRYWAIT P0, [R4+URZ+0x33440], R3 ;  /* 0x03344003040075a7 */ /* 0x0022a4000800017f */
[----:B--2---:R-:W-:Y:S05]  /*1dc30*/  @!P0 NANOSLEEP.SYNCS 0x989680 ;  /* 0x009896800000895d */ /* 0x004fea0003900000 */
[----:B------:R-:W2:Y:S02]  /*1dc40*/  @!P0 SYNCS.PHASECHK.TRANS64 P0, [R4+URZ+0x33440], R3 ;  /* 0x03344003040085a7 */ /* 0x000ea4000800007f */
[----:B--2---:R-:W-:Y:S05]  /*1dc50*/  @!P0 BRA `(.L_x_4242) ;  /* 0xfffffffc00f08947 */ /* 0x004fea000383ffff */
[----:B------:R-:W-:Y:S05]  /*1dc60*/  BRA `(.L_x_4318) ;  /* 0xffffffb400587947 */ /* 0x000fea000383ffff */
.L_x_4246:
[----:B------:R-:W-:Y:S01]  /*1dc70*/  IMAD.MOV.U32 R7, RZ, RZ, R11 ;  /* 0x000000ffff077224 */ /* 0x000fe200078e000b */
[----:B------:R-:W-:Y:S01]  /*1dc80*/  LOP3.LUT R6, R6, 0x7f, RZ, 0xc0, !PT ;  /* 0x0000007f06067812 */ /* 0x000fe200078ec0ff */
[----:B------:R-:W-:Y:S02]  /*1dc90*/  IMAD.MOV.U32 R13, RZ, RZ, R0 ;  /* 0x000000ffff0d7224 */ /* 0x000fe400078e0000 */
[----:B------:R-:W-:Y:S01]  /*1dca0*/  IMAD.MOV.U32 R12, RZ, RZ, RZ ;  /* 0x000000ffff0c7224 */ /* 0x000fe200078e00ff */
[----:B------:R-:W-:Y:S01]  /*1dcb0*/  SHF.R.U32.HI R3, RZ, 0x2, R6 ;  /* 0x00000002ff037819 */ /* 0x000fe20000011606 */
[----:B------:R-:W-:Y:S02]  /*1dcc0*/  IMAD.MOV.U32 R11, RZ, RZ, 0x1c1f ;  /* 0x00001c1fff0b7424 */ /* 0x000fe400078e00ff */
[----:B------:R-:W-:Y:S02]  /*1dcd0*/  IMAD.MOV.U32 R15, RZ, RZ, -0x1 ;  /* 0xffffffffff0f7424 */ /* 0x000fe400078e00ff */
[----:B------:R-:W-:-:S02]  /*1dce0*/  IMAD R2, R8, UR42, RZ ;  /* 0x0000002a08027c24 */ /* 0x000fc4000f8e02ff */
[----:B------:R-:W-:-:S07]  /*1dcf0*/  IMAD.IADD R3, R3, 0x1, R7 ;  /* 0x0000000103037824 */ /* 0x000fce00078e0207 */
[----:B-----5:R-:W-:Y:S05]  /*1dd00*/  WARPSYNC.COLLECTIVE R15, `(.L_x_4319) ;  /* 0x000000000f087348 */ /* 0x020fea0003c00000 */
[----:B------:R0:W1:Y:S02]  /*1dd10*/  SHFL.IDX P6, R14, R13, R12, R11 ;  /* 0x0000000c0d0e7389 */ /* 0x00006400000c000b */
[----:B01---5:R-:W-:Y:S01]  /*1dd20*/  ENDCOLLECTIVE ;  /* 0x000000000000791b */ /* 0x023fe20003800000 */
.L_x_4319:
[----:B------:R-:W-:Y:S01]  /*1dd30*/  ISETP.GE.AND P4, PT, R3, R2, PT ;  /* 0x000000020300720c */ /* 0x000fe20003f86270 */
[----:B------:R-:W-:Y:S02]  /*1dd40*/  IMAD.MOV.U32 R13, RZ, RZ, R4 ;  /* 0x000000ffff0d7224 */ /* 0x000fe400078e0004 */
[----:B------:R-:W-:-:S10]  /*1dd50*/  IMAD.MOV.U32 R5, RZ, RZ, R14 ;  /* 0x000000ffff057224 */ /* 0x000fd400078e000e */
[----:B------:R-:W-:Y:S05]  /*1dd60*/  WARPSYNC.COLLECTIVE R15, `(.L_x_4320) ;  /* 0x000000000f087348 */ /* 0x000fea0003c00000 */
[----:B------:R0:W1:Y:S02]  /*1dd70*/  SHFL.IDX P6, R14, R13, R12, R11 ;  /* 0x0000000c0d0e7389 */ /* 0x00006400000c000b */
[----:B01----:R-:W-:Y:S01]  /*1dd80*/  ENDCOLLECTIVE ;  /* 0x000000000000791b */ /* 0x003fe20003800000 */
.L_x_4320:
[----:B------:R-:W-:Y:S02]  /*1dd90*/  IMAD.MOV.U32 R13, RZ, RZ, R0 ;  /* 0x000000ffff0d7224 */ /* 0x000fe400078e0000 */
[----:B------:R-:W-:Y:S02]  /*1dda0*/  IMAD.MOV.U32 R12, RZ, RZ, 0x1 ;  /* 0x00000001ff0c7424 */ /* 0x000fe400078e00ff */
[----:B------:R-:W-:-:S07]  /*1ddb0*/  IMAD.MOV.U32 R6, RZ, RZ, R14 ;  /* 0x000000ffff067224 */ /* 0x000fce00078e000e */
[----:B------:R-:W-:Y:S05]  /*1ddc0*/  WARPSYNC.COLLECTIVE R15, `(.L_x_4321) ;  /* 0x000000000f087348 */ /* 0x000fea0003c00000 */
[----:B------:R0:W1:Y:S02]  /*1ddd0*/  SHFL.IDX P6, R14, R13, R12, R11 ;  /* 0x0000000c0d0e7389 */ /* 0x00006400000c000b */
[----:B01----:R-:W-:Y:S01]  /*1dde0*/  ENDCOLLECTIVE ;  /* 0x000000000000791b */ /* 0x003fe20003800000 */
.L_x_4321:
        /* <DEDUP_REMOVED lines=16> */
.L_x_4322:
[----:B------:R-:W-:Y:S02]  /*1def0*/  IMAD.MOV.U32 R13, RZ, RZ, R0 ;  /* 0x000000ffff0d7224 */ /* 0x000fe400078e0000 */
[----:B------:R-:W-:Y:S02]  /*1df00*/  IMAD.MOV.U32 R12, RZ, RZ, 0x2 ;  /* 0x00000002ff0c7424 */ /* 0x000fe400078e00ff */
[----:B------:R-:W-:-:S07]  /*1df10*/  IMAD.MOV.U32 R6, RZ, RZ, R14 ;  /* 0x000000ffff067224 */ /* 0x000fce00078e000e */
[----:B------:R-:W-:Y:S05]  /*1df20*/  WARPSYNC.COLLECTIVE R15, `(.L_x_4323) ;  /* 0x000000000f087348 */ /* 0x000fea0003c00000 */
[----:B------:R0:W1:Y:S02]  /*1df30*/  SHFL.IDX P6, R14, R13, R12, R11 ;  /* 0x0000000c0d0e7389 */ /* 0x00006400000c000b */
[----:B01----:R-:W-:Y:S01]  /*1df40*/  ENDCOLLECTIVE ;  /* 0x000000000000791b */ /* 0x003fe20003800000 */
.L_x_4323:
        /* <DEDUP_REMOVED lines=16> */
.L_x_4324:
[----:B------:R-:W-:Y:S02]  /*1e050*/  IMAD.MOV.U32 R13, RZ, RZ, R0 ;  /* 0x000000ffff0d7224 */ /* 0x000fe400078e0000 */
[----:B------:R-:W-:Y:S02]  /*1e060*/  IMAD.MOV.U32 R12, RZ, RZ, 0x3 ;  /* 0x00000003ff0c7424 */ /* 0x000fe400078e00ff */
[----:B------:R-:W-:-:S07]  /*1e070*/  IMAD.MOV.U32 R6, RZ, RZ, R14 ;  /* 0x000000ffff067224 */ /* 0x000fce00078e000e */
[----:B------:R-:W-:Y:S05]  /*1e080*/  WARPSYNC.COLLECTIVE R15, `(.L_x_4325) ;  /* 0x000000000f087348 */ /* 0x000fea0003c00000 */
[----:B------:R0:W1:Y:S02]  /*1e090*/  SHFL.IDX P6, R14, R13, R12, R11 ;  /* 0x0000000c0d0e7389 */ /* 0x00006400000c000b */
[----:B01----:R-:W-:Y:S01]  /*1e0a0*/  ENDCOLLECTIVE ;  /* 0x000000000000791b */ /* 0x003fe20003800000 */
.L_x_4325:
        /* <DEDUP_REMOVED lines=14> */
.L_x_4326:
[----:B------:R-:W-:Y:S01]  /*1e190*/  IMAD.MOV.U32 R4, RZ, RZ, R14 ;  /* 0x000000ffff047224 */ /* 0x000fe200078e000e */
[----:B------:R-:W-:Y:S06]  /*1e1a0*/  BRA `(.L_x_4327) ;  /* 0xffffffb800c07947 */ /* 0x000fec000383ffff */
.L_x_4251:
[----:B-1----:R1:W2:Y:S02]  /*1e1b0*/  SYNCS.PHASECHK.TRANS64.TRYWAIT P0, [R18+URZ+0x33420], R0 ;  /* 0x03342000120075a7 */ /* 0x0022a4000800017f */
[----:B--2---:R-:W-:Y:S05]  /*1e1c0*/  @!P0 NANOSLEEP.SYNCS 0x989680 ;  /* 0x009896800000895d */ /* 0x004fea0003900000 */
[----:B------:R-:W2:Y:S02]  /*1e1d0*/  @!P0 SYNCS.PHASECHK.TRANS64 P0, [R18+URZ+0x33420], R0 ;  /* 0x03342000120085a7 */ /* 0x000ea4000800007f */
[----:B--2---:R-:W-:Y:S05]  /*1e1e0*/  @!P0 BRA `(.L_x_4251) ;  /* 0xfffffffc00f08947 */ /* 0x004fea000383ffff */
[----:B------:R-:W-:Y:S05]  /*1e1f0*/  BRA `(.L_x_4328) ;  /* 0xffffffbc00307947 */ /* 0x000fea000383ffff */
.L_x_4257:
[----:B--2---:R2:W3:Y:S02]  /*1e200*/  SYNCS.PHASECHK.TRANS64.TRYWAIT P0, [R6+URZ+0x33480], R5 ;  /* 0x03348005060075a7 */ /* 0x0044e4000800017f */
[----:B---3--:R-:W-:Y:S05]  /*1e210*/  @!P0 NANOSLEEP.SYNCS 0x989680 ;  /* 0x009896800000895d */ /* 0x008fea0003900000 */
[----:B------:R-:W3:Y:S02]  /*1e220*/  @!P0 SYNCS.PHASECHK.TRANS64 P0, [R6+URZ+0x33480], R5 ;  /* 0x03348005060085a7 */ /* 0x000ee4000800007f */
[----:B---3--:R-:W-:Y:S05]  /*1e230*/  @!P0 BRA `(.L_x_4257) ;  /* 0xfffffffc00f08947 */ /* 0x008fea000383ffff */
[----:B------:R-:W-:Y:S05]  /*1e240*/  BRA `(.L_x_4329) ;  /* 0xffffffbc00e87947 */ /* 0x000fea000383ffff */
.L_x_4264:
[----:B0-----:R0:W3:Y:S02]  /*1e250*/  SYNCS.PHASECHK.TRANS64.TRYWAIT P0, [R6+URZ+0x33440], R5 ;  /* 0x03344005060075a7 */ /* 0x0010e4000800017f */
[----:B---3--:R-:W-:Y:S05]  /*1e260*/  @!P0 NANOSLEEP.SYNCS 0x989680 ;  /* 0x009896800000895d */ /* 0x008fea0003900000 */
[----:B------:R-:W3:Y:S02]  /*1e270*/  @!P0 SYNCS.PHASECHK.TRANS64 P0, [R6+URZ+0x33440], R5 ;  /* 0x03344005060085a7 */ /* 0x000ee4000800007f */
[----:B---3--:R-:W-:Y:S05]  /*1e280*/  @!P0 BRA `(.L_x_4264) ;  /* 0xfffffffc00f08947 */ /* 0x008fea000383ffff */
[----:B------:R-:W-:Y:S05]  /*1e290*/  BRA `(.L_x_4330) ;  /* 0xffffffc000e87947 */ /* 0x000fea000383ffff */
.L_x_4272:
[----:B--2---:R2:W3:Y:S02]  /*1e2a0*/  SYNCS.PHASECHK.TRANS64.TRYWAIT P0, [R3+URZ+0x33470], R4 ;  /* 0x03347004030075a7 */ /* 0x0044e4000800017f */
[----:B---3--:R-:W-:Y:S05]  /*1e2b0*/  @!P0 NANOSLEEP.SYNCS 0x989680 ;  /* 0x009896800000895d */ /* 0x008fea0003900000 */
[----:B------:R-:W3:Y:S02]  /*1e2c0*/  @!P0 SYNCS.PHASECHK.TRANS64 P0, [R3+URZ+0x33470], R4 ;  /* 0x03347004030085a7 */ /* 0x000ee4000800007f */
[----:B---3--:R-:W-:Y:S05]  /*1e2d0*/  @!P0 BRA `(.L_x_4272) ;  /* 0xfffffffc00f08947 */ /* 0x008fea000383ffff */
[----:B------:R-:W-:Y:S05]  /*1e2e0*/  BRA `(.L_x_4331) ;  /* 0xffffffc400fc7947 */ /* 0x000fea000383ffff */
.L_x_4274:
[----:B--2---:R2:W3:Y:S02]  /*1e2f0*/  SYNCS.PHASECHK.TRANS64.TRYWAIT P0, [R3+URZ+0x33460], R4 ;  /* 0x03346004030075a7 */ /* 0x0044e4000800017f */
[----:B---3--:R-:W-:Y:S05]  /*1e300*/  @!P0 NANOSLEEP.SYNCS 0x989680 ;  /* 0x009896800000895d */ /* 0x008fea0003900000 */
[----:B------:R-:W3:Y:S02]  /*1e310*/  @!P0 SYNCS.PHASECHK.TRANS64 P0, [R3+URZ+0x33460], R4 ;  /* 0x03346004030085a7 */ /* 0x000ee4000800007f */
[----:B---3--:R-:W-:Y:S05]  /*1e320*/  @!P0 BRA `(.L_x_4274) ;  /* 0xfffffffc00f08947 */ /* 0x008fea000383ffff */
[----:B------:R-:W-:Y:S05]  /*1e330*/  BRA `(.L_x_4332) ;  /* 0xffffffc800047947 */ /* 0x000fea000383ffff */
.L_x_4281:
[----:B-1----:R1:W2:Y:S02]  /*1e340*/  SYNCS.PHASECHK.TRANS64.TRYWAIT P1, [R0+URZ+0x33470], R3 ;  /* 0x03347003000075a7 */ /* 0x0022a4000802017f */
[----:B--2---:R-:W-:Y:S05]  /*1e350*/  @!P1 NANOSLEEP.SYNCS 0x989680 ;  /* 0x009896800000995d */ /* 0x004fea0003900000 */
[----:B------:R-:W2:Y:S02]  /*1e360*/  @!P1 SYNCS.PHASECHK.TRANS64 P1, [R0+URZ+0x33470], R3 ;  /* 0x03347003000095a7 */ /* 0x000ea4000802007f */
[----:B--2---:R-:W-:Y:S05]  /*1e370*/  @!P1 BRA `(.L_x_4281) ;  /* 0xfffffffc00f09947 */ /* 0x004fea000383ffff */
[----:B------:R-:W-:Y:S05]  /*1e380*/  BRA `(.L_x_4333) ;  /* 0xffffffd4007c7947 */ /* 0x000fea000383ffff */
.L_x_4283:
[----:B-1----:R1:W2:Y:S02]  /*1e390*/  SYNCS.PHASECHK.TRANS64.TRYWAIT P1, [R0+URZ+0x33460], R3 ;  /* 0x03346003000075a7 */ /* 0x0022a4000802017f */
[----:B--2---:R-:W-:Y:S05]  /*1e3a0*/  @!P1 NANOSLEEP.SYNCS 0x989680 ;  /* 0x009896800000995d */ /* 0x004fea0003900000 */
[----:B------:R-:W2:Y:S02]  /*1e3b0*/  @!P1 SYNCS.PHASECHK.TRANS64 P1, [R0+URZ+0x33460], R3 ;  /* 0x03346003000095a7 */ /* 0x000ea4000802007f */
[----:B--2---:R-:W-:Y:S05]  /*1e3c0*/  @!P1 BRA `(.L_x_4283) ;  /* 0xfffffffc00f09947 */ /* 0x004fea000383ffff */
[----:B------:R-:W-:Y:S05]  /*1e3d0*/  BRA `(.L_x_4334) ;  /* 0xffffffd400847947 */ /* 0x000fea000383ffff */
.L_x_4296:
[----:B0-----:R0:W1:Y:S02]  /*1e3e0*/  SYNCS.PHASECHK.TRANS64.TRYWAIT P0, [R0+URZ+0x33420], R3 ;  /* 0x03342003000075a7 */ /* 0x001064000800017f */
[----:B-1----:R-:W-:Y:S05]  /*1e3f0*/  @!P0 NANOSLEEP.SYNCS 0x989680 ;  /* 0x009896800000895d */ /* 0x002fea0003900000 */
[----:B------:R-:W1:Y:S02]  /*1e400*/  @!P0 SYNCS.PHASECHK.TRANS64 P0, [R0+URZ+0x33420], R3 ;  /* 0x03342003000085a7 */ /* 0x000e64000800007f */
[----:B-1----:R-:W-:Y:S05]  /*1e410*/  @!P0 BRA `(.L_x_4296) ;  /* 0xfffffffc00f08947 */ /* 0x002fea000383ffff */
[----:B------:R-:W-:Y:S05]  /*1e420*/  BRA `(.L_x_4335) ;  /* 0xffffffec00f47947 */ /* 0x000fea000383ffff */
.L_x_4297:
        /* <DEDUP_REMOVED lines=11> */
.L_x_4337:
[----:B------:R-:W-:Y:S05]  /*1e4e0*/  BSYNC B0 ;  /* 0x0000000000007941 */ /* 0x000fea0003800000 */
.L_x_4336:
[----:B------:R-:W-:Y:S05]  /*1e4f0*/  BRA `(.L_x_4338) ;  /* 0xffffffec00dc7947 */ /* 0x000fea000383ffff */
.L_x_4300:
[----:B------:R-:W-:Y:S01]  /*1e500*/  BSSY B1, `(.L_x_4339) ;  /* 0x0000006000017945 */ /* 0x000fe20003800000 */
[----:B------:R-:W-:-:S07]  /*1e510*/  IMAD.MOV.U32 R15, RZ, RZ, -0x1 ;  /* 0xffffffffff0f7424 */ /* 0x000fce00078e00ff */
[----:B01----:R-:W-:Y:S05]  /*1e520*/  WARPSYNC.COLLECTIVE R15, `(.L_x_4340) ;  /* 0x000000000f0c7348 */ /* 0x003fea0003c00000 */
[----:B------:R-:W-:Y:S02]  /*1e530*/  ELECT P6, UR62, PT ;  /* 0x00000000003e782f */ /* 0x000fe400038c0000 */
[----:B------:R-:W-:Y:S01]  /*1e540*/  MOV R14, UR62 ;  /* 0x0000003e000e7c02 */ /* 0x000fe20008000f00 */
[----:B01----:R-:W-:Y:S10]  /*1e550*/  ENDCOLLECTIVE ;  /* 0x000000000000791b */ /* 0x003ff40003800000 */
.L_x_4340:
[----:B------:R-:W-:Y:S05]  /*1e560*/  BSYNC B1 ;  /* 0x0000000000017941 */ /* 0x000fea0003800000 */
.L_x_4339:
[----:B------:R-:W-:Y:S05]  /*1e570*/  BRA `(.L_x_4341) ;  /* 0xffffffec00d47947 */ /* 0x000fea000383ffff */
.L_x_4302:
[----:B0-----:R0:W1:Y:S02]  /*1e580*/  SYNCS.PHASECHK.TRANS64.TRYWAIT P1, [R6+URZ], R5 ;  /* 0x00000005060075a7 */ /* 0x001064000802017f */
[----:B-1----:R-:W-:Y:S05]  /*1e590*/  @!P1 NANOSLEEP.SYNCS 0x989680 ;  /* 0x009896800000995d */ /* 0x002fea0003900000 */
[----:B------:R-:W1:Y:S02]  /*1e5a0*/  @!P1 SYNCS.PHASECHK.TRANS64 P1, [R6+URZ], R5 ;  /* 0x00000005060095a7 */ /* 0x000e64000802007f */
[----:B-1----:R-:W-:Y:S05]  /*1e5b0*/  @!P1 BRA `(.L_x_4302) ;  /* 0xfffffffc00f09947 */ /* 0x002fea000383ffff */
[----:B------:R-:W-:Y:S05]  /*1e5c0*/  BRA `(.L_x_4342) ;  /* 0xfffffff000107947 */ /* 0x000fea000383ffff */
.L_x_4303:
[----:B-1----:R1:W2:Y:S02]  /*1e5d0*/  SYNCS.PHASECHK.TRANS64.TRYWAIT P1, [R7+URZ], R2 ;  /* 0x00000002070075a7 */ /* 0x0022a4000802017f */
[----:B--2---:R-:W-:Y:S05]  /*1e5e0*/  @!P1 NANOSLEEP.SYNCS 0x989680 ;  /* 0x009896800000995d */ /* 0x004fea0003900000 */
[----:B------:R-:W2:Y:S02]  /*1e5f0*/  @!P1 SYNCS.PHASECHK.TRANS64 P1, [R7+URZ], R2 ;  /* 0x00000002070095a7 */ /* 0x000ea4000802007f */
[----:B--2---:R-:W-:Y:S05]  /*1e600*/  @!P1 BRA `(.L_x_4303) ;  /* 0xfffffffc00f09947 */ /* 0x004fea000383ffff */
[----:B------:R-:W-:Y:S05]  /*1e610*/  BRA `(.L_x_4343) ;  /* 0xfffffff000047947 */ /* 0x000fea000383ffff */
.L_x_4305:
[----:B--2---:R2:W3:Y:S02]  /*1e620*/  SYNCS.PHASECHK.TRANS64.TRYWAIT P1, [R4+URZ+0x33460], R5 ;  /* 0x03346005040075a7 */ /* 0x0044e4000802017f */
[----:B---3--:R-:W-:Y:S05]  /*1e630*/  @!P1 NANOSLEEP.SYNCS 0x989680 ;  /* 0x009896800000995d */ /* 0x008fea0003900000 */
[----:B------:R-:W3:Y:S02]  /*1e640*/  @!P1 SYNCS.PHASECHK.TRANS64 P1, [R4+URZ+0x33460], R5 ;  /* 0x03346005040095a7 */ /* 0x000ee4000802007f */
[----:B---3--:R-:W-:Y:S05]  /*1e650*/  @!P1 BRA `(.L_x_4305) ;  /* 0xfffffffc00f09947 */ /* 0x008fea000383ffff */
[----:B------:R-:W-:Y:S05]  /*1e660*/  BRA `(.L_x_4344) ;  /* 0xfffffff000087947 */ /* 0x000fea000383ffff */
.L_x_4307:
[----:B---3--:R3:W4:Y:S02]  /*1e670*/  SYNCS.PHASECHK.TRANS64.TRYWAIT P1, [R3+URZ+0x33460], R2 ;  /* 0x03346002030075a7 */ /* 0x008724000802017f */
[----:B----4-:R-:W-:Y:S05]  /*1e680*/  @!P1 NANOSLEEP.SYNCS 0x989680 ;  /* 0x009896800000995d */ /* 0x010fea0003900000 */
[----:B------:R-:W4:Y:S02]  /*1e690*/  @!P1 SYNCS.PHASECHK.TRANS64 P1, [R3+URZ+0x33460], R2 ;  /* 0x03346002030095a7 */ /* 0x000f24000802007f */
[----:B----4-:R-:W-:Y:S05]  /*1e6a0*/  @!P1 BRA `(.L_x_4307) ;  /* 0xfffffffc00f09947 */ /* 0x010fea000383ffff */
[----:B------:R-:W-:Y:S05]  /*1e6b0*/  BRA `(.L_x_4345) ;  /* 0xfffffff000087947 */ /* 0x000fea000383ffff */
.L_x_4309:
[----:B----4-:R4:W0:Y:S02]  /*1e6c0*/  SYNCS.PHASECHK.TRANS64.TRYWAIT P0, [R4+URZ+0x33480], R5 ;  /* 0x03348005040075a7 */ /* 0x010824000800017f */
[----:B0-----:R-:W-:Y:S05]  /*1e6d0*/  @!P0 NANOSLEEP.SYNCS 0x989680 ;  /* 0x009896800000895d */ /* 0x001fea0003900000 */
[----:B------:R-:W0:Y:S02]  /*1e6e0*/  @!P0 SYNCS.PHASECHK.TRANS64 P0, [R4+URZ+0x33480], R5 ;  /* 0x03348005040085a7 */ /* 0x000e24000800007f */
[----:B0-----:R-:W-:Y:S05]  /*1e6f0*/  @!P0 BRA `(.L_x_4309) ;  /* 0xfffffffc00f08947 */ /* 0x001fea000383ffff */
[----:B------:R-:W-:Y:S05]  /*1e700*/  BRA `(.L_x_4310) ;  /* 0xfffffff000047947 */ /* 0x000fea000383ffff */
.L_x_4346:
        /* <DEDUP_REMOVED lines=15> */
.L_x_12964:


//--------------------- .text._ZN7cutlass13device_kernelIN5flash11enable_sm90INS1_16FlashAttnFwdSm90INS1_25CollectiveMainloopFwdSm90ILi2EN4cute5tupleIJNS5_1CILi1EEES8_S8_EEENS6_IJNS7_ILi128EEENS7_ILi160EEENS7_ILi192EEEEEELi192ENS_12float_e4m3_tEfNS_4arch4Sm90ELb0ELb1ELb0ELb1ELb0ELb1ELb0ELb1ELb1ELb1ELb0ELb0EEENS1_21CollectiveEpilogueFwdINS6_IJSA_SC_SB_EEES9_NS_10bfloat16_tESG_Li256ELb1ELb1ELb0ELb1EEENS1_36VarlenDynamicPersistentTileSchedulerILi128ELi160ELi256ELi128ELb0ELb1ELb1ELb1ELb0ELb1EEEEEEEEEvNT_6ParamsE --------------------------
	.section	.text._ZN7cutlass13device_kernelIN5flash11enable_sm90INS1_16FlashAttnFwdSm90INS1_25CollectiveMainloopFwdSm90ILi2EN4cute5tupleIJNS5_1CILi1EEES8_S8_EEENS6_IJNS7_ILi128EEENS7_ILi160EEENS7_ILi192EEEEEELi192ENS_12float_e4m3_tEfNS_4arch4Sm90ELb0ELb1ELb0ELb1ELb0ELb1ELb0ELb1ELb1ELb1ELb0ELb0EEENS1_21CollectiveEpilogueFwdINS6_IJSA_SC_SB_EEES9_NS_10bfloat16_tESG_Li256ELb1ELb1ELb0ELb1EEENS1_36VarlenDynamicPersistentTileSchedulerILi128ELi160ELi256ELi128ELb0ELb1ELb1ELb1ELb0ELb1EEEEEEEEEvNT_6ParamsE,"ax",@progbits
	.align	128
.text._ZN7cutlass13device_kernelIN5flash11enable_sm90INS1_16FlashAttnFwdSm90INS1_25CollectiveMainloopFwdSm90ILi2EN4cute5tupleIJNS5_1CILi1EEES8_S8_EEENS6_IJNS7_ILi128EEENS7_ILi160EEENS7_ILi192EEEEEELi192ENS_12float_e4m3_tEfNS_4arch4Sm90ELb0ELb1ELb0ELb1ELb0ELb1ELb0ELb1ELb1ELb1ELb0ELb0EEENS1_21CollectiveEpilogueFwdINS6_IJSA_SC_SB_EEES9_NS_10bfloat16_tESG_Li256ELb1ELb1ELb0ELb1EEENS1_36VarlenDynamicPersistentTileSchedulerILi128ELi160ELi256ELi128ELb0ELb1ELb1ELb1ELb0ELb1EEEEEEEEEvNT_6ParamsE:
        .type           _ZN7cutlass13device_kernelIN5flash11enable_sm90INS1_16FlashAttnFwdSm90INS1_25CollectiveMainloopFwdSm90ILi2EN4cute5tupleIJNS5_1CILi1EEES8_S8_EEENS6_IJNS7_ILi128EEENS7_ILi160EEENS7_ILi192EEEEEELi192ENS_12float_e4m3_tEfNS_4arch4Sm90ELb0ELb1ELb0ELb1ELb0ELb1ELb0ELb1ELb1ELb1ELb0ELb0EEENS1_21CollectiveEpilogueFwdINS6_IJSA_SC_SB_EEES9_NS_10bfloat16_tESG_Li256ELb1ELb1ELb0ELb1EEENS1_36VarlenDynamicPersistentTileSchedulerILi128ELi160ELi256ELi128ELb0ELb1ELb1ELb1ELb0ELb1EEEEEEEEEvNT_6ParamsE,@function
        .size           _ZN7cutlass13device_kernelIN5flash11enable_sm90INS1_16FlashAttnFwdSm90INS1_25CollectiveMainloopFwdSm90ILi2EN4cute5tupleIJNS5_1CILi1EEES8_S8_EEENS6_IJNS7_ILi128EEENS7_ILi160EEENS7_ILi192EEEEEELi192ENS_12float_e4m3_tEfNS_4arch4Sm90ELb0ELb1ELb0ELb1ELb0ELb1ELb0ELb1ELb1ELb1ELb0ELb0EEENS1_21CollectiveEpilogueFwdINS6_IJSA_SC_SB_EEES9_NS_10bfloat16_tESG_Li256ELb1ELb1ELb0ELb1EEENS1_36VarlenDynamicPersistentTileSchedulerILi128ELi160ELi256ELi128ELb0ELb1ELb1ELb1ELb0ELb1EEEEEEEEEvNT_6ParamsE,(.L_x_12965 - _ZN7cutlass13device_kernelIN5flash11enable_sm90INS1_16FlashAttnFwdSm90INS1_25CollectiveMainloopFwdSm90ILi2EN4cute5tupleIJNS5_1CILi1EEES8_S8_EEENS6_IJNS7_ILi128EEENS7_ILi160EEENS7_ILi192EEEEEELi192ENS_12float_e4m3_tEfNS_4arch4Sm90ELb0ELb1ELb0ELb1ELb0ELb1ELb0ELb1ELb1ELb1ELb0ELb0EEENS1_21CollectiveEpilogueFwdINS6_IJSA_SC_SB_EEES9_NS_10bfloat16_tESG_Li256ELb1ELb1ELb0ELb1EEENS1_36VarlenDynamicPersistentTileSchedulerILi128ELi160ELi256ELi128ELb0ELb1ELb1ELb1ELb0ELb1EEEEEEEEEvNT_6ParamsE)
        .other          _ZN7cutlass13device_kernelIN5flash11enable_sm90INS1_16FlashAttnFwdSm90INS1_25CollectiveMainloopFwdSm90ILi2EN4cute5tupleIJNS5_1CILi1EEES8_S8_EEENS6_IJNS7_ILi128EEENS7_ILi160EEENS7_ILi192EEEEEELi192ENS_12float_e4m3_tEfNS_4arch4Sm90ELb0ELb1ELb0ELb1ELb0ELb1ELb0ELb1ELb1ELb1ELb0ELb0EEENS1_21CollectiveEpilogueFwdINS6_IJSA_SC_SB_EEES9_NS_10bfloat16_tESG_Li256ELb1ELb1ELb0ELb1EEENS1_36VarlenDynamicPersistentTileSchedulerILi128ELi160ELi256ELi128ELb0ELb1ELb1ELb1ELb0ELb1EEEEEEEEEvNT_6ParamsE,@"STO_CUDA_ENTRY STV_DEFAULT"
_ZN7cutlass13device_kernelIN5flash11enable_sm90INS1_16FlashAttnFwdSm90INS1_25CollectiveMainloopFwdSm90ILi2EN4cute5tupleIJNS5_1CILi1EEES8_S8_EEENS6_IJNS7_ILi128EEENS7_ILi160EEENS7_ILi192EEEEEELi192ENS_12float_e4m3_tEfNS_4arch4Sm90ELb0ELb1ELb0ELb1ELb0ELb1ELb0ELb1ELb1ELb1ELb0ELb0EEENS1_21CollectiveEpilogueFwdINS6_IJSA_SC_SB_EEES9_NS_10bfloat16_tESG_Li256ELb1ELb1ELb0ELb1EEENS1_36VarlenDynamicPersistentTileSchedulerILi128ELi160ELi256ELi128ELb0ELb1ELb1ELb1ELb0ELb1EEEEEEEEEvNT_6ParamsE:
[----:B------:R-:W0:Y:S02]  /*0000*/  LDC R1, c[0x0][0x28] ;  /* 0x00000a00ff017b82 */ /* 0x000e240000000800 */
[----:B0-----:R-:W-:-:S05]  /*0010*/  VIADD R1, R1, 0xfffffcc0 ;  /* 0xfffffcc001017836 */ /* 0x001fca0000000000 */
[----:B------:R-:W-:Y:S01]  /*0020*/  R2UR UR4, R1 ;  /* 0x00000000010472ca */ /* 0x000fe200000e0000 */
[----:B------:R-:W0:Y:S01]  /*0030*/  S2R R3, SR_TID.X ;  /* 0x0000000000037919 */ /* 0x000e220000002100 */
[----:B------:R-:W-:Y:S01]  /*0040*/  ELECT P0, URZ, PT ;  /* 0x00000000003f782f */ /* 0x000fe20003800000 */
[----:B------:R-:W-:Y:S01]  /*0050*/  BSSY B0, `(.L_x_4347) ;  /* 0x0000018000007945 */ /* 0x000fe20003800000 */
[----:B------:R-:W-:Y:S01]  /*0060*/  ULDC UR51, c[0x0][0x20] ;  /* 0x0000080000337ab9 */ /* 0x000fe20000000800 */
[----:B------:R-:W-:-:S08]  /*0070*/  ULDC UR57, c[0x0][0x24] ;  /* 0x0000090000397ab9 */ /* 0x000fd00000000800 */
[----:B------:R-:W-:-:S04]  /*0080*/  UIADD3 UR51, UP0, UR4, UR51, URZ ;  /* 0x0000003304337290 */ /* 0x000fc8000ff1e03f */
[----:B------:R-:W-:Y:S01]  /*0090*/  UIADD3.X UR57, URZ, UR57, URZ, UP0, !UPT ;  /* 0x000000393f397290 */ /* 0x000fe200087fe43f */
        /* <DEDUP_REMOVED lines=19> */
.L_x_4348:
[----:B------:R-:W-:Y:S05]  /*01d0*/  BSYNC B0 ;  /* 0x0000000000007941 */ /* 0x000fea0003800000 */
.L_x_4347:
        /* <DEDUP_REMOVED lines=41> */
.L_x_4349:
        /* <DEDUP_REMOVED lines=22> */
.L_x_4350:
        /* <DEDUP_REMOVED lines=18> */
.L_x_4351:
        /* <DEDUP_REMOVED lines=22> */
.L_x_4352:
        /* <DEDUP_REMOVED lines=22> */
.L_x_4353:
[----:B------:R-:W-:Y:S01]  /*09b0*/  PLOP3.LUT P0, PT, PT, PT, UP0, 0x80, 0x0 ;  /* 0x000000000000781c */ /* 0x000fe20003f0f008 */
[----:B------:R-:W-:Y:S01]  /*09c0*/  UMOV UR55, 0x1 ;  /* 0x0000000100377882 */ /* 0x000fe20000000000 */
[----:B------:R-:W-:Y:S01]  /*09d0*/  NOP ;  /* 0x0000000000007918 */ /* 0x000fe20000000000 */
[----:B------:R-:W-:Y:S01]  /*09e0*/  USEL UR55, UR55, 0x2, !UP0 ;  /* 0x0000000237377887 */ /* 0x000fe2000c000000 */
[----:B------:R-:W-:Y:S01]  /*09f0*/  ULDC.64 UR46, c[0x0][0x208] ;  /* 0x00008200002e7ab9 */ /* 0x000fe20000000a00 */
[----:B012-4-:R-:W-:Y:S08]  /*0a00*/  BAR.SYNC.DEFER_BLOCKING 0x0 ;  /* 0x0000000000007b1d */ /* 0x017ff00000010000 */
[----:B------:R-:W-:Y:S05]  /*0a10*/  @!P0 BRA `(.L_x_4354) ;  /* 0x0000020000a08947 */ /* 0x000fea0003800000 */
.L_x_4355:
[----:B------:R-:W-:-:S08]  /*0a20*/  NOP ;  /* 0x0000000000007918 */ /* 0x000fd00000000000 */
[----:B------:R-:W0:Y:S02]  /*0a30*/  USETMAXREG.TRY_ALLOC.CTAPOOL UP0, 0xf0 ;  /* 0x000000f0000079c8 */ /* 0x000e240008000600 */
[----:B0-----:R-:W-:-:S13]  /*0a40*/  PLOP3.LUT P0, PT, PT, PT, UP0, 0x80, 0x0 ;  /* 0x000000000000781c */ /* 0x001fda0003f0f008 */
[----:B------:R-:W-:Y:S05]  /*0a50*/  @!P0 BRA `(.L_x_4355) ;  /* 0xfffffffc00f08947 */ /* 0x000fea000383ffff */
[----:B------:R-:W0:Y:S01]  /*0a60*/  S2R R0, SR_TID.X ;  /* 0x0000000000007919 */ /* 0x000e220000002100 */
[----:B------:R-:W1:Y:S01]  /*0a70*/  S2UR UR49, SR_CgaCtaId ;  /* 0x00000000003179c3 */ /* 0x000e620000008800 */
[----:B------:R-:W-:Y:S01]  /*0a80*/  UMOV UR39, 0x400 ;  /* 0x0000040000277882 */ /* 0x000fe20000000000 */
[----:B------:R-:W-:-:S06]  /*0a90*/  LOP3.LUT R2, R2, 0xffffffef, RZ, 0xc0, !PT ;  /* 0xffffffef02027812 */ /* 0x000fcc00078ec0ff */
[----:B------:R-:W-:Y:S06]  /*0aa0*/  BAR.ARV 0x8, 0x180 ;  /* 0x0206000000007b1d */ /* 0x000fec0000002000 */
[----:B------:R-:W-:Y:S01]  /*0ab0*/  ULDC UR4, c[0x0][0xc3c] ;  /* 0x00030f0000047ab9 */ /* 0x000fe20000000800 */
[----:B------:R-:W-:Y:S04]  /*0ac0*/  STL.64 [R1+0x2b8], RZ ;  /* 0x0002b8ff01007387 */ /* 0x000fe80000100a00 */
[----:B------:R-:W-:Y:S01]  /*0ad0*/  STL [R1+0x2c0], RZ ;  /* 0x0002c0ff01007387 */ /* 0x000fe20000100800 */
[----:B-1----:R-:W-:Y:S01]  /*0ae0*/  ULEA UR39, UR49, UR39, 0x18 ;  /* 0x0000002731277291 */ /* 0x002fe2000f8ec03f */
[----:B0-----:R-:W-:-:S04]  /*0af0*/  SHF.R.U32.HI R0, RZ, 0x7, R0 ;  /* 0x00000007ff007819 */ /* 0x001fc80000011600 */
[----:B------:R-:W-:-:S13]  /*0b00*/  ISETP.NE.AND P0, PT, R0, 0x1, PT ;  /* 0x000000010000780c */ /* 0x000fda0003f05270 */
[----:B------:R-:W-:Y:S01]  /*0b10*/  @P0 LOP3.LUT R2, R2, 0x10, RZ, 0xfc, !PT ;  /* 0x0000001002020812 */ /* 0x000fe200078efcff */
[----:B------:R-:W-:Y:S08]  /*0b20*/  @!P0 BAR.ARV 0x9, 0x100 ;  /* 0x0244000000008b1d */ /* 0x000ff00000002000 */
[----:B------:R-:W-:Y:S06]  /*0b30*/  BAR.SYNC.DEFER_BLOCKING 0x5, 0x180 ;  /* 0x0146000000007b1d */ /* 0x000fec0000010000 */
[----:B------:R-:W0:Y:S02]  /*0b40*/  LDS.128 R8, [UR39+0x334d0] ;  /* 0x0334d027ff087984 */ /* 0x000e240008000c00 */
[----:B------:R-:W-:Y:S06]  /*0b50*/  BAR.ARV 0x4, 0x180 ;  /* 0x0106000000007b1d */ /* 0x000fec0000002000 */
[----:B0-----:R-:W-:-:S13]  /*0b60*/  ISETP.GE.AND P0, PT, R11, UR4, PT ;  /* 0x000000040b007c0c */ /* 0x001fda000bf06270 */
[----:B------:R-:W-:Y:S05]  /*0b70*/  @P0 EXIT ;  /* 0x000000000000094d */ /* 0x000fea0003800000 */
[----:B------:R-:W0:Y:S01]  /*0b80*/  S2R R0, SR_TID.X ;  /* 0x0000000000007919 */ /* 0x000e220000002100 */
[----:B------:R-:W-:Y:S01]  /*0b90*/  R2UR UR53, R11 ;  /* 0x000000000b3572ca */ /* 0x000fe200000e0000 */
[----:B------:R-:W-:Y:S01]  /*0ba0*/  UIADD3 UR4, UR39, 0x1e200, URZ ;  /* 0x0001e20027047890 */ /* 0x000fe2000fffe03f */
[----:B------:R-:W-:Y:S01]  /*0bb0*/  R2UR UR5, R9 ;  /* 0x00000000090572ca */ /* 0x000fe200000e0000 */
[----:B------:R-:W-:Y:S01]  /*0bc0*/  UMOV UR58, URZ ;  /* 0x0000003f003a7c82 */ /* 0x000fe20008000000 */
[----:B------:R-:W-:Y:S01]  /*0bd0*/  R2UR UR54, R10 ;  /* 0x000000000a3672ca */ /* 0x000fe200000e0000 */
[----:B------:R-:W-:Y:S01]  /*0be0*/  UMOV UR44, URZ ;  /* 0x0000003f002c7c82 */ /* 0x000fe20008000000 */
[----:B------:R-:W-:Y:S01]  /*0bf0*/  UMOV UR38, URZ ;  /* 0x0000003f00267c82 */ /* 0x000fe20008000000 */
[----:B------:R-:W-:Y:S02]  /*0c00*/  IMAD.U32 R232, RZ, RZ, UR4 ;  /* 0x00000004ffe87e24 */ /* 0x000fe4000f8e00ff */
[----:B0-----:R-:W-:-:S05]  /*0c10*/  VIADD R220, R0, 0xffffff80 ;  /* 0xffffff8000dc7836 */ /* 0x001fca0000000000 */
[----:B------:R-:W-:Y:S02]  /*0c20*/  SHF.R.S32.HI R3, RZ, 0x1f, R220 ;  /* 0x0000001fff037819 */ /* 0x000fe400000114dc */
[-C--:B------:R-:W-:Y:S02]  /*0c30*/  LEA.HI R5, R220, R220.reuse, RZ, 0x1 ;  /* 0x000000dcdc057211 */ /* 0x080fe400078f08ff */
[CC--:B------:R-:W-:Y:S02]  /*0c40*/  LEA.HI R0, R3.reuse, R220.reuse, RZ, 0x5 ;  /* 0x000000dc03007211 */ /* 0x0c0fe400078f28ff */
[----:B------:R-:W-:Y:S02]  /*0c50*/  LEA.HI R6, R3, R220, RZ, 0x4 ;  /* 0x000000dc03067211 */ /* 0x000fe400078f20ff */
[----:B------:R-:W-:Y:S01]  /*0c60*/  SHF.R.S32.HI R16, RZ, 0x1, R5 ;  /* 0x00000001ff107819 */ /* 0x000fe20000011405 */
[----:B------:R-:W-:Y:S01]  /*0c70*/  IMAD.SHL.U32 R0, R0, 0x20, RZ ;  /* 0x0000002000007824 */ /* 0x000fe200078e00ff */
[----:B------:R-:W-:-:S02]  /*0c80*/  LOP3.LUT R7, R6, 0x3fffff0, RZ, 0xc0, !PT ;  /* 0x03fffff006077812 */ /* 0x000fc400078ec0ff */
[C---:B------:R-:W-:Y:S02]  /*0c90*/  LOP3.LUT R227, R5.reuse, 0xfffffffe, RZ, 0xc0, !PT ;  /* 0xfffffffe05e37812 */ /* 0x040fe400078ec0ff */
[----:B------:R-:W-:Y:S01]  /*0ca0*/  LOP3.LUT R0, R0, 0xfffffc00, RZ, 0xc0, !PT ;  /* 0xfffffc0000007812 */ /* 0x000fe200078ec0ff */
[C---:B------:R-:W-:Y:S01]  /*0cb0*/  IMAD.IADD R7, R220.reuse, 0x1, -R7 ;  /* 0x00000001dc077824 */ /* 0x040fe200078e0a07 */
[----:B------:R-:W-:Y:S01]  /*0cc0*/  LEA.HI R4, R5, R16, RZ, 0x1 ;  /* 0x0000001005047211 */ /* 0x000fe200078f08ff */
[----:B------:R-:W-:Y:S01]  /*0cd0*/  IMAD.IADD R227, R220, 0x1, -R227 ;  /* 0x00000001dce37824 */ /* 0x000fe200078e0ae3 */
[----:B------:R-:W-:Y:S01]  /*0ce0*/  SHF.R.S32.HI R8, RZ, 0x4, R6 ;  /* 0x00000004ff087819 */ /* 0x000fe20000011406 */
[----:B------:R-:W-:Y:S01]  /*0cf0*/  IMAD R236, R7, 0x40, R0 ;  /* 0x0000004007ec7824 */ /* 0x000fe200078e0200 */
[----:B------:R-:W-:Y:S02]  /*0d00*/  LEA.HI R0, R3, R220, RZ, 0x2 ;  /* 0x000000dc03007211 */ /* 0x000fe400078f10ff */
[----:B------:R-:W-:-:S02]  /*0d10*/  LOP3.LUT R7, R4, 0x3fffffe, RZ, 0xc0, !PT ;  /* 0x03fffffe04077812 */ /* 0x000fc400078ec0ff */
[--C-:B------:R-:W-:Y:S02]  /*0d20*/  SHF.R.S32.HI R228, RZ, 0x2, R0.reuse ;  /* 0x00000002ffe47819 */ /* 0x100fe40000011400 */
[----:B------:R-:W-:Y:S01]  /*0d30*/  SHF.R.S32.HI R5, RZ, 0x1f, R0 ;  /* 0x0000001fff057819 */ /* 0x000fe20000011400 */
[----:B------:R-:W-:Y:S01]  /*0d40*/  IMAD.IADD R7, R16, 0x1, -R7 ;  /* 0x0000000110077824 */ /* 0x000fe200078e0a07 */
[----:B------:R-:W-:Y:S02]  /*0d50*/  LEA.HI R6, R6, R8, RZ, 0x1 ;  /* 0x0000000806067211 */ /* 0x000fe400078f08ff */
[----:B------:R-:W-:Y:S01]  /*0d60*/  LEA.HI R5, R5, R228, RZ, 0x2 ;  /* 0x000000e405057211 */ /* 0x000fe200078f10ff */
[----:B------:R-:W-:Y:S01]  /*0d70*/  IMAD R225, R8, 0x8, R7 ;  /* 0x0000000808e17824 */ /* 0x000fe200078e0207 */
[----:B------:R-:W-:Y:S02]  /*0d80*/  LOP3.LUT R11, R0, 0xfffffffc, RZ, 0xc0, !PT ;  /* 0xfffffffc000b7812 */ /* 0x000fe400078ec0ff */
[-C--:B------:R-:W-:Y:S01]  /*0d90*/  LEA.HI R0, R3, R220.reuse, RZ, 0x7 ;  /* 0x000000dc03007211 */ /* 0x080fe200078f38ff */
[----:B------:R-:W-:Y:S01]  /*0da0*/  IMAD.SHL.U32 R225, R225, 0x40, RZ ;  /* 0x00000040e1e17824 */ /* 0x000fe200078e00ff */
[----:B------:R-:W-:Y:S01]  /*0db0*/  LOP3.LUT R5, R5, 0xfffffffc, RZ, 0xc0, !PT ;  /* 0xfffffffc05057812 */ /* 0x000fe200078ec0ff */
[----:B------:R-:W-:Y:S01]  /*0dc0*/  IMAD.IADD R11, R220, 0x1, -R11 ;  /* 0x00000001dc0b7824 */ /* 0x000fe200078e0a0b */
[----:B------:R-:W-:Y:S01]  /*0dd0*/  LOP3.LUT R9, R6, 0x1ffffffe, RZ, 0xc0, !PT ;  /* 0x1ffffffe06097812 */ /* 0x000fe200078ec0ff */
[----:B------:R-:W-:Y:S01]  /*0de0*/  IMAD.SHL.U32 R6, R227, 0x8, RZ ;  /* 0x00000008e3067824 */ /* 0x000fe200078e00ff */
[----:B------:R-:W-:Y:S01]  /*0df0*/  LOP3.LUT R233, R0, 0xffffff80, RZ, 0xc0, !PT ;  /* 0xffffff8000e97812 */ /* 0x000fe200078ec0ff */
[----:B------:R-:W-:Y:S01]  /*0e00*/  IMAD.IADD R228, R228, 0x1, -R5 ;  /* 0x00000001e4e47824 */ /* 0x000fe200078e0a05 */
[----:B------:R-:W-:Y:S01]  /*0e10*/  LEA.HI R4, R11, R11, RZ, 0x1 ;  /* 0x0000000b0b047211 */ /* 0x000fe200078f08ff */
[C---:B------:R-:W-:Y:S01]  /*0e20*/  VIADD R5, R6.reuse, 0x20 ;  /* 0x0000002006057836 */ /* 0x040fe20000000000 */
[----:B------:R-:W-:Y:S01]  /*0e30*/  SHF.R.S32.HI R235, RZ, 0x7, R0 ;  /* 0x00000007ffeb7819 */ /* 0x000fe20000011400 */
[----:B------:R-:W-:Y:S01]  /*0e40*/  VIADD R7, R6, 0x40 ;  /* 0x0000004006077836 */ /* 0x000fe20000000000 */
[----:B------:R-:W-:Y:S01]  /*0e50*/  LOP3.LUT R4, R4, 0x1ffffffe, RZ, 0xc0, !PT ;  /* 0x1ffffffe04047812 */ /* 0x000fe200078ec0ff */
[----:B------:R-:W-:Y:S01]  /*0e60*/  IMAD.IADD R233, R220, 0x1, -R233 ;  /* 0x00000001dce97824 */ /* 0x000fe200078e0ae9 */
[----:B------:R-:W-:Y:S01]  /*0e70*/  LEA.HI R0, R0, R235, RZ, 0x1 ;  /* 0x000000eb00007211 */ /* 0x000fe200078f08ff */
[----:B------:R-:W-:Y:S01]  /*0e80*/  IMAD.IADD R9, R8, 0x1, -R9 ;  /* 0x0000000108097824 */ /* 0x000fe200078e0a09 */
[----:B------:R-:W-:Y:S01]  /*0e90*/  LEA.HI R3, R3, R220, RZ, 0x3 ;  /* 0x000000dc03037211 */ /* 0x000fe200078f18ff */
[----:B------:R-:W-:Y:S01]  /*0ea0*/  IMAD.IADD R5, R6, 0x1, R5 ;  /* 0x0000000106057824 */ /* 0x000fe200078e0205 */
[----:B------:R-:W-:Y:S01]  /*0eb0*/  LOP3.LUT R0, R0, 0x3fffffe, RZ, 0xc0, !PT ;  /* 0x03fffffe00007812 */ /* 0x000fe200078ec0ff */
[----:B------:R-:W-:Y:S01]  /*0ec0*/  IMAD.IADD R8, R6, 0x1, R7 ;  /* 0x0000000106087824 */ /* 0x000fe200078e0207 */
[----:B------:R-:W-:Y:S01]  /*0ed0*/  SHF.R.S32.HI R6, RZ, 0x1f, R233 ;  /* 0x0000001fff067819 */ /* 0x000fe200000114e9 */
[----:B------:R-:W-:Y:S01]  /*0ee0*/  IMAD R236, R9, 0x8, R236 ;  /* 0x0000000809ec7824 */ /* 0x000fe200078e02ec */
[----:B------:R-:W-:Y:S01]  /*0ef0*/  SHF.R.S32.HI R10, RZ, 0x1f, R5 ;  /* 0x0000001fff0a7819 */ /* 0x000fe20000011405 */
[----:B------:R-:W-:Y:S01]  /*0f00*/  IMAD.IADD R11, R11, 0x1, -R4 ;  /* 0x000000010b0b7824 */ /* 0x000fe200078e0a04 */
[----:B------:R-:W-:Y:S01]  /*0f10*/  SHF.R.S32.HI R9, RZ, 0x1f, R8 ;  /* 0x0000001fff097819 */ /* 0x000fe20000011408 */
[----:B------:R-:W-:Y:S01]  /*0f20*/  IMAD.SHL.U32 R4, R228, 0x80, RZ ;  /* 0x00000080e4047824 */ /* 0x000fe200078e00ff */
[----:B------:R-:W-:Y:S01]  /*0f30*/  LEA.HI R7, R6, R233, RZ, 0x2 ;  /* 0x000000e906077211 */ /* 0x000fe200078f10ff */
[----:B------:R-:W-:Y:S01]  /*0f40*/  IMAD.IADD R0, R235, 0x1, -R0 ;  /* 0x00000001eb007824 */ /* 0x000fe200078e0a00 */
[----:B------:R-:W-:-:S02]  /*0f50*/  LEA.HI R12, R10, R5, RZ, 0x4 ;  /* 0x000000050a0c7211 */ /* 0x000fc400078f20ff */
[----:B------:R-:W-:Y:S02]  /*0f60*/  LEA.HI R14, R10, R5, RZ, 0x6 ;  /* 0x000000050a0e7211 */ /* 0x000fe400078f30ff */
[CC--:B------:R-:W-:Y:S02]  /*0f70*/  LEA.HI R10, R9.reuse, R8.reuse, RZ, 0x4 ;  /* 0x00000008090a7211 */ /* 0x0c0fe400078f20ff */
[----:B------:R-:W-:Y:S01]  /*0f80*/  LEA.HI R17, R9, R8, RZ, 0x6 ;  /* 0x0000000809117211 */ /* 0x000fe200078f30ff */
[----:B------:R-:W-:Y:S01]  /*0f90*/  IMAD.SHL.U32 R14, R14, 0x80, RZ ;  /* 0x000000800e0e7824 */ /* 0x000fe200078e00ff */
[--C-:B------:R-:W-:Y:S02]  /*0fa0*/  SHF.R.S32.HI R8, RZ, 0x2, R7.reuse ;  /* 0x00000002ff087819 */ /* 0x100fe40000011407 */
[----:B------:R-:W-:Y:S01]  /*0fb0*/  SHF.R.S32.HI R9, RZ, 0x1f, R7 ;  /* 0x0000001fff097819 */ /* 0x000fe20000011407 */
[----:B------:R-:W-:Y:S01]  /*0fc0*/  IMAD.SHL.U32 R17, R17, 0x80, RZ ;  /* 0x0000008011117824 */ /* 0x000fe200078e00ff */
[----:B------:R-:W-:Y:S01]  /*0fd0*/  LOP3.LUT R5, R4, 0x180, RZ, 0xc0, !PT ;  /* 0x0000018004057812 */ /* 0x000fe200078ec0ff */
[----:B------:R-:W-:Y:S01]  /*0fe0*/  IMAD.SHL.U32 R4, R227, 0x10, RZ ;  /* 0x00000010e3047824 */ /* 0x000fe200078e00ff */
[----:B------:R-:W-:-:S02]  /*0ff0*/  LEA.HI R9, R9, R8, RZ, 0x3 ;  /* 0x0000000809097211 */ /* 0x000fc400078f18ff */
[----:B------:R-:W-:Y:S02]  /*1000*/  LEA.HI R6, R6, R233, RZ, 0x5 ;  /* 0x000000e906067211 */ /* 0x000fe400078f28ff */
[----:B------:R-:W-:Y:S02]  /*1010*/  LOP3.LUT R9, R9, 0xfffffff8, RZ, 0xc0, !PT ;  /* 0xfffffff809097812 */ /* 0x000fe400078ec0ff */
[C---:B------:R-:W-:Y:S02]  /*1020*/  LOP3.LUT R13, R5.reuse, 0x30, R4, 0xf8, !PT ;  /* 0x00000030050d7812 */ /* 0x040fe400078ef804 */
[C---:B------:R-:W-:Y:S01]  /*1030*/  LOP3.LUT R15, R5.reuse, 0x30, R12, 0xf8, !PT ;  /* 0x00000030050f7812 */ /* 0x040fe200078ef80c */
[----:B------:R-:W-:Y:S01]  /*1040*/  IMAD.IADD R9, R8, 0x1, -R9 ;  /* 0x0000000108097824 */ /* 0x000fe200078e0a09 */
[----:B------:R-:W-:Y:S02]  /*1050*/  SHF.R.U32.HI R4, RZ, 0x3, R5 ;  /* 0x00000003ff047819 */ /* 0x000fe40000011605 */
[----:B------:R-:W-:-:S02]  /*1060*/  LOP3.LUT R5, R5, 0x30, R10, 0xf8, !PT ;  /* 0x0000003005057812 */ /* 0x000fc400078ef80a */
[----:B------:R-:W-:Y:S02]  /*1070*/  SHF.R.S32.HI R6, RZ, 0x5, R6 ;  /* 0x00000005ff067819 */ /* 0x000fe40000011406 */
[-C--:B------:R-:W-:Y:S02]  /*1080*/  LOP3.LUT R15, R15, R4.reuse, RZ, 0x3c, !PT ;  /* 0x000000040f0f7212 */ /* 0x080fe400078e3cff */
[-C--:B------:R-:W-:Y:S01]  /*1090*/  LOP3.LUT R10, R13, R4.reuse, RZ, 0x3c, !PT ;  /* 0x000000040d0a7212 */ /* 0x080fe200078e3cff */
[----:B------:R-:W-:Y:S01]  /*10a0*/  IMAD R9, R6, 0x10, R9 ;  /* 0x0000001006097824 */ /* 0x000fe200078e0209 */
[----:B------:R-:W-:Y:S02]  /*10b0*/  LOP3.LUT R5, R5, R4, RZ, 0x3c, !PT ;  /* 0x0000000405057212 */ /* 0x000fe400078e3cff */
[----:B------:R-:W-:Y:S01]  /*10c0*/  LOP3.LUT R4, R17, 0xffffe000, RZ, 0xc0, !PT ;  /* 0xffffe00011047812 */ /* 0x000fe200078ec0ff */
[----:B------:R-:W-:Y:S01]  /*10d0*/  IMAD R234, R0, 0x40, R9 ;  /* 0x0000004000ea7824 */ /* 0x000fe200078e0209 */
[----:B------:R-:W-:-:S02]  /*10e0*/  LOP3.LUT R14, R14, 0xffffe000, RZ, 0xc0, !PT ;  /* 0xffffe0000e0e7812 */ /* 0x000fc400078ec0ff */
[-C--:B------:R-:W-:Y:S01]  /*10f0*/  IADD3 R4, R5, R225.reuse, R4 ;  /* 0x000000e105047210 */ /* 0x080fe20007ffe004 */
[----:B------:R-:W-:Y:S01]  /*1100*/  IMAD R22, R11, 0x8, R234 ;  /* 0x000000080b167824 */ /* 0x000fe200078e02ea */
[----:B------:R-:W-:Y:S02]  /*1110*/  IADD3 R14, R15, R225, R14 ;  /* 0x000000e10f0e7210 */ /* 0x000fe40007ffe00e */
[----:B------:R-:W-:Y:S01]  /*1120*/  LOP3.LUT R5, R3, 0xfffffff8, RZ, 0xc0, !PT ;  /* 0xfffffff803057812 */ /* 0x000fe200078ec0ff */
[----:B------:R-:W-:Y:S01]  /*1130*/  VIADD R229, R4, UR39 ;  /* 0x0000002704e57c36 */ /* 0x000fe20008000000 */
[----:B------:R-:W-:Y:S01]  /*1140*/  LOP3.LUT R0, R7, 0x7ffffffc, RZ, 0xc0, !PT ;  /* 0x7ffffffc07007812 */ /* 0x000fe200078ec0ff */
[----:B------:R-:W-:Y:S01]  /*1150*/  VIADD R230, R14, UR39 ;  /* 0x000000270ee67c36 */ /* 0x000fe20008000000 */
[----:B------:R-:W-:Y:S01]  /*1160*/  SHF.R.S32.HI R224, RZ, 0x3, R3 ;  /* 0x00000003ffe07819 */ /* 0x000fe20000011403 */
[----:B------:R-:W-:Y:S01]  /*1170*/  IMAD.IADD R226, R220, 0x1, -R5 ;  /* 0x00000001dce27824 */ /* 0x000fe200078e0a05 */
[----:B------:R-:W-:Y:S01]  /*1180*/  IADD3 R231, R225, UR39, R10 ;  /* 0x00000027e1e77c10 */ /* 0x000fe2000fffe00a */
[----:B------:R-:W-:-:S07]  /*1190*/  IMAD.IADD R23, R233, 0x1, -R0 ;  /* 0x00000001e9177824 */ /* 0x000fce00078e0a00 */
.L_x_4506:
[----:B------:R-:W-:Y:S01]  /*11a0*/  ULDC.64 UR6, c[0x0][0xa28] ;  /* 0x00028a0000067ab9 */ /* 0x000fe20000000a00 */
[----:B------:R-:W-:Y:S01]  /*11b0*/  ULDC.64 UR10, c[0x0][0xa08] ;  /* 0x00028200000a7ab9 */ /* 0x000fe20000000a00 */
[----:B------:R-:W-:Y:S01]  /*11c0*/  UISETP.NE.U32.AND UP0, UPT, UR6, URZ, UPT ;  /* 0x0000003f0600728c */ /* 0x000fe2000bf05070 */
[----:B------:R-:W-:Y:S01]  /*11d0*/  ISETP.NE.U32.AND P0, PT, RZ, UR10, PT ;  /* 0x0000000aff007c0c */ /* 0x000fe2000bf05070 */
[----:B0-----:R-:W-:Y:S02]  /*11e0*/  IMAD.MOV.U32 R0, RZ, RZ, RZ ;  /* 0x000000ffff007224 */ /* 0x001fe400078e00ff */
[----:B------:R-:W-:Y:S01]  /*11f0*/  UISETP.NE.AND.EX UP0, UPT, UR7, URZ, UPT, UP0 ;  /* 0x0000003f0700728c */ /* 0x000fe2000bf05300 */
[----:B------:R-:W-:Y:S01]  /*1200*/  ISETP.NE.AND.EX P0, PT, RZ, UR11, PT, P0 ;  /* 0x0000000bff007c0c */ /* 0x000fe2000bf05300 */
[----:B------:R-:W-:Y:S01]  /*1210*/  IMAD.MOV.U32 R30, RZ, RZ, RZ ;  /* 0x000000ffff1e7224 */ /* 0x000fe200078e00ff */
[----:B------:R-:W-:Y:S02]  /*1220*/  ULDC.64 UR6, c[0x0][0xa18] ;  /* 0x0002860000067ab9 */ /* 0x000fe40000000a00 */
[----:B------:R-:W-:Y:S01]  /*1230*/  UISETP.NE.U32.AND UP1, UPT, UR6, URZ, UPT ;  /* 0x0000003f0600728c */ /* 0x000fe2000bf25070 */
[----:B------:R-:W-:-:S03]  /*1240*/  PLOP3.LUT P1, PT, PT, PT, UP0, 0x80, 0x0 ;  /* 0x000000000000781c */ /* 0x000fc60003f2f008 */
[----:B------:R-:W-:-:S03]  /*1250*/  UISETP.NE.AND.EX UP1, UPT, UR7, URZ, UPT, UP1 ;  /* 0x0000003f0700728c */ /* 0x000fc6000bf25310 */
[----:B------:R-:W-:Y:S02]  /*1260*/  ULDC.64 UR6, c[0x0][0xa08] ;  /* 0x0002820000067ab9 */ /* 0x000fe40000000a00 */
[----:B------:R-:W-:Y:S01]  /*1270*/  UIMAD.WIDE UR8, UR53, 0x4, UR6 ;  /* 0x00000004350878a5 */ /* 0x000fe2000f8e0206 */
[----:B------:R-:W-:Y:S02]  /*1280*/  PLOP3.LUT P3, PT, PT, PT, UP1, 0x80, 0x0 ;  /* 0x000000000000781c */ /* 0x000fe40003f6f018 */
[----:B------:R-:W-:Y:S02]  /*1290*/  @UP0 ULDC.64 UR6, c[0x0][0xa28] ;  /* 0x00028a0000060ab9 */ /* 0x000fe40000000a00 */
[----:B------:R-:W-:Y:S01]  /*12a0*/  @UP0 UIMAD.WIDE UR6, UR53, 0x4, UR6 ;  /* 0x00000004350608a5 */ /* 0x000fe2000f8e0206 */
[----:B-12-4-:R-:W-:Y:S01]  /*12b0*/  IMAD.U32 R6, RZ, RZ, UR8 ;  /* 0x00000008ff067e24 */ /* 0x016fe2000f8e00ff */
[----:B------:R-:W-:Y:S01]  /*12c0*/  ULDC UR4, c[0x0][0x288] ;  /* 0x0000a20000047ab9 */ /* 0x000fe20000000800 */
[----:B------:R-:W-:-:S03]  /*12d0*/  IMAD.U32 R7, RZ, RZ, UR9 ;  /* 0x00000009ff077e24 */ /* 0x000fc6000f8e00ff */
[----:B---3--:R-:W-:Y:S02]  /*12e0*/  IMAD.U32 R4, RZ, RZ, UR6 ;  /* 0x00000006ff047e24 */ /* 0x008fe4000f8e00ff */
[----:B------:R-:W-:Y:S01]  /*12f0*/  IMAD.U32 R5, RZ, RZ, UR7 ;  /* 0x00000007ff057e24 */ /* 0x000fe2000f8e00ff */
[----:B------:R-:W-:Y:S01]  /*1300*/  @UP1 ULDC.64 UR6, c[0x0][0xa18] ;  /* 0x0002860000061ab9 */ /* 0x000fe20000000a00 */
[----:B------:R-:W-:Y:S01]  /*1310*/  IMAD.U32 R18, RZ, RZ, UR4 ;  /* 0x00000004ff127e24 */ /* 0x000fe2000f8e00ff */
[----:B------:R-:W-:Y:S01]  /*1320*/  @UP1 UIMAD.WIDE UR6, UR53, 0x4, UR6 ;  /* 0x00000004350618a5 */ /* 0x000fe2000f8e0206 */
[----:B------:R0:W5:Y:S01]  /*1330*/  @P0 LDG.E R30, desc[UR46][R6.64] ;  /* 0x0000002e061e0981 */ /* 0x000162000c1e1900 */
[----:B------:R-:W-:-:S03]  /*1340*/  ULDC UR4, c[0x0][0x424] ;  /* 0x0001090000047ab9 */ /* 0x000fc60000000800 */
[----:B------:R0:W5:Y:S01]  /*1350*/  @P1 LDG.E R0, desc[UR46][R4.64] ;  /* 0x0000002e04001981 */ /* 0x000162000c1e1900 */
[----:B------:R-:W-:Y:S02]  /*1360*/  IMAD.U32 R8, RZ, RZ, UR6 ;  /* 0x00000006ff087e24 */ /* 0x000fe4000f8e00ff */
        /* <DEDUP_REMOVED lines=11> */
[----:B0-----:R-:W-:-:S12]  /*1420*/  @P3 BRA `(.L_x_4356) ;  /* 0x00000000002c3947 */ /* 0x001fd80003800000 */
        /* <DEDUP_REMOVED lines=11> */
.L_x_4356:
[----:B------:R-:W-:Y:S01]  /*14e0*/  UMOV UR56, UR54 ;  /* 0x0000003600387c82 */ /* 0x000fe20008000000 */
[----:B------:R-:W-:Y:S01]  /*14f0*/  IMAD.U32 R25, RZ, RZ, UR4 ;  /* 0x00000004ff197e24 */ /* 0x000fe2000f8e00ff */
[----:B------:R-:W-:Y:S01]  /*1500*/  UMOV UR61, UR53 ;  /* 0x00000035003d7c82 */ /* 0x000fe20008000000 */
[----:B------:R-:W-:Y:S01]  /*1510*/  ULDC UR41, c[0x0][0x348] ;  /* 0x0000d20000297ab9 */ /* 0x000fe20000000800 */
[----:B------:R-:W-:Y:S05]  /*1520*/  @!P2 BRA `(.L_x_4357) ;  /* 0x000000000018a947 */ /* 0x000fea0003800000 */
[----:B------:R-:W-:Y:S02]  /*1530*/  ULDC.64 UR6, c[0x0][0xa20] ;  /* 0x0002880000067ab9 */ /* 0x000fe40000000a00 */
[----:B------:R-:W-:-:S06]  /*1540*/  UIMAD.WIDE UR6, UR53, 0x4, UR6 ;  /* 0x00000004350678a5 */ /* 0x000fcc000f8e0206 */
[----:B------:R-:W-:Y:S02]  /*1550*/  IMAD.U32 R4, RZ, RZ, UR6 ;  /* 0x00000006ff047e24 */ /* 0x000fe4000f8e00ff */
[----:B------:R-:W-:-:S05]  /*1560*/  IMAD.U32 R5, RZ, RZ, UR7 ;  /* 0x00000007ff057e24 */ /* 0x000fca000f8e00ff */
[----:B------:R0:W5:Y:S01]  /*1570*/  LDG.E R25, desc[UR46][R4.64] ;  /* 0x0000002e04197981 */ /* 0x000162000c1e1900 */
[----:B------:R-:W-:Y:S05]  /*1580*/  BRA `(.L_x_4358) ;  /* 0x0000000000107947 */ /* 0x000fea0003800000 */
.L_x_4357:
[----:B------:R-:W-:Y:S05]  /*1590*/  @!P0 BRA `(.L_x_4358) ;  /* 0x00000000000c8947 */ /* 0x000fea0003800000 */
[----:B------:R-:W2:Y:S04]  /*15a0*/  LDG.E R4, desc[UR46][R6.64] ;  /* 0x0000002e06047981 */ /* 0x000ea8000c1e1900 */
[----:B------:R-:W2:Y:S02]  /*15b0*/  LDG.E R25, desc[UR46][R6.64+0x4] ;  /* 0x0000042e06197981 */ /* 0x000ea4000c1e1900 */
[----:B--2---:R-:W-:-:S07]  /*15c0*/  IMAD.IADD R25, R25, 0x1, -R4 ;  /* 0x0000000119197824 */ /* 0x004fce00078e0a04 */
.L_x_4358:
[----:B------:R-:W-:Y:S01]  /*15d0*/  ULDC.64 UR6, c[0x0][0xa10] ;  /* 0x0002840000067ab9 */ /* 0x000fe20000000a00 */
[----:B------:R-:W1:Y:S01]  /*15e0*/  LDC R3, c[0x0][0x448] ;  /* 0x00011200ff037b82 */ /* 0x000e620000000800 */
[----:B------:R-:W-:-:S04]  /*15f0*/  UISETP.NE.U32.AND UP0, UPT, UR6, URZ, UPT ;  /* 0x0000003f0600728c */ /* 0x000fc8000bf05070 */
[----:B------:R-:W-:Y:S01]  /*1600*/  UISETP.NE.AND.EX UP0, UPT, UR7, URZ, UPT, UP0 ;  /* 0x0000003f0700728c */ /* 0x000fe2000bf05300 */
[----:B------:R-:W2:Y:S02]  /*1610*/  S2R R7, SR_TID.X ;  /* 0x0000000000077919 */ /* 0x000ea40000002100 */
[----:B------:R-:W3:Y:S03]  /*1620*/  S2UR UR4, SR_SWINHI ;  /* 0x00000000000479c3 */ /* 0x000ee60000002f00 */
[----:B------:R-:W-:-:S05]  /*1630*/  PLOP3.LUT P2, PT, PT, PT, UP0, 0x80, 0x0 ;  /* 0x000000000000781c */ /* 0x000fca0003f4f008 */
[----:B------:R-:W-:Y:S01]  /*1640*/  @UP0 ULDC.64 UR6, c[0x0][0xa10] ;  /* 0x0002840000060ab9 */ /* 0x000fe20000000a00 */
[----:B------:R-:W4:Y:S01]  /*1650*/  LDC.64 R20, c[0x0][0x9e0] ;  /* 0x00027800ff147b82 */ /* 0x000f220000000a00 */
[----:B------:R-:W-:-:S06]  /*1660*/  @UP0 UIMAD.WIDE UR6, UR53, 0x4, UR6 ;  /* 0x00000004350608a5 */ /* 0x000fcc000f8e0206 */
[----:B0-----:R-:W-:Y:S02]  /*1670*/  IMAD.U32 R4, RZ, RZ, UR6 ;  /* 0x00000006ff047e24 */ /* 0x001fe4000f8e00ff */
[----:B------:R-:W-:Y:S01]  /*1680*/  IMAD.U32 R5, RZ, RZ, UR7 ;  /* 0x00000007ff057e24 */ /* 0x000fe2000f8e00ff */
[----:B------:R-:W-:-:S04]  /*1690*/  ULDC.64 UR6, c[0x0][0xa30] ;  /* 0x00028c0000067ab9 */ /* 0x000fc80000000a00 */
[----:B------:R-:W4:Y:S04]  /*16a0*/  @P2 LDG.E R6, desc[UR46][R4.64] ;  /* 0x0000002e04062981 */ /* 0x000f28000c1e1900 */
[----:B------:R-:W4:Y:S01]  /*16b0*/  @P2 LDG.E R14, desc[UR46][R4.64+0x4] ;  /* 0x0000042e040e2981 */ /* 0x000f22000c1e1900 */
[----:B------:R-:W-:-:S04]  /*16c0*/  UISETP.NE.U32.AND UP1, UPT, UR6, URZ, UPT ;  /* 0x0000003f0600728c */ /* 0x000fc8000bf25070 */
[----:B------:R-:W-:-:S06]  /*16d0*/  UISETP.NE.AND.EX UP1, UPT, UR7, URZ, UPT, UP1 ;  /* 0x0000003f0700728c */ /* 0x000fcc000bf25310 */
[----:B------:R-:W-:-:S05]  /*16e0*/  PLOP3.LUT P3, PT, PT, PT, UP1, 0x80, 0x0 ;  /* 0x000000000000781c */ /* 0x000fca0003f6f018 */
[----:B------:R-:W-:Y:S02]  /*16f0*/  @UP1 ULDC.64 UR6, c[0x0][0xa30] ;  /* 0x00028c0000061ab9 */ /* 0x000fe40000000a00 */
[----:B------:R-:W-:-:S06]  /*1700*/  @UP1 UIMAD.WIDE UR6, UR53, 0x4, UR6 ;  /* 0x00000004350618a5 */ /* 0x000fcc000f8e0206 */
[----:B------:R-:W-:Y:S02]  /*1710*/  IMAD.U32 R12, RZ, RZ, UR6 ;  /* 0x00000006ff0c7e24 */ /* 0x000fe4000f8e00ff */
[----:B------:R-:W-:-:S05]  /*1720*/  IMAD.U32 R13, RZ, RZ, UR7 ;  /* 0x00000007ff0d7e24 */ /* 0x000fca000f8e00ff */
[----:B------:R0:W4:Y:S01]  /*1730*/  @P3 LDG.E R15, desc[UR46][R12.64] ;  /* 0x0000002e0c0f3981 */ /* 0x000122000c1e1900 */
[----:B-1----:R-:W-:Y:S01]  /*1740*/  ISETP.NE.AND P0, PT, R3, 0x1, PT ;  /* 0x000000010300780c */ /* 0x002fe20003f05270 */
[----:B------:R-:W-:Y:S01]  /*1750*/  UMOV UR36, UR39 ;  /* 0x0000002700247c82 */ /* 0x000fe20008000000 */
[----:B---3--:R-:W-:Y:S01]  /*1760*/  UMOV UR37, UR4 ;  /* 0x0000000400257c82 */ /* 0x008fe20008000000 */
[----:B--2---:R-:W-:Y:S01]  /*1770*/  LOP3.LUT R7, R7, 0x7f, RZ, 0xc0, !PT ;  /* 0x0000007f07077812 */ /* 0x004fe200078ec0ff */
[----:B------:R-:W-:Y:S01]  /*1780*/  UIADD3 UR7, UP1, UR36, 0x33490, URZ ;  /* 0x0003349024077890 */ /* 0x000fe2000ff3e03f */
[----:B------:R-:W-:Y:S01]  /*1790*/  IMAD.MOV.U32 R9, RZ, RZ, 0x100 ;  /* 0x00000100ff097424 */ /* 0x000fe200078e00ff */
[----:B------:R-:W-:Y:S01]  /*17a0*/  UIADD3 UR9, UP2, UR36, 0x334a0, URZ ;  /* 0x000334a024097890 */ /* 0x000fe2000ff5e03f */
[----:B------:R-:W-:Y:S01]  /*17b0*/  ISETP.NE.AND P1, PT, R7, RZ, PT ;  /* 0x000000ff0700720c */ /* 0x000fe20003f25270 */
[----:B------:R-:W-:Y:S01]  /*17c0*/  UIADD3.X UR8, URZ, UR37, URZ, UP1, !UPT ;  /* 0x000000253f087290 */ /* 0x000fe20008ffe43f */
[----:B------:R-:W-:Y:S01]  /*17d0*/  IMAD.U32 R7, RZ, RZ, UR55 ;  /* 0x00000037ff077e24 */ /* 0x000fe2000f8e00ff */
[----:B------:R-:W-:Y:S01]  /*17e0*/  UIADD3.X UR10, URZ, UR37, URZ, UP2, !UPT ;  /* 0x000000253f0a7290 */ /* 0x000fe200097fe43f */
[----:B------:R-:W-:Y:S01]  /*17f0*/  IMAD.MOV.U32 R10, RZ, RZ, 0x1 ;  /* 0x00000001ff0a7424 */ /* 0x000fe200078e00ff */
[----:B------:R-:W-:Y:S01]  /*1800*/  SEL R8, RZ, 0x1, P1 ;  /* 0x00000001ff087807 */ /* 0x000fe20000800000 */
[----:B------:R-:W-:Y:S01]  /*1810*/  IMAD.MOV.U32 R11, RZ, RZ, RZ ;  /* 0x000000ffff0b7224 */ /* 0x000fe200078e00ff */
[----:B------:R-:W1:Y:S01]  /*1820*/  @P0 LDC R3, c[0x0][0x44c] ;  /* 0x00011300ff030b82 */ /* 0x000e620000000800 */
[----:B0-----:R-:W-:Y:S01]  /*1830*/  IMAD.U32 R12, RZ, RZ, UR7 ;  /* 0x00000007ff0c7e24 */ /* 0x001fe2000f8e00ff */
[----:B------:R-:W-:Y:S01]  /*1840*/  USHF.L.U32 UR45, UR5, 0x7, URZ ;  /* 0x00000007052d7899 */ /* 0x000fe2000800063f */
[----:B------:R-:W-:Y:S01]  /*1850*/  IMAD.U32 R13, RZ, RZ, UR8 ;  /* 0x00000008ff0d7e24 */ /* 0x000fe2000f8e00ff */
[----:B------:R-:W-:Y:S01]  /*1860*/  STL.128 [R1+0x20], R8 ;  /* 0x0000200801007387 */ /* 0x000fe20000100c00 */
[----:B------:R-:W-:Y:S01]  /*1870*/  IMAD.U32 R4, RZ, RZ, UR9 ;  /* 0x00000009ff047e24 */ /* 0x000fe2000f8e00ff */
[----:B-----5:R-:W-:Y:S01]  /*1880*/  R2UR UR40, R25 ;  /* 0x00000000192872ca */ /* 0x020fe200000e0000 */
[----:B------:R-:W-:Y:S01]  /*1890*/  IMAD.U32 R5, RZ, RZ, UR10 ;  /* 0x0000000aff057e24 */ /* 0x000fe2000f8e00ff */
[----:B------:R-:W-:Y:S04]  /*18a0*/  STL.64 [R1+0x8], R12 ;  /* 0x0000080c01007387 */ /* 0x000fe80000100a00 */
[----:B------:R-:W-:Y:S04]  /*18b0*/  STL.64 [R1+0x10], R4 ;  /* 0x0000100401007387 */ /* 0x000fe80000100a00 */
[----:B------:R-:W-:Y:S04]  /*18c0*/  STL.64 [R1+0x30], R4 ;  /* 0x0000300401007387 */ /* 0x000fe80000100a00 */
[----:B------:R-:W-:Y:S01]  /*18d0*/  STL.64 [R1], RZ ;  /* 0x000000ff01007387 */ /* 0x000fe20000100a00 */
[----:B----4-:R-:W-:Y:S01]  /*18e0*/  @P2 R2UR UR6, R6 ;  /* 0x00000000060622ca */ /* 0x010fe200000e0000 */
[----:B------:R-:W-:Y:S01]  /*18f0*/  IMAD.MOV.U32 R6, RZ, RZ, 0x7800 ;  /* 0x00007800ff067424 */ /* 0x000fe200078e00ff */
[----:B------:R-:W-:-:S02]  /*1900*/  @P2 R2UR UR4, R14 ;  /* 0x000000000e0422ca */ /* 0x000fc400000e0000 */
[----:B------:R-:W0:Y:S02]  /*1910*/  @P0 LDC R14, c[0x0][0x450] ;  /* 0x00011400ff0e0b82 */ /* 0x000e240000000800 */
[----:B------:R2:W-:Y:S01]  /*1920*/  STL.64 [R1+0x18], R6 ;  /* 0x0000180601007387 */ /* 0x0005e20000100a00 */
[----:B------:R-:W-:-:S08]  /*1930*/  ISETP.GE.AND P2, PT, R21, 0x1, PT ;  /* 0x000000011500780c */ /* 0x000fd00003f46270 */
[----:B------:R-:W-:Y:S01]  /*1940*/  @UP0 UIADD3 UR41, -UR6, UR4, URZ ;  /* 0x0000000406290290 */ /* 0x000fe2000fffe13f */
[----:B--2---:R-:W-:Y:S01]  /*1950*/  IMAD.IADD R6, R25, 0x1, -R0 ;  /* 0x0000000119067824 */ /* 0x004fe200078e0a00 */
[----:B------:R-:W-:-:S04]  /*1960*/  UIADD3 UR4, UR45, 0x7f, URZ ;  /* 0x0000007f2d047890 */ /* 0x000fc8000fffe03f */
[----:B------:R-:W-:Y:S02]  /*1970*/  VIADD R19, R6, UR41 ;  /* 0x0000002906137c36 */ /* 0x000fe40008000000 */
[----:B-1----:R-:W-:-:S03]  /*1980*/  @P0 IMAD.HI.U32 R3, R3, UR4, RZ ;  /* 0x0000000403030c27 */ /* 0x002fc6000f8e00ff */
[C---:B------:R-:W-:Y:S01]  /*1990*/  IADD3 R26, R19.reuse, 0x1, -R18 ;  /* 0x00000001131a7810 */ /* 0x040fe20007ffe812 */
[----:B------:R-:W-:Y:S02]  /*19a0*/  VIADD R0, R19, 0x9f ;  /* 0x0000009f13007836 */ /* 0x000fe40000000000 */
[----:B------:R-:W-:Y:S01]  /*19b0*/  IMAD.U32 R7, RZ, RZ, UR4 ;  /* 0x00000004ff077e24 */ /* 0x000fe2000f8e00ff */
[----:B0-----:R-:W-:Y:S01]  /*19c0*/  @P0 SHF.R.U32.HI R7, RZ, R14, R3 ;  /* 0x0000000eff070219 */ /* 0x001fe20000011603 */
[----:B------:R-:W-:Y:S01]  /*19d0*/  IMAD.HI R0, R0, 0x66666667, RZ ;  /* 0x6666666700007827 */ /* 0x000fe200078e02ff */
[----:B------:R-:W-:-:S03]  /*19e0*/  @P3 R2UR UR40, R15 ;  /* 0x000000000f2832ca */ /* 0x000fc600000e0000 */
[----:B------:R-:W-:Y:S01]  /*19f0*/  IMAD.IADD R7, R26, 0x1, R7 ;  /* 0x000000011a077824 */ /* 0x000fe200078e0207 */
[----:B------:R-:W-:-:S03]  /*1a00*/  SHF.R.U32.HI R3, RZ, 0x1f, R0 ;  /* 0x0000001fff037819 */ /* 0x000fc60000011600 */
[----:B------:R-:W-:Y:S01]  /*1a10*/  IMAD.IADD R20, R7, 0x1, R20 ;  /* 0x0000000107147824 */ /* 0x000fe200078e0214 */
[----:B------:R-:W-:Y:S01]  /*1a20*/  LEA.HI.SX32 R79, R0, R3, 0x1a ;  /* 0x00000003004f7211 */ /* 0x000fe200078fd2ff */
        /* <DEDUP_REMOVED lines=11> */
.L_x_4360:
[----:B------:R-:W-:-:S13]  /*1ae0*/  ISETP.NE.AND P1, PT, R21, 0x1, PT ;  /* 0x000000011500780c */ /* 0x000fda0003f25270 */
[----:B------:R-:W0:Y:S02]  /*1af0*/  @P1 LDC.64 R4, c[0x0][0x9e8] ;  /* 0x00027a00ff041b82 */ /* 0x000e240000000a00 */
[----:B0-----:R-:W-:-:S05]  /*1b00*/  @P1 IMAD.HI.U32 R4, R0, R4, RZ ;  /* 0x0000000400041227 */ /* 0x001fca00078e00ff */
[----:B------:R-:W-:-:S07]  /*1b10*/  @P1 SHF.R.U32.HI R0, RZ, R5, R4 ;  /* 0x00000005ff001219 */ /* 0x000fce0000011604 */
.L_x_4361:
[----:B------:R-:W-:-:S05]  /*1b20*/  IMAD R3, R0, R21, R21 ;  /* 0x0000001500037224 */ /* 0x000fca00078e0215 */
[----:B------:R-:W-:-:S07]  /*1b30*/  VIMNMX R20, R20, R3, PT ;  /* 0x0000000314147248 */ /* 0x000fce0003fe0100 */
.L_x_4359:
[----:B------:R-:W0:Y:S01]  /*1b40*/  @P0 LDC R0, c[0x0][0x44c] ;  /* 0x00011300ff000b82 */ /* 0x000e220000000800 */
[----:B------:R-:W-:Y:S02]  /*1b50*/  IMAD.U32 R3, RZ, RZ, UR45 ;  /* 0x0000002dff037e24 */ /* 0x000fe4000f8e00ff */
[----:B------:R-:W-:-:S05]  /*1b60*/  IMAD.IADD R104, R19, 0x1, -R18 ;  /* 0x0000000113687824 */ /* 0x000fca00078e0a12 */
[----:B------:R-:W1:Y:S08]  /*1b70*/  @P0 LDC R5, c[0x0][0x450] ;  /* 0x00011400ff050b82 */ /* 0x000e700000000800 */
[----:B------:R-:W2:Y:S01]  /*1b80*/  LDC R4, c[0x0][0x9dc] ;  /* 0x00027700ff047b82 */ /* 0x000ea20000000800 */
[----:B0-----:R-:W-:-:S05]  /*1b90*/  @P0 IMAD.HI.U32 R0, R0, UR45, RZ ;  /* 0x0000002d00000c27 */ /* 0x001fca000f8e00ff */
[----:B-1----:R-:W-:-:S05]  /*1ba0*/  @P0 SHF.R.U32.HI R3, RZ, R5, R0 ;  /* 0x00000005ff030219 */ /* 0x002fca0000011600 */
[----:B------:R-:W-:-:S04]  /*1bb0*/  IMAD.IADD R3, R104, 0x1, R3 ;  /* 0x0000000168037824 */ /* 0x000fc800078e0203 */
[----:B--2---:R-:W-:Y:S01]  /*1bc0*/  IMAD.IADD R0, R3, 0x1, -R4 ;  /* 0x0000000103007824 */ /* 0x004fe200078e0a04 */
        /* <DEDUP_REMOVED lines=10> */
.L_x_4363:
[----:B------:R-:W-:-:S13]  /*1c70*/  ISETP.NE.AND P0, PT, R21, 0x1, PT ;  /* 0x000000011500780c */ /* 0x000fda0003f05270 */
[----:B------:R-:W0:Y:S02]  /*1c80*/  @P0 LDC.64 R4, c[0x0][0x9e8] ;  /* 0x00027a00ff040b82 */ /* 0x000e240000000a00 */
[----:B0-----:R-:W-:-:S05]  /*1c90*/  @P0 IMAD.HI.U32 R4, R3, R4, RZ ;  /* 0x0000000403040227 */ /* 0x001fca00078e00ff */
[----:B------:R-:W-:-:S07]  /*1ca0*/  @P0 SHF.R.U32.HI R3, RZ, R5, R4 ;  /* 0x00000005ff030219 */ /* 0x000fce0000011604 */
.L_x_4364:
[----:B------:R-:W-:-:S05]  /*1cb0*/  IMAD R3, R3, R21, RZ ;  /* 0x0000001503037224 */ /* 0x000fca00078e02ff */
[----:B------:R-:W-:-:S07]  /*1cc0*/  VIMNMX R0, R0, R3, !PT ;  /* 0x0000000300007248 */ /* 0x000fce0007fe0100 */
.L_x_4362:
[----:B------:R-:W-:Y:S01]  /*1cd0*/  VIADD R20, R20, 0x9f ;  /* 0x0000009f14147836 */ /* 0x000fe20000000000 */
[----:B------:R-:W-:Y:S01]  /*1ce0*/  PLOP3.LUT P0, PT, PT, PT, PT, 0x80, 0x0 ;  /* 0x000000000000781c */ /* 0x000fe20003f0f070 */
[----:B------:R-:W-:-:S04]  /*1cf0*/  IMAD.HI R0, R0, 0x66666667, RZ ;  /* 0x6666666700007827 */ /* 0x000fc800078e02ff */
[----:B------:R-:W-:Y:S01]  /*1d00*/  IMAD.HI R20, R20, 0x66666667, RZ ;  /* 0x6666666714147827 */ /* 0x000fe200078e02ff */
[----:B------:R-:W-:-:S03]  /*1d10*/  SHF.R.U32.HI R5, RZ, 0x1f, R0 ;  /* 0x0000001fff057819 */ /* 0x000fc60000011600 */
[----:B------:R-:W-:Y:S01]  /*1d20*/  IMAD.SHL.U32 R42, R228, 0x80, RZ ;  /* 0x00000080e42a7824 */ /* 0x000fe200078e00ff */
[----:B------:R-:W-:Y:S01]  /*1d30*/  SHF.R.U32.HI R3, RZ, 0x1f, R20 ;  /* 0x0000001fff037819 */ /* 0x000fe20000011614 */
[C---:B------:R-:W-:Y:S01]  /*1d40*/  IMAD.SHL.U32 R24, R227.reuse, 0x8, RZ ;  /* 0x00000008e3187824 */ /* 0x040fe200078e00ff */
[----:B------:R-:W-:Y:S01]  /*1d50*/  LEA.HI.SX32 R5, R0, R5, 0x1a ;  /* 0x0000000500057211 */ /* 0x000fe200078fd2ff */
[----:B------:R-:W-:Y:S01]  /*1d60*/  IMAD.SHL.U32 R17, R227, 0x10, RZ ;  /* 0x00000010e3117824 */ /* 0x000fe200078e00ff */
[----:B------:R-:W-:Y:S01]  /*1d70*/  LEA.HI.SX32 R20, R20, R3, 0x1a ;  /* 0x0000000314147211 */ /* 0x000fe200078fd2ff */
[C---:B------:R-:W-:Y:S01]  /*1d80*/  VIADD R77, R24.reuse, 0x20 ;  /* 0x00000020184d7836 */ /* 0x040fe20000000000 */
[----:B------:R-:W-:Y:S01]  /*1d90*/  VIMNMX R5, RZ, R5, !PT ;  /* 0x00000005ff057248 */ /* 0x000fe20007fe0100 */
[C---:B------:R-:W-:Y:S01]  /*1da0*/  VIADD R43, R24.reuse, 0x40 ;  /* 0x00000040182b7836 */ /* 0x040fe20000000000 */
[----:B------:R-:W-:Y:S01]  /*1db0*/  VIMNMX R3, R79, R20, PT ;  /* 0x000000144f037248 */ /* 0x000fe20003fe0100 */
[----:B------:R-:W-:Y:S01]  /*1dc0*/  VIADD R76, R24, 0x50 ;  /* 0x00000050184c7836 */ /* 0x000fe20000000000 */
[----:B------:R-:W-:Y:S01]  /*1dd0*/  LOP3.LUT R42, R42, 0x180, RZ, 0xc0, !PT ;  /* 0x000001802a2a7812 */ /* 0x000fe200078ec0ff */
[----:B------:R-:W-:-:S02]  /*1de0*/  IMAD R5, R5, 0xa0, -R6 ;  /* 0x000000a005057824 */ /* 0x000fc400078e0a06 */
[----:B------:R-:W-:Y:S01]  /*1df0*/  IMAD R3, R3, 0xa0, -R6 ;  /* 0x000000a003037824 */ /* 0x000fe200078e0a06 */
[----:B------:R-:W-:Y:S01]  /*1e00*/  SHF.R.U32.HI R39, RZ, 0x3, R42 ;  /* 0x00000003ff277819 */ /* 0x000fe2000001162a */
[C---:B------:R-:W-:Y:S01]  /*1e10*/  IMAD.IADD R78, R24.reuse, 0x1, R77 ;  /* 0x00000001184e7824 */ /* 0x040fe200078e024d */
[----:B------:R-:W-:Y:S01]  /*1e20*/  VIMNMX R5, RZ, R5, !PT ;  /* 0x00000005ff057248 */ /* 0x000fe20007fe0100 */
[----:B------:R-:W-:Y:S01]  /*1e30*/  IMAD.IADD R96, R24, 0x1, R43 ;  /* 0x0000000118607824 */ /* 0x000fe200078e022b */
[----:B------:R-:W-:-:S04]  /*1e40*/  VIMNMX R0, R3, UR41, PT ;  /* 0x0000002903007c48 */ /* 0x000fc8000bfe0100 */
[----:B------:R-:W-:Y:S01]  /*1e50*/  ISETP.GT.AND P1, PT, R0, R5, PT ;  /* 0x000000050000720c */ /* 0x000fe20003f24270 */
[----:B------:R-:W-:-:S05]  /*1e60*/  IMAD.WIDE.U32 R4, R5, -0x33333333, RZ ;  /* 0xcccccccd05047825 */ /* 0x000fca00078e00ff */
[----:B------:R-:W-:-:S05]  /*1e70*/  SHF.R.U32.HI R97, RZ, 0x7, R5 ;  /* 0x00000007ff617819 */ /* 0x000fca0000011605 */
[----:B------:R-:W-:Y:S02]  /*1e80*/  IMAD.MOV.U32 R98, RZ, RZ, R97 ;  /* 0x000000ffff627224 */ /* 0x000fe400078e0061 */
[----:B------:R-:W-:-:S04]  /*1e90*/  @P1 VIADD R0, R0, 0x9f ;  /* 0x0000009f00001836 */ /* 0x000fc80000000000 */
[----:B------:R-:W-:-:S05]  /*1ea0*/  @P1 IMAD.HI R0, R0, 0x66666667, RZ ;  /* 0x6666666700001827 */ /* 0x000fca00078e02ff */
[----:B------:R-:W-:-:S04]  /*1eb0*/  @P1 SHF.R.U32.HI R3, RZ, 0x1f, R0 ;  /* 0x0000001fff031819 */ /* 0x000fc80000011600 */
[----:B------:R-:W-:-:S04]  /*1ec0*/  @P1 LEA.HI.SX32 R98, R0, R3, 0x1a ;  /* 0x0000000300621211 */ /* 0x000fc800078fd2ff */
[----:B------:R-:W-:-:S13]  /*1ed0*/  ISETP.GT.AND P1, PT, R98, R97, PT ;  /* 0x000000616200720c */ /* 0x000fda0003f24270 */
[----:B------:R-:W-:Y:S05]  /*1ee0*/  @!P1 BRA `(.L_x_4365) ;  /* 0x0000002000d89947 */ /* 0x000fea0003800000 */
[----:B------:R-:W-:Y:S01]  /*1ef0*/  UIADD3 UR4, UR39, 0x24200, URZ ;  /* 0x0002420027047890 */ /* 0x000fe2000fffe03f */
[----:B------:R-:W-:-:S03]  /*1f00*/  ULDC UR42, c[0x0][0x2f4] ;  /* 0x0000bd00002a7ab9 */ /* 0x000fc60000000800 */
[----:B------:R-:W-:-:S06]  /*1f10*/  ULOP3.LUT UP0, URZ, UR4, 0x1bf, URZ, 0xc0, !UPT ;  /* 0x000001bf043f7892 */ /* 0x000fcc000f80c03f */
[----:B------:R-:W-:-:S13]  /*1f20*/  PLOP3.LUT P0, PT, PT, PT, UP0, 0x80, 0x0 ;  /* 0x000000000000781c */ /* 0x000fda0003f0f008 */
        /* <DEDUP_REMOVED lines=17> */
.L_x_4366:
[----:B------:R-:W-:Y:S01]  /*2040*/  UIADD3 UR4, UP0, UR36, 0x24200, URZ ;  /* 0x0002420024047890 */ /* 0x000fe2000ff1e03f */
[----:B------:R-:W-:-:S03]  /*2050*/  IMAD.U32 R28, RZ, RZ, UR51 ;  /* 0x00000033ff1c7e24 */ /* 0x000fc6000f8e00ff */
[----:B------:R-:W-:Y:S02]  /*2060*/  UIADD3.X UR5, URZ, UR37, URZ, UP0, !UPT ;  /* 0x000000253f057290 */ /* 0x000fe400087fe43f */
[----:B------:R-:W-:Y:S01]  /*2070*/  IMAD.U32 R4, RZ, RZ, UR4 ;  /* 0x00000004ff047e24 */ /* 0x000fe2000f8e00ff */
[----:B------:R-:W-:Y:S01]  /*2080*/  UIADD3 UR4, UR39, 0xf200, URZ ;  /* 0x0000f20027047890 */ /* 0x000fe2000fffe03f */
[----:B------:R-:W-:Y:S02]  /*2090*/  IADD3 R28, P0, R28, 0x38, RZ ;  /* 0x000000381c1c7810 */ /* 0x000fe40007f1e0ff */
[----:B------:R-:W-:Y:S01]  /*20a0*/  IMAD.U32 R5, RZ, RZ, UR5 ;  /* 0x00000005ff057e24 */ /* 0x000fe2000f8e00ff */
[----:B------:R-:W-:Y:S02]  /*20b0*/  ULOP3.LUT UP0, URZ, UR4, 0x1bf, URZ, 0xc0, !UPT ;  /* 0x000001bf043f7892 */ /* 0x000fe4000f80c03f */
[----:B------:R-:W-:Y:S02]  /*20c0*/  IMAD.X R29, RZ, RZ, UR57, P0 ;  /* 0x00000039ff1d7e24 */ /* 0x000fe400080e06ff */
[----:B------:R0:W-:Y:S02]  /*20d0*/  STL.64 [R1+0x38], R4 ;  /* 0x0000380401007387 */ /* 0x0001e40000100a00 */
[----:B------:R-:W-:-:S13]  /*20e0*/  PLOP3.LUT P1, PT, PT, PT, UP0, 0x80, 0x0 ;  /* 0x000000000000781c */ /* 0x000fda0003f2f008 */
[----:B0-----:R-:W-:Y:S05]  /*20f0*/  @!P1 BRA `(.L_x_4367) ;  /* 0x0000000000409947 */ /* 0x001fea0003800000 */
        /* <DEDUP_REMOVED lines=16> */
.L_x_4367:
[----:B------:R-:W-:Y:S01]  /*2200*/  ULDC.64 UR4, c[0x0][0x9f8] ;  /* 0x00027e0000047ab9 */ /* 0x000fe20000000a00 */
[----:B------:R-:W0:Y:S01]  /*2210*/  LDC.64 R54, c[0x0][0xa08] ;  /* 0x00028200ff367b82 */ /* 0x000e220000000a00 */
[----:B------:R-:W-:Y:S01]  /*2220*/  UISETP.NE.U32.AND UP0, UPT, UR4, URZ, UPT ;  /* 0x0000003f0400728c */ /* 0x000fe2000bf05070 */
[----:B------:R-:W1:Y:S01]  /*2230*/  S2R R27, SR_TID.X ;  /* 0x00000000001b7919 */ /* 0x000e620000002100 */
[----:B------:R-:W-:Y:S02]  /*2240*/  USHF.R.S32.HI UR20, URZ, 0x1f, UR54 ;  /* 0x0000001f3f147899 */ /* 0x000fe40008011436 */
[----:B------:R-:W-:Y:S01]  /*2250*/  UISETP.NE.AND.EX UP0, UPT, UR5, URZ, UPT, UP0 ;  /* 0x0000003f0500728c */ /* 0x000fe2000bf05300 */
[----:B------:R-:W-:Y:S01]  /*2260*/  ULDC.64 UR8, c[0x0][0x308] ;  /* 0x0000c20000087ab9 */ /* 0x000fe20000000a00 */
[----:B------:R-:W-:Y:S01]  /*2270*/  IMAD.IADD R3, R30, 0x1, R25 ;  /* 0x000000011e037824 */ /* 0x000fe200078e0219 */
[----:B------:R-:W2:Y:S01]  /*2280*/  LDC.64 R20, c[0x0][0x300] ;  /* 0x0000c000ff147b82 */ /* 0x000ea20000000a00 */
[----:B------:R-:W-:-:S02]  /*2290*/  IMAD.U32 R60, RZ, RZ, UR53 ;  /* 0x00000035ff3c7e24 */ /* 0x000fc4000f8e00ff */
[----:B------:R-:W-:Y:S01]  /*22a0*/  PLOP3.LUT P0, PT, PT, PT, UP0, 0x80, 0x0 ;  /* 0x000000000000781c */ /* 0x000fe20003f0f008 */
[----:B------:R-:W-:-:S04]  /*22b0*/  ULDC.64 UR10, c[0x0][0x310] ;  /* 0x0000c400000a7ab9 */ /* 0x000fc80000000a00 */
[----:B------:R-:W3:Y:S01]  /*22c0*/  LDC.64 R10, c[0x0][0x2f0] ;  /* 0x0000bc00ff0a7b82 */ /* 0x000ee20000000a00 */
[----:B------:R-:W-:-:S07]  /*22d0*/  @UP0 ULDC.64 UR4, c[0x0][0x9f8] ;  /* 0x00027e0000040ab9 */ /* 0x000fce0000000a00 */
[----:B------:R-:W4:Y:S01]  /*22e0*/  LDC.64 R12, c[0x0][0x198] ;  /* 0x00006600ff0c7b82 */ /* 0x000f220000000a00 */
[----:B------:R-:W-:Y:S01]  /*22f0*/  @UP0 UIMAD.WIDE UR4, UR53, 0x4, UR4 ;  /* 0x00000004350408a5 */ /* 0x000fe2000f8e0204 */
[----:B------:R-:W-:Y:S01]  /*2300*/  STL.64 [R1+0x2b0], R28 ;  /* 0x0002b01c01007387 */ /* 0x000fe20000100a00 */
[----:B------:R-:W-:Y:S01]  /*2310*/  IMAD.U32 R32, RZ, RZ, UR57 ;  /* 0x00000039ff207e24 */ /* 0x000fe2000f8e00ff */
[----:B------:R-:W-:Y:S01]  /*2320*/  ULDC.64 UR12, c[0x0][0x3e8] ;  /* 0x0000fa00000c7ab9 */ /* 0x000fe20000000a00 */
[----:B------:R-:W-:Y:S02]  /*2330*/  ULDC.64 UR14, c[0x0][0x400] ;  /* 0x00010000000e7ab9 */ /* 0x000fe40000000a00 */
[----:B------:R-:W-:Y:S02]  /*2340*/  IMAD.U32 R4, RZ, RZ, UR4 ;  /* 0x00000004ff047e24 */ /* 0x000fe4000f8e00ff */
[----:B------:R-:W-:-:S05]  /*2350*/  IMAD.U32 R5, RZ, RZ, UR5 ;  /* 0x00000005ff057e24 */ /* 0x000fca000f8e00ff */
[----:B------:R0:W3:Y:S01]  /*2360*/  @P0 LDG.E R0, desc[UR46][R4.64] ;  /* 0x0000002e04000981 */ /* 0x0000e2000c1e1900 */
[----:B------:R-:W-:Y:S01]  /*2370*/  PLOP3.LUT P0, PT, PT, PT, UP0, 0x80, 0x0 ;  /* 0x000000000000781c */ /* 0x000fe20003f0f008 */
[----:B------:R-:W-:Y:S01]  /*2380*/  UIMAD UR6, UR20, UR8, URZ ;  /* 0x00000008140672a4 */ /* 0x000fe2000f8e023f */
[----:B------:R-:W-:Y:S01]  /*2390*/  SHF.R.S32.HI R56, RZ, 0x1f, R3 ;  /* 0x0000001fff387819 */ /* 0x000fe20000011403 */
[----:B------:R-:W-:Y:S01]  /*23a0*/  UIMAD.WIDE.U32 UR4, UR54, UR8, URZ ;  /* 0x00000008360472a5 */ /* 0x000fe2000f8e003f */
[----:B-1----:R-:W-:Y:S01]  /*23b0*/  SHF.R.U32.HI R61, RZ, 0x7, R27 ;  /* 0x00000007ff3d7819 */ /* 0x002fe2000001161b */
[----:B------:R-:W-:Y:S01]  /*23c0*/  UIMAD UR6, UR54, UR9, UR6 ;  /* 0x00000009360672a4 */ /* 0x000fe2000f8e0206 */
[----:B--2---:R-:W-:Y:S02]  /*23d0*/  STL.64 [R1+0x48], R20 ;  /* 0x0000481401007387 */ /* 0x004fe40000100a00 */
[----:B------:R-:W-:Y:S01]  /*23e0*/  ULDC.64 UR8, c[0x0][0x300] ;  /* 0x0000c00000087ab9 */ /* 0x000fe20000000a00 */
[----:B------:R-:W-:-:S02]  /*23f0*/  UIADD3 UR16, UR5, UR6, URZ ;  /* 0x0000000605107290 */ /* 0x000fc4000fffe03f */
[----:B0-----:R-:W-:Y:S01]  /*2400*/  IMAD.U32 R5, RZ, RZ, UR5 ;  /* 0x00000005ff057e24 */ /* 0x001fe2000f8e00ff */
[----:B------:R-:W-:Y:S01]  /*2410*/  ISETP.NE.AND P6, PT, R61, 0x1, PT ;  /* 0x000000013d00780c */ /* 0x000fe20003fc5270 */
[----:B------:R-:W-:Y:S01]  /*2420*/  IMAD.U32 R4, RZ, RZ, UR4 ;  /* 0x00000004ff047e24 */ /* 0x000fe2000f8e00ff */
[----:B------:R-:W-:Y:S01]  /*2430*/  UIMAD UR5, UR9, 0xa0, URZ ;  /* 0x000000a0090578a4 */ /* 0x000fe2000f8e023f */
[----:B------:R-:W-:Y:S01]  /*2440*/  IMAD R6, R56, UR8, RZ ;  /* 0x0000000838067c24 */ /* 0x000fe2000f8e02ff */
[----:B------:R-:W-:Y:S01]  /*2450*/  ULDC.64 UR6, c[0x0][0x2e8] ;  /* 0x0000ba0000067ab9 */ /* 0x000fe20000000a00 */
[----:B------:R-:W-:Y:S02]  /*2460*/  IMAD.U32 R5, RZ, RZ, UR16 ;  /* 0x00000010ff057e24 */ /* 0x000fe4000f8e00ff */
[C---:B------:R-:W-:Y:S02]  /*2470*/  IMAD R7, R3.reuse, UR9, R6 ;  /* 0x0000000903077c24 */ /* 0x040fe4000f8e0206 */
[----:B------:R-:W-:Y:S01]  /*2480*/  IMAD.WIDE.U32 R4, R3, UR8, R4 ;  /* 0x0000000803047c25 */ /* 0x000fe2000f8e0004 */
[----:B------:R-:W-:-:S03]  /*2490*/  UIMAD.WIDE.U32 UR8, UR8, 0xa0, URZ ;  /* 0x000000a0080878a5 */ /* 0x000fc6000f8e003f */
[----:B------:R-:W-:Y:S01]  /*24a0*/  IMAD.IADD R5, R5, 0x1, R7 ;  /* 0x0000000105057824 */ /* 0x000fe200078e0207 */
[----:B------:R-:W-:Y:S01]  /*24b0*/  UIADD3 UR5, UR9, UR5, URZ ;  /* 0x0000000509057290 */ /* 0x000fe2000fffe03f */
[----:B------:R-:W-:Y:S02]  /*24c0*/  IMAD.U32 R25, RZ, RZ, UR51 ;  /* 0x00000033ff197e24 */ /* 0x000fe4000f8e00ff */
[----:B------:R-:W-:Y:S01]  /*24d0*/  IMAD.U32 R30, RZ, RZ, UR51 ;  /* 0x00000033ff1e7e24 */ /* 0x000fe2000f8e00ff */
[C---:B----4-:R-:W-:Y:S02]  /*24e0*/  IADD3 R36, P2, R12.reuse, 0x220, RZ ;  /* 0x000002200c247810 */ /* 0x050fe40007f5e0ff */
[----:B------:R-:W-:Y:S02]  /*24f0*/  IADD3 R50, P3, R12, 0x22c, RZ ;  /* 0x0000022c0c327810 */ /* 0x000fe40007f7e0ff */
[----:B------:R-:W-:Y:S01]  /*2500*/  IADD3 R30, P1, R30, 0x68, RZ ;  /* 0x000000681e1e7810 */ /* 0x000fe20007f3e0ff */
[----:B------:R-:W-:-:S02]  /*2510*/  IMAD.X R37, RZ, RZ, R13, P2 ;  /* 0x000000ffff257224 */ /* 0x000fc400010e060d */
[----:B------:R-:W-:Y:S02]  /*2520*/  IMAD.X R51, RZ, RZ, R13, P3 ;  /* 0x000000ffff337224 */ /* 0x000fe400018e060d */
[----:B------:R-:W-:Y:S02]  /*2530*/  IMAD.X R31, RZ, RZ, UR57, P1 ;  /* 0x00000039ff1f7e24 */ /* 0x000fe400088e06ff */
[----:B------:R-:W-:Y:S01]  /*2540*/  VIADD R220, R27, 0xffffff80 ;  /* 0xffffff801bdc7836 */ /* 0x000fe20000000000 */
[----:B------:R-:W-:Y:S01]  /*2550*/  SHF.R.S32.HI R27, RZ, 0x1f, R16 ;  /* 0x0000001fff1b7819 */ /* 0x000fe20000011410 */
[----:B------:R0:W-:Y:S02]  /*2560*/  STL.64 [R1+0x150], R50 ;  /* 0x0001503201007387 */ /* 0x0001e40000100a00 */
[----:B0-----:R-:W0:Y:S01]  /*2570*/  LDC.64 R50, c[0x0][0x3f0] ;  /* 0x0000fc00ff327b82 */ /* 0x001e220000000a00 */
[----:B---3--:R-:W-:Y:S01]  /*2580*/  @P0 IMAD.MOV.U32 R60, RZ, RZ, R0 ;  /* 0x000000ffff3c0224 */ /* 0x008fe200078e0000 */
[----:B------:R-:W-:-:S04]  /*2590*/  ISETP.NE.U32.AND P0, PT, R54, RZ, PT ;  /* 0x000000ff3600720c */ /* 0x000fc80003f05070 */
[----:B------:R-:W-:Y:S02]  /*25a0*/  ISETP.NE.AND.EX P0, PT, R55, RZ, PT, P0 ;  /* 0x000000ff3700720c */ /* 0x000fe40003f05300 */
[----:B------:R-:W-:Y:S02]  /*25b0*/  SHF.R.S32.HI R59, RZ, 0x1f, R60 ;  /* 0x0000001fff3b7819 */ /* 0x000fe4000001143c */
[----:B------:R-:W-:Y:S02]  /*25c0*/  SEL R57, R60, RZ, !P0 ;  /* 0x000000ff3c397207 */ /* 0x000fe40004000000 */
[----:B------:R-:W-:-:S03]  /*25d0*/  SEL R58, R59, RZ, !P0 ;  /* 0x000000ff3b3a7207 */ /* 0x000fc60004000000 */
[----:B------:R-:W-:-:S04]  /*25e0*/  IMAD.WIDE.U32 R4, R57, UR10, R4 ;  /* 0x0000000a39047c25 */ /* 0x000fc8000f8e0004 */
[----:B------:R-:W-:Y:S01]  /*25f0*/  IMAD R0, R58, UR10, RZ ;  /* 0x0000000a3a007c24 */ /* 0x000fe2000f8e02ff */
[----:B------:R-:W-:Y:S01]  /*2600*/  IADD3 R6, P0, R4, UR6, RZ ;  /* 0x0000000604067c10 */ /* 0x000fe2000ff1e0ff */
[----:B------:R-:W-:Y:S02]  /*2610*/  IMAD.U32 R4, RZ, RZ, UR8 ;  /* 0x00000008ff047e24 */ /* 0x000fe4000f8e00ff */
[----:B------:R-:W-:Y:S01]  /*2620*/  IMAD R7, R57, UR11, R0 ;  /* 0x0000000b39077c24 */ /* 0x000fe2000f8e0200 */
[----:B------:R-:W-:Y:S02]  /*2630*/  ULDC.64 UR10, c[0x0][0x300] ;  /* 0x0000c000000a7ab9 */ /* 0x000fe40000000a00 */
[----:B------:R-:W-:Y:S02]  /*2640*/  IMAD.U32 R14, RZ, RZ, UR10 ;  /* 0x0000000aff0e7e24 */ /* 0x000fe4000f8e00ff */
[----:B------:R-:W-:Y:S01]  /*2650*/  IMAD.U32 R15, RZ, RZ, UR11 ;  /* 0x0000000bff0f7e24 */ /* 0x000fe2000f8e00ff */
[----:B------:R-:W-:Y:S01]  /*2660*/  IADD3.X R7, R5, UR7, R7, P0, !PT ;  /* 0x0000000705077c10 */ /* 0x000fe200087fe407 */
[----:B------:R-:W-:Y:S01]  /*2670*/  IMAD.U32 R5, RZ, RZ, UR9 ;  /* 0x00000009ff057e24 */ /* 0x000fe2000f8e00ff */
[----:B------:R-:W-:Y:S01]  /*2680*/  ULDC.64 UR10, c[0x0][0x3f8] ;  /* 0x0000fe00000a7ab9 */ /* 0x000fe20000000a00 */
[----:B------:R-:W-:-:S02]  /*2690*/  IMAD.U32 R5, RZ, RZ, UR5 ;  /* 0x00000005ff057e24 */ /* 0x000fc4000f8e00ff */
[----:B------:R-:W2:Y:S01]  /*26a0*/  @!P6 LDL.64 R14, [R1+0x48] ;  /* 0x00004800010ee983 */ /* 0x000ea20000100a00 */
[----:B------:R-:W-:Y:S01]  /*26b0*/  VIADD R0, R10, 0x9f ;  /* 0x0000009f0a007836 */ /* 0x000fe20000000000 */
[----:B------:R-:W-:Y:S01]  /*26c0*/  IADD3 R28, P0, R25, 0x140, RZ ;  /* 0x00000140191c7810 */ /* 0x000fe20007f1e0ff */
[----:B------:R-:W-:Y:S01]  /*26d0*/  ULDC.64 UR8, c[0x0][0x408] ;  /* 0x0001020000087ab9 */ /* 0x000fe20000000a00 */
[----:B------:R1:W-:Y:S04]  /*26e0*/  STL.128 [R1+0x50], R4 ;  /* 0x0000500401007387 */ /* 0x0003e80000100c00 */
[----:B-1----:R-:W3:Y:S01]  /*26f0*/  @!P6 LDL.128 R4, [R1+0x50] ;  /* 0x000050000104e983 */ /* 0x002ee20000100c00 */
[----:B------:R-:W-:-:S05]  /*2700*/  IMAD.HI R0, R0, 0x66666667, RZ ;  /* 0x6666666700007827 */ /* 0x000fca00078e02ff */
[----:B------:R-:W-:-:S04]  /*2710*/  SHF.R.U32.HI R9, RZ, 0x1f, R0 ;  /* 0x0000001fff097819 */ /* 0x000fc80000011600 */
[----:B------:R-:W-:Y:S02]  /*2720*/  LEA.HI.SX32 R38, R0, R9, 0x1a ;  /* 0x0000000900267211 */ /* 0x000fe400078fd2ff */
[----:B------:R-:W4:Y:S04]  /*2730*/  LDL.64 R8, [R1+0x38] ;  /* 0x0000380001087983 */ /* 0x000f280000100a00 */
[----:B------:R1:W-:Y:S04]  /*2740*/  STL [R1+0x40], R38 ;  /* 0x0000402601007387 */ /* 0x0003e80000100800 */
[----:B-1----:R-:W4:Y:S01]  /*2750*/  @!P6 LDL R38, [R1+0x40] ;  /* 0x000040000126e983 */ /* 0x002f220000100800 */
[----:B------:R-:W-:-:S05]  /*2760*/  IMAD.MOV.U32 R0, RZ, RZ, 0x1 ;  /* 0x00000001ff007424 */ /* 0x000fca00078e00ff */
[----:B------:R1:W-:Y:S04]  /*2770*/  STL.U8 [R1+0x140], R0 ;  /* 0x0001400001007387 */ /* 0x0003e80000100000 */
[----:B-1----:R1:W5:Y:S01]  /*2780*/  LDL R0, [R1+0x2b8] ;  /* 0x0002b80001007983 */ /* 0x0023620000100800 */
[----:B------:R-:W-:Y:S01]  /*2790*/  IADD3 R25, P4, R12, 0x70, RZ ;  /* 0x000000700c197810 */ /* 0x000fe20007f9e0ff */
[----:B------:R-:W-:-:S04]  /*27a0*/  IMAD.X R29, RZ, RZ, UR57, P0 ;  /* 0x00000039ff1d7e24 */ /* 0x000fc800080e06ff */
[----:B------:R-:W-:Y:S02]  /*27b0*/  IMAD.X R12, RZ, RZ, R13, P4 ;  /* 0x000000ffff0c7224 */ /* 0x000fe400020e060d */
[----:B------:R-:W-:Y:S01]  /*27c0*/  IMAD.U32 R13, RZ, RZ, UR51 ;  /* 0x00000033ff0d7e24 */ /* 0x000fe2000f8e00ff */
[----:B------:R0:W-:Y:S01]  /*27d0*/  STL.128 [R1+0x2a0], R28 ;  /* 0x0002a01c01007387 */ /* 0x0001e20000100c00 */
[----:B------:R-:W-:-:S04]  /*27e0*/  USHF.R.S32.HI UR5, URZ, 0x1f, UR40 ;  /* 0x0000001f3f057899 */ /* 0x000fc80008011428 */
[----:B------:R-:W-:Y:S01]  /*27f0*/  UIMAD UR17, UR5, UR10, URZ ;  /* 0x0000000a051172a4 */ /* 0x000fe2000f8e023f */
[----:B0-----:R-:W-:Y:S02]  /*2800*/  IMAD.MOV.U32 R30, RZ, RZ, R13 ;  /* 0x000000ffff1e7224 */ /* 0x001fe400078e000d */
[----:B------:R-:W-:Y:S02]  /*2810*/  IMAD.MOV.U32 R31, RZ, RZ, R32 ;  /* 0x000000ffff1f7224 */ /* 0x000fe400078e0020 */
[----:B------:R-:W-:Y:S02]  /*2820*/  IMAD.MOV.U32 R28, RZ, RZ, R25 ;  /* 0x000000ffff1c7224 */ /* 0x000fe400078e0019 */
[----:B------:R-:W-:Y:S01]  /*2830*/  IMAD.MOV.U32 R29, RZ, RZ, R12 ;  /* 0x000000ffff1d7224 */ /* 0x000fe200078e000c */
[----:B------:R-:W-:-:S04]  /*2840*/  SHF.R.S32.HI R25, RZ, 0x1f, R24 ;  /* 0x0000001fff197819 */ /* 0x000fc80000011418 */
[----:B------:R0:W-:Y:S01]  /*2850*/  STL.128 [R1+0x260], R28 ;  /* 0x0002601c01007387 */ /* 0x0001e20000100c00 */
[----:B------:R-:W-:Y:S01]  /*2860*/  UIMAD.WIDE.U32 UR12, UR40, UR10, UR12 ;  /* 0x0000000a280c72a5 */ /* 0x000fe2000f8e000c */
[--C-:B------:R-:W-:Y:S01]  /*2870*/  SHF.R.S32.HI R13, RZ, 0x1f, R17.reuse ;  /* 0x0000001fff0d7819 */ /* 0x100fe20000011411 */
[----:B------:R-:W-:Y:S01]  /*2880*/  UIMAD UR17, UR40, UR11, UR17 ;  /* 0x0000000b281172a4 */ /* 0x000fe2000f8e0211 */
[----:B------:R-:W-:Y:S01]  /*2890*/  IMAD.MOV.U32 R12, RZ, RZ, R17 ;  /* 0x000000ffff0c7224 */ /* 0x000fe200078e0011 */
[----:B------:R-:W-:Y:S02]  /*28a0*/  UIMAD UR5, UR5, UR8, URZ ;  /* 0x00000008050572a4 */ /* 0x000fe4000f8e023f */
[----:B------:R-:W-:Y:S01]  /*28b0*/  UIADD3 UR17, UR13, UR17, URZ ;  /* 0x000000110d117290 */ /* 0x000fe2000fffe03f */
[----:B0-----:R-:W-:-:S04]  /*28c0*/  IMAD R29, R27, UR10, RZ ;  /* 0x0000000a1b1d7c24 */ /* 0x001fc8000f8e02ff */
[C---:B------:R-:W-:Y:S02]  /*28d0*/  IMAD R31, R16.reuse, UR11, R29 ;  /* 0x0000000b101f7c24 */ /* 0x040fe4000f8e021d */
[C---:B------:R-:W-:Y:S01]  /*28e0*/  IMAD.WIDE.U32 R28, R16.reuse, UR10, R24 ;  /* 0x0000000a101c7c25 */ /* 0x040fe2000f8e0018 */
[----:B------:R-:W-:Y:S02]  /*28f0*/  UIMAD.WIDE.U32 UR14, UR40, UR8, UR14 ;  /* 0x00000008280e72a5 */ /* 0x000fe4000f8e000e */
[----:B------:R-:W-:Y:S01]  /*2900*/  UIMAD UR5, UR40, UR9, UR5 ;  /* 0x00000009280572a4 */ /* 0x000fe2000f8e0205 */
[----:B------:R-:W-:Y:S01]  /*2910*/  IMAD.WIDE.U32 R44, R16, UR10, R12 ;  /* 0x0000000a102c7c25 */ /* 0x000fe2000f8e000c */
[----:B------:R-:W-:Y:S01]  /*2920*/  IADD3 R40, P0, R28, UR12, RZ ;  /* 0x0000000c1c287c10 */ /* 0x000fe2000ff1e0ff */
[----:B------:R-:W-:Y:S02]  /*2930*/  UIMAD UR21, UR11, 0xa0, URZ ;  /* 0x000000a00b1578a4 */ /* 0x000fe4000f8e023f */
[----:B------:R-:W-:Y:S01]  /*2940*/  IMAD R35, R27, UR8, RZ ;  /* 0x000000081b237c24 */ /* 0x000fe2000f8e02ff */
[----:B------:R-:W-:Y:S01]  /*2950*/  UIMAD.WIDE.U32 UR18, UR10, 0xa0, URZ ;  /* 0x000000a00a1278a5 */ /* 0x000fe2000f8e003f */
[----:B------:R-:W-:Y:S01]  /*2960*/  IMAD.WIDE.U32 R32, R16, UR8, R24 ;  /* 0x0000000810207c25 */ /* 0x000fe2000f8e0018 */
[----:B------:R-:W-:-:S03]  /*2970*/  UIADD3 UR5, UR15, UR5, URZ ;  /* 0x000000050f057290 */ /* 0x000fc6000fffe03f */
[----:B------:R-:W-:Y:S01]  /*2980*/  IMAD.WIDE.U32 R48, R16, UR8, R12 ;  /* 0x0000000810307c25 */ /* 0x000fe2000f8e000c */
[----:B------:R-:W-:Y:S01]  /*2990*/  IADD3 R46, P2, R44, UR12, RZ ;  /* 0x0000000c2c2e7c10 */ /* 0x000fe2000ff5e0ff */
[----:B------:R-:W-:Y:S01]  /*29a0*/  USHF.L.U64.HI UR23, UR10, 0x7, UR11 ;  /* 0x000000070a177899 */ /* 0x000fe2000801020b */
[----:B------:R-:W-:Y:S01]  /*29b0*/  IADD3.X R41, R29, UR17, R31, P0, !PT ;  /* 0x000000111d297c10 */ /* 0x000fe200087fe41f */
[----:B------:R-:W-:Y:S01]  /*29c0*/  IMAD R35, R16, UR9, R35 ;  /* 0x0000000910237c24 */ /* 0x000fe2000f8e0223 */
[----:B------:R-:W-:Y:S01]  /*29d0*/  IADD3 R44, P1, R32, UR14, RZ ;  /* 0x0000000e202c7c10 */ /* 0x000fe2000ff3e0ff */
[----:B------:R-:W-:Y:S01]  /*29e0*/  USHF.L.U32 UR24, UR10, 0x7, URZ ;  /* 0x000000070a187899 */ /* 0x000fe2000800063f */
[----:B------:R-:W-:Y:S01]  /*29f0*/  IADD3 R48, P0, R48, UR14, RZ ;  /* 0x0000000e30307c10 */ /* 0x000fe2000ff1e0ff */
[----:B------:R-:W-:Y:S01]  /*2a00*/  UIADD3 UR21, UR19, UR21, URZ ;  /* 0x0000001513157290 */ /* 0x000fe2000fffe03f */
[----:B------:R-:W-:Y:S01]  /*2a10*/  IMAD.U32 R28, RZ, RZ, UR51 ;  /* 0x00000033ff1c7e24 */ /* 0x000fe2000f8e00ff */
[----:B------:R-:W-:Y:S01]  /*2a20*/  UIMAD.WIDE.U32 UR10, UR8, 0xa0, URZ ;  /* 0x000000a0080a78a5 */ /* 0x000fe2000f8e003f */
[----:B------:R-:W-:Y:S01]  /*2a30*/  IADD3.X R47, R31, UR17, R45, P2, !PT ;  /* 0x000000111f2f7c10 */ /* 0x000fe200097fe42d */
[----:B------:R-:W-:Y:S01]  /*2a40*/  UIMAD UR22, UR9, 0xa0, URZ ;  /* 0x000000a0091678a4 */ /* 0x000fe2000f8e023f */
[----:B------:R-:W-:-:S02]  /*2a50*/  IADD3.X R45, R33, UR5, R35, P1, !PT ;  /* 0x00000005212d7c10 */ /* 0x000fc40008ffe423 */
[----:B------:R-:W-:Y:S01]  /*2a60*/  IADD3.X R49, R35, UR5, R49, P0, !PT ;  /* 0x0000000523317c10 */ /* 0x000fe200087fe431 */
[----:B------:R-:W-:Y:S01]  /*2a70*/  IMAD.U32 R35, RZ, RZ, UR19 ;  /* 0x00000013ff237e24 */ /* 0x000fe2000f8e00ff */
[----:B------:R-:W-:Y:S01]  /*2a80*/  USHF.L.U64.HI UR9, UR8, 0x7, UR9 ;  /* 0x0000000708097899 */ /* 0x000fe20008010209 */
[----:B------:R-:W-:Y:S01]  /*2a90*/  IMAD.U32 R34, RZ, RZ, UR18 ;  /* 0x00000012ff227e24 */ /* 0x000fe2000f8e00ff */
[----:B------:R-:W-:Y:S01]  /*2aa0*/  IADD3 R28, P0, R28, 0x60, RZ ;  /* 0x000000601c1c7810 */ /* 0x000fe20007f1e0ff */
[----:B------:R-:W-:Y:S01]  /*2ab0*/  IMAD.U32 R35, RZ, RZ, UR21 ;  /* 0x00000015ff237e24 */ /* 0x000fe2000f8e00ff */
[----:B------:R-:W-:Y:S01]  /*2ac0*/  USHF.L.U32 UR8, UR8, 0x7, URZ ;  /* 0x0000000708087899 */ /* 0x000fe2000800063f */
[----:B------:R-:W-:Y:S02]  /*2ad0*/  IMAD.U32 R32, RZ, RZ, UR24 ;  /* 0x00000018ff207e24 */ /* 0x000fe4000f8e00ff */
[----:B------:R-:W-:Y:S02]  /*2ae0*/  IMAD.U32 R33, RZ, RZ, UR23 ;  /* 0x00000017ff217e24 */ /* 0x000fe4000f8e00ff */
[----:B------:R-:W-:Y:S01]  /*2af0*/  IMAD.U32 R30, RZ, RZ, UR10 ;  /* 0x0000000aff1e7e24 */ /* 0x000fe2000f8e00ff */
[----:B------:R-:W-:Y:S01]  /*2b00*/  STL.128 [R1+0x100], RZ ;  /* 0x000100ff01007387 */ /* 0x000fe20000100c00 */
[----:B------:R-:W-:Y:S01]  /*2b10*/  UIADD3 UR22, UR11, UR22, URZ ;  /* 0x000000160b167290 */ /* 0x000fe2000fffe03f */
[----:B------:R-:W-:-:S02]  /*2b20*/  IMAD.X R29, RZ, RZ, UR57, P0 ;  /* 0x00000039ff1d7e24 */ /* 0x000fc400080e06ff */
[----:B------:R-:W-:Y:S04]  /*2b30*/  STL.128 [R1+0xc0], RZ ;  /* 0x0000c0ff01007387 */ /* 0x000fe80000100c00 */
[----:B------:R-:W-:Y:S04]  /*2b40*/  STL.128 [R1+0xc0], R32 ;  /* 0x0000c02001007387 */ /* 0x000fe80000100c00 */
[----:B------:R0:W-:Y:S01]  /*2b50*/  STL.128 [R1+0x100], R32 ;  /* 0x0001002001007387 */ /* 0x0001e20000100c00 */
[----:B------:R-:W-:Y:S02]  /*2b60*/  IMAD.U32 R31, RZ, RZ, UR11 ;  /* 0x0000000bff1f7e24 */ /* 0x000fe4000f8e00ff */
[----:B------:R-:W-:Y:S01]  /*2b70*/  IMAD.U32 R31, RZ, RZ, UR22 ;  /* 0x00000016ff1f7e24 */ /* 0x000fe2000f8e00ff */
[----:B------:R1:W-:Y:S01]  /*2b80*/  STL.64 [R1+0x258], R28 ;  /* 0x0002581c01007387 */ /* 0x0003e20000100a00 */
[----:B0-----:R-:W-:Y:S01]  /*2b90*/  IMAD.MOV.U32 R34, RZ, RZ, R30 ;  /* 0x000000ffff227224 */ /* 0x001fe200078e001e */
[----:B-1----:R-:W0:Y:S01]  /*2ba0*/  LDC.64 R28, c[0x0][0x3f8] ;  /* 0x0000fe00ff1c7b82 */ /* 0x002e220000000a00 */
[----:B------:R-:W-:-:S04]  /*2bb0*/  IMAD.U32 R30, RZ, RZ, UR8 ;  /* 0x00000008ff1e7e24 */ /* 0x000fc8000f8e00ff */
[----:B------:R-:W-:Y:S02]  /*2bc0*/  IMAD.MOV.U32 R32, RZ, RZ, R30 ;  /* 0x000000ffff207224 */ /* 0x000fe400078e001e */
[----:B------:R-:W-:Y:S02]  /*2bd0*/  VIADD R30, R24, 0x10 ;  /* 0x00000010181e7836 */ /* 0x000fe40000000000 */
[----:B------:R-:W-:Y:S02]  /*2be0*/  IMAD.MOV.U32 R35, RZ, RZ, R31 ;  /* 0x000000ffff237224 */ /* 0x000fe400078e001f */
[----:B------:R-:W-:Y:S01]  /*2bf0*/  IMAD.U32 R31, RZ, RZ, UR9 ;  /* 0x00000009ff1f7e24 */ /* 0x000fe2000f8e00ff */
[-C--:B------:R-:W-:Y:S01]  /*2c00*/  ISETP.GE.AND P1, PT, R30, R51.reuse, PT ;  /* 0x000000331e00720c */ /* 0x080fe20003f26270 */
[----:B------:R1:W-:Y:S01]  /*2c10*/  STL.64 [R1+0xf0], R44 ;  /* 0x0000f02c01007387 */ /* 0x0003e20000100a00 */
[----:B------:R-:W-:Y:S01]  /*2c20*/  ISETP.GE.AND P0, PT, R24, R51, PT ;  /* 0x000000331800720c */ /* 0x000fe20003f06270 */
[----:B------:R-:W-:Y:S01]  /*2c30*/  IMAD.MOV.U32 R33, RZ, RZ, R31 ;  /* 0x000000ffff217224 */ /* 0x000fe200078e001f */
[----:B------:R-:W-:Y:S01]  /*2c40*/  SEL R30, RZ, 0xffffffff, P1 ;  /* 0xffffffffff1e7807 */ /* 0x000fe20000800000 */
[----:B------:R-:W-:Y:S01]  /*2c50*/  STL.128 [R1+0x120], RZ ;  /* 0x000120ff01007387 */ /* 0x000fe20000100c00 */
[----:B------:R-:W-:-:S03]  /*2c60*/  IMAD.U32 R52, RZ, RZ, UR12 ;  /* 0x0000000cff347e24 */ /* 0x000fc6000f8e00ff */
[----:B------:R-:W-:Y:S01]  /*2c70*/  STL.128 [R1+0xe0], RZ ;  /* 0x0000e0ff01007387 */ /* 0x000fe20000100c00 */
[-C--:B------:R-:W-:Y:S01]  /*2c80*/  ISETP.GE.AND P4, PT, R78, R51.reuse, PT ;  /* 0x000000334e00720c */ /* 0x080fe20003f86270 */
[----:B------:R-:W-:Y:S01]  /*2c90*/  ULDC.64 UR8, c[0x0][0x428] ;  /* 0x00010a0000087ab9 */ /* 0x000fe20000000a00 */
[----:B-1----:R-:W1:Y:S01]  /*2ca0*/  LDC.64 R44, c[0x0][0x418] ;  /* 0x00010600ff2c7b82 */ /* 0x002e620000000a00 */
[----:B------:R-:W-:Y:S04]  /*2cb0*/  STL.128 [R1+0xe0], R32 ;  /* 0x0000e02001007387 */ /* 0x000fe80000100c00 */
[----:B------:R0:W-:Y:S01]  /*2cc0*/  STL.128 [R1+0x120], R32 ;  /* 0x0001202001007387 */ /* 0x0001e20000100c00 */
[----:B------:R-:W-:Y:S01]  /*2cd0*/  IMAD.U32 R31, RZ, RZ, UR17 ;  /* 0x00000011ff1f7e24 */ /* 0x000fe2000f8e00ff */
[----:B------:R-:W-:-:S02]  /*2ce0*/  ISETP.GE.AND P5, PT, R77, R51, PT ;  /* 0x000000334d00720c */ /* 0x000fc40003fa6270 */
[----:B------:R0:W-:Y:S02]  /*2cf0*/  STL.64 [R1+0x148], R36 ;  /* 0x0001482401007387 */ /* 0x0001e40000100a00 */
[----:B0-----:R-:W-:Y:S01]  /*2d00*/  IMAD.SHL.U32 R33, R30, 0x2, RZ ;  /* 0x000000021e217824 */ /* 0x001fe200078e00ff */
[----:B------:R-:W-:Y:S01]  /*2d10*/  SEL R32, RZ, 0x1, P0 ;  /* 0x00000001ff207807 */ /* 0x000fe20000000000 */
[----:B------:R-:W-:-:S03]  /*2d20*/  IMAD.MOV.U32 R30, RZ, RZ, R52 ;  /* 0x000000ffff1e7224 */ /* 0x000fc600078e0034 */
[----:B------:R-:W-:Y:S01]  /*2d30*/  LOP3.LUT R33, R33, 0x2, R32, 0xe2, !PT ;  /* 0x0000000221217812 */ /* 0x000fe200078ee220 */
[----:B------:R-:W-:Y:S01]  /*2d40*/  VIADD R32, R50, 0x9f ;  /* 0x0000009f32207836 */ /* 0x000fe20000000000 */
[----:B------:R0:W-:Y:S01]  /*2d50*/  STL.128 [R1+0x90], R28 ;  /* 0x0000901c01007387 */ /* 0x0001e20000100c00 */
[----:B------:R-:W-:Y:S02]  /*2d60*/  VIADD R34, R24, 0x30 ;  /* 0x0000003018227836 */ /* 0x000fe40000000000 */
[----:B------:R-:W-:Y:S02]  /*2d70*/  IMAD.U32 R37, RZ, RZ, UR15 ;  /* 0x0000000fff257e24 */ /* 0x000fe4000f8e00ff */
[----:B------:R-:W-:Y:S01]  /*2d80*/  IMAD.HI R32, R32, 0x66666667, RZ ;  /* 0x6666666720207827 */ /* 0x000fe200078e02ff */
[----:B------:R-:W-:-:S03]  /*2d90*/  ISETP.GE.AND P3, PT, R17, R51, PT ;  /* 0x000000331100720c */ /* 0x000fc60003f66270 */
[----:B------:R-:W-:Y:S02]  /*2da0*/  IMAD.U32 R36, RZ, RZ, UR14 ;  /* 0x0000000eff247e24 */ /* 0x000fe4000f8e00ff */
[----:B------:R-:W-:Y:S01]  /*2db0*/  IMAD.U32 R37, RZ, RZ, UR5 ;  /* 0x00000005ff257e24 */ /* 0x000fe2000f8e00ff */
[-C--:B------:R-:W-:Y:S02]  /*2dc0*/  ISETP.GE.AND P0, PT, R34, R51.reuse, PT ;  /* 0x000000332200720c */ /* 0x080fe40003f06270 */
[----:B0-----:R-:W-:Y:S02]  /*2dd0*/  SEL R29, RZ, 0xffffffff, P4 ;  /* 0xffffffffff1d7807 */ /* 0x001fe40002000000 */
[----:B------:R0:W-:Y:S01]  /*2de0*/  STL.64 [R1+0xb0], R36 ;  /* 0x0000b02401007387 */ /* 0x0001e20000100a00 */
[----:B------:R-:W-:Y:S02]  /*2df0*/  SEL R34, RZ, 0x4, P5 ;  /* 0x00000004ff227807 */ /* 0x000fe40002800000 */
[----:B------:R-:W-:Y:S01]  /*2e00*/  SHF.R.U32.HI R31, RZ, 0x1f, R32 ;  /* 0x0000001fff1f7819 */ /* 0x000fe20000011620 */
[----:B------:R-:W-:Y:S01]  /*2e10*/  IMAD.SHL.U32 R29, R29, 0x2, RZ ;  /* 0x000000021d1d7824 */ /* 0x000fe200078e00ff */
[----:B------:R-:W-:Y:S01]  /*2e20*/  ISETP.GE.AND P5, PT, R96, R51, PT ;  /* 0x000000336000720c */ /* 0x000fe20003fa6270 */
[----:B------:R1:W-:Y:S01]  /*2e30*/  STL.64 [R1+0xd0], R40 ;  /* 0x0000d02801007387 */ /* 0x0003e20000100a00 */
[----:B------:R-:W-:-:S02]  /*2e40*/  SEL R35, RZ, 0x8, P0 ;  /* 0x00000008ff237807 */ /* 0x000fc40000000000 */
[-C--:B------:R-:W-:Y:S02]  /*2e50*/  ISETP.GE.AND P1, PT, R43, R51.reuse, PT ;  /* 0x000000332b00720c */ /* 0x080fe40003f26270 */
[----:B0-----:R-:W-:Y:S02]  /*2e60*/  SEL R36, RZ, 0x1, P3 ;  /* 0x00000001ff247807 */ /* 0x001fe40001800000 */
[----:B------:R-:W-:Y:S02]  /*2e70*/  ISETP.GE.AND P2, PT, R76, R51, PT ;  /* 0x000000334c00720c */ /* 0x000fe40003f46270 */
[----:B------:R-:W-:Y:S02]  /*2e80*/  LEA.HI.SX32 R30, R32, R31, 0x1a ;  /* 0x0000001f201e7211 */ /* 0x000fe400078fd2ff */
[----:B-1----:R-:W-:Y:S01]  /*2e90*/  LOP3.LUT P0, RZ, R44, R54, RZ, 0xfc, !PT ;  /* 0x000000362cff7212 */ /* 0x002fe2000780fcff */
[----:B------:R-:W-:Y:S01]  /*2ea0*/  IMAD R41, R59, UR8, RZ ;  /* 0x000000083b297c24 */ /* 0x000fe2000f8e02ff */
[----:B------:R-:W-:-:S02]  /*2eb0*/  SEL R32, RZ, 0x4, P5 ;  /* 0x00000004ff207807 */ /* 0x000fc40002800000 */
[----:B------:R-:W-:Y:S01]  /*2ec0*/  LOP3.LUT R29, R29, 0x2, R36, 0xe2, !PT ;  /* 0x000000021d1d7812 */ /* 0x000fe200078ee224 */
[----:B------:R0:W-:Y:S01]  /*2ed0*/  STL.64 [R1+0x110], R46 ;  /* 0x0001102e01007387 */ /* 0x0001e20000100a00 */
[----:B------:R-:W-:Y:S01]  /*2ee0*/  LOP3.LUT R31, R35, R33, R34, 0xfe, !PT ;  /* 0x00000021231f7212 */ /* 0x000fe200078efe22 */
[C---:B------:R-:W-:Y:S01]  /*2ef0*/  IMAD R41, R60.reuse, UR9, R41 ;  /* 0x000000093c297c24 */ /* 0x040fe2000f8e0229 */
[----:B------:R-:W-:Y:S01]  /*2f00*/  SEL R36, RZ, 0x10, P1 ;  /* 0x00000010ff247807 */ /* 0x000fe20000800000 */
[----:B------:R-:W-:Y:S01]  /*2f10*/  IMAD.SHL.U32 R28, R51, 0x2, RZ ;  /* 0x00000002331c7824 */ /* 0x000fe200078e00ff */
[----:B------:R-:W-:Y:S01]  /*2f20*/  SEL R37, RZ, 0x20, P2 ;  /* 0x00000020ff257807 */ /* 0x000fe20001000000 */
[----:B------:R-:W-:Y:S01]  /*2f30*/  STL [R1+0xf8], RZ ;  /* 0x0000f8ff01007387 */ /* 0x000fe20000100800 */
[----:B------:R-:W-:Y:S01]  /*2f40*/  LOP3.LUT P0, RZ, R45, R55, RZ, 0xfc, P0 ;  /* 0x000000372dff7212 */ /* 0x000fe2000000fcff */
[----:B------:R-:W1:Y:S01]  /*2f50*/  LDC.64 R34, c[0x0][0x338] ;  /* 0x0000ce00ff227b82 */ /* 0x000e620000000a00 */
[----:B------:R-:W-:Y:S01]  /*2f60*/  LOP3.LUT R40, R29, R32, RZ, 0xfc, !PT ;  /* 0x000000201d287212 */ /* 0x000fe200078efcff */
[----:B------:R-:W-:Y:S01]  /*2f70*/  STL [R1+0x118], RZ ;  /* 0x000118ff01007387 */ /* 0x000fe20000100800 */
[----:B0-----:R-:W-:-:S03]  /*2f80*/  IMAD.WIDE.U32 R46, R60, UR8, RZ ;  /* 0x000000083c2e7c25 */ /* 0x001fc6000f8e00ff */
[----:B------:R-:W-:Y:S01]  /*2f90*/  STL [R1+0xb8], RZ ;  /* 0x0000b8ff01007387 */ /* 0x000fe20000100800 */
[----:B------:R-:W-:Y:S01]  /*2fa0*/  LOP3.LUT R36, R37, R31, R36, 0xfe, !PT ;  /* 0x0000001f25247212 */ /* 0x000fe200078efe24 */
[----:B------:R-:W1:Y:S02]  /*2fb0*/  LDC.64 R32, c[0x0][0x328] ;  /* 0x0000ca00ff207b82 */ /* 0x000e640000000a00 */
[----:B------:R-:W-:Y:S01]  /*2fc0*/  STL [R1+0xd8], RZ ;  /* 0x0000d8ff01007387 */ /* 0x000fe20000100800 */
[----:B------:R-:W-:Y:S01]  /*2fd0*/  UIADD3 UR4, UP0, UR4, UR6, URZ ;  /* 0x0000000604047290 */ /* 0x000fe2000ff1e03f */
[----:B------:R-:W-:Y:S02]  /*2fe0*/  IMAD.IADD R37, R47, 0x1, R41 ;  /* 0x000000012f257824 */ /* 0x000fe400078e0229 */
[----:B------:R-:W-:Y:S04]  /*2ff0*/  STL [R1+0xb8], R30 ;  /* 0x0000b81e01007387 */ /* 0x000fe80000100800 */
[----:B------:R-:W-:Y:S04]  /*3000*/  STL [R1+0xd8], R30 ;  /* 0x0000d81e01007387 */ /* 0x000fe80000100800 */
[----:B------:R-:W-:Y:S04]  /*3010*/  STL [R1+0xf8], R30 ;  /* 0x0000f81e01007387 */ /* 0x000fe80000100800 */
[----:B------:R0:W-:Y:S04]  /*3020*/  STL [R1+0x118], R30 ;  /* 0x0001181e01007387 */ /* 0x0001e80000100800 */
[----:B------:R2:W-:Y:S01]  /*3030*/  STL [R1+0x6c], R28 ;  /* 0x00006c1c01007387 */ /* 0x0005e20000100800 */
[----:B0-----:R-:W-:-:S02]  /*3040*/  SEL R30, R60, RZ, !P0 ;  /* 0x000000ff3c1e7207 */ /* 0x001fc40004000000 */
[C---:B------:R-:W-:Y:S01]  /*3050*/  LEA R44, P0, R46.reuse, R44, 0x2 ;  /* 0x0000002c2e2c7211 */ /* 0x040fe200078010ff */
[----:B--2---:R-:W0:Y:S02]  /*3060*/  LDC.64 R28, c[0x0][0x310] ;  /* 0x0000c400ff1c7b82 */ /* 0x004e240000000a00 */
[----:B------:R-:W-:Y:S01]  /*3070*/  IMAD.MOV.U32 R31, RZ, RZ, R30 ;  /* 0x000000ffff1f7224 */ /* 0x000fe200078e001e */
[----:B------:R-:W-:Y:S01]  /*3080*/  LEA.HI.X R45, R46, R45, R37, 0x2, P0 ;  /* 0x0000002d2e2d7211 */ /* 0x000fe200000f1425 */
[----:B------:R-:W-:Y:S01]  /*3090*/  IMAD.U32 R37, RZ, RZ, UR4 ;  /* 0x00000004ff257e24 */ /* 0x000fe2000f8e00ff */
[----:B------:R2:W-:Y:S01]  /*30a0*/  STL.U8 [R1+0x81], R40 ;  /* 0x0000812801007387 */ /* 0x0005e20000100000 */
[----:B------:R-:W-:Y:S01]  /*30b0*/  UIADD3.X UR7, UR16, UR7, URZ, UP0, !UPT ;  /* 0x0000000710077290 */ /* 0x000fe200087fe43f */
[----:B------:R-:W-:Y:S01]  /*30c0*/  ISETP.GE.AND P1, PT, R78, R11, PT ;  /* 0x0000000b4e00720c */ /* 0x000fe20003f26270 */
[----:B------:R-:W-:Y:S01]  /*30d0*/  ULDC.64 UR4, c[0x0][0x318] ;  /* 0x0000c60000047ab9 */ /* 0x000fe20000000a00 */
[----:B------:R3:W-:Y:S04]  /*30e0*/  STL.64 [R1+0x200], R30 ;  /* 0x0002001e01007387 */ /* 0x0007e80000100a00 */
[----:B------:R4:W-:Y:S01]  /*30f0*/  STL.U8 [R1+0x80], R36 ;  /* 0x0000802401007387 */ /* 0x0009e20000100000 */
[----:B--2---:R-:W-:-:S04]  /*3100*/  IMAD.WIDE.U32 R40, R16, R14, R12 ;  /* 0x0000000e10287225 */ /* 0x004fc800078e000c */
[----:B---3--:R-:W-:Y:S02]  /*3110*/  IMAD.MOV.U32 R30, RZ, RZ, R37 ;  /* 0x000000ffff1e7224 */ /* 0x008fe400078e0025 */
[----:B------:R-:W-:Y:S02]  /*3120*/  IMAD R37, R15, R16, RZ ;  /* 0x000000100f257224 */ /* 0x000fe400078e02ff */
[----:B----4-:R-:W-:Y:S01]  /*3130*/  VIADD R36, R17, 0x20 ;  /* 0x0000002011247836 */ /* 0x010fe20000000000 */
[----:B------:R-:W-:Y:S01]  /*3140*/  IADD3 R40, P0, R6, R40, RZ ;  /* 0x0000002806287210 */ /* 0x000fe20007f1e0ff */
[----:B------:R-:W-:Y:S01]  /*3150*/  IMAD R37, R27, R14, R37 ;  /* 0x0000000e1b257224 */ /* 0x000fe200078e0225 */
[----:B------:R-:W-:Y:S02]  /*3160*/  STL.64 [R1+0x198], RZ ;  /* 0x000198ff01007387 */ /* 0x000fe40000100a00 */
[----:B------:R-:W-:Y:S01]  /*3170*/  ISETP.GE.AND P2, PT, R36, R11, PT ;  /* 0x0000000b2400720c */ /* 0x000fe20003f46270 */
[----:B------:R-:W-:Y:S01]  /*3180*/  IMAD.U32 R46, RZ, RZ, UR7 ;  /* 0x00000007ff2e7e24 */ /* 0x000fe2000f8e00ff */
[----:B------:R2:W-:Y:S01]  /*3190*/  STL.64 [R1+0x198], R20 ;  /* 0x0001981401007387 */ /* 0x0005e20000100a00 */
[----:B------:R-:W-:-:S02]  /*31a0*/  SEL R6, RZ, 0xffffffff, P1 ;  /* 0xffffffffff067807 */ /* 0x000fc40000800000 */
[----:B------:R-:W-:Y:S01]  /*31b0*/  IADD3.X R41, R7, R41, R37, P0, !PT ;  /* 0x0000002907297210 */ /* 0x000fe200007fe425 */
[----:B------:R-:W-:Y:S01]  /*31c0*/  STL.128 [R1+0x1c0], RZ ;  /* 0x0001c0ff01007387 */ /* 0x000fe20000100c00 */
[----:B------:R-:W-:Y:S01]  /*31d0*/  ISETP.GE.AND P0, PT, R17, R11, PT ;  /* 0x0000000b1100720c */ /* 0x000fe20003f06270 */
[----:B------:R-:W-:Y:S02]  /*31e0*/  IMAD.MOV.U32 R31, RZ, RZ, R46 ;  /* 0x000000ffff1f7224 */ /* 0x000fe400078e002e */
[----:B-1----:R1:W-:Y:S01]  /*31f0*/  STL.128 [R1+0x1c0], R32 ;  /* 0x0001c02001007387 */ /* 0x0023e20000100c00 */
[----:B--2---:R-:W-:Y:S01]  /*3200*/  SEL R20, RZ, 0xffffffff, P2 ;  /* 0xffffffffff147807 */ /* 0x004fe20001000000 */
[----:B------:R-:W-:Y:S01]  /*3210*/  IMAD.SHL.U32 R6, R6, 0x2, RZ ;  /* 0x0000000206067824 */ /* 0x000fe200078e00ff */
[----:B------:R-:W-:Y:S01]  /*3220*/  SHF.L.U64.HI R15, R14, 0x7, R15 ;  /* 0x000000070e0f7819 */ /* 0x000fe2000001020f */
[----:B------:R-:W-:Y:S01]  /*3230*/  STL.64 [R1+0x1a0], RZ ;  /* 0x0001a0ff01007387 */ /* 0x000fe20000100a00 */
[----:B------:R-:W-:Y:S01]  /*3240*/  SEL R7, RZ, 0x1, P0 ;  /* 0x00000001ff077807 */ /* 0x000fe20000000000 */
[----:B------:R-:W-:-:S02]  /*3250*/  IMAD.SHL.U32 R20, R20, 0x2, RZ ;  /* 0x0000000214147824 */ /* 0x000fc400078e00ff */
[----:B------:R-:W-:Y:S01]  /*3260*/  IMAD.SHL.U32 R14, R14, 0x80, RZ ;  /* 0x000000800e0e7824 */ /* 0x000fe200078e00ff */
[----:B0-----:R0:W-:Y:S01]  /*3270*/  STL.128 [R1+0x1a0], R28 ;  /* 0x0001a01c01007387 */ /* 0x0011e20000100c00 */
[----:B-1----:R-:W1:Y:S01]  /*3280*/  LDC.64 R34, c[0x0][0x330] ;  /* 0x0000cc00ff227b82 */ /* 0x002e620000000a00 */
[----:B------:R-:W-:Y:S01]  /*3290*/  ISETP.GE.AND P0, PT, R96, R11, PT ;  /* 0x0000000b6000720c */ /* 0x000fe20003f06270 */
[----:B0-----:R-:W-:Y:S01]  /*32a0*/  IMAD.MOV.U32 R31, RZ, RZ, R5 ;  /* 0x000000ffff1f7224 */ /* 0x001fe200078e0005 */
[--C-:B------:R-:W-:Y:S01]  /*32b0*/  LOP3.LUT R5, R6, 0x2, R7.reuse, 0xe2, !PT ;  /* 0x0000000206057812 */ /* 0x100fe200078ee207 */
[----:B------:R-:W-:Y:S01]  /*32c0*/  IMAD.MOV.U32 R28, RZ, RZ, R14 ;  /* 0x000000ffff1c7224 */ /* 0x000fe200078e000e */
[----:B------:R-:W-:Y:S01]  /*32d0*/  LOP3.LUT R7, R20, 0x2, R7, 0xe2, !PT ;  /* 0x0000000214077812 */ /* 0x000fe200078ee207 */
[C---:B------:R-:W-:Y:S02]  /*32e0*/  VIADD R20, R17.reuse, 0x60 ;  /* 0x0000006011147836 */ /* 0x040fe40000000000 */
[----:B------:R-:W-:-:S02]  /*32f0*/  VIADD R14, R17, 0x40 ;  /* 0x00000040110e7836 */ /* 0x000fc40000000000 */
[----:B------:R-:W-:Y:S02]  /*3300*/  IMAD.MOV.U32 R30, RZ, RZ, R4 ;  /* 0x000000ffff1e7224 */ /* 0x000fe400078e0004 */
[----:B------:R-:W-:Y:S01]  /*3310*/  IMAD.MOV.U32 R29, RZ, RZ, R15 ;  /* 0x000000ffff1d7224 */ /* 0x000fe200078e000f */
[-C--:B------:R-:W-:Y:S01]  /*3320*/  ISETP.GE.AND P1, PT, R20, R11.reuse, PT ;  /* 0x0000000b1400720c */ /* 0x080fe20003f26270 */
[C---:B------:R-:W-:Y:S01]  /*3330*/  VIADD R6, R17.reuse, 0x80 ;  /* 0x0000008011067836 */ /* 0x040fe20000000000 */
[----:B------:R-:W-:Y:S01]  /*3340*/  ISETP.GE.AND P2, PT, R14, R11, PT ;  /* 0x0000000b0e00720c */ /* 0x000fe20003f46270 */
[----:B------:R-:W-:Y:S01]  /*3350*/  VIADD R4, R17, 0xa0 ;  /* 0x000000a011047836 */ /* 0x000fe20000000000 */
[----:B------:R0:W-:Y:S02]  /*3360*/  STL.128 [R1+0x230], R28 ;  /* 0x0002301c01007387 */ /* 0x0001e40000100c00 */
[----:B------:R-:W-:Y:S01]  /*3370*/  SEL R15, RZ, 0x4, P2 ;  /* 0x00000004ff0f7807 */ /* 0x000fe20001000000 */
[----:B-1----:R-:W-:Y:S01]  /*3380*/  IMAD R32, R34, UR20, RZ ;  /* 0x0000001422207c24 */ /* 0x002fe2000f8e02ff */
[----:B0-----:R-:W-:-:S02]  /*3390*/  SEL R28, RZ, 0x4, P0 ;  /* 0x00000004ff1c7807 */ /* 0x001fc40000000000 */
[----:B------:R-:W-:Y:S02]  /*33a0*/  SEL R30, RZ, 0x8, P1 ;  /* 0x00000008ff1e7807 */ /* 0x000fe40000800000 */
[-C--:B------:R-:W-:Y:S02]  /*33b0*/  ISETP.GE.AND P0, PT, R6, R11.reuse, PT ;  /* 0x0000000b0600720c */ /* 0x080fe40003f06270 */
[----:B------:R-:W-:Y:S02]  /*33c0*/  ISETP.GE.AND P1, PT, R4, R11, PT ;  /* 0x0000000b0400720c */ /* 0x000fe40003f26270 */
[C---:B------:R-:W-:Y:S02]  /*33d0*/  LOP3.LUT R28, R30.reuse, R5, R28, 0xfe, !PT ;  /* 0x000000051e1c7212 */ /* 0x040fe400078efe1c */
[----:B------:R-:W-:Y:S02]  /*33e0*/  LOP3.LUT R7, R30, R7, R15, 0xfe, !PT ;  /* 0x000000071e077212 */ /* 0x000fe400078efe0f */
[----:B------:R-:W-:-:S02]  /*33f0*/  SEL R5, RZ, 0x10, P0 ;  /* 0x00000010ff057807 */ /* 0x000fc40000000000 */
[----:B------:R-:W-:Y:S01]  /*3400*/  SEL R30, RZ, 0x20, P1 ;  /* 0x00000020ff1e7807 */ /* 0x000fe20000800000 */
[----:B------:R-:W-:-:S03]  /*3410*/  IMAD.U32 R33, RZ, RZ, UR5 ;  /* 0x00000005ff217e24 */ /* 0x000fc6000f8e00ff */
[C-C-:B------:R-:W-:Y:S02]  /*3420*/  LOP3.LUT R28, R30.reuse, R28, R5.reuse, 0xfe, !PT ;  /* 0x0000001c1e1c7212 */ /* 0x140fe400078efe05 */
[----:B------:R-:W-:Y:S01]  /*3430*/  LOP3.LUT R30, R30, R7, R5, 0xfe, !PT ;  /* 0x000000071e1e7212 */ /* 0x000fe200078efe05 */
[----:B------:R-:W-:Y:S02]  /*3440*/  IMAD R7, R35, UR54, R32 ;  /* 0x0000003623077c24 */ /* 0x000fe4000f8e0220 */
[----:B------:R-:W-:Y:S02]  /*3450*/  IMAD.U32 R5, RZ, RZ, UR51 ;  /* 0x00000033ff057e24 */ /* 0x000fe4000f8e00ff */
[----:B------:R-:W-:Y:S01]  /*3460*/  IMAD.U32 R32, RZ, RZ, UR4 ;  /* 0x00000004ff207e24 */ /* 0x000fe2000f8e00ff */
[----:B------:R0:W-:Y:S01]  /*3470*/  STL.64 [R1+0x180], R44 ;  /* 0x0001802c01007387 */ /* 0x0001e20000100a00 */
[----:B------:R-:W-:Y:S01]  /*3480*/  IMAD.U32 R53, RZ, RZ, UR13 ;  /* 0x0000000dff357e24 */ /* 0x000fe2000f8e00ff */
[----:B------:R-:W-:Y:S05]  /*3490*/  @!P6 WARPSYNC.ALL ;  /* 0x000000000000e948 */ /* 0x000fea0003800000 */
[----:B------:R-:W-:Y:S01]  /*34a0*/  STL.64 [R1+0x188], RZ ;  /* 0x000188ff01007387 */ /* 0x000fe20000100a00 */
[----:B------:R-:W-:Y:S01]  /*34b0*/  UIADD3 UR4, UP0, UR51, 0x250, URZ ;  /* 0x0000025033047890 */ /* 0x000fe2000ff1e03f */
[----:B------:R-:W-:-:S02]  /*34c0*/  IMAD.WIDE.U32 R32, R34, UR54, R32 ;  /* 0x0000003622207c25 */ /* 0x000fc4000f8e0020 */
[----:B------:R1:W-:Y:S01]  /*34d0*/  STL.64 [R1+0x188], R10 ;  /* 0x0001880a01007387 */ /* 0x0003e20000100a00 */
[----:B0-----:R-:W0:Y:S01]  /*34e0*/  LDC R45, c[0x0][0x320] ;  /* 0x0000c800ff2d7b82 */ /* 0x001e220000000800 */
[----:B------:R-:W-:Y:S02]  /*34f0*/  IMAD.MOV.U32 R44, RZ, RZ, R10 ;  /* 0x000000ffff2c7224 */ /* 0x000fe400078e000a */
[----:B------:R-:W-:Y:S01]  /*3500*/  IMAD.WIDE.U32 R34, R34, UR54, R12 ;  /* 0x0000003622227c25 */ /* 0x000fe2000f8e000c */
[----:B------:R-:W-:Y:S01]  /*3510*/  LOP3.LUT R12, R42, 0x10, R17, 0xf8, !PT ;  /* 0x000000102a0c7812 */ /* 0x000fe200078ef811 */
[----:B------:R-:W-:Y:S01]  /*3520*/  UIADD3.X UR5, URZ, UR57, URZ, UP0, !UPT ;  /* 0x000000393f057290 */ /* 0x000fe200087fe43f */
[----:B-1----:R-:W-:Y:S02]  /*3530*/  IADD3 R10, P0, R5, 0x40, RZ ;  /* 0x00000040050a7810 */ /* 0x002fe40007f1e0ff */
[----:B------:R-:W-:-:S03]  /*3540*/  LOP3.LUT R12, R12, R39, RZ, 0x3c, !PT ;  /* 0x000000270c0c7212 */ /* 0x000fc600078e3cff */
[----:B------:R-:W-:Y:S01]  /*3550*/  IMAD.X R11, RZ, RZ, UR57, P0 ;  /* 0x00000039ff0b7e24 */ /* 0x000fe200080e06ff */
[----:B------:R-:W-:Y:S01]  /*3560*/  STL.U8 [R1+0x1d8], R28 ;  /* 0x0001d81c01007387 */ /* 0x000fe20000100000 */
[----:B------:R-:W-:Y:S02]  /*3570*/  IMAD.IADD R33, R33, 0x1, R7 ;  /* 0x0000000121217824 */ /* 0x000fe400078e0207 */
[----:B------:R-:W-:Y:S01]  /*3580*/  IMAD.U32 R29, RZ, RZ, UR5 ;  /* 0x00000005ff1d7e24 */ /* 0x000fe2000f8e00ff */
[----:B------:R1:W-:Y:S01]  /*3590*/  STL.U8 [R1+0x1d9], R28 ;  /* 0x0001d91c01007387 */ /* 0x0003e20000100000 */
[----:B------:R-:W-:-:S03]  /*35a0*/  IMAD.MOV.U32 R31, RZ, RZ, R11 ;  /* 0x000000ffff1f7224 */ /* 0x000fc600078e000b */
[----:B------:R2:W-:Y:S01]  /*35b0*/  STL.U8 [R1+0x250], R30 ;  /* 0x0002501e01007387 */ /* 0x0005e20000100000 */
[----:B------:R-:W-:Y:S01]  /*35c0*/  IMAD.IADD R5, R225, 0x1, R12 ;  /* 0x00000001e1057824 */ /* 0x000fe200078e020c */
[----:B------:R-:W-:Y:S01]  /*35d0*/  UIADD3 UR8, UP1, UR51, 0x228, URZ ;  /* 0x0000022833087890 */ /* 0x000fe2000ff3e03f */
[----:B-1----:R-:W-:Y:S01]  /*35e0*/  IMAD.U32 R28, RZ, RZ, UR4 ;  /* 0x00000004ff1c7e24 */ /* 0x002fe2000f8e00ff */
[----:B------:R-:W-:Y:S01]  /*35f0*/  UIADD3 UR6, UP2, UR51, 0x218, URZ ;  /* 0x0000021833067890 */ /* 0x000fe2000ff5e03f */
[----:B--2---:R-:W-:Y:S01]  /*3600*/  IMAD.MOV.U32 R30, RZ, RZ, R10 ;  /* 0x000000ffff1e7224 */ /* 0x004fe200078e000a */
[----:B------:R1:W-:Y:S01]  /*3610*/  STL.64 [R1+0x240], R40 ;  /* 0x0002402801007387 */ /* 0x0003e20000100a00 */
[----:B------:R-:W-:Y:S01]  /*3620*/  IADD3 R12, P0, R5, R8, RZ ;  /* 0x00000008050c7210 */ /* 0x000fe20007f1e0ff */
[----:B------:R-:W-:Y:S02]  /*3630*/  UIADD3.X UR9, URZ, UR57, URZ, UP1, !UPT ;  /* 0x000000393f097290 */ /* 0x000fe40008ffe43f */
[----:B------:R2:W-:Y:S01]  /*3640*/  STL.64 [R1+0x1d0], R32 ;  /* 0x0001d02001007387 */ /* 0x0005e20000100a00 */
[----:B------:R-:W-:-:S03]  /*3650*/  UIADD3.X UR7, URZ, UR57, URZ, UP2, !UPT ;  /* 0x000000393f077290 */ /* 0x000fc600097fe43f */
[----:B------:R3:W-:Y:S01]  /*3660*/  STL.128 [R1+0x290], R28 ;  /* 0x0002901c01007387 */ /* 0x0007e20000100c00 */
[----:B------:R-:W-:Y:S01]  /*3670*/  UIADD3 UR4, UP3, UR51, 0x210, URZ ;  /* 0x0000021033047890 */ /* 0x000fe2000ff7e03f */
[----:B-1----:R-:W1:Y:S01]  /*3680*/  LDC.64 R40, c[0x0][0x408] ;  /* 0x00010200ff287b82 */ /* 0x002e620000000a00 */
[----:B------:R-:W-:-:S07]  /*3690*/  IMAD.X R13, RZ, RZ, R9, P0 ;  /* 0x000000ffff0d7224 */ /* 0x000fce00000e0609 */
[----:B--2---:R-:W2:Y:S01]  /*36a0*/  LDC.64 R32, c[0x0][0x418] ;  /* 0x00010600ff207b82 */ /* 0x004ea20000000a00 */
[----:B------:R-:W-:-:S07]  /*36b0*/  IMAD.U32 R10, RZ, RZ, UR8 ;  /* 0x00000008ff0a7e24 */ /* 0x000fce000f8e00ff */
[----:B---3--:R-:W3:Y:S01]  /*36c0*/  LDC R30, c[0x0][0x424] ;  /* 0x00010900ff1e7b82 */ /* 0x008ee20000000800 */
[----:B------:R-:W-:-:S07]  /*36d0*/  IMAD.U32 R8, RZ, RZ, UR6 ;  /* 0x00000006ff087e24 */ /* 0x000fce000f8e00ff */
[----:B------:R-:W4:Y:S01]  /*36e0*/  LDC R28, c[0x0][0x2fc] ;  /* 0x0000bf00ff1c7b82 */ /* 0x000f220000000800 */
[----:B------:R-:W-:Y:S02]  /*36f0*/  IMAD.U32 R11, RZ, RZ, UR9 ;  /* 0x00000009ff0b7e24 */ /* 0x000fe4000f8e00ff */
[----:B------:R-:W-:Y:S02]  /*3700*/  IMAD.U32 R9, RZ, RZ, UR7 ;  /* 0x00000007ff097e24 */ /* 0x000fe4000f8e00ff */
[----:B------:R-:W-:-:S03]  /*3710*/  IMAD.U32 R15, RZ, RZ, UR4 ;  /* 0x00000004ff0f7e24 */ /* 0x000fc6000f8e00ff */
[----:B------:R0:W-:Y:S01]  /*3720*/  STL.128 [R1+0x270], R8 ;  /* 0x0002700801007387 */ /* 0x0001e20000100c00 */
[----:B------:R-:W-:Y:S01]  /*3730*/  LOP3.LUT P0, RZ, R228, 0x2, RZ, 0xc0, !PT ;  /* 0x00000002e4ff7812 */ /* 0x000fe2000780c0ff */
[----:B------:R-:W-:Y:S01]  /*3740*/  UIADD3 UR10, UP0, UR51, 0x248, URZ ;  /* 0x00000248330a7890 */ /* 0x000fe2000ff1e03f */
[----:B------:R-:W-:Y:S01]  /*3750*/  IMAD.U32 R221, RZ, RZ, UR41 ;  /* 0x00000029ffdd7e24 */ /* 0x000fe2000f8e00ff */
[----:B------:R0:W-:Y:S01]  /*3760*/  STL [R1+0x228], R38 ;  /* 0x0002282601007387 */ /* 0x0001e20000100800 */
[--C-:B------:R-:W-:Y:S02]  /*3770*/  IMAD.MOV.U32 R222, RZ, RZ, R220.reuse ;  /* 0x000000ffffde7224 */ /* 0x100fe400078e00dc */
[----:B------:R-:W-:Y:S01]  /*3780*/  IMAD.MOV.U32 R223, RZ, RZ, R220 ;  /* 0x000000ffffdf7224 */ /* 0x000fe200078e00dc */
[----:B------:R1:W-:Y:S01]  /*3790*/  STL.64 [R1+0x220], R12 ;  /* 0x0002200c01007387 */ /* 0x0003e20000100a00 */
[----:B0-----:R-:W-:Y:S01]  /*37a0*/  IMAD.MOV.U32 R8, RZ, RZ, R15 ;  /* 0x000000ffff087224 */ /* 0x001fe200078e000f */
[----:B------:R-:W0:Y:S01]  /*37b0*/  LDC.U8 R38, c[0x0][0x410] ;  /* 0x00010400ff267b82 */ /* 0x000e220000000000 */
[----:B------:R-:W-:Y:S01]  /*37c0*/  IMAD.MOV.U32 R15, RZ, RZ, 0x20 ;  /* 0x00000020ff0f7424 */ /* 0x000fe200078e00ff */
[----:B------:R-:W-:-:S04]  /*37d0*/  UIADD3.X UR11, URZ, UR57, URZ, UP0, !UPT ;  /* 0x000000393f0b7290 */ /* 0x000fc800087fe43f */
[----:B-1----:R-:W-:Y:S01]  /*37e0*/  SEL R12, R15, 0xffffffe0, !P0 ;  /* 0xffffffe00f0c7807 */ /* 0x002fe20004000000 */
[----:B------:R-:W-:Y:S01]  /*37f0*/  UIADD3.X UR5, URZ, UR57, URZ, UP3, !UPT ;  /* 0x000000393f057290 */ /* 0x000fe20009ffe43f */
[----:B------:R-:W-:Y:S04]  /*3800*/  STL [R1+0x190], RZ ;  /* 0x000190ff01007387 */ /* 0x000fe80000100800 */
[----:B------:R-:W-:Y:S04]  /*3810*/  STL [R1+0x1b8], RZ ;  /* 0x0001b8ff01007387 */ /* 0x000fe80000100800 */
[----:B------:R-:W-:Y:S04]  /*3820*/  STL [R1+0x60], R221 ;  /* 0x000060dd01007387 */ /* 0x000fe80000100800 */
[----:B------:R-:W-:Y:S04]  /*3830*/  STL.64 [R1+0x158], R220 ;  /* 0x000158dc01007387 */ /* 0x000fe80000100a00 */
[----:B------:R-:W-:Y:S04]  /*3840*/  STL.128 [R1+0x70], R220 ;  /* 0x000070dc01007387 */ /* 0x000fe80000100c00 */
[----:B------:R-:W-:Y:S04]  /*3850*/  STL.64 [R1+0x130], R48 ;  /* 0x0001303001007387 */ /* 0x000fe80000100a00 */
[----:B------:R-:W-:Y:S04]  /*3860*/  STL.64 [R1+0x88], R50 ;  /* 0x0000883201007387 */ /* 0x000fe80000100a00 */
[----:B------:R-:W-:Y:S04]  /*3870*/  STL.64 [R1+0xa0], R50 ;  /* 0x0000a03201007387 */ /* 0x000fe80000100a00 */
[----:B------:R-:W-:Y:S04]  /*3880*/  STL.64 [R1+0xa8], R40 ;  /* 0x0000a82801007387 */ /* 0x000fe80000100a00 */
[----:B--2---:R-:W-:Y:S04]  /*3890*/  STL.64 [R1+0x168], R32 ;  /* 0x0001682001007387 */ /* 0x004fe80000100a00 */
[----:B---3--:R-:W-:Y:S04]  /*38a0*/  STL [R1+0x178], R30 ;  /* 0x0001781e01007387 */ /* 0x008fe80000100800 */
[----:B----4-:R-:W-:Y:S04]  /*38b0*/  STL [R1+0x190], R28 ;  /* 0x0001901c01007387 */ /* 0x010fe80000100800 */
[----:B------:R-:W-:Y:S04]  /*38c0*/  STL [R1+0x1b8], R28 ;  /* 0x0001b81c01007387 */ /* 0x000fe80000100800 */
[----:B------:R-:W-:Y:S04]  /*38d0*/  STL.128 [R1+0x1e0], RZ ;  /* 0x0001e0ff01007387 */ /* 0x000fe80000100c00 */
[----:B------:R-:W-:Y:S04]  /*38e0*/  STL.64 [R1+0x1f0], RZ ;  /* 0x0001f0ff01007387 */ /* 0x000fe80000100a00 */
[----:B------:R-:W-:Y:S04]  /*38f0*/  STL.64 [R1+0x1f8], RZ ;  /* 0x0001f8ff01007387 */ /* 0x000fe80000100a00 */
[----:B------:R-:W-:Y:S04]  /*3900*/  STL.64 [R1+0x248], R16 ;  /* 0x0002481001007387 */ /* 0x000fe80000100a00 */
[----:B------:R-:W-:Y:S04]  /*3910*/  STL [R1+0x170], R220 ;  /* 0x000170dc01007387 */ /* 0x000fe80000100800 */
[----:B------:R-:W-:Y:S01]  /*3920*/  STL [R1+0x218], R12 ;  /* 0x0002180c01007387 */ /* 0x000fe20000100800 */
[----:B------:R-:W-:-:S03]  /*3930*/  IMAD.U32 R21, RZ, RZ, UR10 ;  /* 0x0000000aff157e24 */ /* 0x000fc6000f8e00ff */
[----:B------:R-:W-:Y:S01]  /*3940*/  STL.64 [R1+0x1b0], RZ ;  /* 0x0001b0ff01007387 */ /* 0x000fe20000100a00 */
[----:B------:R-:W-:-:S03]  /*3950*/  IMAD.U32 R46, RZ, RZ, UR11 ;  /* 0x0000000bff2e7e24 */ /* 0x000fc6000f8e00ff */
[----:B------:R1:W-:Y:S01]  /*3960*/  STL.64 [R1+0x1b0], R44 ;  /* 0x0001b02c01007387 */ /* 0x0003e20000100a00 */
[----:B------:R-:W-:Y:S02]  /*3970*/  IMAD.MOV.U32 R10, RZ, RZ, R21 ;  /* 0x000000ffff0a7224 */ /* 0x000fe400078e0015 */
[----:B------:R-:W-:Y:S02]  /*3980*/  IMAD.MOV.U32 R11, RZ, RZ, R46 ;  /* 0x000000ffff0b7224 */ /* 0x000fe400078e002e */
[----:B------:R-:W-:Y:S02]  /*3990*/  IMAD.IADD R35, R7, 0x1, R35 ;  /* 0x0000000107237824 */ /* 0x000fe400078e0223 */
[----:B-1----:R-:W-:Y:S01]  /*39a0*/  IMAD.U32 R44, RZ, RZ, UR5 ;  /* 0x00000005ff2c7e24 */ /* 0x002fe2000f8e00ff */
[----:B------:R-:W-:-:S03]  /*39b0*/  ULDC.64 UR4, c[0x0][0x338] ;  /* 0x0000ce0000047ab9 */ /* 0x000fc60000000a00 */
[----:B------:R-:W-:Y:S02]  /*39c0*/  IMAD.MOV.U32 R9, RZ, RZ, R44 ;  /* 0x000000ffff097224 */ /* 0x000fe400078e002c */
[----:B------:R-:W-:Y:S01]  /*39d0*/  IMAD R7, R58, UR4, RZ ;  /* 0x000000043a077c24 */ /* 0x000fe2000f8e02ff */
[----:B------:R-:W-:Y:S04]  /*39e0*/  STL [R1+0x160], R3 ;  /* 0x0001600301007387 */ /* 0x000fe80000100800 */
[----:B------:R1:W-:Y:S01]  /*39f0*/  STL.128 [R1+0x280], R8 ;  /* 0x0002800801007387 */ /* 0x0003e20000100c00 */
[----:B------:R-:W-:Y:S02]  /*3a00*/  IMAD R7, R57, UR5, R7 ;  /* 0x0000000539077c24 */ /* 0x000fe4000f8e0207 */
[----:B------:R-:W-:Y:S01]  /*3a10*/  VIADD R15, R61, 0x8 ;  /* 0x000000083d0f7836 */ /* 0x000fe20000000000 */
[----:B0-----:R0:W-:Y:S01]  /*3a20*/  STL.U8 [R1+0x6a], R38 ;  /* 0x00006a2601007387 */ /* 0x0011e20000100000 */
[----:B------:R-:W-:Y:S01]  /*3a30*/  @!P6 BAR.SYNC.DEFER_BLOCKING 0x9, 0x100 ;  /* 0x024400000000eb1d */ /* 0x000fe20000010000 */
[----:B-1----:R-:W-:Y:S01]  /*3a40*/  IADD3 R8, P0, R16, R3, RZ ;  /* 0x0000000310087210 */ /* 0x002fe20007f1e0ff */
[----:B------:R-:W-:-:S04]  /*3a50*/  IMAD.WIDE.U32 R10, R57, UR4, R34 ;  /* 0x00000004390a7c25 */ /* 0x000fc8000f8e0022 */
[----:B------:R-:W-:Y:S02]  /*3a60*/  IMAD.U32 R3, RZ, RZ, UR51 ;  /* 0x00000033ff037e24 */ /* 0x000fe4000f8e00ff */
[----:B------:R-:W-:Y:S02]  /*3a70*/  IMAD.X R9, R56, 0x1, R27, P0 ;  /* 0x0000000138097824 */ /* 0x000fe400000e061b */
[----:B0-----:R-:W-:Y:S02]  /*3a80*/  VIADD R38, R16, 0x80 ;  /* 0x0000008010267836 */ /* 0x001fe40000000000 */
[----:B------:R-:W-:Y:S02]  /*3a90*/  VIADD R27, R3, 0x258 ;  /* 0x00000258031b7836 */ /* 0x000fe40000000000 */
[----:B------:R-:W-:-:S07]  /*3aa0*/  IMAD.IADD R21, R11, 0x1, R7 ;  /* 0x000000010b157824 */ /* 0x000fce00078e0207 */
.L_x_4376:
[----:B------:R-:W-:Y:S01]  /*3ab0*/  VIADD R98, R98, 0xffffffff ;  /* 0xffffffff62627836 */ /* 0x000fe20000000000 */
[----:B------:R-:W-:Y:S05]  /*3ac0*/  YIELD ;  /* 0x0000000000007946 */ /* 0x000fea0003800000 */
[----:B------:R-:W-:Y:S01]  /*3ad0*/  IMAD.U32 R13, RZ, RZ, UR51 ;  /* 0x00000033ff0d7e24 */ /* 0x000fe2000f8e00ff */
[----:B------:R-:W-:Y:S01]  /*3ae0*/  BSSY B1, `(.L_x_4368) ;  /* 0x0000005000017945 */ /* 0x000fe20003800000 */
[----:B------:R-:W-:Y:S02]  /*3af0*/  ISETP.GT.AND P0, PT, R98, R97, PT ;  /* 0x000000616200720c */ /* 0x000fe40003f04270 */
[----:B------:R-:W-:Y:S01]  /*3b00*/  VIADD R13, R13, 0x2b8 ;  /* 0x000002b80d0d7836 */ /* 0x000fe20000000000 */
[----:B0-2---:R-:W-:-:S10]  /*3b10*/  MOV R106, 0x3b30 ;  /* 0x00003b30006a7802 */ /* 0x005fd40000000f00 */
[----:B-----5:R-:W-:Y:S05]  /*3b20*/  CALL.REL.NOINC `($_ZN7cutlass13device_kernelIN5flash11enable_sm90INS1_16FlashAttnFwdSm90INS1_25CollectiveMainloopFwdSm90ILi2EN4cute5tupleIJNS5_1CILi1EEES8_S8_EEENS6_IJNS7_ILi128EEENS7_ILi160EEENS7_ILi192EEEEEELi192ENS_12float_e4m3_tEfNS_4arch4Sm90ELb0ELb1ELb0ELb1ELb0ELb1ELb0ELb1ELb1ELb1ELb0ELb0EEENS1_21CollectiveEpilogueFwdINS6_IJSA_SC_SB_EEES9_NS_10bfloat16_tESG_Li256ELb1ELb1ELb0ELb1EEENS1_36VarlenDynamicPersistentTileSchedulerILi128ELi160ELi256ELi128ELb0ELb1ELb1ELb1ELb0ELb1EEEEEEEEEvNT_6ParamsE$_ZZN5flash25CollectiveMainloopFwdSm90ILi2EN4cute5tupleIJNS1_1CILi1EEES4_S4_EEENS2_IJNS3_ILi128EEENS3_ILi160EEENS3_ILi192EEEEEELi192EN7cutlass12float_e4m3_tEfNSA_4arch4Sm90ELb0ELb1ELb0ELb1ELb0ELb1ELb0ELb1ELb1ELb1ELb0ELb0EE12store_kv_newINS_16FlashAttnFwdSm90ISE_NS_21CollectiveEpilogueFwdINS2_IJS6_S8_S7_EEES5_NSA_10bfloat16_tESD_Li256ELb1ELb1ELb0ELb1EEENS_36VarlenDynamicPersistentTileSchedulerILi128ELi160ELi256ELi128ELb0ELb1ELb1ELb1ELb0ELb1EEEE13SharedStorageEEEbRKNSE_6ParamsENSA_25PipelineTmaAsyncNoClusterILi2ENSA_16PipelineTmaAsyncILi2EEEEESV_RNSA_13PipelineStateILj2EEEiRT_RKNS_16SeqlenInfoQKNewKILb1ELb1EEENS2_IJiiiiEEEENKUliRKT_E_clISX_EEDaiS18_) ;  /* 0x0000027800247944 */ /* 0x020fea0003c00000 */
[----:B------:R-:W-:Y:S05]  /*3b30*/  BSYNC B1 ;  /* 0x0000000000017941 */ /* 0x000fea0003800000 */
.L_x_4368:
[----:B------:R0:W5:Y:S01]  /*3b40*/  LDL R37, [R1+0x2bc] ;  /* 0x0002bc0001257983 */ /* 0x0001620000100800 */
[----:B------:R-:W-:-:S04]  /*3b50*/  ULOP3.LUT UR4, UR55, 0x1, URZ, 0xfc, !UPT ;  /* 0x0000000137047892 */ /* 0x000fc8000f8efc3f */
[----:B------:R-:W-:-:S06]  /*3b60*/  UISETP.NE.AND UP0, UPT, UR4, 0x3, UPT ;  /* 0x000000030400788c */ /* 0x000fcc000bf05270 */
[----:B------:R-:W-:-:S13]  /*3b70*/  PLOP3.LUT P1, PT, PT, PT, UP0, 0x80, 0x0 ;  /* 0x000000000000781c */ /* 0x000fda0003f2f008 */
[----:B0-----:R-:W-:Y:S05]  /*3b80*/  @!P1 BRA `(.L_x_4369) ;  /* 0x0000000000049947 */ /* 0x001fea0003800000 */
[----:B------:R-:W-:Y:S01]  /*3b90*/  BPT.TRAP 0x1 ;  /* 0x000000040000795c */ /* 0x000fe20000300000 */
.L_x_4369:
[----:B------:R-:W-:Y:S01]  /*3ba0*/  LEA R64, R0, UR39, 0x3 ;  /* 0x0000002700407c11 */ /* 0x000fe2000f8e18ff */
[----:B------:R-:W-:Y:S01]  /*3bb0*/  BSSY B0, `(.L_x_4370) ;  /* 0x0000004000007945 */ /* 0x000fe20003800000 */
[----:B-----5:R-:W-:-:S04]  /*3bc0*/  SHF.L.U32 R3, R37, 0x1f, RZ ;  /* 0x0000001f25037819 */ /* 0x020fc800000006ff */
[----:B------:R-:W0:Y:S02]  /*3bd0*/  SYNCS.PHASECHK.TRANS64.TRYWAIT P1, [R64+URZ+0x334b0], R3 ;  /* 0x0334b003400075a7 */ /* 0x000e24000802017f */
[----:B0-----:R-:W-:Y:S05]  /*3be0*/  @!P1 BRA `(.L_x_4371) ;  /* 0x0000025400c49947 */ /* 0x001fea0003800000 */
.L_x_4665:
[----:B------:R-:W-:Y:S05]  /*3bf0*/  BSYNC B0 ;  /* 0x0000000000007941 */ /* 0x000fea0003800000 */
.L_x_4370:
[----:B0-----:R-:W2:Y:S01]  /*3c00*/  LDL R3, [R1+0x60] ;  /* 0x0000600001037983 */ /* 0x001ea20000100800 */
[----:B------:R-:W-:Y:S01]  /*3c10*/  BSSY B0, `(.L_x_4372) ;  /* 0x0000024000007945 */ /* 0x000fe20003800000 */
[----:B------:R-:W-:-:S04]  /*3c20*/  IMAD.WIDE R28, R98, 0xa0, R8 ;  /* 0x000000a0621c7825 */ /* 0x000fc800078e0208 */
[----:B--2---:R-:W-:-:S05]  /*3c30*/  IMAD R3, R98, -0xa0, R3 ;  /* 0xffffff6062037824 */ /* 0x004fca00078e0203 */
[----:B------:R-:W-:Y:S01]  /*3c40*/  VIMNMX R7, R3, 0xa0, PT ;  /* 0x000000a003077848 */ /* 0x000fe20003fe0100 */
[----:B------:R-:W-:-:S03]  /*3c50*/  IMAD R3, R0, 0x7800, R5 ;  /* 0x0000780000037824 */ /* 0x000fc600078e0205 */
[----:B------:R-:W-:Y:S01]  /*3c60*/  ISETP.GE.AND P1, PT, R16, R7, PT ;  /* 0x000000071000720c */ /* 0x000fe20003f26270 */
[C---:B------:R-:W-:Y:S01]  /*3c70*/  VIADD R13, R3.reuse, UR39 ;  /* 0x00000027030d7c36 */ /* 0x040fe20008000000 */
[----:B------:R-:W-:-:S11]  /*3c80*/  IADD3 R3, R3, UR39, R12 ;  /* 0x0000002703037c10 */ /* 0x000fd6000fffe00c */
[----:B------:R-:W-:Y:S05]  /*3c90*/  @P1 BRA `(.L_x_4373) ;  /* 0x00000000006c1947 */ /* 0x000fea0003800000 */
[----:B------:R-:W-:Y:S01]  /*3ca0*/  ISETP.GE.AND P3, PT, R17, UR42, PT ;  /* 0x0000002a11007c0c */ /* 0x000fe2000bf66270 */
[----:B------:R-:W-:Y:S01]  /*3cb0*/  IMAD.MOV.U32 R30, RZ, RZ, R10 ;  /* 0x000000ffff1e7224 */ /* 0x000fe200078e000a */
[----:B------:R-:W-:Y:S01]  /*3cc0*/  ULDC.64 UR4, c[0x0][0x328] ;  /* 0x0000ca0000047ab9 */ /* 0x000fe20000000a00 */
[----:B------:R-:W-:Y:S01]  /*3cd0*/  IMAD.MOV.U32 R31, RZ, RZ, R21 ;  /* 0x000000ffff1f7224 */ /* 0x000fe200078e0015 */
[----:B------:R-:W-:Y:S01]  /*3ce0*/  ULDC.64 UR6, c[0x0][0x318] ;  /* 0x0000c60000067ab9 */ /* 0x000fe20000000a00 */
[----:B------:R-:W-:Y:S01]  /*3cf0*/  IMAD R33, R29, UR4, RZ ;  /* 0x000000041d217c24 */ /* 0x000fe2000f8e02ff */
[----:B------:R-:W-:Y:S01]  /*3d00*/  ISETP.GE.AND P2, PT, R36, UR42, PT ;  /* 0x0000002a24007c0c */ /* 0x000fe2000bf46270 */
[----:B------:R-:W-:Y:S01]  /*3d10*/  IMAD.WIDE.U32 R30, R28, UR4, R30 ;  /* 0x000000041c1e7c25 */ /* 0x000fe2000f8e001e */
[----:B------:R-:W-:Y:S02]  /*3d20*/  ISETP.GE.AND P4, PT, R6, UR42, PT ;  /* 0x0000002a06007c0c */ /* 0x000fe4000bf86270 */
[----:B------:R-:W-:Y:S01]  /*3d30*/  ISETP.GE.AND P5, PT, R4, UR42, PT ;  /* 0x0000002a04007c0c */ /* 0x000fe2000bfa6270 */
[----:B------:R-:W-:Y:S01]  /*3d40*/  IMAD R33, R28, UR5, R33 ;  /* 0x000000051c217c24 */ /* 0x000fe2000f8e0221 */
[----:B------:R-:W-:Y:S01]  /*3d50*/  IADD3 R30, P1, R30, UR6, RZ ;  /* 0x000000061e1e7c10 */ /* 0x000fe2000ff3e0ff */
[----:B------:R-:W0:Y:S03]  /*3d60*/  @!P3 LDS.128 R60, [R13+0xf200] ;  /* 0x00f200000d3cb984 */ /* 0x000e260000000c00 */
[----:B------:R-:W-:-:S02]  /*3d70*/  IADD3.X R31, R31, UR7, R33, P1, !PT ;  /* 0x000000071f1f7c10 */ /* 0x000fc40008ffe421 */
[----:B------:R-:W-:Y:S01]  /*3d80*/  ISETP.GE.AND P1, PT, R14, UR42, PT ;  /* 0x0000002a0e007c0c */ /* 0x000fe2000bf26270 */
[----:B------:R-:W1:Y:S04]  /*3d90*/  @!P2 LDS.128 R32, [R3+0xf200] ;  /* 0x00f200000320a984 */ /* 0x000e680000000c00 */
[----:B------:R-:W2:Y:S04]  /*3da0*/  @!P4 LDS.128 R52, [R13+0x14200] ;  /* 0x014200000d34c984 */ /* 0x000ea80000000c00 */
[----:B------:R-:W-:Y:S04]  /*3db0*/  @!P5 LDS.128 R56, [R3+0x14200] ;  /* 0x014200000338d984 */ /* 0x000fe80000000c00 */
[----:B------:R-:W3:Y:S04]  /*3dc0*/  @!P1 LDS.128 R44, [R13+0x11a00] ;  /* 0x011a00000d2c9984 */ /* 0x000ee80000000c00 */
[----:B0-----:R-:W-:Y:S01]  /*3dd0*/  @!P3 STG.E.128 desc[UR46][R30.64], R60 ;  /* 0x0000003c1e00b986 */ /* 0x001fe2000c101d2e */
[----:B------:R-:W-:-:S03]  /*3de0*/  ISETP.GE.AND P3, PT, R20, UR42, PT ;  /* 0x0000002a14007c0c */ /* 0x000fc6000bf66270 */
[----:B-1----:R-:W-:Y:S04]  /*3df0*/  @!P2 STG.E.128 desc[UR46][R30.64+0x20], R32 ;  /* 0x000020201e00a986 */ /* 0x002fe8000c101d2e */
[----:B--2---:R-:W-:Y:S06]  /*3e00*/  @!P4 STG.E.128 desc[UR46][R30.64+0x80], R52 ;  /* 0x000080341e00c986 */ /* 0x004fec000c101d2e */
[----:B------:R-:W0:Y:S04]  /*3e10*/  @!P3 LDS.128 R48, [R3+0x11a00] ;  /* 0x011a00000330b984 */ /* 0x000e280000000c00 */
[----:B---3--:R1:W-:Y:S04]  /*3e20*/  @!P1 STG.E.128 desc[UR46][R30.64+0x40], R44 ;  /* 0x0000402c1e009986 */ /* 0x0083e8000c101d2e */
[----:B------:R1:W-:Y:S04]  /*3e30*/  @!P5 STG.E.128 desc[UR46][R30.64+0xa0], R56 ;  /* 0x0000a0381e00d986 */ /* 0x0003e8000c101d2e */
[----:B0-----:R1:W-:Y:S02]  /*3e40*/  @!P3 STG.E.128 desc[UR46][R30.64+0x60], R48 ;  /* 0x000060301e00b986 */ /* 0x0013e4000c101d2e */
.L_x_4373:
[----:B------:R-:W-:Y:S05]  /*3e50*/  BSYNC B0 ;  /* 0x0000000000007941 */ /* 0x000fea0003800000 */
.L_x_4372:
[----:B------:R-:W-:Y:S01]  /*3e60*/  ISETP.GE.AND P1, PT, R38, R7, PT ;  /* 0x000000072600720c */ /* 0x000fe20003f26270 */
[----:B------:R-:W-:-:S12]  /*3e70*/  BSSY B0, `(.L_x_4374) ;  /* 0x000001f000007945 */ /* 0x000fd80003800000 */
[----:B------:R-:W-:Y:S05]  /*3e80*/  @P1 BRA `(.L_x_4375) ;  /* 0x0000000000741947 */ /* 0x000fea0003800000 */
[----:B------:R-:W-:Y:S01]  /*3e90*/  ISETP.GE.AND P3, PT, R17, UR42, PT ;  /* 0x0000002a11007c0c */ /* 0x000fe2000bf66270 */
[----:B------:R-:W-:Y:S01]  /*3ea0*/  ULDC.64 UR4, c[0x0][0x328] ;  /* 0x0000ca0000047ab9 */ /* 0x000fe20000000a00 */
[----:B------:R-:W-:Y:S01]  /*3eb0*/  IADD3 R7, P1, R28, 0x80, RZ ;  /* 0x000000801c077810 */ /* 0x000fe20007f3e0ff */
[----:B------:R-:W-:Y:S01]  /*3ec0*/  IMAD.MOV.U32 R28, RZ, RZ, R10 ;  /* 0x000000ffff1c7224 */ /* 0x000fe200078e000a */
[----:B------:R-:W-:Y:S01]  /*3ed0*/  ULDC.64 UR6, c[0x0][0x318] ;  /* 0x0000c60000067ab9 */ /* 0x000fe20000000a00 */
[----:B------:R-:W-:Y:S02]  /*3ee0*/  ISETP.GE.AND P2, PT, R14, UR42, PT ;  /* 0x0000002a0e007c0c */ /* 0x000fe4000bf46270 */
[----:B-1----:R-:W-:Y:S01]  /*3ef0*/  IMAD.X R30, RZ, RZ, R29, P1 ;  /* 0x000000ffff1e7224 */ /* 0x002fe200008e061d */
[----:B------:R-:W-:Y:S01]  /*3f00*/  ISETP.GE.AND P4, PT, R20, UR42, PT ;  /* 0x0000002a14007c0c */ /* 0x000fe2000bf86270 */
[----:B------:R-:W-:Y:S01]  /*3f10*/  IMAD.MOV.U32 R29, RZ, RZ, R21 ;  /* 0x000000ffff1d7224 */ /* 0x000fe200078e0015 */
[----:B------:R-:W-:Y:S01]  /*3f20*/  ISETP.GE.AND P5, PT, R4, UR42, PT ;  /* 0x0000002a04007c0c */ /* 0x000fe2000bfa6270 */
[----:B------:R-:W-:-:S02]  /*3f30*/  IMAD R30, R30, UR4, RZ ;  /* 0x000000041e1e7c24 */ /* 0x000fc4000f8e02ff */
[----:B------:R-:W0:Y:S01]  /*3f40*/  @!P3 LDS.128 R32, [R13+0x11200] ;  /* 0x011200000d20b984 */ /* 0x000e220000000c00 */
[----:B------:R-:W-:-:S04]  /*3f50*/  IMAD.WIDE.U32 R28, R7, UR4, R28 ;  /* 0x00000004071c7c25 */ /* 0x000fc8000f8e001c */
[----:B------:R-:W-:Y:S01]  /*3f60*/  IMAD R7, R7, UR5, R30 ;  /* 0x0000000507077c24 */ /* 0x000fe2000f8e021e */
[----:B------:R-:W-:Y:S02]  /*3f70*/  IADD3 R40, P1, R28, UR6, RZ ;  /* 0x000000061c287c10 */ /* 0x000fe4000ff3e0ff */
[----:B------:R-:W1:Y:S02]  /*3f80*/  @!P4 LDS.128 R52, [R3+0x13a00] ;  /* 0x013a00000334c984 */ /* 0x000e640000000c00 */
[----:B------:R-:W-:Y:S02]  /*3f90*/  IADD3.X R41, R29, UR7, R7, P1, !PT ;  /* 0x000000071d297c10 */ /* 0x000fe40008ffe407 */
[----:B------:R-:W-:Y:S01]  /*3fa0*/  ISETP.GE.AND P1, PT, R6, UR42, PT ;  /* 0x0000002a06007c0c */ /* 0x000fe2000bf26270 */
[----:B------:R-:W2:Y:S04]  /*3fb0*/  @!P2 LDS.128 R28, [R13+0x13a00] ;  /* 0x013a00000d1ca984 */ /* 0x000ea80000000c00 */
[----:B------:R-:W3:Y:S08]  /*3fc0*/  @!P5 LDS.128 R56, [R3+0x16200] ;  /* 0x016200000338d984 */ /* 0x000ef00000000c00 */
[----:B------:R-:W4:Y:S04]  /*3fd0*/  @!P1 LDS.128 R44, [R13+0x16200] ;  /* 0x016200000d2c9984 */ /* 0x000f280000000c00 */
[----:B0-----:R-:W-:Y:S01]  /*3fe0*/  @!P3 STG.E.128 desc[UR46][R40.64], R32 ;  /* 0x000000202800b986 */ /* 0x001fe2000c101d2e */
[----:B------:R-:W-:-:S03]  /*3ff0*/  ISETP.GE.AND P3, PT, R36, UR42, PT ;  /* 0x0000002a24007c0c */ /* 0x000fc6000bf66270 */
[----:B-1----:R-:W-:Y:S04]  /*4000*/  @!P4 STG.E.128 desc[UR46][R40.64+0x60], R52 ;  /* 0x000060342800c986 */ /* 0x002fe8000c101d2e */
[----:B--2---:R-:W-:Y:S06]  /*4010*/  @!P2 STG.E.128 desc[UR46][R40.64+0x40], R28 ;  /* 0x0000401c2800a986 */ /* 0x004fec000c101d2e */
[----:B------:R-:W0:Y:S04]  /*4020*/  @!P3 LDS.128 R48, [R3+0x11200] ;  /* 0x011200000330b984 */ /* 0x000e280000000c00 */
[----:B---3--:R2:W-:Y:S04]  /*4030*/  @!P5 STG.E.128 desc[UR46][R40.64+0xa0], R56 ;  /* 0x0000a0382800d986 */ /* 0x0085e8000c101d2e */
[----:B----4-:R2:W-:Y:S04]  /*4040*/  @!P1 STG.E.128 desc[UR46][R40.64+0x80], R44 ;  /* 0x0000802c28009986 */ /* 0x0105e8000c101d2e */
[----:B0-----:R2:W-:Y:S02]  /*4050*/  @!P3 STG.E.128 desc[UR46][R40.64+0x20], R48 ;  /* 0x000020302800b986 */ /* 0x0015e4000c101d2e */
.L_x_4375:
[----:B------:R-:W-:Y:S05]  /*4060*/  BSYNC B0 ;  /* 0x0000000000007941 */ /* 0x000fea0003800000 */
.L_x_4374:
[----:B------:R-:W0:Y:S01]  /*4070*/  S2R R3, SR_TID.X ;  /* 0x0000000000037919 */ /* 0x000e220000002100 */
[----:B------:R-:W-:Y:S01]  /*4080*/  @!PT LDS RZ, [RZ] ;  /* 0x00000000fffff984 */ /* 0x000fe20000000800 */
[----:B------:R-:W-:Y:S01]  /*4090*/  @!PT LDS RZ, [RZ] ;  /* 0x00000000fffff984 */ /* 0x000fe20000000800 */
[----:B------:R-:W-:Y:S01]  /*40a0*/  @!PT LDS RZ, [RZ] ;  /* 0x00000000fffff984 */ /* 0x000fe20000000800 */
[----:B------:R-:W-:Y:S01]  /*40b0*/  @!PT LDS RZ, [RZ] ;  /* 0x00000000fffff984 */ /* 0x000fe20000000800 */
[----:B------:R3:W-:Y:S06]  /*40c0*/  MEMBAR.ALL.CTA ;  /* 0x0000000000007992 */ /* 0x0007ec0000008000 */
[----:B---3--:R-:W3:Y:S01]  /*40d0*/  FENCE.VIEW.ASYNC.S ;  /* 0x00000000000073c6 */ /* 0x008ee20000000000 */
[----:B------:R-:W-:Y:S05]  /*40e0*/  WARPSYNC.ALL ;  /* 0x0000000000007948 */ /* 0x000fea0003800000 */
[----:B0-----:R-:W-:Y:S01]  /*40f0*/  LOP3.LUT R3, R3, 0x7f, RZ, 0xc0, !PT ;  /* 0x0000007f03037812 */ /* 0x001fe200078ec0ff */
[----:B---3--:R0:W-:Y:S03]  /*4100*/  BAR.SYNC.DEFER_BLOCKING R15, 0x80 ;  /* 0x0002000f0000751d */ /* 0x0081e60000010000 */
[----:B------:R-:W-:-:S13]  /*4110*/  ISETP.NE.AND P1, PT, R3, RZ, PT ;  /* 0x000000ff0300720c */ /* 0x000fda0003f25270 */
[----:B------:R-:W-:-:S05]  /*4120*/  @!P1 VIADD R3, R64, 0x334c0 ;  /* 0x000334c040039836 */ /* 0x000fca0000000000 */
[----:B------:R-:W-:-:S04]  /*4130*/  @!P1 PRMT R3, RZ, 0x654, R3 ;  /* 0x00000654ff039816 */ /* 0x000fc80000000003 */
[----:B------:R0:W-:Y:S01]  /*4140*/  @!P1 SYNCS.ARRIVE.TRANS64.RED.A1T0 RZ, [R3+URZ], RZ ;  /* 0x000000ff03ff99a7 */ /* 0x0001e2000810043f */
[----:B------:R-:W3:Y:S01]  /*4150*/  LDL R28, [R1+0x2c0] ;  /* 0x0002c000011c7983 */ /* 0x000ee20000100800 */
[----:B------:R-:W-:Y:S02]  /*4160*/  VIADD R0, R0, 0x1 ;  /* 0x0000000100007836 */ /* 0x000fe40000000000 */
[----:B-1----:R-:W-:-:S03]  /*4170*/  IMAD.MOV.U32 R30, RZ, RZ, RZ ;  /* 0x000000ffff1e7224 */ /* 0x002fc600078e00ff */
[----:B------:R-:W-:Y:S01]  /*4180*/  ISETP.NE.AND P1, PT, R0, 0x2, PT ;  /* 0x000000020000780c */ /* 0x000fe20003f25270 */
[----:B------:R1:W-:-:S12]  /*4190*/  STL [R1+0x2b8], R0 ;  /* 0x0002b80001007387 */ /* 0x0003d80000100800 */
[----:B------:R-:W-:Y:S01]  /*41a0*/  @!P1 LOP3.LUT R31, R37, 0x1, RZ, 0x3c, !PT ;  /* 0x00000001251f9812 */ /* 0x000fe200078e3cff */
[----:B-1----:R-:W-:-:S04]  /*41b0*/  @!P1 IMAD.MOV.U32 R0, RZ, RZ, RZ ;  /* 0x000000ffff009224 */ /* 0x002fc800078e00ff */
[----:B------:R0:W-:Y:S01]  /*41c0*/  @!P1 STL.64 [R1+0x2b8], R30 ;  /* 0x0002b81e01009387 */ /* 0x0001e20000100a00 */
[----:B---3--:R-:W-:-:S05]  /*41d0*/  VIADD R28, R28, 0x1 ;  /* 0x000000011c1c7836 */ /* 0x008fca0000000000 */
[----:B------:R0:W-:Y:S01]  /*41e0*/  STL [R1+0x2c0], R28 ;  /* 0x0002c01c01007387 */ /* 0x0001e20000100800 */
[----:B------:R-:W-:Y:S05]  /*41f0*/  @P0 BRA `(.L_x_4376) ;  /* 0xfffffff8002c0947 */ /* 0x000fea000383ffff */
[----:B------:R-:W1:Y:S01]  /*4200*/  S2R R7, SR_TID.X ;  /* 0x0000000000077919 */ /* 0x000e620000002100 */
[----:B------:R-:W-:Y:S02]  /*4210*/  PLOP3.LUT P0, PT, PT, PT, PT, 0x8, 0x0 ;  /* 0x000000000000781c */ /* 0x000fe40003f0e170 */
[----:B-1----:R-:W-:-:S04]  /*4220*/  SHF.R.U32.HI R7, RZ, 0x7, R7 ;  /* 0x00000007ff077819 */ /* 0x002fc80000011607 */
[----:B------:R-:W-:-:S13]  /*4230*/  ISETP.NE.AND P2, PT, R7, 0x1, PT ;  /* 0x000000010700780c */ /* 0x000fda0003f45270 */
[----:B------:R-:W-:Y:S06]  /*4240*/  @!P2 BAR.ARV 0x9, 0x100 ;  /* 0x024400000000ab1d */ /* 0x000fec0000002000 */
.L_x_4365:
[----:B------:R-:W-:Y:S01]  /*4250*/  ULDC.64 UR4, c[0x0][0x990] ;  /* 0x0002640000047ab9 */ /* 0x000fe20000000a00 */
[----:B------:R-:W-:Y:S01]  /*4260*/  ULDC.64 UR6, c[0x0][0x998] ;  /* 0x0002660000067ab9 */ /* 0x000fe20000000a00 */
[----:B------:R-:W-:Y:S01]  /*4270*/  UISETP.NE.U32.AND UP0, UPT, UR4, URZ, UPT ;  /* 0x0000003f0400728c */ /* 0x000fe2000bf05070 */
[----:B0-----:R-:W-:Y:S01]  /*4280*/  IMAD.MOV.U32 R3, RZ, RZ, 0x3f800000 ;  /* 0x3f800000ff037424 */ /* 0x001fe200078e00ff */
        /* <DEDUP_REMOVED lines=10> */
[----:B------:R-:W-:Y:S02]  /*4330*/  @UP0 UIMAD.WIDE.U32 UR12, UR53, UR10, URZ ;  /* 0x0000000a350c02a5 */ /* 0x000fe4000f8e003f */
[----:B------:R-:W-:Y:S02]  /*4340*/  @UP0 UIMAD UR8, UR8, UR10, URZ ;  /* 0x0000000a080802a4 */ /* 0x000fe4000f8e023f */
[----:B------:R-:W-:Y:S02]  /*4350*/  @UP1 UIMAD UR10, UR9, UR14, URZ ;  /* 0x0000000e090a12a4 */ /* 0x000fe4000f8e023f */
[----:B------:R-:W-:-:S02]  /*4360*/  @UP0 UIMAD UR16, UR53, UR11, UR8 ;  /* 0x0000000b351002a4 */ /* 0x000fc4000f8e0208 */
[----:B------:R-:W-:Y:S02]  /*4370*/  @UP1 USHF.R.S32.HI UR19, URZ, 0x1f, UR54 ;  /* 0x0000001f3f131899 */ /* 0x000fe40008011436 */
[----:B------:R-:W-:Y:S02]  /*4380*/  @UP1 UIMAD.WIDE.U32 UR8, UR53, UR14, URZ ;  /* 0x0000000e350812a5 */ /* 0x000fe4000f8e003f */
[----:B------:R-:W-:Y:S02]  /*4390*/  @UP1 UIMAD UR18, UR53, UR15, UR10 ;  /* 0x0000000f351212a4 */ /* 0x000fe4000f8e020a */
        /* <DEDUP_REMOVED lines=18> */
[----:B------:R-:W-:Y:S02]  /*44c0*/  IMAD.U32 R6, RZ, RZ, UR6 ;  /* 0x00000006ff067e24 */ /* 0x000fe4000f8e00ff */
[----:B------:R-:W-:Y:S02]  /*44d0*/  IMAD.U32 R5, RZ, RZ, UR5 ;  /* 0x00000005ff057e24 */ /* 0x000fe4000f8e00ff */
[----:B------:R-:W-:Y:S01]  /*44e0*/  IMAD.U32 R7, RZ, RZ, UR7 ;  /* 0x00000007ff077e24 */ /* 0x000fe2000f8e00ff */
[----:B------:R-:W-:Y:S06]  /*44f0*/  @P0 BRA `(.L_x_4377) ;  /* 0x0000000000080947 */ /* 0x000fec0003800000 */
[----:B------:R-:W0:Y:S02]  /*4500*/  FENCE.VIEW.ASYNC.G ;  /* 0x00000000000073c6 */ /* 0x000e240000000100 */
[----:B0-----:R-:W-:Y:S06]  /*4510*/  BAR.ARV 0xc, 0x180 ;  /* 0x0306000000007b1d */ /* 0x001fec0000002000 */
.L_x_4377:
[----:B------:R-:W3:Y:S01]  /*4520*/  @P1 LDG.E R3, desc[UR46][R4.64] ;  /* 0x0000002e04031981 */ /* 0x000ee2000c1e1900 */
[----:B------:R-:W0:Y:S03]  /*4530*/  LDC R8, c[0x0][0x448] ;  /* 0x00011200ff087b82 */ /* 0x000e260000000800 */
[----:B------:R-:W3:Y:S01]  /*4540*/  @P2 LDG.E R0, desc[UR46][R6.64] ;  /* 0x0000002e06002981 */ /* 0x000ee2000c1e1900 */
[----:B------:R-:W-:Y:S01]  /*4550*/  UIADD3 UR5, UR45, 0x7f, URZ ;  /* 0x0000007f2d057890 */ /* 0x000fe2000fffe03f */
[----:B------:R-:W-:-:S03]  /*4560*/  ULDC UR4, c[0x0][0x988] ;  /* 0x0002620000047ab9 */ /* 0x000fc60000000800 */
[----:B------:R-:W1:Y:S01]  /*4570*/  LDC.64 R10, c[0x0][0x9e0] ;  /* 0x00027800ff0a7b82 */ /* 0x000e620000000a00 */
[----:B0-----:R-:W-:Y:S02]  /*4580*/  ISETP.NE.AND P1, PT, R8, 0x1, PT ;  /* 0x000000010800780c */ /* 0x001fe40003f25270 */
[----:B-1----:R-:W-:-:S11]  /*4590*/  ISETP.GE.AND P2, PT, R11, 0x1, PT ;  /* 0x000000010b00780c */ /* 0x002fd60003f46270 */
[----:B------:R-:W0:Y:S08]  /*45a0*/  @P1 LDC R8, c[0x0][0x44c] ;  /* 0x00011300ff081b82 */ /* 0x000e300000000800 */
[----:B------:R-:W1:Y:S01]  /*45b0*/  @P1 LDC R9, c[0x0][0x450] ;  /* 0x00011400ff091b82 */ /* 0x000e620000000800 */
[----:B0-----:R-:W-:-:S04]  /*45c0*/  @P1 IMAD.HI.U32 R8, R8, UR5, RZ ;  /* 0x0000000508081c27 */ /* 0x001fc8000f8e00ff */
[----:B---3--:R-:W-:Y:S01]  /*45d0*/  FMUL.FTZ R0, R3, R0 ;  /* 0x0000000003007220 */ /* 0x008fe20000410000 */
[----:B------:R-:W-:Y:S01]  /*45e0*/  IMAD.U32 R3, RZ, RZ, UR5 ;  /* 0x00000005ff037e24 */ /* 0x000fe2000f8e00ff */
[----:B-1----:R-:W-:Y:S02]  /*45f0*/  @P1 SHF.R.U32.HI R3, RZ, R9, R8 ;  /* 0x00000009ff031219 */ /* 0x002fe40000011608 */
[----:B------:R-:W-:-:S03]  /*4600*/  FMUL.FTZ R0, R0, UR4 ;  /* 0x0000000400007c20 */ /* 0x000fc60008410000 */
[----:B------:R-:W-:Y:S02]  /*4610*/  IMAD.IADD R5, R26, 0x1, R3 ;  /* 0x000000011a057824 */ /* 0x000fe400078e0203 */
[----:B------:R-:W-:Y:S02]  /*4620*/  R2UR UR36, R0 ;  /* 0x00000000002472ca */ /* 0x000fe400000e0000 */
[----:B------:R-:W-:Y:S01]  /*4630*/  IMAD.IADD R0, R5, 0x1, R10 ;  /* 0x0000000105007824 */ /* 0x000fe200078e020a */
[----:B------:R-:W-:-:S12]  /*4640*/  @!P2 BRA `(.L_x_4378) ;  /* 0x000000000040a947 */ /* 0x000fd80003800000 */
        /* <DEDUP_REMOVED lines=10> */
.L_x_4379:
[----:B------:R-:W-:-:S13]  /*46f0*/  ISETP.NE.AND P0, PT, R11, 0x1, PT ;  /* 0x000000010b00780c */ /* 0x000fda0003f05270 */
[----:B------:R-:W0:Y:S02]  /*4700*/  @P0 LDC.64 R4, c[0x0][0x9e8] ;  /* 0x00027a00ff040b82 */ /* 0x000e240000000a00 */
[----:B0-----:R-:W-:-:S05]  /*4710*/  @P0 IMAD.HI.U32 R4, R3, R4, RZ ;  /* 0x0000000403040227 */ /* 0x001fca00078e00ff */
[----:B------:R-:W-:-:S07]  /*4720*/  @P0 SHF.R.U32.HI R3, RZ, R5, R4 ;  /* 0x00000005ff030219 */ /* 0x000fce0000011604 */
.L_x_4380:
[----:B------:R-:W-:-:S05]  /*4730*/  IMAD R3, R3, R11, R11 ;  /* 0x0000000b03037224 */ /* 0x000fca00078e020b */
[----:B------:R-:W-:-:S07]  /*4740*/  VIMNMX R0, R0, R3, PT ;  /* 0x0000000300007248 */ /* 0x000fce0003fe0100 */
.L_x_4378:
[----:B------:R-:W0:Y:S01]  /*4750*/  @P1 LDC R3, c[0x0][0x44c] ;  /* 0x00011300ff031b82 */ /* 0x000e220000000800 */
[----:B------:R-:W-:Y:S01]  /*4760*/  VIADD R0, R0, 0x9f ;  /* 0x0000009f00007836 */ /* 0x000fe20000000000 */
[----:B------:R-:W-:-:S03]  /*4770*/  ULDC UR4, c[0x0][0x9dc] ;  /* 0x0002770000047ab9 */ /* 0x000fc60000000800 */
[----:B------:R-:W-:-:S03]  /*4780*/  IMAD.HI R0, R0, 0x66666667, RZ ;  /* 0x6666666700007827 */ /* 0x000fc600078e02ff */
[----:B------:R-:W1:Y:S01]  /*4790*/  @P1 LDC R5, c[0x0][0x450] ;  /* 0x00011400ff051b82 */ /* 0x000e620000000800 */
[----:B0-----:R-:W-:-:S04]  /*47a0*/  @P1 IMAD.HI.U32 R4, R3, UR45, RZ ;  /* 0x0000002d03041c27 */ /* 0x001fc8000f8e00ff */
[----:B------:R-:W-:Y:S01]  /*47b0*/  IMAD.U32 R3, RZ, RZ, UR45 ;  /* 0x0000002dff037e24 */ /* 0x000fe2000f8e00ff */
[----:B-1----:R-:W-:-:S05]  /*47c0*/  @P1 SHF.R.U32.HI R3, RZ, R5, R4 ;  /* 0x00000005ff031219 */ /* 0x002fca0000011604 */
[----:B------:R-:W-:Y:S01]  /*47d0*/  IMAD.IADD R4, R104, 0x1, R3 ;  /* 0x0000000168047824 */ /* 0x000fe200078e0203 */
[----:B------:R-:W-:-:S03]  /*47e0*/  SHF.R.U32.HI R3, RZ, 0x1f, R0 ;  /* 0x0000001fff037819 */ /* 0x000fc60000011600 */
[----:B------:R-:W-:Y:S01]  /*47f0*/  VIADD R5, R4, -UR4 ;  /* 0x8000000404057c36 */ /* 0x000fe20008000000 */
[----:B------:R-:W-:-:S04]  /*4800*/  LEA.HI.SX32 R106, R0, R3, 0x1a ;  /* 0x00000003006a7211 */ /* 0x000fc800078fd2ff */
        /* <DEDUP_REMOVED lines=12> */
.L_x_4382:
[----:B------:R-:W-:-:S13]  /*48d0*/  ISETP.NE.AND P0, PT, R11, 0x1, PT ;  /* 0x000000010b00780c */ /* 0x000fda0003f05270 */
[----:B------:R-:W0:Y:S02]  /*48e0*/  @P0 LDC.64 R6, c[0x0][0x9e8] ;  /* 0x00027a00ff060b82 */ /* 0x000e240000000a00 */
[----:B0-----:R-:W-:-:S05]  /*48f0*/  @P0 IMAD.HI.U32 R0, R4, R6, RZ ;  /* 0x0000000604000227 */ /* 0x001fca00078e00ff */
[----:B------:R-:W-:-:S07]  /*4900*/  @P0 SHF.R.U32.HI R4, RZ, R7, R0 ;  /* 0x00000007ff040219 */ /* 0x000fce0000011600 */
.L_x_4383:
[----:B------:R-:W-:-:S05]  /*4910*/  IMAD R4, R4, R11, RZ ;  /* 0x0000000b04047224 */ /* 0x000fca00078e02ff */
[----:B------:R-:W-:-:S13]  /*4920*/  R2UR UR5, R4 ;  /* 0x00000000040572ca */ /* 0x000fda00000e0000 */
[----:B------:R-:W-:-:S04]  /*4930*/  UISETP.LT.AND UP0, UPT, UR4, UR5, UPT ;  /* 0x000000050400728c */ /* 0x000fc8000bf01270 */
[----:B------:R-:W-:-:S12]  /*4940*/  USEL UR4, UR4, UR5, !UP0 ;  /* 0x0000000504047287 */ /* 0x000fd8000c000000 */
.L_x_4381:
        /* <DEDUP_REMOVED lines=13> */
[----:B------:R-:W-:Y:S01]  /*4a20*/  IMAD.MOV.U32 R105, RZ, RZ, RZ ;  /* 0x000000ffff697224 */ /* 0x000fe200078e00ff */
[----:B------:R-:W-:Y:S02]  /*4a30*/  CS2R R8, SRZ ;  /* 0x0000000000087805 */ /* 0x000fe4000001ff00 */
[----:B------:R-:W-:Y:S01]  /*4a40*/  CS2R R102, SRZ ;  /* 0x0000000000667805 */ /* 0x000fe2000001ff00 */
[----:B------:R-:W-:Y:S01]  /*4a50*/  USEL UR52, URZ, UR4, !UP0 ;  /* 0x000000043f347287 */ /* 0x000fe2000c000000 */
[----:B------:R-:W-:Y:S01]  /*4a60*/  IMAD.MOV.U32 R38, RZ, RZ, RZ ;  /* 0x000000ffff267224 */ /* 0x000fe200078e00ff */
[----:B------:R-:W-:Y:S01]  /*4a70*/  CS2R R68, SRZ ;  /* 0x0000000000447805 */ /* 0x000fe2000001ff00 */
[----:B------:R-:W-:Y:S01]  /*4a80*/  IMAD.MOV.U32 R97, RZ, RZ, RZ ;  /* 0x000000ffff617224 */ /* 0x000fe200078e00ff */
[----:B--2---:R-:W-:-:S02]  /*4a90*/  CS2R R46, SRZ ;  /* 0x00000000002e7805 */ /* 0x004fc4000001ff00 */
[----:B------:R-:W-:Y:S02]  /*4aa0*/  CS2R R100, SRZ ;  /* 0x0000000000647805 */ /* 0x000fe4000001ff00 */
[----:B------:R-:W-:Y:S02]  /*4ab0*/  ISETP.GT.AND P1, PT, R106, UR52, PT ;  /* 0x000000346a007c0c */ /* 0x000fe4000bf24270 */
        /* <DEDUP_REMOVED lines=35> */
[----:B------:R-:W-:Y:S01]  /*4cf0*/  IMAD.MOV.U32 R134, RZ, RZ, RZ ;  /* 0x000000ffff867224 */ /* 0x000fe200078e00ff */
[----:B------:R-:W-:Y:S06]  /*4d00*/  @!P1 BRA `(.L_x_4384) ;  /* 0x0000018c00609947 */ /* 0x000fec0003800000 */
[----:B------:R-:W0:Y:S01]  /*4d10*/  SHFL.IDX PT, R0, R235, RZ, 0x1f ;  /* 0x00001fffeb007589 */ /* 0x000e2200000e0000 */
[----:B------:R-:W-:-:S13]  /*4d20*/  R2UR UR5, R232 ;  /* 0x00000000e80572ca */ /* 0x000fda00000e0000 */
[----:B------:R-:W-:-:S06]  /*4d30*/  ULOP3.LUT UP0, URZ, UR5, 0x9f, URZ, 0xc0, !UPT ;  /* 0x0000009f053f7892 */ /* 0x000fcc000f80c03f */
[----:B------:R-:W-:Y:S02]  /*4d40*/  PLOP3.LUT P0, PT, PT, PT, UP0, 0x80, 0x0 ;  /* 0x000000000000781c */ /* 0x000fe40003f0f008 */
[----:B0-----:R-:W-:-:S13]  /*4d50*/  R2UR UR48, R0 ;  /* 0x00000000003072ca */ /* 0x001fda00000e0000 */
[----:B------:R-:W-:-:S04]  /*4d60*/  ULEA.HI UR4, UR48, UR48, URZ, 0x1 ;  /* 0x0000003030047291 */ /* 0x000fc8000f8f083f */
        /* <DEDUP_REMOVED lines=22> */
.L_x_4385:
[----:B------:R-:W-:Y:S02]  /*4ed0*/  ULDC UR4, c[0x0][0x3f4] ;  /* 0x0000fd0000047ab9 */ /* 0x000fe40000000800 */
[----:B------:R-:W-:-:S13]  /*4ee0*/  ISETP.LT.AND P0, PT, RZ, UR4, PT ;  /* 0x00000004ff007c0c */ /* 0x000fda000bf01270 */
[----:B------:R-:W-:Y:S05]  /*4ef0*/  @P0 BRA `(.L_x_4386) ;  /* 0x0000000000400947 */ /* 0x000fea0003800000 */
[----:B------:R-:W-:Y:S01]  /*4f00*/  ULEA.HI UR4, UR58, UR58, URZ, 0x1 ;  /* 0x0000003a3a047291 */ /* 0x000fe2000f8f083f */
[----:B------:R-:W-:-:S03]  /*4f10*/  IMAD.U32 R3, RZ, RZ, UR39 ;  /* 0x00000027ff037e24 */ /* 0x000fc6000f8e00ff */
[----:B------:R-:W-:-:S04]  /*4f20*/  ULOP3.LUT UR4, UR4, 0xfffffffe, URZ, 0xc0, !UPT ;  /* 0xfffffffe04047892 */ /* 0x000fc8000f8ec03f */
[----:B------:R-:W-:-:S06]  /*4f30*/  UIADD3 UR4, UR58, -UR4, URZ ;  /* 0x800000043a047290 */ /* 0x000fcc000fffe03f */
[----:B------:R-:W-:-:S05]  /*4f40*/  IMAD.U32 R0, RZ, RZ, UR4 ;  /* 0x00000004ff007e24 */ /* 0x000fca000f8e00ff */
[----:B------:R-:W-:-:S04]  /*4f50*/  SHF.L.U32 R0, R0, 0x1f, RZ ;  /* 0x0000001f00007819 */ /* 0x000fc800000006ff */
[----:B------:R0:W1:Y:S03]  /*4f60*/  SYNCS.PHASECHK.TRANS64.TRYWAIT P0, [R3+URZ+0x33400], R0 ;  /* 0x03340000030075a7 */ /* 0x000066000800017f */
[----:B-1----:R-:W-:Y:S05]  /*4f70*/  @!P0 NANOSLEEP.SYNCS 0x989680 ;  /* 0x009896800000895d */ /* 0x002fea0003900000 */
[----:B------:R-:W1:Y:S02]  /*4f80*/  @!P0 SYNCS.PHASECHK.TRANS64 P0, [R3+URZ+0x33400], R0 ;  /* 0x03340000030085a7 */ /* 0x000e64000800007f */
[----:B-1----:R-:W-:Y:S05]  /*4f90*/  @P0 BRA `(.L_x_4387) ;  /* 0x0000006c00f80947 */ /* 0x002fea0003800000 */
.L_x_4388:
[----:B0-----:R-:W-:-:S04]  /*4fa0*/  IMAD.U32 R3, RZ, RZ, UR39 ;  /* 0x00000027ff037e24 */ /* 0x001fc8000f8e00ff */
[----:B------:R0:W1:Y:S03]  /*4fb0*/  SYNCS.PHASECHK.TRANS64.TRYWAIT P0, [R3+URZ+0x33400], R0 ;  /* 0x03340000030075a7 */ /* 0x000066000800017f */
[----:B-1----:R-:W-:Y:S05]  /*4fc0*/  @!P0 NANOSLEEP.SYNCS 0x989680 ;  /* 0x009896800000895d */ /* 0x002fea0003900000 */
[----:B------:R-:W1:Y:S02]  /*4fd0*/  @!P0 SYNCS.PHASECHK.TRANS64 P0, [R3+URZ+0x33400], R0 ;  /* 0x03340000030085a7 */ /* 0x000e64000800007f */
[----:B-1----:R-:W-:Y:S05]  /*4fe0*/  @!P0 BRA `(.L_x_4388) ;  /* 0xfffffffc00ec8947 */ /* 0x002fea000383ffff */
[----:B------:R-:W-:Y:S05]  /*4ff0*/  BRA `(.L_x_4387) ;  /* 0x0000006c00e07947 */ /* 0x000fea0003800000 */
.L_x_4386:
[----:B------:R-:W-:Y:S01]  /*5000*/  R2UR UR5, R232 ;  /* 0x00000000e80572ca */ /* 0x000fe200000e0000 */
[----:B------:R-:W-:Y:S01]  /*5010*/  USHF.R.S32.HI UR4, URZ, 0x1f, UR40 ;  /* 0x0000001f3f047899 */ /* 0x000fe20008011428 */
[----:B------:R-:W-:Y:S01]  /*5020*/  ULDC.64 UR6, c[0x0][0x3f8] ;  /* 0x0000fe0000067ab9 */ /* 0x000fe20000000a00 */
[----:B------:R-:W-:Y:S01]  /*5030*/  ULDC.64 UR8, c[0x0][0x408] ;  /* 0x0001020000087ab9 */ /* 0x000fe20000000a00 */
[----:B------:R-:W-:Y:S02]  /*5040*/  IMAD.U32 R26, RZ, RZ, UR6 ;  /* 0x00000006ff1a7e24 */ /* 0x000fe4000f8e00ff */
[----:B------:R-:W-:Y:S02]  /*5050*/  IMAD.U32 R28, RZ, RZ, UR8 ;  /* 0x00000008ff1c7e24 */ /* 0x000fe4000f8e00ff */
[----:B------:R-:W-:-:S05]  /*5060*/  IMAD.WIDE.U32 R26, R26, UR40, RZ ;  /* 0x000000281a1a7c25 */ /* 0x000fca000f8e00ff */
[----:B------:R-:W-:Y:S01]  /*5070*/  ULOP3.LUT UP0, URZ, UR5, 0x1bf, URZ, 0xc0, !UPT ;  /* 0x000001bf053f7892 */ /* 0x000fe2000f80c03f */
[----:B------:R-:W-:Y:S01]  /*5080*/  IMAD.WIDE.U32 R28, R28, UR40, RZ ;  /* 0x000000281c1c7c25 */ /* 0x000fe2000f8e00ff */
[----:B------:R-:W-:Y:S02]  /*5090*/  UIMAD UR5, UR4, UR6, URZ ;  /* 0x00000006040572a4 */ /* 0x000fe4000f8e023f */
[----:B------:R-:W-:Y:S02]  /*50a0*/  UIMAD UR4, UR4, UR8, URZ ;  /* 0x00000008040472a4 */ /* 0x000fe4000f8e023f */
[----:B------:R-:W-:Y:S01]  /*50b0*/  PLOP3.LUT P0, PT, PT, PT, UP0, 0x80, 0x0 ;  /* 0x000000000000781c */ /* 0x000fe20003f0f008 */
[----:B------:R-:W-:Y:S02]  /*50c0*/  UIMAD UR5, UR40, UR7, UR5 ;  /* 0x00000007280572a4 */ /* 0x000fe4000f8e0205 */
[----:B------:R-:W-:-:S04]  /*50d0*/  UIMAD UR4, UR40, UR9, UR4 ;  /* 0x00000009280472a4 */ /* 0x000fc8000f8e0204 */
[----:B------:R-:W-:Y:S02]  /*50e0*/  VIADD R31, R27, UR5 ;  /* 0x000000051b1f7c36 */ /* 0x000fe40008000000 */
[----:B------:R-:W-:-:S04]  /*50f0*/  VIADD R33, R29, UR4 ;  /* 0x000000041d217c36 */ /* 0x000fc80008000000 */
        /* <DEDUP_REMOVED lines=17> */
.L_x_4389:
[----:B------:R-:W-:Y:S01]  /*5210*/  ULDC.U8 UR4, c[0x0][0x410] ;  /* 0x0001040000047ab9 */ /* 0x000fe20000000000 */
[----:B------:R-:W-:Y:S01]  /*5220*/  BSSY B0, `(.L_x_4390) ;  /* 0x00006cd000007945 */ /* 0x000fe20003800000 */
[----:B------:R-:W-:Y:S01]  /*5230*/  ISETP.NE.AND P0, PT, RZ, UR4, PT ;  /* 0x00000004ff007c0c */ /* 0x000fe2000bf05270 */
[----:B------:R-:W-:-:S12]  /*5240*/  VIADD R10, R16, UR45 ;  /* 0x0000002d100a7c36 */ /* 0x000fd80008000000 */
[----:B------:R-:W-:Y:S05]  /*5250*/  @!P0 BRA `(.L_x_4391) ;  /* 0x0000003400a88947 */ /* 0x000fea0003800000 */
[----:B------:R-:W0:Y:S01]  /*5260*/  LDC R21, c[0x0][0x448] ;  /* 0x00011200ff157b82 */ /* 0x000e220000000800 */
[----:B------:R-:W-:Y:S01]  /*5270*/  ULDC.64 UR4, c[0x0][0x3f8] ;  /* 0x0000fe0000047ab9 */ /* 0x000fe20000000a00 */
[----:B------:R-:W-:Y:S01]  /*5280*/  IMAD.MOV.U32 R6, RZ, RZ, R26 ;  /* 0x000000ffff067224 */ /* 0x000fe200078e001a */
[----:B------:R-:W-:Y:S01]  /*5290*/  ULDC.64 UR6, c[0x0][0x408] ;  /* 0x0001020000067ab9 */ /* 0x000fe20000000a00 */
[----:B------:R-:W-:Y:S02]  /*52a0*/  IMAD.MOV.U32 R7, RZ, RZ, R31 ;  /* 0x000000ffff077224 */ /* 0x000fe400078e001f */
[----:B------:R-:W-:Y:S02]  /*52b0*/  IMAD.MOV.U32 R8, RZ, RZ, R28 ;  /* 0x000000ffff087224 */ /* 0x000fe400078e001c */
[----:B------:R-:W-:Y:S02]  /*52c0*/  IMAD.MOV.U32 R9, RZ, RZ, R33 ;  /* 0x000000ffff097224 */ /* 0x000fe400078e0021 */
[----:B------:R-:W-:-:S02]  /*52d0*/  VIADD R59, R24, 0x30 ;  /* 0x00000030183b7836 */ /* 0x000fc40000000000 */
[----:B------:R-:W-:Y:S01]  /*52e0*/  VIADD R61, R24, 0x10 ;  /* 0x00000010183d7836 */ /* 0x000fe20000000000 */
[----:B0-----:R-:W-:-:S13]  /*52f0*/  ISETP.NE.AND P0, PT, R21, 0x1, PT ;  /* 0x000000011500780c */ /* 0x001fda0003f05270 */
[----:B------:R-:W0:Y:S08]  /*5300*/  @P0 LDC R3, c[0x0][0x44c] ;  /* 0x00011300ff030b82 */ /* 0x000e300000000800 */
[----:B------:R-:W1:Y:S01]  /*5310*/  @P0 LDC R5, c[0x0][0x450] ;  /* 0x00011400ff050b82 */ /* 0x000e620000000800 */
[----:B0-----:R-:W-:-:S04]  /*5320*/  @P0 IMAD.HI.U32 R0, R10, R3, RZ ;  /* 0x000000030a000227 */ /* 0x001fc800078e00ff */
[----:B------:R-:W-:Y:S01]  /*5330*/  IMAD.MOV.U32 R3, RZ, RZ, R10 ;  /* 0x000000ffff037224 */ /* 0x000fe200078e000a */
[----:B-1----:R-:W-:-:S04]  /*5340*/  @P0 SHF.R.U32.HI R3, RZ, R5, R0 ;  /* 0x00000005ff030219 */ /* 0x002fc80000011600 */
[----:B------:R-:W-:Y:S01]  /*5350*/  SHF.R.S32.HI R0, RZ, 0x1f, R3 ;  /* 0x0000001fff007819 */ /* 0x000fe20000011403 */
[----:B------:R-:W-:-:S04]  /*5360*/  IMAD.WIDE.U32 R6, R3, UR4, R6 ;  /* 0x0000000403067c25 */ /* 0x000fc8000f8e0006 */
[C---:B------:R-:W-:Y:S02]  /*5370*/  IMAD R4, R0.reuse, UR4, RZ ;  /* 0x0000000400047c24 */ /* 0x040fe4000f8e02ff */
[----:B------:R-:W-:Y:S02]  /*5380*/  IMAD R0, R0, UR6, RZ ;  /* 0x0000000600007c24 */ /* 0x000fe4000f8e02ff */
[----:B------:R-:W-:-:S04]  /*5390*/  IMAD.WIDE.U32 R8, R3, UR6, R8 ;  /* 0x0000000603087c25 */ /* 0x000fc8000f8e0008 */
[C---:B------:R-:W-:Y:S01]  /*53a0*/  IMAD R13, R3.reuse, UR5, R4 ;  /* 0x00000005030d7c24 */ /* 0x040fe2000f8e0204 */
[----:B------:R-:W-:Y:S01]  /*53b0*/  ULDC.64 UR4, c[0x0][0x3e8] ;  /* 0x0000fa0000047ab9 */ /* 0x000fe20000000a00 */
[----:B------:R-:W-:Y:S01]  /*53c0*/  IMAD R11, R3, UR7, R0 ;  /* 0x00000007030b7c24 */ /* 0x000fe2000f8e0200 */
[----:B------:R-:W-:Y:S01]  /*53d0*/  ULDC.64 UR6, c[0x0][0x400] ;  /* 0x0001000000067ab9 */ /* 0x000fe20000000a00 */
[----:B------:R-:W-:Y:S01]  /*53e0*/  IADD3 R3, P0, R6, UR4, RZ ;  /* 0x0000000406037c10 */ /* 0x000fe2000ff1e0ff */
[----:B------:R-:W-:Y:S01]  /*53f0*/  UMOV UR4, 0xffffffff ;  /* 0xffffffff00047882 */ /* 0x000fe20000000000 */
[----:B------:R-:W-:Y:S02]  /*5400*/  IADD3 R5, P1, R8, UR6, RZ ;  /* 0x0000000608057c10 */ /* 0x000fe4000ff3e0ff */
[----:B------:R-:W-:Y:S02]  /*5410*/  IADD3.X R13, R7, UR5, R13, P0, !PT ;  /* 0x00000005070d7c10 */ /* 0x000fe400087fe40d */
[----:B------:R-:W-:Y:S01]  /*5420*/  IADD3.X R4, R9, UR7, R11, P1, !PT ;  /* 0x0000000709047c10 */ /* 0x000fe20008ffe40b */
[----:B------:R-:W-:Y:S08]  /*5430*/  BRA.DIV UR4, `(.L_x_4392) ;  /* 0x0000023e04c47947 */ /* 0x000ff0000b800000 */
[----:B------:R0:W1:Y:S04]  /*5440*/  SHFL.IDX PT, R0, R13, RZ, 0x1e1f ;  /* 0x001e1fff0d007589 */ /* 0x00006800000e0000 */
[----:B------:R-:W2:Y:S04]  /*5450*/  SHFL.IDX PT, R3, R3, RZ, 0x1e1f ;  /* 0x001e1fff03037589 */ /* 0x000ea800000e0000 */
[----:B------:R-:W3:Y:S04]  /*5460*/  SHFL.IDX PT, R4, R4, RZ, 0x1e1f ;  /* 0x001e1fff04047589 */ /* 0x000ee800000e0000 */
[----:B------:R0:W4:Y:S02]  /*5470*/  SHFL.IDX PT, R14, R5, RZ, 0x1e1f ;  /* 0x001e1fff050e7589 */ /* 0x00012400000e0000 */
.L_x_4670:
[----:B0-----:R-:W-:Y:S01]  /*5480*/  IMAD R5, R18, R21, RZ ;  /* 0x0000001512057224 */ /* 0x001fe200078e02ff */
        /* <DEDUP_REMOVED lines=15> */
[----:B------:R-:W-:Y:S01]  /*5580*/  ULDC UR4, c[0x0][0x3f4] ;  /* 0x0000fd0000047ab9 */ /* 0x000fe20000000800 */
[----:B------:R-:W-:Y:S02]  /*5590*/  SHF.R.S32.HI R9, RZ, 0x1f, R61 ;  /* 0x0000001fff097819 */ /* 0x000fe4000001143d */
[----:B------:R-:W-:Y:S02]  /*55a0*/  CS2R R20, SRZ ;  /* 0x0000000000147805 */ /* 0x000fe4000001ff00 */
[----:B------:R-:W-:Y:S02]  /*55b0*/  ISETP.GE.AND P0, PT, R61, UR4, PT ;  /* 0x000000043d007c0c */ /* 0x000fe4000bf06270 */
[----:B------:R-:W-:Y:S02]  /*55c0*/  CS2R R32, SRZ ;  /* 0x0000000000207805 */ /* 0x000fe4000001ff00 */
[----:B------:R-:W-:Y:S02]  /*55d0*/  ISETP.GE.AND P3, PT, R77, UR4, PT ;  /* 0x000000044d007c0c */ /* 0x000fe4000bf66270 */
[----:B------:R-:W-:-:S02]  /*55e0*/  ISETP.GE.AND P2, PT, R59, UR4, PT ;  /* 0x000000043b007c0c */ /* 0x000fc4000bf46270 */
[----:B------:R-:W-:-:S05]  /*55f0*/  SHF.R.S32.HI R15, RZ, 0x1f, R77 ;  /* 0x0000001fff0f7819 */ /* 0x000fca000001144d */
[C---:B--2---:R-:W-:Y:S02]  /*5600*/  @!P0 IADD3 R6, P1, R61.reuse, R3, RZ ;  /* 0x000000033d068210 */ /* 0x044fe40007f3e0ff */
[----:B----4-:R-:W-:-:S03]  /*5610*/  @!P0 IADD3 R8, P4, R61, R14, RZ ;  /* 0x0000000e3d088210 */ /* 0x010fc60007f9e0ff */
[--C-:B-1----:R-:W-:Y:S01]  /*5620*/  @!P0 IMAD.X R7, R0, 0x1, R9.reuse, P1 ;  /* 0x0000000100078824 */ /* 0x102fe200008e0609 */
[----:B------:R-:W-:Y:S01]  /*5630*/  ISETP.GE.AND P1, PT, R43, UR4, PT ;  /* 0x000000042b007c0c */ /* 0x000fe2000bf26270 */
[----:B---3--:R-:W-:Y:S01]  /*5640*/  @!P0 IMAD.X R9, R4, 0x1, R9, P4 ;  /* 0x0000000104098824 */ /* 0x008fe200020e0609 */
[CC--:B------:R-:W-:Y:S02]  /*5650*/  @!P3 IADD3 R34, P4, R77.reuse, R3.reuse, RZ ;  /* 0x000000034d22b210 */ /* 0x0c0fe40007f9e0ff */
[-C--:B------:R-:W-:Y:S01]  /*5660*/  @!P3 IADD3 R36, P5, R77, R14.reuse, RZ ;  /* 0x0000000e4d24b210 */ /* 0x080fe20007fbe0ff */
[----:B------:R-:W5:Y:S01]  /*5670*/  @!P0 LD.E.64 R20, desc[UR46][R6.64] ;  /* 0x0000002e06148980 */ /* 0x000f62000c101b00 */
[----:B------:R-:W-:Y:S01]  /*5680*/  SHF.R.S32.HI R13, RZ, 0x1f, R59 ;  /* 0x0000001fff0d7819 */ /* 0x000fe2000001143b */
[--C-:B------:R-:W-:Y:S01]  /*5690*/  @!P3 IMAD.X R35, R0, 0x1, R15.reuse, P4 ;  /* 0x000000010023b824 */ /* 0x100fe200020e060f */
[C---:B------:R-:W-:Y:S01]  /*56a0*/  @!P2 IADD3 R48, P4, R59.reuse, R3, RZ ;  /* 0x000000033b30a210 */ /* 0x040fe20007f9e0ff */
[----:B------:R0:W5:Y:S01]  /*56b0*/  @!P0 LD.E.64 R32, desc[UR46][R8.64] ;  /* 0x0000002e08208980 */ /* 0x000162000c101b00 */
[----:B------:R-:W-:Y:S01]  /*56c0*/  ISETP.GE.AND P0, PT, R24, UR4, PT ;  /* 0x0000000418007c0c */ /* 0x000fe2000bf06270 */
[----:B------:R-:W-:Y:S01]  /*56d0*/  @!P3 IMAD.X R37, R4, 0x1, R15, P5 ;  /* 0x000000010425b824 */ /* 0x000fe200028e060f */
[----:B------:R-:W-:Y:S01]  /*56e0*/  @!P2 IADD3 R50, P5, R59, R14, RZ ;  /* 0x0000000e3b32a210 */ /* 0x000fe20007fbe0ff */
[----:B------:R-:W-:Y:S01]  /*56f0*/  @!P2 IMAD.X R49, R0, 0x1, R13, P4 ;  /* 0x000000010031a824 */ /* 0x000fe200020e060d */
[----:B------:R-:W-:-:S02]  /*5700*/  SHF.R.S32.HI R11, RZ, 0x1f, R43 ;  /* 0x0000001fff0b7819 */ /* 0x000fc4000001142b */
[----:B------:R-:W-:Y:S02]  /*5710*/  CS2R R30, SRZ ;  /* 0x00000000001e7805 */ /* 0x000fe4000001ff00 */
[C---:B------:R-:W-:Y:S01]  /*5720*/  @!P1 IADD3 R52, P4, R43.reuse, R3, RZ ;  /* 0x000000032b349210 */ /* 0x040fe20007f9e0ff */
[----:B------:R-:W-:Y:S01]  /*5730*/  @!P2 IMAD.X R51, R4, 0x1, R13, P5 ;  /* 0x000000010433a824 */ /* 0x000fe200028e060d */
[----:B------:R-:W-:Y:S02]  /*5740*/  @!P1 IADD3 R54, P5, R43, R14, RZ ;  /* 0x0000000e2b369210 */ /* 0x000fe40007fbe0ff */
[----:B------:R-:W-:Y:S01]  /*5750*/  CS2R R12, SRZ ;  /* 0x00000000000c7805 */ /* 0x000fe2000001ff00 */
[--C-:B------:R-:W-:Y:S01]  /*5760*/  @!P1 IMAD.X R53, R0, 0x1, R11.reuse, P4 ;  /* 0x0000000100359824 */ /* 0x100fe200020e060b */
[----:B------:R-:W-:Y:S01]  /*5770*/  ISETP.GE.AND P4, PT, R76, UR4, PT ;  /* 0x000000044c007c0c */ /* 0x000fe2000bf86270 */
[----:B------:R-:W-:Y:S01]  /*5780*/  @!P1 IMAD.X R55, R4, 0x1, R11, P5 ;  /* 0x0000000104379824 */ /* 0x000fe200028e060b */
[----:B0-----:R-:W-:-:S02]  /*5790*/  @!P0 SHF.R.S32.HI R9, RZ, 0x1f, R24 ;  /* 0x0000001fff098819 */ /* 0x001fc40000011418 */
[----:B------:R0:W5:Y:S01]  /*57a0*/  @!P3 LD.E.64 R12, desc[UR46][R34.64] ;  /* 0x0000002e220cb980 */ /* 0x000162000c101b00 */
[----:B------:R-:W-:Y:S02]  /*57b0*/  @!P0 IADD3 R6, P5, R24, R3, RZ ;  /* 0x0000000318068210 */ /* 0x000fe40007fbe0ff */
[----:B------:R-:W-:Y:S01]  /*57c0*/  SHF.R.S32.HI R11, RZ, 0x1f, R76 ;  /* 0x0000001fff0b7819 */ /* 0x000fe2000001144c */
[----:B------:R1:W5:Y:S02]  /*57d0*/  @!P3 LD.E.64 R30, desc[UR46][R36.64] ;  /* 0x0000002e241eb980 */ /* 0x000364000c101b00 */
[----:B------:R-:W-:Y:S01]  /*57e0*/  @!P0 IMAD.X R7, R0, 0x1, R9, P5 ;  /* 0x0000000100078824 */ /* 0x000fe200028e0609 */
[----:B------:R-:W-:-:S05]  /*57f0*/  @!P0 IADD3 R46, P5, R24, R14, RZ ;  /* 0x0000000e182e8210 */ /* 0x000fca0007fbe0ff */
[----:B------:R-:W-:Y:S01]  /*5800*/  @!P0 IMAD.X R47, R4, 0x1, R9, P5 ;  /* 0x00000001042f8824 */ /* 0x000fe200028e0609 */
[----:B------:R-:W-:-:S05]  /*5810*/  @!P4 IADD3 R56, P5, R76, R3, RZ ;  /* 0x000000034c38c210 */ /* 0x000fca0007fbe0ff */
[--C-:B------:R-:W-:Y:S01]  /*5820*/  @!P4 IMAD.X R57, R0, 0x1, R11.reuse, P5 ;  /* 0x000000010039c824 */ /* 0x100fe200028e060b */
[----:B------:R-:W-:Y:S02]  /*5830*/  @!P4 IADD3 R14, P5, R76, R14, RZ ;  /* 0x0000000e4c0ec210 */ /* 0x000fe40007fbe0ff */
[----:B------:R-:W-:Y:S02]  /*5840*/  CS2R R28, SRZ ;  /* 0x00000000001c7805 */ /* 0x000fe4000001ff00 */
[----:B------:R-:W-:Y:S02]  /*5850*/  CS2R R8, SRZ ;  /* 0x0000000000087805 */ /* 0x000fe4000001ff00 */
[----:B------:R-:W-:Y:S02]  /*5860*/  CS2R R26, SRZ ;  /* 0x00000000001a7805 */ /* 0x000fe4000001ff00 */
[----:B------:R-:W-:Y:S01]  /*5870*/  CS2R R40, SRZ ;  /* 0x0000000000287805 */ /* 0x000fe2000001ff00 */
[----:B------:R-:W-:Y:S01]  /*5880*/  @!P4 IMAD.X R15, R4, 0x1, R11, P5 ;  /* 0x00000001040fc824 */ /* 0x000fe200028e060b */
[----:B------:R-:W-:-:S02]  /*5890*/  CS2R R10, SRZ ;  /* 0x00000000000a7805 */ /* 0x000fc4000001ff00 */
[----:B------:R-:W-:Y:S02]  /*58a0*/  CS2R R44, SRZ ;  /* 0x00000000002c7805 */ /* 0x000fe4000001ff00 */
[----:B0-----:R-:W-:Y:S02]  /*58b0*/  CS2R R34, SRZ ;  /* 0x0000000000227805 */ /* 0x001fe4000001ff00 */
[----:B-1----:R-:W-:Y:S01]  /*58c0*/  CS2R R36, SRZ ;  /* 0x0000000000247805 */ /* 0x002fe2000001ff00 */
[----:B------:R0:W5:Y:S04]  /*58d0*/  @!P2 LD.E.64 R28, desc[UR46][R50.64] ;  /* 0x0000002e321ca980 */ /* 0x000168000c101b00 */
[----:B------:R0:W5:Y:S04]  /*58e0*/  @!P2 LD.E.64 R10, desc[UR46][R48.64] ;  /* 0x0000002e300aa980 */ /* 0x000168000c101b00 */
[----:B------:R0:W5:Y:S04]  /*58f0*/  @!P1 LD.E.64 R8, desc[UR46][R52.64] ;  /* 0x0000002e34089980 */ /* 0x000168000c101b00 */
[----:B------:R0:W5:Y:S04]  /*5900*/  @!P1 LD.E.64 R26, desc[UR46][R54.64] ;  /* 0x0000002e361a9980 */ /* 0x000168000c101b00 */
[----:B------:R0:W5:Y:S04]  /*5910*/  @!P0 LD.E.64 R40, desc[UR46][R6.64] ;  /* 0x0000002e06288980 */ /* 0x000168000c101b00 */
[----:B------:R0:W5:Y:S04]  /*5920*/  @!P0 LD.E.64 R44, desc[UR46][R46.64] ;  /* 0x0000002e2e2c8980 */ /* 0x000168000c101b00 */
[----:B------:R0:W5:Y:S04]  /*5930*/  @!P4 LD.E.64 R34, desc[UR46][R56.64] ;  /* 0x0000002e3822c980 */ /* 0x000168000c101b00 */
[----:B------:R0:W5:Y:S02]  /*5940*/  @!P4 LD.E.64 R36, desc[UR46][R14.64] ;  /* 0x0000002e0e24c980 */ /* 0x000164000c101b00 */
.L_x_4394:
[----:B------:R-:W-:Y:S05]  /*5950*/  BSYNC B1 ;  /* 0x0000000000017941 */ /* 0x000fea0003800000 */
.L_x_4393:
[----:B------:R-:W-:Y:S01]  /*5960*/  ULEA.HI UR4, UR58, UR58, URZ, 0x1 ;  /* 0x0000003a3a047291 */ /* 0x000fe2000f8f083f */
[----:B---3--:R-:W-:-:S03]  /*5970*/  IMAD.U32 R4, RZ, RZ, UR45 ;  /* 0x0000002dff047e24 */ /* 0x008fc6000f8e00ff */
[----:B------:R-:W-:Y:S02]  /*5980*/  ULOP3.LUT UR4, UR4, 0xfffffffe, URZ, 0xc0, !UPT ;  /* 0xfffffffe04047892 */ /* 0x000fe4000f8ec03f */
[----:B--2---:R-:W-:Y:S02]  /*5990*/  VIADDMNMX R3, R5, -R4, 0x80, PT ;  /* 0x0000008005037446 */ /* 0x004fe40003800904 */
[----:B------:R-:W-:Y:S02]  /*59a0*/  UIADD3 UR4, UR58, -UR4, URZ ;  /* 0x800000043a047290 */ /* 0x000fe4000fffe03f */
[----:B------:R-:W-:-:S04]  /*59b0*/  ISETP.GE.AND P1, PT, R16, R3, PT ;  /* 0x000000031000720c */ /* 0x000fc80003f26270 */
[----:B-1----:R-:W-:-:S05]  /*59c0*/  IMAD.U32 R0, RZ, RZ, UR4 ;  /* 0x00000004ff007e24 */ /* 0x002fca000f8e00ff */
[----:B------:R-:W-:-:S04]  /*59d0*/  SHF.L.U32 R0, R0, 0x1f, RZ ;  /* 0x0000001f00007819 */ /* 0x000fc800000006ff */
[----:B------:R-:W1:Y:S02]  /*59e0*/  SYNCS.PHASECHK.TRANS64.TRYWAIT P0, [UR39+0x33400], R0 ;  /* 0x03340000ff0075a7 */ /* 0x000e640008000167 */
[----:B-1----:R-:W-:Y:S05]  /*59f0*/  @!P0 BRA `(.L_x_4395) ;  /* 0x0000023800ac8947 */ /* 0x002fea0003800000 */
.L_x_4671:
[----:B------:R-:W-:Y:S05]  /*5a00*/  @P1 BRA `(.L_x_4396) ;  /* 0x0000006400381947 */ /* 0x000fea0003800000 */
[----:B-1----:R-:W1:Y:S01]  /*5a10*/  LDC R0, c[0x0][0x3f4] ;  /* 0x0000fd00ff007b82 */ /* 0x002e620000000800 */
[----:B------:R-:W-:Y:S01]  /*5a20*/  LOP3.LUT R42, R42, 0x10, R17, 0xf8, !PT ;  /* 0x000000102a2a7812 */ /* 0x000fe200078ef811 */
[----:B------:R-:W-:Y:S01]  /*5a30*/  BSSY B1, `(.L_x_4397) ;  /* 0x0000083000017945 */ /* 0x000fe20003800000 */
[----:B------:R-:W-:Y:S02]  /*5a40*/  LOP3.LUT P5, RZ, R228, 0x2, RZ, 0xc0, !PT ;  /* 0x00000002e4ff7812 */ /* 0x000fe400078ac0ff */
[----:B------:R-:W-:-:S05]  /*5a50*/  LOP3.LUT R42, R42, R39, RZ, 0x3c, !PT ;  /* 0x000000272a2a7212 */ /* 0x000fca00078e3cff */
[----:B------:R-:W-:-:S04]  /*5a60*/  IMAD.IADD R3, R225, 0x1, R42 ;  /* 0x00000001e1037824 */ /* 0x000fc800078e022a */
[----:B------:R-:W-:Y:S01]  /*5a70*/  VIADD R3, R3, UR39 ;  /* 0x0000002703037c36 */ /* 0x000fe20008000000 */
[-C--:B-1----:R-:W-:Y:S02]  /*5a80*/  ISETP.GE.AND P6, PT, R24, R0.reuse, PT ;  /* 0x000000001800720c */ /* 0x082fe40003fc6270 */
[-C--:B------:R-:W-:Y:S02]  /*5a90*/  ISETP.GE.AND P0, PT, R61, R0.reuse, PT ;  /* 0x000000003d00720c */ /* 0x080fe40003f06270 */
[-C--:B------:R-:W-:Y:S02]  /*5aa0*/  ISETP.GE.AND P1, PT, R77, R0.reuse, PT ;  /* 0x000000004d00720c */ /* 0x080fe40003f26270 */
[-C--:B------:R-:W-:Y:S02]  /*5ab0*/  ISETP.GE.AND P2, PT, R59, R0.reuse, PT ;  /* 0x000000003b00720c */ /* 0x080fe40003f46270 */
[-C--:B------:R-:W-:Y:S02]  /*5ac0*/  ISETP.GE.AND P3, PT, R43, R0.reuse, PT ;  /* 0x000000002b00720c */ /* 0x080fe40003f66270 */
[----:B------:R-:W-:Y:S01]  /*5ad0*/  ISETP.GE.AND P4, PT, R76, R0, PT ;  /* 0x000000004c00720c */ /* 0x000fe20003f86270 */
[----:B------:R-:W-:-:S02]  /*5ae0*/  VIADD R0, R3, 0x20 ;  /* 0x0000002003007836 */ /* 0x000fc40000000000 */
[----:B------:R-:W-:Y:S10]  /*5af0*/  @P6 BRA `(.L_x_4398) ;  /* 0x0000000400d86947 */ /* 0x000ff40003800000 */
[----:B0-----:R-:W0:Y:S01]  /*5b00*/  LDS.128 R4, [R3+0x1e200] ;  /* 0x01e2000003047984 */ /* 0x001e220000000c00 */
[----:B-----5:R-:W-:Y:S02]  /*5b10*/  SHF.R.U32.HI R15, RZ, 0x8, R40 ;  /* 0x00000008ff0f7819 */ /* 0x020fe40000011628 */
[----:B----4-:R-:W-:Y:S02]  /*5b20*/  LOP3.LUT R14, R40, 0xff, RZ, 0xc0, !PT ;  /* 0x000000ff280e7812 */ /* 0x010fe400078ec0ff */
[----:B------:R-:W-:Y:S02]  /*5b30*/  LOP3.LUT R15, R15, 0xff, RZ, 0xc0, !PT ;  /* 0x000000ff0f0f7812 */ /* 0x000fe400078ec0ff */
[----:B------:R-:W-:Y:S02]  /*5b40*/  SHF.R.U32.HI R39, RZ, 0x8, R45 ;  /* 0x00000008ff277819 */ /* 0x000fe4000001162d */
[----:B------:R-:W-:Y:S02]  /*5b50*/  SHF.R.U32.HI R24, RZ, 0x8, R41 ;  /* 0x00000008ff187819 */ /* 0x000fe40000011629 */
[----:B------:R-:W-:-:S02]  /*5b60*/  PRMT R15, R15, 0x7604, R14 ;  /* 0x000076040f0f7816 */ /* 0x000fc4000000000e */
[----:B------:R-:W-:Y:S02]  /*5b70*/  SHF.R.U32.HI R43, RZ, 0x10, R41 ;  /* 0x00000010ff2b7819 */ /* 0x000fe40000011629 */
[----:B------:R-:W-:Y:S02]  /*5b80*/  SHF.R.U32.HI R14, RZ, 0x8, R44 ;  /* 0x00000008ff0e7819 */ /* 0x000fe4000001162c */
[----:B------:R-:W-:Y:S02]  /*5b90*/  LOP3.LUT R38, R45, 0xff, RZ, 0xc0, !PT ;  /* 0x000000ff2d267812 */ /* 0x000fe400078ec0ff */
[----:B------:R-:W-:Y:S02]  /*5ba0*/  LOP3.LUT R39, R39, 0xff, RZ, 0xc0, !PT ;  /* 0x000000ff27277812 */ /* 0x000fe400078ec0ff */
[----:B------:R-:W-:Y:S02]  /*5bb0*/  SHF.R.U32.HI R42, RZ, 0x10, R45 ;  /* 0x00000010ff2a7819 */ /* 0x000fe4000001162d */
[----:B------:R-:W-:-:S02]  /*5bc0*/  LOP3.LUT R17, R41, 0xff, RZ, 0xc0, !PT ;  /* 0x000000ff29117812 */ /* 0x000fc400078ec0ff */
[----:B------:R-:W-:Y:S02]  /*5bd0*/  LOP3.LUT R24, R24, 0xff, RZ, 0xc0, !PT ;  /* 0x000000ff18187812 */ /* 0x000fe400078ec0ff */
[----:B------:R-:W-:Y:S01]  /*5be0*/  LOP3.LUT R25, R14, 0xff, RZ, 0xc0, !PT ;  /* 0x000000ff0e197812 */ /* 0x000fe200078ec0ff */
[----:B------:R-:W-:Y:S01]  /*5bf0*/  IMAD.U32 R14, R43, 0x10000, RZ ;  /* 0x000100002b0e7824 */ /* 0x000fe200078e00ff */
[----:B------:R-:W-:Y:S01]  /*5c00*/  PRMT R38, R39, 0x7604, R38 ;  /* 0x0000760427267816 */ /* 0x000fe20000000026 */
[----:B------:R-:W-:Y:S01]  /*5c10*/  IMAD.U32 R39, R42, 0x10000, RZ ;  /* 0x000100002a277824 */ /* 0x000fe200078e00ff */
[----:B------:R-:W-:Y:S02]  /*5c20*/  PRMT R17, R24, 0x7604, R17 ;  /* 0x0000760418117816 */ /* 0x000fe40000000011 */
[----:B------:R-:W-:Y:S02]  /*5c30*/  LOP3.LUT R15, R15, 0xff0000, R40, 0xf8, !PT ;  /* 0x00ff00000f0f7812 */ /* 0x000fe400078ef828 */
[----:B------:R-:W-:-:S02]  /*5c40*/  LOP3.LUT R17, R17, 0xff0000, R14, 0xf8, !PT ;  /* 0x00ff000011117812 */ /* 0x000fc400078ef80e */
[----:B------:R-:W-:Y:S02]  /*5c50*/  LOP3.LUT R39, R38, 0xff0000, R39, 0xf8, !PT ;  /* 0x00ff000026277812 */ /* 0x000fe400078ef827 */
[----:B------:R-:W-:Y:S02]  /*5c60*/  LOP3.LUT R38, R15, 0xff000000, R40, 0xf8, !PT ;  /* 0xff0000000f267812 */ /* 0x000fe400078ef828 */
[----:B------:R-:W-:Y:S02]  /*5c70*/  LOP3.LUT R40, R17, 0xff000000, R41, 0xf8, !PT ;  /* 0xff00000011287812 */ /* 0x000fe400078ef829 */
[----:B------:R-:W-:Y:S02]  /*5c80*/  LOP3.LUT R42, R39, 0xff000000, R45, 0xf8, !PT ;  /* 0xff000000272a7812 */ /* 0x000fe400078ef82d */
[----:B------:R-:W-:Y:S02]  /*5c90*/  LOP3.LUT R24, R44, 0xff, RZ, 0xc0, !PT ;  /* 0x000000ff2c187812 */ /* 0x000fe400078ec0ff */
[----:B0-----:R-:W-:-:S02]  /*5ca0*/  F2FP.F16.E4M3.UNPACK_B R14, R6.H1 ;  /* 0x00000006ff0e723e */ /* 0x001fc400030006ff */
[----:B------:R-:W-:Y:S02]  /*5cb0*/  F2FP.F16.E4M3.UNPACK_B R39, R40 ;  /* 0x00000028ff27723e */ /* 0x000fe400020006ff */
[----:B------:R-:W-:Y:S02]  /*5cc0*/  F2FP.F16.E4M3.UNPACK_B R43, R42 ;  /* 0x0000002aff2b723e */ /* 0x000fe400020006ff */
[----:B------:R-:W-:Y:S01]  /*5cd0*/  PRMT R25, R25, 0x7604, R24 ;  /* 0x0000760419197816 */ /* 0x000fe20000000018 */
[--C-:B------:R-:W-:Y:S01]  /*5ce0*/  HADD2.F32 R24, -RZ, R14.reuse.H0_H0 ;  /* 0x2000000eff187230 */ /* 0x100fe20000004100 */
[----:B------:R-:W-:Y:S01]  /*5cf0*/  F2FP.F16.E4M3.UNPACK_B R17, R6 ;  /* 0x00000006ff11723e */ /* 0x000fe200020006ff */
[----:B------:R-:W-:Y:S01]  /*5d00*/  HADD2.F32 R14, -RZ, R14.H1_H1 ;  /* 0x3000000eff0e7230 */ /* 0x000fe20000004100 */
[--C-:B------:R-:W-:Y:S01]  /*5d10*/  LOP3.LUT R25, R25, 0xff0000, R44.reuse, 0xf8, !PT ;  /* 0x00ff000019197812 */ /* 0x100fe200078ef82c */
[----:B------:R-:W-:Y:S01]  /*5d20*/  HADD2.F32 R41, -RZ, R39.H1_H1 ;  /* 0x30000027ff297230 */ /* 0x000fe20000004100 */
[----:B------:R-:W-:Y:S01]  /*5d30*/  F2FP.F16.E4M3.UNPACK_B R15, R5.H1 ;  /* 0x00000005ff0f723e */ /* 0x000fe200030006ff */
[----:B------:R-:W-:Y:S01]  /*5d40*/  HADD2.F32 R45, -RZ, R43.H1_H1 ;  /* 0x3000002bff2d7230 */ /* 0x000fe20000004100 */
[----:B------:R-:W-:-:S02]  /*5d50*/  LOP3.LUT R44, R25, 0xff000000, R44, 0xf8, !PT ;  /* 0xff000000192c7812 */ /* 0x000fc400078ef82c */
[C---:B------:R-:W-:Y:S01]  /*5d60*/  FMUL.FTZ R46, R14.reuse, R41 ;  /* 0x000000290e2e7220 */ /* 0x040fe20000410000 */
[----:B------:R-:W-:Y:S01]  /*5d70*/  F2FP.F16.E4M3.UNPACK_B R25, R7 ;  /* 0x00000007ff19723e */ /* 0x000fe200020006ff */
[----:B------:R-:W-:Y:S01]  /*5d80*/  FMUL.FTZ R47, R14, R45 ;  /* 0x0000002d0e2f7220 */ /* 0x000fe20000410000 */
[----:B------:R-:W-:Y:S01]  /*5d90*/  F2FP.F16.E4M3.UNPACK_B R14, R5 ;  /* 0x00000005ff0e723e */ /* 0x000fe200020006ff */
[C---:B------:R-:W-:Y:S01]  /*5da0*/  FFMA.FTZ R52, R24.reuse, R45, R46 ;  /* 0x0000002d18347223 */ /* 0x040fe2000001002e */
[----:B------:R-:W-:Y:S02]  /*5db0*/  HADD2.F32 R46, -RZ, R43.H0_H0 ;  /* 0x2000002bff2e7230 */ /* 0x000fe40000004100 */
[----:B------:R-:W-:Y:S01]  /*5dc0*/  FFMA.FTZ R47, R24, R41, -R47 ;  /* 0x00000029182f7223 */ /* 0x000fe2000001082f */
[----:B------:R-:W-:Y:S01]  /*5dd0*/  HADD2.F32 R5, -RZ, R17.H1_H1 ;  /* 0x30000011ff057230 */ /* 0x000fe20000004100 */
[----:B------:R-:W-:Y:S01]  /*5de0*/  F2FP.F16.E4M3.UNPACK_B R42, R42.H1 ;  /* 0x0000002aff2a723e */ /* 0x000fe200030006ff */
[----:B------:R-:W-:Y:S01]  /*5df0*/  HADD2.F32 R24, -RZ, R39.H0_H0 ;  /* 0x20000027ff187230 */ /* 0x000fe20000004100 */
[----:B------:R-:W-:Y:S01]  /*5e00*/  F2FP.F16.E4M3.UNPACK_B R40, R40.H1 ;  /* 0x00000028ff28723e */ /* 0x000fe200030006ff */
[----:B------:R-:W-:-:S02]  /*5e10*/  HADD2.F32 R17, -RZ, R17.H0_H0 ;  /* 0x20000011ff117230 */ /* 0x000fc40000004100 */
[C---:B------:R-:W-:Y:S01]  /*5e20*/  FMUL.FTZ R50, R5.reuse, R46 ;  /* 0x0000002e05327220 */ /* 0x040fe20000410000 */
[----:B------:R-:W-:Y:S01]  /*5e30*/  F2FP.F16.E4M3.UNPACK_B R7, R7.H1 ;  /* 0x00000007ff07723e */ /* 0x000fe200030006ff */
[-C--:B------:R-:W-:Y:S01]  /*5e40*/  FMUL.FTZ R39, R5, R24.reuse ;  /* 0x0000001805277220 */ /* 0x080fe20000410000 */
[--C-:B------:R-:W-:Y:S02]  /*5e50*/  HADD2.F32 R5, -RZ, R25.reuse.H1_H1 ;  /* 0x30000019ff057230 */ /* 0x100fe40000004100 */
        /* <DEDUP_REMOVED lines=9> */
[--C-:B------:R-:W-:Y:S02]  /*5ef0*/  HADD2.F32 R17, -RZ, R7.reuse.H1_H1 ;  /* 0x30000007ff117230 */ /* 0x100fe40000004100 */
[----:B------:R-:W-:Y:S01]  /*5f00*/  FFMA.FTZ R45, R25, R24, -R46 ;  /* 0x00000018192d7223 */ /* 0x000fe2000001082e */
[----:B------:R-:W-:Y:S01]  /*5f10*/  HADD2.F32 R40, -RZ, R40.H1_H1 ;  /* 0x30000028ff287230 */ /* 0x000fe20000004100 */
[----:B------:R-:W-:Y:S01]  /*5f20*/  F2FP.F16.E4M3.UNPACK_B R24, R44 ;  /* 0x0000002cff18723e */ /* 0x000fe200020006ff */
[----:B------:R-:W-:Y:S02]  /*5f30*/  HADD2.F32 R5, -RZ, R7.H0_H0 ;  /* 0x20000007ff057230 */ /* 0x000fe40000004100 */
[C---:B------:R-:W-:Y:S01]  /*5f40*/  FMUL.FTZ R46, R17.reuse, R42 ;  /* 0x0000002a112e7220 */ /* 0x040fe20000410000 */
[----:B------:R-:W-:Y:S01]  /*5f50*/  F2FP.F16.E4M3.UNPACK_B R4, R4.H1 ;  /* 0x00000004ff04723e */ /* 0x000fe200030006ff */
[----:B------:R-:W-:Y:S01]  /*5f60*/  FMUL.FTZ R56, R17, R40 ;  /* 0x0000002811387220 */ /* 0x000fe20000410000 */
[----:B------:R-:W-:Y:S01]  /*5f70*/  F2FP.F16.E4M3.UNPACK_B R17, R38 ;  /* 0x00000026ff11723e */ /* 0x000fe200020006ff */
[----:B------:R-:W-:Y:S01]  /*5f80*/  FFMA.FTZ R54, R25, R48, R54 ;  /* 0x0000003019367223 */ /* 0x000fe20000010036 */
[----:B------:R-:W-:Y:S01]  /*5f90*/  FFMA.FTZ R48, R5, R40, -R46 ;  /* 0x0000002805307223 */ /* 0x000fe2000001082e */
[----:B------:R-:W-:-:S02]  /*5fa0*/  HADD2.F32 R40, -RZ, R24.H1_H1 ;  /* 0x30000018ff287230 */ /* 0x000fc40000004100 */
[----:B------:R-:W-:Y:S01]  /*5fb0*/  FFMA.FTZ R49, R5, R42, R56 ;  /* 0x0000002a05317223 */ /* 0x000fe20000010038 */
[----:B------:R-:W-:Y:S01]  /*5fc0*/  HADD2.F32 R25, -RZ, R24.H0_H0 ;  /* 0x20000018ff197230 */ /* 0x000fe20000004100 */
[----:B------:R-:W-:Y:S01]  /*5fd0*/  F2FP.F16.E4M3.UNPACK_B R38, R38.H1 ;  /* 0x00000026ff26723e */ /* 0x000fe200030006ff */
[--C-:B------:R-:W-:Y:S01]  /*5fe0*/  HADD2.F32 R7, -RZ, R4.reuse.H1_H1 ;  /* 0x30000004ff077230 */ /* 0x100fe20000004100 */
[----:B------:R-:W-:Y:S01]  /*5ff0*/  F2FP.F16.E4M3.UNPACK_B R44, R44.H1 ;  /* 0x0000002cff2c723e */ /* 0x000fe200030006ff */
[----:B------:R-:W-:Y:S01]  /*6000*/  HADD2.F32 R24, -RZ, R17.H1_H1 ;  /* 0x30000011ff187230 */ /* 0x000fe20000004100 */
[----:B------:R-:W-:Y:S01]  /*6010*/  F2FP.SATFINITE.E4M3.F32.PACK_AB_MERGE_C R47, R52, R47, RZ ;  /* 0x0000002f342f723e */ /* 0x000fe200048070ff */
[----:B------:R-:W-:Y:S02]  /*6020*/  HADD2.F32 R5, -RZ, R4.H0_H0 ;  /* 0x20000004ff057230 */ /* 0x000fe40000004100 */
[----:B------:R-:W-:Y:S01]  /*6030*/  FMUL.FTZ R42, R7, R40 ;  /* 0x00000028072a7220 */ /* 0x000fe20000410000 */
[----:B------:R-:W-:-:S02]  /*6040*/  HADD2.F32 R4, -RZ, R6.H1_H1 ;  /* 0x30000006ff047230 */ /* 0x000fc40000004100 */
[-C--:B------:R-:W-:Y:S01]  /*6050*/  FMUL.FTZ R46, R7, R24.reuse ;  /* 0x00000018072e7220 */ /* 0x080fe20000410000 */
[----:B------:R-:W-:Y:S02]  /*6060*/  HADD2.F32 R17, -RZ, R17.H0_H0 ;  /* 0x20000011ff117230 */ /* 0x000fe40000004100 */
[C---:B------:R-:W-:Y:S01]  /*6070*/  FFMA.FTZ R42, R5.reuse, R24, -R42 ;  /* 0x00000018052a7223 */ /* 0x040fe2000001082a */
[----:B------:R-:W-:Y:S02]  /*6080*/  HADD2.F32 R6, -RZ, R6.H0_H0 ;  /* 0x20000006ff067230 */ /* 0x000fe40000004100 */
[C---:B------:R-:W-:Y:S01]  /*6090*/  FMUL.FTZ R7, R4.reuse, R25 ;  /* 0x0000001904077220 */ /* 0x040fe20000410000 */
[----:B------:R-:W-:Y:S01]  /*60a0*/  FFMA.FTZ R41, R5, R40, R46 ;  /* 0x0000002805297223 */ /* 0x000fe2000001002e */
[-C--:B------:R-:W-:Y:S01]  /*60b0*/  FMUL.FTZ R4, R4, R17.reuse ;  /* 0x0000001104047220 */ /* 0x080fe20000410000 */
[----:B------:R-:W-:Y:S02]  /*60c0*/  HADD2.F32 R5, -RZ, R15.H1_H1 ;  /* 0x3000000fff057230 */ /* 0x000fe40000004100 */
[----:B------:R-:W-:Y:S01]  /*60d0*/  FFMA.FTZ R39, R6, R17, -R7 ;  /* 0x0000001106277223 */ /* 0x000fe20000010807 */
[----:B------:R-:W-:-:S02]  /*60e0*/  HADD2.F32 R24, -RZ, R44.H1_H1 ;  /* 0x3000002cff187230 */ /* 0x000fc40000004100 */
[----:B------:R-:W-:Y:S01]  /*60f0*/  FFMA.FTZ R40, R6, R25, R4 ;  /* 0x0000001906287223 */ /* 0x000fe20000010004 */
[----:B------:R-:W-:Y:S01]  /*6100*/  HADD2.F32 R6, -RZ, R38.H1_H1 ;  /* 0x30000026ff067230 */ /* 0x000fe20000004100 */
[----:B------:R-:W-:Y:S01]  /*6110*/  F2FP.SATFINITE.E4M3.F32.PACK_AB_MERGE_C R41, R41, R42, RZ ;  /* 0x0000002a2929723e */ /* 0x000fe200048070ff */
[----:B------:R-:W-:Y:S01]  /*6120*/  HADD2.F32 R17, -RZ, R44.H0_H0 ;  /* 0x2000002cff117230 */ /* 0x000fe20000004100 */
[----:B------:R-:W-:Y:S01]  /*6130*/  F2FP.SATFINITE.E4M3.F32.PACK_AB_MERGE_C R48, R49, R48, RZ ;  /* 0x000000303130723e */ /* 0x000fe200048070ff */
[----:B------:R-:W-:Y:S02]  /*6140*/  HADD2.F32 R4, -RZ, R14.H1_H1 ;  /* 0x3000000eff047230 */ /* 0x000fe40000004100 */
[C---:B------:R-:W-:Y:S01]  /*6150*/  FMUL.FTZ R25, R5.reuse, R6 ;  /* 0x0000000605197220 */ /* 0x040fe20000410000 */
[----:B------:R-:W-:Y:S02]  /*6160*/  HADD2.F32 R7, -RZ, R38.H0_H0 ;  /* 0x20000026ff077230 */ /* 0x000fe40000004100 */
[----:B------:R-:W-:Y:S01]  /*6170*/  FMUL.FTZ R38, R5, R24 ;  /* 0x0000001805267220 */ /* 0x000fe20000410000 */
[----:B------:R-:W-:-:S02]  /*6180*/  HADD2.F32 R15, -RZ, R15.H0_H0 ;  /* 0x2000000fff0f7230 */ /* 0x000fc40000004100 */
[C---:B------:R-:W-:Y:S01]  /*6190*/  FMUL.FTZ R5, R4.reuse, R17 ;  /* 0x0000001104057220 */ /* 0x040fe20000410000 */
[----:B------:R-:W-:Y:S02]  /*61a0*/  HADD2.F32 R14, -RZ, R14.H0_H0 ;  /* 0x2000000eff0e7230 */ /* 0x000fe40000004100 */
[-C--:B------:R-:W-:Y:S01]  /*61b0*/  FMUL.FTZ R4, R4, R7.reuse ;  /* 0x0000000704047220 */ /* 0x080fe20000410000 */
[----:B------:R-:W-:Y:S01]  /*61c0*/  F2FP.SATFINITE.E4M3.F32.PACK_AB_MERGE_C R42, R43, R50, R47 ;  /* 0x000000322b2a723e */ /* 0x000fe2000480702f */
[C---:B------:R-:W-:Y:S01]  /*61d0*/  FFMA.FTZ R38, R15.reuse, R6, -R38 ;  /* 0x000000060f267223 */ /* 0x040fe20000010826 */
[----:B------:R-:W-:Y:S01]  /*61e0*/  FFMA.FTZ R25, R15, R24, R25 ;  /* 0x000000180f197223 */ /* 0x000fe20000010019 */
[C---:B------:R-:W-:Y:S01]  /*61f0*/  FFMA.FTZ R5, R14.reuse, R7, -R5 ;  /* 0x000000070e057223 */ /* 0x040fe20000010805 */
[----:B------:R-:W-:Y:S01]  /*6200*/  FFMA.FTZ R4, R14, R17, R4 ;  /* 0x000000110e047223 */ /* 0x000fe20000010004 */
[----:B------:R-:W-:Y:S02]  /*6210*/  F2FP.SATFINITE.E4M3.F32.PACK_AB_MERGE_C R40, R40, R39, R41 ;  /* 0x000000272828723e */ /* 0x000fe40004807029 */
[----:B------:R-:W-:-:S02]  /*6220*/  F2FP.SATFINITE.E4M3.F32.PACK_AB_MERGE_C R25, R25, R38, RZ ;  /* 0x000000261919723e */ /* 0x000fc400048070ff */
[----:B------:R-:W-:Y:S02]  /*6230*/  F2FP.SATFINITE.E4M3.F32.PACK_AB_MERGE_C R43, R54, R45, R48 ;  /* 0x0000002d362b723e */ /* 0x000fe40004807030 */
[----:B------:R-:W-:-:S05]  /*6240*/  F2FP.SATFINITE.E4M3.F32.PACK_AB_MERGE_C R41, R4, R5, R25 ;  /* 0x000000050429723e */ /* 0x000fca0004807019 */
[----:B------:R1:W-:Y:S02]  /*6250*/  STS.128 [R3+0x1e200], R40 ;  /* 0x01e2002803007388 */ /* 0x0003e40000000c00 */
.L_x_4398:
[----:B------:R-:W-:Y:S05]  /*6260*/  BSYNC B1 ;  /* 0x0000000000017941 */ /* 0x000fea0003800000 */
.L_x_4397:
[----:B------:R-:W-:Y:S01]  /*6270*/  BSSY B1, `(.L_x_4399) ;  /* 0x000007d000017945 */ /* 0x000fe20003800000 */
[----:B------:R-:W-:-:S03]  /*6280*/  @P5 VIADD R0, R3, 0xffffffe0 ;  /* 0xffffffe003005836 */ /* 0x000fc60000000000 */
[----:B------:R-:W-:Y:S05]  /*6290*/  @P0 BRA `(.L_x_4400) ;  /* 0x0000000400e80947 */ /* 0x000fea0003800000 */
[----:B0-----:R-:W0:Y:S01]  /*62a0*/  LDS.128 R4, [R0+0x1e200] ;  /* 0x01e2000000047984 */ /* 0x001e220000000c00 */
[----:B-----5:R-:W-:Y:S02]  /*62b0*/  SHF.R.U32.HI R17, RZ, 0x8, R21 ;  /* 0x00000008ff117819 */ /* 0x020fe40000011615 */
[----:B------:R-:W-:Y:S02]  /*62c0*/  SHF.R.U32.HI R39, RZ, 0x8, R33 ;  /* 0x00000008ff277819 */ /* 0x000fe40000011621 */
[----:B------:R-:W-:Y:S02]  /*62d0*/  SHF.R.U32.HI R25, RZ, 0x8, R32 ;  /* 0x00000008ff197819 */ /* 0x000fe40000011620 */
[----:B------:R-:W-:Y:S02]  /*62e0*/  LOP3.LUT R24, R21, 0xff, RZ, 0xc0, !PT ;  /* 0x000000ff15187812 */ /* 0x000fe400078ec0ff */
[----:B-1----:R-:W-:Y:S02]  /*62f0*/  LOP3.LUT R40, R33, 0xff, RZ, 0xc0, !PT ;  /* 0x000000ff21287812 */ /* 0x002fe400078ec0ff */
[----:B------:R-:W-:-:S02]  /*6300*/  LOP3.LUT R17, R17, 0xff, RZ, 0xc0, !PT ;  /* 0x000000ff11117812 */ /* 0x000fc400078ec0ff */
[----:B------:R-:W-:Y:S02]  /*6310*/  LOP3.LUT R39, R39, 0xff, RZ, 0xc0, !PT ;  /* 0x000000ff27277812 */ /* 0x000fe400078ec0ff */
[----:B----4-:R-:W-:Y:S02]  /*6320*/  SHF.R.U32.HI R14, RZ, 0x8, R20 ;  /* 0x00000008ff0e7819 */ /* 0x010fe40000011614 */
        /* <DEDUP_REMOVED lines=22> */
[-C--:B0-----:R-:W-:Y:S02]  /*6490*/  F2FP.F16.E4M3.UNPACK_B R14, R6.reuse.H1 ;  /* 0x00000006ff0e723e */ /* 0x081fe400030006ff */
[----:B------:R-:W-:Y:S02]  /*64a0*/  LOP3.LUT R39, R39, 0xff000000, R32, 0xf8, !PT ;  /* 0xff00000027277812 */ /* 0x000fe400078ef820 */
[----:B------:R-:W-:Y:S02]  /*64b0*/  F2FP.F16.E4M3.UNPACK_B R38, R41 ;  /* 0x00000029ff26723e */ /* 0x000fe400020006ff */
[----:B------:R-:W-:Y:S02]  /*64c0*/  F2FP.F16.E4M3.UNPACK_B R32, R25 ;  /* 0x00000019ff20723e */ /* 0x000fe400020006ff */
[----:B------:R-:W-:Y:S01]  /*64d0*/  LOP3.LUT R24, R15, 0xff000000, R20, 0xf8, !PT ;  /* 0xff0000000f187812 */ /* 0x000fe200078ef814 */
[--C-:B------:R-:W-:Y:S01]  /*64e0*/  HADD2.F32 R20, -RZ, R14.reuse.H0_H0 ;  /* 0x2000000eff147230 */ /* 0x100fe20000004100 */
[----:B------:R-:W-:Y:S01]  /*64f0*/  F2FP.F16.E4M3.UNPACK_B R17, R6 ;  /* 0x00000006ff11723e */ /* 0x000fe200020006ff */
[----:B------:R-:W-:Y:S01]  /*6500*/  HADD2.F32 R14, -RZ, R14.H1_H1 ;  /* 0x3000000eff0e7230 */ /* 0x000fe20000004100 */
[----:B------:R-:W-:Y:S01]  /*6510*/  F2FP.F16.E4M3.UNPACK_B R15, R5.H1 ;  /* 0x00000005ff0f723e */ /* 0x000fe200030006ff */
[----:B------:R-:W-:Y:S01]  /*6520*/  HADD2.F32 R43, -RZ, R38.H1_H1 ;  /* 0x30000026ff2b7230 */ /* 0x000fe20000004100 */
[----:B------:R-:W-:Y:S01]  /*6530*/  F2FP.F16.E4M3.UNPACK_B R21, R7 ;  /* 0x00000007ff15723e */ /* 0x000fe200020006ff */
[----:B------:R-:W-:Y:S01]  /*6540*/  HADD2.F32 R33, -RZ, R32.H1_H1 ;  /* 0x30000020ff217230 */ /* 0x000fe20000004100 */
[----:B------:R-:W-:Y:S01]  /*6550*/  F2FP.F16.E4M3.UNPACK_B R41, R41.H1 ;  /* 0x00000029ff29723e */ /* 0x000fe200030006ff */
[----:B------:R-:W-:-:S02]  /*6560*/  HADD2.F32 R38, -RZ, R38.H0_H0 ;  /* 0x20000026ff267230 */ /* 0x000fc40000004100 */
[C---:B------:R-:W-:Y:S01]  /*6570*/  FMUL.FTZ R45, R14.reuse, R43 ;  /* 0x0000002b0e2d7220 */ /* 0x040fe20000410000 */
[----:B------:R-:W-:Y:S02]  /*6580*/  HADD2.F32 R32, -RZ, R32.H0_H0 ;  /* 0x20000020ff207230 */ /* 0x000fe40000004100 */
[----:B------:R-:W-:Y:S01]  /*6590*/  FMUL.FTZ R40, R14, R33 ;  /* 0x000000210e287220 */ /* 0x000fe20000410000 */
[----:B------:R-:W-:Y:S01]  /*65a0*/  F2FP.F16.E4M3.UNPACK_B R14, R5 ;  /* 0x00000005ff0e723e */ /* 0x000fe200020006ff */
[--C-:B------:R-:W-:Y:S02]  /*65b0*/  HADD2.F32 R5, -RZ, R17.reuse.H1_H1 ;  /* 0x30000011ff057230 */ /* 0x100fe40000004100 */
[C---:B------:R-:W-:Y:S01]  /*65c0*/  FFMA.FTZ R45, R20.reuse, R33, -R45 ;  /* 0x00000021142d7223 */ /* 0x040fe2000001082d */
[----:B------:R-:W-:Y:S01]  /*65d0*/  FFMA.FTZ R44, R20, R43, R40 ;  /* 0x0000002b142c7223 */ /* 0x000fe20000010028 */
[----:B------:R-:W-:Y:S01]  /*65e0*/  HADD2.F32 R17, -RZ, R17.H0_H0 ;  /* 0x20000011ff117230 */ /* 0x000fe20000004100 */
[----:B------:R-:W-:Y:S01]  /*65f0*/  F2FP.F16.E4M3.UNPACK_B R25, R25.H1 ;  /* 0x00000019ff19723e */ /* 0x000fe200030006ff */
[C---:B------:R-:W-:Y:S01]  /*6600*/  FMUL.FTZ R20, R5.reuse, R38 ;  /* 0x0000002605147220 */ /* 0x040fe20000410000 */
[----:B------:R-:W-:Y:S01]  /*6610*/  FMUL.FTZ R43, R5, R32 ;  /* 0x00000020052b7220 */ /* 0x000fe20000410000 */
[----:B------:R-:W-:Y:S01]  /*6620*/  HADD2.F32 R5, -RZ, R21.H1_H1 ;  /* 0x30000015ff057230 */ /* 0x000fe20000004100 */
[----:B------:R-:W-:Y:S01]  /*6630*/  F2FP.F16.E4M3.UNPACK_B R7, R7.H1 ;  /* 0x00000007ff07723e */ /* 0x000fe200030006ff */
        /* <DEDUP_REMOVED lines=12> */
[----:B------:R-:W-:Y:S01]  /*6700*/  F2FP.F16.E4M3.UNPACK_B R6, R4 ;  /* 0x00000004ff06723e */ /* 0x000fe200020006ff */
[----:B------:R-:W-:Y:S02]  /*6710*/  HADD2.F32 R5, -RZ, R7.H0_H0 ;  /* 0x20000007ff057230 */ /* 0x000fe40000004100 */
[C---:B------:R-:W-:Y:S01]  /*6720*/  FMUL.FTZ R32, R17.reuse, R38 ;  /* 0x0000002611207220 */ /* 0x040fe20000410000 */
[----:B------:R-:W-:Y:S01]  /*6730*/  FMUL.FTZ R40, R17, R20 ;  /* 0x0000001411287220 */ /* 0x000fe20000410000 */
[----:B------:R-:W-:Y:S02]  /*6740*/  F2FP.F16.E4M3.UNPACK_B R4, R4.H1 ;  /* 0x00000004ff04723e */ /* 0x000fe400030006ff */
[-C--:B------:R-:W-:Y:S01]  /*6750*/  F2FP.F16.E4M3.UNPACK_B R21, R39.reuse ;  /* 0x00000027ff15723e */ /* 0x080fe200020006ff */
[C---:B------:R-:W-:Y:S01]  /*6760*/  FFMA.FTZ R43, R5.reuse, R20, -R32 ;  /* 0x00000014052b7223 */ /* 0x040fe20000010820 */
[----:B------:R-:W-:Y:S01]  /*6770*/  F2FP.F16.E4M3.UNPACK_B R17, R24 ;  /* 0x00000018ff11723e */ /* 0x000fe200020006ff */
[----:B------:R-:W-:Y:S01]  /*6780*/  FFMA.FTZ R48, R5, R38, R40 ;  /* 0x0000002605307223 */ /* 0x000fe20000010028 */
[--C-:B------:R-:W-:Y:S01]  /*6790*/  HADD2.F32 R7, -RZ, R4.reuse.H1_H1 ;  /* 0x30000004ff077230 */ /* 0x100fe20000004100 */
[----:B------:R-:W-:Y:S01]  /*67a0*/  F2FP.F16.E4M3.UNPACK_B R24, R24.H1 ;  /* 0x00000018ff18723e */ /* 0x000fe200030006ff */
[----:B------:R-:W-:Y:S01]  /*67b0*/  HADD2.F32 R32, -RZ, R21.H1_H1 ;  /* 0x30000015ff207230 */ /* 0x000fe20000004100 */
[----:B------:R-:W-:Y:S01]  /*67c0*/  F2FP.F16.E4M3.UNPACK_B R39, R39.H1 ;  /* 0x00000027ff27723e */ /* 0x000fe200030006ff */
[----:B------:R-:W-:Y:S01]  /*67d0*/  HADD2.F32 R20, -RZ, R17.H1_H1 ;  /* 0x30000011ff147230 */ /* 0x000fe20000004100 */
[----:B------:R-:W-:Y:S01]  /*67e0*/  F2FP.SATFINITE.E4M3.F32.PACK_AB_MERGE_C R43, R48, R43, RZ ;  /* 0x0000002b302b723e */ /* 0x000fe200048070ff */
[----:B------:R-:W-:-:S02]  /*67f0*/  HADD2.F32 R5, -RZ, R4.H0_H0 ;  /* 0x20000004ff057230 */ /* 0x000fc40000004100 */
[C---:B------:R-:W-:Y:S01]  /*6800*/  FMUL.FTZ R38, R7.reuse, R32 ;  /* 0x0000002007267220 */ /* 0x040fe20000410000 */
[----:B------:R-:W-:Y:S02]  /*6810*/  HADD2.F32 R21, -RZ, R21.H0_H0 ;  /* 0x20000015ff157230 */ /* 0x000fe40000004100 */
[-C--:B------:R-:W-:Y:S01]  /*6820*/  FMUL.FTZ R40, R7, R20.reuse ;  /* 0x0000001407287220 */ /* 0x080fe20000410000 */
[--C-:B------:R-:W-:Y:S02]  /*6830*/  HADD2.F32 R4, -RZ, R6.reuse.H1_H1 ;  /* 0x30000006ff047230 */ /* 0x100fe40000004100 */
[C---:B------:R-:W-:Y:S01]  /*6840*/  FFMA.FTZ R38, R5.reuse, R20, -R38 ;  /* 0x0000001405267223 */ /* 0x040fe20000010826 */
[----:B------:R-:W-:Y:S02]  /*6850*/  HADD2.F32 R17, -RZ, R17.H0_H0 ;  /* 0x20000011ff117230 */ /* 0x000fe40000004100 */
[----:B------:R-:W-:Y:S01]  /*6860*/  FFMA.FTZ R25, R5, R32, R40 ;  /* 0x0000002005197223 */ /* 0x000fe20000010028 */
[----:B------:R-:W-:-:S02]  /*6870*/  HADD2.F32 R6, -RZ, R6.H0_H0 ;  /* 0x20000006ff067230 */ /* 0x000fc40000004100 */
[C---:B------:R-:W-:Y:S01]  /*6880*/  FMUL.FTZ R7, R4.reuse, R21 ;  /* 0x0000001504077220 */ /* 0x040fe20000410000 */
[----:B------:R-:W-:Y:S02]  /*6890*/  HADD2.F32 R5, -RZ, R15.H1_H1 ;  /* 0x3000000fff057230 */ /* 0x000fe40000004100 */
[-C--:B------:R-:W-:Y:S01]  /*68a0*/  FMUL.FTZ R4, R4, R17.reuse ;  /* 0x0000001104047220 */ /* 0x080fe20000410000 */
[--C-:B------:R-:W-:Y:S02]  /*68b0*/  HADD2.F32 R20, -RZ, R39.reuse.H1_H1 ;  /* 0x30000027ff147230 */ /* 0x100fe40000004100 */
[C---:B------:R-:W-:Y:S01]  /*68c0*/  FFMA.FTZ R17, R6.reuse, R17, -R7 ;  /* 0x0000001106117223 */ /* 0x040fe20000010807 */
[----:B------:R-:W-:Y:S02]  /*68d0*/  HADD2.F32 R39, -RZ, R39.H0_H0 ;  /* 0x20000027ff277230 */ /* 0x000fe40000004100 */
[----:B------:R-:W-:Y:S01]  /*68e0*/  FFMA.FTZ R32, R6, R21, R4 ;  /* 0x0000001506207223 */ /* 0x000fe20000010004 */
[----:B------:R-:W-:Y:S01]  /*68f0*/  HADD2.F32 R6, -RZ, R24.H1_H1 ;  /* 0x30000018ff067230 */ /* 0x000fe20000004100 */
[----:B------:R-:W-:Y:S01]  /*6900*/  F2FP.SATFINITE.E4M3.F32.PACK_AB_MERGE_C R44, R44, R45, RZ ;  /* 0x0000002d2c2c723e */ /* 0x000fe200048070ff */
[----:B------:R-:W-:Y:S01]  /*6910*/  HADD2.F32 R4, -RZ, R14.H1_H1 ;  /* 0x3000000eff047230 */ /* 0x000fe20000004100 */
[----:B------:R-:W-:Y:S01]  /*6920*/  F2FP.SATFINITE.E4M3.F32.PACK_AB_MERGE_C R25, R25, R38, RZ ;  /* 0x000000261919723e */ /* 0x000fe200048070ff */
[----:B------:R-:W-:-:S02]  /*6930*/  HADD2.F32 R7, -RZ, R24.H0_H0 ;  /* 0x20000018ff077230 */ /* 0x000fc40000004100 */
[C---:B------:R-:W-:Y:S01]  /*6940*/  FMUL.FTZ R24, R5.reuse, R20 ;  /* 0x0000001405187220 */ /* 0x040fe20000410000 */
[----:B------:R-:W-:Y:S02]  /*6950*/  HADD2.F32 R15, -RZ, R15.H0_H0 ;  /* 0x2000000fff0f7230 */ /* 0x000fe40000004100 */
[-C--:B------:R-:W-:Y:S01]  /*6960*/  FMUL.FTZ R21, R5, R6.reuse ;  /* 0x0000000605157220 */ /* 0x080fe20000410000 */
[----:B------:R-:W-:Y:S02]  /*6970*/  HADD2.F32 R14, -RZ, R14.H0_H0 ;  /* 0x2000000eff0e7230 */ /* 0x000fe40000004100 */
[C---:B------:R-:W-:Y:S01]  /*6980*/  FMUL.FTZ R5, R4.reuse, R39 ;  /* 0x0000002704057220 */ /* 0x040fe20000410000 */
[-C--:B------:R-:W-:Y:S01]  /*6990*/  FMUL.FTZ R4, R4, R7.reuse ;  /* 0x0000000704047220 */ /* 0x080fe20000410000 */
[C---:B------:R-:W-:Y:S01]  /*69a0*/  FFMA.FTZ R24, R15.reuse, R6, -R24 ;  /* 0x000000060f187223 */ /* 0x040fe20000010818 */
[----:B------:R-:W-:Y:S01]  /*69b0*/  FFMA.FTZ R21, R15, R20, R21 ;  /* 0x000000140f157223 */ /* 0x000fe20000010015 */
[C---:B------:R-:W-:Y:S01]  /*69c0*/  FFMA.FTZ R5, R14.reuse, R7, -R5 ;  /* 0x000000070e057223 */ /* 0x040fe20000010805 */
[----:B------:R-:W-:Y:S01]  /*69d0*/  FFMA.FTZ R4, R14, R39, R4 ;  /* 0x000000270e047223 */ /* 0x000fe20000010004 */
[----:B------:R-:W-:-:S02]  /*69e0*/  F2FP.SATFINITE.E4M3.F32.PACK_AB_MERGE_C R43, R46, R41, R43 ;  /* 0x000000292e2b723e */ /* 0x000fc4000480702b */
[----:B------:R-:W-:Y:S02]  /*69f0*/  F2FP.SATFINITE.E4M3.F32.PACK_AB_MERGE_C R21, R21, R24, RZ ;  /* 0x000000181515723e */ /* 0x000fe400048070ff */
[----:B------:R-:W-:Y:S02]  /*6a00*/  F2FP.SATFINITE.E4M3.F32.PACK_AB_MERGE_C R42, R42, R33, R44 ;  /* 0x000000212a2a723e */ /* 0x000fe4000480702c */
[----:B------:R-:W-:Y:S02]  /*6a10*/  F2FP.SATFINITE.E4M3.F32.PACK_AB_MERGE_C R40, R32, R17, R25 ;  /* 0x000000112028723e */ /* 0x000fe40004807019 */
[----:B------:R-:W-:-:S05]  /*6a20*/  F2FP.SATFINITE.E4M3.F32.PACK_AB_MERGE_C R41, R4, R5, R21 ;  /* 0x000000050429723e */ /* 0x000fca0004807015 */
[----:B------:R2:W-:Y:S02]  /*6a30*/  STS.128 [R0+0x1e200], R40 ;  /* 0x01e2002800007388 */ /* 0x0005e40000000c00 */
.L_x_4400:
[----:B------:R-:W-:Y:S05]  /*6a40*/  BSYNC B1 ;  /* 0x0000000000017941 */ /* 0x000fea0003800000 */
.L_x_4399:
[----:B------:R-:W-:Y:S04]  /*6a50*/  BSSY B1, `(.L_x_4401) ;  /* 0x0000078000017945 */ /* 0x000fe80003800000 */
[----:B------:R-:W-:Y:S05]  /*6a60*/  @P1 BRA `(.L_x_4402) ;  /* 0x0000000400d81947 */ /* 0x000fea0003800000 */
[----:B0-----:R-:W0:Y:S01]  /*6a70*/  LDS.128 R4, [R3+0x20200] ;  /* 0x0202000003047984 */ /* 0x001e220000000c00 */
[----:B-----5:R-:W-:Y:S02]  /*6a80*/  SHF.R.U32.HI R15, RZ, 0x8, R12 ;  /* 0x00000008ff0f7819 */ /* 0x020fe4000001160c */
[----:B----4-:R-:W-:Y:S02]  /*6a90*/  LOP3.LUT R14, R12, 0xff, RZ, 0xc0, !PT ;  /* 0x000000ff0c0e7812 */ /* 0x010fe400078ec0ff */
        /* <DEDUP_REMOVED lines=8> */
[----:B------:R-:W-:Y:S02]  /*6b20*/  LOP3.LUT R24, R31, 0xff, RZ, 0xc0, !PT ;  /* 0x000000ff1f187812 */ /* 0x000fe400078ec0ff */
[----:B------:R-:W-:-:S02]  /*6b30*/  LOP3.LUT R25, R25, 0xff, RZ, 0xc0, !PT ;  /* 0x000000ff19197812 */ /* 0x000fc400078ec0ff */
[----:B------:R-:W-:Y:S02]  /*6b40*/  SHF.R.U32.HI R32, RZ, 0x10, R31 ;  /* 0x00000010ff207819 */ /* 0x000fe4000001161f */
[----:B------:R-:W-:Y:S02]  /*6b50*/  PRMT R17, R20, 0x7604, R17 ;  /* 0x0000760414117816 */ /* 0x000fe40000000011 */
[----:B------:R-:W-:Y:S01]  /*6b60*/  LOP3.LUT R21, R14, 0xff, RZ, 0xc0, !PT ;  /* 0x000000ff0e157812 */ /* 0x000fe200078ec0ff */
[----:B------:R-:W-:Y:S01]  /*6b70*/  IMAD.U32 R14, R33, 0x10000, RZ ;  /* 0x00010000210e7824 */ /* 0x000fe200078e00ff */
[----:B------:R-:W-:Y:S01]  /*6b80*/  PRMT R24, R25, 0x7604, R24 ;  /* 0x0000760419187816 */ /* 0x000fe20000000018 */
        /* <DEDUP_REMOVED lines=9> */
[-C--:B0-----:R-:W-:Y:S02]  /*6c20*/  F2FP.F16.E4M3.UNPACK_B R14, R6.reuse.H1 ;  /* 0x00000006ff0e723e */ /* 0x081fe400030006ff */
[----:B------:R-:W-:Y:S02]  /*6c30*/  F2FP.F16.E4M3.UNPACK_B R31, R33 ;  /* 0x00000021ff1f723e */ /* 0x000fe400020006ff */
[----:B------:R-:W-:Y:S02]  /*6c40*/  F2FP.F16.E4M3.UNPACK_B R24, R21 ;  /* 0x00000015ff18723e */ /* 0x000fe400020006ff */
[----:B------:R-:W-:Y:S01]  /*6c50*/  LOP3.LUT R20, R15, 0xff000000, R12, 0xf8, !PT ;  /* 0xff0000000f147812 */ /* 0x000fe200078ef80c */
[----:B------:R-:W-:Y:S01]  /*6c60*/  HADD2.F32 R12, -RZ, R14.H1_H1 ;  /* 0x3000000eff0c7230 */ /* 0x000fe20000004100 */
[----:B------:R-:W-:Y:S01]  /*6c70*/  LOP3.LUT R30, R25, 0xff000000, R30, 0xf8, !PT ;  /* 0xff000000191e7812 */ /* 0x000fe200078ef81e */
[--C-:B------:R-:W-:Y:S01]  /*6c80*/  HADD2.F32 R32, -RZ, R31.reuse.H1_H1 ;  /* 0x3000001fff207230 */ /* 0x100fe20000004100 */
[----:B------:R-:W-:Y:S01]  /*6c90*/  F2FP.F16.E4M3.UNPACK_B R13, R5.H1 ;  /* 0x00000005ff0d723e */ /* 0x000fe200030006ff */
[----:B------:R-:W-:Y:S01]  /*6ca0*/  HADD2.F32 R25, -RZ, R24.H1_H1 ;  /* 0x30000018ff197230 */ /* 0x000fe20000004100 */
[----:B------:R-:W-:Y:S01]  /*6cb0*/  F2FP.F16.E4M3.UNPACK_B R17, R7 ;  /* 0x00000007ff11723e */ /* 0x000fe200020006ff */
[----:B------:R-:W-:Y:S01]  /*6cc0*/  HADD2.F32 R15, -RZ, R14.H0_H0 ;  /* 0x2000000eff0f7230 */ /* 0x000fe20000004100 */
[----:B------:R-:W-:Y:S01]  /*6cd0*/  F2FP.F16.E4M3.UNPACK_B R14, R6 ;  /* 0x00000006ff0e723e */ /* 0x000fe200020006ff */
[C---:B------:R-:W-:Y:S01]  /*6ce0*/  FMUL.FTZ R38, R12.reuse, R32 ;  /* 0x000000200c267220 */ /* 0x040fe20000410000 */
[----:B------:R-:W-:Y:S01]  /*6cf0*/  FMUL.FTZ R39, R12, R25 ;  /* 0x000000190c277220 */ /* 0x000fe20000410000 */
[----:B------:R-:W-:Y:S01]  /*6d00*/  F2FP.F16.E4M3.UNPACK_B R12, R5 ;  /* 0x00000005ff0c723e */ /* 0x000fe200020006ff */
[----:B------:R-:W-:Y:S01]  /*6d10*/  HADD2.F32 R31, -RZ, R31.H0_H0 ;  /* 0x2000001fff1f7230 */ /* 0x000fe20000004100 */
[----:B------:R-:W-:Y:S01]  /*6d20*/  F2FP.F16.E4M3.UNPACK_B R33, R33.H1 ;  /* 0x00000021ff21723e */ /* 0x000fe200030006ff */
[----:B------:R-:W-:-:S02]  /*6d30*/  HADD2.F32 R5, -RZ, R14.H1_H1 ;  /* 0x3000000eff057230 */ /* 0x000fc40000004100 */
[C---:B-12---:R-:W-:Y:S01]  /*6d40*/  FFMA.FTZ R41, R15.reuse, R25, -R38 ;  /* 0x000000190f297223 */ /* 0x046fe20000010826 */
[----:B------:R-:W-:Y:S02]  /*6d50*/  HADD2.F32 R24, -RZ, R24.H0_H0 ;  /* 0x20000018ff187230 */ /* 0x000fe40000004100 */
[----:B------:R-:W-:Y:S01]  /*6d60*/  FFMA.FTZ R42, R15, R32, R39 ;  /* 0x000000200f2a7223 */ /* 0x000fe20000010027 */
[----:B------:R-:W-:Y:S01]  /*6d70*/  HADD2.F32 R14, -RZ, R14.H0_H0 ;  /* 0x2000000eff0e7230 */ /* 0x000fe20000004100 */
[----:B------:R-:W-:Y:S01]  /*6d80*/  F2FP.F16.E4M3.UNPACK_B R21, R21.H1 ;  /* 0x00000015ff15723e */ /* 0x000fe200030006ff */
[C---:B------:R-:W-:Y:S01]  /*6d90*/  FMUL.FTZ R15, R5.reuse, R31 ;  /* 0x0000001f050f7220 */ /* 0x040fe20000410000 */
[-C--:B------:R-:W-:Y:S01]  /*6da0*/  FMUL.FTZ R38, R5, R24.reuse ;  /* 0x0000001805267220 */ /* 0x080fe20000410000 */
        /* <DEDUP_REMOVED lines=13> */
[----:B------:R-:W-:Y:S01]  /*6e80*/  HADD2.F32 R21, -RZ, R21.H1_H1 ;  /* 0x30000015ff157230 */ /* 0x000fe20000004100 */
[----:B------:R-:W-:Y:S01]  /*6e90*/  F2FP.F16.E4M3.UNPACK_B R4, R4.H1 ;  /* 0x00000004ff04723e */ /* 0x000fe200030006ff */
[----:B------:R-:W-:-:S02]  /*6ea0*/  HADD2.F32 R5, -RZ, R7.H0_H0 ;  /* 0x20000007ff057230 */ /* 0x000fc40000004100 */
[C---:B------:R-:W-:Y:S01]  /*6eb0*/  FMUL.FTZ R24, R14.reuse, R33 ;  /* 0x000000210e187220 */ /* 0x040fe20000410000 */
[----:B------:R-:W-:Y:S01]  /*6ec0*/  F2FP.F16.E4M3.UNPACK_B R15, R30 ;  /* 0x0000001eff0f723e */ /* 0x000fe200020006ff */
[-C--:B------:R-:W-:Y:S01]  /*6ed0*/  FMUL.FTZ R38, R14, R21.reuse ;  /* 0x000000150e267220 */ /* 0x080fe20000410000 */
[----:B------:R-:W-:Y:S01]  /*6ee0*/  F2FP.F16.E4M3.UNPACK_B R14, R20 ;  /* 0x00000014ff0e723e */ /* 0x000fe200020006ff */
[----:B------:R-:W-:Y:S01]  /*6ef0*/  FFMA.FTZ R44, R17, R32, R44 ;  /* 0x00000020112c7223 */ /* 0x000fe2000001002c */
[C---:B------:R-:W-:Y:S01]  /*6f00*/  FFMA.FTZ R43, R5.reuse, R21, -R24 ;  /* 0x00000015052b7223 */ /* 0x040fe20000010818 */
        /* <DEDUP_REMOVED lines=20> */
[----:B------:R-:W-:Y:S01]  /*7050*/  HADD2.F32 R6, -RZ, R20.H1_H1 ;  /* 0x30000014ff067230 */ /* 0x000fe20000004100 */
[----:B------:R-:W-:Y:S01]  /*7060*/  F2FP.SATFINITE.E4M3.F32.PACK_AB_MERGE_C R25, R25, R38, RZ ;  /* 0x000000261919723e */ /* 0x000fe200048070ff */
        /* <DEDUP_REMOVED lines=17> */
[----:B------:R-:W-:-:S02]  /*7180*/  F2FP.SATFINITE.E4M3.F32.PACK_AB_MERGE_C R14, R40, R39, R14 ;  /* 0x00000027280e723e */ /* 0x000fc4000480700e */
[----:B------:R-:W-:Y:S02]  /*7190*/  F2FP.SATFINITE.E4M3.F32.PACK_AB_MERGE_C R15, R44, R31, R15 ;  /* 0x0000001f2c0f723e */ /* 0x000fe4000480700f */
[----:B------:R-:W-:Y:S02]  /*71a0*/  F2FP.SATFINITE.E4M3.F32.PACK_AB_MERGE_C R12, R24, R21, R25 ;  /* 0x00000015180c723e */ /* 0x000fe40004807019 */
[----:B------:R-:W-:-:S05]  /*71b0*/  F2FP.SATFINITE.E4M3.F32.PACK_AB_MERGE_C R13, R4, R5, R13 ;  /* 0x00000005040d723e */ /* 0x000fca000480700d */
[----:B------:R3:W-:Y:S02]  /*71c0*/  STS.128 [R3+0x20200], R12 ;  /* 0x0202000c03007388 */ /* 0x0007e40000000c00 */
.L_x_4402:
[----:B------:R-:W-:Y:S05]  /*71d0*/  BSYNC B1 ;  /* 0x0000000000017941 */ /* 0x000fea0003800000 */
.L_x_4401:
[----:B------:R-:W-:Y:S04]  /*71e0*/  BSSY B1, `(.L_x_4403) ;  /* 0x000007c000017945 */ /* 0x000fe80003800000 */
[----:B------:R-:W-:Y:S05]  /*71f0*/  @P2 BRA `(.L_x_4404) ;  /* 0x0000000400e82947 */ /* 0x000fea0003800000 */
[----:B0-----:R-:W0:Y:S01]  /*7200*/  LDS.128 R4, [R0+0x20200] ;  /* 0x0202000000047984 */ /* 0x001e220000000c00 */
[----:B---345:R-:W-:Y:S02]  /*7210*/  SHF.R.U32.HI R14, RZ, 0x8, R11 ;  /* 0x00000008ff0e7819 */ /* 0x038fe4000001160b */
        /* <DEDUP_REMOVED lines=25> */
[----:B------:R-:W-:Y:S02]  /*73b0*/  LOP3.LUT R25, R25, 0xff000000, R29, 0xf8, !PT ;  /* 0xff00000019197812 */ /* 0x000fe400078ef81d */
[----:B------:R-:W-:Y:S02]  /*73c0*/  LOP3.LUT R17, R17, 0xff000000, R11, 0xf8, !PT ;  /* 0xff00000011117812 */ /* 0x000fe400078ef80b */
[----:B------:R-:W-:Y:S02]  /*73d0*/  PRMT R13, R12, 0x7054, R13 ;  /* 0x000070540c0d7816 */ /* 0x000fe4000000000d */
[----:B------:R-:W-:-:S02]  /*73e0*/  PRMT R21, R20, 0x7054, R21 ;  /* 0x0000705414157816 */ /* 0x000fc40000000015 */
[-C--:B0-----:R-:W-:Y:S02]  /*73f0*/  F2FP.F16.E4M3.UNPACK_B R12, R6.reuse.H1 ;  /* 0x00000006ff0c723e */ /* 0x081fe400030006ff */
[----:B------:R-:W-:Y:S02]  /*7400*/  F2FP.F16.E4M3.UNPACK_B R24, R25 ;  /* 0x00000019ff18723e */ /* 0x000fe400020006ff */
[----:B------:R-:W-:Y:S02]  /*7410*/  F2FP.F16.E4M3.UNPACK_B R20, R17 ;  /* 0x00000011ff14723e */ /* 0x000fe400020006ff */
[----:B------:R-:W-:Y:S01]  /*7420*/  LOP3.LUT R15, R13, 0xff000000, R10, 0xf8, !PT ;  /* 0xff0000000d0f7812 */ /* 0x000fe200078ef80a */
[----:B------:R-:W-:Y:S01]  /*7430*/  HADD2.F32 R10, -RZ, R12.H1_H1 ;  /* 0x3000000cff0a7230 */ /* 0x000fe20000004100 */
[----:B------:R-:W-:Y:S01]  /*7440*/  LOP3.LUT R28, R21, 0xff000000, R28, 0xf8, !PT ;  /* 0xff000000151c7812 */ /* 0x000fe200078ef81c */
[----:B------:R-:W-:Y:S01]  /*7450*/  HADD2.F32 R29, -RZ, R24.H1_H1 ;  /* 0x30000018ff1d7230 */ /* 0x000fe20000004100 */
        /* <DEDUP_REMOVED lines=8> */
[----:B------:R-:W-:-:S02]  /*74e0*/  HADD2.F32 R24, -RZ, R24.H0_H0 ;  /* 0x20000018ff187230 */ /* 0x000fc40000004100 */
[C---:B------:R-:W-:Y:S01]  /*74f0*/  FFMA.FTZ R32, R13.reuse, R21, -R30 ;  /* 0x000000150d207223 */ /* 0x040fe2000001081e */
[----:B------:R-:W-:Y:S02]  /*7500*/  HADD2.F32 R5, -RZ, R12.H1_H1 ;  /* 0x3000000cff057230 */ /* 0x000fe40000004100 */
[----:B------:R-:W-:Y:S01]  /*7510*/  FFMA.FTZ R33, R13, R29, R38 ;  /* 0x0000001d0d217223 */ /* 0x000fe20000010026 */
[----:B------:R-:W-:Y:S01]  /*7520*/  HADD2.F32 R20, -RZ, R20.H0_H0 ;  /* 0x20000014ff147230 */ /* 0x000fe20000004100 */
[----:B------:R-:W-:Y:S01]  /*7530*/  F2FP.F16.E4M3.UNPACK_B R25, R25.H1 ;  /* 0x00000019ff19723e */ /* 0x000fe200030006ff */
[----:B------:R-:W-:Y:S01]  /*7540*/  HADD2.F32 R12, -RZ, R12.H0_H0 ;  /* 0x2000000cff0c7230 */ /* 0x000fe20000004100 */
[----:B------:R-:W-:Y:S01]  /*7550*/  F2FP.F16.E4M3.UNPACK_B R17, R17.H1 ;  /* 0x00000011ff11723e */ /* 0x000fe200030006ff */
[C---:B------:R-:W-:Y:S01]  /*7560*/  FMUL.FTZ R13, R5.reuse, R24 ;  /* 0x00000018050d7220 */ /* 0x040fe20000410000 */
[----:B------:R-:W-:Y:S01]  /*7570*/  FMUL.FTZ R31, R5, R20 ;  /* 0x00000014051f7220 */ /* 0x000fe20000410000 */
[----:B------:R-:W-:Y:S01]  /*7580*/  F2FP.F16.E4M3.UNPACK_B R7, R7.H1 ;  /* 0x00000007ff07723e */ /* 0x000fe200030006ff */
[----:B------:R-:W-:-:S02]  /*7590*/  HADD2.F32 R5, -RZ, R14.H1_H1 ;  /* 0x3000000eff057230 */ /* 0x000fc40000004100 */
        /* <DEDUP_REMOVED lines=15> */
[----:B------:R-:W-:Y:S01]  /*7690*/  F2FP.F16.E4M3.UNPACK_B R4, R4.H1 ;  /* 0x00000004ff04723e */ /* 0x000fe200030006ff */
[-C--:B------:R-:W-:Y:S01]  /*76a0*/  FMUL.FTZ R14, R12, R17.reuse ;  /* 0x000000110c0e7220 */ /* 0x080fe20000410000 */
[-C--:B------:R-:W-:Y:S01]  /*76b0*/  F2FP.F16.E4M3.UNPACK_B R13, R28.reuse ;  /* 0x0000001cff0d723e */ /* 0x080fe200020006ff */
[C---:B------:R-:W-:Y:S01]  /*76c0*/  FFMA.FTZ R39, R5.reuse, R17, -R20 ;  /* 0x0000001105277223 */ /* 0x040fe20000010814 */
[----:B------:R-:W-:Y:S01]  /*76d0*/  F2FP.F16.E4M3.UNPACK_B R12, R15 ;  /* 0x0000000fff0c723e */ /* 0x000fe200020006ff */
[----:B-12---:R-:W-:Y:S01]  /*76e0*/  FFMA.FTZ R40, R5, R25, R14 ;  /* 0x0000001905287223 */ /* 0x006fe2000001000e */
[----:B------:R-:W-:Y:S01]  /*76f0*/  HADD2.F32 R7, -RZ, R4.H1_H1 ;  /* 0x30000004ff077230 */ /* 0x000fe20000004100 */
[----:B------:R-:W-:Y:S01]  /*7700*/  F2FP.F16.E4M3.UNPACK_B R15, R15.H1 ;  /* 0x0000000fff0f723e */ /* 0x000fe200030006ff */
[----:B------:R-:W-:Y:S01]  /*7710*/  HADD2.F32 R20, -RZ, R13.H1_H1 ;  /* 0x3000000dff147230 */ /* 0x000fe20000004100 */
[----:B------:R-:W-:Y:S01]  /*7720*/  F2FP.F16.E4M3.UNPACK_B R28, R28.H1 ;  /* 0x0000001cff1c723e */ /* 0x000fe200030006ff */
[----:B------:R-:W-:Y:S01]  /*7730*/  HADD2.F32 R14, -RZ, R12.H1_H1 ;  /* 0x3000000cff0e7230 */ /* 0x000fe20000004100 */
[----:B------:R-:W-:Y:S01]  /*7740*/  F2FP.SATFINITE.E4M3.F32.PACK_AB_MERGE_C R32, R33, R32, RZ ;  /* 0x000000202120723e */ /* 0x000fe200048070ff */
[----:B------:R-:W-:-:S02]  /*7750*/  HADD2.F32 R5, -RZ, R4.H0_H0 ;  /* 0x20000004ff057230 */ /* 0x000fc40000004100 */
[----:B------:R-:W-:Y:S01]  /*7760*/  FMUL.FTZ R24, R7, R20 ;  /* 0x0000001407187220 */ /* 0x000fe20000410000 */
[----:B------:R-:W-:Y:S01]  /*7770*/  HADD2.F32 R17, -RZ, R13.H0_H0 ;  /* 0x2000000dff117230 */ /* 0x000fe20000004100 */
[----:B------:R-:W-:Y:S01]  /*7780*/  F2FP.SATFINITE.E4M3.F32.PACK_AB_MERGE_C R39, R40, R39, RZ ;  /* 0x000000272827723e */ /* 0x000fe200048070ff */
[----:B------:R-:W-:Y:S02]  /*7790*/  HADD2.F32 R4, -RZ, R6.H1_H1 ;  /* 0x30000006ff047230 */ /* 0x000fe40000004100 */
[-C--:B------:R-:W-:Y:S01]  /*77a0*/  FFMA.FTZ R24, R5, R14.reuse, -R24 ;  /* 0x0000000e05187223 */ /* 0x080fe20000010818 */
[----:B------:R-:W-:Y:S02]  /*77b0*/  HADD2.F32 R13, -RZ, R12.H0_H0 ;  /* 0x2000000cff0d7230 */ /* 0x000fe40000004100 */
[----:B------:R-:W-:Y:S01]  /*77c0*/  FMUL.FTZ R12, R7, R14 ;  /* 0x0000000e070c7220 */ /* 0x000fe20000410000 */
[----:B------:R-:W-:Y:S02]  /*77d0*/  HADD2.F32 R6, -RZ, R6.H0_H0 ;  /* 0x20000006ff067230 */ /* 0x000fe40000004100 */
[----:B------:R-:W-:Y:S01]  /*77e0*/  FMUL.FTZ R7, R4, R17 ;  /* 0x0000001104077220 */ /* 0x000fe20000410000 */
[----:B------:R-:W-:Y:S01]  /*77f0*/  F2FP.SATFINITE.E4M3.F32.PACK_AB_MERGE_C R30, R30, R29, R32 ;  /* 0x0000001d1e1e723e */ /* 0x000fe20004807020 */
[-C--:B------:R-:W-:Y:S01]  /*7800*/  FMUL.FTZ R4, R4, R13.reuse ;  /* 0x0000000d04047220 */ /* 0x080fe20000410000 */
[----:B------:R-:W-:Y:S01]  /*7810*/  FFMA.FTZ R21, R5, R20, R12 ;  /* 0x0000001405157223 */ /* 0x000fe2000001000c */
[----:B------:R-:W-:Y:S01]  /*7820*/  FFMA.FTZ R13, R6, R13, -R7 ;  /* 0x0000000d060d7223 */ /* 0x000fe20000010807 */
[----:B------:R-:W-:-:S02]  /*7830*/  HADD2.F32 R5, -RZ, R11.H1_H1 ;  /* 0x3000000bff057230 */ /* 0x000fc40000004100 */
[----:B------:R-:W-:Y:S01]  /*7840*/  FFMA.FTZ R14, R6, R17, R4 ;  /* 0x00000011060e7223 */ /* 0x000fe20000010004 */
[--C-:B------:R-:W-:Y:S01]  /*7850*/  HADD2.F32 R6, -RZ, R15.reuse.H1_H1 ;  /* 0x3000000fff067230 */ /* 0x100fe20000004100 */
[----:B------:R-:W-:Y:S01]  /*7860*/  F2FP.SATFINITE.E4M3.F32.PACK_AB_MERGE_C R21, R21, R24, RZ ;  /* 0x000000181515723e */ /* 0x000fe200048070ff */
[--C-:B------:R-:W-:Y:S01]  /*7870*/  HADD2.F32 R12, -RZ, R28.reuse.H1_H1 ;  /* 0x3000001cff0c7230 */ /* 0x100fe20000004100 */
[----:B------:R-:W-:Y:S01]  /*7880*/  F2FP.SATFINITE.E4M3.F32.PACK_AB_MERGE_C R31, R38, R31, R39 ;  /* 0x0000001f261f723e */ /* 0x000fe20004807027 */
[----:B------:R-:W-:Y:S02]  /*7890*/  HADD2.F32 R7, -RZ, R28.H0_H0 ;  /* 0x2000001cff077230 */ /* 0x000fe40000004100 */
[C---:B------:R-:W-:Y:S01]  /*78a0*/  FMUL.FTZ R17, R5.reuse, R6 ;  /* 0x0000000605117220 */ /* 0x040fe20000410000 */
[----:B------:R-:W-:Y:S02]  /*78b0*/  HADD2.F32 R4, -RZ, R10.H1_H1 ;  /* 0x3000000aff047230 */ /* 0x000fe40000004100 */
[----:B------:R-:W-:Y:S01]  /*78c0*/  FMUL.FTZ R20, R5, R12 ;  /* 0x0000000c05147220 */ /* 0x000fe20000410000 */
[----:B------:R-:W-:Y:S01]  /*78d0*/  HADD2.F32 R15, -RZ, R15.H0_H0 ;  /* 0x2000000fff0f7230 */ /* 0x000fe20000004100 */
[----:B------:R-:W-:Y:S01]  /*78e0*/  F2FP.SATFINITE.E4M3.F32.PACK_AB_MERGE_C R28, R14, R13, R21 ;  /* 0x0000000d0e1c723e */ /* 0x000fe20004807015 */
        /* <DEDUP_REMOVED lines=8> */
[----:B------:R-:W-:-:S04]  /*7970*/  F2FP.SATFINITE.E4M3.F32.PACK_AB_MERGE_C R17, R17, R20, RZ ;  /* 0x000000141111723e */ /* 0x000fc800048070ff */
[----:B------:R-:W-:-:S05]  /*7980*/  F2FP.SATFINITE.E4M3.F32.PACK_AB_MERGE_C R29, R4, R5, R17 ;  /* 0x00000005041d723e */ /* 0x000fca0004807011 */
[----:B------:R0:W-:Y:S02]  /*7990*/  STS.128 [R0+0x20200], R28 ;  /* 0x0202001c00007388 */ /* 0x0001e40000000c00 */
.L_x_4404:
[----:B------:R-:W-:Y:S05]  /*79a0*/  BSYNC B1 ;  /* 0x0000000000017941 */ /* 0x000fea0003800000 */
.L_x_4403:
[----:B------:R-:W-:Y:S04]  /*79b0*/  BSSY B1, `(.L_x_4405) ;  /* 0x0000078000017945 */ /* 0x000fe80003800000 */
[----:B------:R-:W-:Y:S05]  /*79c0*/  @P3 BRA `(.L_x_4406) ;  /* 0x0000000400d83947 */ /* 0x000fea0003800000 */
[----:B0-----:R-:W0:Y:S01]  /*79d0*/  LDS.128 R4, [R3+0x22200] ;  /* 0x0222000003047984 */ /* 0x001e220000000c00 */
[----:B---3-5:R-:W-:Y:S02]  /*79e0*/  SHF.R.U32.HI R13, RZ, 0x8, R9 ;  /* 0x00000008ff0d7819 */ /* 0x028fe40000011609 */
        /* <DEDUP_REMOVED lines=10> */
[----:B----4-:R-:W-:-:S02]  /*7a90*/  LOP3.LUT R14, R27, 0xff, RZ, 0xc0, !PT ;  /* 0x000000ff1b0e7812 */ /* 0x010fc400078ec0ff */
        /* <DEDUP_REMOVED lines=14> */
[----:B------:R-:W-:Y:S02]  /*7b80*/  LOP3.LUT R17, R17, 0xff0000, R26, 0xf8, !PT ;  /* 0x00ff000011117812 */ /* 0x000fe400078ef81a */
        /* <DEDUP_REMOVED lines=46> */
[----:B------:R-:W-:Y:S01]  /*7e70*/  FFMA.FTZ R32, R5, R21, R12 ;  /* 0x0000001505207223 */ /* 0x000fe2000001000c */
        /* <DEDUP_REMOVED lines=15> */
[C---:B------:R-:W-:Y:S01]  /*7f70*/  FMUL.FTZ R7, R4.reuse, R15 ;  /* 0x0000000f04077220 */ /* 0x040fe20000410000 */
[----:B------:R-:W-:Y:S01]  /*7f80*/  FMUL.FTZ R4, R4, R11 ;  /* 0x0000000b04047220 */ /* 0x000fe20000410000 */
[----:B------:R-:W-:-:S02]  /*7f90*/  FFMA.FTZ R17, R5, R14, R10 ;  /* 0x0000000e05117223 */ /* 0x000fc4000001000a */
[C---:B------:R-:W-:Y:S01]  /*7fa0*/  FFMA.FTZ R11, R6.reuse, R11, -R7 ;  /* 0x0000000b060b7223 */ /* 0x040fe20000010807 */
[----:B------:R-:W-:Y:S02]  /*7fb0*/  HADD2.F32 R5, -RZ, R9.H1_H1 ;  /* 0x30000009ff057230 */ /* 0x000fe40000004100 */
[----:B------:R-:W-:Y:S01]  /*7fc0*/  FFMA.FTZ R12, R6, R15, R4 ;  /* 0x0000000f060c7223 */ /* 0x000fe20000010004 */
[----:B------:R-:W-:Y:S01]  /*7fd0*/  HADD2.F32 R6, -RZ, R13.H1_H1 ;  /* 0x3000000dff067230 */ /* 0x000fe20000004100 */
[----:B------:R-:W-:Y:S01]  /*7fe0*/  F2FP.SATFINITE.E4M3.F32.PACK_AB_MERGE_C R17, R17, R20, RZ ;  /* 0x000000141111723e */ /* 0x000fe200048070ff */
[--C-:B------:R-:W-:Y:S02]  /*7ff0*/  HADD2.F32 R10, -RZ, R26.reuse.H1_H1 ;  /* 0x3000001aff0a7230 */ /* 0x100fe40000004100 */
[----:B------:R-:W-:Y:S02]  /*8000*/  HADD2.F32 R7, -RZ, R26.H0_H0 ;  /* 0x2000001aff077230 */ /* 0x000fe40000004100 */
[----:B------:R-:W-:Y:S01]  /*8010*/  FMUL.FTZ R15, R5, R6 ;  /* 0x00000006050f7220 */ /* 0x000fe20000410000 */
[----:B------:R-:W-:-:S02]  /*8020*/  HADD2.F32 R4, -RZ, R8.H1_H1 ;  /* 0x30000008ff047230 */ /* 0x000fc40000004100 */
[----:B------:R-:W-:Y:S01]  /*8030*/  FMUL.FTZ R14, R5, R10 ;  /* 0x0000000a050e7220 */ /* 0x000fe20000410000 */
[----:B------:R-:W-:Y:S01]  /*8040*/  HADD2.F32 R13, -RZ, R13.H0_H0 ;  /* 0x2000000dff0d7230 */ /* 0x000fe20000004100 */
[----:B------:R-:W-:Y:S01]  /*8050*/  F2FP.SATFINITE.E4M3.F32.PACK_AB_MERGE_C R12, R12, R11, R17 ;  /* 0x0000000b0c0c723e */ /* 0x000fe20004807011 */
[----:B------:R-:W-:Y:S02]  /*8060*/  HADD2.F32 R9, -RZ, R9.H0_H0 ;  /* 0x20000009ff097230 */ /* 0x000fe40000004100 */
        /* <DEDUP_REMOVED lines=12> */
.L_x_4406:
[----:B------:R-:W-:Y:S05]  /*8130*/  BSYNC B1 ;  /* 0x0000000000017941 */ /* 0x000fea0003800000 */
.L_x_4405:
[----:B------:R-:W-:Y:S05]  /*8140*/  @P4 BRA `(.L_x_4396) ;  /* 0x0000003c00684947 */ /* 0x000fea0003800000 */
[----:B0-----:R-:W0:Y:S01]  /*8150*/  LDS.128 R4, [R0+0x22200] ;  /* 0x0222000000047984 */ /* 0x001e220000000c00 */
[----:B-1-3-5:R-:W-:Y:S02]  /*8160*/  SHF.R.U32.HI R3, RZ, 0x8, R34 ;  /* 0x00000008ff037819 */ /* 0x02afe40000011622 */
[----:B------:R-:W-:Y:S02]  /*8170*/  SHF.R.U32.HI R9, RZ, 0x8, R35 ;  /* 0x00000008ff097819 */ /* 0x000fe40000011623 */
[----:B----4-:R-:W-:Y:S02]  /*8180*/  SHF.R.U32.HI R14, RZ, 0x8, R37 ;  /* 0x00000008ff0e7819 */ /* 0x010fe40000011625 */
        /* <DEDUP_REMOVED lines=79> */
[--C-:B------:R-:W-:Y:S01]  /*8680*/  HADD2.F32 R6, -RZ, R4.reuse.H1_H1 ;  /* 0x30000004ff067230 */ /* 0x100fe20000004100 */
[----:B------:R-:W-:Y:S01]  /*8690*/  F2FP.SATFINITE.E4M3.F32.PACK_AB_MERGE_C R25, R26, R25, RZ ;  /* 0x000000191a19723e */ /* 0x000fe200048070ff */
[----:B------:R-:W-:Y:S01]  /*86a0*/  HADD2.F32 R10, -RZ, R9.H1_H1 ;  /* 0x30000009ff0a7230 */ /* 0x000fe20000004100 */
[----:B------:R-:W-:Y:S01]  /*86b0*/  F2FP.SATFINITE.E4M3.F32.PACK_AB_MERGE_C R27, R27, R34, RZ ;  /* 0x000000221b1b723e */ /* 0x000fe200048070ff */
[----:B------:R-:W-:-:S02]  /*86c0*/  HADD2.F32 R5, -RZ, R4.H0_H0 ;  /* 0x20000004ff057230 */ /* 0x000fc40000004100 */
        /* <DEDUP_REMOVED lines=13> */
[----:B------:R-:W-:Y:S01]  /*87a0*/  HADD2.F32 R4, -RZ, R8.H1_H1 ;  /* 0x30000008ff047230 */ /* 0x000fe20000004100 */
[----:B------:R-:W-:Y:S01]  /*87b0*/  F2FP.SATFINITE.E4M3.F32.PACK_AB_MERGE_C R13, R13, R14, RZ ;  /* 0x0000000e0d0d723e */ /* 0x000fe200048070ff */
[----:B------:R-:W-:Y:S01]  /*87c0*/  HADD2.F32 R36, -RZ, R36.H0_H0 ;  /* 0x20000024ff247230 */ /* 0x000fe20000004100 */
[----:B------:R-:W-:Y:S01]  /*87d0*/  F2FP.SATFINITE.E4M3.F32.PACK_AB_MERGE_C R14, R24, R21, R25 ;  /* 0x00000015180e723e */ /* 0x000fe20004807019 */
        /* <DEDUP_REMOVED lines=15> */
[----:B------:R-:W-:-:S05]  /*88d0*/  F2FP.SATFINITE.E4M3.F32.PACK_AB_MERGE_C R13, R3, R4, R10 ;  /* 0x00000004030d723e */ /* 0x000fca000480700a */
[----:B------:R0:W-:Y:S01]  /*88e0*/  STS.128 [R0+0x22200], R12 ;  /* 0x0222000c00007388 */ /* 0x0001e20000000c00 */
[----:B------:R-:W-:Y:S05]  /*88f0*/  BRA `(.L_x_4396) ;  /* 0x00000034007c7947 */ /* 0x000fea0003800000 */
.L_x_4391:
[----:B------:R-:W0:Y:S01]  /*8900*/  LDC R25, c[0x0][0x448] ;  /* 0x00011200ff197b82 */ /* 0x000e220000000800 */
[----:B------:R-:W-:Y:S01]  /*8910*/  ULDC.64 UR4, c[0x0][0x3f8] ;  /* 0x0000fe0000047ab9 */ /* 0x000fe20000000a00 */
[----:B------:R-:W-:Y:S01]  /*8920*/  IMAD.MOV.U32 R6, RZ, RZ, R26 ;  /* 0x000000ffff067224 */ /* 0x000fe200078e001a */
[----:B------:R-:W-:Y:S01]  /*8930*/  ULDC.64 UR6, c[0x0][0x408] ;  /* 0x0001020000067ab9 */ /* 0x000fe20000000a00 */
[----:B------:R-:W-:Y:S01]  /*8940*/  IMAD.MOV.U32 R7, RZ, RZ, R31 ;  /* 0x000000ffff077224 */ /* 0x000fe200078e001f */
[----:B------:R-:W-:Y:S01]  /*8950*/  SHF.R.S32.HI R11, RZ, 0x1f, R96 ;  /* 0x0000001fff0b7819 */ /* 0x000fe20000011460 */
[----:B------:R-:W-:Y:S01]  /*8960*/  IMAD.MOV.U32 R8, RZ, RZ, R28 ;  /* 0x000000ffff087224 */ /* 0x000fe200078e001c */
[----:B------:R-:W-:Y:S01]  /*8970*/  SHF.R.S32.HI R15, RZ, 0x1f, R78 ;  /* 0x0000001fff0f7819 */ /* 0x000fe2000001144e */
[----:B------:R-:W-:Y:S01]  /*8980*/  IMAD.MOV.U32 R9, RZ, RZ, R33 ;  /* 0x000000ffff097224 */ /* 0x000fe200078e0021 */
[----:B------:R-:W-:Y:S02]  /*8990*/  LEA.HI R11, R11, R96, RZ, 0x4 ;  /* 0x000000600b0b7211 */ /* 0x000fe400078f20ff */
[----:B------:R-:W-:-:S02]  /*89a0*/  LEA.HI R15, R15, R78, RZ, 0x4 ;  /* 0x0000004e0f0f7211 */ /* 0x000fc400078f20ff */
[----:B------:R-:W-:Y:S02]  /*89b0*/  SHF.R.S32.HI R20, RZ, 0x4, R11 ;  /* 0x00000004ff147819 */ /* 0x000fe4000001140b */
[----:B------:R-:W-:Y:S02]  /*89c0*/  SHF.R.S32.HI R21, RZ, 0x4, R15 ;  /* 0x00000004ff157819 */ /* 0x000fe4000001140f */
        /* <DEDUP_REMOVED lines=25> */
.L_x_4676:
[----:B------:R-:W-:Y:S01]  /*8b60*/  IMAD R43, R18, R25, RZ ;  /* 0x00000019122b7224 */ /* 0x000fe200078e02ff */
        /* <DEDUP_REMOVED lines=15> */
[C---:B0-----:R-:W-:Y:S01]  /*8c60*/  VIADD R5, R17.reuse, 0x20 ;  /* 0x0000002011057836 */ /* 0x041fe20000000000 */
[----:B------:R-:W-:Y:S01]  /*8c70*/  ULDC UR4, c[0x0][0x3f4] ;  /* 0x0000fd0000047ab9 */ /* 0x000fe20000000800 */
[C---:B------:R-:W-:Y:S01]  /*8c80*/  VIADD R6, R17.reuse, 0x40 ;  /* 0x0000004011067836 */ /* 0x040fe20000000000 */
[----:B------:R-:W-:Y:S02]  /*8c90*/  ISETP.GE.AND P2, PT, R17, UR4, PT ;  /* 0x0000000411007c0c */ /* 0x000fe4000bf46270 */
[----:B------:R-:W-:Y:S02]  /*8ca0*/  CS2R R46, SRZ ;  /* 0x00000000002e7805 */ /* 0x000fe4000001ff00 */
[----:B------:R-:W-:Y:S02]  /*8cb0*/  ISETP.GE.AND P1, PT, R5, UR4, PT ;  /* 0x0000000405007c0c */ /* 0x000fe4000bf26270 */
[----:B------:R-:W-:Y:S02]  /*8cc0*/  CS2R R44, SRZ ;  /* 0x00000000002c7805 */ /* 0x000fe4000001ff00 */
[----:B------:R-:W-:-:S02]  /*8cd0*/  ISETP.GE.AND P0, PT, R6, UR4, PT ;  /* 0x0000000406007c0c */ /* 0x000fc4000bf06270 */
[----:B------:R-:W-:Y:S02]  /*8ce0*/  CS2R R50, SRZ ;  /* 0x0000000000327805 */ /* 0x000fe4000001ff00 */
[----:B------:R-:W-:Y:S02]  /*8cf0*/  CS2R R48, SRZ ;  /* 0x0000000000307805 */ /* 0x000fe4000001ff00 */
[----:B------:R-:W-:Y:S02]  /*8d00*/  CS2R R24, SRZ ;  /* 0x0000000000187805 */ /* 0x000fe4000001ff00 */
[----:B------:R-:W-:Y:S02]  /*8d10*/  CS2R R26, SRZ ;  /* 0x00000000001a7805 */ /* 0x000fe4000001ff00 */
[----:B------:R-:W-:Y:S02]  /*8d20*/  @!P2 SHF.R.S32.HI R5, RZ, 0x1f, R17 ;  /* 0x0000001fff05a819 */ /* 0x000fe40000011411 */
[----:B--2---:R-:W-:Y:S01]  /*8d30*/  @!P2 IADD3 R6, P3, R17, R4, RZ ;  /* 0x000000041106a210 */ /* 0x004fe20007f7e0ff */
[----:B------:R-:W-:Y:S01]  /*8d40*/  @!P1 IMAD.SHL.U32 R41, R21, 0x10, RZ ;  /* 0x0000001015299824 */ /* 0x000fe200078e00ff */
[----:B----4-:R-:W-:Y:S01]  /*8d50*/  @!P2 IADD3 R12, P4, R17, R14, RZ ;  /* 0x0000000e110ca210 */ /* 0x010fe20007f9e0ff */
[----:B------:R-:W-:-:S02]  /*8d60*/  @!P0 IMAD.SHL.U32 R15, R20, 0x10, RZ ;  /* 0x00000010140f8824 */ /* 0x000fc400078e00ff */
[--C-:B-1----:R-:W-:Y:S01]  /*8d70*/  @!P2 IMAD.X R7, R0, 0x1, R5.reuse, P3 ;  /* 0x000000010007a824 */ /* 0x102fe200018e0605 */
[-C--:B------:R-:W-:Y:S01]  /*8d80*/  @!P1 IADD3 R36, P5, R4, R41.reuse, RZ ;  /* 0x0000002904249210 */ /* 0x080fe20007fbe0ff */
[C---:B---3--:R-:W-:Y:S01]  /*8d90*/  @!P2 IMAD.X R13, R3.reuse, 0x1, R5, P4 ;  /* 0x00000001030da824 */ /* 0x048fe200020e0605 */
[----:B------:R-:W-:Y:S02]  /*8da0*/  @!P1 SHF.R.S32.HI R5, RZ, 0x1f, R41 ;  /* 0x0000001fff059819 */ /* 0x000fe40000011429 */
[----:B------:R-:W-:Y:S02]  /*8db0*/  @!P1 IADD3 R40, P4, R14, R41, RZ ;  /* 0x000000290e289210 */ /* 0x000fe40007f9e0ff */
[----:B------:R-:W-:Y:S02]  /*8dc0*/  CS2R R34, SRZ ;  /* 0x0000000000227805 */ /* 0x000fe4000001ff00 */
[-C--:B------:R-:W-:Y:S01]  /*8dd0*/  @!P0 IADD3 R4, P3, R4, R15.reuse, RZ ;  /* 0x0000000f04048210 */ /* 0x080fe20007f7e0ff */
[----:B------:R-:W-:Y:S01]  /*8de0*/  @!P1 IMAD.X R37, R0, 0x1, R5, P5 ;  /* 0x0000000100259824 */ /* 0x000fe200028e0605 */
[----:B------:R-:W-:Y:S01]  /*8df0*/  @!P0 SHF.R.S32.HI R8, RZ, 0x1f, R15 ;  /* 0x0000001fff088819 */ /* 0x000fe2000001140f */
[----:B------:R-:W-:Y:S01]  /*8e00*/  @!P1 IMAD.X R41, R3, 0x1, R5, P4 ;  /* 0x0000000103299824 */ /* 0x000fe200020e0605 */
[----:B------:R-:W-:-:S02]  /*8e10*/  @!P0 IADD3 R14, P5, R14, R15, RZ ;  /* 0x0000000f0e0e8210 */ /* 0x000fc40007fbe0ff */
[----:B------:R-:W-:Y:S02]  /*8e20*/  CS2R R32, SRZ ;  /* 0x0000000000207805 */ /* 0x000fe4000001ff00 */
[----:B------:R-:W-:Y:S01]  /*8e30*/  CS2R R28, SRZ ;  /* 0x00000000001c7805 */ /* 0x000fe2000001ff00 */
[--C-:B------:R-:W-:Y:S01]  /*8e40*/  @!P0 IMAD.X R5, R0, 0x1, R8.reuse, P3 ;  /* 0x0000000100058824 */ /* 0x100fe200018e0608 */
[----:B------:R-:W-:Y:S01]  /*8e50*/  CS2R R30, SRZ ;  /* 0x00000000001e7805 */ /* 0x000fe2000001ff00 */
[----:B------:R-:W-:Y:S01]  /*8e60*/  @!P0 IMAD.X R15, R3, 0x1, R8, P5 ;  /* 0x00000001030f8824 */ /* 0x000fe200028e0608 */
[----:B------:R-:W-:Y:S02]  /*8e70*/  CS2R R10, SRZ ;  /* 0x00000000000a7805 */ /* 0x000fe4000001ff00 */
[----:B------:R-:W-:Y:S01]  /*8e80*/  CS2R R8, SRZ ;  /* 0x0000000000087805 */ /* 0x000fe2000001ff00 */
[----:B------:R0:W5:Y:S04]  /*8e90*/  @!P2 LD.E.128 R44, desc[UR46][R6.64] ;  /* 0x0000002e062ca980 */ /* 0x000168000c101d00 */
[----:B------:R0:W5:Y:S04]  /*8ea0*/  @!P2 LD.E.128 R48, desc[UR46][R12.64] ;  /* 0x0000002e0c30a980 */ /* 0x000168000c101d00 */
[----:B------:R0:W5:Y:S04]  /*8eb0*/  @!P1 LD.E.128 R24, desc[UR46][R36.64] ;  /* 0x0000002e24189980 */ /* 0x000168000c101d00 */
[----:B------:R0:W5:Y:S04]  /*8ec0*/  @!P1 LD.E.128 R32, desc[UR46][R40.64] ;  /* 0x0000002e28209980 */ /* 0x000168000c101d00 */
[----:B------:R0:W5:Y:S04]  /*8ed0*/  @!P0 LD.E.128 R28, desc[UR46][R4.64] ;  /* 0x0000002e041c8980 */ /* 0x000168000c101d00 */
[----:B------:R0:W5:Y:S02]  /*8ee0*/  @!P0 LD.E.128 R8, desc[UR46][R14.64] ;  /* 0x0000002e0e088980 */ /* 0x000164000c101d00 */
.L_x_4409:
[----:B------:R-:W-:Y:S05]  /*8ef0*/  BSYNC B1 ;  /* 0x0000000000017941 */ /* 0x000fea0003800000 */
.L_x_4408:
[----:B------:R-:W-:Y:S01]  /*8f00*/  ULEA.HI UR4, UR58, UR58, URZ, 0x1 ;  /* 0x0000003a3a047291 */ /* 0x000fe2000f8f083f */
[----:B0-2---:R-:W-:-:S03]  /*8f10*/  IMAD.U32 R4, RZ, RZ, UR45 ;  /* 0x0000002dff047e24 */ /* 0x005fc6000f8e00ff */
[----:B------:R-:W-:Y:S02]  /*8f20*/  ULOP3.LUT UR4, UR4, 0xfffffffe, URZ, 0xc0, !UPT ;  /* 0xfffffffe04047892 */ /* 0x000fe4000f8ec03f */
[----:B---3--:R-:W-:Y:S02]  /*8f30*/  VIADDMNMX R3, R43, -R4, 0x80, PT ;  /* 0x000000802b037446 */ /* 0x008fe40003800904 */
[----:B------:R-:W-:Y:S02]  /*8f40*/  UIADD3 UR4, UR58, -UR4, URZ ;  /* 0x800000043a047290 */ /* 0x000fe4000fffe03f */
[----:B------:R-:W-:-:S04]  /*8f50*/  ISETP.GE.AND P1, PT, R16, R3, PT ;  /* 0x000000031000720c */ /* 0x000fc80003f26270 */
[----:B-1----:R-:W-:-:S05]  /*8f60*/  IMAD.U32 R0, RZ, RZ, UR4 ;  /* 0x00000004ff007e24 */ /* 0x002fca000f8e00ff */
[----:B------:R-:W-:-:S04]  /*8f70*/  SHF.L.U32 R0, R0, 0x1f, RZ ;  /* 0x0000001f00007819 */ /* 0x000fc800000006ff */
[----:B------:R-:W0:Y:S02]  /*8f80*/  SYNCS.PHASECHK.TRANS64.TRYWAIT P0, [UR39+0x33400], R0 ;  /* 0x03340000ff0075a7 */ /* 0x000e240008000167 */
[----:B0-----:R-:W-:Y:S05]  /*8f90*/  @!P0 BRA `(.L_x_4410) ;  /* 0x0000020400b48947 */ /* 0x001fea0003800000 */
.L_x_4677:
[----:B------:R-:W-:Y:S05]  /*8fa0*/  @P1 BRA `(.L_x_4396) ;  /* 0x0000002c00d01947 */ /* 0x000fea0003800000 */
[----:B0-----:R-:W0:Y:S01]  /*8fb0*/  LDC R0, c[0x0][0x3f4] ;  /* 0x0000fd00ff007b82 */ /* 0x001e220000000800 */
[C---:B------:R-:W-:Y:S01]  /*8fc0*/  VIADD R3, R17.reuse, 0x20 ;  /* 0x0000002011037836 */ /* 0x040fe20000000000 */
[----:B------:R-:W-:Y:S01]  /*8fd0*/  BSSY B1, `(.L_x_4411) ;  /* 0x00000fb000017945 */ /* 0x000fe20003800000 */
[C---:B------:R-:W-:Y:S01]  /*8fe0*/  VIADD R5, R17.reuse, 0x40 ;  /* 0x0000004011057836 */ /* 0x040fe20000000000 */
[-C--:B0-----:R-:W-:Y:S02]  /*8ff0*/  ISETP.GE.AND P0, PT, R17, R0.reuse, PT ;  /* 0x000000001100720c */ /* 0x081fe40003f06270 */
[-C--:B------:R-:W-:Y:S02]  /*9000*/  ISETP.GE.AND P1, PT, R3, R0.reuse, PT ;  /* 0x000000000300720c */ /* 0x080fe40003f26270 */
[----:B------:R-:W-:-:S09]  /*9010*/  ISETP.GE.AND P2, PT, R5, R0, PT ;  /* 0x000000000500720c */ /* 0x000fd20003f46270 */
[----:B------:R-:W-:Y:S05]  /*9020*/  @P0 BRA `(.L_x_4412) ;  /* 0x0000000c00d40947 */ /* 0x000fea0003800000 */
[----:B-----5:R-:W-:Y:S02]  /*9030*/  SHF.R.U32.HI R3, RZ, 0x8, R44 ;  /* 0x00000008ff037819 */ /* 0x020fe4000001162c */
[----:B------:R-:W-:Y:S02]  /*9040*/  LOP3.LUT R4, R44, 0xff, RZ, 0xc0, !PT ;  /* 0x000000ff2c047812 */ /* 0x000fe400078ec0ff */
[----:B------:R-:W-:Y:S02]  /*9050*/  LOP3.LUT R5, R3, 0xff, RZ, 0xc0, !PT ;  /* 0x000000ff03057812 */ /* 0x000fe400078ec0ff */
[----:B------:R-:W-:Y:S02]  /*9060*/  LEA.HI R3, R0, R227, RZ, 0x1c ;  /* 0x000000e300037211 */ /* 0x000fe400078fe0ff */
[----:B------:R-:W-:Y:S02]  /*9070*/  PRMT R17, R5, 0x7604, R4 ;  /* 0x0000760405117816 */ /* 0x000fe40000000004 */
[----:B------:R-:W-:-:S02]  /*9080*/  SHF.R.S32.HI R4, RZ, 0x1f, R3 ;  /* 0x0000001fff047819 */ /* 0x000fc40000011403 */
[----:B------:R-:W-:Y:S02]  /*9090*/  SHF.R.U32.HI R7, RZ, 0x8, R45 ;  /* 0x00000008ff077819 */ /* 0x000fe4000001162d */
[----:B------:R-:W-:Y:S01]  /*90a0*/  LEA.HI R5, R4, R3, RZ, 0x2 ;  /* 0x0000000304057211 */ /* 0x000fe200078f10ff */
[----:B------:R-:W-:Y:S01]  /*90b0*/  IMAD.SHL.U32 R3, R3, 0x10, RZ ;  /* 0x0000001003037824 */ /* 0x000fe200078e00ff */
[----:B------:R-:W-:Y:S02]  /*90c0*/  LOP3.LUT R6, R45, 0xff, RZ, 0xc0, !PT ;  /* 0x000000ff2d067812 */ /* 0x000fe400078ec0ff */
[----:B------:R-:W-:Y:S01]  /*90d0*/  LOP3.LUT R7, R7, 0xff, RZ, 0xc0, !PT ;  /* 0x000000ff07077812 */ /* 0x000fe200078ec0ff */
[----:B------:R-:W-:Y:S01]  /*90e0*/  IMAD.SHL.U32 R5, R5, 0x800, RZ ;  /* 0x0000080005057824 */ /* 0x000fe200078e00ff */
[----:B------:R-:W-:Y:S02]  /*90f0*/  LOP3.LUT R4, R42, 0x30, R3, 0xf8, !PT ;  /* 0x000000302a047812 */ /* 0x000fe400078ef803 */
[----:B------:R-:W-:-:S02]  /*9100*/  SHF.R.U32.HI R13, RZ, 0x8, R46 ;  /* 0x00000008ff0d7819 */ /* 0x000fc4000001162e */
[----:B------:R-:W-:Y:S02]  /*9110*/  PRMT R36, R7, 0x7604, R6 ;  /* 0x0000760407247816 */ /* 0x000fe40000000006 */
[----:B------:R-:W-:Y:S02]  /*9120*/  SHF.R.U32.HI R7, RZ, 0x8, R47 ;  /* 0x00000008ff077819 */ /* 0x000fe4000001162f */
[----:B------:R-:W-:Y:S02]  /*9130*/  LOP3.LUT R3, R4, R39, RZ, 0x3c, !PT ;  /* 0x0000002704037212 */ /* 0x000fe400078e3cff */
[----:B------:R-:W-:Y:S02]  /*9140*/  LOP3.LUT R4, R5, 0xffffe000, RZ, 0xc0, !PT ;  /* 0xffffe00005047812 */ /* 0x000fe400078ec0ff */
[----:B------:R-:W-:Y:S02]  /*9150*/  LOP3.LUT R12, R46, 0xff, RZ, 0xc0, !PT ;  /* 0x000000ff2e0c7812 */ /* 0x000fe400078ec0ff */
[----:B------:R-:W-:-:S02]  /*9160*/  LOP3.LUT R13, R13, 0xff, RZ, 0xc0, !PT ;  /* 0x000000ff0d0d7812 */ /* 0x000fc400078ec0ff */
[----:B------:R-:W-:Y:S02]  /*9170*/  LOP3.LUT R6, R47, 0xff, RZ, 0xc0, !PT ;  /* 0x000000ff2f067812 */ /* 0x000fe400078ec0ff */
[----:B------:R-:W-:Y:S02]  /*9180*/  LOP3.LUT R7, R7, 0xff, RZ, 0xc0, !PT ;  /* 0x000000ff07077812 */ /* 0x000fe400078ec0ff */
[----:B------:R-:W-:Y:S02]  /*9190*/  IADD3 R3, R3, R225, R4 ;  /* 0x000000e103037210 */ /* 0x000fe40007ffe004 */
[----:B------:R-:W-:Y:S02]  /*91a0*/  PRMT R41, R13, 0x7604, R12 ;  /* 0x000076040d297816 */ /* 0x000fe4000000000c */
[----:B------:R-:W-:Y:S02]  /*91b0*/  SHF.R.U32.HI R12, RZ, 0x8, R48 ;  /* 0x00000008ff0c7819 */ /* 0x000fe40000011630 */
[----:B------:R-:W-:-:S02]  /*91c0*/  PRMT R38, R7, 0x7604, R6 ;  /* 0x0000760407267816 */ /* 0x000fc40000000006 */
[----:B------:R-:W0:Y:S01]  /*91d0*/  LDS.128 R4, [R3+UR39+0x1e200] ;  /* 0x01e2002703047984 */ /* 0x000e220008000c00 */
[----:B------:R-:W-:Y:S02]  /*91e0*/  LOP3.LUT R40, R12, 0xff, RZ, 0xc0, !PT ;  /* 0x000000ff0c287812 */ /* 0x000fe400078ec0ff */
[----:B------:R-:W-:Y:S01]  /*91f0*/  LOP3.LUT R37, R48, 0xff, RZ, 0xc0, !PT ;  /* 0x000000ff30257812 */ /* 0x000fe200078ec0ff */
[----:B----4-:R-:W1:Y:S01]  /*9200*/  LDS.128 R12, [R231+0x1e200] ;  /* 0x01e20000e70c7984 */ /* 0x010e620000000c00 */
[----:B------:R-:W-:Y:S02]  /*9210*/  SHF.R.U32.HI R54, RZ, 0x8, R51 ;  /* 0x00000008ff367819 */ /* 0x000fe40000011633 */
[----:B------:R-:W-:Y:S02]  /*9220*/  PRMT R55, R40, 0x7604, R37 ;  /* 0x0000760428377816 */ /* 0x000fe40000000025 */
[----:B------:R-:W-:Y:S02]  /*9230*/  SHF.R.U32.HI R40, RZ, 0x8, R49 ;  /* 0x00000008ff287819 */ /* 0x000fe40000011631 */
        /* <DEDUP_REMOVED lines=10> */
[----:B------:R-:W-:Y:S01]  /*92e0*/  LOP3.LUT R43, R50, 0xff, RZ, 0xc0, !PT ;  /* 0x000000ff322b7812 */ /* 0x000fe200078ec0ff */
[----:B------:R-:W-:Y:S01]  /*92f0*/  IMAD.U32 R53, R53, 0x10000, RZ ;  /* 0x0001000035357824 */ /* 0x000fe200078e00ff */
[----:B------:R-:W-:Y:S02]  /*9300*/  LOP3.LUT R52, R52, 0xff, RZ, 0xc0, !PT ;  /* 0x000000ff34347812 */ /* 0x000fe400078ec0ff */
[----:B------:R-:W-:Y:S02]  /*9310*/  SHF.R.U32.HI R61, RZ, 0x10, R51 ;  /* 0x00000010ff3d7819 */ /* 0x000fe40000011633 */
[----:B------:R-:W-:-:S02]  /*9320*/  LOP3.LUT R17, R17, 0xff0000, R44, 0xf8, !PT ;  /* 0x00ff000011117812 */ /* 0x000fc400078ef82c */
[----:B------:R-:W-:Y:S01]  /*9330*/  PRMT R59, R52, 0x7604, R43 ;  /* 0x00007604343b7816 */ /* 0x000fe2000000002b */
[----:B------:R-:W-:Y:S01]  /*9340*/  IMAD.U32 R61, R61, 0x10000, RZ ;  /* 0x000100003d3d7824 */ /* 0x000fe200078e00ff */
[----:B------:R-:W-:Y:S02]  /*9350*/  LOP3.LUT R37, R36, 0xff0000, R37, 0xf8, !PT ;  /* 0x00ff000024257812 */ /* 0x000fe400078ef825 */
[----:B------:R-:W-:Y:S02]  /*9360*/  LOP3.LUT R57, R40, 0xff0000, R53, 0xf8, !PT ;  /* 0x00ff000028397812 */ /* 0x000fe400078ef835 */
[----:B------:R-:W-:Y:S02]  /*9370*/  SHF.R.U32.HI R43, RZ, 0x10, R47 ;  /* 0x00000010ff2b7819 */ /* 0x000fe4000001162f */
[----:B------:R-:W-:Y:S02]  /*9380*/  LOP3.LUT R52, R17, 0xff000000, R44, 0xf8, !PT ;  /* 0xff00000011347812 */ /* 0x000fe400078ef82c */
[----:B------:R-:W-:Y:S01]  /*9390*/  LOP3.LUT R41, R41, 0xff0000, R46, 0xf8, !PT ;  /* 0x00ff000029297812 */ /* 0x000fe200078ef82e */
[----:B------:R-:W-:Y:S01]  /*93a0*/  IMAD.U32 R43, R43, 0x10000, RZ ;  /* 0x000100002b2b7824 */ /* 0x000fe200078e00ff */
[----:B------:R-:W-:-:S02]  /*93b0*/  LOP3.LUT R17, R55, 0xff0000, R48, 0xf8, !PT ;  /* 0x00ff000037117812 */ /* 0x000fc400078ef830 */
[----:B------:R-:W-:Y:S02]  /*93c0*/  LOP3.LUT R59, R59, 0xff0000, R50, 0xf8, !PT ;  /* 0x00ff00003b3b7812 */ /* 0x000fe400078ef832 */
[----:B------:R-:W-:Y:S02]  /*93d0*/  LOP3.LUT R53, R37, 0xff000000, R45, 0xf8, !PT ;  /* 0xff00000025357812 */ /* 0x000fe400078ef82d */
[----:B------:R-:W-:Y:S02]  /*93e0*/  LOP3.LUT R57, R57, 0xff000000, R49, 0xf8, !PT ;  /* 0xff00000039397812 */ /* 0x000fe400078ef831 */
[----:B------:R-:W-:Y:S02]  /*93f0*/  LOP3.LUT R61, R54, 0xff0000, R61, 0xf8, !PT ;  /* 0x00ff0000363d7812 */ /* 0x000fe400078ef83d */
[----:B------:R-:W-:Y:S02]  /*9400*/  LOP3.LUT R54, R41, 0xff000000, R46, 0xf8, !PT ;  /* 0xff00000029367812 */ /* 0x000fe400078ef82e */
[----:B------:R-:W-:-:S02]  /*9410*/  LOP3.LUT R56, R17, 0xff000000, R48, 0xf8, !PT ;  /* 0xff00000011387812 */ /* 0x000fc400078ef830 */
[----:B------:R-:W-:Y:S02]  /*9420*/  LOP3.LUT R59, R59, 0xff000000, R50, 0xf8, !PT ;  /* 0xff0000003b3b7812 */ /* 0x000fe400078ef832 */
[----:B------:R-:W-:Y:S02]  /*9430*/  F2FP.F16.E4M3.UNPACK_B R48, R53 ;  /* 0x00000035ff30723e */ /* 0x000fe400020006ff */
[----:B------:R-:W-:Y:S02]  /*9440*/  F2FP.F16.E4M3.UNPACK_B R50, R57 ;  /* 0x00000039ff32723e */ /* 0x000fe400020006ff */
[----:B0-----:R-:W-:Y:S01]  /*9450*/  F2FP.F16.E4M3.UNPACK_B R41, R5 ;  /* 0x00000005ff29723e */ /* 0x001fe200020006ff */
[--C-:B------:R-:W-:Y:S01]  /*9460*/  HADD2.F32 R49, -RZ, R48.reuse.H0_H0 ;  /* 0x20000030ff317230 */ /* 0x100fe20000004100 */
[----:B------:R-:W-:Y:S01]  /*9470*/  LOP3.LUT R43, R38, 0xff0000, R43, 0xf8, !PT ;  /* 0x00ff0000262b7812 */ /* 0x000fe200078ef82b */
[----:B------:R-:W-:Y:S01]  /*9480*/  HADD2.F32 R48, -RZ, R48.H1_H1 ;  /* 0x30000030ff307230 */ /* 0x000fe20000004100 */
[----:B------:R-:W-:Y:S01]  /*9490*/  LOP3.LUT R61, R61, 0xff000000, R51, 0xf8, !PT ;  /* 0xff0000003d3d7812 */ /* 0x000fe200078ef833 */
[--C-:B------:R-:W-:Y:S01]  /*94a0*/  HADD2.F32 R51, -RZ, R50.reuse.H0_H0 ;  /* 0x20000032ff337230 */ /* 0x100fe20000004100 */
[----:B-1----:R-:W-:Y:S01]  /*94b0*/  F2FP.F16.E4M3.UNPACK_B R17, R13 ;  /* 0x0000000dff11723e */ /* 0x002fe200020006ff */
[--C-:B------:R-:W-:Y:S01]  /*94c0*/  HADD2.F32 R44, -RZ, R41.reuse.H0_H0 ;  /* 0x20000029ff2c7230 */ /* 0x100fe20000004100 */
[----:B------:R-:W-:Y:S01]  /*94d0*/  LOP3.LUT R55, R43, 0xff000000, R47, 0xf8, !PT ;  /* 0xff0000002b377812 */ /* 0x000fe200078ef82f */
        /* <DEDUP_REMOVED lines=9> */
[----:B------:R-:W-:Y:S01]  /*9570*/  HADD2.F32 R17, -RZ, R17.H1_H1 ;  /* 0x30000011ff117230 */ /* 0x000fe20000004100 */
[-C--:B------:R-:W-:Y:S02]  /*9580*/  F2FP.F16.E4M3.UNPACK_B R46, R7.reuse ;  /* 0x00000007ff2e723e */ /* 0x080fe400020006ff */
[----:B------:R-:W-:Y:S01]  /*9590*/  F2FP.F16.E4M3.UNPACK_B R47, R7.H1 ;  /* 0x00000007ff2f723e */ /* 0x000fe200030006ff */
[-C--:B------:R-:W-:Y:S01]  /*95a0*/  FFMA.FTZ R63, R14, R49.reuse, -R63 ;  /* 0x000000310e3f7223 */ /* 0x080fe2000001083f */
[-C--:B------:R-:W-:Y:S02]  /*95b0*/  F2FP.F16.E4M3.UNPACK_B R5, R4.reuse ;  /* 0x00000004ff05723e */ /* 0x080fe400020006ff */
[----:B------:R-:W-:Y:S01]  /*95c0*/  F2FP.F16.E4M3.UNPACK_B R7, R4.H1 ;  /* 0x00000004ff07723e */ /* 0x000fe200030006ff */
[----:B------:R-:W-:Y:S01]  /*95d0*/  FMUL.FTZ R4, R44, R49 ;  /* 0x000000312c047220 */ /* 0x000fe20000410000 */
[----:B------:R-:W-:-:S02]  /*95e0*/  F2FP.F16.E4M3.UNPACK_B R57, R57.H1 ;  /* 0x00000039ff39723e */ /* 0x000fc400030006ff */
[----:B------:R-:W-:Y:S01]  /*95f0*/  F2FP.F16.E4M3.UNPACK_B R53, R53.H1 ;  /* 0x00000035ff35723e */ /* 0x000fe200030006ff */
[----:B------:R-:W-:Y:S01]  /*9600*/  FFMA.FTZ R58, R14, R51, R4 ;  /* 0x000000330e3a7223 */ /* 0x000fe20000010004 */
[-C--:B------:R-:W-:Y:S01]  /*9610*/  F2FP.F16.E4M3.UNPACK_B R44, R6.reuse ;  /* 0x00000006ff2c723e */ /* 0x080fe200020006ff */
[----:B------:R-:W-:Y:S01]  /*9620*/  HADD2.F32 R51, -RZ, R57.H0_H0 ;  /* 0x20000039ff337230 */ /* 0x000fe20000004100 */
[----:B------:R-:W-:Y:S01]  /*9630*/  F2FP.F16.E4M3.UNPACK_B R45, R6.H1 ;  /* 0x00000006ff2d723e */ /* 0x000fe200030006ff */
[----:B------:R-:W-:Y:S01]  /*9640*/  HADD2.F32 R6, -RZ, R43.H0_H0 ;  /* 0x2000002bff067230 */ /* 0x000fe20000004100 */
[----:B------:R-:W-:Y:S01]  /*9650*/  F2FP.F16.E4M3.UNPACK_B R36, R13.H1 ;  /* 0x0000000dff24723e */ /* 0x000fe200030006ff */
[C---:B------:R-:W-:Y:S01]  /*9660*/  FMUL.FTZ R14, R41.reuse, R50 ;  /* 0x00000032290e7220 */ /* 0x040fe20000410000 */
[----:B------:R-:W-:Y:S02]  /*9670*/  HADD2.F32 R49, -RZ, R53.H0_H0 ;  /* 0x20000035ff317230 */ /* 0x000fe40000004100 */
[----:B------:R-:W-:Y:S01]  /*9680*/  FMUL.FTZ R41, R41, R48 ;  /* 0x0000003029297220 */ /* 0x000fe20000410000 */
[----:B------:R-:W-:Y:S01]  /*9690*/  FMUL.FTZ R67, R6, R51 ;  /* 0x0000003306437220 */ /* 0x000fe20000410000 */
[----:B------:R-:W-:-:S02]  /*96a0*/  HADD2.F32 R4, -RZ, R36.H0_H0 ;  /* 0x20000024ff047230 */ /* 0x000fc40000004100 */
[C---:B------:R-:W-:Y:S01]  /*96b0*/  FFMA.FTZ R48, R17.reuse, R48, -R14 ;  /* 0x0000003011307223 */ /* 0x040fe2000001080e */
[----:B------:R-:W-:Y:S01]  /*96c0*/  FFMA.FTZ R65, R17, R50, R41 ;  /* 0x0000003211417223 */ /* 0x000fe20000010029 */
[----:B------:R-:W-:Y:S01]  /*96d0*/  FMUL.FTZ R6, R6, R49 ;  /* 0x0000003106067220 */ /* 0x000fe20000410000 */
[----:B------:R-:W-:Y:S01]  /*96e0*/  F2FP.F16.E4M3.UNPACK_B R41, R61 ;  /* 0x0000003dff29723e */ /* 0x000fe200020006ff */
        /* <DEDUP_REMOVED lines=8> */
[-C--:B------:R-:W-:Y:S01]  /*9770*/  F2FP.F16.E4M3.UNPACK_B R13, R12.reuse ;  /* 0x0000000cff0d723e */ /* 0x080fe200020006ff */
        /* <DEDUP_REMOVED lines=12> */
[----:B------:R-:W-:Y:S01]  /*9840*/  FFMA.FTZ R60, R36, R57, R60 ;  /* 0x00000039243c7223 */ /* 0x000fe2000001003c */
[C---:B------:R-:W-:Y:S01]  /*9850*/  FFMA.FTZ R53, R4.reuse, R17, -R43 ;  /* 0x0000001104357223 */ /* 0x040fe2000001082b */
[----:B------:R-:W-:Y:S01]  /*9860*/  FFMA.FTZ R57, R4, R49, R6 ;  /* 0x0000003104397223 */ /* 0x000fe20000010006 */
[----:B------:R-:W-:Y:S01]  /*9870*/  HADD2.F32 R43, -RZ, R41.H1_H1 ;  /* 0x30000029ff2b7230 */ /* 0x000fe20000004100 */
[-C--:B------:R-:W-:Y:S01]  /*9880*/  F2FP.F16.E4M3.UNPACK_B R36, R56.reuse.H1 ;  /* 0x00000038ff24723e */ /* 0x080fe200030006ff */
[----:B------:R-:W-:Y:S01]  /*9890*/  HADD2.F32 R49, -RZ, R61.H0_H0 ;  /* 0x2000003dff317230 */ /* 0x000fe20000004100 */
[----:B------:R-:W-:Y:S01]  /*98a0*/  F2FP.F16.E4M3.UNPACK_B R56, R56 ;  /* 0x00000038ff38723e */ /* 0x000fe200020006ff */
[----:B------:R-:W-:Y:S02]  /*98b0*/  HADD2.F32 R6, -RZ, R47.H0_H0 ;  /* 0x2000002fff067230 */ /* 0x000fe40000004100 */
[----:B------:R-:W-:Y:S01]  /*98c0*/  FMUL.FTZ R69, R46, R43 ;  /* 0x0000002b2e457220 */ /* 0x000fe20000410000 */
[----:B------:R-:W-:Y:S01]  /*98d0*/  HADD2.F32 R41, -RZ, R55.H0_H0 ;  /* 0x20000037ff297230 */ /* 0x000fe20000004100 */
[----:B------:R-:W-:Y:S01]  /*98e0*/  F2FP.SATFINITE.E4M3.F32.PACK_AB_MERGE_C R51, R60, R51, RZ ;  /* 0x000000333c33723e */ /* 0x000fe200048070ff */
[----:B------:R-:W-:-:S02]  /*98f0*/  HADD2.F32 R4, -RZ, R40.H0_H0 ;  /* 0x20000028ff047230 */ /* 0x000fc40000004100 */
[C---:B------:R-:W-:Y:S01]  /*9900*/  FMUL.FTZ R71, R6.reuse, R49 ;  /* 0x0000003106477220 */ /* 0x040fe20000410000 */
[----:B------:R-:W-:Y:S02]  /*9910*/  HADD2.F32 R17, -RZ, R14.H1_H1 ;  /* 0x3000000eff117230 */ /* 0x000fe40000004100 */
[-C--:B------:R-:W-:Y:S01]  /*9920*/  FMUL.FTZ R6, R6, R41.reuse ;  /* 0x0000002906067220 */ /* 0x080fe20000410000 */
[----:B------:R-:W-:Y:S01]  /*9930*/  HADD2.F32 R38, -RZ, R38.H1_H1 ;  /* 0x30000026ff267230 */ /* 0x000fe20000004100 */
[-C--:B------:R-:W-:Y:S01]  /*9940*/  F2FP.F16.E4M3.UNPACK_B R14, R52.reuse.H1 ;  /* 0x00000034ff0e723e */ /* 0x080fe200030006ff */
[C---:B------:R-:W-:Y:S01]  /*9950*/  FFMA.FTZ R71, R4.reuse, R41, -R71 ;  /* 0x0000002904477223 */ /* 0x040fe20000010847 */
[----:B------:R-:W-:Y:S01]  /*9960*/  FFMA.FTZ R66, R4, R49, R6 ;  /* 0x0000003104427223 */ /* 0x000fe20000010006 */
[-C--:B------:R-:W-:Y:S01]  /*9970*/  FMUL.FTZ R46, R46, R17.reuse ;  /* 0x000000112e2e7220 */ /* 0x080fe20000410000 */
[----:B------:R-:W-:Y:S01]  /*9980*/  FFMA.FTZ R62, R38, R17, -R69 ;  /* 0x00000011263e7223 */ /* 0x000fe20000010845 */
[----:B------:R-:W-:Y:S01]  /*9990*/  HADD2.F32 R55, -RZ, R55.H1_H1 ;  /* 0x30000037ff377230 */ /* 0x000fe20000004100 */
[----:B------:R-:W-:Y:S01]  /*99a0*/  F2FP.F16.E4M3.UNPACK_B R52, R52 ;  /* 0x00000034ff34723e */ /* 0x000fe200020006ff */
[----:B------:R-:W-:-:S02]  /*99b0*/  HADD2.F32 R61, -RZ, R61.H1_H1 ;  /* 0x3000003dff3d7230 */ /* 0x000fc40000004100 */
[----:B------:R-:W-:Y:S01]  /*99c0*/  FFMA.FTZ R64, R38, R43, R46 ;  /* 0x0000002b26407223 */ /* 0x000fe2000001002e */
[----:B------:R-:W-:Y:S01]  /*99d0*/  HADD2.F32 R47, -RZ, R47.H1_H1 ;  /* 0x3000002fff2f7230 */ /* 0x000fe20000004100 */
[----:B------:R-:W-:Y:S01]  /*99e0*/  F2FP.SATFINITE.E4M3.F32.PACK_AB_MERGE_C R65, R65, R58, R51 ;  /* 0x0000003a4141723e */ /* 0x000fe20004807033 */
[----:B------:R-:W-:Y:S02]  /*99f0*/  HADD2.F32 R41, -RZ, R36.H0_H0 ;  /* 0x20000024ff297230 */ /* 0x000fe40000004100 */
        /* <DEDUP_REMOVED lines=9> */
[C---:B------:R-:W-:Y:S01]  /*9a90*/  FFMA.FTZ R68, R40.reuse, R55, -R49 ;  /* 0x0000003728447223 */ /* 0x040fe20000010831 */
[----:B------:R-:W-:Y:S02]  /*9aa0*/  HADD2.F32 R7, -RZ, R7.H1_H1 ;  /* 0x30000007ff077230 */ /* 0x000fe40000004100 */
[----:B------:R-:W-:Y:S01]  /*9ab0*/  FFMA.FTZ R61, R40, R61, R38 ;  /* 0x0000003d283d7223 */ /* 0x000fe20000010026 */
[----:B------:R-:W-:-:S02]  /*9ac0*/  HADD2.F32 R14, -RZ, R14.H1_H1 ;  /* 0x3000000eff0e7230 */ /* 0x000fc40000004100 */
[C---:B------:R-:W-:Y:S01]  /*9ad0*/  FFMA.FTZ R40, R4.reuse, R41, R6 ;  /* 0x0000002904287223 */ /* 0x040fe20000010006 */
[----:B------:R-:W-:Y:S02]  /*9ae0*/  HADD2.F32 R12, -RZ, R12.H1_H1 ;  /* 0x3000000cff0c7230 */ /* 0x000fe40000004100 */
[C---:B------:R-:W-:Y:S01]  /*9af0*/  FMUL.FTZ R41, R7.reuse, R36 ;  /* 0x0000002407297220 */ /* 0x040fe20000410000 */
[----:B------:R-:W-:Y:S01]  /*9b00*/  FFMA.FTZ R38, R4, R17, -R43 ;  /* 0x0000001104267223 */ /* 0x000fe2000001082b */
[-C--:B------:R-:W-:Y:S01]  /*9b10*/  FMUL.FTZ R7, R7, R14.reuse ;  /* 0x0000000e07077220 */ /* 0x080fe20000410000 */
[----:B------:R-:W-:Y:S02]  /*9b20*/  HADD2.F32 R17, -RZ, R56.H0_H0 ;  /* 0x20000038ff117230 */ /* 0x000fe40000004100 */
[C---:B------:R-:W-:Y:S01]  /*9b30*/  FFMA.FTZ R47, R12.reuse, R14, -R41 ;  /* 0x0000000e0c2f7223 */ /* 0x040fe20000010829 */
[----:B------:R-:W-:Y:S02]  /*9b40*/  HADD2.F32 R6, -RZ, R5.H0_H0 ;  /* 0x20000005ff067230 */ /* 0x000fe40000004100 */
[----:B------:R-:W-:Y:S01]  /*9b50*/  FFMA.FTZ R49, R12, R36, R7 ;  /* 0x000000240c317223 */ /* 0x000fe20000010007 */
[----:B------:R-:W-:Y:S01]  /*9b60*/  HADD2.F32 R7, -RZ, R52.H0_H0 ;  /* 0x20000034ff077230 */ /* 0x000fe20000004100 */
[----:B------:R-:W-:Y:S01]  /*9b70*/  F2FP.SATFINITE.E4M3.F32.PACK_AB_MERGE_C R61, R61, R66, RZ ;  /* 0x000000423d3d723e */ /* 0x000fe200048070ff */
[----:B------:R-:W-:-:S02]  /*9b80*/  HADD2.F32 R4, -RZ, R13.H0_H0 ;  /* 0x2000000dff047230 */ /* 0x000fc40000004100 */
[C---:B------:R-:W-:Y:S01]  /*9b90*/  FMUL.FTZ R41, R6.reuse, R17 ;  /* 0x0000001106297220 */ /* 0x040fe20000410000 */
[----:B------:R-:W-:Y:S02]  /*9ba0*/  HADD2.F32 R56, -RZ, R56.H1_H1 ;  /* 0x30000038ff387230 */ /* 0x000fe40000004100 */
[-C--:B------:R-:W-:Y:S01]  /*9bb0*/  FMUL.FTZ R43, R6, R7.reuse ;  /* 0x00000007062b7220 */ /* 0x080fe20000410000 */
[----:B------:R-:W-:Y:S02]  /*9bc0*/  HADD2.F32 R5, -RZ, R5.H1_H1 ;  /* 0x30000005ff057230 */ /* 0x000fe40000004100 */
[C---:B------:R-:W-:Y:S01]  /*9bd0*/  FFMA.FTZ R41, R4.reuse, R7, -R41 ;  /* 0x0000000704297223 */ /* 0x040fe20000010829 */
[----:B------:R-:W-:Y:S01]  /*9be0*/  HADD2.F32 R52, -RZ, R52.H1_H1 ;  /* 0x30000034ff347230 */ /* 0x000fe20000004100 */
[----:B------:R-:W-:Y:S01]  /*9bf0*/  F2FP.F16.E4M3.UNPACK_B R7, R59.H1 ;  /* 0x0000003bff07723e */ /* 0x000fe200030006ff */
[----:B------:R-:W-:Y:S02]  /*9c00*/  HADD2.F32 R13, -RZ, R13.H1_H1 ;  /* 0x3000000dff0d7230 */ /* 0x000fe40000004100 */
[----:B------:R-:W-:Y:S01]  /*9c10*/  FFMA.FTZ R43, R4, R17, R43 ;  /* 0x00000011042b7223 */ /* 0x000fe2000001002b */
[C---:B------:R-:W-:Y:S01]  /*9c20*/  FMUL.FTZ R6, R5.reuse, R56 ;  /* 0x0000003805067220 */ /* 0x040fe20000410000 */
        /* <DEDUP_REMOVED lines=17> */
[----:B------:R-:W-:Y:S01]  /*9d40*/  FMUL.FTZ R7, R45, R12 ;  /* 0x0000000c2d077220 */ /* 0x000fe20000410000 */
[----:B------:R-:W-:Y:S01]  /*9d50*/  F2FP.SATFINITE.E4M3.F32.PACK_AB_MERGE_C R40, R49, R40, RZ ;  /* 0x000000283128723e */ /* 0x000fe200048070ff */
[----:B------:R-:W-:Y:S01]  /*9d60*/  FMUL.FTZ R6, R45, R36 ;  /* 0x000000242d067220 */ /* 0x000fe20000410000 */
[----:B------:R-:W-:Y:S01]  /*9d70*/  FFMA.FTZ R45, R4, R14, R5 ;  /* 0x0000000e042d7223 */ /* 0x000fe20000010005 */
[C---:B------:R-:W-:Y:S01]  /*9d80*/  FFMA.FTZ R36, R37.reuse, R36, R7 ;  /* 0x0000002425247223 */ /* 0x040fe20000010007 */
[----:B------:R-:W-:Y:S02]  /*9d90*/  HADD2.F32 R7, -RZ, R59.H0_H0 ;  /* 0x2000003bff077230 */ /* 0x000fe40000004100 */
[----:B------:R-:W-:Y:S01]  /*9da0*/  FFMA.FTZ R46, R37, R12, -R6 ;  /* 0x0000000c252e7223 */ /* 0x000fe20000010806 */
[----:B------:R-:W-:-:S02]  /*9db0*/  HADD2.F32 R5, -RZ, R44.H0_H0 ;  /* 0x2000002cff057230 */ /* 0x000fc40000004100 */
        /* <DEDUP_REMOVED lines=27> */
[----:B------:R0:W-:Y:S02]  /*9f70*/  STS.128 [R3+UR39+0x1e200], R64 ;  /* 0x01e2004003007988 */ /* 0x0001e40008000c27 */
.L_x_4412:
[----:B------:R-:W-:Y:S05]  /*9f80*/  BSYNC B1 ;  /* 0x0000000000017941 */ /* 0x000fea0003800000 */
.L_x_4411:
[----:B------:R-:W-:Y:S04]  /*9f90*/  BSSY B1, `(.L_x_4413) ;  /* 0x00000ff000017945 */ /* 0x000fe80003800000 */
[----:B------:R-:W-:Y:S05]  /*9fa0*/  @P1 BRA `(.L_x_4414) ;  /* 0x0000000c00f41947 */ /* 0x000fea0003800000 */
[----:B0----5:R-:W-:Y:S02]  /*9fb0*/  SHF.R.U32.HI R3, RZ, 0x8, R24 ;  /* 0x00000008ff037819 */ /* 0x021fe40000011618 */
[----:B------:R-:W-:Y:S02]  /*9fc0*/  LOP3.LUT R4, R24, 0xff, RZ, 0xc0, !PT ;  /* 0x000000ff18047812 */ /* 0x000fe400078ec0ff */
[----:B------:R-:W-:Y:S02]  /*9fd0*/  LOP3.LUT R3, R3, 0xff, RZ, 0xc0, !PT ;  /* 0x000000ff03037812 */ /* 0x000fe400078ec0ff */
[----:B------:R-:W-:Y:S02]  /*9fe0*/  SHF.R.U32.HI R5, RZ, 0x8, R25 ;  /* 0x00000008ff057819 */ /* 0x000fe40000011619 */
[----:B------:R-:W-:Y:S02]  /*9ff0*/  PRMT R36, R3, 0x7604, R4 ;  /* 0x0000760403247816 */ /* 0x000fe40000000004 */
[----:B------:R-:W-:-:S02]  /*a000*/  SHF.R.U32.HI R3, RZ, 0x8, R26 ;  /* 0x00000008ff037819 */ /* 0x000fc4000001161a */
[----:B------:R-:W-:Y:S02]  /*a010*/  LOP3.LUT R6, R25, 0xff, RZ, 0xc0, !PT ;  /* 0x000000ff19067812 */ /* 0x000fe400078ec0ff */
[----:B------:R-:W-:Y:S02]  /*a020*/  LOP3.LUT R5, R5, 0xff, RZ, 0xc0, !PT ;  /* 0x000000ff05057812 */ /* 0x000fe400078ec0ff */
[----:B------:R-:W-:Y:S02]  /*a030*/  LOP3.LUT R4, R26, 0xff, RZ, 0xc0, !PT ;  /* 0x000000ff1a047812 */ /* 0x000fe400078ec0ff */
[----:B------:R-:W-:Y:S02]  /*a040*/  LOP3.LUT R3, R3, 0xff, RZ, 0xc0, !PT ;  /* 0x000000ff03037812 */ /* 0x000fe400078ec0ff */
[----:B------:R-:W-:Y:S02]  /*a050*/  LEA.HI R21, R0, R21, RZ, 0x1c ;  /* 0x0000001500157211 */ /* 0x000fe400078fe0ff */
[----:B------:R-:W-:-:S02]  /*a060*/  PRMT R38, R5, 0x7604, R6 ;  /* 0x0000760405267816 */ /* 0x000fc40000000006 */
[----:B------:R-:W-:Y:S02]  /*a070*/  PRMT R40, R3, 0x7604, R4 ;  /* 0x0000760403287816 */ /* 0x000fe40000000004 */
[----:B------:R-:W-:Y:S02]  /*a080*/  SHF.R.U32.HI R5, RZ, 0x8, R27 ;  /* 0x00000008ff057819 */ /* 0x000fe4000001161b */
[----:B------:R-:W-:Y:S02]  /*a090*/  SHF.R.S32.HI R4, RZ, 0x1f, R21 ;  /* 0x0000001fff047819 */ /* 0x000fe40000011415 */
[----:B------:R-:W-:Y:S02]  /*a0a0*/  LOP3.LUT R6, R27, 0xff, RZ, 0xc0, !PT ;  /* 0x000000ff1b067812 */ /* 0x000fe400078ec0ff */
[----:B------:R-:W-:Y:S02]  /*a0b0*/  LOP3.LUT R5, R5, 0xff, RZ, 0xc0, !PT ;  /* 0x000000ff05057812 */ /* 0x000fe400078ec0ff */
[----:B------:R-:W-:Y:S01]  /*a0c0*/  LEA.HI R3, R4, R21, RZ, 0x2 ;  /* 0x0000001504037211 */ /* 0x000fe200078f10ff */
[----:B------:R-:W-:Y:S01]  /*a0d0*/  IMAD.SHL.U32 R21, R21, 0x10, RZ ;  /* 0x0000001015157824 */ /* 0x000fe200078e00ff */
[----:B------:R-:W-:-:S02]  /*a0e0*/  PRMT R44, R5, 0x7604, R6 ;  /* 0x00007604052c7816 */ /* 0x000fc40000000006 */
[----:B------:R-:W-:Y:S01]  /*a0f0*/  SHF.R.U32.HI R7, RZ, 0x8, R32 ;  /* 0x00000008ff077819 */ /* 0x000fe20000011620 */
[----:B------:R-:W-:Y:S01]  /*a100*/  IMAD.SHL.U32 R3, R3, 0x800, RZ ;  /* 0x0000080003037824 */ /* 0x000fe200078e00ff */
[----:B------:R-:W-:Y:S02]  /*a110*/  SHF.R.U32.HI R5, RZ, 0x8, R34 ;  /* 0x00000008ff057819 */ /* 0x000fe40000011622 */
[----:B------:R-:W-:Y:S02]  /*a120*/  LOP3.LUT R4, R42, 0x30, R21, 0xf8, !PT ;  /* 0x000000302a047812 */ /* 0x000fe400078ef815 */
[----:B------:R-:W-:Y:S02]  /*a130*/  LOP3.LUT R12, R32, 0xff, RZ, 0xc0, !PT ;  /* 0x000000ff200c7812 */ /* 0x000fe400078ec0ff */
[----:B------:R-:W-:Y:S02]  /*a140*/  LOP3.LUT R7, R7, 0xff, RZ, 0xc0, !PT ;  /* 0x000000ff07077812 */ /* 0x000fe400078ec0ff */
[----:B------:R-:W-:-:S02]  /*a150*/  LOP3.LUT R17, R5, 0xff, RZ, 0xc0, !PT ;  /* 0x000000ff05117812 */ /* 0x000fc400078ec0ff */
[----:B------:R-:W-:Y:S02]  /*a160*/  SHF.R.U32.HI R6, RZ, 0x8, R33 ;  /* 0x00000008ff067819 */ /* 0x000fe40000011621 */
[----:B------:R-:W-:Y:S02]  /*a170*/  LOP3.LUT R5, R4, R39, RZ, 0x3c, !PT ;  /* 0x0000002704057212 */ /* 0x000fe400078e3cff */
[----:B------:R-:W-:Y:S02]  /*a180*/  LOP3.LUT R4, R3, 0xffffe000, RZ, 0xc0, !PT ;  /* 0xffffe00003047812 */ /* 0x000fe400078ec0ff */
[----:B------:R-:W-:Y:S02]  /*a190*/  PRMT R47, R7, 0x7604, R12 ;  /* 0x00007604072f7816 */ /* 0x000fe4000000000c */
[----:B------:R-:W-:Y:S01]  /*a1a0*/  LOP3.LUT R7, R33, 0xff, RZ, 0xc0, !PT ;  /* 0x000000ff21077812 */ /* 0x000fe200078ec0ff */
[----:B----4-:R-:W-:Y:S01]  /*a1b0*/  LDS.128 R12, [R230+0x1e200] ;  /* 0x01e20000e60c7984 */ /* 0x010fe20000000c00 */
[----:B------:R-:W-:-:S02]  /*a1c0*/  LOP3.LUT R6, R6, 0xff, RZ, 0xc0, !PT ;  /* 0x000000ff06067812 */ /* 0x000fc400078ec0ff */
[----:B------:R-:W-:Y:S02]  /*a1d0*/  IADD3 R3, R5, R225, R4 ;  /* 0x000000e105037210 */ /* 0x000fe40007ffe004 */
[----:B------:R-:W-:Y:S02]  /*a1e0*/  PRMT R46, R6, 0x7604, R7 ;  /* 0x00007604062e7816 */ /* 0x000fe40000000007 */
[----:B------:R-:W-:Y:S01]  /*a1f0*/  SHF.R.U32.HI R37, RZ, 0x8, R35 ;  /* 0x00000008ff257819 */ /* 0x000fe20000011623 */
[----:B------:R-:W0:Y:S01]  /*a200*/  LDS.128 R4, [R3+UR39+0x1e200] ;  /* 0x01e2002703047984 */ /* 0x000e220008000c00 */
[----:B------:R-:W-:Y:S02]  /*a210*/  LOP3.LUT R50, R35, 0xff, RZ, 0xc0, !PT ;  /* 0x000000ff23327812 */ /* 0x000fe400078ec0ff */
[----:B------:R-:W-:Y:S02]  /*a220*/  LOP3.LUT R21, R37, 0xff, RZ, 0xc0, !PT ;  /* 0x000000ff25157812 */ /* 0x000fe400078ec0ff */
[----:B------:R-:W-:-:S02]  /*a230*/  SHF.R.U32.HI R37, RZ, 0x10, R26 ;  /* 0x00000010ff257819 */ /* 0x000fc4000001161a */
[----:B------:R-:W-:Y:S02]  /*a240*/  PRMT R53, R21, 0x7604, R50 ;  /* 0x0000760415357816 */ /* 0x000fe40000000032 */
[----:B------:R-:W-:Y:S02]  /*a250*/  SHF.R.U32.HI R21, RZ, 0x10, R25 ;  /* 0x00000010ff157819 */ /* 0x000fe40000011619 */
[----:B------:R-:W-:Y:S02]  /*a260*/  LOP3.LUT R37, R37, 0xff, RZ, 0xc0, !PT ;  /* 0x000000ff25257812 */ /* 0x000fe400078ec0ff */
[----:B------:R-:W-:Y:S02]  /*a270*/  LOP3.LUT R21, R21, 0xff, RZ, 0xc0, !PT ;  /* 0x000000ff15157812 */ /* 0x000fe400078ec0ff */
[----:B------:R-:W-:Y:S02]  /*a280*/  LOP3.LUT R48, R34, 0xff, RZ, 0xc0, !PT ;  /* 0x000000ff22307812 */ /* 0x000fe400078ec0ff */
[----:B------:R-:W-:-:S02]  /*a290*/  PRMT R41, R37, 0x7054, R40 ;  /* 0x0000705425297816 */ /* 0x000fc40000000028 */
[----:B------:R-:W-:Y:S02]  /*a2a0*/  SHF.R.U32.HI R37, RZ, 0x10, R33 ;  /* 0x00000010ff257819 */ /* 0x000fe40000011621 */
[----:B------:R-:W-:Y:S02]  /*a2b0*/  PRMT R21, R21, 0x7054, R38 ;  /* 0x0000705415157816 */ /* 0x000fe40000000026 */
[----:B------:R-:W-:Y:S02]  /*a2c0*/  PRMT R51, R17, 0x7604, R48 ;  /* 0x0000760411337816 */ /* 0x000fe40000000030 */
[----:B------:R-:W-:Y:S02]  /*a2d0*/  SHF.R.U32.HI R43, RZ, 0x10, R27 ;  /* 0x00000010ff2b7819 */ /* 0x000fe4000001161b */
[----:B------:R-:W-:Y:S02]  /*a2e0*/  SHF.R.U32.HI R38, RZ, 0x10, R34 ;  /* 0x00000010ff267819 */ /* 0x000fe40000011622 */
[----:B------:R-:W-:-:S02]  /*a2f0*/  SHF.R.U32.HI R17, RZ, 0x10, R24 ;  /* 0x00000010ff117819 */ /* 0x000fc40000011618 */
[----:B------:R-:W-:Y:S02]  /*a300*/  LOP3.LUT R37, R37, 0xff, RZ, 0xc0, !PT ;  /* 0x000000ff25257812 */ /* 0x000fe400078ec0ff */
[----:B------:R-:W-:Y:S02]  /*a310*/  LOP3.LUT R43, R43, 0xff, RZ, 0xc0, !PT ;  /* 0x000000ff2b2b7812 */ /* 0x000fe400078ec0ff */
[----:B------:R-:W-:Y:S02]  /*a320*/  SHF.R.U32.HI R40, RZ, 0x10, R35 ;  /* 0x00000010ff287819 */ /* 0x000fe40000011623 */
[----:B------:R-:W-:Y:S02]  /*a330*/  LOP3.LUT R38, R38, 0xff, RZ, 0xc0, !PT ;  /* 0x000000ff26267812 */ /* 0x000fe400078ec0ff */
[----:B------:R-:W-:Y:S02]  /*a340*/  LOP3.LUT R17, R17, 0xff, RZ, 0xc0, !PT ;  /* 0x000000ff11117812 */ /* 0x000fe400078ec0ff */
[----:B------:R-:W-:-:S02]  /*a350*/  PRMT R49, R37, 0x7054, R46 ;  /* 0x0000705425317816 */ /* 0x000fc4000000002e */
[----:B------:R-:W-:Y:S02]  /*a360*/  PRMT R45, R43, 0x7054, R44 ;  /* 0x000070542b2d7816 */ /* 0x000fe4000000002c */
[----:B------:R-:W-:Y:S02]  /*a370*/  LOP3.LUT R40, R40, 0xff, RZ, 0xc0, !PT ;  /* 0x000000ff28287812 */ /* 0x000fe400078ec0ff */
[----:B------:R-:W-:Y:S02]  /*a380*/  PRMT R51, R38, 0x7054, R51 ;  /* 0x0000705426337816 */ /* 0x000fe40000000033 */
[----:B------:R-:W-:Y:S02]  /*a390*/  PRMT R17, R17, 0x7054, R36 ;  /* 0x0000705411117816 */ /* 0x000fe40000000024 */
[----:B------:R-:W-:Y:S02]  /*a3a0*/  LOP3.LUT R38, R21, 0xff000000, R25, 0xf8, !PT ;  /* 0xff00000015267812 */ /* 0x000fe400078ef819 */
[----:B------:R-:W-:-:S02]  /*a3b0*/  LOP3.LUT R49, R49, 0xff000000, R33, 0xf8, !PT ;  /* 0xff00000031317812 */ /* 0x000fc400078ef821 */
[----:B------:R-:W-:Y:S02]  /*a3c0*/  SHF.R.U32.HI R36, RZ, 0x10, R32 ;  /* 0x00000010ff247819 */ /* 0x000fe40000011620 */
[----:B------:R-:W-:Y:S02]  /*a3d0*/  PRMT R53, R40, 0x7054, R53 ;  /* 0x0000705428357816 */ /* 0x000fe40000000035 */
[----:B------:R-:W-:Y:S02]  /*a3e0*/  LOP3.LUT R45, R45, 0xff000000, R27, 0xf8, !PT ;  /* 0xff0000002d2d7812 */ /* 0x000fe400078ef81b */
[----:B------:R-:W-:Y:S02]  /*a3f0*/  F2FP.F16.E4M3.UNPACK_B R40, R38 ;  /* 0x00000026ff28723e */ /* 0x000fe400020006ff */
[----:B------:R-:W-:Y:S02]  /*a400*/  F2FP.F16.E4M3.UNPACK_B R44, R49 ;  /* 0x00000031ff2c723e */ /* 0x000fe400020006ff */
[----:B0-----:R-:W-:-:S02]  /*a410*/  F2FP.F16.E4M3.UNPACK_B R27, R5 ;  /* 0x00000005ff1b723e */ /* 0x001fc400020006ff */
[----:B------:R-:W-:Y:S01]  /*a420*/  LOP3.LUT R36, R36, 0xff, RZ, 0xc0, !PT ;  /* 0x000000ff24247812 */ /* 0x000fe200078ec0ff */
[----:B------:R-:W-:Y:S01]  /*a430*/  HADD2.F32 R46, -RZ, R44.H0_H0 ;  /* 0x2000002cff2e7230 */ /* 0x000fe20000004100 */
[----:B------:R-:W-:Y:S01]  /*a440*/  LOP3.LUT R37, R17, 0xff000000, R24, 0xf8, !PT ;  /* 0xff00000011257812 */ /* 0x000fe200078ef818 */
[--C-:B------:R-:W-:Y:S01]  /*a450*/  HADD2.F32 R33, -RZ, R27.reuse.H0_H0 ;  /* 0x2000001bff217230 */ /* 0x100fe20000004100 */
[----:B------:R-:W-:Y:S01]  /*a460*/  LOP3.LUT R43, R41, 0xff000000, R26, 0xf8, !PT ;  /* 0xff000000292b7812 */ /* 0x000fe200078ef81a */
[----:B------:R-:W-:Y:S01]  /*a470*/  HADD2.F32 R41, -RZ, R40.H0_H0 ;  /* 0x20000028ff297230 */ /* 0x000fe20000004100 */
[----:B------:R-:W-:Y:S01]  /*a480*/  F2FP.F16.E4M3.UNPACK_B R17, R13 ;  /* 0x0000000dff11723e */ /* 0x000fe200020006ff */
[----:B------:R-:W-:Y:S01]  /*a490*/  HADD2.F32 R44, -RZ, R44.H1_H1 ;  /* 0x3000002cff2c7230 */ /* 0x000fe20000004100 */
[----:B------:R-:W-:Y:S01]  /*a4a0*/  PRMT R47, R36, 0x7054, R47 ;  /* 0x00007054242f7816 */ /* 0x000fe2000000002f */
[----:B------:R-:W-:Y:S01]  /*a4b0*/  HADD2.F32 R27, -RZ, R27.H1_H1 ;  /* 0x3000001bff1b7230 */ /* 0x000fe20000004100 */
[----:B------:R-:W-:Y:S01]  /*a4c0*/  F2FP.F16.E4M3.UNPACK_B R25, R15 ;  /* 0x0000000fff19723e */ /* 0x000fe200020006ff */
[----:B------:R-:W-:Y:S01]  /*a4d0*/  FMUL.FTZ R55, R33, R41 ;  /* 0x0000002921377220 */ /* 0x000fe20000410000 */
[----:B------:R-:W-:Y:S01]  /*a4e0*/  F2FP.F16.E4M3.UNPACK_B R26, R15.H1 ;  /* 0x0000000fff1a723e */ /* 0x000fe200030006ff */
[----:B------:R-:W-:Y:S01]  /*a4f0*/  HADD2.F32 R40, -RZ, R40.H1_H1 ;  /* 0x30000028ff287230 */ /* 0x000fe20000004100 */
[----:B------:R-:W-:-:S02]  /*a500*/  F2FP.F16.E4M3.UNPACK_B R15, R14 ;  /* 0x0000000eff0f723e */ /* 0x000fc400020006ff */
[----:B------:R-:W-:Y:S01]  /*a510*/  F2FP.F16.E4M3.UNPACK_B R24, R14.H1 ;  /* 0x0000000eff18723e */ /* 0x000fe200030006ff */
[--C-:B------:R-:W-:Y:S01]  /*a520*/  HADD2.F32 R14, -RZ, R17.reuse.H0_H0 ;  /* 0x20000011ff0e7230 */ /* 0x100fe20000004100 */
[----:B------:R-:W-:Y:S01]  /*a530*/  LOP3.LUT R47, R47, 0xff000000, R32, 0xf8, !PT ;  /* 0xff0000002f2f7812 */ /* 0x000fe200078ef820 */
[----:B------:R-:W-:Y:S01]  /*a540*/  HADD2.F32 R17, -RZ, R17.H1_H1 ;  /* 0x30000011ff117230 */ /* 0x000fe20000004100 */
[----:B------:R-:W-:Y:S01]  /*a550*/  LOP3.LUT R48, R51, 0xff000000, R34, 0xf8, !PT ;  /* 0xff00000033307812 */ /* 0x000fe200078ef822 */
[-C--:B------:R-:W-:Y:S01]  /*a560*/  FMUL.FTZ R51, R33, R46.reuse ;  /* 0x0000002e21337220 */ /* 0x080fe20000410000 */
[----:B------:R-:W-:Y:S01]  /*a570*/  F2FP.F16.E4M3.UNPACK_B R32, R5.H1 ;  /* 0x00000005ff20723e */ /* 0x000fe200030006ff */
[C---:B------:R-:W-:Y:S01]  /*a580*/  FFMA.FTZ R55, R14.reuse, R46, R55 ;  /* 0x0000002e0e377223 */ /* 0x040fe20000010037 */
[----:B------:R-:W-:Y:S01]  /*a590*/  F2FP.F16.E4M3.UNPACK_B R49, R49.H1 ;  /* 0x00000031ff31723e */ /* 0x000fe200030006ff */
[----:B------:R-:W-:Y:S01]  /*a5a0*/  FFMA.FTZ R50, R14, R41, -R51 ;  /* 0x000000290e327223 */ /* 0x000fe20000010833 */
[----:B------:R-:W-:Y:S01]  /*a5b0*/  F2FP.F16.E4M3.UNPACK_B R38, R38.H1 ;  /* 0x00000026ff26723e */ /* 0x000fe200030006ff */
[----:B------:R-:W-:Y:S01]  /*a5c0*/  FMUL.FTZ R14, R27, R44 ;  /* 0x0000002c1b0e7220 */ /* 0x000fe20000410000 */
[-C--:B------:R-:W-:Y:S01]  /*a5d0*/  F2FP.F16.E4M3.UNPACK_B R33, R6.reuse ;  /* 0x00000006ff21723e */ /* 0x080fe200020006ff */
[----:B------:R-:W-:Y:S01]  /*a5e0*/  HADD2.F32 R51, -RZ, R49.H0_H0 ;  /* 0x20000031ff337230 */ /* 0x000fe20000004100 */
[----:B------:R-:W-:Y:S01]  /*a5f0*/  F2FP.F16.E4M3.UNPACK_B R34, R6.H1 ;  /* 0x00000006ff22723e */ /* 0x000fe200030006ff */
[----:B------:R-:W-:Y:S01]  /*a600*/  HADD2.F32 R6, -RZ, R32.H0_H0 ;  /* 0x20000020ff067230 */ /* 0x000fe20000004100 */
[----:B------:R-:W-:Y:S01]  /*a610*/  F2FP.F16.E4M3.UNPACK_B R21, R13.H1 ;  /* 0x0000000dff15723e */ /* 0x000fe200030006ff */
[----:B------:R-:W-:-:S02]  /*a620*/  HADD2.F32 R41, -RZ, R38.H0_H0 ;  /* 0x20000026ff297230 */ /* 0x000fc40000004100 */
[----:B------:R-:W-:Y:S01]  /*a630*/  FMUL.FTZ R27, R27, R40 ;  /* 0x000000281b1b7220 */ /* 0x000fe20000410000 */
[----:B------:R-:W-:Y:S01]  /*a640*/  LOP3.LUT R53, R53, 0xff000000, R35, 0xf8, !PT ;  /* 0xff00000035357812 */ /* 0x000fe200078ef823 */
[C---:B------:R-:W-:Y:S01]  /*a650*/  FMUL.FTZ R59, R6.reuse, R51 ;  /* 0x00000033063b7220 */ /* 0x040fe20000410000 */
[-C--:B------:R-:W-:Y:S01]  /*a660*/  F2FP.F16.E4M3.UNPACK_B R35, R7.reuse ;  /* 0x00000007ff23723e */ /* 0x080fe200020006ff */
[C---:B------:R-:W-:Y:S01]  /*a670*/  FFMA.FTZ R44, R17.reuse, R44, R27 ;  /* 0x0000002c112c7223 */ /* 0x040fe2000001001b */
[----:B------:R-:W-:Y:S01]  /*a680*/  F2FP.F16.E4M3.UNPACK_B R36, R7.H1 ;  /* 0x00000007ff24723e */ /* 0x000fe200030006ff */
[----:B------:R-:W-:Y:S01]  /*a690*/  FMUL.FTZ R6, R6, R41 ;  /* 0x0000002906067220 */ /* 0x000fe20000410000 */
[----:B------:R-:W-:Y:S01]  /*a6a0*/  F2FP.F16.E4M3.UNPACK_B R5, R4 ;  /* 0x00000004ff05723e */ /* 0x000fe200020006ff */
[----:B------:R-:W-:Y:S01]  /*a6b0*/  FFMA.FTZ R57, R17, R40, -R14 ;  /* 0x0000002811397223 */ /* 0x000fe2000001080e */
[----:B------:R-:W-:Y:S01]  /*a6c0*/  F2FP.F16.E4M3.UNPACK_B R7, R4.H1 ;  /* 0x00000004ff07723e */ /* 0x000fe200030006ff */
[----:B------:R-:W-:Y:S01]  /*a6d0*/  HADD2.F32 R4, -RZ, R21.H0_H0 ;  /* 0x20000015ff047230 */ /* 0x000fe20000004100 */
[----:B------:R-:W-:Y:S01]  /*a6e0*/  F2FP.F16.E4M3.UNPACK_B R27, R53 ;  /* 0x00000035ff1b723e */ /* 0x000fe200020006ff */
[----:B------:R-:W-:Y:S01]  /*a6f0*/  HADD2.F32 R49, -RZ, R49.H1_H1 ;  /* 0x30000031ff317230 */ /* 0x000fe20000004100 */
[----:B------:R-:W-:Y:S01]  /*a700*/  F2FP.F16.E4M3.UNPACK_B R14, R45 ;  /* 0x0000002dff0e723e */ /* 0x000fe200020006ff */
[----:B------:R-:W-:-:S02]  /*a710*/  HADD2.F32 R32, -RZ, R32.H1_H1 ;  /* 0x30000020ff207230 */ /* 0x000fc40000004100 */
[C---:B------:R-:W-:Y:S01]  /*a720*/  FFMA.FTZ R59, R4.reuse, R41, -R59 ;  /* 0x00000029043b7223 */ /* 0x040fe2000001083b */
[----:B------:R-:W-:Y:S01]  /*a730*/  FFMA.FTZ R51, R4, R51, R6 ;  /* 0x0000003304337223 */ /* 0x000fe20000010006 */
[----:B------:R-:W-:Y:S01]  /*a740*/  HADD2.F32 R38, -RZ, R38.H1_H1 ;  /* 0x30000026ff267230 */ /* 0x000fe20000004100 */
[----:B------:R-:W-:Y:S01]  /*a750*/  F2FP.F16.E4M3.UNPACK_B R53, R53.H1 ;  /* 0x00000035ff35723e */ /* 0x000fe200030006ff */
[----:B------:R-:W-:Y:S02]  /*a760*/  HADD2.F32 R41, -RZ, R27.H0_H0 ;  /* 0x2000001bff297230 */ /* 0x000fe40000004100 */
[C---:B------:R-:W-:Y:S01]  /*a770*/  FMUL.FTZ R40, R32.reuse, R49 ;  /* 0x0000003120287220 */ /* 0x040fe20000410000 */
[----:B------:R-:W-:Y:S02]  /*a780*/  HADD2.F32 R6, -RZ, R35.H0_H0 ;  /* 0x20000023ff067230 */ /* 0x000fe40000004100 */
[----:B------:R-:W-:Y:S01]  /*a790*/  FMUL.FTZ R32, R32, R38 ;  /* 0x0000002620207220 */ /* 0x000fe20000410000 */
[----:B------:R-:W-:Y:S01]  /*a7a0*/  HADD2.F32 R17, -RZ, R14.H0_H0 ;  /* 0x2000000eff117230 */ /* 0x000fe20000004100 */
[----:B------:R-:W-:Y:S01]  /*a7b0*/  F2FP.F16.E4M3.UNPACK_B R45, R45.H1 ;  /* 0x0000002dff2d723e */ /* 0x000fe200030006ff */
[----:B------:R-:W-:-:S02]  /*a7c0*/  HADD2.F32 R21, -RZ, R21.H1_H1 ;  /* 0x30000015ff157230 */ /* 0x000fc40000004100 */
[C---:B------:R-:W-:Y:S01]  /*a7d0*/  FMUL.FTZ R61, R6.reuse, R41 ;  /* 0x00000029063d7220 */ /* 0x040fe20000410000 */
[----:B------:R-:W-:Y:S02]  /*a7e0*/  HADD2.F32 R4, -RZ, R25.H0_H0 ;  /* 0x20000019ff047230 */ /* 0x000fe40000004100 */
[----:B------:R-:W-:Y:S01]  /*a7f0*/  FMUL.FTZ R6, R6, R17 ;  /* 0x0000001106067220 */ /* 0x000fe20000410000 */
[----:B------:R-:W-:Y:S02]  /*a800*/  HADD2.F32 R35, -RZ, R35.H1_H1 ;  /* 0x30000023ff237230 */ /* 0x000fe40000004100 */
[C---:B------:R-:W-:Y:S01]  /*a810*/  FFMA.FTZ R46, R21.reuse, R49, R32 ;  /* 0x00000031152e7223 */ /* 0x040fe20000010020 */
[----:B------:R-:W-:Y:S01]  /*a820*/  FFMA.FTZ R40, R21, R38, -R40 ;  /* 0x0000002615287223 */ /* 0x000fe20000010828 */
[C---:B------:R-:W-:Y:S01]  /*a830*/  FFMA.FTZ R49, R4.reuse, R41, R6 ;  /* 0x0000002904317223 */ /* 0x040fe20000010006 */
[----:B------:R-:W-:Y:S01]  /*a840*/  FFMA.FTZ R61, R4, R17, -R61 ;  /* 0x00000011043d7223 */ /* 0x000fe2000001083d */
[----:B------:R-:W-:Y:S01]  /*a850*/  HADD2.F32 R21, -RZ, R53.H0_H0 ;  /* 0x20000035ff157230 */ /* 0x000fe20000004100 */
[-C--:B------:R-:W-:Y:S01]  /*a860*/  F2FP.F16.E4M3.UNPACK_B R13, R12.reuse ;  /* 0x0000000cff0d723e */ /* 0x080fe200020006ff */
[----:B------:R-:W-:Y:S01]  /*a870*/  HADD2.F32 R6, -RZ, R36.H0_H0 ;  /* 0x20000024ff067230 */ /* 0x000fe20000004100 */
[----:B------:R-:W-:Y:S01]  /*a880*/  F2FP.F16.E4M3.UNPACK_B R12, R12.H1 ;  /* 0x0000000cff0c723e */ /* 0x000fe200030006ff */
[----:B------:R-:W-:Y:S01]  /*a890*/  HADD2.F32 R17, -RZ, R45.H0_H0 ;  /* 0x2000002dff117230 */ /* 0x000fe20000004100 */
[----:B------:R-:W-:Y:S01]  /*a8a0*/  F2FP.SATFINITE.E4M3.F32.PACK_AB_MERGE_C R40, R40, R59, RZ ;  /* 0x0000003b2828723e */ /* 0x000fe200048070ff */
[----:B------:R-:W-:-:S02]  /*a8b0*/  HADD2.F32 R32, -RZ, R27.H1_H1 ;  /* 0x3000001bff207230 */ /* 0x000fc40000004100 */
[C---:B------:R-:W-:Y:S01]  /*a8c0*/  FMUL.FTZ R27, R6.reuse, R21 ;  /* 0x00000015061b7220 */ /* 0x040fe20000410000 */
[----:B------:R-:W-:Y:S02]  /*a8d0*/  HADD2.F32 R4, -RZ, R26.H0_H0 ;  /* 0x2000001aff047230 */ /* 0x000fe40000004100 */
[----:B------:R-:W-:Y:S01]  /*a8e0*/  FMUL.FTZ R6, R6, R17 ;  /* 0x0000001106067220 */ /* 0x000fe20000410000 */
[----:B------:R-:W-:Y:S02]  /*a8f0*/  HADD2.F32 R14, -RZ, R14.H1_H1 ;  /* 0x3000000eff0e7230 */ /* 0x000fe40000004100 */
[C---:B------:R-:W-:Y:S01]  /*a900*/  FMUL.FTZ R38, R35.reuse, R32 ;  /* 0x0000002023267220 */ /* 0x040fe20000410000 */
[----:B------:R-:W-:Y:S02]  /*a910*/  HADD2.F32 R25, -RZ, R25.H1_H1 ;  /* 0x30000019ff197230 */ /* 0x000fe40000004100 */
[C---:B------:R-:W-:Y:S01]  /*a920*/  FFMA.FTZ R60, R4.reuse, R21, R6 ;  /* 0x00000015043c7223 */ /* 0x040fe20000010006 */
[----:B------:R-:W-:Y:S01]  /*a930*/  F2FP.F16.E4M3.UNPACK_B R21, R47.H1 ;  /* 0x0000002fff15723e */ /* 0x000fe200030006ff */
[-C--:B------:R-:W-:Y:S01]  /*a940*/  FMUL.FTZ R35, R35, R14.reuse ;  /* 0x0000000e23237220 */ /* 0x080fe20000410000 */
[----:B------:R-:W-:Y:S01]  /*a950*/  FFMA.FTZ R58, R4, R17, -R27 ;  /* 0x00000011043a7223 */ /* 0x000fe2000001081b */
[C---:B------:R-:W-:Y:S01]  /*a960*/  FFMA.FTZ R54, R25.reuse, R14, -R38 ;  /* 0x0000000e19367223 */ /* 0x040fe20000010826 */
[----:B------:R-:W-:Y:S01]  /*a970*/  F2FP.F16.E4M3.UNPACK_B R14, R37.H1 ;  /* 0x00000025ff0e723e */ /* 0x000fe200030006ff */
[----:B------:R-:W-:Y:S01]  /*a980*/  FFMA.FTZ R56, R25, R32, R35 ;  /* 0x0000002019387223 */ /* 0x000fe20000010023 */
[----:B------:R-:W-:Y:S01]  /*a990*/  HADD2.F32 R53, -RZ, R53.H1_H1 ;  /* 0x30000035ff357230 */ /* 0x000fe20000004100 */
[----:B------:R-:W-:Y:S01]  /*a9a0*/  F2FP.F16.E4M3.UNPACK_B R47, R47 ;  /* 0x0000002fff2f723e */ /* 0x000fe200020006ff */
[----:B------:R-:W-:Y:S01]  /*a9b0*/  HADD2.F32 R36, -RZ, R36.H1_H1 ;  /* 0x30000024ff247230 */ /* 0x000fe20000004100 */
[----:B------:R-:W-:Y:S01]  /*a9c0*/  F2FP.F16.E4M3.UNPACK_B R37, R37 ;  /* 0x00000025ff25723e */ /* 0x000fe200020006ff */
[----:B------:R-:W-:Y:S01]  /*a9d0*/  HADD2.F32 R25, -RZ, R21.H0_H0 ;  /* 0x20000015ff197230 */ /* 0x000fe20000004100 */
[----:B------:R-:W-:Y:S01]  /*a9e0*/  F2FP.SATFINITE.E4M3.F32.PACK_AB_MERGE_C R57, R57, R50, R40 ;  /* 0x000000323939723e */ /* 0x000fe20004807028 */
[----:B------:R-:W-:-:S02]  /*a9f0*/  HADD2.F32 R6, -RZ, R7.H0_H0 ;  /* 0x20000007ff067230 */ /* 0x000fc40000004100 */
[----:B------:R-:W-:Y:S01]  /*aa00*/  FMUL.FTZ R35, R36, R53 ;  /* 0x0000003524237220 */ /* 0x000fe20000410000 */
[----:B------:R-:W-:Y:S02]  /*aa10*/  HADD2.F32 R17, -RZ, R14.H0_H0 ;  /* 0x2000000eff117230 */ /* 0x000fe40000004100 */
[----:B------:R-:W-:Y:S02]  /*aa20*/  HADD2.F32 R45, -RZ, R45.H1_H1 ;  /* 0x3000002dff2d7230 */ /* 0x000fe40000004100 */
[C---:B------:R-:W-:Y:S01]  /*aa30*/  FMUL.FTZ R27, R6.reuse, R25 ;  /* 0x00000019061b7220 */ /* 0x040fe20000410000 */
[----:B------:R-:W-:Y:S02]  /*aa40*/  HADD2.F32 R26, -RZ, R26.H1_H1 ;  /* 0x3000001aff1a7230 */ /* 0x000fe40000004100 */
[----:B------:R-:W-:Y:S01]  /*aa50*/  FMUL.FTZ R6, R6, R17 ;  /* 0x0000001106067220 */ /* 0x000fe20000410000 */
[----:B------:R-:W-:Y:S02]  /*aa60*/  HADD2.F32 R4, -RZ, R12.H0_H0 ;  /* 0x2000000cff047230 */ /* 0x000fe40000004100 */
[----:B------:R-:W-:Y:S01]  /*aa70*/  FMUL.FTZ R36, R36, R45 ;  /* 0x0000002d24247220 */ /* 0x000fe20000410000 */
[----:B------:R-:W-:-:S02]  /*aa80*/  HADD2.F32 R21, -RZ, R21.H1_H1 ;  /* 0x30000015ff157230 */ /* 0x000fc40000004100 */
[----:B------:R-:W-:Y:S01]  /*aa90*/  FFMA.FTZ R45, R26, R45, -R35 ;  /* 0x0000002d1a2d7223 */ /* 0x000fe20000010823 */
[----:B------:R-:W-:Y:S02]  /*aaa0*/  HADD2.F32 R7, -RZ, R7.H1_H1 ;  /* 0x30000007ff077230 */ /* 0x000fe40000004100 */
[C---:B------:R-:W-:Y:S01]  /*aab0*/  FFMA.FTZ R27, R4.reuse, R17, -R27 ;  /* 0x00000011041b7223 */ /* 0x040fe2000001081b */
[----:B------:R-:W-:Y:S02]  /*aac0*/  HADD2.F32 R14, -RZ, R14.H1_H1 ;  /* 0x3000000eff0e7230 */ /* 0x000fe40000004100 */
[----:B------:R-:W-:Y:S01]  /*aad0*/  FFMA.FTZ R35, R4, R25, R6 ;  /* 0x0000001904237223 */ /* 0x000fe20000010006 */
[----:B------:R-:W-:Y:S02]  /*aae0*/  HADD2.F32 R12, -RZ, R12.H1_H1 ;  /* 0x3000000cff0c7230 */ /* 0x000fe40000004100 */
[----:B------:R-:W-:Y:S01]  /*aaf0*/  FMUL.FTZ R25, R7, R21 ;  /* 0x0000001507197220 */ /* 0x000fe20000410000 */
[----:B------:R-:W-:-:S02]  /*ab00*/  HADD2.F32 R17, -RZ, R47.H0_H0 ;  /* 0x2000002fff117230 */ /* 0x000fc40000004100 */
[-C--:B------:R-:W-:Y:S01]  /*ab10*/  FMUL.FTZ R4, R7, R14.reuse ;  /* 0x0000000e07047220 */ /* 0x080fe20000410000 */
[----:B------:R-:W-:Y:S02]  /*ab20*/  HADD2.F32 R6, -RZ, R5.H0_H0 ;  /* 0x20000005ff067230 */ /* 0x000fe40000004100 */
[----:B------:R-:W-:Y:S01]  /*ab30*/  FFMA.FTZ R53, R26, R53, R36 ;  /* 0x000000351a357223 */ /* 0x000fe20000010024 */
[----:B------:R-:W-:Y:S02]  /*ab40*/  HADD2.F32 R7, -RZ, R37.H0_H0 ;  /* 0x20000025ff077230 */ /* 0x000fe40000004100 */
[C---:B------:R-:W-:Y:S01]  /*ab50*/  FFMA.FTZ R36, R12.reuse, R14, -R25 ;  /* 0x0000000e0c247223 */ /* 0x040fe20000010819 */
[----:B------:R-:W-:Y:S01]  /*ab60*/  FFMA.FTZ R38, R12, R21, R4 ;  /* 0x000000150c267223 */ /* 0x000fe20000010004 */
[----:B------:R-:W-:Y:S02]  /*ab70*/  HADD2.F32 R4, -RZ, R13.H0_H0 ;  /* 0x2000000dff047230 */ /* 0x000fe40000004100 */
[C---:B------:R-:W-:Y:S01]  /*ab80*/  FMUL.FTZ R21, R6.reuse, R17 ;  /* 0x0000001106157220 */ /* 0x040fe20000410000 */
[----:B------:R-:W-:Y:S01]  /*ab90*/  FMUL.FTZ R25, R6, R7 ;  /* 0x0000000706197220 */ /* 0x000fe20000410000 */
[----:B------:R-:W-:Y:S01]  /*aba0*/  HADD2.F32 R12, -RZ, R47.H1_H1 ;  /* 0x3000002fff0c7230 */ /* 0x000fe20000004100 */
[----:B------:R-:W-:Y:S01]  /*abb0*/  F2FP.F16.E4M3.UNPACK_B R14, R48.H1 ;  /* 0x00000030ff0e723e */ /* 0x000fe200030006ff */
[----:B------:R-:W-:-:S02]  /*abc0*/  HADD2.F32 R5, -RZ, R5.H1_H1 ;  /* 0x30000005ff057230 */ /* 0x000fc40000004100 */
[C---:B------:R-:W-:Y:S01]  /*abd0*/  FFMA.FTZ R21, R4.reuse, R7, -R21 ;  /* 0x0000000704157223 */ /* 0x040fe20000010815 */
[----:B------:R-:W-:Y:S02]  /*abe0*/  HADD2.F32 R6, -RZ, R37.H1_H1 ;  /* 0x30000025ff067230 */ /* 0x000fe40000004100 */
[----:B------:R-:W-:Y:S01]  /*abf0*/  FFMA.FTZ R25, R4, R17, R25 ;  /* 0x0000001104197223 */ /* 0x000fe20000010019 */
[----:B------:R-:W-:Y:S02]  /*ac00*/  HADD2.F32 R13, -RZ, R13.H1_H1 ;  /* 0x3000000dff0d7230 */ /* 0x000fe40000004100 */
[C---:B------:R-:W-:Y:S01]  /*ac10*/  FMUL.FTZ R26, R5.reuse, R12 ;  /* 0x0000000c051a7220 */ /* 0x040fe20000410000 */
        /* <DEDUP_REMOVED lines=18> */
[--C-:B------:R-:W-:Y:S02]  /*ad40*/  HADD2.F32 R5, -RZ, R33.reuse.H0_H0 ;  /* 0x20000021ff057230 */ /* 0x100fe40000004100 */
[C---:B------:R-:W-:Y:S01]  /*ad50*/  FMUL.FTZ R41, R34.reuse, R13 ;  /* 0x0000000d22297220 */ /* 0x040fe20000410000 */
[-C--:B------:R-:W-:Y:S01]  /*ad60*/  FMUL.FTZ R6, R34, R7.reuse ;  /* 0x0000000722067220 */ /* 0x080fe20000410000 */
[----:B------:R-:W-:Y:S01]  /*ad70*/  HADD2.F32 R33, -RZ, R33.H1_H1 ;  /* 0x30000021ff217230 */ /* 0x000fe20000004100 */
[----:B------:R-:W-:Y:S01]  /*ad80*/  F2FP.SATFINITE.E4M3.F32.PACK_AB_MERGE_C R45, R45, R58, RZ ;  /* 0x0000003a2d2d723e */ /* 0x000fe200048070ff */
[C---:B------:R-:W-:Y:S01]  /*ad90*/  FFMA.FTZ R34, R24.reuse, R7, -R41 ;  /* 0x0000000718227223 */ /* 0x040fe20000010829 */
[----:B------:R-:W-:Y:S01]  /*ada0*/  FFMA.FTZ R52, R24, R13, R6 ;  /* 0x0000000d18347223 */ /* 0x000fe20000010006 */
[----:B------:R-:W-:Y:S01]  /*adb0*/  HADD2.F32 R6, -RZ, R43.H0_H0 ;  /* 0x2000002bff067230 */ /* 0x000fe20000004100 */
[----:B------:R-:W-:Y:S01]  /*adc0*/  F2FP.SATFINITE.E4M3.F32.PACK_AB_MERGE_C R27, R36, R27, RZ ;  /* 0x0000001b241b723e */ /* 0x000fe200048070ff */
[--C-:B------:R-:W-:Y:S01]  /*add0*/  HADD2.F32 R7, -RZ, R48.reuse.H0_H0 ;  /* 0x20000030ff077230 */ /* 0x100fe20000004100 */
[----:B------:R-:W-:Y:S01]  /*ade0*/  F2FP.SATFINITE.E4M3.F32.PACK_AB_MERGE_C R34, R34, R37, RZ ;  /* 0x000000252222723e */ /* 0x000fe200048070ff */
[----:B------:R-:W-:-:S02]  /*adf0*/  HADD2.F32 R48, -RZ, R48.H1_H1 ;  /* 0x30000030ff307230 */ /* 0x000fc40000004100 */
[C---:B------:R-:W-:Y:S01]  /*ae00*/  FMUL.FTZ R14, R5.reuse, R6 ;  /* 0x00000006050e7220 */ /* 0x040fe20000410000 */
[----:B------:R-:W-:Y:S02]  /*ae10*/  HADD2.F32 R12, -RZ, R43.H1_H1 ;  /* 0x3000002bff0c7230 */ /* 0x000fe40000004100 */
[----:B------:R-:W-:Y:S01]  /*ae20*/  FMUL.FTZ R13, R5, R7 ;  /* 0x00000007050d7220 */ /* 0x000fe20000410000 */
[--C-:B------:R-:W-:Y:S02]  /*ae30*/  HADD2.F32 R4, -RZ, R15.reuse.H0_H0 ;  /* 0x2000000fff047230 */ /* 0x100fe40000004100 */
[C---:B------:R-:W-:Y:S01]  /*ae40*/  FMUL.FTZ R24, R33.reuse, R48 ;  /* 0x0000003021187220 */ /* 0x040fe20000410000 */
[----:B------:R-:W-:Y:S02]  /*ae50*/  HADD2.F32 R15, -RZ, R15.H1_H1 ;  /* 0x3000000fff0f7230 */ /* 0x000fe40000004100 */
[----:B------:R-:W-:Y:S01]  /*ae60*/  FMUL.FTZ R33, R33, R12 ;  /* 0x0000000c21217220 */ /* 0x000fe20000410000 */
[----:B------:R-:W-:Y:S01]  /*ae70*/  F2FP.SATFINITE.E4M3.F32.PACK_AB_MERGE_C R5, R46, R51, RZ ;  /* 0x000000332e05723e */ /* 0x000fe200048070ff */
[C---:B------:R-:W-:Y:S01]  /*ae80*/  FFMA.FTZ R14, R4.reuse, R7, R14 ;  /* 0x00000007040e7223 */ /* 0x040fe2000001000e */
[----:B------:R-:W-:Y:S01]  /*ae90*/  FFMA.FTZ R13, R4, R6, -R13 ;  /* 0x00000006040d7223 */ /* 0x000fe2000001080d */
[----:B------:R-:W-:Y:S01]  /*aea0*/  FFMA.FTZ R24, R15, R12, -R24 ;  /* 0x0000000c0f187223 */ /* 0x000fe20000010818 */
[----:B------:R-:W-:Y:S01]  /*aeb0*/  F2FP.SATFINITE.E4M3.F32.PACK_AB_MERGE_C R7, R53, R60, RZ ;  /* 0x0000003c3507723e */ /* 0x000fe200048070ff */
[----:B------:R-:W-:Y:S01]  /*aec0*/  FFMA.FTZ R33, R15, R48, R33 ;  /* 0x000000300f217223 */ /* 0x000fe20000010021 */
        /* <DEDUP_REMOVED lines=9> */
[----:B------:R-:W-:-:S05]  /*af60*/  F2FP.SATFINITE.E4M3.F32.PACK_AB_MERGE_C R6, R33, R14, R6 ;  /* 0x0000000e2106723e */ /* 0x000fca0004807006 */
[----:B------:R1:W-:Y:S02]  /*af70*/  STS.128 [R3+UR39+0x1e200], R4 ;  /* 0x01e2000403007988 */ /* 0x0003e40008000c27 */
.L_x_4414:
[----:B------:R-:W-:Y:S05]  /*af80*/  BSYNC B1 ;  /* 0x0000000000017941 */ /* 0x000fea0003800000 */
.L_x_4413:
[----:B------:R-:W-:Y:S05]  /*af90*/  @P2 BRA `(.L_x_4396) ;  /* 0x0000000c00d42947 */ /* 0x000fea0003800000 */
[----:B------:R-:W-:Y:S02]  /*afa0*/  LEA.HI R0, R0, R20, RZ, 0x1c ;  /* 0x0000001400007211 */ /* 0x000fe400078fe0ff */
[----:B01---5:R-:W-:Y:S02]  /*afb0*/  SHF.R.U32.HI R5, RZ, 0x8, R28 ;  /* 0x00000008ff057819 */ /* 0x023fe4000001161c */
[----:B------:R-:W-:Y:S01]  /*afc0*/  SHF.R.U32.HI R7, RZ, 0x8, R29 ;  /* 0x00000008ff077819 */ /* 0x000fe2000001161d */
[----:B------:R-:W-:Y:S01]  /*afd0*/  IMAD.SHL.U32 R3, R0, 0x10, RZ ;  /* 0x0000001000037824 */ /* 0x000fe200078e00ff */
[----:B------:R-:W-:Y:S02]  /*afe0*/  LOP3.LUT R4, R28, 0xff, RZ, 0xc0, !PT ;  /* 0x000000ff1c047812 */ /* 0x000fe400078ec0ff */
[----:B------:R-:W-:Y:S02]  /*aff0*/  LOP3.LUT R6, R29, 0xff, RZ, 0xc0, !PT ;  /* 0x000000ff1d067812 */ /* 0x000fe400078ec0ff */
[----:B------:R-:W-:-:S02]  /*b000*/  LOP3.LUT R42, R42, 0x30, R3, 0xf8, !PT ;  /* 0x000000302a2a7812 */ /* 0x000fc400078ef803 */
[----:B------:R-:W-:Y:S02]  /*b010*/  SHF.R.S32.HI R3, RZ, 0x1f, R0 ;  /* 0x0000001fff037819 */ /* 0x000fe40000011400 */
[----:B------:R-:W-:Y:S02]  /*b020*/  LOP3.LUT R5, R5, 0xff, RZ, 0xc0, !PT ;  /* 0x000000ff05057812 */ /* 0x000fe400078ec0ff */
[----:B------:R-:W-:Y:S02]  /*b030*/  LEA.HI R3, R3, R0, RZ, 0x2 ;  /* 0x0000000003037211 */ /* 0x000fe400078f10ff */
[----:B------:R-:W-:Y:S02]  /*b040*/  LOP3.LUT R7, R7, 0xff, RZ, 0xc0, !PT ;  /* 0x000000ff07077812 */ /* 0x000fe400078ec0ff */
[----:B------:R-:W-:Y:S01]  /*b050*/  SHF.R.U32.HI R0, RZ, 0x8, R8 ;  /* 0x00000008ff007819 */ /* 0x000fe20000011608 */
[----:B------:R-:W-:Y:S01]  /*b060*/  IMAD.SHL.U32 R3, R3, 0x800, RZ ;  /* 0x0000080003037824 */ /* 0x000fe200078e00ff */
[----:B------:R-:W-:-:S02]  /*b070*/  PRMT R17, R5, 0x7604, R4 ;  /* 0x0000760405117816 */ /* 0x000fc40000000004 */
[----:B------:R-:W-:Y:S02]  /*b080*/  PRMT R20, R7, 0x7604, R6 ;  /* 0x0000760407147816 */ /* 0x000fe40000000006 */
[----:B------:R-:W-:Y:S02]  /*b090*/  SHF.R.U32.HI R5, RZ, 0x8, R31 ;  /* 0x00000008ff057819 */ /* 0x000fe4000001161f */
[----:B------:R-:W-:Y:S02]  /*b0a0*/  LOP3.LUT R7, R0, 0xff, RZ, 0xc0, !PT ;  /* 0x000000ff00077812 */ /* 0x000fe400078ec0ff */
[----:B------:R-:W-:Y:S02]  /*b0b0*/  LOP3.LUT R42, R42, R39, RZ, 0x3c, !PT ;  /* 0x000000272a2a7212 */ /* 0x000fe400078e3cff */
[----:B------:R-:W-:Y:S02]  /*b0c0*/  LOP3.LUT R0, R3, 0xffffe000, RZ, 0xc0, !PT ;  /* 0xffffe00003007812 */ /* 0x000fe400078ec0ff */
[----:B------:R-:W-:-:S02]  /*b0d0*/  SHF.R.U32.HI R13, RZ, 0x8, R30 ;  /* 0x00000008ff0d7819 */ /* 0x000fc4000001161e */
[----:B------:R-:W-:Y:S02]  /*b0e0*/  LOP3.LUT R4, R31, 0xff, RZ, 0xc0, !PT ;  /* 0x000000ff1f047812 */ /* 0x000fe400078ec0ff */
[----:B------:R-:W-:Y:S02]  /*b0f0*/  LOP3.LUT R5, R5, 0xff, RZ, 0xc0, !PT ;  /* 0x000000ff05057812 */ /* 0x000fe400078ec0ff */
[----:B------:R-:W-:Y:S02]  /*b100*/  LOP3.LUT R6, R8, 0xff, RZ, 0xc0, !PT ;  /* 0x000000ff08067812 */ /* 0x000fe400078ec0ff */
[----:B------:R-:W-:Y:S02]  /*b110*/  IADD3 R0, R42, R225, R0 ;  /* 0x000000e12a007210 */ /* 0x000fe40007ffe000 */
[----:B------:R-:W-:Y:S02]  /*b120*/  LOP3.LUT R12, R30, 0xff, RZ, 0xc0, !PT ;  /* 0x000000ff1e0c7812 */ /* 0x000fe400078ec0ff */
[----:B------:R-:W-:-:S02]  /*b130*/  LOP3.LUT R13, R13, 0xff, RZ, 0xc0, !PT ;  /* 0x000000ff0d0d7812 */ /* 0x000fc400078ec0ff */
[----:B------:R-:W-:Y:S02]  /*b140*/  PRMT R24, R5, 0x7604, R4 ;  /* 0x0000760405187816 */ /* 0x000fe40000000004 */
[----:B------:R-:W-:Y:S02]  /*b150*/  PRMT R33, R7, 0x7604, R6 ;  /* 0x0000760407217816 */ /* 0x000fe40000000006 */
[----:B------:R-:W0:Y:S01]  /*b160*/  LDS.128 R4, [R0+UR39+0x1e200] ;  /* 0x01e2002700047984 */ /* 0x000e220008000c00 */
[----:B------:R-:W-:Y:S02]  /*b170*/  PRMT R21, R13, 0x7604, R12 ;  /* 0x000076040d157816 */ /* 0x000fe4000000000c */
[----:B------:R-:W-:Y:S01]  /*b180*/  SHF.R.U32.HI R26, RZ, 0x8, R9 ;  /* 0x00000008ff1a7819 */ /* 0x000fe20000011609 */
[----:B----4-:R-:W1:Y:S01]  /*b190*/  LDS.128 R12, [R229+0x1e200] ;  /* 0x01e20000e50c7984 */ /* 0x010e620000000c00 */
[----:B------:R-:W-:Y:S02]  /*b1a0*/  SHF.R.U32.HI R27, RZ, 0x8, R10 ;  /* 0x00000008ff1b7819 */ /* 0x000fe4000001160a */
[----:B------:R-:W-:-:S02]  /*b1b0*/  SHF.R.U32.HI R35, RZ, 0x8, R11 ;  /* 0x00000008ff237819 */ /* 0x000fc4000001160b */
[----:B------:R-:W-:Y:S02]  /*b1c0*/  LOP3.LUT R3, R9, 0xff, RZ, 0xc0, !PT ;  /* 0x000000ff09037812 */ /* 0x000fe400078ec0ff */
[----:B------:R-:W-:Y:S02]  /*b1d0*/  LOP3.LUT R26, R26, 0xff, RZ, 0xc0, !PT ;  /* 0x000000ff1a1a7812 */ /* 0x000fe400078ec0ff */
[----:B------:R-:W-:Y:S02]  /*b1e0*/  LOP3.LUT R32, R27, 0xff, RZ, 0xc0, !PT ;  /* 0x000000ff1b207812 */ /* 0x000fe400078ec0ff */
[----:B------:R-:W-:Y:S02]  /*b1f0*/  LOP3.LUT R34, R11, 0xff, RZ, 0xc0, !PT ;  /* 0x000000ff0b227812 */ /* 0x000fe400078ec0ff */
[----:B------:R-:W-:Y:S02]  /*b200*/  LOP3.LUT R27, R35, 0xff, RZ, 0xc0, !PT ;  /* 0x000000ff231b7812 */ /* 0x000fe400078ec0ff */
[----:B------:R-:W-:-:S02]  /*b210*/  PRMT R26, R26, 0x7604, R3 ;  /* 0x000076041a1a7816 */ /* 0x000fc40000000003 */
[----:B------:R-:W-:Y:S02]  /*b220*/  SHF.R.U32.HI R3, RZ, 0x10, R29 ;  /* 0x00000010ff037819 */ /* 0x000fe4000001161d */
[----:B------:R-:W-:Y:S02]  /*b230*/  PRMT R34, R27, 0x7604, R34 ;  /* 0x000076041b227816 */ /* 0x000fe40000000022 */
[----:B------:R-:W-:Y:S01]  /*b240*/  SHF.R.U32.HI R27, RZ, 0x10, R9 ;  /* 0x00000010ff1b7819 */ /* 0x000fe20000011609 */
[----:B------:R-:W-:Y:S01]  /*b250*/  IMAD.U32 R3, R3, 0x10000, RZ ;  /* 0x0001000003037824 */ /* 0x000fe200078e00ff */
[----:B------:R-:W-:Y:S02]  /*b260*/  LOP3.LUT R25, R10, 0xff, RZ, 0xc0, !PT ;  /* 0x000000ff0a197812 */ /* 0x000fe400078ec0ff */
[----:B------:R-:W-:Y:S01]  /*b270*/  SHF.R.U32.HI R39, RZ, 0x10, R11 ;  /* 0x00000010ff277819 */ /* 0x000fe2000001160b */
[----:B------:R-:W-:Y:S01]  /*b280*/  IMAD.U32 R27, R27, 0x10000, RZ ;  /* 0x000100001b1b7824 */ /* 0x000fe200078e00ff */
[----:B------:R-:W-:-:S02]  /*b290*/  LOP3.LUT R17, R17, 0xff0000, R28, 0xf8, !PT ;  /* 0x00ff000011117812 */ /* 0x000fc400078ef81c */
[----:B------:R-:W-:Y:S01]  /*b2a0*/  LOP3.LUT R3, R20, 0xff0000, R3, 0xf8, !PT ;  /* 0x00ff000014037812 */ /* 0x000fe200078ef803 */
[----:B------:R-:W-:Y:S01]  /*b2b0*/  IMAD.U32 R39, R39, 0x10000, RZ ;  /* 0x0001000027277824 */ /* 0x000fe200078e00ff */
[----:B------:R-:W-:Y:S02]  /*b2c0*/  PRMT R37, R32, 0x7604, R25 ;  /* 0x0000760420257816 */ /* 0x000fe40000000019 */
        /* <DEDUP_REMOVED lines=9> */
[----:B------:R-:W-:Y:S02]  /*b360*/  F2FP.F16.E4M3.UNPACK_B R29, R28 ;  /* 0x0000001cff1d723e */ /* 0x000fe400020006ff */
[----:B0-----:R-:W-:Y:S02]  /*b370*/  F2FP.F16.E4M3.UNPACK_B R17, R5 ;  /* 0x00000005ff11723e */ /* 0x001fe400020006ff */
[----:B------:R-:W-:-:S02]  /*b380*/  F2FP.F16.E4M3.UNPACK_B R34, R35 ;  /* 0x00000023ff22723e */ /* 0x000fc400020006ff */
[----:B------:R-:W-:Y:S02]  /*b390*/  LOP3.LUT R33, R33, 0xff000000, R8, 0xf8, !PT ;  /* 0xff00000021217812 */ /* 0x000fe400078ef808 */
[----:B------:R-:W-:Y:S01]  /*b3a0*/  LOP3.LUT R25, R24, 0xff0000, R25, 0xf8, !PT ;  /* 0x00ff000018197812 */ /* 0x000fe200078ef819 */
[--C-:B------:R-:W-:Y:S01]  /*b3b0*/  HADD2.F32 R36, -RZ, R34.reuse.H0_H0 ;  /* 0x20000022ff247230 */ /* 0x100fe20000004100 */
[----:B------:R-:W-:Y:S01]  /*b3c0*/  LOP3.LUT R32, R21, 0xff000000, R30, 0xf8, !PT ;  /* 0xff00000015207812 */ /* 0x000fe200078ef81e */
[----:B------:R-:W-:Y:S01]  /*b3d0*/  HADD2.F32 R30, -RZ, R29.H0_H0 ;  /* 0x2000001dff1e7230 */ /* 0x000fe20000004100 */
[----:B-1----:R-:W-:Y:S01]  /*b3e0*/  F2FP.F16.E4M3.UNPACK_B R8, R13 ;  /* 0x0000000dff08723e */ /* 0x002fe200020006ff */
[--C-:B------:R-:W-:Y:S01]  /*b3f0*/  HADD2.F32 R21, -RZ, R17.reuse.H0_H0 ;  /* 0x20000011ff157230 */ /* 0x100fe20000004100 */
[--C-:B------:R-:W-:Y:S01]  /*b400*/  LOP3.LUT R37, R37, 0xff0000, R10.reuse, 0xf8, !PT ;  /* 0x00ff000025257812 */ /* 0x100fe200078ef80a */
[----:B------:R-:W-:Y:S01]  /*b410*/  HADD2.F32 R34, -RZ, R34.H1_H1 ;  /* 0x30000022ff227230 */ /* 0x000fe20000004100 */
[----:B------:R-:W-:Y:S01]  /*b420*/  LOP3.LUT R31, R25, 0xff000000, R31, 0xf8, !PT ;  /* 0xff000000191f7812 */ /* 0x000fe200078ef81f */
[--C-:B------:R-:W-:Y:S01]  /*b430*/  HADD2.F32 R9, -RZ, R8.reuse.H0_H0 ;  /* 0x20000008ff097230 */ /* 0x100fe20000004100 */
[----:B------:R-:W-:Y:S01]  /*b440*/  LOP3.LUT R38, R37, 0xff000000, R10, 0xf8, !PT ;  /* 0xff00000025267812 */ /* 0x000fe200078ef80a */
[----:B------:R-:W-:Y:S01]  /*b450*/  FMUL.FTZ R37, R21, R30 ;  /* 0x0000001e15257220 */ /* 0x000fe20000410000 */
[----:B------:R-:W-:Y:S01]  /*b460*/  F2FP.F16.E4M3.UNPACK_B R20, R5.H1 ;  /* 0x00000005ff14723e */ /* 0x000fe200030006ff */
[----:B------:R-:W-:Y:S01]  /*b470*/  HADD2.F32 R17, -RZ, R17.H1_H1 ;  /* 0x30000011ff117230 */ /* 0x000fe20000004100 */
[-C--:B------:R-:W-:Y:S01]  /*b480*/  F2FP.F16.E4M3.UNPACK_B R25, R7.reuse ;  /* 0x00000007ff19723e */ /* 0x080fe200020006ff */
[----:B------:R-:W-:Y:S01]  /*b490*/  HADD2.F32 R29, -RZ, R29.H1_H1 ;  /* 0x3000001dff1d7230 */ /* 0x000fe20000004100 */
[----:B------:R-:W-:Y:S01]  /*b4a0*/  F2FP.F16.E4M3.UNPACK_B R26, R7.H1 ;  /* 0x00000007ff1a723e */ /* 0x000fe200030006ff */
[----:B------:R-:W-:Y:S01]  /*b4b0*/  HADD2.F32 R8, -RZ, R8.H1_H1 ;  /* 0x30000008ff087230 */ /* 0x000fe20000004100 */
[----:B------:R-:W-:Y:S01]  /*b4c0*/  F2FP.F16.E4M3.UNPACK_B R5, R4 ;  /* 0x00000004ff05723e */ /* 0x000fe200020006ff */
[----:B------:R-:W-:Y:S01]  /*b4d0*/  FMUL.FTZ R41, R17, R34 ;  /* 0x0000002211297220 */ /* 0x000fe20000410000 */
[----:B------:R-:W-:Y:S01]  /*b4e0*/  F2FP.F16.E4M3.UNPACK_B R7, R4.H1 ;  /* 0x00000004ff07723e */ /* 0x000fe200030006ff */
[-C--:B------:R-:W-:Y:S01]  /*b4f0*/  FMUL.FTZ R4, R21, R36.reuse ;  /* 0x0000002415047220 */ /* 0x080fe20000410000 */
[----:B------:R-:W-:Y:S01]  /*b500*/  F2FP.F16.E4M3.UNPACK_B R35, R35.H1 ;  /* 0x00000023ff23723e */ /* 0x000fe200030006ff */
[C---:B------:R-:W-:Y:S01]  /*b510*/  FFMA.FTZ R36, R9.reuse, R36, R37 ;  /* 0x0000002409247223 */ /* 0x040fe20000010025 */
[----:B------:R-:W-:Y:S01]  /*b520*/  F2FP.F16.E4M3.UNPACK_B R28, R28.H1 ;  /* 0x0000001cff1c723e */ /* 0x000fe200030006ff */
[----:B------:R-:W-:Y:S01]  /*b530*/  FFMA.FTZ R30, R9, R30, -R4 ;  /* 0x0000001e091e7223 */ /* 0x000fe20000010804 */
        /* <DEDUP_REMOVED lines=8> */
[----:B------:R-:W-:Y:S01]  /*b5c0*/  FMUL.FTZ R45, R6, R37 ;  /* 0x00000025062d7220 */ /* 0x000fe20000410000 */
[----:B------:R-:W-:Y:S02]  /*b5d0*/  HADD2.F32 R4, -RZ, R13.H0_H0 ;  /* 0x2000000dff047230 */ /* 0x000fe40000004100 */
[----:B------:R-:W-:Y:S01]  /*b5e0*/  FFMA.FTZ R43, R8, R34, R17 ;  /* 0x00000022082b7223 */ /* 0x000fe20000010011 */
[----:B------:R-:W-:Y:S01]  /*b5f0*/  FMUL.FTZ R6, R6, R9 ;  /* 0x0000000906067220 */ /* 0x000fe20000410000 */
[----:B------:R-:W-:Y:S01]  /*b600*/  FFMA.FTZ R41, R8, R29, -R41 ;  /* 0x0000001d08297223 */ /* 0x000fe20000010829 */
[----:B------:R-:W-:Y:S01]  /*b610*/  F2FP.F16.E4M3.UNPACK_B R17, R39 ;  /* 0x00000027ff11723e */ /* 0x000fe200020006ff */
[----:B------:R-:W-:Y:S01]  /*b620*/  HADD2.F32 R35, -RZ, R35.H1_H1 ;  /* 0x30000023ff237230 */ /* 0x000fe20000004100 */
[----:B------:R-:W-:Y:S01]  /*b630*/  F2FP.F16.E4M3.UNPACK_B R8, R31 ;  /* 0x0000001fff08723e */ /* 0x000fe200020006ff */
[----:B------:R-:W-:-:S02]  /*b640*/  HADD2.F32 R20, -RZ, R20.H1_H1 ;  /* 0x30000014ff147230 */ /* 0x000fc40000004100 */
[C---:B------:R-:W-:Y:S01]  /*b650*/  FFMA.FTZ R37, R4.reuse, R37, R6 ;  /* 0x0000002504257223 */ /* 0x040fe20000010006 */
[----:B------:R-:W-:Y:S01]  /*b660*/  HADD2.F32 R28, -RZ, R28.H1_H1 ;  /* 0x3000001cff1c7230 */ /* 0x000fe20000004100 */
[----:B------:R-:W-:Y:S01]  /*b670*/  F2FP.F16.E4M3.UNPACK_B R11, R15 ;  /* 0x0000000fff0b723e */ /* 0x000fe200020006ff */
[----:B------:R-:W-:Y:S01]  /*b680*/  FFMA.FTZ R45, R4, R9, -R45 ;  /* 0x00000009042d7223 */ /* 0x000fe2000001082d */
[----:B------:R-:W-:Y:S02]  /*b690*/  HADD2.F32 R13, -RZ, R13.H1_H1 ;  /* 0x3000000dff0d7230 */ /* 0x000fe40000004100 */
[C---:B------:R-:W-:Y:S01]  /*b6a0*/  FMUL.FTZ R34, R20.reuse, R35 ;  /* 0x0000002314227220 */ /* 0x040fe20000410000 */
[----:B------:R-:W-:Y:S02]  /*b6b0*/  HADD2.F32 R29, -RZ, R17.H0_H0 ;  /* 0x20000011ff1d7230 */ /* 0x000fe40000004100 */
[----:B------:R-:W-:Y:S01]  /*b6c0*/  FMUL.FTZ R20, R20, R28 ;  /* 0x0000001c14147220 */ /* 0x000fe20000410000 */
[----:B------:R-:W-:Y:S01]  /*b6d0*/  HADD2.F32 R6, -RZ, R25.H0_H0 ;  /* 0x20000019ff067230 */ /* 0x000fe20000004100 */
[----:B------:R-:W-:Y:S01]  /*b6e0*/  F2FP.F16.E4M3.UNPACK_B R39, R39.H1 ;  /* 0x00000027ff27723e */ /* 0x000fe200030006ff */
[----:B------:R-:W-:-:S02]  /*b6f0*/  HADD2.F32 R9, -RZ, R8.H0_H0 ;  /* 0x20000008ff097230 */ /* 0x000fc40000004100 */
[C---:B------:R-:W-:Y:S01]  /*b700*/  FFMA.FTZ R40, R13.reuse, R35, R20 ;  /* 0x000000230d287223 */ /* 0x040fe20000010014 */
[----:B------:R-:W-:Y:S02]  /*b710*/  HADD2.F32 R4, -RZ, R11.H0_H0 ;  /* 0x2000000bff047230 */ /* 0x000fe40000004100 */
[C---:B------:R-:W-:Y:S01]  /*b720*/  FMUL.FTZ R47, R6.reuse, R29 ;  /* 0x0000001d062f7220 */ /* 0x040fe20000410000 */
[----:B------:R-:W-:Y:S02]  /*b730*/  HADD2.F32 R20, -RZ, R17.H1_H1 ;  /* 0x30000011ff147230 */ /* 0x000fe40000004100 */
[----:B------:R-:W-:Y:S01]  /*b740*/  FMUL.FTZ R6, R6, R9 ;  /* 0x0000000906067220 */ /* 0x000fe20000410000 */
[----:B------:R-:W-:Y:S01]  /*b750*/  HADD2.F32 R25, -RZ, R25.H1_H1 ;  /* 0x30000019ff197230 */ /* 0x000fe20000004100 */
[----:B------:R-:W-:Y:S01]  /*b760*/  F2FP.F16.E4M3.UNPACK_B R31, R31.H1 ;  /* 0x0000001fff1f723e */ /* 0x000fe200030006ff */
[----:B------:R-:W-:Y:S02]  /*b770*/  HADD2.F32 R8, -RZ, R8.H1_H1 ;  /* 0x30000008ff087230 */ /* 0x000fe40000004100 */
[----:B------:R-:W-:Y:S01]  /*b780*/  FFMA.FTZ R34, R13, R28, -R34 ;  /* 0x0000001c0d227223 */ /* 0x000fe20000010822 */
[C---:B------:R-:W-:Y:S01]  /*b790*/  FFMA.FTZ R29, R4.reuse, R29, R6 ;  /* 0x0000001d041d7223 */ /* 0x040fe20000010006 */
[----:B------:R-:W-:Y:S01]  /*b7a0*/  F2FP.F16.E4M3.UNPACK_B R15, R15.H1 ;  /* 0x0000000fff0f723e */ /* 0x000fe200030006ff */
        /* <DEDUP_REMOVED lines=11> */
[----:B------:R-:W-:Y:S01]  /*b860*/  F2FP.F16.E4M3.UNPACK_B R11, R33.H1 ;  /* 0x00000021ff0b723e */ /* 0x000fe200030006ff */
[----:B------:R-:W-:Y:S01]  /*b870*/  FMUL.FTZ R6, R6, R9 ;  /* 0x0000000906067220 */ /* 0x000fe20000410000 */
[----:B------:R-:W-:Y:S01]  /*b880*/  F2FP.F16.E4M3.UNPACK_B R8, R27.H1 ;  /* 0x0000001bff08723e */ /* 0x000fe200030006ff */
[----:B------:R-:W-:Y:S01]  /*b890*/  HADD2.F32 R39, -RZ, R39.H1_H1 ;  /* 0x30000027ff277230 */ /* 0x000fe20000004100 */
[-C--:B------:R-:W-:Y:S01]  /*b8a0*/  F2FP.F16.E4M3.UNPACK_B R3, R12.reuse ;  /* 0x0000000cff03723e */ /* 0x080fe200020006ff */
[C---:B------:R-:W-:Y:S01]  /*b8b0*/  FFMA.FTZ R48, R4.reuse, R13, R6 ;  /* 0x0000000d04307223 */ /* 0x040fe20000010006 */
[----:B------:R-:W-:Y:S01]  /*b8c0*/  HADD2.F32 R26, -RZ, R26.H1_H1 ;  /* 0x3000001aff1a7230 */ /* 0x000fe20000004100 */
[----:B------:R-:W-:Y:S01]  /*b8d0*/  F2FP.F16.E4M3.UNPACK_B R12, R12.H1 ;  /* 0x0000000cff0c723e */ /* 0x000fe200030006ff */
[----:B------:R-:W-:Y:S01]  /*b8e0*/  FFMA.FTZ R35, R4, R9, -R17 ;  /* 0x0000000904237223 */ /* 0x000fe20000010811 */
[----:B------:R-:W-:Y:S01]  /*b8f0*/  HADD2.F32 R31, -RZ, R31.H1_H1 ;  /* 0x3000001fff1f7230 */ /* 0x000fe20000004100 */
[----:B------:R-:W-:Y:S01]  /*b900*/  F2FP.F16.E4M3.UNPACK_B R33, R33 ;  /* 0x00000021ff21723e */ /* 0x000fe200020006ff */
[----:B------:R-:W-:-:S02]  /*b910*/  HADD2.F32 R13, -RZ, R11.H0_H0 ;  /* 0x2000000bff0d7230 */ /* 0x000fc40000004100 */
[C---:B------:R-:W-:Y:S01]  /*b920*/  FMUL.FTZ R20, R26.reuse, R39 ;  /* 0x000000271a147220 */ /* 0x040fe20000410000 */
[----:B------:R-:W-:Y:S02]  /*b930*/  HADD2.F32 R6, -RZ, R7.H0_H0 ;  /* 0x20000007ff067230 */ /* 0x000fe40000004100 */
[----:B------:R-:W-:Y:S01]  /*b940*/  FMUL.FTZ R26, R26, R31 ;  /* 0x0000001f1a1a7220 */ /* 0x000fe20000410000 */
[----:B------:R-:W-:Y:S01]  /*b950*/  HADD2.F32 R9, -RZ, R8.H0_H0 ;  /* 0x20000008ff097230 */ /* 0x000fe20000004100 */
[----:B------:R-:W-:Y:S01]  /*b960*/  F2FP.F16.E4M3.UNPACK_B R27, R27 ;  /* 0x0000001bff1b723e */ /* 0x000fe200020006ff */
        /* <DEDUP_REMOVED lines=17> */
[C---:B------:R-:W-:Y:S01]  /*ba80*/  FFMA.FTZ R28, R12.reuse, R11, R4 ;  /* 0x0000000b0c1c7223 */ /* 0x040fe20000010004 */
[----:B------:R-:W-:Y:S02]  /*ba90*/  HADD2.F32 R7, -RZ, R27.H0_H0 ;  /* 0x2000001bff077230 */ /* 0x000fe40000004100 */
[----:B------:R-:W-:Y:S01]  /*baa0*/  FFMA.FTZ R26, R12, R8, -R13 ;  /* 0x000000080c1a7223 */ /* 0x000fe2000001080d */
[----:B------:R-:W-:Y:S02]  /*bab0*/  HADD2.F32 R4, -RZ, R3.H0_H0 ;  /* 0x20000003ff047230 */ /* 0x000fe40000004100 */
[C---:B------:R-:W-:Y:S01]  /*bac0*/  FMUL.FTZ R11, R6.reuse, R9 ;  /* 0x00000009060b7220 */ /* 0x040fe20000410000 */
[----:B------:R-:W-:Y:S02]  /*bad0*/  HADD2.F32 R8, -RZ, R33.H1_H1 ;  /* 0x30000021ff087230 */ /* 0x000fe40000004100 */
[----:B------:R-:W-:Y:S01]  /*bae0*/  FMUL.FTZ R13, R6, R7 ;  /* 0x00000007060d7220 */ /* 0x000fe20000410000 */
[----:B------:R-:W-:-:S02]  /*baf0*/  HADD2.F32 R5, -RZ, R5.H1_H1 ;  /* 0x30000005ff057230 */ /* 0x000fc40000004100 */
[C---:B------:R-:W-:Y:S01]  /*bb00*/  FFMA.FTZ R12, R4.reuse, R7, -R11 ;  /* 0x00000007040c7223 */ /* 0x040fe2000001080b */
[----:B------:R-:W-:Y:S01]  /*bb10*/  HADD2.F32 R6, -RZ, R27.H1_H1 ;  /* 0x3000001bff067230 */ /* 0x000fe20000004100 */
[----:B------:R-:W-:Y:S01]  /*bb20*/  F2FP.F16.E4M3.UNPACK_B R11, R38.H1 ;  /* 0x00000026ff0b723e */ /* 0x000fe200030006ff */
[----:B------:R-:W-:Y:S02]  /*bb30*/  HADD2.F32 R3, -RZ, R3.H1_H1 ;  /* 0x30000003ff037230 */ /* 0x000fe40000004100 */
[C---:B------:R-:W-:Y:S01]  /*bb40*/  FMUL.FTZ R20, R5.reuse, R8 ;  /* 0x0000000805147220 */ /* 0x040fe20000410000 */
[----:B------:R-:W-:Y:S01]  /*bb50*/  FFMA.FTZ R13, R4, R9, R13 ;  /* 0x00000009040d7223 */ /* 0x000fe2000001000d */
[----:B------:R-:W-:Y:S01]  /*bb60*/  F2FP.F16.E4M3.UNPACK_B R14, R14.H1 ;  /* 0x0000000eff0e723e */ /* 0x000fe200030006ff */
[----:B------:R-:W-:Y:S01]  /*bb70*/  FMUL.FTZ R5, R5, R6 ;  /* 0x0000000605057220 */ /* 0x000fe20000410000 */
        /* <DEDUP_REMOVED lines=15> */
[----:B------:R-:W-:Y:S01]  /*bc70*/  F2FP.SATFINITE.E4M3.F32.PACK_AB_MERGE_C R35, R50, R35, RZ ;  /* 0x000000233223723e */ /* 0x000fe200048070ff */
[----:B------:R-:W-:Y:S02]  /*bc80*/  HADD2.F32 R14, -RZ, R14.H1_H1 ;  /* 0x3000000eff0e7230 */ /* 0x000fe40000004100 */
[C---:B------:R-:W-:Y:S01]  /*bc90*/  FMUL.FTZ R5, R24.reuse, R11 ;  /* 0x0000000b18057220 */ /* 0x040fe20000410000 */
[----:B------:R-:W-:Y:S01]  /*bca0*/  F2FP.SATFINITE.E4M3.F32.PACK_AB_MERGE_C R39, R39, R48, RZ ;  /* 0x000000302727723e */ /* 0x000fe200048070ff */
[-C--:B------:R-:W-:Y:S01]  /*bcb0*/  FMUL.FTZ R42, R24, R7.reuse ;  /* 0x00000007182a7220 */ /* 0x080fe20000410000 */
[----:B------:R-:W-:Y:S01]  /*bcc0*/  FFMA.FTZ R24, R3, R6, R4 ;  /* 0x0000000603187223 */ /* 0x000fe20000010004 */
[----:B------:R-:W-:Y:S01]  /*bcd0*/  FFMA.FTZ R25, R14, R7, -R5 ;  /* 0x000000070e197223 */ /* 0x000fe20000010805 */
[----:B------:R-:W-:-:S02]  /*bce0*/  HADD2.F32 R6, -RZ, R38.H0_H0 ;  /* 0x20000026ff067230 */ /* 0x000fc40000004100 */
[----:B------:R-:W-:Y:S01]  /*bcf0*/  FFMA.FTZ R27, R14, R11, R42 ;  /* 0x0000000b0e1b7223 */ /* 0x000fe2000001002a */
[--C-:B------:R-:W-:Y:S01]  /*bd00*/  HADD2.F32 R4, -RZ, R21.reuse.H0_H0 ;  /* 0x20000015ff047230 */ /* 0x100fe20000004100 */
[----:B------:R-:W-:Y:S01]  /*bd10*/  F2FP.SATFINITE.E4M3.F32.PACK_AB_MERGE_C R45, R34, R45, RZ ;  /* 0x0000002d222d723e */ /* 0x000fe200048070ff */
        /* <DEDUP_REMOVED lines=29> */
.L_x_4396:
[----:B------:R-:W-:Y:S05]  /*bef0*/  BSYNC B0 ;  /* 0x0000000000007941 */ /* 0x000fea0003800000 */
.L_x_4390:
        /* <DEDUP_REMOVED lines=8> */
.L_x_4387:
[----:B------:R-:W-:-:S06]  /*bf80*/  ULOP3.LUT UR4, UR55, 0x1, URZ, 0xfc, !UPT ;  /* 0x0000000137047892 */ /* 0x000fcc000f8efc3f */
[----:B0-2---:R-:W-:-:S05]  /*bf90*/  IMAD.U32 R0, RZ, RZ, UR4 ;  /* 0x00000004ff007e24 */ /* 0x005fca000f8e00ff */
[----:B------:R-:W-:-:S13]  /*bfa0*/  ISETP.NE.AND P0, PT, R0, 0x3, PT ;  /* 0x000000030000780c */ /* 0x000fda0003f05270 */
[----:B------:R-:W-:Y:S05]  /*bfb0*/  @!P0 BRA `(.L_x_4415) ;  /* 0x0000000000048947 */ /* 0x000fea0003800000 */
[----:B------:R-:W-:Y:S01]  /*bfc0*/  BPT.TRAP 0x1 ;  /* 0x000000040000795c */ /* 0x000fe20000300000 */
.L_x_4415:
[----:B------:R-:W-:Y:S02]  /*bfd0*/  IMAD.U32 R5, RZ, RZ, UR38 ;  /* 0x00000026ff057e24 */ /* 0x000fe4000f8e00ff */
[----:B------:R-:W-:-:S03]  /*bfe0*/  IMAD.U32 R0, RZ, RZ, UR44 ;  /* 0x0000002cff007e24 */ /* 0x000fc6000f8e00ff */
[----:B------:R-:W-:Y:S02]  /*bff0*/  LEA R5, R5, UR39, 0x3 ;  /* 0x0000002705057c11 */ /* 0x000fe4000f8e18ff */
[----:B------:R-:W-:-:S04]  /*c000*/  SHF.L.U32 R0, R0, 0x1f, RZ ;  /* 0x0000001f00007819 */ /* 0x000fc800000006ff */
[----:B------:R0:W1:Y:S01]  /*c010*/  SYNCS.PHASECHK.TRANS64.TRYWAIT P2, [R5+URZ+0x33430], R0 ;  /* 0x03343000050075a7 */ /* 0x000062000804017f */
[----:B------:R-:W-:Y:S05]  /*c020*/  @!P0 BRA `(.L_x_4416) ;  /* 0x0000000000048947 */ /* 0x000fea0003800000 */
[----:B------:R-:W-:Y:S01]  /*c030*/  BPT.TRAP 0x1 ;  /* 0x000000040000795c */ /* 0x000fe20000300000 */
.L_x_4416:
[----:B---3--:R-:W2:Y:S02]  /*c040*/  S2R R3, SR_TID.X ;  /* 0x0000000000037919 */ /* 0x008ea40000002100 */
[----:B--2---:R-:W-:-:S04]  /*c050*/  LOP3.LUT R3, R3, 0x7f, RZ, 0xc0, !PT ;  /* 0x0000007f03037812 */ /* 0x004fc800078ec0ff */
[----:B------:R-:W-:Y:S01]  /*c060*/  ISETP.NE.AND P1, PT, R3, RZ, PT ;  /* 0x000000ff0300720c */ /* 0x000fe20003f25270 */
[----:B-1----:R-:W-:-:S12]  /*c070*/  @P2 BRA `(.L_x_4417) ;  /* 0x0000000000082947 */ /* 0x002fd80003800000 */
[----:B------:R-:W1:Y:S02]  /*c080*/  SYNCS.PHASECHK.TRANS64.TRYWAIT P2, [R5+URZ+0x33430], R0 ;  /* 0x03343000050075a7 */ /* 0x000e64000804017f */
[----:B-1----:R-:W-:Y:S05]  /*c090*/  @!P2 BRA `(.L_x_4418) ;  /* 0x000001d4008ca947 */ /* 0x002fea0003800000 */
.L_x_4417:
[----:B------:R-:W-:Y:S05]  /*c0a0*/  WARPSYNC.ALL ;  /* 0x0000000000007948 */ /* 0x000fea0003800000 */
[----:B------:R-:W-:Y:S01]  /*c0b0*/  UIADD3 UR4, UR39, 0x24200, URZ ;  /* 0x0002420027047890 */ /* 0x000fe2000fffe03f */
[----:B------:R-:W-:Y:S01]  /*c0c0*/  WARPGROUP.ARRIVE ;  /* 0x00000000000079c5 */ /* 0x000fe20000000000 */
[----:B------:R-:W-:Y:S01]  /*c0d0*/  ULOP3.LUT UR6, UR37, 0x10000, URZ, 0xfc, !UPT ;  /* 0x0001000025067892 */ /* 0x000fe2000f8efc3f */
[----:B------:R-:W-:Y:S01]  /*c0e0*/  VIADD R3, R22, UR45 ;  /* 0x0000002d16037c36 */ /* 0x000fe20008000000 */
[----:B------:R-:W-:Y:S01]  /*c0f0*/  USHF.R.U32.HI UR4, URZ, 0x4, UR4 ;  /* 0x000000043f047899 */ /* 0x000fe20008011604 */
[----:B------:R-:W-:Y:S01]  /*c100*/  UMOV UR29, 0x80000020 ;  /* 0x80000020001d7882 */ /* 0x000fe20000000000 */
[----:B------:R-:W-:-:S02]  /*c110*/  UMOV UR31, 0x80000020 ;  /* 0x80000020001f7882 */ /* 0x000fc40000000000 */
[----:B------:R-:W-:Y:S01]  /*c120*/  ULOP3.LUT UR4, UR4, 0x3fff, URZ, 0xc0, !UPT ;  /* 0x00003fff04047892 */ /* 0x000fe2000f8ec03f */
[----:B------:R-:W-:Y:S01]  /*c130*/  UMOV UR28, UR6 ;  /* 0x00000006001c7c82 */ /* 0x000fe20008000000 */
[----:B------:R-:W-:Y:S02]  /*c140*/  UMOV UR9, UR29 ;  /* 0x0000001d00097c82 */ /* 0x000fe40008000000 */
[----:B------:R-:W-:Y:S01]  /*c150*/  ULOP3.LUT UR4, UR4, 0x10000, URZ, 0xfc, !UPT ;  /* 0x0001000004047892 */ /* 0x000fe2000f8efc3f */
[----:B------:R-:W-:Y:S01]  /*c160*/  UMOV UR8, UR28 ;  /* 0x0000001c00087c82 */ /* 0x000fe20008000000 */
[----:B------:R-:W-:Y:S02]  /*c170*/  UMOV UR11, 0x80000020 ;  /* 0x80000020000b7882 */ /* 0x000fe40000000000 */
        /* <DEDUP_REMOVED lines=8> */
[----:B------:R-:W-:Y:S02]  /*c200*/  UIADD3 UR14, UR5, 0x280, URZ ;  /* 0x00000280050e7890 */ /* 0x000fe4000fffe03f */
        /* <DEDUP_REMOVED lines=15> */
[----:B------:R-:W-:Y:S01]  /*c300*/  QGMMA.64x32x32.F32.E4M3.E4M3 R72, gdesc[UR8], RZ, !UPT, gsb0 ;  /* 0x00600000084879f3 */ /* 0x000fe2000c0008ff */
[----:B------:R-:W-:Y:S01]  /*c310*/  UMOV UR8, UR28 ;  /* 0x0000001c00087c82 */ /* 0x000fe20008000000 */
[----:B------:R-:W-:Y:S01]  /*c320*/  UMOV UR9, UR29 ;  /* 0x0000001d00097c82 */ /* 0x000fe20008000000 */
[----:B------:R-:W-:Y:S01]  /*c330*/  UMOV UR10, UR7 ;  /* 0x00000007000a7c82 */ /* 0x000fe20008000000 */
[----:B------:R-:W-:Y:S01]  /*c340*/  UMOV UR11, 0x80000020 ;  /* 0x80000020000b7882 */ /* 0x000fe20000000000 */
[----:B------:R-:W-:Y:S01]  /*c350*/  UIADD3 UR7, UR5, 0x200, URZ ;  /* 0x0000020005077890 */ /* 0x000fe2000fffe03f */
        /* <DEDUP_REMOVED lines=9> */
[----:B-----5:R-:W-:-:S06]  /*c3f0*/  WARPGROUP.ARRIVE ;  /* 0x00000000000079c5 */ /* 0x020fcc0000000000 */
        /* <DEDUP_REMOVED lines=9> */
[----:B------:R-:W-:Y:S02]  /*c490*/  UIADD3 UR8, UR6, 0x2, URZ ;  /* 0x0000000206087890 */ /* 0x000fe4000fffe03f */
[----:B------:R-:W-:Y:S01]  /*c4a0*/  UIADD3 UR10, UR5, 0x2, URZ ;  /* 0x00000002050a7890 */ /* 0x000fe2000fffe03f */
[----:B------:R-:W-:Y:S01]  /*c4b0*/  UMOV UR9, 0x80000020 ;  /* 0x8000002000097882 */ /* 0x000fe20000000000 */
        /* <DEDUP_REMOVED lines=107> */
[----:B------:R-:W-:Y:S02]  /*cb70*/  ULDC UR10, c[0x0][0x448] ;  /* 0x00011200000a7ab9 */ /* 0x000fe40000000800 */
[----:B------:R-:W-:-:S06]  /*cb80*/  UISETP.NE.AND UP0, UPT, UR10, 0x1, UPT ;  /* 0x000000010a00788c */ /* 0x000fcc000bf05270 */
[----:B------:R-:W-:Y:S02]  /*cb90*/  PLOP3.LUT P2, PT, PT, PT, UP0, 0x80, 0x0 ;  /* 0x000000000000781c */ /* 0x000fe40003f4f008 */
[----:B------:R-:W-:Y:S01]  /*cba0*/  PLOP3.LUT P3, PT, PT, PT, UP0, 0x80, 0x0 ;  /* 0x000000000000781c */ /* 0x000fe20003f6f008 */
        /* <DEDUP_REMOVED lines=20> */
[----:B------:R-:W-:Y:S02]  /*ccf0*/  ULDC.64 UR6, c[0x0][0x9e0] ;  /* 0x0002780000067ab9 */ /* 0x000fe40000000a00 */
[----:B------:R-:W-:Y:S01]  /*cd00*/  UISETP.GE.AND UP1, UPT, UR7, 0x1, UPT ;  /* 0x000000010700788c */ /* 0x000fe2000bf26270 */
[----:B------:R-:W-:Y:S02]  /*cd10*/  WARPGROUP.DEPBAR.LE gsb0, 0x0 ;  /* 0x00008000000079c5 */ /* 0x000fe40000010000 */
[----:B------:R-:W-:-:S06]  /*cd20*/  WARPGROUP.ARRIVE ;  /* 0x00000000000079c5 */ /* 0x000fcc0000000000 */
[----:B------:R-:W-:Y:S01]  /*cd30*/  QGMMA.64x32x32.F32.E4M3.E4M3 R40, gdesc[UR24], R40, gsb0 ;  /* 0x00600000182879f3 */ /* 0x000fe20008000828 */
[----:B------:R-:W-:Y:S01]  /*cd40*/  UMOV UR26, UR5 ;  /* 0x00000005001a7c82 */ /* 0x000fe20008000000 */
[----:B------:R-:W-:Y:S01]  /*cd50*/  UMOV UR27, 0x80000020 ;  /* 0x80000020001b7882 */ /* 0x000fe20000000000 */
[----:B------:R-:W-:Y:S02]  /*cd60*/  @UP0 ULDC UR5, c[0x0][0x44c] ;  /* 0x0001130000050ab9 */ /* 0x000fe40000000800 */
[----:B01----:R-:W-:Y:S01]  /*cd70*/  @P2 IMAD.HI.U32 R0, R3, UR5, RZ ;  /* 0x0000000503002c27 */ /* 0x003fe2000f8e00ff */
[----:B------:R-:W-:Y:S01]  /*cd80*/  @UP0 ULDC UR5, c[0x0][0x450] ;  /* 0x0001140000050ab9 */ /* 0x000fe20000000800 */
[----:B------:R-:W-:-:S03]  /*cd90*/  PLOP3.LUT P2, PT, PT, PT, UP1, 0x40, 0x0 ;  /* 0x000000000000781c */ /* 0x000fc60003f4e818 */
[----:B------:R-:W-:Y:S01]  /*cda0*/  @P3 SHF.R.U32.HI R3, RZ, UR5, R0 ;  /* 0x00000005ff033c19 */ /* 0x000fe20008011600 */
[----:B------:R-:W-:Y:S01]  /*cdb0*/  @!P1 VIADD R0, R5, 0x33440 ;  /* 0x0003344005009836 */ /* 0x000fe20000000000 */
[----:B------:R-:W-:Y:S01]  /*cdc0*/  ULOP3.LUT UR5, URZ, UR59, URZ, 0x33, !UPT ;  /* 0x0000003b3f057292 */ /* 0x000fe2000f8e333f */
[----:B------:R-:W-:Y:S02]  /*cdd0*/  IMAD.MOV.U32 R5, RZ, RZ, -0xa0 ;  /* 0xffffff60ff057424 */ /* 0x000fe400078e00ff */
[----:B------:R-:W0:Y:S01]  /*cde0*/  SHFL.IDX PT, R11, R3, RZ, 0x1c1f ;  /* 0x001c1fff030b7589 */ /* 0x000e2200000e0000 */
[----:B------:R-:W-:Y:S01]  /*cdf0*/  @!P1 PRMT R0, RZ, 0x654, R0 ;  /* 0x00000654ff009816 */ /* 0x000fe20000000000 */
[----:B------:R-:W-:-:S04]  /*ce00*/  IMAD R4, R106, R5, 0xa1 ;  /* 0x000000a16a047424 */ /* 0x000fc800078e0205 */
[----:B------:R-:W-:Y:S02]  /*ce10*/  IMAD R5, R23, -0x2, R4 ;  /* 0xfffffffe17057824 */ /* 0x000fe400078e0204 */
        /* <DEDUP_REMOVED lines=28> */
.L_x_4421:
[----:B------:R-:W-:-:S06]  /*cfe0*/  UISETP.NE.AND UP2, UPT, UR7, 0x1, UPT ;  /* 0x000000010700788c */ /* 0x000fcc000bf45270 */
[----:B------:R-:W-:-:S05]  /*cff0*/  PLOP3.LUT P2, PT, PT, PT, UP2, 0x80, 0x0 ;  /* 0x000000000000781c */ /* 0x000fca0003f4f028 */
[----:B------:R-:W-:-:S08]  /*d000*/  @UP2 ULDC.64 UR10, c[0x0][0x9e8] ;  /* 0x00027a00000a2ab9 */ /* 0x000fd00000000a00 */
[----:B------:R-:W-:-:S05]  /*d010*/  @P2 IMAD.HI.U32 R11, R5, UR10, RZ ;  /* 0x0000000a050b2c27 */ /* 0x000fca000f8e00ff */
[----:B------:R-:W-:-:S07]  /*d020*/  @P2 SHF.R.U32.HI R5, RZ, UR11, R11 ;  /* 0x0000000bff052c19 */ /* 0x000fce000801160b */
.L_x_4422:
[----:B------:R-:W-:Y:S05]  /*d030*/  BSYNC B0 ;  /* 0x0000000000007941 */ /* 0x000fea0003800000 */
.L_x_4420:
[----:B------:R-:W-:-:S05]  /*d040*/  IMAD R5, R5, UR7, R10 ;  /* 0x0000000705057c24 */ /* 0x000fca000f8e020a */
[----:B------:R-:W-:Y:S02]  /*d050*/  VIMNMX R4, R4, R5, !PT ;  /* 0x0000000504047248 */ /* 0x000fe40007fe0100 */
[----:B------:R-:W-:-:S07]  /*d060*/  VIADDMNMX R0, R5, UR7, R0, PT ;  /* 0x0000000705007c46 */ /* 0x000fce000b800100 */
.L_x_4419:
[C---:B------:R-:W-:Y:S01]  /*d070*/  ISETP.GE.AND P2, PT, R9.reuse, 0x9, PT ;  /* 0x000000090900780c */ /* 0x040fe20003f46270 */
[----:B------:R-:W0:Y:S01]  /*d080*/  SHFL.IDX PT, R3, R3, 0x1, 0x1c1f ;  /* 0x003c1f0003037f89 */ /* 0x000e2200000e0000 */
[----:B------:R-:W-:Y:S02]  /*d090*/  ISETP.GE.AND P3, PT, R9, 0x2, PT ;  /* 0x000000020900780c */ /* 0x000fe40003f66270 */
[----:B------:R-:W-:Y:S02]  /*d0a0*/  P2R R13, PR, RZ, 0x4 ;  /* 0x00000004ff0d7803 */ /* 0x000fe40000000000 */
[----:B------:R-:W-:Y:S02]  /*d0b0*/  ISETP.GT.AND P2, PT, R4, 0x8, !P2 ;  /* 0x000000080400780c */ /* 0x000fe40005744270 */
[----:B------:R-:W-:Y:S02]  /*d0c0*/  P2R R12, PR, RZ, 0x8 ;  /* 0x00000008ff0c7803 */ /* 0x000fe40000000000 */
[----:B------:R-:W-:-:S02]  /*d0d0*/  ISETP.LT.OR P2, PT, R0, 0x9, P2 ;  /* 0x000000090000780c */ /* 0x000fc40001741670 */
[----:B------:R-:W-:Y:S02]  /*d0e0*/  ISETP.GT.AND P3, PT, R4, 0x1, !P3 ;  /* 0x000000010400780c */ /* 0x000fe40005f64270 */
[----:B------:R-:W-:Y:S02]  /*d0f0*/  ISETP.GE.AND P4, PT, R9, 0xa, PT ;  /* 0x0000000a0900780c */ /* 0x000fe40003f86270 */
[----:B------:R-:W-:Y:S02]  /*d100*/  FSEL R92, R92, -INF , !P2 ;  /* 0xff8000005c5c7808 */ /* 0x000fe40005000000 */
[----:B------:R-:W-:Y:S02]  /*d110*/  ISETP.LT.OR P3, PT, R0, 0x2, P3 ;  /* 0x000000020000780c */ /* 0x000fe40001f61670 */
[----:B------:R-:W-:Y:S02]  /*d120*/  ISETP.GT.AND P2, PT, R4, 0x9, !P4 ;  /* 0x000000090400780c */ /* 0x000fe40006744270 */
[----:B------:R-:W-:-:S02]  /*d130*/  FSEL R89, R89, -INF , !P3 ;  /* 0xff80000059597808 */ /* 0x000fc40005800000 */
[----:B------:R-:W-:Y:S02]  /*d140*/  ISETP.LT.OR P2, PT, R0, 0xa, P2 ;  /* 0x0000000a0000780c */ /* 0x000fe40001741670 */
[----:B------:R-:W-:Y:S02]  /*d150*/  ISETP.GE.AND P3, PT, R9, 0x11, PT ;  /* 0x000000110900780c */ /* 0x000fe40003f66270 */
[----:B------:R-:W-:Y:S02]  /*d160*/  FSEL R93, R93, -INF , !P2 ;  /* 0xff8000005d5d7808 */ /* 0x000fe40005000000 */
[----:B------:R-:W-:Y:S02]  /*d170*/  ISETP.GT.AND P2, PT, R4, 0x10, !P3 ;  /* 0x000000100400780c */ /* 0x000fe40005f44270 */
[----:B------:R-:W-:Y:S02]  /*d180*/  P2R R15, PR, RZ, 0x8 ;  /* 0x00000008ff0f7803 */ /* 0x000fe40000000000 */
        /* <DEDUP_REMOVED lines=16> */
[----:B----4-:R-:W-:Y:S02]  /*d290*/  P2R R14, PR, RZ, 0x10 ;  /* 0x00000010ff0e7803 */ /* 0x010fe40000000000 */
[----:B------:R-:W-:Y:S02]  /*d2a0*/  FSEL R101, R101, -INF , !P2 ;  /* 0xff80000065657808 */ /* 0x000fe40005000000 */
[----:B------:R-:W-:-:S02]  /*d2b0*/  ISETP.GE.AND P2, PT, R9, 0x21, PT ;  /* 0x000000210900780c */ /* 0x000fc40003f46270 */
        /* <DEDUP_REMOVED lines=177> */
.L_x_4425:
[----:B------:R-:W-:-:S06]  /*ddd0*/  UISETP.NE.AND UP2, UPT, UR7, 0x1, UPT ;  /* 0x000000010700788c */ /* 0x000fcc000bf45270 */
[----:B------:R-:W-:-:S05]  /*dde0*/  PLOP3.LUT P6, PT, PT, PT, UP2, 0x80, 0x0 ;  /* 0x000000000000781c */ /* 0x000fca0003fcf028 */
[----:B------:R-:W-:-:S08]  /*ddf0*/  @UP2 ULDC.64 UR10, c[0x0][0x9e8] ;  /* 0x00027a00000a2ab9 */ /* 0x000fd00000000a00 */
[----:B------:R-:W-:Y:S01]  /*de00*/  @P6 IMAD.HI.U32 R6, R3, UR10, RZ ;  /* 0x0000000a03066c27 */ /* 0x000fe2000f8e00ff */
[----:B------:R-:W-:-:S13]  /*de10*/  PLOP3.LUT P6, PT, PT, PT, UP2, 0x80, 0x0 ;  /* 0x000000000000781c */ /* 0x000fda0003fcf028 */
[----:B------:R-:W-:-:S07]  /*de20*/  @P6 SHF.R.U32.HI R3, RZ, UR11, R6 ;  /* 0x0000000bff036c19 */ /* 0x000fce0008011606 */
.L_x_4426:
[----:B------:R-:W-:Y:S05]  /*de30*/  BSYNC B0 ;  /* 0x0000000000007941 */ /* 0x000fea0003800000 */
.L_x_4424:
[----:B------:R-:W-:-:S05]  /*de40*/  IMAD R3, R3, UR7, R10 ;  /* 0x0000000703037c24 */ /* 0x000fca000f8e020a */
[----:B------:R-:W-:Y:S02]  /*de50*/  VIMNMX R4, R4, R3, !PT ;  /* 0x0000000304047248 */ /* 0x000fe40007fe0100 */
[----:B------:R-:W-:-:S07]  /*de60*/  VIADDMNMX R0, R3, UR7, R0, PT ;  /* 0x0000000703007c46 */ /* 0x000fce000b800100 */
.L_x_4423:
[----:B------:R-:W-:Y:S01]  /*de70*/  ISETP.GT.AND P2, PT, R4, 0x20, !P2 ;  /* 0x000000200400780c */ /* 0x000fe20005744270 */
[----:B------:R-:W-:Y:S01]  /*de80*/  IMAD.U32 R88, RZ, RZ, UR36 ;  /* 0x00000024ff587e24 */ /* 0x000fe2000f8e00ff */
[----:B------:R-:W-:Y:S01]  /*de90*/  ISETP.NE.AND P6, PT, R105, RZ, PT ;  /* 0x000000ff6900720c */ /* 0x000fe20003fc5270 */
[----:B------:R-:W-:Y:S01]  /*dea0*/  @UP0 ULDC UR10, c[0x0][0x44c] ;  /* 0x00011300000a0ab9 */ /* 0x000fe20000000800 */
[----:B------:R-:W-:Y:S01]  /*deb0*/  ISETP.LT.OR P2, PT, R0, 0x21, P2 ;  /* 0x000000210000780c */ /* 0x000fe20001741670 */
[----:B------:R-:W-:Y:S01]  /*dec0*/  UIMAD.WIDE.U32 UR10, UR45, UR10, URZ ;  /* 0x0000000a2d0a72a5 */ /* 0x000fe2000f8e003f */
[----:B------:R-:W-:Y:S01]  /*ded0*/  FMNMX.FTZ R3, R5, R89, !PT ;  /* 0x0000005905037209 */ /* 0x000fe20007810000 */
[----:B------:R-:W-:Y:S01]  /*dee0*/  @UP0 ULDC UR15, c[0x0][0x450] ;  /* 0x00011400000f0ab9 */ /* 0x000fe20000000800 */
[----:B------:R-:W-:Y:S01]  /*def0*/  FSEL R74, R74, -INF , !P2 ;  /* 0xff8000004a4a7808 */ /* 0x000fe20005000000 */
[----:B------:R-:W-:Y:S01]  /*df00*/  UMOV UR5, UR45 ;  /* 0x0000002d00057c82 */ /* 0x000fe20008000000 */
[----:B------:R-:W-:Y:S01]  /*df10*/  ISETP.GT.AND P2, PT, R4, 0x21, !P6 ;  /* 0x000000210400780c */ /* 0x000fe20007744270 */
[----:B------:R-:W-:Y:S01]  /*df20*/  @UP0 USHF.R.U32.HI UR5, URZ, UR15, UR11 ;  /* 0x0000000f3f050299 */ /* 0x000fe2000801160b */
[----:B------:R-:W-:-:S02]  /*df30*/  ISETP.NE.AND P6, PT, R117, RZ, PT ;  /* 0x000000ff7500720c */ /* 0x000fc40003fc5270 */
        /* <DEDUP_REMOVED lines=73> */
[----:B------:R-:W-:Y:S02]  /*e3d0*/  ISETP.GT.AND P2, PT, R4, 0x50, !P6 ;  /* 0x000000500400780c */ /* 0x000fe40007744270 */
[----:B------:R-:W-:Y:S02]  /*e3e0*/  ISETP.NE.AND P6, PT, R128, RZ, PT ;  /* 0x000000ff8000720c */ /* 0x000fe40003fc5270 */
        /* <DEDUP_REMOVED lines=19> */
[C---:B------:R-:W-:Y:S02]  /*e520*/  ISETP.GT.AND P3, PT, R4.reuse, 0x90, !P3 ;  /* 0x000000900400780c */ /* 0x040fe40005f64270 */
[C---:B------:R-:W-:Y:S02]  /*e530*/  ISETP.GT.AND P2, PT, R4.reuse, 0x59, !P2 ;  /* 0x000000590400780c */ /* 0x040fe40005744270 */
[----:B------:R-:W-:-:S02]  /*e540*/  ISETP.GT.AND P4, PT, R4, 0x91, !P4 ;  /* 0x000000910400780c */ /* 0x000fc40006784270 */
[----:B------:R-:W-:Y:S02]  /*e550*/  ISETP.LT.OR P2, PT, R0, 0x5a, P2 ;  /* 0x0000005a0000780c */ /* 0x000fe40001741670 */
[----:B------:R-:W-:Y:S02]  /*e560*/  ISETP.GT.AND P5, PT, R4, 0x98, !P5 ;  /* 0x000000980400780c */ /* 0x000fe40006fa4270 */
[----:B------:R-:W-:Y:S02]  /*e570*/  FSEL R71, R71, -INF , !P2 ;  /* 0xff80000047477808 */ /* 0x000fe40005000000 */
[----:B------:R-:W-:Y:S02]  /*e580*/  ISETP.NE.AND P2, PT, R121, RZ, PT ;  /* 0x000000ff7900720c */ /* 0x000fe40003f45270 */
[----:B------:R-:W-:Y:S02]  /*e590*/  ISETP.LT.OR P3, PT, R0, 0x91, P3 ;  /* 0x000000910000780c */ /* 0x000fe40001f61670 */
[----:B------:R-:W-:-:S02]  /*e5a0*/  ISETP.GT.AND P2, PT, R4, 0x60, !P2 ;  /* 0x000000600400780c */ /* 0x000fc40005744270 */
[C---:B------:R-:W-:Y:S02]  /*e5b0*/  ISETP.LT.OR P4, PT, R0.reuse, 0x92, P4 ;  /* 0x000000920000780c */ /* 0x040fe40002781670 */
[----:B------:R-:W-:Y:S02]  /*e5c0*/  ISETP.LT.OR P2, PT, R0, 0x61, P2 ;  /* 0x000000610000780c */ /* 0x000fe40001741670 */
[----:B------:R-:W-:Y:S02]  /*e5d0*/  FSEL R34, R34, -INF , !P3 ;  /* 0xff80000022227808 */ /* 0x000fe40005800000 */
[----:B------:R-:W-:Y:S02]  /*e5e0*/  FSEL R42, R42, -INF , !P2 ;  /* 0xff8000002a2a7808 */ /* 0x000fe40005000000 */
[----:B------:R-:W-:Y:S02]  /*e5f0*/  ISETP.NE.AND P2, PT, R122, RZ, PT ;  /* 0x000000ff7a00720c */ /* 0x000fe40003f45270 */
[----:B0-----:R-:W-:-:S02]  /*e600*/  FMNMX.FTZ R7, R6, R3, !PT ;  /* 0x0000000306077209 */ /* 0x001fc40007810000 */
[----:B------:R-:W-:Y:S02]  /*e610*/  ISETP.GT.AND P2, PT, R4, 0x61, !P2 ;  /* 0x000000610400780c */ /* 0x000fe40005744270 */
[C---:B------:R-:W-:Y:S01]  /*e620*/  ISETP.LT.OR P5, PT, R0.reuse, 0x99, P5 ;  /* 0x000000990000780c */ /* 0x040fe20002fa1670 */
[----:B------:R-:W0:Y:S01]  /*e630*/  SHFL.BFLY PT, R8, R7, 0x1, 0x1f ;  /* 0x0c201f0007087f89 */ /* 0x000e2200000e0000 */
[----:B------:R-:W-:Y:S02]  /*e640*/  ISETP.LT.OR P2, PT, R0, 0x62, P2 ;  /* 0x000000620000780c */ /* 0x000fe40001741670 */
[----:B------:R-:W-:Y:S02]  /*e650*/  FSEL R35, R35, -INF , !P4 ;  /* 0xff80000023237808 */ /* 0x000fe40006000000 */
[----:B------:R-:W-:Y:S02]  /*e660*/  FSEL R43, R43, -INF , !P2 ;  /* 0xff8000002b2b7808 */ /* 0x000fe40005000000 */
[----:B------:R-:W-:-:S02]  /*e670*/  ISETP.NE.AND P2, PT, R123, RZ, PT ;  /* 0x000000ff7b00720c */ /* 0x000fc40003f45270 */
[----:B------:R-:W-:Y:S02]  /*e680*/  FSEL R38, R38, -INF , !P5 ;  /* 0xff80000026267808 */ /* 0x000fe40006800000 */
[----:B------:R-:W-:Y:S02]  /*e690*/  ISETP.GT.AND P2, PT, R4, 0x68, !P2 ;  /* 0x000000680400780c */ /* 0x000fe40005744270 */
[----:B------:R-:W-:Y:S02]  /*e6a0*/  R2UR UR14, R104 ;  /* 0x00000000680e72ca */ /* 0x000fe400000e0000 */
[----:B------:R-:W-:-:S04]  /*e6b0*/  ISETP.LT.OR P2, PT, R0, 0x69, P2 ;  /* 0x000000690000780c */ /* 0x000fc80001741670 */
[----:B------:R-:W-:Y:S02]  /*e6c0*/  FSEL R46, R46, -INF , !P2 ;  /* 0xff8000002e2e7808 */ /* 0x000fe40005000000 */
[----:B------:R-:W-:Y:S02]  /*e6d0*/  ISETP.NE.AND P2, PT, R124, RZ, PT ;  /* 0x000000ff7c00720c */ /* 0x000fe40003f45270 */
[----:B0-----:R-:W-:Y:S02]  /*e6e0*/  FMNMX.FTZ R3, R7, R8, !PT ;  /* 0x0000000807037209 */ /* 0x001fe40007810000 */
[----:B------:R-:W-:Y:S01]  /*e6f0*/  ISETP.GT.AND P2, PT, R4, 0x69, !P2 ;  /* 0x000000690400780c */ /* 0x000fe20005744270 */
[----:B------:R-:W-:Y:S02]  /*e700*/  UIADD3 UR10, UR14, UR5, URZ ;  /* 0x000000050e0a7290 */ /* 0x000fe4000fffe03f */
[----:B------:R-:W-:-:S01]  /*e710*/  FFMA.FTZ R88, R3, R88, -8 ;  /* 0xc100000003587423 */ /* 0x000fc20000010058 */
[----:B------:R-:W-:Y:S01]  /*e720*/  ISETP.LT.OR P2, PT, R0, 0x6a, P2 ;  /* 0x0000006a0000780c */ /* 0x000fe20001741670 */
[----:B------:R-:W-:-:S03]  /*e730*/  UIADD3 UR6, UR10, UR6, URZ ;  /* 0x000000060a067290 */ /* 0x000fc6000fffe03f */
        /* <DEDUP_REMOVED lines=13> */
[----:B------:R-:W-:Y:S02]  /*e810*/  ISETP.GT.AND P2, PT, R4, 0x79, !P6 ;  /* 0x000000790400780c */ /* 0x000fe40007744270 */
[----:B------:R-:W-:Y:S02]  /*e820*/  ISETP.NE.AND P6, PT, R131, RZ, PT ;  /* 0x000000ff8300720c */ /* 0x000fe40003fc5270 */
        /* <DEDUP_REMOVED lines=48> */
[----:B------:R-:W-:Y:S02]  /*eb30*/  ISETP.GT.AND P2, PT, R4, 0x88, !P6 ;  /* 0x000000880400780c */ /* 0x000fe40007744270 */
[----:B------:R-:W-:Y:S02]  /*eb40*/  FMNMX.FTZ R17, R103, R20, !PT ;  /* 0x0000001467117209 */ /* 0x000fe40007810000 */
[----:B------:R-:W-:-:S02]  /*eb50*/  ISETP.LT.OR P2, PT, R0, 0x89, P2 ;  /* 0x000000890000780c */ /* 0x000fc40001741670 */
[----:B------:R-:W-:Y:S02]  /*eb60*/  ISETP.NE.AND P6, PT, R132, RZ, PT ;  /* 0x000000ff8400720c */ /* 0x000fe40003fc5270 */
[----:B------:R-:W-:Y:S02]  /*eb70*/  FSEL R30, R30, -INF , !P2 ;  /* 0xff8000001e1e7808 */ /* 0x000fe40005000000 */
[----:B------:R-:W-:-:S04]  /*eb80*/  FSETP.NEU.FTZ.AND P2, PT, R3, -INF , PT ;  /* 0xff8000000300780b */ /* 0x000fc80003f5d000 */
[----:B------:R-:W-:Y:S02]  /*eb90*/  FSEL R88, R88, RZ, P2 ;  /* 0x000000ff58587208 */ /* 0x000fe40001000000 */
[----:B------:R-:W-:Y:S02]  /*eba0*/  ISETP.GT.AND P2, PT, R4, 0x89, !P6 ;  /* 0x000000890400780c */ /* 0x000fe40007744270 */
[----:B------:R-:W-:Y:S01]  /*ebb0*/  ISETP.NE.AND P6, PT, R9, RZ, PT ;  /* 0x000000ff0900720c */ /* 0x000fe20003fc5270 */
[----:B------:R-:W-:-:S01]  /*ebc0*/  FFMA.FTZ R72, R72, UR36, -R88 ;  /* 0x0000002448487c23 */ /* 0x000fc20008010858 */
[--C-:B------:R-:W-:Y:S01]  /*ebd0*/  FFMA.FTZ R76, R76, UR36, -R88.reuse ;  /* 0x000000244c4c7c23 */ /* 0x100fe20008010858 */
[----:B------:R-:W-:-:S01]  /*ebe0*/  FFMA.FTZ R14, R73, UR36, -R88 ;  /* 0x00000024490e7c23 */ /* 0x000fc20008010858 */
[--C-:B------:R-:W-:Y:S01]  /*ebf0*/  FFMA.FTZ R80, R80, UR36, -R88.reuse ;  /* 0x0000002450507c23 */ /* 0x100fe20008010858 */
[----:B------:R0:W-:Y:S01]  /*ec00*/  MUFU.EX2 R13, R72 ;  /* 0x00000048000d7308 */ /* 0x0001e20000000800 */
[----:B------:R-:W-:-:S01]  /*ec10*/  FFMA.FTZ R20, R77, UR36, -R88 ;  /* 0x000000244d147c23 */ /* 0x000fc20008010858 */
[--C-:B------:R-:W-:Y:S01]  /*ec20*/  FFMA.FTZ R77, R61, UR36, -R88.reuse ;  /* 0x000000243d4d7c23 */ /* 0x100fe20008010858 */
[----:B------:R-:W-:Y:S01]  /*ec30*/  ISETP.LT.OR P2, PT, R0, 0x8a, P2 ;  /* 0x0000008a0000780c */ /* 0x000fe20001741670 */
[--C-:B------:R-:W-:Y:S01]  /*ec40*/  FFMA.FTZ R5, R5, UR36, -R88.reuse ;  /* 0x0000002405057c23 */ /* 0x100fe20008010858 */
[----:B------:R-:W-:-:S01]  /*ec50*/  FFMA.FTZ R6, R89, UR36, -R88 ;  /* 0x0000002459067c23 */ /* 0x000fc20008010858 */
[--C-:B------:R-:W-:Y:S01]  /*ec60*/  FFMA.FTZ R7, R92, UR36, -R88.reuse ;  /* 0x000000245c077c23 */ /* 0x100fe20008010858 */
[----:B------:R-:W-:Y:S01]  /*ec70*/  FSEL R31, R31, -INF , !P2 ;  /* 0xff8000001f1f7808 */ /* 0x000fe20005000000 */
[----:B------:R1:W-:Y:S01]  /*ec80*/  MUFU.EX2 R15, R76 ;  /* 0x0000004c000f7308 */ /* 0x0003e20000000800 */
[----:B0-----:R-:W-:Y:S01]  /*ec90*/  FMNMX.FTZ R72, R74, R17, !PT ;  /* 0x000000114a487209 */ /* 0x001fe20007810000 */
        /* <DEDUP_REMOVED lines=15> */
[----:B-1----:R-:W-:Y:S01]  /*ed90*/  FMNMX.FTZ R76, R82, R21, !PT ;  /* 0x00000015524c7209 */ /* 0x002fe20007810000 */
[--C-:B------:R-:W-:Y:S01]  /*eda0*/  FFMA.FTZ R84, R84, UR36, -R88.reuse ;  /* 0x0000002454547c23 */ /* 0x100fe20008010858 */
[----:B------:R-:W-:-:S01]  /*edb0*/  FFMA.FTZ R56, R56, UR36, -R88 ;  /* 0x0000002438387c23 */ /* 0x000fc20008010858 */
[--C-:B------:R-:W-:Y:S01]  /*edc0*/  FFMA.FTZ R57, R57, UR36, -R88.reuse ;  /* 0x0000002439397c23 */ /* 0x100fe20008010858 */
[----:B------:R-:W-:Y:S01]  /*edd0*/  FMNMX.FTZ R21, R83, R76, !PT ;  /* 0x0000004c53157209 */ /* 0x000fe20007810000 */
[--C-:B------:R-:W-:Y:S01]  /*ede0*/  FFMA.FTZ R60, R60, UR36, -R88.reuse ;  /* 0x000000243c3c7c23 */ /* 0x100fe20008010858 */
[----:B------:R-:W-:-:S01]  /*edf0*/  FFMA.FTZ R64, R64, UR36, -R88 ;  /* 0x0000002440407c23 */ /* 0x000fc20008010858 */
[----:B------:R-:W1:Y:S01]  /*ee00*/  MUFU.EX2 R6, R6 ;  /* 0x0000000600067308 */ /* 0x000e620000000800 */
[----:B------:R-:W-:Y:S01]  /*ee10*/  FMNMX.FTZ R76, R86, R21, !PT ;  /* 0x00000015564c7209 */ /* 0x000fe20007810000 */
[--C-:B------:R-:W-:Y:S01]  /*ee20*/  FFMA.FTZ R65, R65, UR36, -R88.reuse ;  /* 0x0000002441417c23 */ /* 0x100fe20008010858 */
[----:B------:R-:W-:-:S01]  /*ee30*/  FFMA.FTZ R41, R41, UR36, -R88 ;  /* 0x0000002429297c23 */ /* 0x000fc20008010858 */
[--C-:B------:R-:W-:Y:S01]  /*ee40*/  FFMA.FTZ R24, R24, UR36, -R88.reuse ;  /* 0x0000002418187c23 */ /* 0x100fe20008010858 */
[----:B------:R-:W-:Y:S01]  /*ee50*/  FMNMX.FTZ R73, R87, R76, !PT ;  /* 0x0000004c57497209 */ /* 0x000fe20007810000 */
[--C-:B------:R-:W-:Y:S01]  /*ee60*/  FFMA.FTZ R76, R85, UR36, -R88.reuse ;  /* 0x00000024554c7c23 */ /* 0x100fe20008010858 */
[----:B------:R-:W-:-:S01]  /*ee70*/  FFMA.FTZ R25, R25, UR36, -R88 ;  /* 0x0000002419197c23 */ /* 0x000fc20008010858 */
[----:B------:R-:W2:Y:S01]  /*ee80*/  MUFU.EX2 R7, R7 ;  /* 0x0000000700077308 */ /* 0x000ea20000000800 */
        /* <DEDUP_REMOVED lines=9> */
[----:B------:R-:W-:-:S03]  /*ef20*/  FFMA.FTZ R37, R37, UR36, -R88 ;  /* 0x0000002425257c23 */ /* 0x000fc60008010858 */
[----:B------:R-:W-:-:S03]  /*ef30*/  FMNMX.FTZ R73, R63, R80, !PT ;  /* 0x000000503f497209 */ /* 0x000fc60007810000 */
[----:B------:R-:W3:Y:S01]  /*ef40*/  MUFU.EX2 R9, R9 ;  /* 0x0000000900097308 */ /* 0x000ee20000000800 */
[----:B------:R-:W-:-:S04]  /*ef50*/  FMNMX.FTZ R80, R66, R73, !PT ;  /* 0x0000004942507209 */ /* 0x000fc80007810000 */
[----:B------:R-:W-:-:S03]  /*ef60*/  FMNMX.FTZ R73, R67, R80, !PT ;  /* 0x0000005043497209 */ /* 0x000fc60007810000 */
[----:B------:R-:W4:Y:S01]  /*ef70*/  MUFU.EX2 R10, R10 ;  /* 0x0000000a000a7308 */ /* 0x000f220000000800 */
[----:B------:R-:W-:-:S04]  /*ef80*/  FMNMX.FTZ R80, R70, R73, !PT ;  /* 0x0000004946507209 */ /* 0x000fc80007810000 */
[----:B------:R-:W-:-:S03]  /*ef90*/  FMNMX.FTZ R73, R71, R80, !PT ;  /* 0x0000005047497209 */ /* 0x000fc60007810000 */
[----:B------:R-:W5:Y:S01]  /*efa0*/  MUFU.EX2 R11, R11 ;  /* 0x0000000b000b7308 */ /* 0x000f620000000800 */
[----:B------:R-:W-:-:S04]  /*efb0*/  FMNMX.FTZ R80, R42, R73, !PT ;  /* 0x000000492a507209 */ /* 0x000fc80007810000 */
[----:B------:R-:W-:-:S03]  /*efc0*/  FMNMX.FTZ R61, R43, R80, !PT ;  /* 0x000000502b3d7209 */ /* 0x000fc60007810000 */
[----:B------:R1:W-:Y:S01]  /*efd0*/  MUFU.EX2 R73, R77 ;  /* 0x0000004d00497308 */ /* 0x0003e20000000800 */
[----:B------:R-:W-:-:S04]  /*efe0*/  FMNMX.FTZ R80, R46, R61, !PT ;  /* 0x0000003d2e507209 */ /* 0x000fc80007810000 */
[----:B------:R-:W-:-:S03]  /*eff0*/  FMNMX.FTZ R61, R47, R80, !PT ;  /* 0x000000502f3d7209 */ /* 0x000fc60007810000 */
[----:B------:R-:W-:Y:S01]  /*f000*/  MUFU.EX2 R12, R12 ;  /* 0x0000000c000c7308 */ /* 0x000fe20000000800 */
[----:B------:R-:W-:-:S04]  /*f010*/  FMNMX.FTZ R80, R50, R61, !PT ;  /* 0x0000003d32507209 */ /* 0x000fc80007810000 */
[----:B------:R-:W-:-:S03]  /*f020*/  FMNMX.FTZ R61, R51, R80, !PT ;  /* 0x00000050333d7209 */ /* 0x000fc60007810000 */
[----:B------:R-:W-:Y:S01]  /*f030*/  MUFU.EX2 R21, R84 ;  /* 0x0000005400157308 */ /* 0x000fe20000000800 */
[----:B------:R-:W-:-:S04]  /*f040*/  FMNMX.FTZ R68, R54, R61, !PT ;  /* 0x0000003d36447209 */ /* 0x000fc80007810000 */
[----:B-1----:R-:W-:Y:S01]  /*f050*/  FMNMX.FTZ R77, R55, R68, !PT ;  /* 0x00000044374d7209 */ /* 0x002fe20007810000 */
[----:B------:R-:W-:-:S02]  /*f060*/  FFMA.FTZ R68, R69, UR36, -R88 ;  /* 0x0000002445447c23 */ /* 0x000fc40008010858 */
        /* <DEDUP_REMOVED lines=18> */
[----:B------:R-:W-:Y:S02]  /*f190*/  MUFU.EX2 R72, R72 ;  /* 0x0000004800487308 */ /* 0x000fe40000000800 */
[----:B------:R-:W2:Y:S06]  /*f1a0*/  SHFL.BFLY PT, R0, R69, 0x2, 0x1f ;  /* 0x0c401f0045007f89 */ /* 0x000eac00000e0000 */
[----:B------:R-:W-:Y:S08]  /*f1b0*/  MUFU.EX2 R76, R76 ;  /* 0x0000004c004c7308 */ /* 0x000ff00000000800 */
[----:B------:R-:W-:Y:S08]  /*f1c0*/  MUFU.EX2 R56, R56 ;  /* 0x0000003800387308 */ /* 0x000ff00000000800 */
[----:B------:R-:W-:Y:S01]  /*f1d0*/  MUFU.EX2 R57, R57 ;  /* 0x0000003900397308 */ /* 0x000fe20000000800 */
[----:B--2---:R-:W-:-:S05]  /*f1e0*/  FMNMX.FTZ R53, R69, R0, !PT ;  /* 0x0000000045357209 */ /* 0x004fca0007810000 */
[----:B------:R-:W2:Y:S02]  /*f1f0*/  SHFL.BFLY PT, R0, R53, 0x1, 0x1f ;  /* 0x0c201f0035007f89 */ /* 0x000ea400000e0000 */
[----:B------:R-:W-:Y:S08]  /*f200*/  MUFU.EX2 R60, R60 ;  /* 0x0000003c003c7308 */ /* 0x000ff00000000800 */
[----:B------:R-:W-:Y:S08]  /*f210*/  MUFU.EX2 R64, R64 ;  /* 0x0000004000407308 */ /* 0x000ff00000000800 */
[----:B------:R-:W-:Y:S01]  /*f220*/  MUFU.EX2 R65, R65 ;  /* 0x0000004100417308 */ /* 0x000fe20000000800 */
[----:B--2---:R-:W-:Y:S01]  /*f230*/  FMNMX.FTZ R0, R53, R0, !PT ;  /* 0x0000000035007209 */ /* 0x004fe20007810000 */
[----:B------:R-:W-:-:S06]  /*f240*/  IMAD.U32 R53, RZ, RZ, UR36 ;  /* 0x00000024ff357e24 */ /* 0x000fcc000f8e00ff */
[----:B------:R-:W-:Y:S01]  /*f250*/  MUFU.EX2 R68, R68 ;  /* 0x0000004400447308 */ /* 0x000fe20000000800 */
[C---:B------:R-:W-:Y:S01]  /*f260*/  FSETP.NEU.FTZ.AND P2, PT, R0.reuse, -INF , PT ;  /* 0xff8000000000780b */ /* 0x040fe20003f5d000 */
[----:B------:R-:W-:-:S05]  /*f270*/  FFMA.FTZ R53, R0, R53, -8 ;  /* 0xc100000000357423 */ /* 0x000fca0000010035 */
[----:B-1----:R-:W-:Y:S01]  /*f280*/  FSEL R81, R53, RZ, P2 ;  /* 0x000000ff35517208 */ /* 0x002fe20001000000 */
[----:B------:R-:W-:Y:S01]  /*f290*/  MUFU.EX2 R39, R39 ;  /* 0x0000002700277308 */ /* 0x000fe20000000800 */
[----:B------:R-:W-:-:S03]  /*f2a0*/  PLOP3.LUT P2, PT, PT, PT, UP1, 0x40, 0x0 ;  /* 0x000000000000781c */ /* 0x000fc60003f4e818 */
        /* <DEDUP_REMOVED lines=13> */
[----:B-1----:R-:W-:-:S01]  /*f380*/  FFMA.FTZ R79, R62, UR36, -R81 ;  /* 0x000000243e4f7c23 */ /* 0x002fc20008010851 */
[----:B------:R-:W-:Y:S01]  /*f390*/  FFMA.FTZ R62, R66, UR36, -R81 ;  /* 0x00000024423e7c23 */ /* 0x000fe20008010851 */
[----:B------:R-:W-:-:S01]  /*f3a0*/  FADD.FTZ R66, R5, R6 ;  /* 0x0000000605427221 */ /* 0x000fc20000010000 */
[--C-:B------:R-:W-:Y:S01]  /*f3b0*/  FFMA.FTZ R85, R78, UR36, -R81.reuse ;  /* 0x000000244e557c23 */ /* 0x100fe20008010851 */
[----:B------:R-:W-:-:S01]  /*f3c0*/  FFMA.FTZ R78, R83, UR36, -R81 ;  /* 0x00000024534e7c23 */ /* 0x000fc20008010851 */
[----:B------:R-:W-:Y:S01]  /*f3d0*/  FFMA.FTZ R103, R103, UR36, -R81 ;  /* 0x0000002467677c23 */ /* 0x000fe20008010851 */
[----:B------:R-:W-:-:S01]  /*f3e0*/  FADD.FTZ R67, R7, R66 ;  /* 0x0000004207437221 */ /* 0x000fc20000010000 */
[----:B------:R-:W1:Y:S01]  /*f3f0*/  MUFU.EX2 R80, R80 ;  /* 0x0000005000507308 */ /* 0x000e620000000800 */
[----:B------:R-:W-:-:S01]  /*f400*/  FFMA.FTZ R74, R74, UR36, -R81 ;  /* 0x000000244a4a7c23 */ /* 0x000fc20008010851 */
[----:B------:R-:W-:Y:S01]  /*f410*/  FFMA.FTZ R75, R75, UR36, -R81 ;  /* 0x000000244b4b7c23 */ /* 0x000fe20008010851 */
[----:B0-----:R-:W-:-:S01]  /*f420*/  FADD.FTZ R66, R8, R67 ;  /* 0x0000004308427221 */ /* 0x001fc20000010000 */
[--C-:B------:R-:W-:Y:S01]  /*f430*/  FFMA.FTZ R86, R86, UR36, -R81.reuse ;  /* 0x0000002456567c23 */ /* 0x100fe20008010851 */
[----:B------:R-:W-:-:S01]  /*f440*/  FFMA.FTZ R87, R87, UR36, -R81 ;  /* 0x0000002457577c23 */ /* 0x000fc20008010851 */
[----:B------:R-:W-:Y:S01]  /*f450*/  FFMA.FTZ R58, R58, UR36, -R81 ;  /* 0x000000243a3a7c23 */ /* 0x000fe20008010851 */
[----:B---3--:R-:W-:-:S01]  /*f460*/  FADD.FTZ R67, R9, R66 ;  /* 0x0000004209437221 */ /* 0x008fc20000010000 */
[----:B------:R-:W0:Y:S01]  /*f470*/  MUFU.EX2 R94, R94 ;  /* 0x0000005e005e7308 */ /* 0x000e220000000800 */
[----:B------:R-:W-:-:S01]  /*f480*/  FFMA.FTZ R59, R59, UR36, -R81 ;  /* 0x000000243b3b7c23 */ /* 0x000fc20008010851 */
[----:B------:R-:W-:Y:S01]  /*f490*/  FFMA.FTZ R70, R70, UR36, -R81 ;  /* 0x0000002446467c23 */ /* 0x000fe20008010851 */
[----:B----4-:R-:W-:-:S01]  /*f4a0*/  FADD.FTZ R66, R10, R67 ;  /* 0x000000430a427221 */ /* 0x010fc20000010000 */
[--C-:B------:R-:W-:Y:S01]  /*f4b0*/  FFMA.FTZ R71, R71, UR36, -R81.reuse ;  /* 0x0000002447477c23 */ /* 0x100fe20008010851 */
[----:B------:R-:W-:-:S01]  /*f4c0*/  FFMA.FTZ R42, R42, UR36, -R81 ;  /* 0x000000242a2a7c23 */ /* 0x000fc20008010851 */
[----:B------:R-:W-:Y:S01]  /*f4d0*/  FFMA.FTZ R43, R43, UR36, -R81 ;  /* 0x000000242b2b7c23 */ /* 0x000fe20008010851 */
[----:B-----5:R-:W-:-:S01]  /*f4e0*/  FADD.FTZ R83, R11, R66 ;  /* 0x000000420b537221 */ /* 0x020fc20000010000 */
[----:B------:R-:W2:Y:S01]  /*f4f0*/  MUFU.EX2 R95, R95 ;  /* 0x0000005f005f7308 */ /* 0x000ea20000000800 */
[----:B-1----:R-:W-:-:S01]  /*f500*/  FADD.FTZ R67, R53, R80 ;  /* 0x0000005035437221 */ /* 0x002fc20000010000 */
[C---:B------:R-:W-:Y:S01]  /*f510*/  F2FP.SATFINITE.E4M3.F32.PACK_AB_MERGE_C R11, R12.reuse, R11, RZ ;  /* 0x0000000b0c0b723e */ /* 0x040fe200048070ff */
[----:B------:R-:W-:-:S01]  /*f520*/  FADD.FTZ R90, R12, R83 ;  /* 0x000000530c5a7221 */ /* 0x000fc20000010000 */
[----:B------:R-:W-:Y:S01]  /*f530*/  F2FP.SATFINITE.E4M3.F32.PACK_AB_MERGE_C R83, R8, R7, RZ ;  /* 0x000000070853723e */ /* 0x000fe200048070ff */
[----:B------:R-:W-:-:S01]  /*f540*/  FFMA.FTZ R46, R46, UR36, -R81 ;  /* 0x000000242e2e7c23 */ /* 0x000fc20008010851 */
[--C-:B------:R-:W-:Y:S01]  /*f550*/  FFMA.FTZ R47, R47, UR36, -R81.reuse ;  /* 0x000000242f2f7c23 */ /* 0x100fe20008010851 */
[----:B------:R-:W-:-:S01]  /*f560*/  FFMA.FTZ R50, R50, UR36, -R81 ;  /* 0x0000002432327c23 */ /* 0x000fc20008010851 */
[----:B------:R-:W1:Y:S01]  /*f570*/  MUFU.EX2 R69, R69 ;  /* 0x0000004500457308 */ /* 0x000e620000000800 */
[----:B0-----:R-:W-:-:S01]  /*f580*/  FADD.FTZ R66, R94, R67 ;  /* 0x000000435e427221 */ /* 0x001fc20000010000 */
[----:B------:R-:W-:Y:S01]  /*f590*/  FADD.FTZ R67, R13, R90 ;  /* 0x0000005a0d437221 */ /* 0x000fe20000010000 */
[----:B------:R-:W-:Y:S01]  /*f5a0*/  F2FP.SATFINITE.E4M3.F32.PACK_AB_MERGE_C R216, R6, R5, R83 ;  /* 0x0000000506d8723e */ /* 0x000fe20004807053 */
[--C-:B------:R-:W-:Y:S01]  /*f5b0*/  FFMA.FTZ R51, R51, UR36, -R81.reuse ;  /* 0x0000002433337c23 */ /* 0x100fe20008010851 */
[----:B------:R-:W-:-:S01]  /*f5c0*/  FFMA.FTZ R54, R54, UR36, -R81 ;  /* 0x0000002436367c23 */ /* 0x000fc20008010851 */
[----:B------:R-:W-:Y:S01]  /*f5d0*/  FADD.FTZ R90, R14, R67 ;  /* 0x000000430e5a7221 */ /* 0x000fe20000010000 */
[----:B------:R-:W-:-:S01]  /*f5e0*/  FFMA.FTZ R55, R55, UR36, -R81 ;  /* 0x0000002437377c23 */ /* 0x000fc20008010851 */
[----:B------:R-:W0:Y:S01]  /*f5f0*/  MUFU.EX2 R84, R84 ;  /* 0x0000005400547308 */ /* 0x000e220000000800 */
        /* <DEDUP_REMOVED lines=8> */
[----:B-1----:R-:W-:-:S01]  /*f680*/  FADD.FTZ R7, R69, R66 ;  /* 0x0000004245077221 */ /* 0x002fc20000010000 */
[--C-:B------:R-:W-:Y:S01]  /*f690*/  FFMA.FTZ R34, R34, UR36, -R81.reuse ;  /* 0x0000002422227c23 */ /* 0x100fe20008010851 */
[----:B------:R-:W-:-:S01]  /*f6a0*/  FFMA.FTZ R35, R35, UR36, -R81 ;  /* 0x0000002423237c23 */ /* 0x000fc20008010851 */
[--C-:B------:R-:W-:Y:S01]  /*f6b0*/  FFMA.FTZ R38, R38, UR36, -R81.reuse ;  /* 0x0000002426267c23 */ /* 0x100fe20008010851 */
[----:B------:R-:W-:-:S01]  /*f6c0*/  FFMA.FTZ R40, R40, UR36, -R81 ;  /* 0x0000002428287c23 */ /* 0x000fc20008010851 */
[----:B------:R-:W-:-:S02]  /*f6d0*/  F2FP.SATFINITE.E4M3.F32.PACK_AB_MERGE_C R15, R20, R15, RZ ;  /* 0x0000000f140f723e */ /* 0x000fc400048070ff */
[----:B------:R-:W1:Y:S01]  /*f6e0*/  MUFU.EX2 R103, R103 ;  /* 0x0000006700677308 */ /* 0x000e620000000800 */
[----:B0-----:R-:W-:-:S01]  /*f6f0*/  FADD.FTZ R7, R84, R7 ;  /* 0x0000000754077221 */ /* 0x001fc20000010000 */
[----:B------:R-:W-:Y:S02]  /*f700*/  F2FP.SATFINITE.E4M3.F32.PACK_AB_MERGE_C R94, R95, R94, RZ ;  /* 0x0000005e5f5e723e */ /* 0x000fe400048070ff */
[----:B------:R-:W-:Y:S02]  /*f710*/  F2FP.SATFINITE.E4M3.F32.PACK_AB_MERGE_C R218, R10, R9, R11 ;  /* 0x000000090ada723e */ /* 0x000fe4000480700b */
[----:B------:R-:W-:Y:S02]  /*f720*/  F2FP.SATFINITE.E4M3.F32.PACK_AB_MERGE_C R212, R14, R13, R15 ;  /* 0x0000000d0ed4723e */ /* 0x000fe4000480700f */
[----:B------:R-:W0:Y:S01]  /*f730*/  MUFU.EX2 R74, R74 ;  /* 0x0000004a004a7308 */ /* 0x000e220000000800 */
[----:B--2---:R-:W-:-:S01]  /*f740*/  FADD.FTZ R8, R102, R7 ;  /* 0x0000000766087221 */ /* 0x004fc20000010000 */
[----:B------:R-:W-:Y:S01]  /*f750*/  FADD.FTZ R7, R17, R12 ;  /* 0x0000000c11077221 */ /* 0x000fe20000010000 */
[----:B------:R-:W-:-:S05]  /*f760*/  F2FP.SATFINITE.E4M3.F32.PACK_AB_MERGE_C R217, R80, R53, R94 ;  /* 0x0000003550d9723e */ /* 0x000fca000480705e */
[----:B------:R-:W2:Y:S01]  /*f770*/  MUFU.EX2 R75, R75 ;  /* 0x0000004b004b7308 */ /* 0x000ea20000000800 */
[----:B-1----:R-:W-:-:S01]  /*f780*/  FADD.FTZ R5, R103, R8 ;  /* 0x0000000867057221 */ /* 0x002fc20000010000 */
[----:B------:R-:W-:Y:S01]  /*f790*/  FADD.FTZ R8, R72, R7 ;  /* 0x0000000748087221 */ /* 0x000fe20000010000 */
[----:B------:R-:W-:-:S04]  /*f7a0*/  F2FP.SATFINITE.E4M3.F32.PACK_AB_MERGE_C R102, R103, R102, RZ ;  /* 0x000000666766723e */ /* 0x000fc800048070ff */
[----:B------:R-:W-:Y:S01]  /*f7b0*/  F2FP.SATFINITE.E4M3.F32.PACK_AB_MERGE_C R219, R84, R69, R102 ;  /* 0x0000004554db723e */ /* 0x000fe20004807066 */
[----:B------:R-:W1:Y:S01]  /*f7c0*/  MUFU.EX2 R85, R85 ;  /* 0x0000005500557308 */ /* 0x000e620000000800 */
[----:B0-----:R-:W-:-:S01]  /*f7d0*/  FADD.FTZ R6, R74, R5 ;  /* 0x000000054a067221 */ /* 0x001fc20000010000 */
[----:B------:R-:W-:Y:S01]  /*f7e0*/  FADD.FTZ R5, R21, R8 ;  /* 0x0000000815057221 */ /* 0x000fe20000010000 */
[----:B------:R-:W-:-:S03]  /*f7f0*/  F2FP.SATFINITE.E4M3.F32.PACK_AB_MERGE_C R21, R76, R21, RZ ;  /* 0x000000154c15723e */ /* 0x000fc600048070ff */
[----:B------:R-:W-:Y:S01]  /*f800*/  FADD.FTZ R7, R76, R5 ;  /* 0x000000054c077221 */ /* 0x000fe20000010000 */
[----:B------:R-:W-:Y:S01]  /*f810*/  F2FP.SATFINITE.E4M3.F32.PACK_AB_MERGE_C R214, R72, R17, R21 ;  /* 0x0000001148d6723e */ /* 0x000fe20004807015 */
[----:B------:R-:W0:Y:S01]  /*f820*/  MUFU.EX2 R77, R77 ;  /* 0x0000004d004d7308 */ /* 0x000e220000000800 */
[----:B--2---:R-:W-:-:S01]  /*f830*/  FADD.FTZ R6, R75, R6 ;  /* 0x000000064b067221 */ /* 0x004fc20000010000 */
[----:B------:R-:W-:-:S04]  /*f840*/  FADD.FTZ R8, R56, R7 ;  /* 0x0000000738087221 */ /* 0x000fc80000010000 */
[----:B------:R-:W-:Y:S01]  /*f850*/  FADD.FTZ R7, R57, R8 ;  /* 0x0000000839077221 */ /* 0x000fe20000010000 */
[----:B------:R-:W-:Y:S01]  /*f860*/  F2FP.SATFINITE.E4M3.F32.PACK_AB_MERGE_C R8, R73, R60, RZ ;  /* 0x0000003c4908723e */ /* 0x000fe200048070ff */
[----:B------:R-:W2:Y:S01]  /*f870*/  MUFU.EX2 R78, R78 ;  /* 0x0000004e004e7308 */ /* 0x000ea20000000800 */
[----:B-1----:R-:W-:-:S01]  /*f880*/  FADD.FTZ R5, R85, R6 ;  /* 0x0000000655057221 */ /* 0x002fc20000010000 */
[----:B------:R-:W-:Y:S01]  /*f890*/  FADD.FTZ R60, R60, R7 ;  /* 0x000000073c3c7221 */ /* 0x000fe20000010000 */
[----:B------:R-:W-:Y:S02]  /*f8a0*/  F2FP.SATFINITE.E4M3.F32.PACK_AB_MERGE_C R208, R57, R56, R8 ;  /* 0x0000003839d0723e */ /* 0x000fe40004807008 */
[----:B------:R-:W-:Y:S01]  /*f8b0*/  FADD.FTZ R6, R88, R5 ;  /* 0x0000000558067221 */ /* 0x000fe20000010000 */
[----:B------:R-:W-:-:S01]  /*f8c0*/  FADD.FTZ R73, R73, R60 ;  /* 0x0000003c49497221 */ /* 0x000fc20000010000 */
[----:B------:R-:W-:Y:S01]  /*f8d0*/  F2FP.SATFINITE.E4M3.F32.PACK_AB_MERGE_C R7, R68, R61, RZ ;  /* 0x0000003d4407723e */ /* 0x000fe200048070ff */
[----:B------:R-:W1:Y:S01]  /*f8e0*/  MUFU.EX2 R86, R86 ;  /* 0x0000005600567308 */ /* 0x000e620000000800 */
[----:B0-----:R-:W-:-:S01]  /*f8f0*/  FADD.FTZ R5, R77, R6 ;  /* 0x000000064d057221 */ /* 0x001fc20000010000 */
[----:B------:R-:W-:Y:S01]  /*f900*/  FADD.FTZ R8, R64, R73 ;  /* 0x0000004940087221 */ /* 0x000fe20000010000 */
[----:B------:R-:W-:-:S02]  /*f910*/  F2FP.SATFINITE.E4M3.F32.PACK_AB_MERGE_C R210, R65, R64, R7 ;  /* 0x0000004041d2723e */ /* 0x000fc40004807007 */
[----:B------:R-:W-:Y:S01]  /*f920*/  F2FP.SATFINITE.E4M3.F32.PACK_AB_MERGE_C R85, R88, R85, RZ ;  /* 0x000000555855723e */ /* 0x000fe200048070ff */
[----:B------:R-:W-:-:S02]  /*f930*/  FADD.FTZ R8, R65, R8 ;  /* 0x0000000841087221 */ /* 0x000fc40000010000 */
[----:B------:R-:W0:Y:S01]  /*f940*/  MUFU.EX2 R87, R87 ;  /* 0x0000005700577308 */ /* 0x000e220000000800 */
[----:B--2---:R-:W-:-:S01]  /*f950*/  FADD.FTZ R5, R78, R5 ;  /* 0x000000054e057221 */ /* 0x004fc20000010000 */
[----:B------:R-:W-:Y:S01]  /*f960*/  FADD.FTZ R61, R61, R8 ;  /* 0x000000083d3d7221 */ /* 0x000fe20000010000 */
[----:B------:R-:W-:-:S03]  /*f970*/  F2FP.SATFINITE.E4M3.F32.PACK_AB_MERGE_C R213, R75, R74, R85 ;  /* 0x0000004a4bd5723e */ /* 0x000fc60004807055 */
[----:B------:R-:W-:Y:S02]  /*f980*/  FADD.FTZ R61, R68, R61 ;  /* 0x0000003d443d7221 */ /* 0x000fe40000010000 */
[----:B------:R-:W2:Y:S01]  /*f990*/  MUFU.EX2 R58, R58 ;  /* 0x0000003a003a7308 */ /* 0x000ea20000000800 */
[----:B-1----:R-:W-:-:S07]  /*f9a0*/  FADD.FTZ R6, R86, R5 ;  /* 0x0000000556067221 */ /* 0x002fce0000010000 */
[----:B------:R-:W1:Y:S01]  /*f9b0*/  MUFU.EX2 R59, R59 ;  /* 0x0000003b003b7308 */ /* 0x000e620000000800 */
[----:B0-----:R-:W-:-:S01]  /*f9c0*/  FADD.FTZ R5, R87, R6 ;  /* 0x0000000657057221 */ /* 0x001fc20000010000 */
[----:B------:R-:W-:-:S04]  /*f9d0*/  F2FP.SATFINITE.E4M3.F32.PACK_AB_MERGE_C R86, R87, R86, RZ ;  /* 0x000000565756723e */ /* 0x000fc800048070ff */
[----:B------:R-:W-:Y:S02]  /*f9e0*/  F2FP.SATFINITE.E4M3.F32.PACK_AB_MERGE_C R215, R78, R77, R86 ;  /* 0x0000004d4ed7723e */ /* 0x000fe40004807056 */
        /* <DEDUP_REMOVED lines=10> */
[----:B------:R-:W2:Y:S01]  /*fa90*/  MUFU.EX2 R63, R63 ;  /* 0x0000003f003f7308 */ /* 0x000ea20000000800 */
[----:B-1----:R-:W-:-:S07]  /*faa0*/  FADD.FTZ R6, R62, R5 ;  /* 0x000000053e067221 */ /* 0x002fce0000010000 */
[----:B------:R-:W1:Y:S01]  /*fab0*/  MUFU.EX2 R4, R4 ;  /* 0x0000000400047308 */ /* 0x000e620000000800 */
[----:B0-----:R-:W-:-:S07]  /*fac0*/  F2FP.SATFINITE.E4M3.F32.PACK_AB_MERGE_C R7, R44, R39, RZ ;  /* 0x000000272c07723e */ /* 0x001fce00048070ff */
[----:B------:R-:W0:Y:S01]  /*fad0*/  MUFU.EX2 R41, R41 ;  /* 0x0000002900297308 */ /* 0x000e220000000800 */
[----:B--2---:R-:W-:-:S07]  /*fae0*/  FADD.FTZ R5, R63, R6 ;  /* 0x000000063f057221 */ /* 0x004fce0000010000 */
[----:B------:R-:W2:Y:S01]  /*faf0*/  MUFU.EX2 R70, R70 ;  /* 0x0000004600467308 */ /* 0x000ea20000000800 */
[----:B-1----:R-:W-:-:S07]  /*fb00*/  FADD.FTZ R6, R4, R61 ;  /* 0x0000003d04067221 */ /* 0x002fce0000010000 */
[----:B------:R-:W1:Y:S01]  /*fb10*/  MUFU.EX2 R71, R71 ;  /* 0x0000004700477308 */ /* 0x000e620000000800 */
[C---:B0-----:R-:W-:Y:S01]  /*fb20*/  F2FP.SATFINITE.E4M3.F32.PACK_AB_MERGE_C R204, R41.reuse, R4, R7 ;  /* 0x0000000429cc723e */ /* 0x041fe20004807007 */
[----:B------:R-:W-:-:S04]  /*fb30*/  FADD.FTZ R6, R41, R6 ;  /* 0x0000000629067221 */ /* 0x000fc80000010000 */
[----:B------:R-:W-:Y:S02]  /*fb40*/  FADD.FTZ R39, R39, R6 ;  /* 0x0000000627277221 */ /* 0x000fe40000010000 */
[----:B------:R-:W0:Y:S01]  /*fb50*/  MUFU.EX2 R42, R42 ;  /* 0x0000002a002a7308 */ /* 0x000e220000000800 */
[----:B--2---:R-:W-:-:S01]  /*fb60*/  FADD.FTZ R4, R70, R5 ;  /* 0x0000000546047221 */ /* 0x004fc20000010000 */
[----:B------:R-:W-:-:S06]  /*fb70*/  FADD.FTZ R44, R44, R39 ;  /* 0x000000272c2c7221 */ /* 0x000fcc0000010000 */
[----:B------:R-:W2:Y:S01]  /*fb80*/  MUFU.EX2 R43, R43 ;  /* 0x0000002b002b7308 */ /* 0x000ea20000000800 */
[----:B-1----:R-:W-:-:S01]  /*fb90*/  FADD.FTZ R5, R71, R4 ;  /* 0x0000000447057221 */ /* 0x002fc20000010000 */
[----:B------:R-:W-:-:S04]  /*fba0*/  F2FP.SATFINITE.E4M3.F32.PACK_AB_MERGE_C R70, R71, R70, RZ ;  /* 0x000000464746723e */ /* 0x000fc800048070ff */
[----:B------:R-:W-:Y:S02]  /*fbb0*/  F2FP.SATFINITE.E4M3.F32.PACK_AB_MERGE_C R211, R63, R62, R70 ;  /* 0x0000003e3fd3723e */ /* 0x000fe40004807046 */
[----:B------:R-:W1:Y:S01]  /*fbc0*/  MUFU.EX2 R46, R46 ;  /* 0x0000002e002e7308 */ /* 0x000e620000000800 */
[----:B0-----:R-:W-:-:S07]  /*fbd0*/  FADD.FTZ R4, R42, R5 ;  /* 0x000000052a047221 */ /* 0x001fce0000010000 */
        /* <DEDUP_REMOVED lines=11> */
[----:B------:R-:W-:Y:S08]  /*fc90*/  MUFU.EX2 R28, R28 ;  /* 0x0000001c001c7308 */ /* 0x000ff00000000800 */
[----:B------:R-:W1:Y:S01]  /*fca0*/  MUFU.EX2 R29, R29 ;  /* 0x0000001d001d7308 */ /* 0x000e620000000800 */
[----:B0-----:R-:W-:Y:S01]  /*fcb0*/  F2FP.SATFINITE.E4M3.F32.PACK_AB_MERGE_C R206, R48, R45, R6 ;  /* 0x0000002d30ce723e */ /* 0x001fe20004807006 */
[----:B------:R-:W-:-:S04]  /*fcc0*/  FADD.FTZ R45, R45, R44 ;  /* 0x0000002c2d2d7221 */ /* 0x000fc80000010000 */
[----:B------:R-:W-:Y:S02]  /*fcd0*/  FADD.FTZ R48, R48, R45 ;  /* 0x0000002d30307221 */ /* 0x000fe40000010000 */
[----:B------:R-:W0:Y:S02]  /*fce0*/  MUFU.EX2 R50, R50 ;  /* 0x0000003200327308 */ /* 0x000e240000000800 */
[----:B------:R-:W-:-:S04]  /*fcf0*/  FADD.FTZ R49, R49, R48 ;  /* 0x0000003031317221 */ /* 0x000fc80000010000 */
[----:B------:R-:W-:Y:S02]  /*fd00*/  FADD.FTZ R49, R52, R49 ;  /* 0x0000003134317221 */ /* 0x000fe40000010000 */
[----:B------:R-:W-:Y:S01]  /*fd10*/  MUFU.EX2 R24, R24 ;  /* 0x0000001800187308 */ /* 0x000fe20000000800 */
[----:B-1----:R-:W-:-:S07]  /*fd20*/  F2FP.SATFINITE.E4M3.F32.PACK_AB_MERGE_C R5, R29, R28, RZ ;  /* 0x0000001c1d05723e */ /* 0x002fce00048070ff */
[----:B------:R-:W1:Y:S01]  /*fd30*/  MUFU.EX2 R25, R25 ;  /* 0x0000001900197308 */ /* 0x000e620000000800 */
[----:B0-----:R-:W-:-:S07]  /*fd40*/  FADD.FTZ R4, R50, R47 ;  /* 0x0000002f32047221 */ /* 0x001fce0000010000 */
        /* <DEDUP_REMOVED lines=9> */
[----:B------:R-:W0:Y:S01]  /*fde0*/  MUFU.EX2 R26, R26 ;  /* 0x0000001a001a7308 */ /* 0x000e220000000800 */
[----:B--2---:R-:W-:-:S07]  /*fdf0*/  FADD.FTZ R4, R54, R5 ;  /* 0x0000000536047221 */ /* 0x004fce0000010000 */
[----:B------:R-:W2:Y:S01]  /*fe00*/  MUFU.EX2 R27, R27 ;  /* 0x0000001b001b7308 */ /* 0x000ea20000000800 */
[C---:B-1----:R-:W-:Y:S01]  /*fe10*/  F2FP.SATFINITE.E4M3.F32.PACK_AB_MERGE_C R54, R55.reuse, R54, RZ ;  /* 0x000000363736723e */ /* 0x042fe200048070ff */
[----:B------:R-:W-:-:S03]  /*fe20*/  FADD.FTZ R55, R55, R4 ;  /* 0x0000000437377221 */ /* 0x000fc60000010000 */
[----:B------:R-:W-:-:S03]  /*fe30*/  F2FP.SATFINITE.E4M3.F32.PACK_AB_MERGE_C R207, R51, R50, R54 ;  /* 0x0000003233cf723e */ /* 0x000fc60004807036 */
        /* <DEDUP_REMOVED lines=40> */
.L_x_4428:
[----:B------:R-:W-:-:S11]  /*100c0*/  UISETP.NE.AND UP2, UPT, UR7, 0x1, UPT ;  /* 0x000000010700788c */ /* 0x000fd6000bf45270 */
[----:B------:R-:W-:Y:S02]  /*100d0*/  @UP2 ULDC.64 UR10, c[0x0][0x9e8] ;  /* 0x00027a00000a2ab9 */ /* 0x000fe40000000a00 */
[----:B------:R-:W-:-:S04]  /*100e0*/  UIMAD.WIDE.U32 UR14, UR5, UR10, URZ ;  /* 0x0000000a050e72a5 */ /* 0x000fc8000f8e003f */
[----:B------:R-:W-:-:S12]  /*100f0*/  @UP2 USHF.R.U32.HI UR5, URZ, UR11, UR15 ;  /* 0x0000000b3f052299 */ /* 0x000fd8000801160f */
.L_x_4429:
[----:B------:R-:W-:-:S04]  /*10100*/  UIMAD UR5, UR5, UR7, UR7 ;  /* 0x00000007050572a4 */ /* 0x000fc8000f8e0207 */
[----:B------:R-:W-:-:S04]  /*10110*/  UISETP.LT.AND UP2, UPT, UR6, UR5, UPT ;  /* 0x000000050600728c */ /* 0x000fc8000bf41270 */
[----:B------:R-:W-:-:S12]  /*10120*/  USEL UR6, UR6, UR5, UP2 ;  /* 0x0000000506067287 */ /* 0x000fd80009000000 */
.L_x_4427:
        /* <DEDUP_REMOVED lines=59> */
.L_x_4448:
        /* <DEDUP_REMOVED lines=9> */
.L_x_4432:
[----:B------:R-:W-:Y:S01]  /*10570*/  ULEA UR6, UR5, UR39, 0x3 ;  /* 0x0000002705067291 */ /* 0x000fe2000f8e183f */
[----:B------:R-:W-:-:S05]  /*10580*/  IMAD.U32 R7, RZ, RZ, UR7 ;  /* 0x00000007ff077e24 */ /* 0x000fca000f8e00ff */
[----:B------:R-:W-:-:S04]  /*10590*/  SHF.L.U32 R7, R7, 0x1f, RZ ;  /* 0x0000001f07077819 */ /* 0x000fc800000006ff */
[----:B------:R0:W1:Y:S01]  /*105a0*/  SYNCS.PHASECHK.TRANS64.TRYWAIT P2, [UR6+0x33430], R7 ;  /* 0x03343007ff0075a7 */ /* 0x0000620008040146 */
[----:B------:R-:W-:Y:S05]  /*105b0*/  @!P0 BRA `(.L_x_4433) ;  /* 0x0000000000048947 */ /* 0x000fea0003800000 */
[----:B------:R-:W-:Y:S01]  /*105c0*/  BPT.TRAP 0x1 ;  /* 0x000000040000795c */ /* 0x000fe20000300000 */
.L_x_4433:
[----:B-1----:R-:W-:Y:S05]  /*105d0*/  @P2 BRA `(.L_x_4431) ;  /* 0x0000000000082947 */ /* 0x002fea0003800000 */
[----:B------:R-:W1:Y:S02]  /*105e0*/  SYNCS.PHASECHK.TRANS64.TRYWAIT P2, [UR6+0x33430], R7 ;  /* 0x03343007ff0075a7 */ /* 0x000e640008040146 */
[----:B-1----:R-:W-:Y:S05]  /*105f0*/  @!P2 BRA `(.L_x_4434) ;  /* 0x000001900048a947 */ /* 0x002fea0003800000 */
.L_x_4431:
        /* <DEDUP_REMOVED lines=188> */
.L_x_4436:
[----:B------:R-:W-:Y:S01]  /*111c0*/  ULEA UR6, UR38, UR39, 0x3 ;  /* 0x0000002726067291 */ /* 0x000fe2000f8e183f */
[----:B------:R-:W-:-:S05]  /*111d0*/  IMAD.U32 R7, RZ, RZ, UR44 ;  /* 0x0000002cff077e24 */ /* 0x000fca000f8e00ff */
[----:B------:R-:W-:-:S04]  /*111e0*/  SHF.L.U32 R7, R7, 0x1f, RZ ;  /* 0x0000001f07077819 */ /* 0x000fc800000006ff */
[----:B------:R0:W1:Y:S01]  /*111f0*/  SYNCS.PHASECHK.TRANS64.TRYWAIT P2, [UR6+0x33450], R7 ;  /* 0x03345007ff0075a7 */ /* 0x0000620008040146 */
[----:B------:R-:W-:Y:S05]  /*11200*/  @!P0 BRA `(.L_x_4437) ;  /* 0x0000000000048947 */ /* 0x000fea0003800000 */
[----:B------:R-:W-:Y:S01]  /*11210*/  BPT.TRAP 0x1 ;  /* 0x000000040000795c */ /* 0x000fe20000300000 */
.L_x_4437:
[----:B-1----:R-:W-:Y:S05]  /*11220*/  @P2 BRA `(.L_x_4435) ;  /* 0x0000000000082947 */ /* 0x002fea0003800000 */
[----:B------:R-:W1:Y:S02]  /*11230*/  SYNCS.PHASECHK.TRANS64.TRYWAIT P2, [UR6+0x33450], R7 ;  /* 0x03345007ff0075a7 */ /* 0x000e640008040146 */
[----:B-1----:R-:W-:Y:S05]  /*11240*/  @!P2 BRA `(.L_x_4438) ;  /* 0x00000184004ca947 */ /* 0x002fea0003800000 */
.L_x_4435:
        /* <DEDUP_REMOVED lines=9> */
[----:B------:R-:W-:Y:S02]  /*112e0*/  IMAD R15, R4, -0xa0, RZ ;  /* 0xffffff60040f7824 */ /* 0x000fe400078e02ff */
[----:B01----:R-:W-:Y:S01]  /*112f0*/  IMAD.U32 R7, RZ, RZ, UR5 ;  /* 0x00000005ff077e24 */ /* 0x003fe2000f8e00ff */
[----:B------:R-:W-:Y:S01]  /*11300*/  ULOP3.LUT UR6, UR6, 0x10000, URZ, 0xfc, !UPT ;  /* 0x0001000006067892 */ /* 0x000fe2000f8efc3f */
[----:B------:R-:W-:-:S03]  /*11310*/  VIADD R10, R15, 0x1 ;  /* 0x000000010f0a7836 */ /* 0x000fc60000000000 */
[----:B------:R-:W-:Y:S01]  /*11320*/  UIMAD UR6, UR38, 0x780, UR6 ;  /* 0x00000780260678a4 */ /* 0x000fe2000f8e0206 */
[----:B------:R-:W-:Y:S01]  /*11330*/  @!P1 LEA R7, R7, UR39, 0x3 ;  /* 0x0000002707079c11 */ /* 0x000fe2000f8e18ff */
[----:B------:R-:W-:-:S04]  /*11340*/  IMAD R10, R23, -0x2, R10 ;  /* 0xfffffffe170a7824 */ /* 0x000fc800078e020a */
[----:B------:R-:W-:Y:S01]  /*11350*/  @!P1 VIADD R7, R7, 0x33440 ;  /* 0x0003344007079836 */ /* 0x000fe20000000000 */
[----:B------:R-:W-:Y:S01]  /*11360*/  UMOV UR10, UR6 ;  /* 0x00000006000a7c82 */ /* 0x000fe20008000000 */
[----:B------:R-:W-:Y:S01]  /*11370*/  IADD3 R12, -R18, R10, R19 ;  /* 0x0000000a120c7210 */ /* 0x000fe20007ffe113 */
[----:B------:R-:W-:Y:S01]  /*11380*/  QGMMA.64x192x32.F32.E4M3.E4M3 R24, R216, gdesc[UR8], R24, gsb0 ;  /* 0x02e00008d8187df3 */ /* 0x000fe20008000818 */
[----:B------:R-:W-:Y:S01]  /*11390*/  UIADD3 UR10, UR6, 0x180, URZ ;  /* 0x00000180060a7890 */ /* 0x000fe2000fffe03f */
[----:B------:R-:W-:Y:S01]  /*113a0*/  @!P1 PRMT R7, RZ, 0x654, R7 ;  /* 0x00000654ff079816 */ /* 0x000fe20000000007 */
[----:B------:R-:W-:Y:S01]  /*113b0*/  UMOV UR11, 0xc0000010 ;  /* 0xc0000010000b7882 */ /* 0x000fe20000000000 */
[----:B------:R-:W-:Y:S01]  /*113c0*/  VIADD R13, R12, UR60 ;  /* 0x0000003c0c0d7c36 */ /* 0x000fe20008000000 */
[----:B--2---:R-:W-:Y:S01]  /*113d0*/  SHF.R.U32.HI R9, RZ, 0x7, R9 ;  /* 0x00000007ff097819 */ /* 0x004fe20000011609 */
[----:B------:R-:W-:Y:S02]  /*113e0*/  WARPGROUP.DEPBAR.LE gsb0, 0x0 ;  /* 0x00008000000079c5 */ /* 0x000fe40000010000 */
[----:B------:R-:W-:-:S12]  /*113f0*/  WARPGROUP.ARRIVE ;  /* 0x00000000000079c5 */ /* 0x000fd80000000000 */
        /* <DEDUP_REMOVED lines=12> */
[----:B------:R-:W-:Y:S02]  /*114c0*/  UMOV UR11, 0xc0000010 ;  /* 0xc0000010000b7882 */ /* 0x000fe40000000000 */
        /* <DEDUP_REMOVED lines=11> */
[----:B------:R-:W-:-:S06]  /*11580*/  WARPGROUP.ARRIVE ;  /* 0x00000000000079c5 */ /* 0x000fcc0000000000 */
[----:B------:R-:W-:Y:S03]  /*11590*/  QGMMA.64x192x32.F32.E4M3.E4M3 R24, R200, gdesc[UR8], R24, gsb0 ;  /* 0x02e00008c8187df3 */ /* 0x000fe60008000818 */
        /* <DEDUP_REMOVED lines=18> */
.L_x_4441:
[----:B------:R-:W-:-:S05]  /*116c0*/  IMAD.U32 R20, RZ, RZ, UR50 ;  /* 0x00000032ff147e24 */ /* 0x000fca000f8e00ff */
[----:B------:R-:W-:-:S13]  /*116d0*/  ISETP.NE.AND P2, PT, R20, 0x1, PT ;  /* 0x000000011400780c */ /* 0x000fda0003f45270 */
[----:B------:R-:W0:Y:S02]  /*116e0*/  @P2 LDC.64 R8, c[0x0][0x9e8] ;  /* 0x00027a00ff082b82 */ /* 0x000e240000000a00 */
[----:B0-----:R-:W-:-:S05]  /*116f0*/  @P2 IMAD.HI.U32 R8, R17, R8, RZ ;  /* 0x0000000811082227 */ /* 0x001fca00078e00ff */
[----:B------:R-:W-:-:S07]  /*11700*/  @P2 SHF.R.U32.HI R17, RZ, R9, R8 ;  /* 0x00000009ff112219 */ /* 0x000fce0000011608 */
.L_x_4442:
[----:B------:R-:W-:Y:S05]  /*11710*/  BSYNC B0 ;  /* 0x0000000000007941 */ /* 0x000fea0003800000 */
.L_x_4440:
[----:B------:R-:W-:-:S05]  /*11720*/  IMAD R17, R17, R20, R7 ;  /* 0x0000001411117224 */ /* 0x000fca00078e0207 */
[----:B------:R-:W-:Y:S02]  /*11730*/  VIADDMNMX R11, R17, R20, R11, PT ;  /* 0x00000014110b7246 */ /* 0x000fe4000380010b */
[----:B------:R-:W-:-:S07]  /*11740*/  VIMNMX R10, R10, R17, !PT ;  /* 0x000000110a0a7248 */ /* 0x000fce0007fe0100 */
.L_x_4439:
[----:B------:R-:W2:Y:S01]  /*11750*/  LDL.LU R17, [R1+0x2d0] ;  /* 0x0002d00001117983 */ /* 0x000ea20000300800 */
[C---:B------:R-:W-:Y:S02]  /*11760*/  ISETP.GE.AND P3, PT, R15.reuse, 0x2, PT ;  /* 0x000000020f00780c */ /* 0x040fe40003f66270 */
[C---:B------:R-:W-:Y:S02]  /*11770*/  ISETP.GE.AND P2, PT, R15.reuse, 0x9, PT ;  /* 0x000000090f00780c */ /* 0x040fe40003f46270 */
[----:B------:R-:W-:Y:S02]  /*11780*/  ISETP.GE.AND P4, PT, R15, 0xa, PT ;  /* 0x0000000a0f00780c */ /* 0x000fe40003f86270 */
[----:B------:R-:W-:Y:S02]  /*11790*/  LOP3.LUT R2, R2, 0xfffffffe, RZ, 0xc0, !PT ;  /* 0xfffffffe02027812 */ /* 0x000fe400078ec0ff */
[----:B--2---:R-:W-:-:S05]  /*117a0*/  LOP3.LUT R17, R17, 0xdfffffff, RZ, 0xc0, !PT ;  /* 0xdfffffff11117812 */ /* 0x004fca00078ec0ff */
[----:B------:R-:W-:Y:S02]  /*117b0*/  @P3 LOP3.LUT R17, R17, 0x20000000, RZ, 0xfc, !PT ;  /* 0x2000000011113812 */ /* 0x000fe400078efcff */
[C---:B------:R-:W-:Y:S02]  /*117c0*/  ISETP.GT.AND P3, PT, R10.reuse, 0x1, !P3 ;  /* 0x000000010a00780c */ /* 0x040fe40005f64270 */
[----:B------:R-:W-:Y:S02]  /*117d0*/  LOP3.LUT R17, R17, 0xbfffffff, RZ, 0xc0, !PT ;  /* 0xbfffffff11117812 */ /* 0x000fe400078ec0ff */
[----:B------:R-:W-:Y:S02]  /*117e0*/  ISETP.LT.OR P3, PT, R11, 0x2, P3 ;  /* 0x000000020b00780c */ /* 0x000fe40001f61670 */
[----:B------:R-:W-:Y:S02]  /*117f0*/  @P2 LOP3.LUT R17, R17, 0x40000000, RZ, 0xfc, !PT ;  /* 0x4000000011112812 */ /* 0x000fe400078efcff */
[----:B------:R-:W-:-:S02]  /*11800*/  ISETP.GT.AND P2, PT, R10, 0x8, !P2 ;  /* 0x000000080a00780c */ /* 0x000fc40005744270 */
[----:B------:R-:W-:Y:S02]  /*11810*/  FSEL R185, R185, -INF , !P3 ;  /* 0xff800000b9b97808 */ /* 0x000fe40005800000 */
[----:B------:R-:W-:Y:S02]  /*11820*/  ISETP.LT.OR P2, PT, R11, 0x9, P2 ;  /* 0x000000090b00780c */ /* 0x000fe40001741670 */
[----:B------:R-:W-:Y:S02]  /*11830*/  ISETP.GE.AND P3, PT, R15, 0x11, PT ;  /* 0x000000110f00780c */ /* 0x000fe40003f66270 */
[----:B------:R-:W-:Y:S02]  /*11840*/  FSEL R188, R188, -INF , !P2 ;  /* 0xff800000bcbc7808 */ /* 0x000fe40005000000 */
[----:B------:R-:W-:Y:S02]  /*11850*/  ISETP.GT.AND P2, PT, R10, 0x9, !P4 ;  /* 0x000000090a00780c */ /* 0x000fe40006744270 */
[----:B------:R-:W-:-:S02]  /*11860*/  LOP3.LUT R17, R17, 0x7fffffff, RZ, 0xc0, !PT ;  /* 0x7fffffff11117812 */ /* 0x000fc400078ec0ff */
[----:B------:R-:W-:Y:S02]  /*11870*/  ISETP.LT.OR P2, PT, R11, 0xa, P2 ;  /* 0x0000000a0b00780c */ /* 0x000fe40001741670 */
[----:B------:R-:W-:Y:S02]  /*11880*/  @P4 LOP3.LUT R17, R17, 0x80000000, RZ, 0xfc, !PT ;  /* 0x8000000011114812 */ /* 0x000fe400078efcff */
[----:B------:R-:W-:Y:S02]  /*11890*/  FSEL R189, R189, -INF , !P2 ;  /* 0xff800000bdbd7808 */ /* 0x000fe40005000000 */
[----:B------:R-:W-:Y:S02]  /*118a0*/  @P3 LOP3.LUT R2, R2, 0x1, RZ, 0xfc, !PT ;  /* 0x0000000102023812 */ /* 0x000fe400078efcff */
[----:B------:R-:W-:Y:S02]  /*118b0*/  ISETP.GT.AND P2, PT, R10, 0x10, !P3 ;  /* 0x000000100a00780c */ /* 0x000fe40005f44270 */
[----:B------:R-:W-:-:S02]  /*118c0*/  ISETP.GE.AND P3, PT, R15, 0x12, PT ;  /* 0x000000120f00780c */ /* 0x000fc40003f66270 */
[----:B------:R-:W-:Y:S02]  /*118d0*/  ISETP.LT.OR P2, PT, R11, 0x11, P2 ;  /* 0x000000110b00780c */ /* 0x000fe40001741670 */
[----:B------:R-:W-:Y:S02]  /*118e0*/  LOP3.LUT R2, R2, 0xfffffff7, RZ, 0xc0, !PT ;  /* 0xfffffff702027812 */ /* 0x000fe400078ec0ff */
[----:B------:R-:W-:Y:S02]  /*118f0*/  FSEL R192, R192, -INF , !P2 ;  /* 0xff800000c0c07808 */ /* 0x000fe40005000000 */
[----:B------:R-:W-:Y:S02]  /*11900*/  ISETP.GT.AND P2, PT, R10, 0x11, !P3 ;  /* 0x000000110a00780c */ /* 0x000fe40005f44270 */
[----:B------:R-:W-:Y:S02]  /*11910*/  ISETP.GE.AND P4, PT, R15, 0x22, PT ;  /* 0x000000220f00780c */ /* 0x000fe40003f86270 */
[----:B------:R-:W-:-:S02]  /*11920*/  ISETP.LT.OR P2, PT, R11, 0x12, P2 ;  /* 0x000000120b00780c */ /* 0x000fc40001741670 */
[----:B------:R-:W-:Y:S02]  /*11930*/  @P3 LOP3.LUT R2, R2, 0x8, RZ, 0xfc, !PT ;  /* 0x0000000802023812 */ /* 0x000fe400078efcff */
[----:B------:R-:W-:Y:S02]  /*11940*/  ISETP.GE.AND P3, PT, R15, 0x19, PT ;  /* 0x000000190f00780c */ /* 0x000fe40003f66270 */
[----:B------:R-:W-:Y:S02]  /*11950*/  FSEL R193, R193, -INF , !P2 ;  /* 0xff800000c1c17808 */ /* 0x000fe40005000000 */
[----:B------:R-:W-:Y:S02]  /*11960*/  LOP3.LUT R2, R2, 0xfffffffb, RZ, 0xc0, !PT ;  /* 0xfffffffb02027812 */ /* 0x000fe400078ec0ff */
[----:B------:R-:W-:Y:S02]  /*11970*/  ISETP.GT.AND P2, PT, R10, 0x18, !P3 ;  /* 0x000000180a00780c */ /* 0x000fe40005f44270 */
[----:B------:R-:W-:-:S02]  /*11980*/  LOP3.LUT R17, R17, 0xfffffffd, RZ, 0xc0, !PT ;  /* 0xfffffffd11117812 */ /* 0x000fc400078ec0ff */
[----:B------:R-:W-:Y:S02]  /*11990*/  ISETP.LT.OR P2, PT, R11, 0x19, P2 ;  /* 0x000000190b00780c */ /* 0x000fe40001741670 */
[----:B------:R-:W-:Y:S02]  /*119a0*/  @P4 LOP3.LUT R17, R17, 0x2, RZ, 0xfc, !PT ;  /* 0x0000000211114812 */ /* 0x000fe400078efcff */
[----:B------:R-:W-:Y:S02]  /*119b0*/  @P3 LOP3.LUT R2, R2, 0x4, RZ, 0xfc, !PT ;  /* 0x0000000402023812 */ /* 0x000fe400078efcff */
[----:B------:R-:W-:Y:S02]  /*119c0*/  ISETP.GE.AND P3, PT, R15, 0x1a, PT ;  /* 0x0000001a0f00780c */ /* 0x000fe40003f66270 */
[----:B------:R-:W-:Y:S02]  /*119d0*/  FSEL R196, R196, -INF , !P2 ;  /* 0xff800000c4c47808 */ /* 0x000fe40005000000 */
[----:B------:R-:W-:-:S02]  /*119e0*/  ISETP.GT.AND P2, PT, R10, 0x19, !P3 ;  /* 0x000000190a00780c */ /* 0x000fc40005f44270 */
[----:B------:R-:W-:Y:S02]  /*119f0*/  LOP3.LUT R2, R2, 0xfffffffd, RZ, 0xc0, !PT ;  /* 0xfffffffd02027812 */ /* 0x000fe400078ec0ff */
[----:B------:R-:W-:Y:S02]  /*11a00*/  ISETP.LT.OR P2, PT, R11, 0x1a, P2 ;  /* 0x0000001a0b00780c */ /* 0x000fe40001741670 */
[----:B------:R-:W-:Y:S02]  /*11a10*/  LOP3.LUT R17, R17, 0xfffffffb, RZ, 0xc0, !PT ;  /* 0xfffffffb11117812 */ /* 0x000fe400078ec0ff */
[----:B------:R-:W-:Y:S02]  /*11a20*/  FSEL R197, R197, -INF , !P2 ;  /* 0xff800000c5c57808 */ /* 0x000fe40005000000 */
[----:B------:R-:W-:Y:S02]  /*11a30*/  ISETP.GE.AND P2, PT, R15, 0x21, PT ;  /* 0x000000210f00780c */ /* 0x000fe40003f46270 */
[----:B------:R-:W-:-:S02]  /*11a40*/  @P3 LOP3.LUT R2, R2, 0x2, RZ, 0xfc, !PT ;  /* 0x0000000202023812 */ /* 0x000fc400078efcff */
[----:B------:R-:W-:-:S04]  /*11a50*/  ISETP.GT.AND P3, PT, R10, 0x20, !P2 ;  /* 0x000000200a00780c */ /* 0x000fc80005764270 */
[----:B------:R-:W-:-:S04]  /*11a60*/  ISETP.LT.OR P3, PT, R11, 0x21, P3 ;  /* 0x000000210b00780c */ /* 0x000fc80001f61670 */
        /* <DEDUP_REMOVED lines=182> */
[----:B------:R-:W-:Y:S02]  /*125d0*/  ISETP.LT.OR P6, PT, R11, 0x9a, P6 ;  /* 0x0000009a0b00780c */ /* 0x000fe400037c1670 */
[----:B------:R1:W-:Y:S02]  /*125e0*/  STL [R1+0x2d0], R17 ;  /* 0x0002d01101007387 */ /* 0x0003e40000100800 */
[----:B------:R-:W-:-:S02]  /*125f0*/  FSEL R133, R133, -INF , !P6 ;  /* 0xff80000085857808 */ /* 0x000fc40007000000 */
[----:B------:R-:W-:Y:S01]  /*12600*/  PLOP3.LUT P6, PT, PT, PT, UP1, 0x40, 0x0 ;  /* 0x000000000000781c */ /* 0x000fe20003fce818 */
[--C-:B0-----:R-:W-:Y:S02]  /*12610*/  IMAD.IADD R13, R13, 0x1, R10.reuse ;  /* 0x000000010d0d7824 */ /* 0x101fe400078e020a */
[----:B------:R-:W-:-:S10]  /*12620*/  IMAD.IADD R12, R12, 0x1, R10 ;  /* 0x000000010c0c7824 */ /* 0x000fd400078e020a */
[----:B-1----:R-:W-:Y:S05]  /*12630*/  @P6 BRA `(.L_x_4443) ;  /* 0x0000000000546947 */ /* 0x002fea0003800000 */
        /* <DEDUP_REMOVED lines=12> */
.L_x_4445:
[----:B------:R-:W-:-:S05]  /*12700*/  IMAD.U32 R14, RZ, RZ, UR50 ;  /* 0x00000032ff0e7e24 */ /* 0x000fca000f8e00ff */
[----:B------:R-:W-:-:S13]  /*12710*/  ISETP.NE.AND P6, PT, R14, 0x1, PT ;  /* 0x000000010e00780c */ /* 0x000fda0003fc5270 */
[----:B------:R-:W0:Y:S02]  /*12720*/  @P6 LDC.64 R8, c[0x0][0x9e8] ;  /* 0x00027a00ff086b82 */ /* 0x000e240000000a00 */
[----:B0-----:R-:W-:-:S05]  /*12730*/  @P6 IMAD.HI.U32 R8, R10, R8, RZ ;  /* 0x000000080a086227 */ /* 0x001fca00078e00ff */
[----:B------:R-:W-:-:S07]  /*12740*/  @P6 SHF.R.U32.HI R10, RZ, R9, R8 ;  /* 0x00000009ff0a6219 */ /* 0x000fce0000011608 */
.L_x_4446:
[----:B------:R-:W-:Y:S05]  /*12750*/  BSYNC B0 ;  /* 0x0000000000007941 */ /* 0x000fea0003800000 */
.L_x_4444:
[----:B------:R-:W-:-:S05]  /*12760*/  IMAD R7, R10, R14, R7 ;  /* 0x0000000e0a077224 */ /* 0x000fca00078e0207 */
[----:B------:R-:W-:Y:S02]  /*12770*/  VIADDMNMX R13, R7, R14, R13, PT ;  /* 0x0000000e070d7246 */ /* 0x000fe4000380010d */
[----:B------:R-:W-:-:S07]  /*12780*/  VIMNMX R12, R12, R7, !PT ;  /* 0x000000070c0c7248 */ /* 0x000fce0007fe0100 */
.L_x_4443:
[----:B------:R-:W-:Y:S02]  /*12790*/  ISETP.GT.AND P2, PT, R12, 0x20, !P2 ;  /* 0x000000200c00780c */ /* 0x000fe40005744270 */
[----:B------:R-:W-:Y:S02]  /*127a0*/  LOP3.LUT P6, RZ, R17, 0x2, RZ, 0xc0, !PT ;  /* 0x0000000211ff7812 */ /* 0x000fe400078cc0ff */
[----:B------:R-:W-:Y:S02]  /*127b0*/  ISETP.LT.OR P2, PT, R13, 0x21, P2 ;  /* 0x000000210d00780c */ /* 0x000fe40001741670 */
[----:B------:R-:W-:Y:S02]  /*127c0*/  FMNMX.FTZ R8, R184, R3, !PT ;  /* 0x00000003b8087209 */ /* 0x000fe40007810000 */
[----:B------:R-:W-:Y:S02]  /*127d0*/  FSEL R170, R170, -INF , !P2 ;  /* 0xff800000aaaa7808 */ /* 0x000fe40005000000 */
[----:B------:R-:W-:-:S02]  /*127e0*/  ISETP.GT.AND P2, PT, R12, 0x21, !P6 ;  /* 0x000000210c00780c */ /* 0x000fc40007744270 */
[----:B------:R-:W-:Y:S02]  /*127f0*/  LOP3.LUT P6, RZ, R17, 0x8000, RZ, 0xc0, !PT ;  /* 0x0000800011ff7812 */ /* 0x000fe400078cc0ff */
        /* <DEDUP_REMOVED lines=73> */
[----:B------:R-:W-:Y:S02]  /*12c90*/  ISETP.GT.AND P2, PT, R12, 0x50, !P6 ;  /* 0x000000500c00780c */ /* 0x000fe40007744270 */
[----:B------:R-:W-:Y:S02]  /*12ca0*/  LOP3.LUT P6, RZ, R17, 0x10, RZ, 0xc0, !PT ;  /* 0x0000001011ff7812 */ /* 0x000fe400078cc0ff */
        /* <DEDUP_REMOVED lines=18> */
[----:B------:R-:W-:Y:S01]  /*12dd0*/  FMNMX.FTZ R10, R133, R8, !PT ;  /* 0x00000008850a7209 */ /* 0x000fe20007810000 */
[----:B------:R-:W-:Y:S01]  /*12de0*/  IMAD.U32 R8, RZ, RZ, UR36 ;  /* 0x00000024ff087e24 */ /* 0x000fe2000f8e00ff */
[----:B------:R-:W-:-:S02]  /*12df0*/  ISETP.GT.AND P2, PT, R12, 0x59, !P2 ;  /* 0x000000590c00780c */ /* 0x000fc40005744270 */
[C---:B------:R-:W-:Y:S01]  /*12e00*/  ISETP.GT.AND P3, PT, R12.reuse, 0x90, !P3 ;  /* 0x000000900c00780c */ /* 0x040fe20005f64270 */
[----:B------:R-:W0:Y:S01]  /*12e10*/  SHFL.BFLY PT, R7, R10, 0x2, 0x1f ;  /* 0x0c401f000a077f89 */ /* 0x000e2200000e0000 */
[C---:B------:R-:W-:Y:S02]  /*12e20*/  ISETP.LT.OR P2, PT, R13.reuse, 0x5a, P2 ;  /* 0x0000005a0d00780c */ /* 0x040fe40001741670 */
[----:B------:R-:W-:Y:S02]  /*12e30*/  ISETP.LT.OR P3, PT, R13, 0x91, P3 ;  /* 0x000000910d00780c */ /* 0x000fe40001f61670 */
[----:B------:R-:W-:Y:S02]  /*12e40*/  FSEL R167, R167, -INF , !P2 ;  /* 0xff800000a7a77808 */ /* 0x000fe40005000000 */
[----:B------:R-:W-:Y:S02]  /*12e50*/  LOP3.LUT P2, RZ, R17, 0x800, RZ, 0xc0, !PT ;  /* 0x0000080011ff7812 */ /* 0x000fe4000784c0ff */
[----:B------:R-:W-:-:S02]  /*12e60*/  ISETP.GT.AND P4, PT, R12, 0x91, !P4 ;  /* 0x000000910c00780c */ /* 0x000fc40006784270 */
[----:B------:R-:W-:Y:S02]  /*12e70*/  ISETP.GT.AND P2, PT, R12, 0x60, !P2 ;  /* 0x000000600c00780c */ /* 0x000fe40005744270 */
[----:B------:R-:W-:Y:S02]  /*12e80*/  FSEL R130, R130, -INF , !P3 ;  /* 0xff80000082827808 */ /* 0x000fe40005800000 */
[----:B------:R-:W-:Y:S02]  /*12e90*/  ISETP.LT.OR P2, PT, R13, 0x61, P2 ;  /* 0x000000610d00780c */ /* 0x000fe40001741670 */
[----:B------:R-:W-:Y:S02]  /*12ea0*/  ISETP.GT.AND P5, PT, R12, 0x98, !P5 ;  /* 0x000000980c00780c */ /* 0x000fe40006fa4270 */
[----:B------:R-:W-:Y:S02]  /*12eb0*/  FSEL R138, R138, -INF , !P2 ;  /* 0xff8000008a8a7808 */ /* 0x000fe40005000000 */
[----:B------:R-:W-:-:S02]  /*12ec0*/  LOP3.LUT P2, RZ, R17, 0x400, RZ, 0xc0, !PT ;  /* 0x0000040011ff7812 */ /* 0x000fc4000784c0ff */
[C---:B------:R-:W-:Y:S02]  /*12ed0*/  ISETP.LT.OR P4, PT, R13.reuse, 0x92, P4 ;  /* 0x000000920d00780c */ /* 0x040fe40002781670 */
[----:B------:R-:W-:Y:S02]  /*12ee0*/  ISETP.GT.AND P2, PT, R12, 0x61, !P2 ;  /* 0x000000610c00780c */ /* 0x000fe40005744270 */
[----:B0-----:R-:W-:Y:S02]  /*12ef0*/  FMNMX.FTZ R14, R10, R7, !PT ;  /* 0x000000070a0e7209 */ /* 0x001fe40007810000 */
[C---:B------:R-:W-:Y:S02]  /*12f00*/  ISETP.LT.OR P2, PT, R13.reuse, 0x62, P2 ;  /* 0x000000620d00780c */ /* 0x040fe40001741670 */
[----:B------:R-:W-:Y:S01]  /*12f10*/  ISETP.LT.OR P5, PT, R13, 0x99, P5 ;  /* 0x000000990d00780c */ /* 0x000fe20002fa1670 */
[----:B------:R-:W0:Y:S01]  /*12f20*/  SHFL.BFLY PT, R7, R14, 0x1, 0x1f ;  /* 0x0c201f000e077f89 */ /* 0x000e2200000e0000 */
[----:B------:R-:W-:-:S02]  /*12f30*/  FSEL R139, R139, -INF , !P2 ;  /* 0xff8000008b8b7808 */ /* 0x000fc40005000000 */
[----:B------:R-:W-:Y:S02]  /*12f40*/  LOP3.LUT P2, RZ, R17, 0x200, RZ, 0xc0, !PT ;  /* 0x0000020011ff7812 */ /* 0x000fe4000784c0ff */
[----:B------:R-:W-:Y:S02]  /*12f50*/  FSEL R131, R131, -INF , !P4 ;  /* 0xff80000083837808 */ /* 0x000fe40006000000 */
[----:B------:R-:W-:Y:S02]  /*12f60*/  ISETP.GT.AND P2, PT, R12, 0x68, !P2 ;  /* 0x000000680c00780c */ /* 0x000fe40005744270 */
[----:B------:R-:W-:Y:S02]  /*12f70*/  FSEL R134, R134, -INF , !P5 ;  /* 0xff80000086867808 */ /* 0x000fe40006800000 */
[----:B------:R-:W-:-:S04]  /*12f80*/  ISETP.LT.OR P2, PT, R13, 0x69, P2 ;  /* 0x000000690d00780c */ /* 0x000fc80001741670 */
[----:B------:R-:W-:Y:S02]  /*12f90*/  FSEL R142, R142, -INF , !P2 ;  /* 0xff8000008e8e7808 */ /* 0x000fe40005000000 */
[----:B------:R-:W-:-:S04]  /*12fa0*/  LOP3.LUT P2, RZ, R17, 0x100, RZ, 0xc0, !PT ;  /* 0x0000010011ff7812 */ /* 0x000fc8000784c0ff */
[----:B------:R-:W-:Y:S02]  /*12fb0*/  ISETP.GT.AND P2, PT, R12, 0x69, !P2 ;  /* 0x000000690c00780c */ /* 0x000fe40005744270 */
[----:B0-----:R-:W-:Y:S02]  /*12fc0*/  FMNMX.FTZ R7, R14, R7, !PT ;  /* 0x000000070e077209 */ /* 0x001fe40007810000 */
[----:B------:R-:W-:-:S03]  /*12fd0*/  ISETP.LT.OR P2, PT, R13, 0x6a, P2 ;  /* 0x0000006a0d00780c */ /* 0x000fc60001741670 */
[----:B------:R-:W-:Y:S01]  /*12fe0*/  FFMA.FTZ R8, R7, R8, -8 ;  /* 0xc100000007087423 */ /* 0x000fe20000010008 */
        /* <DEDUP_REMOVED lines=74> */
[----:B------:R-:W-:Y:S01]  /*13490*/  FSEL R135, R135, -INF , !P3 ;  /* 0xff80000087877808 */ /* 0x000fe20005800000 */
        /* <DEDUP_REMOVED lines=47> */
[----:B------:R-:W-:Y:S01]  /*13790*/  FSEL R148, R7, RZ, P2 ;  /* 0x000000ff07947208 */ /* 0x000fe20001000000 */
[----:B------:R-:W-:Y:S01]  /*137a0*/  MUFU.EX2 R11, R11 ;  /* 0x0000000b000b7308 */ /* 0x000fe20000000800 */
[----:B------:R-:W-:-:S03]  /*137b0*/  FMNMX.FTZ R186, R182, R185, !PT ;  /* 0x000000b9b6ba7209 */ /* 0x000fc60007810000 */
[----:B------:R-:W-:Y:S01]  /*137c0*/  FADD.FTZ R148, -R148, R3 ;  /* 0x0000000394947221 */ /* 0x000fe20000010100 */
[----:B------:R-:W-:-:S03]  /*137d0*/  FMNMX.FTZ R185, R183, R186, !PT ;  /* 0x000000bab7b97209 */ /* 0x000fc60007810000 */
[----:B------:R-:W-:Y:S01]  /*137e0*/  MUFU.EX2 R3, R133 ;  /* 0x0000008500037308 */ /* 0x000fe20000000800 */
[----:B------:R-:W-:Y:S01]  /*137f0*/  FMNMX.FTZ R186, R154, R185, !PT ;  /* 0x000000b99aba7209 */ /* 0x000fe20007810000 */
[----:B------:R-:W-:-:S03]  /*13800*/  FMUL.FTZ R148, R148, UR36 ;  /* 0x0000002494947c20 */ /* 0x000fc60008410000 */
[----:B------:R-:W-:-:S03]  /*13810*/  FMNMX.FTZ R185, R155, R186, !PT ;  /* 0x000000ba9bb97209 */ /* 0x000fc60007810000 */
[----:B------:R-:W0:Y:S01]  /*13820*/  MUFU.EX2 R148, R148 ;  /* 0x0000009400947308 */ /* 0x000e220000000800 */
[----:B------:R-:W-:-:S04]  /*13830*/  FMNMX.FTZ R186, R158, R185, !PT ;  /* 0x000000b99eba7209 */ /* 0x000fc80007810000 */
[----:B------:R-:W-:-:S03]  /*13840*/  FMNMX.FTZ R185, R159, R186, !PT ;  /* 0x000000ba9fb97209 */ /* 0x000fc60007810000 */
[----:B------:R-:W1:Y:S01]  /*13850*/  MUFU.EX2 R10, R10 ;  /* 0x0000000a000a7308 */ /* 0x000e620000000800 */
[----:B------:R-:W-:-:S04]  /*13860*/  FMNMX.FTZ R186, R162, R185, !PT ;  /* 0x000000b9a2ba7209 */ /* 0x000fc80007810000 */
[----:B------:R-:W-:-:S03]  /*13870*/  FMNMX.FTZ R185, R163, R186, !PT ;  /* 0x000000baa3b97209 */ /* 0x000fc60007810000 */
[----:B------:R-:W2:Y:S01]  /*13880*/  MUFU.EX2 R14, R14 ;  /* 0x0000000e000e7308 */ /* 0x000ea20000000800 */
[----:B------:R-:W-:-:S04]  /*13890*/  FMNMX.FTZ R186, R166, R185, !PT ;  /* 0x000000b9a6ba7209 */ /* 0x000fc80007810000 */
[----:B------:R-:W-:-:S03]  /*138a0*/  FMNMX.FTZ R185, R167, R186, !PT ;  /* 0x000000baa7b97209 */ /* 0x000fc60007810000 */
[----:B------:R-:W3:Y:S01]  /*138b0*/  MUFU.EX2 R15, R15 ;  /* 0x0000000f000f7308 */ /* 0x000ee20000000800 */
        /* <DEDUP_REMOVED lines=21> */
[----:B------:R-:W-:Y:S01]  /*13a10*/  FMNMX.FTZ R140, R134, R141, !PT ;  /* 0x0000008d868c7209 */ /* 0x000fe20007810000 */
[--C-:B------:R-:W-:Y:S01]  /*13a20*/  FFMA.FTZ R141, R145, UR36, -R8.reuse ;  /* 0x00000024918d7c23 */ /* 0x100fe20008010808 */
[----:B------:R-:W-:-:S02]  /*13a30*/  FFMA.FTZ R145, R149, UR36, -R8 ;  /* 0x0000002495917c23 */ /* 0x000fc40008010808 */
[----:B------:R-:W-:-:S03]  /*13a40*/  FMNMX.FTZ R185, R135, R140, !PT ;  /* 0x0000008c87b97209 */ /* 0x000fc60007810000 */
[----:B------:R4:W-:Y:S02]  /*13a50*/  MUFU.EX2 R140, R188 ;  /* 0x000000bc008c7308 */ /* 0x0009e40000000800 */
[----:B------:R-:W5:Y:S06]  /*13a60*/  SHFL.BFLY PT, R186, R185, 0x2, 0x1f ;  /* 0x0c401f00b9ba7f89 */ /* 0x000f6c00000e0000 */
[----:B------:R-:W-:Y:S08]  /*13a70*/  MUFU.EX2 R173, R173 ;  /* 0x000000ad00ad7308 */ /* 0x000ff00000000800 */
[----:B------:R-:W-:Y:S08]  /*13a80*/  MUFU.EX2 R176, R176 ;  /* 0x000000b000b07308 */ /* 0x000ff00000000800 */
[----:B------:R-:W-:Y:S01]  /*13a90*/  MUFU.EX2 R177, R177 ;  /* 0x000000b100b17308 */ /* 0x000fe20000000800 */
[----:B-----5:R-:W-:-:S05]  /*13aa0*/  FMNMX.FTZ R186, R185, R186, !PT ;  /* 0x000000bab9ba7209 */ /* 0x020fca0007810000 */
[----:B------:R-:W5:Y:S02]  /*13ab0*/  SHFL.BFLY PT, R149, R186, 0x1, 0x1f ;  /* 0x0c201f00ba957f89 */ /* 0x000f6400000e0000 */
[----:B------:R-:W-:Y:S08]  /*13ac0*/  MUFU.EX2 R180, R180 ;  /* 0x000000b400b47308 */ /* 0x000ff00000000800 */
[----:B------:R-:W-:Y:S08]  /*13ad0*/  MUFU.EX2 R181, R181 ;  /* 0x000000b500b57308 */ /* 0x000ff00000000800 */
[----:B------:R-:W-:Y:S01]  /*13ae0*/  MUFU.EX2 R152, R152 ;  /* 0x0000009800987308 */ /* 0x000fe20000000800 */
[----:B-----5:R-:W-:Y:S01]  /*13af0*/  FMNMX.FTZ R8, R186, R149, !PT ;  /* 0x00000095ba087209 */ /* 0x020fe20007810000 */
[----:B------:R-:W-:-:S06]  /*13b00*/  IMAD.U32 R149, RZ, RZ, UR36 ;  /* 0x00000024ff957e24 */ /* 0x000fcc000f8e00ff */
[----:B------:R-:W-:Y:S01]  /*13b10*/  MUFU.EX2 R153, R153 ;  /* 0x0000009900997308 */ /* 0x000fe20000000800 */
[C---:B------:R-:W-:Y:S01]  /*13b20*/  FSETP.NEU.FTZ.AND P2, PT, R8.reuse, -INF , PT ;  /* 0xff8000000800780b */ /* 0x040fe20003f5d000 */
[----:B------:R-:W-:-:S05]  /*13b30*/  FFMA.FTZ R186, R8, R149, -8 ;  /* 0xc100000008ba7423 */ /* 0x000fca0000010095 */
[----:B------:R-:W-:Y:S01]  /*13b40*/  FSEL R186, R186, RZ, P2 ;  /* 0x000000ffbaba7208 */ /* 0x000fe20001000000 */
[----:B------:R-:W-:Y:S04]  /*13b50*/  MUFU.EX2 R156, R156 ;  /* 0x0000009c009c7308 */ /* 0x000fe80000000800 */
[----:B----4-:R-:W-:-:S01]  /*13b60*/  FFMA.FTZ R188, R9, UR36, -R186 ;  /* 0x0000002409bc7c23 */ /* 0x010fc200080108ba */
[--C-:B------:R-:W-:Y:S01]  /*13b70*/  FFMA.FTZ R9, R187, UR36, -R186.reuse ;  /* 0x00000024bb097c23 */ /* 0x100fe200080108ba */
[----:B------:R-:W-:-:S01]  /*13b80*/  FFMA.FTZ R187, R190, UR36, -R186 ;  /* 0x00000024bebb7c23 */ /* 0x000fc200080108ba */
[--C-:B------:R-:W-:Y:S01]  /*13b90*/  FFMA.FTZ R190, R191, UR36, -R186.reuse ;  /* 0x00000024bfbe7c23 */ /* 0x100fe200080108ba */
[----:B------:R-:W-:-:S01]  /*13ba0*/  FFMA.FTZ R149, R194, UR36, -R186 ;  /* 0x00000024c2957c23 */ /* 0x000fc200080108ba */
[----:B------:R-:W-:Y:S01]  /*13bb0*/  FFMA.FTZ R192, R195, UR36, -R186 ;  /* 0x00000024c3c07c23 */ /* 0x000fe200080108ba */
[----:B------:R4:W-:Y:S01]  /*13bc0*/  MUFU.EX2 R133, R187 ;  /* 0x000000bb00857308 */ /* 0x0009e20000000800 */
[----:B0-----:R-:W-:-:S01]  /*13bd0*/  FFMA.FTZ R191, R148, R6, R11 ;  /* 0x0000000694bf7223 */ /* 0x001fc2000001000b */
[--C-:B------:R-:W-:Y:S01]  /*13be0*/  FFMA.FTZ R185, R198, UR36, -R186.reuse ;  /* 0x00000024c6b97c23 */ /* 0x100fe200080108ba */
[----:B------:R-:W-:-:S01]  /*13bf0*/  FFMA.FTZ R194, R199, UR36, -R186 ;  /* 0x00000024c7c27c23 */ /* 0x000fc200080108ba */
[----:B------:R-:W-:Y:S01]  /*13c00*/  FFMA.FTZ R189, R158, UR36, -R186 ;  /* 0x000000249ebd7c23 */ /* 0x000fe200080108ba */
[----:B-1----:R-:W-:-:S01]  /*13c10*/  FADD.FTZ R191, R10, R191 ;  /* 0x000000bf0abf7221 */ /* 0x002fc20000010000 */
[--C-:B------:R-:W-:Y:S01]  /*13c20*/  FFMA.FTZ R158, R162, UR36, -R186.reuse ;  /* 0x00000024a29e7c23 */ /* 0x100fe200080108ba */
[----:B------:R-:W-:-:S01]  /*13c30*/  FFMA.FTZ R162, R166, UR36, -R186 ;  /* 0x00000024a6a27c23 */ /* 0x000fc200080108ba */
[----:B------:R-:W-:Y:S01]  /*13c40*/  MUFU.EX2 R188, R188 ;  /* 0x000000bc00bc7308 */ /* 0x000fe20000000800 */
[----:B----4-:R-:W-:Y:S01]  /*13c50*/  FSEL R187, R8, RZ, P2 ;  /* 0x000000ff08bb7208 */ /* 0x010fe20001000000 */
[----:B--2---:R-:W-:Y:S01]  /*13c60*/  FADD.FTZ R166, R14, R191 ;  /* 0x000000bf0ea67221 */ /* 0x004fe20000010000 */
[----:B------:R-:W-:-:S01]  /*13c70*/  FFMA.FTZ R170, R170, UR36, -R186 ;  /* 0x00000024aaaa7c23 */ /* 0x000fc200080108ba */
[--C-:B------:R-:W-:Y:S01]  /*13c80*/  FFMA.FTZ R171, R171, UR36, -R186.reuse ;  /* 0x00000024abab7c23 */ /* 0x100fe200080108ba */
[----:B------:R-:W-:-:S01]  /*13c90*/  FFMA.FTZ R174, R174, UR36, -R186 ;  /* 0x00000024aeae7c23 */ /* 0x000fc200080108ba */
[----:B------:R-:W-:Y:S01]  /*13ca0*/  FADD.FTZ R187, -R187, R0 ;  /* 0x00000000bbbb7221 */ /* 0x000fe20000010100 */
[----:B---3--:R-:W-:-:S01]  /*13cb0*/  FADD.FTZ R166, R15, R166 ;  /* 0x000000a60fa67221 */ /* 0x008fc20000010000 */
        /* <DEDUP_REMOVED lines=34> */
[----:B------:R-:W-:-:S03]  /*13ee0*/  FFMA.FTZ R135, R135, UR36, -R186 ;  /* 0x0000002487877c23 */ /* 0x000fc600080108ba */
[----:B-1----:R-:W-:Y:S01]  /*13ef0*/  FADD.FTZ R6, R190, R5 ;  /* 0x00000005be067221 */ /* 0x002fe20000010000 */
[----:B------:R-:W-:-:S02]  /*13f00*/  FADD.FTZ R5, R17, R166 ;  /* 0x000000a611057221 */ /* 0x000fc40000010000 */
[----:B------:R-:W1:Y:S08]  /*13f10*/  MUFU.EX2 R185, R185 ;  /* 0x000000b900b97308 */ /* 0x000e700000000800 */
[----:B------:R-:W3:Y:S08]  /*13f20*/  MUFU.EX2 R194, R194 ;  /* 0x000000c200c27308 */ /* 0x000ef00000000800 */
[----:B------:R-:W4:Y:S08]  /*13f30*/  MUFU.EX2 R170, R170 ;  /* 0x000000aa00aa7308 */ /* 0x000f300000000800 */
[----:B------:R2:W-:Y:S08]  /*13f40*/  MUFU.EX2 R0, R189 ;  /* 0x000000bd00007308 */ /* 0x0005f00000000800 */
[----:B------:R-:W5:Y:S01]  /*13f50*/  MUFU.EX2 R171, R171 ;  /* 0x000000ab00ab7308 */ /* 0x000f620000000800 */
[----:B--2---:R-:W-:-:S01]  /*13f60*/  FADD.FTZ R189, R149, R6 ;  /* 0x0000000695bd7221 */ /* 0x004fc20000010000 */
[----:B------:R-:W-:-:S03]  /*13f70*/  FADD.FTZ R6, R20, R5 ;  /* 0x0000000514067221 */ /* 0x000fc60000010000 */
[----:B0-----:R-:W-:Y:S01]  /*13f80*/  FADD.FTZ R166, R192, R189 ;  /* 0x000000bdc0a67221 */ /* 0x001fe20000010000 */
[----:B------:R-:W-:-:S02]  /*13f90*/  FADD.FTZ R5, R21, R6 ;  /* 0x0000000615057221 */ /* 0x000fc40000010000 */
[----:B------:R-:W0:Y:S01]  /*13fa0*/  MUFU.EX2 R174, R174 ;  /* 0x000000ae00ae7308 */ /* 0x000e220000000800 */
[----:B-1----:R-:W-:-:S01]  /*13fb0*/  FADD.FTZ R189, R185, R166 ;  /* 0x000000a6b9bd7221 */ /* 0x002fc20000010000 */
[----:B------:R-:W-:-:S03]  /*13fc0*/  FADD.FTZ R5, R184, R5 ;  /* 0x00000005b8057221 */ /* 0x000fc60000010000 */
[----:B---3--:R-:W-:Y:S01]  /*13fd0*/  FADD.FTZ R189, R194, R189 ;  /* 0x000000bdc2bd7221 */ /* 0x008fe20000010000 */
[----:B------:R-:W-:-:S02]  /*13fe0*/  FADD.FTZ R6, R168, R5 ;  /* 0x00000005a8067221 */ /* 0x000fc40000010000 */
[----:B------:R-:W1:Y:S01]  /*13ff0*/  MUFU.EX2 R175, R175 ;  /* 0x000000af00af7308 */ /* 0x000e620000000800 */
[----:B----4-:R-:W-:-:S01]  /*14000*/  FADD.FTZ R166, R170, R189 ;  /* 0x000000bdaaa67221 */ /* 0x010fc20000010000 */
[----:B------:R-:W-:-:S03]  /*14010*/  FADD.FTZ R5, R169, R6 ;  /* 0x00000006a9057221 */ /* 0x000fc60000010000 */
[----:B-----5:R-:W-:Y:S01]  /*14020*/  FADD.FTZ R189, R171, R166 ;  /* 0x000000a6abbd7221 */ /* 0x020fe20000010000 */
[----:B------:R-:W-:-:S02]  /*14030*/  FADD.FTZ R6, R172, R5 ;  /* 0x00000005ac067221 */ /* 0x000fc40000010000 */
        /* <DEDUP_REMOVED lines=102> */
[----:B------:R-:W-:Y:S01]  /*146a0*/  FADD.FTZ R6, R3, R6 ;  /* 0x0000000603067221 */ /* 0x000fe20000010000 */
[----:B-1----:R-:W-:-:S04]  /*146b0*/  FADD.FTZ R189, R134, R189 ;  /* 0x000000bd86bd7221 */ /* 0x002fc80000010000 */
[----:B--2---:R-:W-:Y:S01]  /*146c0*/  FADD.FTZ R5, R135, R189 ;  /* 0x000000bd87057221 */ /* 0x004fe20000010000 */
[----:B------:R-:W-:Y:S06]  /*146d0*/  @!P0 BRA `(.L_x_4447) ;  /* 0x0000000000048947 */ /* 0x000fec0003800000 */
[----:B------:R-:W-:Y:S01]  /*146e0*/  BPT.TRAP 0x1 ;  /* 0x000000040000795c */ /* 0x000fe20000300000 */
.L_x_4447:
        /* <DEDUP_REMOVED lines=151> */
.L_x_4430:
        /* <DEDUP_REMOVED lines=25> */
.L_x_4450:
[----:B------:R-:W-:-:S11]  /*151f0*/  UISETP.NE.AND UP2, UPT, UR14, 0x1, UPT ;  /* 0x000000010e00788c */ /* 0x000fd6000bf45270 */
[----:B------:R-:W-:Y:S02]  /*15200*/  @UP2 ULDC.64 UR6, c[0x0][0x9e8] ;  /* 0x00027a0000062ab9 */ /* 0x000fe40000000a00 */
[----:B------:R-:W-:-:S04]  /*15210*/  UIMAD.WIDE.U32 UR10, UR5, UR6, URZ ;  /* 0x00000006050a72a5 */ /* 0x000fc8000f8e003f */
[----:B------:R-:W-:-:S12]  /*15220*/  @UP2 USHF.R.U32.HI UR5, URZ, UR7, UR11 ;  /* 0x000000073f052299 */ /* 0x000fd8000801160b */
.L_x_4451:
[----:B------:R-:W-:-:S04]  /*15230*/  UIMAD UR5, UR5, UR14, URZ ;  /* 0x0000000e050572a4 */ /* 0x000fc8000f8e023f */
[----:B------:R-:W-:-:S04]  /*15240*/  UISETP.LT.AND UP2, UPT, UR59, UR5, UPT ;  /* 0x000000053b00728c */ /* 0x000fc8000bf41270 */
[----:B------:R-:W-:-:S12]  /*15250*/  USEL UR59, UR59, UR5, !UP2 ;  /* 0x000000053b3b7287 */ /* 0x000fd8000d000000 */
.L_x_4449:
        /* <DEDUP_REMOVED lines=10> */
[----:B------:R-:W-:-:S07]  /*15300*/  IMAD.MOV.U32 R7, RZ, RZ, R3 ;  /* 0x000000ffff077224 */ /* 0x000fce00078e0003 */
.L_x_4462:
[----:B------:R-:W-:Y:S01]  /*15310*/  ISETP.NE.AND P3, PT, RZ, UR48, PT ;  /* 0x00000030ff007c0c */ /* 0x000fe2000bf65270 */
[----:B------:R-:W-:-:S04]  /*15320*/  UISETP.NE.AND UP2, UPT, UR38, 0x1, UPT ;  /* 0x000000012600788c */ /* 0x000fc8000bf45270 */
[----:B------:R-:W-:-:S04]  /*15330*/  USEL UR44, URZ, 0x1, UP2 ;  /* 0x000000013f2c7887 */ /* 0x000fc80009000000 */
[----:B------:R-:W-:-:S04]  /*15340*/  ULOP3.LUT UR44, UR7, UR44, URZ, 0x3c, !UPT ;  /* 0x0000002c072c7292 */ /* 0x000fc8000f8e3c3f */
[----:B------:R-:W-:Y:S08]  /*15350*/  @P3 BRA `(.L_x_4453) ;  /* 0x0000000000383947 */ /* 0x000ff00003800000 */
[----:B------:R-:W-:Y:S05]  /*15360*/  @!P0 BRA `(.L_x_4454) ;  /* 0x0000000000048947 */ /* 0x000fea0003800000 */
[----:B------:R-:W-:Y:S01]  /*15370*/  BPT.TRAP 0x1 ;  /* 0x000000040000795c */ /* 0x000fe20000300000 */
.L_x_4454:
        /* <DEDUP_REMOVED lines=9> */
.L_x_4455:
[----:B-1----:R-:W-:Y:S05]  /*15410*/  @P2 BRA `(.L_x_4453) ;  /* 0x0000000000082947 */ /* 0x002fea0003800000 */
[----:B------:R-:W1:Y:S02]  /*15420*/  SYNCS.PHASECHK.TRANS64.TRYWAIT P2, [UR5+0x33430], R0 ;  /* 0x03343000ff0075a7 */ /* 0x000e640008040145 */
[----:B-1----:R-:W-:Y:S05]  /*15430*/  @!P2 BRA `(.L_x_4456) ;  /* 0x0000014000e8a947 */ /* 0x002fea0003800000 */
.L_x_4453:
        /* <DEDUP_REMOVED lines=191> */
.L_x_4458:
[----:B------:R-:W-:Y:S01]  /*16030*/  ULEA UR6, UR38, UR39, 0x3 ;  /* 0x0000002726067291 */ /* 0x000fe2000f8e183f */
[----:B------:R-:W-:-:S05]  /*16040*/  IMAD.U32 R0, RZ, RZ, UR7 ;  /* 0x00000007ff007e24 */ /* 0x000fca000f8e00ff */
[----:B------:R-:W-:-:S04]  /*16050*/  SHF.L.U32 R0, R0, 0x1f, RZ ;  /* 0x0000001f00007819 */ /* 0x000fc800000006ff */
[----:B------:R0:W1:Y:S01]  /*16060*/  SYNCS.PHASECHK.TRANS64.TRYWAIT P2, [UR6+0x33450], R0 ;  /* 0x03345000ff0075a7 */ /* 0x0000620008040146 */
[----:B------:R-:W-:Y:S05]  /*16070*/  @!P0 BRA `(.L_x_4459) ;  /* 0x0000000000048947 */ /* 0x000fea0003800000 */
[----:B------:R-:W-:Y:S01]  /*16080*/  BPT.TRAP 0x1 ;  /* 0x000000040000795c */ /* 0x000fe20000300000 */
.L_x_4459:
[----:B-1----:R-:W-:Y:S05]  /*16090*/  @P2 BRA `(.L_x_4457) ;  /* 0x0000000000082947 */ /* 0x002fea0003800000 */
[----:B------:R-:W1:Y:S02]  /*160a0*/  SYNCS.PHASECHK.TRANS64.TRYWAIT P2, [UR6+0x33450], R0 ;  /* 0x03345000ff0075a7 */ /* 0x000e640008040146 */
[----:B-1----:R-:W-:Y:S05]  /*160b0*/  @!P2 BRA `(.L_x_4460) ;  /* 0x0000013400e0a947 */ /* 0x002fea0003800000 */
.L_x_4457:
        /* <DEDUP_REMOVED lines=119> */
[----:B------:R-:W-:-:S02]  /*16830*/  IMAD.U32 R181, RZ, RZ, UR36 ;  /* 0x00000024ffb57e24 */ /* 0x000fc4000f8e00ff */
        /* <DEDUP_REMOVED lines=34> */
[----:B------:R-:W-:Y:S01]  /*16a60*/  MUFU.EX2 R7, R7 ;  /* 0x0000000700077308 */ /* 0x000fe20000000800 */
[----:B------:R-:W-:Y:S01]  /*16a70*/  IADD3 R193, -R221, 0xb, RZ ;  /* 0x0000000bddc17810 */ /* 0x000fe20007ffe1ff */
        /* <DEDUP_REMOVED lines=187> */
[----:B------:R-:W-:Y:S01]  /*17630*/  MUFU.EX2 R123, R123 ;  /* 0x0000007b007b7308 */ /* 0x000fe20000000800 */
[----:B0-----:R-:W-:-:S07]  /*17640*/  FADD.FTZ R192, R122, R191 ;  /* 0x000000bf7ac07221 */ /* 0x001fce0000010000 */
[----:B------:R-:W0:Y:S01]  /*17650*/  MUFU.EX2 R124, R124 ;  /* 0x0000007c007c7308 */ /* 0x000e220000000800 */
[----:B--2---:R-:W-:-:S07]  /*17660*/  FADD.FTZ R191, R121, R6 ;  /* 0x0000000679bf7221 */ /* 0x004fce0000010000 */
[----:B------:R-:W1:Y:S08]  /*17670*/  MUFU.EX2 R126, R126 ;  /* 0x0000007e007e7308 */ /* 0x000e700000000800 */
[----:B------:R-:W2:Y:S01]  /*17680*/  MUFU.EX2 R125, R125 ;  /* 0x0000007d007d7308 */ /* 0x000ea20000000800 */
[----:B0-----:R-:W-:-:S07]  /*17690*/  FADD.FTZ R6, R124, R191 ;  /* 0x000000bf7c067221 */ /* 0x001fce0000010000 */
[----:B------:R-:W0:Y:S01]  /*176a0*/  MUFU.EX2 R127, R127 ;  /* 0x0000007f007f7308 */ /* 0x000e220000000800 */
[----:B------:R-:W-:Y:S02]  /*176b0*/  WARPGROUP.DEPBAR.LE gsb0, 0x0 ;  /* 0x00008000000079c5 */ /* 0x000fe40000010000 */
[----:B------:R-:W-:-:S05]  /*176c0*/  WARPGROUP.ARRIVE ;  /* 0x00000000000079c5 */ /* 0x000fca0000000000 */
[----:B------:R-:W3:Y:S01]  /*176d0*/  MUFU.EX2 R128, R128 ;  /* 0x0000008000807308 */ /* 0x000ee20000000800 */
[----:B------:R-:W-:Y:S07]  /*176e0*/  QGMMA.64x192x32.F32.E4M3.E4M3 R24, R200, gdesc[UR4], R24, gsb0 ;  /* 0x02e00004c8187df3 */ /* 0x000fee0008000818 */
[----:B------:R-:W4:Y:S08]  /*176f0*/  MUFU.EX2 R130, R130 ;  /* 0x0000008200827308 */ /* 0x000f300000000800 */
        /* <DEDUP_REMOVED lines=8> */
[----:B------:R2:W-:Y:S01]  /*17780*/  @!P1 SYNCS.ARRIVE.TRANS64.RED.A1T0 RZ, [R5+URZ], RZ ;  /* 0x000000ff05ff99a7 */ /* 0x0005e2000810043f */
[----:B-1----:R-:W-:-:S04]  /*17790*/  FADD.FTZ R193, R123, R192 ;  /* 0x000000c07bc17221 */ /* 0x002fc80000010000 */
[----:B------:R-:W-:Y:S01]  /*177a0*/  FADD.FTZ R192, R126, R193 ;  /* 0x000000c17ec07221 */ /* 0x000fe20000010000 */
[----:B--2---:R-:W-:-:S03]  /*177b0*/  FADD.FTZ R5, R125, R6 ;  /* 0x000000067d057221 */ /* 0x004fc60000010000 */
[----:B0-----:R-:W-:Y:S01]  /*177c0*/  FADD.FTZ R135, R127, R192 ;  /* 0x000000c07f877221 */ /* 0x001fe20000010000 */
[----:B---3--:R-:W-:-:S03]  /*177d0*/  FADD.FTZ R6, R128, R5 ;  /* 0x0000000580067221 */ /* 0x008fc60000010000 */
[----:B----4-:R-:W-:Y:S01]  /*177e0*/  FADD.FTZ R192, R130, R135 ;  /* 0x0000008782c07221 */ /* 0x010fe20000010000 */
[----:B-----5:R-:W-:-:S03]  /*177f0*/  FADD.FTZ R5, R129, R6 ;  /* 0x0000000681057221 */ /* 0x020fc60000010000 */
[----:B------:R-:W-:Y:S01]  /*17800*/  FADD.FTZ R135, R131, R192 ;  /* 0x000000c083877221 */ /* 0x000fe20000010000 */
[----:B------:R-:W-:-:S03]  /*17810*/  FADD.FTZ R6, R132, R5 ;  /* 0x0000000584067221 */ /* 0x000fc60000010000 */
[----:B------:R-:W-:Y:S01]  /*17820*/  FADD.FTZ R135, R134, R135 ;  /* 0x0000008786877221 */ /* 0x000fe20000010000 */
[----:B------:R-:W-:-:S03]  /*17830*/  FADD.FTZ R6, R9, R6 ;  /* 0x0000000609067221 */ /* 0x000fc60000010000 */
[----:B------:R-:W-:Y:S01]  /*17840*/  FADD.FTZ R5, R133, R135 ;  /* 0x0000008785057221 */ /* 0x000fe20000010000 */
[----:B------:R-:W-:Y:S06]  /*17850*/  @!P0 BRA `(.L_x_4461) ;  /* 0x0000000000048947 */ /* 0x000fec0003800000 */
[----:B------:R-:W-:Y:S01]  /*17860*/  BPT.TRAP 0x1 ;  /* 0x000000040000795c */ /* 0x000fe20000300000 */
.L_x_4461:
        /* <DEDUP_REMOVED lines=148> */
.L_x_4452:
[----:B------:R-:W-:-:S13]  /*181b0*/  ISETP.GE.AND P2, PT, R4, UR52, PT ;  /* 0x0000003404007c0c */ /* 0x000fda000bf46270 */
[----:B------:R-:W-:Y:S05]  /*181c0*/  @!P2 BRA `(.L_x_4463) ;  /* 0x0000004800fca947 */ /* 0x000fea0003800000 */
[----:B------:R-:W-:Y:S01]  /*181d0*/  IMAD.MOV.U32 R10, RZ, RZ, R0 ;  /* 0x000000ffff0a7224 */ /* 0x000fe200078e0000 */
[----:B------:R-:W-:Y:S01]  /*181e0*/  UMOV UR7, UR44 ;  /* 0x0000002c00077c82 */ /* 0x000fe20008000000 */
[----:B------:R-:W-:Y:S01]  /*181f0*/  IMAD.MOV.U32 R7, RZ, RZ, R3 ;  /* 0x000000ffff077224 */ /* 0x000fe200078e0003 */
[----:B------:R-:W-:Y:S01]  /*18200*/  ULDC UR37, c[0x0][0x9e4] ;  /* 0x0002790000257ab9 */ /* 0x000fe20000000800 */
[----:B------:R-:W-:Y:S01]  /*18210*/  ULDC UR50, c[0x0][0x9dc] ;  /* 0x0002770000327ab9 */ /* 0x000fe20000000800 */
[----:B------:R-:W-:-:S05]  /*18220*/  ULDC UR59, c[0x0][0x9e0] ;  /* 0x00027800003b7ab9 */ /* 0x000fca0000000800 */
.L_x_4481:
[----:B------:R-:W-:Y:S01]  /*18230*/  ISETP.NE.AND P3, PT, RZ, UR48, PT ;  /* 0x00000030ff007c0c */ /* 0x000fe2000bf65270 */
[----:B------:R-:W-:-:S04]  /*18240*/  UISETP.NE.AND UP2, UPT, UR38, 0x1, UPT ;  /* 0x000000012600788c */ /* 0x000fc8000bf45270 */
[----:B------:R-:W-:-:S04]  /*18250*/  USEL UR44, URZ, 0x1, UP2 ;  /* 0x000000013f2c7887 */ /* 0x000fc80009000000 */
[----:B------:R-:W-:-:S04]  /*18260*/  ULOP3.LUT UR44, UR7, UR44, URZ, 0x3c, !UPT ;  /* 0x0000002c072c7292 */ /* 0x000fc8000f8e3c3f */
[----:B------:R-:W-:Y:S08]  /*18270*/  @P3 BRA `(.L_x_4464) ;  /* 0x0000000000383947 */ /* 0x000ff00003800000 */
[----:B------:R-:W-:Y:S05]  /*18280*/  @!P0 BRA `(.L_x_4465) ;  /* 0x0000000000048947 */ /* 0x000fea0003800000 */
[----:B------:R-:W-:Y:S01]  /*18290*/  BPT.TRAP 0x1 ;  /* 0x000000040000795c */ /* 0x000fe20000300000 */
.L_x_4465:
        /* <DEDUP_REMOVED lines=9> */
.L_x_4466:
[----:B-1----:R-:W-:Y:S05]  /*18330*/  @P2 BRA `(.L_x_4464) ;  /* 0x0000000000082947 */ /* 0x002fea0003800000 */
[----:B------:R-:W1:Y:S02]  /*18340*/  SYNCS.PHASECHK.TRANS64.TRYWAIT P2, [UR5+0x33430], R0 ;  /* 0x03343000ff0075a7 */ /* 0x000e640008040145 */
[----:B-1----:R-:W-:Y:S05]  /*18350*/  @!P2 BRA `(.L_x_4467) ;  /* 0x000001140050a947 */ /* 0x002fea0003800000 */
.L_x_4464:
        /* <DEDUP_REMOVED lines=191> */
.L_x_4469:
[----:B------:R-:W-:Y:S01]  /*18f50*/  ULEA UR6, UR38, UR39, 0x3 ;  /* 0x0000002726067291 */ /* 0x000fe2000f8e183f */
[----:B------:R-:W-:-:S05]  /*18f60*/  IMAD.U32 R0, RZ, RZ, UR7 ;  /* 0x00000007ff007e24 */ /* 0x000fca000f8e00ff */
[----:B------:R-:W-:-:S04]  /*18f70*/  SHF.L.U32 R0, R0, 0x1f, RZ ;  /* 0x0000001f00007819 */ /* 0x000fc800000006ff */
[----:B------:R0:W1:Y:S01]  /*18f80*/  SYNCS.PHASECHK.TRANS64.TRYWAIT P2, [UR6+0x33450], R0 ;  /* 0x03345000ff0075a7 */ /* 0x0000620008040146 */
[----:B------:R-:W-:Y:S05]  /*18f90*/  @!P0 BRA `(.L_x_4470) ;  /* 0x0000000000048947 */ /* 0x000fea0003800000 */
[----:B------:R-:W-:Y:S01]  /*18fa0*/  BPT.TRAP 0x1 ;  /* 0x000000040000795c */ /* 0x000fe20000300000 */
.L_x_4470:
[----:B-1----:R-:W-:Y:S05]  /*18fb0*/  @P2 BRA `(.L_x_4468) ;  /* 0x0000000000082947 */ /* 0x002fea0003800000 */
[----:B------:R-:W1:Y:S02]  /*18fc0*/  SYNCS.PHASECHK.TRANS64.TRYWAIT P2, [UR6+0x33450], R0 ;  /* 0x03345000ff0075a7 */ /* 0x000e640008040146 */
[----:B-1----:R-:W-:Y:S05]  /*18fd0*/  @!P2 BRA `(.L_x_4471) ;  /* 0x000001080048a947 */ /* 0x002fea0003800000 */
.L_x_4468:
        /* <DEDUP_REMOVED lines=12> */
[----:B------:R-:W-:Y:S01]  /*190a0*/  UIMAD UR10, UR38, 0x780, UR6 ;  /* 0x00000780260a78a4 */ /* 0x000fe2000f8e0206 */
[----:B------:R-:W-:-:S05]  /*190b0*/  @!P1 LEA R0, R0, UR39, 0x3 ;  /* 0x0000002700009c11 */ /* 0x000fca000f8e18ff */
[----:B------:R-:W-:Y:S01]  /*190c0*/  @!P1 VIADD R0, R0, 0x33440 ;  /* 0x0003344000009836 */ /* 0x000fe20000000000 */
[----:B------:R-:W-:Y:S02]  /*190d0*/  UMOV UR6, UR10 ;  /* 0x0000000a00067c82 */ /* 0x000fe40008000000 */
[----:B------:R-:W-:Y:S01]  /*190e0*/  QGMMA.64x192x32.F32.E4M3.E4M3 R24, R216, gdesc[UR4], R24, gsb0 ;  /* 0x02e00004d8187df3 */ /* 0x000fe20008000818 */
[----:B------:R-:W-:Y:S01]  /*190f0*/  UIADD3 UR6, UR10, 0x180, URZ ;  /* 0x000001800a067890 */ /* 0x000fe2000fffe03f */
[----:B------:R-:W-:Y:S01]  /*19100*/  @!P1 PRMT R0, RZ, 0x654, R0 ;  /* 0x00000654ff009816 */ /* 0x000fe20000000000 */
[----:B------:R-:W-:Y:S01]  /*19110*/  UMOV UR7, 0xc0000010 ;  /* 0xc000001000077882 */ /* 0x000fe20000000000 */
[----:B--2---:R-:W-:-:S04]  /*19120*/  SHF.R.U32.HI R8, RZ, 0x7, R8 ;  /* 0x00000007ff087819 */ /* 0x004fc80000011608 */
[----:B------:R-:W-:Y:S01]  /*19130*/  IADD3 R9, -R8, 0xb, RZ ;  /* 0x0000000b08097810 */ /* 0x000fe20007ffe1ff */
[----:B------:R-:W-:-:S04]  /*19140*/  VIADD R8, R15, 0x1 ;  /* 0x000000010f087836 */ /* 0x000fc80000000000 */
[----:B------:R-:W-:-:S05]  /*19150*/  IMAD R8, R23, -0x2, R8 ;  /* 0xfffffffe17087824 */ /* 0x000fca00078e0208 */
[----:B------:R-:W-:-:S05]  /*19160*/  IADD3 R12, -R18, R8, R19 ;  /* 0x00000008120c7210 */ /* 0x000fca0007ffe113 */
[----:B------:R-:W-:Y:S01]  /*19170*/  VIADD R13, R12, UR59 ;  /* 0x0000003b0c0d7c36 */ /* 0x000fe20008000000 */
        /* <DEDUP_REMOVED lines=45> */
.L_x_4474:
[----:B------:R-:W-:-:S05]  /*19450*/  IMAD.U32 R20, RZ, RZ, UR37 ;  /* 0x00000025ff147e24 */ /* 0x000fca000f8e00ff */
[----:B------:R-:W-:-:S13]  /*19460*/  ISETP.NE.AND P2, PT, R20, 0x1, PT ;  /* 0x000000011400780c */ /* 0x000fda0003f45270 */
[----:B------:R-:W0:Y:S02]  /*19470*/  @P2 LDC.64 R8, c[0x0][0x9e8] ;  /* 0x00027a00ff082b82 */ /* 0x000e240000000a00 */
[----:B0-----:R-:W-:-:S05]  /*19480*/  @P2 IMAD.HI.U32 R8, R17, R8, RZ ;  /* 0x0000000811082227 */ /* 0x001fca00078e00ff */
[----:B------:R-:W-:-:S07]  /*19490*/  @P2 SHF.R.U32.HI R17, RZ, R9, R8 ;  /* 0x00000009ff112219 */ /* 0x000fce0000011608 */
.L_x_4475:
[----:B------:R-:W-:Y:S05]  /*194a0*/  BSYNC B0 ;  /* 0x0000000000007941 */ /* 0x000fea0003800000 */
.L_x_4473:
[----:B------:R-:W-:-:S05]  /*194b0*/  IMAD R8, R17, R20, R0 ;  /* 0x0000001411087224 */ /* 0x000fca00078e0200 */
[----:B------:R-:W-:Y:S02]  /*194c0*/  VIADDMNMX R11, R8, R20, R11, PT ;  /* 0x00000014080b7246 */ /* 0x000fe4000380010b */
[----:B------:R-:W-:-:S07]  /*194d0*/  VIMNMX R3, R3, R8, !PT ;  /* 0x0000000803037248 */ /* 0x000fce0007fe0100 */
.L_x_4472:
[----:B------:R-:W2:Y:S01]  /*194e0*/  LDL.LU R17, [R1+0x2d0] ;  /* 0x0002d00001117983 */ /* 0x000ea20000300800 */
[C---:B------:R-:W-:Y:S02]  /*194f0*/  ISETP.GE.AND P3, PT, R15.reuse, 0x2, PT ;  /* 0x000000020f00780c */ /* 0x040fe40003f66270 */
[C---:B------:R-:W-:Y:S02]  /*19500*/  ISETP.GE.AND P2, PT, R15.reuse, 0x9, PT ;  /* 0x000000090f00780c */ /* 0x040fe40003f46270 */
[----:B------:R-:W-:Y:S02]  /*19510*/  ISETP.GE.AND P4, PT, R15, 0xa, PT ;  /* 0x0000000a0f00780c */ /* 0x000fe40003f86270 */
[----:B------:R-:W-:Y:S02]  /*19520*/  LOP3.LUT R2, R2, 0xfffffffe, RZ, 0xc0, !PT ;  /* 0xfffffffe02027812 */ /* 0x000fe400078ec0ff */
[----:B--2---:R-:W-:-:S05]  /*19530*/  LOP3.LUT R17, R17, 0xdfffffff, RZ, 0xc0, !PT ;  /* 0xdfffffff11117812 */ /* 0x004fca00078ec0ff */
[----:B------:R-:W-:Y:S02]  /*19540*/  @P3 LOP3.LUT R17, R17, 0x20000000, RZ, 0xfc, !PT ;  /* 0x2000000011113812 */ /* 0x000fe400078efcff */
[----:B------:R-:W-:Y:S02]  /*19550*/  ISETP.GT.AND P3, PT, R3, 0x1, !P3 ;  /* 0x000000010300780c */ /* 0x000fe40005f64270 */
        /* <DEDUP_REMOVED lines=243> */
.L_x_4478:
[----:B------:R-:W-:-:S05]  /*1a490*/  IMAD.U32 R11, RZ, RZ, UR37 ;  /* 0x00000025ff0b7e24 */ /* 0x000fca000f8e00ff */
[----:B------:R-:W-:-:S13]  /*1a4a0*/  ISETP.NE.AND P6, PT, R11, 0x1, PT ;  /* 0x000000010b00780c */ /* 0x000fda0003fc5270 */
[----:B------:R-:W0:Y:S02]  /*1a4b0*/  @P6 LDC.64 R8, c[0x0][0x9e8] ;  /* 0x00027a00ff086b82 */ /* 0x000e240000000a00 */
[----:B0-----:R-:W-:-:S05]  /*1a4c0*/  @P6 IMAD.HI.U32 R8, R3, R8, RZ ;  /* 0x0000000803086227 */ /* 0x001fca00078e00ff */
[----:B------:R-:W-:-:S07]  /*1a4d0*/  @P6 SHF.R.U32.HI R3, RZ, R9, R8 ;  /* 0x00000009ff036219 */ /* 0x000fce0000011608 */
.L_x_4479:
[----:B------:R-:W-:Y:S05]  /*1a4e0*/  BSYNC B0 ;  /* 0x0000000000007941 */ /* 0x000fea0003800000 */
.L_x_4477:
[----:B------:R-:W-:-:S05]  /*1a4f0*/  IMAD R0, R3, R11, R0 ;  /* 0x0000000b03007224 */ /* 0x000fca00078e0200 */
[----:B------:R-:W-:Y:S02]  /*1a500*/  VIADDMNMX R13, R0, R11, R13, PT ;  /* 0x0000000b000d7246 */ /* 0x000fe4000380010d */
[----:B------:R-:W-:-:S07]  /*1a510*/  VIMNMX R12, R12, R0, !PT ;  /* 0x000000000c0c7248 */ /* 0x000fce0007fe0100 */
.L_x_4476:
        /* <DEDUP_REMOVED lines=502> */
.L_x_4480:
        /* <DEDUP_REMOVED lines=148> */
.L_x_4463:
[----:B------:R-:W-:Y:S06]  /*1cdc0*/  BAR.ARV 0x8, 0x180 ;  /* 0x0206000000007b1d */ /* 0x000fec0000002000 */
[----:B------:R-:W-:Y:S05]  /*1cdd0*/  @!P0 BRA `(.L_x_4482) ;  /* 0x0000000000048947 */ /* 0x000fea0003800000 */
[----:B------:R-:W-:Y:S01]  /*1cde0*/  BPT.TRAP 0x1 ;  /* 0x000000040000795c */ /* 0x000fe20000300000 */
.L_x_4482:
[----:B------:R-:W-:Y:S01]  /*1cdf0*/  ULEA UR12, UR38, UR39, 0x3 ;  /* 0x00000027260c7291 */ /* 0x000fe2000f8e183f */
[----:B------:R-:W-:-:S05]  /*1ce00*/  IMAD.U32 R4, RZ, RZ, UR44 ;  /* 0x0000002cff047e24 */ /* 0x000fca000f8e00ff */
[----:B------:R-:W-:-:S04]  /*1ce10*/  SHF.L.U32 R4, R4, 0x1f, RZ ;  /* 0x0000001f04047819 */ /* 0x000fc800000006ff */
[----:B------:R0:W1:Y:S01]  /*1ce20*/  SYNCS.PHASECHK.TRANS64.TRYWAIT P1, [UR12+0x33450], R4 ;  /* 0x03345004ff0075a7 */ /* 0x000062000802014c */
[----:B------:R-:W-:Y:S05]  /*1ce30*/  @!P0 BRA `(.L_x_4483) ;  /* 0x0000000000048947 */ /* 0x000fea0003800000 */
[----:B------:R-:W-:Y:S01]  /*1ce40*/  BPT.TRAP 0x1 ;  /* 0x000000040000795c */ /* 0x000fe20000300000 */
.L_x_4483:
[----:B-1----:R-:W-:Y:S05]  /*1ce50*/  @P1 BRA `(.L_x_4484) ;  /* 0x0000000000081947 */ /* 0x002fea0003800000 */
[----:B------:R-:W1:Y:S02]  /*1ce60*/  SYNCS.PHASECHK.TRANS64.TRYWAIT P1, [UR12+0x33450], R4 ;  /* 0x03345004ff0075a7 */ /* 0x000e64000802014c */
[----:B-1----:R-:W-:Y:S05]  /*1ce70*/  @!P1 BRA `(.L_x_4485) ;  /* 0x000000c800b89947 */ /* 0x002fea0003800000 */
.L_x_4484:
        /* <DEDUP_REMOVED lines=12> */
[----:B------:R-:W-:Y:S02]  /*1cf40*/  @UP0 USHF.R.S32.HI UR9, URZ, 0x1f, UR53 ;  /* 0x0000001f3f090899 */ /* 0x000fe40008011435 */
[----:B------:R-:W-:Y:S01]  /*1cf50*/  UMOV UR6, UR8 ;  /* 0x0000000800067c82 */ /* 0x000fe20008000000 */
[----:B------:R-:W-:Y:S01]  /*1cf60*/  @UP0 ULDC.64 UR10, c[0x0][0x9c8] ;  /* 0x00027200000a0ab9 */ /* 0x000fe20000000a00 */
[----:B------:R-:W-:Y:S01]  /*1cf70*/  QGMMA.64x192x32.F32.E4M3.E4M3 R24, R216, gdesc[UR4], R24, gsb0 ;  /* 0x02e00004d8187df3 */ /* 0x000fe20008000818 */
[----:B------:R-:W-:Y:S01]  /*1cf80*/  UIADD3 UR6, UR8, 0x180, URZ ;  /* 0x0000018008067890 */ /* 0x000fe2000fffe03f */
[----:B------:R-:W-:Y:S01]  /*1cf90*/  UMOV UR7, 0xc0000010 ;  /* 0xc000001000077882 */ /* 0x000fe20000000000 */
[----:B------:R-:W-:Y:S02]  /*1cfa0*/  @UP0 UIMAD UR9, UR9, UR10, URZ ;  /* 0x0000000a090902a4 */ /* 0x000fe4000f8e023f */
[----:B------:R-:W-:Y:S02]  /*1cfb0*/  @UP0 USHF.R.S32.HI UR13, URZ, 0x1f, UR54 ;  /* 0x0000001f3f0d0899 */ /* 0x000fe40008011436 */
[----:B------:R-:W-:Y:S01]  /*1cfc0*/  @UP0 UIMAD UR9, UR53, UR11, UR9 ;  /* 0x0000000b350902a4 */ /* 0x000fe2000f8e0209 */
[----:B------:R-:W-:-:S02]  /*1cfd0*/  WARPGROUP.DEPBAR.LE gsb0, 0x0 ;  /* 0x00008000000079c5 */ /* 0x000fc40000010000 */
[----:B------:R-:W-:-:S10]  /*1cfe0*/  WARPGROUP.ARRIVE ;  /* 0x00000000000079c5 */ /* 0x000fd40000000000 */
[----:B------:R-:W-:Y:S01]  /*1cff0*/  QGMMA.64x192x32.F32.E4M3.E4M3 R24, R212, gdesc[UR4], R24, gsb0 ;  /* 0x02e00004d4187df3 */ /* 0x000fe20008000818 */
[----:B------:R-:W-:Y:S01]  /*1d000*/  UIADD3 UR6, UR8, 0x300, URZ ;  /* 0x0000030008067890 */ /* 0x000fe2000fffe03f */
[----:B------:R-:W-:Y:S01]  /*1d010*/  UMOV UR7, 0xc0000010 ;  /* 0xc000001000077882 */ /* 0x000fe20000000000 */
[----:B------:R-:W-:Y:S02]  /*1d020*/  WARPGROUP.DEPBAR.LE gsb0, 0x0 ;  /* 0x00008000000079c5 */ /* 0x000fe40000010000 */
[----:B------:R-:W-:-:S15]  /*1d030*/  WARPGROUP.ARRIVE ;  /* 0x00000000000079c5 */ /* 0x000fde0000000000 */
[----:B------:R-:W-:Y:S01]  /*1d040*/  QGMMA.64x192x32.F32.E4M3.E4M3 R24, R208, gdesc[UR4], R24, gsb0 ;  /* 0x02e00004d0187df3 */ /* 0x000fe20008000818 */
[----:B------:R-:W-:-:S03]  /*1d050*/  @UP0 UIMAD.WIDE.U32 UR6, UR53, UR10, URZ ;  /* 0x0000000a350602a5 */ /* 0x000fc6000f8e003f */
[----:B------:R-:W-:Y:S01]  /*1d060*/  @UP0 ULDC.64 UR10, c[0x0][0x9d0] ;  /* 0x00027400000a0ab9 */ /* 0x000fe20000000a00 */
[----:B------:R-:W-:Y:S02]  /*1d070*/  @UP0 UIADD3 UR7, UR7, UR9, URZ ;  /* 0x0000000907070290 */ /* 0x000fe4000fffe03f */
[----:B------:R-:W-:Y:S02]  /*1d080*/  @UP0 UIMAD UR9, UR13, UR10, URZ ;  /* 0x0000000a0d0902a4 */ /* 0x000fe4000f8e023f */
[----:B------:R-:W-:Y:S02]  /*1d090*/  @UP0 UIMAD.WIDE.U32 UR6, UR54, UR10, UR6 ;  /* 0x0000000a360602a5 */ /* 0x000fe4000f8e0006 */
[----:B------:R-:W-:Y:S02]  /*1d0a0*/  @UP0 UIMAD UR9, UR54, UR11, UR9 ;  /* 0x0000000b360902a4 */ /* 0x000fe4000f8e0209 */
[----:B------:R-:W-:Y:S02]  /*1d0b0*/  @UP0 ULEA UR4, UP1, UR6, UR4, 0x2 ;  /* 0x0000000406040291 */ /* 0x000fe4000f82103f */
[----:B------:R-:W-:-:S04]  /*1d0c0*/  @UP0 UIADD3 UR7, UR7, UR9, URZ ;  /* 0x0000000907070290 */ /* 0x000fc8000fffe03f */
[----:B------:R-:W-:Y:S01]  /*1d0d0*/  @UP0 ULEA.HI.X UR5, UR6, UR5, UR7, 0x2, UP1 ;  /* 0x0000000506050291 */ /* 0x000fe200088f1407 */
[----:B------:R-:W-:-:S05]  /*1d0e0*/  IMAD.U32 R8, RZ, RZ, UR4 ;  /* 0x00000004ff087e24 */ /* 0x000fca000f8e00ff */
[----:B------:R-:W-:-:S05]  /*1d0f0*/  IMAD.U32 R9, RZ, RZ, UR5 ;  /* 0x00000005ff097e24 */ /* 0x000fca000f8e00ff */
[----:B------:R1:W2:Y:S01]  /*1d100*/  @P1 LDG.E R7, desc[UR46][R8.64] ;  /* 0x0000002e08071981 */ /* 0x0002a2000c1e1900 */
[----:B------:R-:W-:Y:S01]  /*1d110*/  UIADD3 UR6, UR8, 0x480, URZ ;  /* 0x0000048008067890 */ /* 0x000fe2000fffe03f */
[----:B------:R-:W-:Y:S01]  /*1d120*/  UMOV UR7, 0xc0000010 ;  /* 0xc000001000077882 */ /* 0x000fe20000000000 */
        /* <DEDUP_REMOVED lines=44> */
.L_x_4486:
        /* <DEDUP_REMOVED lines=106> */
.L_x_4384:
[----:B------:R-:W0:Y:S08]  /*1da90*/  S2UR UR49, SR_CgaCtaId ;  /* 0x00000000003179c3 */ /* 0x000e300000008800 */
[----:B------:R-:W-:Y:S06]  /*1daa0*/  BAR.SYNC.DEFER_BLOCKING 0x5, 0x180 ;  /* 0x0146000000007b1d */ /* 0x000fec0000010000 */
[----:B------:R-:W-:Y:S01]  /*1dab0*/  UMOV UR39, 0x400 ;  /* 0x0000040000277882 */ /* 0x000fe20000000000 */
[----:B------:R-:W-:Y:S01]  /*1dac0*/  BSSY B0, `(.L_x_4487) ;  /* 0x0000318000007945 */ /* 0x000fe20003800000 */
[----:B0-----:R-:W-:-:S09]  /*1dad0*/  ULEA UR39, UR49, UR39, 0x18 ;  /* 0x0000002731277291 */ /* 0x001fd2000f8ec03f */
[----:B------:R-:W0:Y:S02]  /*1dae0*/  LDS.128 R24, [UR39+0x334d0] ;  /* 0x0334d027ff187984 */ /* 0x000e240008000c00 */
        /* <DEDUP_REMOVED lines=10> */
[----:B------:R-:W-:-:S05]  /*1db90*/  IMAD.X R7, RZ, RZ, UR7, P0 ;  /* 0x00000007ff077e24 */ /* 0x000fca00080e06ff */
[----:B------:R0:W2:Y:S01]  /*1dba0*/  LDG.E.CONSTANT R3, desc[UR46][R6.64] ;  /* 0x0000002e06037981 */ /* 0x0000a2000c1e9900 */
[----:B------:R-:W1:Y:S01]  /*1dbb0*/  S2UR UR4, SR_SWINHI ;  /* 0x00000000000479c3 */ /* 0x000e620000002f00 */
[----:B------:R-:W-:Y:S02]  /*1dbc0*/  F2FP.BF16.F32.PACK_AB R29, R29, R0 ;  /* 0x000000001d1d723e */ /* 0x000fe400000010ff */
[----:B------:R-:W-:Y:S02]  /*1dbd0*/  F2FP.BF16.F32.PACK_AB R110, R110, R35 ;  /* 0x000000236e6e723e */ /* 0x000fe400000010ff */
[----:B------:R-:W-:Y:S02]  /*1dbe0*/  F2FP.BF16.F32.PACK_AB R111, R111, R34 ;  /* 0x000000226f6f723e */ /* 0x000fe400000010ff */
[----:B------:R-:W-:Y:S02]  /*1dbf0*/  LOP3.LUT P0, R0, R17, 0x3, RZ, 0xc0, !PT ;  /* 0x0000000311007812 */ /* 0x000fe4000780c0ff */
[----:B------:R-:W-:-:S02]  /*1dc00*/  F2FP.BF16.F32.PACK_AB R10, R11, R10 ;  /* 0x0000000a0b0a723e */ /* 0x000fc400000010ff */
[----:B------:R-:W-:Y:S02]  /*1dc10*/  F2FP.BF16.F32.PACK_AB R36, R36, R65 ;  /* 0x000000412424723e */ /* 0x000fe400000010ff */
[----:B------:R-:W-:Y:S02]  /*1dc20*/  ISETP.EQ.OR P0, PT, R0, 0x3, !P0 ;  /* 0x000000030000780c */ /* 0x000fe40004702670 */
[----:B------:R-:W-:Y:S02]  /*1dc30*/  F2FP.BF16.F32.PACK_AB R58, R58, R59 ;  /* 0x0000003b3a3a723e */ /* 0x000fe400000010ff */
[----:B------:R-:W-:Y:S02]  /*1dc40*/  SEL R0, R10, R29, P0 ;  /* 0x0000001d0a007207 */ /* 0x000fe40000000000 */
[----:B------:R-:W-:Y:S02]  /*1dc50*/  SEL R17, R29, R10, P0 ;  /* 0x0000000a1d117207 */ /* 0x000fe40000000000 */
[----:B------:R-:W-:-:S02]  /*1dc60*/  F2FP.BF16.F32.PACK_AB R13, R13, R32 ;  /* 0x000000200d0d723e */ /* 0x000fc400000010ff */
[----:B------:R-:W-:Y:S01]  /*1dc70*/  F2FP.BF16.F32.PACK_AB R12, R12, R33 ;  /* 0x000000210c0c723e */ /* 0x000fe200000010ff */
[----:B------:R-:W-:Y:S01]  /*1dc80*/  UMOV UR6, UR39 ;  /* 0x0000002700067c82 */ /* 0x000fe20008000000 */
[----:B-1----:R-:W-:Y:S01]  /*1dc90*/  UMOV UR7, UR4 ;  /* 0x0000000400077c82 */ /* 0x002fe20008000000 */
[----:B------:R-:W-:Y:S01]  /*1dca0*/  F2FP.BF16.F32.PACK_AB R31, R118, R31 ;  /* 0x0000001f761f723e */ /* 0x000fe200000010ff */
[----:B0-----:R-:W-:Y:S01]  /*1dcb0*/  IMAD.U32 R6, RZ, RZ, UR6 ;  /* 0x00000006ff067e24 */ /* 0x001fe2000f8e00ff */
[----:B------:R-:W-:Y:S01]  /*1dcc0*/  F2FP.BF16.F32.PACK_AB R30, R119, R30 ;  /* 0x0000001e771e723e */ /* 0x000fe200000010ff */
[----:B------:R-:W-:Y:S01]  /*1dcd0*/  IMAD.U32 R7, RZ, RZ, UR7 ;  /* 0x00000007ff077e24 */ /* 0x000fe2000f8e00ff */
[----:B------:R-:W-:Y:S01]  /*1dce0*/  F2FP.BF16.F32.PACK_AB R44, R44, R73 ;  /* 0x000000492c2c723e */ /* 0x000fe200000010ff */
[----:B------:R-:W-:Y:S01]  /*1dcf0*/  ULDC.64 UR6, c[0x0][0xc00] ;  /* 0x0003000000067ab9 */ /* 0x000fe20000000a00 */
[----:B------:R-:W-:Y:S01]  /*1dd00*/  F2FP.BF16.F32.PACK_AB R15, R15, R40 ;  /* 0x000000280f0f723e */ /* 0x000fe200000010ff */
[----:B------:R-:W-:Y:S01]  /*1dd10*/  IMAD.WIDE R34, R236, 0x2, R6 ;  /* 0x00000002ec227825 */ /* 0x000fe200078e0206 */
[----:B------:R-:W-:Y:S01]  /*1dd20*/  F2FP.BF16.F32.PACK_AB R28, R28, R57 ;  /* 0x000000391c1c723e */ /* 0x000fe200000010ff */
[----:B------:R-:W-:Y:S01]  /*1dd30*/  UISETP.NE.U32.AND UP0, UPT, UR6, URZ, UPT ;  /* 0x0000003f0600728c */ /* 0x000fe2000bf05070 */
[----:B------:R-:W-:-:S02]  /*1dd40*/  F2FP.BF16.F32.PACK_AB R61, R61, R80 ;  /* 0x000000503d3d723e */ /* 0x000fc400000010ff */
[C---:B------:R-:W-:Y:S01]  /*1dd50*/  IADD3 R65, P1, R34.reuse, 0x40, RZ ;  /* 0x0000004022417810 */ /* 0x040fe20007f3e0ff */
[----:B------:R-:W-:Y:S01]  /*1dd60*/  UISETP.NE.AND.EX UP0, UPT, UR7, URZ, UPT, UP0 ;  /* 0x0000003f0700728c */ /* 0x000fe2000bf05300 */
[C---:B------:R-:W-:Y:S02]  /*1dd70*/  IADD3 R59, P2, R34.reuse, 0x20, RZ ;  /* 0x00000020223b7810 */ /* 0x040fe40007f5e0ff */
[----:B------:R-:W-:Y:S01]  /*1dd80*/  LOP3.LUT R10, R65, 0x380, RZ, 0xc0, !PT ;  /* 0x00000380410a7812 */ /* 0x000fe200078ec0ff */
[----:B------:R-:W-:Y:S01]  /*1dd90*/  ULDC.64 UR6, c[0x0][0xc00] ;  /* 0x0003000000067ab9 */ /* 0x000fe20000000a00 */
[----:B------:R-:W-:Y:S01]  /*1dda0*/  IADD3 R67, P3, R34, 0x60, RZ ;  /* 0x0000006022437810 */ /* 0x000fe20007f7e0ff */
[--C-:B------:R-:W-:Y:S01]  /*1ddb0*/  IMAD.X R33, RZ, RZ, R35.reuse, P2 ;  /* 0x000000ffff217224 */ /* 0x100fe200010e0623 */
[----:B------:R-:W-:Y:S01]  /*1ddc0*/  SHF.R.U64 R10, R10, 0x3, RZ ;  /* 0x000000030a0a7819 */ /* 0x000fe200000012ff */
[----:B------:R-:W-:Y:S01]  /*1ddd0*/  UIMAD.WIDE UR6, UR61, 0x4, UR6 ;  /* 0x000000043d0678a5 */ /* 0x000fe2000f8e0206 */
[----:B------:R-:W-:Y:S01]  /*1dde0*/  IADD3 R73, P4, R34, 0x4020, RZ ;  /* 0x0000402022497810 */ /* 0x000fe20007f9e0ff */
[----:B------:R-:W-:Y:S01]  /*1ddf0*/  IMAD.X R29, RZ, RZ, R35, P3 ;  /* 0x000000ffff1d7224 */ /* 0x000fe200018e0623 */
[----:B------:R-:W-:-:S02]  /*1de00*/  F2FP.BF16.F32.PACK_AB R62, R71, R62 ;  /* 0x0000003e473e723e */ /* 0x000fc400000010ff */
[----:B------:R-:W-:Y:S01]  /*1de10*/  SEL R40, R13, R12, P0 ;  /* 0x0000000c0d287207 */ /* 0x000fe20000000000 */
[--C-:B------:R-:W-:Y:S01]  /*1de20*/  IMAD.X R25, RZ, RZ, R35.reuse, P4 ;  /* 0x000000ffff197224 */ /* 0x100fe200020e0623 */
[----:B------:R-:W-:Y:S02]  /*1de30*/  SEL R39, R12, R13, P0 ;  /* 0x0000000d0c277207 */ /* 0x000fe40000000000 */
[----:B------:R-:W-:Y:S02]  /*1de40*/  SEL R80, R31, R30, P0 ;  /* 0x0000001e1f507207 */ /* 0x000fe40000000000 */
[----:B------:R-:W-:Y:S01]  /*1de50*/  SEL R57, R30, R31, P0 ;  /* 0x0000001f1e397207 */ /* 0x000fe20000000000 */
[----:B------:R-:W-:Y:S01]  /*1de60*/  IMAD.X R31, RZ, RZ, R35, P1 ;  /* 0x000000ffff1f7224 */ /* 0x000fe200008e0623 */
[----:B------:R-:W-:Y:S02]  /*1de70*/  IADD3 R71, P5, R34, 0x4000, RZ ;  /* 0x0000400022477810 */ /* 0x000fe40007fbe0ff */
[----:B------:R-:W-:-:S02]  /*1de80*/  LOP3.LUT R12, R67, 0x380, RZ, 0xc0, !PT ;  /* 0x00000380430c7812 */ /* 0x000fc400078ec0ff */
[----:B------:R-:W-:Y:S01]  /*1de90*/  LOP3.LUT R30, R10, R65, RZ, 0x3c, !PT ;  /* 0x000000410a1e7212 */ /* 0x000fe200078e3cff */
[--C-:B------:R-:W-:Y:S01]  /*1dea0*/  IMAD.X R27, RZ, RZ, R35.reuse, P5 ;  /* 0x000000ffff1b7224 */ /* 0x100fe200028e0623 */
[----:B------:R-:W-:Y:S02]  /*1deb0*/  IADD3 R75, P2, R34, 0x4040, RZ ;  /* 0x00004040224b7810 */ /* 0x000fe40007f5e0ff */
[----:B------:R-:W-:Y:S02]  /*1dec0*/  LOP3.LUT R10, R73, 0x380, RZ, 0xc0, !PT ;  /* 0x00000380490a7812 */ /* 0x000fe400078ec0ff */
[----:B------:R-:W-:Y:S01]  /*1ded0*/  F2FP.BF16.F32.PACK_AB R37, R37, R56 ;  /* 0x000000382525723e */ /* 0x000fe200000010ff */
[----:B------:R-:W-:Y:S01]  /*1dee0*/  IMAD.X R19, RZ, RZ, R35, P2 ;  /* 0x000000ffff137224 */ /* 0x000fe200010e0623 */
[----:B------:R-:W-:Y:S02]  /*1def0*/  SHF.R.U64 R12, R12, 0x3, RZ ;  /* 0x000000030c0c7819 */ /* 0x000fe400000012ff */
[----:B------:R-:W-:-:S02]  /*1df00*/  F2FP.BF16.F32.PACK_AB R79, R79, R54 ;  /* 0x000000364f4f723e */ /* 0x000fc400000010ff */
[----:B------:R-:W-:Y:S02]  /*1df10*/  SHF.R.U64 R10, R10, 0x3, RZ ;  /* 0x000000030a0a7819 */ /* 0x000fe400000012ff */
[----:B------:R-:W-:Y:S02]  /*1df20*/  F2FP.BF16.F32.PACK_AB R14, R14, R41 ;  /* 0x000000290e0e723e */ /* 0x000fe400000010ff */
[----:B------:R-:W-:Y:S02]  /*1df30*/  F2FP.BF16.F32.PACK_AB R105, R84, R105 ;  /* 0x000000695469723e */ /* 0x000fe400000010ff */
[----:B------:R-:W-:Y:S02]  /*1df40*/  SEL R54, R37, R28, P0 ;  /* 0x0000001c25367207 */ /* 0x000fe40000000000 */
[----:B------:R-:W-:Y:S02]  /*1df50*/  IADD3 R83, P5, R34, 0x8020, RZ ;  /* 0x0000802022537810 */ /* 0x000fe40007fbe0ff */
[----:B------:R-:W-:-:S02]  /*1df60*/  SEL R37, R28, R37, P0 ;  /* 0x000000251c257207 */ /* 0x000fc40000000000 */
[C---:B------:R-:W-:Y:S01]  /*1df70*/  IADD3 R77, P1, R34.reuse, 0x4060, RZ ;  /* 0x00004060224d7810 */ /* 0x040fe20007f3e0ff */
[----:B------:R-:W-:Y:S01]  /*1df80*/  IMAD.X R13, RZ, RZ, R35, P5 ;  /* 0x000000ffff0d7224 */ /* 0x000fe200028e0623 */
[----:B------:R-:W-:Y:S02]  /*1df90*/  IADD3 R84, P2, R34, 0x8060, RZ ;  /* 0x0000806022547810 */ /* 0x000fe40007f5e0ff */
[----:B------:R-:W-:Y:S02]  /*1dfa0*/  LOP3.LUT R28, R12, R67, RZ, 0x3c, !PT ;  /* 0x000000430c1c7212 */ /* 0x000fe400078e3cff */
[----:B------:R-:W-:Y:S02]  /*1dfb0*/  LOP3.LUT R12, R75, 0x380, RZ, 0xc0, !PT ;  /* 0x000003804b0c7812 */ /* 0x000fe400078ec0ff */
[----:B------:R-:W-:Y:S02]  /*1dfc0*/  LOP3.LUT R24, R10, R73, RZ, 0x3c, !PT ;  /* 0x000000490a187212 */ /* 0x000fe400078e3cff */
[----:B------:R-:W-:-:S02]  /*1dfd0*/  SEL R42, R15, R14, P0 ;  /* 0x0000000e0f2a7207 */ /* 0x000fc40000000000 */
[----:B------:R-:W-:Y:S02]  /*1dfe0*/  SEL R41, R14, R15, P0 ;  /* 0x0000000f0e297207 */ /* 0x000fe40000000000 */
[----:B------:R-:W-:Y:S02]  /*1dff0*/  LOP3.LUT R11, R34, 0x380, RZ, 0xc0, !PT ;  /* 0x00000380220b7812 */ /* 0x000fe400078ec0ff */
[----:B------:R-:W-:Y:S02]  /*1e000*/  LOP3.LUT R10, R83, 0x380, RZ, 0xc0, !PT ;  /* 0x00000380530a7812 */ /* 0x000fe400078ec0ff */
[----:B------:R-:W-:Y:S02]  /*1e010*/  LOP3.LUT R14, R77, 0x380, RZ, 0xc0, !PT ;  /* 0x000003804d0e7812 */ /* 0x000fe400078ec0ff */
[----:B------:R-:W-:Y:S02]  /*1e020*/  LOP3.LUT R65, R84, 0x380, RZ, 0xc0, !PT ;  /* 0x0000038054417812 */ /* 0x000fe400078ec0ff */
[----:B------:R-:W-:-:S02]  /*1e030*/  F2FP.BF16.F32.PACK_AB R45, R45, R64 ;  /* 0x000000402d2d723e */ /* 0x000fc400000010ff */
[----:B------:R-:W-:Y:S02]  /*1e040*/  F2FP.BF16.F32.PACK_AB R21, R21, R48 ;  /* 0x000000301515723e */ /* 0x000fe400000010ff */
[----:B------:R-:W-:Y:S02]  /*1e050*/  F2FP.BF16.F32.PACK_AB R20, R20, R49 ;  /* 0x000000311414723e */ /* 0x000fe400000010ff */
[----:B------:R-:W-:Y:S02]  /*1e060*/  SHF.R.U64 R12, R12, 0x3, RZ ;  /* 0x000000030c0c7819 */ /* 0x000fe400000012ff */
[----:B------:R-:W-:Y:S02]  /*1e070*/  F2FP.BF16.F32.PACK_AB R53, R53, R72 ;  /* 0x000000483535723e */ /* 0x000fe400000010ff */
[----:B------:R-:W-:Y:S02]  /*1e080*/  SHF.R.U64 R11, R11, 0x3, RZ ;  /* 0x000000030b0b7819 */ /* 0x000fe400000012ff */
[----:B------:R-:W-:-:S02]  /*1e090*/  SHF.R.U64 R10, R10, 0x3, RZ ;  /* 0x000000030a0a7819 */ /* 0x000fc400000012ff */
[----:B------:R-:W-:Y:S02]  /*1e0a0*/  SHF.R.U64 R14, R14, 0x3, RZ ;  /* 0x000000030e0e7819 */ /* 0x000fe400000012ff */
[----:B------:R-:W-:Y:S02]  /*1e0b0*/  SHF.R.U64 R65, R65, 0x3, RZ ;  /* 0x0000000341417819 */ /* 0x000fe400000012ff */
[----:B------:R-:W-:Y:S02]  /*1e0c0*/  F2FP.BF16.F32.PACK_AB R52, R52, R81 ;  /* 0x000000513434723e */ /* 0x000fe400000010ff */
[----:B------:R-:W-:Y:S02]  /*1e0d0*/  SEL R56, R45, R36, P0 ;  /* 0x000000242d387207 */ /* 0x000fe40000000000 */
[----:B------:R-:W-:Y:S02]  /*1e0e0*/  F2FP.BF16.F32.PACK_AB R8, R85, R8 ;  /* 0x000000085508723e */ /* 0x000fe400000010ff */
[----:B------:R-:W-:-:S02]  /*1e0f0*/  SEL R48, R21, R20, P0 ;  /* 0x0000001415307207 */ /* 0x000fc40000000000 */
[----:B------:R-:W-:Y:S01]  /*1e100*/  SEL R43, R20, R21, P0 ;  /* 0x00000015142b7207 */ /* 0x000fe20000000000 */
[--C-:B------:R-:W-:Y:S01]  /*1e110*/  IMAD.X R21, RZ, RZ, R35.reuse, P1 ;  /* 0x000000ffff157224 */ /* 0x100fe200008e0623 */
[----:B------:R-:W-:Y:S02]  /*1e120*/  SEL R45, R36, R45, P0 ;  /* 0x0000002d242d7207 */ /* 0x000fe40000000000 */
[C---:B------:R-:W-:Y:S02]  /*1e130*/  IADD3 R81, P3, R34.reuse, 0x8000, RZ ;  /* 0x0000800022517810 */ /* 0x040fe40007f7e0ff */
[----:B------:R-:W-:Y:S02]  /*1e140*/  IADD3 R82, P4, R34, 0x8040, RZ ;  /* 0x0000804022527810 */ /* 0x000fe40007f9e0ff */
[----:B------:R-:W-:Y:S01]  /*1e150*/  LOP3.LUT R18, R12, R75, RZ, 0x3c, !PT ;  /* 0x0000004b0c127212 */ /* 0x000fe200078e3cff */
[----:B------:R-:W-:Y:S01]  /*1e160*/  IMAD.X R15, RZ, RZ, R35, P3 ;  /* 0x000000ffff0f7224 */ /* 0x000fe200018e0623 */
[----:B------:R-:W-:-:S02]  /*1e170*/  F2FP.BF16.F32.PACK_AB R69, R69, R88 ;  /* 0x000000584545723e */ /* 0x000fc400000010ff */
[----:B------:R-:W-:Y:S02]  /*1e180*/  F2FP.BF16.F32.PACK_AB R60, R60, R89 ;  /* 0x000000593c3c723e */ /* 0x000fe400000010ff */
[----:B------:R-:W-:Y:S02]  /*1e190*/  SEL R36, R53, R44, P0 ;  /* 0x0000002c35247207 */ /* 0x000fe40000000000 */
[----:B------:R-:W-:Y:S01]  /*1e1a0*/  LOP3.LUT R34, R11, R34, RZ, 0x3c, !PT ;  /* 0x000000220b227212 */ /* 0x000fe200078e3cff */
[----:B------:R-:W-:Y:S01]  /*1e1b0*/  IMAD.X R11, RZ, RZ, R35, P2 ;  /* 0x000000ffff0b7224 */ /* 0x000fe200010e0623 */
[----:B------:R-:W-:Y:S02]  /*1e1c0*/  LOP3.LUT R12, R10, R83, RZ, 0x3c, !PT ;  /* 0x000000530a0c7212 */ /* 0x000fe400078e3cff */
[----:B------:R-:W-:Y:S02]  /*1e1d0*/  SEL R53, R44, R53, P0 ;  /* 0x000000352c357207 */ /* 0x000fe40000000000 */
[----:B------:R-:W-:-:S02]  /*1e1e0*/  LOP3.LUT R20, R14, R77, RZ, 0x3c, !PT ;  /* 0x0000004d0e147212 */ /* 0x000fc400078e3cff */
[----:B------:R-:W-:Y:S02]  /*1e1f0*/  LOP3.LUT R10, R65, R84, RZ, 0x3c, !PT ;  /* 0x00000054410a7212 */ /* 0x000fe400078e3cff */
[----:B------:R-:W-:Y:S02]  /*1e200*/  F2FP.BF16.F32.PACK_AB R9, R100, R9 ;  /* 0x000000096409723e */ /* 0x000fe400000010ff */
[----:B------:R-:W-:Y:S02]  /*1e210*/  F2FP.BF16.F32.PACK_AB R68, R68, R97 ;  /* 0x000000614444723e */ /* 0x000fe400000010ff */
[----:B------:R-:W-:Y:S02]  /*1e220*/  SEL R44, R61, R52, P0 ;  /* 0x000000343d2c7207 */ /* 0x000fe40000000000 */
[----:B------:R-:W-:Y:S02]  /*1e230*/  F2FP.BF16.F32.PACK_AB R133, R133, R134 ;  /* 0x000000868585723e */ /* 0x000fe400000010ff */
[----:B------:R-:W-:-:S02]  /*1e240*/  F2FP.BF16.F32.PACK_AB R132, R131, R132 ;  /* 0x000000848384723e */ /* 0x000fc400000010ff */
[----:B------:R-:W-:Y:S02]  /*1e250*/  SEL R61, R52, R61, P0 ;  /* 0x0000003d343d7207 */ /* 0x000fe40000000000 */
[----:B------:R-:W-:Y:S02]  /*1e260*/  SEL R64, R8, R105, P0 ;  /* 0x0000006908407207 */ /* 0x000fe40000000000 */
[----:B------:R-:W-:Y:S02]  /*1e270*/  F2FP.BF16.F32.PACK_AB R129, R129, R130 ;  /* 0x000000828181723e */ /* 0x000fe400000010ff */
[----:B------:R-:W-:Y:S02]  /*1e280*/  F2FP.BF16.F32.PACK_AB R128, R127, R128 ;  /* 0x000000807f80723e */ /* 0x000fe400000010ff */
[----:B------:R-:W-:Y:S02]  /*1e290*/  SEL R52, R69, R60, P0 ;  /* 0x0000003c45347207 */ /* 0x000fe40000000000 */
[----:B------:R-:W-:-:S02]  /*1e2a0*/  SEL R105, R105, R8, P0 ;  /* 0x0000000869697207 */ /* 0x000fc40000000000 */
[----:B------:R-:W-:Y:S02]  /*1e2b0*/  F2FP.BF16.F32.PACK_AB R125, R125, R126 ;  /* 0x0000007e7d7d723e */ /* 0x000fe400000010ff */
[----:B------:R-:W-:Y:S02]  /*1e2c0*/  F2FP.BF16.F32.PACK_AB R124, R123, R124 ;  /* 0x0000007c7b7c723e */ /* 0x000fe400000010ff */
[----:B------:R-:W-:Y:S02]  /*1e2d0*/  SEL R69, R60, R69, P0 ;  /* 0x000000453c457207 */ /* 0x000fe40000000000 */
[----:B------:R-:W-:Y:S02]  /*1e2e0*/  LOP3.LUT R8, R59, 0x380, RZ, 0xc0, !PT ;  /* 0x000003803b087812 */ /* 0x000fe400078ec0ff */
[----:B------:R-:W-:Y:S02]  /*1e2f0*/  MOV R75, R20 ;  /* 0x00000014004b7202 */ /* 0x000fe40000000f00 */
[----:B------:R-:W-:-:S02]  /*1e300*/  F2FP.BF16.F32.PACK_AB R121, R121, R122 ;  /* 0x0000007a7979723e */ /* 0x000fc400000010ff */
[----:B------:R-:W-:Y:S02]  /*1e310*/  F2FP.BF16.F32.PACK_AB R120, R117, R120 ;  /* 0x000000787578723e */ /* 0x000fe400000010ff */
[----:B------:R-:W-:Y:S02]  /*1e320*/  F2FP.BF16.F32.PACK_AB R63, R70, R63 ;  /* 0x0000003f463f723e */ /* 0x000fe400000010ff */
[----:B------:R-:W-:Y:S02]  /*1e330*/  SEL R60, R9, R68, P0 ;  /* 0x00000044093c7207 */ /* 0x000fe40000000000 */
[----:B------:R-:W-:Y:S01]  /*1e340*/  SEL R49, R68, R9, P0 ;  /* 0x0000000944317207 */ /* 0x000fe20000000000 */
[----:B------:R-:W-:Y:S01]  /*1e350*/  IMAD.X R9, RZ, RZ, R35, P4 ;  /* 0x000000ffff097224 */ /* 0x000fe200020e0623 */
[----:B------:R-:W-:Y:S02]  /*1e360*/  MOV R21, R10 ;  /* 0x0000000a00157202 */ /* 0x000fe40000000f00 */
[----:B------:R-:W-:-:S02]  /*1e370*/  F2FP.BF16.F32.PACK_AB R109, R109, R116 ;  /* 0x000000746d6d723e */ /* 0x000fc400000010ff */
[----:B------:R-:W-:Y:S02]  /*1e380*/  F2FP.BF16.F32.PACK_AB R108, R101, R108 ;  /* 0x0000006c656c723e */ /* 0x000fe400000010ff */
[----:B------:R-:W-:Y:S02]  /*1e390*/  SEL R68, R133, R132, P0 ;  /* 0x0000008485447207 */ /* 0x000fe40000000000 */
[----:B------:R-:W-:Y:S02]  /*1e3a0*/  SEL R133, R132, R133, P0 ;  /* 0x0000008584857207 */ /* 0x000fe40000000000 */
[----:B------:R-:W-:Y:S02]  /*1e3b0*/  SEL R70, R129, R128, P0 ;  /* 0x0000008081467207 */ /* 0x000fe40000000000 */
[----:B------:R-:W-:Y:S02]  /*1e3c0*/  SEL R129, R128, R129, P0 ;  /* 0x0000008180817207 */ /* 0x000fe40000000000 */
[----:B------:R-:W-:-:S02]  /*1e3d0*/  SEL R72, R125, R124, P0 ;  /* 0x0000007c7d487207 */ /* 0x000fc40000000000 */
[----:B------:R-:W-:Y:S02]  /*1e3e0*/  SHF.R.U64 R8, R8, 0x3, RZ ;  /* 0x0000000308087819 */ /* 0x000fe400000012ff */
        /* <DEDUP_REMOVED lines=11> */
[----:B------:R-:W-:Y:S02]  /*1e4a0*/  LOP3.LUT R32, R8, R59, RZ, 0x3c, !PT ;  /* 0x0000003b08207212 */ /* 0x000fe400078e3cff */
[----:B------:R-:W-:Y:S02]  /*1e4b0*/  F2FP.BF16.F32.PACK_AB R51, R94, R51 ;  /* 0x000000335e33723e */ /* 0x000fe400000010ff */
[----:B------:R-:W-:Y:S02]  /*1e4c0*/  F2FP.BF16.F32.PACK_AB R46, R95, R46 ;  /* 0x0000002e5f2e723e */ /* 0x000fe400000010ff */
[----:B------:R-:W-:Y:S02]  /*1e4d0*/  SEL R58, R55, R50, P0 ;  /* 0x00000032373a7207 */ /* 0x000fe40000000000 */
[----:B------:R-:W-:Y:S02]  /*1e4e0*/  LOP3.LUT R8, R71, 0x380, RZ, 0xc0, !PT ;  /* 0x0000038047087812 */ /* 0x000fe400078ec0ff */
[----:B------:R-:W-:-:S02]  /*1e4f0*/  SEL R55, R50, R55, P0 ;  /* 0x0000003732377207 */ /* 0x000fc40000000000 */
[----:B------:R-:W-:Y:S02]  /*1e500*/  F2FP.BF16.F32.PACK_AB R47, R102, R47 ;  /* 0x0000002f662f723e */ /* 0x000fe400000010ff */
[----:B------:R-:W-:Y:S02]  /*1e510*/  F2FP.BF16.F32.PACK_AB R38, R103, R38 ;  /* 0x000000266726723e */ /* 0x000fe400000010ff */
[----:B------:R-:W-:Y:S02]  /*1e520*/  F2FP.BF16.F32.PACK_AB R93, R93, R112 ;  /* 0x000000705d5d723e */ /* 0x000fe400000010ff */
[----:B------:R-:W-:Y:S02]  /*1e530*/  F2FP.BF16.F32.PACK_AB R92, R92, R113 ;  /* 0x000000715c5c723e */ /* 0x000fe400000010ff */
[----:B------:R-:W-:Y:S02]  /*1e540*/  SEL R50, R51, R46, P0 ;  /* 0x0000002e33327207 */ /* 0x000fe40000000000 */
[----:B------:R-:W-:-:S02]  /*1e550*/  SHF.R.U64 R8, R8, 0x3, RZ ;  /* 0x0000000308087819 */ /* 0x000fc400000012ff */
[----:B------:R-:W-:Y:S02]  /*1e560*/  SEL R51, R46, R51, P0 ;  /* 0x000000332e337207 */ /* 0x000fe40000000000 */
[----:B------:R-:W-:Y:S02]  /*1e570*/  MOV R77, R18 ;  /* 0x00000012004d7202 */ /* 0x000fe40000000f00 */
[----:B------:R-:W-:Y:S02]  /*1e580*/  SEL R46, R47, R38, P0 ;  /* 0x000000262f2e7207 */ /* 0x000fe40000000000 */
[----:B------:R-:W-:Y:S02]  /*1e590*/  SEL R66, R93, R92, P0 ;  /* 0x0000005c5d427207 */ /* 0x000fe40000000000 */
[----:B------:R-:W-:Y:S02]  /*1e5a0*/  SEL R47, R38, R47, P0 ;  /* 0x0000002f262f7207 */ /* 0x000fe40000000000 */
[----:B------:R-:W-:-:S02]  /*1e5b0*/  SEL R93, R92, R93, P0 ;  /* 0x0000005d5c5d7207 */ /* 0x000fc40000000000 */
[----:B------:R-:W-:Y:S02]  /*1e5c0*/  SEL R38, R110, R111, P0 ;  /* 0x0000006f6e267207 */ /* 0x000fe40000000000 */
[----:B------:R-:W-:Y:S02]  /*1e5d0*/  LOP3.LUT R26, R8, R71, RZ, 0x3c, !PT ;  /* 0x00000047081a7212 */ /* 0x000fe400078e3cff */
[----:B------:R-:W-:Y:S02]  /*1e5e0*/  SEL R111, R111, R110, P0 ;  /* 0x0000006e6f6f7207 */ /* 0x000fe40000000000 */
[----:B------:R-:W-:Y:S02]  /*1e5f0*/  LOP3.LUT R8, R81, 0x380, RZ, 0xc0, !PT ;  /* 0x0000038051087812 */ /* 0x000fe400078ec0ff */
[----:B------:R-:W-:Y:S02]  /*1e600*/  LOP3.LUT R59, R82, 0x380, RZ, 0xc0, !PT ;  /* 0x00000380523b7812 */ /* 0x000fe400078ec0ff */
[----:B------:R-:W-:-:S02]  /*1e610*/  SHF.R.U64 R8, R8, 0x3, RZ ;  /* 0x0000000308087819 */ /* 0x000fc400000012ff */
[----:B------:R-:W-:Y:S02]  /*1e620*/  SHF.R.U64 R59, R59, 0x3, RZ ;  /* 0x000000033b3b7819 */ /* 0x000fe400000012ff */
[----:B------:R-:W-:Y:S02]  /*1e630*/  LOP3.LUT R14, R8, R81, RZ, 0x3c, !PT ;  /* 0x00000051080e7212 */ /* 0x000fe400078e3cff */
[----:B------:R-:W-:Y:S02]  /*1e640*/  LOP3.LUT R8, R59, R82, RZ, 0x3c, !PT ;  /* 0x000000523b087212 */ /* 0x000fe400078e3cff */
[----:B------:R-:W-:Y:S01]  /*1e650*/  MOV R84, R34 ;  /* 0x0000002200547202 */ /* 0x000fe20000000f00 */
[----:B--2---:R0:W-:Y:S01]  /*1e660*/  SHFL.IDX PT, R10, R0, R3, 0x1c1f ;  /* 0x001c1f03000a7589 */ /* 0x0041e200000e0000 */
[----:B------:R-:W-:Y:S02]  /*1e670*/  MOV R59, R8 ;  /* 0x00000008003b7202 */ /* 0x000fe40000000f00 */
[----:B------:R-:W-:Y:S01]  /*1e680*/  MOV R73, R14 ;  /* 0x0000000e00497202 */ /* 0x000fe20000000f00 */
[----:B------:R-:W-:Y:S01]  /*1e690*/  SHFL.IDX PT, R68, R68, R3, 0x1c1f ;  /* 0x001c1f0344447589 */ /* 0x000fe200000e0000 */
[----:B------:R-:W-:-:S02]  /*1e6a0*/  MOV R71, R12 ;  /* 0x0000000c00477202 */ /* 0x000fc40000000f00 */
[----:B------:R-:W-:Y:S01]  /*1e6b0*/  MOV R83, R32 ;  /* 0x0000002000537202 */ /* 0x000fe20000000f00 */
[----:B------:R-:W-:Y:S01]  /*1e6c0*/  SHFL.IDX PT, R40, R40, R3, 0x1c1f ;  /* 0x001c1f0328287589 */ /* 0x000fe200000e0000 */
[----:B------:R-:W-:Y:S02]  /*1e6d0*/  MOV R82, R26 ;  /* 0x0000001a00527202 */ /* 0x000fe40000000f00 */
[----:B0-----:R-:W-:Y:S01]  /*1e6e0*/  LOP3.LUT R0, R3, 0x2, RZ, 0x3c, !PT ;  /* 0x0000000203007812 */ /* 0x001fe200078e3cff */
[----:B------:R-:W-:Y:S01]  /*1e6f0*/  SHFL.IDX PT, R70, R70, R3, 0x1c1f ;  /* 0x001c1f0346467589 */ /* 0x000fe200000e0000 */
[----:B------:R-:W-:Y:S02]  /*1e700*/  MOV R81, R24 ;  /* 0x0000001800517202 */ /* 0x000fe40000000f00 */
[----:B------:R-:W-:Y:S01]  /*1e710*/  MOV R67, R30 ;  /* 0x0000001e00437202 */ /* 0x000fe20000000f00 */
[----:B------:R-:W0:Y:S01]  /*1e720*/  SHFL.IDX PT, R17, R17, R0, 0x1c1f ;  /* 0x001c1f0011117589 */ /* 0x000e2200000e0000 */
[----:B------:R-:W-:-:S02]  /*1e730*/  MOV R65, R28 ;  /* 0x0000001c00417202 */ /* 0x000fc40000000f00 */
[----:B------:R-:W-:Y:S01]  /*1e740*/  PLOP3.LUT P2, PT, PT, PT, UP0, 0x80, 0x0 ;  /* 0x000000000000781c */ /* 0x000fe20003f4f008 */
[----:B------:R-:W1:Y:S04]  /*1e750*/  SHFL.IDX PT, R133, R133, R0, 0x1c1f ;  /* 0x001c1f0085857589 */ /* 0x000e6800000e0000 */
[----:B------:R-:W2:Y:S04]  /*1e760*/  SHFL.IDX PT, R39, R39, R0, 0x1c1f ;  /* 0x001c1f0027277589 */ /* 0x000ea800000e0000 */
[----:B------:R-:W3:Y:S04]  /*1e770*/  SHFL.IDX PT, R129, R129, R0, 0x1c1f ;  /* 0x001c1f0081817589 */ /* 0x000ee800000e0000 */
[----:B------:R-:W-:Y:S04]  /*1e780*/  SHFL.IDX PT, R42, R42, R3, 0x1c1f ;  /* 0x001c1f032a2a7589 */ /* 0x000fe800000e0000 */
[----:B------:R-:W-:Y:S04]  /*1e790*/  SHFL.IDX PT, R72, R72, R3, 0x1c1f ;  /* 0x001c1f0348487589 */ /* 0x000fe800000e0000 */
[----:B------:R-:W4:Y:S01]  /*1e7a0*/  SHFL.IDX PT, R41, R41, R0, 0x1c1f ;  /* 0x001c1f0029297589 */ /* 0x000f2200000e0000 */
[----:B0-----:R-:W-:-:S02]  /*1e7b0*/  SEL R8, R10, R17, P0 ;  /* 0x000000110a087207 */ /* 0x001fc40000000000 */
[----:B------:R-:W-:Y:S01]  /*1e7c0*/  SEL R10, R17, R10, P0 ;  /* 0x0000000a110a7207 */ /* 0x000fe20000000000 */
[----:B------:R-:W0:Y:S01]  /*1e7d0*/  SHFL.IDX PT, R125, R125, R0, 0x1c1f ;  /* 0x001c1f007d7d7589 */ /* 0x000e2200000e0000 */
[----:B-1----:R-:W-:Y:S01]  /*1e7e0*/  SEL R9, R68, R133, P0 ;  /* 0x0000008544097207 */ /* 0x002fe20000000000 */
[----:B------:R-:W-:Y:S01]  /*1e7f0*/  BAR.SYNC.DEFER_BLOCKING 0x1, 0x100 ;  /* 0x0044000000007b1d */ /* 0x000fe20000010000 */
[----:B------:R-:W-:Y:S02]  /*1e800*/  SEL R11, R133, R68, P0 ;  /* 0x00000044850b7207 */ /* 0x000fe40000000000 */
[----:B--2---:R-:W-:Y:S02]  /*1e810*/  SEL R12, R40, R39, P0 ;  /* 0x00000027280c7207 */ /* 0x004fe40000000000 */
[----:B------:R-:W-:Y:S01]  /*1e820*/  SEL R14, R39, R40, P0 ;  /* 0x00000028270e7207 */ /* 0x000fe20000000000 */
[----:B------:R-:W-:Y:S01]  /*1e830*/  UMOV UR4, URZ ;  /* 0x0000003f00047c82 */ /* 0x000fe20008000000 */
[----:B---3--:R-:W-:Y:S01]  /*1e840*/  SEL R13, R70, R129, P0 ;  /* 0x00000081460d7207 */ /* 0x008fe20000000000 */
[----:B------:R-:W-:Y:S01]  /*1e850*/  SHFL.IDX PT, R48, R48, R3, 0x1c1f ;  /* 0x001c1f0330307589 */ /* 0x000fe200000e0000 */
[----:B------:R-:W-:Y:S01]  /*1e860*/  SEL R15, R129, R70, P0 ;  /* 0x00000046810f7207 */ /* 0x000fe20000000000 */
[----:B------:R-:W-:Y:S01]  /*1e870*/  ULDC UR8, c[0x0][0xa88] ;  /* 0x0002a20000087ab9 */ /* 0x000fe20000000800 */
[----:B------:R-:W1:Y:S01]  /*1e880*/  LDC R17, c[0x0][0xbe8] ;  /* 0x0002fa00ff117b82 */ /* 0x000e620000000800 */
[----:B------:R-:W-:Y:S04]  /*1e890*/  SHFL.IDX PT, R74, R74, R3, 0x1c1f ;  /* 0x001c1f034a4a7589 */ /* 0x000fe800000e0000 */
[----:B------:R-:W2:Y:S01]  /*1e8a0*/  SHFL.IDX PT, R43, R43, R0, 0x1c1f ;  /* 0x001c1f002b2b7589 */ /* 0x000ea200000e0000 */
[----:B----4-:R-:W-:-:S02]  /*1e8b0*/  SEL R24, R42, R41, P0 ;  /* 0x000000292a187207 */ /* 0x010fc40000000000 */
[----:B------:R-:W-:Y:S01]  /*1e8c0*/  SEL R26, R41, R42, P0 ;  /* 0x0000002a291a7207 */ /* 0x000fe20000000000 */
[----:B------:R-:W3:Y:S01]  /*1e8d0*/  SHFL.IDX PT, R121, R121, R0, 0x1c1f ;  /* 0x001c1f0079797589 */ /* 0x000ee200000e0000 */
[----:B0-----:R-:W-:Y:S02]  /*1e8e0*/  SEL R25, R72, R125, P0 ;  /* 0x0000007d48197207 */ /* 0x001fe40000000000 */
[----:B------:R-:W-:Y:S01]  /*1e8f0*/  SEL R27, R125, R72, P0 ;  /* 0x000000487d1b7207 */ /* 0x000fe20000000000 */
[----:B------:R-:W-:Y:S04]  /*1e900*/  SHFL.IDX PT, R54, R54, R3, 0x1c1f ;  /* 0x001c1f0336367589 */ /* 0x000fe800000e0000 */
[----:B------:R-:W-:Y:S04]  /*1e910*/  SHFL.IDX PT, R76, R76, R3, 0x1c1f ;  /* 0x001c1f034c4c7589 */ /* 0x000fe800000e0000 */
[----:B------:R-:W0:Y:S04]  /*1e920*/  SHFL.IDX PT, R37, R37, R0, 0x1c1f ;  /* 0x001c1f0025257589 */ /* 0x000e2800000e0000 */
[----:B------:R-:W4:Y:S04]  /*1e930*/  SHFL.IDX PT, R109, R109, R0, 0x1c1f ;  /* 0x001c1f006d6d7589 */ /* 0x000f2800000e0000 */
[----:B------:R-:W-:Y:S01]  /*1e940*/  SHFL.IDX PT, R56, R56, R3, 0x1c1f ;  /* 0x001c1f0338387589 */ /* 0x000fe200000e0000 */
[----:B--2---:R-:W-:-:S02]  /*1e950*/  SEL R28, R48, R43, P0 ;  /* 0x0000002b301c7207 */ /* 0x004fc40000000000 */
[----:B------:R-:W-:Y:S01]  /*1e960*/  SEL R30, R43, R48, P0 ;  /* 0x000000302b1e7207 */ /* 0x000fe20000000000 */
[----:B------:R-:W-:Y:S01]  /*1e970*/  SHFL.IDX PT, R78, R78, R3, 0x1c1f ;  /* 0x001c1f034e4e7589 */ /* 0x000fe200000e0000 */
[----:B---3--:R-:W-:Y:S02]  /*1e980*/  SEL R29, R74, R121, P0 ;  /* 0x000000794a1d7207 */ /* 0x008fe40000000000 */
[----:B------:R-:W-:Y:S01]  /*1e990*/  SEL R31, R121, R74, P0 ;  /* 0x0000004a791f7207 */ /* 0x000fe20000000000 */
[----:B------:R-:W2:Y:S04]  /*1e9a0*/  SHFL.IDX PT, R45, R45, R0, 0x1c1f ;  /* 0x001c1f002d2d7589 */ /* 0x000ea800000e0000 */
[----:B------:R-:W3:Y:S04]  /*1e9b0*/  SHFL.IDX PT, R63, R63, R0, 0x1c1f ;  /* 0x001c1f003f3f7589 */ /* 0x000ee800000e0000 */
[----:B------:R2:W-:Y:S01]  /*1e9c0*/  SHFL.IDX PT, R18, R36, R3, 0x1c1f ;  /* 0x001c1f0324127589 */ /* 0x0005e200000e0000 */
[----:B0-----:R-:W-:-:S02]  /*1e9d0*/  SEL R32, R54, R37, P0 ;  /* 0x0000002536207207 */ /* 0x001fc40000000000 */
[----:B------:R-:W-:Y:S01]  /*1e9e0*/  SEL R34, R37, R54, P0 ;  /* 0x0000003625227207 */ /* 0x000fe20000000000 */
[----:B------:R-:W-:Y:S01]  /*1e9f0*/  SHFL.IDX PT, R62, R62, R3, 0x1c1f ;  /* 0x001c1f033e3e7589 */ /* 0x000fe200000e0000 */
[----:B----4-:R-:W-:Y:S02]  /*1ea00*/  SEL R33, R76, R109, P0 ;  /* 0x0000006d4c217207 */ /* 0x010fe40000000000 */
[----:B------:R-:W-:Y:S01]  /*1ea10*/  SEL R35, R109, R76, P0 ;  /* 0x0000004c6d237207 */ /* 0x000fe20000000000 */
[----:B------:R-:W0:Y:S04]  /*1ea20*/  SHFL.IDX PT, R53, R53, R0, 0x1c1f ;  /* 0x001c1f0035357589 */ /* 0x000e2800000e0000 */
[----:B------:R-:W4:Y:S04]  /*1ea30*/  SHFL.IDX PT, R79, R79, R0, 0x1c1f ;  /* 0x001c1f004f4f7589 */ /* 0x000f2800000e0000 */
[----:B------:R-:W-:Y:S01]  /*1ea40*/  SHFL.IDX PT, R44, R44, R3, 0x1c1f ;  /* 0x001c1f032c2c7589 */ /* 0x000fe200000e0000 */
[----:B--2---:R-:W-:-:S03]  /*1ea50*/  SEL R36, R56, R45, P0 ;  /* 0x0000002d38247207 */ /* 0x004fc60000000000 */
[----:B------:R-:W-:Y:S01]  /*1ea60*/  SHFL.IDX PT, R58, R58, R3, 0x1c1f ;  /* 0x001c1f033a3a7589 */ /* 0x000fe200000e0000 */
[----:B---3--:R-:W-:Y:S02]  /*1ea70*/  SEL R37, R78, R63, P0 ;  /* 0x0000003f4e257207 */ /* 0x008fe40000000000 */
[----:B------:R-:W-:Y:S01]  /*1ea80*/  SEL R39, R63, R78, P0 ;  /* 0x0000004e3f277207 */ /* 0x000fe20000000000 */
[----:B------:R-:W2:Y:S04]  /*1ea90*/  SHFL.IDX PT, R61, R61, R0, 0x1c1f ;  /* 0x001c1f003d3d7589 */ /* 0x000ea800000e0000 */
[----:B------:R-:W3:Y:S04]  /*1eaa0*/  SHFL.IDX PT, R55, R55, R0, 0x1c1f ;  /* 0x001c1f0037377589 */ /* 0x000ee800000e0000 */
[----:B------:R-:W-:Y:S04]  /*1eab0*/  SHFL.IDX PT, R52, R52, R3, 0x1c1f ;  /* 0x001c1f0334347589 */ /* 0x000fe800000e0000 */
[----:B------:R-:W-:Y:S04]  /*1eac0*/  SHFL.IDX PT, R50, R50, R3, 0x1c1f ;  /* 0x001c1f0332327589 */ /* 0x000fe800000e0000 */
[----:B------:R-:W1:Y:S04]  /*1ead0*/  SHFL.IDX PT, R69, R69, R0, 0x1c1f ;  /* 0x001c1f0045457589 */ /* 0x000e6800000e0000 */
[----:B------:R-:W1:Y:S04]  /*1eae0*/  SHFL.IDX PT, R51, R51, R0, 0x1c1f ;  /* 0x001c1f0033337589 */ /* 0x000e6800000e0000 */
[----:B------:R-:W-:Y:S04]  /*1eaf0*/  SHFL.IDX PT, R60, R60, R3, 0x1c1f ;  /* 0x001c1f033c3c7589 */ /* 0x000fe800000e0000 */
[----:B------:R-:W-:Y:S04]  /*1eb00*/  SHFL.IDX PT, R64, R64, R3, 0x1c1f ;  /* 0x001c1f0340407589 */ /* 0x000fe800000e0000 */
[----:B------:R-:W-:Y:S04]  /*1eb10*/  SHFL.IDX PT, R46, R46, R3, 0x1c1f ;  /* 0x001c1f032e2e7589 */ /* 0x000fe800000e0000 */
[----:B------:R-:W1:Y:S04]  /*1eb20*/  SHFL.IDX PT, R49, R49, R0, 0x1c1f ;  /* 0x001c1f0031317589 */ /* 0x000e6800000e0000 */
[----:B------:R-:W-:Y:S04]  /*1eb30*/  SHFL.IDX PT, R105, R105, R0, 0x1c1f ;  /* 0x001c1f0069697589 */ /* 0x000fe800000e0000 */
[----:B------:R-:W1:Y:S04]  /*1eb40*/  SHFL.IDX PT, R47, R47, R0, 0x1c1f ;  /* 0x001c1f002f2f7589 */ /* 0x000e6800000e0000 */
[----:B------:R-:W-:Y:S04]  /*1eb50*/  SHFL.IDX PT, R66, R66, R3, 0x1c1f ;  /* 0x001c1f0342427589 */ /* 0x000fe800000e0000 */
[----:B------:R0:W-:Y:S04]  /*1eb60*/  SHFL.IDX PT, R19, R38, R3, 0x1c1f ;  /* 0x001c1f0326137589 */ /* 0x0001e800000e0000 */
[----:B------:R-:W-:Y:S04]  /*1eb70*/  SHFL.IDX PT, R93, R93, R0, 0x1c1f ;  /* 0x001c1f005d5d7589 */ /* 0x000fe800000e0000 */
[----:B------:R-:W-:Y:S01]  /*1eb80*/  SHFL.IDX PT, R20, R111, R0, 0x1c1f ;  /* 0x001c1f006f147589 */ /* 0x000fe200000e0000 */
[----:B0-----:R-:W-:-:S03]  /*1eb90*/  SEL R38, R45, R56, P0 ;  /* 0x000000382d267207 */ /* 0x001fc60000000000 */
[----:B------:R-:W-:Y:S04]  /*1eba0*/  SHFL.IDX PT, R80, R80, R3, 0x1c1f ;  /* 0x001c1f0350507589 */ /* 0x000fe800000e0000 */
[----:B------:R-:W0:Y:S04]  /*1ebb0*/  SHFL.IDX PT, R57, R57, R0, 0x1c1f ;  /* 0x001c1f0039397589 */ /* 0x000e2800000e0000 */
[----:B------:R4:W-:Y:S04]  /*1ebc0*/  STSM.16.M88.4 [R84], R8 ;  /* 0x0000000854007844 */ /* 0x0009e80000000200 */
[----:B------:R2:W-:Y:S04]  /*1ebd0*/  STSM.16.M88.4 [R83], R12 ;  /* 0x0000000c53007844 */ /* 0x0005e80000000200 */
[----:B------:R1:W-:Y:S04]  /*1ebe0*/  STSM.16.M88.4 [R67], R24 ;  /* 0x0000001843007844 */ /* 0x0003e80000000200 */
[----:B------:R0:W-:Y:S01]  /*1ebf0*/  STSM.16.M88.4 [R65], R28 ;  /* 0x0000001c41007844 */ /* 0x0001e20000000200 */
[----:B----4-:R-:W-:-:S03]  /*1ec00*/  SEL R8, R18, R53, P0 ;  /* 0x0000003512087207 */ /* 0x010fc60000000000 */
[----:B------:R-:W-:Y:S01]  /*1ec10*/  STSM.16.M88.4 [R82], R32 ;  /* 0x0000002052007844 */ /* 0x000fe20000000200 */
[----:B------:R-:W-:Y:S02]  /*1ec20*/  SEL R10, R53, R18, P0 ;  /* 0x00000012350a7207 */ /* 0x000fe40000000000 */
[----:B------:R-:W-:Y:S01]  /*1ec30*/  SEL R9, R62, R79, P0 ;  /* 0x0000004f3e097207 */ /* 0x000fe20000000000 */
[----:B------:R-:W-:Y:S01]  /*1ec40*/  STSM.16.M88.4 [R81], R36 ;  /* 0x0000002451007844 */ /* 0x000fe20000000200 */
[----:B------:R-:W-:Y:S02]  /*1ec50*/  SEL R11, R79, R62, P0 ;  /* 0x0000003e4f0b7207 */ /* 0x000fe40000000000 */
[----:B--2---:R-:W-:Y:S02]  /*1ec60*/  SEL R12, R44, R61, P0 ;  /* 0x0000003d2c0c7207 */ /* 0x004fe40000000000 */
[----:B------:R-:W-:Y:S01]  /*1ec70*/  SEL R14, R61, R44, P0 ;  /* 0x0000002c3d0e7207 */ /* 0x000fe20000000000 */
[----:B------:R2:W-:Y:S01]  /*1ec80*/  STSM.16.M88.4 [R77], R8 ;  /* 0x000000084d007844 */ /* 0x0005e20000000200 */
[----:B---3--:R-:W-:-:S02]  /*1ec90*/  SEL R13, R58, R55, P0 ;  /* 0x000000373a0d7207 */ /* 0x008fc40000000000 */
[----:B------:R-:W-:Y:S02]  /*1eca0*/  SEL R15, R55, R58, P0 ;  /* 0x0000003a370f7207 */ /* 0x000fe40000000000 */
[----:B-1----:R-:W-:Y:S02]  /*1ecb0*/  SEL R24, R52, R69, P0 ;  /* 0x0000004534187207 */ /* 0x002fe40000000000 */
[----:B------:R-:W-:Y:S01]  /*1ecc0*/  SEL R26, R69, R52, P0 ;  /* 0x00000034451a7207 */ /* 0x000fe20000000000 */
[----:B------:R1:W-:Y:S01]  /*1ecd0*/  STSM.16.M88.4 [R75], R12 ;  /* 0x0000000c4b007844 */ /* 0x0003e20000000200 */
[----:B------:R-:W-:Y:S02]  /*1ece0*/  SEL R25, R50, R51, P0 ;  /* 0x0000003332197207 */ /* 0x000fe40000000000 */
[----:B------:R-:W-:Y:S02]  /*1ecf0*/  SEL R27, R51, R50, P0 ;  /* 0x00000032331b7207 */ /* 0x000fe40000000000 */
[----:B0-----:R-:W-:-:S02]  /*1ed00*/  SEL R28, R60, R49, P0 ;  /* 0x000000313c1c7207 */ /* 0x001fc40000000000 */
[----:B------:R-:W-:Y:S01]  /*1ed10*/  SEL R30, R49, R60, P0 ;  /* 0x0000003c311e7207 */ /* 0x000fe20000000000 */
[----:B------:R-:W-:Y:S01]  /*1ed20*/  STSM.16.M88.4 [R73], R24 ;  /* 0x0000001849007844 */ /* 0x000fe20000000200 */
[----:B------:R-:W-:Y:S01]  /*1ed30*/  SEL R29, R46, R47, P0 ;  /* 0x0000002f2e1d7207 */ /* 0x000fe20000000000 */
[----:B--2---:R-:W-:Y:S01]  /*1ed40*/  IMAD.U32 R8, RZ, RZ, UR6 ;  /* 0x00000006ff087e24 */ /* 0x004fe2000f8e00ff */
[----:B------:R-:W-:Y:S01]  /*1ed50*/  SEL R31, R47, R46, P0 ;  /* 0x0000002e2f1f7207 */ /* 0x000fe20000000000 */
[----:B------:R-:W-:Y:S01]  /*1ed60*/  IMAD.U32 R9, RZ, RZ, UR7 ;  /* 0x00000007ff097e24 */ /* 0x000fe2000f8e00ff */
[----:B------:R-:W-:Y:S01]  /*1ed70*/  SEL R65, R80, R57, P0 ;  /* 0x0000003950417207 */ /* 0x000fe20000000000 */
[----:B------:R-:W-:Y:S01]  /*1ed80*/  ULDC.64 UR6, c[0x0][0xc08] ;  /* 0x0003020000067ab9 */ /* 0x000fe20000000a00 */
[----:B------:R-:W-:Y:S01]  /*1ed90*/  SEL R67, R57, R80, P0 ;  /* 0x0000005039437207 */ /* 0x000fe20000000000 */
        /* <DEDUP_REMOVED lines=9> */
[----:B------:R-:W-:Y:S06]  /*1ee30*/  BAR.SYNC.DEFER_BLOCKING 0x1, 0x100 ;  /* 0x0044000000007b1d */ /* 0x000fec0000010000 */
[----:B------:R-:W2:Y:S01]  /*1ee40*/  @P2 LDG.E R0, desc[UR46][R8.64] ;  /* 0x0000002e08002981 */ /* 0x000ea2000c1e1900 */
[----:B------:R-:W-:Y:S01]  /*1ee50*/  UISETP.NE.U32.AND UP1, UPT, UR6, URZ, UPT ;  /* 0x0000003f0600728c */ /* 0x000fe2000bf25070 */
[----:B------:R-:W-:-:S03]  /*1ee60*/  ISETP.NE.AND P1, PT, R17, 0x1, PT ;  /* 0x000000011100780c */ /* 0x000fc60003f25270 */
[----:B------:R-:W-:-:S06]  /*1ee70*/  UISETP.NE.AND.EX UP1, UPT, UR7, URZ, UPT, UP1 ;  /* 0x0000003f0700728c */ /* 0x000fcc000bf25310 */
[----:B------:R-:W-:-:S04]  /*1ee80*/  PLOP3.LUT P0, PT, PT, PT, UP1, 0x80, 0x0 ;  /* 0x000000000000781c */ /* 0x000fc80003f0f018 */
[----:B------:R-:W3:Y:S01]  /*1ee90*/  @P1 LDC R3, c[0x0][0xbec] ;  /* 0x0002fb00ff031b82 */ /* 0x000ee20000000800 */
[----:B------:R-:W-:Y:S02]  /*1eea0*/  @UP1 ULDC.64 UR6, c[0x0][0xc08] ;  /* 0x0003020000061ab9 */ /* 0x000fe40000000a00 */
[----:B------:R-:W-:-:S05]  /*1eeb0*/  @UP1 UIMAD.WIDE UR6, UR61, 0x4, UR6 ;  /* 0x000000043d0618a5 */ /* 0x000fca000f8e0206 */
[----:B------:R-:W4:Y:S01]  /*1eec0*/  @P1 LDC R10, c[0x0][0xbf0] ;  /* 0x0002fc00ff0a1b82 */ /* 0x000f220000000800 */
[----:B0-----:R-:W-:Y:S02]  /*1eed0*/  IMAD.U32 R12, RZ, RZ, UR6 ;  /* 0x00000006ff0c7e24 */ /* 0x001fe4000f8e00ff */
[----:B------:R-:W-:Y:S01]  /*1eee0*/  IMAD.U32 R13, RZ, RZ, UR7 ;  /* 0x00000007ff0d7e24 */ /* 0x000fe2000f8e00ff */
[----:B--2---:R-:W-:Y:S01]  /*1eef0*/  @P2 R2UR UR4, R0 ;  /* 0x00000000000422ca */ /* 0x004fe200000e0000 */
[----:B------:R-:W-:-:S06]  /*1ef00*/  IMAD.U32 R0, RZ, RZ, UR8 ;  /* 0x00000008ff007e24 */ /* 0x000fcc000f8e00ff */
[----:B------:R1:W5:Y:S01]  /*1ef10*/  @P0 LDG.E R0, desc[UR46][R12.64] ;  /* 0x0000002e0c000981 */ /* 0x000362000c1e1900 */
[----:B---34-:R-:W-:Y:S07]  /*1ef20*/  @P0 BRA `(.L_x_4489) ;  /* 0x0000000000100947 */ /* 0x018fee0003800000 */
[----:B------:R-:W-:Y:S05]  /*1ef30*/  @!P2 BRA `(.L_x_4489) ;  /* 0x00000000000ca947 */ /* 0x000fea0003800000 */
[----:B------:R-:W2:Y:S04]  /*1ef40*/  LDG.E R11, desc[UR46][R8.64] ;  /* 0x0000002e080b7981 */ /* 0x000ea8000c1e1900 */
[----:B-----5:R-:W2:Y:S02]  /*1ef50*/  LDG.E R0, desc[UR46][R8.64+0x4] ;  /* 0x0000042e08007981 */ /* 0x020ea4000c1e1900 */
[----:B--2---:R-:W-:-:S07]  /*1ef60*/  IMAD.IADD R0, R0, 0x1, -R11 ;  /* 0x0000000100007824 */ /* 0x004fce00078e0a0b */
.L_x_4489:
[----:B-1----:R-:W-:Y:S01]  /*1ef70*/  VIADD R12, R22, UR45 ;  /* 0x0000002d160c7c36 */ /* 0x002fe20008000000 */
[----:B------:R-:W-:Y:S01]  /*1ef80*/  USHF.R.S32.HI UR16, URZ, 0x1f, UR56 ;  /* 0x0000001f3f107899 */ /* 0x000fe20008011438 */
[----:B------:R-:W-:Y:S01]  /*1ef90*/  IMAD.SHL.U32 R65, R226, 0x8, RZ ;  /* 0x00000008e2417824 */ /* 0x000fe200078e00ff */
[----:B------:R-:W-:Y:S01]  /*1efa0*/  ULDC.64 UR12, c[0x0][0xb90] ;  /* 0x0002e400000c7ab9 */ /* 0x000fe20000000a00 */
[----:B------:R-:W-:Y:S01]  /*1efb0*/  @P1 IMAD.HI.U32 R3, R12, R3, RZ ;  /* 0x000000030c031227 */ /* 0x000fe200078e00ff */
[----:B------:R-:W-:Y:S01]  /*1efc0*/  USHF.R.S32.HI UR15, URZ, 0x1f, UR61 ;  /* 0x0000001f3f0f7899 */ /* 0x000fe2000801143d */
[----:B------:R-:W0:Y:S01]  /*1efd0*/  @P1 LDC R61, c[0x0][0xbf0] ;  /* 0x0002fc00ff3d1b82 */ /* 0x000e220000000800 */
[----:B------:R-:W-:Y:S01]  /*1efe0*/  USHF.R.S32.HI UR7, URZ, 0x1f, UR4 ;  /* 0x0000001f3f077899 */ /* 0x000fe20008011404 */
[----:B------:R-:W-:Y:S01]  /*1eff0*/  IMAD.MOV.U32 R8, RZ, RZ, R12 ;  /* 0x000000ffff087224 */ /* 0x000fe200078e000c */
[----:B------:R-:W-:Y:S01]  /*1f000*/  UIMAD UR10, UR16, UR12, URZ ;  /* 0x0000000c100a72a4 */ /* 0x000fe2000f8e023f */
[----:B------:R-:W-:Y:S01]  /*1f010*/  @P1 SHF.R.U32.HI R8, RZ, R10, R3 ;  /* 0x0000000aff081219 */ /* 0x000fe20000011603 */
[----:B------:R-:W-:Y:S01]  /*1f020*/  UMOV UR6, UR4 ;  /* 0x0000000400067c82 */ /* 0x000fe20008000000 */
[----:B------:R-:W-:Y:S01]  /*1f030*/  USEL UR15, UR15, URZ, !UP0 ;  /* 0x0000003f0f0f7287 */ /* 0x000fe2000c000000 */
[----:B------:R-:W-:Y:S01]  /*1f040*/  IMAD R9, R224, 0x40, R65 ;  /* 0x00000040e0097824 */ /* 0x000fe200078e0241 */
[----:B------:R-:W-:Y:S01]  /*1f050*/  UIMAD.WIDE.U32 UR8, UR56, UR12, UR6 ;  /* 0x0000000c380872a5 */ /* 0x000fe2000f8e0006 */
[----:B------:R-:W-:Y:S01]  /*1f060*/  IMAD.MOV R10, RZ, RZ, -R8 ;  /* 0x000000ffff0a7224 */ /* 0x000fe200078e0a08 */
[----:B------:R-:W-:Y:S01]  /*1f070*/  UIMAD UR10, UR56, UR13, UR10 ;  /* 0x0000000d380a72a4 */ /* 0x000fe2000f8e020a */
[----:B------:R-:W-:Y:S01]  /*1f080*/  IMAD.WIDE R6, R9, 0x2, R6 ;  /* 0x0000000209067825 */ /* 0x000fe200078e0206 */
[----:B------:R-:W-:Y:S01]  /*1f090*/  USEL UR14, UR61, URZ, !UP0 ;  /* 0x0000003f3d0e7287 */ /* 0x000fe2000c000000 */
[----:B------:R-:W-:Y:S01]  /*1f0a0*/  ULDC.64 UR12, c[0x0][0xb98] ;  /* 0x0002e600000c7ab9 */ /* 0x000fe20000000a00 */
[----:B------:R-:W-:Y:S01]  /*1f0b0*/  UIADD3 UR9, UR9, UR10, URZ ;  /* 0x0000000a09097290 */ /* 0x000fe2000fffe03f */
[----:B------:R-:W-:Y:S01]  /*1f0c0*/  IMAD R3, R17, R10, R12 ;  /* 0x0000000a11037224 */ /* 0x000fe200078e020c */
[----:B------:R-:W-:Y:S01]  /*1f0d0*/  UIMAD UR6, UR15, UR12, URZ ;  /* 0x0000000c0f0672a4 */ /* 0x000fe2000f8e023f */
[----:B------:R-:W-:Y:S01]  /*1f0e0*/  SHF.R.S32.HI R10, RZ, 0x1f, R8 ;  /* 0x0000001fff0a7819 */ /* 0x000fe20000011408 */
[----:B------:R-:W-:Y:S01]  /*1f0f0*/  UIMAD.WIDE.U32 UR8, UR14, UR12, UR8 ;  /* 0x0000000c0e0872a5 */ /* 0x000fe2000f8e0008 */
[----:B------:R-:W-:Y:S01]  /*1f100*/  IADD3 R13, P2, R6, 0x2000, RZ ;  /* 0x00002000060d7810 */ /* 0x000fe20007f5e0ff */
[----:B------:R-:W-:Y:S01]  /*1f110*/  UIMAD UR6, UR14, UR13, UR6 ;  /* 0x0000000d0e0672a4 */ /* 0x000fe2000f8e0206 */
[----:B------:R-:W-:Y:S01]  /*1f120*/  SHF.R.S32.HI R9, RZ, 0x1f, R3 ;  /* 0x0000001fff097819 */ /* 0x000fe20000011403 */
[----:B------:R-:W-:Y:S01]  /*1f130*/  ULDC.64 UR10, c[0x0][0xb88] ;  /* 0x0002e200000a7ab9 */ /* 0x000fe20000000a00 */
[----:B------:R-:W-:Y:S01]  /*1f140*/  VIADD R18, R234, UR45 ;  /* 0x0000002dea127c36 */ /* 0x000fe20008000000 */
[----:B------:R-:W-:Y:S01]  /*1f150*/  IADD3 R8, P0, R8, UR8, RZ ;  /* 0x0000000808087c10 */ /* 0x000fe2000ff1e0ff */
[----:B-----5:R-:W-:Y:S01]  /*1f160*/  IMAD R63, R0, R17, RZ ;  /* 0x00000011003f7224 */ /* 0x020fe200078e02ff */
[C---:B------:R-:W-:Y:S01]  /*1f170*/  IADD3 R25, P4, R6.reuse, 0x1000, RZ ;  /* 0x0000100006197810 */ /* 0x040fe20007f9e0ff */
[----:B------:R-:W-:Y:S01]  /*1f180*/  IMAD.U32 R11, RZ, RZ, UR6 ;  /* 0x00000006ff0b7e24 */ /* 0x000fe2000f8e00ff */
[----:B------:R-:W-:Y:S01]  /*1f190*/  IADD3 R45, P5, R6, 0x4000, RZ ;  /* 0x00004000062d7810 */ /* 0x000fe20007fbe0ff */
[----:B------:R-:W-:Y:S01]  /*1f1a0*/  IMAD R12, R9, UR10, RZ ;  /* 0x0000000a090c7c24 */ /* 0x000fe2000f8e02ff */
[----:B------:R-:W-:Y:S01]  /*1f1b0*/  LOP3.LUT R24, R25, 0x380, RZ, 0xc0, !PT ;  /* 0x0000038019187812 */ /* 0x000fe200078ec0ff */
[----:B------:R-:W-:Y:S01]  /*1f1c0*/  VIADD R0, R18, 0x8 ;  /* 0x0000000812007836 */ /* 0x000fe20000000000 */
[----:B------:R-:W-:Y:S01]  /*1f1d0*/  IADD3.X R9, R10, UR9, R11, P0, !PT ;  /* 0x000000090a097c10 */ /* 0x000fe200087fe40b */
[----:B------:R-:W-:Y:S01]  /*1f1e0*/  IMAD R11, R3, UR11, R12 ;  /* 0x0000000b030b7c24 */ /* 0x000fe2000f8e020c */
[----:B------:R-:W-:Y:S01]  /*1f1f0*/  ULDC.64 UR8, c[0x0][0xb50] ;  /* 0x0002d40000087ab9 */ /* 0x000fe20000000a00 */
[----:B------:R-:W-:Y:S01]  /*1f200*/  LOP3.LUT R12, R13, 0x380, RZ, 0xc0, !PT ;  /* 0x000003800d0c7812 */ /* 0x000fe200078ec0ff */
[----:B------:R-:W-:Y:S01]  /*1f210*/  IMAD.WIDE.U32 R8, R3, UR10, R8 ;  /* 0x0000000a03087c25 */ /* 0x000fe2000f8e0008 */
[----:B------:R-:W-:Y:S01]  /*1f220*/  SHF.R.U64 R24, R24, 0x3, RZ ;  /* 0x0000000318187819 */ /* 0x000fe200000012ff */
[----:B------:R-:W-:Y:S01]  /*1f230*/  ULDC.64 UR10, c[0x0][0xaa0] ;  /* 0x0002a800000a7ab9 */ /* 0x000fe20000000a00 */
[----:B------:R-:W-:Y:S01]  /*1f240*/  SHF.R.U64 R12, R12, 0x3, RZ ;  /* 0x000000030c0c7819 */ /* 0x000fe200000012ff */
[----:B------:R-:W-:Y:S01]  /*1f250*/  IMAD.IADD R3, R9, 0x1, R11 ;  /* 0x0000000109037824 */ /* 0x000fe200078e020b */
[----:B------:R-:W-:-:S02]  /*1f260*/  LEA R10, P0, R8, UR8, 0x2 ;  /* 0x00000008080a7c11 */ /* 0x000fc4000f8010ff */
[----:B------:R-:W-:Y:S01]  /*1f270*/  LOP3.LUT R12, R12, R13, RZ, 0x3c, !PT ;  /* 0x0000000d0c0c7212 */ /* 0x000fe200078e3cff */
[----:B------:R-:W-:Y:S01]  /*1f280*/  IMAD.X R13, RZ, RZ, R7, P2 ;  /* 0x000000ffff0d7224 */ /* 0x000fe200010e0607 */
[----:B------:R-:W-:Y:S01]  /*1f290*/  LEA.HI.X R14, R8, UR9, R3, 0x2, P0 ;  /* 0x00000009080e7c11 */ /* 0x000fe200080f1403 */
[----:B------:R-:W-:Y:S01]  /*1f2a0*/  SHFL.IDX PT, R20, R10, RZ, 0x1c1f ;  /* 0x001c1fff0a147589 */ /* 0x000fe200000e0000 */
[C---:B------:R-:W-:Y:S02]  /*1f2b0*/  IADD3 R41, P0, R6.reuse, 0x5000, RZ ;  /* 0x0000500006297810 */ /* 0x040fe40007f1e0ff */
[C---:B------:R-:W-:Y:S01]  /*1f2c0*/  IADD3 R29, P2, R6.reuse, 0x7000, RZ ;  /* 0x00007000061d7810 */ /* 0x040fe20007f5e0ff */
[----:B------:R-:W1:Y:S01]  /*1f2d0*/  SHFL.IDX PT, R21, R14, RZ, 0x1c1f ;  /* 0x001c1fff0e157589 */ /* 0x000e6200000e0000 */
[----:B------:R-:W-:Y:S02]  /*1f2e0*/  LOP3.LUT R40, R41, 0x380, RZ, 0xc0, !PT ;  /* 0x0000038029287812 */ /* 0x000fe400078ec0ff */
[----:B------:R-:W-:-:S02]  /*1f2f0*/  IADD3 R9, P3, R6, 0x3000, RZ ;  /* 0x0000300006097810 */ /* 0x000fc40007f7e0ff */
[----:B------:R-:W-:Y:S01]  /*1f300*/  LOP3.LUT R24, R24, R25, RZ, 0x3c, !PT ;  /* 0x0000001918187212 */ /* 0x000fe200078e3cff */
[--C-:B------:R-:W-:Y:S01]  /*1f310*/  IMAD.X R25, RZ, RZ, R7.reuse, P4 ;  /* 0x000000ffff197224 */ /* 0x100fe200020e0607 */
[----:B------:R-:W-:Y:S01]  /*1f320*/  SHF.R.U64 R40, R40, 0x3, RZ ;  /* 0x0000000328287819 */ /* 0x000fe200000012ff */
[----:B------:R-:W-:Y:S01]  /*1f330*/  UIMAD UR8, UR7, UR10, URZ ;  /* 0x0000000a070872a4 */ /* 0x000fe2000f8e023f */
[----:B------:R-:W-:Y:S01]  /*1f340*/  LOP3.LUT R28, R29, 0x380, RZ, 0xc0, !PT ;  /* 0x000003801d1c7812 */ /* 0x000fe200078ec0ff */
[----:B------:R-:W-:Y:S01]  /*1f350*/  SHFL.IDX PT, R50, R10, 0x1, 0x1c1f ;  /* 0x003c1f000a327f89 */ /* 0x000fe200000e0000 */
[----:B------:R-:W-:Y:S02]  /*1f360*/  LOP3.LUT R8, R9, 0x380, RZ, 0xc0, !PT ;  /* 0x0000038009087812 */ /* 0x000fe400078ec0ff */
[----:B------:R-:W-:Y:S01]  /*1f370*/  LOP3.LUT R40, R40, R41, RZ, 0x3c, !PT ;  /* 0x0000002928287212 */ /* 0x000fe200078e3cff */
[----:B------:R-:W-:Y:S01]  /*1f380*/  IMAD.X R41, RZ, RZ, R7, P0 ;  /* 0x000000ffff297224 */ /* 0x000fe200000e0607 */
[----:B------:R-:W-:Y:S01]  /*1f390*/  SHF.R.U64 R28, R28, 0x3, RZ ;  /* 0x000000031c1c7819 */ /* 0x000fe200000012ff */
[----:B------:R-:W2:Y:S01]  /*1f3a0*/  SHFL.IDX PT, R51, R14, 0x1, 0x1c1f ;  /* 0x003c1f000e337f89 */ /* 0x000ea200000e0000 */
[----:B------:R-:W-:-:S02]  /*1f3b0*/  LOP3.LUT P0, RZ, R233, 0x3, RZ, 0xc0, !PT ;  /* 0x00000003e9ff7812 */ /* 0x000fc4000780c0ff */
[----:B------:R-:W-:Y:S02]  /*1f3c0*/  SHF.R.U64 R8, R8, 0x3, RZ ;  /* 0x0000000308087819 */ /* 0x000fe400000012ff */
[----:B------:R-:W-:Y:S01]  /*1f3d0*/  LOP3.LUT R28, R28, R29, RZ, 0x3c, !PT ;  /* 0x0000001d1c1c7212 */ /* 0x000fe200078e3cff */
[--C-:B------:R-:W-:Y:S01]  /*1f3e0*/  IMAD.X R29, RZ, RZ, R7.reuse, P2 ;  /* 0x000000ffff1d7224 */ /* 0x100fe200010e0607 */
[----:B------:R-:W-:Y:S02]  /*1f3f0*/  ISETP.GE.OR P2, PT, R18, R63, P0 ;  /* 0x0000003f1200720c */ /* 0x000fe40000746670 */
[----:B------:R-:W-:Y:S01]  /*1f400*/  LOP3.LUT R8, R8, R9, RZ, 0x3c, !PT ;  /* 0x0000000908087212 */ /* 0x000fe200078e3cff */
[----:B------:R-:W-:Y:S01]  /*1f410*/  IMAD.X R9, RZ, RZ, R7, P3 ;  /* 0x000000ffff097224 */ /* 0x000fe200018e0607 */
[C---:B------:R-:W-:Y:S02]  /*1f420*/  IADD3 R57, P3, R6.reuse, 0x8000, RZ ;  /* 0x0000800006397810 */ /* 0x040fe40007f7e0ff */
[----:B------:R-:W-:-:S02]  /*1f430*/  IADD3 R37, P4, R6, 0x6000, RZ ;  /* 0x0000600006257810 */ /* 0x000fc40007f9e0ff */
[----:B------:R-:W-:Y:S02]  /*1f440*/  LOP3.LUT R56, R57, 0x380, RZ, 0xc0, !PT ;  /* 0x0000038039387812 */ /* 0x000fe400078ec0ff */
[----:B------:R-:W-:Y:S02]  /*1f450*/  ISETP.GE.OR P0, PT, R0, R63, P0 ;  /* 0x0000003f0000720c */ /* 0x000fe40000706670 */
[----:B------:R-:W-:Y:S01]  /*1f460*/  SHF.R.U64 R56, R56, 0x3, RZ ;  /* 0x0000000338387819 */ /* 0x000fe200000012ff */
[----:B-1----:R1:W-:Y:S01]  /*1f470*/  @!P2 ST.E desc[UR46][R20.64], R4 ;  /* 0x000000041400a985 */ /* 0x0023e2000c10192e */
[----:B------:R-:W-:Y:S02]  /*1f480*/  LOP3.LUT R44, R45, 0x380, RZ, 0xc0, !PT ;  /* 0x000003802d2c7812 */ /* 0x000fe400078ec0ff */
[----:B------:R-:W-:Y:S01]  /*1f490*/  LOP3.LUT R56, R56, R57, RZ, 0x3c, !PT ;  /* 0x0000003938387212 */ /* 0x000fe200078e3cff */
[----:B------:R-:W-:Y:S01]  /*1f4a0*/  IMAD.X R57, RZ, RZ, R7, P3 ;  /* 0x000000ffff397224 */ /* 0x000fe200018e0607 */
[----:B------:R-:W-:Y:S01]  /*1f4b0*/  IADD3 R3, P3, R6, 0xb000, RZ ;  /* 0x0000b00006037810 */ /* 0x000fe20007f7e0ff */
[----:B------:R-:W-:Y:S01]  /*1f4c0*/  UIMAD.WIDE.U32 UR6, UR4, UR10, URZ ;  /* 0x0000000a040672a5 */ /* 0x000fe2000f8e003f */
[----:B------:R-:W-:-:S02]  /*1f4d0*/  LOP3.LUT R36, R37, 0x380, RZ, 0xc0, !PT ;  /* 0x0000038025247812 */ /* 0x000fc400078ec0ff */
[----:B------:R-:W-:Y:S01]  /*1f4e0*/  LOP3.LUT R0, R3, 0x380, RZ, 0xc0, !PT ;  /* 0x0000038003007812 */ /* 0x000fe200078ec0ff */
[----:B------:R-:W-:Y:S01]  /*1f4f0*/  UIMAD UR8, UR4, UR11, UR8 ;  /* 0x0000000b040872a4 */ /* 0x000fe2000f8e0208 */
[----:B------:R-:W-:Y:S01]  /*1f500*/  SHF.R.U64 R44, R44, 0x3, RZ ;  /* 0x000000032c2c7819 */ /* 0x000fe200000012ff */
[----:B-1----:R-:W1:Y:S01]  /*1f510*/  @P1 LDC R20, c[0x0][0xbec] ;  /* 0x0002fb00ff141b82 */ /* 0x002e620000000800 */
[----:B------:R-:W-:Y:S01]  /*1f520*/  SHF.R.U64 R0, R0, 0x3, RZ ;  /* 0x0000000300007819 */ /* 0x000fe200000012ff */
[----:B------:R-:W-:Y:S01]  /*1f530*/  ULDC.64 UR10, c[0x0][0xae8] ;  /* 0x0002ba00000a7ab9 */ /* 0x000fe20000000a00 */
[----:B------:R-:W-:Y:S01]  /*1f540*/  SHF.R.U64 R36, R36, 0x3, RZ ;  /* 0x0000000324247819 */ /* 0x000fe200000012ff */
[----:B------:R-:W-:Y:S01]  /*1f550*/  UIADD3 UR7, UR7, UR8, URZ ;  /* 0x0000000807077290 */ /* 0x000fe2000fffe03f */
[----:B------:R-:W-:Y:S01]  /*1f560*/  LOP3.LUT R18, R0, R3, RZ, 0x3c, !PT ;  /* 0x0000000300127212 */ /* 0x000fe200078e3cff */
[----:B------:R-:W-:Y:S01]  /*1f570*/  UIMAD UR4, UR16, UR10, URZ ;  /* 0x0000000a100472a4 */ /* 0x000fe2000f8e023f */
[----:B------:R-:W-:Y:S01]  /*1f580*/  IMAD R0, R226, 0x20, R224 ;  /* 0x00000020e2007824 */ /* 0x000fe200078e02e0 */
[----:B------:R-:W-:Y:S01]  /*1f590*/  LOP3.LUT R44, R44, R45, RZ, 0x3c, !PT ;  /* 0x0000002d2c2c7212 */ /* 0x000fe200078e3cff */
[--C-:B------:R-:W-:Y:S01]  /*1f5a0*/  IMAD.X R45, RZ, RZ, R7.reuse, P5 ;  /* 0x000000ffff2d7224 */ /* 0x100fe200028e0607 */
[----:B------:R-:W-:Y:S01]  /*1f5b0*/  LOP3.LUT R36, R36, R37, RZ, 0x3c, !PT ;  /* 0x0000002524247212 */ /* 0x000fe200078e3cff */
[--C-:B------:R-:W-:Y:S01]  /*1f5c0*/  IMAD.X R37, RZ, RZ, R7.reuse, P4 ;  /* 0x000000ffff257224 */ /* 0x100fe200020e0607 */
[----:B------:R-:W-:Y:S01]  /*1f5d0*/  UIMAD UR4, UR56, UR11, UR4 ;  /* 0x0000000b380472a4 */ /* 0x000fe2000f8e0204 */
[C---:B------:R-:W-:Y:S01]  /*1f5e0*/  IADD3 R53, P5, R6.reuse, 0x9000, RZ ;  /* 0x0000900006357810 */ /* 0x040fe20007fbe0ff */
[----:B------:R-:W-:Y:S01]  /*1f5f0*/  UIMAD.WIDE.U32 UR6, UR56, UR10, UR6 ;  /* 0x0000000a380672a5 */ /* 0x000fe2000f8e0006 */
[----:B------:R-:W-:Y:S01]  /*1f600*/  IADD3 R49, P4, R6, 0xa000, RZ ;  /* 0x0000a00006317810 */ /* 0x000fe20007f9e0ff */
[----:B------:R-:W-:Y:S01]  /*1f610*/  VIADD R21, R0, UR45 ;  /* 0x0000002d00157c36 */ /* 0x000fe20008000000 */
[----:B------:R-:W-:Y:S01]  /*1f620*/  LOP3.LUT R11, R6, 0x380, RZ, 0xc0, !PT ;  /* 0x00000380060b7812 */ /* 0x000fe200078ec0ff */
[----:B------:R-:W-:Y:S01]  /*1f630*/  ULDC.64 UR8, c[0x0][0xaf0] ;  /* 0x0002bc0000087ab9 */ /* 0x000fe20000000a00 */
[----:B------:R-:W-:Y:S01]  /*1f640*/  UIADD3 UR7, UR7, UR4, URZ ;  /* 0x0000000407077290 */ /* 0x000fe2000fffe03f */
[----:B------:R-:W-:Y:S01]  /*1f650*/  LOP3.LUT R52, R53, 0x380, RZ, 0xc0, !PT ;  /* 0x0000038035347812 */ /* 0x000fe200078ec0ff */
[----:B------:R-:W-:Y:S01]  /*1f660*/  UIMAD UR4, UR15, UR8, URZ ;  /* 0x000000080f0472a4 */ /* 0x000fe2000f8e023f */
[----:B------:R-:W-:Y:S01]  /*1f670*/  LOP3.LUT R48, R49, 0x380, RZ, 0xc0, !PT ;  /* 0x0000038031307812 */ /* 0x000fe200078ec0ff */
[----:B------:R-:W-:Y:S01]  /*1f680*/  IMAD.X R19, RZ, RZ, R7, P3 ;  /* 0x000000ffff137224 */ /* 0x000fe200018e0607 */
[----:B------:R-:W-:Y:S01]  /*1f690*/  SHF.R.U64 R11, R11, 0x3, RZ ;  /* 0x000000030b0b7819 */ /* 0x000fe200000012ff */
[----:B-1----:R-:W-:Y:S01]  /*1f6a0*/  @P1 IMAD.HI.U32 R0, R21, R20, RZ ;  /* 0x0000001415001227 */ /* 0x002fe200078e00ff */
[----:B------:R-:W-:Y:S01]  /*1f6b0*/  SHF.R.U64 R52, R52, 0x3, RZ ;  /* 0x0000000334347819 */ /* 0x000fe200000012ff */
[----:B------:R-:W-:Y:S01]  /*1f6c0*/  UIMAD UR4, UR14, UR9, UR4 ;  /* 0x000000090e0472a4 */ /* 0x000fe2000f8e0204 */
[----:B------:R-:W-:Y:S01]  /*1f6d0*/  SHF.R.U64 R48, R48, 0x3, RZ ;  /* 0x0000000330307819 */ /* 0x000fe200000012ff */
[----:B------:R-:W-:Y:S01]  /*1f6e0*/  IMAD.MOV.U32 R3, RZ, RZ, R21 ;  /* 0x000000ffff037224 */ /* 0x000fe200078e0015 */
[----:B------:R-:W-:Y:S01]  /*1f6f0*/  LOP3.LUT R6, R11, R6, RZ, 0x3c, !PT ;  /* 0x000000060b067212 */ /* 0x000fe200078e3cff */
[----:B------:R-:W-:Y:S01]  /*1f700*/  UIMAD.WIDE.U32 UR6, UR14, UR8, UR6 ;  /* 0x000000080e0672a5 */ /* 0x000fe2000f8e0006 */
[----:B0-----:R-:W-:Y:S01]  /*1f710*/  @P1 SHF.R.U32.HI R3, RZ, R61, R0 ;  /* 0x0000003dff031219 */ /* 0x001fe20000011600 */
[----:B--2---:R0:W-:Y:S01]  /*1f720*/  @!P0 ST.E desc[UR46][R50.64], R5 ;  /* 0x0000000532008985 */ /* 0x0041e2000c10192e */
[----:B------:R-:W-:Y:S01]  /*1f730*/  LOP3.LUT R52, R52, R53, RZ, 0x3c, !PT ;  /* 0x0000003534347212 */ /* 0x000fe200078e3cff */
[----:B------:R-:W-:Y:S01]  /*1f740*/  UIADD3 UR4, UR7, UR4, URZ ;  /* 0x0000000407047290 */ /* 0x000fe2000fffe03f */
[----:B------:R-:W-:Y:S01]  /*1f750*/  LOP3.LUT R48, R48, R49, RZ, 0x3c, !PT ;  /* 0x0000003130307212 */ /* 0x000fe200078e3cff */
[--C-:B------:R-:W-:Y:S01]  /*1f760*/  IMAD.X R53, RZ, RZ, R7.reuse, P5 ;  /* 0x000000ffff357224 */ /* 0x100fe200028e0607 */
[----:B------:R-:W5:Y:S01]  /*1f770*/  LD.E.128 R32, desc[UR46][R6.64] ;  /* 0x0000002e06207980 */ /* 0x000f62000c101d00 */
[----:B------:R-:W-:Y:S01]  /*1f780*/  IMAD.X R49, RZ, RZ, R7, P4 ;  /* 0x000000ffff317224 */ /* 0x000fe200020e0607 */
[--C-:B------:R-:W-:Y:S01]  /*1f790*/  SHF.R.S32.HI R0, RZ, 0x1f, R3.reuse ;  /* 0x0000001fff007819 */ /* 0x100fe20000011403 */
[----:B------:R-:W-:Y:S01]  /*1f7a0*/  IMAD.MOV R20, RZ, RZ, -R3 ;  /* 0x000000ffff147224 */ /* 0x000fe200078e0a03 */
[----:B------:R-:W5:Y:S04]  /*1f7b0*/  LD.E.128 R24, desc[UR46][R24.64] ;  /* 0x0000002e18187980 */ /* 0x000f68000c101d00 */
[----:B------:R-:W5:Y:S04]  /*1f7c0*/  LD.E.128 R12, desc[UR46][R12.64] ;  /* 0x0000002e0c0c7980 */ /* 0x000f68000c101d00 */
[----:B0-----:R0:W5:Y:S01]  /*1f7d0*/  LD.E.128 R4, desc[UR46][R18.64] ;  /* 0x0000002e12047980 */ /* 0x001162000c101d00 */
[----:B------:R-:W-:-:S03]  /*1f7e0*/  IMAD R17, R17, R20, R21 ;  /* 0x0000001411117224 */ /* 0x000fc600078e0215 */
[----:B------:R-:W5:Y:S04]  /*1f7f0*/  LD.E.128 R8, desc[UR46][R8.64] ;  /* 0x0000002e08087980 */ /* 0x000f68000c101d00 */
[----:B------:R-:W5:Y:S01]  /*1f800*/  LD.E.128 R44, desc[UR46][R44.64] ;  /* 0x0000002e2c2c7980 */ /* 0x000f62000c101d00 */
[----:B0-----:R-:W-:Y:S02]  /*1f810*/  IMAD.U32 R18, RZ, RZ, UR6 ;  /* 0x00000006ff127e24 */ /* 0x001fe4000f8e00ff */
[----:B------:R-:W-:Y:S01]  /*1f820*/  IMAD.U32 R19, RZ, RZ, UR7 ;  /* 0x00000007ff137e24 */ /* 0x000fe2000f8e00ff */
[----:B------:R-:W-:Y:S01]  /*1f830*/  ULDC.64 UR6, c[0x0][0xae0] ;  /* 0x0002b80000067ab9 */ /* 0x000fe20000000a00 */
[----:B------:R-:W-:Y:S01]  /*1f840*/  IMAD.U32 R19, RZ, RZ, UR4 ;  /* 0x00000004ff137e24 */ /* 0x000fe2000f8e00ff */
[----:B------:R-:W5:Y:S01]  /*1f850*/  LD.E.128 R40, desc[UR46][R40.64] ;  /* 0x0000002e28287980 */ /* 0x000f62000c101d00 */
[----:B------:R-:W-:-:S02]  /*1f860*/  IMAD R0, R0, UR6, RZ ;  /* 0x0000000600007c24 */ /* 0x000fc4000f8e02ff */
[C---:B------:R-:W-:Y:S01]  /*1f870*/  IMAD.WIDE.U32 R18, R3.reuse, UR6, R18 ;  /* 0x0000000603127c25 */ /* 0x040fe2000f8e0012 */
[----:B------:R-:W5:Y:S03]  /*1f880*/  LD.E.128 R36, desc[UR46][R36.64] ;  /* 0x0000002e24247980 */ /* 0x000f66000c101d00 */
[----:B------:R-:W-:Y:S01]  /*1f890*/  IMAD R21, R3, UR7, R0 ;  /* 0x0000000703157c24 */ /* 0x000fe2000f8e0200 */
[----:B------:R-:W5:Y:S01]  /*1f8a0*/  LD.E.128 R28, desc[UR46][R28.64] ;  /* 0x0000002e1c1c7980 */ /* 0x000f62000c101d00 */
[----:B------:R-:W-:Y:S01]  /*1f8b0*/  SHF.R.S32.HI R3, RZ, 0x1f, R17 ;  /* 0x0000001fff037819 */ /* 0x000fe20000011411 */
[----:B------:R-:W-:Y:S02]  /*1f8c0*/  ULDC.64 UR6, c[0x0][0xad8] ;  /* 0x0002b60000067ab9 */ /* 0x000fe40000000a00 */
[----:B------:R-:W5:Y:S04]  /*1f8d0*/  LD.E.128 R56, desc[UR46][R56.64] ;  /* 0x0000002e38387980 */ /* 0x000f68000c101d00 */
[----:B------:R-:W5:Y:S04]  /*1f8e0*/  LD.E.128 R52, desc[UR46][R52.64] ;  /* 0x0000002e34347980 */ /* 0x000f68000c101d00 */
[----:B------:R-:W5:Y:S01]  /*1f8f0*/  LD.E.128 R48, desc[UR46][R48.64] ;  /* 0x0000002e30307980 */ /* 0x000f62000c101d00 */
        /* <DEDUP_REMOVED lines=8> */
[----:B------:R-:W-:Y:S01]  /*1f980*/  VIADD R62, R224, UR45 ;  /* 0x0000002de03e7c36 */ /* 0x000fe20008000000 */
[----:B------:R-:W-:Y:S01]  /*1f990*/  UIADD3 UR4, UR39, 0x33420, URZ ;  /* 0x0003342027047890 */ /* 0x000fe2000fffe03f */
[C---:B------:R-:W-:Y:S02]  /*1f9a0*/  IMAD R3, R17.reuse, UR7, R20 ;  /* 0x0000000711037c24 */ /* 0x040fe4000f8e0214 */
[----:B------:R-:W-:Y:S01]  /*1f9b0*/  IMAD.WIDE.U32 R18, R17, UR6, R18 ;  /* 0x0000000611127c25 */ /* 0x000fe2000f8e0012 */
[C---:B------:R-:W-:Y:S01]  /*1f9c0*/  ISETP.GE.AND P2, PT, R62.reuse, R63, PT ;  /* 0x0000003f3e00720c */ /* 0x040fe20003f46270 */
[----:B------:R-:W-:Y:S02]  /*1f9d0*/  ULDC.64 UR6, c[0x0][0xa80] ;  /* 0x0002a00000067ab9 */ /* 0x000fe40000000a00 */
[----:B------:R-:W-:Y:S01]  /*1f9e0*/  VIADD R0, R62, 0x20 ;  /* 0x000000203e007836 */ /* 0x000fe20000000000 */
[----:B------:R-:W-:Y:S01]  /*1f9f0*/  LEA R17, P3, R18, UR6, 0x1 ;  /* 0x0000000612117c11 */ /* 0x000fe2000f8608ff */
[----:B------:R-:W-:Y:S01]  /*1fa00*/  IMAD.IADD R3, R19, 0x1, R3 ;  /* 0x0000000113037824 */ /* 0x000fe200078e0203 */
[----:B------:R-:W-:-:S02]  /*1fa10*/  UPRMT UR4, URZ, 0x654, UR4 ;  /* 0x000006543f047896 */ /* 0x000fc40008000004 */
[-C--:B------:R-:W-:Y:S01]  /*1fa20*/  ISETP.GE.AND P1, PT, R0, R63.reuse, PT ;  /* 0x0000003f0000720c */ /* 0x080fe20003f26270 */
[----:B------:R-:W-:Y:S01]  /*1fa30*/  VIADD R0, R62, 0x40 ;  /* 0x000000403e007836 */ /* 0x000fe20000000000 */
[----:B------:R-:W-:Y:S01]  /*1fa40*/  LEA.HI.X R3, R18, UR7, R3, 0x1, P3 ;  /* 0x0000000712037c11 */ /* 0x000fe200098f0c03 */
[C---:B------:R-:W-:Y:S02]  /*1fa50*/  VIADD R67, R65.reuse, 0x80 ;  /* 0x0000008041437836 */ /* 0x040fe40000000000 */
[----:B------:R-:W-:Y:S01]  /*1fa60*/  VIADD R69, R65, 0x40 ;  /* 0x0000004041457836 */ /* 0x000fe20000000000 */
[----:B------:R-:W-:Y:S01]  /*1fa70*/  ISETP.GE.AND P0, PT, R0, R63, PT ;  /* 0x0000003f0000720c */ /* 0x000fe20003f06270 */
[----:B0-----:R0:W1:Y:S01]  /*1fa80*/  SHFL.IDX PT, R60, R17, RZ, 0x181f ;  /* 0x00181fff113c7589 */ /* 0x00106200000e0000 */
[----:B------:R-:W-:Y:S01]  /*1fa90*/  SYNCS.ARRIVE.TRANS64.RED.A1T0 RZ, [UR4], RZ ;  /* 0x000000ffffff79a7 */ /* 0x000fe20008100404 */
[----:B------:R-:W-:Y:S02]  /*1faa0*/  BSSY B1, `(.L_x_4490) ;  /* 0x0000013000017945 */ /* 0x000fe40003800000 */
[----:B------:R0:W2:Y:S01]  /*1fab0*/  SHFL.IDX PT, R0, R3, RZ, 0x181f ;  /* 0x00181fff03007589 */ /* 0x0000a200000e0000 */
        /* <DEDUP_REMOVED lines=8> */
[----:B-1----:R-:W-:-:S04]  /*1fb40*/  @!P4 LEA R18, P5, R65, R60, 0x1 ;  /* 0x0000003c4112c211 */ /* 0x002fc800078a08ff */
[----:B--2---:R-:W-:Y:S02]  /*1fb50*/  @!P4 LEA.HI.X R19, R65, R0, R64, 0x1, P5 ;  /* 0x000000004113c211 */ /* 0x004fe400028f0c40 */
[----:B------:R-:W-:-:S03]  /*1fb60*/  @!P3 LEA R20, P5, R69, R60, 0x1 ;  /* 0x0000003c4514b211 */ /* 0x000fc600078a08ff */
[----:B-----5:R3:W-:Y:S01]  /*1fb70*/  @!P4 ST.E.128 desc[UR46][R18.64], R32 ;  /* 0x000000201200c985 */ /* 0x0207e2000c101d2e */
[----:B------:R-:W-:Y:S02]  /*1fb80*/  @!P3 LEA.HI.X R21, R69, R0, R68, 0x1, P5 ;  /* 0x000000004515b211 */ /* 0x000fe400028f0c44 */
[----:B------:R-:W-:-:S03]  /*1fb90*/  @!P2 LEA R60, P5, R67, R60, 0x1 ;  /* 0x0000003c433ca211 */ /* 0x000fc600078a08ff */
[----:B------:R3:W-:Y:S01]  /*1fba0*/  @!P3 ST.E.128 desc[UR46][R20.64], R44 ;  /* 0x0000002c1400b985 */ /* 0x0007e2000c101d2e */
[----:B------:R-:W-:-:S05]  /*1fbb0*/  @!P2 LEA.HI.X R61, R67, R0, R66, 0x1, P5 ;  /* 0x00000000433da211 */ /* 0x000fca00028f0c42 */
[----:B------:R3:W-:Y:S04]  /*1fbc0*/  @!P2 ST.E.128 desc[UR46][R60.64], R56 ;  /* 0x000000383c00a985 */ /* 0x0007e8000c101d2e */
.L_x_4491:
[----:B------:R-:W-:Y:S05]  /*1fbd0*/  BSYNC B1 ;  /* 0x0000000000017941 */ /* 0x000fea0003800000 */
.L_x_4490:
        /* <DEDUP_REMOVED lines=9> */
[----:B------:R-:W-:Y:S02]  /*1fc70*/  @!P2 LEA R20, P4, R69, R32, 0x1 ;  /* 0x000000204514a211 */ /* 0x000fe400078808ff */
[----:B----4-:R-:W-:Y:S02]  /*1fc80*/  @!P3 LEA.HI.X R19, R65, R0, R64, 0x1, P5 ;  /* 0x000000004113b211 */ /* 0x010fe400028f0c40 */
[----:B------:R-:W-:Y:S02]  /*1fc90*/  @!P1 LEA R32, P5, R67, R32, 0x1 ;  /* 0x0000002043209211 */ /* 0x000fe400078a08ff */
[-C--:B------:R-:W-:Y:S01]  /*1fca0*/  @!P2 LEA.HI.X R21, R69, R0.reuse, R68, 0x1, P4 ;  /* 0x000000004515a211 */ /* 0x080fe200020f0c44 */
[----:B------:R3:W-:Y:S01]  /*1fcb0*/  @!P3 ST.E.128 desc[UR46][R18.64], R24 ;  /* 0x000000181200b985 */ /* 0x0007e2000c101d2e */
[----:B------:R-:W-:-:S03]  /*1fcc0*/  @!P1 LEA.HI.X R33, R67, R0, R66, 0x1, P5 ;  /* 0x0000000043219211 */ /* 0x000fc600028f0c42 */
[----:B------:R3:W-:Y:S04]  /*1fcd0*/  @!P2 ST.E.128 desc[UR46][R20.64], R40 ;  /* 0x000000281400a985 */ /* 0x0007e8000c101d2e */
[----:B------:R3:W-:Y:S02]  /*1fce0*/  @!P1 ST.E.128 desc[UR46][R32.64], R52 ;  /* 0x0000003420009985 */ /* 0x0007e4000c101d2e */
.L_x_4493:
[----:B------:R-:W-:Y:S05]  /*1fcf0*/  BSYNC B1 ;  /* 0x0000000000017941 */ /* 0x000fea0003800000 */
.L_x_4492:
        /* <DEDUP_REMOVED lines=9> */
[-C--:B------:R-:W-:Y:S02]  /*1fd90*/  @!P4 LEA R20, P1, R69, R24.reuse, 0x1 ;  /* 0x000000184514c211 */ /* 0x080fe400078208ff */
[----:B------:R-:W-:Y:S02]  /*1fda0*/  @!P5 LEA R24, P2, R67, R24, 0x1 ;  /* 0x000000184318d211 */ /* 0x000fe400078408ff */
[-C--:B0-----:R-:W-:Y:S02]  /*1fdb0*/  @!P3 LEA.HI.X R19, R65, R0.reuse, R64, 0x1, P0 ;  /* 0x000000004113b211 */ /* 0x081fe400000f0c40 */
[-C--:B------:R-:W-:Y:S02]  /*1fdc0*/  @!P4 LEA.HI.X R21, R69, R0.reuse, R68, 0x1, P1 ;  /* 0x000000004515c211 */ /* 0x080fe400008f0c44 */
[----:B------:R-:W-:Y:S01]  /*1fdd0*/  @!P5 LEA.HI.X R25, R67, R0, R66, 0x1, P2 ;  /* 0x000000004319d211 */ /* 0x000fe200010f0c42 */
[----:B------:R0:W-:Y:S04]  /*1fde0*/  @!P3 ST.E.128 desc[UR46][R18.64], R12 ;  /* 0x0000000c1200b985 */ /* 0x0001e8000c101d2e */
[----:B------:R0:W-:Y:S04]  /*1fdf0*/  @!P4 ST.E.128 desc[UR46][R20.64], R36 ;  /* 0x000000241400c985 */ /* 0x0001e8000c101d2e */
[----:B------:R0:W-:Y:S02]  /*1fe00*/  @!P5 ST.E.128 desc[UR46][R24.64], R48 ;  /* 0x000000301800d985 */ /* 0x0001e4000c101d2e */
.L_x_4495:
[----:B------:R-:W-:Y:S05]  /*1fe10*/  BSYNC B1 ;  /* 0x0000000000017941 */ /* 0x000fea0003800000 */
.L_x_4494:
[----:B0-----:R-:W-:Y:S01]  /*1fe20*/  VIADD R0, R62, 0x60 ;  /* 0x000000603e007836 */ /* 0x001fe20000000000 */
[----:B--2-4-:R-:W0:Y:S04]  /*1fe30*/  SHFL.IDX PT, R3, R3, 0x3, 0x181f ;  /* 0x00781f0003037f89 */ /* 0x014e2800000e0000 */
[----:B------:R-:W-:Y:S01]  /*1fe40*/  ISETP.GE.AND P0, PT, R0, R63, PT ;  /* 0x0000003f0000720c */ /* 0x000fe20003f06270 */
[----:B------:R-:W2:-:S12]  /*1fe50*/  SHFL.IDX PT, R17, R17, 0x3, 0x181f ;  /* 0x00781f0011117f89 */ /* 0x000e9800000e0000 */
[----:B------:R-:W-:Y:S05]  /*1fe60*/  @P0 BRA `(.L_x_4496) ;  /* 0x0000000c00740947 */ /* 0x000fea0003800000 */
[----:B------:R-:W-:Y:S02]  /*1fe70*/  ULDC UR4, c[0x0][0xac8] ;  /* 0x0002b20000047ab9 */ /* 0x000fe40000000800 */
[----:B------:R-:W-:Y:S02]  /*1fe80*/  ISETP.GE.AND P2, PT, R65, UR4, PT ;  /* 0x0000000441007c0c */ /* 0x000fe4000bf46270 */
[----:B------:R-:W-:-:S11]  /*1fe90*/  ISETP.GE.AND P3, PT, R69, UR4, PT ;  /* 0x0000000445007c0c */ /* 0x000fd6000bf66270 */
[-C--:B--2---:R-:W-:Y:S02]  /*1fea0*/  @!P2 LEA R12, P0, R65, R17.reuse, 0x1 ;  /* 0x00000011410ca211 */ /* 0x084fe400078008ff */
[----:B------:R-:W-:Y:S02]  /*1feb0*/  @!P3 LEA R14, P1, R69, R17, 0x1 ;  /* 0x00000011450eb211 */ /* 0x000fe400078208ff */
[-C--:B0-----:R-:W-:Y:S02]  /*1fec0*/  @!P2 LEA.HI.X R13, R65, R3.reuse, R64, 0x1, P0 ;  /* 0x00000003410da211 */ /* 0x081fe400000f0c40 */
        /* <DEDUP_REMOVED lines=9> */
.L_x_4488:
        /* <DEDUP_REMOVED lines=32> */
.L_x_4497:
        /* <DEDUP_REMOVED lines=47> */
.L_x_4499:
[----:B------:R-:W-:Y:S05]  /*20450*/  BSYNC B1 ;  /* 0x0000000000017941 */ /* 0x000fea0003800000 */
.L_x_4498:
[----:B------:R-:W1:Y:S01]  /*20460*/  @P0 LDC R5, c[0x0][0xbf0] ;  /* 0x0002fc00ff050b82 */ /* 0x000e620000000800 */
[----:B------:R-:W-:Y:S01]  /*20470*/  ULDC.64 UR14, c[0x0][0xaa0] ;  /* 0x0002a800000e7ab9 */ /* 0x000fe20000000a00 */
[----:B0-----:R-:W-:Y:S01]  /*20480*/  IMAD R3, R226, 0x20, R224 ;  /* 0x00000020e2037824 */ /* 0x001fe200078e02e0 */
[----:B------:R-:W-:Y:S01]  /*20490*/  UIMAD UR10, UR11, UR14, URZ ;  /* 0x0000000e0b0a72a4 */ /* 0x000fe2000f8e023f */
[----:B------:R-:W-:Y:S01]  /*204a0*/  VIADD R13, R224, UR45 ;  /* 0x0000002de00d7c36 */ /* 0x000fe20008000000 */
[----:B------:R-:W-:Y:S01]  /*204b0*/  UIMAD.WIDE.U32 UR8, UR4, UR14, URZ ;  /* 0x0000000e040872a5 */ /* 0x000fe2000f8e003f */
[----:B------:R-:W-:Y:S01]  /*204c0*/  VIADD R8, R3, UR45 ;  /* 0x0000002d03087c36 */ /* 0x000fe20008000000 */
[----:B------:R-:W-:Y:S01]  /*204d0*/  UIMAD UR10, UR4, UR15, UR10 ;  /* 0x0000000f040a72a4 */ /* 0x000fe2000f8e020a */
[----:B------:R-:W-:Y:S02]  /*204e0*/  BSSY B1, `(.L_x_4500) ;  /* 0x000003f000017945 */ /* 0x000fe40003800000 */
[----:B------:R-:W-:Y:S01]  /*204f0*/  ULDC.64 UR14, c[0x0][0xae8] ;  /* 0x0002ba00000e7ab9 */ /* 0x000fe20000000a00 */
[----:B------:R-:W-:Y:S01]  /*20500*/  UIADD3 UR9, UR9, UR10, URZ ;  /* 0x0000000a09097290 */ /* 0x000fe2000fffe03f */
[----:B------:R-:W-:Y:S01]  /*20510*/  @P0 IMAD.HI.U32 R4, R8, R9, RZ ;  /* 0x0000000908040227 */ /* 0x000fe200078e00ff */
[----:B------:R-:W-:-:S02]  /*20520*/  UIMAD UR4, UR12, UR14, URZ ;  /* 0x0000000e0c0472a4 */ /* 0x000fc4000f8e023f */
[----:B------:R-:W-:Y:S01]  /*20530*/  UIMAD.WIDE.U32 UR8, UR56, UR14, UR8 ;  /* 0x0000000e380872a5 */ /* 0x000fe2000f8e0008 */
[----:B------:R-:W-:Y:S01]  /*20540*/  IMAD.MOV.U32 R3, RZ, RZ, R8 ;  /* 0x000000ffff037224 */ /* 0x000fe200078e0008 */
[----:B------:R-:W-:Y:S01]  /*20550*/  UIMAD UR4, UR56, UR15, UR4 ;  /* 0x0000000f380472a4 */ /* 0x000fe2000f8e0204 */
[----:B------:R-:W-:Y:S02]  /*20560*/  ULDC.64 UR10, c[0x0][0xaf0] ;  /* 0x0002bc00000a7ab9 */ /* 0x000fe40000000a00 */
[----:B------:R-:W-:Y:S02]  /*20570*/  UIMAD UR7, UR7, UR10, URZ ;  /* 0x0000000a070772a4 */ /* 0x000fe4000f8e023f */
[----:B------:R-:W-:Y:S01]  /*20580*/  UIADD3 UR9, UR9, UR4, URZ ;  /* 0x0000000409097290 */ /* 0x000fe2000fffe03f */
[----:B-1----:R-:W-:Y:S01]  /*20590*/  @P0 SHF.R.U32.HI R3, RZ, R5, R4 ;  /* 0x00000005ff030219 */ /* 0x002fe20000011604 */
[----:B------:R-:W-:Y:S02]  /*205a0*/  UIMAD UR4, UR6, UR11, UR7 ;  /* 0x0000000b060472a4 */ /* 0x000fe4000f8e0207 */
[----:B------:R-:W-:Y:S01]  /*205b0*/  UIMAD.WIDE.U32 UR6, UR6, UR10, UR8 ;  /* 0x0000000a060672a5 */ /* 0x000fe2000f8e0008 */
[--C-:B------:R-:W-:Y:S01]  /*205c0*/  SHF.R.S32.HI R4, RZ, 0x1f, R3.reuse ;  /* 0x0000001fff047819 */ /* 0x100fe20000011403 */
[----:B------:R-:W-:Y:S01]  /*205d0*/  IMAD.MOV R7, RZ, RZ, -R3 ;  /* 0x000000ffff077224 */ /* 0x000fe200078e0a03 */
[----:B------:R-:W-:Y:S01]  /*205e0*/  ULDC.64 UR8, c[0x0][0xae0] ;  /* 0x0002b80000087ab9 */ /* 0x000fe20000000a00 */
[----:B------:R-:W-:-:S02]  /*205f0*/  UIADD3 UR4, UR7, UR4, URZ ;  /* 0x0000000407047290 */ /* 0x000fc4000fffe03f */
[----:B------:R-:W-:Y:S02]  /*20600*/  IMAD R6, R4, UR8, RZ ;  /* 0x0000000804067c24 */ /* 0x000fe4000f8e02ff */
[----:B------:R-:W-:Y:S02]  /*20610*/  IMAD.U32 R5, RZ, RZ, UR7 ;  /* 0x00000007ff057e24 */ /* 0x000fe4000f8e00ff */
        /* <DEDUP_REMOVED lines=9> */
[----:B-----5:R-:W-:Y:S02]  /*206b0*/  IMAD R8, R0, R11, RZ ;  /* 0x0000000b00087224 */ /* 0x020fe400078e02ff */
[----:B------:R-:W-:Y:S02]  /*206c0*/  VIADD R3, R13, 0x40 ;  /* 0x000000400d037836 */ /* 0x000fe40000000000 */
[----:B------:R-:W-:Y:S01]  /*206d0*/  IMAD R9, R7, UR7, R6 ;  /* 0x0000000707097c24 */ /* 0x000fe2000f8e0206 */
[-C--:B------:R-:W-:Y:S01]  /*206e0*/  ISETP.GE.AND P2, PT, R13, R8.reuse, PT ;  /* 0x000000080d00720c */ /* 0x080fe20003f46270 */
[----:B------:R-:W-:Y:S01]  /*206f0*/  IMAD.WIDE.U32 R4, R7, UR6, R4 ;  /* 0x0000000607047c25 */ /* 0x000fe2000f8e0004 */
[----:B------:R-:W-:Y:S01]  /*20700*/  ISETP.GE.AND P0, PT, R3, R8, PT ;  /* 0x000000080300720c */ /* 0x000fe20003f06270 */
[----:B------:R-:W-:-:S02]  /*20710*/  ULDC.64 UR6, c[0x0][0xa80] ;  /* 0x0002a00000067ab9 */ /* 0x000fc40000000a00 */
[----:B------:R-:W-:Y:S01]  /*20720*/  IMAD.IADD R3, R5, 0x1, R9 ;  /* 0x0000000105037824 */ /* 0x000fe200078e0209 */
[----:B------:R-:W-:Y:S01]  /*20730*/  LEA R6, P3, R4, UR6, 0x1 ;  /* 0x0000000604067c11 */ /* 0x000fe2000f8608ff */
[----:B------:R-:W-:Y:S02]  /*20740*/  VIADD R0, R13, 0x20 ;  /* 0x000000200d007836 */ /* 0x000fe40000000000 */
[----:B------:R-:W-:Y:S01]  /*20750*/  IMAD.SHL.U32 R11, R226, 0x8, RZ ;  /* 0x00000008e20b7824 */ /* 0x000fe200078e00ff */
[----:B------:R-:W-:Y:S02]  /*20760*/  LEA.HI.X R7, R4, UR7, R3, 0x1, P3 ;  /* 0x0000000704077c11 */ /* 0x000fe400098f0c03 */
[----:B------:R-:W-:Y:S01]  /*20770*/  ISETP.GE.AND P1, PT, R0, R8, PT ;  /* 0x000000080000720c */ /* 0x000fe20003f26270 */
[C---:B------:R-:W-:Y:S01]  /*20780*/  VIADD R9, R11.reuse, 0x80 ;  /* 0x000000800b097836 */ /* 0x040fe20000000000 */
[----:B------:R0:W1:Y:S01]  /*20790*/  SHFL.IDX PT, R4, R6, RZ, 0x181f ;  /* 0x00181fff06047589 */ /* 0x00006200000e0000 */
[----:B------:R-:W-:Y:S01]  /*207a0*/  VIADD R15, R11, 0x40 ;  /* 0x000000400b0f7836 */ /* 0x000fe20000000000 */
[----:B------:R-:W-:-:S02]  /*207b0*/  SHF.R.S32.HI R10, RZ, 0x1f, R11 ;  /* 0x0000001fff0a7819 */ /* 0x000fc4000001140b */
[----:B------:R0:W2:Y:S01]  /*207c0*/  SHFL.IDX PT, R0, R7, RZ, 0x181f ;  /* 0x00181fff07007589 */ /* 0x0000a200000e0000 */
        /* <DEDUP_REMOVED lines=10> */
[----:B------:R3:W-:Y:S01]  /*20870*/  @!P4 ST.E.128 desc[UR46][R18.64], RZ ;  /* 0x000000ff1200c985 */ /* 0x0007e2000c101d2e */
[----:B------:R-:W-:Y:S02]  /*20880*/  @!P3 LEA.HI.X R21, R15, R0, R14, 0x1, P5 ;  /* 0x000000000f15b211 */ /* 0x000fe400028f0c0e */
[----:B------:R-:W-:-:S03]  /*20890*/  @!P2 LEA R4, P5, R9, R4, 0x1 ;  /* 0x000000040904a211 */ /* 0x000fc600078a08ff */
[----:B------:R3:W-:Y:S01]  /*208a0*/  @!P3 ST.E.128 desc[UR46][R20.64], RZ ;  /* 0x000000ff1400b985 */ /* 0x0007e2000c101d2e */
[----:B------:R-:W-:-:S05]  /*208b0*/  @!P2 LEA.HI.X R5, R9, R0, R12, 0x1, P5 ;  /* 0x000000000905a211 */ /* 0x000fca00028f0c0c */
[----:B------:R3:W-:Y:S04]  /*208c0*/  @!P2 ST.E.128 desc[UR46][R4.64], RZ ;  /* 0x000000ff0400a985 */ /* 0x0007e8000c101d2e */
.L_x_4501:
[----:B------:R-:W-:Y:S05]  /*208d0*/  BSYNC B1 ;  /* 0x0000000000017941 */ /* 0x000fea0003800000 */
.L_x_4500:
        /* <DEDUP_REMOVED lines=9> */
[----:B------:R-:W-:Y:S02]  /*20970*/  @!P2 LEA R20, P4, R15, R4, 0x1 ;  /* 0x000000040f14a211 */ /* 0x000fe400078808ff */
[----:B----4-:R-:W-:Y:S02]  /*20980*/  @!P3 LEA.HI.X R19, R11, R0, R10, 0x1, P5 ;  /* 0x000000000b13b211 */ /* 0x010fe400028f0c0a */
[----:B------:R-:W-:Y:S02]  /*20990*/  @!P1 LEA R4, P5, R9, R4, 0x1 ;  /* 0x0000000409049211 */ /* 0x000fe400078a08ff */
[-C--:B------:R-:W-:Y:S01]  /*209a0*/  @!P2 LEA.HI.X R21, R15, R0.reuse, R14, 0x1, P4 ;  /* 0x000000000f15a211 */ /* 0x080fe200020f0c0e */
[----:B------:R3:W-:Y:S01]  /*209b0*/  @!P3 ST.E.128 desc[UR46][R18.64], RZ ;  /* 0x000000ff1200b985 */ /* 0x0007e2000c101d2e */
[----:B------:R-:W-:-:S03]  /*209c0*/  @!P1 LEA.HI.X R5, R9, R0, R12, 0x1, P5 ;  /* 0x0000000009059211 */ /* 0x000fc600028f0c0c */
[----:B------:R3:W-:Y:S04]  /*209d0*/  @!P2 ST.E.128 desc[UR46][R20.64], RZ ;  /* 0x000000ff1400a985 */ /* 0x0007e8000c101d2e */
[----:B------:R3:W-:Y:S02]  /*209e0*/  @!P1 ST.E.128 desc[UR46][R4.64], RZ ;  /* 0x000000ff04009985 */ /* 0x0007e4000c101d2e */
.L_x_4503:
[----:B------:R-:W-:Y:S05]  /*209f0*/  BSYNC B1 ;  /* 0x0000000000017941 */ /* 0x000fea0003800000 */
.L_x_4502:
        /* <DEDUP_REMOVED lines=17> */
.L_x_4505:
[----:B------:R-:W-:Y:S05]  /*20b10*/  BSYNC B1 ;  /* 0x0000000000017941 */ /* 0x000fea0003800000 */
.L_x_4504:
        /* <DEDUP_REMOVED lines=8> */
[----:B------:R-:W-:-:S09]  /*20ba0*/  ISETP.GE.AND P5, PT, R9, UR4, PT ;  /* 0x0000000409007c0c */ /* 0x000fd2000bfa6270 */
[-C--:B--234-:R-:W-:Y:S02]  /*20bb0*/  @!P3 LEA R6, P0, R11, R4.reuse, 0x1 ;  /* 0x000000040b06b211 */ /* 0x09cfe400078008ff */
        /* <DEDUP_REMOVED lines=8> */
.L_x_4496:
[----:B------:R-:W-:Y:S05]  /*20c40*/  BSYNC B0 ;  /* 0x0000000000007941 */ /* 0x000fea0003800000 */
.L_x_4487:
[----:B------:R-:W-:Y:S02]  /*20c50*/  ULDC UR4, c[0x0][0xc3c] ;  /* 0x00030f0000047ab9 */ /* 0x000fe40000000800 */
[----:B------:R-:W-:-:S06]  /*20c60*/  UISETP.GE.AND UP0, UPT, UR53, UR4, UPT ;  /* 0x000000043500728c */ /* 0x000fcc000bf06270 */
[----:B------:R-:W-:-:S13]  /*20c70*/  PLOP3.LUT P0, PT, PT, PT, UP0, 0x80, 0x0 ;  /* 0x000000000000781c */ /* 0x000fda0003f0f008 */
[----:B------:R-:W-:Y:S05]  /*20c80*/  @!P0 BRA `(.L_x_4506) ;  /* 0xfffffe0400448947 */ /* 0x000fea000383ffff */
[----:B------:R-:W-:Y:S05]  /*20c90*/  EXIT ;  /* 0x000000000000794d */ /* 0x000fea0003800000 */
.L_x_4354:
        /* <DEDUP_REMOVED lines=18> */
.L_x_4507:
        /* <DEDUP_REMOVED lines=42> */
.L_x_4513:
        /* <DEDUP_REMOVED lines=12> */
.L_x_4512:
[----:B------:R-:W-:Y:S05]  /*21120*/  BSYNC B0 ;  /* 0x0000000000007941 */ /* 0x000fea0003800000 */
.L_x_4511:
        /* <DEDUP_REMOVED lines=21> */
.L_x_4509:
        /* <DEDUP_REMOVED lines=20> */
.L_x_4514:
        /* <DEDUP_REMOVED lines=56> */
.L_x_4510:
[----:B------:R-:W-:Y:S02]  /*21740*/  IMAD.MOV.U32 R17, RZ, RZ, RZ ;  /* 0x000000ffff117224 */ /* 0x000fe400078e00ff */
[----:B------:R-:W-:Y:S02]  /*21750*/  IMAD.U32 R16, RZ, RZ, UR6 ;  /* 0x00000006ff107e24 */ /* 0x000fe4000f8e00ff */
[----:B------:R-:W-:-:S07]  /*21760*/  IMAD.MOV.U32 R18, RZ, RZ, RZ ;  /* 0x000000ffff127224 */ /* 0x000fce00078e00ff */
.L_x_4515:
[----:B------:R-:W-:-:S13]  /*21770*/  ISETP.NE.AND P0, PT, R0, RZ, PT ;  /* 0x000000ff0000720c */ /* 0x000fda0003f05270 */
[----:B------:R-:W1:Y:S01]  /*21780*/  @!P0 S2R R3, SR_CgaCtaId ;  /* 0x0000000000038919 */ /* 0x000e620000008800 */
[----:B------:R-:W-:-:S04]  /*21790*/  @!P0 MOV R0, 0x400 ;  /* 0x0000040000008802 */ /* 0x000fc80000000f00 */
[----:B-1----:R-:W-:-:S05]  /*217a0*/  @!P0 LEA R0, R3, R0, 0x18 ;  /* 0x0000000003008211 */ /* 0x002fca00078ec0ff */
[----:B------:R2:W-:Y:S01]  /*217b0*/  @!P0 STS.128 [R0+0x334d0], R16 ;  /* 0x0334d01000008388 */ /* 0x0005e20000000c00 */
[----:B------:R-:W-:Y:S06]  /*217c0*/  BAR.ARV 0x5, 0x180 ;  /* 0x0146000000007b1d */ /* 0x000fec0000002000 */
.L_x_4508:
        /* <DEDUP_REMOVED lines=11> */
[----:B------:R-:W-:Y:S01]  /*21880*/  STL [R1+0x320], RZ ;  /* 0x000320ff01007387 */ /* 0x000fe20000100800 */
[----:B------:R-:W-:Y:S01]  /*21890*/  ULDC.64 UR36, c[0x0][0x198] ;  /* 0x0000660000247ab9 */ /* 0x000fe20000000a00 */
[----:B------:R-:W-:Y:S02]  /*218a0*/  ULOP3.LUT UR38, UR55, 0x1, URZ, 0xfc, !UPT ;  /* 0x0000000137267892 */ /* 0x000fe4000f8efc3f */
[----:B------:R-:W-:Y:S01]  /*218b0*/  STL [R1+0x2e8], RZ ;  /* 0x0002e8ff01007387 */ /* 0x000fe20000100800 */
[----:B------:R-:W-:Y:S01]  /*218c0*/  ULOP3.LUT UR39, UR55, 0x2, URZ, 0xfc, !UPT ;  /* 0x0000000237277892 */ /* 0x000fe2000f8efc3f */
[----:B------:R-:W-:-:S02]  /*218d0*/  ULDC UR40, c[0x0][0xc] ;  /* 0x0000030000287ab9 */ /* 0x000fc40000000800 */
[----:B------:R-:W-:Y:S01]  /*218e0*/  STL [R1+0x2e4], RZ ;  /* 0x0002e4ff01007387 */ /* 0x000fe20000100800 */
[----:B--2---:R-:W-:Y:S01]  /*218f0*/  ULEA UR4, UR5, UR4, 0x18 ;  /* 0x0000000405047291 */ /* 0x004fe2000f8ec03f */
[C---:B-1----:R-:W-:Y:S01]  /*21900*/  IMAD.SHL.U32 R4, R10.reuse, 0x40, RZ ;  /* 0x000000400a047824 */ /* 0x042fe200078e00ff */
[----:B------:R-:W-:Y:S01]  /*21910*/  SHF.R.U32.HI R0, RZ, 0x1, R10 ;  /* 0x00000001ff007819 */ /* 0x000fe2000001160a */
[C---:B------:R-:W-:Y:S01]  /*21920*/  IMAD.SHL.U32 R5, R10.reuse, 0x2, RZ ;  /* 0x000000020a057824 */ /* 0x040fe200078e00ff */
[----:B------:R-:W-:Y:S02]  /*21930*/  LOP3.LUT R9, R10, 0x7f, RZ, 0xc0, !PT ;  /* 0x0000007f0a097812 */ /* 0x000fe400078ec0ff */
        /* <DEDUP_REMOVED lines=30> */
[----:B------:R1:W-:Y:S01]  /*21b20*/  STL [R1+0x2f4], R2 ;  /* 0x0002f40201007387 */ /* 0x0003e20000100800 */
[----:B0-----:R-:W-:Y:S01]  /*21b30*/  IMAD.MOV.U32 R3, RZ, RZ, 0x1 ;  /* 0x00000001ff037424 */ /* 0x001fe200078e00ff */
[----:B-1----:R-:W-:-:S04]  /*21b40*/  LOP3.LUT R2, R0, 0x40, RZ, 0xfc, !PT ;  /* 0x0000004000027812 */ /* 0x002fc800078efcff */
[----:B------:R0:W-:Y:S01]  /*21b50*/  STL [R1+0x2f0], R3 ;  /* 0x0002f00301007387 */ /* 0x0001e20000100800 */
[----:B------:R-:W-:-:S07]  /*21b60*/  LOP3.LUT R0, R0, 0x80, RZ, 0xfc, !PT ;  /* 0x0000008000007812 */ /* 0x000fce00078efcff */
.L_x_4648:
[----:B------:R-:W-:Y:S05]  /*21b70*/  YIELD ;  /* 0x0000000000007946 */ /* 0x000fea0003800000 */
[----:B------:R-:W-:Y:S01]  /*21b80*/  ULDC.64 UR4, c[0x0][0xa28] ;  /* 0x00028a0000047ab9 */ /* 0x000fe20000000a00 */
[----:B------:R-:W-:Y:S02]  /*21b90*/  CS2R R6, SRZ ;  /* 0x0000000000067805 */ /* 0x000fe4000001ff00 */
[----:B------:R-:W-:Y:S01]  /*21ba0*/  ISETP.NE.U32.AND P0, PT, RZ, UR4, PT ;  /* 0x00000004ff007c0c */ /* 0x000fe2000bf05070 */
[----:B-1----:R-:W1:Y:S01]  /*21bb0*/  LDC.64 R12, c[0x0][0xa00] ;  /* 0x00028000ff0c7b82 */ /* 0x002e620000000a00 */
[----:B------:R-:W-:Y:S01]  /*21bc0*/  ULDC.64 UR6, c[0x0][0xa08] ;  /* 0x0002820000067ab9 */ /* 0x000fe20000000a00 */
[----:B------:R-:W-:Y:S01]  /*21bd0*/  ULDC.64 UR8, c[0x0][0xa10] ;  /* 0x0002840000087ab9 */ /* 0x000fe20000000a00 */
[----:B------:R-:W-:Y:S01]  /*21be0*/  ISETP.NE.AND.EX P0, PT, RZ, UR5, PT, P0 ;  /* 0x00000005ff007c0c */ /* 0x000fe2000bf05300 */
[----:B------:R-:W-:-:S04]  /*21bf0*/  ULDC.64 UR4, c[0x0][0xa18] ;  /* 0x0002860000047ab9 */ /* 0x000fc80000000a00 */
[----:B------:R-:W2:Y:S08]  /*21c00*/  LDC.64 R4, c[0x0][0xa08] ;  /* 0x00028200ff047b82 */ /* 0x000eb00000000a00 */
[----:B0--3--:R-:W0:Y:S02]  /*21c10*/  @P0 LDC.64 R2, c[0x0][0xa28] ;  /* 0x00028a00ff020b82 */ /* 0x009e240000000a00 */
[----:B0-----:R-:W-:-:S05]  /*21c20*/  @P0 IMAD.WIDE R2, R19, 0x4, R2 ;  /* 0x0000000413020825 */ /* 0x001fca00078e0202 */
[----:B------:R0:W5:Y:S01]  /*21c30*/  @P0 LDG.E R6, desc[UR46][R2.64] ;  /* 0x0000002e02060981 */ /* 0x000162000c1e1900 */
[----:B------:R-:W-:Y:S01]  /*21c40*/  ISETP.NE.U32.AND P0, PT, RZ, UR4, PT ;  /* 0x00000004ff007c0c */ /* 0x000fe2000bf05070 */
[----:B-1----:R-:W-:Y:S01]  /*21c50*/  IMAD.WIDE R12, R19, 0x4, R12 ;  /* 0x00000004130c7825 */ /* 0x002fe200078e020c */
[----:B------:R-:W-:Y:S02]  /*21c60*/  ISETP.NE.U32.AND P2, PT, RZ, UR6, PT ;  /* 0x00000006ff007c0c */ /* 0x000fe4000bf45070 */
[----:B------:R-:W-:Y:S01]  /*21c70*/  ISETP.NE.AND.EX P0, PT, RZ, UR5, PT, P0 ;  /* 0x00000005ff007c0c */ /* 0x000fe2000bf05300 */
[----:B------:R-:W-:Y:S01]  /*21c80*/  ULDC.64 UR4, c[0x0][0xa00] ;  /* 0x0002800000047ab9 */ /* 0x000fe20000000a00 */
[----:B------:R-:W-:Y:S01]  /*21c90*/  ISETP.NE.U32.AND P4, PT, RZ, UR8, PT ;  /* 0x00000008ff007c0c */ /* 0x000fe2000bf85070 */
[----:B------:R-:W-:Y:S01]  /*21ca0*/  IMAD.MOV.U32 R8, RZ, RZ, RZ ;  /* 0x000000ffff087224 */ /* 0x000fe200078e00ff */
[----:B------:R-:W-:Y:S01]  /*21cb0*/  ISETP.NE.U32.AND P1, PT, RZ, UR4, PT ;  /* 0x00000004ff007c0c */ /* 0x000fe2000bf25070 */
[----:B0-----:R-:W0:Y:S01]  /*21cc0*/  LDC.64 R2, c[0x0][0xa10] ;  /* 0x00028400ff027b82 */ /* 0x001e220000000a00 */
[----:B------:R-:W-:-:S02]  /*21cd0*/  IMAD.MOV.U32 R0, RZ, RZ, RZ ;  /* 0x000000ffff007224 */ /* 0x000fc400078e00ff */
[----:B------:R-:W-:Y:S01]  /*21ce0*/  ISETP.NE.AND.EX P3, PT, RZ, UR5, PT, P1 ;  /* 0x00000005ff007c0c */ /* 0x000fe2000bf65310 */
[----:B--2---:R-:W-:-:S04]  /*21cf0*/  IMAD.WIDE R4, R19, 0x4, R4 ;  /* 0x0000000413047825 */ /* 0x004fc800078e0204 */
        /* <DEDUP_REMOVED lines=30> */
.L_x_4517:
        /* <DEDUP_REMOVED lines=10> */
.L_x_4518:
[----:B------:R-:W-:Y:S05]  /*21f80*/  @!P1 BRA `(.L_x_4519) ;  /* 0x00000000000c9947 */ /* 0x000fea0003800000 */
[----:B------:R-:W2:Y:S04]  /*21f90*/  LDG.E R7, desc[UR46][R4.64] ;  /* 0x0000002e04077981 */ /* 0x000ea8000c1e1900 */
[----:B------:R-:W2:Y:S02]  /*21fa0*/  LDG.E R4, desc[UR46][R4.64+0x4] ;  /* 0x0000042e04047981 */ /* 0x000ea4000c1e1900 */
[----:B--2---:R-:W-:-:S07]  /*21fb0*/  IMAD.IADD R7, R4, 0x1, -R7 ;  /* 0x0000000104077824 */ /* 0x004fce00078e0a07 */
.L_x_4519:
[----:B-1----:R-:W2:Y:S04]  /*21fc0*/  @P2 LDG.E R4, desc[UR46][R2.64] ;  /* 0x0000002e02042981 */ /* 0x002ea8000c1e1900 */
[----:B------:R1:W2:Y:S01]  /*21fd0*/  @P2 LDG.E R2, desc[UR46][R2.64+0x4] ;  /* 0x0000042e02022981 */ /* 0x0002a2000c1e1900 */
[----:B------:R-:W-:Y:S02]  /*21fe0*/  IMAD.SHL.U32 R12, R17, 0x80, RZ ;  /* 0x00000080110c7824 */ /* 0x000fe400078e00ff */
[----:B-----5:R-:W-:Y:S02]  /*21ff0*/  IMAD.IADD R9, R7, 0x1, -R6 ;  /* 0x0000000107097824 */ /* 0x020fe400078e0a06 */
[----:B------:R-:W-:Y:S01]  /*22000*/  VIADD R6, R12, 0x7f ;  /* 0x0000007f0c067836 */ /* 0x000fe20000000000 */
[----:B------:R3:W-:Y:S01]  /*22010*/  STL [R1+0x2ec], R12 ;  /* 0x0002ec0c01007387 */ /* 0x0007e20000100800 */
[----:B-1----:R-:W1:Y:S02]  /*22020*/  LDC R3, c[0x0][0x448] ;  /* 0x00011200ff037b82 */ /* 0x002e640000000800 */
[----:B-1----:R-:W-:-:S13]  /*22030*/  ISETP.NE.AND P1, PT, R3, 0x1, PT ;  /* 0x000000010300780c */ /* 0x002fda0003f25270 */
[----:B------:R-:W1:Y:S08]  /*22040*/  @P1 LDC R3, c[0x0][0x44c] ;  /* 0x00011300ff031b82 */ /* 0x000e700000000800 */
[----:B------:R-:W4:Y:S01]  /*22050*/  @P1 LDC R5, c[0x0][0x450] ;  /* 0x00011400ff051b82 */ /* 0x000f220000000800 */
[----:B--2---:R-:W-:Y:S02]  /*22060*/  @P2 IMAD.IADD R10, R2, 0x1, -R4 ;  /* 0x00000001020a2824 */ /* 0x004fe400078e0a04 */
[----:B-1----:R-:W-:-:S04]  /*22070*/  @P1 IMAD.HI.U32 R2, R6, R3, RZ ;  /* 0x0000000306021227 */ /* 0x002fc800078e00ff */
[----:B------:R-:W-:Y:S01]  /*22080*/  IMAD.IADD R7, R9, 0x1, R10 ;  /* 0x0000000109077824 */ /* 0x000fe200078e020a */
[----:B----4-:R-:W-:-:S03]  /*22090*/  @P1 SHF.R.U32.HI R6, RZ, R5, R2 ;  /* 0x00000005ff061219 */ /* 0x010fc60000011602 */
[C---:B------:R-:W-:Y:S01]  /*220a0*/  VIADD R2, R7.reuse, 0x9f ;  /* 0x0000009f07027836 */ /* 0x040fe20000000000 */
[----:B------:R-:W-:-:S03]  /*220b0*/  IADD3 R17, R7, 0x1, -R11 ;  /* 0x0000000107117810 */ /* 0x000fc60007ffe80b */
[----:B------:R-:W-:-:S04]  /*220c0*/  IMAD.HI R2, R2, 0x66666667, RZ ;  /* 0x6666666702027827 */ /* 0x000fc800078e02ff */
[----:B------:R-:W-:Y:S01]  /*220d0*/  IMAD.IADD R6, R17, 0x1, R6 ;  /* 0x0000000111067824 */ /* 0x000fe200078e0206 */
[----:B------:R-:W-:-:S04]  /*220e0*/  SHF.R.U32.HI R21, RZ, 0x1f, R2 ;  /* 0x0000001fff157819 */ /* 0x000fc80000011602 */
[----:B------:R-:W-:Y:S02]  /*220f0*/  LEA.HI.SX32 R21, R2, R21, 0x1a ;  /* 0x0000001502157211 */ /* 0x000fe400078fd2ff */
[----:B------:R-:W1:Y:S02]  /*22100*/  LDC.64 R2, c[0x0][0x9e0] ;  /* 0x00027800ff027b82 */ /* 0x000e640000000a00 */
        /* <DEDUP_REMOVED lines=14> */
.L_x_4522:
[----:B------:R-:W-:-:S13]  /*221f0*/  ISETP.NE.AND P0, PT, R3, 0x1, PT ;  /* 0x000000010300780c */ /* 0x000fda0003f05270 */
[----:B------:R-:W1:Y:S02]  /*22200*/  @P0 LDC.64 R4, c[0x0][0x9e8] ;  /* 0x00027a00ff040b82 */ /* 0x000e640000000a00 */
[----:B-1----:R-:W-:-:S05]  /*22210*/  @P0 IMAD.HI.U32 R4, R2, R4, RZ ;  /* 0x0000000402040227 */ /* 0x002fca00078e00ff */
[----:B------:R-:W-:-:S07]  /*22220*/  @P0 SHF.R.U32.HI R2, RZ, R5, R4 ;  /* 0x00000005ff020219 */ /* 0x000fce0000011604 */
.L_x_4523:
[----:B------:R-:W-:Y:S05]  /*22230*/  BSYNC B0 ;  /* 0x0000000000007941 */ /* 0x000fea0003800000 */
.L_x_4521:
[----:B------:R-:W-:-:S05]  /*22240*/  IMAD R2, R2, R3, R3 ;  /* 0x0000000302027224 */ /* 0x000fca00078e0203 */
[----:B------:R-:W-:-:S07]  /*22250*/  VIMNMX R8, R8, R2, PT ;  /* 0x0000000208087248 */ /* 0x000fce0003fe0100 */
.L_x_4520:
[----:B------:R-:W1:Y:S01]  /*22260*/  @P1 LDC R4, c[0x0][0x44c] ;  /* 0x00011300ff041b82 */ /* 0x000e620000000800 */
[----:B------:R-:W-:Y:S01]  /*22270*/  IMAD.MOV.U32 R2, RZ, RZ, R12 ;  /* 0x000000ffff027224 */ /* 0x000fe200078e000c */
[----:B------:R-:W-:Y:S01]  /*22280*/  ULDC UR4, c[0x0][0x9dc] ;  /* 0x0002770000047ab9 */ /* 0x000fe20000000800 */
[----:B------:R-:W-:-:S05]  /*22290*/  IMAD.IADD R20, R7, 0x1, -R11 ;  /* 0x0000000107147824 */ /* 0x000fca00078e0a0b */
[----:B------:R-:W2:Y:S01]  /*222a0*/  @P1 LDC R5, c[0x0][0x450] ;  /* 0x00011400ff051b82 */ /* 0x000ea20000000800 */
[----:B-1----:R-:W-:-:S05]  /*222b0*/  @P1 IMAD.HI.U32 R4, R12, R4, RZ ;  /* 0x000000040c041227 */ /* 0x002fca00078e00ff */
[----:B--2---:R-:W-:-:S05]  /*222c0*/  @P1 SHF.R.U32.HI R2, RZ, R5, R4 ;  /* 0x00000005ff021219 */ /* 0x004fca0000011604 */
        /* <DEDUP_REMOVED lines=13> */
.L_x_4526:
[----:B------:R-:W-:-:S13]  /*223a0*/  ISETP.NE.AND P0, PT, R3, 0x1, PT ;  /* 0x000000010300780c */ /* 0x000fda0003f05270 */
[----:B------:R-:W1:Y:S02]  /*223b0*/  @P0 LDC.64 R4, c[0x0][0x9e8] ;  /* 0x00027a00ff040b82 */ /* 0x000e640000000a00 */
[----:B-1----:R-:W-:-:S05]  /*223c0*/  @P0 IMAD.HI.U32 R4, R2, R4, RZ ;  /* 0x0000000402040227 */ /* 0x002fca00078e00ff */
[----:B------:R-:W-:-:S07]  /*223d0*/  @P0 SHF.R.U32.HI R2, RZ, R5, R4 ;  /* 0x00000005ff020219 */ /* 0x000fce0000011604 */
.L_x_4527:
[----:B------:R-:W-:Y:S05]  /*223e0*/  BSYNC B0 ;  /* 0x0000000000007941 */ /* 0x000fea0003800000 */
.L_x_4525:
[----:B------:R-:W-:-:S05]  /*223f0*/  IMAD R2, R2, R3, RZ ;  /* 0x0000000302027224 */ /* 0x000fca00078e02ff */
[----:B------:R-:W-:-:S07]  /*22400*/  VIMNMX R6, R6, R2, !PT ;  /* 0x0000000206067248 */ /* 0x000fce0007fe0100 */
.L_x_4524:
[----:B------:R-:W-:Y:S01]  /*22410*/  VIADD R8, R8, 0x9f ;  /* 0x0000009f08087836 */ /* 0x000fe20000000000 */
[----:B------:R-:W-:Y:S01]  /*22420*/  BSSY B0, `(.L_x_4528) ;  /* 0x000016c000007945 */ /* 0x000fe20003800000 */
[----:B------:R-:W-:-:S04]  /*22430*/  IMAD.HI R6, R6, 0x66666667, RZ ;  /* 0x6666666706067827 */ /* 0x000fc800078e02ff */
[----:B------:R-:W-:Y:S01]  /*22440*/  IMAD.HI R8, R8, 0x66666667, RZ ;  /* 0x6666666708087827 */ /* 0x000fe200078e02ff */
[----:B------:R-:W-:-:S04]  /*22450*/  SHF.R.U32.HI R2, RZ, 0x1f, R6 ;  /* 0x0000001fff027819 */ /* 0x000fc80000011606 */
[----:B------:R-:W-:Y:S02]  /*22460*/  SHF.R.U32.HI R3, RZ, 0x1f, R8 ;  /* 0x0000001fff037819 */ /* 0x000fe40000011608 */
[----:B------:R-:W-:Y:S02]  /*22470*/  LEA.HI.SX32 R6, R6, R2, 0x1a ;  /* 0x0000000206067211 */ /* 0x000fe400078fd2ff */
[----:B------:R-:W-:Y:S02]  /*22480*/  LEA.HI.SX32 R3, R8, R3, 0x1a ;  /* 0x0000000308037211 */ /* 0x000fe400078fd2ff */
[----:B------:R-:W-:Y:S02]  /*22490*/  VIMNMX R6, RZ, R6, !PT ;  /* 0x00000006ff067248 */ /* 0x000fe40007fe0100 */
[----:B------:R-:W-:-:S03]  /*224a0*/  VIMNMX R2, R21, R3, PT ;  /* 0x0000000315027248 */ /* 0x000fc60003fe0100 */
[--C-:B------:R-:W-:Y:S02]  /*224b0*/  IMAD R6, R6, 0xa0, -R9.reuse ;  /* 0x000000a006067824 */ /* 0x100fe400078e0a09 */
[----:B------:R-:W-:-:S03]  /*224c0*/  IMAD R9, R2, 0xa0, -R9 ;  /* 0x000000a002097824 */ /* 0x000fc600078e0a09 */
[----:B------:R-:W-:Y:S02]  /*224d0*/  VIMNMX R2, RZ, R6, !PT ;  /* 0x00000006ff027248 */ /* 0x000fe40007fe0100 */
[----:B------:R-:W-:-:S03]  /*224e0*/  VIMNMX R10, R9, R10, PT ;  /* 0x0000000a090a7248 */ /* 0x000fc60003fe0100 */
[----:B------:R-:W-:Y:S01]  /*224f0*/  IMAD.WIDE.U32 R4, R2, -0x33333333, RZ ;  /* 0xcccccccd02047825 */ /* 0x000fe200078e00ff */
[----:B------:R-:W-:-:S04]  /*22500*/  ISETP.GT.AND P0, PT, R10, R2, PT ;  /* 0x000000020a00720c */ /* 0x000fc80003f04270 */
[----:B------:R-:W-:-:S05]  /*22510*/  SHF.R.U32.HI R3, RZ, 0x7, R5 ;  /* 0x00000007ff037819 */ /* 0x000fca0000011605 */
[----:B------:R-:W-:-:S04]  /*22520*/  IMAD.MOV.U32 R9, RZ, RZ, R3 ;  /* 0x000000ffff097224 */ /* 0x000fc800078e0003 */
[----:B------:R-:W-:-:S04]  /*22530*/  @P0 VIADD R2, R10, 0x9f ;  /* 0x0000009f0a020836 */ /* 0x000fc80000000000 */
[----:B------:R-:W-:-:S05]  /*22540*/  @P0 IMAD.HI R2, R2, 0x66666667, RZ ;  /* 0x6666666702020827 */ /* 0x000fca00078e02ff */
[----:B------:R-:W-:-:S04]  /*22550*/  @P0 SHF.R.U32.HI R4, RZ, 0x1f, R2 ;  /* 0x0000001fff040819 */ /* 0x000fc80000011602 */
[----:B------:R-:W-:Y:S02]  /*22560*/  @P0 LEA.HI.SX32 R9, R2, R4, 0x1a ;  /* 0x0000000402090211 */ /* 0x000fe400078fd2ff */
        /* <DEDUP_REMOVED lines=10> */
.L_x_4680:
[----:B--2---:R-:W-:Y:S02]  /*22610*/  ISETP.NE.AND P0, PT, R14, RZ, PT ;  /* 0x000000ff0e00720c */ /* 0x004fe40003f05270 */
[----:B------:R-:W-:-:S11]  /*22620*/  PLOP3.LUT P6, PT, PT, PT, PT, 0x8, 0x0 ;  /* 0x000000000000781c */ /* 0x000fd60003fce170 */
[----:B------:R-:W-:Y:S05]  /*22630*/  @P0 BRA `(.L_x_4531) ;  /* 0x00000000000c0947 */ /* 0x000fea0003800000 */
[----:B------:R-:W-:-:S03]  /*22640*/  UMOV UR4, 0xffffffff ;  /* 0xffffffff00047882 */ /* 0x000fc60000000000 */
[----:B------:R-:W-:Y:S05]  /*22650*/  BRA.DIV UR4, `(.L_x_4532) ;  /* 0x00000076040c7947 */ /* 0x000fea000b800000 */
[----:B------:R-:W-:-:S13]  /*22660*/  ELECT P6, URZ, PT ;  /* 0x00000000003f782f */ /* 0x000fda00038c0000 */
.L_x_4531:
        /* <DEDUP_REMOVED lines=10> */
.L_x_4683:
[----:B------:R-:W-:Y:S05]  /*22710*/  BSYNC B1 ;  /* 0x0000000000017941 */ /* 0x000fea0003800000 */
.L_x_4533:
        /* <DEDUP_REMOVED lines=14> */
.L_x_4684:
[----:B------:R-:W-:Y:S05]  /*22800*/  BSYNC B2 ;  /* 0x0000000000027941 */ /* 0x000fea0003800000 */
.L_x_4537:
        /* <DEDUP_REMOVED lines=9> */
.L_x_4540:
[----:B------:R-:W-:Y:S05]  /*228a0*/  BSYNC B2 ;  /* 0x0000000000027941 */ /* 0x000fea0003800000 */
.L_x_4539:
        /* <DEDUP_REMOVED lines=14> */
.L_x_4541:
        /* <DEDUP_REMOVED lines=16> */
.L_x_4542:
        /* <DEDUP_REMOVED lines=16> */
.L_x_4543:
        /* <DEDUP_REMOVED lines=13> */
.L_x_4685:
[----:B------:R-:W-:Y:S05]  /*22c60*/  BSYNC B2 ;  /* 0x0000000000027941 */ /* 0x000fea0003800000 */
.L_x_4544:
        /* <DEDUP_REMOVED lines=11> */
.L_x_4547:
[----:B------:R-:W-:Y:S05]  /*22d20*/  BSYNC B2 ;  /* 0x0000000000027941 */ /* 0x000fea0003800000 */
.L_x_4546:
        /* <DEDUP_REMOVED lines=8> */
.L_x_4548:
        /* <DEDUP_REMOVED lines=15> */
.L_x_4549:
        /* <DEDUP_REMOVED lines=15> */
.L_x_4550:
        /* <DEDUP_REMOVED lines=10> */
.L_x_4536:
[----:B------:R-:W-:Y:S05]  /*23030*/  BSYNC B1 ;  /* 0x0000000000017941 */ /* 0x000fea0003800000 */
.L_x_4535:
[----:B-1----:R-:W2:Y:S04]  /*23040*/  LDL.LU R4, [R1+0x2e8] ;  /* 0x0002e80001047983 */ /* 0x002ea80000300800 */
        /* <DEDUP_REMOVED lines=12> */
.L_x_4567:
[----:B------:R-:W-:Y:S05]  /*23110*/  YIELD ;  /* 0x0000000000007946 */ /* 0x000fea0003800000 */
[----:B------:R-:W-:Y:S04]  /*23120*/  BSSY B1, `(.L_x_4551) ;  /* 0x000008f000017945 */ /* 0x000fe80003800000 */
[----:B--2---:R-:W-:Y:S05]  /*23130*/  @!P6 BRA `(.L_x_4552) ;  /* 0x000000080034e947 */ /* 0x004fea0003800000 */
[----:B------:R-:W2:Y:S04]  /*23140*/  LDL R7, [R1+0x2d4] ;  /* 0x0002d40001077983 */ /* 0x000ea80000100800 */
[----:B------:R-:W2:Y:S04]  /*23150*/  LDL R6, [R1+0x2e8] ;  /* 0x0002e80001067983 */ /* 0x000ea80000100800 */
[----:B------:R-:W3:Y:S01]  /*23160*/  LDL R5, [R1+0x2f4] ;  /* 0x0002f40001057983 */ /* 0x000ee20000100800 */
[----:B-1----:R-:W1:Y:S01]  /*23170*/  S2R R4, SR_TID.X ;  /* 0x0000000000047919 */ /* 0x002e620000002100 */
[----:B------:R-:W-:Y:S01]  /*23180*/  BSSY B2, `(.L_x_4553) ;  /* 0x0000007000027945 */ /* 0x000fe20003800000 */
[----:B-1----:R-:W-:-:S04]  /*23190*/  LOP3.LUT R4, R4, 0x7f, RZ, 0xc0, !PT ;  /* 0x0000007f04047812 */ /* 0x002fc800078ec0ff */
[----:B------:R-:W-:Y:S01]  /*231a0*/  ISETP.NE.AND P2, PT, R4, RZ, PT ;  /* 0x000000ff0400720c */ /* 0x000fe20003f45270 */
[----:B--2---:R-:W-:Y:S01]  /*231b0*/  IMAD R8, R6, 0x8, R7 ;  /* 0x0000000806087824 */ /* 0x004fe200078e0207 */
[----:B---3--:R-:W-:-:S04]  /*231c0*/  SHF.L.U32 R7, R5, 0x1f, RZ ;  /* 0x0000001f05077819 */ /* 0x008fc800000006ff */
[----:B------:R-:W1:Y:S02]  /*231d0*/  SYNCS.PHASECHK.TRANS64.TRYWAIT P1, [R8+URZ+0x334a0], R7 ;  /* 0x0334a007080075a7 */ /* 0x000e64000802017f */
[----:B-1----:R-:W-:Y:S05]  /*231e0*/  @!P1 BRA `(.L_x_4554) ;  /* 0x0000006800889947 */ /* 0x002fea0003800000 */
.L_x_4686:
[----:B------:R-:W-:Y:S05]  /*231f0*/  BSYNC B2 ;  /* 0x0000000000027941 */ /* 0x000fea0003800000 */
.L_x_4553:
        /* <DEDUP_REMOVED lines=9> */
.L_x_4556:
[----:B------:R-:W-:Y:S05]  /*23290*/  BSYNC B2 ;  /* 0x0000000000027941 */ /* 0x000fea0003800000 */
.L_x_4555:
        /* <DEDUP_REMOVED lines=9> */
[----:B--2---:R-:W-:-:S02]  /*23330*/  IMAD R6, R4, 0x7800, R5 ;  /* 0x0000780004067824 */ /* 0x004fc400078e0205 */
[----:B------:R-:W-:Y:S02]  /*23340*/  IMAD R5, R9, 0xa0, R0 ;  /* 0x000000a009057824 */ /* 0x000fe400078e0200 */
[----:B------:R-:W-:Y:S02]  /*23350*/  VIADD R4, R8, 0x33490 ;  /* 0x0003349008047836 */ /* 0x000fe40000000000 */
[----:B------:R-:W-:-:S07]  /*23360*/  VIADD R10, R6, 0x24200 ;  /* 0x00024200060a7836 */ /* 0x000fce0000000000 */
.L_x_4557:
        /* <DEDUP_REMOVED lines=16> */
.L_x_4558:
        /* <DEDUP_REMOVED lines=16> */
.L_x_4559:
        /* <DEDUP_REMOVED lines=13> */
.L_x_4687:
[----:B------:R-:W-:Y:S05]  /*23640*/  BSYNC B2 ;  /* 0x0000000000027941 */ /* 0x000fea0003800000 */
.L_x_4560:
        /* <DEDUP_REMOVED lines=11> */
.L_x_4563:
[----:B------:R-:W-:Y:S05]  /*23700*/  BSYNC B2 ;  /* 0x0000000000027941 */ /* 0x000fea0003800000 */
.L_x_4562:
        /* <DEDUP_REMOVED lines=8> */
.L_x_4564:
        /* <DEDUP_REMOVED lines=15> */
.L_x_4565:
        /* <DEDUP_REMOVED lines=15> */
.L_x_4566:
        /* <DEDUP_REMOVED lines=10> */
.L_x_4552:
[----:B------:R-:W-:Y:S05]  /*23a10*/  BSYNC B1 ;  /* 0x0000000000017941 */ /* 0x000fea0003800000 */
.L_x_4551:
        /* <DEDUP_REMOVED lines=8> */
[----:B---3--:R-:W-:-:S03]  /*23aa0*/  LOP3.LUT R7, R7, R5, RZ, 0x3c, !PT ;  /* 0x0000000507077212 */ /* 0x008fc600078e3cff */
[----:B------:R2:W-:Y:S04]  /*23ab0*/  STL [R1+0x2e8], R4 ;  /* 0x0002e80401007387 */ /* 0x0005e80000100800 */
[----:B------:R2:W-:Y:S01]  /*23ac0*/  STL [R1+0x2f4], R7 ;  /* 0x0002f40701007387 */ /* 0x0005e20000100800 */
[----:B------:R-:W-:Y:S05]  /*23ad0*/  @P2 BRA `(.L_x_4567) ;  /* 0xfffffff4008c2947 */ /* 0x000fea000383ffff */
.L_x_4529:
[----:B------:R-:W-:Y:S05]  /*23ae0*/  BSYNC B0 ;  /* 0x0000000000007941 */ /* 0x000fea0003800000 */
.L_x_4528:
[----:B--2---:R-:W2:Y:S01]  /*23af0*/  LDL R7, [R1+0x2ec] ;  /* 0x0002ec0001077983 */ /* 0x004ea20000100800 */
[----:B------:R-:W3:Y:S01]  /*23b00*/  LDC R0, c[0x0][0x448] ;  /* 0x00011200ff007b82 */ /* 0x000ee20000000800 */
[----:B------:R-:W-:Y:S07]  /*23b10*/  @!P0 WARPSYNC.ALL ;  /* 0x0000000000008948 */ /* 0x000fee0003800000 */
[----:B------:R-:W-:Y:S01]  /*23b20*/  @!P0 BAR.SYNC.DEFER_BLOCKING 0xc, 0x180 ;  /* 0x0306000000008b1d */ /* 0x000fe20000010000 */
[----:B---3--:R-:W-:-:S13]  /*23b30*/  ISETP.NE.AND P1, PT, R0, 0x1, PT ;  /* 0x000000010000780c */ /* 0x008fda0003f25270 */
[----:B------:R-:W3:Y:S08]  /*23b40*/  @P1 LDC R0, c[0x0][0x44c] ;  /* 0x00011300ff001b82 */ /* 0x000ef00000000800 */
[----:B------:R-:W4:Y:S01]  /*23b50*/  @P1 LDC R3, c[0x0][0x450] ;  /* 0x00011400ff031b82 */ /* 0x000f220000000800 */
[----:B--2---:R-:W-:-:S04]  /*23b60*/  VIADD R2, R7, 0x7f ;  /* 0x0000007f07027836 */ /* 0x004fc80000000000 */
[----:B---3--:R-:W-:-:S05]  /*23b70*/  @P1 IMAD.HI.U32 R0, R2, R0, RZ ;  /* 0x0000000002001227 */ /* 0x008fca00078e00ff */
[----:B----4-:R-:W-:-:S05]  /*23b80*/  @P1 SHF.R.U32.HI R2, RZ, R3, R0 ;  /* 0x00000003ff021219 */ /* 0x010fca0000011600 */
[----:B------:R-:W-:Y:S02]  /*23b90*/  IMAD.IADD R0, R17, 0x1, R2 ;  /* 0x0000000111007824 */ /* 0x000fe400078e0202 */
[----:B------:R-:W2:Y:S02]  /*23ba0*/  LDC.64 R2, c[0x0][0x9e0] ;  /* 0x00027800ff027b82 */ /* 0x000ea40000000a00 */
[----:B--2---:R-:W-:Y:S01]  /*23bb0*/  ISETP.GE.AND P2, PT, R3, 0x1, PT ;  /* 0x000000010300780c */ /* 0x004fe20003f46270 */
[----:B------:R-:W-:-:S12]  /*23bc0*/  IMAD.IADD R2, R0, 0x1, R2 ;  /* 0x0000000100027824 */ /* 0x000fd800078e0202 */
[----:B------:R-:W-:Y:S05]  /*23bd0*/  @!P2 BRA `(.L_x_4568) ;  /* 0x000000000048a947 */ /* 0x000fea0003800000 */
[C---:B------:R-:W-:Y:S01]  /*23be0*/  ISETP.GT.AND P0, PT, R0.reuse, RZ, PT ;  /* 0x000000ff0000720c */ /* 0x040fe20003f04270 */
[----:B------:R-:W-:Y:S01]  /*23bf0*/  BSSY B0, `(.L_x_4569) ;  /* 0x000000e000007945 */ /* 0x000fe20003800000 */
[----:B------:R-:W-:-:S11]  /*23c00*/  VIADD R6, R0, 0xffffffff ;  /* 0xffffffff00067836 */ /* 0x000fd60000000000 */
[----:B------:R-:W-:Y:S05]  /*23c10*/  @P0 BRA `(.L_x_4570) ;  /* 0x00000000001c0947 */ /* 0x000fea0003800000 */
[----:B------:R-:W-:Y:S01]  /*23c20*/  ISETP.NE.AND P0, PT, R3, 0x1, PT ;  /* 0x000000010300780c */ /* 0x000fe20003f05270 */
[----:B------:R-:W-:-:S12]  /*23c30*/  IMAD.MOV R0, RZ, RZ, -R0 ;  /* 0x000000ffff007224 */ /* 0x000fd800078e0a00 */
[----:B-1----:R-:W1:Y:S02]  /*23c40*/  @P0 LDC.64 R4, c[0x0][0x9e8] ;  /* 0x00027a00ff040b82 */ /* 0x002e640000000a00 */
[----:B-1----:R-:W-:-:S05]  /*23c50*/  @P0 IMAD.HI.U32 R4, R0, R4, RZ ;  /* 0x0000000400040227 */ /* 0x002fca00078e00ff */
[----:B------:R-:W-:-:S04]  /*23c60*/  @P0 SHF.R.U32.HI R0, RZ, R5, R4 ;  /* 0x00000005ff000219 */ /* 0x000fc80000011604 */
[----:B------:R-:W-:Y:S01]  /*23c70*/  LOP3.LUT R6, RZ, R0, RZ, 0x33, !PT ;  /* 0x00000000ff067212 */ /* 0x000fe200078e33ff */
[----:B------:R-:W-:Y:S06]  /*23c80*/  BRA `(.L_x_4571) ;  /* 0x0000000000107947 */ /* 0x000fec0003800000 */
.L_x_4570:
[----:B------:R-:W-:-:S13]  /*23c90*/  ISETP.NE.AND P0, PT, R3, 0x1, PT ;  /* 0x000000010300780c */ /* 0x000fda0003f05270 */
[----:B-1----:R-:W1:Y:S02]  /*23ca0*/  @P0 LDC.64 R4, c[0x0][0x9e8] ;  /* 0x00027a00ff040b82 */ /* 0x002e640000000a00 */
[----:B-1----:R-:W-:-:S05]  /*23cb0*/  @P0 IMAD.HI.U32 R4, R6, R4, RZ ;  /* 0x0000000406040227 */ /* 0x002fca00078e00ff */
[----:B------:R-:W-:-:S07]  /*23cc0*/  @P0 SHF.R.U32.HI R6, RZ, R5, R4 ;  /* 0x00000005ff060219 */ /* 0x000fce0000011604 */
.L_x_4571:
[----:B------:R-:W-:Y:S05]  /*23cd0*/  BSYNC B0 ;  /* 0x0000000000007941 */ /* 0x000fea0003800000 */
.L_x_4569:
[----:B------:R-:W-:-:S05]  /*23ce0*/  IMAD R6, R6, R3, R3 ;  /* 0x0000000306067224 */ /* 0x000fca00078e0203 */
[----:B------:R-:W-:-:S07]  /*23cf0*/  VIMNMX R2, R2, R6, PT ;  /* 0x0000000602027248 */ /* 0x000fce0003fe0100 */
.L_x_4568:
[----:B------:R-:W-:Y:S01]  /*23d00*/  VIADD R2, R2, 0x9f ;  /* 0x0000009f02027836 */ /* 0x000fe20000000000 */
[----:B-1----:R-:W1:Y:S01]  /*23d10*/  @P1 LDC R4, c[0x0][0x450] ;  /* 0x00011400ff041b82 */ /* 0x002e620000000800 */
[----:B------:R-:W-:Y:S02]  /*23d20*/  ULDC UR4, c[0x0][0x9dc] ;  /* 0x0002770000047ab9 */ /* 0x000fe40000000800 */
[----:B------:R-:W-:-:S05]  /*23d30*/  IMAD.HI R2, R2, 0x66666667, RZ ;  /* 0x6666666702027827 */ /* 0x000fca00078e02ff */
[----:B------:R-:W-:-:S04]  /*23d40*/  SHF.R.U32.HI R0, RZ, 0x1f, R2 ;  /* 0x0000001fff007819 */ /* 0x000fc80000011602 */
[----:B------:R-:W-:Y:S01]  /*23d50*/  LEA.HI.SX32 R0, R2, R0, 0x1a ;  /* 0x0000000002007211 */ /* 0x000fe200078fd2ff */
[----:B------:R-:W-:-:S03]  /*23d60*/  IMAD.MOV.U32 R2, RZ, RZ, R7 ;  /* 0x000000ffff027224 */ /* 0x000fc600078e0007 */
[----:B------:R-:W-:Y:S02]  /*23d70*/  VIMNMX R6, R21, R0, PT ;  /* 0x0000000015067248 */ /* 0x000fe40003fe0100 */
[----:B------:R-:W2:Y:S03]  /*23d80*/  @P1 LDC R0, c[0x0][0x44c] ;  /* 0x00011300ff001b82 */ /* 0x000ea60000000800 */
        /* <DEDUP_REMOVED lines=16> */
.L_x_4574:
[----:B------:R-:W-:-:S13]  /*23e90*/  ISETP.NE.AND P0, PT, R3, 0x1, PT ;  /* 0x000000010300780c */ /* 0x000fda0003f05270 */
[----:B------:R-:W1:Y:S02]  /*23ea0*/  @P0 LDC.64 R4, c[0x0][0x9e8] ;  /* 0x00027a00ff040b82 */ /* 0x000e640000000a00 */
[----:B-1----:R-:W-:-:S05]  /*23eb0*/  @P0 IMAD.HI.U32 R4, R0, R4, RZ ;  /* 0x0000000400040227 */ /* 0x002fca00078e00ff */
[----:B------:R-:W-:-:S07]  /*23ec0*/  @P0 SHF.R.U32.HI R0, RZ, R5, R4 ;  /* 0x00000005ff000219 */ /* 0x000fce0000011604 */
.L_x_4575:
[----:B------:R-:W-:Y:S05]  /*23ed0*/  BSYNC B0 ;  /* 0x0000000000007941 */ /* 0x000fea0003800000 */
.L_x_4573:
[----:B------:R-:W-:-:S05]  /*23ee0*/  IMAD R0, R0, R3, RZ ;  /* 0x0000000300007224 */ /* 0x000fca00078e02ff */
[----:B------:R-:W-:-:S07]  /*23ef0*/  VIMNMX R2, R2, R0, !PT ;  /* 0x0000000002027248 */ /* 0x000fce0007fe0100 */
.L_x_4572:
[----:B------:R-:W-:-:S05]  /*23f00*/  IMAD.HI R2, R2, 0x66666667, RZ ;  /* 0x6666666702027827 */ /* 0x000fca00078e02ff */
[----:B------:R-:W-:-:S04]  /*23f10*/  SHF.R.U32.HI R0, RZ, 0x1f, R2 ;  /* 0x0000001fff007819 */ /* 0x000fc80000011602 */
[----:B------:R-:W-:-:S04]  /*23f20*/  LEA.HI.SX32 R0, R2, R0, 0x1a ;  /* 0x0000000002007211 */ /* 0x000fc800078fd2ff */
        /* <DEDUP_REMOVED lines=11> */
[----:B------:R-:W1:Y:S08]  /*23fe0*/  FLO.U32 R0, UR4 ;  /* 0x0000000400007d00 */ /* 0x000e7000080e0000 */
[----:B------:R-:W2:Y:S01]  /*23ff0*/  POPC R2, UR4 ;  /* 0x0000000400027d09 */ /* 0x000ea20008000000 */
[----:B-1----:R-:W-:-:S13]  /*24000*/  ISETP.EQ.U32.AND P0, PT, R0, R3, PT ;  /* 0x000000030000720c */ /* 0x002fda0003f02070 */
[----:B--2---:R-:W2:Y:S01]  /*24010*/  @P0 ATOMG.E.ADD.STRONG.GPU PT, R5, desc[UR46][R4.64], R2 ;  /* 0x00000002040509a8 */ /* 0x004ea200081ee1ee */
[----:B------:R-:W1:Y:S02]  /*24020*/  S2R R3, SR_LTMASK ;  /* 0x0000000000037919 */ /* 0x000e640000003900 */
[----:B-1----:R-:W-:-:S06]  /*24030*/  LOP3.LUT R3, R3, UR4, RZ, 0xc0, !PT ;  /* 0x0000000403037c12 */ /* 0x002fcc000f8ec0ff */
[----:B------:R-:W1:Y:S01]  /*24040*/  POPC R3, R3 ;  /* 0x0000000300037309 */ /* 0x000e620000000000 */
[----:B--2---:R-:W1:Y:S02]  /*24050*/  SHFL.IDX PT, R0, R5, R0, 0x1f ;  /* 0x00001f0005007589 */ /* 0x004e6400000e0000 */
[----:B-1----:R-:W-:Y:S01]  /*24060*/  IADD3 R16, R0, UR40, R3 ;  /* 0x0000002800107c10 */ /* 0x002fe2000fffe003 */
[----:B------:R-:W-:Y:S06]  /*24070*/  BRA `(.L_x_4577) ;  /* 0x0000004000747947 */ /* 0x000fec0003800000 */
.L_x_4576:
        /* <DEDUP_REMOVED lines=20> */
[----:B-1----:R-:W-:Y:S05]  /*241c0*/  CALL.ABS.NOINC R2 ;  /* 0x0000000002007343 */ /* 0x002fea0003c00000 */
.L_x_4579:
[----:B------:R-:W-:Y:S05]  /*241d0*/  BSYNC B6 ;  /* 0x0000000000067941 */ /* 0x000fea0003800000 */
.L_x_4578:
        /* <DEDUP_REMOVED lines=25> */
.L_x_4581:
[----:B------:R-:W-:Y:S05]  /*24370*/  BSYNC B6 ;  /* 0x0000000000067941 */ /* 0x000fea0003800000 */
.L_x_4580:
[----:B------:R-:W2:Y:S01]  /*24380*/  LDL R2, [R1+0x2d4] ;  /* 0x0002d40001027983 */ /* 0x000ea20000100800 */
[----:B------:R-:W-:Y:S01]  /*24390*/  BSSY B6, `(.L_x_4582) ;  /* 0x0000015000067945 */ /* 0x000fe20003800000 */
[----:B--2---:R-:W-:-:S05]  /*243a0*/  VIADD R0, R2, 0x200 ;  /* 0x0000020002007836 */ /* 0x004fca0000000000 */
[----:B------:R2:W-:Y:S01]  /*243b0*/  STL [R1+0x2d8], R0 ;  /* 0x0002d80001007387 */ /* 0x0005e20000100800 */
[----:B------:R-:W-:-:S13]  /*243c0*/  LOP3.LUT P0, RZ, R0, 0x9f, RZ, 0xc0, !PT ;  /* 0x0000009f00ff7812 */ /* 0x000fda000780c0ff */
        /* <DEDUP_REMOVED lines=17> */
.L_x_4583:
[----:B------:R-:W-:Y:S05]  /*244e0*/  BSYNC B6 ;  /* 0x0000000000067941 */ /* 0x000fea0003800000 */
.L_x_4582:
        /* <DEDUP_REMOVED lines=19> */
.L_x_4585:
[----:B------:R-:W-:Y:S05]  /*24620*/  BSYNC B6 ;  /* 0x0000000000067941 */ /* 0x000fea0003800000 */
.L_x_4584:
        /* <DEDUP_REMOVED lines=21> */
.L_x_4690:
        /* <DEDUP_REMOVED lines=10> */
.L_x_4693:
[----:B------:R-:W-:Y:S05]  /*24820*/  @!P6 BRA `(.L_x_4587) ;  /* 0x0000000400ace947 */ /* 0x000fea0003800000 */
[----:B-1----:R-:W3:Y:S01]  /*24830*/  LDL R0, [R1+0x314] ;  /* 0x0003140001007983 */ /* 0x002ee20000100800 */
[----:B------:R-:W-:-:S04]  /*24840*/  ISETP.NE.U32.AND P0, PT, R2, RZ, PT ;  /* 0x000000ff0200720c */ /* 0x000fc80003f05070 */
[----:B------:R-:W-:Y:S01]  /*24850*/  ISETP.NE.AND.EX P0, PT, R3, RZ, PT, P0 ;  /* 0x000000ff0300720c */ /* 0x000fe20003f05300 */
[----:B---3--:R-:W-:-:S12]  /*24860*/  VIADD R0, R0, 0xffffffff ;  /* 0xffffffff00007836 */ /* 0x008fd80000000000 */
        /* <DEDUP_REMOVED lines=18> */
.L_x_4589:
        /* <DEDUP_REMOVED lines=10> */
.L_x_4694:
        /* <DEDUP_REMOVED lines=8> */
.L_x_4591:
[----:B------:R-:W2:Y:S04]  /*24ab0*/  LDL R6, [R1+0x2d4] ;  /* 0x0002d40001067983 */ /* 0x000ea80000100800 */
        /* <DEDUP_REMOVED lines=17> */
[----:B------:R-:W-:Y:S02]  /*24bd0*/  UIADD3 UR14, UR15, 0x11a00, URZ ;  /* 0x00011a000f0e7890 */ /* 0x000fe4000fffe03f */
[----:B------:R-:W-:-:S05]  /*24be0*/  UIADD3 UR15, UR15, 0x14200, URZ ;  /* 0x000142000f0f7890 */ /* 0x000fca000fffe03f */
[----:B------:R2:W-:Y:S02]  /*24bf0*/  UTMALDG.4D [UR8], [UR4], desc[UR6] ;  /* 0x00000608040075b4 */ /* 0x0005e40008019000 */
[----:B--2---:R-:W-:Y:S01]  /*24c00*/  UMOV UR8, UR14 ;  /* 0x0000000e00087c82 */ /* 0x004fe20008000000 */
[----:B------:R-:W-:Y:S01]  /*24c10*/  UMOV UR10, UR16 ;  /* 0x00000010000a7c82 */ /* 0x000fe20008000000 */
[----:B------:R-:W-:Y:S01]  /*24c20*/  UMOV UR14, 0x80 ;  /* 0x00000080000e7882 */ /* 0x000fe20000000000 */
[----:B------:R2:W-:Y:S02]  /*24c30*/  UTMALDG.4D [UR8], [UR4], desc[UR6] ;  /* 0x00000608040075b4 */ /* 0x0005e40008019000 */
[----:B--2---:R-:W-:Y:S01]  /*24c40*/  UMOV UR8, UR15 ;  /* 0x0000000f00087c82 */ /* 0x004fe20008000000 */
[----:B------:R-:W-:Y:S02]  /*24c50*/  UMOV UR10, UR14 ;  /* 0x0000000e000a7c82 */ /* 0x000fe40008000000 */
[----:B------:R2:W-:Y:S01]  /*24c60*/  UTMALDG.4D [UR8], [UR4], desc[UR6] ;  /* 0x00000608040075b4 */ /* 0x0005e20008019000 */
[----:B------:R-:W3:Y:S02]  /*24c70*/  SYNCS.PHASECHK.TRANS64.TRYWAIT P0, [R2+URZ+0x33440], R4 ;  /* 0x03344004020075a7 */ /* 0x000ee4000800017f */
[----:B--23--:R-:W-:Y:S05]  /*24c80*/  @!P0 BRA `(.L_x_4592) ;  /* 0x0000005000708947 */ /* 0x00cfea0003800000 */
.L_x_4695:
        /* <DEDUP_REMOVED lines=8> */
.L_x_4593:
[----:B-12---:R-:W2:Y:S01]  /*24d10*/  LDL.LU R4, [R1+0x2d0] ;  /* 0x0002d00001047983 */ /* 0x006ea20000300800 */
        /* <DEDUP_REMOVED lines=8> */
[----:B------:R-:W-:Y:S01]  /*24da0*/  R2UR UR13, R17 ;  /* 0x00000000110d72ca */ /* 0x000fe200000e0000 */
[----:B------:R-:W-:Y:S01]  /*24db0*/  UMOV UR7, 0x14f00000 ;  /* 0x14f0000000077882 */ /* 0x000fe20000000000 */
[----:B------:R-:W-:Y:S01]  /*24dc0*/  PLOP3.LUT P0, PT, PT, PT, PT, 0x80, 0x0 ;  /* 0x000000000000781c */ /* 0x000fe20003f0f070 */
[----:B------:R-:W-:-:S02]  /*24dd0*/  UMOV UR16, 0x40 ;  /* 0x0000004000107882 */ /* 0x000fc40000000000 */
[----:B------:R-:W-:Y:S02]  /*24de0*/  UIADD3 UR8, UR15, 0x24200, URZ ;  /* 0x000242000f087890 */ /* 0x000fe4000fffe03f */
        /* <DEDUP_REMOVED lines=15> */
.L_x_4587:
[----:B------:R-:W1:Y:S04]  /*24ee0*/  LDL.LU R3, [R1+0x310] ;  /* 0x0003100001037983 */ /* 0x000e680000300800 */
[----:B---3--:R-:W3:Y:S01]  /*24ef0*/  LDL R4, [R1+0x2d4] ;  /* 0x0002d40001047983 */ /* 0x008ee20000100800 */
[----:B------:R-:W-:Y:S05]  /*24f00*/  WARPSYNC.ALL ;  /* 0x0000000000007948 */ /* 0x000fea0003800000 */
[----:B------:R-:W-:Y:S01]  /*24f10*/  ULDC.64 UR4, c[0x0][0x298] ;  /* 0x0000a60000047ab9 */ /* 0x000fe20000000a00 */
[----:B------:R-:W-:Y:S01]  /*24f20*/  BSSY B6, `(.L_x_4594) ;  /* 0x000001c000067945 */ /* 0x000fe20003800000 */
[----:B------:R-:W-:Y:S01]  /*24f30*/  BAR.SYNC.DEFER_BLOCKING 0x8, 0x180 ;  /* 0x0206000000007b1d */ /* 0x000fe20000010000 */
[----:B-1----:R-:W-:-:S05]  /*24f40*/  SHF.R.S32.HI R0, RZ, 0x1f, R3 ;  /* 0x0000001fff007819 */ /* 0x002fca0000011403 */
[----:B------:R-:W-:Y:S02]  /*24f50*/  IMAD R2, R0, UR4, RZ ;  /* 0x0000000400027c24 */ /* 0x000fe4000f8e02ff */
[----:B---3--:R-:W-:Y:S02]  /*24f60*/  VIADD R0, R4, 0x1e200 ;  /* 0x0001e20004007836 */ /* 0x008fe40000000000 */
[C---:B------:R-:W-:Y:S02]  /*24f70*/  IMAD R2, R3.reuse, UR5, R2 ;  /* 0x0000000503027c24 */ /* 0x040fe4000f8e0202 */
[----:B------:R-:W-:Y:S01]  /*24f80*/  IMAD.WIDE.U32 R4, R3, UR4, RZ ;  /* 0x0000000403047c25 */ /* 0x000fe2000f8e00ff */
[----:B------:R-:W-:-:S03]  /*24f90*/  LOP3.LUT P0, RZ, R0, 0x1bf, RZ, 0xc0, !PT ;  /* 0x000001bf00ff7812 */ /* 0x000fc6000780c0ff */
[----:B------:R-:W-:Y:S01]  /*24fa0*/  IMAD.IADD R0, R5, 0x1, R2 ;  /* 0x0000000105007824 */ /* 0x000fe200078e0202 */
[----:B------:R1:W-:Y:S04]  /*24fb0*/  STL.64 [R1+0x318], R4 ;  /* 0x0003180401007387 */ /* 0x0003e80000100a00 */
[----:B------:R1:W-:Y:S05]  /*24fc0*/  STL [R1+0x310], R0 ;  /* 0x0003100001007387 */ /* 0x0003ea0000100800 */
        /* <DEDUP_REMOVED lines=11> */
[----:B0-----:R-:W-:Y:S02]  /*25080*/  IMAD.U32 R11, RZ, RZ, UR9 ;  /* 0x00000009ff0b7e24 */ /* 0x001fe4000f8e00ff */
[----:B--2---:R-:W-:Y:S02]  /*25090*/  IMAD.MOV.U32 R8, RZ, RZ, 0x70 ;  /* 0x00000070ff087424 */ /* 0x004fe400078e00ff */
[----:B------:R-:W-:Y:S02]  /*250a0*/  IMAD.MOV.U32 R12, RZ, RZ, 0x1 ;  /* 0x00000001ff0c7424 */ /* 0x000fe400078e00ff */
[----:B------:R-:W-:-:S07]  /*250b0*/  IMAD.MOV.U32 R13, RZ, RZ, RZ ;  /* 0x000000ffff0d7224 */ /* 0x000fce00078e00ff */
[----:B------:R-:W-:-:S07]  /*250c0*/  LEPC R20, `(.L_x_4595) ;  /* 0x000000001014794e */ /* 0x000fce0000000000 */
[----:B-1----:R-:W-:Y:S05]  /*250d0*/  CALL.ABS.NOINC R2 ;  /* 0x0000000002007343 */ /* 0x002fea0003c00000 */
.L_x_4595:
[----:B------:R-:W-:Y:S05]  /*250e0*/  BSYNC B6 ;  /* 0x0000000000067941 */ /* 0x000fea0003800000 */
.L_x_4594:
        /* <DEDUP_REMOVED lines=12> */
[----:B------:R-:W0:Y:S02]  /*251b0*/  S2R R10, SR_TID.X ;  /* 0x00000000000a7919 */ /* 0x000e240000002100 */
[----:B0-----:R-:W-:-:S05]  /*251c0*/  IMAD.SHL.U32 R10, R10, 0x10, RZ ;  /* 0x000000100a0a7824 */ /* 0x001fca00078e00ff */
[----:B------:R-:W-:-:S04]  /*251d0*/  LOP3.LUT R10, R10, 0x30, RZ, 0xc0, !PT ;  /* 0x000000300a0a7812 */ /* 0x000fc800078ec0ff */
[C---:B------:R-:W-:Y:S02]  /*251e0*/  LOP3.LUT R11, R10.reuse, 0x40, RZ, 0xfc, !PT ;  /* 0x000000400a0b7812 */ /* 0x040fe400078efcff */
[----:B------:R-:W-:Y:S01]  /*251f0*/  LOP3.LUT R10, R10, 0x80, RZ, 0xfc, !PT ;  /* 0x000000800a0a7812 */ /* 0x000fe200078efcff */
        /* <DEDUP_REMOVED lines=13> */
[----:B-1----:R-:W-:-:S13]  /*252d0*/  ISETP.NE.AND P0, PT, R7, 0x1, PT ;  /* 0x000000010700780c */ /* 0x002fda0003f05270 */
[----:B------:R-:W0:Y:S08]  /*252e0*/  @P0 LDC R5, c[0x0][0x44c] ;  /* 0x00011300ff050b82 */ /* 0x000e300000000800 */
[----:B------:R-:W1:Y:S01]  /*252f0*/  @P0 LDC R6, c[0x0][0x450] ;  /* 0x00011400ff060b82 */ /* 0x000e620000000800 */
[----:B------:R-:W-:Y:S02]  /*25300*/  IMAD R4, R4, UR4, RZ ;  /* 0x0000000404047c24 */ /* 0x000fe4000f8e02ff */
[----:B------:R-:W-:-:S04]  /*25310*/  IMAD.WIDE.U32 R2, R0, UR4, R2 ;  /* 0x0000000400027c25 */ /* 0x000fc8000f8e0002 */
[----:B------:R-:W-:Y:S01]  /*25320*/  IMAD R0, R0, UR5, R4 ;  /* 0x0000000500007c24 */ /* 0x000fe2000f8e0204 */
[----:B------:R-:W-:Y:S01]  /*25330*/  ULDC.64 UR4, c[0x0][0x2d0] ;  /* 0x0000b40000047ab9 */ /* 0x000fe20000000a00 */
[----:B----4-:R-:W-:Y:S02]  /*25340*/  IMAD.IADD R4, R8, 0x1, R12 ;  /* 0x0000000108047824 */ /* 0x010fe400078e020c */
[----:B------:R-:W-:Y:S02]  /*25350*/  IMAD.IADD R3, R3, 0x1, R0 ;  /* 0x0000000103037824 */ /* 0x000fe400078e0200 */
[----:B0-----:R-:W-:Y:S01]  /*25360*/  @P0 IMAD.HI.U32 R5, R4, R5, RZ ;  /* 0x0000000504050227 */ /* 0x001fe200078e00ff */
[----:B------:R-:W0:Y:S03]  /*25370*/  S2R R8, SR_TID.X ;  /* 0x0000000000087919 */ /* 0x000e260000002100 */
[----:B------:R-:W-:Y:S01]  /*25380*/  IMAD.MOV.U32 R0, RZ, RZ, R4 ;  /* 0x000000ffff007224 */ /* 0x000fe200078e0004 */
[----:B-1----:R-:W-:-:S05]  /*25390*/  @P0 SHF.R.U32.HI R0, RZ, R6, R5 ;  /* 0x00000006ff000219 */ /* 0x002fca0000011605 */
[----:B------:R-:W-:-:S04]  /*253a0*/  IMAD.MOV R5, RZ, RZ, -R0 ;  /* 0x000000ffff057224 */ /* 0x000fc800078e0a00 */
[----:B------:R-:W-:Y:S01]  /*253b0*/  IMAD R4, R7, R5, R4 ;  /* 0x0000000507047224 */ /* 0x000fe200078e0204 */
[----:B------:R-:W-:Y:S01]  /*253c0*/  SHF.R.S32.HI R5, RZ, 0x1f, R0 ;  /* 0x0000001fff057819 */ /* 0x000fe20000011400 */
        /* <DEDUP_REMOVED lines=8> */
[----:B------:R-:W-:Y:S01]  /*25450*/  ULDC UR4, c[0x0][0x2b8] ;  /* 0x0000ae0000047ab9 */ /* 0x000fe20000000800 */
[----:B0-----:R-:W-:Y:S01]  /*25460*/  IMAD.SHL.U32 R9, R8, 0x10, RZ ;  /* 0x0000001008097824 */ /* 0x001fe200078e00ff */
[----:B------:R-:W-:Y:S02]  /*25470*/  ISETP.GE.AND P2, PT, R10, UR4, PT ;  /* 0x000000040a007c0c */ /* 0x000fe4000bf46270 */
[----:B------:R-:W-:Y:S02]  /*25480*/  LOP3.LUT R10, R8, 0x7f, RZ, 0xc0, !PT ;  /* 0x0000007f080a7812 */ /* 0x000fe400078ec0ff */
[----:B------:R0:W5:Y:S01]  /*25490*/  LDL R8, [R1+0x30c] ;  /* 0x00030c0001087983 */ /* 0x0001620000100800 */
[----:B------:R-:W-:Y:S01]  /*254a0*/  LOP3.LUT R9, R9, 0x30, RZ, 0xc0, !PT ;  /* 0x0000003009097812 */ /* 0x000fe200078ec0ff */
[----:B------:R-:W-:Y:S01]  /*254b0*/  IMAD R0, R4, UR5, R0 ;  /* 0x0000000504007c24 */ /* 0x000fe2000f8e0200 */
[----:B------:R-:W-:-:S02]  /*254c0*/  IADD3 R4, P3, R2, UR6, RZ ;  /* 0x0000000602047c10 */ /* 0x000fc4000ff7e0ff */
[----:B------:R-:W-:Y:S02]  /*254d0*/  ISETP.GE.AND P0, PT, R9, UR4, PT ;  /* 0x0000000409007c0c */ /* 0x000fe4000bf06270 */
[----:B------:R-:W-:Y:S01]  /*254e0*/  ISETP.GE.AND P1, PT, R11, UR4, PT ;  /* 0x000000040b007c0c */ /* 0x000fe2000bf26270 */
[----:B------:R-:W-:Y:S01]  /*254f0*/  UMOV UR4, 0xffffffff ;  /* 0xffffffff00047882 */ /* 0x000fe20000000000 */
[----:B------:R-:W-:Y:S02]  /*25500*/  IADD3.X R3, R3, UR7, R0, P3, !PT ;  /* 0x0000000703037c10 */ /* 0x000fe40009ffe400 */
[----:B------:R-:W-:Y:S01]  /*25510*/  SHF.R.U32.HI R10, RZ, 0x2, R10 ;  /* 0x00000002ff0a7819 */ /* 0x000fe2000001160a */
[----:B0-----:R-:W-:Y:S08]  /*25520*/  BRA.DIV UR4, `(.L_x_4596) ;  /* 0x0000004a045c7947 */ /* 0x001ff0000b800000 */
[----:B------:R-:W2:Y:S04]  /*25530*/  LDL.LU R6, [R1+0x308] ;  /* 0x0003080001067983 */ /* 0x000ea80000300800 */
[----:B------:R-:W3:Y:S01]  /*25540*/  LDL.LU R11, [R1+0x2ec] ;  /* 0x0002ec00010b7983 */ /* 0x000ee20000300800 */
[----:B--2---:R-:W-:-:S03]  /*25550*/  IMAD R2, R6, R7, RZ ;  /* 0x0000000706027224 */ /* 0x004fc600078e02ff */
[----:B------:R-:W0:Y:S01]  /*25560*/  SHFL.IDX PT, R7, R4, RZ, 0x1c1f ;  /* 0x001c1fff04077589 */ /* 0x000e2200000e0000 */
[----:B---3--:R-:W-:-:S03]  /*25570*/  IMAD.IADD R0, R10, 0x1, R11 ;  /* 0x000000010a007824 */ /* 0x008fc600078e020b */
[----:B------:R-:W1:Y:S01]  /*25580*/  SHFL.IDX PT, R6, R3, RZ, 0x1c1f ;  /* 0x001c1fff03067589 */ /* 0x000e6200000e0000 */
[C---:B------:R-:W-:Y:S01]  /*25590*/  VIADD R5, R0.reuse, 0x20 ;  /* 0x0000002000057836 */ /* 0x040fe20000000000 */
[----:B------:R-:W-:-:S13]  /*255a0*/  ISETP.GE.AND P4, PT, R0, R2, PT ;  /* 0x000000020000720c */ /* 0x000fda0003f86270 */
        /* <DEDUP_REMOVED lines=26> */
[----:B------:R1:W2:Y:S04]  /*25750*/  SHFL.IDX PT, R5, R3, 0x3, 0x1c1f ;  /* 0x007c1f0003057f89 */ /* 0x0002a800000e0000 */
[----:B------:R1:W-:Y:S04]  /*25760*/  @!P3 LDGSTS.E.BYPASS.LTC128B.128 [R8+0x1f200], desc[UR46][R6.64], !P0 ;  /* 0x1f2000000608bfae */ /* 0x0003e8000c101d6e */
[----:B------:R1:W-:Y:S04]  /*25770*/  @!P3 LDGSTS.E.BYPASS.LTC128B.128 [R8+0x21200], desc[UR46][R6.64+0x40], !P1 ;  /* 0x212000400608bfae */ /* 0x0003e8000c901d6e */
[----:B------:R1:W-:Y:S04]  /*25780*/  @!P3 LDGSTS.E.BYPASS.LTC128B.128 [R8+0x23200], desc[UR46][R6.64+0x80], !P2 ;  /* 0x232000800608bfae */ /* 0x0003e8000d101d6e */
[----:B------:R1:W3:Y:S02]  /*25790*/  SHFL.IDX PT, R3, R4, 0x3, 0x1c1f ;  /* 0x007c1f0004037f89 */ /* 0x0002e400000e0000 */
.L_x_4704:
        /* <DEDUP_REMOVED lines=12> */
.L_x_4598:
[----:B------:R-:W-:Y:S05]  /*25860*/  BSYNC B0 ;  /* 0x0000000000007941 */ /* 0x000fea0003800000 */
.L_x_4597:
[----:B01--4-:R0:W5:Y:S01]  /*25870*/  LDL R8, [R1+0x2d4] ;  /* 0x0002d40001087983 */ /* 0x0131620000100800 */
[----:B------:R-:W-:Y:S01]  /*25880*/  PLOP3.LUT P0, PT, PT, PT, PT, 0x80, 0x0 ;  /* 0x000000000000781c */ /* 0x000fe20003f0f070 */
[----:B------:R-:W-:-:S12]  /*25890*/  NOP ;  /* 0x0000000000007918 */ /* 0x000fd80000000000 */
.L_x_4599:
        /* <DEDUP_REMOVED lines=19> */
.L_x_4705:
[----:B------:R-:W-:Y:S05]  /*259d0*/  BSYNC B0 ;  /* 0x0000000000007941 */ /* 0x000fea0003800000 */
.L_x_4600:
[----:B-1----:R-:W3:Y:S04]  /*259e0*/  LDL.LU R2, [R1+0x314] ;  /* 0x0003140001027983 */ /* 0x002ee80000300800 */
[----:B------:R-:W4:Y:S01]  /*259f0*/  LDL R3, [R1+0x300] ;  /* 0x0003000001037983 */ /* 0x000f220000100800 */
[----:B---3--:R-:W-:-:S05]  /*25a00*/  VIADD R2, R2, 0xfffffffe ;  /* 0xfffffffe02027836 */ /* 0x008fca0000000000 */
[----:B----4-:R-:W-:-:S13]  /*25a10*/  ISETP.GE.AND P0, PT, R2, R3, PT ;  /* 0x000000030200720c */ /* 0x010fda0003f06270 */
[----:B------:R-:W-:Y:S05]  /*25a20*/  @!P0 BRA `(.L_x_4602) ;  /* 0x00000018003c8947 */ /* 0x000fea0003800000 */
[----:B------:R1:W5:Y:S04]  /*25a30*/  LDL.LU R0, [R1+0x2e4] ;  /* 0x0002e40001007983 */ /* 0x0003680000300800 */
[----:B-----5:R1:W5:Y:S02]  /*25a40*/  LDL.LU R8, [R1+0x2f0] ;  /* 0x0002f00001087983 */ /* 0x0203640000300800 */
.L_x_4626:
[----:B------:R-:W3:Y:S01]  /*25a50*/  LDL R3, [R1+0x2d0] ;  /* 0x0002d00001037983 */ /* 0x000ee20000100800 */
[----:B-----5:R-:W-:Y:S01]  /*25a60*/  VIADD R4, R0, 0x1 ;  /* 0x0000000100047836 */ /* 0x020fe20000000000 */
[----:B------:R-:W-:Y:S05]  /*25a70*/  YIELD ;  /* 0x0000000000007946 */ /* 0x000fea0003800000 */
[C---:B------:R-:W-:Y:S01]  /*25a80*/  ISETP.NE.AND P0, PT, R4.reuse, 0x2, PT ;  /* 0x000000020400780c */ /* 0x040fe20003f05270 */
[----:B------:R-:W-:Y:S03]  /*25a90*/  BSSY B0, `(.L_x_4603) ;  /* 0x00000ac000007945 */ /* 0x000fe60003800000 */
[----:B------:R-:W-:-:S05]  /*25aa0*/  SEL R10, R4, RZ, P0 ;  /* 0x000000ff040a7207 */ /* 0x000fca0000000000 */
[----:B------:R4:W-:Y:S01]  /*25ab0*/  STL [R1+0x2e4], R10 ;  /* 0x0002e40a01007387 */ /* 0x0009e20000100800 */
[----:B---3--:R-:W-:Y:S02]  /*25ac0*/  LOP3.LUT P1, RZ, R3, 0x1, RZ, 0xc0, !PT ;  /* 0x0000000103ff7812 */ /* 0x008fe4000782c0ff */
[----:B------:R-:W-:-:S04]  /*25ad0*/  SEL R3, RZ, 0x1, P0 ;  /* 0x00000001ff037807 */ /* 0x000fc80000000000 */
[----:B-----5:R-:W-:-:S05]  /*25ae0*/  LOP3.LUT R9, R8, R3, RZ, 0x3c, !PT ;  /* 0x0000000308097212 */ /* 0x020fca00078e3cff */
[----:B------:R4:W-:Y:S02]  /*25af0*/  STL [R1+0x2f0], R9 ;  /* 0x0002f00901007387 */ /* 0x0009e40000100800 */
[----:B------:R-:W-:Y:S05]  /*25b00*/  @!P1 BRA `(.L_x_4604) ;  /* 0x0000000800909947 */ /* 0x000fea0003800000 */
[----:B------:R-:W-:Y:S01]  /*25b10*/  ULDC.64 UR4, c[0x0][0x418] ;  /* 0x0001060000047ab9 */ /* 0x000fe20000000a00 */
[----:B------:R-:W-:Y:S01]  /*25b20*/  IMAD.MOV.U32 R3, RZ, RZ, R2 ;  /* 0x000000ffff037224 */ /* 0x000fe200078e0002 */
[----:B------:R-:W-:-:S04]  /*25b30*/  ISETP.NE.U32.AND P0, PT, RZ, UR4, PT ;  /* 0x00000004ff007c0c */ /* 0x000fc8000bf05070 */
[----:B------:R-:W-:-:S13]  /*25b40*/  ISETP.NE.AND.EX P0, PT, RZ, UR5, PT, P0 ;  /* 0x00000005ff007c0c */ /* 0x000fda000bf05300 */
[----:B------:R-:W-:Y:S05]  /*25b50*/  @!P0 BRA `(.L_x_4605) ;  /* 0x00000000004c8947 */ /* 0x000fea0003800000 */
[----:B------:R-:W3:Y:S01]  /*25b60*/  LDL R11, [R1+0x2fc] ;  /* 0x0002fc00010b7983 */ /* 0x000ee20000100800 */
[----:B------:R-:W0:Y:S01]  /*25b70*/  LDC R6, c[0x0][0x43c] ;  /* 0x00010f00ff067b82 */ /* 0x000e220000000800 */
[----:B------:R-:W-:Y:S02]  /*25b80*/  ULDC.64 UR6, c[0x0][0x428] ;  /* 0x00010a0000067ab9 */ /* 0x000fe40000000a00 */
[----:B------:R-:W4:Y:S01]  /*25b90*/  LDL R7, [R1+0x2f8] ;  /* 0x0002f80001077983 */ /* 0x000f220000100800 */
[----:B0-----:R-:W-:-:S13]  /*25ba0*/  ISETP.NE.AND P0, PT, R6, 0x1, PT ;  /* 0x000000010600780c */ /* 0x001fda0003f05270 */
[----:B--2---:R-:W0:Y:S02]  /*25bb0*/  @P0 LDC.64 R4, c[0x0][0x440] ;  /* 0x00011000ff040b82 */ /* 0x004e240000000a00 */
        /* <DEDUP_REMOVED lines=13> */
.L_x_4605:
[----:B--2---:R-:W3:Y:S01]  /*25c90*/  LDL R5, [R1+0x2d4] ;  /* 0x0002d40001057983 */ /* 0x004ee20000100800 */
[----:B------:R-:W2:Y:S01]  /*25ca0*/  S2R R4, SR_TID.X ;  /* 0x0000000000047919 */ /* 0x000ea20000002100 */
[----:B------:R-:W-:Y:S01]  /*25cb0*/  BSSY B1, `(.L_x_4606) ;  /* 0x0000007000017945 */ /* 0x000fe20003800000 */
[----:B--2---:R-:W-:-:S04]  /*25cc0*/  LOP3.LUT R4, R4, 0x7f, RZ, 0xc0, !PT ;  /* 0x0000007f04047812 */ /* 0x004fc800078ec0ff */
[----:B------:R-:W-:Y:S01]  /*25cd0*/  ISETP.NE.AND P1, PT, R4, RZ, PT ;  /* 0x000000ff0400720c */ /* 0x000fe20003f25270 */
[----:B---3--:R-:W-:Y:S01]  /*25ce0*/  IMAD R6, R10, 0x8, R5 ;  /* 0x000000080a067824 */ /* 0x008fe200078e0205 */
[----:B------:R-:W-:-:S04]  /*25cf0*/  SHF.L.U32 R5, R9, 0x1f, RZ ;  /* 0x0000001f09057819 */ /* 0x000fc800000006ff */
[----:B------:R-:W2:Y:S02]  /*25d00*/  SYNCS.PHASECHK.TRANS64.TRYWAIT P0, [R6+URZ+0x33480], R5 ;  /* 0x03348005060075a7 */ /* 0x000ea4000800017f */
[----:B--2---:R-:W-:Y:S05]  /*25d10*/  @!P0 BRA `(.L_x_4607) ;  /* 0x0000004400e08947 */ /* 0x004fea0003800000 */
.L_x_4706:
[----:B------:R-:W-:Y:S05]  /*25d20*/  BSYNC B1 ;  /* 0x0000000000017941 */ /* 0x000fea0003800000 */
.L_x_4606:
        /* <DEDUP_REMOVED lines=9> */
.L_x_4609:
[----:B------:R-:W-:Y:S05]  /*25dc0*/  BSYNC B1 ;  /* 0x0000000000017941 */ /* 0x000fea0003800000 */
.L_x_4608:
[----:B----4-:R-:W3:Y:S04]  /*25dd0*/  LDL R9, [R1+0x2d4] ;  /* 0x0002d40001097983 */ /* 0x010ee80000100800 */
        /* <DEDUP_REMOVED lines=12> */
[----:B------:R-:W-:-:S07]  /*25ea0*/  VIADD R9, R4, 0xf200 ;  /* 0x0000f20004097836 */ /* 0x000fce0000000000 */
.L_x_4610:
        /* <DEDUP_REMOVED lines=16> */
.L_x_4611:
        /* <DEDUP_REMOVED lines=16> */
.L_x_4612:
        /* <DEDUP_REMOVED lines=10> */
[----:B------:R-:W3:Y:S01]  /*26150*/  SYNCS.PHASECHK.TRANS64.TRYWAIT P0, [R6+URZ+0x33440], R5 ;  /* 0x03344005060075a7 */ /* 0x000ee2000800017f */
[----:B------:R-:W-:Y:S04]  /*26160*/  BSSY B1, `(.L_x_4613) ;  /* 0x0000002000017945 */ /* 0x000fe80003800000 */
[----:B---3--:R-:W-:Y:S05]  /*26170*/  @!P0 BRA `(.L_x_4614) ;  /* 0x0000004000dc8947 */ /* 0x008fea0003800000 */
.L_x_4707:
[----:B------:R-:W-:Y:S05]  /*26180*/  BSYNC B1 ;  /* 0x0000000000017941 */ /* 0x000fea0003800000 */
.L_x_4613:
        /* <DEDUP_REMOVED lines=11> */
.L_x_4616:
[----:B------:R-:W-:Y:S05]  /*26240*/  BSYNC B1 ;  /* 0x0000000000017941 */ /* 0x000fea0003800000 */
.L_x_4615:
[----:B------:R-:W-:Y:S01]  /*26250*/  R2UR UR10, R14 ;  /* 0x000000000e0a72ca */ /* 0x000fe200000e0000 */
[----:B------:R-:W-:Y:S01]  /*26260*/  UIADD3 UR4, UP0, UR36, 0x370, URZ ;  /* 0x0000037024047890 */ /* 0x000fe2000ff1e03f */
[----:B------:R-:W-:Y:S01]  /*26270*/  R2UR UR6, R10 ;  /* 0x000000000a0672ca */ /* 0x000fe200000e0000 */
[----:B--23--:R-:W-:Y:S01]  /*26280*/  VIADD R6, R6, 0x33430 ;  /* 0x0003343006067836 */ /* 0x00cfe20000000000 */
[----:B------:R-:W-:Y:S01]  /*26290*/  R2UR UR7, R11 ;  /* 0x000000000b0772ca */ /* 0x000fe200000e0000 */
[----:B------:R-:W-:Y:S01]  /*262a0*/  VIADD R3, R4, 0x24200 ;  /* 0x0002420004037836 */ /* 0x000fe20000000000 */
[----:B------:R-:W-:Y:S01]  /*262b0*/  PLOP3.LUT P0, PT, PT, PT, PT, 0x80, 0x0 ;  /* 0x000000000000781c */ /* 0x000fe20003f0f070 */
[----:B------:R-:W-:-:S12]  /*262c0*/  UIADD3.X UR5, URZ, UR37, URZ, UP0, !UPT ;  /* 0x000000253f057290 */ /* 0x000fd800087fe43f */
.L_x_4617:
        /* <DEDUP_REMOVED lines=15> */
.L_x_4618:
        /* <DEDUP_REMOVED lines=15> */
.L_x_4619:
        /* <DEDUP_REMOVED lines=10> */
.L_x_4604:
[----:B------:R-:W-:Y:S05]  /*26550*/  BSYNC B0 ;  /* 0x0000000000007941 */ /* 0x000fea0003800000 */
.L_x_4603:
[----:B------:R-:W-:-:S06]  /*26560*/  UISETP.NE.AND UP0, UPT, UR38, 0x3, UPT ;  /* 0x000000032600788c */ /* 0x000fcc000bf05270 */
[----:B------:R-:W-:-:S13]  /*26570*/  PLOP3.LUT P0, PT, PT, PT, UP0, 0x80, 0x0 ;  /* 0x000000000000781c */ /* 0x000fda0003f0f008 */
[----:B------:R-:W-:Y:S05]  /*26580*/  @!P0 BRA `(.L_x_4620) ;  /* 0x0000000000048947 */ /* 0x000fea0003800000 */
[----:B------:R-:W-:Y:S01]  /*26590*/  BPT.TRAP 0x1 ;  /* 0x000000040000795c */ /* 0x000fe20000300000 */
.L_x_4620:
        /* <DEDUP_REMOVED lines=9> */
.L_x_4708:
[----:B------:R-:W-:Y:S05]  /*26630*/  BSYNC B0 ;  /* 0x0000000000007941 */ /* 0x000fea0003800000 */
.L_x_4621:
[----:B------:R-:W-:Y:S05]  /*26640*/  @!P1 BRA `(.L_x_4623) ;  /* 0x0000000000049947 */ /* 0x000fea0003800000 */
[----:B------:R-:W-:Y:S01]  /*26650*/  BPT.TRAP 0x1 ;  /* 0x000000040000795c */ /* 0x000fe20000300000 */
.L_x_4623:
[----:B--2---:R-:W-:Y:S01]  /*26660*/  SHF.L.U32 R4, R8, 0x1f, RZ ;  /* 0x0000001f08047819 */ /* 0x004fe200000006ff */
[----:B------:R-:W-:-:S03]  /*26670*/  IMAD R0, R0, 0x7800, RZ ;  /* 0x0000780000007824 */ /* 0x000fc600078e02ff */
[----:B------:R-:W2:Y:S02]  /*26680*/  SYNCS.PHASECHK.TRANS64.TRYWAIT P0, [R3+URZ+0x33460], R4 ;  /* 0x03346004030075a7 */ /* 0x000ea4000800017f */
[----:B--2---:R-:W-:Y:S05]  /*26690*/  @!P0 BRA `(.L_x_4624) ;  /* 0x0000003c00bc8947 */ /* 0x004fea0003800000 */
.L_x_4709:
[----:B------:R3:W-:Y:S04]  /*266a0*/  STL [R1+0x330], R17 ;  /* 0x0003301101007387 */ /* 0x0007e80000100800 */
[----:B------:R0:W-:Y:S04]  /*266b0*/  STL [R1+0x32c], R16 ;  /* 0x00032c1001007387 */ /* 0x0001e80000100800 */
[----:B---3--:R-:W3:Y:S04]  /*266c0*/  LDL R17, [R1+0x2e0] ;  /* 0x0002e00001117983 */ /* 0x008ee80000100800 */
[----:B0-----:R-:W4:Y:S04]  /*266d0*/  LDL R16, [R1+0x2d4] ;  /* 0x0002d40001107983 */ /* 0x001f280000100800 */
[----:B------:R2:W-:Y:S04]  /*266e0*/  STL [R1+0x328], R3 ;  /* 0x0003280301007387 */ /* 0x0005e80000100800 */
[----:B------:R0:W-:Y:S04]  /*266f0*/  STL [R1+0x324], R2 ;  /* 0x0003240201007387 */ /* 0x0001e80000100800 */
[----:B--2---:R-:W2:Y:S04]  /*26700*/  LDL R3, [R1+0x2dc] ;  /* 0x0002dc0001037983 */ /* 0x004ea80000100800 */
[----:B0-----:R-:W2:Y:S01]  /*26710*/  LDL R2, [R1+0x2d8] ;  /* 0x0002d80001027983 */ /* 0x001ea20000100800 */
        /* <DEDUP_REMOVED lines=11> */
[----:B------:R-:W-:Y:S02]  /*267d0*/  PRMT R9, R4, 0x7531, R5 ;  /* 0x0000753104097816 */ /* 0x000fe40000000005 */
        /* <DEDUP_REMOVED lines=147> */
[----:B------:R-:W-:Y:S01]  /*27110*/  IMAD.IADD R0, R2, 0x1, R0 ;  /* 0x0000000102007824 */ /* 0x000fe200078e0200 */
[----:B------:R0:W5:Y:S04]  /*27120*/  LDL.LU R16, [R1+0x32c] ;  /* 0x00032c0001107983 */ /* 0x0001680000300800 */
[----:B------:R0:W5:Y:S04]  /*27130*/  LDL.LU R3, [R1+0x328] ;  /* 0x0003280001037983 */ /* 0x0001680000300800 */
[----:B------:R0:W5:Y:S04]  /*27140*/  LDL.LU R2, [R1+0x324] ;  /* 0x0003240001027983 */ /* 0x0001680000300800 */
[----:B------:R-:W-:Y:S04]  /*27150*/  STSM.16.M88.4 [R12], R8 ;  /* 0x000000080c007844 */ /* 0x000fe80000000200 */
[----:B------:R-:W2:Y:S02]  /*27160*/  LDSM.16.MT88.4 R4, [R4+0xf200] ;  /* 0x00f200000404783b */ /* 0x000ea40000004200 */
[----:B--2---:R-:W-:-:S02]  /*27170*/  PRMT R8, R4, 0x6420, R5 ;  /* 0x0000642004087816 */ /* 0x004fc40000000005 */
        /* <DEDUP_REMOVED lines=12> */
.L_x_4625:
        /* <DEDUP_REMOVED lines=14> */
.L_x_4602:
        /* <DEDUP_REMOVED lines=17> */
.L_x_4628:
[----:B------:R-:W-:Y:S05]  /*27430*/  BSYNC B0 ;  /* 0x0000000000007941 */ /* 0x000fea0003800000 */
.L_x_4627:
[----:B------:R-:W-:-:S06]  /*27440*/  UISETP.NE.AND UP0, UPT, UR38, 0x3, UPT ;  /* 0x000000032600788c */ /* 0x000fcc000bf05270 */
[----:B------:R-:W-:-:S13]  /*27450*/  PLOP3.LUT P1, PT, PT, PT, UP0, 0x80, 0x0 ;  /* 0x000000000000781c */ /* 0x000fda0003f2f008 */
[----:B------:R-:W-:Y:S05]  /*27460*/  @!P1 BRA `(.L_x_4629) ;  /* 0x0000000000049947 */ /* 0x000fea0003800000 */
[----:B------:R-:W-:Y:S01]  /*27470*/  BPT.TRAP 0x1 ;  /* 0x000000040000795c */ /* 0x000fe20000300000 */
.L_x_4629:
        /* <DEDUP_REMOVED lines=9> */
[----:B------:R-:W3:Y:S02]  /*27510*/  SYNCS.PHASECHK.TRANS64.TRYWAIT P1, [R0+URZ+0x33470], R2 ;  /* 0x03347002000075a7 */ /* 0x000ee4000802017f */
[----:B---3--:R-:W-:Y:S05]  /*27520*/  @!P1 BRA `(.L_x_4631) ;  /* 0x00000030002c9947 */ /* 0x008fea0003800000 */
.L_x_4710:
[----:B------:R-:W-:Y:S05]  /*27530*/  BSYNC B0 ;  /* 0x0000000000007941 */ /* 0x000fea0003800000 */
.L_x_4630:
[----:B------:R-:W-:Y:S05]  /*27540*/  @!P2 BRA `(.L_x_4632) ;  /* 0x000000000004a947 */ /* 0x000fea0003800000 */
[----:B------:R-:W-:Y:S01]  /*27550*/  BPT.TRAP 0x1 ;  /* 0x000000040000795c */ /* 0x000fe20000300000 */
.L_x_4632:
[----:B---3--:R-:W3:Y:S02]  /*27560*/  LDL R2, [R1+0x2f0] ;  /* 0x0002f00001027983 */ /* 0x008ee40000100800 */
[----:B---3--:R-:W-:-:S04]  /*27570*/  SHF.L.U32 R2, R2, 0x1f, RZ ;  /* 0x0000001f02027819 */ /* 0x008fc800000006ff */
[----:B------:R-:W3:Y:S02]  /*27580*/  SYNCS.PHASECHK.TRANS64.TRYWAIT P1, [R0+URZ+0x33460], R2 ;  /* 0x03346002000075a7 */ /* 0x000ee4000802017f */
[----:B---3--:R-:W-:Y:S05]  /*27590*/  @!P1 BRA `(.L_x_4633) ;  /* 0x0000003000249947 */ /* 0x008fea0003800000 */
.L_x_4711:
[----:B------:R-:W4:Y:S04]  /*275a0*/  LDL R3, [R1+0x2e4] ;  /* 0x0002e40001037983 */ /* 0x000f280000100800 */
[----:B------:R-:W2:Y:S04]  /*275b0*/  LDL R17, [R1+0x2e0] ;  /* 0x0002e00001117983 */ /* 0x000ea80000100800 */
[----:B------:R0:W-:Y:S04]  /*275c0*/  STL [R1+0x32c], R19 ;  /* 0x00032c1301007387 */ /* 0x0001e80000100800 */
[----:B0-----:R-:W2:Y:S04]  /*275d0*/  LDL R19, [R1+0x2d4] ;  /* 0x0002d40001137983 */ /* 0x001ea80000100800 */
[----:B------:R0:W-:Y:S04]  /*275e0*/  STL [R1+0x328], R16 ;  /* 0x0003281001007387 */ /* 0x0001e80000100800 */
[----:B------:R3:W-:Y:S04]  /*275f0*/  STL [R1+0x324], R0 ;  /* 0x0003240001007387 */ /* 0x0007e80000100800 */
[----:B0-----:R-:W2:Y:S04]  /*27600*/  LDL R16, [R1+0x2dc] ;  /* 0x0002dc0001107983 */ /* 0x001ea80000100800 */
[----:B---3--:R-:W3:Y:S01]  /*27610*/  LDL.LU R0, [R1+0x2d8] ;  /* 0x0002d80001007983 */ /* 0x008ee20000300800 */
[----:B------:R-:W-:Y:S05]  /*27620*/  WARPSYNC.ALL ;  /* 0x0000000000007948 */ /* 0x000fea0003800000 */
[----:B----4-:R-:W-:-:S04]  /*27630*/  IMAD R2, R3, 0x7800, RZ ;  /* 0x0000780003027824 */ /* 0x010fc800078e02ff */
[C---:B------:R-:W-:Y:S01]  /*27640*/  VIADD R14, R2.reuse, 0x2800 ;  /* 0x00002800020e7836 */ /* 0x040fe20000000000 */
[C---:B--2---:R-:W-:Y:S01]  /*27650*/  LOP3.LUT R3, R2.reuse, R17, RZ, 0xfc, !PT ;  /* 0x0000001102037212 */ /* 0x044fe200078efcff */
[C---:B------:R-:W-:Y:S02]  /*27660*/  VIADD R12, R2.reuse, 0x800 ;  /* 0x00000800020c7836 */ /* 0x040fe40000000000 */
[C---:B------:R-:W-:Y:S02]  /*27670*/  VIADD R20, R2.reuse, 0x5000 ;  /* 0x0000500002147836 */ /* 0x040fe40000000000 */
[C---:B------:R-:W-:Y:S02]  /*27680*/  VIADD R13, R2.reuse, 0x1000 ;  /* 0x00001000020d7836 */ /* 0x040fe40000000000 */
[C---:B------:R-:W-:Y:S02]  /*27690*/  VIADD R15, R2.reuse, 0x1800 ;  /* 0x00001800020f7836 */ /* 0x040fe40000000000 */
[----:B------:R-:W-:-:S02]  /*276a0*/  VIADD R18, R2, 0x2000 ;  /* 0x0000200002127836 */ /* 0x000fc40000000000 */
[----:B------:R-:W-:-:S05]  /*276b0*/  IMAD.IADD R3, R19, 0x1, R3 ;  /* 0x0000000113037824 */ /* 0x000fca00078e0203 */
[----:B------:R0:W2:Y:S02]  /*276c0*/  LDSM.16.MT88.4 R4, [R3+0xf200] ;  /* 0x00f200000304783b */ /* 0x0000a40000004200 */
[----:B0-----:R-:W-:-:S05]  /*276d0*/  LOP3.LUT R3, R2, R16, RZ, 0xfc, !PT ;  /* 0x0000001002037212 */ /* 0x001fca00078efcff */
[----:B---3--:R-:W-:Y:S01]  /*276e0*/  IMAD.IADD R3, R0, 0x1, R3 ;  /* 0x0000000100037824 */ /* 0x008fe200078e0203 */
[C-C-:B--2---:R-:W-:Y:S02]  /*276f0*/  PRMT R8, R4.reuse, 0x6420, R5.reuse ;  /* 0x0000642004087816 */ /* 0x144fe40000000005 */
[----:B------:R-:W-:Y:S02]  /*27700*/  PRMT R9, R4, 0x7531, R5 ;  /* 0x0000753104097816 */ /* 0x000fe40000000005 */
[C-C-:B------:R-:W-:Y:S02]  /*27710*/  PRMT R10, R6.reuse, 0x6420, R7.reuse ;  /* 0x00006420060a7816 */ /* 0x140fe40000000007 */
[----:B------:R-:W-:-:S05]  /*27720*/  PRMT R11, R6, 0x7531, R7 ;  /* 0x00007531060b7816 */ /* 0x000fca0000000007 */
[----:B------:R0:W-:Y:S02]  /*27730*/  STSM.16.M88.4 [R3], R8 ;  /* 0x0000000803007844 */ /* 0x0001e40000000200 */
[----:B0-----:R-:W-:-:S05]  /*27740*/  LOP3.LUT R3, R14, R17, RZ, 0xfc, !PT ;  /* 0x000000110e037212 */ /* 0x001fca00078efcff */
[----:B------:R-:W-:-:S05]  /*27750*/  IMAD.IADD R3, R19, 0x1, R3 ;  /* 0x0000000113037824 */ /* 0x000fca00078e0203 */
[----:B------:R0:W2:Y:S02]  /*27760*/  LDSM.16.MT88.4 R4, [R3+0xf200] ;  /* 0x00f200000304783b */ /* 0x0000a40000004200 */
[C---:B0-----:R-:W-:Y:S02]  /*27770*/  LOP3.LUT R3, R12.reuse, R16, RZ, 0xfc, !PT ;  /* 0x000000100c037212 */ /* 0x041fe400078efcff */
[----:B------:R-:W-:-:S03]  /*27780*/  LOP3.LUT R12, R12, R17, RZ, 0xfc, !PT ;  /* 0x000000110c0c7212 */ /* 0x000fc600078efcff */
[----:B------:R-:W-:Y:S01]  /*27790*/  IMAD.IADD R3, R0, 0x1, R3 ;  /* 0x0000000100037824 */ /* 0x000fe200078e0203 */
        /* <DEDUP_REMOVED lines=8> */
[----:B0-----:R-:W-:-:S05]  /*27820*/  LOP3.LUT R3, R13, R16, RZ, 0xfc, !PT ;  /* 0x000000100d037212 */ /* 0x001fca00078efcff */
[----:B------:R-:W-:Y:S01]  /*27830*/  IMAD.IADD R3, R0, 0x1, R3 ;  /* 0x0000000100037824 */ /* 0x000fe200078e0203 */
[C-C-:B--2---:R-:W-:Y:S02]  /*27840*/  PRMT R8, R4.reuse, 0x6420, R5.reuse ;  /* 0x0000642004087816 */ /* 0x144fe40000000005 */
[----:B------:R-:W-:Y:S01]  /*27850*/  PRMT R9, R4, 0x7531, R5 ;  /* 0x0000753104097816 */ /* 0x000fe20000000005 */
[----:B------:R-:W-:Y:S01]  /*27860*/  IMAD.IADD R4, R19, 0x1, R12 ;  /* 0x0000000113047824 */ /* 0x000fe200078e020c */
[--C-:B------:R-:W-:Y:S01]  /*27870*/  PRMT R10, R6, 0x6420, R7.reuse ;  /* 0x00006420060a7816 */ /* 0x100fe20000000007 */
[----:B------:R-:W-:Y:S01]  /*27880*/  VIADD R12, R2, 0x3000 ;  /* 0x00003000020c7836 */ /* 0x000fe20000000000 */
[----:B------:R-:W-:-:S05]  /*27890*/  PRMT R11, R6, 0x7531, R7 ;  /* 0x00007531060b7816 */ /* 0x000fca0000000007 */
[----:B------:R0:W-:Y:S04]  /*278a0*/  STSM.16.M88.4 [R3], R8 ;  /* 0x0000000803007844 */ /* 0x0001e80000000200 */
[----:B------:R-:W2:Y:S01]  /*278b0*/  LDSM.16.MT88.4 R4, [R4+0xf200] ;  /* 0x00f200000404783b */ /* 0x000ea20000004200 */
[----:B0-----:R-:W-:-:S05]  /*278c0*/  LOP3.LUT R3, R15, R16, RZ, 0xfc, !PT ;  /* 0x000000100f037212 */ /* 0x001fca00078efcff */
        /* <DEDUP_REMOVED lines=20> */
[----:B------:R0:W2:Y:S02]  /*27a10*/  LDSM.16.MT88.4 R4, [R3+0xf200] ;  /* 0x00f200000304783b */ /* 0x0000a40000004200 */
[----:B0-----:R-:W-:Y:S01]  /*27a20*/  LOP3.LUT R3, R14, R16, RZ, 0xfc, !PT ;  /* 0x000000100e037212 */ /* 0x001fe200078efcff */
[----:B------:R-:W-:-:S04]  /*27a30*/  VIADD R14, R2, 0x6000 ;  /* 0x00006000020e7836 */ /* 0x000fc80000000000 */
[----:B------:R-:W-:Y:S01]  /*27a40*/  IMAD.IADD R3, R0, 0x1, R3 ;  /* 0x0000000100037824 */ /* 0x000fe200078e0203 */
[C-C-:B--2---:R-:W-:Y:S02]  /*27a50*/  PRMT R8, R4.reuse, 0x6420, R5.reuse ;  /* 0x0000642004087816 */ /* 0x144fe40000000005 */
[----:B------:R-:W-:Y:S01]  /*27a60*/  PRMT R9, R4, 0x7531, R5 ;  /* 0x0000753104097816 */ /* 0x000fe20000000005 */
[----:B------:R-:W-:Y:S01]  /*27a70*/  IMAD.MOV.U32 R5, RZ, RZ, R11 ;  /* 0x000000ffff057224 */ /* 0x000fe200078e000b */
[C-C-:B------:R-:W-:Y:S02]  /*27a80*/  PRMT R10, R6.reuse, 0x6420, R7.reuse ;  /* 0x00006420060a7816 */ /* 0x140fe40000000007 */
[----:B------:R-:W-:Y:S02]  /*27a90*/  PRMT R11, R6, 0x7531, R7 ;  /* 0x00007531060b7816 */ /* 0x000fe40000000007 */
[----:B------:R-:W-:-:S03]  /*27aa0*/  LOP3.LUT R13, R13, R5, RZ, 0xfc, !PT ;  /* 0x000000050d0d7212 */ /* 0x000fc600078efcff */
[----:B------:R0:W-:Y:S02]  /*27ab0*/  STSM.16.M88.4 [R3], R8 ;  /* 0x0000000803007844 */ /* 0x0001e40000000200 */
[----:B------:R-:W-:Y:S02]  /*27ac0*/  IMAD.IADD R4, R19, 0x1, R13 ;  /* 0x0000000113047824 */ /* 0x000fe400078e020d */
[----:B------:R-:W-:-:S04]  /*27ad0*/  IMAD.MOV.U32 R13, RZ, RZ, R5 ;  /* 0x000000ffff0d7224 */ /* 0x000fc800078e0005 */
[----:B------:R-:W2:Y:S01]  /*27ae0*/  LDSM.16.MT88.4 R4, [R4+0xf200] ;  /* 0x00f200000404783b */ /* 0x000ea20000004200 */
[----:B------:R-:W-:Y:S02]  /*27af0*/  LOP3.LUT R15, R15, R13, RZ, 0xfc, !PT ;  /* 0x0000000d0f0f7212 */ /* 0x000fe400078efcff */
[----:B0-----:R-:W-:Y:S01]  /*27b00*/  LOP3.LUT R3, R12, R16, RZ, 0xfc, !PT ;  /* 0x000000100c037212 */ /* 0x001fe200078efcff */
[----:B------:R-:W-:-:S04]  /*27b10*/  VIADD R12, R2, 0x4000 ;  /* 0x00004000020c7836 */ /* 0x000fc80000000000 */
[----:B------:R-:W-:Y:S01]  /*27b20*/  IMAD.IADD R3, R0, 0x1, R3 ;  /* 0x0000000100037824 */ /* 0x000fe200078e0203 */
[C-C-:B--2---:R-:W-:Y:S02]  /*27b30*/  PRMT R8, R4.reuse, 0x6420, R5.reuse ;  /* 0x0000642004087816 */ /* 0x144fe40000000005 */
        /* <DEDUP_REMOVED lines=23> */
[C-C-:B------:R-:W-:Y:S01]  /*27cb0*/  PRMT R10, R6.reuse, 0x6420, R7.reuse ;  /* 0x00006420060a7816 */ /* 0x140fe20000000007 */
[----:B------:R-:W2:Y:S01]  /*27cc0*/  LDL R15, [R1+0x2e0] ;  /* 0x0002e000010f7983 */ /* 0x000ea20000100800 */
[----:B------:R-:W-:-:S05]  /*27cd0*/  PRMT R11, R6, 0x7531, R7 ;  /* 0x00007531060b7816 */ /* 0x000fca0000000007 */
[----:B------:R0:W-:Y:S04]  /*27ce0*/  STSM.16.M88.4 [R3], R8 ;  /* 0x0000000803007844 */ /* 0x0001e80000000200 */
[----:B------:R-:W3:Y:S01]  /*27cf0*/  LDSM.16.MT88.4 R4, [R4+0xf200] ;  /* 0x00f200000404783b */ /* 0x000ee20000004200 */
[----:B------:R-:W-:-:S05]  /*27d00*/  VIADD R13, R2, 0x4800 ;  /* 0x00004800020d7836 */ /* 0x000fca0000000000 */
[----:B0-----:R-:W-:-:S05]  /*27d10*/  LOP3.LUT R3, R13, R16, RZ, 0xfc, !PT ;  /* 0x000000100d037212 */ /* 0x001fca00078efcff */
[----:B------:R-:W-:Y:S01]  /*27d20*/  IMAD.IADD R3, R0, 0x1, R3 ;  /* 0x0000000100037824 */ /* 0x000fe200078e0203 */
[C-C-:B---3--:R-:W-:Y:S02]  /*27d30*/  PRMT R8, R4.reuse, 0x6420, R5.reuse ;  /* 0x0000642004087816 */ /* 0x148fe40000000005 */
[----:B------:R-:W-:Y:S02]  /*27d40*/  PRMT R9, R4, 0x7531, R5 ;  /* 0x0000753104097816 */ /* 0x000fe40000000005 */
[C-C-:B------:R-:W-:Y:S02]  /*27d50*/  PRMT R10, R6.reuse, 0x6420, R7.reuse ;  /* 0x00006420060a7816 */ /* 0x140fe40000000007 */
[----:B------:R-:W-:-:S05]  /*27d60*/  PRMT R11, R6, 0x7531, R7 ;  /* 0x00007531060b7816 */ /* 0x000fca0000000007 */
[----:B------:R0:W-:Y:S02]  /*27d70*/  STSM.16.M88.4 [R3], R8 ;  /* 0x0000000803007844 */ /* 0x0001e40000000200 */
[----:B0-----:R-:W-:-:S05]  /*27d80*/  LOP3.LUT R3, R20, R16, RZ, 0xfc, !PT ;  /* 0x0000001014037212 */ /* 0x001fca00078efcff */
[----:B------:R-:W-:Y:S01]  /*27d90*/  IMAD.IADD R3, R0, 0x1, R3 ;  /* 0x0000000100037824 */ /* 0x000fe200078e0203 */
[----:B--2---:R-:W-:-:S05]  /*27da0*/  LOP3.LUT R12, R12, R15, RZ, 0xfc, !PT ;  /* 0x0000000f0c0c7212 */ /* 0x004fca00078efcff */
[----:B------:R-:W-:-:S06]  /*27db0*/  IMAD.IADD R4, R19, 0x1, R12 ;  /* 0x0000000113047824 */ /* 0x000fcc00078e020c */
        /* <DEDUP_REMOVED lines=9> */
[----:B------:R0:W2:Y:S01]  /*27e50*/  LDSM.16.MT88.4 R4, [R3+0xf200] ;  /* 0x00f200000304783b */ /* 0x0000a20000004200 */
[----:B------:R-:W-:Y:S02]  /*27e60*/  LOP3.LUT R18, R18, R15, RZ, 0xfc, !PT ;  /* 0x0000000f12127212 */ /* 0x000fe400078efcff */
[----:B0-----:R-:W-:-:S05]  /*27e70*/  LOP3.LUT R3, R17, R16, RZ, 0xfc, !PT ;  /* 0x0000001011037212 */ /* 0x001fca00078efcff */
[----:B------:R-:W-:Y:S01]  /*27e80*/  IMAD.IADD R3, R0, 0x1, R3 ;  /* 0x0000000100037824 */ /* 0x000fe200078e0203 */
[C-C-:B--2---:R-:W-:Y:S02]  /*27e90*/  PRMT R8, R4.reuse, 0x6420, R5.reuse ;  /* 0x0000642004087816 */ /* 0x144fe40000000005 */
[----:B------:R-:W-:Y:S01]  /*27ea0*/  PRMT R9, R4, 0x7531, R5 ;  /* 0x0000753104097816 */ /* 0x000fe20000000005 */
[----:B------:R-:W-:Y:S01]  /*27eb0*/  IMAD.IADD R4, R19, 0x1, R18 ;  /* 0x0000000113047824 */ /* 0x000fe200078e0212 */
[C-C-:B------:R-:W-:Y:S02]  /*27ec0*/  PRMT R10, R6.reuse, 0x6420, R7.reuse ;  /* 0x00006420060a7816 */ /* 0x140fe40000000007 */
[----:B------:R-:W-:-:S05]  /*27ed0*/  PRMT R11, R6, 0x7531, R7 ;  /* 0x00007531060b7816 */ /* 0x000fca0000000007 */
[----:B------:R0:W-:Y:S04]  /*27ee0*/  STSM.16.M88.4 [R3], R8 ;  /* 0x0000000803007844 */ /* 0x0001e80000000200 */
[----:B------:R-:W2:Y:S01]  /*27ef0*/  LDSM.16.MT88.4 R4, [R4+0xf200] ;  /* 0x00f200000404783b */ /* 0x000ea20000004200 */
        /* <DEDUP_REMOVED lines=10> */
[----:B------:R-:W-:Y:S01]  /*27fa0*/  VIADD R2, R2, 0x7000 ;  /* 0x0000700002027836 */ /* 0x000fe20000000000 */
[----:B0-----:R-:W-:-:S05]  /*27fb0*/  LOP3.LUT R3, R12, R16, RZ, 0xfc, !PT ;  /* 0x000000100c037212 */ /* 0x001fca00078efcff */
[----:B------:R-:W-:Y:S01]  /*27fc0*/  IMAD.IADD R3, R0, 0x1, R3 ;  /* 0x0000000100037824 */ /* 0x000fe200078e0203 */
[C-C-:B--2---:R-:W-:Y:S02]  /*27fd0*/  PRMT R8, R4.reuse, 0x6420, R5.reuse ;  /* 0x0000642004087816 */ /* 0x144fe40000000005 */
[----:B------:R-:W-:Y:S02]  /*27fe0*/  PRMT R9, R4, 0x7531, R5 ;  /* 0x0000753104097816 */ /* 0x000fe40000000005 */
[C-C-:B------:R-:W-:Y:S02]  /*27ff0*/  PRMT R10, R6.reuse, 0x6420, R7.reuse ;  /* 0x00006420060a7816 */ /* 0x140fe40000000007 */
[----:B------:R-:W-:-:S05]  /*28000*/  PRMT R11, R6, 0x7531, R7 ;  /* 0x00007531060b7816 */ /* 0x000fca0000000007 */
[----:B------:R0:W-:Y:S02]  /*28010*/  STSM.16.M88.4 [R3], R8 ;  /* 0x0000000803007844 */ /* 0x0001e40000000200 */
[C---:B0-----:R-:W-:Y:S02]  /*28020*/  LOP3.LUT R3, R2.reuse, R15, RZ, 0xfc, !PT ;  /* 0x0000000f02037212 */ /* 0x041fe400078efcff */
[----:B------:R-:W-:Y:S02]  /*28030*/  LOP3.LUT R2, R2, R16, RZ, 0xfc, !PT ;  /* 0x0000001002027212 */ /* 0x000fe400078efcff */
[----:B------:R0:W5:Y:S01]  /*28040*/  LDL.LU R16, [R1+0x328] ;  /* 0x0003280001107983 */ /* 0x0001620000300800 */
[----:B------:R-:W-:Y:S02]  /*28050*/  IMAD.IADD R3, R19, 0x1, R3 ;  /* 0x0000000113037824 */ /* 0x000fe400078e0203 */
[----:B------:R-:W-:Y:S01]  /*28060*/  IMAD.IADD R2, R0, 0x1, R2 ;  /* 0x0000000100027824 */ /* 0x000fe200078e0202 */
[----:B------:R0:W5:Y:S04]  /*28070*/  LDL.LU R19, [R1+0x32c] ;  /* 0x00032c0001137983 */ /* 0x0001680000300800 */
[----:B------:R0:W5:Y:S04]  /*28080*/  LDL.LU R0, [R1+0x324] ;  /* 0x0003240001007983 */ /* 0x0001680000300800 */
        /* <DEDUP_REMOVED lines=14> */
.L_x_4634:
[----:B0-----:R-:W3:Y:S01]  /*28170*/  LDL.LU R2, [R1+0x2e4] ;  /* 0x0002e40001027983 */ /* 0x001ee20000300800 */
[----:B--2--5:R0:W-:Y:S03]  /*28180*/  SYNCS.ARRIVE.TRANS64.A1T0 RZ, [R0+URZ+0x33450], RZ ;  /* 0x033450ff00ff79a7 */ /* 0x0241e6000810003f */
[----:B------:R-:W2:Y:S01]  /*28190*/  LDL.LU R3, [R1+0x2f0] ;  /* 0x0002f00001037983 */ /* 0x000ea20000300800 */
        /* <DEDUP_REMOVED lines=11> */
.L_x_4577:
        /* <DEDUP_REMOVED lines=9> */
[----:B------:R0:W2:Y:S04]  /*282e0*/  LDS.128 R16, [R0+0x334d0] ;  /* 0x0334d00000107984 */ /* 0x0000a80000000c00 */
[----:B------:R0:W-:Y:S01]  /*282f0*/  STL [R1+0x2d4], R0 ;  /* 0x0002d40001007387 */ /* 0x0001e20000100800 */
[----:B------:R-:W-:Y:S06]  /*28300*/  BAR.ARV 0x4, 0x180 ;  /* 0x0106000000007b1d */ /* 0x000fec0000002000 */
[----:B------:R-:W-:Y:S05]  /*28310*/  BRA `(.L_x_4636) ;  /* 0x0000000800d87947 */ /* 0x000fea0003800000 */
.L_x_4635:
        /* <DEDUP_REMOVED lines=36> */
.L_x_4721:
[----:B------:R-:W-:Y:S02]  /*28560*/  ULDC UR4, c[0x0][0xc38] ;  /* 0x00030e0000047ab9 */ /* 0x000fe40000000800 */
[----:B------:R-:W-:-:S04]  /*28570*/  IMAD.U32 R4, RZ, RZ, UR4 ;  /* 0x00000004ff047e24 */ /* 0x000fc8000f8e00ff */
[----:B--2---:R-:W-:-:S04]  /*28580*/  IMAD R16, R16, R4, RZ ;  /* 0x0000000410107224 */ /* 0x004fc800078e02ff */
[----:B------:R-:W-:-:S05]  /*28590*/  IMAD.IADD R5, R5, 0x1, R16 ;  /* 0x0000000105057824 */ /* 0x000fca00078e0210 */
[----:B------:R-:W-:-:S13]  /*285a0*/  ISETP.GT.AND P6, PT, R5, R0, PT ;  /* 0x000000000500720c */ /* 0x000fda0003fc4270 */
[----:B------:R-:W-:Y:S05]  /*285b0*/  @P6 BRA `(.L_x_4638) ;  /* 0x00000000009c6947 */ /* 0x000fea0003800000 */
.L_x_4643:
[----:B------:R-:W2:Y:S01]  /*285c0*/  LDC R2, c[0x0][0xc3c] ;  /* 0x00030f00ff027b82 */ /* 0x000ea20000000800 */
[----:B------:R-:W-:-:S05]  /*285d0*/  VIADD R19, R19, 0x1f ;  /* 0x0000001f13137836 */ /* 0x000fca0000000000 */
[----:B--2---:R-:W-:-:S13]  /*285e0*/  ISETP.GE.AND P6, PT, R19, R2, PT ;  /* 0x000000021300720c */ /* 0x004fda0003fc6270 */
[----:B------:R-:W-:Y:S05]  /*285f0*/  @P6 BRA `(.L_x_4639) ;  /* 0x0000000400d46947 */ /* 0x000fea0003800000 */
[----:B0-----:R-:W0:Y:S01]  /*28600*/  S2R R3, SR_TID.X ;  /* 0x0000000000037919 */ /* 0x001e220000002100 */
[----:B------:R-:W-:Y:S01]  /*28610*/  BSSY B0, `(.L_x_4640) ;  /* 0x0000009000007945 */ /* 0x000fe20003800000 */
[----:B0-----:R-:W-:-:S05]  /*28620*/  LOP3.LUT R3, R3, 0x1f, RZ, 0xc0, !PT ;  /* 0x0000001f03037812 */ /* 0x001fca00078ec0ff */
[----:B------:R-:W-:-:S05]  /*28630*/  IMAD.IADD R4, R19, 0x1, R3 ;  /* 0x0000000113047824 */ /* 0x000fca00078e0203 */
[----:B------:R-:W-:Y:S01]  /*28640*/  ISETP.GE.OR P6, PT, R4, R2, !P0 ;  /* 0x000000020400720c */ /* 0x000fe200047c6670 */
[----:B------:R-:W-:-:S12]  /*28650*/  IMAD.MOV.U32 R2, RZ, RZ, RZ ;  /* 0x000000ffff027224 */ /* 0x000fd800078e00ff */
[----:B------:R-:W-:Y:S05]  /*28660*/  @P6 BRA `(.L_x_4641) ;  /* 0x00000000000c6947 */ /* 0x000fea0003800000 */
[----:B------:R-:W0:Y:S02]  /*28670*/  LDC.64 R2, c[0x0][0xc80] ;  /* 0x00032000ff027b82 */ /* 0x000e240000000a00 */
[----:B0-----:R-:W-:-:S06]  /*28680*/  IMAD.WIDE R2, R4, 0x4, R2 ;  /* 0x0000000404027825 */ /* 0x001fcc00078e0202 */
[----:B------:R0:W5:Y:S02]  /*28690*/  LDG.E R2, desc[UR46][R2.64] ;  /* 0x0000002e02027981 */ /* 0x000164000c1e1900 */
.L_x_4641:
[----:B------:R-:W-:Y:S05]  /*286a0*/  BSYNC B0 ;  /* 0x0000000000007941 */ /* 0x000fea0003800000 */
.L_x_4640:
        /* <DEDUP_REMOVED lines=18> */
.L_x_4729:
[----:B------:R-:W-:Y:S02]  /*287d0*/  ULDC UR4, c[0x0][0xc38] ;  /* 0x00030e0000047ab9 */ /* 0x000fe40000000800 */
[----:B------:R-:W-:-:S04]  /*287e0*/  IMAD.U32 R4, RZ, RZ, UR4 ;  /* 0x00000004ff047e24 */ /* 0x000fc8000f8e00ff */
[----:B--2---:R-:W-:-:S04]  /*287f0*/  IMAD R16, R16, R4, RZ ;  /* 0x0000000410107224 */ /* 0x004fc800078e02ff */
[----:B------:R-:W-:-:S05]  /*28800*/  IMAD.IADD R5, R16, 0x1, R5 ;  /* 0x0000000110057824 */ /* 0x000fca00078e0205 */
[----:B------:R-:W-:-:S13]  /*28810*/  ISETP.GT.AND P6, PT, R5, R0, PT ;  /* 0x000000000500720c */ /* 0x000fda0003fc4270 */
[----:B------:R-:W-:Y:S05]  /*28820*/  @!P6 BRA `(.L_x_4643) ;  /* 0xfffffffc0064e947 */ /* 0x000fea000383ffff */
.L_x_4638:
[----:B------:R-:W-:Y:S01]  /*28830*/  IMAD.IADD R16, R5, 0x1, -R16 ;  /* 0x0000000105107824 */ /* 0x000fe200078e0a10 */
[----:B------:R-:W-:-:S03]  /*28840*/  UMOV UR4, 0xffffffff ;  /* 0xffffffff00047882 */ /* 0x000fc60000000000 */
[----:B------:R-:W-:-:S05]  /*28850*/  IMAD R5, R3, R4, R16 ;  /* 0x0000000403057224 */ /* 0x000fca00078e0210 */
[----:B------:R-:W-:Y:S01]  /*28860*/  ISETP.GT.AND P6, PT, R5, R0, PT ;  /* 0x000000000500720c */ /* 0x000fe20003fc4270 */
[----:B------:R-:W-:-:S12]  /*28870*/  BRA.DIV UR4, `(.L_x_4644) ;  /* 0x0000002604947947 */ /* 0x000fd8000b800000 */
[----:B------:R-:W-:-:S04]  /*28880*/  VOTE.ANY R6, PT, !P6 ;  /* 0x0000000000067806 */ /* 0x000fc800070e0100 */
[----:B------:R-:W2:Y:S02]  /*28890*/  POPC R5, R6 ;  /* 0x0000000600057309 */ /* 0x000ea40000000000 */
[----:B--2---:R2:W3:Y:S02]  /*288a0*/  SHFL.IDX PT, R17, R2, R5, 0x1f ;  /* 0x00001f0502117589 */ /* 0x0044e400000e0000 */
.L_x_4733:
[----:B------:R-:W-:Y:S01]  /*288b0*/  ISETP.NE.AND P0, PT, R6, RZ, PT ;  /* 0x000000ff0600720c */ /* 0x000fe20003f05270 */
[----:B------:R-:W-:-:S12]  /*288c0*/  IMAD.MOV.U32 R6, RZ, RZ, RZ ;  /* 0x000000ffff067224 */ /* 0x000fd800078e00ff */
[----:B------:R-:W-:Y:S05]  /*288d0*/  @!P0 BRA `(.L_x_4645) ;  /* 0x0000000000148947 */ /* 0x000fea0003800000 */
[----:B------:R-:W-:Y:S01]  /*288e0*/  UMOV UR4, 0xffffffff ;  /* 0xffffffff00047882 */ /* 0x000fe20000000000 */
[----:B------:R-:W-:Y:S02]  /*288f0*/  VIADD R12, R5, 0xffffffff ;  /* 0xffffffff050c7836 */ /* 0x000fe40000000000 */
[----:B------:R-:W-:Y:S05]  /*28900*/  BRA.DIV UR4, `(.L_x_4646) ;  /* 0x0000002604b87947 */ /* 0x000fea000b800000 */
[----:B0-----:R0:W4:Y:S02]  /*28910*/  SHFL.IDX PT, R3, R3, R12, 0x1f ;  /* 0x00001f0c03037589 */ /* 0x00112400000e0000 */
.L_x_4736:
[----:B----4-:R-:W-:-:S07]  /*28920*/  IMAD.MOV.U32 R6, RZ, RZ, R3 ;  /* 0x000000ffff067224 */ /* 0x010fce00078e0003 */
.L_x_4645:
[----:B0-2---:R-:W0:Y:S01]  /*28930*/  LDC.64 R2, c[0x0][0xc90] ;  /* 0x00032400ff027b82 */ /* 0x005e220000000a00 */
[----:B------:R-:W-:-:S04]  /*28940*/  IMAD.IADD R19, R5, 0x1, R19 ;  /* 0x0000000105137824 */ /* 0x000fc800078e0213 */
[----:B0-----:R-:W-:-:S05]  /*28950*/  IMAD.WIDE R2, R19, 0x4, R2 ;  /* 0x0000000413027825 */ /* 0x001fca00078e0202 */
[----:B------:R-:W3:Y:S01]  /*28960*/  LDG.E R7, desc[UR46][R2.64] ;  /* 0x0000002e02077981 */ /* 0x000ee2000c1e1900 */
[----:B------:R-:W-:-:S04]  /*28970*/  IMAD R16, R6, R4, R16 ;  /* 0x0000000406107224 */ /* 0x000fc800078e0210 */
[----:B------:R-:W-:Y:S02]  /*28980*/  IMAD.IADD R0, R0, 0x1, -R16 ;  /* 0x0000000100007824 */ /* 0x000fe400078e0a10 */
[----:B---3--:R-:W-:-:S05]  /*28990*/  IMAD R5, R17, R7, RZ ;  /* 0x0000000711057224 */ /* 0x008fca00078e02ff */
        /* <DEDUP_REMOVED lines=59> */
.L_x_4639:
[----:B------:R-:W-:Y:S01]  /*28d50*/  UMOV UR4, URZ ;  /* 0x0000003f00047c82 */ /* 0x000fe20008000000 */
[----:B------:R-:W-:Y:S01]  /*28d60*/  UMOV UR5, URZ ;  /* 0x0000003f00057c82 */ /* 0x000fe20008000000 */
[----:B------:R-:W-:Y:S01]  /*28d70*/  ULDC UR6, c[0x0][0xc3c] ;  /* 0x00030f0000067ab9 */ /* 0x000fe20000000800 */
[----:B------:R-:W-:Y:S02]  /*28d80*/  IMAD.MOV.U32 R16, RZ, RZ, R0 ;  /* 0x000000ffff107224 */ /* 0x000fe400078e0000 */
[----:B------:R-:W-:Y:S02]  /*28d90*/  IMAD.U32 R17, RZ, RZ, UR4 ;  /* 0x00000004ff117e24 */ /* 0x000fe4000f8e00ff */
[----:B------:R-:W-:Y:S02]  /*28da0*/  IMAD.U32 R18, RZ, RZ, UR5 ;  /* 0x00000005ff127e24 */ /* 0x000fe4000f8e00ff */
[----:B------:R-:W-:-:S07]  /*28db0*/  IMAD.U32 R19, RZ, RZ, UR6 ;  /* 0x00000006ff137e24 */ /* 0x000fce000f8e00ff */
.L_x_4647:
[----:B0-----:R3:W2:Y:S01]  /*28dc0*/  LDL R3, [R1+0x2d4] ;  /* 0x0002d40001037983 */ /* 0x0016a20000100800 */
[----:B------:R-:W0:Y:S01]  /*28dd0*/  S2R R0, SR_TID.X ;  /* 0x0000000000007919 */ /* 0x000e220000002100 */
[----:B------:R-:W-:Y:S05]  /*28de0*/  WARPSYNC.ALL ;  /* 0x0000000000007948 */ /* 0x000fea0003800000 */
[----:B0-----:R-:W-:Y:S01]  /*28df0*/  LOP3.LUT R0, R0, 0x1f, RZ, 0xc0, !PT ;  /* 0x0000001f00007812 */ /* 0x001fe200078ec0ff */
        /* <DEDUP_REMOVED lines=8> */
.L_x_4636:
[----:B------:R-:W-:Y:S02]  /*28e80*/  ULDC UR4, c[0x0][0xc3c] ;  /* 0x00030f0000047ab9 */ /* 0x000fe40000000800 */
[----:B--2---:R-:W-:-:S13]  /*28e90*/  ISETP.GE.AND P0, PT, R19, UR4, PT ;  /* 0x0000000413007c0c */ /* 0x004fda000bf06270 */
[----:B------:R-:W-:Y:S05]  /*28ea0*/  @!P0 BRA `(.L_x_4648) ;  /* 0xffffff8c00308947 */ /* 0x000fea000383ffff */
[----:B------:R-:W-:Y:S05]  /*28eb0*/  BSYNC B7 ;  /* 0x0000000000077941 */ /* 0x000fea0003800000 */
.L_x_4516:
[----:B0-----:R-:W2:Y:S01]  /*28ec0*/  LDL.LU R0, [R1+0x320] ;  /* 0x0003200001007983 */ /* 0x001ea20000300800 */
[----:B------:R-:W-:Y:S01]  /*28ed0*/  BSSY B0, `(.L_x_4649) ;  /* 0x000000b000007945 */ /* 0x000fe20003800000 */
[----:B------:R-:W0:Y:S01]  /*28ee0*/  S2R R5, SR_CgaCtaId ;  /* 0x0000000000057919 */ /* 0x000e220000008800 */
[----:B--2---:R-:W-:-:S05]  /*28ef0*/  VIADD R0, R0, 0x1 ;  /* 0x0000000100007836 */ /* 0x004fca0000000000 */
        /* <DEDUP_REMOVED lines=8> */
.L_x_4737:
[----:B------:R-:W-:Y:S05]  /*28f80*/  BSYNC B0 ;  /* 0x0000000000007941 */ /* 0x000fea0003800000 */
.L_x_4649:
[----:B------:R-:W-:-:S03]  /*28f90*/  UMOV UR4, 0xffffffff ;  /* 0xffffffff00047882 */ /* 0x000fc60000000000 */
[----:B------:R-:W-:Y:S05]  /*28fa0*/  BRA.DIV UR4, `(.L_x_4651) ;  /* 0x00000022044c7947 */ /* 0x000fea000b800000 */
[----:B------:R-:W2:Y:S02]  /*28fb0*/  S2R R2, SR_TID.X ;  /* 0x0000000000027919 */ /* 0x000ea40000002100 */
[----:B--2---:R-:W-:-:S04]  /*28fc0*/  SHF.R.U32.HI R2, RZ, 0x5, R2 ;  /* 0x00000005ff027819 */ /* 0x004fc80000011602 */
[----:B------:R-:W-:-:S05]  /*28fd0*/  LOP3.LUT R2, R2, 0x3, RZ, 0xc0, !PT ;  /* 0x0000000302027812 */ /* 0x000fca00078ec0ff */
[----:B------:R2:W3:Y:S02]  /*28fe0*/  SHFL.IDX PT, R14, R2, RZ, 0x1f ;  /* 0x00001fff020e7589 */ /* 0x0004e400000e0000 */
.L_x_4740:
[----:B---3--:R-:W-:Y:S01]  /*28ff0*/  ISETP.NE.AND P0, PT, R14, RZ, PT ;  /* 0x000000ff0e00720c */ /* 0x008fe20003f05270 */
[----:B------:R-:W-:-:S12]  /*29000*/  BSSY B0, `(.L_x_4652) ;  /* 0x000002e000007945 */ /* 0x000fd80003800000 */
[----:B------:R-:W-:Y:S05]  /*29010*/  @P0 BRA `(.L_x_4653) ;  /* 0x0000000000b00947 */ /* 0x000fea0003800000 */
[----:B------:R-:W-:-:S03]  /*29020*/  UMOV UR4, 0xffffffff ;  /* 0xffffffff00047882 */ /* 0x000fc60000000000 */
[----:B------:R-:W-:Y:S05]  /*29030*/  BRA.DIV UR4, `(.L_x_4654) ;  /* 0x00000022045c7947 */ /* 0x000fea000b800000 */
[----:B------:R-:W-:-:S13]  /*29040*/  ELECT P6, URZ, PT ;  /* 0x00000000003f782f */ /* 0x000fda00038c0000 */
.L_x_4743:
[----:B------:R-:W-:Y:S05]  /*29050*/  @!P6 BRA `(.L_x_4653) ;  /* 0x0000000000a0e947 */ /* 0x000fea0003800000 */
[----:B------:R-:W-:-:S06]  /*29060*/  ULOP3.LUT UR4, UR55, 0x2, URZ, 0xfc, !UPT ;  /* 0x0000000237047892 */ /* 0x000fcc000f8efc3f */
[----:B--2---:R-:W-:-:S05]  /*29070*/  IMAD.U32 R2, RZ, RZ, UR4 ;  /* 0x00000004ff027e24 */ /* 0x004fca000f8e00ff */
[----:B------:R-:W-:-:S13]  /*29080*/  ISETP.NE.AND P0, PT, R2, 0x3, PT ;  /* 0x000000030200780c */ /* 0x000fda0003f05270 */
[----:B------:R-:W-:Y:S05]  /*29090*/  @!P0 BRA `(.L_x_4655) ;  /* 0x0000000000048947 */ /* 0x000fea0003800000 */
[----:B------:R-:W-:Y:S01]  /*290a0*/  BPT.TRAP 0x1 ;  /* 0x000000040000795c */ /* 0x000fe20000300000 */
.L_x_4655:
        /* <DEDUP_REMOVED lines=14> */
.L_x_4744:
[----:B------:R-:W2:Y:S02]  /*29190*/  SYNCS.PHASECHK.TRANS64.TRYWAIT P1, [R7+URZ], R2 ;  /* 0x00000002070075a7 */ /* 0x000ea4000802017f */
[----:B--2---:R-:W-:Y:S05]  /*291a0*/  @!P1 BRA `(.L_x_4657) ;  /* 0x0000002000349947 */ /* 0x004fea0003800000 */
.L_x_4745:
[----:B------:R-:W-:Y:S05]  /*291b0*/  @!P0 BRA `(.L_x_4658) ;  /* 0x0000000000048947 */ /* 0x000fea0003800000 */
[----:B------:R-:W-:Y:S01]  /*291c0*/  BPT.TRAP 0x1 ;  /* 0x000000040000795c */ /* 0x000fe20000300000 */
.L_x_4658:
[----:B------:R-:W3:Y:S02]  /*291d0*/  LDL.LU R4, [R1+0x2e4] ;  /* 0x0002e40001047983 */ /* 0x000ee40000300800 */
[----:B---3--:R-:W-:-:S04]  /*291e0*/  IMAD R4, R4, 0x8, R0 ;  /* 0x0000000804047824 */ /* 0x008fc800078e0200 */
[----:B------:R-:W3:Y:S02]  /*291f0*/  SYNCS.PHASECHK.TRANS64.TRYWAIT P1, [R4+URZ+0x33460], R5 ;  /* 0x03346005040075a7 */ /* 0x000ee4000802017f */
[----:B---3--:R-:W-:Y:S05]  /*29200*/  @!P1 BRA `(.L_x_4659) ;  /* 0x0000002000309947 */ /* 0x008fea0003800000 */
.L_x_4746:
[----:B------:R-:W-:Y:S05]  /*29210*/  @!P0 BRA `(.L_x_4660) ;  /* 0x0000000000048947 */ /* 0x000fea0003800000 */
[----:B------:R-:W-:Y:S01]  /*29220*/  BPT.TRAP 0x1 ;  /* 0x000000040000795c */ /* 0x000fe20000300000 */
.L_x_4660:
[----:B------:R-:W-:-:S04]  /*29230*/  IMAD R3, R3, 0x8, R0 ;  /* 0x0000000803037824 */ /* 0x000fc800078e0200 */
[----:B------:R-:W4:Y:S02]  /*29240*/  SYNCS.PHASECHK.TRANS64.TRYWAIT P1, [R3+URZ+0x33460], R2 ;  /* 0x03346002030075a7 */ /* 0x000f24000802017f */
[----:B----4-:R-:W-:Y:S05]  /*29250*/  @!P1 BRA `(.L_x_4661) ;  /* 0x0000002000309947 */ /* 0x010fea0003800000 */
.L_x_4747:
[----:B------:R-:W-:Y:S05]  /*29260*/  @!P0 BRA `(.L_x_4662) ;  /* 0x0000000000048947 */ /* 0x000fea0003800000 */
[----:B------:R-:W-:Y:S01]  /*29270*/  BPT.TRAP 0x1 ;  /* 0x000000040000795c */ /* 0x000fe20000300000 */
.L_x_4662:
[----:B------:R-:W5:Y:S02]  /*29280*/  SYNCS.PHASECHK.TRANS64.TRYWAIT P0, [R4+URZ+0x33480], R5 ;  /* 0x03348005040075a7 */ /* 0x000f64000800017f */
[----:B-----5:R-:W-:Y:S05]  /*29290*/  @!P0 BRA `(.L_x_4663) ;  /* 0x0000002000348947 */ /* 0x020fea0003800000 */
.L_x_4664:
[----:B------:R0:W0:Y:S02]  /*292a0*/  SYNCS.PHASECHK.TRANS64.TRYWAIT P0, [R3+URZ+0x33480], R2 ;  /* 0x03348002030075a7 */ /* 0x000024000800017f */
[----:B0-----:R-:W-:Y:S05]  /*292b0*/  @!P0 NANOSLEEP.SYNCS 0x989680 ;  /* 0x009896800000895d */ /* 0x001fea0003900000 */
[----:B------:R-:W0:Y:S02]  /*292c0*/  @!P0 SYNCS.PHASECHK.TRANS64 P0, [R3+URZ+0x33480], R2 ;  /* 0x03348002030085a7 */ /* 0x000e24000800007f */
[----:B0-----:R-:W-:Y:S05]  /*292d0*/  @!P0 BRA `(.L_x_4664) ;  /* 0xfffffffc00f08947 */ /* 0x001fea000383ffff */
.L_x_4653:
[----:B------:R-:W-:Y:S05]  /*292e0*/  BSYNC B0 ;  /* 0x0000000000007941 */ /* 0x000fea0003800000 */
.L_x_4652:
[----:B------:R-:W-:Y:S05]  /*292f0*/  EXIT ;  /* 0x000000000000794d */ /* 0x000fea0003800000 */
.L_x_4371:
[----:B0-----:R0:W1:Y:S02]  /*29300*/  SYNCS.PHASECHK.TRANS64.TRYWAIT P1, [R64+URZ+0x334b0], R3 ;  /* 0x0334b003400075a7 */ /* 0x001064000802017f */
[----:B-1----:R-:W-:Y:S05]  /*29310*/  @!P1 NANOSLEEP.SYNCS 0x989680 ;  /* 0x009896800000995d */ /* 0x002fea0003900000 */
[----:B------:R-:W1:Y:S02]  /*29320*/  @!P1 SYNCS.PHASECHK.TRANS64 P1, [R64+URZ+0x334b0], R3 ;  /* 0x0334b003400095a7 */ /* 0x000e64000802007f */
[----:B-1----:R-:W-:Y:S05]  /*29330*/  @!P1 BRA `(.L_x_4371) ;  /* 0xfffffffc00f09947 */ /* 0x002fea000383ffff */
[----:B------:R-:W-:Y:S05]  /*29340*/  BRA `(.L_x_4665) ;  /* 0xfffffda800287947 */ /* 0x000fea000383ffff */
.L_x_4392:
[----:B------:R-:W-:Y:S02]  /*29350*/  IMAD.MOV.U32 R12, RZ, RZ, RZ ;  /* 0x000000ffff0c7224 */ /* 0x000fe400078e00ff */
[----:B------:R-:W-:Y:S02]  /*29360*/  IMAD.MOV.U32 R11, RZ, RZ, 0x1e1f ;  /* 0x00001e1fff0b7424 */ /* 0x000fe400078e00ff */
[----:B------:R-:W-:-:S07]  /*29370*/  IMAD.MOV.U32 R15, RZ, RZ, -0x1 ;  /* 0xffffffffff0f7424 */ /* 0x000fce00078e00ff */
[----:B------:R-:W-:Y:S05]  /*29380*/  WARPSYNC.COLLECTIVE R15, `(.L_x_4666) ;  /* 0x000000000f087348 */ /* 0x000fea0003c00000 */
[----:B------:R0:W1:Y:S02]  /*29390*/  SHFL.IDX P6, R14, R13, R12, R11 ;  /* 0x0000000c0d0e7389 */ /* 0x00006400000c000b */
[----:B01----:R-:W-:Y:S01]  /*293a0*/  ENDCOLLECTIVE ;  /* 0x000000000000791b */ /* 0x003fe20003800000 */
.L_x_4666:
[----:B------:R-:W-:Y:S02]  /*293b0*/  IMAD.MOV.U32 R13, RZ, RZ, R3 ;  /* 0x000000ffff0d7224 */ /* 0x000fe400078e0003 */
[----:B------:R-:W-:-:S07]  /*293c0*/  IMAD.MOV.U32 R0, RZ, RZ, R14 ;  /* 0x000000ffff007224 */ /* 0x000fce00078e000e */
[----:B------:R-:W-:Y:S05]  /*293d0*/  WARPSYNC.COLLECTIVE R15, `(.L_x_4667) ;  /* 0x000000000f087348 */ /* 0x000fea0003c00000 */
[----:B------:R0:W1:Y:S02]  /*293e0*/  SHFL.IDX P6, R14, R13, R12, R11 ;  /* 0x0000000c0d0e7389 */ /* 0x00006400000c000b */
[----:B01----:R-:W-:Y:S01]  /*293f0*/  ENDCOLLECTIVE ;  /* 0x000000000000791b */ /* 0x003fe20003800000 */
.L_x_4667:
[----:B------:R-:W-:Y:S02]  /*29400*/  IMAD.MOV.U32 R13, RZ, RZ, R4 ;  /* 0x000000ffff0d7224 */ /* 0x000fe400078e0004 */
[----:B------:R-:W-:-:S07]  /*29410*/  IMAD.MOV.U32 R3, RZ, RZ, R14 ;  /* 0x000000ffff037224 */ /* 0x000fce00078e000e */
[----:B------:R-:W-:Y:S05]  /*29420*/  WARPSYNC.COLLECTIVE R15, `(.L_x_4668) ;  /* 0x000000000f087348 */ /* 0x000fea0003c00000 */
[----:B------:R0:W1:Y:S02]  /*29430*/  SHFL.IDX P6, R14, R13, R12, R11 ;  /* 0x0000000c0d0e7389 */ /* 0x00006400000c000b */
[----:B01----:R-:W-:Y:S01]  /*29440*/  ENDCOLLECTIVE ;  /* 0x000000000000791b */ /* 0x003fe20003800000 */
.L_x_4668:
[----:B------:R-:W-:Y:S02]  /*29450*/  IMAD.MOV.U32 R13, RZ, RZ, R5 ;  /* 0x000000ffff0d7224 */ /* 0x000fe400078e0005 */
[----:B------:R-:W-:-:S07]  /*29460*/  IMAD.MOV.U32 R4, RZ, RZ, R14 ;  /* 0x000000ffff047224 */ /* 0x000fce00078e000e */
[----:B------:R-:W-:Y:S05]  /*29470*/  WARPSYNC.COLLECTIVE R15, `(.L_x_4669) ;  /* 0x000000000f087348 */ /* 0x000fea0003c00000 */
[----:B------:R0:W1:Y:S02]  /*29480*/  SHFL.IDX P6, R14, R13, R12, R11 ;  /* 0x0000000c0d0e7389 */ /* 0x00006400000c000b */
[----:B01----:R-:W-:Y:S01]  /*29490*/  ENDCOLLECTIVE ;  /* 0x000000000000791b */ /* 0x003fe20003800000 */
.L_x_4669:
[----:B------:R-:W-:Y:S05]  /*294a0*/  BRA `(.L_x_4670) ;  /* 0xfffffdbc00f47947 */ /* 0x000fea000383ffff */
.L_x_4395:
[----:B-1----:R-:W-:-:S04]  /*294b0*/  IMAD.U32 R3, RZ, RZ, UR39 ;  /* 0x00000027ff037e24 */ /* 0x002fc8000f8e00ff */
[----:B------:R1:W2:Y:S03]  /*294c0*/  SYNCS.PHASECHK.TRANS64.TRYWAIT P0, [R3+URZ+0x33400], R0 ;  /* 0x03340000030075a7 */ /* 0x0002a6000800017f */
[----:B--2---:R-:W-:Y:S05]  /*294d0*/  @!P0 NANOSLEEP.SYNCS 0x989680 ;  /* 0x009896800000895d */ /* 0x004fea0003900000 */
[----:B------:R-:W2:Y:S02]  /*294e0*/  @!P0 SYNCS.PHASECHK.TRANS64 P0, [R3+URZ+0x33400], R0 ;  /* 0x03340000030085a7 */ /* 0x000ea4000800007f */
[----:B--2---:R-:W-:Y:S05]  /*294f0*/  @!P0 BRA `(.L_x_4395) ;  /* 0xfffffffc00ec8947 */ /* 0x004fea000383ffff */
[----:B------:R-:W-:Y:S05]  /*29500*/  BRA `(.L_x_4671) ;  /* 0xfffffdc4003c7947 */ /* 0x000fea000383ffff */
.L_x_4407:
[----:B------:R-:W-:Y:S02]  /*29510*/  IMAD.MOV.U32 R12, RZ, RZ, RZ ;  /* 0x000000ffff0c7224 */ /* 0x000fe400078e00ff */
[----:B------:R-:W-:Y:S02]  /*29520*/  IMAD.MOV.U32 R11, RZ, RZ, 0x1e1f ;  /* 0x00001e1fff0b7424 */ /* 0x000fe400078e00ff */
[----:B------:R-:W-:-:S07]  /*29530*/  IMAD.MOV.U32 R15, RZ, RZ, -0x1 ;  /* 0xffffffffff0f7424 */ /* 0x000fce00078e00ff */
[----:B------:R-:W-:Y:S05]  /*29540*/  WARPSYNC.COLLECTIVE R15, `(.L_x_4672) ;  /* 0x000000000f087348 */ /* 0x000fea0003c00000 */
[----:B------:R0:W1:Y:S02]  /*29550*/  SHFL.IDX P6, R14, R13, R12, R11 ;  /* 0x0000000c0d0e7389 */ /* 0x00006400000c000b */
[----:B01----:R-:W-:Y:S01]  /*29560*/  ENDCOLLECTIVE ;  /* 0x000000000000791b */ /* 0x003fe20003800000 */
.L_x_4672:
[----:B------:R-:W-:Y:S02]  /*29570*/  IMAD.MOV.U32 R13, RZ, RZ, R4 ;  /* 0x000000ffff0d7224 */ /* 0x000fe400078e0004 */
[----:B------:R-:W-:-:S07]  /*29580*/  IMAD.MOV.U32 R0, RZ, RZ, R14 ;  /* 0x000000ffff007224 */ /* 0x000fce00078e000e */
[----:B------:R-:W-:Y:S05]  /*29590*/  WARPSYNC.COLLECTIVE R15, `(.L_x_4673) ;  /* 0x000000000f087348 */ /* 0x000fea0003c00000 */
[----:B------:R0:W1:Y:S02]  /*295a0*/  SHFL.IDX P6, R14, R13, R12, R11 ;  /* 0x0000000c0d0e7389 */ /* 0x00006400000c000b */
[----:B01----:R-:W-:Y:S01]  /*295b0*/  ENDCOLLECTIVE ;  /* 0x000000000000791b */ /* 0x003fe20003800000 */
.L_x_4673:
[----:B------:R-:W-:Y:S02]  /*295c0*/  IMAD.MOV.U32 R13, RZ, RZ, R3 ;  /* 0x000000ffff0d7224 */ /* 0x000fe400078e0003 */
[----:B------:R-:W-:-:S07]  /*295d0*/  IMAD.MOV.U32 R4, RZ, RZ, R14 ;  /* 0x000000ffff047224 */ /* 0x000fce00078e000e */
[----:B------:R-:W-:Y:S05]  /*295e0*/  WARPSYNC.COLLECTIVE R15, `(.L_x_4674) ;  /* 0x000000000f087348 */ /* 0x000fea0003c00000 */
[----:B------:R0:W1:Y:S02]  /*295f0*/  SHFL.IDX P6, R14, R13, R12, R11 ;  /* 0x0000000c0d0e7389 */ /* 0x00006400000c000b */
[----:B01----:R-:W-:Y:S01]  /*29600*/  ENDCOLLECTIVE ;  /* 0x000000000000791b */ /* 0x003fe20003800000 */
.L_x_4674:
[----:B------:R-:W-:Y:S02]  /*29610*/  IMAD.MOV.U32 R13, RZ, RZ, R5 ;  /* 0x000000ffff0d7224 */ /* 0x000fe400078e0005 */
[----:B------:R-:W-:-:S07]  /*29620*/  IMAD.MOV.U32 R3, RZ, RZ, R14 ;  /* 0x000000ffff037224 */ /* 0x000fce00078e000e */
[----:B------:R-:W-:Y:S05]  /*29630*/  WARPSYNC.COLLECTIVE R15, `(.L_x_4675) ;  /* 0x000000000f087348 */ /* 0x000fea0003c00000 */
[----:B------:R0:W1:Y:S02]  /*29640*/  SHFL.IDX P6, R14, R13, R12, R11 ;  /* 0x0000000c0d0e7389 */ /* 0x00006400000c000b */
[----:B01----:R-:W-:Y:S01]  /*29650*/  ENDCOLLECTIVE ;  /* 0x000000000000791b */ /* 0x003fe20003800000 */
.L_x_4675:
[----:B------:R-:W-:Y:S05]  /*29660*/  BRA `(.L_x_4676) ;  /* 0xfffffdf4003c7947 */ /* 0x000fea000383ffff */
.L_x_4410:
[----:B0-----:R-:W-:-:S04]  /*29670*/  IMAD.U32 R3, RZ, RZ, UR39 ;  /* 0x00000027ff037e24 */ /* 0x001fc8000f8e00ff */
[----:B------:R0:W1:Y:S03]  /*29680*/  SYNCS.PHASECHK.TRANS64.TRYWAIT P0, [R3+URZ+0x33400], R0 ;  /* 0x03340000030075a7 */ /* 0x000066000800017f */
[----:B-1----:R-:W-:Y:S05]  /*29690*/  @!P0 NANOSLEEP.SYNCS 0x989680 ;  /* 0x009896800000895d */ /* 0x002fea0003900000 */
[----:B------:R-:W1:Y:S02]  /*296a0*/  @!P0 SYNCS.PHASECHK.TRANS64 P0, [R3+URZ+0x33400], R0 ;  /* 0x03340000030085a7 */ /* 0x000e64000800007f */
[----:B-1----:R-:W-:Y:S05]  /*296b0*/  @!P0 BRA `(.L_x_4410) ;  /* 0xfffffffc00ec8947 */ /* 0x002fea000383ffff */
[----:B------:R-:W-:Y:S05]  /*296c0*/  BRA `(.L_x_4677) ;  /* 0xfffffdf800347947 */ /* 0x000fea000383ffff */
.L_x_4418:
[----:B-1----:R1:W2:Y:S02]  /*296d0*/  SYNCS.PHASECHK.TRANS64.TRYWAIT P2, [R5+URZ+0x33430], R0 ;  /* 0x03343000050075a7 */ /* 0x0022a4000804017f */
[----:B--2---:R-:W-:Y:S05]  /*296e0*/  @!P2 NANOSLEEP.SYNCS 0x989680 ;  /* 0x009896800000a95d */ /* 0x004fea0003900000 */
[----:B------:R-:W2:Y:S02]  /*296f0*/  @!P2 SYNCS.PHASECHK.TRANS64 P2, [R5+URZ+0x33430], R0 ;  /* 0x033430000500a5a7 */ /* 0x000ea4000804007f */
[----:B--2---:R-:W-:Y:S05]  /*29700*/  @!P2 BRA `(.L_x_4418) ;  /* 0xfffffffc00f0a947 */ /* 0x004fea000383ffff */
[----:B------:R-:W-:Y:S05]  /*29710*/  BRA `(.L_x_4417) ;  /* 0xfffffe2800607947 */ /* 0x000fea000383ffff */
.L_x_4434:
[----:B-1----:R-:W-:-:S04]  /*29720*/  IMAD.U32 R8, RZ, RZ, UR6 ;  /* 0x00000006ff087e24 */ /* 0x002fc8000f8e00ff */
[----:B------:R1:W2:Y:S03]  /*29730*/  SYNCS.PHASECHK.TRANS64.TRYWAIT P2, [R8+URZ+0x33430], R7 ;  /* 0x03343007080075a7 */ /* 0x0002a6000804017f */
[----:B--2---:R-:W-:Y:S05]  /*29740*/  @!P2 NANOSLEEP.SYNCS 0x989680 ;  /* 0x009896800000a95d */ /* 0x004fea0003900000 */
[----:B------:R-:W2:Y:S02]  /*29750*/  @!P2 SYNCS.PHASECHK.TRANS64 P2, [R8+URZ+0x33430], R7 ;  /* 0x033430070800a5a7 */ /* 0x000ea4000804007f */
[----:B--2---:R-:W-:Y:S05]  /*29760*/  @!P2 BRA `(.L_x_4434) ;  /* 0xfffffffc00eca947 */ /* 0x004fea000383ffff */
[----:B------:R-:W-:Y:S05]  /*29770*/  BRA `(.L_x_4431) ;  /* 0xfffffe6c00a07947 */ /* 0x000fea000383ffff */
.L_x_4438:
[----:B-1----:R-:W-:-:S04]  /*29780*/  IMAD.U32 R8, RZ, RZ, UR6 ;  /* 0x00000006ff087e24 */ /* 0x002fc8000f8e00ff */
[----:B------:R1:W2:Y:S03]  /*29790*/  SYNCS.PHASECHK.TRANS64.TRYWAIT P2, [R8+URZ+0x33450], R7 ;  /* 0x03345007080075a7 */ /* 0x0002a6000804017f */
[----:B--2---:R-:W-:Y:S05]  /*297a0*/  @!P2 NANOSLEEP.SYNCS 0x989680 ;  /* 0x009896800000a95d */ /* 0x004fea0003900000 */
[----:B------:R-:W2:Y:S02]  /*297b0*/  @!P2 SYNCS.PHASECHK.TRANS64 P2, [R8+URZ+0x33450], R7 ;  /* 0x033450070800a5a7 */ /* 0x000ea4000804007f */
[----:B--2---:R-:W-:Y:S05]  /*297c0*/  @!P2 BRA `(.L_x_4438) ;  /* 0xfffffffc00eca947 */ /* 0x004fea000383ffff */
[----:B------:R-:W-:Y:S05]  /*297d0*/  BRA `(.L_x_4435) ;  /* 0xfffffe78009c7947 */ /* 0x000fea000383ffff */
.L_x_4456:
[----:B-1----:R-:W-:-:S04]  /*297e0*/  IMAD.U32 R3, RZ, RZ, UR5 ;  /* 0x00000005ff037e24 */ /* 0x002fc8000f8e00ff */
[----:B------:R1:W2:Y:S03]  /*297f0*/  SYNCS.PHASECHK.TRANS64.TRYWAIT P2, [R3+URZ+0x33430], R0 ;  /* 0x03343000030075a7 */ /* 0x0002a6000804017f */
[----:B--2---:R-:W-:Y:S05]  /*29800*/  @!P2 NANOSLEEP.SYNCS 0x989680 ;  /* 0x009896800000a95d */ /* 0x004fea0003900000 */
[----:B------:R-:W2:Y:S02]  /*29810*/  @!P2 SYNCS.PHASECHK.TRANS64 P2, [R3+URZ+0x33430], R0 ;  /* 0x033430000300a5a7 */ /* 0x000ea4000804007f */
[----:B--2---:R-:W-:Y:S05]  /*29820*/  @!P2 BRA `(.L_x_4456) ;  /* 0xfffffffc00eca947 */ /* 0x004fea000383ffff */
[----:B------:R-:W-:Y:S05]  /*29830*/  BRA `(.L_x_4453) ;  /* 0xfffffebc00007947 */ /* 0x000fea000383ffff */
.L_x_4460:
[----:B-1----:R-:W-:-:S04]  /*29840*/  IMAD.U32 R3, RZ, RZ, UR6 ;  /* 0x00000006ff037e24 */ /* 0x002fc8000f8e00ff */
[----:B------:R1:W2:Y:S03]  /*29850*/  SYNCS.PHASECHK.TRANS64.TRYWAIT P2, [R3+URZ+0x33450], R0 ;  /* 0x03345000030075a7 */ /* 0x0002a6000804017f */
[----:B--2---:R-:W-:Y:S05]  /*29860*/  @!P2 NANOSLEEP.SYNCS 0x989680 ;  /* 0x009896800000a95d */ /* 0x004fea0003900000 */
[----:B------:R-:W2:Y:S02]  /*29870*/  @!P2 SYNCS.PHASECHK.TRANS64 P2, [R3+URZ+0x33450], R0 ;  /* 0x033450000300a5a7 */ /* 0x000ea4000804007f */
[----:B--2---:R-:W-:Y:S05]  /*29880*/  @!P2 BRA `(.L_x_4460) ;  /* 0xfffffffc00eca947 */ /* 0x004fea000383ffff */
[----:B------:R-:W-:Y:S05]  /*29890*/  BRA `(.L_x_4457) ;  /* 0xfffffec800087947 */ /* 0x000fea000383ffff */
.L_x_4467:
[----:B-1----:R-:W-:-:S04]  /*298a0*/  IMAD.U32 R3, RZ, RZ, UR5 ;  /* 0x00000005ff037e24 */ /* 0x002fc8000f8e00ff */
[----:B------:R1:W2:Y:S03]  /*298b0*/  SYNCS.PHASECHK.TRANS64.TRYWAIT P2, [R3+URZ+0x33430], R0 ;  /* 0x03343000030075a7 */ /* 0x0002a6000804017f */
[----:B--2---:R-:W-:Y:S05]  /*298c0*/  @!P2 NANOSLEEP.SYNCS 0x989680 ;  /* 0x009896800000a95d */ /* 0x004fea0003900000 */
[----:B------:R-:W2:Y:S02]  /*298d0*/  @!P2 SYNCS.PHASECHK.TRANS64 P2, [R3+URZ+0x33430], R0 ;  /* 0x033430000300a5a7 */ /* 0x000ea4000804007f */
[----:B--2---:R-:W-:Y:S05]  /*298e0*/  @!P2 BRA `(.L_x_4467) ;  /* 0xfffffffc00eca947 */ /* 0x004fea000383ffff */
[----:B------:R-:W-:Y:S05]  /*298f0*/  BRA `(.L_x_4464) ;  /* 0xfffffee800987947 */ /* 0x000fea000383ffff */
.L_x_4471:
[----:B-1----:R-:W-:-:S04]  /*29900*/  IMAD.U32 R3, RZ, RZ, UR6 ;  /* 0x00000006ff037e24 */ /* 0x002fc8000f8e00ff */
[----:B------:R1:W2:Y:S03]  /*29910*/  SYNCS.PHASECHK.TRANS64.TRYWAIT P2, [R3+URZ+0x33450], R0 ;  /* 0x03345000030075a7 */ /* 0x0002a6000804017f */
[----:B--2---:R-:W-:Y:S05]  /*29920*/  @!P2 NANOSLEEP.SYNCS 0x989680 ;  /* 0x009896800000a95d */ /* 0x004fea0003900000 */
[----:B------:R-:W2:Y:S02]  /*29930*/  @!P2 SYNCS.PHASECHK.TRANS64 P2, [R3+URZ+0x33450], R0 ;  /* 0x033450000300a5a7 */ /* 0x000ea4000804007f */
[----:B--2---:R-:W-:Y:S05]  /*29940*/  @!P2 BRA `(.L_x_4471) ;  /* 0xfffffffc00eca947 */ /* 0x004fea000383ffff */
[----:B------:R-:W-:Y:S05]  /*29950*/  BRA `(.L_x_4468) ;  /* 0xfffffef400a07947 */ /* 0x000fea000383ffff */
.L_x_4485:
[----:B-1----:R-:W-:-:S04]  /*29960*/  IMAD.U32 R7, RZ, RZ, UR12 ;  /* 0x0000000cff077e24 */ /* 0x002fc8000f8e00ff */
[----:B------:R1:W2:Y:S03]  /*29970*/  SYNCS.PHASECHK.TRANS64.TRYWAIT P1, [R7+URZ+0x33450], R4 ;  /* 0x03345004070075a7 */ /* 0x0002a6000802017f */
[----:B--2---:R-:W-:Y:S05]  /*29980*/  @!P1 NANOSLEEP.SYNCS 0x989680 ;  /* 0x009896800000995d */ /* 0x004fea0003900000 */
[----:B------:R-:W2:Y:S02]  /*29990*/  @!P1 SYNCS.PHASECHK.TRANS64 P1, [R7+URZ+0x33450], R4 ;  /* 0x03345004070095a7 */ /* 0x000ea4000802007f */
[----:B--2---:R-:W-:Y:S05]  /*299a0*/  @!P1 BRA `(.L_x_4485) ;  /* 0xfffffffc00ec9947 */ /* 0x004fea000383ffff */
[----:B------:R-:W-:Y:S05]  /*299b0*/  BRA `(.L_x_4484) ;  /* 0xffffff3400307947 */ /* 0x000fea000383ffff */
.L_x_4530:
        /* <DEDUP_REMOVED lines=11> */
.L_x_4679:
[----:B------:R-:W-:Y:S05]  /*29a70*/  BSYNC B1 ;  /* 0x0000000000017941 */ /* 0x000fea0003800000 */
.L_x_4678:
[----:B------:R-:W-:Y:S05]  /*29a80*/  BRA `(.L_x_4680) ;  /* 0xffffff8800e07947 */ /* 0x000fea000383ffff */
.L_x_4532:
[----:B------:R-:W-:Y:S01]  /*29a90*/  BSSY B1, `(.L_x_4681) ;  /* 0x0000006000017945 */ /* 0x000fe20003800000 */
[----:B------:R-:W-:-:S07]  /*29aa0*/  IMAD.MOV.U32 R15, RZ, RZ, -0x1 ;  /* 0xffffffffff0f7424 */ /* 0x000fce00078e00ff */
[----:B01----:R-:W-:Y:S05]  /*29ab0*/  WARPSYNC.COLLECTIVE R15, `(.L_x_4682) ;  /* 0x000000000f0c7348 */ /* 0x003fea0003c00000 */
[----:B------:R-:W-:Y:S02]  /*29ac0*/  ELECT P6, UR62, PT ;  /* 0x00000000003e782f */ /* 0x000fe400038c0000 */
[----:B------:R-:W-:Y:S01]  /*29ad0*/  MOV R14, UR62 ;  /* 0x0000003e000e7c02 */ /* 0x000fe20008000f00 */
[----:B01----:R-:W-:Y:S10]  /*29ae0*/  ENDCOLLECTIVE ;  /* 0x000000000000791b */ /* 0x003ff40003800000 */
.L_x_4682:
[----:B------:R-:W-:Y:S05]  /*29af0*/  BSYNC B1 ;  /* 0x0000000000017941 */ /* 0x000fea0003800000 */
.L_x_4681:
[----:B------:R-:W-:Y:S05]  /*29b00*/  BRA `(.L_x_4531) ;  /* 0xffffff8800d87947 */ /* 0x000fea000383ffff */
.L_x_4534:
[----:B-1----:R-:W2:Y:S02]  /*29b10*/  LDL R5, [R1+0x2d4] ;  /* 0x0002d40001057983 */ /* 0x002ea40000100800 */
[----:B--2---:R1:W2:Y:S02]  /*29b20*/  SYNCS.PHASECHK.TRANS64.TRYWAIT P0, [R5+URZ+0x33420], R4 ;  /* 0x03342004050075a7 */ /* 0x0042a4000800017f */
[----:B--2---:R-:W-:Y:S05]  /*29b30*/  @!P0 NANOSLEEP.SYNCS 0x989680 ;  /* 0x009896800000895d */ /* 0x004fea0003900000 */
[----:B------:R-:W2:Y:S02]  /*29b40*/  @!P0 SYNCS.PHASECHK.TRANS64 P0, [R5+URZ+0x33420], R4 ;  /* 0x03342004050085a7 */ /* 0x000ea4000800007f */
[----:B--2---:R-:W-:Y:S05]  /*29b50*/  @!P0 BRA `(.L_x_4534) ;  /* 0xfffffffc00ec8947 */ /* 0x004fea000383ffff */
[----:B------:R-:W-:Y:S05]  /*29b60*/  BRA `(.L_x_4683) ;  /* 0xffffff8800e87947 */ /* 0x000fea000383ffff */
.L_x_4538:
[----:B-1----:R1:W2:Y:S02]  /*29b70*/  SYNCS.PHASECHK.TRANS64.TRYWAIT P0, [R7+URZ+0x334a0], R10 ;  /* 0x0334a00a070075a7 */ /* 0x0022a4000800017f */
[----:B--2---:R-:W-:Y:S05]  /*29b80*/  @!P0 NANOSLEEP.SYNCS 0x989680 ;  /* 0x009896800000895d */ /* 0x004fea0003900000 */
[----:B------:R-:W2:Y:S02]  /*29b90*/  @!P0 SYNCS.PHASECHK.TRANS64 P0, [R7+URZ+0x334a0], R10 ;  /* 0x0334a00a070085a7 */ /* 0x000ea4000800007f */
[----:B--2---:R-:W-:Y:S05]  /*29ba0*/  @!P0 BRA `(.L_x_4538) ;  /* 0xfffffffc00f08947 */ /* 0x004fea000383ffff */
[----:B------:R-:W-:Y:S05]  /*29bb0*/  BRA `(.L_x_4684) ;  /* 0xffffff8c00107947 */ /* 0x000fea000383ffff */
.L_x_4545:
[----:B--2---:R2:W3:Y:S02]  /*29bc0*/  SYNCS.PHASECHK.TRANS64.TRYWAIT P0, [R7+URZ+0x334c0], R10 ;  /* 0x0334c00a070075a7 */ /* 0x0044e4000800017f */
[----:B---3--:R-:W-:Y:S05]  /*29bd0*/  @!P0 NANOSLEEP.SYNCS 0x989680 ;  /* 0x009896800000895d */ /* 0x008fea0003900000 */
[----:B------:R-:W3:Y:S02]  /*29be0*/  @!P0 SYNCS.PHASECHK.TRANS64 P0, [R7+URZ+0x334c0], R10 ;  /* 0x0334c00a070085a7 */ /* 0x000ee4000800007f */
[----:B---3--:R-:W-:Y:S05]  /*29bf0*/  @!P0 BRA `(.L_x_4545) ;  /* 0xfffffffc00f08947 */ /* 0x008fea000383ffff */
[----:B------:R-:W-:Y:S05]  /*29c00*/  BRA `(.L_x_4685) ;  /* 0xffffff9000147947 */ /* 0x000fea000383ffff */
.L_x_4554:
[----:B-1----:R1:W2:Y:S02]  /*29c10*/  SYNCS.PHASECHK.TRANS64.TRYWAIT P1, [R8+URZ+0x334a0], R7 ;  /* 0x0334a007080075a7 */ /* 0x0022a4000802017f */
[----:B--2---:R-:W-:Y:S05]  /*29c20*/  @!P1 NANOSLEEP.SYNCS 0x989680 ;  /* 0x009896800000995d */ /* 0x004fea0003900000 */
[----:B------:R-:W2:Y:S02]  /*29c30*/  @!P1 SYNCS.PHASECHK.TRANS64 P1, [R8+URZ+0x334a0], R7 ;  /* 0x0334a007080095a7 */ /* 0x000ea4000802007f */
[----:B--2---:R-:W-:Y:S05]  /*29c40*/  @!P1 BRA `(.L_x_4554) ;  /* 0xfffffffc00f09947 */ /* 0x004fea000383ffff */
[----:B------:R-:W-:Y:S05]  /*29c50*/  BRA `(.L_x_4686) ;  /* 0xffffff9400647947 */ /* 0x000fea000383ffff */
.L_x_4561:
[----:B--2---:R2:W3:Y:S02]  /*29c60*/  SYNCS.PHASECHK.TRANS64.TRYWAIT P1, [R8+URZ+0x334c0], R7 ;  /* 0x0334c007080075a7 */ /* 0x0044e4000802017f */
[----:B---3--:R-:W-:Y:S05]  /*29c70*/  @!P1 NANOSLEEP.SYNCS 0x989680 ;  /* 0x009896800000995d */ /* 0x008fea0003900000 */
[----:B------:R-:W3:Y:S02]  /*29c80*/  @!P1 SYNCS.PHASECHK.TRANS64 P1, [R8+URZ+0x334c0], R7 ;  /* 0x0334c007080095a7 */ /* 0x000ee4000802007f */
[----:B---3--:R-:W-:Y:S05]  /*29c90*/  @!P1 BRA `(.L_x_4561) ;  /* 0xfffffffc00f09947 */ /* 0x008fea000383ffff */
[----:B------:R-:W-:Y:S05]  /*29ca0*/  BRA `(.L_x_4687) ;  /* 0xffffff9800647947 */ /* 0x000fea000383ffff */
.L_x_4586:
        /* <DEDUP_REMOVED lines=8> */
[----:B--2---:R-:W-:Y:S05]  /*29d30*/  WARPSYNC.COLLECTIVE R15, `(.L_x_4689) ;  /* 0x000000000f087348 */ /* 0x004fea0003c00000 */
[----:B------:R0:W1:Y:S02]  /*29d40*/  SHFL.IDX P6, R14, R13, R12, R11 ;  /* 0x0000000c0d0e7389 */ /* 0x00006400000c000b */
[----:B012---:R-:W-:Y:S01]  /*29d50*/  ENDCOLLECTIVE ;  /* 0x000000000000791b */ /* 0x007fe20003800000 */
.L_x_4689:
[----:B------:R-:W-:Y:S05]  /*29d60*/  BSYNC B0 ;  /* 0x0000000000007941 */ /* 0x000fea0003800000 */
.L_x_4688:
[----:B------:R-:W-:Y:S05]  /*29d70*/  BRA `(.L_x_4690) ;  /* 0xffffffa800807947 */ /* 0x000fea000383ffff */
.L_x_4588:
[----:B------:R-:W-:Y:S01]  /*29d80*/  BSSY B0, `(.L_x_4691) ;  /* 0x0000006000007945 */ /* 0x000fe20003800000 */
[----:B------:R-:W-:-:S07]  /*29d90*/  IMAD.MOV.U32 R15, RZ, RZ, -0x1 ;  /* 0xffffffffff0f7424 */ /* 0x000fce00078e00ff */
[----:B012---:R-:W-:Y:S05]  /*29da0*/  WARPSYNC.COLLECTIVE R15, `(.L_x_4692) ;  /* 0x000000000f0c7348 */ /* 0x007fea0003c00000 */
[----:B------:R-:W-:Y:S02]  /*29db0*/  ELECT P6, UR62, PT ;  /* 0x00000000003e782f */ /* 0x000fe400038c0000 */
[----:B------:R-:W-:Y:S01]  /*29dc0*/  MOV R14, UR62 ;  /* 0x0000003e000e7c02 */ /* 0x000fe20008000f00 */
[----:B012---:R-:W-:Y:S10]  /*29dd0*/  ENDCOLLECTIVE ;  /* 0x000000000000791b */ /* 0x007ff40003800000 */
.L_x_4692:
[----:B------:R-:W-:Y:S05]  /*29de0*/  BSYNC B0 ;  /* 0x0000000000007941 */ /* 0x000fea0003800000 */
.L_x_4691:
[----:B------:R-:W-:Y:S05]  /*29df0*/  BRA `(.L_x_4693) ;  /* 0xffffffa800887947 */ /* 0x000fea000383ffff */
.L_x_4590:
[----:B-1----:R1:W2:Y:S02]  /*29e00*/  SYNCS.PHASECHK.TRANS64.TRYWAIT P0, [R2+URZ+0x33480], R4 ;  /* 0x03348004020075a7 */ /* 0x0022a4000800017f */
[----:B--2---:R-:W-:Y:S05]  /*29e10*/  @!P0 NANOSLEEP.SYNCS 0x989680 ;  /* 0x009896800000895d */ /* 0x004fea0003900000 */
[----:B------:R-:W2:Y:S02]  /*29e20*/  @!P0 SYNCS.PHASECHK.TRANS64 P0, [R2+URZ+0x33480], R4 ;  /* 0x03348004020085a7 */ /* 0x000ea4000800007f */
[----:B--2---:R-:W-:Y:S05]  /*29e30*/  @!P0 BRA `(.L_x_4590) ;  /* 0xfffffffc00f08947 */ /* 0x004fea000383ffff */
[----:B------:R-:W-:Y:S05]  /*29e40*/  BRA `(.L_x_4694) ;  /* 0xffffffa800f87947 */ /* 0x000fea000383ffff */
.L_x_4592:
[----:B--2---:R2:W3:Y:S02]  /*29e50*/  SYNCS.PHASECHK.TRANS64.TRYWAIT P0, [R2+URZ+0x33440], R4 ;  /* 0x03344004020075a7 */ /* 0x0044e4000800017f */
[----:B---3--:R-:W-:Y:S05]  /*29e60*/  @!P0 NANOSLEEP.SYNCS 0x989680 ;  /* 0x009896800000895d */ /* 0x008fea0003900000 */
[----:B------:R-:W3:Y:S02]  /*29e70*/  @!P0 SYNCS.PHASECHK.TRANS64 P0, [R2+URZ+0x33440], R4 ;  /* 0x03344004020085a7 */ /* 0x000ee4000800007f */
[----:B---3--:R-:W-:Y:S05]  /*29e80*/  @!P0 BRA `(.L_x_4592) ;  /* 0xfffffffc00f08947 */ /* 0x008fea000383ffff */
[----:B------:R-:W-:Y:S05]  /*29e90*/  BRA `(.L_x_4695) ;  /* 0xffffffac007c7947 */ /* 0x000fea000383ffff */
.L_x_4596:
[----:B------:R-:W2:Y:S01]  /*29ea0*/  LDL.LU R11, [R1+0x308] ;  /* 0x00030800010b7983 */ /* 0x000ea20000300800 */
[----:B------:R-:W-:Y:S02]  /*29eb0*/  IMAD.MOV.U32 R5, RZ, RZ, R12 ;  /* 0x000000ffff057224 */ /* 0x000fe400078e000c */
[----:B------:R-:W-:Y:S02]  /*29ec0*/  IMAD.MOV.U32 R13, RZ, RZ, R3 ;  /* 0x000000ffff0d7224 */ /* 0x000fe400078e0003 */
[----:B------:R-:W-:Y:S02]  /*29ed0*/  IMAD.MOV.U32 R12, RZ, RZ, RZ ;  /* 0x000000ffff0c7224 */ /* 0x000fe400078e00ff */
[----:B------:R-:W-:Y:S02]  /*29ee0*/  IMAD.MOV.U32 R15, RZ, RZ, -0x1 ;  /* 0xffffffffff0f7424 */ /* 0x000fe400078e00ff */
        /* <DEDUP_REMOVED lines=8> */
.L_x_4696:
[----:B------:R-:W-:Y:S02]  /*29f70*/  IMAD.MOV.U32 R13, RZ, RZ, R4 ;  /* 0x000000ffff0d7224 */ /* 0x000fe400078e0004 */
[----:B------:R-:W-:-:S07]  /*29f80*/  IMAD.MOV.U32 R6, RZ, RZ, R14 ;  /* 0x000000ffff067224 */ /* 0x000fce00078e000e */
[----:B------:R-:W-:Y:S05]  /*29f90*/  WARPSYNC.COLLECTIVE R15, `(.L_x_4697) ;  /* 0x000000000f087348 */ /* 0x000fea0003c00000 */
[----:B------:R0:W1:Y:S02]  /*29fa0*/  SHFL.IDX P6, R14, R13, R12, R11 ;  /* 0x0000000c0d0e7389 */ /* 0x00006400000c000b */
[----:B01----:R-:W-:Y:S01]  /*29fb0*/  ENDCOLLECTIVE ;  /* 0x000000000000791b */ /* 0x003fe20003800000 */
.L_x_4697:
[----:B------:R-:W-:Y:S02]  /*29fc0*/  IMAD.MOV.U32 R13, RZ, RZ, R3 ;  /* 0x000000ffff0d7224 */ /* 0x000fe400078e0003 */
[----:B------:R-:W-:Y:S02]  /*29fd0*/  IMAD.MOV.U32 R12, RZ, RZ, 0x1 ;  /* 0x00000001ff0c7424 */ /* 0x000fe400078e00ff */
[----:B------:R-:W-:-:S07]  /*29fe0*/  IMAD.MOV.U32 R7, RZ, RZ, R14 ;  /* 0x000000ffff077224 */ /* 0x000fce00078e000e */
[----:B------:R-:W-:Y:S05]  /*29ff0*/  WARPSYNC.COLLECTIVE R15, `(.L_x_4698) ;  /* 0x000000000f087348 */ /* 0x000fea0003c00000 */
[----:B------:R0:W1:Y:S02]  /*2a000*/  SHFL.IDX P6, R14, R13, R12, R11 ;  /* 0x0000000c0d0e7389 */ /* 0x00006400000c000b */
[----:B01----:R-:W-:Y:S01]  /*2a010*/  ENDCOLLECTIVE ;  /* 0x000000000000791b */ /* 0x003fe20003800000 */
.L_x_4698:
        /* <DEDUP_REMOVED lines=17> */
.L_x_4699:
[----:B------:R-:W-:Y:S02]  /*2a130*/  IMAD.MOV.U32 R13, RZ, RZ, R3 ;  /* 0x000000ffff0d7224 */ /* 0x000fe400078e0003 */
[----:B------:R-:W-:Y:S02]  /*2a140*/  IMAD.MOV.U32 R12, RZ, RZ, 0x2 ;  /* 0x00000002ff0c7424 */ /* 0x000fe400078e00ff */
[----:B------:R-:W-:-:S07]  /*2a150*/  IMAD.MOV.U32 R5, RZ, RZ, R14 ;  /* 0x000000ffff057224 */ /* 0x000fce00078e000e */
[----:B------:R-:W-:Y:S05]  /*2a160*/  WARPSYNC.COLLECTIVE R15, `(.L_x_4700) ;  /* 0x000000000f087348 */ /* 0x000fea0003c00000 */
[----:B------:R0:W1:Y:S02]  /*2a170*/  SHFL.IDX P6, R14, R13, R12, R11 ;  /* 0x0000000c0d0e7389 */ /* 0x00006400000c000b */
[----:B01----:R-:W-:Y:S01]  /*2a180*/  ENDCOLLECTIVE ;  /* 0x000000000000791b */ /* 0x003fe20003800000 */
.L_x_4700:
        /* <DEDUP_REMOVED lines=17> */
.L_x_4701:
[----:B------:R-:W-:Y:S02]  /*2a2a0*/  IMAD.MOV.U32 R13, RZ, RZ, R3 ;  /* 0x000000ffff0d7224 */ /* 0x000fe400078e0003 */
[----:B------:R-:W-:Y:S02]  /*2a2b0*/  IMAD.MOV.U32 R12, RZ, RZ, 0x3 ;  /* 0x00000003ff0c7424 */ /* 0x000fe400078e00ff */
[----:B------:R-:W-:-:S07]  /*2a2c0*/  IMAD.MOV.U32 R5, RZ, RZ, R14 ;  /* 0x000000ffff057224 */ /* 0x000fce00078e000e */
[----:B------:R-:W-:Y:S05]  /*2a2d0*/  WARPSYNC.COLLECTIVE R15, `(.L_x_4702) ;  /* 0x000000000f087348 */ /* 0x000fea0003c00000 */
[----:B------:R0:W1:Y:S02]  /*2a2e0*/  SHFL.IDX P6, R14, R13, R12, R11 ;  /* 0x0000000c0d0e7389 */ /* 0x00006400000c000b */
[----:B01----:R-:W-:Y:S01]  /*2a2f0*/  ENDCOLLECTIVE ;  /* 0x000000000000791b */ /* 0x003fe20003800000 */
.L_x_4702:
        /* <DEDUP_REMOVED lines=14> */
.L_x_4703:
[----:B------:R-:W-:Y:S01]  /*2a3e0*/  @!PT LDS RZ, [RZ] ;  /* 0x00000000fffff984 */ /* 0x000fe20000000800 */
[----:B------:R-:W-:Y:S01]  /*2a3f0*/  @!PT LDS RZ, [RZ] ;  /* 0x00000000fffff984 */ /* 0x000fe20000000800 */
[----:B------:R-:W-:Y:S01]  /*2a400*/  @!PT LDS RZ, [RZ] ;  /* 0x00000000fffff984 */ /* 0x000fe20000000800 */
[----:B------:R0:W-:Y:S01]  /*2a410*/  @!P3 LDGSTS.E.BYPASS.LTC128B.128 [R8+0x23200], desc[UR46][R6.64+0x80], !P2 ;  /* 0x232000800608bfae */ /* 0x0001e2000d101d6e */
[----:B------:R-:W-:Y:S01]  /*2a420*/  IMAD.MOV.U32 R3, RZ, RZ, R14 ;  /* 0x000000ffff037224 */ /* 0x000fe200078e000e */
[----:B------:R-:W-:Y:S06]  /*2a430*/  BRA `(.L_x_4704) ;  /* 0xffffffb000d87947 */ /* 0x000fec000383ffff */
.L_x_4601:
[----:B-1----:R-:W3:Y:S02]  /*2a440*/  LDL R2, [R1+0x2d4] ;  /* 0x0002d40001027983 */ /* 0x002ee40000100800 */
[----:B---3--:R1:W3:Y:S02]  /*2a450*/  SYNCS.PHASECHK.TRANS64.TRYWAIT P0, [R2+URZ+0x33420], R0 ;  /* 0x03342000020075a7 */ /* 0x0082e4000800017f */
[----:B---3--:R-:W-:Y:S05]  /*2a460*/  @!P0 NANOSLEEP.SYNCS 0x989680 ;  /* 0x009896800000895d */ /* 0x008fea0003900000 */
[----:B------:R-:W3:Y:S02]  /*2a470*/  @!P0 SYNCS.PHASECHK.TRANS64 P0, [R2+URZ+0x33420], R0 ;  /* 0x03342000020085a7 */ /* 0x000ee4000800007f */
[----:B---3--:R-:W-:Y:S05]  /*2a480*/  @!P0 BRA `(.L_x_4601) ;  /* 0xfffffffc00ec8947 */ /* 0x008fea000383ffff */
[----:B------:R-:W-:Y:S05]  /*2a490*/  BRA `(.L_x_4705) ;  /* 0xffffffb4004c7947 */ /* 0x000fea000383ffff */
.L_x_4607:
[----:B--2---:R2:W3:Y:S02]  /*2a4a0*/  SYNCS.PHASECHK.TRANS64.TRYWAIT P0, [R6+URZ+0x33480], R5 ;  /* 0x03348005060075a7 */ /* 0x0044e4000800017f */
[----:B---3--:R-:W-:Y:S05]  /*2a4b0*/  @!P0 NANOSLEEP.SYNCS 0x989680 ;  /* 0x009896800000895d */ /* 0x008fea0003900000 */
[----:B------:R-:W3:Y:S02]  /*2a4c0*/  @!P0 SYNCS.PHASECHK.TRANS64 P0, [R6+URZ+0x33480], R5 ;  /* 0x03348005060085a7 */ /* 0x000ee4000800007f */
[----:B---3--:R-:W-:Y:S05]  /*2a4d0*/  @!P0 BRA `(.L_x_4607) ;  /* 0xfffffffc00f08947 */ /* 0x008fea000383ffff */
[----:B------:R-:W-:Y:S05]  /*2a4e0*/  BRA `(.L_x_4706) ;  /* 0xffffffb8000c7947 */ /* 0x000fea000383ffff */
.L_x_4614:
[----:B---3--:R3:W4:Y:S02]  /*2a4f0*/  SYNCS.PHASECHK.TRANS64.TRYWAIT P0, [R6+URZ+0x33440], R5 ;  /* 0x03344005060075a7 */ /* 0x008724000800017f */
[----:B----4-:R-:W-:Y:S05]  /*2a500*/  @!P0 NANOSLEEP.SYNCS 0x989680 ;  /* 0x009896800000895d */ /* 0x010fea0003900000 */
[----:B------:R-:W4:Y:S02]  /*2a510*/  @!P0 SYNCS.PHASECHK.TRANS64 P0, [R6+URZ+0x33440], R5 ;  /* 0x03344005060085a7 */ /* 0x000f24000800007f */
[----:B----4-:R-:W-:Y:S05]  /*2a520*/  @!P0 BRA `(.L_x_4614) ;  /* 0xfffffffc00f08947 */ /* 0x010fea000383ffff */
[----:B------:R-:W-:Y:S05]  /*2a530*/  BRA `(.L_x_4707) ;  /* 0xffffffbc00107947 */ /* 0x000fea000383ffff */
.L_x_4622:
[----:B--2---:R2:W3:Y:S02]  /*2a540*/  SYNCS.PHASECHK.TRANS64.TRYWAIT P0, [R3+URZ+0x33470], R4 ;  /* 0x03347004030075a7 */ /* 0x0044e4000800017f */
[----:B---3--:R-:W-:Y:S05]  /*2a550*/  @!P0 NANOSLEEP.SYNCS 0x989680 ;  /* 0x009896800000895d */ /* 0x008fea0003900000 */
[----:B------:R-:W3:Y:S02]  /*2a560*/  @!P0 SYNCS.PHASECHK.TRANS64 P0, [R3+URZ+0x33470], R4 ;  /* 0x03347004030085a7 */ /* 0x000ee4000800007f */
[----:B---3--:R-:W-:Y:S05]  /*2a570*/  @!P0 BRA `(.L_x_4622) ;  /* 0xfffffffc00f08947 */ /* 0x008fea000383ffff */
[----:B------:R-:W-:Y:S05]  /*2a580*/  BRA `(.L_x_4708) ;  /* 0xffffffc000287947 */ /* 0x000fea000383ffff */
.L_x_4624:
[----:B--2---:R2:W3:Y:S02]  /*2a590*/  SYNCS.PHASECHK.TRANS64.TRYWAIT P0, [R3+URZ+0x33460], R4 ;  /* 0x03346004030075a7 */ /* 0x0044e4000800017f */
[----:B---3--:R-:W-:Y:S05]  /*2a5a0*/  @!P0 NANOSLEEP.SYNCS 0x989680 ;  /* 0x009896800000895d */ /* 0x008fea0003900000 */
[----:B------:R-:W3:Y:S02]  /*2a5b0*/  @!P0 SYNCS.PHASECHK.TRANS64 P0, [R3+URZ+0x33460], R4 ;  /* 0x03346004030085a7 */ /* 0x000ee4000800007f */
[----:B---3--:R-:W-:Y:S05]  /*2a5c0*/  @!P0 BRA `(.L_x_4624) ;  /* 0xfffffffc00f08947 */ /* 0x008fea000383ffff */
[----:B------:R-:W-:Y:S05]  /*2a5d0*/  BRA `(.L_x_4709) ;  /* 0xffffffc000307947 */ /* 0x000fea000383ffff */
.L_x_4631:
[----:B---3--:R3:W4:Y:S02]  /*2a5e0*/  SYNCS.PHASECHK.TRANS64.TRYWAIT P1, [R0+URZ+0x33470], R2 ;  /* 0x03347002000075a7 */ /* 0x008724000802017f */
[----:B----4-:R-:W-:Y:S05]  /*2a5f0*/  @!P1 NANOSLEEP.SYNCS 0x989680 ;  /* 0x009896800000995d */ /* 0x010fea0003900000 */
[----:B------:R-:W4:Y:S02]  /*2a600*/  @!P1 SYNCS.PHASECHK.TRANS64 P1, [R0+URZ+0x33470], R2 ;  /* 0x03347002000095a7 */ /* 0x000f24000802007f */
[----:B----4-:R-:W-:Y:S05]  /*2a610*/  @!P1 BRA `(.L_x_4631) ;  /* 0xfffffffc00f09947 */ /* 0x010fea000383ffff */
[----:B------:R-:W-:Y:S05]  /*2a620*/  BRA `(.L_x_4710) ;  /* 0xffffffcc00c07947 */ /* 0x000fea000383ffff */
.L_x_4633:
[----:B---3--:R3:W4:Y:S02]  /*2a630*/  SYNCS.PHASECHK.TRANS64.TRYWAIT P1, [R0+URZ+0x33460], R2 ;  /* 0x03346002000075a7 */ /* 0x008724000802017f */
[----:B----4-:R-:W-:Y:S05]  /*2a640*/  @!P1 NANOSLEEP.SYNCS 0x989680 ;  /* 0x009896800000995d */ /* 0x010fea0003900000 */
[----:B------:R-:W4:Y:S02]  /*2a650*/  @!P1 SYNCS.PHASECHK.TRANS64 P1, [R0+URZ+0x33460], R2 ;  /* 0x03346002000095a7 */ /* 0x000f24000802007f */
[----:B----4-:R-:W-:Y:S05]  /*2a660*/  @!P1 BRA `(.L_x_4633) ;  /* 0xfffffffc00f09947 */ /* 0x010fea000383ffff */
[----:B------:R-:W-:Y:S05]  /*2a670*/  BRA `(.L_x_4711) ;  /* 0xffffffcc00c87947 */ /* 0x000fea000383ffff */
.L_x_4637:
[----:B------:R-:W-:Y:S01]  /*2a680*/  BSSY B0, `(.L_x_4712) ;  /* 0x0000008000007945 */ /* 0x000fe20003800000 */
[----:B------:R-:W-:Y:S02]  /*2a690*/  IMAD.MOV.U32 R13, RZ, RZ, R16 ;  /* 0x000000ffff0d7224 */ /* 0x000fe400078e0010 */
[----:B------:R-:W-:Y:S02]  /*2a6a0*/  IMAD.MOV.U32 R12, RZ, RZ, RZ ;  /* 0x000000ffff0c7224 */ /* 0x000fe400078e00ff */
[----:B------:R-:W-:Y:S02]  /*2a6b0*/  IMAD.MOV.U32 R11, RZ, RZ, 0x1f ;  /* 0x0000001fff0b7424 */ /* 0x000fe400078e00ff */
[----:B------:R-:W-:-:S07]  /*2a6c0*/  IMAD.MOV.U32 R15, RZ, RZ, -0x1 ;  /* 0xffffffffff0f7424 */ /* 0x000fce00078e00ff */
[----:B-1----:R-:W-:Y:S05]  /*2a6d0*/  WARPSYNC.COLLECTIVE R15, `(.L_x_4713) ;  /* 0x000000000f087348 */ /* 0x002fea0003c00000 */
[----:B------:R0:W2:Y:S02]  /*2a6e0*/  SHFL.IDX P6, R14, R13, R12, R11 ;  /* 0x0000000c0d0e7389 */ /* 0x0000a400000c000b */
[----:B012---:R-:W-:Y:S01]  /*2a6f0*/  ENDCOLLECTIVE ;  /* 0x000000000000791b */ /* 0x007fe20003800000 */
.L_x_4713:
[----:B------:R-:W-:Y:S05]  /*2a700*/  BSYNC B0 ;  /* 0x0000000000007941 */ /* 0x000fea0003800000 */
.L_x_4712:
        /* <DEDUP_REMOVED lines=9> */
.L_x_4714:
        /* <DEDUP_REMOVED lines=18> */
.L_x_4715:
        /* <DEDUP_REMOVED lines=8> */
.L_x_4716:
        /* <DEDUP_REMOVED lines=8> */
.L_x_4717:
        /* <DEDUP_REMOVED lines=8> */
.L_x_4718:
        /* <DEDUP_REMOVED lines=8> */
.L_x_4719:
        /* <DEDUP_REMOVED lines=9> */
.L_x_4720:
[----:B------:R-:W-:Y:S01]  /*2ab50*/  IMAD.MOV.U32 R16, RZ, RZ, R14 ;  /* 0x000000ffff107224 */ /* 0x000fe200078e000e */
[----:B------:R-:W-:Y:S06]  /*2ab60*/  BRA `(.L_x_4721) ;  /* 0xffffffd8007c7947 */ /* 0x000fec000383ffff */
.L_x_4642:
[----:B------:R-:W-:Y:S01]  /*2ab70*/  BSSY B0, `(.L_x_4722) ;  /* 0x0000008000007945 */ /* 0x000fe20003800000 */
[----:B-----5:R-:W-:Y:S02]  /*2ab80*/  IMAD.MOV.U32 R13, RZ, RZ, R2 ;  /* 0x000000ffff0d7224 */ /* 0x020fe400078e0002 */
[----:B------:R-:W-:Y:S02]  /*2ab90*/  IMAD.MOV.U32 R12, RZ, RZ, 0x1 ;  /* 0x00000001ff0c7424 */ /* 0x000fe400078e00ff */
[----:B------:R-:W-:Y:S02]  /*2aba0*/  IMAD.MOV.U32 R11, RZ, RZ, RZ ;  /* 0x000000ffff0b7224 */ /* 0x000fe400078e00ff */
[----:B------:R-:W-:-:S07]  /*2abb0*/  IMAD.MOV.U32 R15, RZ, RZ, -0x1 ;  /* 0xffffffffff0f7424 */ /* 0x000fce00078e00ff */
[----:B01----:R-:W-:Y:S05]  /*2abc0*/  WARPSYNC.COLLECTIVE R15, `(.L_x_4723) ;  /* 0x000000000f087348 */ /* 0x003fea0003c00000 */
[----:B------:R2:W3:Y:S02]  /*2abd0*/  SHFL.UP P6, R14, R13, R12, R11 ;  /* 0x0400000c0d0e7389 */ /* 0x0004e400000c000b */
[----:B0123--:R-:W-:Y:S01]  /*2abe0*/  ENDCOLLECTIVE ;  /* 0x000000000000791b */ /* 0x00ffe20003800000 */
.L_x_4723:
[----:B------:R-:W-:Y:S05]  /*2abf0*/  BSYNC B0 ;  /* 0x0000000000007941 */ /* 0x000fea0003800000 */
.L_x_4722:
        /* <DEDUP_REMOVED lines=10> */
.L_x_4724:
        /* <DEDUP_REMOVED lines=8> */
.L_x_4725:
        /* <DEDUP_REMOVED lines=8> */
.L_x_4726:
        /* <DEDUP_REMOVED lines=8> */
.L_x_4727:
        /* <DEDUP_REMOVED lines=9> */
.L_x_4728:
[----:B------:R-:W-:Y:S01]  /*2aeb0*/  IMAD.MOV.U32 R16, RZ, RZ, R14 ;  /* 0x000000ffff107224 */ /* 0x000fe200078e000e */
[----:B------:R-:W-:Y:S06]  /*2aec0*/  BRA `(.L_x_4729) ;  /* 0xffffffd800407947 */ /* 0x000fec000383ffff */
.L_x_4644:
[----:B------:R-:W-:Y:S01]  /*2aed0*/  BSSY B0, `(.L_x_4730) ;  /* 0x0000006000007945 */ /* 0x000fe20003800000 */
[----:B------:R-:W-:Y:S01]  /*2aee0*/  PLOP3.LUT P6, PT, P6, PT, PT, 0x8, 0x0 ;  /* 0x000000000000781c */ /* 0x000fe200037ce170 */
[----:B------:R-:W-:-:S12]  /*2aef0*/  IMAD.MOV.U32 R15, RZ, RZ, -0x1 ;  /* 0xffffffffff0f7424 */ /* 0x000fd800078e00ff */
[----:B01----:R-:W-:Y:S05]  /*2af00*/  WARPSYNC.COLLECTIVE R15, `(.L_x_4731) ;  /* 0x000000000f087348 */ /* 0x003fea0003c00000 */
[----:B------:R-:W-:Y:S01]  /*2af10*/  VOTE.ANY R14, PT, P6 ;  /* 0x00000000000e7806 */ /* 0x000fe200030e0100 */
[----:B01----:R-:W-:Y:S06]  /*2af20*/  ENDCOLLECTIVE ;  /* 0x000000000000791b */ /* 0x003fec0003800000 */
.L_x_4731:
[----:B------:R-:W-:Y:S05]  /*2af30*/  BSYNC B0 ;  /* 0x0000000000007941 */ /* 0x000fea0003800000 */
.L_x_4730:
        /* <DEDUP_REMOVED lines=9> */
.L_x_4732:
[----:B------:R-:W-:Y:S01]  /*2afd0*/  IMAD.MOV.U32 R17, RZ, RZ, R14 ;  /* 0x000000ffff117224 */ /* 0x000fe200078e000e */
[----:B------:R-:W-:Y:S06]  /*2afe0*/  BRA `(.L_x_4733) ;  /* 0xffffffd800307947 */ /* 0x000fec000383ffff */
.L_x_4646:
[----:B------:R-:W-:Y:S01]  /*2aff0*/  BSSY B0, `(.L_x_4734) ;  /* 0x0000007000007945 */ /* 0x000fe20003800000 */
[----:B------:R-:W-:Y:S02]  /*2b000*/  IMAD.MOV.U32 R13, RZ, RZ, R3 ;  /* 0x000000ffff0d7224 */ /* 0x000fe400078e0003 */
[----:B------:R-:W-:Y:S02]  /*2b010*/  IMAD.MOV.U32 R11, RZ, RZ, 0x1f ;  /* 0x0000001fff0b7424 */ /* 0x000fe400078e00ff */
[----:B------:R-:W-:-:S07]  /*2b020*/  IMAD.MOV.U32 R15, RZ, RZ, -0x1 ;  /* 0xffffffffff0f7424 */ /* 0x000fce00078e00ff */
[----:B0123--:R-:W-:Y:S05]  /*2b030*/  WARPSYNC.COLLECTIVE R15, `(.L_x_4735) ;  /* 0x000000000f087348 */ /* 0x00ffea0003c00000 */
[----:B------:R4:W0:Y:S02]  /*2b040*/  SHFL.IDX P6, R14, R13, R12, R11 ;  /* 0x0000000c0d0e7389 */ /* 0x00082400000c000b */
[----:B01234-:R-:W-:Y:S01]  /*2b050*/  ENDCOLLECTIVE ;  /* 0x000000000000791b */ /* 0x01ffe20003800000 */
.L_x_4735:
[----:B------:R-:W-:Y:S05]  /*2b060*/  BSYNC B0 ;  /* 0x0000000000007941 */ /* 0x000fea0003800000 */
.L_x_4734:
[----:B------:R-:W-:Y:S01]  /*2b070*/  IMAD.MOV.U32 R3, RZ, RZ, R14 ;  /* 0x000000ffff037224 */ /* 0x000fe200078e000e */
[----:B------:R-:W-:Y:S06]  /*2b080*/  BRA `(.L_x_4736) ;  /* 0xffffffd800247947 */ /* 0x000fec000383ffff */
.L_x_4650:
[----:B0-----:R0:W2:Y:S02]  /*2b090*/  SYNCS.PHASECHK.TRANS64.TRYWAIT P0, [R0+URZ+0x33420], R3 ;  /* 0x03342003000075a7 */ /* 0x0010a4000800017f */
[----:B--2---:R-:W-:Y:S05]  /*2b0a0*/  @!P0 NANOSLEEP.SYNCS 0x989680 ;  /* 0x009896800000895d */ /* 0x004fea0003900000 */
[----:B------:R-:W2:Y:S02]  /*2b0b0*/  @!P0 SYNCS.PHASECHK.TRANS64 P0, [R0+URZ+0x33420], R3 ;  /* 0x03342003000085a7 */ /* 0x000ea4000800007f */
[----:B--2---:R-:W-:Y:S05]  /*2b0c0*/  @!P0 BRA `(.L_x_4650) ;  /* 0xfffffffc00f08947 */ /* 0x004fea000383ffff */
[----:B------:R-:W-:Y:S05]  /*2b0d0*/  BRA `(.L_x_4737) ;  /* 0xffffffdc00a87947 */ /* 0x000fea000383ffff */
.L_x_4651:
[----:B------:R-:W2:Y:S01]  /*2b0e0*/  S2R R2, SR_TID.X ;  /* 0x0000000000027919 */ /* 0x000ea20000002100 */
[----:B------:R-:W-:Y:S01]  /*2b0f0*/  BSSY B0, `(.L_x_4738) ;  /* 0x000000a000007945 */ /* 0x000fe20003800000 */
[----:B------:R-:W-:Y:S02]  /*2b100*/  IMAD.MOV.U32 R12, RZ, RZ, RZ ;  /* 0x000000ffff0c7224 */ /* 0x000fe400078e00ff */
        /* <DEDUP_REMOVED lines=8> */
.L_x_4739:
[----:B------:R-:W-:Y:S05]  /*2b190*/  BSYNC B0 ;  /* 0x0000000000007941 */ /* 0x000fea0003800000 */
.L_x_4738:
[----:B------:R-:W-:Y:S05]  /*2b1a0*/  BRA `(.L_x_4740) ;  /* 0xffffffdc00907947 */ /* 0x000fea000383ffff */
.L_x_4654:
[----:B------:R-:W-:Y:S01]  /*2b1b0*/  BSSY B1, `(.L_x_4741) ;  /* 0x0000006000017945 */ /* 0x000fe20003800000 */
[----:B------:R-:W-:-:S07]  /*2b1c0*/  IMAD.MOV.U32 R15, RZ, RZ, -0x1 ;  /* 0xffffffffff0f7424 */ /* 0x000fce00078e00ff */
[----:B012---:R-:W-:Y:S05]  /*2b1d0*/  WARPSYNC.COLLECTIVE R15, `(.L_x_4742) ;  /* 0x000000000f0c7348 */ /* 0x007fea0003c00000 */
[----:B------:R-:W-:Y:S02]  /*2b1e0*/  ELECT P6, UR62, PT ;  /* 0x00000000003e782f */ /* 0x000fe400038c0000 */
[----:B------:R-:W-:Y:S01]  /*2b1f0*/  MOV R14, UR62 ;  /* 0x0000003e000e7c02 */ /* 0x000fe20008000f00 */
[----:B012---:R-:W-:Y:S10]  /*2b200*/  ENDCOLLECTIVE ;  /* 0x000000000000791b */ /* 0x007ff40003800000 */
.L_x_4742:
[----:B------:R-:W-:Y:S05]  /*2b210*/  BSYNC B1 ;  /* 0x0000000000017941 */ /* 0x000fea0003800000 */
.L_x_4741:
[----:B------:R-:W-:Y:S05]  /*2b220*/  BRA `(.L_x_4743) ;  /* 0xffffffdc00887947 */ /* 0x000fea000383ffff */
.L_x_4656:
[----:B0-----:R0:W2:Y:S02]  /*2b230*/  SYNCS.PHASECHK.TRANS64.TRYWAIT P1, [R6+URZ], R5 ;  /* 0x00000005060075a7 */ /* 0x0010a4000802017f */
[----:B--2---:R-:W-:Y:S05]  /*2b240*/  @!P1 NANOSLEEP.SYNCS 0x989680 ;  /* 0x009896800000995d */ /* 0x004fea0003900000 */
[----:B------:R-:W2:Y:S02]  /*2b250*/  @!P1 SYNCS.PHASECHK.TRANS64 P1, [R6+URZ], R5 ;  /* 0x00000005060095a7 */ /* 0x000ea4000802007f */
[----:B--2---:R-:W-:Y:S05]  /*2b260*/  @!P1 BRA `(.L_x_4656) ;  /* 0xfffffffc00f09947 */ /* 0x004fea000383ffff */
[----:B------:R-:W-:Y:S05]  /*2b270*/  BRA `(.L_x_4744) ;  /* 0xffffffdc00c47947 */ /* 0x000fea000383ffff */
.L_x_4657:
[----:B--2---:R2:W3:Y:S02]  /*2b280*/  SYNCS.PHASECHK.TRANS64.TRYWAIT P1, [R7+URZ], R2 ;  /* 0x00000002070075a7 */ /* 0x0044e4000802017f */
[----:B---3--:R-:W-:Y:S05]  /*2b290*/  @!P1 NANOSLEEP.SYNCS 0x989680 ;  /* 0x009896800000995d */ /* 0x008fea0003900000 */
[----:B------:R-:W3:Y:S02]  /*2b2a0*/  @!P1 SYNCS.PHASECHK.TRANS64 P1, [R7+URZ], R2 ;  /* 0x00000002070095a7 */ /* 0x000ee4000802007f */
[----:B---3--:R-:W-:Y:S05]  /*2b2b0*/  @!P1 BRA `(.L_x_4657) ;  /* 0xfffffffc00f09947 */ /* 0x008fea000383ffff */
[----:B------:R-:W-:Y:S05]  /*2b2c0*/  BRA `(.L_x_4745) ;  /* 0xffffffdc00b87947 */ /* 0x000fea000383ffff */
.L_x_4659:
[----:B---3--:R3:W4:Y:S02]  /*2b2d0*/  SYNCS.PHASECHK.TRANS64.TRYWAIT P1, [R4+URZ+0x33460], R5 ;  /* 0x03346005040075a7 */ /* 0x008724000802017f */
[----:B----4-:R-:W-:Y:S05]  /*2b2e0*/  @!P1 NANOSLEEP.SYNCS 0x989680 ;  /* 0x009896800000995d */ /* 0x010fea0003900000 */
[----:B------:R-:W4:Y:S02]  /*2b2f0*/  @!P1 SYNCS.PHASECHK.TRANS64 P1, [R4+URZ+0x33460], R5 ;  /* 0x03346005040095a7 */ /* 0x000f24000802007f */
[----:B----4-:R-:W-:Y:S05]  /*2b300*/  @!P1 BRA `(.L_x_4659) ;  /* 0xfffffffc00f09947 */ /* 0x010fea000383ffff */
[----:B------:R-:W-:Y:S05]  /*2b310*/  BRA `(.L_x_4746) ;  /* 0xffffffdc00bc7947 */ /* 0x000fea000383ffff */
.L_x_4661:
[----:B----4-:R4:W0:Y:S02]  /*2b320*/  SYNCS.PHASECHK.TRANS64.TRYWAIT P1, [R3+URZ+0x33460], R2 ;  /* 0x03346002030075a7 */ /* 0x010824000802017f */
[----:B0-----:R-:W-:Y:S05]  /*2b330*/  @!P1 NANOSLEEP.SYNCS 0x989680 ;  /* 0x009896800000995d */ /* 0x001fea0003900000 */
[----:B------:R-:W0:Y:S02]  /*2b340*/  @!P1 SYNCS.PHASECHK.TRANS64 P1, [R3+URZ+0x33460], R2 ;  /* 0x03346002030095a7 */ /* 0x000e24000802007f */
[----:B0-----:R-:W-:Y:S05]  /*2b350*/  @!P1 BRA `(.L_x_4661) ;  /* 0xfffffffc00f09947 */ /* 0x001fea000383ffff */
[----:B------:R-:W-:Y:S05]  /*2b360*/  BRA `(.L_x_4747) ;  /* 0xffffffdc00bc7947 */ /* 0x000fea000383ffff */
.L_x_4663:
[----:B------:R0:W0:Y:S02]  /*2b370*/  SYNCS.PHASECHK.TRANS64.TRYWAIT P0, [R4+URZ+0x33480], R5 ;  /* 0x03348005040075a7 */ /* 0x000024000800017f */
[----:B0-----:R-:W-:Y:S05]  /*2b380*/  @!P0 NANOSLEEP.SYNCS 0x989680 ;  /* 0x009896800000895d */ /* 0x001fea0003900000 */
[----:B------:R-:W0:Y:S02]  /*2b390*/  @!P0 SYNCS.PHASECHK.TRANS64 P0, [R4+URZ+0x33480], R5 ;  /* 0x03348005040085a7 */ /* 0x000e24000800007f */
[----:B0-----:R-:W-:Y:S05]  /*2b3a0*/  @!P0 BRA `(.L_x_4663) ;  /* 0xfffffffc00f08947 */ /* 0x001fea000383ffff */
[----:B------:R-:W-:Y:S05]  /*2b3b0*/  BRA `(.L_x_4664) ;  /* 0xffffffdc00b87947 */ /* 0x000fea000383ffff */
        .type           $_ZN7cutlass13device_kernelIN5flash11enable_sm90INS1_16FlashAttnFwdSm90INS1_25CollectiveMainloopFwdSm90ILi2EN4cute5tupleIJNS5_1CILi1EEES8_S8_EEENS6_IJNS7_ILi128EEENS7_ILi160EEENS7_ILi192EEEEEELi192ENS_12float_e4m3_tEfNS_4arch4Sm90ELb0ELb1ELb0ELb1ELb0ELb1ELb0ELb1ELb1ELb1ELb0ELb0EEENS1_21CollectiveEpilogueFwdINS6_IJSA_SC_SB_EEES9_NS_10bfloat16_tESG_Li256ELb1ELb1ELb0ELb1EEENS1_36VarlenDynamicPersistentTileSchedulerILi128ELi160ELi256ELi128ELb0ELb1ELb1ELb1ELb0ELb1EEEEEEEEEvNT_6ParamsE$_ZZN5flash25CollectiveMainloopFwdSm90ILi2EN4cute5tupleIJNS1_1CILi1EEES4_S4_EEENS2_IJNS3_ILi128EEENS3_ILi160EEENS3_ILi192EEEEEELi192EN7cutlass12float_e4m3_tEfNSA_4arch4Sm90ELb0ELb1ELb0ELb1ELb0ELb1ELb0ELb1ELb1ELb1ELb0ELb0EE12store_kv_newINS_16FlashAttnFwdSm90ISE_NS_21CollectiveEpilogueFwdINS2_IJS6_S8_S7_EEES5_NSA_10bfloat16_tESD_Li256ELb1ELb1ELb0ELb1EEENS_36VarlenDynamicPersistentTileSchedulerILi128ELi160ELi256ELi128ELb0ELb1ELb1ELb1ELb0ELb1EEEE13SharedStorageEEEbRKNSE_6ParamsENSA_25PipelineTmaAsyncNoClusterILi2ENSA_16PipelineTmaAsyncILi2EEEEESV_RNSA_13PipelineStateILj2EEEiRT_RKNS_16SeqlenInfoQKNewKILb1ELb1EEENS2_IJiiiiEEEENKUliRKT_E_clISX_EEDaiS18_,@function
        .size           $_ZN7cutlass13device_kernelIN5flash11enable_sm90INS1_16FlashAttnFwdSm90INS1_25CollectiveMainloopFwdSm90ILi2EN4cute5tupleIJNS5_1CILi1EEES8_S8_EEENS6_IJNS7_ILi128EEENS7_ILi160EEENS7_ILi192EEEEEELi192ENS_12float_e4m3_tEfNS_4arch4Sm90ELb0ELb1ELb0ELb1ELb0ELb1ELb0ELb1ELb1ELb1ELb0ELb0EEENS1_21CollectiveEpilogueFwdINS6_IJSA_SC_SB_EEES9_NS_10bfloat16_tESG_Li256ELb1ELb1ELb0ELb1EEENS1_36VarlenDynamicPersistentTileSchedulerILi128ELi160ELi256ELi128ELb0ELb1ELb1ELb1ELb0ELb1EEEEEEEEEvNT_6ParamsE$_ZZN5flash25CollectiveMainloopFwdSm90ILi2EN4cute5tupleIJNS1_1CILi1EEES4_S4_EEENS2_IJNS3_ILi128EEENS3_ILi160EEENS3_ILi192EEEEEELi192EN7cutlass12float_e4m3_tEfNSA_4arch4Sm90ELb0ELb1ELb0ELb1ELb0ELb1ELb0ELb1ELb1ELb1ELb0ELb0EE12store_kv_newINS_16FlashAttnFwdSm90ISE_NS_21CollectiveEpilogueFwdINS2_IJS6_S8_S7_EEES5_NSA_10bfloat16_tESD_Li256ELb1ELb1ELb0ELb1EEENS_36VarlenDynamicPersistentTileSchedulerILi128ELi160ELi256ELi128ELb0ELb1ELb1ELb1ELb0ELb1EEEE13SharedStorageEEEbRKNSE_6ParamsENSA_25PipelineTmaAsyncNoClusterILi2ENSA_16PipelineTmaAsyncILi2EEEEESV_RNSA_13PipelineStateILj2EEEiRT_RKNS_16SeqlenInfoQKNewKILb1ELb1EEENS2_IJiiiiEEEENKUliRKT_E_clISX_EEDaiS18_,(.L_x_12965 - $_ZN7cutlass13device_kernelIN5flash11enable_sm90INS1_16FlashAttnFwdSm90INS1_25CollectiveMainloopFwdSm90ILi2EN4cute5tupleIJNS5_1CILi1EEES8_S8_EEENS6_IJNS7_ILi128EEENS7_ILi160EEENS7_ILi192EEEEEELi192ENS_12float_e4m3_tEfNS_4arch4Sm90ELb0ELb1ELb0ELb1ELb0ELb1ELb0ELb1ELb1ELb1ELb0ELb0EEENS1_21CollectiveEpilogueFwdINS6_IJSA_SC_SB_EEES9_NS_10bfloat16_tESG_Li256ELb1ELb1ELb0ELb1EEENS1_36VarlenDynamicPersistentTileSchedulerILi128ELi160ELi256ELi128ELb0ELb1ELb1ELb1ELb0ELb1EEEEEEEEEvNT_6ParamsE$_ZZN5flash25CollectiveMainloopFwdSm90ILi2EN4cute5tupleIJNS1_1CILi1EEES4_S4_EEENS2_IJNS3_ILi128EEENS3_ILi160EEENS3_ILi192EEEEEELi192EN7cutlass12float_e4m3_tEfNSA_4arch4Sm90ELb0ELb1ELb0ELb1ELb0ELb1ELb0ELb1ELb1ELb1ELb0ELb0EE12store_kv_newINS_16FlashAttnFwdSm90ISE_NS_21CollectiveEpilogueFwdINS2_IJS6_S8_S7_EEES5_NSA_10bfloat16_tESD_Li256ELb1ELb1ELb0ELb1EEENS_36VarlenDynamicPersistentTileSchedulerILi128ELi160ELi256ELi128ELb0ELb1ELb1ELb1ELb0ELb1EEEE13SharedStorageEEEbRKNSE_6ParamsENSA_25PipelineTmaAsyncNoClusterILi2ENSA_16PipelineTmaAsyncILi2EEEEESV_RNSA_13PipelineStateILj2EEEiRT_RKNS_16SeqlenInfoQKNewKILb1ELb1EEENS2_IJiiiiEEEENKUliRKT_E_clISX_EEDaiS18_)
$_ZN7cutlass13device_kernelIN5flash11enable_sm90INS1_16FlashAttnFwdSm90INS1_25CollectiveMainloopFwdSm90ILi2EN4cute5tupleIJNS5_1CILi1EEES8_S8_EEENS6_IJNS7_ILi128EEENS7_ILi160EEENS7_ILi192EEEEEELi192ENS_12float_e4m3_tEfNS_4arch4Sm90ELb0ELb1ELb0ELb1ELb0ELb1ELb0ELb1ELb1ELb1ELb0ELb0EEENS1_21CollectiveEpilogueFwdINS6_IJSA_SC_SB_EEES9_NS_10bfloat16_tESG_Li256ELb1ELb1ELb0ELb1EEENS1_36VarlenDynamicPersistentTileSchedulerILi128ELi160ELi256ELi128ELb0ELb1ELb1ELb1ELb0ELb1EEEEEEEEEvNT_6ParamsE$_ZZN5flash25CollectiveMainloopFwdSm90ILi2EN4cute5tupleIJNS1_1CILi1EEES4_S4_EEENS2_IJNS3_ILi128EEENS3_ILi160EEENS3_ILi192EEEEEELi192EN7cutlass12float_e4m3_tEfNSA_4arch4Sm90ELb0ELb1ELb0ELb1ELb0ELb1ELb0ELb1ELb1ELb1ELb0ELb0EE12store_kv_newINS_16FlashAttnFwdSm90ISE_NS_21CollectiveEpilogueFwdINS2_IJS6_S8_S7_EEES5_NSA_10bfloat16_tESD_Li256ELb1ELb1ELb0ELb1EEENS_36VarlenDynamicPersistentTileSchedulerILi128ELi160ELi256ELi128ELb0ELb1ELb1ELb1ELb0ELb1EEEE13SharedStorageEEEbRKNSE_6ParamsENSA_25PipelineTmaAsyncNoClusterILi2ENSA_16PipelineTmaAsyncILi2EEEEESV_RNSA_13PipelineStateILj2EEEiRT_RKNS_16SeqlenInfoQKNewKILb1ELb1EEENS2_IJiiiiEEEENKUliRKT_E_clISX_EEDaiS18_:
[----:B------:R-:W-:Y:S05]  /*2b3c0*/  YIELD ;  /* 0x0000000000007946 */ /* 0x000fea0003800000 */
[----:B------:R-:W-:Y:S02]  /*2b3d0*/  ULDC UR4, c[0x0][0x20] ;  /* 0x0000080000047ab9 */ /* 0x000fe40000000800 */
[----:B------:R-:W-:-:S05]  /*2b3e0*/  VIADD R7, R27, -UR4 ;  /* 0x800000041b077c36 */ /* 0x000fca0008000000 */
[----:B------:R-:W2:Y:S01]  /*2b3f0*/  LDL.64 R28, [R7+0x8] ;  /* 0x00000800071c7983 */ /* 0x000ea20000100a00 */
[----:B------:R-:W0:Y:S02]  /*2b400*/  LDC.64 R40, c[0x0][0x208] ;  /* 0x00008200ff287b82 */ /* 0x000e240000000a00 */
[----:B0-----:R-:W-:Y:S02]  /*2b410*/  R2UR UR6, R40 ;  /* 0x00000000280672ca */ /* 0x001fe400000e0000 */
[----:B------:R-:W-:-:S13]  /*2b420*/  R2UR UR7, R41 ;  /* 0x00000000290772ca */ /* 0x000fda00000e0000 */
[----:B--2---:R-:W2:Y:S01]  /*2b430*/  LD.E R3, desc[UR6][R28.64+0x174] ;  /* 0x000174061c037980 */ /* 0x004ea2000c101900 */
[----:B------:R-:W-:Y:S01]  /*2b440*/  BSSY B0, `(.L_x_4748) ;  /* 0x0001115000007945 */ /* 0x000fe20003800000 */
[----:B--2---:R-:W-:Y:S01]  /*2b450*/  ISETP.GE.AND P1, PT, R3, 0x1, PT ;  /* 0x000000010300780c */ /* 0x004fe20003f26270 */
[----:B------:R-:W-:-:S12]  /*2b460*/  VIADD R3, R13, -UR4 ;  /* 0x800000040d037c36 */ /* 0x000fd80008000000 */
[----:B------:R-:W-:Y:S05]  /*2b470*/  @!P1 BRA `(.L_x_4749) ;  /* 0x0000010400209947 */ /* 0x000fea0003800000 */
[----:B------:R-:W2:Y:S01]  /*2b480*/  LDL.64 R30, [R7+0x40] ;  /* 0x00004000071e7983 */ /* 0x000ea20000100a00 */
[C---:B------:R-:W-:Y:S02]  /*2b490*/  R2UR UR6, R40.reuse ;  /* 0x00000000280672ca */ /* 0x040fe400000e0000 */
[C---:B------:R-:W-:Y:S01]  /*2b4a0*/  R2UR UR7, R41.reuse ;  /* 0x00000000290772ca */ /* 0x040fe200000e0000 */
[----:B------:R0:W5:Y:S01]  /*2b4b0*/  LDL.64 R112, [R7+0x50] ;  /* 0x0000500007707983 */ /* 0x0001620000100a00 */
[----:B------:R-:W-:Y:S02]  /*2b4c0*/  R2UR UR4, R40 ;  /* 0x00000000280472ca */ /* 0x000fe400000e0000 */
[----:B------:R-:W-:-:S09]  /*2b4d0*/  R2UR UR5, R41 ;  /* 0x00000000290572ca */ /* 0x000fd200000e0000 */
[----:B------:R-:W3:Y:S04]  /*2b4e0*/  LD.E.U8 R28, desc[UR6][R28.64+0x190] ;  /* 0x000190061c1c7980 */ /* 0x000ee8000c101100 */
[----:B--2---:R-:W2:Y:S01]  /*2b4f0*/  LD.E.64 R114, desc[UR4][R30.64+0x10] ;  /* 0x000010041e727980 */ /* 0x004ea2000c101b00 */
[----:B------:R-:W-:-:S03]  /*2b500*/  SHF.R.S32.HI R99, RZ, 0x1f, R98 ;  /* 0x0000001fff637819 */ /* 0x000fc60000011462 */
[----:B------:R0:W5:Y:S04]  /*2b510*/  LD.E.64 R102, desc[UR4][R30.64+0x8] ;  /* 0x000008041e667980 */ /* 0x000168000c101b00 */
[----:B------:R0:W5:Y:S01]  /*2b520*/  LD.E.64 R100, desc[UR6][R30.64+0x18] ;  /* 0x000018061e647980 */ /* 0x000162000c101b00 */
[----:B---3--:R-:W-:Y:S01]  /*2b530*/  ISETP.NE.AND P1, PT, R28, RZ, PT ;  /* 0x000000ff1c00720c */ /* 0x008fe20003f25270 */
[-C--:B--2---:R-:W-:Y:S02]  /*2b540*/  IMAD R13, R115, R98.reuse, RZ ;  /* 0x00000062730d7224 */ /* 0x084fe400078e02ff */
[----:B------:R-:W-:-:S04]  /*2b550*/  IMAD.WIDE.U32 R90, R114, R98, RZ ;  /* 0x00000062725a7225 */ /* 0x000fc800078e00ff */
[----:B------:R-:W-:-:S04]  /*2b560*/  IMAD R13, R114, R99, R13 ;  /* 0x00000063720d7224 */ /* 0x000fc800078e020d */
[----:B------:R-:W-:Y:S02]  /*2b570*/  IMAD.IADD R89, R91, 0x1, R13 ;  /* 0x000000015b597824 */ /* 0x000fe400078e020d */
[----:B0-----:R-:W-:Y:S05]  /*2b580*/  @!P1 BRA `(.L_x_4750) ;  /* 0x0000007c005c9947 */ /* 0x001fea0003800000 */
[C---:B------:R-:W-:Y:S01]  /*2b590*/  R2UR UR6, R40.reuse ;  /* 0x00000000280672ca */ /* 0x040fe200000e0000 */
[----:B------:R0:W5:Y:S01]  /*2b5a0*/  LDL.64 R28, [R7+0x10] ;  /* 0x00001000071c7983 */ /* 0x0001620000100a00 */
[C---:B------:R-:W-:Y:S02]  /*2b5b0*/  R2UR UR7, R41.reuse ;  /* 0x00000000290772ca */ /* 0x040fe400000e0000 */
[----:B------:R-:W-:Y:S02]  /*2b5c0*/  R2UR UR4, R40 ;  /* 0x00000000280472ca */ /* 0x000fe400000e0000 */
[----:B------:R-:W-:-:S09]  /*2b5d0*/  R2UR UR5, R41 ;  /* 0x00000000290572ca */ /* 0x000fd200000e0000 */
[----:B-----5:R-:W2:Y:S04]  /*2b5e0*/  LD.E R31, desc[UR6][R112.64+0xc] ;  /* 0x00000c06701f7980 */ /* 0x020ea8000c101900 */
[----:B------:R-:W3:Y:S04]  /*2b5f0*/  LD.E R13, desc[UR4][R112.64+0x10] ;  /* 0x00001004700d7980 */ /* 0x000ee8000c101900 */
[----:B------:R-:W4:Y:S04]  /*2b600*/  LD.E.64 R34, desc[UR4][R112.64+0x60] ;  /* 0x0000600470227980 */ /* 0x000f28000c101b00 */
[----:B------:R-:W4:Y:S01]  /*2b610*/  LD.E.64 R46, desc[UR6][R112.64+0x80] ;  /* 0x00008006702e7980 */ /* 0x000f22000c101b00 */
[----:B------:R-:W-:-:S02]  /*2b620*/  R2UR UR8, R40 ;  /* 0x00000000280872ca */ /* 0x000fc400000e0000 */
[C---:B------:R-:W-:Y:S01]  /*2b630*/  R2UR UR9, R41.reuse ;  /* 0x00000000290972ca */ /* 0x040fe200000e0000 */
[----:B------:R0:W5:Y:S01]  /*2b640*/  LD.E.64 R44, desc[UR6][R112.64+0x68] ;  /* 0x00006806702c7980 */ /* 0x000162000c101b00 */
[C---:B------:R-:W-:Y:S02]  /*2b650*/  R2UR UR10, R40.reuse ;  /* 0x00000000280a72ca */ /* 0x040fe400000e0000 */
[C---:B------:R-:W-:Y:S02]  /*2b660*/  R2UR UR11, R41.reuse ;  /* 0x00000000290b72ca */ /* 0x040fe400000e0000 */
[----:B------:R-:W-:Y:S02]  /*2b670*/  R2UR UR12, R40 ;  /* 0x00000000280c72ca */ /* 0x000fe400000e0000 */
[----:B------:R-:W-:Y:S01]  /*2b680*/  R2UR UR13, R41 ;  /* 0x00000000290d72ca */ /* 0x000fe200000e0000 */
[----:B------:R-:W-:Y:S01]  /*2b690*/  BSSY B2, `(.L_x_4751) ;  /* 0x0000058000027945 */ /* 0x000fe20003800000 */
[----:B------:R-:W-:-:S02]  /*2b6a0*/  CS2R R66, SRZ ;  /* 0x0000000000427805 */ /* 0x000fc4000001ff00 */
[----:B------:R-:W-:Y:S02]  /*2b6b0*/  CS2R R80, SRZ ;  /* 0x0000000000507805 */ /* 0x000fe4000001ff00 */
[----:B------:R-:W-:Y:S02]  /*2b6c0*/  CS2R R86, SRZ ;  /* 0x0000000000567805 */ /* 0x000fe4000001ff00 */
[----:B------:R-:W-:Y:S02]  /*2b6d0*/  CS2R R92, SRZ ;  /* 0x00000000005c7805 */ /* 0x000fe4000001ff00 */
[----:B------:R-:W-:Y:S01]  /*2b6e0*/  CS2R R108, SRZ ;  /* 0x00000000006c7805 */ /* 0x000fe2000001ff00 */
[----:B------:R0:W5:Y:S01]  /*2b6f0*/  LD.E.64 R48, desc[UR10][R112.64+0x88] ;  /* 0x0000880a70307980 */ /* 0x000162000c101b00 */
[----:B------:R-:W-:-:S03]  /*2b700*/  CS2R R114, SRZ ;  /* 0x0000000000727805 */ /* 0x000fc6000001ff00 */
[----:B------:R0:W5:Y:S01]  /*2b710*/  LD.E.U8 R105, desc[UR12][R112.64+0x18] ;  /* 0x0000180c70697980 */ /* 0x000162000c101100 */
[----:B------:R-:W-:Y:S02]  /*2b720*/  CS2R R68, SRZ ;  /* 0x0000000000447805 */ /* 0x000fe4000001ff00 */
[----:B------:R-:W-:Y:S02]  /*2b730*/  CS2R R82, SRZ ;  /* 0x0000000000527805 */ /* 0x000fe4000001ff00 */
[----:B------:R-:W-:Y:S02]  /*2b740*/  CS2R R84, SRZ ;  /* 0x0000000000547805 */ /* 0x000fe4000001ff00 */
[----:B------:R-:W-:Y:S02]  /*2b750*/  CS2R R94, SRZ ;  /* 0x00000000005e7805 */ /* 0x000fe4000001ff00 */
[----:B------:R-:W-:Y:S02]  /*2b760*/  CS2R R110, SRZ ;  /* 0x00000000006e7805 */ /* 0x000fe4000001ff00 */
[----:B------:R-:W-:Y:S01]  /*2b770*/  CS2R R116, SRZ ;  /* 0x0000000000747805 */ /* 0x000fe2000001ff00 */
[----:B--2---:R-:W-:Y:S01]  /*2b780*/  IMAD R31, R98, -0xa0, R31 ;  /* 0xffffff60621f7824 */ /* 0x004fe200078e021f */
[----:B---3--:R-:W-:-:S04]  /*2b790*/  LEA.HI R13, R13, R13, RZ, 0x1 ;  /* 0x0000000d0d0d7211 */ /* 0x008fc800078f08ff */
[----:B------:R-:W-:Y:S02]  /*2b7a0*/  VIMNMX R52, R31, 0xa0, PT ;  /* 0x000000a01f347848 */ /* 0x000fe40003fe0100 */
[----:B------:R-:W-:Y:S01]  /*2b7b0*/  SHF.R.S32.HI R13, RZ, 0x1, R13 ;  /* 0x00000001ff0d7819 */ /* 0x000fe2000001140d */
[----:B----4-:R-:W-:Y:S01]  /*2b7c0*/  IMAD R33, R35, R98, RZ ;  /* 0x0000006223217224 */ /* 0x010fe200078e02ff */
[----:B------:R0:W5:Y:S02]  /*2b7d0*/  LD.E.64 R30, desc[UR4][R112.64+0x58] ;  /* 0x00005804701e7980 */ /* 0x000164000c101b00 */
[----:B------:R-:W-:Y:S01]  /*2b7e0*/  ISETP.GE.AND P1, PT, R13, R52, PT ;  /* 0x000000340d00720c */ /* 0x000fe20003f26270 */
[----:B------:R-:W-:Y:S02]  /*2b7f0*/  IMAD R37, R47, R98, RZ ;  /* 0x000000622f257224 */ /* 0x000fe400078e02ff */
[-C--:B------:R-:W-:Y:S02]  /*2b800*/  IMAD R35, R34, R99.reuse, R33 ;  /* 0x0000006322237224 */ /* 0x080fe400078e0221 */
[----:B------:R-:W-:-:S02]  /*2b810*/  IMAD R37, R46, R99, R37 ;  /* 0x000000632e257224 */ /* 0x000fc400078e0225 */
[----:B------:R-:W-:-:S04]  /*2b820*/  IMAD.WIDE.U32 R74, R34, R98, RZ ;  /* 0x00000062224a7225 */ /* 0x000fc800078e00ff */
[----:B------:R-:W-:Y:S02]  /*2b830*/  IMAD.WIDE.U32 R118, R46, R98, RZ ;  /* 0x000000622e767225 */ /* 0x000fe400078e00ff */
[----:B------:R0:W5:Y:S01]  /*2b840*/  LD.E.64 R46, desc[UR8][R112.64+0x78] ;  /* 0x00007808702e7980 */ /* 0x000162000c101b00 */
[----:B------:R-:W-:Y:S01]  /*2b850*/  CS2R R32, SRZ ;  /* 0x0000000000207805 */ /* 0x000fe2000001ff00 */
[----:B------:R-:W-:Y:S02]  /*2b860*/  IMAD.IADD R99, R75, 0x1, R35 ;  /* 0x000000014b637824 */ /* 0x000fe400078e0223 */
[----:B------:R-:W-:Y:S02]  /*2b870*/  VIADD R13, R13, 0x80 ;  /* 0x000000800d0d7836 */ /* 0x000fe40000000000 */
[----:B------:R-:W-:Y:S01]  /*2b880*/  IMAD.IADD R37, R119, 0x1, R37 ;  /* 0x0000000177257824 */ /* 0x000fe200078e0225 */
[----:B------:R-:W-:Y:S06]  /*2b890*/  @P1 BRA `(.L_x_4752) ;  /* 0x0000000000dc1947 */ /* 0x000fec0003800000 */
[----:B-----5:R-:W-:Y:S02]  /*2b8a0*/  LOP3.LUT R34, R105, 0x1, RZ, 0xc0, !PT ;  /* 0x0000000169227812 */ /* 0x020fe400078ec0ff */
[----:B------:R-:W-:Y:S02]  /*2b8b0*/  CS2R R114, SRZ ;  /* 0x0000000000727805 */ /* 0x000fe4000001ff00 */
[----:B------:R-:W-:Y:S02]  /*2b8c0*/  IADD3 R50, P3, R48, R118, RZ ;  /* 0x0000007630327210 */ /* 0x000fe40007f7e0ff */
[----:B------:R-:W-:Y:S02]  /*2b8d0*/  CS2R R116, SRZ ;  /* 0x0000000000747805 */ /* 0x000fe4000001ff00 */
[----:B------:R-:W-:Y:S02]  /*2b8e0*/  ISETP.NE.U32.AND P1, PT, R34, 0x1, PT ;  /* 0x000000012200780c */ /* 0x000fe40003f25070 */
[----:B------:R-:W-:Y:S01]  /*2b8f0*/  IADD3 R34, P2, R44, R74, RZ ;  /* 0x0000004a2c227210 */ /* 0x000fe20007f5e0ff */
[----:B------:R-:W-:-:S04]  /*2b900*/  IMAD.X R51, R49, 0x1, R37, P3 ;  /* 0x0000000131337824 */ /* 0x000fc800018e0625 */
[----:B------:R-:W-:-:S06]  /*2b910*/  IMAD.X R35, R45, 0x1, R99, P2 ;  /* 0x000000012d237824 */ /* 0x000fcc00010e0663 */
[C---:B------:R-:W-:Y:S02]  /*2b920*/  @!P1 R2UR UR4, R40.reuse ;  /* 0x00000000280492ca */ /* 0x040fe400000e0000 */
[C---:B------:R-:W-:Y:S02]  /*2b930*/  @!P1 R2UR UR5, R41.reuse ;  /* 0x00000000290592ca */ /* 0x040fe400000e0000 */
[----:B------:R-:W-:Y:S02]  /*2b940*/  @!P1 R2UR UR6, R40 ;  /* 0x00000000280692ca */ /* 0x000fe400000e0000 */
[----:B------:R-:W-:-:S09]  /*2b950*/  @!P1 R2UR UR7, R41 ;  /* 0x00000000290792ca */ /* 0x000fd200000e0000 */
[----:B------:R1:W5:Y:S04]  /*2b960*/  @!P1 LD.E.64 R114, desc[UR4][R34.64] ;  /* 0x0000000422729980 */ /* 0x000368000c101b00 */
[----:B------:R1:W5:Y:S01]  /*2b970*/  @!P1 LD.E.64 R116, desc[UR6][R50.64] ;  /* 0x0000000632749980 */ /* 0x000362000c101b00 */
[----:B------:R-:W-:Y:S02]  /*2b980*/  R2P PR, R105, 0x3e ;  /* 0x0000003e69007804 */ /* 0x000fe40000000000 */
[----:B------:R-:W-:Y:S02]  /*2b990*/  CS2R R108, SRZ ;  /* 0x00000000006c7805 */ /* 0x000fe4000001ff00 */
[----:B------:R-:W-:Y:S02]  /*2b9a0*/  CS2R R92, SRZ ;  /* 0x00000000005c7805 */ /* 0x000fe4000001ff00 */
[----:B------:R-:W-:-:S02]  /*2b9b0*/  CS2R R86, SRZ ;  /* 0x0000000000567805 */ /* 0x000fc4000001ff00 */
[----:B------:R-:W-:Y:S02]  /*2b9c0*/  CS2R R80, SRZ ;  /* 0x0000000000507805 */ /* 0x000fe4000001ff00 */
[----:B------:R-:W-:Y:S02]  /*2b9d0*/  CS2R R66, SRZ ;  /* 0x0000000000427805 */ /* 0x000fe4000001ff00 */
[----:B------:R-:W-:Y:S02]  /*2b9e0*/  CS2R R110, SRZ ;  /* 0x00000000006e7805 */ /* 0x000fe4000001ff00 */
[C---:B------:R-:W-:Y:S02]  /*2b9f0*/  @P1 R2UR UR4, R40.reuse ;  /* 0x00000000280412ca */ /* 0x040fe400000e0000 */
[----:B------:R-:W-:Y:S02]  /*2ba00*/  @P1 R2UR UR5, R41 ;  /* 0x00000000290512ca */ /* 0x000fe400000e0000 */
[----:B------:R-:W-:-:S02]  /*2ba10*/  @P2 R2UR UR8, R40 ;  /* 0x00000000280822ca */ /* 0x000fc400000e0000 */
[C---:B------:R-:W-:Y:S02]  /*2ba20*/  @P2 R2UR UR9, R41.reuse ;  /* 0x00000000290922ca */ /* 0x040fe400000e0000 */
[C---:B------:R-:W-:Y:S02]  /*2ba30*/  @P3 R2UR UR12, R40.reuse ;  /* 0x00000000280c32ca */ /* 0x040fe400000e0000 */
[C---:B------:R-:W-:Y:S02]  /*2ba40*/  @P3 R2UR UR13, R41.reuse ;  /* 0x00000000290d32ca */ /* 0x040fe400000e0000 */
[----:B------:R-:W-:Y:S02]  /*2ba50*/  @P4 R2UR UR16, R40 ;  /* 0x00000000281042ca */ /* 0x000fe400000e0000 */
[----:B------:R-:W-:Y:S02]  /*2ba60*/  @P4 R2UR UR17, R41 ;  /* 0x00000000291142ca */ /* 0x000fe400000e0000 */
[----:B------:R-:W-:-:S02]  /*2ba70*/  CS2R R94, SRZ ;  /* 0x00000000005e7805 */ /* 0x000fc4000001ff00 */
[C---:B------:R-:W-:Y:S02]  /*2ba80*/  @P5 R2UR UR20, R40.reuse ;  /* 0x00000000281452ca */ /* 0x040fe400000e0000 */
[----:B------:R-:W-:Y:S02]  /*2ba90*/  CS2R R84, SRZ ;  /* 0x0000000000547805 */ /* 0x000fe4000001ff00 */
[----:B------:R-:W-:Y:S02]  /*2baa0*/  @P5 R2UR UR21, R41 ;  /* 0x00000000291552ca */ /* 0x000fe400000e0000 */
[----:B------:R-:W-:Y:S02]  /*2bab0*/  CS2R R82, SRZ ;  /* 0x0000000000527805 */ /* 0x000fe4000001ff00 */
[----:B------:R-:W-:Y:S02]  /*2bac0*/  @P1 R2UR UR6, R40 ;  /* 0x00000000280612ca */ /* 0x000fe400000e0000 */
[----:B------:R-:W-:-:S02]  /*2bad0*/  CS2R R68, SRZ ;  /* 0x0000000000447805 */ /* 0x000fc4000001ff00 */
[C---:B------:R-:W-:Y:S01]  /*2bae0*/  @P1 R2UR UR7, R41.reuse ;  /* 0x00000000290712ca */ /* 0x040fe200000e0000 */
[----:B------:R1:W5:Y:S01]  /*2baf0*/  @P1 LD.E.64 R108, desc[UR4][R34.64+0x10] ;  /* 0x00001004226c1980 */ /* 0x000362000c101b00 */
[C---:B------:R-:W-:Y:S02]  /*2bb00*/  @P2 R2UR UR10, R40.reuse ;  /* 0x00000000280a22ca */ /* 0x040fe400000e0000 */
[C---:B------:R-:W-:Y:S01]  /*2bb10*/  @P2 R2UR UR11, R41.reuse ;  /* 0x00000000290b22ca */ /* 0x040fe200000e0000 */
[----:B------:R1:W5:Y:S01]  /*2bb20*/  @P2 LD.E.64 R92, desc[UR8][R34.64+0x20] ;  /* 0x00002008225c2980 */ /* 0x000362000c101b00 */
[C---:B------:R-:W-:Y:S02]  /*2bb30*/  @P3 R2UR UR14, R40.reuse ;  /* 0x00000000280e32ca */ /* 0x040fe400000e0000 */
[----:B------:R-:W-:Y:S01]  /*2bb40*/  @P3 R2UR UR15, R41 ;  /* 0x00000000290f32ca */ /* 0x000fe200000e0000 */
[----:B------:R1:W5:Y:S01]  /*2bb50*/  @P3 LD.E.64 R86, desc[UR12][R34.64+0x30] ;  /* 0x0000300c22563980 */ /* 0x000362000c101b00 */
[----:B------:R-:W-:-:S02]  /*2bb60*/  @P4 R2UR UR18, R40 ;  /* 0x00000000281242ca */ /* 0x000fc400000e0000 */
[C---:B------:R-:W-:Y:S01]  /*2bb70*/  @P4 R2UR UR19, R41.reuse ;  /* 0x00000000291342ca */ /* 0x040fe200000e0000 */
[----:B------:R1:W5:Y:S01]  /*2bb80*/  @P4 LD.E.64 R80, desc[UR16][R34.64+0x40] ;  /* 0x0000401022504980 */ /* 0x000362000c101b00 */
[----:B------:R-:W-:Y:S02]  /*2bb90*/  @P5 R2UR UR22, R40 ;  /* 0x00000000281652ca */ /* 0x000fe400000e0000 */
[----:B------:R-:W-:Y:S01]  /*2bba0*/  @P5 R2UR UR23, R41 ;  /* 0x00000000291752ca */ /* 0x000fe200000e0000 */
[----:B------:R1:W5:Y:S04]  /*2bbb0*/  @P5 LD.E.64 R66, desc[UR20][R34.64+0x50] ;  /* 0x0000501422425980 */ /* 0x000368000c101b00 */
[----:B------:R1:W5:Y:S04]  /*2bbc0*/  @P1 LD.E.64 R110, desc[UR6][R50.64+0x10] ;  /* 0x00001006326e1980 */ /* 0x000368000c101b00 */
[----:B------:R1:W5:Y:S04]  /*2bbd0*/  @P2 LD.E.64 R94, desc[UR10][R50.64+0x20] ;  /* 0x0000200a325e2980 */ /* 0x000368000c101b00 */
[----:B------:R1:W5:Y:S04]  /*2bbe0*/  @P3 LD.E.64 R84, desc[UR14][R50.64+0x30] ;  /* 0x0000300e32543980 */ /* 0x000368000c101b00 */
[----:B------:R1:W5:Y:S04]  /*2bbf0*/  @P4 LD.E.64 R82, desc[UR18][R50.64+0x40] ;  /* 0x0000401232524980 */ /* 0x000368000c101b00 */
[----:B------:R1:W5:Y:S02]  /*2bc00*/  @P5 LD.E.64 R68, desc[UR22][R50.64+0x50] ;  /* 0x0000501632445980 */ /* 0x000364000c101b00 */
.L_x_4752:
[----:B------:R-:W-:Y:S05]  /*2bc10*/  BSYNC B2 ;  /* 0x0000000000027941 */ /* 0x000fea0003800000 */
.L_x_4751:
[----:B------:R-:W-:Y:S01]  /*2bc20*/  ISETP.GE.AND P1, PT, R13, R52, PT ;  /* 0x000000340d00720c */ /* 0x000fe20003f26270 */
[----:B------:R-:W-:Y:S01]  /*2bc30*/  BSSY B2, `(.L_x_4753) ;  /* 0x0000044000027945 */ /* 0x000fe20003800000 */
[----:B------:R-:W-:Y:S02]  /*2bc40*/  CS2R R52, SRZ ;  /* 0x0000000000347805 */ /* 0x000fe4000001ff00 */
[----:B------:R-:W-:Y:S02]  /*2bc50*/  CS2R R54, SRZ ;  /* 0x0000000000367805 */ /* 0x000fe4000001ff00 */
[----:B------:R-:W-:Y:S02]  /*2bc60*/  CS2R R58, SRZ ;  /* 0x00000000003a7805 */ /* 0x000fe4000001ff00 */
[----:B------:R-:W-:Y:S02]  /*2bc70*/  CS2R R62, SRZ ;  /* 0x00000000003e7805 */ /* 0x000fe4000001ff00 */
[----:B------:R-:W-:-:S02]  /*2bc80*/  CS2R R70, SRZ ;  /* 0x0000000000467805 */ /* 0x000fc4000001ff00 */
[----:B-1----:R-:W-:Y:S02]  /*2bc90*/  CS2R R34, SRZ ;  /* 0x0000000000227805 */ /* 0x002fe4000001ff00 */
[----:B------:R-:W-:Y:S02]  /*2bca0*/  CS2R R50, SRZ ;  /* 0x0000000000327805 */ /* 0x000fe4000001ff00 */
[----:B------:R-:W-:Y:S02]  /*2bcb0*/  CS2R R56, SRZ ;  /* 0x0000000000387805 */ /* 0x000fe4000001ff00 */
[----:B------:R-:W-:Y:S02]  /*2bcc0*/  CS2R R60, SRZ ;  /* 0x00000000003c7805 */ /* 0x000fe4000001ff00 */
[----:B------:R-:W-:Y:S02]  /*2bcd0*/  CS2R R64, SRZ ;  /* 0x0000000000407805 */ /* 0x000fe4000001ff00 */
[----:B------:R-:W-:Y:S01]  /*2bce0*/  CS2R R72, SRZ ;  /* 0x0000000000487805 */ /* 0x000fe2000001ff00 */
[----:B------:R-:W-:Y:S06]  /*2bcf0*/  @P1 BRA `(.L_x_4754) ;  /* 0x0000000000dc1947 */ /* 0x000fec0003800000 */
[----:B-----5:R-:W-:Y:S02]  /*2bd00*/  LOP3.LUT R13, R105, 0x1, RZ, 0xc0, !PT ;  /* 0x00000001690d7812 */ /* 0x020fe400078ec0ff */
[----:B------:R-:W-:Y:S02]  /*2bd10*/  CS2R R70, SRZ ;  /* 0x0000000000467805 */ /* 0x000fe4000001ff00 */
[----:B------:R-:W-:Y:S02]  /*2bd20*/  IADD3 R74, P1, P2, R44, R30, R74 ;  /* 0x0000001e2c4a7210 */ /* 0x000fe40007a3e04a */
[----:B------:R-:W-:Y:S02]  /*2bd30*/  CS2R R72, SRZ ;  /* 0x0000000000487805 */ /* 0x000fe4000001ff00 */
[----:B------:R-:W-:Y:S02]  /*2bd40*/  ISETP.NE.U32.AND P5, PT, R13, 0x1, PT ;  /* 0x000000010d00780c */ /* 0x000fe40003fa5070 */
[----:B------:R-:W-:-:S02]  /*2bd50*/  IADD3 R118, P3, P4, R48, R46, R118 ;  /* 0x0000002e30767210 */ /* 0x000fc40007c7e076 */
[----:B------:R-:W-:Y:S02]  /*2bd60*/  IADD3.X R75, R45, R31, R99, P1, P2 ;  /* 0x0000001f2d4b7210 */ /* 0x000fe40000fe4463 */
[----:B------:R-:W-:-:S07]  /*2bd70*/  IADD3.X R119, R49, R47, R37, P3, P4 ;  /* 0x0000002f31777210 */ /* 0x000fce0001fe8425 */
        /* <DEDUP_REMOVED lines=47> */
.L_x_4754:
[----:B------:R-:W-:Y:S05]  /*2c070*/  BSYNC B2 ;  /* 0x0000000000027941 */ /* 0x000fea0003800000 */
.L_x_4753:
[----:B------:R-:W-:Y:S01]  /*2c080*/  R2UR UR4, R40 ;  /* 0x00000000280472ca */ /* 0x000fe200000e0000 */
[----:B------:R2:W5:Y:S01]  /*2c090*/  LDL R13, [R3] ;  /* 0x00000000030d7983 */ /* 0x0005620000100800 */
[----:B------:R-:W-:-:S03]  /*2c0a0*/  R2UR UR5, R41 ;  /* 0x00000000290572ca */ /* 0x000fc600000e0000 */
[----:B-----5:R2:W5:Y:S10]  /*2c0b0*/  LDL R30, [R3+0x4] ;  /* 0x00000400031e7983 */ /* 0x0205740000100800 */
[----:B------:R-:W3:Y:S01]  /*2c0c0*/  LD.E R31, desc[UR4][R28.64+0x1c] ;  /* 0x00001c041c1f7980 */ /* 0x000ee2000c101900 */
[----:B------:R-:W-:Y:S01]  /*2c0d0*/  BSSY B2, `(.L_x_4755) ;  /* 0x0000005000027945 */ /* 0x000fe20003800000 */
[----:B---3--:R-:W-:-:S04]  /*2c0e0*/  LOP3.LUT R31, R31, 0x1, RZ, 0xfc, !PT ;  /* 0x000000011f1f7812 */ /* 0x008fc800078efcff */
[----:B------:R-:W-:-:S13]  /*2c0f0*/  ISETP.NE.AND P1, PT, R31, 0x3, PT ;  /* 0x000000031f00780c */ /* 0x000fda0003f25270 */
[----:B--2---:R-:W-:Y:S05]  /*2c100*/  @!P1 BRA `(.L_x_4756) ;  /* 0x0000000000049947 */ /* 0x004fea0003800000 */
[----:B------:R-:W-:Y:S01]  /*2c110*/  BPT.TRAP 0x1 ;  /* 0x000000040000795c */ /* 0x000fe20000300000 */
.L_x_4756:
[----:B------:R-:W-:Y:S05]  /*2c120*/  BSYNC B2 ;  /* 0x0000000000027941 */ /* 0x000fea0003800000 */
.L_x_4755:
[----:B------:R-:W-:Y:S02]  /*2c130*/  R2UR UR4, R40 ;  /* 0x00000000280472ca */ /* 0x000fe400000e0000 */
[----:B------:R-:W-:-:S13]  /*2c140*/  R2UR UR5, R41 ;  /* 0x00000000290572ca */ /* 0x000fda00000e0000 */
[----:B------:R-:W2:Y:S01]  /*2c150*/  LD.E.64 R28, desc[UR4][R28.64+0x8] ;  /* 0x000008041c1c7980 */ /* 0x000ea2000c101b00 */
[----:B-----5:R-:W-:Y:S01]  /*2c160*/  SHF.L.U32 R30, R30, 0x1f, RZ ;  /* 0x0000001f1e1e7819 */ /* 0x020fe200000006ff */
[----:B------:R-:W-:Y:S01]  /*2c170*/  BSSY B2, `(.L_x_4757) ;  /* 0x0000005000027945 */ /* 0x000fe20003800000 */
[----:B--2---:R-:W-:-:S05]  /*2c180*/  MOV R44, R28 ;  /* 0x0000001c002c7202 */ /* 0x004fca0000000f00 */
[----:B------:R-:W-:-:S04]  /*2c190*/  IMAD R13, R13, 0x8, R44 ;  /* 0x000000080d0d7824 */ /* 0x000fc800078e022c */
[----:B------:R-:W2:Y:S02]  /*2c1a0*/  SYNCS.PHASECHK.TRANS64.TRYWAIT P1, [R13+URZ], R30 ;  /* 0x0000001e0d0075a7 */ /* 0x000ea4000802017f */
[----:B--2---:R-:W-:Y:S05]  /*2c1b0*/  @!P1 BRA `(.L_x_4758) ;  /* 0x0000010400549947 */ /* 0x004fea0003800000 */
.L_x_4863:
[----:B------:R-:W-:Y:S05]  /*2c1c0*/  BSYNC B2 ;  /* 0x0000000000027941 */ /* 0x000fea0003800000 */
.L_x_4757:
[----:B------:R-:W3:Y:S04]  /*2c1d0*/  LDL.64 R48, [R7+0x50] ;  /* 0x0000500007307983 */ /* 0x000ee80000100a00 */
[----:B------:R-:W4:Y:S01]  /*2c1e0*/  LDL.64 R46, [R7+0x58] ;  /* 0x00005800072e7983 */ /* 0x000f220000100a00 */
[C---:B------:R-:W-:Y:S02]  /*2c1f0*/  R2UR UR4, R40.reuse ;  /* 0x00000000280472ca */ /* 0x040fe400000e0000 */
[C---:B------:R-:W-:Y:S01]  /*2c200*/  R2UR UR5, R41.reuse ;  /* 0x00000000290572ca */ /* 0x040fe200000e0000 */
[----:B--2---:R-:W2:Y:S01]  /*2c210*/  LDL R13, [R3] ;  /* 0x00000000030d7983 */ /* 0x004ea20000100800 */
[----:B------:R-:W-:Y:S02]  /*2c220*/  R2UR UR6, R40 ;  /* 0x00000000280672ca */ /* 0x000fe400000e0000 */
[----:B------:R-:W-:Y:S01]  /*2c230*/  R2UR UR7, R41 ;  /* 0x00000000290772ca */ /* 0x000fe200000e0000 */
[----:B------:R0:W5:Y:S08]  /*2c240*/  LDL.64 R44, [R7+0x38] ;  /* 0x00003800072c7983 */ /* 0x0001700000100a00 */
[----:B---3--:R-:W3:Y:S04]  /*2c250*/  LD.E R28, desc[UR4][R48.64+0x8] ;  /* 0x00000804301c7980 */ /* 0x008ee8000c101900 */
[----:B-1----:R-:W2:Y:S04]  /*2c260*/  LD.E R75, desc[UR4][R48.64+0xc] ;  /* 0x00000c04304b7980 */ /* 0x002ea8000c101900 */
[----:B----4-:R-:W4:Y:S01]  /*2c270*/  LD.E.64 R46, desc[UR6][R46.64] ;  /* 0x000000062e2e7980 */ /* 0x010f22000c101b00 */
[----:B------:R-:W-:Y:S01]  /*2c280*/  IMAD.MOV.U32 R99, RZ, RZ, 0x20 ;  /* 0x00000020ff637424 */ /* 0x000fe200078e00ff */
[----:B------:R-:W-:Y:S01]  /*2c290*/  BSSY B2, `(.L_x_4759) ;  /* 0x0000392000027945 */ /* 0x000fe20003800000 */
[----:B---3--:R-:W-:-:S04]  /*2c2a0*/  SHF.R.S32.HI R31, RZ, 0x1f, R28 ;  /* 0x0000001fff1f7819 */ /* 0x008fc8000001141c */
[----:B------:R-:W-:-:S04]  /*2c2b0*/  LEA.HI R29, R31, R28, RZ, 0x2 ;  /* 0x0000001c1f1d7211 */ /* 0x000fc800078f10ff */
[--C-:B------:R-:W-:Y:S02]  /*2c2c0*/  SHF.R.S32.HI R37, RZ, 0x2, R29.reuse ;  /* 0x00000002ff257819 */ /* 0x100fe4000001141d */
[----:B------:R-:W-:-:S04]  /*2c2d0*/  SHF.R.S32.HI R30, RZ, 0x1f, R29 ;  /* 0x0000001fff1e7819 */ /* 0x000fc8000001141d */
[----:B------:R-:W-:Y:S02]  /*2c2e0*/  LEA.HI R29, R30, R37, RZ, 0x2 ;  /* 0x000000251e1d7211 */ /* 0x000fe400078f10ff */
[----:B------:R-:W-:Y:S02]  /*2c2f0*/  LEA.HI R30, R28, R28, RZ, 0x1 ;  /* 0x0000001c1c1e7211 */ /* 0x000fe400078f08ff */
[----:B------:R-:W-:Y:S02]  /*2c300*/  LOP3.LUT R74, R29, 0xfffffffc, RZ, 0xc0, !PT ;  /* 0xfffffffc1d4a7812 */ /* 0x000fe400078ec0ff */
[----:B------:R-:W-:-:S03]  /*2c310*/  LOP3.LUT R29, R30, 0xffffffe, RZ, 0xc0, !PT ;  /* 0x0ffffffe1e1d7812 */ /* 0x000fc600078ec0ff */
[----:B------:R-:W-:Y:S01]  /*2c320*/  IMAD.IADD R74, R37, 0x1, -R74 ;  /* 0x00000001254a7824 */ /* 0x000fe200078e0a4a */
[----:B------:R-:W-:Y:S01]  /*2c330*/  SHF.R.S32.HI R105, RZ, 0x1, R30 ;  /* 0x00000001ff697819 */ /* 0x000fe2000001141e */
[----:B------:R-:W-:Y:S01]  /*2c340*/  IMAD.IADD R29, R28, 0x1, -R29 ;  /* 0x000000011c1d7824 */ /* 0x000fe200078e0a1d */
[----:B------:R-:W-:Y:S01]  /*2c350*/  LEA.HI R31, R31, R28, RZ, 0x4 ;  /* 0x0000001c1f1f7211 */ /* 0x000fe200078f20ff */
[----:B------:R-:W-:Y:S01]  /*2c360*/  IMAD.SHL.U32 R28, R74, 0x80, RZ ;  /* 0x000000804a1c7824 */ /* 0x000fe200078e00ff */
[----:B------:R-:W-:Y:S01]  /*2c370*/  LEA.HI R30, R30, R105, RZ, 0x1 ;  /* 0x000000691e1e7211 */ /* 0x000fe200078f08ff */
[----:B------:R-:W-:Y:S02]  /*2c380*/  IMAD.SHL.U32 R107, R29, 0x10, RZ ;  /* 0x000000101d6b7824 */ /* 0x000fe400078e00ff */
[----:B------:R-:W-:Y:S01]  /*2c390*/  IMAD.SHL.U32 R31, R31, 0x20, RZ ;  /* 0x000000201f1f7824 */ /* 0x000fe200078e00ff */
[----:B------:R-:W-:Y:S02]  /*2c3a0*/  LOP3.LUT R28, R28, 0x180, RZ, 0xc0, !PT ;  /* 0x000001801c1c7812 */ /* 0x000fe400078ec0ff */
[----:B------:R-:W-:-:S02]  /*2c3b0*/  LOP3.LUT R30, R30, 0x3fffffe, RZ, 0xc0, !PT ;  /* 0x03fffffe1e1e7812 */ /* 0x000fc400078ec0ff */
[----:B------:R-:W-:Y:S02]  /*2c3c0*/  LOP3.LUT R29, R28, 0x10, R107, 0xf8, !PT ;  /* 0x000000101c1d7812 */ /* 0x000fe400078ef86b */
[----:B------:R-:W-:Y:S01]  /*2c3d0*/  LOP3.LUT R31, R31, 0xfffffe00, RZ, 0xc0, !PT ;  /* 0xfffffe001f1f7812 */ /* 0x000fe200078ec0ff */
[----:B------:R-:W-:Y:S01]  /*2c3e0*/  IMAD.IADD R30, R105, 0x1, -R30 ;  /* 0x00000001691e7824 */ /* 0x000fe200078e0a1e */
[----:B------:R-:W-:-:S03]  /*2c3f0*/  SHF.R.U32.HI R28, RZ, 0x3, R28 ;  /* 0x00000003ff1c7819 */ /* 0x000fc6000001161c */
[----:B------:R-:W-:Y:S01]  /*2c400*/  IMAD R30, R30, 0x40, R31 ;  /* 0x000000401e1e7824 */ /* 0x000fe200078e021f */
[----:B------:R-:W-:Y:S01]  /*2c410*/  LOP3.LUT R29, R29, R28, RZ, 0x3c, !PT ;  /* 0x0000001c1d1d7212 */ /* 0x000fe200078e3cff */
[----:B--2---:R-:W-:Y:S02]  /*2c420*/  IMAD R37, R13, 0x7800, RZ ;  /* 0x000078000d257824 */ /* 0x004fe400078e02ff */
[----:B------:R-:W-:Y:S02]  /*2c430*/  IMAD R75, R98, -0xa0, R75 ;  /* 0xffffff60624b7824 */ /* 0x000fe400078e024b */
[----:B------:R-:W-:-:S03]  /*2c440*/  IMAD.IADD R30, R30, 0x1, R29 ;  /* 0x000000011e1e7824 */ /* 0x000fc600078e021d */
[----:B------:R-:W-:Y:S02]  /*2c450*/  VIMNMX R28, R75, 0xa0, PT ;  /* 0x000000a04b1c7848 */ /* 0x000fe40003fe0100 */
[----:B------:R-:W-:-:S04]  /*2c460*/  IADD3 R13, P2, R37, R30, RZ ;  /* 0x0000001e250d7210 */ /* 0x000fc80007f5e0ff */
[----:B------:R-:W-:Y:S02]  /*2c470*/  LEA.HI.X.SX32 R37, R37, RZ, 0x1, P2 ;  /* 0x000000ff25257211 */ /* 0x000fe400010f0eff */
[----:B------:R-:W-:Y:S02]  /*2c480*/  ISETP.GE.AND P2, PT, R105, R28, PT ;  /* 0x0000001c6900720c */ /* 0x000fe40003f46270 */
[----:B------:R-:W-:Y:S02]  /*2c490*/  LOP3.LUT P1, RZ, R74, 0x2, RZ, 0xc0, !PT ;  /* 0x000000024aff7812 */ /* 0x000fe4000782c0ff */
[----:B----4-:R-:W-:Y:S02]  /*2c4a0*/  IADD3 R74, P3, R46, R13, RZ ;  /* 0x0000000d2e4a7210 */ /* 0x010fe40007f7e0ff */
[----:B------:R-:W-:Y:S02]  /*2c4b0*/  SHF.R.S32.HI R119, RZ, 0x1f, R105 ;  /* 0x0000001fff777819 */ /* 0x000fe40000011469 */
[----:B------:R-:W-:Y:S01]  /*2c4c0*/  SHF.R.S32.HI R121, RZ, 0x1f, R107 ;  /* 0x0000001fff797819 */ /* 0x000fe2000001146b */
[----:B------:R-:W-:Y:S01]  /*2c4d0*/  IMAD.X R75, R47, 0x1, R37, P3 ;  /* 0x000000012f4b7824 */ /* 0x000fe200018e0625 */
[----:B------:R-:W-:-:S03]  /*2c4e0*/  SEL R99, R99, 0xffffffe0, !P1 ;  /* 0xffffffe063637807 */ /* 0x000fc60004800000 */
[----:B0-----:R-:W-:Y:S05]  /*2c4f0*/  @P2 BRA `(.L_x_4760) ;  /* 0x0000003400ac2947 */ /* 0x001fea0003800000 */
[----:B------:R-:W-:Y:S02]  /*2c500*/  R2UR UR4, R40 ;  /* 0x00000000280472ca */ /* 0x000fe400000e0000 */
[----:B------:R-:W-:-:S13]  /*2c510*/  R2UR UR5, R41 ;  /* 0x00000000290572ca */ /* 0x000fda00000e0000 */
[----:B-----5:R-:W2:Y:S01]  /*2c520*/  LD.E.U8 R118, desc[UR4][R44.64] ;  /* 0x000000042c767980 */ /* 0x020ea2000c101100 */
[----:B------:R-:W-:Y:S01]  /*2c530*/  IADD3 R28, P1, R107, R90, RZ ;  /* 0x0000005a6b1c7210 */ /* 0x000fe20007f3e0ff */
[----:B------:R-:W-:Y:S01]  /*2c540*/  IMAD R31, R103, R105, RZ ;  /* 0x00000069671f7224 */ /* 0x000fe200078e02ff */
[----:B------:R-:W-:Y:S03]  /*2c550*/  BSSY B3, `(.L_x_4761) ;  /* 0x0000094000037945 */ /* 0x000fe60003800000 */
[----:B------:R-:W-:Y:S02]  /*2c560*/  IMAD.X R29, R121, 0x1, R89, P1 ;  /* 0x00000001791d7824 */ /* 0x000fe400008e0659 */
[C---:B------:R-:W-:Y:S02]  /*2c570*/  IMAD R31, R102.reuse, R119, R31 ;  /* 0x00000077661f7224 */ /* 0x040fe400078e021f */
[----:B------:R-:W-:-:S03]  /*2c580*/  IMAD.WIDE.U32 R28, R102, R105, R28 ;  /* 0x00000069661c7225 */ /* 0x000fc600078e001c */
[----:B------:R-:W-:-:S04]  /*2c590*/  IADD3 R112, P2, R100, R28, RZ ;  /* 0x0000001c64707210 */ /* 0x000fc80007f5e0ff */
[----:B------:R-:W-:Y:S02]  /*2c5a0*/  IADD3.X R113, R101, R29, R31, P2, !PT ;  /* 0x0000001d65717210 */ /* 0x000fe400017fe41f */
[----:B--2---:R-:W-:-:S04]  /*2c5b0*/  LOP3.LUT R30, R118, 0x1, RZ, 0xc0, !PT ;  /* 0x00000001761e7812 */ /* 0x004fc800078ec0ff */
[----:B------:R-:W-:-:S13]  /*2c5c0*/  ISETP.NE.U32.AND P1, PT, R30, 0x1, PT ;  /* 0x000000011e00780c */ /* 0x000fda0003f25070 */
[----:B------:R-:W-:Y:S05]  /*2c5d0*/  @P1 BRA `(.L_x_4762) ;  /* 0x00000008002c1947 */ /* 0x000fea0003800000 */
[----:B------:R-:W-:Y:S02]  /*2c5e0*/  R2UR UR4, R40 ;  /* 0x00000000280472ca */ /* 0x000fe400000e0000 */
[----:B------:R-:W-:-:S13]  /*2c5f0*/  R2UR UR5, R41 ;  /* 0x00000000290572ca */ /* 0x000fda00000e0000 */
[----:B------:R-:W2:Y:S01]  /*2c600*/  LD.E.U8 R28, desc[UR4][R48.64+0x18] ;  /* 0x00001804301c7980 */ /* 0x000ea2000c101100 */
[----:B------:R-:W-:Y:S01]  /*2c610*/  BSSY B4, `(.L_x_4763) ;  /* 0x0000081000047945 */ /* 0x000fe20003800000 */
[----:B--2---:R-:W-:-:S04]  /*2c620*/  LOP3.LUT R28, R28, 0x1, RZ, 0xc0, !PT ;  /* 0x000000011c1c7812 */ /* 0x004fc800078ec0ff */
[----:B------:R-:W-:Y:S02]  /*2c630*/  ISETP.NE.U32.AND P1, PT, R28, 0x1, PT ;  /* 0x000000011c00780c */ /* 0x000fe40003f25070 */
[----:B------:R0:W5:Y:S11]  /*2c640*/  LD.E.128 R28, desc[UR4][R74.64] ;  /* 0x000000044a1c7980 */ /* 0x000176000c101d00 */
[----:B0-----:R-:W-:Y:S05]  /*2c650*/  @P1 BRA `(.L_x_4764) ;  /* 0x0000000400f01947 */ /* 0x001fea0003800000 */
[----:B-----5:R-:W-:Y:S01]  /*2c660*/  IMAD.MOV.U32 R120, RZ, RZ, R31 ;  /* 0x000000ffff787224 */ /* 0x020fe200078e001f */
[----:B------:R-:W-:Y:S01]  /*2c670*/  SHF.R.U32.HI R124, RZ, 0x8, R117 ;  /* 0x00000008ff7c7819 */ /* 0x000fe20000011675 */
[----:B------:R-:W-:Y:S01]  /*2c680*/  IMAD.MOV.U32 R118, RZ, RZ, R30 ;  /* 0x000000ffff767224 */ /* 0x000fe200078e001e */
[----:B------:R-:W-:Y:S02]  /*2c690*/  SHF.R.U32.HI R31, RZ, 0x8, R115 ;  /* 0x00000008ff1f7819 */ /* 0x000fe40000011673 */
        /* <DEDUP_REMOVED lines=15> */
[--C-:B------:R-:W-:Y:S01]  /*2c790*/  SHF.R.U32.HI R128, RZ, 0x10, R115.reuse ;  /* 0x00000010ff807819 */ /* 0x100fe20000011673 */
[----:B------:R-:W-:Y:S01]  /*2c7a0*/  IMAD.U32 R127, R127, 0x10000, RZ ;  /* 0x000100007f7f7824 */ /* 0x000fe200078e00ff */
[----:B------:R-:W-:-:S02]  /*2c7b0*/  SHF.R.U32.HI R115, RZ, 0x18, R115 ;  /* 0x00000018ff737819 */ /* 0x000fc40000011673 */
[----:B------:R-:W-:Y:S01]  /*2c7c0*/  LOP3.LUT R125, R125, 0xff0000, R116, 0xf8, !PT ;  /* 0x00ff00007d7d7812 */ /* 0x000fe200078ef874 */
[----:B------:R-:W-:Y:S01]  /*2c7d0*/  IMAD.U32 R123, R128, 0x10000, RZ ;  /* 0x00010000807b7824 */ /* 0x000fe200078e00ff */
[----:B------:R-:W-:Y:S02]  /*2c7e0*/  LOP3.LUT R31, R31, 0xff0000, R114, 0xf8, !PT ;  /* 0x00ff00001f1f7812 */ /* 0x000fe400078ef872 */
[----:B------:R-:W-:Y:S01]  /*2c7f0*/  SHF.R.U32.HI R30, RZ, 0x18, R117 ;  /* 0x00000018ff1e7819 */ /* 0x000fe20000011675 */
[----:B------:R-:W-:Y:S01]  /*2c800*/  IMAD.SHL.U32 R117, R115, 0x1000000, RZ ;  /* 0x0100000073757824 */ /* 0x000fe200078e00ff */
[----:B------:R-:W-:Y:S02]  /*2c810*/  LOP3.LUT R125, R125, 0xff000000, R116, 0xf8, !PT ;  /* 0xff0000007d7d7812 */ /* 0x000fe400078ef874 */
[----:B------:R-:W-:Y:S01]  /*2c820*/  LOP3.LUT R115, R31, 0xff000000, R114, 0xf8, !PT ;  /* 0xff0000001f737812 */ /* 0x000fe200078ef872 */
[----:B------:R-:W-:Y:S01]  /*2c830*/  IMAD.SHL.U32 R31, R30, 0x1000000, RZ ;  /* 0x010000001e1f7824 */ /* 0x000fe200078e00ff */
[----:B------:R-:W-:-:S02]  /*2c840*/  LOP3.LUT R126, R126, 0xff0000, R127, 0xf8, !PT ;  /* 0x00ff00007e7e7812 */ /* 0x000fc400078ef87f */
[----:B------:R-:W-:Y:S02]  /*2c850*/  F2FP.F16.E4M3.UNPACK_B R30, R29 ;  /* 0x0000001dff1e723e */ /* 0x000fe400020006ff */
[----:B------:R-:W-:Y:S02]  /*2c860*/  F2FP.F16.E4M3.UNPACK_B R114, R125.H1 ;  /* 0x0000007dff72723e */ /* 0x000fe400030006ff */
[----:B------:R-:W-:Y:S02]  /*2c870*/  LOP3.LUT R122, R122, 0xff0000, R123, 0xf8, !PT ;  /* 0x00ff00007a7a7812 */ /* 0x000fe400078ef87b */
[----:B------:R-:W-:Y:S01]  /*2c880*/  F2FP.F16.E4M3.UNPACK_B R116, R115.H1 ;  /* 0x00000073ff74723e */ /* 0x000fe200030006ff */
[----:B------:R-:W-:Y:S01]  /*2c890*/  HADD2.F32 R123, -RZ, R114.H0_H0 ;  /* 0x20000072ff7b7230 */ /* 0x000fe20000004100 */
[----:B------:R-:W-:Y:S01]  /*2c8a0*/  LOP3.LUT R126, R126, R31, RZ, 0xfc, !PT ;  /* 0x0000001f7e7e7212 */ /* 0x000fe200078efcff */
[--C-:B------:R-:W-:Y:S01]  /*2c8b0*/  HADD2.F32 R31, -RZ, R30.reuse.H0_H0 ;  /* 0x2000001eff1f7230 */ /* 0x100fe20000004100 */
[----:B------:R-:W-:Y:S01]  /*2c8c0*/  LOP3.LUT R122, R122, R117, RZ, 0xfc, !PT ;  /* 0x000000757a7a7212 */ /* 0x000fe200078efcff */
[----:B------:R-:W-:Y:S01]  /*2c8d0*/  HADD2.F32 R30, -RZ, R30.H1_H1 ;  /* 0x3000001eff1e7230 */ /* 0x000fe20000004100 */
[----:B------:R-:W-:Y:S01]  /*2c8e0*/  F2FP.F16.E4M3.UNPACK_B R29, R29.H1 ;  /* 0x0000001dff1d723e */ /* 0x000fe200030006ff */
[----:B------:R-:W-:Y:S01]  /*2c8f0*/  HADD2.F32 R117, -RZ, R116.H0_H0 ;  /* 0x20000074ff757230 */ /* 0x000fe20000004100 */
[----:B------:R-:W-:Y:S01]  /*2c900*/  F2FP.F16.E4M3.UNPACK_B R125, R125 ;  /* 0x0000007dff7d723e */ /* 0x000fe200020006ff */
[----:B------:R-:W-:-:S02]  /*2c910*/  HADD2.F32 R124, -RZ, R114.H1_H1 ;  /* 0x30000072ff7c7230 */ /* 0x000fc40000004100 */
[C---:B------:R-:W-:Y:S01]  /*2c920*/  FMUL.FTZ R128, R30.reuse, R123 ;  /* 0x0000007b1e807220 */ /* 0x040fe20000410000 */
[--C-:B------:R-:W-:Y:S02]  /*2c930*/  HADD2.F32 R114, -RZ, R29.reuse.H1_H1 ;  /* 0x3000001dff727230 */ /* 0x100fe40000004100 */
[-C--:B------:R-:W-:Y:S01]  /*2c940*/  FMUL.FTZ R30, R30, R117.reuse ;  /* 0x000000751e1e7220 */ /* 0x080fe20000410000 */
[----:B------:R-:W-:Y:S02]  /*2c950*/  HADD2.F32 R116, -RZ, R116.H1_H1 ;  /* 0x30000074ff747230 */ /* 0x000fe40000004100 */
[C---:B------:R-:W-:Y:S01]  /*2c960*/  FFMA.FTZ R128, R31.reuse, R117, -R128 ;  /* 0x000000751f807223 */ /* 0x040fe20000010880 */
[----:B------:R-:W-:Y:S02]  /*2c970*/  HADD2.F32 R29, -RZ, R29.H0_H0 ;  /* 0x2000001dff1d7230 */ /* 0x000fe40000004100 */
[----:B------:R-:W-:Y:S01]  /*2c980*/  FFMA.FTZ R127, R31, R123, R30 ;  /* 0x0000007b1f7f7223 */ /* 0x000fe2000001001e */
[C---:B------:R-:W-:Y:S01]  /*2c990*/  FMUL.FTZ R130, R114.reuse, R124 ;  /* 0x0000007c72827220 */ /* 0x040fe20000410000 */
[----:B------:R-:W-:Y:S01]  /*2c9a0*/  FMUL.FTZ R117, R114, R116 ;  /* 0x0000007472757220 */ /* 0x000fe20000410000 */
[----:B------:R-:W-:-:S02]  /*2c9b0*/  F2FP.F16.E4M3.UNPACK_B R30, R120 ;  /* 0x00000078ff1e723e */ /* 0x000fc400020006ff */
[----:B------:R-:W-:Y:S01]  /*2c9c0*/  F2FP.F16.E4M3.UNPACK_B R31, R126.H1 ;  /* 0x0000007eff1f723e */ /* 0x000fe200030006ff */
[C---:B------:R-:W-:Y:S01]  /*2c9d0*/  FFMA.FTZ R130, R29.reuse, R116, -R130 ;  /* 0x000000741d827223 */ /* 0x040fe20000010882 */
[----:B------:R-:W-:Y:S01]  /*2c9e0*/  F2FP.F16.E4M3.UNPACK_B R114, R122.H1 ;  /* 0x0000007aff72723e */ /* 0x000fe200030006ff */
[----:B------:R-:W-:Y:S01]  /*2c9f0*/  FFMA.FTZ R129, R29, R124, R117 ;  /* 0x0000007c1d817223 */ /* 0x000fe20000010075 */
        /* <DEDUP_REMOVED lines=9> */
[CC--:B------:R-:W-:Y:S01]  /*2ca90*/  FMUL.FTZ R124, R30.reuse, R117.reuse ;  /* 0x000000751e7c7220 */ /* 0x0c0fe20000410000 */
[----:B------:R-:W-:Y:S02]  /*2caa0*/  HADD2.F32 R31, -RZ, R120.H1_H1 ;  /* 0x30000078ff1f7230 */ /* 0x000fe40000004100 */
[-C--:B------:R-:W-:Y:S01]  /*2cab0*/  FMUL.FTZ R30, R30, R116.reuse ;  /* 0x000000741e1e7220 */ /* 0x080fe20000410000 */
[----:B------:R-:W-:Y:S02]  /*2cac0*/  HADD2.F32 R114, -RZ, R114.H1_H1 ;  /* 0x30000072ff727230 */ /* 0x000fe40000004100 */
[C---:B------:R-:W-:Y:S01]  /*2cad0*/  FFMA.FTZ R124, R29.reuse, R116, -R124 ;  /* 0x000000741d7c7223 */ /* 0x040fe2000001087c */
[----:B------:R-:W-:Y:S02]  /*2cae0*/  HADD2.F32 R120, -RZ, R120.H0_H0 ;  /* 0x20000078ff787230 */ /* 0x000fe40000004100 */
[----:B------:R-:W-:Y:S01]  /*2caf0*/  FFMA.FTZ R135, R29, R117, R30 ;  /* 0x000000751d877223 */ /* 0x000fe2000001001e */
[----:B------:R-:W-:Y:S01]  /*2cb00*/  F2FP.F16.E4M3.UNPACK_B R29, R118 ;  /* 0x00000076ff1d723e */ /* 0x000fe200020006ff */
[C---:B------:R-:W-:Y:S01]  /*2cb10*/  FMUL.FTZ R116, R31.reuse, R114 ;  /* 0x000000721f747220 */ /* 0x040fe20000410000 */
[----:B------:R-:W-:Y:S01]  /*2cb20*/  FMUL.FTZ R131, R31, R123 ;  /* 0x0000007b1f837220 */ /* 0x000fe20000410000 */
[----:B------:R-:W-:-:S02]  /*2cb30*/  F2FP.F16.E4M3.UNPACK_B R118, R118.H1 ;  /* 0x00000076ff76723e */ /* 0x000fc400030006ff */
[C---:B------:R-:W-:Y:S01]  /*2cb40*/  FFMA.FTZ R137, R120.reuse, R123, R116 ;  /* 0x0000007b78897223 */ /* 0x040fe20000010074 */
[--C-:B------:R-:W-:Y:S02]  /*2cb50*/  HADD2.F32 R30, -RZ, R29.reuse.H0_H0 ;  /* 0x2000001dff1e7230 */ /* 0x100fe40000004100 */
[----:B------:R-:W-:Y:S01]  /*2cb60*/  FFMA.FTZ R132, R120, R114, -R131 ;  /* 0x0000007278847223 */ /* 0x000fe20000010883 */
[----:B------:R-:W-:Y:S01]  /*2cb70*/  HADD2.F32 R29, -RZ, R29.H1_H1 ;  /* 0x3000001dff1d7230 */ /* 0x000fe20000004100 */
[----:B------:R-:W-:Y:S01]  /*2cb80*/  F2FP.SATFINITE.E4M3.F32.PACK_AB_MERGE_C R129, R129, R130, RZ ;  /* 0x000000828181723e */ /* 0x000fe200048070ff */
[----:B------:R-:W-:Y:S02]  /*2cb90*/  HADD2.F32 R116, -RZ, R126.H0_H0 ;  /* 0x2000007eff747230 */ /* 0x000fe40000004100 */
[----:B------:R-:W-:Y:S01]  /*2cba0*/  HADD2.F32 R114, -RZ, R122.H0_H0 ;  /* 0x2000007aff727230 */ /* 0x000fe20000004100 */
[----:B------:R-:W-:Y:S01]  /*2cbb0*/  F2FP.SATFINITE.E4M3.F32.PACK_AB_MERGE_C R132, R137, R132, RZ ;  /* 0x000000848984723e */ /* 0x000fe200048070ff */
[----:B------:R-:W-:-:S02]  /*2cbc0*/  HADD2.F32 R126, -RZ, R126.H1_H1 ;  /* 0x3000007eff7e7230 */ /* 0x000fc40000004100 */
[C---:B------:R-:W-:Y:S01]  /*2cbd0*/  FMUL.FTZ R117, R29.reuse, R116 ;  /* 0x000000741d757220 */ /* 0x040fe20000410000 */
[----:B------:R-:W-:Y:S02]  /*2cbe0*/  HADD2.F32 R31, -RZ, R118.H1_H1 ;  /* 0x30000076ff1f7230 */ /* 0x000fe40000004100 */
[-C--:B------:R-:W-:Y:S01]  /*2cbf0*/  FMUL.FTZ R29, R29, R114.reuse ;  /* 0x000000721d1d7220 */ /* 0x080fe20000410000 */
[----:B------:R-:W-:Y:S02]  /*2cc00*/  HADD2.F32 R122, -RZ, R122.H1_H1 ;  /* 0x3000007aff7a7230 */ /* 0x000fe40000004100 */
[C---:B------:R-:W-:Y:S01]  /*2cc10*/  FFMA.FTZ R120, R30.reuse, R114, -R117 ;  /* 0x000000721e787223 */ /* 0x040fe20000010875 */
[----:B------:R-:W-:Y:S02]  /*2cc20*/  HADD2.F32 R118, -RZ, R118.H0_H0 ;  /* 0x20000076ff767230 */ /* 0x000fe40000004100 */
[C---:B------:R-:W-:Y:S01]  /*2cc30*/  FMUL.FTZ R123, R31.reuse, R126 ;  /* 0x0000007e1f7b7220 */ /* 0x040fe20000410000 */
[----:B------:R-:W-:Y:S01]  /*2cc40*/  FFMA.FTZ R131, R30, R116, R29 ;  /* 0x000000741e837223 */ /* 0x000fe2000001001d */
[----:B------:R-:W-:Y:S01]  /*2cc50*/  FMUL.FTZ R31, R31, R122 ;  /* 0x0000007a1f1f7220 */ /* 0x000fe20000410000 */
[-C--:B------:R-:W-:Y:S01]  /*2cc60*/  F2FP.F16.E4M3.UNPACK_B R29, R28.reuse.H1 ;  /* 0x0000001cff1d723e */ /* 0x080fe200030006ff */
[----:B------:R-:W-:Y:S01]  /*2cc70*/  HADD2.F32 R116, -RZ, R125.H1_H1 ;  /* 0x3000007dff747230 */ /* 0x000fe20000004100 */
[----:B------:R-:W-:Y:S01]  /*2cc80*/  F2FP.F16.E4M3.UNPACK_B R28, R28 ;  /* 0x0000001cff1c723e */ /* 0x000fe200020006ff */
[----:B------:R-:W-:Y:S01]  /*2cc90*/  FFMA.FTZ R133, R118, R126, R31 ;  /* 0x0000007e76857223 */ /* 0x000fe2000001001f */
[----:B------:R-:W-:-:S02]  /*2cca0*/  HADD2.F32 R114, -RZ, R115.H1_H1 ;  /* 0x30000073ff727230 */ /* 0x000fc40000004100 */
[----:B------:R-:W-:Y:S01]  /*2ccb0*/  FFMA.FTZ R122, R118, R122, -R123 ;  /* 0x0000007a767a7223 */ /* 0x000fe2000001087b */
[--C-:B------:R-:W-:Y:S01]  /*2ccc0*/  HADD2.F32 R31, -RZ, R29.reuse.H1_H1 ;  /* 0x3000001dff1f7230 */ /* 0x100fe20000004100 */
[----:B------:R-:W-:Y:S01]  /*2ccd0*/  F2FP.SATFINITE.E4M3.F32.PACK_AB_MERGE_C R135, R135, R124, R132 ;  /* 0x0000007c8787723e */ /* 0x000fe20004807084 */
[----:B------:R-:W-:Y:S02]  /*2cce0*/  HADD2.F32 R30, -RZ, R29.H0_H0 ;  /* 0x2000001dff1e7230 */ /* 0x000fe40000004100 */
[----:B------:R-:W-:Y:S02]  /*2ccf0*/  HADD2.F32 R125, -RZ, R125.H0_H0 ;  /* 0x2000007dff7d7230 */ /* 0x000fe40000004100 */
[C---:B------:R-:W-:Y:S01]  /*2cd00*/  FMUL.FTZ R117, R31.reuse, R116 ;  /* 0x000000741f757220 */ /* 0x040fe20000410000 */
[----:B------:R-:W-:Y:S02]  /*2cd10*/  HADD2.F32 R29, -RZ, R28.H1_H1 ;  /* 0x3000001cff1d7230 */ /* 0x000fe40000004100 */
[----:B------:R-:W-:Y:S01]  /*2cd20*/  FMUL.FTZ R123, R31, R114 ;  /* 0x000000721f7b7220 */ /* 0x000fe20000410000 */
[----:B------:R-:W-:-:S02]  /*2cd30*/  HADD2.F32 R115, -RZ, R115.H0_H0 ;  /* 0x20000073ff737230 */ /* 0x000fc40000004100 */
[C---:B------:R-:W-:Y:S01]  /*2cd40*/  FFMA.FTZ R117, R30.reuse, R114, -R117 ;  /* 0x000000721e757223 */ /* 0x040fe20000010875 */
[----:B------:R-:W-:Y:S02]  /*2cd50*/  HADD2.F32 R28, -RZ, R28.H0_H0 ;  /* 0x2000001cff1c7230 */ /* 0x000fe40000004100 */
[C---:B------:R-:W-:Y:S01]  /*2cd60*/  FMUL.FTZ R31, R29.reuse, R125 ;  /* 0x0000007d1d1f7220 */ /* 0x040fe20000410000 */
[----:B------:R-:W-:Y:S01]  /*2cd70*/  FFMA.FTZ R30, R30, R116, R123 ;  /* 0x000000741e1e7223 */ /* 0x000fe2000001007b */
[-C--:B------:R-:W-:Y:S01]  /*2cd80*/  FMUL.FTZ R118, R29, R115.reuse ;  /* 0x000000731d767220 */ /* 0x080fe20000410000 */
[----:B------:R-:W-:Y:S01]  /*2cd90*/  F2FP.SATFINITE.E4M3.F32.PACK_AB_MERGE_C R122, R133, R122, RZ ;  /* 0x0000007a857a723e */ /* 0x000fe200048070ff */
[C---:B------:R-:W-:Y:S01]  /*2cda0*/  FFMA.FTZ R31, R28.reuse, R115, -R31 ;  /* 0x000000731c1f7223 */ /* 0x040fe2000001081f */
[----:B------:R-:W-:Y:S01]  /*2cdb0*/  F2FP.SATFINITE.E4M3.F32.PACK_AB_MERGE_C R29, R127, R128, R129 ;  /* 0x000000807f1d723e */ /* 0x000fe20004807081 */
[----:B------:R-:W-:Y:S01]  /*2cdc0*/  FFMA.FTZ R118, R28, R125, R118 ;  /* 0x0000007d1c767223 */ /* 0x000fe20000010076 */
[----:B------:R-:W-:-:S02]  /*2cdd0*/  F2FP.SATFINITE.E4M3.F32.PACK_AB_MERGE_C R30, R30, R117, RZ ;  /* 0x000000751e1e723e */ /* 0x000fc400048070ff */
[----:B------:R-:W-:Y:S02]  /*2cde0*/  F2FP.SATFINITE.E4M3.F32.PACK_AB_MERGE_C R120, R131, R120, R122 ;  /* 0x000000788378723e */ /* 0x000fe4000480707a */
[----:B------:R-:W-:Y:S01]  /*2cdf0*/  F2FP.SATFINITE.E4M3.F32.PACK_AB_MERGE_C R28, R118, R31, R30 ;  /* 0x0000001f761c723e */ /* 0x000fe2000480701e */
[----:B------:R-:W-:Y:S02]  /*2ce00*/  IMAD.MOV.U32 R31, RZ, RZ, R135 ;  /* 0x000000ffff1f7224 */ /* 0x000fe400078e0087 */
[----:B------:R-:W-:-:S07]  /*2ce10*/  IMAD.MOV.U32 R30, RZ, RZ, R120 ;  /* 0x000000ffff1e7224 */ /* 0x000fce00078e0078 */
.L_x_4764:
[----:B------:R-:W-:Y:S05]  /*2ce20*/  BSYNC B4 ;  /* 0x0000000000047941 */ /* 0x000fea0003800000 */
.L_x_4763:
[C---:B------:R-:W-:Y:S02]  /*2ce30*/  R2UR UR4, R40.reuse ;  /* 0x00000000280472ca */ /* 0x040fe400000e0000 */
[C---:B------:R-:W-:Y:S02]  /*2ce40*/  R2UR UR5, R41.reuse ;  /* 0x00000000290572ca */ /* 0x040fe400000e0000 */
[----:B------:R-:W-:Y:S02]  /*2ce50*/  R2UR UR6, R40 ;  /* 0x00000000280672ca */ /* 0x000fe400000e0000 */
[----:B------:R-:W-:-:S09]  /*2ce60*/  R2UR UR7, R41 ;  /* 0x00000000290772ca */ /* 0x000fd200000e0000 */
[----:B-----5:R0:W-:Y:S04]  /*2ce70*/  ST.E.128 desc[UR4][R112.64], R28 ;  /* 0x0000001c70007985 */ /* 0x0201e8000c101d04 */
[----:B------:R0:W5:Y:S02]  /*2ce80*/  LD.E.U8 R118, desc[UR6][R44.64] ;  /* 0x000000062c767980 */ /* 0x000164000c101100 */
.L_x_4762:
[----:B------:R-:W-:Y:S05]  /*2ce90*/  BSYNC B3 ;  /* 0x0000000000037941 */ /* 0x000fea0003800000 */
.L_x_4761:
[----:B-----5:R-:W-:Y:S01]  /*2cea0*/  LOP3.LUT P1, RZ, R118, 0x2, RZ, 0xc0, !PT ;  /* 0x0000000276ff7812 */ /* 0x020fe2000782c0ff */
[----:B------:R-:W-:-:S12]  /*2ceb0*/  BSSY B3, `(.L_x_4765) ;  /* 0x0000091000037945 */ /* 0x000fd80003800000 */
[----:B------:R-:W-:Y:S05]  /*2cec0*/  @!P1 BRA `(.L_x_4766) ;  /* 0x00000008003c9947 */ /* 0x000fea0003800000 */
[----:B------:R-:W-:Y:S02]  /*2ced0*/  R2UR UR4, R40 ;  /* 0x00000000280472ca */ /* 0x000fe400000e0000 */
[----:B------:R-:W-:-:S13]  /*2cee0*/  R2UR UR5, R41 ;  /* 0x00000000290572ca */ /* 0x000fda00000e0000 */
[----:B0-----:R-:W2:Y:S01]  /*2cef0*/  LD.E.U8 R30, desc[UR4][R48.64+0x18] ;  /* 0x00001804301e7980 */ /* 0x001ea2000c101100 */
[--C-:B------:R-:W-:Y:S02]  /*2cf00*/  SHF.R.S32.HI R29, RZ, 0x1f, R99.reuse ;  /* 0x0000001fff1d7819 */ /* 0x100fe40000011463 */
[----:B------:R-:W-:-:S04]  /*2cf10*/  IADD3 R28, P2, P3, R46, R13, R99 ;  /* 0x0000000d2e1c7210 */ /* 0x000fc80007b5e063 */
[----:B------:R-:W-:Y:S01]  /*2cf20*/  IADD3.X R29, R47, R37, R29, P2, P3 ;  /* 0x000000252f1d7210 */ /* 0x000fe200017e641d */
[----:B------:R-:W-:Y:S01]  /*2cf30*/  BSSY B4, `(.L_x_4767) ;  /* 0x0000082000047945 */ /* 0x000fe20003800000 */
[----:B--2---:R-:W-:-:S04]  /*2cf40*/  LOP3.LUT P1, RZ, R30, 0x2, RZ, 0xc0, !PT ;  /* 0x000000021eff7812 */ /* 0x004fc8000782c0ff */
[----:B------:R-:W5:Y:S09]  /*2cf50*/  LD.E.128 R28, desc[UR4][R28.64] ;  /* 0x000000041c1c7980 */ /* 0x000f72000c101d00 */
[----:B------:R-:W-:Y:S05]  /*2cf60*/  @!P1 BRA `(.L_x_4768) ;  /* 0x0000000400f89947 */ /* 0x000fea0003800000 */
[----:B-----5:R-:W-:Y:S01]  /*2cf70*/  IMAD.MOV.U32 R114, RZ, RZ, R30 ;  /* 0x000000ffff727224 */ /* 0x020fe200078e001e */
[----:B------:R-:W-:Y:S01]  /*2cf80*/  SHF.R.U32.HI R118, RZ, 0x8, R110 ;  /* 0x00000008ff767819 */ /* 0x000fe2000001166e */
[----:B------:R-:W-:Y:S01]  /*2cf90*/  IMAD.MOV.U32 R115, RZ, RZ, R31 ;  /* 0x000000ffff737224 */ /* 0x000fe200078e001f */
[----:B------:R-:W-:Y:S02]  /*2cfa0*/  SHF.R.U32.HI R30, RZ, 0x8, R108 ;  /* 0x00000008ff1e7819 */ /* 0x000fe4000001166c */
[----:B------:R-:W-:Y:S02]  /*2cfb0*/  SHF.R.U32.HI R116, RZ, 0x8, R109 ;  /* 0x00000008ff747819 */ /* 0x000fe4000001166d */
[----:B------:R-:W-:Y:S02]  /*2cfc0*/  LOP3.LUT R123, R110, 0xff, RZ, 0xc0, !PT ;  /* 0x000000ff6e7b7812 */ /* 0x000fe400078ec0ff */
[----:B------:R-:W-:Y:S02]  /*2cfd0*/  LOP3.LUT R118, R118, 0xff, RZ, 0xc0, !PT ;  /* 0x000000ff76767812 */ /* 0x000fe400078ec0ff */
[----:B------:R-:W-:-:S02]  /*2cfe0*/  LOP3.LUT R31, R108, 0xff, RZ, 0xc0, !PT ;  /* 0x000000ff6c1f7812 */ /* 0x000fc400078ec0ff */
[----:B------:R-:W-:Y:S02]  /*2cff0*/  LOP3.LUT R30, R30, 0xff, RZ, 0xc0, !PT ;  /* 0x000000ff1e1e7812 */ /* 0x000fe400078ec0ff */
[----:B------:R-:W-:Y:S02]  /*2d000*/  LOP3.LUT R117, R109, 0xff, RZ, 0xc0, !PT ;  /* 0x000000ff6d757812 */ /* 0x000fe400078ec0ff */
[----:B------:R-:W-:Y:S02]  /*2d010*/  SHF.R.U32.HI R120, RZ, 0x8, R111 ;  /* 0x00000008ff787819 */ /* 0x000fe4000001166f */
        /* <DEDUP_REMOVED lines=18> */
[----:B------:R-:W-:Y:S02]  /*2d140*/  SHF.R.U32.HI R117, RZ, 0x18, R109 ;  /* 0x00000018ff757819 */ /* 0x000fe4000001166d */
[----:B------:R-:W-:Y:S02]  /*2d150*/  LOP3.LUT R123, R123, 0xff000000, R110, 0xf8, !PT ;  /* 0xff0000007b7b7812 */ /* 0x000fe400078ef86e */
[----:B------:R-:W-:-:S02]  /*2d160*/  LOP3.LUT R109, R31, 0xff000000, R108, 0xf8, !PT ;  /* 0xff0000001f6d7812 */ /* 0x000fc400078ef86c */
[----:B------:R-:W-:Y:S02]  /*2d170*/  PRMT R120, R120, 0x7054, R125 ;  /* 0x0000705478787816 */ /* 0x000fe4000000007d */
[----:B------:R-:W-:Y:S02]  /*2d180*/  SHF.R.U32.HI R31, RZ, 0x18, R111 ;  /* 0x00000018ff1f7819 */ /* 0x000fe4000001166f */
[----:B------:R-:W-:Y:S02]  /*2d190*/  F2FP.F16.E4M3.UNPACK_B R30, R29 ;  /* 0x0000001dff1e723e */ /* 0x000fe400020006ff */
[----:B------:R-:W-:Y:S02]  /*2d1a0*/  F2FP.F16.E4M3.UNPACK_B R108, R123.H1 ;  /* 0x0000007bff6c723e */ /* 0x000fe400030006ff */
[----:B------:R-:W-:Y:S02]  /*2d1b0*/  F2FP.F16.E4M3.UNPACK_B R110, R109.H1 ;  /* 0x0000006dff6e723e */ /* 0x000fe400030006ff */
[----:B------:R-:W-:Y:S01]  /*2d1c0*/  PRMT R120, R31, 0x654, R120 ;  /* 0x000006541f787816 */ /* 0x000fe20000000078 */
[--C-:B------:R-:W-:Y:S01]  /*2d1d0*/  HADD2.F32 R31, -RZ, R30.reuse.H0_H0 ;  /* 0x2000001eff1f7230 */ /* 0x100fe20000004100 */
[----:B------:R-:W-:Y:S01]  /*2d1e0*/  PRMT R116, R117, 0x654, R116 ;  /* 0x0000065475747816 */ /* 0x000fe20000000074 */
[----:B------:R-:W-:Y:S01]  /*2d1f0*/  HADD2.F32 R30, -RZ, R30.H1_H1 ;  /* 0x3000001eff1e7230 */ /* 0x000fe20000004100 */
[----:B------:R-:W-:Y:S01]  /*2d200*/  F2FP.F16.E4M3.UNPACK_B R29, R29.H1 ;  /* 0x0000001dff1d723e */ /* 0x000fe200030006ff */
[----:B------:R-:W-:Y:S01]  /*2d210*/  HADD2.F32 R117, -RZ, R108.H0_H0 ;  /* 0x2000006cff757230 */ /* 0x000fe20000004100 */
[----:B------:R-:W-:Y:S01]  /*2d220*/  F2FP.F16.E4M3.UNPACK_B R123, R123 ;  /* 0x0000007bff7b723e */ /* 0x000fe200020006ff */
        /* <DEDUP_REMOVED lines=24> */
[----:B------:R-:W-:Y:S01]  /*2d3b0*/  F2FP.SATFINITE.E4M3.F32.PACK_AB_MERGE_C R124, R125, R124, RZ ;  /* 0x0000007c7d7c723e */ /* 0x000fe200048070ff */
[----:B------:R-:W-:-:S02]  /*2d3c0*/  HADD2.F32 R118, -RZ, R31.H1_H1 ;  /* 0x3000001fff767230 */ /* 0x000fc40000004100 */
[CC--:B------:R-:W-:Y:S01]  /*2d3d0*/  FMUL.FTZ R126, R30.reuse, R111.reuse ;  /* 0x0000006f1e7e7220 */ /* 0x0c0fe20000410000 */
[--C-:B------:R-:W-:Y:S02]  /*2d3e0*/  HADD2.F32 R31, -RZ, R115.reuse.H1_H1 ;  /* 0x30000073ff1f7230 */ /* 0x100fe40000004100 */
        /* <DEDUP_REMOVED lines=8> */
[----:B------:R-:W-:Y:S01]  /*2d470*/  F2FP.F16.E4M3.UNPACK_B R114, R114.H1 ;  /* 0x00000072ff72723e */ /* 0x000fe200030006ff */
[----:B------:R-:W-:-:S02]  /*2d480*/  HADD2.F32 R110, -RZ, R120.H0_H0 ;  /* 0x20000078ff6e7230 */ /* 0x000fc40000004100 */
[C---:B------:R-:W-:Y:S01]  /*2d490*/  FFMA.FTZ R128, R115.reuse, R108, -R128 ;  /* 0x0000006c73807223 */ /* 0x040fe20000010880 */
[--C-:B------:R-:W-:Y:S02]  /*2d4a0*/  HADD2.F32 R30, -RZ, R29.reuse.H0_H0 ;  /* 0x2000001dff1e7230 */ /* 0x100fe40000004100 */
[----:B------:R-:W-:Y:S01]  /*2d4b0*/  FFMA.FTZ R133, R115, R118, R31 ;  /* 0x0000007673857223 */ /* 0x000fe2000001001f */
[----:B------:R-:W-:Y:S02]  /*2d4c0*/  HADD2.F32 R29, -RZ, R29.H1_H1 ;  /* 0x3000001dff1d7230 */ /* 0x000fe40000004100 */
[----:B------:R-:W-:Y:S02]  /*2d4d0*/  HADD2.F32 R108, -RZ, R116.H0_H0 ;  /* 0x20000074ff6c7230 */ /* 0x000fe40000004100 */
[----:B------:R-:W-:Y:S02]  /*2d4e0*/  HADD2.F32 R120, -RZ, R120.H1_H1 ;  /* 0x30000078ff787230 */ /* 0x000fe40000004100 */
[----:B------:R-:W-:Y:S01]  /*2d4f0*/  FMUL.FTZ R111, R29, R110 ;  /* 0x0000006e1d6f7220 */ /* 0x000fe20000410000 */
[----:B------:R-:W-:-:S02]  /*2d500*/  HADD2.F32 R31, -RZ, R114.H1_H1 ;  /* 0x30000072ff1f7230 */ /* 0x000fc40000004100 */
        /* <DEDUP_REMOVED lines=14> */
[----:B------:R-:W-:Y:S01]  /*2d5f0*/  F2FP.SATFINITE.E4M3.F32.PACK_AB_MERGE_C R128, R133, R128, RZ ;  /* 0x000000808580723e */ /* 0x000fe200048070ff */
        /* <DEDUP_REMOVED lines=17> */
[----:B------:R-:W-:Y:S02]  /*2d710*/  F2FP.SATFINITE.E4M3.F32.PACK_AB_MERGE_C R117, R131, R126, R128 ;  /* 0x0000007e8375723e */ /* 0x000fe40004807080 */
[----:B------:R-:W-:Y:S01]  /*2d720*/  F2FP.SATFINITE.E4M3.F32.PACK_AB_MERGE_C R28, R114, R31, R30 ;  /* 0x0000001f721c723e */ /* 0x000fe2000480701e */
[----:B------:R-:W-:Y:S02]  /*2d730*/  IMAD.MOV.U32 R30, RZ, RZ, R116 ;  /* 0x000000ffff1e7224 */ /* 0x000fe400078e0074 */
[----:B------:R-:W-:-:S07]  /*2d740*/  IMAD.MOV.U32 R31, RZ, RZ, R117 ;  /* 0x000000ffff1f7224 */ /* 0x000fce00078e0075 */
.L_x_4768:
[----:B------:R-:W-:Y:S05]  /*2d750*/  BSYNC B4 ;  /* 0x0000000000047941 */ /* 0x000fea0003800000 */
.L_x_4767:
[C---:B------:R-:W-:Y:S02]  /*2d760*/  R2UR UR4, R40.reuse ;  /* 0x00000000280472ca */ /* 0x040fe400000e0000 */
[C---:B------:R-:W-:Y:S02]  /*2d770*/  R2UR UR5, R41.reuse ;  /* 0x00000000290572ca */ /* 0x040fe400000e0000 */
[----:B------:R-:W-:Y:S02]  /*2d780*/  R2UR UR6, R40 ;  /* 0x00000000280672ca */ /* 0x000fe400000e0000 */
[----:B------:R-:W-:-:S09]  /*2d790*/  R2UR UR7, R41 ;  /* 0x00000000290772ca */ /* 0x000fd200000e0000 */
[----:B-----5:R1:W-:Y:S04]  /*2d7a0*/  ST.E.128 desc[UR4][R112.64+0x20], R28 ;  /* 0x0000201c70007985 */ /* 0x0203e8000c101d04 */
[----:B------:R1:W5:Y:S02]  /*2d7b0*/  LD.E.U8 R118, desc[UR6][R44.64] ;  /* 0x000000062c767980 */ /* 0x000364000c101100 */
.L_x_4766:
[----:B------:R-:W-:Y:S05]  /*2d7c0*/  BSYNC B3 ;  /* 0x0000000000037941 */ /* 0x000fea0003800000 */
.L_x_4765:
[----:B-----5:R-:W-:Y:S01]  /*2d7d0*/  LOP3.LUT P1, RZ, R118, 0x4, RZ, 0xc0, !PT ;  /* 0x0000000476ff7812 */ /* 0x020fe2000782c0ff */
[----:B------:R-:W-:-:S12]  /*2d7e0*/  BSSY B3, `(.L_x_4769) ;  /* 0x000008c000037945 */ /* 0x000fd80003800000 */
[----:B------:R-:W-:Y:S05]  /*2d7f0*/  @!P1 BRA `(.L_x_4770) ;  /* 0x0000000800289947 */ /* 0x000fea0003800000 */
[----:B------:R-:W-:Y:S02]  /*2d800*/  R2UR UR4, R40 ;  /* 0x00000000280472ca */ /* 0x000fe400000e0000 */
[----:B------:R-:W-:-:S13]  /*2d810*/  R2UR UR5, R41 ;  /* 0x00000000290572ca */ /* 0x000fda00000e0000 */
[----:B01----:R-:W2:Y:S01]  /*2d820*/  LD.E.U8 R28, desc[UR4][R48.64+0x18] ;  /* 0x00001804301c7980 */ /* 0x003ea2000c101100 */
[----:B------:R-:W-:Y:S01]  /*2d830*/  BSSY B4, `(.L_x_4771) ;  /* 0x0000080000047945 */ /* 0x000fe20003800000 */
[----:B--2---:R-:W-:Y:S02]  /*2d840*/  LOP3.LUT P1, RZ, R28, 0x4, RZ, 0xc0, !PT ;  /* 0x000000041cff7812 */ /* 0x004fe4000782c0ff */
[----:B------:R0:W5:Y:S11]  /*2d850*/  LD.E.128 R28, desc[UR4][R74.64+0x2800] ;  /* 0x002800044a1c7980 */ /* 0x000176000c101d00 */
[----:B0-----:R-:W-:Y:S05]  /*2d860*/  @!P1 BRA `(.L_x_4772) ;  /* 0x0000000400f09947 */ /* 0x001fea0003800000 */
        /* <DEDUP_REMOVED lines=82> */
[----:B------:R-:W-:Y:S01]  /*2dd90*/  HADD2.F32 R29, -RZ, R29.H1_H1 ;  /* 0x3000001dff1d7230 */ /* 0x000fe20000004100 */
[----:B------:R-:W-:Y:S01]  /*2dda0*/  F2FP.SATFINITE.E4M3.F32.PACK_AB_MERGE_C R117, R117, R120, RZ ;  /* 0x000000787575723e */ /* 0x000fe200048070ff */
        /* <DEDUP_REMOVED lines=40> */
.L_x_4772:
[----:B------:R-:W-:Y:S05]  /*2e030*/  BSYNC B4 ;  /* 0x0000000000047941 */ /* 0x000fea0003800000 */
.L_x_4771:
[C---:B------:R-:W-:Y:S02]  /*2e040*/  R2UR UR4, R40.reuse ;  /* 0x00000000280472ca */ /* 0x040fe400000e0000 */
[C---:B------:R-:W-:Y:S02]  /*2e050*/  R2UR UR5, R41.reuse ;  /* 0x00000000290572ca */ /* 0x040fe400000e0000 */
[----:B------:R-:W-:Y:S02]  /*2e060*/  R2UR UR6, R40 ;  /* 0x00000000280672ca */ /* 0x000fe400000e0000 */
[----:B------:R-:W-:-:S09]  /*2e070*/  R2UR UR7, R41 ;  /* 0x00000000290772ca */ /* 0x000fd200000e0000 */
[----:B-----5:R2:W-:Y:S04]  /*2e080*/  ST.E.128 desc[UR4][R112.64+0x40], R28 ;  /* 0x0000401c70007985 */ /* 0x0205e8000c101d04 */
[----:B------:R2:W5:Y:S02]  /*2e090*/  LD.E.U8 R118, desc[UR6][R44.64] ;  /* 0x000000062c767980 */ /* 0x000564000c101100 */
.L_x_4770:
[----:B------:R-:W-:Y:S05]  /*2e0a0*/  BSYNC B3 ;  /* 0x0000000000037941 */ /* 0x000fea0003800000 */
.L_x_4769:
[----:B-----5:R-:W-:Y:S01]  /*2e0b0*/  LOP3.LUT P1, RZ, R118, 0x8, RZ, 0xc0, !PT ;  /* 0x0000000876ff7812 */ /* 0x020fe2000782c0ff */
[----:B------:R-:W-:-:S12]  /*2e0c0*/  BSSY B3, `(.L_x_4773) ;  /* 0x0000091000037945 */ /* 0x000fd80003800000 */
[----:B------:R-:W-:Y:S05]  /*2e0d0*/  @!P1 BRA `(.L_x_4774) ;  /* 0x00000008003c9947 */ /* 0x000fea0003800000 */
[----:B------:R-:W-:Y:S02]  /*2e0e0*/  R2UR UR4, R40 ;  /* 0x00000000280472ca */ /* 0x000fe400000e0000 */
[----:B------:R-:W-:-:S13]  /*2e0f0*/  R2UR UR5, R41 ;  /* 0x00000000290572ca */ /* 0x000fda00000e0000 */
[----:B012---:R-:W2:Y:S01]  /*2e100*/  LD.E.U8 R30, desc[UR4][R48.64+0x18] ;  /* 0x00001804301e7980 */ /* 0x007ea2000c101100 */
[----:B------:R-:W-:-:S05]  /*2e110*/  VIADD R28, R99, 0x2800 ;  /* 0x00002800631c7836 */ /* 0x000fca0000000000 */
        /* <DEDUP_REMOVED lines=15> */
[----:B------:R-:W-:Y:S02]  /*2e210*/  SHF.R.U32.HI R110, RZ, 0x8, R85 ;  /* 0x00000008ff6e7819 */ /* 0x000fe40000011655 */
[----:B------:R-:W-:Y:S02]  /*2e220*/  PRMT R109, R108, 0x7604, R109 ;  /* 0x000076046c6d7816 */ /* 0x000fe4000000006d */
[----:B------:R-:W-:Y:S02]  /*2e230*/  SHF.R.U32.HI R94, RZ, 0x8, R87 ;  /* 0x00000008ff5e7819 */ /* 0x000fe40000011657 */
        /* <DEDUP_REMOVED lines=10> */
[----:B------:R-:W-:Y:S02]  /*2e2e0*/  SHF.R.U32.HI R110, RZ, 0x10, R85 ;  /* 0x00000010ff6e7819 */ /* 0x000fe40000011655 */
[----:B------:R-:W-:Y:S02]  /*2e2f0*/  PRMT R95, R94, 0x7604, R95 ;  /* 0x000076045e5f7816 */ /* 0x000fe4000000005f */
[----:B------:R-:W-:Y:S02]  /*2e300*/  PRMT R109, R108, 0x7054, R109 ;  /* 0x000070546c6d7816 */ /* 0x000fe4000000006d */
[----:B------:R-:W-:Y:S02]  /*2e310*/  SHF.R.U32.HI R94, RZ, 0x10, R87 ;  /* 0x00000010ff5e7819 */ /* 0x000fe40000011657 */
[----:B------:R-:W-:-:S02]  /*2e320*/  PRMT R31, R30, 0x7054, R31 ;  /* 0x000070541e1f7816 */ /* 0x000fc4000000001f */
[----:B------:R-:W-:Y:S02]  /*2e330*/  LOP3.LUT R110, R110, 0xff, RZ, 0xc0, !PT ;  /* 0x000000ff6e6e7812 */ /* 0x000fe400078ec0ff */
[----:B------:R-:W-:Y:S02]  /*2e340*/  LOP3.LUT R109, R109, 0xff000000, R84, 0xf8, !PT ;  /* 0xff0000006d6d7812 */ /* 0x000fe400078ef854 */
[----:B------:R-:W-:Y:S02]  /*2e350*/  LOP3.LUT R94, R94, 0xff, RZ, 0xc0, !PT ;  /* 0x000000ff5e5e7812 */ /* 0x000fe400078ec0ff */
[----:B------:R-:W-:Y:S02]  /*2e360*/  LOP3.LUT R86, R31, 0xff000000, R86, 0xf8, !PT ;  /* 0xff0000001f567812 */ /* 0x000fe400078ef856 */
[----:B------:R-:W-:Y:S02]  /*2e370*/  PRMT R110, R110, 0x7054, R111 ;  /* 0x000070546e6e7816 */ /* 0x000fe4000000006f */
[----:B------:R-:W-:-:S02]  /*2e380*/  SHF.R.U32.HI R31, RZ, 0x18, R85 ;  /* 0x00000018ff1f7819 */ /* 0x000fc40000011655 */
[----:B------:R-:W-:Y:S02]  /*2e390*/  F2FP.F16.E4M3.UNPACK_B R30, R29 ;  /* 0x0000001dff1e723e */ /* 0x000fe400020006ff */
[----:B------:R-:W-:Y:S02]  /*2e3a0*/  F2FP.F16.E4M3.UNPACK_B R84, R109.H1 ;  /* 0x0000006dff54723e */ /* 0x000fe400030006ff */
[----:B------:R-:W-:Y:S02]  /*2e3b0*/  PRMT R94, R94, 0x7054, R95 ;  /* 0x000070545e5e7816 */ /* 0x000fe4000000005f */
[----:B------:R-:W-:Y:S01]  /*2e3c0*/  SHF.R.U32.HI R87, RZ, 0x18, R87 ;  /* 0x00000018ff577819 */ /* 0x000fe20000011657 */
[--C-:B------:R-:W-:Y:S01]  /*2e3d0*/  HADD2.F32 R95, -RZ, R84.reuse.H0_H0 ;  /* 0x20000054ff5f7230 */ /* 0x100fe20000004100 */
[----:B------:R-:W-:Y:S01]  /*2e3e0*/  F2FP.F16.E4M3.UNPACK_B R85, R86.H1 ;  /* 0x00000056ff55723e */ /* 0x000fe200030006ff */
[----:B------:R-:W-:Y:S01]  /*2e3f0*/  HADD2.F32 R108, -RZ, R84.H1_H1 ;  /* 0x30000054ff6c7230 */ /* 0x000fe20000004100 */
[----:B------:R-:W-:Y:S01]  /*2e400*/  PRMT R110, R31, 0x654, R110 ;  /* 0x000006541f6e7816 */ /* 0x000fe2000000006e */
[--C-:B------:R-:W-:Y:S01]  /*2e410*/  HADD2.F32 R31, -RZ, R30.reuse.H0_H0 ;  /* 0x2000001eff1f7230 */ /* 0x100fe20000004100 */
[----:B------:R-:W-:Y:S01]  /*2e420*/  PRMT R94, R87, 0x654, R94 ;  /* 0x00000654575e7816 */ /* 0x000fe2000000005e */
[----:B------:R-:W-:Y:S01]  /*2e430*/  HADD2.F32 R30, -RZ, R30.H1_H1 ;  /* 0x3000001eff1e7230 */ /* 0x000fe20000004100 */
[----:B------:R-:W-:Y:S01]  /*2e440*/  F2FP.F16.E4M3.UNPACK_B R29, R29.H1 ;  /* 0x0000001dff1d723e */ /* 0x000fe200030006ff */
[--C-:B------:R-:W-:Y:S01]  /*2e450*/  HADD2.F32 R87, -RZ, R85.reuse.H0_H0 ;  /* 0x20000055ff577230 */ /* 0x100fe20000004100 */
[----:B------:R-:W-:Y:S01]  /*2e460*/  F2FP.F16.E4M3.UNPACK_B R109, R109 ;  /* 0x0000006dff6d723e */ /* 0x000fe200020006ff */
[----:B------:R-:W-:-:S02]  /*2e470*/  HADD2.F32 R85, -RZ, R85.H1_H1 ;  /* 0x30000055ff557230 */ /* 0x000fc40000004100 */
[C---:B------:R-:W-:Y:S01]  /*2e480*/  FMUL.FTZ R114, R30.reuse, R95 ;  /* 0x0000005f1e727220 */ /* 0x040fe20000410000 */
[--C-:B------:R-:W-:Y:S02]  /*2e490*/  HADD2.F32 R84, -RZ, R29.reuse.H1_H1 ;  /* 0x3000001dff547230 */ /* 0x100fe40000004100 */
[-C--:B------:R-:W-:Y:S01]  /*2e4a0*/  FMUL.FTZ R30, R30, R87.reuse ;  /* 0x000000571e1e7220 */ /* 0x080fe20000410000 */
[----:B------:R-:W-:Y:S02]  /*2e4b0*/  HADD2.F32 R29, -RZ, R29.H0_H0 ;  /* 0x2000001dff1d7230 */ /* 0x000fe40000004100 */
[C---:B------:R-:W-:Y:S01]  /*2e4c0*/  FFMA.FTZ R114, R31.reuse, R87, -R114 ;  /* 0x000000571f727223 */ /* 0x040fe20000010872 */
[----:B------:R-:W-:Y:S01]  /*2e4d0*/  F2FP.F16.E4M3.UNPACK_B R86, R86 ;  /* 0x00000056ff56723e */ /* 0x000fe200020006ff */
        /* <DEDUP_REMOVED lines=43> */
[-C--:B------:R-:W-:Y:S01]  /*2e790*/  FMUL.FTZ R31, R31, R94.reuse ;  /* 0x0000005e1f1f7220 */ /* 0x080fe20000410000 */
[----:B------:R-:W-:Y:S02]  /*2e7a0*/  HADD2.F32 R85, -RZ, R109.H1_H1 ;  /* 0x3000006dff557230 */ /* 0x000fe40000004100 */
[C---:B------:R-:W-:Y:S01]  /*2e7b0*/  FFMA.FTZ R115, R92.reuse, R94, -R29 ;  /* 0x0000005e5c737223 */ /* 0x040fe2000001081d */
[----:B------:R-:W-:Y:S01]  /*2e7c0*/  F2FP.F16.E4M3.UNPACK_B R29, R28.H1 ;  /* 0x0000001cff1d723e */ /* 0x000fe200030006ff */
[----:B------:R-:W-:Y:S01]  /*2e7d0*/  FFMA.FTZ R110, R92, R110, R31 ;  /* 0x0000006e5c6e7223 */ /* 0x000fe2000001001f */
[----:B------:R-:W-:Y:S01]  /*2e7e0*/  F2FP.F16.E4M3.UNPACK_B R28, R28 ;  /* 0x0000001cff1c723e */ /* 0x000fe200020006ff */
[----:B------:R-:W-:Y:S01]  /*2e7f0*/  HADD2.F32 R84, -RZ, R86.H1_H1 ;  /* 0x30000056ff547230 */ /* 0x000fe20000004100 */
[----:B------:R-:W-:Y:S01]  /*2e800*/  F2FP.SATFINITE.E4M3.F32.PACK_AB_MERGE_C R120, R123, R120, RZ ;  /* 0x000000787b78723e */ /* 0x000fe200048070ff */
[--C-:B------:R-:W-:Y:S01]  /*2e810*/  HADD2.F32 R31, -RZ, R29.reuse.H1_H1 ;  /* 0x3000001dff1f7230 */ /* 0x100fe20000004100 */
[----:B------:R-:W-:Y:S01]  /*2e820*/  F2FP.SATFINITE.E4M3.F32.PACK_AB_MERGE_C R110, R110, R115, RZ ;  /* 0x000000736e6e723e */ /* 0x000fe200048070ff */
[----:B------:R-:W-:Y:S01]  /*2e830*/  HADD2.F32 R30, -RZ, R29.H0_H0 ;  /* 0x2000001dff1e7230 */ /* 0x000fe20000004100 */
[----:B------:R-:W-:Y:S01]  /*2e840*/  F2FP.SATFINITE.E4M3.F32.PACK_AB_MERGE_C R117, R117, R118, R120 ;  /* 0x000000767575723e */ /* 0x000fe20004807078 */
        /* <DEDUP_REMOVED lines=10> */
[----:B------:R-:W-:Y:S01]  /*2e8f0*/  F2FP.SATFINITE.E4M3.F32.PACK_AB_MERGE_C R29, R95, R114, R111 ;  /* 0x000000725f1d723e */ /* 0x000fe2000480706f */
[----:B------:R-:W-:Y:S01]  /*2e900*/  FFMA.FTZ R31, R28, R86, -R31 ;  /* 0x000000561c1f7223 */ /* 0x000fe2000001081f */
[----:B------:R-:W-:Y:S01]  /*2e910*/  F2FP.SATFINITE.E4M3.F32.PACK_AB_MERGE_C R30, R108, R93, R110 ;  /* 0x0000005d6c1e723e */ /* 0x000fe2000480706e */
[----:B------:R-:W-:Y:S01]  /*2e920*/  FFMA.FTZ R92, R28, R109, R92 ;  /* 0x0000006d1c5c7223 */ /* 0x000fe2000001005c */
[----:B------:R-:W-:-:S04]  /*2e930*/  F2FP.SATFINITE.E4M3.F32.PACK_AB_MERGE_C R87, R94, R87, RZ ;  /* 0x000000575e57723e */ /* 0x000fc800048070ff */
[----:B------:R-:W-:Y:S01]  /*2e940*/  F2FP.SATFINITE.E4M3.F32.PACK_AB_MERGE_C R28, R92, R31, R87 ;  /* 0x0000001f5c1c723e */ /* 0x000fe20004807057 */
[----:B------:R-:W-:-:S07]  /*2e950*/  IMAD.MOV.U32 R31, RZ, RZ, R117 ;  /* 0x000000ffff1f7224 */ /* 0x000fce00078e0075 */
.L_x_4776:
[----:B------:R-:W-:Y:S05]  /*2e960*/  BSYNC B4 ;  /* 0x0000000000047941 */ /* 0x000fea0003800000 */
.L_x_4775:
[C---:B------:R-:W-:Y:S02]  /*2e970*/  R2UR UR4, R40.reuse ;  /* 0x00000000280472ca */ /* 0x040fe400000e0000 */
[C---:B------:R-:W-:Y:S02]  /*2e980*/  R2UR UR5, R41.reuse ;  /* 0x00000000290572ca */ /* 0x040fe400000e0000 */
[----:B------:R-:W-:Y:S02]  /*2e990*/  R2UR UR6, R40 ;  /* 0x00000000280672ca */ /* 0x000fe400000e0000 */
[----:B------:R-:W-:-:S09]  /*2e9a0*/  R2UR UR7, R41 ;  /* 0x00000000290772ca */ /* 0x000fd200000e0000 */
[----:B-----5:R3:W-:Y:S04]  /*2e9b0*/  ST.E.128 desc[UR4][R112.64+0x60], R28 ;  /* 0x0000601c70007985 */ /* 0x0207e8000c101d04 */
[----:B------:R3:W5:Y:S02]  /*2e9c0*/  LD.E.U8 R118, desc[UR6][R44.64] ;  /* 0x000000062c767980 */ /* 0x000764000c101100 */
.L_x_4774:
[----:B------:R-:W-:Y:S05]  /*2e9d0*/  BSYNC B3 ;  /* 0x0000000000037941 */ /* 0x000fea0003800000 */
.L_x_4773:
[----:B-----5:R-:W-:Y:S01]  /*2e9e0*/  LOP3.LUT P1, RZ, R118, 0x10, RZ, 0xc0, !PT ;  /* 0x0000001076ff7812 */ /* 0x020fe2000782c0ff */
[----:B------:R-:W-:-:S12]  /*2e9f0*/  BSSY B3, `(.L_x_4777) ;  /* 0x000008c000037945 */ /* 0x000fd80003800000 */
[----:B------:R-:W-:Y:S05]  /*2ea00*/  @!P1 BRA `(.L_x_4778) ;  /* 0x0000000800289947 */ /* 0x000fea0003800000 */
[----:B------:R-:W-:Y:S02]  /*2ea10*/  R2UR UR4, R40 ;  /* 0x00000000280472ca */ /* 0x000fe400000e0000 */
[----:B------:R-:W-:-:S13]  /*2ea20*/  R2UR UR5, R41 ;  /* 0x00000000290572ca */ /* 0x000fda00000e0000 */
[----:B0123--:R-:W2:Y:S01]  /*2ea30*/  LD.E.U8 R28, desc[UR4][R48.64+0x18] ;  /* 0x00001804301c7980 */ /* 0x00fea2000c101100 */
        /* <DEDUP_REMOVED lines=128> */
.L_x_4780:
[----:B------:R-:W-:Y:S05]  /*2f240*/  BSYNC B4 ;  /* 0x0000000000047941 */ /* 0x000fea0003800000 */
.L_x_4779:
[C---:B------:R-:W-:Y:S02]  /*2f250*/  R2UR UR4, R40.reuse ;  /* 0x00000000280472ca */ /* 0x040fe400000e0000 */
[C---:B------:R-:W-:Y:S02]  /*2f260*/  R2UR UR5, R41.reuse ;  /* 0x00000000290572ca */ /* 0x040fe400000e0000 */
[----:B------:R-:W-:Y:S02]  /*2f270*/  R2UR UR6, R40 ;  /* 0x00000000280672ca */ /* 0x000fe400000e0000 */
[----:B------:R-:W-:-:S09]  /*2f280*/  R2UR UR7, R41 ;  /* 0x00000000290772ca */ /* 0x000fd200000e0000 */
[----:B-----5:R4:W-:Y:S04]  /*2f290*/  ST.E.128 desc[UR4][R112.64+0x80], R28 ;  /* 0x0000801c70007985 */ /* 0x0209e8000c101d04 */
[----:B------:R4:W5:Y:S02]  /*2f2a0*/  LD.E.U8 R118, desc[UR6][R44.64] ;  /* 0x000000062c767980 */ /* 0x000964000c101100 */
.L_x_4778:
[----:B------:R-:W-:Y:S05]  /*2f2b0*/  BSYNC B3 ;  /* 0x0000000000037941 */ /* 0x000fea0003800000 */
.L_x_4777:
[----:B-----5:R-:W-:-:S13]  /*2f2c0*/  LOP3.LUT P1, RZ, R118, 0x20, RZ, 0xc0, !PT ;  /* 0x0000002076ff7812 */ /* 0x020fda000782c0ff */
[----:B------:R-:W-:Y:S05]  /*2f2d0*/  @!P1 BRA `(.L_x_4760) ;  /* 0x0000000800349947 */ /* 0x000fea0003800000 */
[----:B------:R-:W-:Y:S02]  /*2f2e0*/  R2UR UR4, R40 ;  /* 0x00000000280472ca */ /* 0x000fe400000e0000 */
[----:B------:R-:W-:-:S13]  /*2f2f0*/  R2UR UR5, R41 ;  /* 0x00000000290572ca */ /* 0x000fda00000e0000 */
[----:B------:R-:W2:Y:S02]  /*2f300*/  LD.E.U8 R80, desc[UR4][R48.64+0x18] ;  /* 0x0000180430507980 */ /* 0x000ea4000c101100 */
[----:B01234-:R-:W-:-:S05]  /*2f310*/  VIADD R28, R99, 0x5000 ;  /* 0x00005000631c7836 */ /* 0x01ffca0000000000 */
[--C-:B------:R-:W-:Y:S02]  /*2f320*/  SHF.R.S32.HI R29, RZ, 0x1f, R28.reuse ;  /* 0x0000001fff1d7819 */ /* 0x100fe4000001141c */
[----:B------:R-:W-:-:S04]  /*2f330*/  IADD3 R28, P1, P2, R46, R13, R28 ;  /* 0x0000000d2e1c7210 */ /* 0x000fc80007a3e01c */
[----:B------:R-:W-:Y:S01]  /*2f340*/  IADD3.X R29, R47, R37, R29, P1, P2 ;  /* 0x000000252f1d7210 */ /* 0x000fe20000fe441d */
[----:B------:R-:W-:Y:S05]  /*2f350*/  BSSY B3, `(.L_x_4781) ;  /* 0x0000082000037945 */ /* 0x000fea0003800000 */
[----:B------:R-:W5:Y:S01]  /*2f360*/  LD.E.128 R28, desc[UR4][R28.64] ;  /* 0x000000041c1c7980 */ /* 0x000f62000c101d00 */
[----:B------:R-:W-:-:S13]  /*2f370*/  LOP3.LUT P1, RZ, R80, 0x20, RZ, 0xc0, !PT ;  /* 0x0000002050ff7812 */ /* 0x000fda000782c0ff */
        /* <DEDUP_REMOVED lines=127> */
.L_x_4782:
[----:B------:R-:W-:Y:S05]  /*2fb70*/  BSYNC B3 ;  /* 0x0000000000037941 */ /* 0x000fea0003800000 */
.L_x_4781:
[----:B------:R-:W-:Y:S02]  /*2fb80*/  R2UR UR4, R40 ;  /* 0x00000000280472ca */ /* 0x000fe400000e0000 */
[----:B------:R-:W-:-:S13]  /*2fb90*/  R2UR UR5, R41 ;  /* 0x00000000290572ca */ /* 0x000fda00000e0000 */
[----:B-----5:R0:W-:Y:S02]  /*2fba0*/  ST.E.128 desc[UR4][R112.64+0xa0], R28 ;  /* 0x0000a01c70007985 */ /* 0x0201e4000c101d04 */
.L_x_4760:
[----:B------:R-:W-:Y:S05]  /*2fbb0*/  BSYNC B2 ;  /* 0x0000000000027941 */ /* 0x000fea0003800000 */
.L_x_4759:
[----:B------:R-:W-:Y:S02]  /*2fbc0*/  R2UR UR4, R40 ;  /* 0x00000000280472ca */ /* 0x000fe400000e0000 */
[----:B------:R-:W-:-:S13]  /*2fbd0*/  R2UR UR5, R41 ;  /* 0x00000000290572ca */ /* 0x000fda00000e0000 */
[----:B01234-:R-:W2:Y:S01]  /*2fbe0*/  LD.E R29, desc[UR4][R48.64+0xc] ;  /* 0x00000c04301d7980 */ /* 0x01fea2000c101900 */
[----:B------:R-:W-:Y:S02]  /*2fbf0*/  VIADD R28, R105, 0x80 ;  /* 0x00000080691c7836 */ /* 0x000fe40000000000 */
[----:B--2---:R-:W-:-:S05]  /*2fc00*/  IMAD R29, R98, -0xa0, R29 ;  /* 0xffffff60621d7824 */ /* 0x004fca00078e021d */
[----:B------:R-:W-:-:S04]  /*2fc10*/  VIMNMX R29, R29, 0xa0, PT ;  /* 0x000000a01d1d7848 */ /* 0x000fc80003fe0100 */
[----:B------:R-:W-:-:S13]  /*2fc20*/  ISETP.GE.AND P1, PT, R28, R29, PT ;  /* 0x0000001d1c00720c */ /* 0x000fda0003f26270 */
[----:B------:R-:W-:Y:S05]  /*2fc30*/  @P1 BRA `(.L_x_4783) ;  /* 0x000000c800541947 */ /* 0x000fea0003800000 */
[----:B------:R-:W-:Y:S02]  /*2fc40*/  R2UR UR4, R40 ;  /* 0x00000000280472ca */ /* 0x000fe400000e0000 */
[----:B------:R-:W-:-:S13]  /*2fc50*/  R2UR UR5, R41 ;  /* 0x00000000290572ca */ /* 0x000fda00000e0000 */
[----:B-----5:R-:W2:Y:S01]  /*2fc60*/  LD.E.U8 R68, desc[UR4][R44.64] ;  /* 0x000000042c447980 */ /* 0x020ea2000c101100 */
[----:B------:R-:W-:Y:S01]  /*2fc70*/  IADD3 R105, P1, R105, 0x80, RZ ;  /* 0x0000008069697810 */ /* 0x000fe20007f3e0ff */
[----:B------:R-:W-:Y:S01]  /*2fc80*/  BSSY B2, `(.L_x_4784) ;  /* 0x0000098000027945 */ /* 0x000fe20003800000 */
[----:B------:R-:W-:-:S03]  /*2fc90*/  IADD3 R28, P2, R107, R90, RZ ;  /* 0x0000005a6b1c7210 */ /* 0x000fc60007f5e0ff */
[----:B------:R-:W-:Y:S02]  /*2fca0*/  IMAD.X R119, RZ, RZ, R119, P1 ;  /* 0x000000ffff777224 */ /* 0x000fe400008e0677 */
[----:B------:R-:W-:Y:S02]  /*2fcb0*/  IMAD.X R29, R121, 0x1, R89, P2 ;  /* 0x00000001791d7824 */ /* 0x000fe400010e0659 */
[----:B------:R-:W-:Y:S02]  /*2fcc0*/  IMAD R119, R119, R102, RZ ;  /* 0x0000006677777224 */ /* 0x000fe400078e02ff */
[----:B------:R-:W-:-:S04]  /*2fcd0*/  IMAD.WIDE.U32 R28, R102, R105, R28 ;  /* 0x00000069661c7225 */ /* 0x000fc800078e001c */
[----:B------:R-:W-:Y:S01]  /*2fce0*/  IMAD R119, R103, R105, R119 ;  /* 0x0000006967777224 */ /* 0x000fe200078e0277 */
        /* <DEDUP_REMOVED lines=45> */
[----:B------:R-:W-:Y:S02]  /*2ffc0*/  SHF.R.U32.HI R31, RZ, 0x18, R73 ;  /* 0x00000018ff1f7819 */ /* 0x000fe40000011649 */
[----:B------:R-:W-:Y:S02]  /*2ffd0*/  PRMT R84, R84, 0x7054, R85 ;  /* 0x0000705454547816 */ /* 0x000fe40000000055 */
[----:B------:R-:W-:Y:S02]  /*2ffe0*/  PRMT R73, R71, 0x654, R68 ;  /* 0x0000065447497816 */ /* 0x000fe40000000044 */
[----:B------:R-:W-:Y:S02]  /*2fff0*/  F2FP.F16.E4M3.UNPACK_B R30, R29 ;  /* 0x0000001dff1e723e */ /* 0x000fe400020006ff */
[----:B------:R-:W-:Y:S02]  /*30000*/  F2FP.F16.E4M3.UNPACK_B R68, R83.H1 ;  /* 0x00000053ff44723e */ /* 0x000fe400030006ff */
[----:B------:R-:W-:-:S02]  /*30010*/  F2FP.F16.E4M3.UNPACK_B R71, R70.H1 ;  /* 0x00000046ff47723e */ /* 0x000fc400030006ff */
[----:B------:R-:W-:Y:S01]  /*30020*/  PRMT R84, R31, 0x654, R84 ;  /* 0x000006541f547816 */ /* 0x000fe20000000054 */
[--C-:B------:R-:W-:Y:S01]  /*30030*/  HADD2.F32 R31, -RZ, R30.reuse.H0_H0 ;  /* 0x2000001eff1f7230 */ /* 0x100fe20000004100 */
[----:B------:R-:W-:Y:S01]  /*30040*/  F2FP.F16.E4M3.UNPACK_B R29, R29.H1 ;  /* 0x0000001dff1d723e */ /* 0x000fe200030006ff */
[----:B------:R-:W-:Y:S01]  /*30050*/  HADD2.F32 R30, -RZ, R30.H1_H1 ;  /* 0x3000001eff1e7230 */ /* 0x000fe20000004100 */
[----:B------:R-:W-:Y:S01]  /*30060*/  F2FP.F16.E4M3.UNPACK_B R83, R83 ;  /* 0x00000053ff53723e */ /* 0x000fe200020006ff */
[--C-:B------:R-:W-:Y:S01]  /*30070*/  HADD2.F32 R81, -RZ, R68.reuse.H0_H0 ;  /* 0x20000044ff517230 */ /* 0x100fe20000004100 */
[----:B------:R-:W-:Y:S01]  /*30080*/  F2FP.F16.E4M3.UNPACK_B R70, R70 ;  /* 0x00000046ff46723e */ /* 0x000fe200020006ff */
        /* <DEDUP_REMOVED lines=8> */
[----:B------:R-:W-:Y:S01]  /*30110*/  FFMA.FTZ R85, R31, R81, R30 ;  /* 0x000000511f557223 */ /* 0x000fe2000001001e */
[C---:B------:R-:W-:Y:S01]  /*30120*/  FMUL.FTZ R88, R68.reuse, R82 ;  /* 0x0000005244587220 */ /* 0x040fe20000410000 */
[-C--:B------:R-:W-:Y:S01]  /*30130*/  FMUL.FTZ R87, R68, R71.reuse ;  /* 0x0000004744577220 */ /* 0x080fe20000410000 */
[----:B------:R-:W-:Y:S02]  /*30140*/  F2FP.F16.E4M3.UNPACK_B R30, R80 ;  /* 0x00000050ff1e723e */ /* 0x000fe400020006ff */
[----:B------:R-:W-:Y:S01]  /*30150*/  F2FP.F16.E4M3.UNPACK_B R31, R84.H1 ;  /* 0x00000054ff1f723e */ /* 0x000fe200030006ff */
[C---:B------:R-:W-:Y:S01]  /*30160*/  FFMA.FTZ R88, R29.reuse, R71, -R88 ;  /* 0x000000471d587223 */ /* 0x040fe20000010858 */
[-C--:B------:R-:W-:Y:S01]  /*30170*/  F2FP.F16.E4M3.UNPACK_B R68, R73.reuse.H1 ;  /* 0x00000049ff44723e */ /* 0x080fe200030006ff */
        /* <DEDUP_REMOVED lines=22> */
[C---:B------:R-:W-:Y:S01]  /*302e0*/  FFMA.FTZ R94, R80.reuse, R81, R30 ;  /* 0x00000051505e7223 */ /* 0x040fe2000001001e */
[----:B------:R-:W-:Y:S01]  /*302f0*/  FFMA.FTZ R93, R80, R68, -R93 ;  /* 0x00000044505d7223 */ /* 0x000fe2000001085d */
[--C-:B------:R-:W-:Y:S02]  /*30300*/  HADD2.F32 R30, -RZ, R29.reuse.H0_H0 ;  /* 0x2000001dff1e7230 */ /* 0x100fe40000004100 */
[----:B------:R-:W-:Y:S02]  /*30310*/  HADD2.F32 R29, -RZ, R29.H1_H1 ;  /* 0x3000001dff1d7230 */ /* 0x000fe40000004100 */
[----:B------:R-:W-:Y:S01]  /*30320*/  HADD2.F32 R84, -RZ, R84.H1_H1 ;  /* 0x30000054ff547230 */ /* 0x000fe20000004100 */
[----:B------:R-:W-:Y:S01]  /*30330*/  F2FP.SATFINITE.E4M3.F32.PACK_AB_MERGE_C R93, R94, R93, RZ ;  /* 0x0000005d5e5d723e */ /* 0x000fe200048070ff */
[----:B------:R-:W-:Y:S02]  /*30340*/  HADD2.F32 R68, -RZ, R73.H0_H0 ;  /* 0x20000049ff447230 */ /* 0x000fe40000004100 */
[----:B------:R-:W-:Y:S01]  /*30350*/  HADD2.F32 R31, -RZ, R69.H1_H1 ;  /* 0x30000045ff1f7230 */ /* 0x000fe20000004100 */
[----:B------:R-:W-:Y:S01]  /*30360*/  F2FP.SATFINITE.E4M3.F32.PACK_AB_MERGE_C R89, R92, R89, R93 ;  /* 0x000000595c59723e */ /* 0x000fe2000480705d */
[----:B------:R-:W-:-:S02]  /*30370*/  HADD2.F32 R72, -RZ, R73.H1_H1 ;  /* 0x30000049ff487230 */ /* 0x000fc40000004100 */
[C---:B------:R-:W-:Y:S01]  /*30380*/  FMUL.FTZ R73, R29.reuse, R71 ;  /* 0x000000471d497220 */ /* 0x040fe20000410000 */
[----:B------:R-:W-:Y:S02]  /*30390*/  HADD2.F32 R69, -RZ, R69.H0_H0 ;  /* 0x20000045ff457230 */ /* 0x000fe40000004100 */
[----:B------:R-:W-:Y:S01]  /*303a0*/  FMUL.FTZ R80, R29, R68 ;  /* 0x000000441d507220 */ /* 0x000fe20000410000 */
[C---:B------:R-:W-:Y:S01]  /*303b0*/  FMUL.FTZ R90, R31.reuse, R84 ;  /* 0x000000541f5a7220 */ /* 0x040fe20000410000 */
[----:B------:R-:W-:Y:S01]  /*303c0*/  FMUL.FTZ R31, R31, R72 ;  /* 0x000000481f1f7220 */ /* 0x000fe20000410000 */
[----:B------:R-:W-:Y:S01]  /*303d0*/  F2FP.F16.E4M3.UNPACK_B R29, R28.H1 ;  /* 0x0000001cff1d723e */ /* 0x000fe200030006ff */
[----:B------:R-:W-:Y:S01]  /*303e0*/  FFMA.FTZ R73, R30, R68, -R73 ;  /* 0x000000441e497223 */ /* 0x000fe20000010849 */
[C---:B------:R-:W-:Y:S01]  /*303f0*/  FFMA.FTZ R90, R69.reuse, R72, -R90 ;  /* 0x00000048455a7223 */ /* 0x040fe2000001085a */
[----:B------:R-:W-:Y:S01]  /*30400*/  FFMA.FTZ R81, R69, R84, R31 ;  /* 0x0000005445517223 */ /* 0x000fe2000001001f */
[----:B------:R-:W-:Y:S01]  /*30410*/  F2FP.F16.E4M3.UNPACK_B R28, R28 ;  /* 0x0000001cff1c723e */ /* 0x000fe200020006ff */
[----:B------:R-:W-:-:S02]  /*30420*/  HADD2.F32 R31, -RZ, R29.H1_H1 ;  /* 0x3000001dff1f7230 */ /* 0x000fc40000004100 */
[----:B------:R-:W-:Y:S01]  /*30430*/  FFMA.FTZ R82, R30, R71, R80 ;  /* 0x000000471e527223 */ /* 0x000fe20000010050 */
[----:B------:R-:W-:Y:S01]  /*30440*/  HADD2.F32 R69, -RZ, R83.H1_H1 ;  /* 0x30000053ff457230 */ /* 0x000fe20000004100 */
[----:B------:R-:W-:Y:S01]  /*30450*/  F2FP.SATFINITE.E4M3.F32.PACK_AB_MERGE_C R81, R81, R90, RZ ;  /* 0x0000005a5151723e */ /* 0x000fe200048070ff */
[----:B------:R-:W-:Y:S02]  /*30460*/  HADD2.F32 R68, -RZ, R70.H1_H1 ;  /* 0x30000046ff447230 */ /* 0x000fe40000004100 */
[----:B------:R-:W-:Y:S02]  /*30470*/  HADD2.F32 R30, -RZ, R29.H0_H0 ;  /* 0x2000001dff1e7230 */ /* 0x000fe40000004100 */
[C---:B------:R-:W-:Y:S01]  /*30480*/  FMUL.FTZ R71, R31.reuse, R69 ;  /* 0x000000451f477220 */ /* 0x040fe20000410000 */
[----:B------:R-:W-:Y:S02]  /*30490*/  HADD2.F32 R83, -RZ, R83.H0_H0 ;  /* 0x20000053ff537230 */ /* 0x000fe40000004100 */
[----:B------:R-:W-:Y:S01]  /*304a0*/  FMUL.FTZ R80, R31, R68 ;  /* 0x000000441f507220 */ /* 0x000fe20000410000 */
[----:B------:R-:W-:-:S02]  /*304b0*/  HADD2.F32 R29, -RZ, R28.H1_H1 ;  /* 0x3000001cff1d7230 */ /* 0x000fc40000004100 */
[C---:B------:R-:W-:Y:S01]  /*304c0*/  FFMA.FTZ R71, R30.reuse, R68, -R71 ;  /* 0x000000441e477223 */ /* 0x040fe20000010847 */
[----:B------:R-:W-:Y:S02]  /*304d0*/  HADD2.F32 R70, -RZ, R70.H0_H0 ;  /* 0x20000046ff467230 */ /* 0x000fe40000004100 */
[----:B------:R-:W-:Y:S01]  /*304e0*/  FFMA.FTZ R80, R30, R69, R80 ;  /* 0x000000451e507223 */ /* 0x000fe20000010050 */
[----:B------:R-:W-:Y:S02]  /*304f0*/  HADD2.F32 R28, -RZ, R28.H0_H0 ;  /* 0x2000001cff1c7230 */ /* 0x000fe40000004100 */
[C---:B------:R-:W-:Y:S01]  /*30500*/  FMUL.FTZ R31, R29.reuse, R83 ;  /* 0x000000531d1f7220 */ /* 0x040fe20000410000 */
[----:B------:R-:W-:Y:S01]  /*30510*/  F2FP.SATFINITE.E4M3.F32.PACK_AB_MERGE_C R30, R82, R73, R81 ;  /* 0x00000049521e723e */ /* 0x000fe20004807051 */
[-C--:B------:R-:W-:Y:S01]  /*30520*/  FMUL.FTZ R72, R29, R70.reuse ;  /* 0x000000461d487220 */ /* 0x080fe20000410000 */
[----:B------:R-:W-:Y:S01]  /*30530*/  F2FP.SATFINITE.E4M3.F32.PACK_AB_MERGE_C R71, R80, R71, RZ ;  /* 0x000000475047723e */ /* 0x000fe200048070ff */
[C---:B------:R-:W-:Y:S01]  /*30540*/  FFMA.FTZ R31, R28.reuse, R70, -R31 ;  /* 0x000000461c1f7223 */ /* 0x040fe2000001081f */
[----:B------:R-:W-:Y:S01]  /*30550*/  F2FP.SATFINITE.E4M3.F32.PACK_AB_MERGE_C R29, R85, R86, R87 ;  /* 0x00000056551d723e */ /* 0x000fe20004807057 */
[----:B------:R-:W-:-:S05]  /*30560*/  FFMA.FTZ R72, R28, R83, R72 ;  /* 0x000000531c487223 */ /* 0x000fca0000010048 */
[----:B------:R-:W-:Y:S01]  /*30570*/  F2FP.SATFINITE.E4M3.F32.PACK_AB_MERGE_C R28, R72, R31, R71 ;  /* 0x0000001f481c723e */ /* 0x000fe20004807047 */
[----:B------:R-:W-:-:S07]  /*30580*/  IMAD.MOV.U32 R31, RZ, RZ, R89 ;  /* 0x000000ffff1f7224 */ /* 0x000fce00078e0059 */
.L_x_4787:
[----:B------:R-:W-:Y:S05]  /*30590*/  BSYNC B3 ;  /* 0x0000000000037941 */ /* 0x000fea0003800000 */
.L_x_4786:
[C---:B------:R-:W-:Y:S02]  /*305a0*/  R2UR UR4, R40.reuse ;  /* 0x00000000280472ca */ /* 0x040fe400000e0000 */
[C---:B------:R-:W-:Y:S02]  /*305b0*/  R2UR UR5, R41.reuse ;  /* 0x00000000290572ca */ /* 0x040fe400000e0000 */
[----:B------:R-:W-:Y:S02]  /*305c0*/  R2UR UR6, R40 ;  /* 0x00000000280672ca */ /* 0x000fe400000e0000 */
[----:B------:R-:W-:-:S09]  /*305d0*/  R2UR UR7, R41 ;  /* 0x00000000290772ca */ /* 0x000fd200000e0000 */
[----:B-----5:R0:W-:Y:S04]  /*305e0*/  ST.E.128 desc[UR4][R66.64], R28 ;  /* 0x0000001c42007985 */ /* 0x0201e8000c101d04 */
[----:B------:R0:W5:Y:S02]  /*305f0*/  LD.E.U8 R68, desc[UR6][R44.64] ;  /* 0x000000062c447980 */ /* 0x000164000c101100 */
.L_x_4785:
[----:B------:R-:W-:Y:S05]  /*30600*/  BSYNC B2 ;  /* 0x0000000000027941 */ /* 0x000fea0003800000 */
.L_x_4784:
[----:B-----5:R-:W-:Y:S01]  /*30610*/  LOP3.LUT P1, RZ, R68, 0x2, RZ, 0xc0, !PT ;  /* 0x0000000244ff7812 */ /* 0x020fe2000782c0ff */
[----:B------:R-:W-:-:S12]  /*30620*/  BSSY B2, `(.L_x_4788) ;  /* 0x0000090000027945 */ /* 0x000fd80003800000 */
[----:B------:R-:W-:Y:S05]  /*30630*/  @!P1 BRA `(.L_x_4789) ;  /* 0x0000000800389947 */ /* 0x000fea0003800000 */
[----:B------:R-:W-:Y:S02]  /*30640*/  R2UR UR4, R40 ;  /* 0x00000000280472ca */ /* 0x000fe400000e0000 */
[----:B------:R-:W-:-:S13]  /*30650*/  R2UR UR5, R41 ;  /* 0x00000000290572ca */ /* 0x000fda00000e0000 */
[----:B0-----:R-:W2:Y:S01]  /*30660*/  LD.E.U8 R30, desc[UR4][R48.64+0x18] ;  /* 0x00001804301e7980 */ /* 0x001ea2000c101100 */
        /* <DEDUP_REMOVED lines=132> */
.L_x_4791:
[----:B------:R-:W-:Y:S05]  /*30eb0*/  BSYNC B3 ;  /* 0x0000000000037941 */ /* 0x000fea0003800000 */
.L_x_4790:
[C---:B------:R-:W-:Y:S02]  /*30ec0*/  R2UR UR4, R40.reuse ;  /* 0x00000000280472ca */ /* 0x040fe400000e0000 */
[C---:B------:R-:W-:Y:S02]  /*30ed0*/  R2UR UR5, R41.reuse ;  /* 0x00000000290572ca */ /* 0x040fe400000e0000 */
[----:B------:R-:W-:Y:S02]  /*30ee0*/  R2UR UR6, R40 ;  /* 0x00000000280672ca */ /* 0x000fe400000e0000 */
[----:B------:R-:W-:-:S09]  /*30ef0*/  R2UR UR7, R41 ;  /* 0x00000000290772ca */ /* 0x000fd200000e0000 */
[----:B-----5:R1:W-:Y:S04]  /*30f00*/  ST.E.128 desc[UR4][R66.64+0x20], R28 ;  /* 0x0000201c42007985 */ /* 0x0203e8000c101d04 */
[----:B------:R1:W5:Y:S02]  /*30f10*/  LD.E.U8 R68, desc[UR6][R44.64] ;  /* 0x000000062c447980 */ /* 0x000364000c101100 */
.L_x_4789:
[----:B------:R-:W-:Y:S05]  /*30f20*/  BSYNC B2 ;  /* 0x0000000000027941 */ /* 0x000fea0003800000 */
.L_x_4788:
        /* <DEDUP_REMOVED lines=136> */
.L_x_4795:
[----:B------:R-:W-:Y:S05]  /*317b0*/  BSYNC B3 ;  /* 0x0000000000037941 */ /* 0x000fea0003800000 */
.L_x_4794:
[C---:B------:R-:W-:Y:S02]  /*317c0*/  R2UR UR4, R40.reuse ;  /* 0x00000000280472ca */ /* 0x040fe400000e0000 */
[C---:B------:R-:W-:Y:S02]  /*317d0*/  R2UR UR5, R41.reuse ;  /* 0x00000000290572ca */ /* 0x040fe400000e0000 */
[----:B------:R-:W-:Y:S02]  /*317e0*/  R2UR UR6, R40 ;  /* 0x00000000280672ca */ /* 0x000fe400000e0000 */
[----:B------:R-:W-:-:S09]  /*317f0*/  R2UR UR7, R41 ;  /* 0x00000000290772ca */ /* 0x000fd200000e0000 */
[----:B-----5:R2:W-:Y:S04]  /*31800*/  ST.E.128 desc[UR4][R66.64+0x40], R28 ;  /* 0x0000401c42007985 */ /* 0x0205e8000c101d04 */
[----:B------:R2:W5:Y:S02]  /*31810*/  LD.E.U8 R68, desc[UR6][R44.64] ;  /* 0x000000062c447980 */ /* 0x000564000c101100 */
.L_x_4793:
[----:B------:R-:W-:Y:S05]  /*31820*/  BSYNC B2 ;  /* 0x0000000000027941 */ /* 0x000fea0003800000 */
.L_x_4792:
        /* <DEDUP_REMOVED lines=138> */
.L_x_4799:
[----:B------:R-:W-:Y:S05]  /*320d0*/  BSYNC B3 ;  /* 0x0000000000037941 */ /* 0x000fea0003800000 */
.L_x_4798:
[C---:B------:R-:W-:Y:S02]  /*320e0*/  R2UR UR4, R40.reuse ;  /* 0x00000000280472ca */ /* 0x040fe400000e0000 */
[C---:B------:R-:W-:Y:S02]  /*320f0*/  R2UR UR5, R41.reuse ;  /* 0x00000000290572ca */ /* 0x040fe400000e0000 */
[----:B------:R-:W-:Y:S02]  /*32100*/  R2UR UR6, R40 ;  /* 0x00000000280672ca */ /* 0x000fe400000e0000 */
[----:B------:R-:W-:-:S09]  /*32110*/  R2UR UR7, R41 ;  /* 0x00000000290772ca */ /* 0x000fd200000e0000 */
[----:B-----5:R3:W-:Y:S04]  /*32120*/  ST.E.128 desc[UR4][R66.64+0x60], R28 ;  /* 0x0000601c42007985 */ /* 0x0207e8000c101d04 */
[----:B------:R3:W5:Y:S02]  /*32130*/  LD.E.U8 R68, desc[UR6][R44.64] ;  /* 0x000000062c447980 */ /* 0x000764000c101100 */
.L_x_4797:
[----:B------:R-:W-:Y:S05]  /*32140*/  BSYNC B2 ;  /* 0x0000000000027941 */ /* 0x000fea0003800000 */
.L_x_4796:
        /* <DEDUP_REMOVED lines=135> */
.L_x_4803:
[----:B------:R-:W-:Y:S05]  /*329c0*/  BSYNC B3 ;  /* 0x0000000000037941 */ /* 0x000fea0003800000 */
.L_x_4802:
[C---:B------:R-:W-:Y:S02]  /*329d0*/  R2UR UR4, R40.reuse ;  /* 0x00000000280472ca */ /* 0x040fe400000e0000 */
[C---:B------:R-:W-:Y:S02]  /*329e0*/  R2UR UR5, R41.reuse ;  /* 0x00000000290572ca */ /* 0x040fe400000e0000 */
[----:B------:R-:W-:Y:S02]  /*329f0*/  R2UR UR6, R40 ;  /* 0x00000000280672ca */ /* 0x000fe400000e0000 */
[----:B------:R-:W-:-:S09]  /*32a00*/  R2UR UR7, R41 ;  /* 0x00000000290772ca */ /* 0x000fd200000e0000 */
[----:B-----5:R4:W-:Y:S04]  /*32a10*/  ST.E.128 desc[UR4][R66.64+0x80], R28 ;  /* 0x0000801c42007985 */ /* 0x0209e8000c101d04 */
[----:B------:R4:W5:Y:S02]  /*32a20*/  LD.E.U8 R68, desc[UR6][R44.64] ;  /* 0x000000062c447980 */ /* 0x000964000c101100 */
.L_x_4801:
[----:B------:R-:W-:Y:S05]  /*32a30*/  BSYNC B2 ;  /* 0x0000000000027941 */ /* 0x000fea0003800000 */
.L_x_4800:
[----:B-----5:R-:W-:-:S13]  /*32a40*/  LOP3.LUT P1, RZ, R68, 0x20, RZ, 0xc0, !PT ;  /* 0x0000002044ff7812 */ /* 0x020fda000782c0ff */
[----:B------:R-:W-:Y:S05]  /*32a50*/  @!P1 BRA `(.L_x_4783) ;  /* 0x0000009800cc9947 */ /* 0x000fea0003800000 */
[----:B------:R-:W-:Y:S02]  /*32a60*/  R2UR UR4, R40 ;  /* 0x00000000280472ca */ /* 0x000fe400000e0000 */
[----:B------:R-:W-:-:S13]  /*32a70*/  R2UR UR5, R41 ;  /* 0x00000000290572ca */ /* 0x000fda00000e0000 */
[----:B------:R-:W2:Y:S01]  /*32a80*/  LD.E.U8 R48, desc[UR4][R48.64+0x18] ;  /* 0x0000180430307980 */ /* 0x000ea2000c101100 */
[----:B------:R-:W-:-:S05]  /*32a90*/  VIADD R99, R99, 0x7000 ;  /* 0x0000700063637836 */ /* 0x000fca0000000000 */
[--C-:B01234-:R-:W-:Y:S02]  /*32aa0*/  IADD3 R28, P1, P2, R46, R13, R99.reuse ;  /* 0x0000000d2e1c7210 */ /* 0x11ffe40007a3e063 */
[----:B------:R-:W-:-:S04]  /*32ab0*/  SHF.R.S32.HI R46, RZ, 0x1f, R99 ;  /* 0x0000001fff2e7819 */ /* 0x000fc80000011463 */
        /* <DEDUP_REMOVED lines=17> */
[----:B------:R-:W-:Y:S02]  /*32bd0*/  SHF.R.U32.HI R48, RZ, 0x8, R35 ;  /* 0x00000008ff307819 */ /* 0x000fe40000011623 */
[----:B------:R-:W-:Y:S01]  /*32be0*/  LOP3.LUT R46, R30, 0xff, RZ, 0xc0, !PT ;  /* 0x000000ff1e2e7812 */ /* 0x000fe200078ec0ff */
[----:B------:R-:W-:Y:S01]  /*32bf0*/  IMAD.U32 R30, R49, 0x10000, RZ ;  /* 0x00010000311e7824 */ /* 0x000fe200078e00ff */
[----:B------:R-:W-:-:S02]  /*32c00*/  LOP3.LUT R45, R34, 0xff, RZ, 0xc0, !PT ;  /* 0x000000ff222d7812 */ /* 0x000fc400078ec0ff */
[----:B------:R-:W-:Y:S02]  /*32c10*/  SHF.R.U32.HI R49, RZ, 0x10, R35 ;  /* 0x00000010ff317819 */ /* 0x000fe40000011623 */
[----:B------:R-:W-:Y:S02]  /*32c20*/  LOP3.LUT R47, R35, 0xff, RZ, 0xc0, !PT ;  /* 0x000000ff232f7812 */ /* 0x000fe400078ec0ff */
[----:B------:R-:W-:Y:S02]  /*32c30*/  LOP3.LUT R48, R48, 0xff, RZ, 0xc0, !PT ;  /* 0x000000ff30307812 */ /* 0x000fe400078ec0ff */
[----:B------:R-:W-:Y:S01]  /*32c40*/  PRMT R45, R46, 0x7604, R45 ;  /* 0x000076042e2d7816 */ /* 0x000fe2000000002d */
[----:B------:R-:W-:Y:S01]  /*32c50*/  IMAD.U32 R46, R49, 0x10000, RZ ;  /* 0x00010000312e7824 */ /* 0x000fe200078e00ff */
[----:B------:R-:W-:Y:S02]  /*32c60*/  LOP3.LUT R30, R31, 0xff0000, R30, 0xf8, !PT ;  /* 0x00ff00001f1e7812 */ /* 0x000fe400078ef81e */
[----:B------:R-:W-:-:S02]  /*32c70*/  SHF.R.U32.HI R31, RZ, 0x18, R33 ;  /* 0x00000018ff1f7819 */ /* 0x000fc40000011621 */
[----:B------:R-:W-:Y:S02]  /*32c80*/  PRMT R47, R48, 0x7604, R47 ;  /* 0x00007604302f7816 */ /* 0x000fe4000000002f */
[----:B------:R-:W-:Y:S01]  /*32c90*/  LOP3.LUT R45, R45, 0xff0000, R34, 0xf8, !PT ;  /* 0x00ff00002d2d7812 */ /* 0x000fe200078ef822 */
[----:B------:R-:W-:Y:S01]  /*32ca0*/  IMAD.SHL.U32 R31, R31, 0x1000000, RZ ;  /* 0x010000001f1f7824 */ /* 0x000fe200078e00ff */
[----:B------:R-:W-:Y:S02]  /*32cb0*/  LOP3.LUT R13, R13, 0xff0000, R32, 0xf8, !PT ;  /* 0x00ff00000d0d7812 */ /* 0x000fe400078ef820 */
[----:B------:R-:W-:Y:S02]  /*32cc0*/  LOP3.LUT R47, R47, 0xff0000, R46, 0xf8, !PT ;  /* 0x00ff00002f2f7812 */ /* 0x000fe400078ef82e */
[----:B------:R-:W-:Y:S02]  /*32cd0*/  LOP3.LUT R45, R45, 0xff000000, R34, 0xf8, !PT ;  /* 0xff0000002d2d7812 */ /* 0x000fe400078ef822 */
[----:B------:R-:W-:-:S02]  /*32ce0*/  LOP3.LUT R32, R13, 0xff000000, R32, 0xf8, !PT ;  /* 0xff0000000d207812 */ /* 0x000fc400078ef820 */
[----:B------:R-:W-:Y:S02]  /*32cf0*/  LOP3.LUT R49, R47, 0xff000000, R35, 0xf8, !PT ;  /* 0xff0000002f317812 */ /* 0x000fe400078ef823 */
[----:B------:R-:W-:Y:S02]  /*32d00*/  LOP3.LUT R35, R30, R31, RZ, 0xfc, !PT ;  /* 0x0000001f1e237212 */ /* 0x000fe400078efcff */
[----:B------:R-:W-:Y:S02]  /*32d10*/  F2FP.F16.E4M3.UNPACK_B R13, R29 ;  /* 0x0000001dff0d723e */ /* 0x000fe400020006ff */
[----:B------:R-:W-:Y:S02]  /*32d20*/  F2FP.F16.E4M3.UNPACK_B R31, R45.H1 ;  /* 0x0000002dff1f723e */ /* 0x000fe400030006ff */
[----:B------:R-:W-:Y:S01]  /*32d30*/  F2FP.F16.E4M3.UNPACK_B R29, R29.H1 ;  /* 0x0000001dff1d723e */ /* 0x000fe200030006ff */
[----:B------:R-:W-:Y:S01]  /*32d40*/  HADD2.F32 R30, -RZ, R13.H0_H0 ;  /* 0x2000000dff1e7230 */ /* 0x000fe20000004100 */
[-C--:B------:R-:W-:Y:S01]  /*32d50*/  F2FP.F16.E4M3.UNPACK_B R33, R32.reuse.H1 ;  /* 0x00000020ff21723e */ /* 0x080fe200030006ff */
[--C-:B------:R-:W-:Y:S01]  /*32d60*/  HADD2.F32 R47, -RZ, R31.reuse.H0_H0 ;  /* 0x2000001fff2f7230 */ /* 0x100fe20000004100 */
[----:B------:R-:W-:Y:S01]  /*32d70*/  F2FP.F16.E4M3.UNPACK_B R45, R45 ;  /* 0x0000002dff2d723e */ /* 0x000fe200020006ff */
[----:B------:R-:W-:Y:S01]  /*32d80*/  HADD2.F32 R48, -RZ, R31.H1_H1 ;  /* 0x3000001fff307230 */ /* 0x000fe20000004100 */
[----:B------:R-:W-:Y:S01]  /*32d90*/  F2FP.F16.E4M3.UNPACK_B R32, R32 ;  /* 0x00000020ff20723e */ /* 0x000fe200020006ff */
[----:B------:R-:W-:-:S02]  /*32da0*/  HADD2.F32 R13, -RZ, R13.H1_H1 ;  /* 0x3000000dff0d7230 */ /* 0x000fc40000004100 */
[----:B------:R-:W-:Y:S02]  /*32db0*/  HADD2.F32 R34, -RZ, R33.H0_H0 ;  /* 0x20000021ff227230 */ /* 0x000fe40000004100 */
[----:B------:R-:W-:Y:S02]  /*32dc0*/  HADD2.F32 R31, -RZ, R29.H1_H1 ;  /* 0x3000001dff1f7230 */ /* 0x000fe40000004100 */
[----:B------:R-:W-:Y:S02]  /*32dd0*/  HADD2.F32 R46, -RZ, R33.H1_H1 ;  /* 0x30000021ff2e7230 */ /* 0x000fe40000004100 */
[CC--:B------:R-:W-:Y:S01]  /*32de0*/  FMUL.FTZ R33, R13.reuse, R47.reuse ;  /* 0x0000002f0d217220 */ /* 0x0c0fe20000410000 */
[----:B------:R-:W-:Y:S02]  /*32df0*/  HADD2.F32 R29, -RZ, R29.H0_H0 ;  /* 0x2000001dff1d7230 */ /* 0x000fe40000004100 */
[----:B------:R-:W-:Y:S01]  /*32e00*/  FMUL.FTZ R52, R13, R34 ;  /* 0x000000220d347220 */ /* 0x000fe20000410000 */
[C---:B------:R-:W-:Y:S01]  /*32e10*/  FMUL.FTZ R54, R31.reuse, R48 ;  /* 0x000000301f367220 */ /* 0x040fe20000410000 */
[----:B------:R-:W-:Y:S01]  /*32e20*/  FMUL.FTZ R31, R31, R46 ;  /* 0x0000002e1f1f7220 */ /* 0x000fe20000410000 */
[C---:B------:R-:W-:Y:S01]  /*32e30*/  FFMA.FTZ R50, R30.reuse, R34, -R33 ;  /* 0x000000221e327223 */ /* 0x040fe20000010821 */
[----:B------:R-:W-:Y:S01]  /*32e40*/  FFMA.FTZ R47, R30, R47, R52 ;  /* 0x0000002f1e2f7223 */ /* 0x000fe20000010034 */
[----:B------:R-:W-:Y:S01]  /*32e50*/  F2FP.F16.E4M3.UNPACK_B R13, R44 ;  /* 0x0000002cff0d723e */ /* 0x000fe200020006ff */
[C---:B------:R-:W-:Y:S01]  /*32e60*/  FFMA.FTZ R51, R29.reuse, R48, R31 ;  /* 0x000000301d337223 */ /* 0x040fe2000001001f */
[----:B------:R-:W-:Y:S01]  /*32e70*/  F2FP.F16.E4M3.UNPACK_B R30, R49.H1 ;  /* 0x00000031ff1e723e */ /* 0x000fe200030006ff */
[----:B------:R-:W-:Y:S01]  /*32e80*/  FFMA.FTZ R54, R29, R46, -R54 ;  /* 0x0000002e1d367223 */ /* 0x000fe20000010836 */
[----:B------:R-:W-:Y:S01]  /*32e90*/  F2FP.F16.E4M3.UNPACK_B R31, R35.H1 ;  /* 0x00000023ff1f723e */ /* 0x000fe200030006ff */
        /* <DEDUP_REMOVED lines=17> */
[----:B------:R-:W-:Y:S01]  /*32fb0*/  F2FP.F16.E4M3.UNPACK_B R13, R37 ;  /* 0x00000025ff0d723e */ /* 0x000fe200020006ff */
[----:B------:R-:W-:Y:S01]  /*32fc0*/  FMUL.FTZ R30, R30, R31 ;  /* 0x0000001f1e1e7220 */ /* 0x000fe20000410000 */
[----:B------:R-:W-:Y:S01]  /*32fd0*/  F2FP.F16.E4M3.UNPACK_B R37, R37.H1 ;  /* 0x00000025ff25723e */ /* 0x000fe200030006ff */
[----:B------:R-:W-:Y:S01]  /*32fe0*/  FFMA.FTZ R56, R44, R31, -R53 ;  /* 0x0000001f2c387223 */ /* 0x000fe20000010835 */
[----:B------:R-:W-:-:S02]  /*32ff0*/  HADD2.F32 R34, -RZ, R35.H0_H0 ;  /* 0x20000023ff227230 */ /* 0x000fc40000004100 */
[----:B------:R-:W-:Y:S01]  /*33000*/  FFMA.FTZ R57, R44, R33, R30 ;  /* 0x000000212c397223 */ /* 0x000fe2000001001e */
[--C-:B------:R-:W-:Y:S01]  /*33010*/  HADD2.F32 R29, -RZ, R13.reuse.H0_H0 ;  /* 0x2000000dff1d7230 */ /* 0x100fe20000004100 */
[----:B------:R-:W-:Y:S01]  /*33020*/  F2FP.SATFINITE.E4M3.F32.PACK_AB_MERGE_C R47, R47, R50, R51 ;  /* 0x000000322f2f723e */ /* 0x000fe20004807033 */
[----:B------:R-:W-:Y:S02]  /*33030*/  HADD2.F32 R13, -RZ, R13.H1_H1 ;  /* 0x3000000dff0d7230 */ /* 0x000fe40000004100 */
[--C-:B------:R-:W-:Y:S01]  /*33040*/  HADD2.F32 R44, -RZ, R49.reuse.H0_H0 ;  /* 0x20000031ff2c7230 */ /* 0x100fe20000004100 */
[----:B------:R-:W-:Y:S01]  /*33050*/  F2FP.SATFINITE.E4M3.F32.PACK_AB_MERGE_C R56, R57, R56, RZ ;  /* 0x000000383938723e */ /* 0x000fe200048070ff */
[----:B------:R-:W-:Y:S02]  /*33060*/  HADD2.F32 R49, -RZ, R49.H1_H1 ;  /* 0x30000031ff317230 */ /* 0x000fe40000004100 */
[----:B------:R-:W-:Y:S02]  /*33070*/  HADD2.F32 R30, -RZ, R37.H1_H1 ;  /* 0x30000025ff1e7230 */ /* 0x000fe40000004100 */
[----:B------:R-:W-:Y:S01]  /*33080*/  FMUL.FTZ R46, R13, R44 ;  /* 0x0000002c0d2e7220 */ /* 0x000fe20000410000 */
[----:B------:R-:W-:-:S02]  /*33090*/  HADD2.F32 R35, -RZ, R35.H1_H1 ;  /* 0x30000023ff237230 */ /* 0x000fc40000004100 */
[----:B------:R-:W-:Y:S01]  /*330a0*/  FMUL.FTZ R13, R13, R34 ;  /* 0x000000220d0d7220 */ /* 0x000fe20000410000 */
[----:B------:R-:W-:Y:S02]  /*330b0*/  HADD2.F32 R37, -RZ, R37.H0_H0 ;  /* 0x20000025ff257230 */ /* 0x000fe40000004100 */
[C---:B------:R-:W-:Y:S01]  /*330c0*/  FMUL.FTZ R48, R30.reuse, R49 ;  /* 0x000000311e307220 */ /* 0x040fe20000410000 */
[----:B------:R-:W-:Y:S02]  /*330d0*/  HADD2.F32 R33, -RZ, R45.H1_H1 ;  /* 0x3000002dff217230 */ /* 0x000fe40000004100 */
[----:B------:R-:W-:Y:S01]  /*330e0*/  FFMA.FTZ R53, R29, R44, R13 ;  /* 0x0000002c1d357223 */ /* 0x000fe2000001000d */
[-C--:B------:R-:W-:Y:S01]  /*330f0*/  FMUL.FTZ R30, R30, R35.reuse ;  /* 0x000000231e1e7220 */ /* 0x080fe20000410000 */
[-C--:B------:R-:W-:Y:S01]  /*33100*/  F2FP.F16.E4M3.UNPACK_B R13, R28.reuse.H1 ;  /* 0x0000001cff0d723e */ /* 0x080fe200030006ff */
[C---:B------:R-:W-:Y:S01]  /*33110*/  FFMA.FTZ R48, R37.reuse, R35, -R48 ;  /* 0x0000002325307223 */ /* 0x040fe20000010830 */
[----:B------:R-:W-:Y:S01]  /*33120*/  F2FP.F16.E4M3.UNPACK_B R28, R28 ;  /* 0x0000001cff1c723e */ /* 0x000fe200020006ff */
[----:B------:R-:W-:Y:S01]  /*33130*/  FFMA.FTZ R37, R37, R49, R30 ;  /* 0x0000003125257223 */ /* 0x000fe2000001001e */
[----:B------:R-:W-:-:S02]  /*33140*/  HADD2.F32 R31, -RZ, R32.H1_H1 ;  /* 0x30000020ff1f7230 */ /* 0x000fc40000004100 */
[----:B------:R-:W-:Y:S01]  /*33150*/  FFMA.FTZ R46, R29, R34, -R46 ;  /* 0x000000221d2e7223 */ /* 0x000fe2000001082e */
[--C-:B------:R-:W-:Y:S02]  /*33160*/  HADD2.F32 R30, -RZ, R13.reuse.H1_H1 ;  /* 0x3000000dff1e7230 */ /* 0x100fe40000004100 */
[----:B------:R-:W-:Y:S01]  /*33170*/  HADD2.F32 R29, -RZ, R13.H0_H0 ;  /* 0x2000000dff1d7230 */ /* 0x000fe20000004100 */
[----:B------:R-:W-:Y:S01]  /*33180*/  F2FP.SATFINITE.E4M3.F32.PACK_AB_MERGE_C R37, R37, R48, RZ ;  /* 0x000000302525723e */ /* 0x000fe200048070ff */
[----:B------:R-:W-:Y:S02]  /*33190*/  HADD2.F32 R45, -RZ, R45.H0_H0 ;  /* 0x2000002dff2d7230 */ /* 0x000fe40000004100 */
[C---:B------:R-:W-:Y:S01]  /*331a0*/  FMUL.FTZ R34, R30.reuse, R33 ;  /* 0x000000211e227220 */ /* 0x040fe20000410000 */
[----:B------:R-:W-:Y:S02]  /*331b0*/  HADD2.F32 R13, -RZ, R28.H1_H1 ;  /* 0x3000001cff0d7230 */ /* 0x000fe40000004100 */
[----:B------:R-:W-:Y:S01]  /*331c0*/  FMUL.FTZ R44, R30, R31 ;  /* 0x0000001f1e2c7220 */ /* 0x000fe20000410000 */
[----:B------:R-:W-:-:S02]  /*331d0*/  HADD2.F32 R32, -RZ, R32.H0_H0 ;  /* 0x20000020ff207230 */ /* 0x000fc40000004100 */
[----:B------:R-:W-:Y:S01]  /*331e0*/  FFMA.FTZ R34, R29, R31, -R34 ;  /* 0x0000001f1d227223 */ /* 0x000fe20000010822 */
[----:B------:R-:W-:Y:S02]  /*331f0*/  HADD2.F32 R28, -RZ, R28.H0_H0 ;  /* 0x2000001cff1c7230 */ /* 0x000fe40000004100 */
[----:B------:R-:W-:Y:S01]  /*33200*/  FMUL.FTZ R35, R13, R45 ;  /* 0x0000002d0d237220 */ /* 0x000fe20000410000 */
[----:B------:R-:W-:Y:S01]  /*33210*/  FFMA.FTZ R29, R29, R33, R44 ;  /* 0x000000211d1d7223 */ /* 0x000fe2000001002c */
[----:B------:R-:W-:Y:S01]  /*33220*/  FMUL.FTZ R30, R13, R32 ;  /* 0x000000200d1e7220 */ /* 0x000fe20000410000 */
[----:B------:R-:W-:Y:S01]  /*33230*/  F2FP.SATFINITE.E4M3.F32.PACK_AB_MERGE_C R37, R53, R46, R37 ;  /* 0x0000002e3525723e */ /* 0x000fe20004807025 */
[C---:B------:R-:W-:Y:S01]  /*33240*/  FFMA.FTZ R35, R28.reuse, R32, -R35 ;  /* 0x000000201c237223 */ /* 0x040fe20000010823 */
[----:B------:R-:W-:Y:S01]  /*33250*/  F2FP.SATFINITE.E4M3.F32.PACK_AB_MERGE_C R31, R55, R52, R56 ;  /* 0x00000034371f723e */ /* 0x000fe20004807038 */
[----:B------:R-:W-:Y:S01]  /*33260*/  FFMA.FTZ R30, R28, R45, R30 ;  /* 0x0000002d1c1e7223 */ /* 0x000fe2000001001e */
[----:B------:R-:W-:-:S04]  /*33270*/  F2FP.SATFINITE.E4M3.F32.PACK_AB_MERGE_C R29, R29, R34, RZ ;  /* 0x000000221d1d723e */ /* 0x000fc800048070ff */
[----:B------:R-:W-:Y:S01]  /*33280*/  F2FP.SATFINITE.E4M3.F32.PACK_AB_MERGE_C R28, R30, R35, R29 ;  /* 0x000000231e1c723e */ /* 0x000fe2000480701d */
[----:B------:R-:W-:Y:S02]  /*33290*/  IMAD.MOV.U32 R30, RZ, RZ, R37 ;  /* 0x000000ffff1e7224 */ /* 0x000fe400078e0025 */
[----:B------:R-:W-:-:S07]  /*332a0*/  IMAD.MOV.U32 R29, RZ, RZ, R47 ;  /* 0x000000ffff1d7224 */ /* 0x000fce00078e002f */
.L_x_4805:
[----:B------:R-:W-:Y:S05]  /*332b0*/  BSYNC B2 ;  /* 0x0000000000027941 */ /* 0x000fea0003800000 */
.L_x_4804:
[----:B------:R-:W-:Y:S02]  /*332c0*/  R2UR UR4, R40 ;  /* 0x00000000280472ca */ /* 0x000fe400000e0000 */
[----:B------:R-:W-:-:S13]  /*332d0*/  R2UR UR5, R41 ;  /* 0x00000000290572ca */ /* 0x000fda00000e0000 */
[----:B-----5:R0:W-:Y:S01]  /*332e0*/  ST.E.128 desc[UR4][R66.64+0xa0], R28 ;  /* 0x0000a01c42007985 */ /* 0x0201e2000c101d04 */
[----:B------:R-:W-:Y:S05]  /*332f0*/  BRA `(.L_x_4783) ;  /* 0x0000009000a47947 */ /* 0x000fea0003800000 */
.L_x_4750:
[C---:B------:R-:W-:Y:S01]  /*33300*/  R2UR UR10, R40.reuse ;  /* 0x00000000280a72ca */ /* 0x040fe200000e0000 */
[----:B------:R0:W5:Y:S01]  /*33310*/  LDL.64 R92, [R7+0x10] ;  /* 0x00001000075c7983 */ /* 0x0001620000100a00 */
[C---:B------:R-:W-:Y:S02]  /*33320*/  R2UR UR11, R41.reuse ;  /* 0x00000000290b72ca */ /* 0x040fe400000e0000 */
[C---:B------:R-:W-:Y:S02]  /*33330*/  R2UR UR8, R40.reuse ;  /* 0x00000000280872ca */ /* 0x040fe400000e0000 */
[C---:B------:R-:W-:Y:S02]  /*33340*/  R2UR UR9, R41.reuse ;  /* 0x00000000290972ca */ /* 0x040fe400000e0000 */
[----:B------:R-:W-:Y:S02]  /*33350*/  R2UR UR4, R40 ;  /* 0x00000000280472ca */ /* 0x000fe400000e0000 */
[----:B------:R-:W-:-:S02]  /*33360*/  R2UR UR5, R41 ;  /* 0x00000000290572ca */ /* 0x000fc400000e0000 */
[C---:B------:R-:W-:Y:S02]  /*33370*/  R2UR UR6, R40.reuse ;  /* 0x00000000280672ca */ /* 0x040fe400000e0000 */
[----:B------:R-:W-:Y:S01]  /*33380*/  R2UR UR7, R41 ;  /* 0x00000000290772ca */ /* 0x000fe200000e0000 */
[----:B-----5:R-:W2:Y:S04]  /*33390*/  LD.E R29, desc[UR10][R112.64+0xc] ;  /* 0x00000c0a701d7980 */ /* 0x020ea8000c101900 */
[----:B------:R-:W3:Y:S04]  /*333a0*/  LD.E R13, desc[UR8][R112.64+0x14] ;  /* 0x00001408700d7980 */ /* 0x000ee8000c101900 */
[----:B------:R-:W4:Y:S04]  /*333b0*/  LD.E.64 R108, desc[UR4][R112.64+0xa0] ;  /* 0x0000a004706c7980 */ /* 0x000f28000c101b00 */
[----:B------:R-:W4:Y:S01]  /*333c0*/  LD.E.64 R110, desc[UR6][R112.64+0xc0] ;  /* 0x0000c006706e7980 */ /* 0x000f22000c101b00 */
[----:B------:R-:W-:-:S02]  /*333d0*/  R2UR UR12, R40 ;  /* 0x00000000280c72ca */ /* 0x000fc400000e0000 */
[----:B------:R-:W-:Y:S01]  /*333e0*/  R2UR UR13, R41 ;  /* 0x00000000290d72ca */ /* 0x000fe200000e0000 */
[----:B------:R0:W5:Y:S01]  /*333f0*/  LD.E.64 R94, desc[UR4][R112.64+0x98] ;  /* 0x00009804705e7980 */ /* 0x000162000c101b00 */
[----:B------:R-:W-:Y:S03]  /*33400*/  BSSY B2, `(.L_x_4806) ;  /* 0x0000052000027945 */ /* 0x000fe60003800000 */
[----:B------:R0:W5:Y:S01]  /*33410*/  LD.E.64 R116, desc[UR10][R112.64+0xc8] ;  /* 0x0000c80a70747980 */ /* 0x000162000c101b00 */
        /* <DEDUP_REMOVED lines=24> */
[----:B------:R-:W-:-:S04]  /*335a0*/  SHF.R.S32.HI R13, RZ, 0x1, R13 ;  /* 0x00000001ff0d7819 */ /* 0x000fc8000001140d */
[----:B------:R-:W-:Y:S01]  /*335b0*/  ISETP.GE.AND P1, PT, R13, R29, PT ;  /* 0x0000001d0d00720c */ /* 0x000fe20003f26270 */
[-C--:B----4-:R-:W-:Y:S02]  /*335c0*/  IMAD R31, R109, R98.reuse, RZ ;  /* 0x000000626d1f7224 */ /* 0x090fe400078e02ff */
[-C--:B------:R-:W-:Y:S02]  /*335d0*/  IMAD R33, R111, R98.reuse, RZ ;  /* 0x000000626f217224 */ /* 0x080fe400078e02ff */
[----:B------:R-:W-:Y:S02]  /*335e0*/  VIADD R28, R13, 0x80 ;  /* 0x000000800d1c7836 */ /* 0x000fe40000000000 */
[-C--:B------:R-:W-:Y:S01]  /*335f0*/  IMAD R37, R108, R99.reuse, R31 ;  /* 0x000000636c257224 */ /* 0x080fe200078e021f */
[----:B------:R0:W5:Y:S01]  /*33600*/  LD.E.U8 R13, desc[UR12][R112.64+0x19] ;  /* 0x0000190c700d7980 */ /* 0x000162000c101100 */
[----:B------:R-:W-:Y:S02]  /*33610*/  IMAD R99, R110, R99, R33 ;  /* 0x000000636e637224 */ /* 0x000fe400078e0221 */
[----:B------:R-:W-:-:S02]  /*33620*/  IMAD.WIDE.U32 R118, R108, R98, RZ ;  /* 0x000000626c767225 */ /* 0x000fc400078e00ff */
[----:B------:R0:W5:Y:S02]  /*33630*/  LD.E.64 R108, desc[UR6][R112.64+0xa8] ;  /* 0x0000a806706c7980 */ /* 0x000164000c101b00 */
[----:B------:R-:W-:Y:S02]  /*33640*/  IMAD.WIDE.U32 R120, R110, R98, RZ ;  /* 0x000000626e787225 */ /* 0x000fe400078e00ff */
[----:B------:R0:W5:Y:S01]  /*33650*/  LD.E.64 R110, desc[UR8][R112.64+0xb8] ;  /* 0x0000b808706e7980 */ /* 0x000162000c101b00 */
[----:B------:R-:W-:Y:S02]  /*33660*/  ISETP.GE.AND P3, PT, R28, R29, PT ;  /* 0x0000001d1c00720c */ /* 0x000fe40003f66270 */
[----:B------:R-:W-:Y:S02]  /*33670*/  CS2R R32, SRZ ;  /* 0x0000000000207805 */ /* 0x000fe4000001ff00 */
[----:B------:R-:W-:Y:S02]  /*33680*/  CS2R R30, SRZ ;  /* 0x00000000001e7805 */ /* 0x000fe4000001ff00 */
[----:B------:R-:W-:Y:S01]  /*33690*/  CS2R R28, SRZ ;  /* 0x00000000001c7805 */ /* 0x000fe2000001ff00 */
[----:B------:R-:W-:-:S02]  /*336a0*/  IMAD.IADD R37, R119, 0x1, R37 ;  /* 0x0000000177257824 */ /* 0x000fc400078e0225 */
[----:B------:R-:W-:Y:S01]  /*336b0*/  IMAD.IADD R99, R121, 0x1, R99 ;  /* 0x0000000179637824 */ /* 0x000fe200078e0263 */
[----:B0-----:R-:W-:Y:S06]  /*336c0*/  @P1 BRA `(.L_x_4807) ;  /* 0x0000000000941947 */ /* 0x001fec0003800000 */
[----:B-----5:R-:W-:Y:S02]  /*336d0*/  LOP3.LUT R60, R13, 0x1, RZ, 0xc0, !PT ;  /* 0x000000010d3c7812 */ /* 0x020fe400078ec0ff */
[----:B------:R-:W-:Y:S02]  /*336e0*/  CS2R R82, SRZ ;  /* 0x0000000000527805 */ /* 0x000fe4000001ff00 */
[----:B------:R-:W-:Y:S02]  /*336f0*/  IADD3 R112, P5, R108, R118, RZ ;  /* 0x000000766c707210 */ /* 0x000fe40007fbe0ff */
[----:B------:R-:W-:Y:S02]  /*33700*/  CS2R R80, SRZ ;  /* 0x0000000000507805 */ /* 0x000fe4000001ff00 */
[----:B------:R-:W-:Y:S02]  /*33710*/  ISETP.NE.U32.AND P4, PT, R60, 0x1, PT ;  /* 0x000000013c00780c */ /* 0x000fe40003f85070 */
[----:B------:R-:W-:-:S02]  /*33720*/  CS2R R70, SRZ ;  /* 0x0000000000467805 */ /* 0x000fc4000001ff00 */
[----:B------:R-:W-:Y:S01]  /*33730*/  CS2R R68, SRZ ;  /* 0x0000000000447805 */ /* 0x000fe2000001ff00 */
[----:B------:R-:W-:Y:S01]  /*33740*/  IMAD.X R113, R109, 0x1, R37, P5 ;  /* 0x000000016d717824 */ /* 0x000fe200028e0625 */
[----:B------:R-:W-:Y:S02]  /*33750*/  R2P PR, R13, 0x6 ;  /* 0x000000060d007804 */ /* 0x000fe40000000000 */
[----:B------:R-:W-:Y:S02]  /*33760*/  CS2R R74, SRZ ;  /* 0x00000000004a7805 */ /* 0x000fe4000001ff00 */
[----:B------:R-:W-:Y:S02]  /*33770*/  IADD3 R122, P5, R116, R120, RZ ;  /* 0x00000078747a7210 */ /* 0x000fe40007fbe0ff */
[----:B------:R-:W-:Y:S02]  /*33780*/  CS2R R72, SRZ ;  /* 0x0000000000487805 */ /* 0x000fe4000001ff00 */
[----:B------:R-:W-:-:S02]  /*33790*/  CS2R R86, SRZ ;  /* 0x0000000000567805 */ /* 0x000fc4000001ff00 */
[----:B------:R-:W-:Y:S02]  /*337a0*/  CS2R R84, SRZ ;  /* 0x0000000000547805 */ /* 0x000fe4000001ff00 */
[----:B------:R-:W-:Y:S02]  /*337b0*/  CS2R R62, SRZ ;  /* 0x00000000003e7805 */ /* 0x000fe4000001ff00 */
[----:B------:R-:W-:Y:S02]  /*337c0*/  CS2R R60, SRZ ;  /* 0x00000000003c7805 */ /* 0x000fe4000001ff00 */
[----:B------:R-:W-:Y:S02]  /*337d0*/  CS2R R66, SRZ ;  /* 0x0000000000427805 */ /* 0x000fe4000001ff00 */
[----:B------:R-:W-:Y:S02]  /*337e0*/  @!P4 R2UR UR4, R40 ;  /* 0x000000002804c2ca */ /* 0x000fe400000e0000 */
[----:B------:R-:W-:-:S02]  /*337f0*/  CS2R R64, SRZ ;  /* 0x0000000000407805 */ /* 0x000fc4000001ff00 */
[----:B------:R-:W-:Y:S01]  /*33800*/  @!P4 R2UR UR5, R41 ;  /* 0x000000002905c2ca */ /* 0x000fe200000e0000 */
[----:B------:R-:W-:Y:S01]  /*33810*/  IMAD.X R123, R117, 0x1, R99, P5 ;  /* 0x00000001757b7824 */ /* 0x000fe200028e0663 */
[C---:B------:R-:W-:Y:S02]  /*33820*/  @P1 R2UR UR8, R40.reuse ;  /* 0x00000000280812ca */ /* 0x040fe400000e0000 */
[C---:B------:R-:W-:Y:S02]  /*33830*/  @P1 R2UR UR9, R41.reuse ;  /* 0x00000000290912ca */ /* 0x040fe400000e0000 */
[C---:B------:R-:W-:Y:S02]  /*33840*/  @P2 R2UR UR12, R40.reuse ;  /* 0x00000000280c22ca */ /* 0x040fe400000e0000 */
[----:B------:R-:W-:Y:S02]  /*33850*/  @P2 R2UR UR13, R41 ;  /* 0x00000000290d22ca */ /* 0x000fe400000e0000 */
[----:B------:R-:W-:-:S02]  /*33860*/  @!P4 R2UR UR6, R40 ;  /* 0x000000002806c2ca */ /* 0x000fc400000e0000 */
[C---:B------:R-:W-:Y:S01]  /*33870*/  @!P4 R2UR UR7, R41.reuse ;  /* 0x000000002907c2ca */ /* 0x040fe200000e0000 */
[----:B------:R0:W5:Y:S01]  /*33880*/  @!P4 LD.E.128 R80, desc[UR4][R112.64] ;  /* 0x000000047050c980 */ /* 0x000162000c101d00 */
[C---:B------:R-:W-:Y:S02]  /*33890*/  @P1 R2UR UR10, R40.reuse ;  /* 0x00000000280a12ca */ /* 0x040fe400000e0000 */
[C---:B------:R-:W-:Y:S01]  /*338a0*/  @P1 R2UR UR11, R41.reuse ;  /* 0x00000000290b12ca */ /* 0x040fe200000e0000 */
[----:B------:R0:W5:Y:S01]  /*338b0*/  @P1 LD.E.128 R68, desc[UR8][R112.64+0x20] ;  /* 0x0000200870441980 */ /* 0x000162000c101d00 */
[----:B------:R-:W-:Y:S02]  /*338c0*/  @P2 R2UR UR14, R40 ;  /* 0x00000000280e22ca */ /* 0x000fe400000e0000 */
[----:B------:R-:W-:Y:S01]  /*338d0*/  @P2 R2UR UR15, R41 ;  /* 0x00000000290f22ca */ /* 0x000fe200000e0000 */
[----:B------:R0:W5:Y:S04]  /*338e0*/  @P2 LD.E.128 R72, desc[UR12][R112.64+0x40] ;  /* 0x0000400c70482980 */ /* 0x000168000c101d00 */
[----:B------:R0:W5:Y:S04]  /*338f0*/  @!P4 LD.E.128 R84, desc[UR6][R122.64] ;  /* 0x000000067a54c980 */ /* 0x000168000c101d00 */
[----:B------:R0:W5:Y:S04]  /*33900*/  @P1 LD.E.128 R60, desc[UR10][R122.64+0x20] ;  /* 0x0000200a7a3c1980 */ /* 0x000168000c101d00 */
[----:B------:R0:W5:Y:S02]  /*33910*/  @P2 LD.E.128 R64, desc[UR14][R122.64+0x40] ;  /* 0x0000400e7a402980 */ /* 0x000164000c101d00 */
.L_x_4807:
[----:B------:R-:W-:Y:S05]  /*33920*/  BSYNC B2 ;  /* 0x0000000000027941 */ /* 0x000fea0003800000 */
.L_x_4806:
[----:B------:R-:W-:Y:S04]  /*33930*/  BSSY B2, `(.L_x_4808) ;  /* 0x0000027000027945 */ /* 0x000fe80003800000 */
[----:B------:R-:W-:Y:S05]  /*33940*/  @P3 BRA `(.L_x_4809) ;  /* 0x0000000000943947 */ /* 0x000fea0003800000 */
[----:B-----5:R-:W-:Y:S02]  /*33950*/  IADD3 R118, P4, P5, R108, R94, R118 ;  /* 0x0000005e6c767210 */ /* 0x020fe40007d9e076 */
[----:B------:R-:W-:Y:S02]  /*33960*/  CS2R R50, SRZ ;  /* 0x0000000000327805 */ /* 0x000fe4000001ff00 */
[C---:B------:R-:W-:Y:S02]  /*33970*/  LOP3.LUT R28, R13.reuse, 0x1, RZ, 0xc0, !PT ;  /* 0x000000010d1c7812 */ /* 0x040fe400078ec0ff */
[----:B------:R-:W-:Y:S02]  /*33980*/  CS2R R48, SRZ ;  /* 0x0000000000307805 */ /* 0x000fe4000001ff00 */
[----:B------:R-:W-:Y:S02]  /*33990*/  R2P PR, R13, 0x6 ;  /* 0x000000060d007804 */ /* 0x000fe40000000000 */
[----:B------:R-:W-:-:S02]  /*339a0*/  CS2R R54, SRZ ;  /* 0x0000000000367805 */ /* 0x000fc4000001ff00 */
[----:B------:R-:W-:Y:S02]  /*339b0*/  ISETP.NE.U32.AND P3, PT, R28, 0x1, PT ;  /* 0x000000011c00780c */ /* 0x000fe40003f65070 */
[----:B------:R-:W-:Y:S02]  /*339c0*/  CS2R R52, SRZ ;  /* 0x0000000000347805 */ /* 0x000fe4000001ff00 */
[----:B------:R-:W-:Y:S02]  /*339d0*/  IADD3.X R119, R109, R95, R37, P4, P5 ;  /* 0x0000005f6d777210 */ /* 0x000fe400027ea425 */
[----:B------:R-:W-:Y:S02]  /*339e0*/  CS2R R58, SRZ ;  /* 0x00000000003a7805 */ /* 0x000fe4000001ff00 */
[----:B------:R-:W-:Y:S02]  /*339f0*/  IADD3 R120, P4, P5, R116, R110, R120 ;  /* 0x0000006e74787210 */ /* 0x000fe40007d9e078 */
[----:B------:R-:W-:-:S02]  /*33a00*/  CS2R R56, SRZ ;  /* 0x0000000000387805 */ /* 0x000fc4000001ff00 */
[----:B------:R-:W-:Y:S02]  /*33a10*/  CS2R R30, SRZ ;  /* 0x00000000001e7805 */ /* 0x000fe4000001ff00 */
[----:B------:R-:W-:Y:S02]  /*33a20*/  CS2R R28, SRZ ;  /* 0x00000000001c7805 */ /* 0x000fe4000001ff00 */
[----:B------:R-:W-:Y:S02]  /*33a30*/  CS2R R34, SRZ ;  /* 0x0000000000227805 */ /* 0x000fe4000001ff00 */
[----:B------:R-:W-:Y:S02]  /*33a40*/  CS2R R32, SRZ ;  /* 0x0000000000207805 */ /* 0x000fe4000001ff00 */
[----:B------:R-:W-:Y:S02]  /*33a50*/  CS2R R46, SRZ ;  /* 0x00000000002e7805 */ /* 0x000fe4000001ff00 */
[----:B------:R-:W-:-:S02]  /*33a60*/  @P1 R2UR UR8, R40 ;  /* 0x00000000280812ca */ /* 0x000fc400000e0000 */
[----:B------:R-:W-:Y:S02]  /*33a70*/  CS2R R44, SRZ ;  /* 0x00000000002c7805 */ /* 0x000fe4000001ff00 */
[C---:B------:R-:W-:Y:S02]  /*33a80*/  @!P3 R2UR UR4, R40.reuse ;  /* 0x000000002804b2ca */ /* 0x040fe400000e0000 */
[C---:B------:R-:W-:Y:S02]  /*33a90*/  @!P3 R2UR UR5, R41.reuse ;  /* 0x000000002905b2ca */ /* 0x040fe400000e0000 */
[C---:B------:R-:W-:Y:S02]  /*33aa0*/  @P1 R2UR UR9, R41.reuse ;  /* 0x00000000290912ca */ /* 0x040fe400000e0000 */
[----:B------:R-:W-:Y:S02]  /*33ab0*/  @P2 R2UR UR12, R40 ;  /* 0x00000000280c22ca */ /* 0x000fe400000e0000 */
[----:B------:R-:W-:-:S02]  /*33ac0*/  @P2 R2UR UR13, R41 ;  /* 0x00000000290d22ca */ /* 0x000fc400000e0000 */
[C---:B------:R-:W-:Y:S02]  /*33ad0*/  @!P3 R2UR UR6, R40.reuse ;  /* 0x000000002806b2ca */ /* 0x040fe400000e0000 */
[C---:B------:R-:W-:Y:S02]  /*33ae0*/  @!P3 R2UR UR7, R41.reuse ;  /* 0x000000002907b2ca */ /* 0x040fe400000e0000 */
[C---:B------:R-:W-:Y:S01]  /*33af0*/  @P1 R2UR UR10, R40.reuse ;  /* 0x00000000280a12ca */ /* 0x040fe200000e0000 */
[----:B------:R1:W5:Y:S01]  /*33b00*/  @!P3 LD.E.128 R48, desc[UR4][R118.64] ;  /* 0x000000047630b980 */ /* 0x000362000c101d00 */
[C---:B------:R-:W-:Y:S02]  /*33b10*/  @P1 R2UR UR11, R41.reuse ;  /* 0x00000000290b12ca */ /* 0x040fe400000e0000 */
[----:B------:R-:W-:Y:S01]  /*33b20*/  @P2 R2UR UR14, R40 ;  /* 0x00000000280e22ca */ /* 0x000fe200000e0000 */
[----:B------:R1:W5:Y:S01]  /*33b30*/  @P1 LD.E.128 R52, desc[UR8][R118.64+0x20] ;  /* 0x0000200876341980 */ /* 0x000362000c101d00 */
[----:B------:R-:W-:-:S02]  /*33b40*/  @P2 R2UR UR15, R41 ;  /* 0x00000000290f22ca */ /* 0x000fc400000e0000 */
[----:B------:R-:W-:Y:S01]  /*33b50*/  IADD3.X R121, R117, R111, R99, P4, P5 ;  /* 0x0000006f75797210 */ /* 0x000fe200027ea463 */
[----:B------:R1:W5:Y:S04]  /*33b60*/  @P2 LD.E.128 R56, desc[UR12][R118.64+0x40] ;  /* 0x0000400c76382980 */ /* 0x000368000c101d00 */
[----:B------:R1:W5:Y:S04]  /*33b70*/  @!P3 LD.E.128 R28, desc[UR6][R120.64] ;  /* 0x00000006781cb980 */ /* 0x000368000c101d00 */
[----:B------:R1:W5:Y:S04]  /*33b80*/  @P1 LD.E.128 R32, desc[UR10][R120.64+0x20] ;  /* 0x0000200a78201980 */ /* 0x000368000c101d00 */
[----:B------:R1:W5:Y:S02]  /*33b90*/  @P2 LD.E.128 R44, desc[UR14][R120.64+0x40] ;  /* 0x0000400e782c2980 */ /* 0x000364000c101d00 */
.L_x_4809:
[----:B------:R-:W-:Y:S05]  /*33ba0*/  BSYNC B2 ;  /* 0x0000000000027941 */ /* 0x000fea0003800000 */
.L_x_4808:
[----:B------:R-:W-:Y:S01]  /*33bb0*/  R2UR UR4, R40 ;  /* 0x00000000280472ca */ /* 0x000fe200000e0000 */
[----:B-----5:R2:W5:Y:S01]  /*33bc0*/  LDL R13, [R3] ;  /* 0x00000000030d7983 */ /* 0x0205620000100800 */
[----:B------:R-:W-:-:S03]  /*33bd0*/  R2UR UR5, R41 ;  /* 0x00000000290572ca */ /* 0x000fc600000e0000 */
[----:B------:R2:W5:Y:S10]  /*33be0*/  LDL R37, [R3+0x4] ;  /* 0x0000040003257983 */ /* 0x0005740000100800 */
[----:B------:R-:W3:Y:S01]  /*33bf0*/  LD.E R94, desc[UR4][R92.64+0x1c] ;  /* 0x00001c045c5e7980 */ /* 0x000ee2000c101900 */
[----:B------:R-:W-:Y:S01]  /*33c00*/  BSSY B2, `(.L_x_4810) ;  /* 0x0000005000027945 */ /* 0x000fe20003800000 */
[----:B---3--:R-:W-:-:S04]  /*33c10*/  LOP3.LUT R94, R94, 0x1, RZ, 0xfc, !PT ;  /* 0x000000015e5e7812 */ /* 0x008fc800078efcff */
[----:B------:R-:W-:-:S13]  /*33c20*/  ISETP.NE.AND P1, PT, R94, 0x3, PT ;  /* 0x000000035e00780c */ /* 0x000fda0003f25270 */
[----:B--2---:R-:W-:Y:S05]  /*33c30*/  @!P1 BRA `(.L_x_4811) ;  /* 0x0000000000049947 */ /* 0x004fea0003800000 */
[----:B------:R-:W-:Y:S01]  /*33c40*/  BPT.TRAP 0x1 ;  /* 0x000000040000795c */ /* 0x000fe20000300000 */
.L_x_4811:
[----:B------:R-:W-:Y:S05]  /*33c50*/  BSYNC B2 ;  /* 0x0000000000027941 */ /* 0x000fea0003800000 */
.L_x_4810:
        /* <DEDUP_REMOVED lines=9> */
.L_x_4864:
[----:B------:R-:W-:Y:S05]  /*33cf0*/  BSYNC B2 ;  /* 0x0000000000027941 */ /* 0x000fea0003800000 */
.L_x_4812:
[----:B0-----:R-:W3:Y:S01]  /*33d00*/  LDL.64 R112, [R7+0x50] ;  /* 0x0000500007707983 */ /* 0x001ee20000100a00 */
[C---:B------:R-:W-:Y:S02]  /*33d10*/  R2UR UR6, R40.reuse ;  /* 0x00000000280672ca */ /* 0x040fe400000e0000 */
[C---:B------:R-:W-:Y:S01]  /*33d20*/  R2UR UR7, R41.reuse ;  /* 0x00000000290772ca */ /* 0x040fe200000e0000 */
[----:B------:R-:W4:Y:S01]  /*33d30*/  LDL.64 R92, [R7+0x8] ;  /* 0x00000800075c7983 */ /* 0x000f220000100a00 */
[C---:B------:R-:W-:Y:S02]  /*33d40*/  R2UR UR4, R40.reuse ;  /* 0x00000000280472ca */ /* 0x040fe400000e0000 */
[----:B------:R-:W-:Y:S01]  /*33d50*/  R2UR UR5, R41 ;  /* 0x00000000290572ca */ /* 0x000fe200000e0000 */
[----:B------:R-:W4:Y:S04]  /*33d60*/  LDL R37, [R3] ;  /* 0x0000000003257983 */ /* 0x000f280000100800 */
[----:B--2---:R-:W2:Y:S04]  /*33d70*/  LDL.64 R108, [R7+0x58] ;  /* 0x00005800076c7983 */ /* 0x004ea80000100a00 */
[----:B------:R-:W5:Y:S04]  /*33d80*/  LDL.64 R110, [R7+0x38] ;  /* 0x00003800076e7983 */ /* 0x000f680000100a00 */
[----:B---3--:R-:W3:Y:S04]  /*33d90*/  LD.E R91, desc[UR6][R112.64+0xc] ;  /* 0x00000c06705b7980 */ /* 0x008ee8000c101900 */
[----:B-1----:R-:W3:Y:S01]  /*33da0*/  LD.E R120, desc[UR4][R112.64+0x8] ;  /* 0x0000080470787980 */ /* 0x002ee2000c101900 */
[----:B------:R-:W-:-:S02]  /*33db0*/  R2UR UR8, R40 ;  /* 0x00000000280872ca */ /* 0x000fc400000e0000 */
[----:B------:R-:W-:Y:S01]  /*33dc0*/  R2UR UR9, R41 ;  /* 0x00000000290972ca */ /* 0x000fe200000e0000 */
[----:B----4-:R-:W-:Y:S01]  /*33dd0*/  IMAD R37, R37, 0x7800, RZ ;  /* 0x0000780025257824 */ /* 0x010fe200078e02ff */
[----:B------:R-:W5:Y:S01]  /*33de0*/  LD.E R118, desc[UR6][R112.64+0x4] ;  /* 0x0000040670767980 */ /* 0x000f62000c101900 */
[----:B------:R-:W-:Y:S03]  /*33df0*/  BSSY B2, `(.L_x_4814) ;  /* 0x00003d5000027945 */ /* 0x000fe60003800000 */
[----:B--2---:R-:W5:Y:S07]  /*33e00*/  LD.E.64 R108, desc[UR4][R108.64] ;  /* 0x000000046c6c7980 */ /* 0x004f6e000c101b00 */
[----:B------:R0:W5:Y:S01]  /*33e10*/  LD.E R13, desc[UR8][R92.64+0x74] ;  /* 0x000074085c0d7980 */ /* 0x000162000c101900 */
[----:B------:R-:W-:Y:S01]  /*33e20*/  SHF.R.S32.HI R99, RZ, 0x1f, R37 ;  /* 0x0000001fff637819 */ /* 0x000fe20000011425 */
[----:B---3--:R-:W-:Y:S01]  /*33e30*/  IMAD R91, R98, -0xa0, R91 ;  /* 0xffffff60625b7824 */ /* 0x008fe200078e025b */
[----:B------:R-:W-:-:S04]  /*33e40*/  LEA.HI R107, R120, R120, RZ, 0x1 ;  /* 0x00000078786b7211 */ /* 0x000fc800078f08ff */
[----:B------:R-:W-:Y:S02]  /*33e50*/  VIMNMX R88, R91, 0xa0, PT ;  /* 0x000000a05b587848 */ /* 0x000fe40003fe0100 */
[----:B------:R-:W-:-:S04]  /*33e60*/  SHF.R.S32.HI R121, RZ, 0x1, R107 ;  /* 0x00000001ff797819 */ /* 0x000fc8000001146b */
[----:B------:R-:W-:Y:S02]  /*33e70*/  ISETP.GE.AND P1, PT, R121, R88, PT ;  /* 0x000000587900720c */ /* 0x000fe40003f26270 */
[----:B------:R-:W-:Y:S01]  /*33e80*/  LOP3.LUT R91, R107, 0xffffffe, RZ, 0xc0, !PT ;  /* 0x0ffffffe6b5b7812 */ /* 0x000fe200078ec0ff */
[----:B------:R-:W-:Y:S01]  /*33e90*/  IMAD R88, R103, R121, RZ ;  /* 0x0000007967587224 */ /* 0x000fe200078e02ff */
[----:B0-----:R-:W-:-:S03]  /*33ea0*/  SHF.R.S32.HI R93, RZ, 0x1f, R121 ;  /* 0x0000001fff5d7819 */ /* 0x001fc60000011479 */
[----:B------:R-:W-:Y:S02]  /*33eb0*/  IMAD.IADD R91, R120, 0x1, -R91 ;  /* 0x00000001785b7824 */ /* 0x000fe400078e0a5b */
[----:B------:R-:W-:Y:S02]  /*33ec0*/  IMAD R93, R102, R93, R88 ;  /* 0x0000005d665d7224 */ /* 0x000fe400078e0258 */
[----:B------:R-:W-:Y:S02]  /*33ed0*/  IMAD.SHL.U32 R105, R91, 0x10, RZ ;  /* 0x000000105b697824 */ /* 0x000fe400078e00ff */
[----:B------:R-:W-:Y:S01]  /*33ee0*/  IMAD.MOV.U32 R88, RZ, RZ, R90 ;  /* 0x000000ffff587224 */ /* 0x000fe200078e005a */
[----:B------:R-:W-:Y:S06]  /*33ef0*/  @P1 BRA `(.L_x_4815) ;  /* 0x0000003c00101947 */ /* 0x000fec0003800000 */
[----:B------:R-:W-:Y:S02]  /*33f00*/  R2UR UR4, R40 ;  /* 0x00000000280472ca */ /* 0x000fe400000e0000 */
[----:B------:R-:W-:-:S13]  /*33f10*/  R2UR UR5, R41 ;  /* 0x00000000290572ca */ /* 0x000fda00000e0000 */
[----:B-----5:R-:W2:Y:S01]  /*33f20*/  LD.E.U8 R90, desc[UR4][R110.64] ;  /* 0x000000046e5a7980 */ /* 0x020ea2000c101100 */
[----:B------:R-:W-:Y:S01]  /*33f30*/  IMAD.WIDE.U32 R116, R102, R121, R88 ;  /* 0x0000007966747225 */ /* 0x000fe200078e0058 */
[----:B------:R-:W-:Y:S03]  /*33f40*/  BSSY B3, `(.L_x_4816) ;  /* 0x000013c000037945 */ /* 0x000fe60003800000 */
[----:B------:R-:W-:Y:S01]  /*33f50*/  IMAD.IADD R119, R117, 0x1, R93 ;  /* 0x0000000175777824 */ /* 0x000fe200078e025d */
[----:B--2---:R-:W-:-:S04]  /*33f60*/  LOP3.LUT R90, R90, 0x1, RZ, 0xc0, !PT ;  /* 0x000000015a5a7812 */ /* 0x004fc800078ec0ff */
[----:B------:R-:W-:-:S13]  /*33f70*/  ISETP.NE.U32.AND P1, PT, R90, 0x1, PT ;  /* 0x000000015a00780c */ /* 0x000fda0003f25070 */
[----:B------:R-:W-:Y:S05]  /*33f80*/  @P1 BRA `(.L_x_4817) ;  /* 0x0000001000dc1947 */ /* 0x000fea0003800000 */
[----:B------:R-:W-:Y:S01]  /*33f90*/  LEA.HI R88, R118, R118, RZ, 0x1 ;  /* 0x0000007676587211 */ /* 0x000fe200078f08ff */
[----:B------:R-:W-:Y:S01]  /*33fa0*/  IMAD.IADD R89, R13, 0x1, -R118 ;  /* 0x000000010d597824 */ /* 0x000fe200078e0a76 */
[----:B------:R-:W-:Y:S02]  /*33fb0*/  SHF.R.S32.HI R93, RZ, 0x1f, R120 ;  /* 0x0000001fff5d7819 */ /* 0x000fe40000011478 */
[----:B------:R-:W-:Y:S02]  /*33fc0*/  SHF.R.S32.HI R122, RZ, 0x1, R88 ;  /* 0x00000001ff7a7819 */ /* 0x000fe40000011458 */
[----:B------:R-:W-:Y:S02]  /*33fd0*/  LEA.HI R95, R93, R120, RZ, 0x4 ;  /* 0x000000785d5f7211 */ /* 0x000fe400078f20ff */
[----:B------:R-:W-:Y:S02]  /*33fe0*/  ISETP.GE.AND P1, PT, R105, R122, PT ;  /* 0x0000007a6900720c */ /* 0x000fe40003f26270 */
[----:B------:R-:W-:Y:S01]  /*33ff0*/  LEA.HI R93, R93, R120, RZ, 0x2 ;  /* 0x000000785d5d7211 */ /* 0x000fe200078f10ff */
[----:B------:R-:W-:Y:S01]  /*34000*/  IMAD.SHL.U32 R95, R95, 0x20, RZ ;  /* 0x000000205f5f7824 */ /* 0x000fe200078e00ff */
[----:B------:R-:W-:-:S02]  /*34010*/  SEL R88, R122, RZ, P1 ;  /* 0x000000ff7a587207 */ /* 0x000fc40000800000 */
[----:B------:R-:W-:Y:S01]  /*34020*/  SEL R90, R118, R89, !P1 ;  /* 0x00000059765a7207 */ /* 0x000fe20004800000 */
[----:B------:R-:W-:Y:S01]  /*34030*/  IMAD.SHL.U32 R93, R93, 0x20, RZ ;  /* 0x000000205d5d7824 */ /* 0x000fe200078e00ff */
[----:B------:R-:W-:Y:S01]  /*34040*/  LOP3.LUT R95, R95, 0xfffffe00, RZ, 0xc0, !PT ;  /* 0xfffffe005f5f7812 */ /* 0x000fe200078ec0ff */
[----:B------:R-:W-:Y:S01]  /*34050*/  IMAD.IADD R88, R105, 0x1, R88 ;  /* 0x0000000169587824 */ /* 0x000fe200078e0258 */
[----:B------:R-:W-:Y:S02]  /*34060*/  SHF.R.S32.HI R91, RZ, 0x1f, R90 ;  /* 0x0000001fff5b7819 */ /* 0x000fe4000001145a */
[----:B------:R-:W-:Y:S02]  /*34070*/  LOP3.LUT R93, R93, 0x180, RZ, 0xc0, !PT ;  /* 0x000001805d5d7812 */ /* 0x000fe400078ec0ff */
[----:B------:R-:W-:Y:S02]  /*34080*/  SHF.R.S32.HI R89, RZ, 0x1f, R88 ;  /* 0x0000001fff597819 */ /* 0x000fe40000011458 */
[----:B------:R-:W-:-:S02]  /*34090*/  LEA.HI R92, R91, R90, RZ, 0x5 ;  /* 0x0000005a5b5c7211 */ /* 0x000fc400078f28ff */
[-C--:B------:R-:W-:Y:S02]  /*340a0*/  LEA.HI R90, R89, R88.reuse, RZ, 0x4 ;  /* 0x00000058595a7211 */ /* 0x080fe400078f20ff */
[----:B------:R-:W-:Y:S02]  /*340b0*/  LEA.HI R91, R121, R121, RZ, 0x1 ;  /* 0x00000079795b7211 */ /* 0x000fe400078f08ff */
[----:B------:R-:W-:Y:S02]  /*340c0*/  SHF.R.S32.HI R125, RZ, 0x4, R90 ;  /* 0x00000004ff7d7819 */ /* 0x000fe4000001145a */
[----:B------:R-:W-:Y:S02]  /*340d0*/  LOP3.LUT R94, R91, 0x3fffffe, RZ, 0xc0, !PT ;  /* 0x03fffffe5b5e7812 */ /* 0x000fe400078ec0ff */
[----:B------:R-:W-:Y:S02]  /*340e0*/  LEA.HI.SX32 R92, R92, R125, 0x1b ;  /* 0x0000007d5c5c7211 */ /* 0x000fe400078fdaff */
[----:B------:R-:W-:Y:S01]  /*340f0*/  LEA.HI R88, R89, R88, RZ, 0x6 ;  /* 0x0000005859587211 */ /* 0x000fe200078f30ff */
[----:B------:R-:W-:Y:S01]  /*34100*/  IMAD.IADD R94, R121, 0x1, -R94 ;  /* 0x00000001795e7824 */ /* 0x000fe200078e0a5e */
[----:B------:R-:W-:-:S02]  /*34110*/  SHF.R.S32.HI R123, RZ, 0x1f, R92 ;  /* 0x0000001fff7b7819 */ /* 0x000fc4000001145c */
[----:B------:R-:W-:Y:S01]  /*34120*/  SHF.R.U32.HI R91, RZ, 0x3, R93 ;  /* 0x00000003ff5b7819 */ /* 0x000fe2000001165d */
[----:B------:R-:W-:Y:S01]  /*34130*/  IMAD R94, R94, 0x40, R95 ;  /* 0x000000405e5e7824 */ /* 0x000fe200078e025f */
[----:B------:R-:W-:Y:S01]  /*34140*/  LEA.HI R95, R123, R92, RZ, 0x2 ;  /* 0x0000005c7b5f7211 */ /* 0x000fe200078f10ff */
[----:B------:R-:W-:Y:S01]  /*34150*/  IMAD.SHL.U32 R123, R92, 0x10, RZ ;  /* 0x000000105c7b7824 */ /* 0x000fe200078e00ff */
[----:B------:R-:W-:Y:S02]  /*34160*/  SHF.R.S32.HI R89, RZ, 0x6, R88 ;  /* 0x00000006ff597819 */ /* 0x000fe40000011458 */
[----:B------:R-:W-:Y:S02]  /*34170*/  LOP3.LUT R90, R93, 0x30, R90, 0xf8, !PT ;  /* 0x000000305d5a7812 */ /* 0x000fe400078ef85a */
[----:B------:R-:W-:Y:S01]  /*34180*/  SHF.R.S32.HI R95, RZ, 0x2, R95 ;  /* 0x00000002ff5f7819 */ /* 0x000fe2000001145f */
[----:B------:R-:W-:Y:S01]  /*34190*/  IMAD R89, R89, 0x2800, R94 ;  /* 0x0000280059597824 */ /* 0x000fe200078e025e */
[----:B------:R-:W-:-:S02]  /*341a0*/  LOP3.LUT R88, R93, 0x30, R123, 0xf8, !PT ;  /* 0x000000305d587812 */ /* 0x000fc400078ef87b */
[-C--:B------:R-:W-:Y:S01]  /*341b0*/  LOP3.LUT R90, R90, R91.reuse, RZ, 0x3c, !PT ;  /* 0x0000005b5a5a7212 */ /* 0x080fe200078e3cff */
[----:B------:R-:W-:Y:S01]  /*341c0*/  IMAD R95, R95, 0x2800, R94 ;  /* 0x000028005f5f7824 */ /* 0x000fe200078e025e */
[----:B------:R-:W-:Y:S02]  /*341d0*/  LOP3.LUT R88, R88, R91, RZ, 0x3c, !PT ;  /* 0x0000005b58587212 */ /* 0x000fe400078e3cff */
[C---:B------:R-:W-:Y:S01]  /*341e0*/  R2UR UR4, R40.reuse ;  /* 0x00000000280472ca */ /* 0x040fe200000e0000 */
[----:B------:R-:W-:Y:S01]  /*341f0*/  IMAD.IADD R89, R89, 0x1, R90 ;  /* 0x0000000159597824 */ /* 0x000fe200078e025a */
[----:B------:R-:W-:Y:S01]  /*34200*/  R2UR UR5, R41 ;  /* 0x00000000290572ca */ /* 0x000fe200000e0000 */
[----:B------:R-:W-:Y:S01]  /*34210*/  IMAD.IADD R95, R95, 0x1, R88 ;  /* 0x000000015f5f7824 */ /* 0x000fe200078e0258 */
[----:B------:R-:W-:Y:S02]  /*34220*/  R2UR UR6, R40 ;  /* 0x00000000280672ca */ /* 0x000fe400000e0000 */
[----:B------:R-:W-:-:S02]  /*34230*/  IADD3 R88, P1, P2, R108, R89, R37 ;  /* 0x000000596c587210 */ /* 0x000fc40007a3e025 */
[----:B------:R-:W-:Y:S02]  /*34240*/  R2UR UR7, R41 ;  /* 0x00000000290772ca */ /* 0x000fe400000e0000 */
[----:B------:R-:W-:Y:S02]  /*34250*/  IADD3.X R89, R109, RZ, R99, P1, P2 ;  /* 0x000000ff6d597210 */ /* 0x000fe40000fe4463 */
[----:B------:R-:W-:Y:S02]  /*34260*/  ISETP.GE.AND P2, PT, R105, R122, PT ;  /* 0x0000007a6900720c */ /* 0x000fe40003f46270 */
[----:B------:R-:W-:Y:S01]  /*34270*/  IADD3 R92, P3, P4, R108, R95, R37 ;  /* 0x0000005f6c5c7210 */ /* 0x000fe20007c7e025 */
[----:B------:R-:W-:Y:S01]  /*34280*/  IMAD.SHL.U32 R125, R125, 0x10, RZ ;  /* 0x000000107d7d7824 */ /* 0x000fe200078e00ff */
[----:B------:R-:W5:Y:S02]  /*34290*/  LD.E.128 R88, desc[UR4][R88.64] ;  /* 0x0000000458587980 */ /* 0x000f64000c101d00 */
[----:B------:R-:W-:Y:S01]  /*342a0*/  IADD3.X R93, R109, RZ, R99, P3, P4 ;  /* 0x000000ff6d5d7210 */ /* 0x000fe20001fe8463 */
[----:B------:R-:W-:Y:S01]  /*342b0*/  BSSY B4, `(.L_x_4818) ;  /* 0x00000f9000047945 */ /* 0x000fe20003800000 */
[----:B------:R-:W-:-:S04]  /*342c0*/  ISETP.GE.AND P1, PT, R123, R13, PT ;  /* 0x0000000d7b00720c */ /* 0x000fc80003f26270 */
[----:B------:R-:W5:Y:S01]  /*342d0*/  LD.E.128 R92, desc[UR6][R92.64] ;  /* 0x000000065c5c7980 */ /* 0x000f62000c101d00 */
[----:B------:R-:W-:Y:S01]  /*342e0*/  SHF.R.S32.HI R122, RZ, 0x1f, R125 ;  /* 0x0000001fff7a7819 */ /* 0x000fe2000001147d */
[----:B------:R-:W-:Y:S07]  /*342f0*/  @P2 BRA `(.L_x_4819) ;  /* 0x0000000c00d02947 */ /* 0x000fee0003800000 */
[----:B------:R-:W-:Y:S01]  /*34300*/  SHF.R.U32.HI R126, RZ, 0x8, R80 ;  /* 0x00000008ff7e7819 */ /* 0x000fe20000011650 */
[----:B-----5:R-:W-:Y:S01]  /*34310*/  IMAD.MOV.U32 R124, RZ, RZ, R89 ;  /* 0x000000ffff7c7224 */ /* 0x020fe200078e0059 */
[----:B------:R-:W-:Y:S02]  /*34320*/  SHF.R.U32.HI R129, RZ, 0x8, R82 ;  /* 0x00000008ff817819 */ /* 0x000fe40000011652 */
[----:B------:R-:W-:Y:S02]  /*34330*/  LOP3.LUT R89, R80, 0xff, RZ, 0xc0, !PT ;  /* 0x000000ff50597812 */ /* 0x000fe400078ec0ff */
[----:B------:R-:W-:Y:S02]  /*34340*/  LOP3.LUT R126, R126, 0xff, RZ, 0xc0, !PT ;  /* 0x000000ff7e7e7812 */ /* 0x000fe400078ec0ff */
[----:B------:R-:W-:Y:S02]  /*34350*/  SHF.R.U32.HI R127, RZ, 0x8, R81 ;  /* 0x00000008ff7f7819 */ /* 0x000fe40000011651 */
[----:B------:R-:W-:-:S02]  /*34360*/  LOP3.LUT R128, R82, 0xff, RZ, 0xc0, !PT ;  /* 0x000000ff52807812 */ /* 0x000fc400078ec0ff */
[----:B------:R-:W-:Y:S02]  /*34370*/  LOP3.LUT R129, R129, 0xff, RZ, 0xc0, !PT ;  /* 0x000000ff81817812 */ /* 0x000fe400078ec0ff */
[----:B------:R-:W-:Y:S02]  /*34380*/  SHF.R.U32.HI R133, RZ, 0x8, R84 ;  /* 0x00000008ff857819 */ /* 0x000fe40000011654 */
[----:B------:R-:W-:Y:S02]  /*34390*/  PRMT R89, R126, 0x7604, R89 ;  /* 0x000076047e597816 */ /* 0x000fe40000000059 */
[----:B------:R-:W-:Y:S02]  /*343a0*/  LOP3.LUT R126, R81, 0xff, RZ, 0xc0, !PT ;  /* 0x000000ff517e7812 */ /* 0x000fe400078ec0ff */
[----:B------:R-:W-:Y:S02]  /*343b0*/  LOP3.LUT R127, R127, 0xff, RZ, 0xc0, !PT ;  /* 0x000000ff7f7f7812 */ /* 0x000fe400078ec0ff */
[----:B------:R-:W-:-:S02]  /*343c0*/  PRMT R129, R129, 0x7604, R128 ;  /* 0x0000760481817816 */ /* 0x000fc40000000080 */
[----:B------:R-:W-:Y:S02]  /*343d0*/  SHF.R.U32.HI R128, RZ, 0x8, R85 ;  /* 0x00000008ff807819 */ /* 0x000fe40000011655 */
[----:B------:R-:W-:Y:S02]  /*343e0*/  SHF.R.U32.HI R131, RZ, 0x8, R83 ;  /* 0x00000008ff837819 */ /* 0x000fe40000011653 */
[----:B------:R-:W-:Y:S02]  /*343f0*/  LOP3.LUT R132, R84, 0xff, RZ, 0xc0, !PT ;  /* 0x000000ff54847812 */ /* 0x000fe400078ec0ff */
[----:B------:R-:W-:Y:S02]  /*34400*/  LOP3.LUT R133, R133, 0xff, RZ, 0xc0, !PT ;  /* 0x000000ff85857812 */ /* 0x000fe400078ec0ff */
[----:B------:R-:W-:Y:S02]  /*34410*/  PRMT R126, R127, 0x7604, R126 ;  /* 0x000076047f7e7816 */ /* 0x000fe4000000007e */
[----:B------:R-:W-:-:S02]  /*34420*/  LOP3.LUT R127, R85, 0xff, RZ, 0xc0, !PT ;  /* 0x000000ff557f7812 */ /* 0x000fc400078ec0ff */
[----:B------:R-:W-:Y:S02]  /*34430*/  LOP3.LUT R128, R128, 0xff, RZ, 0xc0, !PT ;  /* 0x000000ff80807812 */ /* 0x000fe400078ec0ff */
[----:B------:R-:W-:Y:S02]  /*34440*/  LOP3.LUT R130, R83, 0xff, RZ, 0xc0, !PT ;  /* 0x000000ff53827812 */ /* 0x000fe400078ec0ff */
[----:B------:R-:W-:Y:S02]  /*34450*/  LOP3.LUT R131, R131, 0xff, RZ, 0xc0, !PT ;  /* 0x000000ff83837812 */ /* 0x000fe400078ec0ff */
[----:B------:R-:W-:Y:S02]  /*34460*/  PRMT R133, R133, 0x7604, R132 ;  /* 0x0000760485857816 */ /* 0x000fe40000000084 */
[----:B------:R-:W-:Y:S02]  /*34470*/  SHF.R.U32.HI R132, RZ, 0x8, R86 ;  /* 0x00000008ff847819 */ /* 0x000fe40000011656 */
[----:B------:R-:W-:-:S02]  /*34480*/  PRMT R128, R128, 0x7604, R127 ;  /* 0x0000760480807816 */ /* 0x000fc4000000007f */
[----:B------:R-:W-:Y:S02]  /*34490*/  PRMT R130, R131, 0x7604, R130 ;  /* 0x0000760483827816 */ /* 0x000fe40000000082 */
[----:B------:R-:W-:Y:S02]  /*344a0*/  SHF.R.U32.HI R127, RZ, 0x10, R81 ;  /* 0x00000010ff7f7819 */ /* 0x000fe40000011651 */
[----:B------:R-:W-:Y:S02]  /*344b0*/  LOP3.LUT R131, R86, 0xff, RZ, 0xc0, !PT ;  /* 0x000000ff56837812 */ /* 0x000fe400078ec0ff */
[----:B------:R-:W-:Y:S01]  /*344c0*/  LOP3.LUT R132, R132, 0xff, RZ, 0xc0, !PT ;  /* 0x000000ff84847812 */ /* 0x000fe200078ec0ff */
[----:B------:R-:W-:Y:S01]  /*344d0*/  IMAD.U32 R127, R127, 0x10000, RZ ;  /* 0x000100007f7f7824 */ /* 0x000fe200078e00ff */
[----:B------:R-:W-:Y:S02]  /*344e0*/  SHF.R.U32.HI R137, RZ, 0x8, R87 ;  /* 0x00000008ff897819 */ /* 0x000fe40000011657 */
[----:B------:R-:W-:-:S02]  /*344f0*/  PRMT R135, R132, 0x7604, R131 ;  /* 0x0000760484877816 */ /* 0x000fc40000000083 */
[----:B------:R-:W-:Y:S02]  /*34500*/  SHF.R.U32.HI R132, RZ, 0x10, R85 ;  /* 0x00000010ff847819 */ /* 0x000fe40000011655 */
[----:B------:R-:W-:Y:S02]  /*34510*/  LOP3.LUT R126, R126, 0xff0000, R127, 0xf8, !PT ;  /* 0x00ff00007e7e7812 */ /* 0x000fe400078ef87f */
[--C-:B------:R-:W-:Y:S01]  /*34520*/  SHF.R.U32.HI R131, RZ, 0x10, R83.reuse ;  /* 0x00000010ff837819 */ /* 0x100fe20000011653 */
[----:B------:R-:W-:Y:S01]  /*34530*/  IMAD.U32 R127, R132, 0x10000, RZ ;  /* 0x00010000847f7824 */ /* 0x000fe200078e00ff */
[----:B------:R-:W-:Y:S02]  /*34540*/  SHF.R.U32.HI R132, RZ, 0x18, R83 ;  /* 0x00000018ff847819 */ /* 0x000fe40000011653 */
[----:B------:R-:W-:Y:S01]  /*34550*/  SHF.R.U32.HI R83, RZ, 0x18, R85 ;  /* 0x00000018ff537819 */ /* 0x000fe20000011655 */
[----:B------:R-:W-:Y:S01]  /*34560*/  IMAD.U32 R131, R131, 0x10000, RZ ;  /* 0x0001000083837824 */ /* 0x000fe200078e00ff */
[----:B------:R-:W-:-:S02]  /*34570*/  SHF.R.U32.HI R81, RZ, 0x18, R81 ;  /* 0x00000018ff517819 */ /* 0x000fc40000011651 */
[----:B------:R-:W-:Y:S01]  /*34580*/  LOP3.LUT R134, R87, 0xff, RZ, 0xc0, !PT ;  /* 0x000000ff57867812 */ /* 0x000fe200078ec0ff */
[----:B------:R-:W-:Y:S01]  /*34590*/  IMAD.SHL.U32 R83, R83, 0x1000000, RZ ;  /* 0x0100000053537824 */ /* 0x000fe200078e00ff */
[----:B------:R-:W-:Y:S01]  /*345a0*/  LOP3.LUT R137, R137, 0xff, RZ, 0xc0, !PT ;  /* 0x000000ff89897812 */ /* 0x000fe200078ec0ff */
[----:B------:R-:W-:Y:S01]  /*345b0*/  IMAD.SHL.U32 R81, R81, 0x1000000, RZ ;  /* 0x0100000051517824 */ /* 0x000fe200078e00ff */
[----:B------:R-:W-:Y:S02]  /*345c0*/  LOP3.LUT R128, R128, 0xff0000, R127, 0xf8, !PT ;  /* 0x00ff000080807812 */ /* 0x000fe400078ef87f */
[----:B------:R-:W-:Y:S02]  /*345d0*/  PRMT R134, R137, 0x7604, R134 ;  /* 0x0000760489867816 */ /* 0x000fe40000000086 */
[----:B------:R-:W-:Y:S02]  /*345e0*/  SHF.R.U32.HI R137, RZ, 0x10, R87 ;  /* 0x00000010ff897819 */ /* 0x000fe40000011657 */
[----:B------:R-:W-:-:S02]  /*345f0*/  LOP3.LUT R128, R128, R83, RZ, 0xfc, !PT ;  /* 0x0000005380807212 */ /* 0x000fc400078efcff */
[----:B------:R-:W-:Y:S01]  /*34600*/  LOP3.LUT R130, R130, 0xff0000, R131, 0xf8, !PT ;  /* 0x00ff000082827812 */ /* 0x000fe200078ef883 */
[----:B------:R-:W-:Y:S01]  /*34610*/  IMAD.U32 R137, R137, 0x10000, RZ ;  /* 0x0001000089897824 */ /* 0x000fe200078e00ff */
[----:B------:R-:W-:Y:S02]  /*34620*/  LOP3.LUT R126, R126, R81, RZ, 0xfc, !PT ;  /* 0x000000517e7e7212 */ /* 0x000fe400078efcff */
[----:B------:R-:W-:Y:S02]  /*34630*/  LOP3.LUT R89, R89, 0xff0000, R80, 0xf8, !PT ;  /* 0x00ff000059597812 */ /* 0x000fe400078ef850 */
[----:B------:R-:W-:Y:S02]  /*34640*/  SHF.R.U32.HI R81, RZ, 0x18, R87 ;  /* 0x00000018ff517819 */ /* 0x000fe40000011657 */
[----:B------:R-:W-:Y:S02]  /*34650*/  LOP3.LUT R135, R135, 0xff0000, R86, 0xf8, !PT ;  /* 0x00ff000087877812 */ /* 0x000fe400078ef856 */
[----:B------:R-:W-:-:S02]  /*34660*/  F2FP.F16.E4M3.UNPACK_B R85, R93 ;  /* 0x0000005dff55723e */ /* 0x000fc400020006ff */
[----:B------:R-:W-:Y:S02]  /*34670*/  F2FP.F16.E4M3.UNPACK_B R131, R128 ;  /* 0x00000080ff83723e */ /* 0x000fe400020006ff */
[----:B------:R-:W-:Y:S02]  /*34680*/  LOP3.LUT R127, R133, 0xff0000, R84, 0xf8, !PT ;  /* 0x00ff0000857f7812 */ /* 0x000fe400078ef854 */
[----:B------:R-:W-:Y:S01]  /*34690*/  F2FP.F16.E4M3.UNPACK_B R87, R126 ;  /* 0x0000007eff57723e */ /* 0x000fe200020006ff */
[----:B------:R-:W-:Y:S01]  /*346a0*/  HADD2.F32 R133, -RZ, R131.H0_H0 ;  /* 0x20000083ff857230 */ /* 0x000fe20000004100 */
[----:B------:R-:W-:Y:S01]  /*346b0*/  LOP3.LUT R89, R89, 0xff000000, R80, 0xf8, !PT ;  /* 0xff00000059597812 */ /* 0x000fe200078ef850 */
[--C-:B------:R-:W-:Y:S01]  /*346c0*/  HADD2.F32 R80, -RZ, R85.reuse.H0_H0 ;  /* 0x20000055ff507230 */ /* 0x100fe20000004100 */
[----:B------:R-:W-:Y:S01]  /*346d0*/  LOP3.LUT R86, R135, 0xff000000, R86, 0xf8, !PT ;  /* 0xff00000087567812 */ /* 0x000fe200078ef856 */
[----:B------:R-:W-:Y:S01]  /*346e0*/  IMAD.SHL.U32 R135, R81, 0x1000000, RZ ;  /* 0x0100000051877824 */ /* 0x000fe200078e00ff */
[----:B------:R-:W-:Y:S01]  /*346f0*/  F2FP.F16.E4M3.UNPACK_B R83, R124 ;  /* 0x0000007cff53723e */ /* 0x000fe200020006ff */
[----:B------:R-:W-:Y:S01]  /*34700*/  HADD2.F32 R85, -RZ, R85.H1_H1 ;  /* 0x30000055ff557230 */ /* 0x000fe20000004100 */
[----:B------:R-:W-:Y:S01]  /*34710*/  LOP3.LUT R129, R129, 0xff0000, R82, 0xf8, !PT ;  /* 0x00ff000081817812 */ /* 0x000fe200078ef852 */
[----:B------:R-:W-:Y:S01]  /*34720*/  FMUL.FTZ R138, R80, R133 ;  /* 0x00000085508a7220 */ /* 0x000fe20000410000 */
[----:B------:R-:W-:Y:S01]  /*34730*/  LOP3.LUT R134, R134, 0xff0000, R137, 0xf8, !PT ;  /* 0x00ff000086867812 */ /* 0x000fe200078ef889 */
[----:B------:R-:W-:Y:S01]  /*34740*/  HADD2.F32 R81, -RZ, R83.H0_H0 ;  /* 0x20000053ff517230 */ /* 0x000fe20000004100 */
[----:B------:R-:W-:Y:S01]  /*34750*/  LOP3.LUT R127, R127, 0xff000000, R84, 0xf8, !PT ;  /* 0xff0000007f7f7812 */ /* 0x000fe200078ef854 */
[----:B------:R-:W-:Y:S01]  /*34760*/  HADD2.F32 R84, -RZ, R87.H0_H0 ;  /* 0x20000057ff547230 */ /* 0x000fe20000004100 */
[----:B------:R-:W-:Y:S01]  /*34770*/  LOP3.LUT R82, R129, 0xff000000, R82, 0xf8, !PT ;  /* 0xff00000081527812 */ /* 0x000fe200078ef852 */
[----:B------:R-:W-:Y:S01]  /*34780*/  IMAD.SHL.U32 R129, R132, 0x1000000, RZ ;  /* 0x0100000084817824 */ /* 0x000fe200078e00ff */
[----:B------:R-:W-:Y:S01]  /*34790*/  LOP3.LUT R136, R134, R135, RZ, 0xfc, !PT ;  /* 0x0000008786887212 */ /* 0x000fe200078efcff */
[----:B------:R-:W-:Y:S01]  /*347a0*/  HADD2.F32 R131, -RZ, R131.H1_H1 ;  /* 0x30000083ff837230 */ /* 0x000fe20000004100 */
[----:B------:R-:W-:Y:S01]  /*347b0*/  F2FP.F16.E4M3.UNPACK_B R93, R93.H1 ;  /* 0x0000005dff5d723e */ /* 0x000fe200030006ff */
[----:B------:R-:W-:Y:S01]  /*347c0*/  FMUL.FTZ R140, R80, R84 ;  /* 0x00000054508c7220 */ /* 0x000fe20000410000 */
[----:B------:R-:W-:Y:S01]  /*347d0*/  F2FP.F16.E4M3.UNPACK_B R134, R128.H1 ;  /* 0x00000080ff86723e */ /* 0x000fe200030006ff */
[----:B------:R-:W-:Y:S01]  /*347e0*/  FFMA.FTZ R80, R81, R84, -R138 ;  /* 0x0000005451507223 */ /* 0x000fe2000001088a */
[----:B------:R-:W-:Y:S01]  /*347f0*/  F2FP.F16.E4M3.UNPACK_B R128, R126.H1 ;  /* 0x0000007eff80723e */ /* 0x000fe200030006ff */
[----:B------:R-:W-:Y:S01]  /*34800*/  HADD2.F32 R84, -RZ, R83.H1_H1 ;  /* 0x30000053ff547230 */ /* 0x000fe20000004100 */
[----:B------:R-:W-:Y:S01]  /*34810*/  LOP3.LUT R132, R130, R129, RZ, 0xfc, !PT ;  /* 0x0000008182847212 */ /* 0x000fe200078efcff */
[----:B------:R-:W-:Y:S01]  /*34820*/  HADD2.F32 R83, -RZ, R93.H0_H0 ;  /* 0x2000005dff537230 */ /* 0x000fe20000004100 */
[----:B------:R-:W-:Y:S01]  /*34830*/  F2FP.F16.E4M3.UNPACK_B R124, R124.H1 ;  /* 0x0000007cff7c723e */ /* 0x000fe200030006ff */
[----:B------:R-:W-:-:S02]  /*34840*/  HADD2.F32 R130, -RZ, R134.H0_H0 ;  /* 0x20000086ff827230 */ /* 0x000fc40000004100 */
[----:B------:R-:W-:Y:S01]  /*34850*/  FFMA.FTZ R81, R81, R133, R140 ;  /* 0x0000008551517223 */ /* 0x000fe2000001008c */
[----:B------:R-:W-:Y:S02]  /*34860*/  HADD2.F32 R126, -RZ, R128.H0_H0 ;  /* 0x20000080ff7e7230 */ /* 0x000fe40000004100 */
[----:B------:R-:W-:Y:S01]  /*34870*/  FMUL.FTZ R133, R85, R131 ;  /* 0x0000008355857220 */ /* 0x000fe20000410000 */
[----:B------:R-:W-:Y:S02]  /*34880*/  HADD2.F32 R129, -RZ, R87.H1_H1 ;  /* 0x30000057ff817230 */ /* 0x000fe40000004100 */
[C---:B------:R-:W-:Y:S01]  /*34890*/  FMUL.FTZ R140, R83.reuse, R130 ;  /* 0x00000082538c7220 */ /* 0x040fe20000410000 */
[----:B------:R-:W-:Y:S02]  /*348a0*/  HADD2.F32 R87, -RZ, R124.H0_H0 ;  /* 0x2000007cff577230 */ /* 0x000fe40000004100 */
[----:B------:R-:W-:Y:S01]  /*348b0*/  FMUL.FTZ R135, R83, R126 ;  /* 0x0000007e53877220 */ /* 0x000fe20000410000 */
[----:B------:R-:W-:Y:S01]  /*348c0*/  F2FP.F16.E4M3.UNPACK_B R137, R136 ;  /* 0x00000088ff89723e */ /* 0x000fe200020006ff */
[-C--:B------:R-:W-:Y:S01]  /*348d0*/  FMUL.FTZ R138, R85, R129.reuse ;  /* 0x00000081558a7220 */ /* 0x080fe20000410000 */
[C---:B------:R-:W-:Y:S01]  /*348e0*/  FFMA.FTZ R83, R84.reuse, R129, -R133 ;  /* 0x0000008154537223 */ /* 0x040fe20000010885 */
[C---:B------:R-:W-:Y:S01]  /*348f0*/  FFMA.FTZ R85, R87.reuse, R126, -R140 ;  /* 0x0000007e57557223 */ /* 0x040fe2000001088c */
[----:B------:R-:W-:Y:S01]  /*34900*/  FFMA.FTZ R87, R87, R130, R135 ;  /* 0x0000008257577223 */ /* 0x000fe20000010087 */
[----:B------:R-:W-:Y:S01]  /*34910*/  F2FP.F16.E4M3.UNPACK_B R130, R95 ;  /* 0x0000005fff82723e */ /* 0x000fe200020006ff */
[----:B------:R-:W-:Y:S01]  /*34920*/  FFMA.FTZ R84, R84, R131, R138 ;  /* 0x0000008354547223 */ /* 0x000fe2000001008a */
[----:B------:R-:W-:Y:S01]  /*34930*/  F2FP.F16.E4M3.UNPACK_B R133, R132 ;  /* 0x00000084ff85723e */ /* 0x000fe200020006ff */
[----:B------:R-:W-:Y:S01]  /*34940*/  HADD2.F32 R93, -RZ, R93.H1_H1 ;  /* 0x3000005dff5d7230 */ /* 0x000fe20000004100 */
[----:B------:R-:W-:Y:S01]  /*34950*/  F2FP.F16.E4M3.UNPACK_B R129, R91 ;  /* 0x0000005bff81723e */ /* 0x000fe200020006ff */
[----:B------:R-:W-:-:S02]  /*34960*/  HADD2.F32 R134, -RZ, R134.H1_H1 ;  /* 0x30000086ff867230 */ /* 0x000fc40000004100 */
[----:B------:R-:W-:Y:S02]  /*34970*/  HADD2.F32 R126, -RZ, R124.H1_H1 ;  /* 0x3000007cff7e7230 */ /* 0x000fe40000004100 */
[----:B------:R-:W-:Y:S02]  /*34980*/  HADD2.F32 R131, -RZ, R128.H1_H1 ;  /* 0x30000080ff837230 */ /* 0x000fe40000004100 */
[C---:B------:R-:W-:Y:S01]  /*34990*/  FMUL.FTZ R141, R93.reuse, R134 ;  /* 0x000000865d8d7220 */ /* 0x040fe20000410000 */
[----:B------:R-:W-:Y:S02]  /*349a0*/  HADD2.F32 R124, -RZ, R130.H0_H0 ;  /* 0x20000082ff7c7230 */ /* 0x000fe40000004100 */
[----:B------:R-:W-:Y:S02]  /*349b0*/  HADD2.F32 R139, -RZ, R137.H0_H0 ;  /* 0x20000089ff8b7230 */ /* 0x000fe40000004100 */
[----:B------:R-:W-:Y:S01]  /*349c0*/  FMUL.FTZ R93, R93, R131 ;  /* 0x000000835d5d7220 */ /* 0x000fe20000410000 */
[----:B------:R-:W-:-:S02]  /*349d0*/  HADD2.F32 R135, -RZ, R133.H0_H0 ;  /* 0x20000085ff877230 */ /* 0x000fc40000004100 */
[----:B------:R-:W-:Y:S02]  /*349e0*/  HADD2.F32 R128, -RZ, R129.H0_H0 ;  /* 0x20000081ff807230 */ /* 0x000fe40000004100 */
[C---:B------:R-:W-:Y:S01]  /*349f0*/  FMUL.FTZ R143, R124.reuse, R139 ;  /* 0x0000008b7c8f7220 */ /* 0x040fe20000410000 */
[----:B------:R-:W-:Y:S02]  /*34a00*/  HADD2.F32 R130, -RZ, R130.H1_H1 ;  /* 0x30000082ff827230 */ /* 0x000fe40000004100 */
[----:B------:R-:W-:Y:S01]  /*34a10*/  FMUL.FTZ R138, R124, R135 ;  /* 0x000000877c8a7220 */ /* 0x000fe20000410000 */
[C---:B------:R-:W-:Y:S01]  /*34a20*/  FFMA.FTZ R124, R126.reuse, R131, -R141 ;  /* 0x000000837e7c7223 */ /* 0x040fe2000001088d */
[----:B------:R-:W-:Y:S01]  /*34a30*/  FFMA.FTZ R126, R126, R134, R93 ;  /* 0x000000867e7e7223 */ /* 0x000fe2000001005d */
[C---:B------:R-:W-:Y:S01]  /*34a40*/  FFMA.FTZ R93, R128.reuse, R135, -R143 ;  /* 0x00000087805d7223 */ /* 0x040fe2000001088f */
[----:B------:R-:W-:Y:S01]  /*34a50*/  F2FP.F16.E4M3.UNPACK_B R134, R95.H1 ;  /* 0x0000005fff86723e */ /* 0x000fe200030006ff */
[----:B------:R-:W-:Y:S01]  /*34a60*/  FFMA.FTZ R128, R128, R139, R138 ;  /* 0x0000008b80807223 */ /* 0x000fe2000001008a */
[----:B------:R-:W-:Y:S01]  /*34a70*/  F2FP.F16.E4M3.UNPACK_B R135, R132.H1 ;  /* 0x00000084ff87723e */ /* 0x000fe200030006ff */
[----:B------:R-:W-:Y:S01]  /*34a80*/  HADD2.F32 R133, -RZ, R133.H1_H1 ;  /* 0x30000085ff857230 */ /* 0x000fe20000004100 */
[----:B------:R-:W-:Y:S01]  /*34a90*/  F2FP.F16.E4M3.UNPACK_B R138, R136.H1 ;  /* 0x00000088ff8a723e */ /* 0x000fe200030006ff */
[----:B------:R-:W-:Y:S01]  /*34aa0*/  HADD2.F32 R137, -RZ, R137.H1_H1 ;  /* 0x30000089ff897230 */ /* 0x000fe20000004100 */
[----:B------:R-:W-:Y:S01]  /*34ab0*/  F2FP.F16.E4M3.UNPACK_B R131, R91.H1 ;  /* 0x0000005bff83723e */ /* 0x000fe200030006ff */
[----:B------:R-:W-:-:S02]  /*34ac0*/  HADD2.F32 R91, -RZ, R134.H0_H0 ;  /* 0x20000086ff5b7230 */ /* 0x000fc40000004100 */
[C---:B------:R-:W-:Y:S01]  /*34ad0*/  FMUL.FTZ R142, R130.reuse, R133 ;  /* 0x00000085828e7220 */ /* 0x040fe20000410000 */
[----:B------:R-:W-:Y:S02]  /*34ae0*/  HADD2.F32 R95, -RZ, R135.H0_H0 ;  /* 0x20000087ff5f7230 */ /* 0x000fe40000004100 */
[----:B------:R-:W-:Y:S01]  /*34af0*/  FMUL.FTZ R140, R130, R137 ;  /* 0x00000089828c7220 */ /* 0x000fe20000410000 */
[----:B------:R-:W-:Y:S01]  /*34b00*/  HADD2.F32 R136, -RZ, R138.H0_H0 ;  /* 0x2000008aff887230 */ /* 0x000fe20000004100 */
[----:B------:R-:W-:Y:S01]  /*34b10*/  F2FP.SATFINITE.E4M3.F32.PACK_AB_MERGE_C R85, R124, R85, RZ ;  /* 0x000000557c55723e */ /* 0x000fe200048070ff */
[----:B------:R-:W-:Y:S02]  /*34b20*/  HADD2.F32 R129, -RZ, R129.H1_H1 ;  /* 0x30000081ff817230 */ /* 0x000fe40000004100 */
[C---:B------:R-:W-:Y:S01]  /*34b30*/  FMUL.FTZ R141, R91.reuse, R95 ;  /* 0x0000005f5b8d7220 */ /* 0x040fe20000410000 */
[--C-:B------:R-:W-:Y:S02]  /*34b40*/  HADD2.F32 R132, -RZ, R131.reuse.H0_H0 ;  /* 0x20000083ff847230 */ /* 0x100fe40000004100 */
[-C--:B------:R-:W-:Y:S01]  /*34b50*/  FMUL.FTZ R139, R91, R136.reuse ;  /* 0x000000885b8b7220 */ /* 0x080fe20000410000 */
[----:B------:R-:W-:Y:S01]  /*34b60*/  F2FP.SATFINITE.E4M3.F32.PACK_AB_MERGE_C R87, R126, R87, RZ ;  /* 0x000000577e57723e */ /* 0x000fe200048070ff */
[C---:B------:R-:W-:Y:S01]  /*34b70*/  FFMA.FTZ R130, R129.reuse, R133, -R140 ;  /* 0x0000008581827223 */ /* 0x040fe2000001088c */
[----:B------:R-:W-:Y:S01]  /*34b80*/  FFMA.FTZ R91, R129, R137, R142 ;  /* 0x00000089815b7223 */ /* 0x000fe2000001008e */
[C---:B------:R-:W-:Y:S01]  /*34b90*/  FFMA.FTZ R129, R132.reuse, R136, R141 ;  /* 0x0000008884817223 */ /* 0x040fe2000001008d */
[----:B------:R-:W-:Y:S01]  /*34ba0*/  HADD2.F32 R136, -RZ, R134.H1_H1 ;  /* 0x30000086ff887230 */ /* 0x000fe20000004100 */
[----:B------:R-:W-:Y:S01]  /*34bb0*/  F2FP.F16.E4M3.UNPACK_B R134, R92.H1 ;  /* 0x0000005cff86723e */ /* 0x000fe200030006ff */
[----:B------:R-:W-:Y:S01]  /*34bc0*/  FFMA.FTZ R95, R132, R95, -R139 ;  /* 0x0000005f845f7223 */ /* 0x000fe2000001088b */
[----:B------:R-:W-:Y:S01]  /*34bd0*/  F2FP.F16.E4M3.UNPACK_B R140, R127.H1 ;  /* 0x0000007fff8c723e */ /* 0x000fe200030006ff */
[----:B------:R-:W-:Y:S01]  /*34be0*/  HADD2.F32 R133, -RZ, R131.H1_H1 ;  /* 0x30000083ff857230 */ /* 0x000fe20000004100 */
[----:B------:R-:W-:Y:S01]  /*34bf0*/  F2FP.F16.E4M3.UNPACK_B R137, R89.H1 ;  /* 0x00000059ff89723e */ /* 0x000fe200030006ff */
[----:B------:R-:W-:Y:S01]  /*34c00*/  HADD2.F32 R139, -RZ, R135.H1_H1 ;  /* 0x30000087ff8b7230 */ /* 0x000fe20000004100 */
[----:B------:R-:W-:Y:S01]  /*34c10*/  F2FP.F16.E4M3.UNPACK_B R131, R88.H1 ;  /* 0x00000058ff83723e */ /* 0x000fe200030006ff */
[----:B------:R-:W-:Y:S01]  /*34c20*/  HADD2.F32 R142, -RZ, R138.H1_H1 ;  /* 0x3000008aff8e7230 */ /* 0x000fe20000004100 */
[----:B------:R-:W-:Y:S01]  /*34c30*/  F2FP.F16.E4M3.UNPACK_B R92, R92 ;  /* 0x0000005cff5c723e */ /* 0x000fe200020006ff */
[----:B------:R-:W-:-:S02]  /*34c40*/  HADD2.F32 R135, -RZ, R134.H0_H0 ;  /* 0x20000086ff877230 */ /* 0x000fc40000004100 */
[C---:B------:R-:W-:Y:S01]  /*34c50*/  FMUL.FTZ R145, R136.reuse, R139 ;  /* 0x0000008b88917220 */ /* 0x040fe20000410000 */
[----:B------:R-:W-:Y:S02]  /*34c60*/  HADD2.F32 R141, -RZ, R140.H0_H0 ;  /* 0x2000008cff8d7230 */ /* 0x000fe40000004100 */
[-C--:B------:R-:W-:Y:S01]  /*34c70*/  FMUL.FTZ R144, R136, R142.reuse ;  /* 0x0000008e88907220 */ /* 0x080fe20000410000 */
[----:B------:R-:W-:Y:S02]  /*34c80*/  HADD2.F32 R138, -RZ, R137.H0_H0 ;  /* 0x20000089ff8a7230 */ /* 0x000fe40000004100 */
[----:B------:R-:W-:Y:S01]  /*34c90*/  FFMA.FTZ R150, R133, R142, R145 ;  /* 0x0000008e85967223 */ /* 0x000fe20000010091 */
[----:B------:R-:W-:Y:S02]  /*34ca0*/  HADD2.F32 R132, -RZ, R131.H0_H0 ;  /* 0x20000083ff847230 */ /* 0x000fe40000004100 */
[----:B------:R-:W-:Y:S01]  /*34cb0*/  FMUL.FTZ R143, R135, R141 ;  /* 0x0000008d878f7220 */ /* 0x000fe20000410000 */
[----:B------:R-:W-:Y:S01]  /*34cc0*/  FFMA.FTZ R148, R133, R139, -R144 ;  /* 0x0000008b85947223 */ /* 0x000fe20000010890 */
[----:B------:R-:W-:Y:S01]  /*34cd0*/  FMUL.FTZ R136, R135, R138 ;  /* 0x0000008a87887220 */ /* 0x000fe20000410000 */
[----:B------:R-:W-:-:S02]  /*34ce0*/  HADD2.F32 R134, -RZ, R134.H1_H1 ;  /* 0x30000086ff867230 */ /* 0x000fc40000004100 */
[C---:B------:R-:W-:Y:S01]  /*34cf0*/  FFMA.FTZ R143, R132.reuse, R138, -R143 ;  /* 0x0000008a848f7223 */ /* 0x040fe2000001088f */
[----:B------:R-:W-:Y:S02]  /*34d00*/  HADD2.F32 R137, -RZ, R137.H1_H1 ;  /* 0x30000089ff897230 */ /* 0x000fe40000004100 */
[----:B------:R-:W-:Y:S01]  /*34d10*/  FFMA.FTZ R141, R132, R141, R136 ;  /* 0x0000008d848d7223 */ /* 0x000fe20000010088 */
[----:B------:R-:W-:Y:S01]  /*34d20*/  HADD2.F32 R140, -RZ, R140.H1_H1 ;  /* 0x3000008cff8c7230 */ /* 0x000fe20000004100 */
[----:B------:R-:W-:Y:S01]  /*34d30*/  F2FP.F16.E4M3.UNPACK_B R133, R127 ;  /* 0x0000007fff85723e */ /* 0x000fe200020006ff */
[----:B------:R-:W-:Y:S01]  /*34d40*/  HADD2.F32 R131, -RZ, R131.H1_H1 ;  /* 0x30000083ff837230 */ /* 0x000fe20000004100 */
[----:B------:R-:W-:Y:S01]  /*34d50*/  F2FP.F16.E4M3.UNPACK_B R132, R89 ;  /* 0x00000059ff84723e */ /* 0x000fe200020006ff */
[----:B------:R-:W-:Y:S01]  /*34d60*/  HADD2.F32 R127, -RZ, R92.H0_H0 ;  /* 0x2000005cff7f7230 */ /* 0x000fe20000004100 */
[----:B------:R-:W-:Y:S01]  /*34d70*/  F2FP.F16.E4M3.UNPACK_B R88, R88 ;  /* 0x00000058ff58723e */ /* 0x000fe200020006ff */
[C---:B------:R-:W-:Y:S01]  /*34d80*/  FMUL.FTZ R138, R134.reuse, R140 ;  /* 0x0000008c868a7220 */ /* 0x040fe20000410000 */
[----:B------:R-:W-:Y:S01]  /*34d90*/  FMUL.FTZ R89, R134, R137 ;  /* 0x0000008986597220 */ /* 0x000fe20000410000 */
[----:B------:R-:W-:Y:S01]  /*34da0*/  HADD2.F32 R136, -RZ, R133.H0_H0 ;  /* 0x20000085ff887230 */ /* 0x000fe20000004100 */
[----:B------:R-:W-:Y:S01]  /*34db0*/  F2FP.SATFINITE.E4M3.F32.PACK_AB_MERGE_C R95, R148, R95, RZ ;  /* 0x0000005f945f723e */ /* 0x000fe200048070ff */
[----:B------:R-:W-:-:S02]  /*34dc0*/  HADD2.F32 R134, -RZ, R132.H0_H0 ;  /* 0x20000084ff867230 */ /* 0x000fc40000004100 */
[C---:B------:R-:W-:Y:S01]  /*34dd0*/  FFMA.FTZ R142, R131.reuse, R137, -R138 ;  /* 0x00000089838e7223 */ /* 0x040fe2000001088a */
[----:B------:R-:W-:Y:S01]  /*34de0*/  FFMA.FTZ R140, R131, R140, R89 ;  /* 0x0000008c838c7223 */ /* 0x000fe20000010059 */
[----:B------:R-:W-:Y:S02]  /*34df0*/  HADD2.F32 R89, -RZ, R88.H0_H0 ;  /* 0x20000058ff597230 */ /* 0x000fe40000004100 */
[C---:B------:R-:W-:Y:S01]  /*34e00*/  FMUL.FTZ R138, R127.reuse, R136 ;  /* 0x000000887f8a7220 */ /* 0x040fe20000410000 */
[-C--:B------:R-:W-:Y:S01]  /*34e10*/  FMUL.FTZ R127, R127, R134.reuse ;  /* 0x000000867f7f7220 */ /* 0x080fe20000410000 */
[----:B------:R-:W-:Y:S01]  /*34e20*/  HADD2.F32 R92, -RZ, R92.H1_H1 ;  /* 0x3000005cff5c7230 */ /* 0x000fe20000004100 */
[----:B------:R-:W-:Y:S01]  /*34e30*/  F2FP.SATFINITE.E4M3.F32.PACK_AB_MERGE_C R129, R150, R129, RZ ;  /* 0x000000819681723e */ /* 0x000fe200048070ff */
[----:B------:R-:W-:Y:S02]  /*34e40*/  HADD2.F32 R133, -RZ, R133.H1_H1 ;  /* 0x30000085ff857230 */ /* 0x000fe40000004100 */
[C---:B------:R-:W-:Y:S01]  /*34e50*/  FFMA.FTZ R138, R89.reuse, R134, -R138 ;  /* 0x00000086598a7223 */ /* 0x040fe2000001088a */
[----:B------:R-:W-:Y:S01]  /*34e60*/  FFMA.FTZ R136, R89, R136, R127 ;  /* 0x0000008859887223 */ /* 0x000fe2000001007f */
[----:B------:R-:W-:Y:S01]  /*34e70*/  HADD2.F32 R89, -RZ, R132.H1_H1 ;  /* 0x30000084ff597230 */ /* 0x000fe20000004100 */
[----:B------:R-:W-:Y:S01]  /*34e80*/  F2FP.F16.E4M3.UNPACK_B R127, R94.H1 ;  /* 0x0000005eff7f723e */ /* 0x000fe200030006ff */
[----:B------:R-:W-:-:S02]  /*34e90*/  HADD2.F32 R88, -RZ, R88.H1_H1 ;  /* 0x30000058ff587230 */ /* 0x000fc40000004100 */
[C---:B------:R-:W-:Y:S01]  /*34ea0*/  FMUL.FTZ R131, R92.reuse, R133 ;  /* 0x000000855c837220 */ /* 0x040fe20000410000 */
[----:B------:R-:W-:Y:S01]  /*34eb0*/  F2FP.F16.E4M3.UNPACK_B R132, R86.H1 ;  /* 0x00000056ff84723e */ /* 0x000fe200030006ff */
[-C--:B------:R-:W-:Y:S01]  /*34ec0*/  FMUL.FTZ R139, R92, R89.reuse ;  /* 0x000000595c8b7220 */ /* 0x080fe20000410000 */
[----:B------:R-:W-:Y:S02]  /*34ed0*/  HADD2.F32 R92, -RZ, R127.H0_H0 ;  /* 0x2000007fff5c7230 */ /* 0x000fe40000004100 */
[C---:B------:R-:W-:Y:S01]  /*34ee0*/  FFMA.FTZ R137, R88.reuse, R89, -R131 ;  /* 0x0000005958897223 */ /* 0x040fe20000010883 */
[----:B------:R-:W-:Y:S01]  /*34ef0*/  F2FP.F16.E4M3.UNPACK_B R131, R82.H1 ;  /* 0x00000052ff83723e */ /* 0x000fe200030006ff */
[----:B------:R-:W-:Y:S01]  /*34f00*/  FFMA.FTZ R139, R88, R133, R139 ;  /* 0x00000085588b7223 */ /* 0x000fe2000001008b */
[----:B------:R-:W-:Y:S01]  /*34f10*/  F2FP.F16.E4M3.UNPACK_B R89, R90.H1 ;  /* 0x0000005aff59723e */ /* 0x000fe200030006ff */
[--C-:B------:R-:W-:Y:S01]  /*34f20*/  HADD2.F32 R135, -RZ, R132.reuse.H0_H0 ;  /* 0x20000084ff877230 */ /* 0x100fe20000004100 */
[----:B------:R-:W-:Y:S01]  /*34f30*/  F2FP.F16.E4M3.UNPACK_B R94, R94 ;  /* 0x0000005eff5e723e */ /* 0x000fe200020006ff */
[----:B------:R-:W-:Y:S01]  /*34f40*/  HADD2.F32 R133, -RZ, R131.H0_H0 ;  /* 0x20000083ff857230 */ /* 0x000fe20000004100 */
[----:B------:R-:W-:Y:S01]  /*34f50*/  F2FP.F16.E4M3.UNPACK_B R82, R82 ;  /* 0x00000052ff52723e */ /* 0x000fe200020006ff */
[----:B------:R-:W-:-:S02]  /*34f60*/  HADD2.F32 R134, -RZ, R132.H1_H1 ;  /* 0x30000084ff867230 */ /* 0x000fc40000004100 */
[C---:B------:R-:W-:Y:S01]  /*34f70*/  FMUL.FTZ R145, R92.reuse, R135 ;  /* 0x000000875c917220 */ /* 0x040fe20000410000 */
[----:B------:R-:W-:Y:S01]  /*34f80*/  HADD2.F32 R88, -RZ, R89.H0_H0 ;  /* 0x20000059ff587230 */ /* 0x000fe20000004100 */
[----:B------:R-:W-:Y:S01]  /*34f90*/  F2FP.F16.E4M3.UNPACK_B R90, R90 ;  /* 0x0000005aff5a723e */ /* 0x000fe200020006ff */
[----:B------:R-:W-:Y:S02]  /*34fa0*/  HADD2.F32 R132, -RZ, R131.H1_H1 ;  /* 0x30000083ff847230 */ /* 0x000fe40000004100 */
[-C--:B------:R-:W-:Y:S01]  /*34fb0*/  FMUL.FTZ R131, R92, R133.reuse ;  /* 0x000000855c837220 */ /* 0x080fe20000410000 */
[----:B------:R-:W-:Y:S02]  /*34fc0*/  HADD2.F32 R127, -RZ, R127.H1_H1 ;  /* 0x3000007fff7f7230 */ /* 0x000fe40000004100 */
[C---:B------:R-:W-:Y:S01]  /*34fd0*/  FFMA.FTZ R92, R88.reuse, R133, -R145 ;  /* 0x00000085585c7223 */ /* 0x040fe20000010891 */
[----:B------:R-:W-:Y:S02]  /*34fe0*/  HADD2.F32 R89, -RZ, R89.H1_H1 ;  /* 0x30000059ff597230 */ /* 0x000fe40000004100 */
[----:B------:R-:W-:Y:S01]  /*34ff0*/  FFMA.FTZ R144, R88, R135, R131 ;  /* 0x0000008758907223 */ /* 0x000fe20000010083 */
[----:B------:R-:W-:Y:S01]  /*35000*/  F2FP.F16.E4M3.UNPACK_B R88, R86 ;  /* 0x00000056ff58723e */ /* 0x000fe200020006ff */
[C---:B------:R-:W-:Y:S01]  /*35010*/  FMUL.FTZ R146, R127.reuse, R134 ;  /* 0x000000867f927220 */ /* 0x040fe20000410000 */
[-C--:B------:R-:W-:Y:S01]  /*35020*/  FMUL.FTZ R127, R127, R132.reuse ;  /* 0x000000847f7f7220 */ /* 0x080fe20000410000 */
[----:B------:R-:W-:Y:S01]  /*35030*/  HADD2.F32 R86, -RZ, R94.H0_H0 ;  /* 0x2000005eff567230 */ /* 0x000fe20000004100 */
[----:B------:R-:W-:Y:S01]  /*35040*/  F2FP.SATFINITE.E4M3.F32.PACK_AB_MERGE_C R140, R140, R141, RZ ;  /* 0x0000008d8c8c723e */ /* 0x000fe200048070ff */
[C---:B------:R-:W-:Y:S01]  /*35050*/  FFMA.FTZ R147, R89.reuse, R132, -R146 ;  /* 0x0000008459937223 */ /* 0x040fe20000010892 */
[----:B------:R-:W-:Y:S01]  /*35060*/  FFMA.FTZ R149, R89, R134, R127 ;  /* 0x0000008659957223 */ /* 0x000fe2000001007f */
[----:B------:R-:W-:Y:S01]  /*35070*/  HADD2.F32 R131, -RZ, R88.H0_H0 ;  /* 0x20000058ff837230 */ /* 0x000fe20000004100 */
[----:B------:R-:W-:Y:S01]  /*35080*/  F2FP.SATFINITE.E4M3.F32.PACK_AB_MERGE_C R95, R130, R93, R95 ;  /* 0x0000005d825f723e */ /* 0x000fe2000480705f */
[----:B------:R-:W-:Y:S01]  /*35090*/  HADD2.F32 R89, -RZ, R82.H0_H0 ;  /* 0x20000052ff597230 */ /* 0x000fe20000004100 */
[----:B------:R-:W-:Y:S01]  /*350a0*/  F2FP.SATFINITE.E4M3.F32.PACK_AB_MERGE_C R92, R147, R92, RZ ;  /* 0x0000005c935c723e */ /* 0x000fe200048070ff */
[----:B------:R-:W-:-:S02]  /*350b0*/  HADD2.F32 R94, -RZ, R94.H1_H1 ;  /* 0x3000005eff5e7230 */ /* 0x000fc40000004100 */
[C---:B------:R-:W-:Y:S01]  /*350c0*/  FMUL.FTZ R135, R86.reuse, R131 ;  /* 0x0000008356877220 */ /* 0x040fe20000410000 */
[----:B------:R-:W-:Y:S02]  /*350d0*/  HADD2.F32 R133, -RZ, R88.H1_H1 ;  /* 0x30000058ff857230 */ /* 0x000fe40000004100 */
[----:B------:R-:W-:Y:S01]  /*350e0*/  FMUL.FTZ R86, R86, R89 ;  /* 0x0000005956567220 */ /* 0x000fe20000410000 */
[----:B------:R-:W-:Y:S01]  /*350f0*/  HADD2.F32 R127, -RZ, R82.H1_H1 ;  /* 0x30000052ff7f7230 */ /* 0x000fe20000004100 */
[----:B------:R-:W-:Y:S01]  /*35100*/  F2FP.SATFINITE.E4M3.F32.PACK_AB_MERGE_C R129, R91, R128, R129 ;  /* 0x000000805b81723e */ /* 0x000fe20004807081 */
[--C-:B------:R-:W-:Y:S02]  /*35110*/  HADD2.F32 R82, -RZ, R90.reuse.H0_H0 ;  /* 0x2000005aff527230 */ /* 0x100fe40000004100 */
[C---:B------:R-:W-:Y:S01]  /*35120*/  FMUL.FTZ R145, R94.reuse, R133 ;  /* 0x000000855e917220 */ /* 0x040fe20000410000 */
[----:B------:R-:W-:Y:S02]  /*35130*/  HADD2.F32 R90, -RZ, R90.H1_H1 ;  /* 0x3000005aff5a7230 */ /* 0x000fe40000004100 */
[----:B------:R-:W-:Y:S01]  /*35140*/  FMUL.FTZ R94, R94, R127 ;  /* 0x0000007f5e5e7220 */ /* 0x000fe20000410000 */
[----:B------:R-:W-:Y:S01]  /*35150*/  F2FP.SATFINITE.E4M3.F32.PACK_AB_MERGE_C R136, R139, R136, R140 ;  /* 0x000000888b88723e */ /* 0x000fe2000480708c */
[C---:B------:R-:W-:Y:S01]  /*35160*/  FFMA.FTZ R135, R82.reuse, R89, -R135 ;  /* 0x0000005952877223 */ /* 0x040fe20000010887 */
[----:B------:R-:W-:Y:S01]  /*35170*/  FFMA.FTZ R86, R82, R131, R86 ;  /* 0x0000008352567223 */ /* 0x000fe20000010056 */
[C---:B------:R-:W-:Y:S01]  /*35180*/  FFMA.FTZ R82, R90.reuse, R127, -R145 ;  /* 0x0000007f5a527223 */ /* 0x040fe20000010891 */
[----:B------:R-:W-:Y:S01]  /*35190*/  FFMA.FTZ R133, R90, R133, R94 ;  /* 0x000000855a857223 */ /* 0x000fe2000001005e */
[----:B------:R-:W-:Y:S01]  /*351a0*/  F2FP.SATFINITE.E4M3.F32.PACK_AB_MERGE_C R142, R142, R143, RZ ;  /* 0x0000008f8e8e723e */ /* 0x000fe200048070ff */
[----:B------:R-:W-:Y:S01]  /*351b0*/  IMAD.MOV.U32 R91, RZ, RZ, R95 ;  /* 0x000000ffff5b7224 */ /* 0x000fe200078e005f */
[----:B------:R-:W-:Y:S01]  /*351c0*/  F2FP.SATFINITE.E4M3.F32.PACK_AB_MERGE_C R144, R149, R144, RZ ;  /* 0x000000909590723e */ /* 0x000fe200048070ff */
[----:B------:R-:W-:Y:S01]  /*351d0*/  IMAD.MOV.U32 R95, RZ, RZ, R129 ;  /* 0x000000ffff5f7224 */ /* 0x000fe200078e0081 */
[----:B------:R-:W-:Y:S01]  /*351e0*/  F2FP.SATFINITE.E4M3.F32.PACK_AB_MERGE_C R90, R82, R135, R92 ;  /* 0x00000087525a723e */ /* 0x000fe2000480705c */
[----:B------:R-:W-:Y:S01]  /*351f0*/  IMAD.MOV.U32 R92, RZ, RZ, R136 ;  /* 0x000000ffff5c7224 */ /* 0x000fe200078e0088 */
[----:B------:R-:W-:-:S02]  /*35200*/  F2FP.SATFINITE.E4M3.F32.PACK_AB_MERGE_C R89, R83, R80, R85 ;  /* 0x000000505359723e */ /* 0x000fc40004807055 */
[----:B------:R-:W-:Y:S02]  /*35210*/  F2FP.SATFINITE.E4M3.F32.PACK_AB_MERGE_C R93, R84, R81, R87 ;  /* 0x00000051545d723e */ /* 0x000fe40004807057 */
[----:B------:R-:W-:Y:S02]  /*35220*/  F2FP.SATFINITE.E4M3.F32.PACK_AB_MERGE_C R88, R137, R138, R142 ;  /* 0x0000008a8958723e */ /* 0x000fe4000480708e */
[----:B------:R-:W-:-:S07]  /*35230*/  F2FP.SATFINITE.E4M3.F32.PACK_AB_MERGE_C R94, R133, R86, R144 ;  /* 0x00000056855e723e */ /* 0x000fce0004807090 */
.L_x_4819:
[----:B------:R-:W-:Y:S05]  /*35240*/  BSYNC B4 ;  /* 0x0000000000047941 */ /* 0x000fea0003800000 */
.L_x_4818:
[C---:B------:R-:W-:Y:S02]  /*35250*/  R2UR UR4, R40.reuse ;  /* 0x00000000280472ca */ /* 0x040fe400000e0000 */
[C---:B------:R-:W-:Y:S02]  /*35260*/  R2UR UR5, R41.reuse ;  /* 0x00000000290572ca */ /* 0x040fe400000e0000 */
[----:B------:R-:W-:Y:S02]  /*35270*/  @!P1 R2UR UR6, R40 ;  /* 0x00000000280692ca */ /* 0x000fe400000e0000 */
[----:B------:R-:W-:Y:S02]  /*35280*/  @!P1 R2UR UR7, R41 ;  /* 0x00000000290792ca */ /* 0x000fe400000e0000 */
[----:B------:R-:W-:Y:S02]  /*35290*/  IADD3 R80, P2, P3, R100, R116, R125 ;  /* 0x0000007464507210 */ /* 0x000fe40007b5e07d */
[----:B------:R-:W-:-:S02]  /*352a0*/  @!P1 SHF.R.S32.HI R83, RZ, 0x1f, R123 ;  /* 0x0000001fff539819 */ /* 0x000fc4000001147b */
[----:B------:R-:W-:Y:S02]  /*352b0*/  @!P1 IADD3 R82, P4, P5, R100, R116, R123 ;  /* 0x0000007464529210 */ /* 0x000fe40007d9e07b */
[CC--:B------:R-:W-:Y:S02]  /*352c0*/  IADD3.X R81, R101.reuse, R119.reuse, R122, P2, P3 ;  /* 0x0000007765517210 */ /* 0x0c0fe400017e647a */
[----:B------:R-:W-:-:S03]  /*352d0*/  @!P1 IADD3.X R83, R101, R119, R83, P4, P5 ;  /* 0x0000007765539210 */ /* 0x000fc600027ea453 */
[----:B-----5:R0:W-:Y:S04]  /*352e0*/  ST.E.128 desc[UR4][R80.64], R88 ;  /* 0x0000005850007985 */ /* 0x0201e8000c101d04 */
[----:B------:R0:W-:Y:S02]  /*352f0*/  @!P1 ST.E.128 desc[UR6][R82.64], R92 ;  /* 0x0000005c52009985 */ /* 0x0001e4000c101d06 */
.L_x_4817:
[----:B------:R-:W-:Y:S05]  /*35300*/  BSYNC B3 ;  /* 0x0000000000037941 */ /* 0x000fea0003800000 */
.L_x_4816:
[----:B------:R-:W-:Y:S02]  /*35310*/  R2UR UR4, R40 ;  /* 0x00000000280472ca */ /* 0x000fe400000e0000 */
[----:B------:R-:W-:-:S13]  /*35320*/  R2UR UR5, R41 ;  /* 0x00000000290572ca */ /* 0x000fda00000e0000 */
[----:B0-----:R-:W2:Y:S01]  /*35330*/  LD.E.U8 R80, desc[UR4][R110.64] ;  /* 0x000000046e507980 */ /* 0x001ea2000c101100 */
[----:B------:R-:W-:Y:S01]  /*35340*/  BSSY B3, `(.L_x_4820) ;  /* 0x000013e000037945 */ /* 0x000fe20003800000 */
[----:B--2---:R-:W-:-:S13]  /*35350*/  LOP3.LUT P1, RZ, R80, 0x2, RZ, 0xc0, !PT ;  /* 0x0000000250ff7812 */ /* 0x004fda000782c0ff */
[----:B------:R-:W-:Y:S05]  /*35360*/  @!P1 BRA `(.L_x_4821) ;  /* 0x0000001000ec9947 */ /* 0x000fea0003800000 */
[----:B------:R-:W-:Y:S02]  /*35370*/  R2UR UR4, R40 ;  /* 0x00000000280472ca */ /* 0x000fe400000e0000 */
[----:B------:R-:W-:-:S13]  /*35380*/  R2UR UR5, R41 ;  /* 0x00000000290572ca */ /* 0x000fda00000e0000 */
[----:B------:R-:W2:Y:S01]  /*35390*/  LD.E R80, desc[UR4][R112.64+0x4] ;  /* 0x0000040470507980 */ /* 0x000ea2000c101900 */
[----:B------:R-:W-:Y:S01]  /*353a0*/  VIADD R88, R105, 0x20 ;  /* 0x0000002069587836 */ /* 0x000fe20000000000 */
[----:B------:R-:W-:Y:S01]  /*353b0*/  SHF.R.S32.HI R85, RZ, 0x1f, R120 ;  /* 0x0000001fff557819 */ /* 0x000fe20000011478 */
[----:B------:R-:W-:Y:S01]  /*353c0*/  IMAD.IADD R83, R13, 0x1, -R118 ;  /* 0x000000010d537824 */ /* 0x000fe200078e0a76 */
[----:B------:R-:W-:Y:S02]  /*353d0*/  LEA.HI R84, R121, R121, RZ, 0x1 ;  /* 0x0000007979547211 */ /* 0x000fe400078f08ff */
[CC--:B------:R-:W-:Y:S02]  /*353e0*/  LEA.HI R86, R85.reuse, R120.reuse, RZ, 0x4 ;  /* 0x0000007855567211 */ /* 0x0c0fe400078f20ff */
[----:B------:R-:W-:Y:S02]  /*353f0*/  LEA.HI R85, R85, R120, RZ, 0x2 ;  /* 0x0000007855557211 */ /* 0x000fe400078f10ff */
[----:B------:R-:W-:Y:S01]  /*35400*/  LOP3.LUT R84, R84, 0x3fffffe, RZ, 0xc0, !PT ;  /* 0x03fffffe54547812 */ /* 0x000fe200078ec0ff */
[----:B------:R-:W-:Y:S01]  /*35410*/  IMAD.SHL.U32 R87, R86, 0x20, RZ ;  /* 0x0000002056577824 */ /* 0x000fe200078e00ff */
[----:B------:R-:W-:Y:S01]  /*35420*/  R2UR UR6, R40 ;  /* 0x00000000280672ca */ /* 0x000fe200000e0000 */
[----:B------:R-:W-:Y:S01]  /*35430*/  IMAD.SHL.U32 R85, R85, 0x20, RZ ;  /* 0x0000002055557824 */ /* 0x000fe200078e00ff */
[----:B------:R-:W-:Y:S01]  /*35440*/  R2UR UR7, R41 ;  /* 0x00000000290772ca */ /* 0x000fe200000e0000 */
[----:B------:R-:W-:Y:S01]  /*35450*/  IMAD.IADD R86, R121, 0x1, -R84 ;  /* 0x0000000179567824 */ /* 0x000fe200078e0a54 */
[----:B------:R-:W-:-:S02]  /*35460*/  LOP3.LUT R87, R87, 0xfffffe00, RZ, 0xc0, !PT ;  /* 0xfffffe0057577812 */ /* 0x000fc400078ec0ff */
[----:B------:R-:W-:-:S03]  /*35470*/  LOP3.LUT R85, R85, 0x180, RZ, 0xc0, !PT ;  /* 0x0000018055557812 */ /* 0x000fc600078ec0ff */
[----:B------:R-:W-:Y:S01]  /*35480*/  IMAD R87, R86, 0x40, R87 ;  /* 0x0000004056577824 */ /* 0x000fe200078e0257 */
[----:B------:R-:W-:Y:S01]  /*35490*/  SHF.R.U32.HI R86, RZ, 0x3, R85 ;  /* 0x00000003ff567819 */ /* 0x000fe20000011655 */
[----:B------:R-:W-:Y:S01]  /*354a0*/  BSSY B4, `(.L_x_4822) ;  /* 0x000011c000047945 */ /* 0x000fe20003800000 */
[----:B--2---:R-:W-:-:S04]  /*354b0*/  LEA.HI R80, R80, R80, RZ, 0x1 ;  /* 0x0000005050507211 */ /* 0x004fc800078f08ff */
[----:B------:R-:W-:-:S04]  /*354c0*/  SHF.R.S32.HI R91, RZ, 0x1, R80 ;  /* 0x00000001ff5b7819 */ /* 0x000fc80000011450 */
[----:B------:R-:W-:-:S04]  /*354d0*/  ISETP.GE.AND P1, PT, R88, R91, PT ;  /* 0x0000005b5800720c */ /* 0x000fc80003f26270 */
[----:B------:R-:W-:Y:S02]  /*354e0*/  SEL R81, R91, RZ, P1 ;  /* 0x000000ff5b517207 */ /* 0x000fe40000800000 */
[----:B------:R-:W-:-:S03]  /*354f0*/  SEL R82, R118, R83, !P1 ;  /* 0x0000005376527207 */ /* 0x000fc60004800000 */
[----:B------:R-:W-:Y:S01]  /*35500*/  IMAD.IADD R81, R88, 0x1, R81 ;  /* 0x0000000158517824 */ /* 0x000fe200078e0251 */
[----:B------:R-:W-:-:S04]  /*35510*/  SHF.R.S32.HI R83, RZ, 0x1f, R82 ;  /* 0x0000001fff537819 */ /* 0x000fc80000011452 */
[----:B------:R-:W-:Y:S02]  /*35520*/  SHF.R.S32.HI R80, RZ, 0x1f, R81 ;  /* 0x0000001fff507819 */ /* 0x000fe40000011451 */
[----:B------:R-:W-:Y:S02]  /*35530*/  LEA.HI R83, R83, R82, RZ, 0x5 ;  /* 0x0000005253537211 */ /* 0x000fe400078f28ff */
[CC--:B------:R-:W-:Y:S02]  /*35540*/  LEA.HI R82, R80.reuse, R81.reuse, RZ, 0x4 ;  /* 0x0000005150527211 */ /* 0x0c0fe400078f20ff */
[----:B------:R-:W-:Y:S02]  /*35550*/  LEA.HI R80, R80, R81, RZ, 0x6 ;  /* 0x0000005150507211 */ /* 0x000fe400078f30ff */
[----:B------:R-:W-:Y:S02]  /*35560*/  SHF.R.S32.HI R90, RZ, 0x4, R82 ;  /* 0x00000004ff5a7819 */ /* 0x000fe40000011452 */
[----:B------:R-:W-:-:S02]  /*35570*/  SHF.R.S32.HI R80, RZ, 0x6, R80 ;  /* 0x00000006ff507819 */ /* 0x000fc40000011450 */
[----:B------:R-:W-:Y:S02]  /*35580*/  LEA.HI.SX32 R83, R83, R90, 0x1b ;  /* 0x0000005a53537211 */ /* 0x000fe400078fdaff */
[----:B------:R-:W-:Y:S01]  /*35590*/  LOP3.LUT R82, R85, 0x30, R82, 0xf8, !PT ;  /* 0x0000003055527812 */ /* 0x000fe200078ef852 */
[----:B------:R-:W-:Y:S01]  /*355a0*/  IMAD R80, R80, 0x2800, R87 ;  /* 0x0000280050507824 */ /* 0x000fe200078e0257 */
[----:B------:R-:W-:Y:S01]  /*355b0*/  SHF.R.S32.HI R84, RZ, 0x1f, R83 ;  /* 0x0000001fff547819 */ /* 0x000fe20000011453 */
[----:B------:R-:W-:Y:S01]  /*355c0*/  IMAD.SHL.U32 R89, R83, 0x10, RZ ;  /* 0x0000001053597824 */ /* 0x000fe200078e00ff */
[----:B------:R-:W-:Y:S02]  /*355d0*/  LOP3.LUT R81, R82, R86, RZ, 0x3c, !PT ;  /* 0x0000005652517212 */ /* 0x000fe400078e3cff */
[----:B------:R-:W-:Y:S02]  /*355e0*/  LEA.HI R84, R84, R83, RZ, 0x2 ;  /* 0x0000005354547211 */ /* 0x000fe400078f10ff */
[----:B------:R-:W-:Y:S01]  /*355f0*/  LOP3.LUT R83, R85, 0x30, R89, 0xf8, !PT ;  /* 0x0000003055537812 */ /* 0x000fe200078ef859 */
[----:B------:R-:W-:Y:S01]  /*35600*/  IMAD.IADD R80, R80, 0x1, R81 ;  /* 0x0000000150507824 */ /* 0x000fe200078e0251 */
[----:B------:R-:W-:-:S02]  /*35610*/  SHF.R.S32.HI R84, RZ, 0x2, R84 ;  /* 0x00000002ff547819 */ /* 0x000fc40000011454 */
[----:B------:R-:W-:Y:S02]  /*35620*/  LOP3.LUT R83, R83, R86, RZ, 0x3c, !PT ;  /* 0x0000005653537212 */ /* 0x000fe400078e3cff */
[----:B------:R-:W-:Y:S01]  /*35630*/  IADD3 R80, P1, P2, R108, R80, R37 ;  /* 0x000000506c507210 */ /* 0x000fe20007a3e025 */
[----:B------:R-:W-:-:S03]  /*35640*/  IMAD R84, R84, 0x2800, R87 ;  /* 0x0000280054547824 */ /* 0x000fc600078e0257 */
[----:B------:R-:W-:Y:S01]  /*35650*/  IADD3.X R81, R109, RZ, R99, P1, P2 ;  /* 0x000000ff6d517210 */ /* 0x000fe20000fe4463 */
[----:B------:R-:W-:Y:S01]  /*35660*/  IMAD.IADD R84, R84, 0x1, R83 ;  /* 0x0000000154547824 */ /* 0x000fe200078e0253 */
[----:B------:R-:W-:-:S04]  /*35670*/  ISETP.GE.AND P2, PT, R88, R91, PT ;  /* 0x0000005b5800720c */ /* 0x000fc80003f46270 */
[----:B------:R-:W-:Y:S01]  /*35680*/  IADD3 R84, P3, P4, R108, R84, R37 ;  /* 0x000000546c547210 */ /* 0x000fe20007c7e025 */
[----:B------:R-:W5:Y:S03]  /*35690*/  LD.E.128 R80, desc[UR4][R80.64] ;  /* 0x0000000450507980 */ /* 0x000f66000c101d00 */
[----:B------:R-:W-:Y:S01]  /*356a0*/  IADD3.X R85, R109, RZ, R99, P3, P4 ;  /* 0x000000ff6d557210 */ /* 0x000fe20001fe8463 */
[----:B------:R-:W-:Y:S01]  /*356b0*/  IMAD.SHL.U32 R91, R90, 0x10, RZ ;  /* 0x000000105a5b7824 */ /* 0x000fe200078e00ff */
[----:B------:R-:W-:-:S04]  /*356c0*/  ISETP.GE.AND P1, PT, R89, R13, PT ;  /* 0x0000000d5900720c */ /* 0x000fc80003f26270 */
[----:B------:R-:W5:Y:S01]  /*356d0*/  LD.E.128 R84, desc[UR6][R84.64] ;  /* 0x0000000654547980 */ /* 0x000f62000c101d00 */
[----:B------:R-:W-:Y:S01]  /*356e0*/  SHF.R.S32.HI R88, RZ, 0x1f, R91 ;  /* 0x0000001fff587819 */ /* 0x000fe2000001145b */
[----:B------:R-:W-:Y:S07]  /*356f0*/  @P2 BRA `(.L_x_4823) ;  /* 0x0000000c00d82947 */ /* 0x000fee0003800000 */
[----:B------:R-:W-:Y:S02]  /*35700*/  SHF.R.U32.HI R90, RZ, 0x8, R68 ;  /* 0x00000008ff5a7819 */ /* 0x000fe40000011644 */
        /* <DEDUP_REMOVED lines=36> */
[----:B------:R-:W-:Y:S02]  /*35950*/  SHF.R.U32.HI R122, RZ, 0x10, R71 ;  /* 0x00000010ff7a7819 */ /* 0x000fe40000011647 */
[----:B------:R-:W-:Y:S02]  /*35960*/  LOP3.LUT R92, R92, 0xff, RZ, 0xc0, !PT ;  /* 0x000000ff5c5c7812 */ /* 0x000fe400078ec0ff */
[----:B------:R-:W-:Y:S02]  /*35970*/  PRMT R123, R94, 0x7054, R123 ;  /* 0x000070545e7b7816 */ /* 0x000fe4000000007b */
[----:B------:R-:W-:Y:S02]  /*35980*/  PRMT R93, R90, 0x7054, R93 ;  /* 0x000070545a5d7816 */ /* 0x000fe4000000005d */
[----:B------:R-:W-:-:S02]  /*35990*/  SHF.R.U32.HI R94, RZ, 0x10, R60 ;  /* 0x00000010ff5e7819 */ /* 0x000fc4000001163c */
[----:B------:R-:W-:Y:S02]  /*359a0*/  LOP3.LUT R90, R122, 0xff, RZ, 0xc0, !PT ;  /* 0x000000ff7a5a7812 */ /* 0x000fe400078ec0ff */
[----:B------:R-:W-:Y:S02]  /*359b0*/  PRMT R92, R92, 0x7054, R95 ;  /* 0x000070545c5c7816 */ /* 0x000fe4000000005f */
[----:B------:R-:W-:Y:S02]  /*359c0*/  SHF.R.U32.HI R122, RZ, 0x10, R61 ;  /* 0x00000010ff7a7819 */ /* 0x000fe4000001163d */
[----:B------:R-:W-:Y:S02]  /*359d0*/  SHF.R.U32.HI R95, RZ, 0x10, R62 ;  /* 0x00000010ff5f7819 */ /* 0x000fe4000001163e */
[----:B------:R-:W-:Y:S02]  /*359e0*/  LOP3.LUT R94, R94, 0xff, RZ, 0xc0, !PT ;  /* 0x000000ff5e5e7812 */ /* 0x000fe400078ec0ff */
[----:B------:R-:W-:-:S02]  /*359f0*/  PRMT R125, R90, 0x7054, R125 ;  /* 0x000070545a7d7816 */ /* 0x000fc4000000007d */
[----:B------:R-:W-:Y:S02]  /*35a00*/  SHF.R.U32.HI R124, RZ, 0x10, R63 ;  /* 0x00000010ff7c7819 */ /* 0x000fe4000001163f */
[----:B------:R-:W-:Y:S02]  /*35a10*/  LOP3.LUT R90, R122, 0xff, RZ, 0xc0, !PT ;  /* 0x000000ff7a5a7812 */ /* 0x000fe400078ec0ff */
[----:B------:R-:W-:Y:S02]  /*35a20*/  LOP3.LUT R122, R95, 0xff, RZ, 0xc0, !PT ;  /* 0x000000ff5f7a7812 */ /* 0x000fe400078ec0ff */
[----:B------:R-:W-:Y:S02]  /*35a30*/  PRMT R95, R94, 0x7054, R127 ;  /* 0x000070545e5f7816 */ /* 0x000fe4000000007f */
[----:B------:R-:W-:Y:S02]  /*35a40*/  LOP3.LUT R94, R124, 0xff, RZ, 0xc0, !PT ;  /* 0x000000ff7c5e7812 */ /* 0x000fe400078ec0ff */
[----:B------:R-:W-:-:S02]  /*35a50*/  PRMT R90, R90, 0x7054, R129 ;  /* 0x000070545a5a7816 */ /* 0x000fc40000000081 */
[----:B------:R-:W-:Y:S02]  /*35a60*/  SHF.R.U32.HI R61, RZ, 0x18, R61 ;  /* 0x00000018ff3d7819 */ /* 0x000fe4000001163d */
[----:B------:R-:W-:Y:S02]  /*35a70*/  SHF.R.U32.HI R69, RZ, 0x18, R69 ;  /* 0x00000018ff457819 */ /* 0x000fe40000011645 */
[----:B------:R-:W-:Y:S02]  /*35a80*/  PRMT R133, R94, 0x7054, R133 ;  /* 0x000070545e857816 */ /* 0x000fe40000000085 */
[----:B------:R-:W-:Y:S02]  /*35a90*/  PRMT R94, R61, 0x654, R90 ;  /* 0x000006543d5e7816 */ /* 0x000fe4000000005a */
[----:B------:R-:W-:Y:S02]  /*35aa0*/  PRMT R92, R69, 0x654, R92 ;  /* 0x00000654455c7816 */ /* 0x000fe4000000005c */
[----:B------:R-:W-:-:S02]  /*35ab0*/  PRMT R131, R122, 0x7054, R131 ;  /* 0x000070547a837816 */ /* 0x000fc40000000083 */
[----:B------:R-:W-:Y:S02]  /*35ac0*/  SHF.R.U32.HI R130, RZ, 0x18, R71 ;  /* 0x00000018ff827819 */ /* 0x000fe40000011647 */
[----:B-----5:R-:W-:Y:S02]  /*35ad0*/  F2FP.F16.E4M3.UNPACK_B R69, R85 ;  /* 0x00000055ff45723e */ /* 0x020fe400020006ff */
[----:B------:R-:W-:Y:S02]  /*35ae0*/  F2FP.F16.E4M3.UNPACK_B R122, R94 ;  /* 0x0000005eff7a723e */ /* 0x000fe400020006ff */
[----:B------:R-:W-:Y:S02]  /*35af0*/  F2FP.F16.E4M3.UNPACK_B R71, R92 ;  /* 0x0000005cff47723e */ /* 0x000fe400020006ff */
[----:B------:R-:W-:Y:S02]  /*35b00*/  LOP3.LUT R93, R93, 0xff000000, R68, 0xf8, !PT ;  /* 0xff0000005d5d7812 */ /* 0x000fe400078ef844 */
[----:B------:R-:W-:Y:S01]  /*35b10*/  LOP3.LUT R70, R123, 0xff000000, R70, 0xf8, !PT ;  /* 0xff0000007b467812 */ /* 0x000fe200078ef846 */
[----:B------:R-:W-:Y:S01]  /*35b20*/  HADD2.F32 R123, -RZ, R122.H0_H0 ;  /* 0x2000007aff7b7230 */ /* 0x000fe20000004100 */
[----:B------:R-:W-:Y:S01]  /*35b30*/  LOP3.LUT R95, R95, 0xff000000, R60, 0xf8, !PT ;  /* 0xff0000005f5f7812 */ /* 0x000fe200078ef83c */
[----:B------:R-:W-:Y:S01]  /*35b40*/  HADD2.F32 R60, -RZ, R69.H0_H0 ;  /* 0x20000045ff3c7230 */ /* 0x000fe20000004100 */
[----:B------:R-:W-:Y:S01]  /*35b50*/  F2FP.F16.E4M3.UNPACK_B R68, R81 ;  /* 0x00000051ff44723e */ /* 0x000fe200020006ff */
[----:B------:R-:W-:Y:S01]  /*35b60*/  HADD2.F32 R90, -RZ, R71.H0_H0 ;  /* 0x20000047ff5a7230 */ /* 0x000fe20000004100 */
[----:B------:R-:W-:Y:S01]  /*35b70*/  F2FP.F16.E4M3.UNPACK_B R85, R85.H1 ;  /* 0x00000055ff55723e */ /* 0x000fe200030006ff */
[----:B------:R-:W-:-:S02]  /*35b80*/  HADD2.F32 R69, -RZ, R69.H1_H1 ;  /* 0x30000045ff457230 */ /* 0x000fc40000004100 */
[CC--:B------:R-:W-:Y:S01]  /*35b90*/  FMUL.FTZ R124, R60.reuse, R123.reuse ;  /* 0x0000007b3c7c7220 */ /* 0x0c0fe20000410000 */
[----:B------:R-:W-:Y:S02]  /*35ba0*/  HADD2.F32 R61, -RZ, R68.H0_H0 ;  /* 0x20000044ff3d7230 */ /* 0x000fe40000004100 */
[----:B------:R-:W-:Y:S01]  /*35bb0*/  FMUL.FTZ R126, R60, R90 ;  /* 0x0000005a3c7e7220 */ /* 0x000fe20000410000 */
[----:B------:R-:W-:Y:S01]  /*35bc0*/  F2FP.F16.E4M3.UNPACK_B R92, R92.H1 ;  /* 0x0000005cff5c723e */ /* 0x000fe200030006ff */
[----:B------:R-:W-:Y:S01]  /*35bd0*/  HADD2.F32 R122, -RZ, R122.H1_H1 ;  /* 0x3000007aff7a7230 */ /* 0x000fe20000004100 */
[----:B------:R-:W-:Y:S01]  /*35be0*/  SHF.R.U32.HI R128, RZ, 0x18, R63 ;  /* 0x00000018ff807819 */ /* 0x000fe2000001163f */
[C---:B------:R-:W-:Y:S01]  /*35bf0*/  FFMA.FTZ R60, R61.reuse, R90, -R124 ;  /* 0x0000005a3d3c7223 */ /* 0x040fe2000001087c */
[----:B------:R-:W-:Y:S01]  /*35c00*/  FFMA.FTZ R61, R61, R123, R126 ;  /* 0x0000007b3d3d7223 */ /* 0x000fe2000001007e */
[----:B------:R-:W-:Y:S01]  /*35c10*/  F2FP.F16.E4M3.UNPACK_B R126, R94.H1 ;  /* 0x0000005eff7e723e */ /* 0x000fe200030006ff */
[----:B------:R-:W-:Y:S01]  /*35c20*/  HADD2.F32 R90, -RZ, R71.H1_H1 ;  /* 0x30000047ff5a7230 */ /* 0x000fe20000004100 */
[----:B------:R-:W-:Y:S01]  /*35c30*/  F2FP.F16.E4M3.UNPACK_B R81, R81.H1 ;  /* 0x00000051ff51723e */ /* 0x000fe200030006ff */
[----:B------:R-:W-:-:S02]  /*35c40*/  HADD2.F32 R63, -RZ, R85.H0_H0 ;  /* 0x20000055ff3f7230 */ /* 0x000fc40000004100 */
[C---:B------:R-:W-:Y:S01]  /*35c50*/  FMUL.FTZ R123, R69.reuse, R122 ;  /* 0x0000007a457b7220 */ /* 0x040fe20000410000 */
[----:B------:R-:W-:Y:S01]  /*35c60*/  HADD2.F32 R124, -RZ, R126.H0_H0 ;  /* 0x2000007eff7c7230 */ /* 0x000fe20000004100 */
[----:B------:R-:W-:Y:S01]  /*35c70*/  PRMT R133, R128, 0x654, R133 ;  /* 0x0000065480857816 */ /* 0x000fe20000000085 */
[----:B------:R-:W-:Y:S02]  /*35c80*/  HADD2.F32 R94, -RZ, R92.H0_H0 ;  /* 0x2000005cff5e7230 */ /* 0x000fe40000004100 */
[----:B------:R-:W-:Y:S01]  /*35c90*/  FMUL.FTZ R69, R69, R90 ;  /* 0x0000005a45457220 */ /* 0x000fe20000410000 */
[----:B------:R-:W-:Y:S02]  /*35ca0*/  HADD2.F32 R68, -RZ, R68.H1_H1 ;  /* 0x30000044ff447230 */ /* 0x000fe40000004100 */
[C---:B------:R-:W-:Y:S01]  /*35cb0*/  FMUL.FTZ R128, R63.reuse, R124 ;  /* 0x0000007c3f807220 */ /* 0x040fe20000410000 */
[----:B------:R-:W-:Y:S02]  /*35cc0*/  HADD2.F32 R71, -RZ, R81.H0_H0 ;  /* 0x20000051ff477230 */ /* 0x000fe40000004100 */
[----:B------:R-:W-:Y:S01]  /*35cd0*/  FMUL.FTZ R127, R63, R94 ;  /* 0x0000005e3f7f7220 */ /* 0x000fe20000410000 */
[----:B------:R-:W-:Y:S01]  /*35ce0*/  PRMT R125, R130, 0x654, R125 ;  /* 0x00000654827d7816 */ /* 0x000fe2000000007d */
[C---:B------:R-:W-:Y:S01]  /*35cf0*/  FFMA.FTZ R63, R68.reuse, R90, -R123 ;  /* 0x0000005a443f7223 */ /* 0x040fe2000001087b */
[----:B------:R-:W-:Y:S01]  /*35d00*/  FFMA.FTZ R68, R68, R122, R69 ;  /* 0x0000007a44447223 */ /* 0x000fe20000010045 */
[C---:B------:R-:W-:Y:S01]  /*35d10*/  FFMA.FTZ R69, R71.reuse, R94, -R128 ;  /* 0x0000005e47457223 */ /* 0x040fe20000010880 */
[----:B------:R-:W-:Y:S01]  /*35d20*/  F2FP.F16.E4M3.UNPACK_B R123, R87 ;  /* 0x00000057ff7b723e */ /* 0x000fe200020006ff */
[----:B------:R-:W-:Y:S01]  /*35d30*/  FFMA.FTZ R71, R71, R124, R127 ;  /* 0x0000007c47477223 */ /* 0x000fe2000001007f */
[----:B------:R-:W-:Y:S01]  /*35d40*/  F2FP.F16.E4M3.UNPACK_B R128, R133 ;  /* 0x00000085ff80723e */ /* 0x000fe200020006ff */
[----:B------:R-:W-:Y:S01]  /*35d50*/  HADD2.F32 R90, -RZ, R85.H1_H1 ;  /* 0x30000055ff5a7230 */ /* 0x000fe20000004100 */
[----:B------:R-:W-:Y:S01]  /*35d60*/  F2FP.F16.E4M3.UNPACK_B R124, R125 ;  /* 0x0000007dff7c723e */ /* 0x000fe200020006ff */
        /* <DEDUP_REMOVED lines=8> */
[----:B------:R-:W-:Y:S01]  /*35df0*/  HADD2.F32 R126, -RZ, R124.H0_H0 ;  /* 0x2000007cff7e7230 */ /* 0x000fe20000004100 */
[----:B------:R-:W-:Y:S01]  /*35e00*/  F2FP.F16.E4M3.UNPACK_B R125, R125.H1 ;  /* 0x0000007dff7d723e */ /* 0x000fe200030006ff */
        /* <DEDUP_REMOVED lines=8> */
[----:B------:R-:W-:Y:S01]  /*35e90*/  HADD2.F32 R126, -RZ, R124.H1_H1 ;  /* 0x3000007cff7e7230 */ /* 0x000fe20000004100 */
[----:B------:R-:W-:Y:S01]  /*35ea0*/  F2FP.F16.E4M3.UNPACK_B R124, R87.H1 ;  /* 0x00000057ff7c723e */ /* 0x000fe200030006ff */
[----:B------:R-:W-:Y:S01]  /*35eb0*/  FFMA.FTZ R85, R85, R129, R136 ;  /* 0x0000008155557223 */ /* 0x000fe20000010088 */
[----:B------:R-:W-:Y:S01]  /*35ec0*/  HADD2.F32 R122, -RZ, R94.H1_H1 ;  /* 0x3000005eff7a7230 */ /* 0x000fe20000004100 */
[----:B------:R-:W-:Y:S01]  /*35ed0*/  F2FP.F16.E4M3.UNPACK_B R83, R83.H1 ;  /* 0x00000053ff53723e */ /* 0x000fe200030006ff */
[----:B------:R-:W-:Y:S01]  /*35ee0*/  HADD2.F32 R128, -RZ, R128.H1_H1 ;  /* 0x30000080ff807230 */ /* 0x000fe20000004100 */
[----:B------:R-:W-:Y:S01]  /*35ef0*/  LOP3.LUT R62, R131, 0xff000000, R62, 0xf8, !PT ;  /* 0xff000000833e7812 */ /* 0x000fe200078ef83e */
[----:B------:R-:W-:Y:S01]  /*35f00*/  HADD2.F32 R94, -RZ, R124.H0_H0 ;  /* 0x2000007cff5e7230 */ /* 0x000fe20000004100 */
[----:B------:R-:W-:Y:S01]  /*35f10*/  F2FP.SATFINITE.E4M3.F32.PACK_AB_MERGE_C R69, R90, R69, RZ ;  /* 0x000000455a45723e */ /* 0x000fe200048070ff */
[----:B------:R-:W-:-:S02]  /*35f20*/  HADD2.F32 R129, -RZ, R133.H0_H0 ;  /* 0x20000085ff817230 */ /* 0x000fc40000004100 */
[C---:B------:R-:W-:Y:S01]  /*35f30*/  FMUL.FTZ R131, R123.reuse, R128 ;  /* 0x000000807b837220 */ /* 0x040fe20000410000 */
[----:B------:R-:W-:Y:S02]  /*35f40*/  HADD2.F32 R127, -RZ, R125.H0_H0 ;  /* 0x2000007dff7f7230 */ /* 0x000fe40000004100 */
[-C--:B------:R-:W-:Y:S01]  /*35f50*/  FMUL.FTZ R123, R123, R126.reuse ;  /* 0x0000007e7b7b7220 */ /* 0x080fe20000410000 */
[----:B------:R-:W-:Y:S02]  /*35f60*/  HADD2.F32 R87, -RZ, R83.H0_H0 ;  /* 0x20000053ff577230 */ /* 0x000fe40000004100 */
[C---:B------:R-:W-:Y:S01]  /*35f70*/  FMUL.FTZ R130, R94.reuse, R129 ;  /* 0x000000815e827220 */ /* 0x040fe20000410000 */
[----:B------:R-:W-:Y:S02]  /*35f80*/  HADD2.F32 R133, -RZ, R133.H1_H1 ;  /* 0x30000085ff857230 */ /* 0x000fe40000004100 */
[-C--:B------:R-:W-:Y:S01]  /*35f90*/  FMUL.FTZ R132, R94, R127.reuse ;  /* 0x0000007f5e847220 */ /* 0x080fe20000410000 */
[C---:B------:R-:W-:Y:S01]  /*35fa0*/  FFMA.FTZ R94, R122.reuse, R126, -R131 ;  /* 0x0000007e7a5e7223 */ /* 0x040fe20000010883 */
[C---:B------:R-:W-:Y:S01]  /*35fb0*/  FFMA.FTZ R138, R87.reuse, R127, -R130 ;  /* 0x0000007f578a7223 */ /* 0x040fe20000010882 */
[----:B------:R-:W-:Y:S01]  /*35fc0*/  HADD2.F32 R126, -RZ, R124.H1_H1 ;  /* 0x3000007cff7e7230 */ /* 0x000fe20000004100 */
[----:B------:R-:W-:Y:S01]  /*35fd0*/  F2FP.F16.E4M3.UNPACK_B R124, R84.H1 ;  /* 0x00000054ff7c723e */ /* 0x000fe200030006ff */
[----:B------:R-:W-:Y:S01]  /*35fe0*/  FFMA.FTZ R122, R122, R128, R123 ;  /* 0x000000807a7a7223 */ /* 0x000fe2000001007b */
[----:B------:R-:W-:Y:S01]  /*35ff0*/  F2FP.F16.E4M3.UNPACK_B R130, R95.H1 ;  /* 0x0000005fff82723e */ /* 0x000fe200030006ff */
[----:B------:R-:W-:Y:S01]  /*36000*/  FFMA.FTZ R139, R87, R129, R132 ;  /* 0x00000081578b7223 */ /* 0x000fe20000010084 */
[----:B------:R-:W-:Y:S01]  /*36010*/  F2FP.F16.E4M3.UNPACK_B R127, R93.H1 ;  /* 0x0000005dff7f723e */ /* 0x000fe200030006ff */
[----:B------:R-:W-:Y:S01]  /*36020*/  HADD2.F32 R123, -RZ, R83.H1_H1 ;  /* 0x30000053ff7b7230 */ /* 0x000fe20000004100 */
[----:B------:R-:W-:Y:S01]  /*36030*/  F2FP.F16.E4M3.UNPACK_B R83, R80.H1 ;  /* 0x00000050ff53723e */ /* 0x000fe200030006ff */
        /* <DEDUP_REMOVED lines=8> */
[----:B------:R-:W-:Y:S02]  /*360c0*/  HADD2.F32 R87, -RZ, R83.H0_H0 ;  /* 0x20000053ff577230 */ /* 0x000fe40000004100 */
[----:B------:R-:W-:Y:S01]  /*360d0*/  FMUL.FTZ R126, R125, R132 ;  /* 0x000000847d7e7220 */ /* 0x000fe20000410000 */
[----:B------:R-:W-:-:S02]  /*360e0*/  HADD2.F32 R124, -RZ, R124.H1_H1 ;  /* 0x3000007cff7c7230 */ /* 0x000fc40000004100 */
[-C--:B------:R-:W-:Y:S01]  /*360f0*/  FMUL.FTZ R125, R125, R128.reuse ;  /* 0x000000807d7d7220 */ /* 0x080fe20000410000 */
[----:B------:R-:W-:Y:S01]  /*36100*/  HADD2.F32 R127, -RZ, R127.H1_H1 ;  /* 0x3000007fff7f7230 */ /* 0x000fe20000004100 */
[----:B------:R-:W-:Y:S01]  /*36110*/  F2FP.F16.E4M3.UNPACK_B R93, R93 ;  /* 0x0000005dff5d723e */ /* 0x000fe200020006ff */
[----:B------:R-:W-:Y:S02]  /*36120*/  HADD2.F32 R130, -RZ, R130.H1_H1 ;  /* 0x30000082ff827230 */ /* 0x000fe40000004100 */
[C---:B------:R-:W-:Y:S01]  /*36130*/  FFMA.FTZ R140, R123.reuse, R133, R136 ;  /* 0x000000857b8c7223 */ /* 0x040fe20000010088 */
[----:B------:R-:W-:Y:S01]  /*36140*/  FFMA.FTZ R141, R123, R129, -R134 ;  /* 0x000000817b8d7223 */ /* 0x000fe20000010886 */
[C---:B------:R-:W-:Y:S01]  /*36150*/  FFMA.FTZ R133, R87.reuse, R128, -R126 ;  /* 0x0000008057857223 */ /* 0x040fe2000001087e */
[----:B------:R-:W-:Y:S01]  /*36160*/  FFMA.FTZ R132, R87, R132, R125 ;  /* 0x0000008457847223 */ /* 0x000fe2000001007d */
[----:B------:R-:W-:Y:S01]  /*36170*/  HADD2.F32 R83, -RZ, R83.H1_H1 ;  /* 0x30000053ff537230 */ /* 0x000fe20000004100 */
[----:B------:R-:W-:Y:S01]  /*36180*/  F2FP.F16.E4M3.UNPACK_B R80, R80 ;  /* 0x00000050ff50723e */ /* 0x000fe200020006ff */
[----:B------:R-:W-:-:S02]  /*36190*/  HADD2.F32 R87, -RZ, R84.H0_H0 ;  /* 0x20000054ff577230 */ /* 0x000fc40000004100 */
[CC--:B------:R-:W-:Y:S01]  /*361a0*/  FMUL.FTZ R128, R124.reuse, R130.reuse ;  /* 0x000000827c807220 */ /* 0x0c0fe20000410000 */
[----:B------:R-:W-:Y:S01]  /*361b0*/  FMUL.FTZ R123, R124, R127 ;  /* 0x0000007f7c7b7220 */ /* 0x000fe20000410000 */
[----:B------:R-:W-:Y:S01]  /*361c0*/  HADD2.F32 R126, -RZ, R95.H0_H0 ;  /* 0x2000005fff7e7230 */ /* 0x000fe20000004100 */
[----:B------:R-:W-:Y:S01]  /*361d0*/  F2FP.SATFINITE.E4M3.F32.PACK_AB_MERGE_C R71, R92, R71, RZ ;  /* 0x000000475c47723e */ /* 0x000fe200048070ff */
        /* <DEDUP_REMOVED lines=10> */
[----:B------:R-:W-:Y:S01]  /*36280*/  FFMA.FTZ R127, R83, R126, R87 ;  /* 0x0000007e537f7223 */ /* 0x000fe20000010057 */
[----:B------:R-:W-:Y:S01]  /*36290*/  HADD2.F32 R93, -RZ, R93.H1_H1 ;  /* 0x3000005dff5d7230 */ /* 0x000fe20000004100 */
[----:B------:R-:W-:Y:S01]  /*362a0*/  F2FP.F16.E4M3.UNPACK_B R87, R86.H1 ;  /* 0x00000056ff57723e */ /* 0x000fe200030006ff */
[----:B------:R-:W-:Y:S02]  /*362b0*/  HADD2.F32 R80, -RZ, R80.H1_H1 ;  /* 0x30000050ff507230 */ /* 0x000fe40000004100 */
[C---:B------:R-:W-:Y:S01]  /*362c0*/  FMUL.FTZ R83, R84.reuse, R95 ;  /* 0x0000005f54537220 */ /* 0x040fe20000410000 */
[----:B------:R-:W-:Y:S02]  /*362d0*/  HADD2.F32 R125, -RZ, R123.H0_H0 ;  /* 0x2000007bff7d7230 */ /* 0x000fe40000004100 */
[----:B------:R-:W-:Y:S01]  /*362e0*/  FMUL.FTZ R131, R84, R93 ;  /* 0x0000005d54837220 */ /* 0x000fe20000410000 */
[----:B------:R-:W-:-:S02]  /*362f0*/  HADD2.F32 R84, -RZ, R87.H0_H0 ;  /* 0x20000057ff547230 */ /* 0x000fc40000004100 */
[C---:B------:R-:W-:Y:S01]  /*36300*/  FFMA.FTZ R129, R80.reuse, R93, -R83 ;  /* 0x0000005d50817223 */ /* 0x040fe20000010853 */
[----:B------:R-:W-:Y:S01]  /*36310*/  F2FP.F16.E4M3.UNPACK_B R93, R70.H1 ;  /* 0x00000046ff5d723e */ /* 0x000fe200030006ff */
[----:B------:R-:W-:Y:S01]  /*36320*/  FFMA.FTZ R130, R80, R95, R131 ;  /* 0x0000005f50827223 */ /* 0x000fe20000010083 */
[----:B------:R-:W-:Y:S01]  /*36330*/  F2FP.F16.E4M3.UNPACK_B R83, R82.H1 ;  /* 0x00000052ff53723e */ /* 0x000fe200030006ff */
[----:B------:R-:W-:Y:S02]  /*36340*/  HADD2.F32 R87, -RZ, R87.H1_H1 ;  /* 0x30000057ff577230 */ /* 0x000fe40000004100 */
[----:B------:R-:W-:Y:S01]  /*36350*/  FMUL.FTZ R131, R84, R125 ;  /* 0x0000007d54837220 */ /* 0x000fe20000410000 */
[----:B------:R-:W-:Y:S01]  /*36360*/  HADD2.F32 R95, -RZ, R93.H0_H0 ;  /* 0x2000005dff5f7230 */ /* 0x000fe20000004100 */
[----:B------:R-:W-:Y:S01]  /*36370*/  F2FP.F16.E4M3.UNPACK_B R86, R86 ;  /* 0x00000056ff56723e */ /* 0x000fe200020006ff */
[----:B------:R-:W-:Y:S01]  /*36380*/  HADD2.F32 R80, -RZ, R83.H0_H0 ;  /* 0x20000053ff507230 */ /* 0x000fe20000004100 */
[----:B------:R-:W-:Y:S01]  /*36390*/  F2FP.F16.E4M3.UNPACK_B R62, R62 ;  /* 0x0000003eff3e723e */ /* 0x000fe200020006ff */
[----:B------:R-:W-:Y:S01]  /*363a0*/  HADD2.F32 R126, -RZ, R123.H1_H1 ;  /* 0x3000007bff7e7230 */ /* 0x000fe20000004100 */
[----:B------:R-:W-:Y:S01]  /*363b0*/  F2FP.F16.E4M3.UNPACK_B R82, R82 ;  /* 0x00000052ff52723e */ /* 0x000fe200020006ff */
[----:B------:R-:W-:-:S02]  /*363c0*/  HADD2.F32 R124, -RZ, R93.H1_H1 ;  /* 0x3000005dff7c7230 */ /* 0x000fc40000004100 */
[-C--:B------:R-:W-:Y:S01]  /*363d0*/  FMUL.FTZ R93, R84, R95.reuse ;  /* 0x0000005f545d7220 */ /* 0x080fe20000410000 */
[C---:B------:R-:W-:Y:S01]  /*363e0*/  FFMA.FTZ R131, R80.reuse, R95, -R131 ;  /* 0x0000005f50837223 */ /* 0x040fe20000010883 */
[----:B------:R-:W-:Y:S02]  /*363f0*/  HADD2.F32 R83, -RZ, R83.H1_H1 ;  /* 0x30000053ff537230 */ /* 0x000fe40000004100 */
[C---:B------:R-:W-:Y:S01]  /*36400*/  FMUL.FTZ R136, R87.reuse, R126 ;  /* 0x0000007e57887220 */ /* 0x040fe20000410000 */
[----:B------:R-:W-:Y:S01]  /*36410*/  FFMA.FTZ R84, R80, R125, R93 ;  /* 0x0000007d50547223 */ /* 0x000fe2000001005d */
[----:B------:R-:W-:Y:S01]  /*36420*/  FMUL.FTZ R87, R87, R124 ;  /* 0x0000007c57577220 */ /* 0x000fe20000410000 */
[----:B------:R-:W-:Y:S01]  /*36430*/  F2FP.F16.E4M3.UNPACK_B R80, R70 ;  /* 0x00000046ff50723e */ /* 0x000fe200020006ff */
[C---:B------:R-:W-:Y:S01]  /*36440*/  FFMA.FTZ R136, R83.reuse, R124, -R136 ;  /* 0x0000007c53887223 */ /* 0x040fe20000010888 */
[----:B------:R-:W-:Y:S02]  /*36450*/  HADD2.F32 R70, -RZ, R86.H0_H0 ;  /* 0x20000056ff467230 */ /* 0x000fe40000004100 */
[----:B------:R-:W-:Y:S01]  /*36460*/  FFMA.FTZ R137, R83, R126, R87 ;  /* 0x0000007e53897223 */ /* 0x000fe20000010057 */
[----:B------:R-:W-:Y:S01]  /*36470*/  HADD2.F32 R93, -RZ, R62.H0_H0 ;  /* 0x2000003eff5d7230 */ /* 0x000fe20000004100 */
[----:B------:R-:W-:Y:S01]  /*36480*/  F2FP.SATFINITE.E4M3.F32.PACK_AB_MERGE_C R138, R141, R138, RZ ;  /* 0x0000008a8d8a723e */ /* 0x000fe200048070ff */
[----:B------:R-:W-:Y:S01]  /*36490*/  HADD2.F32 R86, -RZ, R86.H1_H1 ;  /* 0x30000056ff567230 */ /* 0x000fe20000004100 */
[----:B------:R-:W-:Y:S01]  /*364a0*/  F2FP.SATFINITE.E4M3.F32.PACK_AB_MERGE_C R139, R140, R139, RZ ;  /* 0x0000008b8c8b723e */ /* 0x000fe200048070ff */
[----:B------:R-:W-:-:S02]  /*364b0*/  HADD2.F32 R83, -RZ, R80.H0_H0 ;  /* 0x20000050ff537230 */ /* 0x000fc40000004100 */
[C---:B------:R-:W-:Y:S01]  /*364c0*/  FMUL.FTZ R123, R70.reuse, R93 ;  /* 0x0000005d467b7220 */ /* 0x040fe20000410000 */
[----:B------:R-:W-:Y:S01]  /*364d0*/  HADD2.F32 R95, -RZ, R62.H1_H1 ;  /* 0x3000003eff5f7230 */ /* 0x000fe20000004100 */
[----:B------:R-:W-:Y:S01]  /*364e0*/  F2FP.SATFINITE.E4M3.F32.PACK_AB_MERGE_C R63, R63, R60, R69 ;  /* 0x0000003c3f3f723e */ /* 0x000fe20004807045 */
[----:B------:R-:W-:Y:S02]  /*364f0*/  HADD2.F32 R87, -RZ, R80.H1_H1 ;  /* 0x30000050ff577230 */ /* 0x000fe40000004100 */
[----:B------:R-:W-:Y:S01]  /*36500*/  FMUL.FTZ R70, R70, R83 ;  /* 0x0000005346467220 */ /* 0x000fe20000410000 */
        /* <DEDUP_REMOVED lines=13> */
[----:B------:R-:W-:Y:S01]  /*365e0*/  F2FP.SATFINITE.E4M3.F32.PACK_AB_MERGE_C R83, R94, R81, R138 ;  /* 0x000000515e53723e */ /* 0x000fe2000480708a */
[----:B------:R-:W-:Y:S01]  /*365f0*/  IMAD.MOV.U32 R81, RZ, RZ, R63 ;  /* 0x000000ffff517224 */ /* 0x000fe200078e003f */
[----:B------:R-:W-:Y:S01]  /*36600*/  F2FP.SATFINITE.E4M3.F32.PACK_AB_MERGE_C R87, R122, R85, R139 ;  /* 0x000000557a57723e */ /* 0x000fe2000480708b */
[----:B------:R-:W-:Y:S01]  /*36610*/  IMAD.MOV.U32 R85, RZ, RZ, R61 ;  /* 0x000000ffff557224 */ /* 0x000fe200078e003d */
[----:B------:R-:W-:-:S02]  /*36620*/  F2FP.SATFINITE.E4M3.F32.PACK_AB_MERGE_C R80, R129, R128, R133 ;  /* 0x000000808150723e */ /* 0x000fc40004807085 */
[----:B------:R-:W-:Y:S02]  /*36630*/  F2FP.SATFINITE.E4M3.F32.PACK_AB_MERGE_C R84, R130, R127, R132 ;  /* 0x0000007f8254723e */ /* 0x000fe40004807084 */
[----:B------:R-:W-:Y:S02]  /*36640*/  F2FP.SATFINITE.E4M3.F32.PACK_AB_MERGE_C R82, R62, R123, R131 ;  /* 0x0000007b3e52723e */ /* 0x000fe40004807083 */
[----:B------:R-:W-:-:S07]  /*36650*/  F2FP.SATFINITE.E4M3.F32.PACK_AB_MERGE_C R86, R95, R70, R137 ;  /* 0x000000465f56723e */ /* 0x000fce0004807089 */
.L_x_4823:
[----:B------:R-:W-:Y:S05]  /*36660*/  BSYNC B4 ;  /* 0x0000000000047941 */ /* 0x000fea0003800000 */
.L_x_4822:
        /* <DEDUP_REMOVED lines=11> */
.L_x_4821:
[----:B------:R-:W-:Y:S05]  /*36720*/  BSYNC B3 ;  /* 0x0000000000037941 */ /* 0x000fea0003800000 */
.L_x_4820:
[----:B------:R-:W-:Y:S02]  /*36730*/  R2UR UR4, R40 ;  /* 0x00000000280472ca */ /* 0x000fe400000e0000 */
[----:B------:R-:W-:-:S13]  /*36740*/  R2UR UR5, R41 ;  /* 0x00000000290572ca */ /* 0x000fda00000e0000 */
[----:B0-----:R-:W2:Y:S02]  /*36750*/  LD.E.U8 R60, desc[UR4][R110.64] ;  /* 0x000000046e3c7980 */ /* 0x001ea4000c101100 */
        /* <DEDUP_REMOVED lines=18> */
[----:B------:R-:W-:Y:S02]  /*36880*/  LOP3.LUT R69, R69, 0xfffffe00, RZ, 0xc0, !PT ;  /* 0xfffffe0045457812 */ /* 0x000fe400078ec0ff */
[----:B------:R-:W-:-:S03]  /*36890*/  SHF.R.U32.HI R71, RZ, 0x3, R70 ;  /* 0x00000003ff477819 */ /* 0x000fc60000011646 */
[----:B------:R-:W-:Y:S01]  /*368a0*/  IMAD R69, R82, 0x40, R69 ;  /* 0x0000004052457824 */ /* 0x000fe200078e0245 */
        /* <DEDUP_REMOVED lines=20> */
[----:B------:R-:W-:-:S03]  /*369f0*/  LEA.HI R63, R63, R68, RZ, 0x2 ;  /* 0x000000443f3f7211 */ /* 0x000fc600078f10ff */
[----:B------:R-:W-:Y:S01]  /*36a00*/  IMAD.IADD R60, R60, 0x1, R61 ;  /* 0x000000013c3c7824 */ /* 0x000fe200078e023d */
[----:B------:R-:W-:Y:S02]  /*36a10*/  SHF.R.S32.HI R68, RZ, 0x2, R63 ;  /* 0x00000002ff447819 */ /* 0x000fe4000001143f */
[----:B------:R-:W-:Y:S02]  /*36a20*/  LOP3.LUT R63, R70, 0x30, R81, 0xf8, !PT ;  /* 0x00000030463f7812 */ /* 0x000fe400078ef851 */
[----:B------:R-:W-:Y:S01]  /*36a30*/  IADD3 R60, P1, P2, R108, R60, R37 ;  /* 0x0000003c6c3c7210 */ /* 0x000fe20007a3e025 */
[----:B------:R-:W-:Y:S01]  /*36a40*/  IMAD R68, R68, 0x2800, R69 ;  /* 0x0000280044447824 */ /* 0x000fe200078e0245 */
[----:B------:R-:W-:Y:S02]  /*36a50*/  LOP3.LUT R63, R63, R71, RZ, 0x3c, !PT ;  /* 0x000000473f3f7212 */ /* 0x000fe400078e3cff */
[----:B------:R-:W-:Y:S02]  /*36a60*/  ISETP.GE.AND P6, PT, R80, R85, PT ;  /* 0x000000555000720c */ /* 0x000fe40003fc6270 */
[----:B------:R-:W-:Y:S01]  /*36a70*/  IADD3.X R61, R109, RZ, R99, P1, P2 ;  /* 0x000000ff6d3d7210 */ /* 0x000fe20000fe4463 */
[----:B------:R-:W-:Y:S01]  /*36a80*/  IMAD.IADD R68, R68, 0x1, R63 ;  /* 0x0000000144447824 */ /* 0x000fe200078e023f */
[----:B------:R-:W-:-:S04]  /*36a90*/  ISETP.GE.AND P1, PT, R81, R13, PT ;  /* 0x0000000d5100720c */ /* 0x000fc80003f26270 */
[----:B------:R-:W-:Y:S01]  /*36aa0*/  IADD3 R68, P3, P4, R108, R68, R37 ;  /* 0x000000446c447210 */ /* 0x000fe20007c7e025 */
[----:B------:R-:W-:Y:S01]  /*36ab0*/  IMAD.SHL.U32 R83, R83, 0x10, RZ ;  /* 0x0000001053537824 */ /* 0x000fe200078e00ff */
[----:B------:R-:W5:Y:S02]  /*36ac0*/  LD.E.128 R60, desc[UR4][R60.64] ;  /* 0x000000043c3c7980 */ /* 0x000f64000c101d00 */
[----:B------:R-:W-:Y:S02]  /*36ad0*/  IADD3.X R69, R109, RZ, R99, P3, P4 ;  /* 0x000000ff6d457210 */ /* 0x000fe40001fe8463 */
[----:B------:R-:W-:-:S04]  /*36ae0*/  IADD3 R80, P2, P3, R100, R116, R83 ;  /* 0x0000007464507210 */ /* 0x000fc80007b5e053 */
[----:B------:R-:W5:Y:S01]  /*36af0*/  LD.E.128 R68, desc[UR6][R68.64] ;  /* 0x0000000644447980 */ /* 0x000f62000c101d00 */
[----:B------:R-:W-:Y:S01]  /*36b00*/  @!P1 IADD3 R116, P4, P5, R100, R116, R81 ;  /* 0x0000007464749210 */ /* 0x000fe20007d9e051 */
[----:B------:R-:W-:-:S12]  /*36b10*/  @P6 BRA `(.L_x_4825) ;  /* 0x0000000c00dc6947 */ /* 0x000fd80003800000 */
[----:B------:R-:W-:Y:S01]  /*36b20*/  SHF.R.U32.HI R85, RZ, 0x8, R72 ;  /* 0x00000008ff557819 */ /* 0x000fe20000011648 */
[----:B-----5:R-:W-:Y:S01]  /*36b30*/  IMAD.MOV.U32 R82, RZ, RZ, R61 ;  /* 0x000000ffff527224 */ /* 0x020fe200078e003d */
[----:B------:R-:W-:Y:S01]  /*36b40*/  SHF.R.U32.HI R90, RZ, 0x8, R75 ;  /* 0x00000008ff5a7819 */ /* 0x000fe2000001164b */
[----:B------:R-:W-:Y:S01]  /*36b50*/  IMAD.MOV.U32 R84, RZ, RZ, R69 ;  /* 0x000000ffff547224 */ /* 0x000fe200078e0045 */
[----:B------:R-:W-:Y:S01]  /*36b60*/  LOP3.LUT R61, R72, 0xff, RZ, 0xc0, !PT ;  /* 0x000000ff483d7812 */ /* 0x000fe200078ec0ff */
[----:B------:R-:W-:Y:S01]  /*36b70*/  IMAD.MOV.U32 R69, RZ, RZ, R63 ;  /* 0x000000ffff457224 */ /* 0x000fe200078e003f */
[----:B------:R-:W-:Y:S01]  /*36b80*/  LOP3.LUT R86, R85, 0xff, RZ, 0xc0, !PT ;  /* 0x000000ff55567812 */ /* 0x000fe200078ec0ff */
[----:B------:R-:W-:Y:S01]  /*36b90*/  IMAD.MOV.U32 R85, RZ, RZ, R71 ;  /* 0x000000ffff557224 */ /* 0x000fe200078e0047 */
[----:B------:R-:W-:Y:S02]  /*36ba0*/  SHF.R.U32.HI R87, RZ, 0x8, R74 ;  /* 0x00000008ff577819 */ /* 0x000fe4000001164a */
[----:B------:R-:W-:-:S02]  /*36bb0*/  LOP3.LUT R89, R75, 0xff, RZ, 0xc0, !PT ;  /* 0x000000ff4b597812 */ /* 0x000fc400078ec0ff */
[----:B------:R-:W-:Y:S02]  /*36bc0*/  LOP3.LUT R90, R90, 0xff, RZ, 0xc0, !PT ;  /* 0x000000ff5a5a7812 */ /* 0x000fe400078ec0ff */
[----:B------:R-:W-:Y:S02]  /*36bd0*/  PRMT R61, R86, 0x7604, R61 ;  /* 0x00007604563d7816 */ /* 0x000fe4000000003d */
[----:B------:R-:W-:Y:S02]  /*36be0*/  SHF.R.U32.HI R86, RZ, 0x8, R73 ;  /* 0x00000008ff567819 */ /* 0x000fe40000011649 */
[----:B------:R-:W-:Y:S02]  /*36bf0*/  LOP3.LUT R71, R74, 0xff, RZ, 0xc0, !PT ;  /* 0x000000ff4a477812 */ /* 0x000fe400078ec0ff */
[----:B------:R-:W-:Y:S02]  /*36c00*/  LOP3.LUT R88, R87, 0xff, RZ, 0xc0, !PT ;  /* 0x000000ff57587812 */ /* 0x000fe400078ec0ff */
[----:B------:R-:W-:-:S02]  /*36c10*/  PRMT R89, R90, 0x7604, R89 ;  /* 0x000076045a597816 */ /* 0x000fc40000000059 */
[----:B------:R-:W-:Y:S02]  /*36c20*/  SHF.R.U32.HI R90, RZ, 0x8, R66 ;  /* 0x00000008ff5a7819 */ /* 0x000fe40000011642 */
[----:B------:R-:W-:Y:S02]  /*36c30*/  LOP3.LUT R63, R73, 0xff, RZ, 0xc0, !PT ;  /* 0x000000ff493f7812 */ /* 0x000fe400078ec0ff */
[----:B------:R-:W-:Y:S02]  /*36c40*/  LOP3.LUT R86, R86, 0xff, RZ, 0xc0, !PT ;  /* 0x000000ff56567812 */ /* 0x000fe400078ec0ff */
[----:B------:R-:W-:Y:S02]  /*36c50*/  PRMT R71, R88, 0x7604, R71 ;  /* 0x0000760458477816 */ /* 0x000fe40000000047 */
[----:B------:R-:W-:Y:S02]  /*36c60*/  SHF.R.U32.HI R87, RZ, 0x8, R65 ;  /* 0x00000008ff577819 */ /* 0x000fe40000011641 */
[----:B------:R-:W-:-:S02]  /*36c70*/  LOP3.LUT R88, R66, 0xff, RZ, 0xc0, !PT ;  /* 0x000000ff42587812 */ /* 0x000fc400078ec0ff */
[----:B------:R-:W-:Y:S02]  /*36c80*/  LOP3.LUT R93, R90, 0xff, RZ, 0xc0, !PT ;  /* 0x000000ff5a5d7812 */ /* 0x000fe400078ec0ff */
[----:B------:R-:W-:Y:S02]  /*36c90*/  PRMT R63, R86, 0x7604, R63 ;  /* 0x00007604563f7816 */ /* 0x000fe4000000003f */
[----:B------:R-:W-:Y:S02]  /*36ca0*/  LOP3.LUT R86, R65, 0xff, RZ, 0xc0, !PT ;  /* 0x000000ff41567812 */ /* 0x000fe400078ec0ff */
[----:B------:R-:W-:Y:S02]  /*36cb0*/  LOP3.LUT R87, R87, 0xff, RZ, 0xc0, !PT ;  /* 0x000000ff57577812 */ /* 0x000fe400078ec0ff */
[----:B------:R-:W-:Y:S02]  /*36cc0*/  PRMT R93, R93, 0x7604, R88 ;  /* 0x000076045d5d7816 */ /* 0x000fe40000000058 */
[----:B------:R-:W-:-:S02]  /*36cd0*/  SHF.R.U32.HI R88, RZ, 0x10, R75 ;  /* 0x00000010ff587819 */ /* 0x000fc4000001164b */
[----:B------:R-:W-:Y:S02]  /*36ce0*/  PRMT R87, R87, 0x7604, R86 ;  /* 0x0000760457577816 */ /* 0x000fe40000000056 */
[----:B------:R-:W-:Y:S01]  /*36cf0*/  SHF.R.U32.HI R86, RZ, 0x10, R73 ;  /* 0x00000010ff567819 */ /* 0x000fe20000011649 */
[----:B------:R-:W-:Y:S01]  /*36d00*/  IMAD.U32 R88, R88, 0x10000, RZ ;  /* 0x0001000058587824 */ /* 0x000fe200078e00ff */
[----:B------:R-:W-:Y:S02]  /*36d10*/  LOP3.LUT R61, R61, 0xff0000, R72, 0xf8, !PT ;  /* 0x00ff00003d3d7812 */ /* 0x000fe400078ef848 */
[----:B------:R-:W-:Y:S01]  /*36d20*/  SHF.R.U32.HI R92, RZ, 0x8, R64 ;  /* 0x00000008ff5c7819 */ /* 0x000fe20000011640 */
[----:B------:R-:W-:Y:S01]  /*36d30*/  IMAD.U32 R86, R86, 0x10000, RZ ;  /* 0x0001000056567824 */ /* 0x000fe200078e00ff */
[----:B------:R-:W-:Y:S02]  /*36d40*/  SHF.R.U32.HI R90, RZ, 0x10, R65 ;  /* 0x00000010ff5a7819 */ /* 0x000fe40000011641 */
[----:B------:R-:W-:-:S02]  /*36d50*/  LOP3.LUT R88, R89, 0xff0000, R88, 0xf8, !PT ;  /* 0x00ff000059587812 */ /* 0x000fc400078ef858 */
[----:B------:R-:W-:Y:S02]  /*36d60*/  SHF.R.U32.HI R89, RZ, 0x18, R73 ;  /* 0x00000018ff597819 */ /* 0x000fe40000011649 */
[----:B------:R-:W-:Y:S02]  /*36d70*/  LOP3.LUT R73, R61, 0xff000000, R72, 0xf8, !PT ;  /* 0xff0000003d497812 */ /* 0x000fe400078ef848 */
[----:B------:R-:W-:Y:S01]  /*36d80*/  LOP3.LUT R91, R64, 0xff, RZ, 0xc0, !PT ;  /* 0x000000ff405b7812 */ /* 0x000fe200078ec0ff */
[----:B------:R-:W-:Y:S01]  /*36d90*/  IMAD.SHL.U32 R72, R89, 0x1000000, RZ ;  /* 0x0100000059487824 */ /* 0x000fe200078e00ff */
[----:B------:R-:W-:Y:S02]  /*36da0*/  LOP3.LUT R92, R92, 0xff, RZ, 0xc0, !PT ;  /* 0x000000ff5c5c7812 */ /* 0x000fe400078ec0ff */
[----:B------:R-:W-:Y:S01]  /*36db0*/  LOP3.LUT R63, R63, 0xff0000, R86, 0xf8, !PT ;  /* 0x00ff00003f3f7812 */ /* 0x000fe200078ef856 */
[----:B------:R-:W-:Y:S01]  /*36dc0*/  IMAD.U32 R86, R90, 0x10000, RZ ;  /* 0x000100005a567824 */ /* 0x000fe200078e00ff */
[----:B------:R-:W-:-:S02]  /*36dd0*/  SHF.R.U32.HI R61, RZ, 0x18, R65 ;  /* 0x00000018ff3d7819 */ /* 0x000fc40000011641 */
[----:B------:R-:W-:Y:S02]  /*36de0*/  SHF.R.U32.HI R95, RZ, 0x8, R67 ;  /* 0x00000008ff5f7819 */ /* 0x000fe40000011643 */
[----:B------:R-:W-:Y:S01]  /*36df0*/  PRMT R91, R92, 0x7604, R91 ;  /* 0x000076045c5b7816 */ /* 0x000fe2000000005b */
[----:B------:R-:W-:Y:S01]  /*36e00*/  IMAD.SHL.U32 R61, R61, 0x1000000, RZ ;  /* 0x010000003d3d7824 */ /* 0x000fe200078e00ff */
[----:B------:R-:W-:Y:S02]  /*36e10*/  LOP3.LUT R92, R67, 0xff, RZ, 0xc0, !PT ;  /* 0x000000ff435c7812 */ /* 0x000fe400078ec0ff */
[----:B------:R-:W-:Y:S02]  /*36e20*/  LOP3.LUT R95, R95, 0xff, RZ, 0xc0, !PT ;  /* 0x000000ff5f5f7812 */ /* 0x000fe400078ec0ff */
[----:B------:R-:W-:Y:S02]  /*36e30*/  LOP3.LUT R86, R87, 0xff0000, R86, 0xf8, !PT ;  /* 0x00ff000057567812 */ /* 0x000fe400078ef856 */
[----:B------:R-:W-:-:S02]  /*36e40*/  PRMT R92, R95, 0x7604, R92 ;  /* 0x000076045f5c7816 */ /* 0x000fc4000000005c */
[----:B------:R-:W-:Y:S02]  /*36e50*/  SHF.R.U32.HI R95, RZ, 0x10, R67 ;  /* 0x00000010ff5f7819 */ /* 0x000fe40000011643 */
[----:B------:R-:W-:Y:S02]  /*36e60*/  SHF.R.U32.HI R94, RZ, 0x18, R75 ;  /* 0x00000018ff5e7819 */ /* 0x000fe4000001164b */
[----:B------:R-:W-:Y:S01]  /*36e70*/  LOP3.LUT R89, R86, R61, RZ, 0xfc, !PT ;  /* 0x0000003d56597212 */ /* 0x000fe200078efcff */
[----:B------:R-:W-:Y:S01]  /*36e80*/  IMAD.U32 R95, R95, 0x10000, RZ ;  /* 0x000100005f5f7824 */ /* 0x000fe200078e00ff */
[----:B------:R-:W-:Y:S02]  /*36e90*/  LOP3.LUT R75, R63, R72, RZ, 0xfc, !PT ;  /* 0x000000483f4b7212 */ /* 0x000fe400078efcff */
[----:B------:R-:W-:Y:S02]  /*36ea0*/  LOP3.LUT R87, R91, 0xff0000, R64, 0xf8, !PT ;  /* 0x00ff00005b577812 */ /* 0x000fe400078ef840 */
[----:B------:R-:W-:-:S02]  /*36eb0*/  LOP3.LUT R71, R71, 0xff0000, R74, 0xf8, !PT ;  /* 0x00ff000047477812 */ /* 0x000fc400078ef84a */
[----:B------:R-:W-:Y:S02]  /*36ec0*/  SHF.R.U32.HI R63, RZ, 0x18, R67 ;  /* 0x00000018ff3f7819 */ /* 0x000fe40000011643 */
[----:B------:R-:W-:Y:S02]  /*36ed0*/  LOP3.LUT R93, R93, 0xff0000, R66, 0xf8, !PT ;  /* 0x00ff00005d5d7812 */ /* 0x000fe400078ef842 */
[----:B------:R-:W-:Y:S02]  /*36ee0*/  F2FP.F16.E4M3.UNPACK_B R65, R84 ;  /* 0x00000054ff41723e */ /* 0x000fe400020006ff */
[----:B------:R-:W-:Y:S02]  /*36ef0*/  F2FP.F16.E4M3.UNPACK_B R90, R89 ;  /* 0x00000059ff5a723e */ /* 0x000fe400020006ff */
[----:B------:R-:W-:Y:S01]  /*36f00*/  F2FP.F16.E4M3.UNPACK_B R67, R75 ;  /* 0x0000004bff43723e */ /* 0x000fe200020006ff */
[----:B------:R-:W-:Y:S01]  /*36f10*/  HADD2.F32 R61, -RZ, R65.H0_H0 ;  /* 0x20000041ff3d7230 */ /* 0x000fe20000004100 */
[----:B------:R-:W-:Y:S01]  /*36f20*/  LOP3.LUT R87, R87, 0xff000000, R64, 0xf8, !PT ;  /* 0xff00000057577812 */ /* 0x000fe200078ef840 */
[----:B------:R-:W-:Y:S01]  /*36f30*/  HADD2.F32 R86, -RZ, R90.H0_H0 ;  /* 0x2000005aff567230 */ /* 0x000fe20000004100 */
[----:B------:R-:W-:Y:S01]  /*36f40*/  LOP3.LUT R74, R71, 0xff000000, R74, 0xf8, !PT ;  /* 0xff000000474a7812 */ /* 0x000fe200078ef84a */
[----:B------:R-:W-:Y:S01]  /*36f50*/  IMAD.SHL.U32 R71, R94, 0x1000000, RZ ;  /* 0x010000005e477824 */ /* 0x000fe200078e00ff */
[----:B------:R-:W-:Y:S01]  /*36f60*/  LOP3.LUT R66, R93, 0xff000000, R66, 0xf8, !PT ;  /* 0xff0000005d427812 */ /* 0x000fe200078ef842 */
[----:B------:R-:W-:Y:S01]  /*36f70*/  IMAD.SHL.U32 R93, R63, 0x1000000, RZ ;  /* 0x010000003f5d7824 */ /* 0x000fe200078e00ff */
[----:B------:R-:W-:Y:S01]  /*36f80*/  F2FP.F16.E4M3.UNPACK_B R64, R82 ;  /* 0x00000052ff40723e */ /* 0x000fe200020006ff */
[----:B------:R-:W-:Y:S01]  /*36f90*/  HADD2.F32 R72, -RZ, R67.H0_H0 ;  /* 0x20000043ff487230 */ /* 0x000fe20000004100 */
[----:B------:R-:W-:Y:S01]  /*36fa0*/  LOP3.LUT R92, R92, 0xff0000, R95, 0xf8, !PT ;  /* 0x00ff00005c5c7812 */ /* 0x000fe200078ef85f */
[C---:B------:R-:W-:Y:S01]  /*36fb0*/  FMUL.FTZ R120, R61.reuse, R86 ;  /* 0x000000563d787220 */ /* 0x040fe20000410000 */
[----:B------:R-:W-:Y:S01]  /*36fc0*/  LOP3.LUT R91, R88, R71, RZ, 0xfc, !PT ;  /* 0x00000047585b7212 */ /* 0x000fe200078efcff */
[----:B------:R-:W-:Y:S01]  /*36fd0*/  HADD2.F32 R63, -RZ, R64.H0_H0 ;  /* 0x20000040ff3f7230 */ /* 0x000fe20000004100 */
[----:B------:R-:W-:Y:S01]  /*36fe0*/  LOP3.LUT R94, R92, R93, RZ, 0xfc, !PT ;  /* 0x0000005d5c5e7212 */ /* 0x000fe200078efcff */
[----:B------:R-:W-:Y:S01]  /*36ff0*/  FMUL.FTZ R95, R61, R72 ;  /* 0x000000483d5f7220 */ /* 0x000fe20000410000 */
[----:B------:R-:W-:Y:S01]  /*37000*/  F2FP.F16.E4M3.UNPACK_B R71, R84.H1 ;  /* 0x00000054ff47723e */ /* 0x000fe200030006ff */
[----:B------:R-:W-:Y:S01]  /*37010*/  HADD2.F32 R65, -RZ, R65.H1_H1 ;  /* 0x30000041ff417230 */ /* 0x000fe20000004100 */
[----:B------:R-:W-:Y:S01]  /*37020*/  F2FP.F16.E4M3.UNPACK_B R92, R89.H1 ;  /* 0x00000059ff5c723e */ /* 0x000fe200030006ff */
[----:B------:R-:W-:Y:S01]  /*37030*/  HADD2.F32 R90, -RZ, R90.H1_H1 ;  /* 0x3000005aff5a7230 */ /* 0x000fe20000004100 */
[----:B------:R-:W-:Y:S01]  /*37040*/  F2FP.F16.E4M3.UNPACK_B R75, R75.H1 ;  /* 0x0000004bff4b723e */ /* 0x000fe200030006ff */
[C---:B------:R-:W-:Y:S01]  /*37050*/  FFMA.FTZ R61, R63.reuse, R72, -R120 ;  /* 0x000000483f3d7223 */ /* 0x040fe20000010878 */
[----:B------:R-:W-:Y:S01]  /*37060*/  FFMA.FTZ R63, R63, R86, R95 ;  /* 0x000000563f3f7223 */ /* 0x000fe2000001005f */
        /* <DEDUP_REMOVED lines=9> */
[----:B------:R-:W-:Y:S01]  /*37100*/  F2FP.F16.E4M3.UNPACK_B R94, R94.H1 ;  /* 0x0000005eff5e723e */ /* 0x000fe200030006ff */
[----:B------:R-:W-:Y:S02]  /*37110*/  HADD2.F32 R67, -RZ, R82.H0_H0 ;  /* 0x20000052ff437230 */ /* 0x000fe40000004100 */
[----:B------:R-:W-:Y:S01]  /*37120*/  FMUL.FTZ R120, R64, R88 ;  /* 0x0000005840787220 */ /* 0x000fe20000410000 */
[----:B------:R-:W-:-:S02]  /*37130*/  HADD2.F32 R71, -RZ, R71.H1_H1 ;  /* 0x30000047ff477230 */ /* 0x000fc40000004100 */
[----:B------:R-:W-:Y:S01]  /*37140*/  FMUL.FTZ R93, R64, R84 ;  /* 0x00000054405d7220 */ /* 0x000fe20000410000 */
[C---:B------:R-:W-:Y:S01]  /*37150*/  FFMA.FTZ R64, R72.reuse, R86, -R89 ;  /* 0x0000005648407223 */ /* 0x040fe20000010859 */
[----:B------:R-:W-:Y:S01]  /*37160*/  F2FP.F16.E4M3.UNPACK_B R89, R85 ;  /* 0x00000055ff59723e */ /* 0x000fe200020006ff */
[----:B------:R-:W-:Y:S01]  /*37170*/  FFMA.FTZ R72, R72, R90, R65 ;  /* 0x0000005a48487223 */ /* 0x000fe20000010041 */
[C---:B------:R-:W-:Y:S01]  /*37180*/  FFMA.FTZ R65, R67.reuse, R84, -R120 ;  /* 0x0000005443417223 */ /* 0x040fe20000010878 */
[----:B------:R-:W-:Y:S01]  /*37190*/  HADD2.F32 R84, -RZ, R82.H1_H1 ;  /* 0x30000052ff547230 */ /* 0x000fe20000004100 */
[----:B------:R-:W-:Y:S01]  /*371a0*/  F2FP.F16.E4M3.UNPACK_B R90, R91 ;  /* 0x0000005bff5a723e */ /* 0x000fe200020006ff */
[----:B------:R-:W-:Y:S01]  /*371b0*/  HADD2.F32 R82, -RZ, R89.H0_H0 ;  /* 0x20000059ff527230 */ /* 0x000fe20000004100 */
[----:B------:R-:W-:Y:S01]  /*371c0*/  F2FP.F16.E4M3.UNPACK_B R86, R69 ;  /* 0x00000045ff56723e */ /* 0x000fe200020006ff */
[----:B------:R-:W-:Y:S02]  /*371d0*/  HADD2.F32 R120, -RZ, R95.H0_H0 ;  /* 0x2000005fff787230 */ /* 0x000fe40000004100 */
[----:B------:R-:W-:Y:S01]  /*371e0*/  FFMA.FTZ R67, R67, R88, R93 ;  /* 0x0000005843437223 */ /* 0x000fe2000001005d */
[----:B------:R-:W-:Y:S01]  /*371f0*/  HADD2.F32 R88, -RZ, R75.H1_H1 ;  /* 0x3000004bff587230 */ /* 0x000fe20000004100 */
[----:B------:R-:W-:Y:S01]  /*37200*/  F2FP.F16.E4M3.UNPACK_B R91, R91.H1 ;  /* 0x0000005bff5b723e */ /* 0x000fe200030006ff */
[----:B------:R-:W-:-:S02]  /*37210*/  HADD2.F32 R93, -RZ, R92.H1_H1 ;  /* 0x3000005cff5d7230 */ /* 0x000fc40000004100 */
[C---:B------:R-:W-:Y:S01]  /*37220*/  FMUL.FTZ R124, R82.reuse, R120 ;  /* 0x00000078527c7220 */ /* 0x040fe20000410000 */
[----:B------:R-:W-:Y:S02]  /*37230*/  HADD2.F32 R92, -RZ, R90.H0_H0 ;  /* 0x2000005aff5c7230 */ /* 0x000fe40000004100 */
[C---:B------:R-:W-:Y:S01]  /*37240*/  FMUL.FTZ R122, R71.reuse, R88 ;  /* 0x00000058477a7220 */ /* 0x040fe20000410000 */
[----:B------:R-:W-:Y:S02]  /*37250*/  HADD2.F32 R75, -RZ, R86.H0_H0 ;  /* 0x20000056ff4b7230 */ /* 0x000fe40000004100 */
[----:B------:R-:W-:Y:S01]  /*37260*/  FMUL.FTZ R121, R71, R93 ;  /* 0x0000005d47797220 */ /* 0x000fe20000410000 */
[----:B------:R-:W-:Y:S02]  /*37270*/  HADD2.F32 R89, -RZ, R89.H1_H1 ;  /* 0x30000059ff597230 */ /* 0x000fe40000004100 */
[-C--:B------:R-:W-:Y:S01]  /*37280*/  FMUL.FTZ R123, R82, R92.reuse ;  /* 0x0000005c527b7220 */ /* 0x080fe20000410000 */
[----:B------:R-:W-:Y:S01]  /*37290*/  F2FP.F16.E4M3.UNPACK_B R69, R69.H1 ;  /* 0x00000045ff45723e */ /* 0x000fe200030006ff */
[----:B------:R-:W-:Y:S01]  /*372a0*/  FFMA.FTZ R71, R75, R92, -R124 ;  /* 0x0000005c4b477223 */ /* 0x000fe2000001087c */
[----:B------:R-:W-:Y:S01]  /*372b0*/  HADD2.F32 R92, -RZ, R90.H1_H1 ;  /* 0x3000005aff5c7230 */ /* 0x000fe20000004100 */
[----:B------:R-:W-:Y:S01]  /*372c0*/  F2FP.F16.E4M3.UNPACK_B R90, R85.H1 ;  /* 0x00000055ff5a723e */ /* 0x000fe200030006ff */
[C---:B------:R-:W-:Y:S01]  /*372d0*/  FFMA.FTZ R82, R84.reuse, R88, -R121 ;  /* 0x0000005854527223 */ /* 0x040fe20000010879 */
[----:B------:R-:W-:Y:S01]  /*372e0*/  FFMA.FTZ R84, R84, R93, R122 ;  /* 0x0000005d54547223 */ /* 0x000fe2000001007a */
[----:B------:R-:W-:-:S02]  /*372f0*/  HADD2.F32 R88, -RZ, R86.H1_H1 ;  /* 0x30000056ff587230 */ /* 0x000fc40000004100 */
[----:B------:R-:W-:Y:S01]  /*37300*/  FFMA.FTZ R75, R75, R120, R123 ;  /* 0x000000784b4b7223 */ /* 0x000fe2000001007b */
[----:B------:R-:W-:Y:S02]  /*37310*/  HADD2.F32 R95, -RZ, R95.H1_H1 ;  /* 0x3000005fff5f7230 */ /* 0x000fe40000004100 */
[C---:B------:R-:W-:Y:S01]  /*37320*/  FMUL.FTZ R122, R89.reuse, R92 ;  /* 0x0000005c597a7220 */ /* 0x040fe20000410000 */
[----:B------:R-:W-:Y:S01]  /*37330*/  HADD2.F32 R86, -RZ, R90.H0_H0 ;  /* 0x2000005aff567230 */ /* 0x000fe20000004100 */
[----:B------:R-:W-:Y:S01]  /*37340*/  F2FP.SATFINITE.E4M3.F32.PACK_AB_MERGE_C R67, R84, R67, RZ ;  /* 0x000000435443723e */ /* 0x000fe200048070ff */
[----:B------:R-:W-:Y:S02]  /*37350*/  HADD2.F32 R93, -RZ, R91.H0_H0 ;  /* 0x2000005bff5d7230 */ /* 0x000fe40000004100 */
[----:B------:R-:W-:Y:S01]  /*37360*/  FMUL.FTZ R121, R89, R95 ;  /* 0x0000005f59797220 */ /* 0x000fe20000410000 */
[----:B------:R-:W-:Y:S01]  /*37370*/  HADD2.F32 R120, -RZ, R94.H0_H0 ;  /* 0x2000005eff787230 */ /* 0x000fe20000004100 */
[----:B------:R-:W-:Y:S01]  /*37380*/  F2FP.SATFINITE.E4M3.F32.PACK_AB_MERGE_C R65, R82, R65, RZ ;  /* 0x000000415241723e */ /* 0x000fe200048070ff */
[----:B------:R-:W-:-:S02]  /*37390*/  HADD2.F32 R85, -RZ, R69.H0_H0 ;  /* 0x20000045ff557230 */ /* 0x000fc40000004100 */
[CC--:B------:R-:W-:Y:S01]  /*373a0*/  FMUL.FTZ R89, R86.reuse, R93.reuse ;  /* 0x0000005d56597220 */ /* 0x0c0fe20000410000 */
[----:B------:R-:W-:Y:S01]  /*373b0*/  FMUL.FTZ R124, R86, R120 ;  /* 0x00000078567c7220 */ /* 0x000fe20000410000 */
[C---:B------:R-:W-:Y:S02]  /*373c0*/  FFMA.FTZ R86, R88.reuse, R92, -R121 ;  /* 0x0000005c58567223 */ /* 0x040fe40000010879 */
[C---:B------:R-:W-:Y:S01]  /*373d0*/  FFMA.FTZ R129, R85.reuse, R120, R89 ;  /* 0x0000007855817223 */ /* 0x040fe20000010059 */
[----:B------:R-:W-:Y:S02]  /*373e0*/  HADD2.F32 R92, -RZ, R90.H1_H1 ;  /* 0x3000005aff5c7230 */ /* 0x000fe40000004100 */
[----:B------:R-:W-:Y:S01]  /*373f0*/  FFMA.FTZ R128, R85, R93, -R124 ;  /* 0x0000005d55807223 */ /* 0x000fe2000001087c */
[----:B------:R-:W-:Y:S01]  /*37400*/  F2FP.F16.E4M3.UNPACK_B R90, R68.H1 ;  /* 0x00000044ff5a723e */ /* 0x000fe200030006ff */
[----:B------:R-:W-:Y:S01]  /*37410*/  FFMA.FTZ R88, R88, R95, R122 ;  /* 0x0000005f58587223 */ /* 0x000fe2000001007a */
[----:B------:R-:W-:Y:S01]  /*37420*/  F2FP.F16.E4M3.UNPACK_B R120, R87.H1 ;  /* 0x00000057ff78723e */ /* 0x000fe200030006ff */
[----:B------:R-:W-:Y:S01]  /*37430*/  HADD2.F32 R89, -RZ, R69.H1_H1 ;  /* 0x30000045ff597230 */ /* 0x000fe20000004100 */
[----:B------:R-:W-:Y:S01]  /*37440*/  F2FP.F16.E4M3.UNPACK_B R93, R73.H1 ;  /* 0x00000049ff5d723e */ /* 0x000fe200030006ff */
[----:B------:R-:W-:Y:S01]  /*37450*/  HADD2.F32 R95, -RZ, R91.H1_H1 ;  /* 0x3000005bff5f7230 */ /* 0x000fe20000004100 */
[-C--:B------:R-:W-:Y:S01]  /*37460*/  F2FP.F16.E4M3.UNPACK_B R69, R60.reuse.H1 ;  /* 0x0000003cff45723e */ /* 0x080fe200030006ff */
        /* <DEDUP_REMOVED lines=10> */
[----:B------:R-:W-:-:S02]  /*37510*/  HADD2.F32 R90, -RZ, R90.H1_H1 ;  /* 0x3000005aff5a7230 */ /* 0x000fc40000004100 */
[-C--:B------:R-:W-:Y:S01]  /*37520*/  FMUL.FTZ R91, R91, R94.reuse ;  /* 0x0000005e5b5b7220 */ /* 0x080fe20000410000 */
[----:B------:R-:W-:Y:S02]  /*37530*/  HADD2.F32 R93, -RZ, R93.H1_H1 ;  /* 0x3000005dff5d7230 */ /* 0x000fe40000004100 */
[C---:B------:R-:W-:Y:S01]  /*37540*/  FFMA.FTZ R123, R85.reuse, R94, -R92 ;  /* 0x0000005e557b7223 */ /* 0x040fe2000001085c */
[----:B------:R-:W-:Y:S02]  /*37550*/  HADD2.F32 R120, -RZ, R120.H1_H1 ;  /* 0x30000078ff787230 */ /* 0x000fe40000004100 */
[----:B------:R-:W-:Y:S01]  /*37560*/  FFMA.FTZ R122, R85, R122, R91 ;  /* 0x0000007a557a7223 */ /* 0x000fe2000001005b */
[----:B------:R-:W-:Y:S01]  /*37570*/  F2FP.F16.E4M3.UNPACK_B R85, R68 ;  /* 0x00000044ff55723e */ /* 0x000fe200020006ff */
[----:B------:R-:W-:Y:S01]  /*37580*/  FFMA.FTZ R131, R89, R95, -R124 ;  /* 0x0000005f59837223 */ /* 0x000fe2000001087c */
[----:B------:R-:W-:Y:S01]  /*37590*/  F2FP.F16.E4M3.UNPACK_B R91, R87 ;  /* 0x00000057ff5b723e */ /* 0x000fe200020006ff */
[----:B------:R-:W-:Y:S01]  /*375a0*/  HADD2.F32 R69, -RZ, R69.H1_H1 ;  /* 0x30000045ff457230 */ /* 0x000fe20000004100 */
[----:B------:R-:W-:Y:S01]  /*375b0*/  F2FP.F16.E4M3.UNPACK_B R87, R73 ;  /* 0x00000049ff57723e */ /* 0x000fe200020006ff */
[C---:B------:R-:W-:Y:S01]  /*375c0*/  FMUL.FTZ R68, R90.reuse, R120 ;  /* 0x000000785a447220 */ /* 0x040fe20000410000 */
[----:B------:R-:W-:Y:S01]  /*375d0*/  FMUL.FTZ R95, R90, R93 ;  /* 0x0000005d5a5f7220 */ /* 0x000fe20000410000 */
[----:B------:R-:W-:Y:S01]  /*375e0*/  HADD2.F32 R73, -RZ, R85.H0_H0 ;  /* 0x20000055ff497230 */ /* 0x000fe20000004100 */
[----:B------:R-:W-:Y:S01]  /*375f0*/  F2FP.SATFINITE.E4M3.F32.PACK_AB_MERGE_C R128, R131, R128, RZ ;  /* 0x000000808380723e */ /* 0x000fe200048070ff */
        /* <DEDUP_REMOVED lines=33> */
[----:B------:R-:W-:Y:S02]  /*37810*/  HADD2.F32 R68, -RZ, R68.H1_H1 ;  /* 0x30000044ff447230 */ /* 0x000fe40000004100 */
[C---:B------:R-:W-:Y:S01]  /*37820*/  FMUL.FTZ R87, R69.reuse, R89 ;  /* 0x0000005945577220 */ /* 0x040fe20000410000 */
[----:B------:R-:W-:Y:S01]  /*37830*/  F2FP.F16.E4M3.UNPACK_B R60, R66 ;  /* 0x00000042ff3c723e */ /* 0x000fe200020006ff */
[-C--:B------:R-:W-:Y:S01]  /*37840*/  FMUL.FTZ R126, R69, R85.reuse ;  /* 0x00000055457e7220 */ /* 0x080fe20000410000 */
[----:B------:R-:W-:Y:S01]  /*37850*/  F2FP.F16.E4M3.UNPACK_B R74, R74 ;  /* 0x0000004aff4a723e */ /* 0x000fe200020006ff */
[----:B------:R-:W-:Y:S01]  /*37860*/  FFMA.FTZ R121, R68, R85, -R87 ;  /* 0x0000005544797223 */ /* 0x000fe20000010857 */
[----:B------:R-:W-:Y:S01]  /*37870*/  HADD2.F32 R66, -RZ, R70.H0_H0 ;  /* 0x20000046ff427230 */ /* 0x000fe20000004100 */
[----:B------:R-:W-:Y:S01]  /*37880*/  F2FP.F16.E4M3.UNPACK_B R62, R62 ;  /* 0x0000003eff3e723e */ /* 0x000fe200020006ff */
[----:B------:R-:W-:-:S02]  /*37890*/  HADD2.F32 R85, -RZ, R60.H0_H0 ;  /* 0x2000003cff557230 */ /* 0x000fc40000004100 */
        /* <DEDUP_REMOVED lines=18> */
[----:B------:R-:W-:Y:S02]  /*379c0*/  F2FP.SATFINITE.E4M3.F32.PACK_AB_MERGE_C R120, R121, R120, RZ ;  /* 0x000000787978723e */ /* 0x000fe400048070ff */
[----:B------:R-:W-:-:S02]  /*379d0*/  F2FP.SATFINITE.E4M3.F32.PACK_AB_MERGE_C R75, R88, R75, R129 ;  /* 0x0000004b584b723e */ /* 0x000fc40004807081 */
[----:B------:R-:W-:Y:S02]  /*379e0*/  F2FP.SATFINITE.E4M3.F32.PACK_AB_MERGE_C R92, R95, R92, R123 ;  /* 0x0000005c5f5c723e */ /* 0x000fe4000480707b */
[----:B------:R-:W-:Y:S02]  /*379f0*/  F2FP.SATFINITE.E4M3.F32.PACK_AB_MERGE_C R122, R125, R122, RZ ;  /* 0x0000007a7d7a723e */ /* 0x000fe400048070ff */
[----:B------:R-:W-:Y:S02]  /*37a00*/  F2FP.SATFINITE.E4M3.F32.PACK_AB_MERGE_C R90, R127, R90, RZ ;  /* 0x0000005a7f5a723e */ /* 0x000fe400048070ff */
[----:B------:R-:W-:Y:S01]  /*37a10*/  F2FP.SATFINITE.E4M3.F32.PACK_AB_MERGE_C R69, R72, R63, R67 ;  /* 0x0000003f4845723e */ /* 0x000fe20004807043 */
[----:B------:R-:W-:Y:S01]  /*37a20*/  IMAD.MOV.U32 R63, RZ, RZ, R71 ;  /* 0x000000ffff3f7224 */ /* 0x000fe200078e0047 */
[----:B------:R-:W-:Y:S01]  /*37a30*/  F2FP.SATFINITE.E4M3.F32.PACK_AB_MERGE_C R62, R60, R89, R120 ;  /* 0x000000593c3e723e */ /* 0x000fe20004807078 */
[----:B------:R-:W-:Y:S01]  /*37a40*/  IMAD.MOV.U32 R60, RZ, RZ, R92 ;  /* 0x000000ffff3c7224 */ /* 0x000fe200078e005c */
[----:B------:R-:W-:Y:S01]  /*37a50*/  F2FP.SATFINITE.E4M3.F32.PACK_AB_MERGE_C R61, R64, R61, R65 ;  /* 0x0000003d403d723e */ /* 0x000fe20004807041 */
[----:B------:R-:W-:Y:S01]  /*37a60*/  IMAD.MOV.U32 R71, RZ, RZ, R75 ;  /* 0x000000ffff477224 */ /* 0x000fe200078e004b */
[----:B------:R-:W-:-:S02]  /*37a70*/  F2FP.SATFINITE.E4M3.F32.PACK_AB_MERGE_C R68, R94, R93, R122 ;  /* 0x0000005d5e44723e */ /* 0x000fc4000480707a */
[----:B------:R-:W-:-:S07]  /*37a80*/  F2FP.SATFINITE.E4M3.F32.PACK_AB_MERGE_C R70, R87, R66, R90 ;  /* 0x000000425746723e */ /* 0x000fce000480705a */
.L_x_4825:
[----:B------:R-:W-:Y:S05]  /*37a90*/  BSYNC B3 ;  /* 0x0000000000037941 */ /* 0x000fea0003800000 */
.L_x_4824:
[C---:B------:R-:W-:Y:S02]  /*37aa0*/  R2UR UR4, R40.reuse ;  /* 0x00000000280472ca */ /* 0x040fe400000e0000 */
[C---:B------:R-:W-:Y:S02]  /*37ab0*/  R2UR UR5, R41.reuse ;  /* 0x00000000290572ca */ /* 0x040fe400000e0000 */
[----:B------:R-:W-:Y:S02]  /*37ac0*/  @!P1 R2UR UR6, R40 ;  /* 0x00000000280692ca */ /* 0x000fe400000e0000 */
[----:B------:R-:W-:Y:S02]  /*37ad0*/  @!P1 R2UR UR7, R41 ;  /* 0x00000000290792ca */ /* 0x000fe400000e0000 */
[----:B------:R-:W-:Y:S02]  /*37ae0*/  SHF.R.S32.HI R83, RZ, 0x1f, R83 ;  /* 0x0000001fff537819 */ /* 0x000fe40000011453 */
[----:B------:R-:W-:-:S02]  /*37af0*/  @!P1 SHF.R.S32.HI R64, RZ, 0x1f, R81 ;  /* 0x0000001fff409819 */ /* 0x000fc40000011451 */
[CC--:B------:R-:W-:Y:S02]  /*37b00*/  IADD3.X R81, R101.reuse, R119.reuse, R83, P2, P3 ;  /* 0x0000007765517210 */ /* 0x0c0fe400017e6453 */
[----:B------:R-:W-:-:S03]  /*37b10*/  @!P1 IADD3.X R117, R101, R119, R64, P4, P5 ;  /* 0x0000007765759210 */ /* 0x000fc600027ea440 */
[----:B-----5:R0:W-:Y:S04]  /*37b20*/  ST.E.128 desc[UR4][R80.64], R60 ;  /* 0x0000003c50007985 */ /* 0x0201e8000c101d04 */
[----:B------:R0:W-:Y:S02]  /*37b30*/  @!P1 ST.E.128 desc[UR6][R116.64], R68 ;  /* 0x0000004474009985 */ /* 0x0001e4000c101d06 */
.L_x_4815:
[----:B------:R-:W-:Y:S05]  /*37b40*/  BSYNC B2 ;  /* 0x0000000000027941 */ /* 0x000fea0003800000 */
.L_x_4814:
[----:B------:R-:W-:Y:S02]  /*37b50*/  R2UR UR4, R40 ;  /* 0x00000000280472ca */ /* 0x000fe400000e0000 */
[----:B------:R-:W-:-:S13]  /*37b60*/  R2UR UR5, R41 ;  /* 0x00000000290572ca */ /* 0x000fda00000e0000 */
[----:B0-----:R-:W2:Y:S01]  /*37b70*/  LD.E R61, desc[UR4][R112.64+0xc] ;  /* 0x00000c04703d7980 */ /* 0x001ea2000c101900 */
[----:B------:R-:W-:Y:S01]  /*37b80*/  LEA.HI.SX32 R107, R107, 0x80, 0x1f ;  /* 0x000000806b6b7811 */ /* 0x000fe200078ffaff */
[----:B------:R-:W-:Y:S01]  /*37b90*/  IMAD R64, R115, R98, RZ ;  /* 0x0000006273407224 */ /* 0x000fe200078e02ff */
[----:B------:R-:W-:-:S05]  /*37ba0*/  SHF.R.S32.HI R63, RZ, 0x1f, R98 ;  /* 0x0000001fff3f7819 */ /* 0x000fca0000011462 */
[----:B------:R-:W-:Y:S01]  /*37bb0*/  IMAD R115, R114, R63, R64 ;  /* 0x0000003f72737224 */ /* 0x000fe200078e0240 */
[----:B------:R-:W-:Y:S01]  /*37bc0*/  SHF.R.S32.HI R63, RZ, 0x1f, R107 ;  /* 0x0000001fff3f7819 */ /* 0x000fe2000001146b */
[----:B--2---:R-:W-:-:S05]  /*37bd0*/  IMAD R61, R98, -0xa0, R61 ;  /* 0xffffff60623d7824 */ /* 0x004fca00078e023d */
[----:B------:R-:W-:Y:S01]  /*37be0*/  VIMNMX R62, R61, 0xa0, PT ;  /* 0x000000a03d3e7848 */ /* 0x000fe20003fe0100 */
[----:B------:R-:W-:-:S03]  /*37bf0*/  IMAD.WIDE.U32 R60, R114, R98, RZ ;  /* 0x00000062723c7225 */ /* 0x000fc600078e00ff */
[----:B------:R-:W-:Y:S01]  /*37c00*/  ISETP.GE.AND P1, PT, R107, R62, PT ;  /* 0x0000003e6b00720c */ /* 0x000fe20003f26270 */
[----:B------:R-:W-:Y:S02]  /*37c10*/  IMAD R62, R103, R107, RZ ;  /* 0x0000006b673e7224 */ /* 0x000fe400078e02ff */
[----:B------:R-:W-:Y:S02]  /*37c20*/  IMAD.IADD R61, R61, 0x1, R115 ;  /* 0x000000013d3d7824 */ /* 0x000fe400078e0273 */
[C---:B------:R-:W-:Y:S02]  /*37c30*/  IMAD R63, R102.reuse, R63, R62 ;  /* 0x0000003f663f7224 */ /* 0x040fe400078e023e */
[----:B------:R-:W-:-:S06]  /*37c40*/  IMAD.WIDE.U32 R102, R102, R107, R60 ;  /* 0x0000006b66667225 */ /* 0x000fcc00078e003c */
[----:B------:R-:W-:Y:S05]  /*37c50*/  @P1 BRA `(.L_x_4783) ;  /* 0x00000048004c1947 */ /* 0x000fea0003800000 */
[----:B------:R-:W-:Y:S02]  /*37c60*/  R2UR UR4, R40 ;  /* 0x00000000280472ca */ /* 0x000fe400000e0000 */
[----:B------:R-:W-:-:S13]  /*37c70*/  R2UR UR5, R41 ;  /* 0x00000000290572ca */ /* 0x000fda00000e0000 */
[----:B-----5:R-:W2:Y:S01]  /*37c80*/  LD.E.U8 R60, desc[UR4][R110.64] ;  /* 0x000000046e3c7980 */ /* 0x020ea2000c101100 */
[----:B------:R-:W-:Y:S01]  /*37c90*/  BSSY B2, `(.L_x_4826) ;  /* 0x0000141000027945 */ /* 0x000fe20003800000 */
[----:B------:R-:W-:Y:S01]  /*37ca0*/  IMAD.IADD R69, R103, 0x1, R63 ;  /* 0x0000000167457824 */ /* 0x000fe200078e023f */
[----:B--2---:R-:W-:-:S04]  /*37cb0*/  LOP3.LUT R60, R60, 0x1, RZ, 0xc0, !PT ;  /* 0x000000013c3c7812 */ /* 0x004fc800078ec0ff */
[----:B------:R-:W-:-:S13]  /*37cc0*/  ISETP.NE.U32.AND P1, PT, R60, 0x1, PT ;  /* 0x000000013c00780c */ /* 0x000fda0003f25070 */
[----:B------:R-:W-:Y:S05]  /*37cd0*/  @P1 BRA `(.L_x_4827) ;  /* 0x0000001000f01947 */ /* 0x000fea0003800000 */
[----:B------:R-:W-:Y:S02]  /*37ce0*/  R2UR UR4, R40 ;  /* 0x00000000280472ca */ /* 0x000fe400000e0000 */
[----:B------:R-:W-:-:S13]  /*37cf0*/  R2UR UR5, R41 ;  /* 0x00000000290572ca */ /* 0x000fda00000e0000 */
[----:B------:R-:W2:Y:S01]  /*37d00*/  LD.E R60, desc[UR4][R112.64+0x4] ;  /* 0x00000404703c7980 */ /* 0x000ea2000c101900 */
[----:B------:R-:W-:Y:S01]  /*37d10*/  IMAD.IADD R63, R13, 0x1, -R118 ;  /* 0x000000010d3f7824 */ /* 0x000fe200078e0a76 */
[----:B------:R-:W-:Y:S02]  /*37d20*/  SHF.R.S32.HI R66, RZ, 0x1f, R107 ;  /* 0x0000001fff427819 */ /* 0x000fe4000001146b */
[-C--:B------:R-:W-:Y:S02]  /*37d30*/  LEA.HI R65, R107, R107.reuse, RZ, 0x1 ;  /* 0x0000006b6b417211 */ /* 0x080fe400078f08ff */
[----:B------:R-:W-:Y:S02]  /*37d40*/  LEA.HI R67, R66, R107, RZ, 0x3 ;  /* 0x0000006b42437211 */ /* 0x000fe400078f18ff */
[C---:B------:R-:W-:Y:S01]  /*37d50*/  LOP3.LUT R66, R65.reuse, 0x3fffffe, RZ, 0xc0, !PT ;  /* 0x03fffffe41427812 */ /* 0x040fe200078ec0ff */
[----:B------:R-:W-:Y:S01]  /*37d60*/  IMAD.SHL.U32 R65, R65, 0x40, RZ ;  /* 0x0000004041417824 */ /* 0x000fe200078e00ff */
[----:B------:R-:W-:Y:S01]  /*37d70*/  R2UR UR6, R40 ;  /* 0x00000000280672ca */ /* 0x000fe200000e0000 */
[----:B------:R-:W-:Y:S01]  /*37d80*/  IMAD.SHL.U32 R67, R67, 0x40, RZ ;  /* 0x0000004043437824 */ /* 0x000fe200078e00ff */
[----:B------:R-:W-:Y:S01]  /*37d90*/  R2UR UR7, R41 ;  /* 0x00000000290772ca */ /* 0x000fe200000e0000 */
[----:B------:R-:W-:Y:S01]  /*37da0*/  IMAD.IADD R66, R107, 0x1, -R66 ;  /* 0x000000016b427824 */ /* 0x000fe200078e0a42 */
[----:B------:R-:W-:-:S02]  /*37db0*/  LOP3.LUT R65, R65, 0x180, RZ, 0xc0, !PT ;  /* 0x0000018041417812 */ /* 0x000fc400078ec0ff */
[----:B------:R-:W-:-:S05]  /*37dc0*/  LOP3.LUT R67, R67, 0xfffffe00, RZ, 0xc0, !PT ;  /* 0xfffffe0043437812 */ /* 0x000fca00078ec0ff */
        /* <DEDUP_REMOVED lines=14> */
[----:B------:R-:W-:-:S02]  /*37eb0*/  SHF.R.U32.HI R63, RZ, 0x3, R65 ;  /* 0x00000003ff3f7819 */ /* 0x000fc40000011641 */
[----:B------:R-:W-:Y:S02]  /*37ec0*/  LEA.HI.SX32 R64, R64, R73, 0x1b ;  /* 0x0000004940407211 */ /* 0x000fe400078fdaff */
[----:B------:R-:W-:Y:S02]  /*37ed0*/  SHF.R.S32.HI R61, RZ, 0x6, R60 ;  /* 0x00000006ff3d7819 */ /* 0x000fe4000001143c */
[----:B------:R-:W-:Y:S02]  /*37ee0*/  SHF.R.S32.HI R71, RZ, 0x1f, R64 ;  /* 0x0000001fff477819 */ /* 0x000fe40000011440 */
[----:B------:R-:W-:Y:S01]  /*37ef0*/  LOP3.LUT R62, R65, 0x30, R62, 0xf8, !PT ;  /* 0x00000030413e7812 */ /* 0x000fe200078ef83e */
[----:B------:R-:W-:Y:S01]  /*37f00*/  IMAD R61, R61, 0x2800, R66 ;  /* 0x000028003d3d7824 */ /* 0x000fe200078e0242 */
[----:B------:R-:W-:Y:S01]  /*37f10*/  LEA.HI R67, R71, R64, RZ, 0x2 ;  /* 0x0000004047437211 */ /* 0x000fe200078f10ff */
[----:B------:R-:W-:Y:S01]  /*37f20*/  IMAD.SHL.U32 R71, R64, 0x10, RZ ;  /* 0x0000001040477824 */ /* 0x000fe200078e00ff */
[----:B------:R-:W-:-:S02]  /*37f30*/  LOP3.LUT R62, R62, R63, RZ, 0x3c, !PT ;  /* 0x0000003f3e3e7212 */ /* 0x000fc400078e3cff */
[----:B------:R-:W-:Y:S02]  /*37f40*/  SHF.R.S32.HI R67, RZ, 0x2, R67 ;  /* 0x00000002ff437819 */ /* 0x000fe40000011443 */
[----:B------:R-:W-:Y:S01]  /*37f50*/  LOP3.LUT R60, R65, 0x30, R71, 0xf8, !PT ;  /* 0x00000030413c7812 */ /* 0x000fe200078ef847 */
[----:B------:R-:W-:Y:S02]  /*37f60*/  IMAD.IADD R61, R61, 0x1, R62 ;  /* 0x000000013d3d7824 */ /* 0x000fe400078e023e */
[----:B------:R-:W-:Y:S01]  /*37f70*/  IMAD R67, R67, 0x2800, R66 ;  /* 0x0000280043437824 */ /* 0x000fe200078e0242 */
[----:B------:R-:W-:-:S05]  /*37f80*/  LOP3.LUT R60, R60, R63, RZ, 0x3c, !PT ;  /* 0x0000003f3c3c7212 */ /* 0x000fca00078e3cff */
[----:B------:R-:W-:Y:S01]  /*37f90*/  IMAD.IADD R67, R67, 0x1, R60 ;  /* 0x0000000143437824 */ /* 0x000fe200078e023c */
[----:B------:R-:W-:-:S04]  /*37fa0*/  IADD3 R60, P1, P2, R108, R61, R37 ;  /* 0x0000003d6c3c7210 */ /* 0x000fc80007a3e025 */
[----:B------:R-:W-:Y:S02]  /*37fb0*/  IADD3.X R61, R109, RZ, R99, P1, P2 ;  /* 0x000000ff6d3d7210 */ /* 0x000fe40000fe4463 */
[----:B------:R-:W-:Y:S02]  /*37fc0*/  ISETP.GE.AND P2, PT, R105, R68, PT ;  /* 0x000000446900720c */ /* 0x000fe40003f46270 */
[----:B------:R-:W-:Y:S01]  /*37fd0*/  IADD3 R64, P3, P4, R108, R67, R37 ;  /* 0x000000436c407210 */ /* 0x000fe20007c7e025 */
[----:B------:R-:W-:Y:S01]  /*37fe0*/  IMAD.SHL.U32 R73, R73, 0x10, RZ ;  /* 0x0000001049497824 */ /* 0x000fe200078e00ff */
[----:B------:R-:W5:Y:S02]  /*37ff0*/  LD.E.128 R60, desc[UR4][R60.64] ;  /* 0x000000043c3c7980 */ /* 0x000f64000c101d00 */
[----:B------:R-:W-:Y:S02]  /*38000*/  IADD3.X R65, R109, RZ, R99, P3, P4 ;  /* 0x000000ff6d417210 */ /* 0x000fe40001fe8463 */
[----:B------:R-:W-:-:S04]  /*38010*/  ISETP.GE.AND P1, PT, R71, R13, PT ;  /* 0x0000000d4700720c */ /* 0x000fc80003f26270 */
[----:B------:R-:W5:Y:S01]  /*38020*/  LD.E.128 R64, desc[UR6][R64.64] ;  /* 0x0000000640407980 */ /* 0x000f62000c101d00 */
[----:B------:R-:W-:Y:S01]  /*38030*/  SHF.R.S32.HI R68, RZ, 0x1f, R73 ;  /* 0x0000001fff447819 */ /* 0x000fe20000011449 */
[----:B------:R-:W-:Y:S07]  /*38040*/  @P2 BRA `(.L_x_4829) ;  /* 0x0000000c00e42947 */ /* 0x000fee0003800000 */
[----:B-----5:R-:W-:Y:S01]  /*38050*/  IMAD.MOV.U32 R70, RZ, RZ, R65 ;  /* 0x000000ffff467224 */ /* 0x020fe200078e0041 */
[----:B------:R-:W-:Y:S01]  /*38060*/  SHF.R.U32.HI R75, RZ, 0x8, R49 ;  /* 0x00000008ff4b7819 */ /* 0x000fe20000011631 */
[----:B------:R-:W-:Y:S01]  /*38070*/  IMAD.MOV.U32 R65, RZ, RZ, R63 ;  /* 0x000000ffff417224 */ /* 0x000fe200078e003f */
[----:B------:R-:W-:Y:S01]  /*38080*/  SHF.R.U32.HI R63, RZ, 0x8, R48 ;  /* 0x00000008ff3f7819 */ /* 0x000fe20000011630 */
[----:B------:R-:W-:Y:S01]  /*38090*/  IMAD.MOV.U32 R72, RZ, RZ, R67 ;  /* 0x000000ffff487224 */ /* 0x000fe200078e0043 */
        /* <DEDUP_REMOVED lines=18> */
[----:B------:R-:W-:Y:S02]  /*381c0*/  SHF.R.U32.HI R75, RZ, 0x8, R31 ;  /* 0x00000008ff4b7819 */ /* 0x000fe4000001161f */
[----:B------:R-:W-:Y:S02]  /*381d0*/  PRMT R81, R67, 0x7604, R84 ;  /* 0x0000760443517816 */ /* 0x000fe40000000054 */
[----:B------:R-:W-:Y:S02]  /*381e0*/  LOP3.LUT R84, R29, 0xff, RZ, 0xc0, !PT ;  /* 0x000000ff1d547812 */ /* 0x000fe400078ec0ff */
[----:B------:R-:W-:-:S02]  /*381f0*/  LOP3.LUT R63, R63, 0xff, RZ, 0xc0, !PT ;  /* 0x000000ff3f3f7812 */ /* 0x000fc400078ec0ff */
[----:B------:R-:W-:Y:S02]  /*38200*/  SHF.R.U32.HI R67, RZ, 0x8, R30 ;  /* 0x00000008ff437819 */ /* 0x000fe4000001161e */
[----:B------:R-:W-:Y:S02]  /*38210*/  LOP3.LUT R88, R31, 0xff, RZ, 0xc0, !PT ;  /* 0x000000ff1f587812 */ /* 0x000fe400078ec0ff */
[----:B------:R-:W-:Y:S02]  /*38220*/  LOP3.LUT R75, R75, 0xff, RZ, 0xc0, !PT ;  /* 0x000000ff4b4b7812 */ /* 0x000fe400078ec0ff */
[----:B------:R-:W-:Y:S02]  /*38230*/  PRMT R84, R63, 0x7604, R84 ;  /* 0x000076043f547816 */ /* 0x000fe40000000054 */
[----:B------:R-:W-:Y:S02]  /*38240*/  LOP3.LUT R86, R30, 0xff, RZ, 0xc0, !PT ;  /* 0x000000ff1e567812 */ /* 0x000fe400078ec0ff */
[----:B------:R-:W-:-:S02]  /*38250*/  LOP3.LUT R67, R67, 0xff, RZ, 0xc0, !PT ;  /* 0x000000ff43437812 */ /* 0x000fc400078ec0ff */
[----:B------:R-:W-:Y:S02]  /*38260*/  SHF.R.U32.HI R63, RZ, 0x10, R48 ;  /* 0x00000010ff3f7819 */ /* 0x000fe40000011630 */
[----:B------:R-:W-:Y:S02]  /*38270*/  PRMT R89, R75, 0x7604, R88 ;  /* 0x000076044b597816 */ /* 0x000fe40000000058 */
[----:B------:R-:W-:Y:S02]  /*38280*/  SHF.R.U32.HI R75, RZ, 0x10, R50 ;  /* 0x00000010ff4b7819 */ /* 0x000fe40000011632 */
[----:B------:R-:W-:Y:S02]  /*38290*/  PRMT R85, R67, 0x7604, R86 ;  /* 0x0000760443557816 */ /* 0x000fe40000000056 */
[----:B------:R-:W-:Y:S02]  /*382a0*/  LOP3.LUT R63, R63, 0xff, RZ, 0xc0, !PT ;  /* 0x000000ff3f3f7812 */ /* 0x000fe400078ec0ff */
[----:B------:R-:W-:-:S02]  /*382b0*/  SHF.R.U32.HI R86, RZ, 0x10, R51 ;  /* 0x00000010ff567819 */ /* 0x000fc40000011633 */
[----:B------:R-:W-:Y:S02]  /*382c0*/  LOP3.LUT R75, R75, 0xff, RZ, 0xc0, !PT ;  /* 0x000000ff4b4b7812 */ /* 0x000fe400078ec0ff */
[----:B------:R-:W-:Y:S02]  /*382d0*/  SHF.R.U32.HI R67, RZ, 0x10, R49 ;  /* 0x00000010ff437819 */ /* 0x000fe40000011631 */
[----:B------:R-:W-:Y:S02]  /*382e0*/  PRMT R63, R63, 0x7054, R74 ;  /* 0x000070543f3f7816 */ /* 0x000fe4000000004a */
[----:B------:R-:W-:Y:S02]  /*382f0*/  LOP3.LUT R74, R86, 0xff, RZ, 0xc0, !PT ;  /* 0x000000ff564a7812 */ /* 0x000fe400078ec0ff */
[----:B------:R-:W-:Y:S02]  /*38300*/  PRMT R75, R75, 0x7054, R82 ;  /* 0x000070544b4b7816 */ /* 0x000fe40000000052 */
[----:B------:R-:W-:-:S02]  /*38310*/  SHF.R.U32.HI R86, RZ, 0x10, R29 ;  /* 0x00000010ff567819 */ /* 0x000fc4000001161d */
[----:B------:R-:W-:Y:S02]  /*38320*/  SHF.R.U32.HI R82, RZ, 0x10, R30 ;  /* 0x00000010ff527819 */ /* 0x000fe4000001161e */
[----:B------:R-:W-:Y:S02]  /*38330*/  LOP3.LUT R67, R67, 0xff, RZ, 0xc0, !PT ;  /* 0x000000ff43437812 */ /* 0x000fe400078ec0ff */
[----:B------:R-:W-:Y:S02]  /*38340*/  PRMT R74, R74, 0x7054, R81 ;  /* 0x000070544a4a7816 */ /* 0x000fe40000000051 */
        /* <DEDUP_REMOVED lines=8> */
[----:B------:R-:W-:-:S02]  /*383d0*/  LOP3.LUT R80, R80, 0xff, RZ, 0xc0, !PT ;  /* 0x000000ff50507812 */ /* 0x000fc400078ec0ff */
[----:B------:R-:W-:Y:S02]  /*383e0*/  SHF.R.U32.HI R86, RZ, 0x10, R31 ;  /* 0x00000010ff567819 */ /* 0x000fe4000001161f */
[----:B------:R-:W-:Y:S02]  /*383f0*/  PRMT R84, R29, 0x654, R84 ;  /* 0x000006541d547816 */ /* 0x000fe40000000054 */
[----:B------:R-:W-:Y:S02]  /*38400*/  PRMT R67, R82, 0x654, R67 ;  /* 0x0000065452437816 */ /* 0x000fe40000000043 */
[----:B------:R-:W-:Y:S02]  /*38410*/  PRMT R83, R80, 0x7054, R83 ;  /* 0x0000705450537816 */ /* 0x000fe40000000053 */
[----:B------:R-:W-:Y:S02]  /*38420*/  LOP3.LUT R50, R75, 0xff000000, R50, 0xf8, !PT ;  /* 0xff0000004b327812 */ /* 0x000fe400078ef832 */
[----:B------:R-:W-:-:S02]  /*38430*/  LOP3.LUT R80, R86, 0xff, RZ, 0xc0, !PT ;  /* 0x000000ff56507812 */ /* 0x000fc400078ec0ff */
[----:B------:R-:W-:Y:S02]  /*38440*/  SHF.R.U32.HI R91, RZ, 0x18, R51 ;  /* 0x00000018ff5b7819 */ /* 0x000fe40000011633 */
[----:B------:R-:W-:Y:S02]  /*38450*/  F2FP.F16.E4M3.UNPACK_B R49, R70 ;  /* 0x00000046ff31723e */ /* 0x000fe400020006ff */
[----:B------:R-:W-:Y:S02]  /*38460*/  F2FP.F16.E4M3.UNPACK_B R75, R84 ;  /* 0x00000054ff4b723e */ /* 0x000fe400020006ff */
[----:B------:R-:W-:Y:S02]  /*38470*/  F2FP.F16.E4M3.UNPACK_B R51, R67 ;  /* 0x00000043ff33723e */ /* 0x000fe400020006ff */
[----:B------:R-:W-:Y:S02]  /*38480*/  LOP3.LUT R81, R63, 0xff000000, R48, 0xf8, !PT ;  /* 0xff0000003f517812 */ /* 0x000fe400078ef830 */
[----:B------:R-:W-:Y:S01]  /*38490*/  PRMT R89, R80, 0x7054, R89 ;  /* 0x0000705450597816 */ /* 0x000fe20000000059 */
[----:B------:R-:W-:Y:S01]  /*384a0*/  HADD2.F32 R80, -RZ, R75.H0_H0 ;  /* 0x2000004bff507230 */ /* 0x000fe20000004100 */
[----:B------:R-:W-:Y:S01]  /*384b0*/  LOP3.LUT R85, R83, 0xff000000, R28, 0xf8, !PT ;  /* 0xff00000053557812 */ /* 0x000fe200078ef81c */
[----:B------:R-:W-:Y:S01]  /*384c0*/  HADD2.F32 R28, -RZ, R49.H0_H0 ;  /* 0x20000031ff1c7230 */ /* 0x000fe20000004100 */
[----:B------:R-:W-:Y:S01]  /*384d0*/  F2FP.F16.E4M3.UNPACK_B R48, R61 ;  /* 0x0000003dff30723e */ /* 0x000fe200020006ff */
[----:B------:R-:W-:Y:S01]  /*384e0*/  HADD2.F32 R63, -RZ, R51.H0_H0 ;  /* 0x20000033ff3f7230 */ /* 0x000fe20000004100 */
[----:B------:R-:W-:Y:S01]  /*384f0*/  SHF.R.U32.HI R88, RZ, 0x18, R31 ;  /* 0x00000018ff587819 */ /* 0x000fe2000001161f */
[----:B------:R-:W-:-:S02]  /*38500*/  HADD2.F32 R49, -RZ, R49.H1_H1 ;  /* 0x30000031ff317230 */ /* 0x000fc40000004100 */
[C---:B------:R-:W-:Y:S01]  /*38510*/  FMUL.FTZ R86, R28.reuse, R80 ;  /* 0x000000501c567220 */ /* 0x040fe20000410000 */
[----:B------:R-:W-:Y:S02]  /*38520*/  HADD2.F32 R29, -RZ, R48.H0_H0 ;  /* 0x20000030ff1d7230 */ /* 0x000fe40000004100 */
[-C--:B------:R-:W-:Y:S01]  /*38530*/  FMUL.FTZ R31, R28, R63.reuse ;  /* 0x0000003f1c1f7220 */ /* 0x080fe20000410000 */
[----:B------:R-:W-:Y:S01]  /*38540*/  F2FP.F16.E4M3.UNPACK_B R70, R70.H1 ;  /* 0x00000046ff46723e */ /* 0x000fe200030006ff */
[----:B------:R-:W-:Y:S01]  /*38550*/  HADD2.F32 R75, -RZ, R75.H1_H1 ;  /* 0x3000004bff4b7230 */ /* 0x000fe20000004100 */
[----:B------:R-:W-:Y:S01]  /*38560*/  F2FP.F16.E4M3.UNPACK_B R84, R84.H1 ;  /* 0x00000054ff54723e */ /* 0x000fe200030006ff */
[C---:B------:R-:W-:Y:S01]  /*38570*/  FFMA.FTZ R28, R29.reuse, R63, -R86 ;  /* 0x0000003f1d1c7223 */ /* 0x040fe20000010856 */
[----:B------:R-:W-:Y:S01]  /*38580*/  F2FP.F16.E4M3.UNPACK_B R67, R67.H1 ;  /* 0x00000043ff43723e */ /* 0x000fe200030006ff */
[----:B------:R-:W-:Y:S01]  /*38590*/  FFMA.FTZ R29, R29, R80, R31 ;  /* 0x000000501d1d7223 */ /* 0x000fe2000001001f */
[----:B------:R-:W-:Y:S01]  /*385a0*/  F2FP.F16.E4M3.UNPACK_B R61, R61.H1 ;  /* 0x0000003dff3d723e */ /* 0x000fe200030006ff */
[----:B------:R-:W-:Y:S01]  /*385b0*/  HADD2.F32 R31, -RZ, R70.H0_H0 ;  /* 0x20000046ff1f7230 */ /* 0x000fe20000004100 */
[----:B------:R-:W-:Y:S01]  /*385c0*/  PRMT R82, R91, 0x654, R74 ;  /* 0x000006545b527816 */ /* 0x000fe2000000004a */
[----:B------:R-:W-:Y:S01]  /*385d0*/  HADD2.F32 R80, -RZ, R84.H0_H0 ;  /* 0x20000054ff507230 */ /* 0x000fe20000004100 */
[----:B------:R-:W-:Y:S01]  /*385e0*/  PRMT R89, R88, 0x654, R89 ;  /* 0x0000065458597816 */ /* 0x000fe20000000059 */
[----:B------:R-:W-:Y:S01]  /*385f0*/  HADD2.F32 R74, -RZ, R67.H0_H0 ;  /* 0x20000043ff4a7230 */ /* 0x000fe20000004100 */
[----:B------:R-:W-:Y:S01]  /*38600*/  LOP3.LUT R30, R87, 0xff000000, R30, 0xf8, !PT ;  /* 0xff000000571e7812 */ /* 0x000fe200078ef81e */
[----:B------:R-:W-:-:S02]  /*38610*/  HADD2.F32 R63, -RZ, R51.H1_H1 ;  /* 0x30000033ff3f7230 */ /* 0x000fc40000004100 */
[C---:B------:R-:W-:Y:S01]  /*38620*/  FMUL.FTZ R88, R31.reuse, R80 ;  /* 0x000000501f587220 */ /* 0x040fe20000410000 */
[----:B------:R-:W-:Y:S02]  /*38630*/  HADD2.F32 R51, -RZ, R61.H0_H0 ;  /* 0x2000003dff337230 */ /* 0x000fe40000004100 */
[-C--:B------:R-:W-:Y:S01]  /*38640*/  FMUL.FTZ R87, R31, R74.reuse ;  /* 0x0000004a1f577220 */ /* 0x080fe20000410000 */
[----:B------:R-:W-:Y:S02]  /*38650*/  HADD2.F32 R48, -RZ, R48.H1_H1 ;  /* 0x30000030ff307230 */ /* 0x000fe40000004100 */
[C---:B------:R-:W-:Y:S01]  /*38660*/  FMUL.FTZ R83, R49.reuse, R75 ;  /* 0x0000004b31537220 */ /* 0x040fe20000410000 */
[-C--:B------:R-:W-:Y:S01]  /*38670*/  FMUL.FTZ R86, R49, R63.reuse ;  /* 0x0000003f31567220 */ /* 0x080fe20000410000 */
        /* <DEDUP_REMOVED lines=22> */
[----:B------:R-:W-:Y:S01]  /*387e0*/  F2FP.F16.E4M3.UNPACK_B R65, R65.H1 ;  /* 0x00000041ff41723e */ /* 0x000fe200030006ff */
[C---:B------:R-:W-:Y:S01]  /*387f0*/  FFMA.FTZ R70, R61.reuse, R80, -R90 ;  /* 0x000000503d467223 */ /* 0x040fe2000001085a */
[----:B------:R-:W-:Y:S01]  /*38800*/  FFMA.FTZ R92, R61, R86, R91 ;  /* 0x000000563d5c7223 */ /* 0x000fe2000001005b */
[C---:B------:R-:W-:Y:S01]  /*38810*/  FFMA.FTZ R61, R63.reuse, R84, -R94 ;  /* 0x000000543f3d7223 */ /* 0x040fe2000001085e */
[----:B------:R-:W-:Y:S01]  /*38820*/  FFMA.FTZ R63, R63, R88, R75 ;  /* 0x000000583f3f7223 */ /* 0x000fe2000001004b */
[----:B------:R-:W-:Y:S01]  /*38830*/  HADD2.F32 R75, -RZ, R74.H1_H1 ;  /* 0x3000004aff4b7230 */ /* 0x000fe20000004100 */
[----:B------:R-:W-:Y:S01]  /*38840*/  F2FP.F16.E4M3.UNPACK_B R74, R72.H1 ;  /* 0x00000048ff4a723e */ /* 0x000fe200030006ff */
[----:B------:R-:W-:Y:S01]  /*38850*/  HADD2.F32 R86, -RZ, R87.H1_H1 ;  /* 0x30000057ff567230 */ /* 0x000fe20000004100 */
[----:B------:R-:W-:Y:S01]  /*38860*/  F2FP.SATFINITE.E4M3.F32.PACK_AB_MERGE_C R49, R70, R49, RZ ;  /* 0x000000314631723e */ /* 0x000fe200048070ff */
[----:B------:R-:W-:Y:S01]  /*38870*/  HADD2.F32 R84, -RZ, R83.H1_H1 ;  /* 0x30000053ff547230 */ /* 0x000fe20000004100 */
[----:B------:R-:W-:Y:S01]  /*38880*/  F2FP.SATFINITE.E4M3.F32.PACK_AB_MERGE_C R51, R92, R51, RZ ;  /* 0x000000335c33723e */ /* 0x000fe200048070ff */
[----:B------:R-:W-:-:S02]  /*38890*/  HADD2.F32 R80, -RZ, R74.H0_H0 ;  /* 0x2000004aff507230 */ /* 0x000fc40000004100 */
[C---:B------:R-:W-:Y:S01]  /*388a0*/  FMUL.FTZ R88, R75.reuse, R86 ;  /* 0x000000564b587220 */ /* 0x040fe20000410000 */
[----:B------:R-:W-:Y:S02]  /*388b0*/  HADD2.F32 R87, -RZ, R89.H0_H0 ;  /* 0x20000059ff577230 */ /* 0x000fe40000004100 */
[----:B------:R-:W-:Y:S01]  /*388c0*/  FMUL.FTZ R75, R75, R84 ;  /* 0x000000544b4b7220 */ /* 0x000fe20000410000 */
[----:B------:R-:W-:Y:S01]  /*388d0*/  HADD2.F32 R83, -RZ, R82.H0_H0 ;  /* 0x20000052ff537230 */ /* 0x000fe20000004100 */
[----:B------:R-:W-:Y:S01]  /*388e0*/  F2FP.SATFINITE.E4M3.F32.PACK_AB_MERGE_C R31, R31, R28, R49 ;  /* 0x0000001c1f1f723e */ /* 0x000fe20004807031 */
        /* <DEDUP_REMOVED lines=21> */
[----:B------:R-:W-:Y:S02]  /*38a40*/  HADD2.F32 R67, -RZ, R65.H0_H0 ;  /* 0x20000041ff437230 */ /* 0x000fe40000004100 */
[C---:B------:R-:W-:Y:S01]  /*38a50*/  FMUL.FTZ R80, R75.reuse, R88 ;  /* 0x000000584b507220 */ /* 0x040fe20000410000 */
[----:B------:R-:W-:Y:S02]  /*38a60*/  HADD2.F32 R74, -RZ, R74.H1_H1 ;  /* 0x3000004aff4a7230 */ /* 0x000fe40000004100 */
[-C--:B------:R-:W-:Y:S01]  /*38a70*/  FMUL.FTZ R75, R75, R84.reuse ;  /* 0x000000544b4b7220 */ /* 0x080fe20000410000 */
[----:B------:R-:W-:Y:S01]  /*38a80*/  FFMA.FTZ R120, R72, R89, R90 ;  /* 0x0000005948787223 */ /* 0x000fe2000001005a */
[----:B------:R-:W-:Y:S01]  /*38a90*/  FFMA.FTZ R90, R67, R84, -R80 ;  /* 0x00000054435a7223 */ /* 0x000fe20000010850 */
[----:B------:R-:W-:-:S02]  /*38aa0*/  HADD2.F32 R86, -RZ, R86.H1_H1 ;  /* 0x30000056ff567230 */ /* 0x000fc40000004100 */
[----:B------:R-:W-:Y:S01]  /*38ab0*/  FFMA.FTZ R88, R67, R88, R75 ;  /* 0x0000005843587223 */ /* 0x000fe2000001004b */
[----:B------:R-:W-:Y:S01]  /*38ac0*/  HADD2.F32 R82, -RZ, R82.H1_H1 ;  /* 0x30000052ff527230 */ /* 0x000fe20000004100 */
[----:B------:R-:W-:Y:S01]  /*38ad0*/  F2FP.F16.E4M3.UNPACK_B R67, R64 ;  /* 0x00000040ff43723e */ /* 0x000fe200020006ff */
[----:B------:R-:W-:Y:S01]  /*38ae0*/  HADD2.F32 R65, -RZ, R65.H1_H1 ;  /* 0x30000041ff417230 */ /* 0x000fe20000004100 */
[----:B------:R-:W-:Y:S01]  /*38af0*/  F2FP.F16.E4M3.UNPACK_B R85, R85 ;  /* 0x00000055ff55723e */ /* 0x000fe200020006ff */
[----:B------:R-:W-:Y:S01]  /*38b00*/  FFMA.FTZ R119, R72, R83, -R87 ;  /* 0x0000005348777223 */ /* 0x000fe20000010857 */
[----:B------:R-:W-:Y:S01]  /*38b10*/  F2FP.F16.E4M3.UNPACK_B R81, R81 ;  /* 0x00000051ff51723e */ /* 0x000fe200020006ff */
[C---:B------:R-:W-:Y:S01]  /*38b20*/  FMUL.FTZ R64, R74.reuse, R86 ;  /* 0x000000564a407220 */ /* 0x040fe20000410000 */
[----:B------:R-:W-:Y:S01]  /*38b30*/  F2FP.F16.E4M3.UNPACK_B R60, R60 ;  /* 0x0000003cff3c723e */ /* 0x000fe200020006ff */
[----:B------:R-:W-:Y:S02]  /*38b40*/  HADD2.F32 R72, -RZ, R67.H0_H0 ;  /* 0x20000043ff487230 */ /* 0x000fe40000004100 */
[----:B------:R-:W-:Y:S01]  /*38b50*/  FMUL.FTZ R87, R74, R82 ;  /* 0x000000524a577220 */ /* 0x000fe20000410000 */
        /* <DEDUP_REMOVED lines=12> */
[----:B------:R-:W-:Y:S01]  /*38c20*/  F2FP.F16.E4M3.UNPACK_B R65, R66.H1 ;  /* 0x00000042ff41723e */ /* 0x000fe200030006ff */
[----:B------:R-:W-:Y:S01]  /*38c30*/  HADD2.F32 R60, -RZ, R60.H1_H1 ;  /* 0x3000003cff3c7230 */ /* 0x000fe20000004100 */
[----:B------:R-:W-:Y:S01]  /*38c40*/  F2FP.F16.E4M3.UNPACK_B R75, R30.H1 ;  /* 0x0000001eff4b723e */ /* 0x000fe200030006ff */
[C---:B------:R-:W-:Y:S01]  /*38c50*/  FMUL.FTZ R87, R67.reuse, R85 ;  /* 0x0000005543577220 */ /* 0x040fe20000410000 */
[----:B------:R-:W-:Y:S01]  /*38c60*/  F2FP.F16.E4M3.UNPACK_B R72, R50.H1 ;  /* 0x00000032ff48723e */ /* 0x000fe200030006ff */
[----:B------:R-:W-:Y:S01]  /*38c70*/  FMUL.FTZ R89, R67, R81 ;  /* 0x0000005143597220 */ /* 0x000fe20000410000 */
[----:B------:R-:W-:Y:S01]  /*38c80*/  F2FP.F16.E4M3.UNPACK_B R64, R62.H1 ;  /* 0x0000003eff40723e */ /* 0x000fe200030006ff */
[----:B------:R-:W-:-:S02]  /*38c90*/  HADD2.F32 R67, -RZ, R65.H0_H0 ;  /* 0x20000041ff437230 */ /* 0x000fc40000004100 */
[C---:B------:R-:W-:Y:S01]  /*38ca0*/  FFMA.FTZ R87, R60.reuse, R81, -R87 ;  /* 0x000000513c577223 */ /* 0x040fe20000010857 */
[----:B------:R-:W-:Y:S02]  /*38cb0*/  HADD2.F32 R80, -RZ, R75.H0_H0 ;  /* 0x2000004bff507230 */ /* 0x000fe40000004100 */
[----:B------:R-:W-:Y:S01]  /*38cc0*/  FFMA.FTZ R84, R60, R85, R89 ;  /* 0x000000553c547223 */ /* 0x000fe20000010059 */
[----:B------:R-:W-:Y:S01]  /*38cd0*/  HADD2.F32 R74, -RZ, R72.H0_H0 ;  /* 0x20000048ff4a7230 */ /* 0x000fe20000004100 */
        /* <DEDUP_REMOVED lines=10> */
[C---:B------:R-:W-:Y:S01]  /*38d80*/  FMUL.FTZ R86, R65.reuse, R72 ;  /* 0x0000004841567220 */ /* 0x040fe20000410000 */
[----:B------:R-:W-:Y:S01]  /*38d90*/  FFMA.FTZ R80, R60, R80, R67 ;  /* 0x000000503c507223 */ /* 0x000fe20000010043 */
[-C--:B------:R-:W-:Y:S01]  /*38da0*/  FMUL.FTZ R81, R65, R75.reuse ;  /* 0x0000004b41517220 */ /* 0x080fe20000410000 */
[----:B------:R-:W-:Y:S01]  /*38db0*/  F2FP.F16.E4M3.UNPACK_B R60, R50 ;  /* 0x00000032ff3c723e */ /* 0x000fe200020006ff */
[C---:B------:R-:W-:Y:S01]  /*38dc0*/  FFMA.FTZ R115, R64.reuse, R75, R86 ;  /* 0x0000004b40737223 */ /* 0x040fe20000010056 */
[----:B------:R-:W-:Y:S02]  /*38dd0*/  HADD2.F32 R50, -RZ, R66.H0_H0 ;  /* 0x20000042ff327230 */ /* 0x000fe40000004100 */
[----:B------:R-:W-:Y:S01]  /*38de0*/  FFMA.FTZ R95, R64, R72, -R81 ;  /* 0x00000048405f7223 */ /* 0x000fe20000010851 */
[----:B------:R-:W-:Y:S01]  /*38df0*/  F2FP.F16.E4M3.UNPACK_B R62, R62 ;  /* 0x0000003eff3e723e */ /* 0x000fe200020006ff */
[----:B------:R-:W-:Y:S01]  /*38e00*/  HADD2.F32 R75, -RZ, R30.H0_H0 ;  /* 0x2000001eff4b7230 */ /* 0x000fe20000004100 */
[----:B------:R-:W-:Y:S01]  /*38e10*/  F2FP.SATFINITE.E4M3.F32.PACK_AB_MERGE_C R116, R119, R116, RZ ;  /* 0x000000747774723e */ /* 0x000fe200048070ff */
[----:B------:R-:W-:Y:S01]  /*38e20*/  HADD2.F32 R66, -RZ, R66.H1_H1 ;  /* 0x30000042ff427230 */ /* 0x000fe20000004100 */
[----:B------:R-:W-:Y:S01]  /*38e30*/  F2FP.SATFINITE.E4M3.F32.PACK_AB_MERGE_C R117, R120, R117, RZ ;  /* 0x000000757875723e */ /* 0x000fe200048070ff */
[----:B------:R-:W-:-:S02]  /*38e40*/  HADD2.F32 R65, -RZ, R60.H0_H0 ;  /* 0x2000003cff417230 */ /* 0x000fc40000004100 */
[----:B------:R-:W-:Y:S01]  /*38e50*/  FMUL.FTZ R85, R50, R75 ;  /* 0x0000004b32557220 */ /* 0x000fe20000410000 */
        /* <DEDUP_REMOVED lines=13> */
[----:B------:R-:W-:Y:S01]  /*38f30*/  F2FP.SATFINITE.E4M3.F32.PACK_AB_MERGE_C R88, R93, R88, RZ ;  /* 0x000000585d58723e */ /* 0x000fe200048070ff */
[----:B------:R-:W-:Y:S01]  /*38f40*/  IMAD.MOV.U32 R61, RZ, RZ, R31 ;  /* 0x000000ffff3d7224 */ /* 0x000fe200078e001f */
[----:B------:R-:W-:-:S02]  /*38f50*/  F2FP.SATFINITE.E4M3.F32.PACK_AB_MERGE_C R74, R95, R74, RZ ;  /* 0x0000004a5f4a723e */ /* 0x000fc400048070ff */
[----:B------:R-:W-:Y:S02]  /*38f60*/  F2FP.SATFINITE.E4M3.F32.PACK_AB_MERGE_C R80, R115, R80, RZ ;  /* 0x000000507350723e */ /* 0x000fe400048070ff */
[----:B------:R-:W-:Y:S01]  /*38f70*/  F2FP.SATFINITE.E4M3.F32.PACK_AB_MERGE_C R67, R114, R63, R117 ;  /* 0x0000003f7243723e */ /* 0x000fe20004807075 */
[----:B------:R-:W-:Y:S01]  /*38f80*/  IMAD.MOV.U32 R63, RZ, RZ, R49 ;  /* 0x000000ffff3f7224 */ /* 0x000fe200078e0031 */
[----:B------:R-:W-:Y:S02]  /*38f90*/  F2FP.SATFINITE.E4M3.F32.PACK_AB_MERGE_C R65, R48, R29, R51 ;  /* 0x0000001d3041723e */ /* 0x000fe40004807033 */
[----:B------:R-:W-:Y:S02]  /*38fa0*/  F2FP.SATFINITE.E4M3.F32.PACK_AB_MERGE_C R60, R87, R82, R90 ;  /* 0x00000052573c723e */ /* 0x000fe4000480705a */
[----:B------:R-:W-:Y:S02]  /*38fb0*/  F2FP.SATFINITE.E4M3.F32.PACK_AB_MERGE_C R64, R84, R83, R88 ;  /* 0x000000535440723e */ /* 0x000fe40004807058 */
[----:B------:R-:W-:-:S02]  /*38fc0*/  F2FP.SATFINITE.E4M3.F32.PACK_AB_MERGE_C R62, R30, R85, R74 ;  /* 0x000000551e3e723e */ /* 0x000fc4000480704a */
[----:B------:R-:W-:-:S07]  /*38fd0*/  F2FP.SATFINITE.E4M3.F32.PACK_AB_MERGE_C R66, R81, R50, R80 ;  /* 0x000000325142723e */ /* 0x000fce0004807050 */
.L_x_4829:
[----:B------:R-:W-:Y:S05]  /*38fe0*/  BSYNC B3 ;  /* 0x0000000000037941 */ /* 0x000fea0003800000 */
.L_x_4828:
        /* <DEDUP_REMOVED lines=11> */
.L_x_4827:
[----:B------:R-:W-:Y:S05]  /*390a0*/  BSYNC B2 ;  /* 0x0000000000027941 */ /* 0x000fea0003800000 */
.L_x_4826:
        /* <DEDUP_REMOVED lines=51> */
[----:B------:R-:W-:-:S03]  /*393e0*/  IADD3.X R29, R109, RZ, R99, P1, P2 ;  /* 0x000000ff6d1d7210 */ /* 0x000fc60000fe4463 */
[----:B------:R-:W-:Y:S01]  /*393f0*/  IMAD.IADD R48, R48, 0x1, R31 ;  /* 0x0000000130307824 */ /* 0x000fe200078e021f */
[----:B------:R-:W-:Y:S01]  /*39400*/  ISETP.GE.AND P2, PT, R65, R60, PT ;  /* 0x0000003c4100720c */ /* 0x000fe20003f46270 */
[----:B------:R-:W-:Y:S01]  /*39410*/  IMAD.SHL.U32 R63, R63, 0x10, RZ ;  /* 0x000000103f3f7824 */ /* 0x000fe200078e00ff */
[----:B------:R-:W5:Y:S02]  /*39420*/  LD.E.128 R28, desc[UR4][R28.64] ;  /* 0x000000041c1c7980 */ /* 0x000f64000c101d00 */
[----:B------:R-:W-:-:S04]  /*39430*/  IADD3 R48, P3, P4, R108, R48, R37 ;  /* 0x000000306c307210 */ /* 0x000fc80007c7e025 */
[----:B------:R-:W-:Y:S02]  /*39440*/  IADD3.X R49, R109, RZ, R99, P3, P4 ;  /* 0x000000ff6d317210 */ /* 0x000fe40001fe8463 */
[----:B------:R-:W-:-:S04]  /*39450*/  ISETP.GE.AND P1, PT, R61, R13, PT ;  /* 0x0000000d3d00720c */ /* 0x000fc80003f26270 */
[----:B------:R-:W5:Y:S01]  /*39460*/  LD.E.128 R48, desc[UR6][R48.64] ;  /* 0x0000000630307980 */ /* 0x000f62000c101d00 */
[----:B------:R-:W-:Y:S01]  /*39470*/  SHF.R.S32.HI R60, RZ, 0x1f, R63 ;  /* 0x0000001fff3c7819 */ /* 0x000fe2000001143f */
[----:B------:R-:W-:Y:S07]  /*39480*/  @P2 BRA `(.L_x_4833) ;  /* 0x0000000c00d82947 */ /* 0x000fee0003800000 */
        /* <DEDUP_REMOVED lines=10> */
[----:B------:R-:W-:Y:S02]  /*39530*/  PRMT R29, R66, 0x7604, R29 ;  /* 0x00007604421d7816 */ /* 0x000fe4000000001d */
[----:B------:R-:W-:Y:S02]  /*39540*/  LOP3.LUT R70, R55, 0xff, RZ, 0xc0, !PT ;  /* 0x000000ff37467812 */ /* 0x000fe400078ec0ff */
[----:B------:R-:W-:Y:S02]  /*39550*/  LOP3.LUT R67, R73, 0xff, RZ, 0xc0, !PT ;  /* 0x000000ff49437812 */ /* 0x000fe400078ec0ff */
[----:B------:R-:W-:Y:S02]  /*39560*/  SHF.R.U32.HI R66, RZ, 0x8, R53 ;  /* 0x00000008ff427819 */ /* 0x000fe40000011635 */
[----:B------:R-:W-:Y:S02]  /*39570*/  LOP3.LUT R51, R54, 0xff, RZ, 0xc0, !PT ;  /* 0x000000ff36337812 */ /* 0x000fe400078ec0ff */
[----:B------:R-:W-:-:S02]  /*39580*/  PRMT R67, R67, 0x7604, R70 ;  /* 0x0000760443437816 */ /* 0x000fc40000000046 */
[----:B------:R-:W-:Y:S02]  /*39590*/  LOP3.LUT R31, R53, 0xff, RZ, 0xc0, !PT ;  /* 0x000000ff351f7812 */ /* 0x000fe400078ec0ff */
[----:B------:R-:W-:Y:S02]  /*395a0*/  LOP3.LUT R66, R66, 0xff, RZ, 0xc0, !PT ;  /* 0x000000ff42427812 */ /* 0x000fe400078ec0ff */
[----:B------:R-:W-:Y:S02]  /*395b0*/  SHF.R.U32.HI R70, RZ, 0x8, R34 ;  /* 0x00000008ff467819 */ /* 0x000fe40000011622 */
[----:B------:R-:W-:Y:S02]  /*395c0*/  SHF.R.U32.HI R73, RZ, 0x8, R33 ;  /* 0x00000008ff497819 */ /* 0x000fe40000011621 */
[----:B------:R-:W-:Y:S02]  /*395d0*/  PRMT R51, R68, 0x7604, R51 ;  /* 0x0000760444337816 */ /* 0x000fe40000000033 */
[----:B------:R-:W-:-:S02]  /*395e0*/  PRMT R31, R66, 0x7604, R31 ;  /* 0x00007604421f7816 */ /* 0x000fc4000000001f */
[----:B------:R-:W-:Y:S02]  /*395f0*/  LOP3.LUT R68, R34, 0xff, RZ, 0xc0, !PT ;  /* 0x000000ff22447812 */ /* 0x000fe400078ec0ff */
[----:B------:R-:W-:Y:S02]  /*39600*/  LOP3.LUT R75, R70, 0xff, RZ, 0xc0, !PT ;  /* 0x000000ff464b7812 */ /* 0x000fe400078ec0ff */
[----:B------:R-:W-:Y:S02]  /*39610*/  LOP3.LUT R66, R33, 0xff, RZ, 0xc0, !PT ;  /* 0x000000ff21427812 */ /* 0x000fe400078ec0ff */
[----:B------:R-:W-:Y:S02]  /*39620*/  LOP3.LUT R73, R73, 0xff, RZ, 0xc0, !PT ;  /* 0x000000ff49497812 */ /* 0x000fe400078ec0ff */
[----:B------:R-:W-:Y:S02]  /*39630*/  PRMT R75, R75, 0x7604, R68 ;  /* 0x000076044b4b7816 */ /* 0x000fe40000000044 */
[----:B------:R-:W-:-:S02]  /*39640*/  PRMT R73, R73, 0x7604, R66 ;  /* 0x0000760449497816 */ /* 0x000fc40000000042 */
[----:B------:R-:W-:Y:S02]  /*39650*/  SHF.R.U32.HI R68, RZ, 0x10, R55 ;  /* 0x00000010ff447819 */ /* 0x000fe40000011637 */
[----:B------:R-:W-:Y:S02]  /*39660*/  SHF.R.U32.HI R66, RZ, 0x10, R53 ;  /* 0x00000010ff427819 */ /* 0x000fe40000011635 */
[----:B------:R-:W-:Y:S01]  /*39670*/  SHF.R.U32.HI R70, RZ, 0x10, R33 ;  /* 0x00000010ff467819 */ /* 0x000fe20000011621 */
[----:B------:R-:W-:Y:S01]  /*39680*/  IMAD.U32 R68, R68, 0x10000, RZ ;  /* 0x0001000044447824 */ /* 0x000fe200078e00ff */
[----:B------:R-:W-:Y:S01]  /*39690*/  LOP3.LUT R29, R29, 0xff0000, R52, 0xf8, !PT ;  /* 0x00ff00001d1d7812 */ /* 0x000fe200078ef834 */
[----:B------:R-:W-:Y:S01]  /*396a0*/  IMAD.U32 R66, R66, 0x10000, RZ ;  /* 0x0001000042427824 */ /* 0x000fe200078e00ff */
[----:B------:R-:W-:Y:S02]  /*396b0*/  SHF.R.U32.HI R72, RZ, 0x8, R32 ;  /* 0x00000008ff487819 */ /* 0x000fe40000011620 */
[----:B------:R-:W-:-:S02]  /*396c0*/  LOP3.LUT R68, R67, 0xff0000, R68, 0xf8, !PT ;  /* 0x00ff000043447812 */ /* 0x000fc400078ef844 */
[----:B------:R-:W-:Y:S01]  /*396d0*/  LOP3.LUT R31, R31, 0xff0000, R66, 0xf8, !PT ;  /* 0x00ff00001f1f7812 */ /* 0x000fe200078ef842 */
[----:B------:R-:W-:Y:S01]  /*396e0*/  IMAD.U32 R66, R70, 0x10000, RZ ;  /* 0x0001000046427824 */ /* 0x000fe200078e00ff */
[----:B------:R-:W-:Y:S02]  /*396f0*/  LOP3.LUT R67, R29, 0xff000000, R52, 0xf8, !PT ;  /* 0xff0000001d437812 */ /* 0x000fe400078ef834 */
[----:B------:R-:W-:Y:S02]  /*39700*/  SHF.R.U32.HI R29, RZ, 0x18, R33 ;  /* 0x00000018ff1d7819 */ /* 0x000fe40000011621 */
[----:B------:R-:W-:Y:S02]  /*39710*/  LOP3.LUT R71, R32, 0xff, RZ, 0xc0, !PT ;  /* 0x000000ff20477812 */ /* 0x000fe400078ec0ff */
[----:B------:R-:W-:Y:S01]  /*39720*/  LOP3.LUT R72, R72, 0xff, RZ, 0xc0, !PT ;  /* 0x000000ff48487812 */ /* 0x000fe200078ec0ff */
[----:B------:R-:W-:Y:S01]  /*39730*/  IMAD.SHL.U32 R29, R29, 0x1000000, RZ ;  /* 0x010000001d1d7824 */ /* 0x000fe200078e00ff */
[----:B------:R-:W-:-:S02]  /*39740*/  SHF.R.U32.HI R70, RZ, 0x18, R53 ;  /* 0x00000018ff467819 */ /* 0x000fc40000011635 */
[----:B------:R-:W-:Y:S02]  /*39750*/  PRMT R71, R72, 0x7604, R71 ;  /* 0x0000760448477816 */ /* 0x000fe40000000047 */
[----:B------:R-:W-:Y:S01]  /*39760*/  SHF.R.U32.HI R81, RZ, 0x8, R35 ;  /* 0x00000008ff517819 */ /* 0x000fe20000011623 */
[----:B------:R-:W-:Y:S01]  /*39770*/  IMAD.SHL.U32 R52, R70, 0x1000000, RZ ;  /* 0x0100000046347824 */ /* 0x000fe200078e00ff */
[----:B------:R-:W-:Y:S02]  /*39780*/  LOP3.LUT R66, R73, 0xff0000, R66, 0xf8, !PT ;  /* 0x00ff000049427812 */ /* 0x000fe400078ef842 */
[----:B------:R-:W-:Y:S02]  /*39790*/  LOP3.LUT R51, R51, 0xff0000, R54, 0xf8, !PT ;  /* 0x00ff000033337812 */ /* 0x000fe400078ef836 */
[----:B------:R-:W-:Y:S02]  /*397a0*/  LOP3.LUT R72, R35, 0xff, RZ, 0xc0, !PT ;  /* 0x000000ff23487812 */ /* 0x000fe400078ec0ff */
[----:B------:R-:W-:-:S02]  /*397b0*/  LOP3.LUT R81, R81, 0xff, RZ, 0xc0, !PT ;  /* 0x000000ff51517812 */ /* 0x000fc400078ec0ff */
[----:B------:R-:W-:Y:S02]  /*397c0*/  LOP3.LUT R71, R71, 0xff0000, R32, 0xf8, !PT ;  /* 0x00ff000047477812 */ /* 0x000fe400078ef820 */
[----:B------:R-:W-:Y:S02]  /*397d0*/  LOP3.LUT R54, R51, 0xff000000, R54, 0xf8, !PT ;  /* 0xff00000033367812 */ /* 0x000fe400078ef836 */
[----:B------:R-:W-:Y:S02]  /*397e0*/  LOP3.LUT R66, R66, R29, RZ, 0xfc, !PT ;  /* 0x0000001d42427212 */ /* 0x000fe400078efcff */
[----:B------:R-:W-:Y:S02]  /*397f0*/  LOP3.LUT R51, R31, R52, RZ, 0xfc, !PT ;  /* 0x000000341f337212 */ /* 0x000fe400078efcff */
[----:B------:R-:W-:Y:S02]  /*39800*/  PRMT R72, R81, 0x7604, R72 ;  /* 0x0000760451487816 */ /* 0x000fe40000000048 */
[----:B------:R-:W-:-:S02]  /*39810*/  SHF.R.U32.HI R53, RZ, 0x18, R55 ;  /* 0x00000018ff357819 */ /* 0x000fc40000011637 */
[----:B------:R-:W-:Y:S02]  /*39820*/  LOP3.LUT R73, R71, 0xff000000, R32, 0xf8, !PT ;  /* 0xff00000047497812 */ /* 0x000fe400078ef820 */
[--C-:B------:R-:W-:Y:S01]  /*39830*/  SHF.R.U32.HI R81, RZ, 0x10, R35.reuse ;  /* 0x00000010ff517819 */ /* 0x100fe20000011623 */
[----:B------:R-:W-:Y:S01]  /*39840*/  IMAD.SHL.U32 R53, R53, 0x1000000, RZ ;  /* 0x0100000035357824 */ /* 0x000fe200078e00ff */
[----:B------:R-:W-:Y:S02]  /*39850*/  SHF.R.U32.HI R71, RZ, 0x18, R35 ;  /* 0x00000018ff477819 */ /* 0x000fe40000011623 */
[----:B------:R-:W-:Y:S01]  /*39860*/  F2FP.F16.E4M3.UNPACK_B R33, R64 ;  /* 0x00000040ff21723e */ /* 0x000fe200020006ff */
[----:B------:R-:W-:Y:S01]  /*39870*/  IMAD.U32 R81, R81, 0x10000, RZ ;  /* 0x0001000051517824 */ /* 0x000fe200078e00ff */
[----:B------:R-:W-:Y:S01]  /*39880*/  F2FP.F16.E4M3.UNPACK_B R55, R66 ;  /* 0x00000042ff37723e */ /* 0x000fe200020006ff */
[----:B------:R-:W-:Y:S01]  /*39890*/  IMAD.SHL.U32 R71, R71, 0x1000000, RZ ;  /* 0x0100000047477824 */ /* 0x000fe200078e00ff */
[-C--:B------:R-:W-:Y:S01]  /*398a0*/  F2FP.F16.E4M3.UNPACK_B R35, R51.reuse ;  /* 0x00000033ff23723e */ /* 0x080fe200020006ff */
[----:B------:R-:W-:Y:S01]  /*398b0*/  HADD2.F32 R29, -RZ, R33.H0_H0 ;  /* 0x20000021ff1d7230 */ /* 0x000fe20000004100 */
[----:B------:R-:W-:Y:S01]  /*398c0*/  F2FP.F16.E4M3.UNPACK_B R32, R62 ;  /* 0x0000003eff20723e */ /* 0x000fe200020006ff */
[----:B------:R-:W-:Y:S01]  /*398d0*/  HADD2.F32 R70, -RZ, R55.H0_H0 ;  /* 0x20000037ff467230 */ /* 0x000fe20000004100 */
[--C-:B------:R-:W-:Y:S01]  /*398e0*/  LOP3.LUT R75, R75, 0xff0000, R34.reuse, 0xf8, !PT ;  /* 0x00ff00004b4b7812 */ /* 0x100fe200078ef822 */
[----:B------:R-:W-:Y:S01]  /*398f0*/  HADD2.F32 R52, -RZ, R35.H0_H0 ;  /* 0x20000023ff347230 */ /* 0x000fe20000004100 */
[----:B------:R-:W-:Y:S01]  /*39900*/  LOP3.LUT R72, R72, 0xff0000, R81, 0xf8, !PT ;  /* 0x00ff000048487812 */ /* 0x000fe200078ef851 */
[--C-:B------:R-:W-:Y:S01]  /*39910*/  HADD2.F32 R31, -RZ, R32.reuse.H0_H0 ;  /* 0x20000020ff1f7230 */ /* 0x100fe20000004100 */
[----:B------:R-:W-:Y:S01]  /*39920*/  LOP3.LUT R34, R75, 0xff000000, R34, 0xf8, !PT ;  /* 0xff0000004b227812 */ /* 0x000fe200078ef822 */
[C---:B------:R-:W-:Y:S01]  /*39930*/  FMUL.FTZ R80, R29.reuse, R70 ;  /* 0x000000461d507220 */ /* 0x040fe20000410000 */
[----:B------:R-:W-:Y:S01]  /*39940*/  FMUL.FTZ R75, R29, R52 ;  /* 0x000000341d4b7220 */ /* 0x000fe20000410000 */
[----:B------:R-:W-:Y:S01]  /*39950*/  F2FP.F16.E4M3.UNPACK_B R64, R64.H1 ;  /* 0x00000040ff40723e */ /* 0x000fe200030006ff */
[----:B------:R-:W-:Y:S01]  /*39960*/  HADD2.F32 R33, -RZ, R33.H1_H1 ;  /* 0x30000021ff217230 */ /* 0x000fe20000004100 */
[----:B------:R-:W-:Y:S01]  /*39970*/  F2FP.F16.E4M3.UNPACK_B R66, R66.H1 ;  /* 0x00000042ff42723e */ /* 0x000fe200030006ff */
[C---:B------:R-:W-:Y:S01]  /*39980*/  FFMA.FTZ R29, R31.reuse, R52, -R80 ;  /* 0x000000341f1d7223 */ /* 0x040fe20000010850 */
[----:B------:R-:W-:Y:S01]  /*39990*/  F2FP.F16.E4M3.UNPACK_B R51, R51.H1 ;  /* 0x00000033ff33723e */ /* 0x000fe200030006ff */
[----:B------:R-:W-:Y:S01]  /*399a0*/  FFMA.FTZ R31, R31, R70, R75 ;  /* 0x000000461f1f7223 */ /* 0x000fe2000001004b */
[----:B------:R-:W-:Y:S01]  /*399b0*/  LOP3.LUT R68, R68, R53, RZ, 0xfc, !PT ;  /* 0x0000003544447212 */ /* 0x000fe200078efcff */
[----:B------:R-:W-:Y:S01]  /*399c0*/  HADD2.F32 R70, -RZ, R55.H1_H1 ;  /* 0x30000037ff467230 */ /* 0x000fe20000004100 */
[----:B------:R-:W-:Y:S01]  /*399d0*/  LOP3.LUT R74, R72, R71, RZ, 0xfc, !PT ;  /* 0x00000047484a7212 */ /* 0x000fe200078efcff */
[----:B------:R-:W-:Y:S01]  /*399e0*/  HADD2.F32 R52, -RZ, R32.H1_H1 ;  /* 0x30000020ff347230 */ /* 0x000fe20000004100 */
[----:B------:R-:W-:Y:S01]  /*399f0*/  F2FP.F16.E4M3.UNPACK_B R62, R62.H1 ;  /* 0x0000003eff3e723e */ /* 0x000fe200030006ff */
[----:B------:R-:W-:-:S02]  /*39a00*/  HADD2.F32 R53, -RZ, R35.H1_H1 ;  /* 0x30000023ff357230 */ /* 0x000fc40000004100 */
[C---:B------:R-:W-:Y:S01]  /*39a10*/  FMUL.FTZ R75, R33.reuse, R70 ;  /* 0x00000046214b7220 */ /* 0x040fe20000410000 */
[----:B------:R-:W-:Y:S02]  /*39a20*/  HADD2.F32 R32, -RZ, R64.H0_H0 ;  /* 0x20000040ff207230 */ /* 0x000fe40000004100 */
[----:B------:R-:W-:Y:S02]  /*39a30*/  HADD2.F32 R71, -RZ, R66.H0_H0 ;  /* 0x20000042ff477230 */ /* 0x000fe40000004100 */
[----:B------:R-:W-:Y:S01]  /*39a40*/  FMUL.FTZ R33, R33, R53 ;  /* 0x0000003521217220 */ /* 0x000fe20000410000 */
[----:B------:R-:W-:Y:S02]  /*39a50*/  HADD2.F32 R55, -RZ, R51.H0_H0 ;  /* 0x20000033ff377230 */ /* 0x000fe40000004100 */
[----:B------:R-:W-:Y:S02]  /*39a60*/  HADD2.F32 R35, -RZ, R62.H0_H0 ;  /* 0x2000003eff237230 */ /* 0x000fe40000004100 */
[----:B------:R-:W-:Y:S01]  /*39a70*/  FMUL.FTZ R72, R32, R71 ;  /* 0x0000004720487220 */ /* 0x000fe20000410000 */
[----:B------:R-:W-:-:S02]  /*39a80*/  HADD2.F32 R64, -RZ, R64.H1_H1 ;  /* 0x30000040ff407230 */ /* 0x000fc40000004100 */
[----:B------:R-:W-:Y:S01]  /*39a90*/  FMUL.FTZ R80, R32, R55 ;  /* 0x0000003720507220 */ /* 0x000fe20000410000 */
[C---:B------:R-:W-:Y:S01]  /*39aa0*/  FFMA.FTZ R32, R52.reuse, R53, -R75 ;  /* 0x0000003534207223 */ /* 0x040fe2000001084b */
[----:B------:R-:W-:Y:S01]  /*39ab0*/  FFMA.FTZ R52, R52, R70, R33 ;  /* 0x0000004634347223 */ /* 0x000fe20000010021 */
[C---:B------:R-:W-:Y:S01]  /*39ac0*/  FFMA.FTZ R33, R35.reuse, R55, -R72 ;  /* 0x0000003723217223 */ /* 0x040fe20000010848 */
[----:B------:R-:W-:Y:S01]  /*39ad0*/  FFMA.FTZ R35, R35, R71, R80 ;  /* 0x0000004723237223 */ /* 0x000fe20000010050 */
[----:B------:R-:W-:Y:S01]  /*39ae0*/  F2FP.F16.E4M3.UNPACK_B R55, R65 ;  /* 0x00000041ff37723e */ /* 0x000fe200020006ff */
[----:B------:R-:W-:Y:S01]  /*39af0*/  HADD2.F32 R71, -RZ, R51.H1_H1 ;  /* 0x30000033ff477230 */ /* 0x000fe20000004100 */
[----:B------:R-:W-:Y:S01]  /*39b00*/  F2FP.F16.E4M3.UNPACK_B R80, R74 ;  /* 0x0000004aff50723e */ /* 0x000fe200020006ff */
[----:B------:R-:W-:Y:S01]  /*39b10*/  HADD2.F32 R75, -RZ, R66.H1_H1 ;  /* 0x30000042ff4b7230 */ /* 0x000fe20000004100 */
[----:B------:R-:W-:Y:S01]  /*39b20*/  F2FP.F16.E4M3.UNPACK_B R70, R68 ;  /* 0x00000044ff46723e */ /* 0x000fe200020006ff */
[----:B------:R-:W-:Y:S01]  /*39b30*/  HADD2.F32 R66, -RZ, R55.H0_H0 ;  /* 0x20000037ff427230 */ /* 0x000fe20000004100 */
[----:B------:R-:W-:Y:S01]  /*39b40*/  F2FP.F16.E4M3.UNPACK_B R51, R49 ;  /* 0x00000031ff33723e */ /* 0x000fe200020006ff */
        /* <DEDUP_REMOVED lines=15> */
[----:B------:R-:W-:Y:S01]  /*39c40*/  FFMA.FTZ R87, R53, R81, R66 ;  /* 0x0000005135577223 */ /* 0x000fe20000010042 */
[----:B------:R-:W-:Y:S01]  /*39c50*/  HADD2.F32 R70, -RZ, R70.H1_H1 ;  /* 0x30000046ff467230 */ /* 0x000fe20000004100 */
[----:B------:R-:W-:Y:S01]  /*39c60*/  F2FP.F16.E4M3.UNPACK_B R49, R49.H1 ;  /* 0x00000031ff31723e */ /* 0x000fe200030006ff */
[----:B------:R-:W-:-:S02]  /*39c70*/  HADD2.F32 R62, -RZ, R65.H0_H0 ;  /* 0x20000041ff3e7230 */ /* 0x000fc40000004100 */
[----:B------:R-:W-:Y:S01]  /*39c80*/  FFMA.FTZ R86, R53, R72, -R86 ;  /* 0x0000004835567223 */ /* 0x000fe20000010856 */
[----:B------:R-:W-:Y:S02]  /*39c90*/  HADD2.F32 R66, -RZ, R74.H0_H0 ;  /* 0x2000004aff427230 */ /* 0x000fe40000004100 */
[C---:B------:R-:W-:Y:S01]  /*39ca0*/  FMUL.FTZ R72, R55.reuse, R80 ;  /* 0x0000005037487220 */ /* 0x040fe20000410000 */
[----:B------:R-:W-:Y:S02]  /*39cb0*/  HADD2.F32 R51, -RZ, R51.H1_H1 ;  /* 0x30000033ff337230 */ /* 0x000fe40000004100 */
[----:B------:R-:W-:Y:S01]  /*39cc0*/  FMUL.FTZ R55, R55, R70 ;  /* 0x0000004637377220 */ /* 0x000fe20000410000 */
[----:B------:R-:W-:Y:S02]  /*39cd0*/  HADD2.F32 R64, -RZ, R68.H0_H0 ;  /* 0x20000044ff407230 */ /* 0x000fe40000004100 */
[----:B------:R-:W-:Y:S01]  /*39ce0*/  FMUL.FTZ R88, R62, R66 ;  /* 0x000000423e587220 */ /* 0x000fe20000410000 */
[----:B------:R-:W-:-:S02]  /*39cf0*/  HADD2.F32 R53, -RZ, R49.H0_H0 ;  /* 0x20000031ff357230 */ /* 0x000fc40000004100 */
[C---:B------:R-:W-:Y:S01]  /*39d00*/  FFMA.FTZ R89, R51.reuse, R70, -R72 ;  /* 0x0000004633597223 */ /* 0x040fe20000010848 */
[----:B------:R-:W-:Y:S01]  /*39d10*/  FFMA.FTZ R80, R51, R80, R55 ;  /* 0x0000005033507223 */ /* 0x000fe20000010037 */
[----:B------:R-:W-:Y:S01]  /*39d20*/  FMUL.FTZ R71, R62, R64 ;  /* 0x000000403e477220 */ /* 0x000fe20000410000 */
[----:B------:R-:W-:Y:S01]  /*39d30*/  F2FP.F16.E4M3.UNPACK_B R55, R48.H1 ;  /* 0x00000030ff37723e */ /* 0x000fe200030006ff */
[C---:B------:R-:W-:Y:S01]  /*39d40*/  FFMA.FTZ R88, R53.reuse, R64, -R88 ;  /* 0x0000004035587223 */ /* 0x040fe20000010858 */
[----:B------:R-:W-:Y:S01]  /*39d50*/  F2FP.F16.E4M3.UNPACK_B R70, R73.H1 ;  /* 0x00000049ff46723e */ /* 0x000fe200030006ff */
[----:B------:R-:W-:Y:S01]  /*39d60*/  FFMA.FTZ R90, R53, R66, R71 ;  /* 0x00000042355a7223 */ /* 0x000fe20000010047 */
[----:B------:R-:W-:Y:S01]  /*39d70*/  F2FP.F16.E4M3.UNPACK_B R64, R67.H1 ;  /* 0x00000043ff40723e */ /* 0x000fe200030006ff */
[----:B------:R-:W-:Y:S01]  /*39d80*/  HADD2.F32 R53, -RZ, R49.H1_H1 ;  /* 0x30000031ff357230 */ /* 0x000fe20000004100 */
[-C--:B------:R-:W-:Y:S01]  /*39d90*/  F2FP.F16.E4M3.UNPACK_B R49, R28.reuse.H1 ;  /* 0x0000001cff31723e */ /* 0x080fe200030006ff */
[----:B------:R-:W-:Y:S01]  /*39da0*/  HADD2.F32 R62, -RZ, R55.H0_H0 ;  /* 0x20000037ff3e7230 */ /* 0x000fe20000004100 */
[----:B------:R-:W-:Y:S01]  /*39db0*/  F2FP.F16.E4M3.UNPACK_B R73, R73 ;  /* 0x00000049ff49723e */ /* 0x000fe200020006ff */
[----:B------:R-:W-:Y:S01]  /*39dc0*/  HADD2.F32 R71, -RZ, R70.H0_H0 ;  /* 0x20000046ff477230 */ /* 0x000fe20000004100 */
[----:B------:R-:W-:Y:S01]  /*39dd0*/  F2FP.F16.E4M3.UNPACK_B R67, R67 ;  /* 0x00000043ff43723e */ /* 0x000fe200020006ff */
[----:B------:R-:W-:Y:S01]  /*39de0*/  HADD2.F32 R66, -RZ, R64.H0_H0 ;  /* 0x20000040ff427230 */ /* 0x000fe20000004100 */
[----:B------:R-:W-:Y:S01]  /*39df0*/  F2FP.F16.E4M3.UNPACK_B R28, R28 ;  /* 0x0000001cff1c723e */ /* 0x000fe200020006ff */
[----:B------:R-:W-:-:S02]  /*39e00*/  HADD2.F32 R65, -RZ, R65.H1_H1 ;  /* 0x30000041ff417230 */ /* 0x000fc40000004100 */
[C---:B------:R-:W-:Y:S01]  /*39e10*/  FMUL.FTZ R72, R62.reuse, R71 ;  /* 0x000000473e487220 */ /* 0x040fe20000410000 */
[----:B------:R-:W-:Y:S02]  /*39e20*/  HADD2.F32 R74, -RZ, R74.H1_H1 ;  /* 0x3000004aff4a7230 */ /* 0x000fe40000004100 */
[----:B------:R-:W-:Y:S01]  /*39e30*/  FMUL.FTZ R62, R62, R66 ;  /* 0x000000423e3e7220 */ /* 0x000fe20000410000 */
[----:B------:R-:W-:Y:S01]  /*39e40*/  HADD2.F32 R51, -RZ, R49.H0_H0 ;  /* 0x20000031ff337230 */ /* 0x000fe20000004100 */
[----:B------:R-:W-:Y:S01]  /*39e50*/  F2FP.SATFINITE.E4M3.F32.PACK_AB_MERGE_C R35, R84, R35, RZ ;  /* 0x000000235423723e */ /* 0x000fe200048070ff */
[----:B------:R-:W-:Y:S02]  /*39e60*/  HADD2.F32 R68, -RZ, R68.H1_H1 ;  /* 0x30000044ff447230 */ /* 0x000fe40000004100 */
[----:B------:R-:W-:Y:S01]  /*39e70*/  FMUL.FTZ R92, R65, R74 ;  /* 0x0000004a415c7220 */ /* 0x000fe20000410000 */
[----:B------:R-:W-:Y:S02]  /*39e80*/  HADD2.F32 R55, -RZ, R55.H1_H1 ;  /* 0x30000037ff377230 */ /* 0x000fe40000004100 */
[C---:B------:R-:W-:Y:S01]  /*39e90*/  FFMA.FTZ R72, R51.reuse, R66, -R72 ;  /* 0x0000004233487223 */ /* 0x040fe20000010848 */
[----:B------:R-:W-:Y:S01]  /*39ea0*/  FFMA.FTZ R71, R51, R71, R62 ;  /* 0x0000004733477223 */ /* 0x000fe2000001003e */
[----:B------:R-:W-:Y:S01]  /*39eb0*/  FMUL.FTZ R65, R65, R68 ;  /* 0x0000004441417220 */ /* 0x000fe20000410000 */
[----:B------:R-:W-:Y:S01]  /*39ec0*/  HADD2.F32 R64, -RZ, R64.H1_H1 ;  /* 0x30000040ff407230 */ /* 0x000fe20000004100 */
[----:B------:R-:W-:Y:S01]  /*39ed0*/  F2FP.F16.E4M3.UNPACK_B R51, R48 ;  /* 0x00000030ff33723e */ /* 0x000fe200020006ff */
[----:B------:R-:W-:-:S02]  /*39ee0*/  HADD2.F32 R70, -RZ, R70.H1_H1 ;  /* 0x30000046ff467230 */ /* 0x000fc40000004100 */
[C---:B------:R-:W-:Y:S01]  /*39ef0*/  FFMA.FTZ R91, R53.reuse, R68, -R92 ;  /* 0x00000044355b7223 */ /* 0x040fe2000001085c */
[----:B------:R-:W-:Y:S01]  /*39f00*/  FFMA.FTZ R93, R53, R74, R65 ;  /* 0x0000004a355d7223 */ /* 0x000fe20000010041 */
[----:B------:R-:W-:Y:S02]  /*39f10*/  HADD2.F32 R49, -RZ, R49.H1_H1 ;  /* 0x30000031ff317230 */ /* 0x000fe40000004100 */
[C---:B------:R-:W-:Y:S01]  /*39f20*/  FMUL.FTZ R65, R55.reuse, R64 ;  /* 0x0000004037417220 */ /* 0x040fe20000410000 */
[----:B------:R-:W-:Y:S02]  /*39f30*/  HADD2.F32 R53, -RZ, R51.H0_H0 ;  /* 0x20000033ff357230 */ /* 0x000fe40000004100 */
[-C--:B------:R-:W-:Y:S01]  /*39f40*/  FMUL.FTZ R48, R55, R70.reuse ;  /* 0x0000004637307220 */ /* 0x080fe20000410000 */
[----:B------:R-:W-:Y:S02]  /*39f50*/  HADD2.F32 R62, -RZ, R73.H0_H0 ;  /* 0x20000049ff3e7230 */ /* 0x000fe40000004100 */
[----:B------:R-:W-:Y:S01]  /*39f60*/  FFMA.FTZ R70, R49, R70, R65 ;  /* 0x0000004631467223 */ /* 0x000fe20000010041 */
[----:B------:R-:W-:-:S02]  /*39f70*/  HADD2.F32 R55, -RZ, R67.H0_H0 ;  /* 0x20000043ff377230 */ /* 0x000fc40000004100 */
[----:B------:R-:W-:Y:S01]  /*39f80*/  FFMA.FTZ R75, R49, R64, -R48 ;  /* 0x00000040314b7223 */ /* 0x000fe20000010830 */
        /* <DEDUP_REMOVED lines=34> */
[C---:B------:R-:W-:Y:S01]  /*3a1b0*/  FFMA.FTZ R83, R48.reuse, R53, -R55 ;  /* 0x0000003530537223 */ /* 0x040fe20000010837 */
[----:B------:R-:W-:Y:S02]  /*3a1c0*/  HADD2.F32 R34, -RZ, R50.H0_H0 ;  /* 0x20000032ff227230 */ /* 0x000fe40000004100 */
[----:B------:R-:W-:Y:S01]  /*3a1d0*/  FFMA.FTZ R85, R48, R62, R49 ;  /* 0x0000003e30557223 */ /* 0x000fe20000010031 */
[----:B------:R-:W-:Y:S01]  /*3a1e0*/  F2FP.F16.E4M3.UNPACK_B R30, R30 ;  /* 0x0000001eff1e723e */ /* 0x000fe200020006ff */
[----:B------:R-:W-:Y:S01]  /*3a1f0*/  HADD2.F32 R53, -RZ, R28.H0_H0 ;  /* 0x2000001cff357230 */ /* 0x000fe20000004100 */
[----:B------:R-:W-:Y:S01]  /*3a200*/  F2FP.SATFINITE.E4M3.F32.PACK_AB_MERGE_C R88, R91, R88, RZ ;  /* 0x000000585b58723e */ /* 0x000fe200048070ff */
        /* <DEDUP_REMOVED lines=17> */
[----:B------:R-:W-:-:S02]  /*3a320*/  F2FP.SATFINITE.E4M3.F32.PACK_AB_MERGE_C R65, R68, R65, R72 ;  /* 0x000000414441723e */ /* 0x000fc40004807048 */
[----:B------:R-:W-:Y:S02]  /*3a330*/  F2FP.SATFINITE.E4M3.F32.PACK_AB_MERGE_C R33, R82, R33, RZ ;  /* 0x000000215221723e */ /* 0x000fe400048070ff */
        /* <DEDUP_REMOVED lines=11> */
.L_x_4833:
[----:B------:R-:W-:Y:S05]  /*3a3f0*/  BSYNC B3 ;  /* 0x0000000000037941 */ /* 0x000fea0003800000 */
.L_x_4832:
        /* <DEDUP_REMOVED lines=11> */
.L_x_4831:
[----:B------:R-:W-:Y:S05]  /*3a4b0*/  BSYNC B2 ;  /* 0x0000000000027941 */ /* 0x000fea0003800000 */
.L_x_4830:
[----:B------:R-:W-:Y:S02]  /*3a4c0*/  R2UR UR4, R40 ;  /* 0x00000000280472ca */ /* 0x000fe400000e0000 */
[----:B------:R-:W-:-:S13]  /*3a4d0*/  R2UR UR5, R41 ;  /* 0x00000000290572ca */ /* 0x000fda00000e0000 */
[----:B------:R-:W2:Y:S02]  /*3a4e0*/  LD.E.U8 R110, desc[UR4][R110.64] ;  /* 0x000000046e6e7980 */ /* 0x000ea4000c101100 */
[----:B--2---:R-:W-:-:S13]  /*3a4f0*/  LOP3.LUT P1, RZ, R110, 0x4, RZ, 0xc0, !PT ;  /* 0x000000046eff7812 */ /* 0x004fda000782c0ff */
[----:B------:R-:W-:Y:S05]  /*3a500*/  @!P1 BRA `(.L_x_4783) ;  /* 0x0000002000209947 */ /* 0x000fea0003800000 */
[----:B------:R-:W-:Y:S02]  /*3a510*/  R2UR UR4, R40 ;  /* 0x00000000280472ca */ /* 0x000fe400000e0000 */
[----:B------:R-:W-:-:S13]  /*3a520*/  R2UR UR5, R41 ;  /* 0x00000000290572ca */ /* 0x000fda00000e0000 */
[----:B------:R-:W2:Y:S01]  /*3a530*/  LD.E R112, desc[UR4][R112.64+0x4] ;  /* 0x0000040470707980 */ /* 0x000ea2000c101900 */
[----:B------:R-:W-:Y:S01]  /*3a540*/  VIADD R105, R105, 0x40 ;  /* 0x0000004069697836 */ /* 0x000fe20000000000 */
[----:B0-----:R-:W-:Y:S02]  /*3a550*/  SHF.R.S32.HI R34, RZ, 0x1f, R107 ;  /* 0x0000001fff227819 */ /* 0x001fe4000001146b */
[-C--:B------:R-:W-:Y:S02]  /*3a560*/  LEA.HI R32, R107, R107.reuse, RZ, 0x1 ;  /* 0x0000006b6b207211 */ /* 0x080fe400078f08ff */
[----:B------:R-:W-:Y:S02]  /*3a570*/  LEA.HI R33, R34, R107, RZ, 0x3 ;  /* 0x0000006b22217211 */ /* 0x000fe400078f18ff */
[C---:B------:R-:W-:Y:S01]  /*3a580*/  LOP3.LUT R34, R32.reuse, 0x3fffffe, RZ, 0xc0, !PT ;  /* 0x03fffffe20227812 */ /* 0x040fe200078ec0ff */
[----:B------:R-:W-:Y:S01]  /*3a590*/  IMAD.SHL.U32 R32, R32, 0x40, RZ ;  /* 0x0000004020207824 */ /* 0x000fe200078e00ff */
[----:B------:R-:W-:Y:S01]  /*3a5a0*/  R2UR UR6, R40 ;  /* 0x00000000280672ca */ /* 0x000fe200000e0000 */
[----:B------:R-:W-:Y:S01]  /*3a5b0*/  IMAD.SHL.U32 R33, R33, 0x40, RZ ;  /* 0x0000004021217824 */ /* 0x000fe200078e00ff */
[----:B------:R-:W-:Y:S01]  /*3a5c0*/  R2UR UR7, R41 ;  /* 0x00000000290772ca */ /* 0x000fe200000e0000 */
[----:B------:R-:W-:-:S03]  /*3a5d0*/  IMAD.IADD R34, R107, 0x1, -R34 ;  /* 0x000000016b227824 */ /* 0x000fc600078e0a22 */
[----:B------:R-:W-:Y:S02]  /*3a5e0*/  LOP3.LUT R35, R33, 0xfffffe00, RZ, 0xc0, !PT ;  /* 0xfffffe0021237812 */ /* 0x000fe400078ec0ff */
[----:B------:R-:W-:-:S03]  /*3a5f0*/  LOP3.LUT R33, R32, 0x180, RZ, 0xc0, !PT ;  /* 0x0000018020217812 */ /* 0x000fc600078ec0ff */
[----:B------:R-:W-:Y:S01]  /*3a600*/  IMAD R35, R34, 0x40, R35 ;  /* 0x0000004022237824 */ /* 0x000fe200078e0223 */
[----:B------:R-:W-:Y:S01]  /*3a610*/  SHF.R.U32.HI R34, RZ, 0x3, R33 ;  /* 0x00000003ff227819 */ /* 0x000fe20000011621 */
[----:B------:R-:W-:Y:S01]  /*3a620*/  BSSY B2, `(.L_x_4834) ;  /* 0x000011e000027945 */ /* 0x000fe20003800000 */
[----:B--2---:R-:W-:-:S04]  /*3a630*/  LEA.HI R28, R112, R112, RZ, 0x1 ;  /* 0x00000070701c7211 */ /* 0x004fc800078f08ff */
[----:B------:R-:W-:-:S04]  /*3a640*/  SHF.R.S32.HI R48, RZ, 0x1, R28 ;  /* 0x00000001ff307819 */ /* 0x000fc8000001141c */
[----:B------:R-:W-:-:S04]  /*3a650*/  ISETP.GE.AND P1, PT, R105, R48, PT ;  /* 0x000000306900720c */ /* 0x000fc80003f26270 */
[----:B------:R-:W-:-:S05]  /*3a660*/  SEL R28, R48, RZ, P1 ;  /* 0x000000ff301c7207 */ /* 0x000fca0000800000 */
[----:B------:R-:W-:-:S04]  /*3a670*/  IMAD.IADD R28, R105, 0x1, R28 ;  /* 0x00000001691c7824 */ /* 0x000fc800078e021c */
[----:B------:R-:W-:Y:S01]  /*3a680*/  @P1 IMAD.IADD R118, R13, 0x1, -R118 ;  /* 0x000000010d761824 */ /* 0x000fe200078e0a76 */
[----:B------:R-:W-:-:S04]  /*3a690*/  SHF.R.S32.HI R29, RZ, 0x1f, R28 ;  /* 0x0000001fff1d7819 */ /* 0x000fc8000001141c */
[----:B------:R-:W-:Y:S02]  /*3a6a0*/  SHF.R.S32.HI R31, RZ, 0x1f, R118 ;  /* 0x0000001fff1f7819 */ /* 0x000fe40000011476 */
[----:B------:R-:W-:Y:S02]  /*3a6b0*/  LEA.HI R30, R29, R28, RZ, 0x4 ;  /* 0x0000001c1d1e7211 */ /* 0x000fe400078f20ff */
[----:B------:R-:W-:Y:S02]  /*3a6c0*/  LEA.HI R31, R31, R118, RZ, 0x5 ;  /* 0x000000761f1f7211 */ /* 0x000fe400078f28ff */
[----:B------:R-:W-:Y:S02]  /*3a6d0*/  SHF.R.S32.HI R50, RZ, 0x4, R30 ;  /* 0x00000004ff327819 */ /* 0x000fe4000001141e */
[----:B------:R-:W-:Y:S02]  /*3a6e0*/  LEA.HI R28, R29, R28, RZ, 0x6 ;  /* 0x0000001c1d1c7211 */ /* 0x000fe400078f30ff */
[----:B------:R-:W-:-:S02]  /*3a6f0*/  LEA.HI.SX32 R31, R31, R50, 0x1b ;  /* 0x000000321f1f7211 */ /* 0x000fc400078fdaff */
[----:B------:R-:W-:Y:S02]  /*3a700*/  SHF.R.S32.HI R28, RZ, 0x6, R28 ;  /* 0x00000006ff1c7819 */ /* 0x000fe4000001141c */
[----:B------:R-:W-:Y:S01]  /*3a710*/  SHF.R.S32.HI R32, RZ, 0x1f, R31 ;  /* 0x0000001fff207819 */ /* 0x000fe2000001141f */
[----:B------:R-:W-:Y:S01]  /*3a720*/  IMAD.SHL.U32 R49, R31, 0x10, RZ ;  /* 0x000000101f317824 */ /* 0x000fe200078e00ff */
[----:B------:R-:W-:Y:S01]  /*3a730*/  LOP3.LUT R30, R33, 0x30, R30, 0xf8, !PT ;  /* 0x00000030211e7812 */ /* 0x000fe200078ef81e */
[----:B------:R-:W-:Y:S01]  /*3a740*/  IMAD R28, R28, 0x2800, R35 ;  /* 0x000028001c1c7824 */ /* 0x000fe200078e0223 */
[----:B------:R-:W-:Y:S02]  /*3a750*/  LEA.HI R32, R32, R31, RZ, 0x2 ;  /* 0x0000001f20207211 */ /* 0x000fe400078f10ff */
[----:B------:R-:W-:Y:S02]  /*3a760*/  LOP3.LUT R29, R30, R34, RZ, 0x3c, !PT ;  /* 0x000000221e1d7212 */ /* 0x000fe400078e3cff */
[----:B------:R-:W-:-:S02]  /*3a770*/  SHF.R.S32.HI R32, RZ, 0x2, R32 ;  /* 0x00000002ff207819 */ /* 0x000fc40000011420 */
[----:B------:R-:W-:Y:S01]  /*3a780*/  LOP3.LUT R31, R33, 0x30, R49, 0xf8, !PT ;  /* 0x00000030211f7812 */ /* 0x000fe200078ef831 */
[----:B------:R-:W-:Y:S02]  /*3a790*/  IMAD.IADD R28, R28, 0x1, R29 ;  /* 0x000000011c1c7824 */ /* 0x000fe400078e021d */
[----:B------:R-:W-:Y:S01]  /*3a7a0*/  IMAD R32, R32, 0x2800, R35 ;  /* 0x0000280020207824 */ /* 0x000fe200078e0223 */
[----:B------:R-:W-:Y:S02]  /*3a7b0*/  LOP3.LUT R31, R31, R34, RZ, 0x3c, !PT ;  /* 0x000000221f1f7212 */ /* 0x000fe400078e3cff */
[----:B------:R-:W-:-:S03]  /*3a7c0*/  IADD3 R28, P1, P2, R108, R28, R37 ;  /* 0x0000001c6c1c7210 */ /* 0x000fc60007a3e025 */
[----:B------:R-:W-:Y:S01]  /*3a7d0*/  IMAD.IADD R32, R32, 0x1, R31 ;  /* 0x0000000120207824 */ /* 0x000fe200078e021f */
[----:B------:R-:W-:Y:S02]  /*3a7e0*/  IADD3.X R29, R109, RZ, R99, P1, P2 ;  /* 0x000000ff6d1d7210 */ /* 0x000fe40000fe4463 */
[----:B------:R-:W-:Y:S02]  /*3a7f0*/  ISETP.GE.AND P1, PT, R105, R48, PT ;  /* 0x000000306900720c */ /* 0x000fe40003f26270 */
[----:B------:R-:W-:Y:S02]  /*3a800*/  IADD3 R32, P3, P4, R108, R32, R37 ;  /* 0x000000206c207210 */ /* 0x000fe40007c7e025 */
[----:B------:R-:W5:Y:S02]  /*3a810*/  LD.E.128 R28, desc[UR4][R28.64] ;  /* 0x000000041c1c7980 */ /* 0x000f64000c101d00 */
[----:B------:R-:W-:Y:S01]  /*3a820*/  IADD3.X R33, R109, RZ, R99, P3, P4 ;  /* 0x000000ff6d217210 */ /* 0x000fe20001fe8463 */
[----:B------:R-:W-:-:S05]  /*3a830*/  IMAD.SHL.U32 R37, R50, 0x10, RZ ;  /* 0x0000001032257824 */ /* 0x000fca00078e00ff */
[----:B------:R-:W5:Y:S01]  /*3a840*/  LD.E.128 R32, desc[UR6][R32.64] ;  /* 0x0000000620207980 */ /* 0x000f62000c101d00 */
[----:B------:R-:W-:Y:S05]  /*3a850*/  @P1 BRA `(.L_x_4835) ;  /* 0x0000000c00e81947 */ /* 0x000fea0003800000 */
        /* <DEDUP_REMOVED lines=8> */
[----:B------:R-:W-:Y:S02]  /*3a8e0*/  PRMT R54, R29, 0x7604, R54 ;  /* 0x000076041d367816 */ /* 0x000fe40000000036 */
[----:B------:R-:W-:-:S02]  /*3a8f0*/  SHF.R.U32.HI R29, RZ, 0x8, R58 ;  /* 0x00000008ff1d7819 */ /* 0x000fc4000001163a */
[----:B------:R-:W-:Y:S02]  /*3a900*/  LOP3.LUT R60, R57, 0xff, RZ, 0xc0, !PT ;  /* 0x000000ff393c7812 */ /* 0x000fe400078ec0ff */
[----:B------:R-:W-:Y:S02]  /*3a910*/  LOP3.LUT R31, R31, 0xff, RZ, 0xc0, !PT ;  /* 0x000000ff1f1f7812 */ /* 0x000fe400078ec0ff */
        /* <DEDUP_REMOVED lines=20> */
[----:B------:R-:W-:Y:S02]  /*3aa60*/  SHF.R.U32.HI R35, RZ, 0x10, R59 ;  /* 0x00000010ff237819 */ /* 0x000fe4000001163b */
[----:B------:R-:W-:-:S02]  /*3aa70*/  PRMT R61, R31, 0x7604, R70 ;  /* 0x000076041f3d7816 */ /* 0x000fc40000000046 */
[----:B------:R-:W-:Y:S02]  /*3aa80*/  PRMT R66, R33, 0x7604, R66 ;  /* 0x0000760421427816 */ /* 0x000fe40000000042 */
[----:B------:R-:W-:Y:S02]  /*3aa90*/  SHF.R.U32.HI R31, RZ, 0x10, R57 ;  /* 0x00000010ff1f7819 */ /* 0x000fe40000011639 */
[----:B------:R-:W-:Y:S02]  /*3aaa0*/  SHF.R.U32.HI R33, RZ, 0x8, R47 ;  /* 0x00000008ff217819 */ /* 0x000fe4000001162f */
[----:B------:R-:W-:Y:S02]  /*3aab0*/  PRMT R29, R29, 0x7054, R54 ;  /* 0x000070541d1d7816 */ /* 0x000fe40000000036 */
[----:B------:R-:W-:Y:S02]  /*3aac0*/  LOP3.LUT R35, R35, 0xff, RZ, 0xc0, !PT ;  /* 0x000000ff23237812 */ /* 0x000fe400078ec0ff */
[----:B------:R-:W-:-:S02]  /*3aad0*/  SHF.R.U32.HI R54, RZ, 0x10, R46 ;  /* 0x00000010ff367819 */ /* 0x000fc4000001162e */
[----:B------:R-:W-:Y:S02]  /*3aae0*/  SHF.R.U32.HI R55, RZ, 0x10, R45 ;  /* 0x00000010ff377819 */ /* 0x000fe4000001162d */
[----:B------:R-:W-:Y:S02]  /*3aaf0*/  LOP3.LUT R31, R31, 0xff, RZ, 0xc0, !PT ;  /* 0x000000ff1f1f7812 */ /* 0x000fe400078ec0ff */
[----:B------:R-:W-:Y:S02]  /*3ab00*/  SHF.R.U32.HI R53, RZ, 0x10, R44 ;  /* 0x00000010ff357819 */ /* 0x000fe4000001162c */
[----:B------:R-:W-:Y:S02]  /*3ab10*/  LOP3.LUT R72, R47, 0xff, RZ, 0xc0, !PT ;  /* 0x000000ff2f487812 */ /* 0x000fe400078ec0ff */
[----:B------:R-:W-:Y:S02]  /*3ab20*/  LOP3.LUT R33, R33, 0xff, RZ, 0xc0, !PT ;  /* 0x000000ff21217812 */ /* 0x000fe400078ec0ff */
[----:B------:R-:W-:-:S02]  /*3ab30*/  PRMT R64, R35, 0x7054, R64 ;  /* 0x0000705423407816 */ /* 0x000fc40000000040 */
[----:B------:R-:W-:Y:S02]  /*3ab40*/  LOP3.LUT R54, R54, 0xff, RZ, 0xc0, !PT ;  /* 0x000000ff36367812 */ /* 0x000fe400078ec0ff */
[----:B------:R-:W-:Y:S02]  /*3ab50*/  LOP3.LUT R35, R55, 0xff, RZ, 0xc0, !PT ;  /* 0x000000ff37237812 */ /* 0x000fe400078ec0ff */
[----:B------:R-:W-:Y:S02]  /*3ab60*/  PRMT R31, R31, 0x7054, R60 ;  /* 0x000070541f1f7816 */ /* 0x000fe4000000003c */
[----:B------:R-:W-:Y:S02]  /*3ab70*/  LOP3.LUT R53, R53, 0xff, RZ, 0xc0, !PT ;  /* 0x000000ff35357812 */ /* 0x000fe400078ec0ff */
[----:B------:R-:W-:Y:S02]  /*3ab80*/  PRMT R72, R33, 0x7604, R72 ;  /* 0x0000760421487816 */ /* 0x000fe40000000048 */
[----:B------:R-:W-:-:S02]  /*3ab90*/  SHF.R.U32.HI R60, RZ, 0x10, R47 ;  /* 0x00000010ff3c7819 */ /* 0x000fc4000001162f */
[----:B------:R-:W-:Y:S02]  /*3aba0*/  SHF.R.U32.HI R33, RZ, 0x10, R58 ;  /* 0x00000010ff217819 */ /* 0x000fe4000001163a */
[----:B------:R-:W-:Y:S02]  /*3abb0*/  PRMT R61, R54, 0x7054, R61 ;  /* 0x00007054363d7816 */ /* 0x000fe4000000003d */
[----:B------:R-:W-:Y:S02]  /*3abc0*/  PRMT R35, R35, 0x7054, R68 ;  /* 0x0000705423237816 */ /* 0x000fe40000000044 */
[----:B------:R-:W-:Y:S02]  /*3abd0*/  SHF.R.U32.HI R54, RZ, 0x18, R45 ;  /* 0x00000018ff367819 */ /* 0x000fe4000001162d */
[----:B------:R-:W-:Y:S02]  /*3abe0*/  PRMT R55, R53, 0x7054, R66 ;  /* 0x0000705435377816 */ /* 0x000fe40000000042 */
[----:B------:R-:W-:-:S02]  /*3abf0*/  LOP3.LUT R53, R60, 0xff, RZ, 0xc0, !PT ;  /* 0x000000ff3c357812 */ /* 0x000fc400078ec0ff */
[----:B------:R-:W-:Y:S02]  /*3ac00*/  LOP3.LUT R33, R33, 0xff, RZ, 0xc0, !PT ;  /* 0x000000ff21217812 */ /* 0x000fe400078ec0ff */
[----:B------:R-:W-:Y:S02]  /*3ac10*/  SHF.R.U32.HI R60, RZ, 0x18, R57 ;  /* 0x00000018ff3c7819 */ /* 0x000fe40000011639 */
[----:B------:R-:W-:Y:S02]  /*3ac20*/  PRMT R57, R54, 0x654, R35 ;  /* 0x0000065436397816 */ /* 0x000fe40000000023 */
[----:B------:R-:W-:Y:S02]  /*3ac30*/  PRMT R33, R33, 0x7054, R62 ;  /* 0x0000705421217816 */ /* 0x000fe4000000003e */
[----:B------:R-:W-:Y:S02]  /*3ac40*/  PRMT R45, R60, 0x654, R31 ;  /* 0x000006543c2d7816 */ /* 0x000fe4000000001f */
[----:B------:R-:W-:-:S02]  /*3ac50*/  SHF.R.U32.HI R67, RZ, 0x18, R59 ;  /* 0x00000018ff437819 */ /* 0x000fc4000001163b */
[----:B------:R-:W-:Y:S02]  /*3ac60*/  F2FP.F16.E4M3.UNPACK_B R35, R51 ;  /* 0x00000033ff23723e */ /* 0x000fe400020006ff */
[----:B------:R-:W-:Y:S02]  /*3ac70*/  F2FP.F16.E4M3.UNPACK_B R59, R57 ;  /* 0x00000039ff3b723e */ /* 0x000fe400020006ff */
[----:B------:R-:W-:Y:S02]  /*3ac80*/  PRMT R63, R53, 0x7054, R72 ;  /* 0x00007054353f7816 */ /* 0x000fe40000000048 */
[----:B------:R-:W-:Y:S01]  /*3ac90*/  F2FP.F16.E4M3.UNPACK_B R53, R45 ;  /* 0x0000002dff35723e */ /* 0x000fe200020006ff */
[--C-:B------:R-:W-:Y:S01]  /*3aca0*/  HADD2.F32 R60, -RZ, R59.reuse.H0_H0 ;  /* 0x2000003bff3c7230 */ /* 0x100fe20000004100 */
[----:B------:R-:W-:Y:S01]  /*3acb0*/  LOP3.LUT R58, R33, 0xff000000, R58, 0xf8, !PT ;  /* 0xff000000213a7812 */ /* 0x000fe200078ef83a */
[----:B------:R-:W-:Y:S01]  /*3acc0*/  HADD2.F32 R59, -RZ, R59.H1_H1 ;  /* 0x3000003bff3b7230 */ /* 0x000fe20000004100 */
[----:B------:R-:W-:Y:S01]  /*3acd0*/  LOP3.LUT R56, R29, 0xff000000, R56, 0xf8, !PT ;  /* 0xff0000001d387812 */ /* 0x000fe200078ef838 */
[----:B------:R-:W-:Y:S01]  /*3ace0*/  HADD2.F32 R29, -RZ, R35.H0_H0 ;  /* 0x20000023ff1d7230 */ /* 0x000fe20000004100 */
[----:B------:R-:W-:Y:S01]  /*3acf0*/  F2FP.F16.E4M3.UNPACK_B R33, R48 ;  /* 0x00000030ff21723e */ /* 0x000fe200020006ff */
[--C-:B------:R-:W-:Y:S01]  /*3ad00*/  HADD2.F32 R54, -RZ, R53.reuse.H0_H0 ;  /* 0x20000035ff367230 */ /* 0x100fe20000004100 */
[----:B------:R-:W-:Y:S01]  /*3ad10*/  LOP3.LUT R55, R55, 0xff000000, R44, 0xf8, !PT ;  /* 0xff00000037377812 */ /* 0x000fe200078ef82c */
[----:B------:R-:W-:-:S02]  /*3ad20*/  HADD2.F32 R53, -RZ, R53.H1_H1 ;  /* 0x30000035ff357230 */ /* 0x000fc40000004100 */
[C---:B------:R-:W-:Y:S01]  /*3ad30*/  FMUL.FTZ R44, R29.reuse, R60 ;  /* 0x0000003c1d2c7220 */ /* 0x040fe20000410000 */
[--C-:B------:R-:W-:Y:S02]  /*3ad40*/  HADD2.F32 R31, -RZ, R33.reuse.H0_H0 ;  /* 0x20000021ff1f7230 */ /* 0x100fe40000004100 */
[-C--:B------:R-:W-:Y:S01]  /*3ad50*/  FMUL.FTZ R65, R29, R54.reuse ;  /* 0x000000361d417220 */ /* 0x080fe20000410000 */
[----:B------:R-:W-:Y:S01]  /*3ad60*/  LOP3.LUT R61, R61, 0xff000000, R46, 0xf8, !PT ;  /* 0xff0000003d3d7812 */ /* 0x000fe200078ef82e */
[----:B------:R-:W-:Y:S01]  /*3ad70*/  HADD2.F32 R33, -RZ, R33.H1_H1 ;  /* 0x30000021ff217230 */ /* 0x000fe20000004100 */
[----:B------:R-:W-:Y:S01]  /*3ad80*/  F2FP.F16.E4M3.UNPACK_B R51, R51.H1 ;  /* 0x00000033ff33723e */ /* 0x000fe200030006ff */
[C---:B------:R-:W-:Y:S01]  /*3ad90*/  FFMA.FTZ R29, R31.reuse, R54, -R44 ;  /* 0x000000361f1d7223 */ /* 0x040fe2000001082c */
[----:B------:R-:W-:Y:S01]  /*3ada0*/  HADD2.F32 R44, -RZ, R35.H1_H1 ;  /* 0x30000023ff2c7230 */ /* 0x000fe20000004100 */
[----:B------:R-:W-:Y:S01]  /*3adb0*/  F2FP.F16.E4M3.UNPACK_B R57, R57.H1 ;  /* 0x00000039ff39723e */ /* 0x000fe200030006ff */
[----:B------:R-:W-:Y:S01]  /*3adc0*/  FFMA.FTZ R31, R31, R60, R65 ;  /* 0x0000003c1f1f7223 */ /* 0x000fe20000010041 */
[----:B------:R-:W-:Y:S01]  /*3add0*/  F2FP.F16.E4M3.UNPACK_B R46, R45.H1 ;  /* 0x0000002dff2e723e */ /* 0x000fe200030006ff */
[----:B------:R-:W-:Y:S01]  /*3ade0*/  HADD2.F32 R45, -RZ, R51.H0_H0 ;  /* 0x20000033ff2d7230 */ /* 0x000fe20000004100 */
[----:B------:R-:W-:Y:S01]  /*3adf0*/  F2FP.F16.E4M3.UNPACK_B R48, R48.H1 ;  /* 0x00000030ff30723e */ /* 0x000fe200030006ff */
[----:B------:R-:W-:-:S02]  /*3ae00*/  HADD2.F32 R60, -RZ, R57.H0_H0 ;  /* 0x20000039ff3c7230 */ /* 0x000fc40000004100 */
[C---:B------:R-:W-:Y:S01]  /*3ae10*/  FMUL.FTZ R62, R44.reuse, R59 ;  /* 0x0000003b2c3e7220 */ /* 0x040fe20000410000 */
[----:B------:R-:W-:Y:S02]  /*3ae20*/  HADD2.F32 R54, -RZ, R46.H0_H0 ;  /* 0x2000002eff367230 */ /* 0x000fe40000004100 */
[-C--:B------:R-:W-:Y:S01]  /*3ae30*/  FMUL.FTZ R44, R44, R53.reuse ;  /* 0x000000352c2c7220 */ /* 0x080fe20000410000 */
[----:B------:R-:W-:Y:S01]  /*3ae40*/  LOP3.LUT R63, R63, 0xff000000, R47, 0xf8, !PT ;  /* 0xff0000003f3f7812 */ /* 0x000fe200078ef82f */
[----:B------:R-:W-:Y:S01]  /*3ae50*/  HADD2.F32 R35, -RZ, R48.H0_H0 ;  /* 0x20000030ff237230 */ /* 0x000fe20000004100 */
[----:B------:R-:W-:Y:S01]  /*3ae60*/  PRMT R64, R67, 0x654, R64 ;  /* 0x0000065443407816 */ /* 0x000fe20000000040 */
[----:B------:R-:W-:Y:S01]  /*3ae70*/  FMUL.FTZ R68, R45, R60 ;  /* 0x0000003c2d447220 */ /* 0x000fe20000410000 */
[C---:B------:R-:W-:Y:S01]  /*3ae80*/  FFMA.FTZ R62, R33.reuse, R53, -R62 ;  /* 0x00000035213e7223 */ /* 0x040fe2000001083e */
[----:B------:R-:W-:Y:S01]  /*3ae90*/  FFMA.FTZ R66, R33, R59, R44 ;  /* 0x0000003b21427223 */ /* 0x000fe2000001002c */
[----:B------:R-:W-:Y:S01]  /*3aea0*/  FMUL.FTZ R45, R45, R54 ;  /* 0x000000362d2d7220 */ /* 0x000fe20000410000 */
[----:B------:R-:W-:Y:S01]  /*3aeb0*/  F2FP.F16.E4M3.UNPACK_B R44, R52 ;  /* 0x00000034ff2c723e */ /* 0x000fe200020006ff */
[C---:B------:R-:W-:Y:S01]  /*3aec0*/  FFMA.FTZ R68, R35.reuse, R54, -R68 ;  /* 0x0000003623447223 */ /* 0x040fe20000010844 */
[-C--:B------:R-:W-:Y:S01]  /*3aed0*/  F2FP.F16.E4M3.UNPACK_B R53, R63.reuse ;  /* 0x0000003fff35723e */ /* 0x080fe200020006ff */
[----:B------:R-:W-:Y:S01]  /*3aee0*/  FFMA.FTZ R65, R35, R60, R45 ;  /* 0x0000003c23417223 */ /* 0x000fe2000001002d */
[----:B------:R-:W-:Y:S01]  /*3aef0*/  F2FP.F16.E4M3.UNPACK_B R47, R64 ;  /* 0x00000040ff2f723e */ /* 0x000fe200020006ff */
[----:B------:R-:W-:Y:S01]  /*3af00*/  HADD2.F32 R45, -RZ, R44.H0_H0 ;  /* 0x2000002cff2d7230 */ /* 0x000fe20000004100 */
[----:B------:R-:W-:Y:S01]  /*3af10*/  F2FP.F16.E4M3.UNPACK_B R33, R50 ;  /* 0x00000032ff21723e */ /* 0x000fe200020006ff */
[----:B------:R-:W-:Y:S01]  /*3af20*/  HADD2.F32 R60, -RZ, R53.H0_H0 ;  /* 0x20000035ff3c7230 */ /* 0x000fe20000004100 */
[----:B------:R-:W-:Y:S01]  /*3af30*/  F2FP.F16.E4M3.UNPACK_B R52, R52.H1 ;  /* 0x00000034ff34723e */ /* 0x000fe200030006ff */
[----:B------:R-:W-:Y:S01]  /*3af40*/  HADD2.F32 R51, -RZ, R51.H1_H1 ;  /* 0x30000033ff337230 */ /* 0x000fe20000004100 */
[----:B------:R-:W-:Y:S01]  /*3af50*/  F2FP.F16.E4M3.UNPACK_B R63, R63.H1 ;  /* 0x0000003fff3f723e */ /* 0x000fe200030006ff */
[----:B------:R-:W-:-:S02]  /*3af60*/  HADD2.F32 R46, -RZ, R46.H1_H1 ;  /* 0x3000002eff2e7230 */ /* 0x000fc40000004100 */
[----:B------:R-:W-:Y:S01]  /*3af70*/  FMUL.FTZ R72, R45, R60 ;  /* 0x0000003c2d487220 */ /* 0x000fe20000410000 */
[----:B------:R-:W-:Y:S01]  /*3af80*/  HADD2.F32 R57, -RZ, R57.H1_H1 ;  /* 0x30000039ff397230 */ /* 0x000fe20000004100 */
[----:B------:R-:W-:Y:S01]  /*3af90*/  F2FP.F16.E4M3.UNPACK_B R64, R64.H1 ;  /* 0x00000040ff40723e */ /* 0x000fe200030006ff */
[----:B------:R-:W-:Y:S02]  /*3afa0*/  HADD2.F32 R54, -RZ, R47.H0_H0 ;  /* 0x2000002fff367230 */ /* 0x000fe40000004100 */
[C---:B------:R-:W-:Y:S01]  /*3afb0*/  FMUL.FTZ R70, R51.reuse, R46 ;  /* 0x0000002e33467220 */ /* 0x040fe20000410000 */
[----:B------:R-:W-:Y:S02]  /*3afc0*/  HADD2.F32 R48, -RZ, R48.H1_H1 ;  /* 0x30000030ff307230 */ /* 0x000fe40000004100 */
[----:B------:R-:W-:Y:S01]  /*3afd0*/  FMUL.FTZ R59, R51, R57 ;  /* 0x00000039333b7220 */ /* 0x000fe20000410000 */
[----:B------:R-:W-:Y:S02]  /*3afe0*/  HADD2.F32 R35, -RZ, R33.H0_H0 ;  /* 0x20000021ff237230 */ /* 0x000fe40000004100 */
        /* <DEDUP_REMOVED lines=8> */
[----:B------:R-:W-:Y:S02]  /*3b070*/  HADD2.F32 R45, -RZ, R52.H0_H0 ;  /* 0x20000034ff2d7230 */ /* 0x000fe40000004100 */
[----:B------:R-:W-:Y:S01]  /*3b080*/  FFMA.FTZ R72, R35, R54, -R72 ;  /* 0x0000003623487223 */ /* 0x000fe20000010848 */
[----:B------:R-:W-:-:S02]  /*3b090*/  HADD2.F32 R48, -RZ, R63.H0_H0 ;  /* 0x2000003fff307230 */ /* 0x000fc40000004100 */
[C---:B------:R-:W-:Y:S01]  /*3b0a0*/  FMUL.FTZ R54, R44.reuse, R53 ;  /* 0x000000352c367220 */ /* 0x040fe20000410000 */
[----:B------:R-:W-:Y:S02]  /*3b0b0*/  HADD2.F32 R33, -RZ, R33.H1_H1 ;  /* 0x30000021ff217230 */ /* 0x000fe40000004100 */
[----:B------:R-:W-:Y:S01]  /*3b0c0*/  FMUL.FTZ R44, R44, R47 ;  /* 0x0000002f2c2c7220 */ /* 0x000fe20000410000 */
[----:B------:R-:W-:Y:S02]  /*3b0d0*/  HADD2.F32 R46, -RZ, R64.H0_H0 ;  /* 0x20000040ff2e7230 */ /* 0x000fe40000004100 */
[----:B------:R-:W-:Y:S01]  /*3b0e0*/  FMUL.FTZ R60, R45, R48 ;  /* 0x000000302d3c7220 */ /* 0x000fe20000410000 */
[----:B------:R-:W-:Y:S02]  /*3b0f0*/  HADD2.F32 R35, -RZ, R50.H0_H0 ;  /* 0x20000032ff237230 */ /* 0x000fe40000004100 */
[----:B------:R-:W-:Y:S01]  /*3b100*/  FFMA.FTZ R74, R33, R53, R44 ;  /* 0x00000035214a7223 */ /* 0x000fe2000001002c */
[----:B------:R-:W-:Y:S01]  /*3b110*/  F2FP.F16.E4M3.UNPACK_B R44, R32.H1 ;  /* 0x00000020ff2c723e */ /* 0x000fe200030006ff */
[-C--:B------:R-:W-:Y:S01]  /*3b120*/  FMUL.FTZ R45, R45, R46.reuse ;  /* 0x0000002e2d2d7220 */ /* 0x080fe20000410000 */
[----:B------:R-:W-:Y:S01]  /*3b130*/  F2FP.F16.E4M3.UNPACK_B R51, R55.H1 ;  /* 0x00000037ff33723e */ /* 0x000fe200030006ff */
[----:B------:R-:W-:Y:S01]  /*3b140*/  FFMA.FTZ R80, R35, R46, -R60 ;  /* 0x0000002e23507223 */ /* 0x000fe2000001083c */
[----:B------:R-:W-:Y:S01]  /*3b150*/  F2FP.F16.E4M3.UNPACK_B R46, R56.H1 ;  /* 0x00000038ff2e723e */ /* 0x000fe200030006ff */
[----:B------:R-:W-:Y:S01]  /*3b160*/  FFMA.FTZ R75, R33, R47, -R54 ;  /* 0x0000002f214b7223 */ /* 0x000fe20000010836 */
[----:B------:R-:W-:Y:S01]  /*3b170*/  FFMA.FTZ R81, R35, R48, R45 ;  /* 0x0000003023517223 */ /* 0x000fe2000001002d */
[----:B------:R-:W-:Y:S01]  /*3b180*/  HADD2.F32 R52, -RZ, R52.H1_H1 ;  /* 0x30000034ff347230 */ /* 0x000fe20000004100 */
[-C--:B------:R-:W-:Y:S01]  /*3b190*/  F2FP.F16.E4M3.UNPACK_B R33, R28.reuse.H1 ;  /* 0x0000001cff21723e */ /* 0x080fe200030006ff */
[----:B------:R-:W-:Y:S01]  /*3b1a0*/  HADD2.F32 R47, -RZ, R64.H1_H1 ;  /* 0x30000040ff2f7230 */ /* 0x000fe20000004100 */
[----:B------:R-:W-:Y:S01]  /*3b1b0*/  F2FP.F16.E4M3.UNPACK_B R55, R55 ;  /* 0x00000037ff37723e */ /* 0x000fe200020006ff */
        /* <DEDUP_REMOVED lines=17> */
[----:B------:R-:W-:Y:S01]  /*3b2d0*/  F2FP.F16.E4M3.UNPACK_B R35, R32 ;  /* 0x00000020ff23723e */ /* 0x000fe200020006ff */
[----:B------:R-:W-:Y:S02]  /*3b2e0*/  HADD2.F32 R32, -RZ, R51.H1_H1 ;  /* 0x30000033ff207230 */ /* 0x000fe40000004100 */
[----:B------:R-:W-:Y:S01]  /*3b2f0*/  FFMA.FTZ R83, R50, R47, -R53 ;  /* 0x0000002f32537223 */ /* 0x000fe20000010835 */
[----:B------:R-:W-:Y:S02]  /*3b300*/  HADD2.F32 R47, -RZ, R55.H0_H0 ;  /* 0x20000037ff2f7230 */ /* 0x000fe40000004100 */
[----:B------:R-:W-:Y:S01]  /*3b310*/  FMUL.FTZ R51, R45, R46 ;  /* 0x0000002e2d337220 */ /* 0x000fe20000410000 */
[----:B------:R-:W-:-:S02]  /*3b320*/  HADD2.F32 R44, -RZ, R35.H0_H0 ;  /* 0x20000023ff2c7230 */ /* 0x000fc40000004100 */
[-C--:B------:R-:W-:Y:S01]  /*3b330*/  FMUL.FTZ R48, R45, R32.reuse ;  /* 0x000000202d307220 */ /* 0x080fe20000410000 */
[----:B------:R-:W-:Y:S02]  /*3b340*/  HADD2.F32 R45, -RZ, R56.H0_H0 ;  /* 0x20000038ff2d7230 */ /* 0x000fe40000004100 */
[C---:B------:R-:W-:Y:S01]  /*3b350*/  FFMA.FTZ R59, R33.reuse, R32, R51 ;  /* 0x00000020213b7223 */ /* 0x040fe20000010033 */
[----:B------:R-:W-:Y:S02]  /*3b360*/  HADD2.F32 R32, -RZ, R28.H0_H0 ;  /* 0x2000001cff207230 */ /* 0x000fe40000004100 */
[----:B------:R-:W-:Y:S01]  /*3b370*/  FFMA.FTZ R57, R33, R46, -R48 ;  /* 0x0000002e21397223 */ /* 0x000fe20000010830 */
[C---:B------:R-:W-:Y:S01]  /*3b380*/  FMUL.FTZ R33, R44.reuse, R47 ;  /* 0x0000002f2c217220 */ /* 0x040fe20000410000 */
[----:B------:R-:W-:Y:S01]  /*3b390*/  FMUL.FTZ R44, R44, R45 ;  /* 0x0000002d2c2c7220 */ /* 0x000fe20000410000 */
[----:B------:R-:W-:Y:S01]  /*3b3a0*/  HADD2.F32 R35, -RZ, R35.H1_H1 ;  /* 0x30000023ff237230 */ /* 0x000fe20000004100 */
[----:B------:R-:W-:Y:S01]  /*3b3b0*/  F2FP.F16.E4M3.UNPACK_B R46, R61.H1 ;  /* 0x0000003dff2e723e */ /* 0x000fe200030006ff */
[----:B------:R-:W-:-:S02]  /*3b3c0*/  HADD2.F32 R55, -RZ, R55.H1_H1 ;  /* 0x30000037ff377230 */ /* 0x000fc40000004100 */
[----:B------:R-:W-:Y:S01]  /*3b3d0*/  FFMA.FTZ R48, R32, R45, -R33 ;  /* 0x0000002d20307223 */ /* 0x000fe20000010821 */
[----:B------:R-:W-:Y:S01]  /*3b3e0*/  HADD2.F32 R56, -RZ, R56.H1_H1 ;  /* 0x30000038ff387230 */ /* 0x000fe20000004100 */
[----:B------:R-:W-:Y:S01]  /*3b3f0*/  F2FP.F16.E4M3.UNPACK_B R33, R34.H1 ;  /* 0x00000022ff21723e */ /* 0x000fe200030006ff */
[----:B------:R-:W-:Y:S01]  /*3b400*/  FFMA.FTZ R64, R50, R63, R60 ;  /* 0x0000003f32407223 */ /* 0x000fe2000001003c */
[----:B------:R-:W-:Y:S01]  /*3b410*/  FFMA.FTZ R50, R32, R47, R44 ;  /* 0x0000002f20327223 */ /* 0x000fe2000001002c */
[----:B------:R-:W-:Y:S02]  /*3b420*/  HADD2.F32 R28, -RZ, R28.H1_H1 ;  /* 0x3000001cff1c7230 */ /* 0x000fe40000004100 */
[C---:B------:R-:W-:Y:S01]  /*3b430*/  FMUL.FTZ R45, R35.reuse, R55 ;  /* 0x00000037232d7220 */ /* 0x040fe20000410000 */
[----:B------:R-:W-:Y:S01]  /*3b440*/  FMUL.FTZ R53, R35, R56 ;  /* 0x0000003823357220 */ /* 0x000fe20000410000 */
[----:B------:R-:W-:Y:S01]  /*3b450*/  F2FP.F16.E4M3.UNPACK_B R32, R30.H1 ;  /* 0x0000001eff20723e */ /* 0x000fe200030006ff */
[----:B------:R-:W-:Y:S01]  /*3b460*/  HADD2.F32 R35, -RZ, R33.H0_H0 ;  /* 0x20000021ff237230 */ /* 0x000fe20000004100 */
[----:B------:R-:W-:Y:S01]  /*3b470*/  F2FP.F16.E4M3.UNPACK_B R44, R58.H1 ;  /* 0x0000003aff2c723e */ /* 0x000fe200030006ff */
[----:B------:R-:W-:-:S02]  /*3b480*/  HADD2.F32 R47, -RZ, R46.H0_H0 ;  /* 0x2000002eff2f7230 */ /* 0x000fc40000004100 */
[C---:B------:R-:W-:Y:S01]  /*3b490*/  FFMA.FTZ R51, R28.reuse, R56, -R45 ;  /* 0x000000381c337223 */ /* 0x040fe2000001082d */
[----:B------:R-:W-:Y:S01]  /*3b4a0*/  FFMA.FTZ R53, R28, R55, R53 ;  /* 0x000000371c357223 */ /* 0x000fe20000010035 */
[----:B------:R-:W-:Y:S01]  /*3b4b0*/  HADD2.F32 R28, -RZ, R32.H0_H0 ;  /* 0x20000020ff1c7230 */ /* 0x000fe20000004100 */
[----:B------:R-:W-:Y:S01]  /*3b4c0*/  F2FP.F16.E4M3.UNPACK_B R34, R34 ;  /* 0x00000022ff22723e */ /* 0x000fe200020006ff */
[----:B------:R-:W-:Y:S02]  /*3b4d0*/  HADD2.F32 R45, -RZ, R44.H0_H0 ;  /* 0x2000002cff2d7230 */ /* 0x000fe40000004100 */
[C---:B------:R-:W-:Y:S01]  /*3b4e0*/  FMUL.FTZ R55, R35.reuse, R47 ;  /* 0x0000002f23377220 */ /* 0x040fe20000410000 */
[----:B------:R-:W-:Y:S01]  /*3b4f0*/  HADD2.F32 R33, -RZ, R33.H1_H1 ;  /* 0x30000021ff217230 */ /* 0x000fe20000004100 */
[----:B------:R-:W-:Y:S01]  /*3b500*/  F2FP.F16.E4M3.UNPACK_B R61, R61 ;  /* 0x0000003dff3d723e */ /* 0x000fe200020006ff */
[----:B------:R-:W-:Y:S02]  /*3b510*/  HADD2.F32 R46, -RZ, R46.H1_H1 ;  /* 0x3000002eff2e7230 */ /* 0x000fe40000004100 */
[----:B------:R-:W-:Y:S01]  /*3b520*/  FMUL.FTZ R35, R35, R45 ;  /* 0x0000002d23237220 */ /* 0x000fe20000410000 */
[----:B------:R-:W-:-:S02]  /*3b530*/  HADD2.F32 R44, -RZ, R44.H1_H1 ;  /* 0x3000002cff2c7230 */ /* 0x000fc40000004100 */
[----:B------:R-:W-:Y:S01]  /*3b540*/  FFMA.FTZ R56, R28, R45, -R55 ;  /* 0x0000002d1c387223 */ /* 0x000fe20000010837 */
[----:B------:R-:W-:Y:S02]  /*3b550*/  HADD2.F32 R32, -RZ, R32.H1_H1 ;  /* 0x30000020ff207230 */ /* 0x000fe40000004100 */
[C---:B------:R-:W-:Y:S01]  /*3b560*/  FMUL.FTZ R45, R33.reuse, R46 ;  /* 0x0000002e212d7220 */ /* 0x040fe20000410000 */
[----:B------:R-:W-:Y:S01]  /*3b570*/  F2FP.F16.E4M3.UNPACK_B R58, R58 ;  /* 0x0000003aff3a723e */ /* 0x000fe200020006ff */
[----:B------:R-:W-:Y:S01]  /*3b580*/  FMUL.FTZ R33, R33, R44 ;  /* 0x0000002c21217220 */ /* 0x000fe20000410000 */
[----:B------:R-:W-:Y:S01]  /*3b590*/  F2FP.F16.E4M3.UNPACK_B R30, R30 ;  /* 0x0000001eff1e723e */ /* 0x000fe200020006ff */
[C---:B------:R-:W-:Y:S01]  /*3b5a0*/  FFMA.FTZ R63, R32.reuse, R44, -R45 ;  /* 0x0000002c203f7223 */ /* 0x040fe2000001082d */
[----:B------:R-:W-:Y:S02]  /*3b5b0*/  HADD2.F32 R45, -RZ, R61.H0_H0 ;  /* 0x2000003dff2d7230 */ /* 0x000fe40000004100 */
[----:B------:R-:W-:Y:S01]  /*3b5c0*/  FFMA.FTZ R71, R32, R46, R33 ;  /* 0x0000002e20477223 */ /* 0x000fe20000010021 */
[----:B------:R-:W-:-:S02]  /*3b5d0*/  HADD2.F32 R32, -RZ, R34.H0_H0 ;  /* 0x20000022ff207230 */ /* 0x000fc40000004100 */
[----:B------:R-:W-:Y:S01]  /*3b5e0*/  FFMA.FTZ R60, R28, R47, R35 ;  /* 0x0000002f1c3c7223 */ /* 0x000fe20000010023 */
[----:B------:R-:W-:Y:S01]  /*3b5f0*/  HADD2.F32 R34, -RZ, R34.H1_H1 ;  /* 0x30000022ff227230 */ /* 0x000fe20000004100 */
[----:B------:R-:W-:Y:S01]  /*3b600*/  F2FP.SATFINITE.E4M3.F32.PACK_AB_MERGE_C R80, R83, R80, RZ ;  /* 0x000000505350723e */ /* 0x000fe200048070ff */
[--C-:B------:R-:W-:Y:S02]  /*3b610*/  HADD2.F32 R33, -RZ, R58.reuse.H0_H0 ;  /* 0x2000003aff217230 */ /* 0x100fe40000004100 */
[C---:B------:R-:W-:Y:S01]  /*3b620*/  FMUL.FTZ R47, R32.reuse, R45 ;  /* 0x0000002d202f7220 */ /* 0x040fe20000410000 */
[----:B------:R-:W-:Y:S01]  /*3b630*/  HADD2.F32 R61, -RZ, R61.H1_H1 ;  /* 0x3000003dff3d7230 */ /* 0x000fe20000004100 */
[----:B------:R-:W-:Y:S01]  /*3b640*/  F2FP.SATFINITE.E4M3.F32.PACK_AB_MERGE_C R52, R57, R52, RZ ;  /* 0x000000343934723e */ /* 0x000fe200048070ff */
[----:B------:R-:W-:Y:S02]  /*3b650*/  HADD2.F32 R35, -RZ, R58.H1_H1 ;  /* 0x3000003aff237230 */ /* 0x000fe40000004100 */
[----:B------:R-:W-:Y:S01]  /*3b660*/  FMUL.FTZ R32, R32, R33 ;  /* 0x0000002120207220 */ /* 0x000fe20000410000 */
        /* <DEDUP_REMOVED lines=12> */
[----:B------:R-:W-:Y:S02]  /*3b730*/  F2FP.SATFINITE.E4M3.F32.PACK_AB_MERGE_C R75, R75, R72, R80 ;  /* 0x000000484b4b723e */ /* 0x000fe40004807050 */
[----:B------:R-:W-:Y:S02]  /*3b740*/  F2FP.SATFINITE.E4M3.F32.PACK_AB_MERGE_C R48, R51, R48, R52 ;  /* 0x000000303330723e */ /* 0x000fe40004807034 */
[----:B------:R-:W-:Y:S02]  /*3b750*/  F2FP.SATFINITE.E4M3.F32.PACK_AB_MERGE_C R50, R53, R50, R54 ;  /* 0x000000323532723e */ /* 0x000fe40004807036 */
[----:B------:R-:W-:Y:S02]  /*3b760*/  F2FP.SATFINITE.E4M3.F32.PACK_AB_MERGE_C R67, R67, R68, RZ ;  /* 0x000000444343723e */ /* 0x000fe400048070ff */
[----:B------:R-:W-:-:S02]  /*3b770*/  F2FP.SATFINITE.E4M3.F32.PACK_AB_MERGE_C R64, R64, R81, RZ ;  /* 0x000000514040723e */ /* 0x000fc400048070ff */
[----:B------:R-:W-:Y:S01]  /*3b780*/  F2FP.SATFINITE.E4M3.F32.PACK_AB_MERGE_C R33, R66, R31, R65 ;  /* 0x0000001f4221723e */ /* 0x000fe20004807041 */
[----:B------:R-:W-:Y:S01]  /*3b790*/  IMAD.MOV.U32 R31, RZ, RZ, R75 ;  /* 0x000000ffff1f7224 */ /* 0x000fe200078e004b */
[----:B------:R-:W-:Y:S01]  /*3b7a0*/  F2FP.SATFINITE.E4M3.F32.PACK_AB_MERGE_C R30, R28, R47, R56 ;  /* 0x0000002f1c1e723e */ /* 0x000fe20004807038 */
[----:B------:R-:W-:Y:S01]  /*3b7b0*/  IMAD.MOV.U32 R28, RZ, RZ, R48 ;  /* 0x000000ffff1c7224 */ /* 0x000fe200078e0030 */
[----:B------:R-:W-:Y:S01]  /*3b7c0*/  F2FP.SATFINITE.E4M3.F32.PACK_AB_MERGE_C R34, R61, R32, R60 ;  /* 0x000000203d22723e */ /* 0x000fe2000480703c */
[----:B------:R-:W-:Y:S01]  /*3b7d0*/  IMAD.MOV.U32 R32, RZ, RZ, R50 ;  /* 0x000000ffff207224 */ /* 0x000fe200078e0032 */
[----:B------:R-:W-:Y:S02]  /*3b7e0*/  F2FP.SATFINITE.E4M3.F32.PACK_AB_MERGE_C R29, R62, R29, R67 ;  /* 0x0000001d3e1d723e */ /* 0x000fe40004807043 */
[----:B------:R-:W-:-:S07]  /*3b7f0*/  F2FP.SATFINITE.E4M3.F32.PACK_AB_MERGE_C R35, R74, R73, R64 ;  /* 0x000000494a23723e */ /* 0x000fce0004807040 */
.L_x_4835:
[----:B------:R-:W-:Y:S05]  /*3b800*/  BSYNC B2 ;  /* 0x0000000000027941 */ /* 0x000fea0003800000 */
.L_x_4834:
[--C-:B------:R-:W-:Y:S02]  /*3b810*/  SHF.R.S32.HI R45, RZ, 0x1f, R37.reuse ;  /* 0x0000001fff2d7819 */ /* 0x100fe40000011425 */
[----:B------:R-:W-:Y:S02]  /*3b820*/  IADD3 R44, P1, P2, R100, R102, R37 ;  /* 0x00000066642c7210 */ /* 0x000fe40007a3e025 */
[----:B------:R-:W-:Y:S02]  /*3b830*/  R2UR UR4, R40 ;  /* 0x00000000280472ca */ /* 0x000fe400000e0000 */
[----:B------:R-:W-:Y:S02]  /*3b840*/  R2UR UR5, R41 ;  /* 0x00000000290572ca */ /* 0x000fe400000e0000 */
[----:B------:R-:W-:Y:S02]  /*3b850*/  IADD3.X R45, R101, R69, R45, P1, P2 ;  /* 0x00000045652d7210 */ /* 0x000fe40000fe442d */
[----:B------:R-:W-:-:S09]  /*3b860*/  ISETP.GE.AND P1, PT, R49, R13, PT ;  /* 0x0000000d3100720c */ /* 0x000fd20003f26270 */
[----:B-----5:R0:W-:Y:S04]  /*3b870*/  ST.E.128 desc[UR4][R44.64], R28 ;  /* 0x0000001c2c007985 */ /* 0x0201e8000c101d04 */
[----:B------:R-:W-:Y:S05]  /*3b880*/  @P1 BRA `(.L_x_4783) ;  /* 0x0000000c00401947 */ /* 0x000fea0003800000 */
[----:B------:R-:W-:Y:S02]  /*3b890*/  R2UR UR4, R40 ;  /* 0x00000000280472ca */ /* 0x000fe400000e0000 */
[----:B------:R-:W-:Y:S02]  /*3b8a0*/  R2UR UR5, R41 ;  /* 0x00000000290572ca */ /* 0x000fe400000e0000 */
[--C-:B------:R-:W-:Y:S02]  /*3b8b0*/  IADD3 R102, P1, P2, R100, R102, R49.reuse ;  /* 0x0000006664667210 */ /* 0x100fe40007a3e031 */
[----:B------:R-:W-:-:S04]  /*3b8c0*/  SHF.R.S32.HI R100, RZ, 0x1f, R49 ;  /* 0x0000001fff647819 */ /* 0x000fc80000011431 */
[----:B------:R-:W-:-:S05]  /*3b8d0*/  IADD3.X R103, R101, R69, R100, P1, P2 ;  /* 0x0000004565677210 */ /* 0x000fca0000fe4464 */
[----:B------:R1:W-:Y:S01]  /*3b8e0*/  ST.E.128 desc[UR4][R102.64], R32 ;  /* 0x0000002066007985 */ /* 0x0003e2000c101d04 */
[----:B------:R-:W-:Y:S05]  /*3b8f0*/  BRA `(.L_x_4783) ;  /* 0x0000000c00247947 */ /* 0x000fea0003800000 */
.L_x_4749:
[----:B------:R-:W2:Y:S01]  /*3b900*/  LDL.64 R28, [R7+0x10] ;  /* 0x00001000071c7983 */ /* 0x000ea20000100a00 */
[----:B------:R-:W-:Y:S02]  /*3b910*/  R2UR UR4, R40 ;  /* 0x00000000280472ca */ /* 0x000fe400000e0000 */
[----:B------:R-:W-:Y:S01]  /*3b920*/  R2UR UR5, R41 ;  /* 0x00000000290572ca */ /* 0x000fe200000e0000 */
[----:B------:R0:W5:Y:S04]  /*3b930*/  LDL R13, [R3] ;  /* 0x00000000030d7983 */ /* 0x0001680000100800 */
[----:B------:R0:W5:Y:S08]  /*3b940*/  LDL R30, [R3+0x4] ;  /* 0x00000400031e7983 */ /* 0x0001700000100800 */
[----:B--2---:R-:W2:Y:S01]  /*3b950*/  LD.E R31, desc[UR4][R28.64+0x1c] ;  /* 0x00001c041c1f7980 */ /* 0x004ea2000c101900 */
[----:B------:R-:W-:Y:S01]  /*3b960*/  BSSY B2, `(.L_x_4836) ;  /* 0x0000005000027945 */ /* 0x000fe20003800000 */
[----:B--2---:R-:W-:-:S04]  /*3b970*/  LOP3.LUT R31, R31, 0x1, RZ, 0xfc, !PT ;  /* 0x000000011f1f7812 */ /* 0x004fc800078efcff */
[----:B------:R-:W-:-:S13]  /*3b980*/  ISETP.NE.AND P1, PT, R31, 0x3, PT ;  /* 0x000000031f00780c */ /* 0x000fda0003f25270 */
[----:B0-----:R-:W-:Y:S05]  /*3b990*/  @!P1 BRA `(.L_x_4837) ;  /* 0x0000000000049947 */ /* 0x001fea0003800000 */
[----:B------:R-:W-:Y:S01]  /*3b9a0*/  BPT.TRAP 0x1 ;  /* 0x000000040000795c */ /* 0x000fe20000300000 */
.L_x_4837:
[----:B------:R-:W-:Y:S05]  /*3b9b0*/  BSYNC B2 ;  /* 0x0000000000027941 */ /* 0x000fea0003800000 */
.L_x_4836:
[----:B------:R-:W-:Y:S02]  /*3b9c0*/  R2UR UR4, R40 ;  /* 0x00000000280472ca */ /* 0x000fe400000e0000 */
[----:B------:R-:W-:-:S13]  /*3b9d0*/  R2UR UR5, R41 ;  /* 0x00000000290572ca */ /* 0x000fda00000e0000 */
[----:B------:R-:W2:Y:S01]  /*3b9e0*/  LD.E.64 R28, desc[UR4][R28.64+0x8] ;  /* 0x000008041c1c7980 */ /* 0x000ea2000c101b00 */
[----:B-----5:R-:W-:Y:S01]  /*3b9f0*/  SHF.L.U32 R30, R30, 0x1f, RZ ;  /* 0x0000001f1e1e7819 */ /* 0x020fe200000006ff */
[----:B------:R-:W-:Y:S01]  /*3ba00*/  BSSY B2, `(.L_x_4838) ;  /* 0x0000005000027945 */ /* 0x000fe20003800000 */
[----:B--2---:R-:W-:-:S05]  /*3ba10*/  MOV R32, R28 ;  /* 0x0000001c00207202 */ /* 0x004fca0000000f00 */
[----:B------:R-:W-:-:S04]  /*3ba20*/  IMAD R13, R13, 0x8, R32 ;  /* 0x000000080d0d7824 */ /* 0x000fc800078e0220 */
[----:B------:R-:W0:Y:S02]  /*3ba30*/  SYNCS.PHASECHK.TRANS64.TRYWAIT P1, [R13+URZ], R30 ;  /* 0x0000001e0d0075a7 */ /* 0x000e24000802017f */
[----:B0-----:R-:W-:Y:S05]  /*3ba40*/  @!P1 BRA `(.L_x_4839) ;  /* 0x0000000c00589947 */ /* 0x001fea0003800000 */
.L_x_4865:
[----:B------:R-:W-:Y:S05]  /*3ba50*/  BSYNC B2 ;  /* 0x0000000000027941 */ /* 0x000fea0003800000 */
.L_x_4838:
[----:B------:R-:W2:Y:S04]  /*3ba60*/  LDL.64 R32, [R7] ;  /* 0x0000000007207983 */ /* 0x000ea80000100a00 */
[----:B------:R-:W3:Y:S04]  /*3ba70*/  LDL.64 R46, [R7+0x30] ;  /* 0x00003000072e7983 */ /* 0x000ee80000100a00 */
[----:B0-----:R-:W4:Y:S04]  /*3ba80*/  LDL.64 R30, [R7+0x20] ;  /* 0x00002000071e7983 */ /* 0x001f280000100a00 */
[----:B------:R-:W4:Y:S01]  /*3ba90*/  LDL.64 R28, [R7+0x18] ;  /* 0x00001800071c7983 */ /* 0x000f220000100a00 */
[----:B------:R-:W-:-:S02]  /*3baa0*/  R2UR UR4, R40 ;  /* 0x00000000280472ca */ /* 0x000fc400000e0000 */
[C---:B------:R-:W-:Y:S01]  /*3bab0*/  R2UR UR5, R41.reuse ;  /* 0x00000000290572ca */ /* 0x040fe200000e0000 */
[----:B------:R-:W4:Y:S01]  /*3bac0*/  LDL R37, [R3] ;  /* 0x0000000003257983 */ /* 0x000f220000100800 */
[C---:B------:R-:W-:Y:S02]  /*3bad0*/  R2UR UR8, R40.reuse ;  /* 0x00000000280872ca */ /* 0x040fe400000e0000 */
[C---:B------:R-:W-:Y:S01]  /*3bae0*/  R2UR UR9, R41.reuse ;  /* 0x00000000290972ca */ /* 0x040fe200000e0000 */
[----:B------:R-:W5:Y:S01]  /*3baf0*/  LDL.64 R48, [R7+0x38] ;  /* 0x0000380007307983 */ /* 0x000f620000100a00 */
[C---:B------:R-:W-:Y:S02]  /*3bb00*/  R2UR UR6, R40.reuse ;  /* 0x00000000280672ca */ /* 0x040fe400000e0000 */
[----:B------:R-:W-:Y:S02]  /*3bb10*/  R2UR UR7, R41 ;  /* 0x00000000290772ca */ /* 0x000fe400000e0000 */
[----:B------:R-:W-:-:S02]  /*3bb20*/  R2UR UR10, R40 ;  /* 0x00000000280a72ca */ /* 0x000fc400000e0000 */
[----:B------:R-:W-:Y:S01]  /*3bb30*/  R2UR UR11, R41 ;  /* 0x00000000290b72ca */ /* 0x000fe200000e0000 */
[----:B--2---:R-:W2:Y:S04]  /*3bb40*/  LD.E R53, desc[UR4][R32.64] ;  /* 0x0000000420357980 */ /* 0x004ea8000c101900 */
[----:B---3--:R-:W3:Y:S04]  /*3bb50*/  LD.E R52, desc[UR8][R46.64] ;  /* 0x000000082e347980 */ /* 0x008ee8000c101900 */
[----:B----4-:R-:W4:Y:S04]  /*3bb60*/  LD.E.64 R34, desc[UR6][R30.64+0x10] ;  /* 0x000010061e227980 */ /* 0x010f28000c101b00 */
[----:B------:R-:W4:Y:S04]  /*3bb70*/  LD.E.64 R50, desc[UR10][R28.64+0x8] ;  /* 0x0000080a1c327980 */ /* 0x000f28000c101b00 */
[----:B------:R0:W4:Y:S01]  /*3bb80*/  LD.E R13, desc[UR4][R28.64] ;  /* 0x000000041c0d7980 */ /* 0x000122000c101900 */
[----:B------:R-:W-:Y:S01]  /*3bb90*/  IMAD R37, R37, 0x7800, RZ ;  /* 0x0000780025257824 */ /* 0x000fe200078e02ff */
[----:B------:R-:W-:Y:S02]  /*3bba0*/  BSSY B2, `(.L_x_4840) ;  /* 0x0000055000027945 */ /* 0x000fe40003800000 */
[----:B------:R1:W5:Y:S04]  /*3bbb0*/  LD.E.64 R32, desc[UR4][R30.64+0x8] ;  /* 0x000008041e207980 */ /* 0x000368000c101b00 */
[----:B------:R1:W5:Y:S01]  /*3bbc0*/  LD.E.64 R44, desc[UR6][R30.64+0x18] ;  /* 0x000018061e2c7980 */ /* 0x000362000c101b00 */
[----:B0-----:R-:W-:Y:S01]  /*3bbd0*/  SHF.R.S32.HI R29, RZ, 0x1f, R37 ;  /* 0x0000001fff1d7819 */ /* 0x001fe20000011425 */
[----:B--2---:R-:W-:-:S05]  /*3bbe0*/  IMAD R53, R98, -0xa0, R53 ;  /* 0xffffff6062357824 */ /* 0x004fca00078e0235 */
[----:B------:R-:W-:-:S04]  /*3bbf0*/  VIMNMX R56, R53, 0xa0, PT ;  /* 0x000000a035387848 */ /* 0x000fc80003fe0100 */
[----:B---3--:R-:W-:Y:S01]  /*3bc00*/  ISETP.GE.AND P1, PT, R52, R56, PT ;  /* 0x000000383400720c */ /* 0x008fe20003f26270 */
[----:B----4-:R-:W-:Y:S01]  /*3bc10*/  IMAD R35, R35, R98, RZ ;  /* 0x0000006223237224 */ /* 0x010fe200078e02ff */
[----:B------:R-:W-:Y:S02]  /*3bc20*/  SHF.R.S32.HI R53, RZ, 0x1f, R98 ;  /* 0x0000001fff357819 */ /* 0x000fe40000011462 */
[----:B------:R-:W-:Y:S01]  /*3bc30*/  IADD3 R52, P2, R37, R50, RZ ;  /* 0x0000003225347210 */ /* 0x000fe20007f5e0ff */
[----:B------:R-:W-:Y:S01]  /*3bc40*/  IMAD.WIDE.U32 R54, R34, R98, RZ ;  /* 0x0000006222367225 */ /* 0x000fe200078e00ff */
[----:B------:R-:W-:Y:S02]  /*3bc50*/  IADD3 R50, P3, P4, R50, R13, R37 ;  /* 0x0000000d32327210 */ /* 0x000fe40007c7e025 */
[----:B------:R-:W-:Y:S01]  /*3bc60*/  SHF.R.S32.HI R13, RZ, 0x1f, R13 ;  /* 0x0000001fff0d7819 */ /* 0x000fe2000001140d */
[----:B------:R-:W-:Y:S02]  /*3bc70*/  IMAD R35, R34, R53, R35 ;  /* 0x0000003522237224 */ /* 0x000fe400078e0223 */
[C-C-:B------:R-:W-:Y:S01]  /*3bc80*/  IMAD.X R53, R51.reuse, 0x1, R29.reuse, P2 ;  /* 0x0000000133357824 */ /* 0x140fe200010e061d */
[----:B------:R-:W-:Y:S01]  /*3bc90*/  IADD3.X R51, R51, R13, R29, P3, P4 ;  /* 0x0000000d33337210 */ /* 0x000fe20001fe841d */
[----:B------:R-:W-:Y:S01]  /*3bca0*/  IMAD.IADD R57, R55, 0x1, R35 ;  /* 0x0000000137397824 */ /* 0x000fe200078e0223 */
[----:B-1----:R-:W-:Y:S06]  /*3bcb0*/  @P1 BRA `(.L_x_4841) ;  /* 0x00000004000c1947 */ /* 0x002fec0003800000 */
[----:B------:R-:W-:Y:S02]  /*3bcc0*/  R2UR UR4, R40 ;  /* 0x00000000280472ca */ /* 0x000fe400000e0000 */
[----:B------:R-:W-:-:S13]  /*3bcd0*/  R2UR UR5, R41 ;  /* 0x00000000290572ca */ /* 0x000fda00000e0000 */
[----:B-----5:R-:W2:Y:S01]  /*3bce0*/  LD.E.U8 R37, desc[UR4][R48.64] ;  /* 0x0000000430257980 */ /* 0x020ea2000c101100 */
[----:B------:R-:W-:Y:S01]  /*3bcf0*/  IADD3 R34, P2, R44, R54, RZ ;  /* 0x000000362c227210 */ /* 0x000fe20007f5e0ff */
[----:B------:R-:W-:Y:S04]  /*3bd00*/  BSSY B3, `(.L_x_4842) ;  /* 0x000000c000037945 */ /* 0x000fe80003800000 */
[----:B------:R-:W-:Y:S01]  /*3bd10*/  IMAD.X R35, R45, 0x1, R57, P2 ;  /* 0x000000012d237824 */ /* 0x000fe200010e0639 */
[----:B--2---:R-:W-:-:S04]  /*3bd20*/  LOP3.LUT R13, R37, 0x1, RZ, 0xc0, !PT ;  /* 0x00000001250d7812 */ /* 0x004fc800078ec0ff */
[----:B------:R-:W-:-:S13]  /*3bd30*/  ISETP.NE.U32.AND P1, PT, R13, 0x1, PT ;  /* 0x000000010d00780c */ /* 0x000fda0003f25070 */
[----:B------:R-:W-:Y:S05]  /*3bd40*/  @P1 BRA `(.L_x_4843) ;  /* 0x00000000001c1947 */ /* 0x000fea0003800000 */
[----:B------:R-:W-:Y:S02]  /*3bd50*/  R2UR UR4, R40 ;  /* 0x00000000280472ca */ /* 0x000fe400000e0000 */
[----:B------:R-:W-:-:S13]  /*3bd60*/  R2UR UR5, R41 ;  /* 0x00000000290572ca */ /* 0x000fda00000e0000 */
[----:B------:R-:W2:Y:S01]  /*3bd70*/  LD.E.128 R28, desc[UR4][R52.64] ;  /* 0x00000004341c7980 */ /* 0x000ea2000c101d00 */
[----:B------:R-:W-:Y:S02]  /*3bd80*/  R2UR UR6, R40 ;  /* 0x00000000280672ca */ /* 0x000fe400000e0000 */
[----:B------:R-:W-:Y:S01]  /*3bd90*/  R2UR UR7, R41 ;  /* 0x00000000290772ca */ /* 0x000fe200000e0000 */
[----:B--2---:R0:W-:-:S12]  /*3bda0*/  ST.E.128 desc[UR4][R34.64], R28 ;  /* 0x0000001c22007985 */ /* 0x0041d8000c101d04 */
[----:B------:R0:W5:Y:S02]  /*3bdb0*/  LD.E.U8 R37, desc[UR6][R48.64] ;  /* 0x0000000630257980 */ /* 0x000164000c101100 */
.L_x_4843:
[----:B------:R-:W-:Y:S05]  /*3bdc0*/  BSYNC B3 ;  /* 0x0000000000037941 */ /* 0x000fea0003800000 */
.L_x_4842:
[----:B-----5:R-:W-:Y:S01]  /*3bdd0*/  LOP3.LUT P1, RZ, R37, 0x2, RZ, 0xc0, !PT ;  /* 0x0000000225ff7812 */ /* 0x020fe2000782c0ff */
[----:B------:R-:W-:-:S12]  /*3bde0*/  BSSY B3, `(.L_x_4844) ;  /* 0x0000009000037945 */ /* 0x000fd80003800000 */
[----:B------:R-:W-:Y:S05]  /*3bdf0*/  @!P1 BRA `(.L_x_4845) ;  /* 0x00000000001c9947 */ /* 0x000fea0003800000 */
[----:B------:R-:W-:Y:S02]  /*3be00*/  R2UR UR4, R40 ;  /* 0x00000000280472ca */ /* 0x000fe400000e0000 */
[----:B------:R-:W-:-:S13]  /*3be10*/  R2UR UR5, R41 ;  /* 0x00000000290572ca */ /* 0x000fda00000e0000 */
[----:B0-----:R-:W2:Y:S01]  /*3be20*/  LD.E.128 R28, desc[UR4][R50.64] ;  /* 0x00000004321c7980 */ /* 0x001ea2000c101d00 */
[----:B------:R-:W-:Y:S02]  /*3be30*/  R2UR UR6, R40 ;  /* 0x00000000280672ca */ /* 0x000fe400000e0000 */
[----:B------:R-:W-:Y:S01]  /*3be40*/  R2UR UR7, R41 ;  /* 0x00000000290772ca */ /* 0x000fe200000e0000 */
[----:B--2---:R1:W-:-:S12]  /*3be50*/  ST.E.128 desc[UR4][R34.64+0x20], R28 ;  /* 0x0000201c22007985 */ /* 0x0043d8000c101d04 */
[----:B------:R1:W5:Y:S02]  /*3be60*/  LD.E.U8 R37, desc[UR6][R48.64] ;  /* 0x0000000630257980 */ /* 0x000364000c101100 */
.L_x_4845:
[----:B------:R-:W-:Y:S05]  /*3be70*/  BSYNC B3 ;  /* 0x0000000000037941 */ /* 0x000fea0003800000 */
.L_x_4844:
[----:B-----5:R-:W-:Y:S01]  /*3be80*/  LOP3.LUT P1, RZ, R37, 0x4, RZ, 0xc0, !PT ;  /* 0x0000000425ff7812 */ /* 0x020fe2000782c0ff */
[----:B------:R-:W-:-:S12]  /*3be90*/  BSSY B3, `(.L_x_4846) ;  /* 0x0000009000037945 */ /* 0x000fd80003800000 */
[----:B------:R-:W-:Y:S05]  /*3bea0*/  @!P1 BRA `(.L_x_4847) ;  /* 0x00000000001c9947 */ /* 0x000fea0003800000 */
[----:B------:R-:W-:Y:S02]  /*3beb0*/  R2UR UR4, R40 ;  /* 0x00000000280472ca */ /* 0x000fe400000e0000 */
[----:B------:R-:W-:-:S13]  /*3bec0*/  R2UR UR5, R41 ;  /* 0x00000000290572ca */ /* 0x000fda00000e0000 */
[----:B01----:R-:W2:Y:S01]  /*3bed0*/  LD.E.128 R28, desc[UR4][R52.64+0x2800] ;  /* 0x00280004341c7980 */ /* 0x003ea2000c101d00 */
[----:B------:R-:W-:Y:S02]  /*3bee0*/  R2UR UR6, R40 ;  /* 0x00000000280672ca */ /* 0x000fe400000e0000 */
[----:B------:R-:W-:Y:S01]  /*3bef0*/  R2UR UR7, R41 ;  /* 0x00000000290772ca */ /* 0x000fe200000e0000 */
[----:B--2---:R2:W-:-:S12]  /*3bf00*/  ST.E.128 desc[UR4][R34.64+0x40], R28 ;  /* 0x0000401c22007985 */ /* 0x0045d8000c101d04 */
[----:B------:R2:W5:Y:S02]  /*3bf10*/  LD.E.U8 R37, desc[UR6][R48.64] ;  /* 0x0000000630257980 */ /* 0x000564000c101100 */
.L_x_4847:
[----:B------:R-:W-:Y:S05]  /*3bf20*/  BSYNC B3 ;  /* 0x0000000000037941 */ /* 0x000fea0003800000 */
.L_x_4846:
[----:B-----5:R-:W-:Y:S01]  /*3bf30*/  LOP3.LUT P1, RZ, R37, 0x8, RZ, 0xc0, !PT ;  /* 0x0000000825ff7812 */ /* 0x020fe2000782c0ff */
[----:B------:R-:W-:-:S12]  /*3bf40*/  BSSY B3, `(.L_x_4848) ;  /* 0x0000009000037945 */ /* 0x000fd80003800000 */
[----:B------:R-:W-:Y:S05]  /*3bf50*/  @!P1 BRA `(.L_x_4849) ;  /* 0x00000000001c9947 */ /* 0x000fea0003800000 */
[----:B------:R-:W-:Y:S02]  /*3bf60*/  R2UR UR4, R40 ;  /* 0x00000000280472ca */ /* 0x000fe400000e0000 */
[----:B------:R-:W-:-:S13]  /*3bf70*/  R2UR UR5, R41 ;  /* 0x00000000290572ca */ /* 0x000fda00000e0000 */
[----:B012---:R-:W2:Y:S01]  /*3bf80*/  LD.E.128 R28, desc[UR4][R50.64+0x2800] ;  /* 0x00280004321c7980 */ /* 0x007ea2000c101d00 */
[----:B------:R-:W-:Y:S02]  /*3bf90*/  R2UR UR6, R40 ;  /* 0x00000000280672ca */ /* 0x000fe400000e0000 */
[----:B------:R-:W-:Y:S01]  /*3bfa0*/  R2UR UR7, R41 ;  /* 0x00000000290772ca */ /* 0x000fe200000e0000 */
[----:B--2---:R3:W-:-:S12]  /*3bfb0*/  ST.E.128 desc[UR4][R34.64+0x60], R28 ;  /* 0x0000601c22007985 */ /* 0x0047d8000c101d04 */
[----:B------:R3:W5:Y:S02]  /*3bfc0*/  LD.E.U8 R37, desc[UR6][R48.64] ;  /* 0x0000000630257980 */ /* 0x000764000c101100 */
.L_x_4849:
[----:B------:R-:W-:Y:S05]  /*3bfd0*/  BSYNC B3 ;  /* 0x0000000000037941 */ /* 0x000fea0003800000 */
.L_x_4848:
[----:B-----5:R-:W-:Y:S01]  /*3bfe0*/  LOP3.LUT P1, RZ, R37, 0x10, RZ, 0xc0, !PT ;  /* 0x0000001025ff7812 */ /* 0x020fe2000782c0ff */
[----:B------:R-:W-:-:S12]  /*3bff0*/  BSSY B3, `(.L_x_4850) ;  /* 0x0000009000037945 */ /* 0x000fd80003800000 */
[----:B------:R-:W-:Y:S05]  /*3c000*/  @!P1 BRA `(.L_x_4851) ;  /* 0x00000000001c9947 */ /* 0x000fea0003800000 */
[----:B------:R-:W-:Y:S02]  /*3c010*/  R2UR UR4, R40 ;  /* 0x00000000280472ca */ /* 0x000fe400000e0000 */
[----:B------:R-:W-:-:S13]  /*3c020*/  R2UR UR5, R41 ;  /* 0x00000000290572ca */ /* 0x000fda00000e0000 */
[----:B0123--:R-:W2:Y:S01]  /*3c030*/  LD.E.128 R28, desc[UR4][R52.64+0x5000] ;  /* 0x00500004341c7980 */ /* 0x00fea2000c101d00 */
[----:B------:R-:W-:Y:S02]  /*3c040*/  R2UR UR6, R40 ;  /* 0x00000000280672ca */ /* 0x000fe400000e0000 */
[----:B------:R-:W-:Y:S01]  /*3c050*/  R2UR UR7, R41 ;  /* 0x00000000290772ca */ /* 0x000fe200000e0000 */
[----:B--2---:R4:W-:-:S12]  /*3c060*/  ST.E.128 desc[UR4][R34.64+0x80], R28 ;  /* 0x0000801c22007985 */ /* 0x0049d8000c101d04 */
[----:B------:R4:W5:Y:S02]  /*3c070*/  LD.E.U8 R37, desc[UR6][R48.64] ;  /* 0x0000000630257980 */ /* 0x000964000c101100 */
.L_x_4851:
[----:B------:R-:W-:Y:S05]  /*3c080*/  BSYNC B3 ;  /* 0x0000000000037941 */ /* 0x000fea0003800000 */
.L_x_4850:
[----:B-----5:R-:W-:-:S13]  /*3c090*/  LOP3.LUT P1, RZ, R37, 0x20, RZ, 0xc0, !PT ;  /* 0x0000002025ff7812 */ /* 0x020fda000782c0ff */
[----:B------:R-:W-:Y:S05]  /*3c0a0*/  @!P1 BRA `(.L_x_4841) ;  /* 0x0000000000109947 */ /* 0x000fea0003800000 */
[----:B------:R-:W-:Y:S02]  /*3c0b0*/  R2UR UR4, R40 ;  /* 0x00000000280472ca */ /* 0x000fe400000e0000 */
[----:B------:R-:W-:-:S13]  /*3c0c0*/  R2UR UR5, R41 ;  /* 0x00000000290572ca */ /* 0x000fda00000e0000 */
[----:B01234-:R-:W2:Y:S04]  /*3c0d0*/  LD.E.128 R28, desc[UR4][R50.64+0x5000] ;  /* 0x00500004321c7980 */ /* 0x01fea8000c101d00 */
[----:B--2---:R0:W-:Y:S02]  /*3c0e0*/  ST.E.128 desc[UR4][R34.64+0xa0], R28 ;  /* 0x0000a01c22007985 */ /* 0x0041e4000c101d04 */
.L_x_4841:
[----:B------:R-:W-:Y:S05]  /*3c0f0*/  BSYNC B2 ;  /* 0x0000000000027941 */ /* 0x000fea0003800000 */
.L_x_4840:
[----:B------:R-:W-:Y:S02]  /*3c100*/  R2UR UR4, R40 ;  /* 0x00000000280472ca */ /* 0x000fe400000e0000 */
[----:B------:R-:W-:-:S13]  /*3c110*/  R2UR UR5, R41 ;  /* 0x00000000290572ca */ /* 0x000fda00000e0000 */
[----:B------:R-:W2:Y:S02]  /*3c120*/  LD.E R46, desc[UR4][R46.64] ;  /* 0x000000042e2e7980 */ /* 0x000ea4000c101900 */
[----:B--2---:R-:W-:-:S05]  /*3c130*/  VIADD R13, R46, 0x80 ;  /* 0x000000802e0d7836 */ /* 0x004fca0000000000 */
[----:B------:R-:W-:-:S13]  /*3c140*/  ISETP.GE.AND P1, PT, R13, R56, PT ;  /* 0x000000380d00720c */ /* 0x000fda0003f26270 */
[----:B------:R-:W-:Y:S05]  /*3c150*/  @P1 BRA `(.L_x_4783) ;  /* 0x00000004000c1947 */ /* 0x000fea0003800000 */
[----:B------:R-:W-:Y:S02]  /*3c160*/  R2UR UR4, R40 ;  /* 0x00000000280472ca */ /* 0x000fe400000e0000 */
[----:B------:R-:W-:-:S13]  /*3c170*/  R2UR UR5, R41 ;  /* 0x00000000290572ca */ /* 0x000fda00000e0000 */
[----:B01-345:R-:W2:Y:S01]  /*3c180*/  LD.E.U8 R34, desc[UR4][R48.64] ;  /* 0x0000000430227980 */ /* 0x03bea2000c101100 */
[----:B------:R-:W-:Y:S01]  /*3c190*/  IADD3 R54, P2, P3, R44, R32, R54 ;  /* 0x000000202c367210 */ /* 0x000fe20007b5e036 */
[----:B------:R-:W-:Y:S03]  /*3c1a0*/  BSSY B2, `(.L_x_4852) ;  /* 0x000000c000027945 */ /* 0x000fe60003800000 */
[----:B------:R-:W-:Y:S02]  /*3c1b0*/  IADD3.X R55, R45, R33, R57, P2, P3 ;  /* 0x000000212d377210 */ /* 0x000fe400017e6439 */
        /* <DEDUP_REMOVED lines=10> */
.L_x_4853:
[----:B------:R-:W-:Y:S05]  /*3c260*/  BSYNC B2 ;  /* 0x0000000000027941 */ /* 0x000fea0003800000 */
.L_x_4852:
        /* <DEDUP_REMOVED lines=10> */
.L_x_4855:
[----:B------:R-:W-:Y:S05]  /*3c310*/  BSYNC B2 ;  /* 0x0000000000027941 */ /* 0x000fea0003800000 */
.L_x_4854:
        /* <DEDUP_REMOVED lines=10> */
.L_x_4857:
[----:B------:R-:W-:Y:S05]  /*3c3c0*/  BSYNC B2 ;  /* 0x0000000000027941 */ /* 0x000fea0003800000 */
.L_x_4856:
        /* <DEDUP_REMOVED lines=10> */
.L_x_4859:
[----:B------:R-:W-:Y:S05]  /*3c470*/  BSYNC B2 ;  /* 0x0000000000027941 */ /* 0x000fea0003800000 */
.L_x_4858:
        /* <DEDUP_REMOVED lines=10> */
.L_x_4861:
[----:B------:R-:W-:Y:S05]  /*3c520*/  BSYNC B2 ;  /* 0x0000000000027941 */ /* 0x000fea0003800000 */
.L_x_4860:
[----:B-----5:R-:W-:-:S13]  /*3c530*/  LOP3.LUT P1, RZ, R34, 0x20, RZ, 0xc0, !PT ;  /* 0x0000002022ff7812 */ /* 0x020fda000782c0ff */
[----:B------:R-:W-:Y:S05]  /*3c540*/  @!P1 BRA `(.L_x_4783) ;  /* 0x0000000000109947 */ /* 0x000fea0003800000 */
[----:B------:R-:W-:Y:S02]  /*3c550*/  R2UR UR4, R40 ;  /* 0x00000000280472ca */ /* 0x000fe400000e0000 */
[----:B------:R-:W-:-:S13]  /*3c560*/  R2UR UR5, R41 ;  /* 0x00000000290572ca */ /* 0x000fda00000e0000 */
[----:B01234-:R-:W2:Y:S04]  /*3c570*/  LD.E.128 R48, desc[UR4][R50.64+0x7000] ;  /* 0x0070000432307980 */ /* 0x01fea8000c101d00 */
[----:B--2---:R0:W-:Y:S02]  /*3c580*/  ST.E.128 desc[UR4][R54.64+0xa0], R48 ;  /* 0x0000a03036007985 */ /* 0x0041e4000c101d04 */
.L_x_4783:
[----:B------:R-:W-:Y:S05]  /*3c590*/  BSYNC B0 ;  /* 0x0000000000007941 */ /* 0x000fea0003800000 */
.L_x_4748:
        /* <DEDUP_REMOVED lines=8> */
[----:B0-----:R-:W-:-:S02]  /*3c620*/  LOP3.LUT P1, RZ, R28, 0x7f, RZ, 0xc0, !PT ;  /* 0x0000007f1cff7812 */ /* 0x001fc4000782c0ff */
[----:B-----5:R-:W-:-:S05]  /*3c630*/  LEA.HI R13, R28, 0x8, RZ, 0x19 ;  /* 0x000000081c0d7811 */ /* 0x020fca00078fc8ff */
[----:B-1----:R0:W-:Y:S06]  /*3c640*/  BAR.SYNC.DEFER_BLOCKING R13, 0x80 ;  /* 0x0002000d0000751d */ /* 0x0021ec0000010000 */
[----:B------:R-:W-:Y:S05]  /*3c650*/  @P1 BRA `(.L_x_4862) ;  /* 0x0000000000241947 */ /* 0x000fea0003800000 */
[----:B------:R-:W2:Y:S01]  /*3c660*/  LDL.64 R28, [R7+0x10] ;  /* 0x00001000071c7983 */ /* 0x000ea20000100a00 */
[----:B------:R-:W-:Y:S02]  /*3c670*/  R2UR UR4, R40 ;  /* 0x00000000280472ca */ /* 0x000fe400000e0000 */
[----:B------:R-:W-:Y:S01]  /*3c680*/  R2UR UR5, R41 ;  /* 0x00000000290572ca */ /* 0x000fe200000e0000 */
[----:B------:R-:W0:-:S12]  /*3c690*/  LDL R3, [R3] ;  /* 0x0000000003037983 */ /* 0x000e180000100800 */
[----:B--2---:R-:W2:Y:S02]  /*3c6a0*/  LD.E.64 R28, desc[UR4][R28.64+0x30] ;  /* 0x000030041c1c7980 */ /* 0x004ea4000c101b00 */
[----:B--2---:R-:W-:-:S05]  /*3c6b0*/  MOV R30, R28 ;  /* 0x0000001c001e7202 */ /* 0x004fca0000000f00 */
[----:B0-----:R-:W-:-:S05]  /*3c6c0*/  IMAD R13, R3, 0x8, R30 ;  /* 0x00000008030d7824 */ /* 0x001fca00078e021e */
[----:B------:R-:W-:-:S04]  /*3c6d0*/  PRMT R13, RZ, 0x654, R13 ;  /* 0x00000654ff0d7816 */ /* 0x000fc8000000000d */
[----:B------:R1:W-:Y:S03]  /*3c6e0*/  SYNCS.ARRIVE.TRANS64.RED.A1T0 RZ, [R13+URZ], RZ ;  /* 0x000000ff0dff79a7 */ /* 0x0003e6000810043f */
.L_x_4862:
[----:B------:R-:W-:-:S04]  /*3c6f0*/  IMAD.MOV.U32 R107, RZ, RZ, 0x0 ;  /* 0x00000000ff6b7424 */ /* 0x000fc800078e00ff */
[----:B01----:R-:W-:Y:S05]  /*3c700*/  RET.REL.NODEC R106 `(_ZN7cutlass13device_kernelIN5flash11enable_sm90INS1_16FlashAttnFwdSm90INS1_25CollectiveMainloopFwdSm90ILi2EN4cute5tupleIJNS5_1CILi1EEES8_S8_EEENS6_IJNS7_ILi128EEENS7_ILi160EEENS7_ILi192EEEEEELi192ENS_12float_e4m3_tEfNS_4arch4Sm90ELb0ELb1ELb0ELb1ELb0ELb1ELb0ELb1ELb1ELb1ELb0ELb0EEENS1_21CollectiveEpilogueFwdINS6_IJSA_SC_SB_EEES9_NS_10bfloat16_tESG_Li256ELb1ELb1ELb0ELb1EEENS1_36VarlenDynamicPersistentTileSchedulerILi128ELi160ELi256ELi128ELb0ELb1ELb1ELb1ELb0ELb1EEEEEEEEEvNT_6ParamsE) ;  /* 0xfffffc386a3c7950 */ /* 0x003fea0003c3ffff */
.L_x_4758:
[----:B--2---:R2:W3:Y:S02]  /*3c710*/  SYNCS.PHASECHK.TRANS64.TRYWAIT P1, [R13+URZ], R30 ;  /* 0x0000001e0d0075a7 */ /* 0x0044e4000802017f */
[----:B---3--:R-:W-:Y:S05]  /*3c720*/  @!P1 NANOSLEEP.SYNCS 0x989680 ;  /* 0x009896800000995d */ /* 0x008fea0003900000 */
[----:B------:R-:W3:Y:S02]  /*3c730*/  @!P1 SYNCS.PHASECHK.TRANS64 P1, [R13+URZ], R30 ;  /* 0x0000001e0d0095a7 */ /* 0x000ee4000802007f */
[----:B---3--:R-:W-:Y:S05]  /*3c740*/  @!P1 BRA `(.L_x_4758) ;  /* 0xfffffffc00f09947 */ /* 0x008fea000383ffff */
[----:B------:R-:W-:Y:S05]  /*3c750*/  BRA `(.L_x_4863) ;  /* 0xfffffef800987947 */ /* 0x000fea000383ffff */
.L_x_4813:
[----:B--2---:R2:W3:Y:S02]  /*3c760*/  SYNCS.PHASECHK.TRANS64.TRYWAIT P1, [R13+URZ], R108 ;  /* 0x0000006c0d0075a7 */ /* 0x0044e4000802017f */
[----:B---3--:R-:W-:Y:S05]  /*3c770*/  @!P1 NANOSLEEP.SYNCS 0x989680 ;  /* 0x009896800000995d */ /* 0x008fea0003900000 */
[----:B------:R-:W3:Y:S02]  /*3c780*/  @!P1 SYNCS.PHASECHK.TRANS64 P1, [R13+URZ], R108 ;  /* 0x0000006c0d0095a7 */ /* 0x000ee4000802007f */
[----:B---3--:R-:W-:Y:S05]  /*3c790*/  @!P1 BRA `(.L_x_4813) ;  /* 0xfffffffc00f09947 */ /* 0x008fea000383ffff */
[----:B------:R-:W-:Y:S05]  /*3c7a0*/  BRA `(.L_x_4864) ;  /* 0xffffff7400507947 */ /* 0x000fea000383ffff */
.L_x_4839:
[----:B0-----:R0:W1:Y:S02]  /*3c7b0*/  SYNCS.PHASECHK.TRANS64.TRYWAIT P1, [R13+URZ], R30 ;  /* 0x0000001e0d0075a7 */ /* 0x001064000802017f */
[----:B-1----:R-:W-:Y:S05]  /*3c7c0*/  @!P1 NANOSLEEP.SYNCS 0x989680 ;  /* 0x009896800000995d */ /* 0x002fea0003900000 */
[----:B------:R-:W1:Y:S02]  /*3c7d0*/  @!P1 SYNCS.PHASECHK.TRANS64 P1, [R13+URZ], R30 ;  /* 0x0000001e0d0095a7 */ /* 0x000e64000802007f */
[----:B-1----:R-:W-:Y:S05]  /*3c7e0*/  @!P1 BRA `(.L_x_4839) ;  /* 0xfffffffc00f09947 */ /* 0x002fea000383ffff */
[----:B------:R-:W-:Y:S05]  /*3c7f0*/  BRA `(.L_x_4865) ;  /* 0xfffffff000947947 */ /* 0x000fea000383ffff */
.L_x_4866:
        /* <DEDUP_REMOVED lines=16> */
.L_x_12965:


//--------------------- .text._ZN7cutlass13device_kernelIN5flash11enable_sm90INS1_16FlashAttnFwdSm90INS1_25CollectiveMainloopFwdSm90ILi2EN4cute5tupleIJNS5_1CILi1EEES8_S8_EEENS6_IJNS7_ILi128EEENS7_ILi160EEENS7_ILi192EEEEEELi192ENS_12float_e4m3_tEfNS_4arch4Sm90ELb1ELb0ELb0ELb0ELb0ELb0ELb0ELb1ELb1ELb1ELb0ELb0EEENS1_21CollectiveEpilogueFwdINS6_IJSA_SC_SB_EEES9_NS_10bfloat16_tESG_Li256ELb0ELb1ELb0ELb1EEENS1_30DynamicPersistentTileSchedulerILi256ELi128ELb0ELb1ELb1EEEEEEEEEvNT_6ParamsE --------------------------
	.section	.text._ZN7cutlass13device_kernelIN5flash11enable_sm90INS1_16FlashAttnFwdSm90INS1_25CollectiveMainloopFwdSm90ILi2EN4cute5tupleIJNS5_1CILi1EEES8_S8_EEENS6_IJNS7_ILi128EEENS7_ILi160EEENS7_ILi192EEEEEELi192ENS_12float_e4m3_tEfNS_4arch4Sm90ELb1ELb0ELb0ELb0ELb0ELb0ELb0ELb1ELb1ELb1ELb0ELb0EEENS1_21CollectiveEpilogueFwdINS6_IJSA_SC_SB_EEES9_NS_10bfloat16_tESG_Li256ELb0ELb1ELb0ELb1EEENS1_30DynamicPersistentTileSchedulerILi256ELi128ELb0ELb1ELb1EEEEEEEEEvNT_6ParamsE,"ax",@progbits
	.align	128
.text._ZN7cutlass13device_kernelIN5flash11enable_sm90INS1_16FlashAttnFwdSm90INS1_25CollectiveMainloopFwdSm90ILi2EN4cute5tupleIJNS5_1CILi1EEES8_S8_EEENS6_IJNS7_ILi128EEENS7_ILi160EEENS7_ILi192EEEEEELi192ENS_12float_e4m3_tEfNS_4arch4Sm90ELb1ELb0ELb0ELb0ELb0ELb0ELb0ELb1ELb1ELb1ELb0ELb0EEENS1_21CollectiveEpilogueFwdINS6_IJSA_SC_SB_EEES9_NS_10bfloat16_tESG_Li256ELb0ELb1ELb0ELb1EEENS1_30DynamicPersistentTileSchedulerILi256ELi128ELb0ELb1ELb1EEEEEEEEEvNT_6ParamsE:
        .type           _ZN7cutlass13device_kernelIN5flash11enable_sm90INS1_16FlashAttnFwdSm90INS1_25CollectiveMainloopFwdSm90ILi2EN4cute5tupleIJNS5_1CILi1EEES8_S8_EEENS6_IJNS7_ILi128EEENS7_ILi160EEENS7_ILi192EEEEEELi192ENS_12float_e4m3_tEfNS_4arch4Sm90ELb1ELb0ELb0ELb0ELb0ELb0ELb0ELb1ELb1ELb1ELb0ELb0EEENS1_21CollectiveEpilogueFwdINS6_IJSA_SC_SB_EEES9_NS_10bfloat16_tESG_Li256ELb0ELb1ELb0ELb1EEENS1_30DynamicPersistentTileSchedulerILi256ELi128ELb0ELb1ELb1EEEEEEEEEvNT_6ParamsE,@function
        .size           _ZN7cutlass13device_kernelIN5flash11enable_sm90INS1_16FlashAttnFwdSm90INS1_25CollectiveMainloopFwdSm90ILi2EN4cute5tupleIJNS5_1CILi1EEES8_S8_EEENS6_IJNS7_ILi128EEENS7_ILi160EEENS7_ILi192EEEEEELi192ENS_12float_e4m3_tEfNS_4arch4Sm90ELb1ELb0ELb0ELb0ELb0ELb0ELb0ELb1ELb1ELb1ELb0ELb0EEENS1_21CollectiveEpilogueFwdINS6_IJSA_SC_SB_EEES9_NS_10bfloat16_tESG_Li256ELb0ELb1ELb0ELb1EEENS1_30DynamicPersistentTileSchedulerILi256ELi128ELb0ELb1ELb1EEEEEEEEEvNT_6ParamsE,(.L_x_12967 - _ZN7cutlass13device_kernelIN5flash11enable_sm90INS1_16FlashAttnFwdSm90INS1_25CollectiveMainloopFwdSm90ILi2EN4cute5tupleIJNS5_1CILi1EEES8_S8_EEENS6_IJNS7_ILi128EEENS7_ILi160EEENS7_ILi192EEEEEELi192ENS_12float_e4m3_tEfNS_4arch4Sm90ELb1ELb0ELb0ELb0ELb0ELb0ELb0ELb1ELb1ELb1ELb0ELb0EEENS1_21CollectiveEpilogueFwdINS6_IJSA_SC_SB_EEES9_NS_10bfloat16_tESG_Li256ELb0ELb1ELb0ELb1EEENS1_30DynamicPersistentTileSchedulerILi256ELi128ELb0ELb1ELb1EEEEEEEEEvNT_6ParamsE)
        .other          _ZN7cutlass13device_kernelIN5flash11enable_sm90INS1_16FlashAttnFwdSm90INS1_25CollectiveMainloopFwdSm90ILi2EN4cute5tupleIJNS5_1CILi1EEES8_S8_EEENS6_IJNS7_ILi128EEENS7_ILi160EEENS7_ILi192EEEEEELi192ENS_12float_e4m3_tEfNS_4arch4Sm90ELb1ELb0ELb0ELb0ELb0ELb0ELb0ELb1ELb1ELb1ELb0ELb0EEENS1_21CollectiveEpilogueFwdINS6_IJSA_SC_SB_EEES9_NS_10bfloat16_tESG_Li256ELb0ELb1ELb0ELb1EEENS1_30DynamicPersistentTileSchedulerILi256ELi128ELb0ELb1ELb1EEEEEEEEEvNT_6ParamsE,@"STO_CUDA_ENTRY STV_DEFAULT"
_ZN7cutlass13device_kernelIN5flash11enable_sm90INS1_16FlashAttnFwdSm90INS1_25CollectiveMainloopFwdSm90ILi2EN4cute5tupleIJNS5_1CILi1EEES8_S8_EEENS6_IJNS7_ILi128EEENS7_ILi160EEENS7_ILi192EEEEEELi192ENS_12float_e4m3_tEfNS_4arch4Sm90ELb1ELb0ELb0ELb0ELb0ELb0ELb0ELb1ELb1ELb1ELb0ELb0EEENS1_21CollectiveEpilogueFwdINS6_IJSA_SC_SB_EEES9_NS_10bfloat16_tESG_Li256ELb0ELb1ELb0ELb1EEENS1_30DynamicPersistentTileSchedulerILi256ELi128ELb0ELb1ELb1EEEEEEEEEvNT_6ParamsE:
        /* <DEDUP_REMOVED lines=18> */
.L_x_4868:
[----:B------:R-:W-:Y:S05]  /*0120*/  BSYNC B0 ;  /* 0x0000000000007941 */ /* 0x000fea0003800000 */
.L_x_4867:
        /* <DEDUP_REMOVED lines=41> */
.L_x_4869:
        /* <DEDUP_REMOVED lines=22> */
.L_x_4870:
        /* <DEDUP_REMOVED lines=18> */
.L_x_4871:
        /* <DEDUP_REMOVED lines=22> */
.L_x_4872:
        /* <DEDUP_REMOVED lines=22> */
.L_x_4873:
[----:B------:R-:W-:Y:S01]  /*0900*/  PLOP3.LUT P0, PT, PT, PT, UP0, 0x80, 0x0 ;  /* 0x000000000000781c */ /* 0x000fe20003f0f008 */
[----:B------:R-:W-:Y:S01]  /*0910*/  UMOV UR38, 0x1 ;  /* 0x0000000100267882 */ /* 0x000fe20000000000 */
[----:B------:R-:W-:Y:S01]  /*0920*/  NOP ;  /* 0x0000000000007918 */ /* 0x000fe20000000000 */
[----:B------:R-:W-:Y:S01]  /*0930*/  USEL UR38, UR38, 0x2, !UP0 ;  /* 0x0000000226267887 */ /* 0x000fe2000c000000 */
[----:B------:R-:W-:Y:S01]  /*0940*/  ULDC.64 UR50, c[0x0][0x208] ;  /* 0x0000820000327ab9 */ /* 0x000fe20000000a00 */
[----:B012-4-:R-:W-:Y:S08]  /*0950*/  BAR.SYNC.DEFER_BLOCKING 0x0 ;  /* 0x0000000000007b1d */ /* 0x017ff00000010000 */
[----:B------:R-:W-:Y:S05]  /*0960*/  @!P0 BRA `(.L_x_4874) ;  /* 0x000000e400f48947 */ /* 0x000fea0003800000 */
.L_x_4875:
        /* <DEDUP_REMOVED lines=21> */
[----:B------:R-:W-:Y:S02]  /*0ac0*/  LEA.HI R0, R3, R228, RZ, 0x4 ;  /* 0x000000e403007211 */ /* 0x000fe400078f20ff */
[----:B------:R-:W-:Y:S02]  /*0ad0*/  LOP3.LUT R221, R5, 0xffffff80, RZ, 0xc0, !PT ;  /* 0xffffff8005dd7812 */ /* 0x000fe400078ec0ff */
[----:B------:R-:W-:Y:S02]  /*0ae0*/  SHF.R.S32.HI R9, RZ, 0x4, R0 ;  /* 0x00000004ff097819 */ /* 0x000fe40000011400 */
[----:B------:R-:W-:Y:S01]  /*0af0*/  LOP3.LUT R7, R0, 0x3fffff0, RZ, 0xc0, !PT ;  /* 0x03fffff000077812 */ /* 0x000fe200078ec0ff */
[----:B------:R-:W-:Y:S01]  /*0b00*/  IMAD.IADD R221, R228, 0x1, -R221 ;  /* 0x00000001e4dd7824 */ /* 0x000fe200078e0add */
[----:B------:R-:W-:-:S02]  /*0b10*/  LEA.HI R0, R0, R9, RZ, 0x1 ;  /* 0x0000000900007211 */ /* 0x000fc400078f08ff */
[CC--:B------:R-:W-:Y:S01]  /*0b20*/  LEA.HI R2, R3.reuse, R228.reuse, RZ, 0x5 ;  /* 0x000000e403027211 */ /* 0x0c0fe200078f28ff */
[----:B------:R-:W-:Y:S01]  /*0b30*/  IMAD.IADD R7, R228, 0x1, -R7 ;  /* 0x00000001e4077824 */ /* 0x000fe200078e0a07 */
[----:B------:R-:W-:Y:S02]  /*0b40*/  SHF.R.S32.HI R4, RZ, 0x1f, R221 ;  /* 0x0000001fff047819 */ /* 0x000fe400000114dd */
[----:B------:R-:W-:Y:S01]  /*0b50*/  LOP3.LUT R0, R0, 0x1ffffffe, RZ, 0xc0, !PT ;  /* 0x1ffffffe00007812 */ /* 0x000fe200078ec0ff */
[----:B------:R-:W-:Y:S01]  /*0b60*/  IMAD.SHL.U32 R2, R2, 0x20, RZ ;  /* 0x0000002002027824 */ /* 0x000fe200078e00ff */
[----:B------:R-:W-:Y:S02]  /*0b70*/  LEA.HI R6, R4, R221, RZ, 0x2 ;  /* 0x000000dd04067211 */ /* 0x000fe400078f10ff */
[----:B------:R-:W-:Y:S01]  /*0b80*/  LEA.HI R10, R3, R228, RZ, 0x2 ;  /* 0x000000e4030a7211 */ /* 0x000fe200078f10ff */
[----:B------:R-:W-:Y:S01]  /*0b90*/  IMAD.IADD R0, R9, 0x1, -R0 ;  /* 0x0000000109007824 */ /* 0x000fe200078e0a00 */
[----:B------:R-:W-:-:S02]  /*0ba0*/  SHF.R.S32.HI R8, RZ, 0x2, R6 ;  /* 0x00000002ff087819 */ /* 0x000fc40000011406 */
[----:B------:R-:W-:Y:S02]  /*0bb0*/  SHF.R.S32.HI R11, RZ, 0x1f, R6 ;  /* 0x0000001fff0b7819 */ /* 0x000fe40000011406 */
[----:B------:R-:W-:Y:S02]  /*0bc0*/  LOP3.LUT R9, R10, 0xfffffffc, RZ, 0xc0, !PT ;  /* 0xfffffffc0a097812 */ /* 0x000fe400078ec0ff */
[----:B------:R-:W-:Y:S02]  /*0bd0*/  LEA.HI R3, R3, R228, RZ, 0x3 ;  /* 0x000000e403037211 */ /* 0x000fe400078f18ff */
[----:B------:R-:W-:Y:S01]  /*0be0*/  LEA.HI R11, R11, R8, RZ, 0x3 ;  /* 0x000000080b0b7211 */ /* 0x000fe200078f18ff */
[----:B------:R-:W-:Y:S01]  /*0bf0*/  IMAD.IADD R9, R228, 0x1, -R9 ;  /* 0x00000001e4097824 */ /* 0x000fe200078e0a09 */
[----:B------:R-:W-:Y:S02]  /*0c00*/  SHF.R.S32.HI R222, RZ, 0x7, R5 ;  /* 0x00000007ffde7819 */ /* 0x000fe40000011405 */
[----:B------:R-:W-:-:S02]  /*0c10*/  LOP3.LUT R2, R2, 0xfffffc00, RZ, 0xc0, !PT ;  /* 0xfffffc0002027812 */ /* 0x000fc400078ec0ff */
        /* <DEDUP_REMOVED lines=26> */
.L_x_4929:
        /* <DEDUP_REMOVED lines=21> */
.L_x_4876:
[----:B------:R-:W-:Y:S01]  /*0f10*/  ULDC UR6, c[0x0][0xc54] ;  /* 0x0003150000067ab9 */ /* 0x000fe20000000800 */
[----:B------:R-:W-:Y:S01]  /*0f20*/  UMOV UR8, UR7 ;  /* 0x0000000700087c82 */ /* 0x000fe20008000000 */
[----:B------:R-:W-:-:S11]  /*0f30*/  UISETP.NE.AND UP0, UPT, UR6, 0x1, UPT ;  /* 0x000000010600788c */ /* 0x000fd6000bf05270 */
[----:B------:R-:W-:Y:S02]  /*0f40*/  @UP0 ULDC.64 UR10, c[0x0][0xc58] ;  /* 0x00031600000a0ab9 */ /* 0x000fe40000000a00 */
[----:B------:R-:W-:-:S04]  /*0f50*/  UIMAD.WIDE.U32 UR4, UR7, UR10, URZ ;  /* 0x0000000a070472a5 */ /* 0x000fc8000f8e003f */
[----:B------:R-:W-:-:S04]  /*0f60*/  @UP0 USHF.R.U32.HI UR8, URZ, UR11, UR5 ;  /* 0x0000000b3f080299 */ /* 0x000fc80008011605 */
[----:B------:R-:W-:-:S12]  /*0f70*/  UIMAD UR4, UR8, UR6, URZ ;  /* 0x00000006080472a4 */ /* 0x000fd8000f8e023f */
.L_x_4877:
        /* <DEDUP_REMOVED lines=118> */
[----:B------:R-:W-:-:S02]  /*16e0*/  IMAD.MOV.U32 R133, RZ, RZ, RZ ;  /* 0x000000ffff857224 */ /* 0x000fc400078e00ff */
        /* <DEDUP_REMOVED lines=13> */
[----:B------:R-:W-:Y:S02]  /*17c0*/  UIMAD.WIDE UR4, UR4, 0x66666667, URZ ;  /* 0x66666667040478a5 */ /* 0x000fe4000f8e023f */
[----:B------:R-:W-:Y:S02]  /*17d0*/  UIADD3 UR6, UR7, UR6, URZ ;  /* 0x0000000607067290 */ /* 0x000fe4000fffe03f */
[----:B------:R-:W-:-:S02]  /*17e0*/  USHF.R.U32.HI UR4, URZ, 0x1f, UR5 ;  /* 0x0000001f3f047899 */ /* 0x000fc40008011605 */
[----:B------:R-:W-:Y:S02]  /*17f0*/  UIMAD.WIDE UR6, UR6, 0x66666667, URZ ;  /* 0x66666667060678a5 */ /* 0x000fe4000f8e023f */
[----:B------:R-:W-:Y:S02]  /*1800*/  ULEA.HI.SX32 UR4, UR5, UR4, 0x1a ;  /* 0x0000000405047291 */ /* 0x000fe4000f8fd23f */
[----:B------:R-:W-:-:S04]  /*1810*/  USHF.R.U32.HI UR6, URZ, 0x1f, UR7 ;  /* 0x0000001f3f067899 */ /* 0x000fc80008011607 */
[----:B------:R-:W-:-:S04]  /*1820*/  ULEA.HI.SX32 UR6, UR7, UR6, 0x1a ;  /* 0x0000000607067291 */ /* 0x000fc8000f8fd23f */
        /* <DEDUP_REMOVED lines=36> */
.L_x_4879:
        /* <DEDUP_REMOVED lines=9> */
.L_x_5012:
[----:B------:R-:W-:Y:S05]  /*1b00*/  @!P0 BRA `(.L_x_4881) ;  /* 0x0000000000048947 */ /* 0x000fea0003800000 */
[----:B------:R-:W-:Y:S01]  /*1b10*/  BPT.TRAP 0x1 ;  /* 0x000000040000795c */ /* 0x000fe20000300000 */
.L_x_4881:
[----:B------:R-:W-:Y:S02]  /*1b20*/  IMAD.U32 R2, RZ, RZ, UR49 ;  /* 0x00000031ff027e24 */ /* 0x000fe4000f8e00ff */
[----:B0-----:R-:W-:-:S03]  /*1b30*/  IMAD.U32 R3, RZ, RZ, UR44 ;  /* 0x0000002cff037e24 */ /* 0x001fc6000f8e00ff */
[----:B------:R-:W-:Y:S02]  /*1b40*/  LEA R2, R2, UR41, 0x3 ;  /* 0x0000002902027c11 */ /* 0x000fe4000f8e18ff */
[----:B------:R-:W-:-:S04]  /*1b50*/  SHF.L.U32 R3, R3, 0x1f, RZ ;  /* 0x0000001f03037819 */ /* 0x000fc800000006ff */
[----:B------:R0:W1:Y:S01]  /*1b60*/  SYNCS.PHASECHK.TRANS64.TRYWAIT P2, [R2+URZ+0x33430], R3 ;  /* 0x03343003020075a7 */ /* 0x000062000804017f */
[----:B------:R-:W-:Y:S05]  /*1b70*/  @!P0 BRA `(.L_x_4882) ;  /* 0x0000000000048947 */ /* 0x000fea0003800000 */
[----:B------:R-:W-:Y:S01]  /*1b80*/  BPT.TRAP 0x1 ;  /* 0x000000040000795c */ /* 0x000fe20000300000 */
.L_x_4882:
[----:B------:R-:W2:Y:S02]  /*1b90*/  S2R R0, SR_TID.X ;  /* 0x0000000000007919 */ /* 0x000ea40000002100 */
[----:B--2---:R-:W-:Y:S01]  /*1ba0*/  LOP3.LUT P1, RZ, R0, 0x7f, RZ, 0xc0, !PT ;  /* 0x0000007f00ff7812 */ /* 0x004fe2000782c0ff */
[----:B-1----:R-:W-:-:S12]  /*1bb0*/  @P2 BRA `(.L_x_4883) ;  /* 0x0000000000082947 */ /* 0x002fd80003800000 */
[----:B------:R-:W1:Y:S02]  /*1bc0*/  SYNCS.PHASECHK.TRANS64.TRYWAIT P2, [R2+URZ+0x33430], R3 ;  /* 0x03343003020075a7 */ /* 0x000e64000804017f */
[----:B-1----:R-:W-:Y:S05]  /*1bd0*/  @!P2 BRA `(.L_x_4884) ;  /* 0x000001240038a947 */ /* 0x002fea0003800000 */
.L_x_4883:
[----:B------:R-:W-:Y:S05]  /*1be0*/  WARPSYNC.ALL ;  /* 0x0000000000007948 */ /* 0x000fea0003800000 */
[----:B------:R-:W-:Y:S01]  /*1bf0*/  UIADD3 UR4, UR41, 0x24200, URZ ;  /* 0x0002420029047890 */ /* 0x000fe2000fffe03f */
[----:B------:R-:W-:Y:S01]  /*1c00*/  WARPGROUP.ARRIVE ;  /* 0x00000000000079c5 */ /* 0x000fe20000000000 */
[----:B------:R-:W-:Y:S01]  /*1c10*/  ULOP3.LUT UR20, UR53, 0x10000, URZ, 0xfc, !UPT ;  /* 0x0001000035147892 */ /* 0x000fe2000f8efc3f */
[----:B------:R-:W-:Y:S01]  /*1c20*/  VIADD R0, R18, UR39 ;  /* 0x0000002712007c36 */ /* 0x000fe20008000000 */
[----:B------:R-:W-:Y:S01]  /*1c30*/  USHF.R.U32.HI UR4, URZ, 0x4, UR4 ;  /* 0x000000043f047899 */ /* 0x000fe20008011604 */
[----:B01----:R-:W-:Y:S01]  /*1c40*/  @!P1 VIADD R2, R2, 0x33440 ;  /* 0x0003344002029836 */ /* 0x003fe20000000000 */
[----:B------:R-:W-:Y:S01]  /*1c50*/  UMOV UR25, 0x80000020 ;  /* 0x8000002000197882 */ /* 0x000fe20000000000 */
[----:B------:R-:W-:Y:S01]  /*1c60*/  UMOV UR27, 0x80000020 ;  /* 0x80000020001b7882 */ /* 0x000fe20000000000 */
[----:B------:R-:W-:Y:S01]  /*1c70*/  ULOP3.LUT UR4, UR4, 0x3fff, URZ, 0xc0, !UPT ;  /* 0x00003fff04047892 */ /* 0x000fe2000f8ec03f */
[----:B------:R-:W-:Y:S01]  /*1c80*/  IMAD.MOV.U32 R9, RZ, RZ, R0 ;  /* 0x000000ffff097224 */ /* 0x000fe200078e0000 */
[----:B------:R-:W-:Y:S01]  /*1c90*/  UMOV UR24, UR20 ;  /* 0x0000001400187c82 */ /* 0x000fe20008000000 */
[----:B------:R-:W-:Y:S01]  /*1ca0*/  UIADD3 UR6, UR20, 0x2, URZ ;  /* 0x0000000214067890 */ /* 0x000fe2000fffe03f */
[----:B------:R-:W-:Y:S01]  /*1cb0*/  @!P1 PRMT R2, RZ, 0x654, R2 ;  /* 0x00000654ff029816 */ /* 0x000fe20000000002 */
[----:B------:R-:W-:Y:S01]  /*1cc0*/  ULOP3.LUT UR47, UR4, 0x10000, URZ, 0xfc, !UPT ;  /* 0x00010000042f7892 */ /* 0x000fe2000f8efc3f */
[----:B------:R-:W-:Y:S01]  /*1cd0*/  CS2R R118, SRZ ;  /* 0x0000000000767805 */ /* 0x000fe2000001ff00 */
[----:B------:R-:W-:Y:S01]  /*1ce0*/  UMOV UR7, 0x80000020 ;  /* 0x8000002000077882 */ /* 0x000fe20000000000 */
[----:B------:R-:W-:Y:S01]  /*1cf0*/  UIADD3 UR10, UR20, 0x200, URZ ;  /* 0x00000200140a7890 */ /* 0x000fe2000fffe03f */
[----:B------:R-:W-:Y:S01]  /*1d00*/  CS2R R116, SRZ ;  /* 0x0000000000747805 */ /* 0x000fe2000001ff00 */
[----:B------:R-:W-:Y:S01]  /*1d10*/  UIMAD UR28, UR49, 0x780, UR47 ;  /* 0x00000780311c78a4 */ /* 0x000fe2000f8e022f */
[----:B------:R-:W-:Y:S01]  /*1d20*/  CS2R R114, SRZ ;  /* 0x0000000000727805 */ /* 0x000fe2000001ff00 */
[----:B------:R-:W-:Y:S01]  /*1d30*/  UMOV UR11, 0x80000020 ;  /* 0x80000020000b7882 */ /* 0x000fe20000000000 */
[----:B------:R-:W-:Y:S01]  /*1d40*/  UMOV UR13, 0x80000020 ;  /* 0x80000020000d7882 */ /* 0x000fe20000000000 */
[----:B------:R-:W-:-:S02]  /*1d50*/  UIADD3 UR4, UR28, 0x180, URZ ;  /* 0x000001801c047890 */ /* 0x000fc4000fffe03f */
[----:B------:R-:W-:Y:S02]  /*1d60*/  UIADD3 UR5, UR28, 0x200, URZ ;  /* 0x000002001c057890 */ /* 0x000fe4000fffe03f */
[----:B------:R-:W-:Y:S01]  /*1d70*/  UMOV UR26, UR28 ;  /* 0x0000001c001a7c82 */ /* 0x000fe20008000000 */
[----:B------:R-:W-:Y:S01]  /*1d80*/  UIADD3 UR8, UR28, 0x2, URZ ;  /* 0x000000021c087890 */ /* 0x000fe2000fffe03f */
[----:B------:R-:W-:Y:S01]  /*1d90*/  QGMMA.64x32x32.F32.E4M3.E4M3 R88, gdesc[UR24], RZ, !UPT, gsb0 ;  /* 0x00600000185879f3 */ /* 0x000fe2000c0008ff */
[----:B------:R-:W-:Y:S01]  /*1da0*/  UIADD3 UR26, UR28, 0x80, URZ ;  /* 0x000000801c1a7890 */ /* 0x000fe2000fffe03f */
[----:B------:R-:W-:Y:S01]  /*1db0*/  UMOV UR27, 0x80000020 ;  /* 0x80000020001b7882 */ /* 0x000fe20000000000 */
[----:B------:R-:W-:Y:S02]  /*1dc0*/  UIADD3 UR9, UR28, 0x202, URZ ;  /* 0x000002021c097890 */ /* 0x000fe4000fffe03f */
[----:B------:R-:W-:Y:S02]  /*1dd0*/  UIADD3 UR12, UR28, 0x280, URZ ;  /* 0x000002801c0c7890 */ /* 0x000fe4000fffe03f */
[----:B------:R-:W-:Y:S01]  /*1de0*/  UIADD3 UR14, UR28, 0x282, URZ ;  /* 0x000002821c0e7890 */ /* 0x000fe2000fffe03f */
[----:B------:R-:W-:Y:S01]  /*1df0*/  UMOV UR15, 0x80000020 ;  /* 0x80000020000f7882 */ /* 0x000fe20000000000 */
[----:B------:R-:W-:-:S02]  /*1e00*/  UIADD3 UR16, UR20, 0x400, URZ ;  /* 0x0000040014107890 */ /* 0x000fc4000fffe03f */
[----:B------:R-:W-:Y:S01]  /*1e10*/  UIADD3 UR18, UR28, 0x500, URZ ;  /* 0x000005001c127890 */ /* 0x000fe2000fffe03f */
[----:B------:R-:W-:Y:S01]  /*1e20*/  UMOV UR17, 0x80000020 ;  /* 0x8000002000117882 */ /* 0x000fe20000000000 */
[----:B------:R-:W-:Y:S01]  /*1e30*/  UMOV UR19, 0x80000020 ;  /* 0x8000002000137882 */ /* 0x000fe20000000000 */
[----:B------:R-:W-:Y:S01]  /*1e40*/  UIADD3 UR22, UR28, 0x502, URZ ;  /* 0x000005021c167890 */ /* 0x000fe2000fffe03f */
[----:B------:R-:W-:Y:S01]  /*1e50*/  UMOV UR21, 0x80000020 ;  /* 0x8000002000157882 */ /* 0x000fe20000000000 */
[----:B------:R-:W-:Y:S01]  /*1e60*/  UMOV UR23, 0x80000020 ;  /* 0x8000002000177882 */ /* 0x000fe20000000000 */
[----:B------:R-:W-:Y:S01]  /*1e70*/  UIADD3 UR53, UR52, -0x2, URZ ;  /* 0xfffffffe34357890 */ /* 0x000fe2000fffe03f */
        /* <DEDUP_REMOVED lines=10> */
[----:B------:R-:W-:Y:S01]  /*1f20*/  UMOV UR4, UR6 ;  /* 0x0000000600047c82 */ /* 0x000fe20008000000 */
[----:B------:R-:W-:Y:S01]  /*1f30*/  UMOV UR6, UR8 ;  /* 0x0000000800067c82 */ /* 0x000fe20008000000 */
        /* <DEDUP_REMOVED lines=25> */
[----:B------:R-:W-:Y:S01]  /*20d0*/  UMOV UR8, UR10 ;  /* 0x0000000a00087c82 */ /* 0x000fe20008000000 */
[----:B------:R-:W-:Y:S01]  /*20e0*/  UMOV UR10, UR12 ;  /* 0x0000000c000a7c82 */ /* 0x000fe20008000000 */
        /* <DEDUP_REMOVED lines=38> */
[----:B------:R-:W-:Y:S01]  /*2350*/  ULDC UR10, c[0x0][0x448] ;  /* 0x00011200000a7ab9 */ /* 0x000fe20000000800 */
[----:B------:R-:W-:Y:S01]  /*2360*/  ULDC UR11, c[0x0][0x2f0] ;  /* 0x0000bc00000b7ab9 */ /* 0x000fe20000000800 */
[----:B------:R-:W-:Y:S01]  /*2370*/  UISETP.NE.AND UP0, UPT, UR10, 0x1, UPT ;  /* 0x000000010a00788c */ /* 0x000fe2000bf05270 */
[----:B------:R-:W-:Y:S02]  /*2380*/  IMAD.U32 R11, RZ, RZ, UR11 ;  /* 0x0000000bff0b7e24 */ /* 0x000fe4000f8e00ff */
[----:B------:R-:W-:-:S03]  /*2390*/  UMOV UR10, UR39 ;  /* 0x00000027000a7c82 */ /* 0x000fc60008000000 */
[----:B------:R-:W-:Y:S01]  /*23a0*/  PLOP3.LUT P2, PT, PT, PT, UP0, 0x80, 0x0 ;  /* 0x000000000000781c */ /* 0x000fe20003f4f008 */
        /* <DEDUP_REMOVED lines=43> */
[----:B------:R-:W-:Y:S01]  /*2660*/  UIMAD UR6, UR52, -0xa0, URZ ;  /* 0xffffff60340678a4 */ /* 0x000fe2000f8e023f */
[----:B------:R-:W-:Y:S02]  /*2670*/  WARPGROUP.DEPBAR.LE gsb0, 0x0 ;  /* 0x00008000000079c5 */ /* 0x000fe40000010000 */
[----:B------:R-:W-:-:S06]  /*2680*/  WARPGROUP.ARRIVE ;  /* 0x00000000000079c5 */ /* 0x000fcc0000000000 */
[----:B------:R-:W-:Y:S01]  /*2690*/  QGMMA.64x32x32.F32.E4M3.E4M3 R40, gdesc[UR16], R40, gsb0 ;  /* 0x00600000102879f3 */ /* 0x000fe20008000828 */
[----:B------:R-:W-:Y:S01]  /*26a0*/  UMOV UR18, UR7 ;  /* 0x0000000700127c82 */ /* 0x000fe20008000000 */
[----:B------:R-:W-:Y:S01]  /*26b0*/  UMOV UR19, 0x80000020 ;  /* 0x8000002000137882 */ /* 0x000fe20000000000 */
[----:B------:R-:W-:Y:S02]  /*26c0*/  @UP0 ULDC UR7, c[0x0][0x450] ;  /* 0x0001140000070ab9 */ /* 0x000fe40000000800 */
[----:B------:R-:W-:Y:S01]  /*26d0*/  @P2 SHF.R.U32.HI R9, RZ, UR7, R3 ;  /* 0x00000007ff092c19 */ /* 0x000fe20008011603 */
[----:B------:R-:W-:Y:S02]  /*26e0*/  UIADD3 UR7, UR6, 0xa1, URZ ;  /* 0x000000a106077890 */ /* 0x000fe4000fffe03f */
[----:B------:R-:W-:Y:S02]  /*26f0*/  UIMAD UR6, UR48, UR11, UR6 ;  /* 0x0000000b300672a4 */ /* 0x000fe4000f8e0206 */
[----:B------:R-:W0:Y:S01]  /*2700*/  SHFL.IDX PT, R4, R9, RZ, 0x1c1f ;  /* 0x001c1fff09047589 */ /* 0x000e2200000e0000 */
[----:B------:R-:W-:Y:S01]  /*2710*/  UIMAD UR11, UR48, UR11, -UR14 ;  /* 0x0000000b300b72a4 */ /* 0x000fe2000f8e0a0e */
[----:B------:R-:W-:Y:S01]  /*2720*/  IMAD.U32 R0, RZ, RZ, UR7 ;  /* 0x00000007ff007e24 */ /* 0x000fe2000f8e00ff */
[----:B------:R-:W-:-:S03]  /*2730*/  UIADD3 UR6, UR6, 0xa0, URZ ;  /* 0x000000a006067890 */ /* 0x000fc6000fffe03f */
[----:B------:R-:W-:-:S03]  /*2740*/  IMAD R0, R17, -0x2, R0 ;  /* 0xfffffffe11007824 */ /* 0x000fc600078e0200 */
[----:B------:R-:W-:Y:S01]  /*2750*/  IMAD.U32 R10, RZ, RZ, UR6 ;  /* 0x00000006ff0a7e24 */ /* 0x000fe2000f8e00ff */
[----:B------:R-:W-:Y:S01]  /*2760*/  @UP0 ULDC UR6, c[0x0][0x44c] ;  /* 0x0001130000060ab9 */ /* 0x000fe20000000800 */
[----:B------:R-:W-:Y:S01]  /*2770*/  IMAD R11, R11, UR48, R0 ;  /* 0x000000300b0b7c24 */ /* 0x000fe2000f8e0200 */
[----:B------:R-:W-:Y:S01]  /*2780*/  UIMAD.WIDE.U32 UR6, UR39, UR6, URZ ;  /* 0x00000006270672a5 */ /* 0x000fe2000f8e003f */
[----:B------:R-:W-:Y:S02]  /*2790*/  IMAD R10, R17, -0x2, R10 ;  /* 0xfffffffe110a7824 */ /* 0x000fe400078e020a */
[----:B------:R-:W-:-:S05]  /*27a0*/  VIADD R3, R11, -UR14 ;  /* 0x8000000e0b037c36 */ /* 0x000fca0008000000 */
[----:B0-----:R-:W-:-:S04]  /*27b0*/  VIADDMNMX R3, R4, R3, R10, PT ;  /* 0x0000000304037246 */ /* 0x001fc8000380010a */
[C---:B------:R-:W-:Y:S02]  /*27c0*/  ISETP.GT.AND P3, PT, R3.reuse, RZ, PT ;  /* 0x000000ff0300720c */ /* 0x040fe40003f64270 */
[C---:B------:R-:W-:Y:S02]  /*27d0*/  ISETP.GT.AND P4, PT, R3.reuse, 0x1, PT ;  /* 0x000000010300780c */ /* 0x040fe40003f84270 */
[----:B------:R-:W-:Y:S01]  /*27e0*/  ISETP.GT.AND P5, PT, R3, 0x8, PT ;  /* 0x000000080300780c */ /* 0x000fe20003fa4270 */
        /* <DEDUP_REMOVED lines=12> */
[----:B------:R-:W-:Y:S01]  /*28b0*/  ISETP.GT.AND P3, PT, R3, 0x9, PT ;  /* 0x000000090300780c */ /* 0x000fe20003f64270 */
[----:B------:R-:W-:Y:S01]  /*28c0*/  QGMMA.64x32x32.F32.E4M3.E4M3 R72, gdesc[UR20], R72, gsb0 ;  /* 0x00600000144879f3 */ /* 0x000fe20008000848 */
[----:B------:R-:W-:Y:S01]  /*28d0*/  UIADD3 UR22, UR28, 0x602, URZ ;  /* 0x000006021c167890 */ /* 0x000fe2000fffe03f */
[----:B------:R-:W-:Y:S01]  /*28e0*/  FSEL R92, R92, -INF , P5 ;  /* 0xff8000005c5c7808 */ /* 0x000fe20002800000 */
[----:B------:R-:W-:Y:S01]  /*28f0*/  UMOV UR23, 0x80000020 ;  /* 0x8000002000177882 */ /* 0x000fe20000000000 */
        /* <DEDUP_REMOVED lines=17> */
[----:B------:R-:W-:Y:S01]  /*2a10*/  FMNMX.FTZ R5, R14, R5, !PT ;  /* 0x000000050e057209 */ /* 0x000fe20007810000 */
[----:B------:R-:W-:Y:S02]  /*2a20*/  WARPGROUP.DEPBAR.LE gsb0, 0x0 ;  /* 0x00008000000079c5 */ /* 0x000fe40000010000 */
[----:B------:R-:W-:Y:S01]  /*2a30*/  WARPGROUP.ARRIVE ;  /* 0x00000000000079c5 */ /* 0x000fe20000000000 */
[----:B------:R-:W-:-:S02]  /*2a40*/  FSEL R20, R72, -INF , P4 ;  /* 0xff80000048147808 */ /* 0x000fc40002000000 */
[----:B------:R-:W-:Y:S02]  /*2a50*/  ISETP.GT.AND P4, PT, R3, 0x28, PT ;  /* 0x000000280300780c */ /* 0x000fe40003f84270 */
[----:B------:R-:W-:Y:S01]  /*2a60*/  FSEL R104, R73, -INF , P3 ;  /* 0xff80000049687808 */ /* 0x000fe20001800000 */
[----:B------:R-:W-:Y:S01]  /*2a70*/  QGMMA.64x32x32.F32.E4M3.E4M3 R56, gdesc[UR20], R56, gsb0 ;  /* 0x00600000143879f3 */ /* 0x000fe20008000838 */
[----:B------:R-:W-:Y:S01]  /*2a80*/  UIADD3 UR22, UR28, 0x682, URZ ;  /* 0x000006821c167890 */ /* 0x000fe2000fffe03f */
[----:B------:R-:W-:Y:S01]  /*2a90*/  FMNMX.FTZ R5, R20, R5, !PT ;  /* 0x0000000514057209 */ /* 0x000fe20007810000 */
[----:B------:R-:W-:Y:S01]  /*2aa0*/  UMOV UR23, 0x80000020 ;  /* 0x8000002000177882 */ /* 0x000fe20000000000 */
        /* <DEDUP_REMOVED lines=23> */
[----:B------:R-:W-:Y:S01]  /*2c20*/  ISETP.GT.AND P4, PT, R3, 0x48, PT ;  /* 0x000000480300780c */ /* 0x000fe20003f84270 */
[----:B------:R-:W0:Y:S01]  /*2c30*/  SHFL.IDX PT, R56, R9, 0x1, 0x1c1f ;  /* 0x003c1f0009387f89 */ /* 0x000e2200000e0000 */
        /* <DEDUP_REMOVED lines=24> */
[----:B------:R-:W-:Y:S02]  /*2dc0*/  FMNMX.FTZ R5, R69, R0, !PT ;  /* 0x0000000045057209 */ /* 0x000fe40007810000 */
[----:B0-----:R-:W-:Y:S01]  /*2dd0*/  IADD3 R11, R56, -UR14, R11 ;  /* 0x8000000e380b7c10 */ /* 0x001fe2000fffe00b */
[----:B------:R-:W-:-:S02]  /*2de0*/  @UP0 ULDC UR14, c[0x0][0x450] ;  /* 0x00011400000e0ab9 */ /* 0x000fc40000000800 */
[----:B------:R-:W-:Y:S01]  /*2df0*/  @UP0 USHF.R.U32.HI UR10, URZ, UR14, UR7 ;  /* 0x0000000e3f0a0299 */ /* 0x000fe20008011607 */
[----:B------:R-:W-:-:S03]  /*2e00*/  VIMNMX R81, R10, R11, PT ;  /* 0x0000000b0a517248 */ /* 0x000fc60003fe0100 */
[----:B------:R-:W-:Y:S01]  /*2e10*/  UIADD3 UR6, UR11, UR10, URZ ;  /* 0x0000000a0b067290 */ /* 0x000fe2000fffe03f */
[----:B------:R-:W-:-:S03]  /*2e20*/  ISETP.GT.AND P5, PT, R81, 0x8, PT ;  /* 0x000000085100780c */ /* 0x000fc60003fa4270 */
[----:B------:R-:W-:Y:S01]  /*2e30*/  UIMAD.WIDE UR6, UR6, 0x66666667, URZ ;  /* 0x66666667060678a5 */ /* 0x000fe2000f8e023f */
[----:B------:R-:W-:-:S03]  /*2e40*/  FSEL R94, R94, -INF , P5 ;  /* 0xff8000005e5e7808 */ /* 0x000fc60002800000 */
[----:B------:R-:W-:Y:S01]  /*2e50*/  USHF.R.U32.HI UR6, URZ, 0x1f, UR7 ;  /* 0x0000001f3f067899 */ /* 0x000fe20008011607 */
[----:B------:R-:W-:Y:S02]  /*2e60*/  WARPGROUP.DEPBAR.LE gsb0, 0x0 ;  /* 0x00008000000079c5 */ /* 0x000fe40000010000 */
[----:B------:R-:W-:Y:S01]  /*2e70*/  WARPGROUP.ARRIVE ;  /* 0x00000000000079c5 */ /* 0x000fe20000000000 */
[----:B------:R-:W-:Y:S01]  /*2e80*/  FSEL R40, R40, -INF , P4 ;  /* 0xff80000028287808 */ /* 0x000fe20002000000 */
[----:B------:R-:W-:Y:S01]  /*2e90*/  ULEA.HI.SX32 UR6, UR7, UR6, 0x1a ;  /* 0x0000000607067291 */ /* 0x000fe2000f8fd23f */
[----:B------:R-:W-:Y:S02]  /*2ea0*/  ISETP.GT.AND P4, PT, R3, 0x68, PT ;  /* 0x000000680300780c */ /* 0x000fe40003f84270 */
[----:B------:R-:W-:Y:S01]  /*2eb0*/  FSEL R41, R41, -INF , P3 ;  /* 0xff80000029297808 */ /* 0x000fe20001800000 */
[----:B------:R-:W-:Y:S01]  /*2ec0*/  QGMMA.64x32x32.F32.E4M3.E4M3 R24, gdesc[UR20], R24, gsb0 ;  /* 0x00600000141879f3 */ /* 0x000fe20008000818 */
[----:B------:R-:W-:Y:S01]  /*2ed0*/  FMNMX.FTZ R0, R40, R5, !PT ;  /* 0x0000000528007209 */ /* 0x000fe20007810000 */
[----:B------:R-:W-:Y:S01]  /*2ee0*/  UISETP.LT.AND UP1, UPT, URZ, UR6, UPT ;  /* 0x000000063f00728c */ /* 0x000fe2000bf21270 */
[----:B------:R-:W-:-:S02]  /*2ef0*/  ISETP.GT.AND P3, PT, R3, 0x69, PT ;  /* 0x000000690300780c */ /* 0x000fc40003f64270 */
[----:B------:R-:W-:Y:S01]  /*2f00*/  FSEL R44, R44, -INF , P4 ;  /* 0xff8000002c2c7808 */ /* 0x000fe20002000000 */
[----:B------:R-:W-:Y:S01]  /*2f10*/  USEL UR52, URZ, UR6, !UP1 ;  /* 0x000000063f347287 */ /* 0x000fe2000c800000 */
[----:B------:R-:W-:Y:S02]  /*2f20*/  FMNMX.FTZ R5, R41, R0, !PT ;  /* 0x0000000029057209 */ /* 0x000fe40007810000 */
[----:B------:R-:W-:Y:S01]  /*2f30*/  ISETP.GT.AND P4, PT, R3, 0x70, PT ;  /* 0x000000700300780c */ /* 0x000fe20003f84270 */
[----:B------:R-:W-:Y:S01]  /*2f40*/  UISETP.GE.AND UP1, UPT, UR53, UR52, UPT ;  /* 0x000000343500728c */ /* 0x000fe2000bf26270 */
        /* <DEDUP_REMOVED lines=15> */
[----:B------:R-:W-:Y:S01]  /*3040*/  FMNMX.FTZ R5, R53, R0, !PT ;  /* 0x0000000035057209 */ /* 0x000fe20007810000 */
[----:B------:R-:W-:Y:S02]  /*3050*/  WARPGROUP.DEPBAR.LE gsb0, 0x0 ;  /* 0x00008000000079c5 */ /* 0x000fe40000010000 */
[----:B------:R-:W-:Y:S01]  /*3060*/  FSEL R24, R24, -INF , P4 ;  /* 0xff80000018187808 */ /* 0x000fe20002000000 */
[----:B------:R0:W-:Y:S01]  /*3070*/  @!P1 SYNCS.ARRIVE.TRANS64.RED.A1T0 RZ, [R2+URZ], RZ ;  /* 0x000000ff02ff99a7 */ /* 0x0001e2000810043f */
        /* <DEDUP_REMOVED lines=19> */
[----:B------:R-:W-:Y:S01]  /*31b0*/  FMNMX.FTZ R0, R36, R3, !PT ;  /* 0x0000000324007209 */ /* 0x000fe20007810000 */
[----:B------:R-:W-:Y:S01]  /*31c0*/  IMAD.U32 R3, RZ, RZ, UR37 ;  /* 0x00000025ff037e24 */ /* 0x000fe2000f8e00ff */
[----:B------:R-:W-:Y:S02]  /*31d0*/  ISETP.GT.AND P4, PT, R81, 0x1, PT ;  /* 0x000000015100780c */ /* 0x000fe40003f84270 */
[----:B------:R-:W-:-:S02]  /*31e0*/  FMNMX.FTZ R7, R37, R0, !PT ;  /* 0x0000000025077209 */ /* 0x000fc40007810000 */
[----:B------:R-:W-:Y:S02]  /*31f0*/  FSEL R91, R91, -INF , P4 ;  /* 0xff8000005b5b7808 */ /* 0x000fe40002000000 */
[C---:B------:R-:W-:Y:S01]  /*3200*/  ISETP.GT.AND P4, PT, R81.reuse, 0x10, PT ;  /* 0x000000105100780c */ /* 0x040fe20003f84270 */
        /* <DEDUP_REMOVED lines=11> */
[----:B------:R-:W-:Y:S01]  /*32c0*/  ISETP.GT.AND P4, PT, R81, 0x39, PT ;  /* 0x000000395100780c */ /* 0x000fe20003f84270 */
[----:B------:R-:W1:Y:S03]  /*32d0*/  SHFL.BFLY PT, R0, R13, 0x1, 0x1f ;  /* 0x0c201f000d007f89 */ /* 0x000e6600000e0000 */
[----:B------:R-:W-:-:S02]  /*32e0*/  FSEL R87, R87, -INF , P4 ;  /* 0xff80000057577808 */ /* 0x000fc40002000000 */
[----:B------:R-:W-:-:S04]  /*32f0*/  ISETP.GT.AND P4, PT, R81, 0x41, PT ;  /* 0x000000415100780c */ /* 0x000fc80003f84270 */
[----:B------:R-:W-:Y:S02]  /*3300*/  FSEL R59, R59, -INF , P4 ;  /* 0xff8000003b3b7808 */ /* 0x000fe40002000000 */
[----:B------:R-:W-:-:S04]  /*3310*/  ISETP.GT.AND P4, PT, R81, 0x49, PT ;  /* 0x000000495100780c */ /* 0x000fc80003f84270 */
[----:B------:R-:W-:Y:S02]  /*3320*/  FSEL R63, R63, -INF , P4 ;  /* 0xff8000003f3f7808 */ /* 0x000fe40002000000 */
[----:B------:R-:W-:Y:S02]  /*3330*/  ISETP.GT.AND P4, PT, R81, 0x51, PT ;  /* 0x000000515100780c */ /* 0x000fe40003f84270 */
[----:B-1----:R-:W-:-:S04]  /*3340*/  FMNMX.FTZ R0, R13, R0, !PT ;  /* 0x000000000d007209 */ /* 0x002fc80007810000 */
[C---:B------:R-:W-:Y:S01]  /*3350*/  FSETP.NEU.FTZ.AND P3, PT, R0.reuse, -INF , PT ;  /* 0xff8000000000780b */ /* 0x040fe20003f7d000 */
[----:B------:R-:W-:-:S05]  /*3360*/  FFMA.FTZ R3, R0, R3, -8 ;  /* 0xc100000000037423 */ /* 0x000fca0000010003 */
[----:B------:R-:W-:Y:S02]  /*3370*/  FSEL R3, R3, RZ, P3 ;  /* 0x000000ff03037208 */ /* 0x000fe40001800000 */
[----:B------:R-:W-:-:S03]  /*3380*/  ISETP.GT.AND P3, PT, R81, RZ, PT ;  /* 0x000000ff5100720c */ /* 0x000fc60003f64270 */
[--C-:B------:R-:W-:Y:S01]  /*3390*/  FFMA.FTZ R10, R12, UR37, -R3.reuse ;  /* 0x000000250c0a7c23 */ /* 0x100fe20008010803 */
[----:B------:R-:W-:Y:S01]  /*33a0*/  FSEL R90, R90, -INF , P3 ;  /* 0xff8000005a5a7808 */ /* 0x000fe20001800000 */
[--C-:B------:R-:W-:Y:S01]  /*33b0*/  FFMA.FTZ R12, R14, UR37, -R3.reuse ;  /* 0x000000250e0c7c23 */ /* 0x100fe20008010803 */
[----:B------:R-:W-:Y:S01]  /*33c0*/  ISETP.GT.AND P3, PT, R81, 0x9, PT ;  /* 0x000000095100780c */ /* 0x000fe20003f64270 */
[--C-:B------:R-:W-:Y:S01]  /*33d0*/  FFMA.FTZ R21, R20, UR37, -R3.reuse ;  /* 0x0000002514157c23 */ /* 0x100fe20008010803 */
[----:B------:R-:W-:Y:S01]  /*33e0*/  FMNMX.FTZ R13, R90, R91, !PT ;  /* 0x0000005b5a0d7209 */ /* 0x000fe20007810000 */
[--C-:B------:R-:W-:Y:S01]  /*33f0*/  FFMA.FTZ R76, R76, UR37, -R3.reuse ;  /* 0x000000254c4c7c23 */ /* 0x100fe20008010803 */
[----:B------:R-:W-:Y:S01]  /*3400*/  FSEL R95, R95, -INF , P3 ;  /* 0xff8000005f5f7808 */ /* 0x000fe20001800000 */
[--C-:B------:R-:W-:Y:S01]  /*3410*/  FFMA.FTZ R80, R80, UR37, -R3.reuse ;  /* 0x0000002550507c23 */ /* 0x100fe20008010803 */
[----:B------:R-:W-:Y:S01]  /*3420*/  FMNMX.FTZ R14, R94, R13, !PT ;  /* 0x0000000d5e0e7209 */ /* 0x000fe20007810000 */
        /* <DEDUP_REMOVED lines=15> */
[----:B------:R-:W-:Y:S01]  /*3520*/  ISETP.GT.AND P3, PT, R81, 0x20, PT ;  /* 0x000000205100780c */ /* 0x000fe20003f64270 */
[----:B------:R1:W-:Y:S01]  /*3530*/  MUFU.EX2 R13, R21 ;  /* 0x00000015000d7308 */ /* 0x0003e20000000800 */
[----:B------:R-:W-:Y:S01]  /*3540*/  FMNMX.FTZ R20, R102, R15, !PT ;  /* 0x0000000f66147209 */ /* 0x000fe20007810000 */
[--C-:B------:R-:W-:Y:S01]  /*3550*/  FFMA.FTZ R14, R104, UR37, -R3.reuse ;  /* 0x00000025680e7c23 */ /* 0x100fe20008010803 */
[----:B------:R-:W-:Y:S01]  /*3560*/  FSEL R74, R74, -INF , P3 ;  /* 0xff8000004a4a7808 */ /* 0x000fe20001800000 */
[--C-:B------:R-:W-:Y:S01]  /*3570*/  FFMA.FTZ R110, R110, UR37, -R3.reuse ;  /* 0x000000256e6e7c23 */ /* 0x100fe20008010803 */
[----:B------:R-:W-:Y:S01]  /*3580*/  FMNMX.FTZ R15, R103, R20, !PT ;  /* 0x00000014670f7209 */ /* 0x000fe20007810000 */
[--C-:B------:R-:W-:Y:S01]  /*3590*/  FFMA.FTZ R24, R24, UR37, -R3.reuse ;  /* 0x0000002518187c23 */ /* 0x100fe20008010803 */
[----:B------:R-:W-:Y:S01]  /*35a0*/  ISETP.GT.AND P3, PT, R81, 0x28, PT ;  /* 0x000000285100780c */ /* 0x000fe20003f64270 */
[----:B------:R-:W2:Y:S01]  /*35b0*/  MUFU.EX2 R6, R6 ;  /* 0x0000000600067308 */ /* 0x000ea20000000800 */
[----:B------:R-:W-:Y:S01]  /*35c0*/  FMNMX.FTZ R20, R74, R15, !PT ;  /* 0x0000000f4a147209 */ /* 0x000fe20007810000 */
[--C-:B------:R-:W-:Y:S01]  /*35d0*/  FFMA.FTZ R25, R25, UR37, -R3.reuse ;  /* 0x0000002519197c23 */ /* 0x100fe20008010803 */
[----:B------:R-:W-:Y:S01]  /*35e0*/  FSEL R78, R78, -INF , P3 ;  /* 0xff8000004e4e7808 */ /* 0x000fe20001800000 */
[--C-:B------:R-:W-:Y:S01]  /*35f0*/  FFMA.FTZ R28, R28, UR37, -R3.reuse ;  /* 0x000000251c1c7c23 */ /* 0x100fe20008010803 */
[----:B-1----:R-:W-:Y:S01]  /*3600*/  FMNMX.FTZ R21, R75, R20, !PT ;  /* 0x000000144b157209 */ /* 0x002fe20007810000 */
        /* <DEDUP_REMOVED lines=10> */
[----:B------:R-:W3:Y:S01]  /*36b0*/  MUFU.EX2 R7, R7 ;  /* 0x0000000700077308 */ /* 0x000ee20000000800 */
[----:B------:R-:W-:Y:S01]  /*36c0*/  FMNMX.FTZ R56, R82, R21, !PT ;  /* 0x0000001552387209 */ /* 0x000fe20007810000 */
[----:B------:R-:W-:Y:S01]  /*36d0*/  FFMA.FTZ R36, R36, UR37, -R3 ;  /* 0x0000002524247c23 */ /* 0x000fe20008010803 */
[----:B------:R-:W-:-:S02]  /*36e0*/  FSEL R86, R86, -INF , P3 ;  /* 0xff80000056567808 */ /* 0x000fc40001800000 */
[----:B------:R-:W-:Y:S02]  /*36f0*/  CS2R R106, SRZ ;  /* 0x00000000006a7805 */ /* 0x000fe4000001ff00 */
[----:B------:R-:W-:Y:S01]  /*3700*/  FMNMX.FTZ R57, R83, R56, !PT ;  /* 0x0000003853397209 */ /* 0x000fe20007810000 */
[----:B------:R-:W-:Y:S01]  /*3710*/  FFMA.FTZ R56, R108, UR37, -R3 ;  /* 0x000000256c387c23 */ /* 0x000fe20008010803 */
[----:B------:R-:W-:Y:S01]  /*3720*/  ISETP.GT.AND P3, PT, R81, 0x40, PT ;  /* 0x000000405100780c */ /* 0x000fe20003f64270 */
[----:B------:R4:W-:Y:S01]  /*3730*/  MUFU.EX2 R21, R80 ;  /* 0x0000005000157308 */ /* 0x0009e20000000800 */
[----:B-1----:R-:W-:Y:S02]  /*3740*/  FMNMX.FTZ R76, R86, R57, !PT ;  /* 0x00000039564c7209 */ /* 0x002fe40007810000 */
[----:B------:R-:W-:Y:S02]  /*3750*/  CS2R R108, SRZ ;  /* 0x00000000006c7805 */ /* 0x000fe4000001ff00 */
[----:B------:R-:W-:-:S02]  /*3760*/  FSEL R58, R58, -INF , P3 ;  /* 0xff8000003a3a7808 */ /* 0x000fc40001800000 */
[----:B------:R-:W-:Y:S02]  /*3770*/  CS2R R104, SRZ ;  /* 0x0000000000687805 */ /* 0x000fe4000001ff00 */
[----:B------:R-:W-:Y:S02]  /*3780*/  FMNMX.FTZ R57, R87, R76, !PT ;  /* 0x0000004c57397209 */ /* 0x000fe40007810000 */
[----:B------:R-:W-:Y:S02]  /*3790*/  CS2R R100, SRZ ;  /* 0x0000000000647805 */ /* 0x000fe4000001ff00 */
[----:B------:R-:W-:Y:S01]  /*37a0*/  ISETP.GT.AND P3, PT, R81, 0x48, PT ;  /* 0x000000485100780c */ /* 0x000fe20003f64270 */
[----:B------:R-:W1:Y:S01]  /*37b0*/  MUFU.EX2 R8, R8 ;  /* 0x0000000800087308 */ /* 0x000e620000000800 */
[----:B------:R-:W-:Y:S02]  /*37c0*/  FMNMX.FTZ R76, R58, R57, !PT ;  /* 0x000000393a4c7209 */ /* 0x000fe40007810000 */
[----:B------:R-:W-:-:S02]  /*37d0*/  CS2R R92, SRZ ;  /* 0x00000000005c7805 */ /* 0x000fc4000001ff00 */
[----:B------:R-:W-:Y:S02]  /*37e0*/  FSEL R62, R62, -INF , P3 ;  /* 0xff8000003e3e7808 */ /* 0x000fe40001800000 */
[----:B------:R-:W-:Y:S02]  /*37f0*/  FMNMX.FTZ R61, R59, R76, !PT ;  /* 0x0000004c3b3d7209 */ /* 0x000fe40007810000 */
[----:B------:R-:W-:Y:S01]  /*3800*/  ISETP.GT.AND P3, PT, R81, 0x50, PT ;  /* 0x000000505100780c */ /* 0x000fe20003f64270 */
[----:B------:R5:W-:Y:S01]  /*3810*/  MUFU.EX2 R57, R84 ;  /* 0x0000005400397308 */ /* 0x000be20000000800 */
[----:B------:R-:W-:Y:S01]  /*3820*/  FMNMX.FTZ R76, R62, R61, !PT ;  /* 0x0000003d3e4c7209 */ /* 0x000fe20007810000 */
[----:B------:R-:W-:Y:S01]  /*3830*/  FFMA.FTZ R61, R112, UR37, -R3 ;  /* 0x00000025703d7c23 */ /* 0x000fe20008010803 */
[----:B------:R-:W-:Y:S02]  /*3840*/  FSEL R77, R66, -INF , P3 ;  /* 0xff800000424d7808 */ /* 0x000fe40001800000 */
[----:B------:R-:W-:-:S02]  /*3850*/  CS2R R112, SRZ ;  /* 0x0000000000707805 */ /* 0x000fc4000001ff00 */
[----:B------:R-:W-:Y:S02]  /*3860*/  FMNMX.FTZ R76, R63, R76, !PT ;  /* 0x0000004c3f4c7209 */ /* 0x000fe40007810000 */
[----:B----4-:R-:W-:Y:S01]  /*3870*/  FSEL R80, R67, -INF , P4 ;  /* 0xff80000043507808 */ /* 0x010fe20002000000 */
[----:B------:R4:W-:Y:S01]  /*3880*/  MUFU.EX2 R9, R96 ;  /* 0x0000006000097308 */ /* 0x0009e20000000800 */
[----:B------:R-:W-:Y:S02]  /*3890*/  ISETP.GT.AND P3, PT, R81, 0x58, PT ;  /* 0x000000585100780c */ /* 0x000fe40003f64270 */
[----:B------:R-:W-:Y:S01]  /*38a0*/  FMNMX.FTZ R67, R77, R76, !PT ;  /* 0x0000004c4d437209 */ /* 0x000fe20007810000 */
[----:B------:R-:W-:-:S01]  /*38b0*/  FFMA.FTZ R76, R72, UR37, -R3 ;  /* 0x00000025484c7c23 */ /* 0x000fc20008010803 */
[----:B------:R-:W-:Y:S02]  /*38c0*/  ISETP.GT.AND P4, PT, R81, 0x59, PT ;  /* 0x000000595100780c */ /* 0x000fe40003f84270 */
[----:B-----5:R-:W-:Y:S01]  /*38d0*/  FSEL R84, R70, -INF , P3 ;  /* 0xff80000046547808 */ /* 0x020fe20001800000 */
[----:B------:R-:W-:Y:S01]  /*38e0*/  MUFU.EX2 R10, R10 ;  /* 0x0000000a000a7308 */ /* 0x000fe20000000800 */
[----:B------:R-:W-:-:S02]  /*38f0*/  FMNMX.FTZ R67, R80, R67, !PT ;  /* 0x0000004350437209 */ /* 0x000fc40007810000 */
[----:B----4-:R-:W-:Y:S02]  /*3900*/  CS2R R96, SRZ ;  /* 0x0000000000607805 */ /* 0x010fe4000001ff00 */
[----:B------:R-:W-:Y:S02]  /*3910*/  FSEL R85, R71, -INF , P4 ;  /* 0xff80000047557808 */ /* 0x000fe40002000000 */
[C---:B------:R-:W-:Y:S02]  /*3920*/  ISETP.GT.AND P3, PT, R81.reuse, 0x60, PT ;  /* 0x000000605100780c */ /* 0x040fe40003f64270 */
[----:B------:R-:W-:Y:S01]  /*3930*/  FMNMX.FTZ R72, R84, R67, !PT ;  /* 0x0000004354487209 */ /* 0x000fe20007810000 */
[----:B------:R-:W-:Y:S01]  /*3940*/  MUFU.EX2 R11, R11 ;  /* 0x0000000b000b7308 */ /* 0x000fe20000000800 */
[----:B------:R-:W-:Y:S02]  /*3950*/  ISETP.GT.AND P4, PT, R81, 0x61, PT ;  /* 0x000000615100780c */ /* 0x000fe40003f84270 */
[----:B------:R-:W-:-:S02]  /*3960*/  FSEL R70, R42, -INF , P3 ;  /* 0xff8000002a467808 */ /* 0x000fc40001800000 */
[----:B------:R-:W-:Y:S02]  /*3970*/  FMNMX.FTZ R71, R85, R72, !PT ;  /* 0x0000004855477209 */ /* 0x000fe40007810000 */
[----:B------:R-:W-:Y:S01]  /*3980*/  ISETP.GT.AND P3, PT, R81, 0x68, PT ;  /* 0x000000685100780c */ /* 0x000fe20003f64270 */
[----:B------:R4:W-:Y:S01]  /*3990*/  MUFU.EX2 R42, R76 ;  /* 0x0000004c002a7308 */ /* 0x0009e20000000800 */
[----:B------:R-:W-:Y:S01]  /*39a0*/  FSEL R67, R43, -INF , P4 ;  /* 0xff8000002b437808 */ /* 0x000fe20002000000 */
[--C-:B------:R-:W-:Y:S01]  /*39b0*/  FFMA.FTZ R43, R60, UR37, -R3.reuse ;  /* 0x000000253c2b7c23 */ /* 0x100fe20008010803 */
[----:B------:R-:W-:Y:S02]  /*39c0*/  FMNMX.FTZ R72, R70, R71, !PT ;  /* 0x0000004746487209 */ /* 0x000fe40007810000 */
[----:B------:R-:W-:Y:S02]  /*39d0*/  ISETP.GT.AND P4, PT, R81, 0x69, PT ;  /* 0x000000695100780c */ /* 0x000fe40003f84270 */
[----:B------:R-:W-:Y:S01]  /*39e0*/  FSEL R60, R46, -INF , P3 ;  /* 0xff8000002e3c7808 */ /* 0x000fe20001800000 */
[--C-:B------:R-:W-:Y:S01]  /*39f0*/  FFMA.FTZ R46, R4, UR37, -R3.reuse ;  /* 0x00000025042e7c23 */ /* 0x100fe20008010803 */
[----:B------:R-:W-:Y:S01]  /*3a00*/  FMNMX.FTZ R73, R67, R72, !PT ;  /* 0x0000004843497209 */ /* 0x000fe20007810000 */
[--C-:B------:R-:W-:Y:S01]  /*3a10*/  FFMA.FTZ R72, R64, UR37, -R3.reuse ;  /* 0x0000002540487c23 */ /* 0x100fe20008010803 */
[----:B------:R-:W-:Y:S01]  /*3a20*/  ISETP.GT.AND P3, PT, R81, 0x70, PT ;  /* 0x000000705100780c */ /* 0x000fe20003f64270 */
[----:B----4-:R-:W-:Y:S01]  /*3a30*/  FFMA.FTZ R76, R65, UR37, -R3 ;  /* 0x00000025414c7c23 */ /* 0x010fe20008010803 */
[----:B------:R-:W-:Y:S01]  /*3a40*/  FSEL R71, R47, -INF , P4 ;  /* 0xff8000002f477808 */ /* 0x000fe20002000000 */
[----:B------:R-:W4:Y:S01]  /*3a50*/  MUFU.EX2 R12, R12 ;  /* 0x0000000c000c7308 */ /* 0x000f220000000800 */
        /* <DEDUP_REMOVED lines=11> */
[----:B------:R-:W-:Y:S02]  /*3b10*/  FMNMX.FTZ R73, R51, R4, !PT ;  /* 0x0000000433497209 */ /* 0x000fe40007810000 */
[----:B------:R-:W-:Y:S02]  /*3b20*/  FSEL R55, R55, -INF , P4 ;  /* 0xff80000037377808 */ /* 0x000fe40002000000 */
[----:B------:R-:W-:Y:S01]  /*3b30*/  ISETP.GT.AND P3, PT, R81, 0x80, PT ;  /* 0x000000805100780c */ /* 0x000fe20003f64270 */
[----:B------:R-:W-:Y:S01]  /*3b40*/  MUFU.EX2 R20, R20 ;  /* 0x0000001400147308 */ /* 0x000fe20000000800 */
[----:B------:R-:W-:-:S02]  /*3b50*/  FMNMX.FTZ R4, R54, R73, !PT ;  /* 0x0000004936047209 */ /* 0x000fc40007810000 */
[----:B------:R-:W-:Y:S02]  /*3b60*/  ISETP.GT.AND P4, PT, R81, 0x81, PT ;  /* 0x000000815100780c */ /* 0x000fe40003f84270 */
[----:B------:R-:W-:Y:S02]  /*3b70*/  FSEL R64, R26, -INF , P3 ;  /* 0xff8000001a407808 */ /* 0x000fe40001800000 */
[----:B------:R-:W-:Y:S01]  /*3b80*/  FMNMX.FTZ R73, R55, R4, !PT ;  /* 0x0000000437497209 */ /* 0x000fe20007810000 */
[----:B------:R-:W-:Y:S01]  /*3b90*/  MUFU.EX2 R26, R76 ;  /* 0x0000004c001a7308 */ /* 0x000fe20000000800 */
[----:B------:R-:W-:Y:S02]  /*3ba0*/  ISETP.GT.AND P3, PT, R81, 0x88, PT ;  /* 0x000000885100780c */ /* 0x000fe40003f64270 */
[----:B------:R-:W-:Y:S01]  /*3bb0*/  FSEL R65, R27, -INF , P4 ;  /* 0xff8000001b417808 */ /* 0x000fe20002000000 */
[----:B------:R-:W-:-:S01]  /*3bc0*/  FFMA.FTZ R27, R68, UR37, -R3 ;  /* 0x00000025441b7c23 */ /* 0x000fc20008010803 */
[----:B------:R-:W-:-:S02]  /*3bd0*/  FMNMX.FTZ R4, R64, R73, !PT ;  /* 0x0000004940047209 */ /* 0x000fc40007810000 */
[----:B------:R-:W-:Y:S01]  /*3be0*/  ISETP.GT.AND P4, PT, R81, 0x89, PT ;  /* 0x000000895100780c */ /* 0x000fe20003f84270 */
[----:B------:R-:W-:Y:S01]  /*3bf0*/  MUFU.EX2 R56, R56 ;  /* 0x0000003800387308 */ /* 0x000fe20000000800 */
[----:B------:R-:W-:Y:S01]  /*3c00*/  FSEL R68, R30, -INF , P3 ;  /* 0xff8000001e447808 */ /* 0x000fe20001800000 */
[--C-:B------:R-:W-:Y:S01]  /*3c10*/  FFMA.FTZ R30, R40, UR37, -R3.reuse ;  /* 0x00000025281e7c23 */ /* 0x100fe20008010803 */
[----:B------:R-:W-:Y:S01]  /*3c20*/  FMNMX.FTZ R73, R65, R4, !PT ;  /* 0x0000000441497209 */ /* 0x000fe20007810000 */
[--C-:B------:R-:W-:Y:S01]  /*3c30*/  FFMA.FTZ R40, R45, UR37, -R3.reuse ;  /* 0x000000252d287c23 */ /* 0x100fe20008010803 */
[----:B------:R-:W-:Y:S01]  /*3c40*/  ISETP.GT.AND P3, PT, R81, 0x90, PT ;  /* 0x000000905100780c */ /* 0x000fe20003f64270 */
[----:B------:R-:W-:Y:S01]  /*3c50*/  IMAD.U32 R45, RZ, RZ, UR37 ;  /* 0x00000025ff2d7e24 */ /* 0x000fe2000f8e00ff */
[----:B-----5:R-:W-:Y:S01]  /*3c60*/  FSEL R72, R31, -INF , P4 ;  /* 0xff8000001f487808 */ /* 0x020fe20002000000 */
[----:B------:R-:W-:Y:S01]  /*3c70*/  FFMA.FTZ R31, R69, UR37, -R3 ;  /* 0x00000025451f7c23 */ /* 0x000fe20008010803 */
[----:B------:R-:W-:Y:S01]  /*3c80*/  FMNMX.FTZ R73, R68, R73, !PT ;  /* 0x0000004944497209 */ /* 0x000fe20007810000 */
[----:B------:R5:W-:Y:S01]  /*3c90*/  MUFU.EX2 R66, R110 ;  /* 0x0000006e00427308 */ /* 0x000be20000000800 */
[----:B------:R-:W-:-:S02]  /*3ca0*/  ISETP.GT.AND P4, PT, R81, 0x91, PT ;  /* 0x000000915100780c */ /* 0x000fc40003f84270 */
[----:B------:R-:W-:Y:S02]  /*3cb0*/  FSEL R69, R34, -INF , P3 ;  /* 0xff80000022457808 */ /* 0x000fe40001800000 */
[----:B------:R-:W-:Y:S02]  /*3cc0*/  FMNMX.FTZ R4, R72, R73, !PT ;  /* 0x0000004948047209 */ /* 0x000fe40007810000 */
[----:B------:R-:W-:Y:S01]  /*3cd0*/  ISETP.GT.AND P3, PT, R81, 0x98, PT ;  /* 0x000000985100780c */ /* 0x000fe20003f64270 */
[----:B------:R0:W-:Y:S01]  /*3ce0*/  MUFU.EX2 R34, R31 ;  /* 0x0000001f00227308 */ /* 0x0001e20000000800 */
[----:B------:R-:W-:Y:S02]  /*3cf0*/  FSEL R73, R35, -INF , P4 ;  /* 0xff80000023497808 */ /* 0x000fe40002000000 */
[----:B-----5:R-:W-:Y:S02]  /*3d00*/  CS2R R110, SRZ ;  /* 0x00000000006e7805 */ /* 0x020fe4000001ff00 */
[----:B------:R-:W-:-:S02]  /*3d10*/  FMNMX.FTZ R4, R69, R4, !PT ;  /* 0x0000000445047209 */ /* 0x000fc40007810000 */
[----:B------:R-:W-:Y:S02]  /*3d20*/  ISETP.GT.AND P4, PT, R81, 0x99, PT ;  /* 0x000000995100780c */ /* 0x000fe40003f84270 */
[----:B------:R-:W-:Y:S01]  /*3d30*/  FSEL R81, R38, -INF , P3 ;  /* 0xff80000026517808 */ /* 0x000fe20001800000 */
[--C-:B------:R-:W-:Y:S01]  /*3d40*/  FFMA.FTZ R38, R48, UR37, -R3.reuse ;  /* 0x0000002530267c23 */ /* 0x100fe20008010803 */
[----:B------:R-:W-:Y:S01]  /*3d50*/  FMNMX.FTZ R4, R73, R4, !PT ;  /* 0x0000000449047209 */ /* 0x000fe20007810000 */
[--C-:B0-----:R-:W-:Y:S01]  /*3d60*/  FFMA.FTZ R31, R41, UR37, -R3.reuse ;  /* 0x00000025291f7c23 */ /* 0x101fe20008010803 */
[----:B------:R-:W-:Y:S01]  /*3d70*/  FSEL R76, R39, -INF , P4 ;  /* 0xff800000274c7808 */ /* 0x000fe20002000000 */
[--C-:B------:R-:W-:Y:S01]  /*3d80*/  FFMA.FTZ R39, R49, UR37, -R3.reuse ;  /* 0x0000002531277c23 */ /* 0x100fe20008010803 */
[----:B------:R-:W-:Y:S01]  /*3d90*/  FMNMX.FTZ R35, R81, R4, !PT ;  /* 0x0000000451237209 */ /* 0x000fe20007810000 */
[----:B------:R-:W-:Y:S01]  /*3da0*/  FFMA.FTZ R41, R52, UR37, -R3 ;  /* 0x0000002534297c23 */ /* 0x000fe20008010803 */
[----:B--2---:R-:W-:-:S01]  /*3db0*/  FADD.FTZ R48, R5, R6 ;  /* 0x0000000605307221 */ /* 0x004fc20000010000 */
[----:B------:R-:W-:Y:S01]  /*3dc0*/  MUFU.EX2 R61, R61 ;  /* 0x0000003d003d7308 */ /* 0x000fe20000000800 */
[----:B------:R-:W-:Y:S01]  /*3dd0*/  FMNMX.FTZ R4, R76, R35, !PT ;  /* 0x000000234c047209 */ /* 0x000fe20007810000 */
[--C-:B------:R-:W-:Y:S01]  /*3de0*/  FFMA.FTZ R35, R44, UR37, -R3.reuse ;  /* 0x000000252c237c23 */ /* 0x100fe20008010803 */
[----:B------:R-:W-:-:S01]  /*3df0*/  FFMA.FTZ R44, R53, UR37, -R3 ;  /* 0x00000025352c7c23 */ /* 0x000fc20008010803 */
[----:B------:R-:W-:Y:S01]  /*3e00*/  FFMA.FTZ R3, R37, UR37, -R3 ;  /* 0x0000002525037c23 */ /* 0x000fe20008010803 */
[----:B---3--:R-:W-:-:S01]  /*3e10*/  FADD.FTZ R49, R7, R48 ;  /* 0x0000003007317221 */ /* 0x008fc20000010000 */
[----:B------:R-:W0:Y:S01]  /*3e20*/  SHFL.BFLY PT, R89, R4, 0x2, 0x1f ;  /* 0x0c401f0004597f89 */ /* 0x000e2200000e0000 */
[C---:B-1----:R-:W-:Y:S01]  /*3e30*/  F2FP.SATFINITE.E4M3.F32.PACK_AB_MERGE_C R216, R8.reuse, R7, RZ ;  /* 0x0000000708d8723e */ /* 0x042fe200048070ff */
[----:B------:R-:W-:Y:S01]  /*3e40*/  MUFU.EX2 R43, R43 ;  /* 0x0000002b002b7308 */ /* 0x000fe20000000800 */
[----:B------:R-:W-:-:S01]  /*3e50*/  FADD.FTZ R52, R8, R49 ;  /* 0x0000003108347221 */ /* 0x000fc20000010000 */
[----:B----4-:R-:W-:-:S02]  /*3e60*/  F2FP.SATFINITE.E4M3.F32.PACK_AB_MERGE_C R218, R12, R11, RZ ;  /* 0x0000000b0cda723e */ /* 0x010fc400048070ff */
[----:B------:R-:W-:Y:S01]  /*3e70*/  F2FP.SATFINITE.E4M3.F32.PACK_AB_MERGE_C R216, R6, R5, R216 ;  /* 0x0000000506d8723e */ /* 0x000fe200048070d8 */
[----:B------:R-:W-:Y:S01]  /*3e80*/  FADD.FTZ R49, R9, R52 ;  /* 0x0000003409317221 */ /* 0x000fe20000010000 */
[----:B------:R-:W-:Y:S02]  /*3e90*/  F2FP.SATFINITE.E4M3.F32.PACK_AB_MERGE_C R218, R10, R9, R218 ;  /* 0x000000090ada723e */ /* 0x000fe400048070da */
[----:B------:R-:W-:Y:S01]  /*3ea0*/  CS2R R52, SRZ ;  /* 0x0000000000347805 */ /* 0x000fe2000001ff00 */
[----:B------:R-:W-:Y:S08]  /*3eb0*/  MUFU.EX2 R46, R46 ;  /* 0x0000002e002e7308 */ /* 0x000ff00000000800 */
[----:B------:R-:W-:Y:S01]  /*3ec0*/  MUFU.EX2 R27, R27 ;  /* 0x0000001b001b7308 */ /* 0x000fe20000000800 */
[----:B0-----:R-:W-:-:S07]  /*3ed0*/  FMNMX.FTZ R89, R4, R89, !PT ;  /* 0x0000005904597209 */ /* 0x001fce0007810000 */
[----:B------:R-:W-:Y:S01]  /*3ee0*/  MUFU.EX2 R30, R30 ;  /* 0x0000001e001e7308 */ /* 0x000fe20000000800 */
[----:B------:R-:W0:Y:S07]  /*3ef0*/  SHFL.BFLY PT, R4, R89, 0x1, 0x1f ;  /* 0x0c201f0059047f89 */ /* 0x000e2e00000e0000 */
[----:B------:R-:W-:Y:S08]  /*3f00*/  MUFU.EX2 R31, R31 ;  /* 0x0000001f001f7308 */ /* 0x000ff00000000800 */
[----:B------:R-:W-:Y:S08]  /*3f10*/  MUFU.EX2 R35, R35 ;  /* 0x0000002300237308 */ /* 0x000ff00000000800 */
[----:B------:R-:W-:Y:S01]  /*3f20*/  MUFU.EX2 R40, R40 ;  /* 0x0000002800287308 */ /* 0x000fe20000000800 */
[----:B0-----:R-:W-:-:S02]  /*3f30*/  FMNMX.FTZ R4, R89, R4, !PT ;  /* 0x0000000459047209 */ /* 0x001fc40007810000 */
[----:B------:R-:W-:Y:S02]  /*3f40*/  CS2R R88, SRZ ;  /* 0x0000000000587805 */ /* 0x000fe4000001ff00 */
        /* <DEDUP_REMOVED lines=56> */
[----:B------:R-:W-:-:S02]  /*42d0*/  F2FP.SATFINITE.E4M3.F32.PACK_AB_MERGE_C R217, R95, R94, RZ ;  /* 0x0000005e5fd9723e */ /* 0x000fc400048070ff */
[----:B------:R-:W-:Y:S01]  /*42e0*/  CS2R R94, SRZ ;  /* 0x00000000005e7805 */ /* 0x000fe2000001ff00 */
[----:B------:R-:W-:-:S01]  /*42f0*/  FADD.FTZ R49, R11, R48 ;  /* 0x000000300b317221 */ /* 0x000fc20000010000 */
[----:B------:R-:W-:Y:S01]  /*4300*/  F2FP.SATFINITE.E4M3.F32.PACK_AB_MERGE_C R217, R91, R90, R217 ;  /* 0x0000005a5bd9723e */ /* 0x000fe200048070d9 */
[----:B------:R-:W2:Y:S01]  /*4310*/  MUFU.EX2 R102, R102 ;  /* 0x0000006600667308 */ /* 0x000ea20000000800 */
[----:B0-----:R-:W-:-:S01]  /*4320*/  FADD.FTZ R2, R98, R37 ;  /* 0x0000002562027221 */ /* 0x001fc20000010000 */
[----:B------:R-:W-:Y:S01]  /*4330*/  FADD.FTZ R48, R12, R49 ;  /* 0x000000310c307221 */ /* 0x000fe20000010000 */
[----:B------:R-:W-:-:S03]  /*4340*/  CS2R R90, SRZ ;  /* 0x00000000005a7805 */ /* 0x000fc6000001ff00 */
[----:B------:R-:W-:Y:S02]  /*4350*/  FADD.FTZ R49, R13, R48 ;  /* 0x000000300d317221 */ /* 0x000fe40000010000 */
[----:B------:R-:W0:Y:S01]  /*4360*/  MUFU.EX2 R103, R103 ;  /* 0x0000006700677308 */ /* 0x000e220000000800 */
[----:B-1----:R-:W-:-:S01]  /*4370*/  FADD.FTZ R37, R99, R2 ;  /* 0x0000000263257221 */ /* 0x002fc20000010000 */
[----:B------:R-:W-:-:S04]  /*4380*/  FADD.FTZ R48, R14, R49 ;  /* 0x000000310e307221 */ /* 0x000fc80000010000 */
[----:B------:R-:W-:Y:S01]  /*4390*/  FADD.FTZ R49, R15, R48 ;  /* 0x000000300f317221 */ /* 0x000fe20000010000 */
[----:B------:R-:W-:Y:S01]  /*43a0*/  F2FP.SATFINITE.E4M3.F32.PACK_AB_MERGE_C R15, R20, R15, RZ ;  /* 0x0000000f140f723e */ /* 0x000fe200048070ff */
[----:B------:R-:W1:Y:S01]  /*43b0*/  MUFU.EX2 R74, R74 ;  /* 0x0000004a004a7308 */ /* 0x000e620000000800 */
[----:B--2---:R-:W-:-:S01]  /*43c0*/  FADD.FTZ R2, R102, R37 ;  /* 0x0000002566027221 */ /* 0x004fc20000010000 */
[----:B------:R-:W-:Y:S01]  /*43d0*/  FADD.FTZ R48, R20, R49 ;  /* 0x0000003114307221 */ /* 0x000fe20000010000 */
[----:B------:R-:W-:-:S03]  /*43e0*/  F2FP.SATFINITE.E4M3.F32.PACK_AB_MERGE_C R212, R14, R13, R15 ;  /* 0x0000000d0ed4723e */ /* 0x000fc6000480700f */
[----:B------:R-:W-:Y:S02]  /*43f0*/  FADD.FTZ R49, R21, R48 ;  /* 0x0000003015317221 */ /* 0x000fe40000010000 */
[----:B------:R-:W2:Y:S01]  /*4400*/  MUFU.EX2 R75, R75 ;  /* 0x0000004b004b7308 */ /* 0x000ea20000000800 */
[----:B0-----:R-:W-:-:S01]  /*4410*/  FADD.FTZ R37, R103, R2 ;  /* 0x0000000267257221 */ /* 0x001fc20000010000 */
[----:B------:R-:W-:Y:S01]  /*4420*/  FADD.FTZ R48, R56, R49 ;  /* 0x0000003138307221 */ /* 0x000fe20000010000 */
[----:B------:R-:W-:Y:S02]  /*4430*/  F2FP.SATFINITE.E4M3.F32.PACK_AB_MERGE_C R219, R103, R102, RZ ;  /* 0x0000006667db723e */ /* 0x000fe400048070ff */
[----:B------:R-:W-:Y:S01]  /*4440*/  CS2R R102, SRZ ;  /* 0x0000000000667805 */ /* 0x000fe2000001ff00 */
[----:B------:R-:W-:-:S01]  /*4450*/  FADD.FTZ R49, R57, R48 ;  /* 0x0000003039317221 */ /* 0x000fc20000010000 */
[----:B------:R-:W-:Y:S01]  /*4460*/  F2FP.SATFINITE.E4M3.F32.PACK_AB_MERGE_C R57, R66, R57, RZ ;  /* 0x000000394239723e */ /* 0x000fe200048070ff */
[----:B------:R-:W0:Y:S01]  /*4470*/  MUFU.EX2 R78, R78 ;  /* 0x0000004e004e7308 */ /* 0x000e220000000800 */
[----:B-1----:R-:W-:-:S01]  /*4480*/  FADD.FTZ R2, R74, R37 ;  /* 0x000000254a027221 */ /* 0x002fc20000010000 */
[----:B------:R-:W-:Y:S01]  /*4490*/  FADD.FTZ R8, R66, R49 ;  /* 0x0000003142087221 */ /* 0x000fe20000010000 */
[----:B------:R-:W-:-:S02]  /*44a0*/  F2FP.SATFINITE.E4M3.F32.PACK_AB_MERGE_C R219, R99, R98, R219 ;  /* 0x0000006263db723e */ /* 0x000fc400048070db */
[----:B------:R-:W-:Y:S02]  /*44b0*/  CS2R R98, SRZ ;  /* 0x0000000000627805 */ /* 0x000fe4000001ff00 */
[----:B------:R-:W-:Y:S02]  /*44c0*/  F2FP.SATFINITE.E4M3.F32.PACK_AB_MERGE_C R214, R56, R21, R57 ;  /* 0x0000001538d6723e */ /* 0x000fe40004807039 */
[----:B------:R-:W-:Y:S02]  /*44d0*/  CS2R R56, SRZ ;  /* 0x0000000000387805 */ /* 0x000fe4000001ff00 */
[----:B------:R-:W-:Y:S01]  /*44e0*/  CS2R R48, SRZ ;  /* 0x0000000000307805 */ /* 0x000fe2000001ff00 */
[----:B------:R-:W1:Y:S01]  /*44f0*/  MUFU.EX2 R79, R79 ;  /* 0x0000004f004f7308 */ /* 0x000e620000000800 */
[----:B--2---:R-:W-:-:S07]  /*4500*/  FADD.FTZ R37, R75, R2 ;  /* 0x000000024b257221 */ /* 0x004fce0000010000 */
[----:B------:R-:W2:Y:S01]  /*4510*/  MUFU.EX2 R82, R82 ;  /* 0x0000005200527308 */ /* 0x000ea20000000800 */
[----:B0-----:R-:W-:-:S07]  /*4520*/  FADD.FTZ R2, R78, R37 ;  /* 0x000000254e027221 */ /* 0x001fce0000010000 */
        /* <DEDUP_REMOVED lines=9> */
[----:B0-----:R-:W-:-:S07]  /*45c0*/  FADD.FTZ R37, R83, R2 ;  /* 0x0000000253257221 */ /* 0x001fce0000010000 */
[----:B------:R-:W0:Y:S01]  /*45d0*/  MUFU.EX2 R58, R58 ;  /* 0x0000003a003a7308 */ /* 0x000e220000000800 */
[----:B-1----:R-:W-:-:S01]  /*45e0*/  FADD.FTZ R2, R86, R37 ;  /* 0x0000002556027221 */ /* 0x002fc20000010000 */
[----:B------:R-:W-:-:S04]  /*45f0*/  FADD.FTZ R37, R61, R8 ;  /* 0x000000083d257221 */ /* 0x000fc80000010000 */
[----:B------:R-:W-:Y:S02]  /*4600*/  FADD.FTZ R8, R42, R37 ;  /* 0x000000252a087221 */ /* 0x000fe40000010000 */
[----:B------:R-:W1:Y:S01]  /*4610*/  MUFU.EX2 R59, R59 ;  /* 0x0000003b003b7308 */ /* 0x000e620000000800 */
[----:B--2---:R-:W-:-:S01]  /*4620*/  FADD.FTZ R7, R87, R2 ;  /* 0x0000000257077221 */ /* 0x004fc20000010000 */
[----:B------:R-:W-:Y:S01]  /*4630*/  FADD.FTZ R11, R43, R8 ;  /* 0x000000082b0b7221 */ /* 0x000fe20000010000 */
[----:B------:R-:W-:Y:S02]  /*4640*/  F2FP.SATFINITE.E4M3.F32.PACK_AB_MERGE_C R86, R87, R86, RZ ;  /* 0x000000565756723e */ /* 0x000fe400048070ff */
[C---:B------:R-:W-:Y:S01]  /*4650*/  F2FP.SATFINITE.E4M3.F32.PACK_AB_MERGE_C R43, R46.reuse, R43, RZ ;  /* 0x0000002b2e2b723e */ /* 0x040fe200048070ff */
[----:B------:R-:W-:-:S01]  /*4660*/  FADD.FTZ R8, R46, R11 ;  /* 0x0000000b2e087221 */ /* 0x000fc20000010000 */
[----:B------:R-:W-:Y:S01]  /*4670*/  F2FP.SATFINITE.E4M3.F32.PACK_AB_MERGE_C R215, R83, R82, R86 ;  /* 0x0000005253d7723e */ /* 0x000fe20004807056 */
[----:B------:R-:W2:Y:S01]  /*4680*/  MUFU.EX2 R62, R62 ;  /* 0x0000003e003e7308 */ /* 0x000ea20000000800 */
[----:B0-----:R-:W-:-:S01]  /*4690*/  FADD.FTZ R2, R58, R7 ;  /* 0x000000073a027221 */ /* 0x001fc20000010000 */
[----:B------:R-:W-:-:S02]  /*46a0*/  F2FP.SATFINITE.E4M3.F32.PACK_AB_MERGE_C R208, R42, R61, R43 ;  /* 0x0000003d2ad0723e */ /* 0x000fc4000480702b */
[----:B------:R-:W-:Y:S02]  /*46b0*/  CS2R R86, SRZ ;  /* 0x0000000000567805 */ /* 0x000fe4000001ff00 */
[----:B------:R-:W-:Y:S02]  /*46c0*/  CS2R R82, SRZ ;  /* 0x0000000000527805 */ /* 0x000fe4000001ff00 */
[----:B------:R-:W-:Y:S01]  /*46d0*/  CS2R R42, SRZ ;  /* 0x00000000002a7805 */ /* 0x000fe2000001ff00 */
[----:B------:R-:W0:Y:S01]  /*46e0*/  MUFU.EX2 R63, R63 ;  /* 0x0000003f003f7308 */ /* 0x000e220000000800 */
[----:B-1----:R-:W-:-:S07]  /*46f0*/  FADD.FTZ R7, R59, R2 ;  /* 0x000000023b077221 */ /* 0x002fce0000010000 */
[----:B------:R-:W1:Y:S01]  /*4700*/  MUFU.EX2 R77, R77 ;  /* 0x0000004d004d7308 */ /* 0x000e620000000800 */
[----:B--2---:R-:W-:-:S01]  /*4710*/  FADD.FTZ R2, R62, R7 ;  /* 0x000000073e027221 */ /* 0x004fc20000010000 */
[----:B------:R-:W-:-:S06]  /*4720*/  FADD.FTZ R7, R47, R8 ;  /* 0x000000082f077221 */ /* 0x000fcc0000010000 */
[----:B------:R-:W2:Y:S01]  /*4730*/  MUFU.EX2 R80, R80 ;  /* 0x0000005000507308 */ /* 0x000ea20000000800 */
[----:B0-----:R-:W-:-:S01]  /*4740*/  FADD.FTZ R2, R63, R2 ;  /* 0x000000023f027221 */ /* 0x001fc20000010000 */
[----:B------:R-:W-:-:S04]  /*4750*/  F2FP.SATFINITE.E4M3.F32.PACK_AB_MERGE_C R62, R63, R62, RZ ;  /* 0x0000003e3f3e723e */ /* 0x000fc800048070ff */
[----:B------:R-:W-:Y:S02]  /*4760*/  F2FP.SATFINITE.E4M3.F32.PACK_AB_MERGE_C R209, R59, R58, R62 ;  /* 0x0000003a3bd1723e */ /* 0x000fe4000480703e */
[----:B------:R-:W-:Y:S01]  /*4770*/  CS2R R62, SRZ ;  /* 0x00000000003e7805 */ /* 0x000fe2000001ff00 */
[----:B------:R-:W0:Y:S01]  /*4780*/  MUFU.EX2 R84, R84 ;  /* 0x0000005400547308 */ /* 0x000e220000000800 */
[----:B-1----:R-:W-:-:S01]  /*4790*/  FADD.FTZ R11, R77, R2 ;  /* 0x000000024d0b7221 */ /* 0x002fc20000010000 */
[----:B------:R-:W-:Y:S01]  /*47a0*/  FADD.FTZ R2, R26, R7 ;  /* 0x000000071a027221 */ /* 0x000fe20000010000 */
[----:B------:R-:W-:-:S03]  /*47b0*/  CS2R R58, SRZ ;  /* 0x00000000003a7805 */ /* 0x000fc6000001ff00 */
[----:B------:R-:W-:Y:S01]  /*47c0*/  FADD.FTZ R5, R27, R2 ;  /* 0x000000021b057221 */ /* 0x000fe20000010000 */
[----:B------:R-:W-:Y:S01]  /*47d0*/  F2FP.SATFINITE.E4M3.F32.PACK_AB_MERGE_C R27, R34, R27, RZ ;  /* 0x0000001b221b723e */ /* 0x000fe200048070ff */
[----:B------:R-:W1:Y:S01]  /*47e0*/  MUFU.EX2 R85, R85 ;  /* 0x0000005500557308 */ /* 0x000e620000000800 */
[----:B--2---:R-:W-:-:S01]  /*47f0*/  FADD.FTZ R11, R80, R11 ;  /* 0x0000000b500b7221 */ /* 0x004fc20000010000 */
[----:B------:R-:W-:Y:S01]  /*4800*/  FADD.FTZ R5, R34, R5 ;  /* 0x0000000522057221 */ /* 0x000fe20000010000 */
[----:B------:R-:W-:Y:S02]  /*4810*/  F2FP.SATFINITE.E4M3.F32.PACK_AB_MERGE_C R210, R26, R47, R27 ;  /* 0x0000002f1ad2723e */ /* 0x000fe4000480701b */
[----:B------:R-:W-:Y:S02]  /*4820*/  CS2R R46, SRZ ;  /* 0x00000000002e7805 */ /* 0x000fe4000001ff00 */
[----:B------:R-:W-:Y:S01]  /*4830*/  CS2R R26, SRZ ;  /* 0x00000000001a7805 */ /* 0x000fe2000001ff00 */
[----:B------:R-:W2:Y:S01]  /*4840*/  MUFU.EX2 R70, R70 ;  /* 0x0000004600467308 */ /* 0x000ea20000000800 */
[----:B0-----:R-:W-:-:S07]  /*4850*/  FADD.FTZ R2, R84, R11 ;  /* 0x0000000b54027221 */ /* 0x001fce0000010000 */
[----:B------:R-:W0:Y:S01]  /*4860*/  MUFU.EX2 R67, R67 ;  /* 0x0000004300437308 */ /* 0x000e220000000800 */
[C---:B-1----:R-:W-:Y:S01]  /*4870*/  F2FP.SATFINITE.E4M3.F32.PACK_AB_MERGE_C R84, R85.reuse, R84, RZ ;  /* 0x000000545554723e */ /* 0x042fe200048070ff */
[----:B------:R-:W-:Y:S01]  /*4880*/  FADD.FTZ R85, R85, R2 ;  /* 0x0000000255557221 */ /* 0x000fe20000010000 */
[----:B------:R-:W-:-:S02]  /*4890*/  FADD.FTZ R2, R30, R5 ;  /* 0x000000051e027221 */ /* 0x000fc40000010000 */
[----:B------:R-:W-:Y:S02]  /*48a0*/  F2FP.SATFINITE.E4M3.F32.PACK_AB_MERGE_C R211, R80, R77, R84 ;  /* 0x0000004d50d3723e */ /* 0x000fe40004807054 */
[----:B------:R-:W-:Y:S01]  /*48b0*/  CS2R R76, SRZ ;  /* 0x00000000004c7805 */ /* 0x000fe2000001ff00 */
[----:B------:R-:W-:Y:S01]  /*48c0*/  FADD.FTZ R2, R31, R2 ;  /* 0x000000021f027221 */ /* 0x000fe20000010000 */
[----:B------:R-:W1:Y:S01]  /*48d0*/  MUFU.EX2 R60, R60 ;  /* 0x0000003c003c7308 */ /* 0x000e620000000800 */
[----:B--2---:R-:W-:-:S01]  /*48e0*/  FADD.FTZ R6, R70, R85 ;  /* 0x0000005546067221 */ /* 0x004fc20000010000 */
[----:B------:R-:W-:Y:S01]  /*48f0*/  CS2R R84, SRZ ;  /* 0x0000000000547805 */ /* 0x000fe2000001ff00 */
[----:B------:R-:W-:-:S01]  /*4900*/  FADD.FTZ R9, R35, R2 ;  /* 0x0000000223097221 */ /* 0x000fc20000010000 */
[----:B------:R-:W-:-:S03]  /*4910*/  F2FP.SATFINITE.E4M3.F32.PACK_AB_MERGE_C R35, R40, R35, RZ ;  /* 0x000000232823723e */ /* 0x000fc600048070ff */
[----:B------:R-:W-:Y:S01]  /*4920*/  FADD.FTZ R9, R40, R9 ;  /* 0x0000000928097221 */ /* 0x000fe20000010000 */
[----:B------:R-:W2:Y:S01]  /*4930*/  MUFU.EX2 R71, R71 ;  /* 0x0000004700477308 */ /* 0x000ea20000000800 */
[----:B0-----:R-:W-:-:S01]  /*4940*/  FADD.FTZ R7, R67, R6 ;  /* 0x0000000643077221 */ /* 0x001fc20000010000 */
[----:B------:R-:W-:Y:S02]  /*4950*/  F2FP.SATFINITE.E4M3.F32.PACK_AB_MERGE_C R204, R31, R30, R35 ;  /* 0x0000001e1fcc723e */ /* 0x000fe40004807023 */
[----:B------:R-:W-:Y:S02]  /*4960*/  CS2R R34, SRZ ;  /* 0x0000000000227805 */ /* 0x000fe4000001ff00 */
[----:B------:R-:W-:Y:S02]  /*4970*/  CS2R R30, SRZ ;  /* 0x00000000001e7805 */ /* 0x000fe4000001ff00 */
[----:B------:R-:W0:Y:S01]  /*4980*/  MUFU.EX2 R50, R50 ;  /* 0x0000003200327308 */ /* 0x000e220000000800 */
[----:B-1----:R-:W-:-:S07]  /*4990*/  FADD.FTZ R2, R60, R7 ;  /* 0x000000073c027221 */ /* 0x002fce0000010000 */
[----:B------:R-:W1:Y:S01]  /*49a0*/  MUFU.EX2 R51, R51 ;  /* 0x0000003300337308 */ /* 0x000e620000000800 */
[C---:B--2---:R-:W-:Y:S01]  /*49b0*/  F2FP.SATFINITE.E4M3.F32.PACK_AB_MERGE_C R60, R71.reuse, R60, RZ ;  /* 0x0000003c473c723e */ /* 0x044fe200048070ff */
[----:B------:R-:W-:Y:S01]  /*49c0*/  FADD.FTZ R71, R71, R2 ;  /* 0x0000000247477221 */ /* 0x000fe20000010000 */
[----:B------:R-:W-:-:S02]  /*49d0*/  FADD.FTZ R2, R38, R9 ;  /* 0x0000000926027221 */ /* 0x000fc40000010000 */
[----:B------:R-:W-:Y:S02]  /*49e0*/  F2FP.SATFINITE.E4M3.F32.PACK_AB_MERGE_C R205, R67, R70, R60 ;  /* 0x0000004643cd723e */ /* 0x000fe4000480703c */
[----:B------:R-:W-:Y:S01]  /*49f0*/  CS2R R66, SRZ ;  /* 0x0000000000427805 */ /* 0x000fe2000001ff00 */
[----:B------:R-:W-:Y:S01]  /*4a00*/  FADD.FTZ R8, R39, R2 ;  /* 0x0000000227087221 */ /* 0x000fe20000010000 */
[----:B------:R-:W2:Y:S01]  /*4a10*/  MUFU.EX2 R41, R41 ;  /* 0x0000002900297308 */ /* 0x000ea20000000800 */
[----:B0-----:R-:W-:-:S01]  /*4a20*/  FADD.FTZ R6, R50, R71 ;  /* 0x0000004732067221 */ /* 0x001fc20000010000 */
[----:B------:R-:W-:-:S02]  /*4a30*/  CS2R R70, SRZ ;  /* 0x0000000000467805 */ /* 0x000fc4000001ff00 */
[----:B------:R-:W-:-:S04]  /*4a40*/  CS2R R60, SRZ ;  /* 0x00000000003c7805 */ /* 0x000fc8000001ff00 */
        /* <DEDUP_REMOVED lines=12> */
[C---:B--2---:R-:W-:Y:S01]  /*4b10*/  F2FP.SATFINITE.E4M3.F32.PACK_AB_MERGE_C R54, R55.reuse, R54, RZ ;  /* 0x000000363736723e */ /* 0x044fe200048070ff */
[----:B------:R-:W-:Y:S01]  /*4b20*/  FADD.FTZ R55, R55, R6 ;  /* 0x0000000637377221 */ /* 0x000fe20000010000 */
[----:B------:R-:W-:Y:S02]  /*4b30*/  CS2R R38, SRZ ;  /* 0x0000000000267805 */ /* 0x000fe4000001ff00 */
[----:B------:R-:W-:Y:S02]  /*4b40*/  F2FP.SATFINITE.E4M3.F32.PACK_AB_MERGE_C R207, R51, R50, R54 ;  /* 0x0000003233cf723e */ /* 0x000fe40004807036 */
[----:B------:R-:W-:Y:S01]  /*4b50*/  CS2R R50, SRZ ;  /* 0x0000000000327805 */ /* 0x000fe2000001ff00 */
[----:B------:R-:W2:Y:S01]  /*4b60*/  MUFU.EX2 R25, R25 ;  /* 0x0000001900197308 */ /* 0x000ea20000000800 */
[----:B0-----:R-:W-:-:S07]  /*4b70*/  FADD.FTZ R6, R24, R9 ;  /* 0x0000000918067221 */ /* 0x001fce0000010000 */
[----:B------:R-:W0:Y:S01]  /*4b80*/  MUFU.EX2 R65, R65 ;  /* 0x0000004100417308 */ /* 0x000e220000000800 */
[----:B-1----:R-:W-:-:S01]  /*4b90*/  FADD.FTZ R8, R64, R55 ;  /* 0x0000003740087221 */ /* 0x002fc20000010000 */
[----:B------:R-:W-:-:S06]  /*4ba0*/  CS2R R54, SRZ ;  /* 0x0000000000367805 */ /* 0x000fcc000001ff00 */
        /* <DEDUP_REMOVED lines=9> */
[C---:B0-----:R-:W-:Y:S01]  /*4c40*/  F2FP.SATFINITE.E4M3.F32.PACK_AB_MERGE_C R28, R29.reuse, R28, RZ ;  /* 0x0000001c1d1c723e */ /* 0x041fe200048070ff */
[----:B------:R-:W-:-:S03]  /*4c50*/  FADD.FTZ R29, R29, R8 ;  /* 0x000000081d1d7221 */ /* 0x000fc60000010000 */
[----:B------:R-:W-:Y:S02]  /*4c60*/  F2FP.SATFINITE.E4M3.F32.PACK_AB_MERGE_C R200, R25, R24, R28 ;  /* 0x0000001819c8723e */ /* 0x000fe4000480701c */
[----:B------:R-:W-:Y:S01]  /*4c70*/  CS2R R24, SRZ ;  /* 0x0000000000187805 */ /* 0x000fe2000001ff00 */
        /* <DEDUP_REMOVED lines=8> */
[----:B------:R2:W3:Y:S01]  /*4d00*/  MUFU.EX2 R2, R73 ;  /* 0x0000004900027308 */ /* 0x0004e20000000800 */
[----:B0-----:R-:W-:-:S07]  /*4d10*/  FADD.FTZ R5, R69, R10 ;  /* 0x0000000a45057221 */ /* 0x001fce0000010000 */
[----:B------:R-:W-:Y:S01]  /*4d20*/  MUFU.EX2 R36, R36 ;  /* 0x0000002400247308 */ /* 0x000fe20000000800 */
[----:B-1----:R-:W-:-:S01]  /*4d30*/  FADD.FTZ R7, R33, R8 ;  /* 0x0000000821077221 */ /* 0x002fc20000010000 */
[----:B--2---:R-:W-:-:S06]  /*4d40*/  CS2R R72, SRZ ;  /* 0x0000000000487805 */ /* 0x004fcc000001ff00 */
[----:B------:R-:W0:Y:S01]  /*4d50*/  MUFU.EX2 R3, R3 ;  /* 0x0000000300037308 */ /* 0x000e220000000800 */
[----:B---3--:R-:W-:-:S07]  /*4d60*/  FADD.FTZ R8, R2, R5 ;  /* 0x0000000502087221 */ /* 0x008fce0000010000 */
[----:B------:R-:W-:Y:S08]  /*4d70*/  MUFU.EX2 R81, R81 ;  /* 0x0000005100517308 */ /* 0x000ff00000000800 */
[----:B------:R1:W2:Y:S01]  /*4d80*/  MUFU.EX2 R6, R45 ;  /* 0x0000002d00067308 */ /* 0x0002a20000000800 */
[----:B0-----:R-:W-:Y:S01]  /*4d90*/  F2FP.SATFINITE.E4M3.F32.PACK_AB_MERGE_C R5, R3, R36, RZ ;  /* 0x000000240305723e */ /* 0x001fe200048070ff */
[----:B------:R-:W-:-:S03]  /*4da0*/  FADD.FTZ R36, R36, R7 ;  /* 0x0000000724247221 */ /* 0x000fc60000010000 */
[----:B------:R-:W-:Y:S01]  /*4db0*/  F2FP.SATFINITE.E4M3.F32.PACK_AB_MERGE_C R202, R33, R32, R5 ;  /* 0x0000002021ca723e */ /* 0x000fe20004807005 */
[----:B------:R-:W-:-:S01]  /*4dc0*/  FADD.FTZ R3, R3, R36 ;  /* 0x0000002403037221 */ /* 0x000fc20000010000 */
[----:B------:R-:W-:Y:S02]  /*4dd0*/  CS2R R36, SRZ ;  /* 0x0000000000247805 */ /* 0x000fe4000001ff00 */
[----:B------:R-:W-:Y:S02]  /*4de0*/  CS2R R32, SRZ ;  /* 0x0000000000207805 */ /* 0x000fe4000001ff00 */
[----:B-1----:R-:W-:Y:S02]  /*4df0*/  CS2R R44, SRZ ;  /* 0x00000000002c7805 */ /* 0x002fe4000001ff00 */
[----:B--2---:R-:W-:Y:S01]  /*4e00*/  F2FP.SATFINITE.E4M3.F32.PACK_AB_MERGE_C R9, R6, R81, RZ ;  /* 0x000000510609723e */ /* 0x004fe200048070ff */
[----:B------:R-:W-:-:S03]  /*4e10*/  FADD.FTZ R81, R81, R8 ;  /* 0x0000000851517221 */ /* 0x000fc60000010000 */
[----:B------:R-:W-:Y:S01]  /*4e20*/  F2FP.SATFINITE.E4M3.F32.PACK_AB_MERGE_C R203, R2, R69, R9 ;  /* 0x0000004502cb723e */ /* 0x000fe20004807009 */
[----:B------:R-:W-:-:S01]  /*4e30*/  FADD.FTZ R2, R6, R81 ;  /* 0x0000005106027221 */ /* 0x000fc20000010000 */
[----:B------:R-:W-:Y:S02]  /*4e40*/  CS2R R80, SRZ ;  /* 0x0000000000507805 */ /* 0x000fe4000001ff00 */
        /* <DEDUP_REMOVED lines=8> */
.L_x_4895:
[----:B------:R-:W-:Y:S01]  /*4ed0*/  ISETP.NE.AND P4, PT, RZ, UR42, PT ;  /* 0x0000002aff007c0c */ /* 0x000fe2000bf85270 */
[----:B------:R-:W-:-:S04]  /*4ee0*/  UISETP.NE.AND UP1, UPT, UR55, 0x1, UPT ;  /* 0x000000013700788c */ /* 0x000fc8000bf25270 */
[----:B------:R-:W-:-:S04]  /*4ef0*/  USEL UR44, URZ, 0x1, UP1 ;  /* 0x000000013f2c7887 */ /* 0x000fc80008800000 */
[----:B------:R-:W-:-:S04]  /*4f00*/  ULOP3.LUT UR44, UR56, UR44, URZ, 0x3c, !UPT ;  /* 0x0000002c382c7292 */ /* 0x000fc8000f8e3c3f */
[----:B------:R-:W-:Y:S08]  /*4f10*/  @P4 BRA `(.L_x_4886) ;  /* 0x0000000000384947 */ /* 0x000ff00003800000 */
[----:B------:R-:W-:Y:S05]  /*4f20*/  @!P0 BRA `(.L_x_4887) ;  /* 0x0000000000048947 */ /* 0x000fea0003800000 */
[----:B------:R-:W-:Y:S01]  /*4f30*/  BPT.TRAP 0x1 ;  /* 0x000000040000795c */ /* 0x000fe20000300000 */
.L_x_4887:
        /* <DEDUP_REMOVED lines=9> */
.L_x_4888:
[----:B-1----:R-:W-:Y:S05]  /*4fd0*/  @P3 BRA `(.L_x_4886) ;  /* 0x0000000000083947 */ /* 0x002fea0003800000 */
[----:B------:R-:W1:Y:S02]  /*4fe0*/  SYNCS.PHASECHK.TRANS64.TRYWAIT P3, [UR6+0x33430], R0 ;  /* 0x03343000ff0075a7 */ /* 0x000e640008060146 */
[----:B-1----:R-:W-:Y:S05]  /*4ff0*/  @!P3 BRA `(.L_x_4889) ;  /* 0x000000f00044b947 */ /* 0x002fea0003800000 */
.L_x_4886:
        /* <DEDUP_REMOVED lines=191> */
.L_x_4891:
[----:B------:R-:W-:Y:S01]  /*5bf0*/  ULEA UR6, UR55, UR41, 0x3 ;  /* 0x0000002937067291 */ /* 0x000fe2000f8e183f */
[----:B------:R-:W-:-:S05]  /*5c00*/  IMAD.U32 R0, RZ, RZ, UR56 ;  /* 0x00000038ff007e24 */ /* 0x000fca000f8e00ff */
[----:B------:R-:W-:-:S04]  /*5c10*/  SHF.L.U32 R0, R0, 0x1f, RZ ;  /* 0x0000001f00007819 */ /* 0x000fc800000006ff */
[----:B------:R0:W1:Y:S01]  /*5c20*/  SYNCS.PHASECHK.TRANS64.TRYWAIT P3, [UR6+0x33450], R0 ;  /* 0x03345000ff0075a7 */ /* 0x0000620008060146 */
[----:B------:R-:W-:Y:S05]  /*5c30*/  @!P0 BRA `(.L_x_4892) ;  /* 0x0000000000048947 */ /* 0x000fea0003800000 */
[----:B------:R-:W-:Y:S01]  /*5c40*/  BPT.TRAP 0x1 ;  /* 0x000000040000795c */ /* 0x000fe20000300000 */
.L_x_4892:
[----:B-1----:R-:W-:Y:S05]  /*5c50*/  @P3 BRA `(.L_x_4890) ;  /* 0x0000000000083947 */ /* 0x002fea0003800000 */
[----:B------:R-:W1:Y:S02]  /*5c60*/  SYNCS.PHASECHK.TRANS64.TRYWAIT P3, [UR6+0x33450], R0 ;  /* 0x03345000ff0075a7 */ /* 0x000e640008060146 */
[----:B-1----:R-:W-:Y:S05]  /*5c70*/  @!P3 BRA `(.L_x_4893) ;  /* 0x000000e4003cb947 */ /* 0x002fea0003800000 */
.L_x_4890:
[----:B-1----:R-:W-:Y:S01]  /*5c80*/  VIADD R5, R18, UR39 ;  /* 0x0000002712057c36 */ /* 0x002fe20008000000 */
[----:B------:R-:W-:Y:S01]  /*5c90*/  @UP0 ULDC UR6, c[0x0][0x44c] ;  /* 0x0001130000060ab9 */ /* 0x000fe20000000800 */
[----:B------:R-:W-:Y:S01]  /*5ca0*/  UMOV UR7, 0x1 ;  /* 0x0000000100077882 */ /* 0x000fe20000000000 */
[----:B------:R-:W-:Y:S01]  /*5cb0*/  IMAD.MOV.U32 R4, RZ, RZ, -0x2 ;  /* 0xfffffffeff047424 */ /* 0x000fe200078e00ff */
[----:B------:R-:W-:Y:S01]  /*5cc0*/  UIMAD UR7, UR53, -0xa0, UR7 ;  /* 0xffffff60350778a4 */ /* 0x000fe2000f8e0207 */
[----:B0-----:R-:W-:Y:S01]  /*5cd0*/  @P2 IMAD.HI.U32 R0, R5, UR6, RZ ;  /* 0x0000000605002c27 */ /* 0x001fe2000f8e00ff */
[----:B------:R-:W-:Y:S01]  /*5ce0*/  @UP0 ULDC UR6, c[0x0][0x450] ;  /* 0x0001140000060ab9 */ /* 0x000fe20000000800 */
[----:B------:R-:W-:Y:S01]  /*5cf0*/  WARPGROUP.ARRIVE ;  /* 0x00000000000079c5 */ /* 0x000fe20000000000 */
[----:B------:R-:W0:Y:S01]  /*5d00*/  LDC R11, c[0x0][0x2f0] ;  /* 0x0000bc00ff0b7b82 */ /* 0x000e220000000800 */
[----:B------:R-:W-:Y:S01]  /*5d10*/  IMAD.U32 R15, RZ, RZ, UR37 ;  /* 0x00000025ff0f7e24 */ /* 0x000fe2000f8e00ff */
[----:B------:R-:W-:Y:S01]  /*5d20*/  @P2 SHF.R.U32.HI R5, RZ, UR6, R0 ;  /* 0x00000006ff052c19 */ /* 0x000fe20008011600 */
[----:B------:R-:W-:Y:S01]  /*5d30*/  UIADD3 UR6, UR41, 0x200, URZ ;  /* 0x0000020029067890 */ /* 0x000fe2000fffe03f */
[----:B------:R-:W-:Y:S01]  /*5d40*/  IMAD R4, R17, R4, UR7 ;  /* 0x0000000711047e24 */ /* 0x000fe2000f8e0204 */
[----:B------:R-:W-:Y:S01]  /*5d50*/  UMOV UR7, 0xc0000010 ;  /* 0xc000001000077882 */ /* 0x000fe20000000000 */
[----:B------:R-:W1:Y:S01]  /*5d60*/  S2R R229, SR_TID.X ;  /* 0x0000000000e57919 */ /* 0x000e620000002100 */
[----:B------:R-:W-:Y:S01]  /*5d70*/  USHF.R.U32.HI UR6, URZ, 0x4, UR6 ;  /* 0x000000043f067899 */ /* 0x000fe20008011606 */
[----:B------:R-:W2:Y:S03]  /*5d80*/  SHFL.IDX PT, R9, R5, RZ, 0x1c1f ;  /* 0x001c1fff05097589 */ /* 0x000ea600000e0000 */
[----:B------:R-:W-:Y:S01]  /*5d90*/  ULOP3.LUT UR6, UR6, 0x3fff, URZ, 0xc0, !UPT ;  /* 0x00003fff06067892 */ /* 0x000fe2000f8ec03f */
[----:B------:R-:W3:Y:S03]  /*5da0*/  SHFL.IDX PT, R5, R5, 0x1, 0x1c1f ;  /* 0x003c1f0005057f89 */ /* 0x000ee600000e0000 */
[----:B------:R-:W-:-:S04]  /*5db0*/  ULOP3.LUT UR6, UR6, 0x10000, URZ, 0xfc, !UPT ;  /* 0x0001000006067892 */ /* 0x000fc8000f8efc3f */
[----:B------:R-:W-:Y:S01]  /*5dc0*/  UIMAD UR10, UR55, 0x780, UR6 ;  /* 0x00000780370a78a4 */ /* 0x000fe2000f8e0206 */
[----:B0-----:R-:W-:-:S06]  /*5dd0*/  IMAD R4, R11, UR48, R4 ;  /* 0x000000300b047c24 */ /* 0x001fcc000f8e0204 */
[----:B------:R-:W-:Y:S02]  /*5de0*/  UMOV UR6, UR10 ;  /* 0x0000000a00067c82 */ /* 0x000fe40008000000 */
[----:B------:R-:W-:Y:S01]  /*5df0*/  QGMMA.64x192x32.F32.E4M3.E4M3 R24, R216, gdesc[UR4], R24, gsb0 ;  /* 0x02e00004d8187df3 */ /* 0x000fe20008000818 */
[----:B------:R-:W-:Y:S01]  /*5e00*/  UIADD3 UR6, UR10, 0x180, URZ ;  /* 0x000001800a067890 */ /* 0x000fe2000fffe03f */
[----:B------:R-:W-:Y:S01]  /*5e10*/  UMOV UR7, 0xc0000010 ;  /* 0xc000001000077882 */ /* 0x000fe20000000000 */
[----:B--2---:R-:W-:-:S04]  /*5e20*/  IADD3 R0, R9, -UR49, R4 ;  /* 0x8000003109007c10 */ /* 0x004fc8000fffe004 */
        /* <DEDUP_REMOVED lines=97> */
[----:B------:R-:W-:Y:S01]  /*6440*/  FSEL R120, R120, -INF , P3 ;  /* 0xff80000078787808 */ /* 0x000fe20001800000 */
[----:B------:R-:W-:Y:S02]  /*6450*/  WARPGROUP.DEPBAR.LE gsb0, 0x0 ;  /* 0x00008000000079c5 */ /* 0x000fe40000010000 */
[----:B------:R-:W-:Y:S01]  /*6460*/  WARPGROUP.ARRIVE ;  /* 0x00000000000079c5 */ /* 0x000fe20000000000 */
[----:B------:R-:W-:Y:S02]  /*6470*/  FMNMX.FTZ R11, R149, R8, !PT ;  /* 0x00000008950b7209 */ /* 0x000fe40007810000 */
[----:B------:R-:W-:Y:S02]  /*6480*/  ISETP.GT.AND P3, PT, R0, 0x88, PT ;  /* 0x000000880000780c */ /* 0x000fe40003f64270 */
[----:B------:R-:W-:Y:S01]  /*6490*/  FSEL R121, R121, -INF , P4 ;  /* 0xff80000079797808 */ /* 0x000fe20002000000 */
[----:B------:R-:W-:Y:S01]  /*64a0*/  QGMMA.64x192x32.F32.E4M3.E4M3 R24, R212, gdesc[UR4], R24, gsb0 ;  /* 0x02e00004d4187df3 */ /* 0x000fe20008000818 */
[----:B------:R-:W-:Y:S01]  /*64b0*/  FMNMX.FTZ R8, R120, R11, !PT ;  /* 0x0000000b78087209 */ /* 0x000fe20007810000 */
[----:B------:R-:W-:Y:S01]  /*64c0*/  UIADD3 UR6, UR10, 0x300, URZ ;  /* 0x000003000a067890 */ /* 0x000fe2000fffe03f */
[----:B------:R-:W-:Y:S01]  /*64d0*/  ISETP.GT.AND P4, PT, R0, 0x89, PT ;  /* 0x000000890000780c */ /* 0x000fe20003f84270 */
[----:B------:R-:W-:Y:S01]  /*64e0*/  UMOV UR7, 0xc0000010 ;  /* 0xc000001000077882 */ /* 0x000fe20000000000 */
        /* <DEDUP_REMOVED lines=15> */
[----:B------:R-:W-:Y:S02]  /*65e0*/  FMNMX.FTZ R0, R132, R11, !PT ;  /* 0x0000000b84007209 */ /* 0x000fe40007810000 */
[----:B---3--:R-:W-:Y:S02]  /*65f0*/  IADD3 R4, R5, -UR49, R4 ;  /* 0x8000003105047c10 */ /* 0x008fe4000fffe004 */
[----:B------:R-:W-:Y:S02]  /*6600*/  FMNMX.FTZ R11, R133, R0, !PT ;  /* 0x00000000850b7209 */ /* 0x000fe40007810000 */
[----:B------:R-:W-:-:S02]  /*6610*/  ISETP.GT.AND P4, PT, R4, RZ, PT ;  /* 0x000000ff0400720c */ /* 0x000fc40003f84270 */
[----:B------:R-:W-:Y:S01]  /*6620*/  ISETP.GT.AND P5, PT, R4, 0x1, PT ;  /* 0x000000010400780c */ /* 0x000fe20003fa4270 */
[----:B------:R-:W0:Y:S01]  /*6630*/  SHFL.BFLY PT, R0, R11, 0x2, 0x1f ;  /* 0x0c401f000b007f89 */ /* 0x000e2200000e0000 */
[----:B------:R-:W-:Y:S02]  /*6640*/  FSEL R186, R186, -INF , P4 ;  /* 0xff800000baba7808 */ /* 0x000fe40002000000 */
[----:B------:R-:W-:Y:S02]  /*6650*/  ISETP.GT.AND P4, PT, R4, 0x8, PT ;  /* 0x000000080400780c */ /* 0x000fe40003f84270 */
[----:B------:R-:W-:Y:S02]  /*6660*/  FSEL R187, R187, -INF , P5 ;  /* 0xff800000bbbb7808 */ /* 0x000fe40002800000 */
[----:B------:R-:W-:Y:S02]  /*6670*/  FMNMX.FTZ R20, R186, R7, !PT ;  /* 0x00000007ba147209 */ /* 0x000fe40007810000 */
[----:B------:R-:W-:-:S02]  /*6680*/  ISETP.GT.AND P5, PT, R4, 0x9, PT ;  /* 0x000000090400780c */ /* 0x000fc40003fa4270 */
[----:B------:R-:W-:Y:S02]  /*6690*/  FSEL R190, R190, -INF , P4 ;  /* 0xff800000bebe7808 */ /* 0x000fe40002000000 */
[C---:B------:R-:W-:Y:S02]  /*66a0*/  ISETP.GT.AND P4, PT, R4.reuse, 0x10, PT ;  /* 0x000000100400780c */ /* 0x040fe40003f84270 */
[----:B------:R-:W-:Y:S02]  /*66b0*/  FSEL R191, R191, -INF , P5 ;  /* 0xff800000bfbf7808 */ /* 0x000fe40002800000 */
[----:B------:R-:W-:Y:S02]  /*66c0*/  ISETP.GT.AND P5, PT, R4, 0x11, PT ;  /* 0x000000110400780c */ /* 0x000fe40003fa4270 */
[----:B------:R-:W-:Y:S02]  /*66d0*/  FSEL R194, R194, -INF , P4 ;  /* 0xff800000c2c27808 */ /* 0x000fe40002000000 */
[----:B------:R-:W-:-:S02]  /*66e0*/  ISETP.GT.AND P4, PT, R4, 0x18, PT ;  /* 0x000000180400780c */ /* 0x000fc40003f84270 */
[----:B------:R-:W-:Y:S02]  /*66f0*/  FSEL R195, R195, -INF , P5 ;  /* 0xff800000c3c37808 */ /* 0x000fe40002800000 */
[----:B0-----:R-:W-:Y:S02]  /*6700*/  FMNMX.FTZ R12, R11, R0, !PT ;  /* 0x000000000b0c7209 */ /* 0x001fe40007810000 */
[----:B------:R-:W-:Y:S02]  /*6710*/  ISETP.GT.AND P5, PT, R4, 0x19, PT ;  /* 0x000000190400780c */ /* 0x000fe40003fa4270 */
[----:B------:R-:W-:Y:S01]  /*6720*/  FSEL R198, R198, -INF , P4 ;  /* 0xff800000c6c67808 */ /* 0x000fe20002000000 */
[----:B------:R-:W0:Y:S01]  /*6730*/  SHFL.BFLY PT, R13, R12, 0x1, 0x1f ;  /* 0x0c201f000c0d7f89 */ /* 0x000e2200000e0000 */
[----:B------:R-:W-:Y:S02]  /*6740*/  FSEL R199, R199, -INF , P5 ;  /* 0xff800000c7c77808 */ /* 0x000fe40002800000 */
[----:B------:R-:W-:-:S02]  /*6750*/  ISETP.GT.AND P4, PT, R4, 0x20, PT ;  /* 0x000000200400780c */ /* 0x000fc40003f84270 */
[----:B------:R-:W-:Y:S02]  /*6760*/  ISETP.GT.AND P5, PT, R4, 0x21, PT ;  /* 0x000000210400780c */ /* 0x000fe40003fa4270 */
[----:B------:R-:W-:Y:S02]  /*6770*/  FSEL R170, R170, -INF , P4 ;  /* 0xff800000aaaa7808 */ /* 0x000fe40002000000 */
[C---:B------:R-:W-:Y:S02]  /*6780*/  ISETP.GT.AND P4, PT, R4.reuse, 0x28, PT ;  /* 0x000000280400780c */ /* 0x040fe40003f84270 */
[----:B------:R-:W-:Y:S02]  /*6790*/  FSEL R171, R171, -INF , P5 ;  /* 0xff800000abab7808 */ /* 0x000fe40002800000 */
[----:B------:R-:W-:Y:S02]  /*67a0*/  ISETP.GT.AND P5, PT, R4, 0x29, PT ;  /* 0x000000290400780c */ /* 0x000fe40003fa4270 */
[----:B------:R-:W-:-:S02]  /*67b0*/  FSEL R174, R174, -INF , P4 ;  /* 0xff800000aeae7808 */ /* 0x000fc40002000000 */
[C---:B------:R-:W-:Y:S02]  /*67c0*/  ISETP.GT.AND P4, PT, R4.reuse, 0x30, PT ;  /* 0x000000300400780c */ /* 0x040fe40003f84270 */
[----:B------:R-:W-:Y:S02]  /*67d0*/  FSEL R175, R175, -INF , P5 ;  /* 0xff800000afaf7808 */ /* 0x000fe40002800000 */
[----:B------:R-:W-:Y:S02]  /*67e0*/  ISETP.GT.AND P5, PT, R4, 0x31, PT ;  /* 0x000000310400780c */ /* 0x000fe40003fa4270 */
[----:B------:R-:W-:Y:S02]  /*67f0*/  FSEL R178, R178, -INF , P4 ;  /* 0xff800000b2b27808 */ /* 0x000fe40002000000 */
[----:B0-----:R-:W-:Y:S02]  /*6800*/  FMNMX.FTZ R0, R12, R13, !PT ;  /* 0x0000000d0c007209 */ /* 0x001fe40007810000 */
[----:B------:R-:W-:-:S02]  /*6810*/  ISETP.GT.AND P4, PT, R4, 0x38, PT ;  /* 0x000000380400780c */ /* 0x000fc40003f84270 */
[C---:B------:R-:W-:Y:S01]  /*6820*/  FSETP.NEU.FTZ.AND P3, PT, R0.reuse, -INF , PT ;  /* 0xff8000000000780b */ /* 0x040fe20003f7d000 */
[----:B------:R-:W-:-:S01]  /*6830*/  FFMA.FTZ R8, R0, R15, -8 ;  /* 0xc100000000087423 */ /* 0x000fc2000001000f */
[----:B------:R-:W-:Y:S02]  /*6840*/  FMNMX.FTZ R15, R187, R20, !PT ;  /* 0x00000014bb0f7209 */ /* 0x000fe40007810000 */
[----:B------:R-:W-:Y:S02]  /*6850*/  FSEL R179, R179, -INF , P5 ;  /* 0xff800000b3b37808 */ /* 0x000fe40002800000 */
[----:B------:R-:W-:Y:S02]  /*6860*/  FSEL R8, R8, RZ, P3 ;  /* 0x000000ff08087208 */ /* 0x000fe40001800000 */
[----:B------:R-:W-:Y:S02]  /*6870*/  FMNMX.FTZ R184, R190, R15, !PT ;  /* 0x0000000fbeb87209 */ /* 0x000fe40007810000 */
[----:B------:R-:W-:Y:S01]  /*6880*/  ISETP.GT.AND P5, PT, R4, 0x39, PT ;  /* 0x000000390400780c */ /* 0x000fe20003fa4270 */
[----:B------:R-:W-:-:S01]  /*6890*/  FFMA.FTZ R10, R9, UR37, -R8 ;  /* 0x00000025090a7c23 */ /* 0x000fc20008010808 */
[----:B------:R-:W-:Y:S01]  /*68a0*/  FMNMX.FTZ R15, R191, R184, !PT ;  /* 0x000000b8bf0f7209 */ /* 0x000fe20007810000 */
[----:B------:R-:W-:-:S01]  /*68b0*/  FFMA.FTZ R9, R185, UR37, -R8 ;  /* 0x00000025b9097c23 */ /* 0x000fc20008010808 */
[--C-:B------:R-:W-:Y:S01]  /*68c0*/  FFMA.FTZ R185, R168, UR37, -R8.reuse ;  /* 0x00000025a8b97c23 */ /* 0x100fe20008010808 */
[----:B------:R-:W-:Y:S01]  /*68d0*/  FSEL R182, R182, -INF , P4 ;  /* 0xff800000b6b67808 */ /* 0x000fe20002000000 */
[--C-:B------:R-:W-:Y:S01]  /*68e0*/  FFMA.FTZ R11, R188, UR37, -R8.reuse ;  /* 0x00000025bc0b7c23 */ /* 0x100fe20008010808 */
[----:B------:R-:W-:Y:S01]  /*68f0*/  FMNMX.FTZ R168, R194, R15, !PT ;  /* 0x0000000fc2a87209 */ /* 0x000fe20007810000 */
[--C-:B------:R-:W-:Y:S01]  /*6900*/  FFMA.FTZ R12, R189, UR37, -R8.reuse ;  /* 0x00000025bd0c7c23 */ /* 0x100fe20008010808 */
[----:B------:R0:W-:Y:S01]  /*6910*/  MUFU.EX2 R15, R185 ;  /* 0x000000b9000f7308 */ /* 0x0001e20000000800 */
        /* <DEDUP_REMOVED lines=8> */
[----:B0-----:R-:W-:-:S01]  /*69a0*/  FFMA.FTZ R185, R172, UR37, -R8 ;  /* 0x00000025acb97c23 */ /* 0x001fc20008010808 */
[----:B------:R-:W-:Y:S01]  /*69b0*/  ISETP.GT.AND P5, PT, R4, 0x41, PT ;  /* 0x000000410400780c */ /* 0x000fe20003fa4270 */
[----:B------:R-:W-:-:S01]  /*69c0*/  FFMA.FTZ R20, R197, UR37, -R8 ;  /* 0x00000025c5147c23 */ /* 0x000fc20008010808 */
[----:B------:R-:W-:Y:S01]  /*69d0*/  FMNMX.FTZ R21, R199, R184, !PT ;  /* 0x000000b8c7157209 */ /* 0x000fe20007810000 */
[----:B------:R-:W-:-:S01]  /*69e0*/  FFMA.FTZ R152, R152, UR37, -R8 ;  /* 0x0000002598987c23 */ /* 0x000fc20008010808 */
[----:B------:R-:W-:Y:S01]  /*69f0*/  FSEL R155, R155, -INF , P5 ;  /* 0xff8000009b9b7808 */ /* 0x000fe20002800000 */
[----:B------:R-:W-:-:S01]  /*6a00*/  FFMA.FTZ R153, R153, UR37, -R8 ;  /* 0x0000002599997c23 */ /* 0x000fc20008010808 */
[----:B------:R-:W-:Y:S01]  /*6a10*/  FMNMX.FTZ R172, R170, R21, !PT ;  /* 0x00000015aaac7209 */ /* 0x000fe20007810000 */
[----:B------:R-:W-:-:S01]  /*6a20*/  FFMA.FTZ R157, R157, UR37, -R8 ;  /* 0x000000259d9d7c23 */ /* 0x000fc20008010808 */
[----:B------:R0:W-:Y:S01]  /*6a30*/  MUFU.EX2 R21, R185 ;  /* 0x000000b900157308 */ /* 0x0001e20000000800 */
        /* <DEDUP_REMOVED lines=26> */
[----:B------:R-:W-:Y:S01]  /*6be0*/  FSEL R173, R154, -INF , P4 ;  /* 0xff8000009aad7808 */ /* 0x000fe20002000000 */
[--C-:B0-----:R-:W-:Y:S01]  /*6bf0*/  FFMA.FTZ R184, R180, UR37, -R8.reuse ;  /* 0x00000025b4b87c23 */ /* 0x101fe20008010808 */
[----:B------:R-:W-:Y:S01]  /*6c00*/  FMNMX.FTZ R176, R183, R176, !PT ;  /* 0x000000b0b7b07209 */ /* 0x000fe20007810000 */
        /* <DEDUP_REMOVED lines=8> */
[----:B------:R2:W-:Y:S01]  /*6c90*/  MUFU.EX2 R158, R184 ;  /* 0x000000b8009e7308 */ /* 0x0005e20000000800 */
[----:B------:R-:W-:Y:S01]  /*6ca0*/  ISETP.GT.AND P4, PT, R4, 0x50, PT ;  /* 0x000000500400780c */ /* 0x000fe20003f84270 */
[--C-:B0-----:R-:W-:Y:S01]  /*6cb0*/  FFMA.FTZ R185, R181, UR37, -R8.reuse ;  /* 0x00000025b5b97c23 */ /* 0x101fe20008010808 */
[----:B------:R-:W-:Y:S01]  /*6cc0*/  FMNMX.FTZ R180, R176, R177, !PT ;  /* 0x000000b1b0b47209 */ /* 0x000fe20007810000 */
[--C-:B------:R-:W-:Y:S01]  /*6cd0*/  FFMA.FTZ R125, R125, UR37, -R8.reuse ;  /* 0x000000257d7d7c23 */ /* 0x100fe20008010808 */
[----:B------:R-:W-:Y:S01]  /*6ce0*/  FSEL R162, R162, -INF , P4 ;  /* 0xff800000a2a27808 */ /* 0x000fe20002000000 */
[--C-:B------:R-:W-:Y:S01]  /*6cf0*/  FFMA.FTZ R128, R128, UR37, -R8.reuse ;  /* 0x0000002580807c23 */ /* 0x100fe20008010808 */
[----:B------:R-:W-:Y:S01]  /*6d00*/  FMNMX.FTZ R181, R159, R180, !PT ;  /* 0x000000b49fb57209 */ /* 0x000fe20007810000 */
[--C-:B------:R-:W-:Y:S01]  /*6d10*/  FFMA.FTZ R129, R129, UR37, -R8.reuse ;  /* 0x0000002581817c23 */ /* 0x100fe20008010808 */
[----:B------:R-:W-:Y:S01]  /*6d20*/  ISETP.GT.AND P4, PT, R4, 0x58, PT ;  /* 0x000000580400780c */ /* 0x000fe20003f84270 */
[--C-:B--2---:R-:W-:Y:S01]  /*6d30*/  FFMA.FTZ R184, R156, UR37, -R8.reuse ;  /* 0x000000259cb87c23 */ /* 0x104fe20008010808 */
[----:B------:R-:W-:Y:S01]  /*6d40*/  FMNMX.FTZ R180, R162, R181, !PT ;  /* 0x000000b5a2b47209 */ /* 0x000fe20007810000 */
[--C-:B------:R-:W-:Y:S01]  /*6d50*/  FFMA.FTZ R132, R132, UR37, -R8.reuse ;  /* 0x0000002584847c23 */ /* 0x100fe20008010808 */
[----:B------:R-:W-:Y:S01]  /*6d60*/  FSEL R166, R166, -INF , P4 ;  /* 0xff800000a6a67808 */ /* 0x000fe20002000000 */
[----:B------:R-:W-:Y:S01]  /*6d70*/  FFMA.FTZ R133, R133, UR37, -R8 ;  /* 0x0000002585857c23 */ /* 0x000fe20008010808 */
[----:B------:R-:W-:Y:S01]  /*6d80*/  FMNMX.FTZ R181, R163, R180, !PT ;  /* 0x000000b4a3b57209 */ /* 0x000fe20007810000 */
[----:B------:R-:W-:Y:S01]  /*6d90*/  MUFU.EX2 R177, R185 ;  /* 0x000000b900b17308 */ /* 0x000fe20000000800 */
[----:B------:R-:W-:-:S02]  /*6da0*/  ISETP.GT.AND P4, PT, R4, 0x60, PT ;  /* 0x000000600400780c */ /* 0x000fc40003f84270 */
[----:B------:R-:W-:Y:S02]  /*6db0*/  FMNMX.FTZ R180, R166, R181, !PT ;  /* 0x000000b5a6b47209 */ /* 0x000fe40007810000 */
[----:B------:R-:W-:Y:S02]  /*6dc0*/  ISETP.GT.AND P5, PT, R4, 0x61, PT ;  /* 0x000000610400780c */ /* 0x000fe40003fa4270 */
[----:B------:R-:W-:Y:S01]  /*6dd0*/  FSEL R138, R138, -INF , P4 ;  /* 0xff8000008a8a7808 */ /* 0x000fe20002000000 */
[----:B------:R-:W-:Y:S01]  /*6de0*/  MUFU.EX2 R10, R10 ;  /* 0x0000000a000a7308 */ /* 0x000fe20000000800 */
[----:B------:R-:W-:Y:S02]  /*6df0*/  FMNMX.FTZ R181, R167, R180, !PT ;  /* 0x000000b4a7b57209 */ /* 0x000fe40007810000 */
[----:B------:R-:W-:Y:S01]  /*6e00*/  ISETP.GT.AND P4, PT, R4, 0x68, PT ;  /* 0x000000680400780c */ /* 0x000fe20003f84270 */
[----:B------:R-:W-:Y:S02]  /*6e10*/  WARPGROUP.DEPBAR.LE gsb0, 0x0 ;  /* 0x00008000000079c5 */ /* 0x000fe40000010000 */
[----:B------:R-:W-:Y:S01]  /*6e20*/  WARPGROUP.ARRIVE ;  /* 0x00000000000079c5 */ /* 0x000fe20000000000 */
[----:B------:R-:W-:Y:S01]  /*6e30*/  FSEL R139, R139, -INF , P5 ;  /* 0xff8000008b8b7808 */ /* 0x000fe20002800000 */
[----:B------:R-:W-:Y:S01]  /*6e40*/  MUFU.EX2 R9, R9 ;  /* 0x0000000900097308 */ /* 0x000fe20000000800 */
[----:B------:R-:W-:-:S02]  /*6e50*/  FMNMX.FTZ R180, R138, R181, !PT ;  /* 0x000000b58ab47209 */ /* 0x000fc40007810000 */
[----:B------:R-:W-:Y:S01]  /*6e60*/  ISETP.GT.AND P5, PT, R4, 0x69, PT ;  /* 0x000000690400780c */ /* 0x000fe20003fa4270 */
[----:B------:R-:W-:Y:S01]  /*6e70*/  QGMMA.64x192x32.F32.E4M3.E4M3 R24, R208, gdesc[UR4], R24, gsb0 ;  /* 0x02e00004d0187df3 */ /* 0x000fe20008000818 */
[----:B------:R-:W-:Y:S01]  /*6e80*/  FSEL R156, R142, -INF , P4 ;  /* 0xff8000008e9c7808 */ /* 0x000fe20002000000 */
[----:B------:R-:W-:Y:S01]  /*6e90*/  UIADD3 UR6, UR10, 0x480, URZ ;  /* 0x000004800a067890 */ /* 0x000fe2000fffe03f */
[----:B------:R-:W-:Y:S01]  /*6ea0*/  FMNMX.FTZ R181, R139, R180, !PT ;  /* 0x000000b48bb57209 */ /* 0x000fe20007810000 */
[----:B------:R0:W-:Y:S01]  /*6eb0*/  MUFU.EX2 R142, R184 ;  /* 0x000000b8008e7308 */ /* 0x0001e20000000800 */
[----:B------:R-:W-:Y:S01]  /*6ec0*/  ISETP.GT.AND P4, PT, R4, 0x70, PT ;  /* 0x000000700400780c */ /* 0x000fe20003f84270 */
[----:B------:R-:W-:Y:S01]  /*6ed0*/  UMOV UR7, 0xc0000010 ;  /* 0xc000001000077882 */ /* 0x000fe20000000000 */
[----:B------:R-:W-:Y:S02]  /*6ee0*/  FSEL R143, R143, -INF , P5 ;  /* 0xff8000008f8f7808 */ /* 0x000fe40002800000 */
[----:B------:R-:W-:-:S02]  /*6ef0*/  FMNMX.FTZ R180, R156, R181, !PT ;  /* 0x000000b59cb47209 */ /* 0x000fc40007810000 */
[----:B------:R-:W-:Y:S01]  /*6f00*/  ISETP.GT.AND P5, PT, R4, 0x71, PT ;  /* 0x000000710400780c */ /* 0x000fe20003fa4270 */
[----:B------:R-:W-:Y:S01]  /*6f10*/  MUFU.EX2 R11, R11 ;  /* 0x0000000b000b7308 */ /* 0x000fe20000000800 */
[----:B------:R-:W-:Y:S01]  /*6f20*/  FSEL R146, R146, -INF , P4 ;  /* 0xff80000092927808 */ /* 0x000fe20002000000 */
[----:B0-----:R-:W-:Y:S01]  /*6f30*/  FFMA.FTZ R184, R164, UR37, -R8 ;  /* 0x00000025a4b87c23 */ /* 0x001fe20008010808 */
[----:B------:R-:W-:Y:S02]  /*6f40*/  FMNMX.FTZ R181, R143, R180, !PT ;  /* 0x000000b48fb57209 */ /* 0x000fe40007810000 */
[----:B------:R-:W-:Y:S02]  /*6f50*/  ISETP.GT.AND P4, PT, R4, 0x78, PT ;  /* 0x000000780400780c */ /* 0x000fe40003f84270 */
[----:B------:R-:W-:Y:S01]  /*6f60*/  FSEL R147, R147, -INF , P5 ;  /* 0xff80000093937808 */ /* 0x000fe20002800000 */
[----:B------:R-:W-:Y:S01]  /*6f70*/  MUFU.EX2 R12, R12 ;  /* 0x0000000c000c7308 */ /* 0x000fe20000000800 */
[----:B------:R-:W-:-:S02]  /*6f80*/  FMNMX.FTZ R180, R146, R181, !PT ;  /* 0x000000b592b47209 */ /* 0x000fc40007810000 */
[----:B------:R-:W-:Y:S02]  /*6f90*/  ISETP.GT.AND P5, PT, R4, 0x79, PT ;  /* 0x000000790400780c */ /* 0x000fe40003fa4270 */
[----:B------:R-:W-:Y:S02]  /*6fa0*/  FSEL R150, R150, -INF , P4 ;  /* 0xff80000096967808 */ /* 0x000fe40002000000 */
[----:B------:R-:W-:Y:S01]  /*6fb0*/  FMNMX.FTZ R181, R147, R180, !PT ;  /* 0x000000b493b57209 */ /* 0x000fe20007810000 */
[----:B------:R-:W-:Y:S01]  /*6fc0*/  MUFU.EX2 R5, R192 ;  /* 0x000000c000057308 */ /* 0x000fe20000000800 */
[----:B------:R-:W-:Y:S02]  /*6fd0*/  FSEL R151, R151, -INF , P5 ;  /* 0xff80000097977808 */ /* 0x000fe40002800000 */
[----:B------:R-:W-:Y:S02]  /*6fe0*/  ISETP.GT.AND P4, PT, R4, 0x80, PT ;  /* 0x000000800400780c */ /* 0x000fe40003f84270 */
[----:B------:R-:W-:-:S02]  /*6ff0*/  FMNMX.FTZ R180, R150, R181, !PT ;  /* 0x000000b596b47209 */ /* 0x000fc40007810000 */
[----:B------:R-:W-:Y:S01]  /*7000*/  ISETP.GT.AND P5, PT, R4, 0x81, PT ;  /* 0x000000810400780c */ /* 0x000fe20003fa4270 */
[----:B------:R-:W-:Y:S01]  /*7010*/  MUFU.EX2 R14, R14 ;  /* 0x0000000e000e7308 */ /* 0x000fe20000000800 */
[----:B------:R-:W-:Y:S02]  /*7020*/  FSEL R122, R122, -INF , P4 ;  /* 0xff8000007a7a7808 */ /* 0x000fe40002000000 */
        /* <DEDUP_REMOVED lines=8> */
[----:B------:R0:W-:Y:S01]  /*70b0*/  MUFU.EX2 R126, R184 ;  /* 0x000000b8007e7308 */ /* 0x0001e20000000800 */
[----:B------:R-:W-:Y:S02]  /*70c0*/  ISETP.GT.AND P4, PT, R4, 0x90, PT ;  /* 0x000000900400780c */ /* 0x000fe40003f84270 */
        /* <DEDUP_REMOVED lines=15> */
[----:B------:R-:W-:Y:S02]  /*71c0*/  FSEL R135, R135, -INF , P5 ;  /* 0xff80000087877808 */ /* 0x000fe40002800000 */
[----:B------:R-:W-:Y:S02]  /*71d0*/  FMNMX.FTZ R4, R136, R181, !PT ;  /* 0x000000b588047209 */ /* 0x000fe40007810000 */
[----:B-1----:R-:W-:-:S02]  /*71e0*/  SHF.R.U32.HI R229, RZ, 0x7, R229 ;  /* 0x00000007ffe57819 */ /* 0x002fc400000116e5 */
[----:B------:R-:W-:Y:S01]  /*71f0*/  FMNMX.FTZ R4, R135, R4, !PT ;  /* 0x0000000487047209 */ /* 0x000fe20007810000 */
[----:B------:R-:W-:Y:S04]  /*7200*/  MUFU.EX2 R172, R172 ;  /* 0x000000ac00ac7308 */ /* 0x000fe80000000800 */
[----:B------:R-:W1:Y:S04]  /*7210*/  SHFL.BFLY PT, R181, R4, 0x2, 0x1f ;  /* 0x0c401f0004b57f89 */ /* 0x000e6800000e0000 */
        /* <DEDUP_REMOVED lines=15> */
[--C-:B------:R-:W-:Y:S01]  /*7310*/  FFMA.FTZ R185, R191, UR37, -R8.reuse ;  /* 0x00000025bfb97c23 */ /* 0x100fe20008010808 */
[----:B------:R-:W-:Y:S01]  /*7320*/  FSEL R191, R0, RZ, P3 ;  /* 0x000000ff00bf7208 */ /* 0x000fe20001800000 */
[--C-:B------:R-:W-:Y:S01]  /*7330*/  FFMA.FTZ R181, R186, UR37, -R8.reuse ;  /* 0x00000025bab57c23 */ /* 0x100fe20008010808 */
[----:B------:R-:W-:-:S01]  /*7340*/  FFMA.FTZ R180, R187, UR37, -R8 ;  /* 0x00000025bbb47c23 */ /* 0x000fc20008010808 */
[--C-:B0-----:R-:W-:Y:S01]  /*7350*/  FFMA.FTZ R184, R190, UR37, -R8.reuse ;  /* 0x00000025beb87c23 */ /* 0x101fe20008010808 */
[----:B------:R-:W-:-:S01]  /*7360*/  FFMA.FTZ R186, R194, UR37, -R8 ;  /* 0x00000025c2ba7c23 */ /* 0x000fc20008010808 */
[----:B------:R-:W-:Y:S01]  /*7370*/  FADD.FTZ R191, -R191, R6 ;  /* 0x00000006bfbf7221 */ /* 0x000fe20000010100 */
[----:B------:R-:W-:-:S01]  /*7380*/  FFMA.FTZ R6, R176, UR37, -R8 ;  /* 0x00000025b0067c23 */ /* 0x000fc20008010808 */
[----:B------:R-:W-:Y:S01]  /*7390*/  FSEL R176, R4, RZ, P4 ;  /* 0x000000ff04b07208 */ /* 0x000fe20002000000 */
[----:B------:R-:W-:Y:S01]  /*73a0*/  MUFU.EX2 R181, R181 ;  /* 0x000000b500b57308 */ /* 0x000fe20000000800 */
[----:B------:R-:W-:Y:S01]  /*73b0*/  FMUL.FTZ R191, R191, UR37 ;  /* 0x00000025bfbf7c20 */ /* 0x000fe20008410000 */
[--C-:B------:R-:W-:Y:S01]  /*73c0*/  FFMA.FTZ R190, R155, UR37, -R8.reuse ;  /* 0x000000259bbe7c23 */ /* 0x100fe20008010808 */
[----:B------:R-:W-:-:S01]  /*73d0*/  FFMA.FTZ R155, R159, UR37, -R8 ;  /* 0x000000259f9b7c23 */ /* 0x000fc20008010808 */
[----:B------:R-:W-:Y:S01]  /*73e0*/  FADD.FTZ R176, -R176, R7 ;  /* 0x00000007b0b07221 */ /* 0x000fe20000010100 */
[----:B------:R-:W-:-:S01]  /*73f0*/  FFMA.FTZ R159, R162, UR37, -R8 ;  /* 0x00000025a29f7c23 */ /* 0x000fc20008010808 */
[--C-:B------:R-:W-:Y:S01]  /*7400*/  FFMA.FTZ R187, R195, UR37, -R8.reuse ;  /* 0x00000025c3bb7c23 */ /* 0x100fe20008010808 */
[----:B------:R-:W-:-:S01]  /*7410*/  FFMA.FTZ R162, R163, UR37, -R8 ;  /* 0x00000025a3a27c23 */ /* 0x000fc20008010808 */
        /* <DEDUP_REMOVED lines=27> */
[----:B------:R-:W-:Y:S01]  /*75d0*/  FADD.FTZ R2, R9, R166 ;  /* 0x000000a609027221 */ /* 0x000fe20000010000 */
[----:B------:R-:W-:-:S01]  /*75e0*/  FFMA.FTZ R166, R167, UR37, -R8 ;  /* 0x00000025a7a67c23 */ /* 0x000fc20008010808 */
[--C-:B------:R-:W-:Y:S01]  /*75f0*/  FFMA.FTZ R122, R122, UR37, -R8.reuse ;  /* 0x000000257a7a7c23 */ /* 0x100fe20008010808 */
[----:B------:R-:W-:-:S01]  /*7600*/  FFMA.FTZ R123, R123, UR37, -R8 ;  /* 0x000000257b7b7c23 */ /* 0x000fc20008010808 */
[----:B------:R-:W-:Y:S01]  /*7610*/  FADD.FTZ R167, R11, R2 ;  /* 0x000000020ba77221 */ /* 0x000fe20000010000 */
[----:B------:R-:W-:-:S01]  /*7620*/  FFMA.FTZ R164, R164, UR37, -R8 ;  /* 0x00000025a4a47c23 */ /* 0x000fc20008010808 */
[----:B------:R-:W-:-:S02]  /*7630*/  WARPGROUP.DEPBAR.LE gsb0, 0x0 ;  /* 0x00008000000079c5 */ /* 0x000fc40000010000 */
[----:B------:R-:W-:Y:S01]  /*7640*/  WARPGROUP.ARRIVE ;  /* 0x00000000000079c5 */ /* 0x000fe20000000000 */
[----:B------:R-:W1:Y:S01]  /*7650*/  MUFU.EX2 R185, R185 ;  /* 0x000000b900b97308 */ /* 0x000e620000000800 */
[----:B--2---:R-:W-:-:S01]  /*7660*/  FADD.FTZ R3, R180, R3 ;  /* 0x00000003b4037221 */ /* 0x004fc20000010000 */
[----:B------:R-:W-:Y:S01]  /*7670*/  FADD.FTZ R192, R12, R167 ;  /* 0x000000a70cc07221 */ /* 0x000fe20000010000 */
[----:B------:R-:W-:-:S01]  /*7680*/  FFMA.FTZ R127, R127, UR37, -R8 ;  /* 0x000000257f7f7c23 */ /* 0x000fc20008010808 */
[----:B------:R-:W-:Y:S01]  /*7690*/  FFMA.FTZ R130, R130, UR37, -R8 ;  /* 0x0000002582827c23 */ /* 0x000fe20008010808 */
[----:B------:R-:W-:Y:S01]  /*76a0*/  QGMMA.64x192x32.F32.E4M3.E4M3 R24, R204, gdesc[UR4], R24, gsb0 ;  /* 0x02e00004cc187df3 */ /* 0x000fe20008000818 */
[----:B------:R-:W-:Y:S01]  /*76b0*/  UIADD3 UR6, UR10, 0x600, URZ ;  /* 0x000006000a067890 */ /* 0x000fe2000fffe03f */
[----:B0-----:R-:W-:Y:S01]  /*76c0*/  FADD.FTZ R2, R184, R3 ;  /* 0x00000003b8027221 */ /* 0x001fe20000010000 */
[----:B------:R-:W0:Y:S01]  /*76d0*/  MUFU.EX2 R186, R186 ;  /* 0x000000ba00ba7308 */ /* 0x000e220000000800 */
[----:B------:R-:W-:Y:S01]  /*76e0*/  UMOV UR7, 0xc0000010 ;  /* 0xc000001000077882 */ /* 0x000fe20000000000 */
[----:B------:R-:W-:Y:S01]  /*76f0*/  FADD.FTZ R167, R5, R192 ;  /* 0x000000c005a77221 */ /* 0x000fe20000010000 */
[----:B------:R-:W-:-:S02]  /*7700*/  IMAD.U32 R191, RZ, RZ, UR54 ;  /* 0x00000036ffbf7e24 */ /* 0x000fc4000f8e00ff */
[--C-:B------:R-:W-:Y:S01]  /*7710*/  FFMA.FTZ R131, R131, UR37, -R8.reuse ;  /* 0x0000002583837c23 */ /* 0x100fe20008010808 */
[----:B------:R-:W-:-:S01]  /*7720*/  FFMA.FTZ R136, R136, UR37, -R8 ;  /* 0x0000002588887c23 */ /* 0x000fc20008010808 */
[----:B------:R-:W-:Y:S01]  /*7730*/  FADD.FTZ R192, R14, R167 ;  /* 0x000000a70ec07221 */ /* 0x000fe20000010000 */
[----:B------:R-:W-:-:S01]  /*7740*/  FFMA.FTZ R8, R135, UR37, -R8 ;  /* 0x0000002587087c23 */ /* 0x000fc20008010808 */
[----:B------:R-:W2:Y:S01]  /*7750*/  MUFU.EX2 R187, R187 ;  /* 0x000000bb00bb7308 */ /* 0x000ea20000000800 */
[----:B-1----:R-:W-:-:S01]  /*7760*/  FADD.FTZ R3, R185, R2 ;  /* 0x00000002b9037221 */ /* 0x002fc20000010000 */
[----:B------:R-:W-:Y:S01]  /*7770*/  FADD.FTZ R167, R13, R192 ;  /* 0x000000c00da77221 */ /* 0x000fe20000010000 */
[----:B------:R-:W-:-:S03]  /*7780*/  @!P1 LEA R191, R191, UR41, 0x3 ;  /* 0x00000029bfbf9c11 */ /* 0x000fc6000f8e18ff */
        /* <DEDUP_REMOVED lines=27> */
[----:B------:R-:W-:-:S06]  /*7940*/  FADD.FTZ R2, R158, R167 ;  /* 0x000000a79e027221 */ /* 0x000fcc0000010000 */
        /* <DEDUP_REMOVED lines=40> */
[----:B------:R-:W-:Y:S01]  /*7bd0*/  IADD3 R2, -R229, 0xb, RZ ;  /* 0x0000000be5027810 */ /* 0x000fe20007ffe1ff */
[----:B------:R-:W-:Y:S02]  /*7be0*/  WARPGROUP.DEPBAR.LE gsb0, 0x0 ;  /* 0x00008000000079c5 */ /* 0x000fe40000010000 */
[----:B------:R-:W-:-:S03]  /*7bf0*/  WARPGROUP.ARRIVE ;  /* 0x00000000000079c5 */ /* 0x000fc60000000000 */
[----:B------:R-:W1:Y:S01]  /*7c00*/  MUFU.EX2 R146, R146 ;  /* 0x0000009200927308 */ /* 0x000e620000000800 */
[----:B0-----:R-:W-:-:S02]  /*7c10*/  FADD.FTZ R167, R143, R192 ;  /* 0x000000c08fa77221 */ /* 0x001fc40000010000 */
[----:B------:R-:W-:Y:S05]  /*7c20*/  QGMMA.64x192x32.F32.E4M3.E4M3 R24, R200, gdesc[UR4], R24, gsb0 ;  /* 0x02e00004c8187df3 */ /* 0x000fea0008000818 */
        /* <DEDUP_REMOVED lines=33> */
[----:B------:R-:W1:Y:S08]  /*7e40*/  MUFU.EX2 R131, R131 ;  /* 0x0000008300837308 */ /* 0x000e700000000800 */
[----:B------:R-:W-:Y:S08]  /*7e50*/  MUFU.EX2 R132, R132 ;  /* 0x0000008400847308 */ /* 0x000ff00000000800 */
[----:B------:R-:W-:Y:S08]  /*7e60*/  MUFU.EX2 R133, R133 ;  /* 0x0000008500857308 */ /* 0x000ff00000000800 */
[----:B------:R-:W-:Y:S01]  /*7e70*/  MUFU.EX2 R8, R8 ;  /* 0x0000000800087308 */ /* 0x000fe20000000800 */
[----:B------:R-:W-:-:S02]  /*7e80*/  WARPGROUP.DEPBAR.LE gsb0, 0x0 ;  /* 0x00008000000079c5 */ /* 0x000fc40000010000 */
[----:B------:R2:W-:Y:S06]  /*7e90*/  BAR.ARV R2, 0x100 ;  /* 0x000400020000751d */ /* 0x0005ec0000002000 */
[----:B--2---:R-:W-:Y:S02]  /*7ea0*/  @!P1 VIADD R2, R191, 0x33440 ;  /* 0x00033440bf029836 */ /* 0x004fe40000000000 */
[----:B------:R0:W2:Y:S03]  /*7eb0*/  MUFU.EX2 R191, R136 ;  /* 0x0000008800bf7308 */ /* 0x0000a60000000800 */
[----:B------:R-:W-:-:S04]  /*7ec0*/  @!P1 PRMT R2, RZ, 0x654, R2 ;  /* 0x00000654ff029816 */ /* 0x000fc80000000002 */
[----:B------:R3:W-:Y:S01]  /*7ed0*/  @!P1 SYNCS.ARRIVE.TRANS64.RED.A1T0 RZ, [R2+URZ], RZ ;  /* 0x000000ff02ff99a7 */ /* 0x0007e2000810043f */
[----:B0-----:R-:W-:-:S04]  /*7ee0*/  FADD.FTZ R136, R130, R135 ;  /* 0x0000008782887221 */ /* 0x001fc80000010000 */
[----:B-1----:R-:W-:Y:S01]  /*7ef0*/  FADD.FTZ R136, R131, R136 ;  /* 0x0000008883887221 */ /* 0x002fe20000010000 */
[----:B---3--:R-:W-:-:S03]  /*7f00*/  FADD.FTZ R2, R128, R3 ;  /* 0x0000000380027221 */ /* 0x008fc60000010000 */
[----:B--2---:R-:W-:Y:S01]  /*7f10*/  FADD.FTZ R136, R191, R136 ;  /* 0x00000088bf887221 */ /* 0x004fe20000010000 */
[----:B------:R-:W-:-:S04]  /*7f20*/  FADD.FTZ R3, R129, R2 ;  /* 0x0000000281037221 */ /* 0x000fc80000010000 */
[----:B------:R-:W-:-:S04]  /*7f30*/  FADD.FTZ R2, R132, R3 ;  /* 0x0000000384027221 */ /* 0x000fc80000010000 */
[----:B------:R-:W-:Y:S01]  /*7f40*/  FADD.FTZ R3, R133, R2 ;  /* 0x0000000285037221 */ /* 0x000fe20000010000 */
[----:B------:R-:W-:-:S01]  /*7f50*/  FADD.FTZ R2, R8, R136 ;  /* 0x0000008808027221 */ /* 0x000fc20000010000 */
[----:B------:R-:W-:Y:S06]  /*7f60*/  @!P0 BRA `(.L_x_4894) ;  /* 0x0000000000048947 */ /* 0x000fec0003800000 */
[----:B------:R-:W-:Y:S01]  /*7f70*/  BPT.TRAP 0x1 ;  /* 0x000000040000795c */ /* 0x000fe20000300000 */
.L_x_4894:
        /* <DEDUP_REMOVED lines=149> */
.L_x_4885:
[----:B------:R-:W-:-:S13]  /*88d0*/  ISETP.LE.AND P2, PT, RZ, UR53, PT ;  /* 0x00000035ff007c0c */ /* 0x000fda000bf43270 */
[----:B------:R-:W-:Y:S05]  /*88e0*/  @!P2 BRA `(.L_x_4896) ;  /* 0x0000002c00a8a947 */ /* 0x000fea0003800000 */
[----:B------:R-:W-:Y:S01]  /*88f0*/  IMAD.MOV.U32 R7, RZ, RZ, R4 ;  /* 0x000000ffff077224 */ /* 0x000fe200078e0004 */
[----:B------:R-:W-:Y:S01]  /*8900*/  UMOV UR52, UR44 ;  /* 0x0000002c00347c82 */ /* 0x000fe20008000000 */
[----:B------:R-:W-:Y:S01]  /*8910*/  IMAD.MOV.U32 R5, RZ, RZ, R0 ;  /* 0x000000ffff057224 */ /* 0x000fe200078e0000 */
[----:B------:R-:W-:-:S06]  /*8920*/  UMOV UR48, UR49 ;  /* 0x0000003100307c82 */ /* 0x000fcc0008000000 */
.L_x_4906:
        /* <DEDUP_REMOVED lines=9> */
.L_x_4898:
[----:B------:R-:W-:Y:S01]  /*89c0*/  ULEA UR6, UR49, UR41, 0x3 ;  /* 0x0000002931067291 */ /* 0x000fe2000f8e183f */
[----:B------:R-:W-:-:S05]  /*89d0*/  IMAD.U32 R0, RZ, RZ, UR44 ;  /* 0x0000002cff007e24 */ /* 0x000fca000f8e00ff */
[----:B------:R-:W-:-:S04]  /*89e0*/  SHF.L.U32 R0, R0, 0x1f, RZ ;  /* 0x0000001f00007819 */ /* 0x000fc800000006ff */
[----:B------:R0:W1:Y:S01]  /*89f0*/  SYNCS.PHASECHK.TRANS64.TRYWAIT P2, [UR6+0x33430], R0 ;  /* 0x03343000ff0075a7 */ /* 0x0000620008040146 */
[----:B------:R-:W-:Y:S05]  /*8a00*/  @!P0 BRA `(.L_x_4899) ;  /* 0x0000000000048947 */ /* 0x000fea0003800000 */
[----:B------:R-:W-:Y:S01]  /*8a10*/  BPT.TRAP 0x1 ;  /* 0x000000040000795c */ /* 0x000fe20000300000 */
.L_x_4899:
[----:B-1----:R-:W-:Y:S05]  /*8a20*/  @P2 BRA `(.L_x_4897) ;  /* 0x0000000000082947 */ /* 0x002fea0003800000 */
[----:B------:R-:W1:Y:S02]  /*8a30*/  SYNCS.PHASECHK.TRANS64.TRYWAIT P2, [UR6+0x33430], R0 ;  /* 0x03343000ff0075a7 */ /* 0x000e640008040146 */
[----:B-1----:R-:W-:Y:S05]  /*8a40*/  @!P2 BRA `(.L_x_4900) ;  /* 0x000000b400e0a947 */ /* 0x002fea0003800000 */
.L_x_4897:
[----:B------:R-:W2:Y:S01]  /*8a50*/  S2R R4, SR_TID.X ;  /* 0x0000000000047919 */ /* 0x000ea20000002100 */
        /* <DEDUP_REMOVED lines=187> */
.L_x_4902:
[----:B------:R-:W-:Y:S01]  /*9610*/  ULEA UR6, UR48, UR41, 0x3 ;  /* 0x0000002930067291 */ /* 0x000fe2000f8e183f */
[----:B------:R-:W-:-:S05]  /*9620*/  IMAD.U32 R0, RZ, RZ, UR52 ;  /* 0x00000034ff007e24 */ /* 0x000fca000f8e00ff */
[----:B------:R-:W-:-:S04]  /*9630*/  SHF.L.U32 R0, R0, 0x1f, RZ ;  /* 0x0000001f00007819 */ /* 0x000fc800000006ff */
[----:B------:R0:W1:Y:S01]  /*9640*/  SYNCS.PHASECHK.TRANS64.TRYWAIT P2, [UR6+0x33450], R0 ;  /* 0x03345000ff0075a7 */ /* 0x0000620008040146 */
[----:B------:R-:W-:Y:S05]  /*9650*/  @!P0 BRA `(.L_x_4903) ;  /* 0x0000000000048947 */ /* 0x000fea0003800000 */
[----:B------:R-:W-:Y:S01]  /*9660*/  BPT.TRAP 0x1 ;  /* 0x000000040000795c */ /* 0x000fe20000300000 */
.L_x_4903:
[----:B-1----:R-:W-:Y:S05]  /*9670*/  @P2 BRA `(.L_x_4901) ;  /* 0x0000000000082947 */ /* 0x002fea0003800000 */
[----:B------:R-:W1:Y:S02]  /*9680*/  SYNCS.PHASECHK.TRANS64.TRYWAIT P2, [UR6+0x33450], R0 ;  /* 0x03345000ff0075a7 */ /* 0x000e640008040146 */
[----:B-1----:R-:W-:Y:S05]  /*9690*/  @!P2 BRA `(.L_x_4904) ;  /* 0x000000a800e4a947 */ /* 0x002fea0003800000 */
.L_x_4901:
        /* <DEDUP_REMOVED lines=15> */
[----:B------:R-:W-:Y:S01]  /*9790*/  UIMAD UR10, UR48, 0x780, UR6 ;  /* 0x00000780300a78a4 */ /* 0x000fe2000f8e0206 */
[----:B------:R-:W-:Y:S02]  /*97a0*/  FMNMX.FTZ R11, R191, R4, !PT ;  /* 0x00000004bf0b7209 */ /* 0x000fe40007810000 */
        /* <DEDUP_REMOVED lines=85> */
[----:B------:R-:W-:-:S04]  /*9d00*/  FADD.FTZ R5, -R0, R5 ;  /* 0x0000000500057221 */ /* 0x000fc80000010100 */
[----:B------:R-:W-:Y:S01]  /*9d10*/  FMUL.FTZ R6, R5, UR37 ;  /* 0x0000002505067c20 */ /* 0x000fe20008410000 */
[----:B------:R-:W-:-:S01]  /*9d20*/  FADD.FTZ R5, -R4, R7 ;  /* 0x0000000704057221 */ /* 0x000fc20000010100 */
[----:B------:R-:W-:Y:S01]  /*9d30*/  FFMA.FTZ R7, R0, R13, -8 ;  /* 0xc100000000077423 */ /* 0x000fe2000001000d */
[----:B------:R-:W-:Y:S02]  /*9d40*/  WARPGROUP.DEPBAR.LE gsb0, 0x0 ;  /* 0x00008000000079c5 */ /* 0x000fe40000010000 */
[----:B------:R-:W-:Y:S01]  /*9d50*/  WARPGROUP.ARRIVE ;  /* 0x00000000000079c5 */ /* 0x000fe20000000000 */
[----:B------:R-:W-:-:S01]  /*9d60*/  FFMA.FTZ R21, R169, UR37, -R7 ;  /* 0x00000025a9157c23 */ /* 0x000fc20008010807 */
[--C-:B------:R-:W-:Y:S01]  /*9d70*/  FFMA.FTZ R169, R173, UR37, -R7.reuse ;  /* 0x00000025ada97c23 */ /* 0x100fe20008010807 */
[----:B------:R-:W-:-:S01]  /*9d80*/  FFMA.FTZ R173, R177, UR37, -R7 ;  /* 0x00000025b1ad7c23 */ /* 0x000fc20008010807 */
[--C-:B------:R-:W-:Y:S01]  /*9d90*/  FFMA.FTZ R20, R168, UR37, -R7.reuse ;  /* 0x00000025a8147c23 */ /* 0x100fe20008010807 */
[----:B------:R-:W-:-:S01]  /*9da0*/  FFMA.FTZ R177, R181, UR37, -R7 ;  /* 0x00000025b5b17c23 */ /* 0x000fc20008010807 */
[----:B------:R-:W-:Y:S01]  /*9db0*/  QGMMA.64x192x32.F32.E4M3.E4M3 R24, R212, gdesc[UR4], R24, gsb0 ;  /* 0x02e00004d4187df3 */ /* 0x000fe20008000818 */
[----:B------:R-:W-:Y:S01]  /*9dc0*/  UIADD3 UR6, UR10, 0x300, URZ ;  /* 0x000003000a067890 */ /* 0x000fe2000fffe03f */
[----:B------:R-:W-:Y:S01]  /*9dd0*/  FFMA.FTZ R168, R172, UR37, -R7 ;  /* 0x00000025aca87c23 */ /* 0x000fe20008010807 */
[----:B------:R-:W-:Y:S01]  /*9de0*/  UMOV UR7, 0xc0000010 ;  /* 0xc000001000077882 */ /* 0x000fe20000000000 */
        /* <DEDUP_REMOVED lines=83> */
[----:B------:R-:W-:-:S02]  /*a320*/  IMAD.U32 R193, RZ, RZ, UR49 ;  /* 0x00000031ffc17e24 */ /* 0x000fc4000f8e00ff */
[----:B------:R-:W-:-:S01]  /*a330*/  FFMA.FTZ R131, R131, UR37, -R133 ;  /* 0x0000002583837c23 */ /* 0x000fc20008010885 */
[----:B------:R-:W1:Y:S01]  /*a340*/  MUFU.EX2 R10, R10 ;  /* 0x0000000a000a7308 */ /* 0x000e620000000800 */
[----:B0-----:R-:W-:-:S01]  /*a350*/  FADD.FTZ R3, R8, R3 ;  /* 0x0000000308037221 */ /* 0x001fc20000010000 */
[--C-:B------:R-:W-:Y:S01]  /*a360*/  FFMA.FTZ R134, R134, UR37, -R133.reuse ;  /* 0x0000002586867c23 */ /* 0x100fe20008010885 */
[----:B------:R-:W-:-:S05]  /*a370*/  FFMA.FTZ R133, R135, UR37, -R133 ;  /* 0x0000002587857c23 */ /* 0x000fca0008010885 */
        /* <DEDUP_REMOVED lines=130> */
[----:B------:R-:W-:-:S05]  /*aba0*/  @!P1 LEA R2, R193, UR41, 0x3 ;  /* 0x00000029c1029c11 */ /* 0x000fca000f8e18ff */
[----:B------:R-:W-:Y:S01]  /*abb0*/  @!P1 VIADD R2, R2, 0x33440 ;  /* 0x0003344002029836 */ /* 0x000fe20000000000 */
[----:B------:R-:W-:Y:S01]  /*abc0*/  MUFU.EX2 R122, R122 ;  /* 0x0000007a007a7308 */ /* 0x000fe20000000800 */
[----:B--2---:R-:W-:-:S03]  /*abd0*/  FADD.FTZ R191, R151, R190 ;  /* 0x000000be97bf7221 */ /* 0x004fc60000010000 */
[----:B------:R-:W-:-:S04]  /*abe0*/  @!P1 PRMT R2, RZ, 0x654, R2 ;  /* 0x00000654ff029816 */ /* 0x000fc80000000002 */
[----:B------:R-:W0:Y:S01]  /*abf0*/  MUFU.EX2 R121, R121 ;  /* 0x0000007900797308 */ /* 0x000e220000000800 */
[----:B-1----:R-:W-:-:S07]  /*ac00*/  FADD.FTZ R190, R120, R3 ;  /* 0x0000000378be7221 */ /* 0x002fce0000010000 */
[----:B------:R-:W-:Y:S08]  /*ac10*/  MUFU.EX2 R123, R123 ;  /* 0x0000007b007b7308 */ /* 0x000ff00000000800 */
[----:B------:R-:W1:Y:S01]  /*ac20*/  MUFU.EX2 R124, R124 ;  /* 0x0000007c007c7308 */ /* 0x000e620000000800 */
[----:B0-----:R-:W-:-:S07]  /*ac30*/  FADD.FTZ R3, R121, R190 ;  /* 0x000000be79037221 */ /* 0x001fce0000010000 */
[----:B------:R-:W-:Y:S08]  /*ac40*/  MUFU.EX2 R126, R126 ;  /* 0x0000007e007e7308 */ /* 0x000ff00000000800 */
        /* <DEDUP_REMOVED lines=9> */
[----:B------:R-:W0:Y:S08]  /*ace0*/  MUFU.EX2 R129, R129 ;  /* 0x0000008100817308 */ /* 0x000e300000000800 */
[----:B------:R-:W-:Y:S08]  /*acf0*/  MUFU.EX2 R131, R131 ;  /* 0x0000008300837308 */ /* 0x000ff00000000800 */
[----:B------:R-:W2:Y:S08]  /*ad00*/  MUFU.EX2 R132, R132 ;  /* 0x0000008400847308 */ /* 0x000eb00000000800 */
[----:B------:R3:W-:Y:S08]  /*ad10*/  MUFU.EX2 R193, R134 ;  /* 0x0000008600c17308 */ /* 0x0007f00000000800 */
[----:B------:R-:W4:Y:S08]  /*ad20*/  MUFU.EX2 R7, R7 ;  /* 0x0000000700077308 */ /* 0x000f300000000800 */
[----:B------:R-:W5:Y:S01]  /*ad30*/  MUFU.EX2 R133, R133 ;  /* 0x0000008500857308 */ /* 0x000f620000000800 */
[----:B------:R-:W-:-:S02]  /*ad40*/  WARPGROUP.DEPBAR.LE gsb0, 0x0 ;  /* 0x00008000000079c5 */ /* 0x000fc40000010000 */
[----:B------:R1:W-:Y:S06]  /*ad50*/  BAR.ARV R192, 0x100 ;  /* 0x000400c00000751d */ /* 0x0003ec0000002000 */
[----:B------:R0:W-:Y:S01]  /*ad60*/  @!P1 SYNCS.ARRIVE.TRANS64.RED.A1T0 RZ, [R2+URZ], RZ ;  /* 0x000000ff02ff99a7 */ /* 0x0001e2000810043f */
[----:B-1----:R-:W-:-:S04]  /*ad70*/  FADD.FTZ R192, R122, R191 ;  /* 0x000000bf7ac07221 */ /* 0x002fc80000010000 */
[----:B------:R-:W-:Y:S01]  /*ad80*/  FADD.FTZ R191, R123, R192 ;  /* 0x000000c07bbf7221 */ /* 0x000fe20000010000 */
[----:B0-----:R-:W-:-:S03]  /*ad90*/  FADD.FTZ R2, R128, R3 ;  /* 0x0000000380027221 */ /* 0x001fc60000010000 */
[----:B------:R-:W-:Y:S01]  /*ada0*/  FADD.FTZ R192, R126, R191 ;  /* 0x000000bf7ec07221 */ /* 0x000fe20000010000 */
[----:B------:R-:W-:-:S03]  /*adb0*/  FADD.FTZ R3, R129, R2 ;  /* 0x0000000281037221 */ /* 0x000fc60000010000 */
[----:B------:R-:W-:Y:S01]  /*adc0*/  FADD.FTZ R135, R127, R192 ;  /* 0x000000c07f877221 */ /* 0x000fe20000010000 */
[----:B--2---:R-:W-:-:S03]  /*add0*/  FADD.FTZ R2, R132, R3 ;  /* 0x0000000384027221 */ /* 0x004fc60000010000 */
[----:B---3--:R-:W-:Y:S01]  /*ade0*/  FADD.FTZ R134, R130, R135 ;  /* 0x0000008782867221 */ /* 0x008fe20000010000 */
[----:B----4-:R-:W-:-:S03]  /*adf0*/  FADD.FTZ R3, R7, R2 ;  /* 0x0000000207037221 */ /* 0x010fc60000010000 */
[----:B------:R-:W-:-:S04]  /*ae00*/  FADD.FTZ R134, R131, R134 ;  /* 0x0000008683867221 */ /* 0x000fc80000010000 */
[----:B------:R-:W-:-:S04]  /*ae10*/  FADD.FTZ R134, R193, R134 ;  /* 0x00000086c1867221 */ /* 0x000fc80000010000 */
[----:B-----5:R-:W-:Y:S01]  /*ae20*/  FADD.FTZ R2, R133, R134 ;  /* 0x0000008685027221 */ /* 0x020fe20000010000 */
[----:B------:R-:W-:Y:S06]  /*ae30*/  @!P0 BRA `(.L_x_4905) ;  /* 0x0000000000048947 */ /* 0x000fec0003800000 */
[----:B------:R-:W-:Y:S01]  /*ae40*/  BPT.TRAP 0x1 ;  /* 0x000000040000795c */ /* 0x000fe20000300000 */
.L_x_4905:
        /* <DEDUP_REMOVED lines=148> */
.L_x_4896:
[----:B------:R-:W-:Y:S06]  /*b790*/  BAR.ARV 0x8, 0x180 ;  /* 0x0206000000007b1d */ /* 0x000fec0000002000 */
[----:B------:R-:W-:Y:S05]  /*b7a0*/  @!P0 BRA `(.L_x_4907) ;  /* 0x0000000000048947 */ /* 0x000fea0003800000 */
[----:B------:R-:W-:Y:S01]  /*b7b0*/  BPT.TRAP 0x1 ;  /* 0x000000040000795c */ /* 0x000fe20000300000 */
.L_x_4907:
[----:B------:R-:W-:Y:S01]  /*b7c0*/  ULEA UR9, UR49, UR41, 0x3 ;  /* 0x0000002931097291 */ /* 0x000fe2000f8e183f */
[----:B------:R-:W-:-:S05]  /*b7d0*/  IMAD.U32 R5, RZ, RZ, UR44 ;  /* 0x0000002cff057e24 */ /* 0x000fca000f8e00ff */
[----:B------:R-:W-:-:S04]  /*b7e0*/  SHF.L.U32 R5, R5, 0x1f, RZ ;  /* 0x0000001f05057819 */ /* 0x000fc800000006ff */
[----:B------:R0:W1:Y:S01]  /*b7f0*/  SYNCS.PHASECHK.TRANS64.TRYWAIT P1, [UR9+0x33450], R5 ;  /* 0x03345005ff0075a7 */ /* 0x0000620008020149 */
[----:B------:R-:W-:Y:S05]  /*b800*/  @!P0 BRA `(.L_x_4908) ;  /* 0x0000000000048947 */ /* 0x000fea0003800000 */
[----:B------:R-:W-:Y:S01]  /*b810*/  BPT.TRAP 0x1 ;  /* 0x000000040000795c */ /* 0x000fe20000300000 */
.L_x_4908:
[----:B-1----:R-:W-:Y:S05]  /*b820*/  @P1 BRA `(.L_x_4909) ;  /* 0x0000000000081947 */ /* 0x002fea0003800000 */
[----:B------:R-:W1:Y:S02]  /*b830*/  SYNCS.PHASECHK.TRANS64.TRYWAIT P1, [UR9+0x33450], R5 ;  /* 0x03345005ff0075a7 */ /* 0x000e640008020149 */
[----:B-1----:R-:W-:Y:S05]  /*b840*/  @!P1 BRA `(.L_x_4910) ;  /* 0x0000008800909947 */ /* 0x002fea0003800000 */
.L_x_4909:
        /* <DEDUP_REMOVED lines=90> */
.L_x_4911:
        /* <DEDUP_REMOVED lines=106> */
.L_x_4878:
        /* <DEDUP_REMOVED lines=55> */
[----:B------:R-:W-:Y:S01]  /*c800*/  F2FP.BF16.F32.PACK_AB R131, R128, R131 ;  /* 0x000000838083723e */ /* 0x000fe200000010ff */
[----:B------:R-:W-:Y:S01]  /*c810*/  USHF.R.S32.HI UR10, URZ, 0x1f, UR36 ;  /* 0x0000001f3f0a7899 */ /* 0x000fe20008011424 */
[----:B------:R-:W-:Y:S01]  /*c820*/  LOP3.LUT R32, R32, 0xc, RZ, 0xc0, !PT ;  /* 0x0000000c20207812 */ /* 0x000fe200078ec0ff */
[----:B------:R-:W-:-:S03]  /*c830*/  ULDC.64 UR8, c[0x0][0xb90] ;  /* 0x0002e40000087ab9 */ /* 0x000fc60000000a00 */
[----:B------:R-:W-:-:S05]  /*c840*/  IADD3 R32, P0, R32, UR6, RZ ;  /* 0x0000000620207c10 */ /* 0x000fca000ff1e0ff */
[----:B------:R-:W-:-:S05]  /*c850*/  IMAD.X R33, RZ, RZ, UR7, P0 ;  /* 0x00000007ff217e24 */ /* 0x000fca00080e06ff */
[----:B------:R0:W2:Y:S01]  /*c860*/  LDG.E.CONSTANT R32, desc[UR50][R32.64] ;  /* 0x0000003220207981 */ /* 0x0000a2000c1e9900 */
[----:B------:R-:W-:Y:S01]  /*c870*/  F2FP.BF16.F32.PACK_AB R48, R71, R34 ;  /* 0x000000224730723e */ /* 0x000fe200000010ff */
[----:B------:R-:W-:Y:S01]  /*c880*/  UIMAD UR5, UR10, UR8, URZ ;  /* 0x000000080a0572a4 */ /* 0x000fe2000f8e023f */
[----:B------:R-:W-:Y:S01]  /*c890*/  LOP3.LUT P0, R34, R50, 0x3, RZ, 0xc0, !PT ;  /* 0x0000000332227812 */ /* 0x000fe2000780c0ff */
[----:B------:R-:W1:Y:S01]  /*c8a0*/  S2R R49, SR_SWINHI ;  /* 0x0000000000317919 */ /* 0x000e620000002f00 */
[----:B------:R-:W-:Y:S01]  /*c8b0*/  F2FP.BF16.F32.PACK_AB R31, R78, R31 ;  /* 0x0000001f4e1f723e */ /* 0x000fe200000010ff */
[----:B------:R-:W-:Y:S01]  /*c8c0*/  UIMAD.WIDE.U32 UR6, UR36, UR8, URZ ;  /* 0x00000008240672a5 */ /* 0x000fe2000f8e003f */
[----:B------:R-:W-:Y:S01]  /*c8d0*/  BAR.SYNC.DEFER_BLOCKING 0x1, 0x100 ;  /* 0x0044000000007b1d */ /* 0x000fe20000010000 */
[----:B------:R-:W-:Y:S01]  /*c8e0*/  ISETP.EQ.OR P0, PT, R34, 0x3, !P0 ;  /* 0x000000032200780c */ /* 0x000fe20004702670 */
[----:B------:R-:W-:Y:S01]  /*c8f0*/  UIMAD UR5, UR36, UR9, UR5 ;  /* 0x00000009240572a4 */ /* 0x000fe2000f8e0205 */
[----:B0-----:R-:W-:Y:S01]  /*c900*/  F2FP.BF16.F32.PACK_AB R33, R70, R35 ;  /* 0x000000234621723e */ /* 0x001fe200000010ff */
[----:B------:R-:W-:Y:S01]  /*c910*/  USHF.R.S32.HI UR12, URZ, 0x1f, UR43 ;  /* 0x0000001f3f0c7899 */ /* 0x000fe2000801142b */
[----:B------:R-:W-:Y:S01]  /*c920*/  SEL R109, R72, R57, P0 ;  /* 0x00000039486d7207 */ /* 0x000fe20000000000 */
[----:B------:R-:W-:Y:S01]  /*c930*/  ULDC.64 UR8, c[0x0][0xb98] ;  /* 0x0002e60000087ab9 */ /* 0x000fe20000000a00 */
[----:B------:R-:W-:Y:S01]  /*c940*/  SEL R72, R57, R72, P0 ;  /* 0x0000004839487207 */ /* 0x000fe20000000000 */
[----:B------:R-:W-:Y:S01]  /*c950*/  UIADD3 UR7, UR7, UR5, URZ ;  /* 0x0000000507077290 */ /* 0x000fe2000fffe03f */
[----:B------:R-:W-:Y:S01]  /*c960*/  SEL R99, R25, R24, P0 ;  /* 0x0000001819637207 */ /* 0x000fe20000000000 */
[----:B------:R-:W-:Y:S01]  /*c970*/  UIMAD UR5, UR12, UR8, URZ ;  /* 0x000000080c0572a4 */ /* 0x000fe2000f8e023f */
[----:B------:R-:W-:Y:S01]  /*c980*/  SEL R68, R24, R25, P0 ;  /* 0x0000001918447207 */ /* 0x000fe20000000000 */
[----:B------:R-:W-:Y:S01]  /*c990*/  UIMAD.WIDE.U32 UR6, UR43, UR8, UR6 ;  /* 0x000000082b0672a5 */ /* 0x000fe2000f8e0006 */
[----:B------:R-:W-:Y:S01]  /*c9a0*/  SEL R101, R15, R14, P0 ;  /* 0x0000000e0f657207 */ /* 0x000fe20000000000 */
[----:B------:R-:W-:Y:S01]  /*c9b0*/  UIMAD UR5, UR43, UR9, UR5 ;  /* 0x000000092b0572a4 */ /* 0x000fe2000f8e0205 */
[----:B------:R-:W-:-:S02]  /*c9c0*/  SEL R69, R14, R15, P0 ;  /* 0x0000000f0e457207 */ /* 0x000fc40000000000 */
[----:B------:R-:W-:Y:S01]  /*c9d0*/  SEL R87, R122, R123, P0 ;  /* 0x0000007b7a577207 */ /* 0x000fe20000000000 */
[----:B------:R-:W-:Y:S01]  /*c9e0*/  ULDC.64 UR8, c[0x0][0xae8] ;  /* 0x0002ba0000087ab9 */ /* 0x000fe20000000a00 */
[----:B------:R-:W-:Y:S02]  /*c9f0*/  SEL R62, R123, R122, P0 ;  /* 0x0000007a7b3e7207 */ /* 0x000fe40000000000 */
[----:B------:R-:W-:Y:S02]  /*ca00*/  SEL R105, R7, R6, P0 ;  /* 0x0000000607697207 */ /* 0x000fe40000000000 */
[----:B------:R-:W-:Y:S01]  /*ca10*/  SEL R71, R6, R7, P0 ;  /* 0x0000000706477207 */ /* 0x000fe20000000000 */
[----:B------:R-:W-:Y:S01]  /*ca20*/  IMAD R7, R220, 0x40, R16 ;  /* 0x00000040dc077824 */ /* 0x000fe200078e0210 */
[----:B------:R-:W-:Y:S02]  /*ca30*/  SEL R129, R5, R4, P0 ;  /* 0x0000000405817207 */ /* 0x000fe40000000000 */
[----:B------:R-:W-:-:S02]  /*ca40*/  SEL R84, R4, R5, P0 ;  /* 0x0000000504547207 */ /* 0x000fc40000000000 */
[----:B------:R-:W-:Y:S02]  /*ca50*/  MOV R34, R0 ;  /* 0x0000000000227202 */ /* 0x000fe40000000f00 */
[----:B-1----:R-:W-:Y:S02]  /*ca60*/  MOV R35, R49 ;  /* 0x0000003100237202 */ /* 0x002fe40000000f00 */
[----:B------:R-:W-:Y:S02]  /*ca70*/  SEL R103, R11, R10, P0 ;  /* 0x0000000a0b677207 */ /* 0x000fe40000000000 */
[----:B------:R-:W-:Y:S01]  /*ca80*/  SEL R70, R10, R11, P0 ;  /* 0x0000000b0a467207 */ /* 0x000fe20000000000 */
[--C-:B------:R-:W-:Y:S01]  /*ca90*/  IMAD.WIDE R56, R224, 0x2, R34.reuse ;  /* 0x00000002e0387825 */ /* 0x100fe200078e0222 */
[----:B------:R-:W-:Y:S02]  /*caa0*/  SEL R123, R21, R20, P0 ;  /* 0x00000014157b7207 */ /* 0x000fe40000000000 */
[----:B------:R-:W-:Y:S01]  /*cab0*/  SEL R79, R20, R21, P0 ;  /* 0x00000015144f7207 */ /* 0x000fe20000000000 */
[----:B------:R-:W-:Y:S01]  /*cac0*/  IMAD.WIDE R34, R7, 0x2, R34 ;  /* 0x0000000207227825 */ /* 0x000fe200078e0222 */
[----:B------:R-:W-:-:S02]  /*cad0*/  IADD3 R61, P4, R56, 0x8060, RZ ;  /* 0x00008060383d7810 */ /* 0x000fc40007f9e0ff */
[C---:B------:R-:W-:Y:S02]  /*cae0*/  IADD3 R25, P3, R56.reuse, 0x8040, RZ ;  /* 0x0000804038197810 */ /* 0x040fe40007f7e0ff */
[----:B------:R-:W-:Y:S02]  /*caf0*/  LOP3.LUT R60, R61, 0x380, RZ, 0xc0, !PT ;  /* 0x000003803d3c7812 */ /* 0x000fe400078ec0ff */
[C---:B------:R-:W-:Y:S01]  /*cb00*/  IADD3 R15, P2, R56.reuse, 0x4060, RZ ;  /* 0x00004060380f7810 */ /* 0x040fe20007f5e0ff */
[--C-:B------:R-:W-:Y:S01]  /*cb10*/  IMAD.X R55, RZ, RZ, R57.reuse, P3 ;  /* 0x000000ffff377224 */ /* 0x100fe200018e0639 */
[----:B------:R-:W-:Y:S02]  /*cb20*/  LOP3.LUT R5, R56, 0x380, RZ, 0xc0, !PT ;  /* 0x0000038038057812 */ /* 0x000fe400078ec0ff */
[----:B------:R-:W-:Y:S01]  /*cb30*/  LOP3.LUT R14, R25, 0x380, RZ, 0xc0, !PT ;  /* 0x00000380190e7812 */ /* 0x000fe200078ec0ff */
[----:B------:R-:W-:Y:S01]  /*cb40*/  IMAD.X R49, RZ, RZ, R57, P2 ;  /* 0x000000ffff317224 */ /* 0x000fe200010e0639 */
[----:B------:R-:W-:-:S02]  /*cb50*/  SEL R85, R126, R127, P0 ;  /* 0x0000007f7e557207 */ /* 0x000fc40000000000 */
[----:B------:R-:W-:Y:S02]  /*cb60*/  SEL R59, R127, R126, P0 ;  /* 0x0000007e7f3b7207 */ /* 0x000fe40000000000 */
[----:B------:R-:W-:Y:S02]  /*cb70*/  SHF.R.U64 R60, R60, 0x3, RZ ;  /* 0x000000033c3c7819 */ /* 0x000fe400000012ff */
[C---:B------:R-:W-:Y:S02]  /*cb80*/  IADD3 R21, P6, R56.reuse, 0x8020, RZ ;  /* 0x0000802038157810 */ /* 0x040fe40007fde0ff */
[----:B------:R-:W-:Y:S02]  /*cb90*/  IADD3 R10, P5, R56, 0x8000, RZ ;  /* 0x00008000380a7810 */ /* 0x000fe40007fbe0ff */
[----:B------:R-:W-:Y:S02]  /*cba0*/  SEL R127, R9, R8, P0 ;  /* 0x00000008097f7207 */ /* 0x000fe40000000000 */
[----:B------:R-:W-:Y:S01]  /*cbb0*/  SEL R82, R8, R9, P0 ;  /* 0x0000000908527207 */ /* 0x000fe20000000000 */
[----:B------:R-:W-:Y:S01]  /*cbc0*/  IMAD.X R51, RZ, RZ, R57, P5 ;  /* 0x000000ffff337224 */ /* 0x000fe200028e0639 */
[----:B------:R-:W-:-:S02]  /*cbd0*/  IADD3 R9, P2, R56, 0x40, RZ ;  /* 0x0000004038097810 */ /* 0x000fc40007f5e0ff */
[----:B------:R-:W-:Y:S02]  /*cbe0*/  SEL R107, R81, R80, P0 ;  /* 0x00000050516b7207 */ /* 0x000fe40000000000 */
[----:B------:R-:W-:Y:S02]  /*cbf0*/  SHF.R.U64 R5, R5, 0x3, RZ ;  /* 0x0000000305057819 */ /* 0x000fe400000012ff */
[----:B------:R-:W-:Y:S02]  /*cc00*/  SHF.R.U64 R14, R14, 0x3, RZ ;  /* 0x000000030e0e7819 */ /* 0x000fe400000012ff */
[----:B------:R-:W-:Y:S02]  /*cc10*/  SEL R89, R52, R53, P0 ;  /* 0x0000003534597207 */ /* 0x000fe40000000000 */
[----:B------:R-:W-:Y:S01]  /*cc20*/  SEL R63, R53, R52, P0 ;  /* 0x00000034353f7207 */ /* 0x000fe20000000000 */
[----:B------:R-:W-:Y:S01]  /*cc30*/  IMAD.X R53, RZ, RZ, R57, P6 ;  /* 0x000000ffff357224 */ /* 0x000fe200030e0639 */
[----:B------:R-:W-:-:S02]  /*cc40*/  SEL R80, R80, R81, P0 ;  /* 0x0000005150507207 */ /* 0x000fc40000000000 */
[----:B------:R-:W-:Y:S01]  /*cc50*/  LOP3.LUT R60, R60, R61, RZ, 0x3c, !PT ;  /* 0x0000003d3c3c7212 */ /* 0x000fe200078e3cff */
[--C-:B------:R-:W-:Y:S01]  /*cc60*/  IMAD.X R61, RZ, RZ, R57.reuse, P4 ;  /* 0x000000ffff3d7224 */ /* 0x100fe200020e0639 */
[----:B------:R-:W-:Y:S02]  /*cc70*/  SEL R125, R13, R12, P0 ;  /* 0x0000000c0d7d7207 */ /* 0x000fe40000000000 */
[----:B------:R-:W-:Y:S02]  /*cc80*/  SEL R81, R12, R13, P0 ;  /* 0x0000000d0c517207 */ /* 0x000fe40000000000 */
[----:B------:R-:W-:Y:S02]  /*cc90*/  SEL R95, R37, R36, P0 ;  /* 0x00000024255f7207 */ /* 0x000fe40000000000 */
[----:B------:R-:W-:Y:S01]  /*cca0*/  SEL R66, R36, R37, P0 ;  /* 0x0000002524427207 */ /* 0x000fe20000000000 */
[----:B------:R-:W-:Y:S01]  /*ccb0*/  IMAD.X R37, RZ, RZ, R57, P2 ;  /* 0x000000ffff257224 */ /* 0x000fe200010e0639 */
[----:B------:R-:W-:-:S02]  /*ccc0*/  IADD3 R7, P1, R56, 0x20, RZ ;  /* 0x0000002038077810 */ /* 0x000fc40007f3e0ff */
[C---:B------:R-:W-:Y:S02]  /*ccd0*/  IADD3 R13, P4, R56.reuse, 0x4040, RZ ;  /* 0x00004040380d7810 */ /* 0x040fe40007f9e0ff */
[C---:B------:R-:W-:Y:S02]  /*cce0*/  IADD3 R11, P3, R56.reuse, 0x4020, RZ ;  /* 0x00004020380b7810 */ /* 0x040fe40007f7e0ff */
[C---:B------:R-:W-:Y:S02]  /*ccf0*/  IADD3 R8, P6, R56.reuse, 0x4000, RZ ;  /* 0x0000400038087810 */ /* 0x040fe40007fde0ff */
[----:B------:R-:W-:Y:S02]  /*cd00*/  IADD3 R6, P5, R56, 0x60, RZ ;  /* 0x0000006038067810 */ /* 0x000fe40007fbe0ff */
[----:B------:R-:W-:Y:S02]  /*cd10*/  LOP3.LUT R56, R5, R56, RZ, 0x3c, !PT ;  /* 0x0000003805387212 */ /* 0x000fe400078e3cff */
[----:B------:R-:W-:-:S02]  /*cd20*/  LOP3.LUT R54, R14, R25, RZ, 0x3c, !PT ;  /* 0x000000190e367212 */ /* 0x000fc400078e3cff */
[----:B------:R-:W-:Y:S02]  /*cd30*/  LOP3.LUT R5, R10, 0x380, RZ, 0xc0, !PT ;  /* 0x000003800a057812 */ /* 0x000fe400078ec0ff */
[----:B------:R-:W-:Y:S02]  /*cd40*/  IADD3 R25, P2, R34, 0x5000, RZ ;  /* 0x0000500022197810 */ /* 0x000fe40007f5e0ff */
[----:B------:R-:W-:Y:S02]  /*cd50*/  SHF.R.U64 R5, R5, 0x3, RZ ;  /* 0x0000000305057819 */ /* 0x000fe400000012ff */
[----:B------:R-:W-:Y:S02]  /*cd60*/  LOP3.LUT R24, R25, 0x380, RZ, 0xc0, !PT ;  /* 0x0000038019187812 */ /* 0x000fe400078ec0ff */
[----:B------:R-:W-:Y:S02]  /*cd70*/  LOP3.LUT R50, R5, R10, RZ, 0x3c, !PT ;  /* 0x0000000a05327212 */ /* 0x000fe400078e3cff */
[----:B------:R-:W-:-:S02]  /*cd80*/  SHF.R.U64 R24, R24, 0x3, RZ ;  /* 0x0000000318187819 */ /* 0x000fc400000012ff */
[----:B------:R-:W-:Y:S02]  /*cd90*/  LOP3.LUT R10, R11, 0x380, RZ, 0xc0, !PT ;  /* 0x000003800b0a7812 */ /* 0x000fe400078ec0ff */
[----:B------:R-:W-:Y:S01]  /*cda0*/  LOP3.LUT R24, R24, R25, RZ, 0x3c, !PT ;  /* 0x0000001918187212 */ /* 0x000fe200078e3cff */
[----:B------:R-:W-:Y:S01]  /*cdb0*/  IMAD.X R25, RZ, RZ, R35, P2 ;  /* 0x000000ffff197224 */ /* 0x000fe200010e0623 */
[----:B------:R-:W-:Y:S02]  /*cdc0*/  SEL R117, R33, R48, P0 ;  /* 0x0000003021757207 */ /* 0x000fe40000000000 */
[----:B------:R-:W-:Y:S02]  /*cdd0*/  SEL R76, R48, R33, P0 ;  /* 0x00000021304c7207 */ /* 0x000fe40000000000 */
[----:B------:R-:W-:Y:S02]  /*cde0*/  SHF.R.U64 R10, R10, 0x3, RZ ;  /* 0x000000030a0a7819 */ /* 0x000fe400000012ff */
[----:B------:R-:W-:-:S02]  /*cdf0*/  LOP3.LUT R4, R15, 0x380, RZ, 0xc0, !PT ;  /* 0x000003800f047812 */ /* 0x000fc400078ec0ff */
[----:B------:R-:W-:Y:S02]  /*ce00*/  IADD3 R33, P2, R34, 0xb000, RZ ;  /* 0x0000b00022217810 */ /* 0x000fe40007f5e0ff */
[----:B------:R-:W-:Y:S02]  /*ce10*/  SEL R113, R43, R42, P0 ;  /* 0x0000002a2b717207 */ /* 0x000fe40000000000 */
[----:B------:R-:W-:Y:S01]  /*ce20*/  SEL R74, R42, R43, P0 ;  /* 0x0000002b2a4a7207 */ /* 0x000fe20000000000 */
[----:B------:R-:W-:Y:S01]  /*ce30*/  IMAD.X R43, RZ, RZ, R57, P3 ;  /* 0x000000ffff2b7224 */ /* 0x000fe200018e0639 */
[----:B------:R-:W-:Y:S01]  /*ce40*/  LOP3.LUT R42, R10, R11, RZ, 0x3c, !PT ;  /* 0x0000000b0a2a7212 */ /* 0x000fe200078e3cff */
[----:B------:R-:W-:Y:S01]  /*ce50*/  IMAD.X R11, RZ, RZ, R35, P2 ;  /* 0x000000ffff0b7224 */ /* 0x000fe200010e0623 */
[----:B------:R-:W-:Y:S02]  /*ce60*/  SHF.R.U64 R4, R4, 0x3, RZ ;  /* 0x0000000304047819 */ /* 0x000fe400000012ff */
[----:B------:R-:W-:-:S02]  /*ce70*/  LOP3.LUT R10, R33, 0x380, RZ, 0xc0, !PT ;  /* 0x00000380210a7812 */ /* 0x000fc400078ec0ff */
[----:B------:R-:W-:Y:S02]  /*ce80*/  LOP3.LUT R5, R8, 0x380, RZ, 0xc0, !PT ;  /* 0x0000038008057812 */ /* 0x000fe400078ec0ff */
[----:B------:R-:W-:Y:S02]  /*ce90*/  SEL R97, R29, R28, P0 ;  /* 0x0000001c1d617207 */ /* 0x000fe40000000000 */
[----:B------:R-:W-:Y:S02]  /*cea0*/  SEL R67, R28, R29, P0 ;  /* 0x0000001d1c437207 */ /* 0x000fe40000000000 */
[----:B------:R-:W-:Y:S02]  /*ceb0*/  LOP3.LUT R48, R4, R15, RZ, 0x3c, !PT ;  /* 0x0000000f04307212 */ /* 0x000fe400078e3cff */
[----:B------:R-:W-:Y:S02]  /*cec0*/  SHF.R.U64 R10, R10, 0x3, RZ ;  /* 0x000000030a0a7819 */ /* 0x000fe400000012ff */
[----:B------:R-:W-:-:S02]  /*ced0*/  LOP3.LUT R4, R7, 0x380, RZ, 0xc0, !PT ;  /* 0x0000038007047812 */ /* 0x000fc400078ec0ff */
[----:B------:R-:W-:Y:S02]  /*cee0*/  SHF.R.U64 R5, R5, 0x3, RZ ;  /* 0x0000000305057819 */ /* 0x000fe400000012ff */
[----:B------:R-:W-:Y:S02]  /*cef0*/  IADD3 R29, P3, R34, 0x2000, RZ ;  /* 0x00002000221d7810 */ /* 0x000fe40007f7e0ff */
[----:B------:R-:W-:Y:S02]  /*cf00*/  SEL R93, R41, R40, P0 ;  /* 0x00000028295d7207 */ /* 0x000fe40000000000 */
[----:B------:R-:W-:Y:S01]  /*cf10*/  SEL R65, R40, R41, P0 ;  /* 0x0000002928417207 */ /* 0x000fe20000000000 */
[----:B------:R-:W-:Y:S01]  /*cf20*/  IMAD.X R41, RZ, RZ, R57, P6 ;  /* 0x000000ffff297224 */ /* 0x000fe200030e0639 */
[----:B------:R-:W-:Y:S02]  /*cf30*/  LOP3.LUT R10, R10, R33, RZ, 0x3c, !PT ;  /* 0x000000210a0a7212 */ /* 0x000fe400078e3cff */
[----:B------:R-:W-:Y:S01]  /*cf40*/  SHF.R.U64 R4, R4, 0x3, RZ ;  /* 0x0000000304047819 */ /* 0x000fe200000012ff */
[----:B------:R-:W0:Y:S01]  /*cf50*/  LDC R33, c[0x0][0xbe8] ;  /* 0x0002fa00ff217b82 */ /* 0x000e220000000800 */
[----:B------:R-:W-:-:S02]  /*cf60*/  LOP3.LUT R40, R5, R8, RZ, 0x3c, !PT ;  /* 0x0000000805287212 */ /* 0x000fc400078e3cff */
[----:B------:R-:W-:Y:S02]  /*cf70*/  LOP3.LUT R28, R29, 0x380, RZ, 0xc0, !PT ;  /* 0x000003801d1c7812 */ /* 0x000fe400078ec0ff */
[----:B------:R-:W-:Y:S02]  /*cf80*/  LOP3.LUT R5, R6, 0x380, RZ, 0xc0, !PT ;  /* 0x0000038006057812 */ /* 0x000fe400078ec0ff */
[----:B------:R-:W-:Y:S02]  /*cf90*/  SEL R111, R46, R47, P0 ;  /* 0x0000002f2e6f7207 */ /* 0x000fe40000000000 */
[----:B------:R-:W-:Y:S01]  /*cfa0*/  SEL R73, R47, R46, P0 ;  /* 0x0000002e2f497207 */ /* 0x000fe20000000000 */
[----:B------:R-:W-:Y:S01]  /*cfb0*/  IMAD.X R47, RZ, RZ, R57, P1 ;  /* 0x000000ffff2f7224 */ /* 0x000fe200008e0639 */
[----:B------:R-:W-:Y:S02]  /*cfc0*/  LOP3.LUT R46, R4, R7, RZ, 0x3c, !PT ;  /* 0x00000007042e7212 */ /* 0x000fe400078e3cff */
[----:B------:R-:W-:-:S02]  /*cfd0*/  SHF.R.U64 R28, R28, 0x3, RZ ;  /* 0x000000031c1c7819 */ /* 0x000fc400000012ff */
[----:B------:R-:W-:Y:S02]  /*cfe0*/  LOP3.LUT R4, R9, 0x380, RZ, 0xc0, !PT ;  /* 0x0000038009047812 */ /* 0x000fe400078ec0ff */
[----:B------:R-:W-:Y:S02]  /*cff0*/  SHF.R.U64 R5, R5, 0x3, RZ ;  /* 0x0000000305057819 */ /* 0x000fe400000012ff */
[----:B------:R-:W-:Y:S02]  /*d000*/  SEL R115, R39, R38, P0 ;  /* 0x0000002627737207 */ /* 0x000fe40000000000 */
[----:B------:R-:W-:Y:S01]  /*d010*/  SEL R75, R38, R39, P0 ;  /* 0x00000027264b7207 */ /* 0x000fe20000000000 */
[----:B------:R-:W-:Y:S01]  /*d020*/  IMAD.X R39, RZ, RZ, R57, P5 ;  /* 0x000000ffff277224 */ /* 0x000fe200028e0639 */
[----:B------:R-:W-:Y:S01]  /*d030*/  LOP3.LUT R28, R28, R29, RZ, 0x3c, !PT ;  /* 0x0000001d1c1c7212 */ /* 0x000fe200078e3cff */
[----:B------:R-:W-:Y:S01]  /*d040*/  IMAD.X R29, RZ, RZ, R35, P3 ;  /* 0x000000ffff1d7224 */ /* 0x000fe200018e0623 */
[----:B------:R-:W-:-:S02]  /*d050*/  SHF.R.U64 R4, R4, 0x3, RZ ;  /* 0x0000000304047819 */ /* 0x000fc400000012ff */
[----:B------:R-:W-:Y:S02]  /*d060*/  LOP3.LUT R38, R5, R6, RZ, 0x3c, !PT ;  /* 0x0000000605267212 */ /* 0x000fe400078e3cff */
[----:B------:R-:W-:Y:S02]  /*d070*/  IADD3 R5, P3, R34, 0x8000, RZ ;  /* 0x0000800022057810 */ /* 0x000fe40007f7e0ff */
[----:B------:R-:W-:Y:S02]  /*d080*/  LOP3.LUT R36, R4, R9, RZ, 0x3c, !PT ;  /* 0x0000000904247212 */ /* 0x000fe400078e3cff */
[----:B------:R-:W-:Y:S02]  /*d090*/  LOP3.LUT R4, R5, 0x380, RZ, 0xc0, !PT ;  /* 0x0000038005047812 */ /* 0x000fe400078ec0ff */
[----:B------:R-:W-:Y:S02]  /*d0a0*/  SEL R83, R130, R131, P0 ;  /* 0x0000008382537207 */ /* 0x000fe40000000000 */
[----:B------:R-:W-:-:S02]  /*d0b0*/  SHF.R.U64 R4, R4, 0x3, RZ ;  /* 0x0000000304047819 */ /* 0x000fc400000012ff */
[----:B------:R-:W-:Y:S02]  /*d0c0*/  SEL R58, R131, R130, P0 ;  /* 0x00000082833a7207 */ /* 0x000fe40000000000 */
[----:B------:R-:W-:Y:S01]  /*d0d0*/  LOP3.LUT R4, R4, R5, RZ, 0x3c, !PT ;  /* 0x0000000504047212 */ /* 0x000fe200078e3cff */
[----:B------:R-:W-:Y:S01]  /*d0e0*/  IMAD.X R5, RZ, RZ, R35, P3 ;  /* 0x000000ffff057224 */ /* 0x000fe200018e0623 */
[----:B0-----:R-:W-:Y:S02]  /*d0f0*/  ISETP.NE.AND P3, PT, R33, 0x1, PT ;  /* 0x000000012100780c */ /* 0x001fe40003f65270 */
[----:B------:R-:W-:Y:S02]  /*d100*/  MOV R102, R40 ;  /* 0x0000002800667202 */ /* 0x000fe40000000f00 */
[----:B------:R-:W-:Y:S02]  /*d110*/  MOV R100, R42 ;  /* 0x0000002a00647202 */ /* 0x000fe40000000f00 */
[----:B------:R-:W-:Y:S01]  /*d120*/  MOV R90, R48 ;  /* 0x00000030005a7202 */ /* 0x000fe20000000f00 */
[----:B------:R-:W-:Y:S01]  /*d130*/  VIADD R49, R18, UR39 ;  /* 0x0000002712317c36 */ /* 0x000fe20008000000 */
[----:B------:R-:W-:-:S02]  /*d140*/  MOV R88, R50 ;  /* 0x0000003200587202 */ /* 0x000fc40000000f00 */
[----:B------:R-:W-:Y:S02]  /*d150*/  LOP3.LUT R12, R21, 0x380, RZ, 0xc0, !PT ;  /* 0x00000380150c7812 */ /* 0x000fe400078ec0ff */
[----:B------:R-:W-:Y:S01]  /*d160*/  F2FP.BF16.F32.PACK_AB R27, R86, R27 ;  /* 0x0000001b561b723e */ /* 0x000fe200000010ff */
[----:B------:R-:W0:Y:S01]  /*d170*/  @P3 LDC R40, c[0x0][0xbec] ;  /* 0x0002fb00ff283b82 */ /* 0x000e220000000800 */
[----:B------:R-:W-:Y:S02]  /*d180*/  SHF.R.U64 R12, R12, 0x3, RZ ;  /* 0x000000030c0c7819 */ /* 0x000fe400000012ff */
[----:B------:R-:W-:Y:S02]  /*d190*/  SEL R91, R45, R44, P0 ;  /* 0x0000002c2d5b7207 */ /* 0x000fe40000000000 */
[----:B------:R-:W-:Y:S02]  /*d1a0*/  LOP3.LUT R52, R12, R21, RZ, 0x3c, !PT ;  /* 0x000000150c347212 */ /* 0x000fe400078e3cff */
[----:B------:R-:W-:Y:S01]  /*d1b0*/  SEL R64, R44, R45, P0 ;  /* 0x0000002d2c407207 */ /* 0x000fe20000000000 */
[----:B------:R-:W1:Y:S01]  /*d1c0*/  @P3 LDC R43, c[0x0][0xbf0] ;  /* 0x0002fc00ff2b3b82 */ /* 0x000e620000000800 */
[----:B------:R-:W-:Y:S01]  /*d1d0*/  LOP3.LUT R12, R13, 0x380, RZ, 0xc0, !PT ;  /* 0x000003800d0c7812 */ /* 0x000fe200078ec0ff */
[----:B------:R-:W-:Y:S01]  /*d1e0*/  IMAD.X R45, RZ, RZ, R57, P4 ;  /* 0x000000ffff2d7224 */ /* 0x000fe200020e0639 */
[----:B------:R-:W-:-:S02]  /*d1f0*/  SEL R119, R31, R30, P0 ;  /* 0x0000001e1f777207 */ /* 0x000fc40000000000 */
[----:B------:R-:W-:Y:S02]  /*d200*/  SEL R121, R27, R26, P0 ;  /* 0x0000001a1b797207 */ /* 0x000fe40000000000 */
[----:B------:R-:W-:Y:S02]  /*d210*/  SHF.R.U64 R12, R12, 0x3, RZ ;  /* 0x000000030c0c7819 */ /* 0x000fe400000012ff */
[----:B------:R-:W-:Y:S02]  /*d220*/  SEL R78, R26, R27, P0 ;  /* 0x0000001b1a4e7207 */ /* 0x000fe40000000000 */
        /* <DEDUP_REMOVED lines=26> */
[----:B------:R-:W-:Y:S02]  /*d3d0*/  LOP3.LUT R26, R27, 0x380, RZ, 0xc0, !PT ;  /* 0x000003801b1a7812 */ /* 0x000fe400078ec0ff */
[----:B------:R-:W-:Y:S02]  /*d3e0*/  SHF.R.U64 R12, R12, 0x3, RZ ;  /* 0x000000030c0c7819 */ /* 0x000fe400000012ff */
[----:B------:R-:W-:Y:S02]  /*d3f0*/  SHF.R.U64 R26, R26, 0x3, RZ ;  /* 0x000000031a1a7819 */ /* 0x000fe400000012ff */
[----:B------:R-:W-:Y:S01]  /*d400*/  LOP3.LUT R12, R12, R13, RZ, 0x3c, !PT ;  /* 0x0000000d0c0c7212 */ /* 0x000fe200078e3cff */
[--C-:B------:R-:W-:Y:S01]  /*d410*/  IMAD.X R13, RZ, RZ, R35.reuse, P4 ;  /* 0x000000ffff0d7224 */ /* 0x100fe200020e0623 */
[----:B------:R-:W-:Y:S01]  /*d420*/  LOP3.LUT R26, R26, R27, RZ, 0x3c, !PT ;  /* 0x0000001b1a1a7212 */ /* 0x000fe200078e3cff */
[----:B------:R-:W-:Y:S01]  /*d430*/  IMAD.X R27, RZ, RZ, R35, P6 ;  /* 0x000000ffff1b7224 */ /* 0x000fe200030e0623 */
[----:B------:R-:W-:Y:S01]  /*d440*/  IADD3 R7, P6, R34, 0x9000, RZ ;  /* 0x0000900022077810 */ /* 0x000fe20007fde0ff */
[----:B--2---:R-:W-:Y:S01]  /*d450*/  SHFL.IDX PT, R83, R83, R32, 0x1c1f ;  /* 0x001c1f2053537589 */ /* 0x004fe200000e0000 */
[----:B------:R-:W-:-:S02]  /*d460*/  LOP3.LUT R41, R32, 0x2, RZ, 0x3c, !PT ;  /* 0x0000000220297812 */ /* 0x000fc400078e3cff */
[----:B------:R-:W-:Y:S01]  /*d470*/  LOP3.LUT R6, R7, 0x380, RZ, 0xc0, !PT ;  /* 0x0000038007067812 */ /* 0x000fe200078ec0ff */
[----:B------:R-:W-:Y:S01]  /*d480*/  SHFL.IDX PT, R107, R107, R32, 0x1c1f ;  /* 0x001c1f206b6b7589 */ /* 0x000fe200000e0000 */
[----:B------:R-:W-:Y:S02]  /*d490*/  IADD3 R21, P5, R34, 0x4000, RZ ;  /* 0x0000400022157810 */ /* 0x000fe40007fbe0ff */
[----:B------:R-:W-:Y:S01]  /*d4a0*/  SHF.R.U64 R6, R6, 0x3, RZ ;  /* 0x0000000306067819 */ /* 0x000fe200000012ff */
[----:B------:R-:W0:Y:S01]  /*d4b0*/  SHFL.IDX PT, R58, R58, R41, 0x1c1f ;  /* 0x001c1f293a3a7589 */ /* 0x000e2200000e0000 */
[----:B------:R-:W-:Y:S02]  /*d4c0*/  LOP3.LUT R20, R21, 0x380, RZ, 0xc0, !PT ;  /* 0x0000038015147812 */ /* 0x000fe400078ec0ff */
[----:B------:R-:W-:Y:S01]  /*d4d0*/  LOP3.LUT R6, R6, R7, RZ, 0x3c, !PT ;  /* 0x0000000706067212 */ /* 0x000fe200078e3cff */
[----:B------:R-:W1:Y:S01]  /*d4e0*/  SHFL.IDX PT, R80, R80, R41, 0x1c1f ;  /* 0x001c1f2950507589 */ /* 0x000e6200000e0000 */
[----:B------:R-:W-:-:S02]  /*d4f0*/  LOP3.LUT R7, R34, 0x380, RZ, 0xc0, !PT ;  /* 0x0000038022077812 */ /* 0x000fc400078ec0ff */
[----:B------:R-:W-:Y:S01]  /*d500*/  SHF.R.U64 R20, R20, 0x3, RZ ;  /* 0x0000000314147819 */ /* 0x000fe200000012ff */
[----:B------:R-:W-:Y:S01]  /*d510*/  SHFL.IDX PT, R85, R85, R32, 0x1c1f ;  /* 0x001c1f2055557589 */ /* 0x000fe200000e0000 */
[----:B------:R-:W-:Y:S02]  /*d520*/  SHF.R.U64 R7, R7, 0x3, RZ ;  /* 0x0000000307077819 */ /* 0x000fe400000012ff */
[----:B------:R-:W-:Y:S01]  /*d530*/  LOP3.LUT R20, R20, R21, RZ, 0x3c, !PT ;  /* 0x0000001514147212 */ /* 0x000fe200078e3cff */
[----:B------:R-:W2:Y:S01]  /*d540*/  SHFL.IDX PT, R42, R59, R41, 0x1c1f ;  /* 0x001c1f293b2a7589 */ /* 0x000ea200000e0000 */
[--C-:B------:R-:W-:Y:S01]  /*d550*/  IMAD.X R21, RZ, RZ, R35.reuse, P5 ;  /* 0x000000ffff157224 */ /* 0x100fe200028e0623 */
[----:B------:R-:W-:Y:S02]  /*d560*/  IADD3 R9, P5, R34, 0xa000, RZ ;  /* 0x0000a00022097810 */ /* 0x000fe40007fbe0ff */
[----:B------:R-:W-:Y:S01]  /*d570*/  SHFL.IDX PT, R89, R89, R32, 0x1c1f ;  /* 0x001c1f2059597589 */ /* 0x000fe200000e0000 */
[----:B------:R-:W-:Y:S01]  /*d580*/  LOP3.LUT R34, R7, R34, RZ, 0x3c, !PT ;  /* 0x0000002207227212 */ /* 0x000fe200078e3cff */
[----:B------:R-:W-:Y:S01]  /*d590*/  IMAD.X R7, RZ, RZ, R35, P6 ;  /* 0x000000ffff077224 */ /* 0x000fe200030e0623 */
[----:B------:R-:W-:Y:S01]  /*d5a0*/  LOP3.LUT R8, R9, 0x380, RZ, 0xc0, !PT ;  /* 0x0000038009087812 */ /* 0x000fe200078ec0ff */
[----:B------:R-:W-:Y:S03]  /*d5b0*/  SHFL.IDX PT, R109, R109, R32, 0x1c1f ;  /* 0x001c1f206d6d7589 */ /* 0x000fe600000e0000 */
[----:B------:R-:W-:Y:S01]  /*d5c0*/  SHF.R.U64 R8, R8, 0x3, RZ ;  /* 0x0000000308087819 */ /* 0x000fe200000012ff */
[----:B------:R-:W-:Y:S01]  /*d5d0*/  SHFL.IDX PT, R48, R63, R41, 0x1c1f ;  /* 0x001c1f293f307589 */ /* 0x000fe200000e0000 */
[----:B0-----:R-:W-:-:S02]  /*d5e0*/  SEL R36, R83, R58, P0 ;  /* 0x0000003a53247207 */ /* 0x001fc40000000000 */
[----:B------:R-:W-:Y:S01]  /*d5f0*/  SEL R38, R58, R83, P0 ;  /* 0x000000533a267207 */ /* 0x000fe20000000000 */
[----:B------:R-:W0:Y:S01]  /*d600*/  SHFL.IDX PT, R72, R72, R41, 0x1c1f ;  /* 0x001c1f2948487589 */ /* 0x000e2200000e0000 */
[----:B-1----:R-:W-:Y:S02]  /*d610*/  SEL R37, R107, R80, P0 ;  /* 0x000000506b257207 */ /* 0x002fe40000000000 */
[----:B------:R-:W-:Y:S01]  /*d620*/  SEL R39, R80, R107, P0 ;  /* 0x0000006b50277207 */ /* 0x000fe20000000000 */
[----:B------:R-:W-:Y:S01]  /*d630*/  SHFL.IDX PT, R87, R87, R32, 0x1c1f ;  /* 0x001c1f2057577589 */ /* 0x000fe200000e0000 */
[----:B------:R-:W-:Y:S01]  /*d640*/  LOP3.LUT R8, R8, R9, RZ, 0x3c, !PT ;  /* 0x0000000908087212 */ /* 0x000fe200078e3cff */
[----:B------:R-:W-:Y:S02]  /*d650*/  IMAD.X R9, RZ, RZ, R35, P5 ;  /* 0x000000ffff097224 */ /* 0x000fe400028e0623 */
[----:B------:R-:W-:Y:S01]  /*d660*/  SHFL.IDX PT, R111, R111, R32, 0x1c1f ;  /* 0x001c1f206f6f7589 */ /* 0x000fe200000e0000 */
[----:B--2---:R-:W-:-:S02]  /*d670*/  SEL R40, R85, R42, P0 ;  /* 0x0000002a55287207 */ /* 0x004fc40000000000 */
        /* <DEDUP_REMOVED lines=102> */
[----:B------:R-:W-:Y:S01]  /*dce0*/  SEL R66, R54, R101, P0 ;  /* 0x0000006536427207 */ /* 0x000fe20000000000 */
[----:B------:R-:W-:Y:S01]  /*dcf0*/  STSM.16.M88.4 [R90], R40 ;  /* 0x000000285a007844 */ /* 0x000fe20000000200 */
[----:B------:R-:W-:Y:S02]  /*dd00*/  ISETP.GE.OR P1, PT, R38, R85, P1 ;  /* 0x000000552600720c */ /* 0x000fe40000f26670 */
[----:B------:R-:W-:Y:S01]  /*dd10*/  SEL R76, R103, R70, P0 ;  /* 0x00000046674c7207 */ /* 0x000fe20000000000 */
[----:B------:R-:W-:Y:S01]  /*dd20*/  STSM.16.M88.4 [R88], R44 ;  /* 0x0000002c58007844 */ /* 0x000fe20000000200 */
[----:B------:R-:W-:-:S02]  /*dd30*/  SEL R78, R70, R103, P0 ;  /* 0x00000067464e7207 */ /* 0x000fc40000000000 */
[----:B-1----:R-:W-:Y:S01]  /*dd40*/  SEL R77, R127, R82, P0 ;  /* 0x000000527f4d7207 */ /* 0x002fe20000000000 */
[----:B------:R-:W-:Y:S01]  /*dd50*/  STSM.16.M88.4 [R86], R64 ;  /* 0x0000004056007844 */ /* 0x000fe20000000200 */
[----:B------:R-:W-:Y:S02]  /*dd60*/  SEL R79, R82, R127, P0 ;  /* 0x0000007f524f7207 */ /* 0x000fe40000000000 */
[----:B---3--:R-:W-:Y:S02]  /*dd70*/  SEL R37, R129, R84, P0 ;  /* 0x0000005481257207 */ /* 0x008fe40000000000 */
[----:B------:R-:W-:Y:S01]  /*dd80*/  SEL R39, R84, R129, P0 ;  /* 0x0000008154277207 */ /* 0x000fe20000000000 */
[----:B------:R-:W-:Y:S01]  /*dd90*/  STSM.16.M88.4 [R61], R76 ;  /* 0x0000004c3d007844 */ /* 0x000fe20000000200 */
[----:B--2---:R-:W-:Y:S02]  /*dda0*/  SEL R36, R105, R56, P0 ;  /* 0x0000003869247207 */ /* 0x004fe40000000000 */
[----:B------:R-:W-:-:S05]  /*ddb0*/  SEL R38, R56, R105, P0 ;  /* 0x0000006938267207 */ /* 0x000fca0000000000 */
[----:B------:R-:W-:Y:S01]  /*ddc0*/  STSM.16.M88.4 [R60], R36 ;  /* 0x000000243c007844 */ /* 0x000fe20000000200 */
[----:B------:R-:W-:Y:S01]  /*ddd0*/  BAR.SYNC.DEFER_BLOCKING 0x1, 0x100 ;  /* 0x0044000000007b1d */ /* 0x000fe20000010000 */
[----:B------:R-:W-:-:S05]  /*dde0*/  UIMAD UR5, UR10, UR8, URZ ;  /* 0x000000080a0572a4 */ /* 0x000fca000f8e023f */
[----:B0-----:R0:W-:Y:S01]  /*ddf0*/  @!P2 ST.E desc[UR50][R62.64], R3 ;  /* 0x000000033e00a985 */ /* 0x0011e2000c101932 */
[----:B------:R-:W-:Y:S01]  /*de00*/  UIMAD.WIDE.U32 UR6, UR36, UR8, URZ ;  /* 0x00000008240672a5 */ /* 0x000fe2000f8e003f */
[----:B------:R-:W-:Y:S02]  /*de10*/  ULDC.64 UR10, c[0x0][0xaf0] ;  /* 0x0002bc00000a7ab9 */ /* 0x000fe40000000a00 */
[----:B----4-:R1:W-:Y:S04]  /*de20*/  @!P1 ST.E desc[UR50][R72.64], R2 ;  /* 0x0000000248009985 */ /* 0x0103e8000c101932 */
[----:B------:R2:W5:Y:S01]  /*de30*/  LD.E.128 R52, desc[UR50][R30.64] ;  /* 0x000000321e347980 */ /* 0x000562000c101d00 */
[----:B0-----:R-:W0:Y:S03]  /*de40*/  @P3 LDC R3, c[0x0][0xbf0] ;  /* 0x0002fc00ff033b82 */ /* 0x001e260000000800 */
[----:B------:R3:W5:Y:S01]  /*de50*/  LD.E.128 R76, desc[UR50][R6.64] ;  /* 0x00000032064c7980 */ /* 0x000762000c101d00 */
[----:B-1----:R-:W-:Y:S01]  /*de60*/  IMAD R2, R23, 0x20, R220 ;  /* 0x0000002017027824 */ /* 0x002fe200078e02dc */
[----:B------:R-:W-:-:S02]  /*de70*/  UIMAD UR5, UR36, UR9, UR5 ;  /* 0x00000009240572a4 */ /* 0x000fc4000f8e0205 */
[----:B------:R1:W5:Y:S01]  /*de80*/  LD.E.128 R80, desc[UR50][R4.64] ;  /* 0x0000003204507980 */ /* 0x000362000c101d00 */
[----:B--2---:R-:W2:Y:S01]  /*de90*/  @P3 LDC R30, c[0x0][0xbec] ;  /* 0x0002fb00ff1e3b82 */ /* 0x004ea20000000800 */
[----:B------:R-:W-:Y:S02]  /*dea0*/  UIMAD UR8, UR12, UR10, URZ ;  /* 0x0000000a0c0872a4 */ /* 0x000fe4000f8e023f */
[----:B------:R-:W5:Y:S01]  /*deb0*/  LD.E.128 R56, desc[UR50][R34.64] ;  /* 0x0000003222387980 */ /* 0x000f62000c101d00 */
[----:B---3--:R-:W-:Y:S01]  /*dec0*/  VIADD R7, R2, UR39 ;  /* 0x0000002702077c36 */ /* 0x008fe20008000000 */
[----:B------:R-:W-:Y:S02]  /*ded0*/  UIADD3 UR7, UR7, UR5, URZ ;  /* 0x0000000507077290 */ /* 0x000fe4000fffe03f */
[----:B------:R-:W-:Y:S01]  /*dee0*/  UIMAD UR5, UR43, UR11, UR8 ;  /* 0x0000000b2b0572a4 */ /* 0x000fe2000f8e0208 */
[----:B------:R-:W5:Y:S01]  /*def0*/  LD.E.128 R48, desc[UR50][R28.64] ;  /* 0x000000321c307980 */ /* 0x000f62000c101d00 */
[----:B-1----:R-:W-:Y:S01]  /*df00*/  IMAD.MOV.U32 R5, RZ, RZ, R7 ;  /* 0x000000ffff057224 */ /* 0x002fe200078e0007 */
[----:B------:R-:W-:Y:S01]  /*df10*/  UIMAD.WIDE.U32 UR6, UR43, UR10, UR6 ;  /* 0x0000000a2b0672a5 */ /* 0x000fe2000f8e0006 */
[----:B------:R-:W-:Y:S01]  /*df20*/  ULDC.64 UR8, c[0x0][0xae0] ;  /* 0x0002b80000087ab9 */ /* 0x000fe20000000a00 */
[----:B------:R-:W5:Y:S02]  /*df30*/  LD.E.128 R40, desc[UR50][R26.64] ;  /* 0x000000321a287980 */ /* 0x000f64000c101d00 */
[----:B------:R-:W-:-:S02]  /*df40*/  UIADD3 UR5, UR7, UR5, URZ ;  /* 0x0000000507057290 */ /* 0x000fc4000fffe03f */
[----:B------:R-:W5:Y:S04]  /*df50*/  LD.E.128 R68, desc[UR50][R20.64] ;  /* 0x0000003214447980 */ /* 0x000f68000c101d00 */
[----:B------:R-:W5:Y:S01]  /*df60*/  LD.E.128 R64, desc[UR50][R24.64] ;  /* 0x0000003218407980 */ /* 0x000f62000c101d00 */
[----:B--2---:R-:W-:-:S03]  /*df70*/  @P3 IMAD.HI.U32 R2, R7, R30, RZ ;  /* 0x0000001e07023227 */ /* 0x004fc600078e00ff */
[----:B------:R-:W5:Y:S02]  /*df80*/  LD.E.128 R44, desc[UR50][R14.64] ;  /* 0x000000320e2c7980 */ /* 0x000f64000c101d00 */
[----:B0-----:R-:W-:Y:S02]  /*df90*/  @P3 SHF.R.U32.HI R5, RZ, R3, R2 ;  /* 0x00000003ff053219 */ /* 0x001fe40000011602 */
[----:B------:R-:W5:Y:S02]  /*dfa0*/  LD.E.128 R36, desc[UR50][R12.64] ;  /* 0x000000320c247980 */ /* 0x000f64000c101d00 */
[--C-:B------:R-:W-:Y:S01]  /*dfb0*/  SHF.R.S32.HI R4, RZ, 0x1f, R5.reuse ;  /* 0x0000001fff047819 */ /* 0x100fe20000011405 */
[----:B------:R-:W-:Y:S01]  /*dfc0*/  IMAD.MOV R6, RZ, RZ, -R5 ;  /* 0x000000ffff067224 */ /* 0x000fe200078e0a05 */
[----:B------:R-:W5:Y:S01]  /*dfd0*/  LD.E.128 R72, desc[UR50][R8.64] ;  /* 0x0000003208487980 */ /* 0x000f62000c101d00 */
[----:B------:R-:W-:Y:S02]  /*dfe0*/  IMAD.U32 R3, RZ, RZ, UR7 ;  /* 0x00000007ff037e24 */ /* 0x000fe4000f8e00ff */
[----:B------:R-:W-:Y:S01]  /*dff0*/  IMAD R4, R4, UR8, RZ ;  /* 0x0000000804047c24 */ /* 0x000fe2000f8e02ff */
[----:B------:R0:W5:Y:S01]  /*e000*/  LD.E.128 R60, desc[UR50][R10.64] ;  /* 0x000000320a3c7980 */ /* 0x000162000c101d00 */
[----:B------:R-:W-:-:S02]  /*e010*/  IMAD R33, R33, R6, R7 ;  /* 0x0000000621217224 */ /* 0x000fc400078e0207 */
[----:B------:R-:W-:Y:S01]  /*e020*/  IMAD.U32 R2, RZ, RZ, UR6 ;  /* 0x00000006ff027e24 */ /* 0x000fe2000f8e00ff */
[----:B------:R-:W-:Y:S01]  /*e030*/  @!PT LDS RZ, [RZ] ;  /* 0x00000000fffff984 */ /* 0x000fe20000000800 */
[----:B------:R-:W-:Y:S01]  /*e040*/  @!PT LDS RZ, [RZ] ;  /* 0x00000000fffff984 */ /* 0x000fe20000000800 */
[----:B------:R-:W-:Y:S01]  /*e050*/  @!PT LDS RZ, [RZ] ;  /* 0x00000000fffff984 */ /* 0x000fe20000000800 */
[----:B------:R-:W-:Y:S01]  /*e060*/  @!PT LDS RZ, [RZ] ;  /* 0x00000000fffff984 */ /* 0x000fe20000000800 */
[----:B------:R1:W-:Y:S06]  /*e070*/  MEMBAR.ALL.CTA ;  /* 0x0000000000007992 */ /* 0x0003ec0000008000 */
[----:B-1----:R-:W1:Y:S01]  /*e080*/  FENCE.VIEW.ASYNC.S ;  /* 0x00000000000073c6 */ /* 0x002e620000000000 */
[----:B------:R-:W-:Y:S01]  /*e090*/  IMAD.U32 R3, RZ, RZ, UR5 ;  /* 0x00000005ff037e24 */ /* 0x000fe2000f8e00ff */
[----:B------:R-:W-:Y:S01]  /*e0a0*/  ULDC.64 UR6, c[0x0][0xad8] ;  /* 0x0002b60000067ab9 */ /* 0x000fe20000000a00 */
[C---:B------:R-:W-:Y:S01]  /*e0b0*/  IMAD R7, R5.reuse, UR9, R4 ;  /* 0x0000000905077c24 */ /* 0x040fe2000f8e0204 */
[----:B------:R-:W-:Y:S01]  /*e0c0*/  SHF.R.S32.HI R4, RZ, 0x1f, R33 ;  /* 0x0000001fff047819 */ /* 0x000fe20000011421 */
[----:B------:R-:W-:-:S04]  /*e0d0*/  IMAD.WIDE.U32 R2, R5, UR8, R2 ;  /* 0x0000000805027c25 */ /* 0x000fc8000f8e0002 */
[----:B------:R-:W-:Y:S02]  /*e0e0*/  IMAD.IADD R3, R3, 0x1, R7 ;  /* 0x0000000103037824 */ /* 0x000fe400078e0207 */
[----:B------:R-:W-:Y:S02]  /*e0f0*/  IMAD R6, R4, UR6, RZ ;  /* 0x0000000604067c24 */ /* 0x000fe4000f8e02ff */
[----:B0-----:R-:W-:Y:S02]  /*e100*/  VIADD R10, R220, UR39 ;  /* 0x00000027dc0a7c36 */ /* 0x001fe40008000000 */
        /* <DEDUP_REMOVED lines=10> */
[-C--:B------:R-:W-:Y:S01]  /*e1b0*/  ISETP.GE.AND P1, PT, R4, R85.reuse, PT ;  /* 0x000000550400720c */ /* 0x080fe20003f26270 */
[----:B------:R-:W-:Y:S01]  /*e1c0*/  VIADD R4, R10, 0x40 ;  /* 0x000000400a047836 */ /* 0x000fe20000000000 */
[----:B-1----:R0:W-:Y:S01]  /*e1d0*/  SYNCS.ARRIVE.TRANS64.RED.A1T0 RZ, [R0+URZ], RZ ;  /* 0x000000ff00ff79a7 */ /* 0x0021e2000810043f */
        /* <DEDUP_REMOVED lines=10> */
[CC--:B------:R-:W-:Y:S02]  /*e280*/  @!P3 LEA R4, P5, R19.reuse, R7.reuse, 0x1 ;  /* 0x000000071304b211 */ /* 0x0c0fe400078a08ff */
[-C--:B0-----:R-:W-:Y:S02]  /*e290*/  @!P4 LEA.HI.X R3, R16, R0.reuse, R227, 0x1, P6 ;  /* 0x000000001003c211 */ /* 0x081fe400030f0ce3 */
[C---:B------:R-:W-:Y:S02]  /*e2a0*/  @!P2 LEA R6, P6, R22.reuse, R7, 0x1 ;  /* 0x000000071606a211 */ /* 0x040fe400078c08ff */
[-C--:B------:R-:W-:Y:S01]  /*e2b0*/  @!P3 LEA.HI.X R5, R19, R0.reuse, R226, 0x1, P5 ;  /* 0x000000001305b211 */ /* 0x080fe200028f0ce2 */
[----:B-----5:R3:W-:Y:S01]  /*e2c0*/  @!P4 ST.E.128 desc[UR50][R2.64], R56 ;  /* 0x000000380200c985 */ /* 0x0207e2000c101d32 */
[----:B------:R-:W-:-:S03]  /*e2d0*/  @!P2 LEA.HI.X R7, R22, R0, R225, 0x1, P6 ;  /* 0x000000001607a211 */ /* 0x000fc600030f0ce1 */
[----:B------:R3:W-:Y:S04]  /*e2e0*/  @!P3 ST.E.128 desc[UR50][R4.64], R68 ;  /* 0x000000440400b985 */ /* 0x0007e8000c101d32 */
[----:B------:R3:W-:Y:S02]  /*e2f0*/  @!P2 ST.E.128 desc[UR50][R6.64], R80 ;  /* 0x000000500600a985 */ /* 0x0007e4000c101d32 */
.L_x_4915:
[----:B------:R-:W-:Y:S05]  /*e300*/  BSYNC B1 ;  /* 0x0000000000017941 */ /* 0x000fea0003800000 */
.L_x_4914:
[----:B0-----:R0:W4:Y:S01]  /*e310*/  SHFL.IDX PT, R0, R9, 0x1, 0x181f ;  /* 0x00381f0009007f89 */ /* 0x00112200000e0000 */
[----:B------:R-:W-:Y:S03]  /*e320*/  BSSY B1, `(.L_x_4916) ;  /* 0x0000010000017945 */ /* 0x000fe60003800000 */
[----:B--23--:R0:W2:Y:S01]  /*e330*/  SHFL.IDX PT, R7, R8, 0x1, 0x181f ;  /* 0x00381f0008077f89 */ /* 0x00c0a200000e0000 */
[----:B------:R-:W-:Y:S05]  /*e340*/  @P1 BRA `(.L_x_4917) ;  /* 0x0000000000341947 */ /* 0x000fea0003800000 */
[----:B------:R-:W-:Y:S02]  /*e350*/  ULDC UR5, c[0x0][0xac8] ;  /* 0x0002b20000057ab9 */ /* 0x000fe40000000800 */
[----:B------:R-:W-:Y:S02]  /*e360*/  ISETP.GE.AND P4, PT, R16, UR5, PT ;  /* 0x0000000510007c0c */ /* 0x000fe4000bf86270 */
[----:B------:R-:W-:Y:S02]  /*e370*/  ISETP.GE.AND P5, PT, R19, UR5, PT ;  /* 0x0000000513007c0c */ /* 0x000fe4000bfa6270 */
[----:B------:R-:W-:-:S09]  /*e380*/  ISETP.GE.AND P6, PT, R22, UR5, PT ;  /* 0x0000000516007c0c */ /* 0x000fd2000bfc6270 */
[-C--:B--2---:R-:W-:Y:S02]  /*e390*/  @!P4 LEA R2, P1, R16, R7.reuse, 0x1 ;  /* 0x000000071002c211 */ /* 0x084fe400078208ff */
        /* <DEDUP_REMOVED lines=8> */
.L_x_4917:
[----:B------:R-:W-:Y:S05]  /*e420*/  BSYNC B1 ;  /* 0x0000000000017941 */ /* 0x000fea0003800000 */
.L_x_4916:
[----:B----4-:R4:W0:Y:S01]  /*e430*/  SHFL.IDX PT, R0, R9, 0x2, 0x181f ;  /* 0x00581f0009007f89 */ /* 0x01082200000e0000 */
        /* <DEDUP_REMOVED lines=13> */
[----:B-----5:R3:W-:Y:S04]  /*e510*/  @!P3 ST.E.128 desc[UR50][R2.64], R48 ;  /* 0x000000300200b985 */ /* 0x0207e8000c101d32 */
[----:B------:R3:W-:Y:S04]  /*e520*/  @!P4 ST.E.128 desc[UR50][R4.64], R44 ;  /* 0x0000002c0400c985 */ /* 0x0007e8000c101d32 */
[----:B------:R3:W-:Y:S02]  /*e530*/  @!P5 ST.E.128 desc[UR50][R6.64], R72 ;  /* 0x000000480600d985 */ /* 0x0007e4000c101d32 */
.L_x_4919:
[----:B------:R-:W-:Y:S05]  /*e540*/  BSYNC B1 ;  /* 0x0000000000017941 */ /* 0x000fea0003800000 */
.L_x_4918:
[----:B0-----:R-:W-:Y:S01]  /*e550*/  VIADD R0, R10, 0x60 ;  /* 0x000000600a007836 */ /* 0x001fe20000000000 */
[----:B-1--4-:R-:W0:Y:S04]  /*e560*/  SHFL.IDX PT, R9, R9, 0x3, 0x181f ;  /* 0x00781f0009097f89 */ /* 0x012e2800000e0000 */
[----:B------:R-:W-:Y:S01]  /*e570*/  ISETP.GE.AND P0, PT, R0, R85, PT ;  /* 0x000000550000720c */ /* 0x000fe20003f06270 */
[----:B--23--:R1:W2:-:S12]  /*e580*/  SHFL.IDX PT, R7, R8, 0x3, 0x181f ;  /* 0x00781f0008077f89 */ /* 0x00c29800000e0000 */
[----:B-1----:R-:W-:Y:S05]  /*e590*/  @P0 BRA `(.L_x_4920) ;  /* 0x0000000800d00947 */ /* 0x002fea0003800000 */
[----:B------:R-:W-:Y:S02]  /*e5a0*/  ULDC UR5, c[0x0][0xac8] ;  /* 0x0002b20000057ab9 */ /* 0x000fe40000000800 */
[----:B------:R-:W-:Y:S02]  /*e5b0*/  ISETP.GE.AND P2, PT, R16, UR5, PT ;  /* 0x0000000510007c0c */ /* 0x000fe4000bf46270 */
[----:B------:R-:W-:-:S11]  /*e5c0*/  ISETP.GE.AND P3, PT, R19, UR5, PT ;  /* 0x0000000513007c0c */ /* 0x000fd6000bf66270 */
[CC--:B--2---:R-:W-:Y:S02]  /*e5d0*/  @!P2 LEA R2, P0, R16.reuse, R7.reuse, 0x1 ;  /* 0x000000071002a211 */ /* 0x0c4fe400078008ff */
[C---:B------:R-:W-:Y:S02]  /*e5e0*/  @!P3 LEA R4, P1, R19.reuse, R7, 0x1 ;  /* 0x000000071304b211 */ /* 0x040fe400078208ff */
[-C--:B0-----:R-:W-:Y:S02]  /*e5f0*/  @!P2 LEA.HI.X R3, R16, R9.reuse, R227, 0x1, P0 ;  /* 0x000000091003a211 */ /* 0x081fe400000f0ce3 */
[----:B------:R-:W-:Y:S02]  /*e600*/  @!P3 LEA.HI.X R5, R19, R9, R226, 0x1, P1 ;  /* 0x000000091305b211 */ /* 0x000fe400008f0ce2 */
[----:B------:R-:W-:Y:S01]  /*e610*/  ISETP.GE.AND P0, PT, R22, UR5, PT ;  /* 0x0000000516007c0c */ /* 0x000fe2000bf06270 */
[----:B-----5:R1:W-:Y:S04]  /*e620*/  @!P2 ST.E.128 desc[UR50][R2.64], R40 ;  /* 0x000000280200a985 */ /* 0x0203e8000c101d32 */
[----:B------:R1:W-:Y:S08]  /*e630*/  @!P3 ST.E.128 desc[UR50][R4.64], R36 ;  /* 0x000000240400b985 */ /* 0x0003f0000c101d32 */
[----:B------:R-:W-:Y:S05]  /*e640*/  @P0 BRA `(.L_x_4920) ;  /* 0x0000000800a40947 */ /* 0x000fea0003800000 */
[----:B-1----:R-:W-:-:S04]  /*e650*/  LEA R2, P0, R22, R7, 0x1 ;  /* 0x0000000716027211 */ /* 0x002fc800078008ff */
[----:B------:R-:W-:-:S05]  /*e660*/  LEA.HI.X R3, R22, R9, R225, 0x1, P0 ;  /* 0x0000000916037211 */ /* 0x000fca00000f0ce1 */
[----:B------:R3:W-:Y:S01]  /*e670*/  ST.E.128 desc[UR50][R2.64], R60 ;  /* 0x0000003c02007985 */ /* 0x0007e2000c101d32 */
[----:B------:R-:W-:Y:S05]  /*e680*/  BRA `(.L_x_4920) ;  /* 0x0000000800947947 */ /* 0x000fea0003800000 */
.L_x_4913:
        /* <DEDUP_REMOVED lines=50> */
.L_x_4922:
[----:B------:R-:W-:Y:S05]  /*e9b0*/  BSYNC B1 ;  /* 0x0000000000017941 */ /* 0x000fea0003800000 */
.L_x_4921:
        /* <DEDUP_REMOVED lines=59> */
.L_x_4924:
[----:B------:R-:W-:Y:S05]  /*ed70*/  BSYNC B1 ;  /* 0x0000000000017941 */ /* 0x000fea0003800000 */
.L_x_4923:
        /* <DEDUP_REMOVED lines=17> */
.L_x_4926:
[----:B------:R-:W-:Y:S05]  /*ee90*/  BSYNC B1 ;  /* 0x0000000000017941 */ /* 0x000fea0003800000 */
.L_x_4925:
        /* <DEDUP_REMOVED lines=17> */
.L_x_4928:
[----:B------:R-:W-:Y:S05]  /*efb0*/  BSYNC B1 ;  /* 0x0000000000017941 */ /* 0x000fea0003800000 */
.L_x_4927:
        /* <DEDUP_REMOVED lines=8> */
[----:B------:R-:W-:-:S09]  /*f040*/  ISETP.GE.AND P5, PT, R22, UR5, PT ;  /* 0x0000000516007c0c */ /* 0x000fd2000bfa6270 */
[-C--:B-12-4-:R-:W-:Y:S02]  /*f050*/  @!P3 LEA R4, P0, R16, R3.reuse, 0x1 ;  /* 0x000000031004b211 */ /* 0x096fe400078008ff */
        /* <DEDUP_REMOVED lines=8> */
.L_x_4920:
[----:B------:R-:W-:Y:S05]  /*f0e0*/  BSYNC B0 ;  /* 0x0000000000007941 */ /* 0x000fea0003800000 */
.L_x_4912:
[----:B------:R-:W-:Y:S02]  /*f0f0*/  ULDC UR5, c[0x0][0xc38] ;  /* 0x00030e0000057ab9 */ /* 0x000fe40000000800 */
[----:B------:R-:W-:-:S06]  /*f100*/  UISETP.GE.AND UP0, UPT, UR4, UR5, UPT ;  /* 0x000000050400728c */ /* 0x000fcc000bf06270 */
[----:B------:R-:W-:-:S13]  /*f110*/  PLOP3.LUT P0, PT, PT, PT, UP0, 0x80, 0x0 ;  /* 0x000000000000781c */ /* 0x000fda0003f0f008 */
[----:B------:R-:W-:Y:S05]  /*f120*/  @!P0 BRA `(.L_x_4929) ;  /* 0xffffff1c00248947 */ /* 0x000fea000383ffff */
[----:B------:R-:W-:Y:S05]  /*f130*/  EXIT ;  /* 0x000000000000794d */ /* 0x000fea0003800000 */
.L_x_4874:
        /* <DEDUP_REMOVED lines=28> */
[C---:B------:R-:W-:Y:S01]  /*f300*/  IMAD.SHL.U32 R0, R8.reuse, 0x10, RZ ;  /* 0x0000001008007824 */ /* 0x040fe200078e00ff */
        /* <DEDUP_REMOVED lines=19> */
[----:B------:R-:W-:Y:S01]  /*f440*/  LOP3.LUT R8, R5, 0x100, R2, 0xf8, !PT ;  /* 0x0000010005087812 */ /* 0x000fe200078ef802 */
[----:B------:R0:W-:Y:S01]  /*f450*/  STL [R1], R3 ;  /* 0x0000000301007387 */ /* 0x0001e20000100800 */
[----:B------:R-:W-:-:S02]  /*f460*/  LOP3.LUT R4, R7, R4, RZ, 0xfc, !PT ;  /* 0x0000000407047212 */ /* 0x000fc400078efcff */
[----:B------:R-:W-:Y:S02]  /*f470*/  LOP3.LUT R0, R0, 0x30, RZ, 0xc0, !PT ;  /* 0x0000003000007812 */ /* 0x000fe400078ec0ff */
[----:B------:R-:W-:Y:S01]  /*f480*/  LOP3.LUT R19, R8, R19, RZ, 0xfc, !PT ;  /* 0x0000001308137212 */ /* 0x000fe200078efcff */
[----:B------:R-:W-:Y:S01]  /*f490*/  IMAD.IADD R4, R17, 0x1, R4 ;  /* 0x0000000111047824 */ /* 0x000fe200078e0204 */
[----:B0-----:R-:W-:-:S04]  /*f4a0*/  SHF.R.U32.HI R3, RZ, 0x2, R9 ;  /* 0x00000002ff037819 */ /* 0x001fc80000011609 */
        /* <DEDUP_REMOVED lines=10> */
.L_x_4995:
        /* <DEDUP_REMOVED lines=14> */
[----:B01----:R-:W-:Y:S05]  /*f630*/  @!P0 BRA `(.L_x_4931) ;  /* 0x0000000000208947 */ /* 0x003fea0003800000 */
        /* <DEDUP_REMOVED lines=8> */
.L_x_4931:
[----:B------:R-:W-:Y:S01]  /*f6c0*/  ULDC UR9, c[0x0][0xc54] ;  /* 0x0003150000097ab9 */ /* 0x000fe20000000800 */
[----:B------:R-:W-:Y:S01]  /*f6d0*/  UMOV UR5, UR8 ;  /* 0x0000000800057c82 */ /* 0x000fe20008000000 */
[----:B------:R-:W-:-:S11]  /*f6e0*/  UISETP.NE.AND UP0, UPT, UR9, 0x1, UPT ;  /* 0x000000010900788c */ /* 0x000fd6000bf05270 */
[----:B------:R-:W-:Y:S02]  /*f6f0*/  @UP0 ULDC.64 UR10, c[0x0][0xc58] ;  /* 0x00031600000a0ab9 */ /* 0x000fe40000000a00 */
[----:B------:R-:W-:-:S04]  /*f700*/  UIMAD.WIDE.U32 UR6, UR8, UR10, URZ ;  /* 0x0000000a080672a5 */ /* 0x000fc8000f8e003f */
[----:B------:R-:W-:-:S04]  /*f710*/  @UP0 USHF.R.U32.HI UR5, URZ, UR11, UR7 ;  /* 0x0000000b3f050299 */ /* 0x000fc80008011607 */
[----:B------:R-:W-:-:S12]  /*f720*/  UIMAD UR6, UR5, UR9, URZ ;  /* 0x00000009050672a4 */ /* 0x000fd8000f8e023f */
.L_x_4932:
[----:B------:R-:W-:Y:S01]  /*f730*/  ULOP3.LUT UR41, URZ, UR5, URZ, 0x33, !UPT ;  /* 0x000000053f297292 */ /* 0x000fe2000f8e333f */
[----:B------:R-:W-:Y:S01]  /*f740*/  BSSY B7, `(.L_x_4933) ;  /* 0x0000434000077945 */ /* 0x000fe20003800000 */
[----:B------:R-:W-:Y:S01]  /*f750*/  ULDC UR7, c[0x0][0x448] ;  /* 0x0001120000077ab9 */ /* 0x000fe20000000800 */
[----:B------:R-:W-:Y:S01]  /*f760*/  ULDC UR5, c[0x0][0xc3c] ;  /* 0x00030f0000057ab9 */ /* 0x000fe20000000800 */
[----:B------:R-:W-:Y:S02]  /*f770*/  UISETP.NE.AND UP1, UPT, UR7, 0x1, UPT ;  /* 0x000000010700788c */ /* 0x000fe4000bf25270 */
[----:B------:R-:W-:Y:S01]  /*f780*/  UIADD3 UR41, UR41, UR5, URZ ;  /* 0x0000000529297290 */ /* 0x000fe2000fffe03f */
[----:B------:R-:W-:Y:S01]  /*f790*/  ULDC.64 UR10, c[0x0][0x418] ;  /* 0x00010600000a7ab9 */ /* 0x000fe20000000a00 */
[----:B------:R-:W-:Y:S02]  /*f7a0*/  UIADD3 UR5, UR8, -UR6, URZ ;  /* 0x8000000608057290 */ /* 0x000fe4000fffe03f */
[----:B------:R-:W-:-:S02]  /*f7b0*/  UISETP.NE.U32.AND UP0, UPT, UR10, URZ, UPT ;  /* 0x0000003f0a00728c */ /* 0x000fc4000bf05070 */
[----:B------:R-:W-:Y:S02]  /*f7c0*/  USHF.L.U32 UR8, UR41, 0x7, URZ ;  /* 0x0000000729087899 */ /* 0x000fe4000800063f */
[----:B------:R-:W-:Y:S01]  /*f7d0*/  UISETP.NE.AND.EX UP0, UPT, UR11, URZ, UPT, UP0 ;  /* 0x0000003f0b00728c */ /* 0x000fe2000bf05300 */
[----:B------:R-:W-:Y:S01]  /*f7e0*/  ULDC UR7, c[0x0][0x288] ;  /* 0x0000a20000077ab9 */ /* 0x000fe20000000800 */
[----:B------:R-:W-:Y:S01]  /*f7f0*/  UIADD3 UR8, UR8, 0x7f, URZ ;  /* 0x0000007f08087890 */ /* 0x000fe2000fffe03f */
        /* <DEDUP_REMOVED lines=11> */
[----:B------:R-:W-:Y:S02]  /*f8b0*/  UIMAD.WIDE UR6, UR6, 0x66666667, URZ ;  /* 0x66666667060678a5 */ /* 0x000fe4000f8e023f */
[----:B------:R-:W-:Y:S02]  /*f8c0*/  UIMAD.WIDE UR8, UR8, 0x66666667, URZ ;  /* 0x66666667080878a5 */ /* 0x000fe4000f8e023f */
[----:B------:R-:W-:-:S02]  /*f8d0*/  USHF.R.U32.HI UR12, URZ, 0x1f, UR7 ;  /* 0x0000001f3f0c7899 */ /* 0x000fc40008011607 */
[----:B------:R-:W-:Y:S01]  /*f8e0*/  USHF.R.U32.HI UR6, URZ, 0x1f, UR9 ;  /* 0x0000001f3f067899 */ /* 0x000fe20008011609 */
[----:B------:R-:W-:Y:S01]  /*f8f0*/  ULDC UR11, c[0x0][0xc48] ;  /* 0x00031200000b7ab9 */ /* 0x000fe20000000800 */
[----:B------:R-:W-:Y:S02]  /*f900*/  ULEA.HI.SX32 UR12, UR7, UR12, 0x1a ;  /* 0x0000000c070c7291 */ /* 0x000fe4000f8fd23f */
[----:B------:R-:W-:Y:S02]  /*f910*/  ULEA.HI.SX32 UR6, UR9, UR6, 0x1a ;  /* 0x0000000609067291 */ /* 0x000fe4000f8fd23f */
        /* <DEDUP_REMOVED lines=32> */
.L_x_4934:
        /* <DEDUP_REMOVED lines=20> */
.L_x_4937:
[----:B------:R-:W-:Y:S05]  /*fc60*/  BSYNC B6 ;  /* 0x0000000000067941 */ /* 0x000fea0003800000 */
.L_x_4936:
        /* <DEDUP_REMOVED lines=24> */
.L_x_4939:
[----:B------:R-:W-:Y:S05]  /*fdf0*/  BSYNC B6 ;  /* 0x0000000000067941 */ /* 0x000fea0003800000 */
.L_x_4938:
        /* <DEDUP_REMOVED lines=20> */
.L_x_4941:
[----:B------:R-:W-:Y:S05]  /*ff40*/  BSYNC B6 ;  /* 0x0000000000067941 */ /* 0x000fea0003800000 */
.L_x_4940:
        /* <DEDUP_REMOVED lines=19> */
.L_x_4943:
[----:B------:R-:W-:Y:S05]  /*10080*/  BSYNC B6 ;  /* 0x0000000000067941 */ /* 0x000fea0003800000 */
.L_x_4942:
[----:B------:R-:W-:Y:S01]  /*10090*/  ULDC.64 UR4, c[0x0][0x9f8] ;  /* 0x00027e0000047ab9 */ /* 0x000fe20000000a00 */
[----:B------:R-:W-:Y:S01]  /*100a0*/  IMAD.U32 R8, RZ, RZ, UR43 ;  /* 0x0000002bff087e24 */ /* 0x000fe2000f8e00ff */
[----:B------:R-:W-:Y:S01]  /*100b0*/  UISETP.NE.U32.AND UP0, UPT, UR4, URZ, UPT ;  /* 0x0000003f0400728c */ /* 0x000fe2000bf05070 */
[----:B------:R-:W-:-:S03]  /*100c0*/  IMAD.MOV.U32 R0, RZ, RZ, R16 ;  /* 0x000000ffff007224 */ /* 0x000fc600078e0010 */
        /* <DEDUP_REMOVED lines=23> */
.L_x_5014:
[----:B------:R-:W-:Y:S02]  /*10240*/  PLOP3.LUT P2, PT, PT, PT, PT, 0x8, 0x0 ;  /* 0x000000000000781c */ /* 0x000fe40003f4e170 */
[----:B-1----:R-:W-:Y:S02]  /*10250*/  LOP3.LUT R0, R0, 0xfffffffd, RZ, 0xc0, !PT ;  /* 0xfffffffd00007812 */ /* 0x002fe400078ec0ff */
[----:B--2---:R-:W-:-:S09]  /*10260*/  ISETP.NE.AND P0, PT, R14, RZ, PT ;  /* 0x000000ff0e00720c */ /* 0x004fd20003f05270 */
[----:B------:R-:W-:-:S05]  /*10270*/  @P2 LOP3.LUT R0, R0, 0x2, RZ, 0xfc, !PT ;  /* 0x0000000200002812 */ /* 0x000fca00078efcff */
[----:B------:R1:W-:Y:S01]  /*10280*/  STL [R1+0xc], R0 ;  /* 0x00000c0001007387 */ /* 0x0003e20000100800 */
[----:B------:R-:W-:Y:S05]  /*10290*/  @P0 BRA `(.L_x_4945) ;  /* 0x0000000400c80947 */ /* 0x000fea0003800000 */
[----:B------:R-:W-:-:S06]  /*102a0*/  UIADD3 UR4, UR40, -0x1, URZ ;  /* 0xffffffff28047890 */ /* 0x000fcc000fffe03f */
[----:B-1----:R-:W-:Y:S01]  /*102b0*/  IMAD.U32 R0, RZ, RZ, UR4 ;  /* 0x00000004ff007e24 */ /* 0x002fe2000f8e00ff */
[----:B------:R-:W-:-:S03]  /*102c0*/  UMOV UR4, 0xffffffff ;  /* 0xffffffff00047882 */ /* 0x000fc60000000000 */
[----:B------:R-:W-:Y:S05]  /*102d0*/  BRA.DIV UR4, `(.L_x_4946) ;  /* 0x0000004204247947 */ /* 0x000fea000b800000 */
[----:B------:R-:W-:-:S13]  /*102e0*/  ELECT P6, URZ, PT ;  /* 0x00000000003f782f */ /* 0x000fda00038c0000 */
.L_x_5017:
[----:B------:R-:W-:Y:S05]  /*102f0*/  @!P6 BRA `(.L_x_4945) ;  /* 0x0000000400b0e947 */ /* 0x000fea0003800000 */
[----:B------:R-:W-:Y:S01]  /*10300*/  IMAD.MOV.U32 R16, RZ, RZ, R8 ;  /* 0x000000ffff107224 */ /* 0x000fe200078e0008 */
[----:B------:R-:W-:Y:S06]  /*10310*/  @!P1 BRA `(.L_x_4947) ;  /* 0x0000000000449947 */ /* 0x000fec0003800000 */
[----:B------:R-:W1:Y:S01]  /*10320*/  LDC R7, c[0x0][0x43c] ;  /* 0x00010f00ff077b82 */ /* 0x000e620000000800 */
[----:B------:R-:W-:Y:S01]  /*10330*/  ULDC.64 UR4, c[0x0][0x428] ;  /* 0x00010a0000047ab9 */ /* 0x000fe20000000a00 */
[----:B-1----:R-:W-:-:S13]  /*10340*/  ISETP.NE.AND P0, PT, R7, 0x1, PT ;  /* 0x000000010700780c */ /* 0x002fda0003f05270 */
[----:B0-----:R-:W0:Y:S02]  /*10350*/  @P0 LDC.64 R4, c[0x0][0x440] ;  /* 0x00011000ff040b82 */ /* 0x001e240000000a00 */
        /* <DEDUP_REMOVED lines=13> */
.L_x_4947:
[----:B-1----:R-:W0:Y:S04]  /*10430*/  LDL R3, [R1+0x4] ;  /* 0x0000040001037983 */ /* 0x002e280000100800 */
[----:B------:R-:W2:Y:S01]  /*10440*/  LDL R2, [R1+0x8] ;  /* 0x0000080001027983 */ /* 0x000ea20000100800 */
[----:B------:R-:W1:Y:S02]  /*10450*/  S2R R8, SR_TID.X ;  /* 0x0000000000087919 */ /* 0x000e640000002100 */
[----:B-1----:R-:W-:-:S04]  /*10460*/  LOP3.LUT R8, R8, 0x7f, RZ, 0xc0, !PT ;  /* 0x0000007f08087812 */ /* 0x002fc800078ec0ff */
[----:B------:R-:W-:Y:S01]  /*10470*/  ISETP.NE.AND P0, PT, R8, RZ, PT ;  /* 0x000000ff0800720c */ /* 0x000fe20003f05270 */
[----:B0-----:R-:W-:Y:S01]  /*10480*/  IMAD R4, R3, 0x8, R17 ;  /* 0x0000000803047824 */ /* 0x001fe200078e0211 */
[----:B--2---:R-:W-:-:S04]  /*10490*/  SHF.L.U32 R3, R2, 0x1f, RZ ;  /* 0x0000001f02037819 */ /* 0x004fc800000006ff */
[----:B------:R-:W0:Y:S02]  /*104a0*/  SYNCS.PHASECHK.TRANS64.TRYWAIT P1, [R4+URZ+0x33480], R3 ;  /* 0x03348003040075a7 */ /* 0x000e24000802017f */
[----:B0-----:R-:W-:Y:S05]  /*104b0*/  @!P1 BRA `(.L_x_4948) ;  /* 0x0000003c00cc9947 */ /* 0x001fea0003800000 */
.L_x_5018:
        /* <DEDUP_REMOVED lines=8> */
.L_x_4949:
        /* <DEDUP_REMOVED lines=31> */
.L_x_5019:
        /* <DEDUP_REMOVED lines=8> */
.L_x_4951:
        /* <DEDUP_REMOVED lines=33> */
.L_x_4945:
[----:B-1----:R-:W-:Y:S01]  /*109c0*/  VIADD R0, R17, 0x1e200 ;  /* 0x0001e20011007836 */ /* 0x002fe20000000000 */
        /* <DEDUP_REMOVED lines=21> */
.L_x_4953:
[----:B---3--:R-:W-:Y:S05]  /*10b20*/  BSYNC B6 ;  /* 0x0000000000067941 */ /* 0x008fea0003800000 */
.L_x_4952:
[----:B------:R-:W1:Y:S01]  /*10b30*/  LDC R7, c[0x0][0x448] ;  /* 0x00011200ff077b82 */ /* 0x000e620000000800 */
[----:B------:R-:W0:Y:S01]  /*10b40*/  S2R R0, SR_TID.X ;  /* 0x0000000000007919 */ /* 0x000e220000002100 */
[----:B------:R-:W-:Y:S01]  /*10b50*/  USHF.R.S32.HI UR4, URZ, 0x1f, UR36 ;  /* 0x0000001f3f047899 */ /* 0x000fe20008011424 */
[----:B------:R-:W-:Y:S01]  /*10b60*/  ULDC.64 UR8, c[0x0][0x2d8] ;  /* 0x0000b60000087ab9 */ /* 0x000fe20000000a00 */
[----:B------:R-:W2:Y:S02]  /*10b70*/  S2R R2, SR_TID.X ;  /* 0x0000000000027919 */ /* 0x000ea40000002100 */
[----:B------:R-:W-:Y:S02]  /*10b80*/  UIMAD UR6, UR4, UR8, URZ ;  /* 0x00000008040672a4 */ /* 0x000fe4000f8e023f */
[----:B------:R-:W-:Y:S01]  /*10b90*/  UIMAD.WIDE.U32 UR4, UR36, UR8, URZ ;  /* 0x00000008240472a5 */ /* 0x000fe2000f8e003f */
[----:B------:R-:W3:Y:S01]  /*10ba0*/  S2R R8, SR_TID.X ;  /* 0x0000000000087919 */ /* 0x000ee20000002100 */
[----:B------:R-:W-:-:S02]  /*10bb0*/  UIMAD UR6, UR36, UR9, UR6 ;  /* 0x00000009240672a4 */ /* 0x000fc4000f8e0206 */
[----:B------:R-:W-:Y:S01]  /*10bc0*/  USHF.R.S32.HI UR7, URZ, 0x1f, UR43 ;  /* 0x0000001f3f077899 */ /* 0x000fe2000801142b */
[----:B------:R-:W4:Y:S01]  /*10bd0*/  S2R R10, SR_TID.X ;  /* 0x00000000000a7919 */ /* 0x000f220000002100 */
[----:B------:R-:W-:Y:S01]  /*10be0*/  UIADD3 UR5, UR5, UR6, URZ ;  /* 0x0000000605057290 */ /* 0x000fe2000fffe03f */
[----:B------:R-:W-:-:S03]  /*10bf0*/  ULDC.64 UR8, c[0x0][0x2e0] ;  /* 0x0000b80000087ab9 */ /* 0x000fc60000000a00 */
[----:B------:R-:W-:Y:S02]  /*10c00*/  UIMAD.WIDE.U32 UR4, UR43, UR8, UR4 ;  /* 0x000000082b0472a5 */ /* 0x000fe4000f8e0004 */
[----:B------:R-:W-:Y:S01]  /*10c10*/  UIMAD UR6, UR7, UR8, URZ ;  /* 0x00000008070672a4 */ /* 0x000fe2000f8e023f */
[----:B-1----:R-:W-:-:S03]  /*10c20*/  ISETP.NE.AND P0, PT, R7, 0x1, PT ;  /* 0x000000010700780c */ /* 0x002fc60003f05270 */
[----:B------:R-:W-:Y:S01]  /*10c30*/  UIMAD UR6, UR43, UR9, UR6 ;  /* 0x000000092b0672a4 */ /* 0x000fe2000f8e0206 */
[----:B------:R-:W-:-:S03]  /*10c40*/  IMAD.U32 R5, RZ, RZ, UR5 ;  /* 0x00000005ff057e24 */ /* 0x000fc6000f8e00ff */
[----:B------:R-:W-:Y:S01]  /*10c50*/  UIADD3 UR6, UR5, UR6, URZ ;  /* 0x0000000605067290 */ /* 0x000fe2000fffe03f */
[----:B0-----:R-:W-:-:S05]  /*10c60*/  IMAD.SHL.U32 R4, R0, 0x20, RZ ;  /* 0x0000002000047824 */ /* 0x001fca00078e00ff */
[----:B------:R-:W0:Y:S01]  /*10c70*/  @P0 LDC R3, c[0x0][0x44c] ;  /* 0x00011300ff030b82 */ /* 0x000e220000000800 */
[----:B--2---:R-:W-:Y:S01]  /*10c80*/  LOP3.LUT R2, R2, 0x7f, RZ, 0xc0, !PT ;  /* 0x0000007f02027812 */ /* 0x004fe200078ec0ff */
[----:B---3--:R-:W-:-:S03]  /*10c90*/  IMAD.SHL.U32 R8, R8, 0x10, RZ ;  /* 0x0000001008087824 */ /* 0x008fc600078e00ff */
[----:B------:R-:W-:-:S03]  /*10ca0*/  SHF.R.U32.HI R2, RZ, 0x2, R2 ;  /* 0x00000002ff027819 */ /* 0x000fc60000011602 */
[----:B------:R-:W1:Y:S01]  /*10cb0*/  @P0 LDC R0, c[0x0][0x450] ;  /* 0x00011400ff000b82 */ /* 0x000e620000000800 */
[----:B------:R-:W-:Y:S01]  /*10cc0*/  LOP3.LUT R4, R2, 0x60, R4, 0xf8, !PT ;  /* 0x0000006002047812 */ /* 0x000fe200078ef804 */
[----:B------:R-:W-:Y:S01]  /*10cd0*/  IMAD.U32 R2, RZ, RZ, UR41 ;  /* 0x00000029ff027e24 */ /* 0x000fe2000f8e00ff */
[----:B------:R-:W-:Y:S01]  /*10ce0*/  LOP3.LUT R8, R8, 0x30, RZ, 0xc0, !PT ;  /* 0x0000003008087812 */ /* 0x000fe200078ec0ff */
[----:B----4-:R-:W-:Y:S02]  /*10cf0*/  IMAD.SHL.U32 R9, R10, 0x10, RZ ;  /* 0x000000100a097824 */ /* 0x010fe400078e00ff */
[----:B------:R-:W-:Y:S01]  /*10d00*/  IMAD R2, R2, 0x80, R4 ;  /* 0x0000008002027824 */ /* 0x000fe200078e0204 */
[C---:B------:R-:W-:Y:S01]  /*10d10*/  LOP3.LUT R11, R8.reuse, 0x40, RZ, 0xfc, !PT ;  /* 0x00000040080b7812 */ /* 0x040fe200078efcff */
[----:B------:R-:W-:Y:S01]  /*10d20*/  IMAD.U32 R4, RZ, RZ, UR4 ;  /* 0x00000004ff047e24 */ /* 0x000fe2000f8e00ff */
[----:B------:R-:W-:Y:S01]  /*10d30*/  ULDC.64 UR4, c[0x0][0x2d0] ;  /* 0x0000b40000047ab9 */ /* 0x000fe20000000a00 */
[----:B------:R-:W-:Y:S01]  /*10d40*/  IMAD.MOV.U32 R6, RZ, RZ, R2 ;  /* 0x000000ffff067224 */ /* 0x000fe200078e0002 */
[----:B------:R-:W-:-:S02]  /*10d50*/  LOP3.LUT R8, R8, 0x80, RZ, 0xfc, !PT ;  /* 0x0000008008087812 */ /* 0x000fc400078efcff */
        /* <DEDUP_REMOVED lines=30> */
[----:B------:R-:W-:Y:S01]  /*10f40*/  IMAD.U32 R0, RZ, RZ, UR41 ;  /* 0x00000029ff007e24 */ /* 0x000fe2000f8e00ff */
[----:B------:R-:W-:Y:S02]  /*10f50*/  ULDC UR4, c[0x0][0x288] ;  /* 0x0000a20000047ab9 */ /* 0x000fe40000000800 */
[----:B------:R-:W1:Y:S01]  /*10f60*/  SHFL.IDX PT, R5, R3, RZ, 0x1c1f ;  /* 0x001c1fff03057589 */ /* 0x000e6200000e0000 */
[----:B------:R-:W-:Y:S02]  /*10f70*/  IMAD R2, R7, UR4, RZ ;  /* 0x0000000407027c24 */ /* 0x000fe4000f8e02ff */
[----:B------:R-:W-:-:S05]  /*10f80*/  IMAD R0, R0, 0x80, R10 ;  /* 0x0000008000007824 */ /* 0x000fca00078e020a */
        /* <DEDUP_REMOVED lines=30> */
.L_x_5028:
        /* <DEDUP_REMOVED lines=12> */
.L_x_4956:
[----:B------:R-:W-:Y:S05]  /*11230*/  BSYNC B0 ;  /* 0x0000000000007941 */ /* 0x000fea0003800000 */
.L_x_4955:
[----:B------:R-:W-:Y:S01]  /*11240*/  NOP ;  /* 0x0000000000007918 */ /* 0x000fe20000000000 */
[----:B------:R-:W-:-:S13]  /*11250*/  PLOP3.LUT P0, PT, PT, PT, PT, 0x80, 0x0 ;  /* 0x000000000000781c */ /* 0x000fda0003f0f070 */
.L_x_4957:
        /* <DEDUP_REMOVED lines=18> */
.L_x_5029:
[----:B------:R-:W-:Y:S05]  /*11380*/  BSYNC B0 ;  /* 0x0000000000007941 */ /* 0x000fea0003800000 */
.L_x_4958:
[----:B------:R-:W-:-:S06]  /*11390*/  UISETP.GE.AND UP0, UPT, UR40, 0x2, UPT ;  /* 0x000000022800788c */ /* 0x000fcc000bf06270 */
[----:B------:R-:W-:-:S13]  /*113a0*/  PLOP3.LUT P0, PT, PT, PT, UP0, 0x80, 0x0 ;  /* 0x000000000000781c */ /* 0x000fda0003f0f008 */
[----:B------:R-:W-:Y:S05]  /*113b0*/  @!P0 BRA `(.L_x_4960) ;  /* 0x0000001800088947 */ /* 0x000fea0003800000 */
[----:B-1----:R1:W5:Y:S01]  /*113c0*/  LDL.LU R0, [R1+0x8] ;  /* 0x0000080001007983 */ /* 0x0023620000300800 */
[----:B------:R-:W-:-:S03]  /*113d0*/  UIADD3 UR4, UR40, -0x2, URZ ;  /* 0xfffffffe28047890 */ /* 0x000fc6000fffe03f */
[----:B0-----:R1:W5:Y:S03]  /*113e0*/  LDL.LU R8, [R1+0x4] ;  /* 0x0000040001087983 */ /* 0x0013660000300800 */
[----:B------:R-:W-:-:S07]  /*113f0*/  IMAD.U32 R2, RZ, RZ, UR4 ;  /* 0x00000004ff027e24 */ /* 0x000fce000f8e00ff */
.L_x_4984:
[----:B------:R-:W2:Y:S01]  /*11400*/  LDL R5, [R1+0xc] ;  /* 0x00000c0001057983 */ /* 0x000ea20000100800 */
        /* <DEDUP_REMOVED lines=34> */
.L_x_4963:
        /* <DEDUP_REMOVED lines=8> */
.L_x_5030:
[----:B------:R-:W-:Y:S05]  /*116b0*/  BSYNC B1 ;  /* 0x0000000000017941 */ /* 0x000fea0003800000 */
.L_x_4964:
        /* <DEDUP_REMOVED lines=9> */
.L_x_4967:
[----:B------:R-:W-:Y:S05]  /*11750*/  BSYNC B1 ;  /* 0x0000000000017941 */ /* 0x000fea0003800000 */
.L_x_4966:
[----:B------:R-:W2:Y:S01]  /*11760*/  LDL R4, [R1+0x4] ;  /* 0x0000040001047983 */ /* 0x000ea20000100800 */
        /* <DEDUP_REMOVED lines=9> */
[----:B--2---:R-:W-:-:S04]  /*11800*/  IMAD R4, R4, 0x7800, R17 ;  /* 0x0000780004047824 */ /* 0x004fc800078e0211 */
[----:B------:R-:W-:-:S07]  /*11810*/  VIADD R9, R4, 0xf200 ;  /* 0x0000f20004097836 */ /* 0x000fce0000000000 */
.L_x_4968:
        /* <DEDUP_REMOVED lines=16> */
.L_x_4969:
        /* <DEDUP_REMOVED lines=16> */
.L_x_4970:
        /* <DEDUP_REMOVED lines=13> */
.L_x_5031:
[----:B------:R-:W-:Y:S05]  /*11af0*/  BSYNC B1 ;  /* 0x0000000000017941 */ /* 0x000fea0003800000 */
.L_x_4971:
        /* <DEDUP_REMOVED lines=11> */
.L_x_4974:
[----:B------:R-:W-:Y:S05]  /*11bb0*/  BSYNC B1 ;  /* 0x0000000000017941 */ /* 0x000fea0003800000 */
.L_x_4973:
        /* <DEDUP_REMOVED lines=8> */
.L_x_4975:
        /* <DEDUP_REMOVED lines=15> */
.L_x_4976:
        /* <DEDUP_REMOVED lines=15> */
.L_x_4977:
        /* <DEDUP_REMOVED lines=10> */
.L_x_4962:
[----:B------:R-:W-:Y:S05]  /*11ec0*/  BSYNC B0 ;  /* 0x0000000000007941 */ /* 0x000fea0003800000 */
.L_x_4961:
[----:B------:R-:W-:-:S06]  /*11ed0*/  UISETP.NE.AND UP0, UPT, UR39, 0x3, UPT ;  /* 0x000000032700788c */ /* 0x000fcc000bf05270 */
[----:B------:R-:W-:-:S13]  /*11ee0*/  PLOP3.LUT P0, PT, PT, PT, UP0, 0x80, 0x0 ;  /* 0x000000000000781c */ /* 0x000fda0003f0f008 */
[----:B------:R-:W-:Y:S05]  /*11ef0*/  @!P0 BRA `(.L_x_4978) ;  /* 0x0000000000048947 */ /* 0x000fea0003800000 */
[----:B------:R-:W-:Y:S01]  /*11f00*/  BPT.TRAP 0x1 ;  /* 0x000000040000795c */ /* 0x000fe20000300000 */
.L_x_4978:
[----:B------:R-:W-:Y:S01]  /*11f10*/  IMAD.U32 R3, RZ, RZ, UR44 ;  /* 0x0000002cff037e24 */ /* 0x000fe2000f8e00ff */
[----:B------:R-:W-:Y:S01]  /*11f20*/  LOP3.LUT R4, R0, 0x1, RZ, 0x3c, !PT ;  /* 0x0000000100047812 */ /* 0x000fe200078e3cff */
[----:B------:R-:W-:Y:S03]  /*11f30*/  BSSY B0, `(.L_x_4979) ;  /* 0x0000006000007945 */ /* 0x000fe60003800000 */
[----:B------:R-:W-:Y:S01]  /*11f40*/  ISETP.NE.AND P0, PT, R3, 0x3, PT ;  /* 0x000000030300780c */ /* 0x000fe20003f05270 */
[----:B------:R-:W-:Y:S01]  /*11f50*/  IMAD R3, R8, 0x8, R17 ;  /* 0x0000000808037824 */ /* 0x000fe200078e0211 */
[----:B------:R-:W-:-:S04]  /*11f60*/  SHF.L.U32 R4, R4, 0x1f, RZ ;  /* 0x0000001f04047819 */ /* 0x000fc800000006ff */
[----:B------:R-:W0:Y:S02]  /*11f70*/  SYNCS.PHASECHK.TRANS64.TRYWAIT P1, [R3+URZ+0x33470], R4 ;  /* 0x03347004030075a7 */ /* 0x000e24000802017f */
[----:B0-----:R-:W-:Y:S05]  /*11f80*/  @!P1 BRA `(.L_x_4980) ;  /* 0x0000002800c89947 */ /* 0x001fea0003800000 */
.L_x_5032:
[----:B------:R-:W-:Y:S05]  /*11f90*/  BSYNC B0 ;  /* 0x0000000000007941 */ /* 0x000fea0003800000 */
.L_x_4979:
[----:B------:R-:W-:Y:S05]  /*11fa0*/  @!P0 BRA `(.L_x_4981) ;  /* 0x0000000000048947 */ /* 0x000fea0003800000 */
[----:B------:R-:W-:Y:S01]  /*11fb0*/  BPT.TRAP 0x1 ;  /* 0x000000040000795c */ /* 0x000fe20000300000 */
.L_x_4981:
[----:B0-----:R-:W-:Y:S01]  /*11fc0*/  SHF.L.U32 R4, R0, 0x1f, RZ ;  /* 0x0000001f00047819 */ /* 0x001fe200000006ff */
[----:B------:R-:W-:-:S03]  /*11fd0*/  IMAD R0, R8, 0x7800, RZ ;  /* 0x0000780008007824 */ /* 0x000fc600078e02ff */
[----:B------:R-:W0:Y:S02]  /*11fe0*/  SYNCS.PHASECHK.TRANS64.TRYWAIT P1, [R3+URZ+0x33460], R4 ;  /* 0x03346004030075a7 */ /* 0x000e24000802017f */
[----:B0-----:R-:W-:Y:S05]  /*11ff0*/  @!P1 BRA `(.L_x_4982) ;  /* 0x0000002800c09947 */ /* 0x001fea0003800000 */
.L_x_5033:
[----:B------:R2:W-:Y:S04]  /*12000*/  STL [R1+0x24], R2 ;  /* 0x0000240201007387 */ /* 0x0005e80000100800 */
[----:B--2---:R-:W0:Y:S01]  /*12010*/  LDL R2, [R1] ;  /* 0x0000000001027983 */ /* 0x004e220000100800 */
[----:B------:R-:W-:Y:S05]  /*12020*/  WARPSYNC.ALL ;  /* 0x0000000000007948 */ /* 0x000fea0003800000 */
[----:B------:R-:W-:-:S02]  /*12030*/  VIADD R14, R0, 0x2800 ;  /* 0x00002800000e7836 */ /* 0x000fc40000000000 */
[C---:B------:R-:W-:Y:S02]  /*12040*/  VIADD R12, R0.reuse, 0x800 ;  /* 0x00000800000c7836 */ /* 0x040fe40000000000 */
[C---:B------:R-:W-:Y:S02]  /*12050*/  VIADD R13, R0.reuse, 0x5000 ;  /* 0x00005000000d7836 */ /* 0x040fe40000000000 */
[C---:B------:R-:W-:Y:S02]  /*12060*/  VIADD R15, R0.reuse, 0x1800 ;  /* 0x00001800000f7836 */ /* 0x040fe40000000000 */
[C---:B------:R-:W-:Y:S02]  /*12070*/  VIADD R21, R0.reuse, 0x2000 ;  /* 0x0000200000157836 */ /* 0x040fe40000000000 */
[C---:B------:R-:W-:Y:S01]  /*12080*/  VIADD R20, R0.reuse, 0x5800 ;  /* 0x0000580000147836 */ /* 0x040fe20000000000 */
        /* <DEDUP_REMOVED lines=67> */
[--C-:B------:R-:W-:Y:S01]  /*124c0*/  PRMT R10, R6, 0x6420, R7.reuse ;  /* 0x00006420060a7816 */ /* 0x100fe20000000007 */
[----:B------:R-:W-:Y:S01]  /*124d0*/  VIADD R13, R0, 0x4800 ;  /* 0x00004800000d7836 */ /* 0x000fe20000000000 */
[----:B------:R-:W-:-:S05]  /*124e0*/  PRMT R11, R6, 0x7531, R7 ;  /* 0x00007531060b7816 */ /* 0x000fca0000000007 */
[----:B------:R0:W-:Y:S04]  /*124f0*/  STSM.16.M88.4 [R14], R8 ;  /* 0x000000080e007844 */ /* 0x0001e80000000200 */
[----:B------:R-:W2:Y:S01]  /*12500*/  LDSM.16.MT88.4 R4, [R4+0xf200] ;  /* 0x00f200000404783b */ /* 0x000ea20000004200 */
        /* <DEDUP_REMOVED lines=96> */
.L_x_4983:
[----:B0-----:R-:W0:Y:S01]  /*12b10*/  S2R R0, SR_TID.X ;  /* 0x0000000000007919 */ /* 0x001e220000002100 */
[----:B--2---:R2:W-:Y:S01]  /*12b20*/  SYNCS.ARRIVE.TRANS64.A1T0 RZ, [R3+URZ+0x33450], RZ ;  /* 0x033450ff03ff79a7 */ /* 0x0045e2000810003f */
        /* <DEDUP_REMOVED lines=11> */
.L_x_4960:
[----:B------:R-:W2:Y:S01]  /*12be0*/  S2R R3, SR_TID.X ;  /* 0x0000000000037919 */ /* 0x000ea20000002100 */
[----:B------:R-:W-:Y:S01]  /*12bf0*/  BSSY B0, `(.L_x_4985) ;  /* 0x0000011000007945 */ /* 0x000fe20003800000 */
[----:B--2---:R-:W-:-:S04]  /*12c00*/  LOP3.LUT R3, R3, 0x7f, RZ, 0xc0, !PT ;  /* 0x0000007f03037812 */ /* 0x004fc800078ec0ff */
[----:B------:R-:W-:-:S13]  /*12c10*/  ISETP.NE.AND P0, PT, R3, RZ, PT ;  /* 0x000000ff0300720c */ /* 0x000fda0003f05270 */
[----:B------:R-:W-:Y:S05]  /*12c20*/  @P0 BRA `(.L_x_4986) ;  /* 0x0000000000340947 */ /* 0x000fea0003800000 */
[----:B------:R-:W2:Y:S01]  /*12c30*/  S2R R3, SR_LANEID ;  /* 0x0000000000037919 */ /* 0x000ea20000000000 */
[----:B------:R-:W-:Y:S02]  /*12c40*/  VOTEU.ANY UR4, UPT, PT ;  /* 0x0000000000047886 */ /* 0x000fe400038e0100 */
[----:B-1----:R-:W2:Y:S08]  /*12c50*/  FLO.U32 R0, UR4 ;  /* 0x0000000400007d00 */ /* 0x002eb000080e0000 */
        /* <DEDUP_REMOVED lines=10> */
.L_x_4986:
[----:B------:R-:W-:Y:S05]  /*12d00*/  BSYNC B0 ;  /* 0x0000000000007941 */ /* 0x000fea0003800000 */
.L_x_4985:
[----:B------:R-:W-:-:S06]  /*12d10*/  UISETP.NE.AND UP0, UPT, UR39, 0x3, UPT ;  /* 0x000000032700788c */ /* 0x000fcc000bf05270 */
[----:B------:R-:W-:-:S13]  /*12d20*/  PLOP3.LUT P1, PT, PT, PT, UP0, 0x80, 0x0 ;  /* 0x000000000000781c */ /* 0x000fda0003f2f008 */
[----:B------:R-:W-:Y:S05]  /*12d30*/  @!P1 BRA `(.L_x_4987) ;  /* 0x0000000000049947 */ /* 0x000fea0003800000 */
[----:B------:R-:W-:Y:S01]  /*12d40*/  BPT.TRAP 0x1 ;  /* 0x000000040000795c */ /* 0x000fe20000300000 */
.L_x_4987:
[----:B------:R-:W3:Y:S04]  /*12d50*/  LDL R3, [R1+0x8] ;  /* 0x0000080001037983 */ /* 0x000ee80000100800 */
[----:B------:R-:W4:Y:S01]  /*12d60*/  LDL R2, [R1+0x4] ;  /* 0x0000040001027983 */ /* 0x000f220000100800 */
        /* <DEDUP_REMOVED lines=8> */
.L_x_5034:
[----:B------:R-:W-:Y:S05]  /*12df0*/  BSYNC B0 ;  /* 0x0000000000007941 */ /* 0x000fea0003800000 */
.L_x_4988:
[----:B------:R-:W-:Y:S05]  /*12e00*/  @!P2 BRA `(.L_x_4990) ;  /* 0x000000000004a947 */ /* 0x000fea0003800000 */
[----:B------:R-:W-:Y:S01]  /*12e10*/  BPT.TRAP 0x1 ;  /* 0x000000040000795c */ /* 0x000fe20000300000 */
.L_x_4990:
[----:B------:R-:W1:Y:S02]  /*12e20*/  LDL R2, [R1+0x8] ;  /* 0x0000080001027983 */ /* 0x000e640000100800 */
[----:B-1----:R-:W-:-:S04]  /*12e30*/  SHF.L.U32 R3, R2, 0x1f, RZ ;  /* 0x0000001f02037819 */ /* 0x002fc800000006ff */
[----:B------:R-:W1:Y:S02]  /*12e40*/  SYNCS.PHASECHK.TRANS64.TRYWAIT P1, [R0+URZ+0x33460], R3 ;  /* 0x03346003000075a7 */ /* 0x000e64000802017f */
[----:B-1----:R-:W-:Y:S05]  /*12e50*/  @!P1 BRA `(.L_x_4991) ;  /* 0x0000001c00509947 */ /* 0x002fea0003800000 */
.L_x_5035:
[----:B------:R-:W2:Y:S04]  /*12e60*/  LDL R2, [R1+0x4] ;  /* 0x0000040001027983 */ /* 0x000ea80000100800 */
[----:B------:R-:W3:Y:S01]  /*12e70*/  LDL R15, [R1] ;  /* 0x00000000010f7983 */ /* 0x000ee20000100800 */
[----:B------:R-:W-:Y:S05]  /*12e80*/  WARPSYNC.ALL ;  /* 0x0000000000007948 */ /* 0x000fea0003800000 */
[----:B--2---:R-:W-:-:S04]  /*12e90*/  IMAD R2, R2, 0x7800, RZ ;  /* 0x0000780002027824 */ /* 0x004fc800078e02ff */
[C---:B------:R-:W-:Y:S01]  /*12ea0*/  VIADD R13, R2.reuse, 0x2800 ;  /* 0x00002800020d7836 */ /* 0x040fe20000000000 */
[C---:B---3--:R-:W-:Y:S01]  /*12eb0*/  LOP3.LUT R4, R2.reuse, R15, RZ, 0xfc, !PT ;  /* 0x0000000f02047212 */ /* 0x048fe200078efcff */
[C---:B------:R-:W-:Y:S01]  /*12ec0*/  VIADD R20, R2.reuse, 0x5000 ;  /* 0x0000500002147836 */ /* 0x040fe20000000000 */
[C---:B-1----:R-:W-:Y:S01]  /*12ed0*/  LOP3.LUT R3, R2.reuse, R19, RZ, 0xfc, !PT ;  /* 0x0000001302037212 */ /* 0x042fe200078efcff */
[----:B------:R-:W-:Y:S02]  /*12ee0*/  VIADD R12, R2, 0x1000 ;  /* 0x00001000020c7836 */ /* 0x000fe40000000000 */
[----:B------:R-:W-:Y:S02]  /*12ef0*/  IMAD.IADD R4, R17, 0x1, R4 ;  /* 0x0000000111047824 */ /* 0x000fe400078e0204 */
[----:B------:R-:W-:Y:S02]  /*12f00*/  IMAD.IADD R3, R18, 0x1, R3 ;  /* 0x0000000112037824 */ /* 0x000fe400078e0203 */
[----:B------:R-:W-:-:S02]  /*12f10*/  VIADD R14, R2, 0x1800 ;  /* 0x00001800020e7836 */ /* 0x000fc40000000000 */
[----:B0-----:R-:W0:Y:S01]  /*12f20*/  LDSM.16.MT88.4 R4, [R4+0xf200] ;  /* 0x00f200000404783b */ /* 0x001e220000004200 */
[----:B------:R-:W-:Y:S01]  /*12f30*/  VIADD R16, R2, 0x2000 ;  /* 0x0000200002107836 */ /* 0x000fe20000000000 */
[C-C-:B0-----:R-:W-:Y:S02]  /*12f40*/  PRMT R8, R4.reuse, 0x6420, R5.reuse ;  /* 0x0000642004087816 */ /* 0x141fe40000000005 */
[----:B------:R-:W-:Y:S02]  /*12f50*/  PRMT R9, R4, 0x7531, R5 ;  /* 0x0000753104097816 */ /* 0x000fe40000000005 */
[C-C-:B------:R-:W-:Y:S02]  /*12f60*/  PRMT R10, R6.reuse, 0x6420, R7.reuse ;  /* 0x00006420060a7816 */ /* 0x140fe40000000007 */
[----:B------:R-:W-:-:S05]  /*12f70*/  PRMT R11, R6, 0x7531, R7 ;  /* 0x00007531060b7816 */ /* 0x000fca0000000007 */
[----:B------:R0:W-:Y:S02]  /*12f80*/  STSM.16.M88.4 [R3], R8 ;  /* 0x0000000803007844 */ /* 0x0001e40000000200 */
[C---:B0-----:R-:W-:Y:S02]  /*12f90*/  LOP3.LUT R3, R13.reuse, R15, RZ, 0xfc, !PT ;  /* 0x0000000f0d037212 */ /* 0x041fe400078efcff */
[----:B------:R-:W-:-:S03]  /*12fa0*/  LOP3.LUT R13, R13, R19, RZ, 0xfc, !PT ;  /* 0x000000130d0d7212 */ /* 0x000fc600078efcff */
[----:B------:R-:W-:Y:S02]  /*12fb0*/  IMAD.IADD R3, R17, 0x1, R3 ;  /* 0x0000000111037824 */ /* 0x000fe400078e0203 */
[----:B------:R-:W-:-:S03]  /*12fc0*/  IMAD.IADD R13, R18, 0x1, R13 ;  /* 0x00000001120d7824 */ /* 0x000fc600078e020d */
        /* <DEDUP_REMOVED lines=56> */
[----:B------:R-:W1:Y:S01]  /*13350*/  LDSM.16.MT88.4 R4, [R4+0xf200] ;  /* 0x00f200000404783b */ /* 0x000e620000004200 */
[----:B------:R-:W-:Y:S01]  /*13360*/  LOP3.LUT R14, R14, R12, RZ, 0xfc, !PT ;  /* 0x0000000c0e0e7212 */ /* 0x000fe200078efcff */
        /* <DEDUP_REMOVED lines=99> */
.L_x_4992:
        /* <DEDUP_REMOVED lines=14> */
.L_x_4935:
[----:B------:R-:W-:Y:S05]  /*13a80*/  BSYNC B7 ;  /* 0x0000000000077941 */ /* 0x000fea0003800000 */
.L_x_4933:
[----:B-12---:R-:W2:Y:S04]  /*13a90*/  LDL R0, [R1+0xc] ;  /* 0x00000c0001007983 */ /* 0x006ea80000100800 */
[----:B------:R1:W5:Y:S01]  /*13aa0*/  LDL R2, [R1+0x1c] ;  /* 0x00001c0001027983 */ /* 0x0003620000100800 */
[----:B--2---:R-:W-:-:S13]  /*13ab0*/  LOP3.LUT P1, RZ, R0, 0x4, RZ, 0xc0, !PT ;  /* 0x0000000400ff7812 */ /* 0x004fda000782c0ff */
[----:B-1----:R-:W-:Y:S05]  /*13ac0*/  @!P1 BRA `(.L_x_4993) ;  /* 0x0000000000249947 */ /* 0x002fea0003800000 */
[----:B------:R-:W1:Y:S08]  /*13ad0*/  S2UR UR5, SR_CgaCtaId ;  /* 0x00000000000579c3 */ /* 0x000e700000008800 */
[----:B------:R-:W-:Y:S06]  /*13ae0*/  BAR.SYNC.DEFER_BLOCKING 0x5, 0x180 ;  /* 0x0146000000007b1d */ /* 0x000fec0000010000 */
[----:B------:R-:W-:-:S02]  /*13af0*/  UMOV UR4, 0x400 ;  /* 0x0000040000047882 */ /* 0x000fc40000000000 */
[----:B-1----:R-:W-:-:S06]  /*13b00*/  ULEA UR4, UR5, UR4, 0x18 ;  /* 0x0000000405047291 */ /* 0x002fcc000f8ec03f */
[----:B------:R-:W-:-:S05]  /*13b10*/  IMAD.U32 R17, RZ, RZ, UR4 ;  /* 0x00000004ff117e24 */ /* 0x000fca000f8e00ff */
[----:B-----5:R-:W1:Y:S04]  /*13b20*/  LDS R2, [R17+0x334d0] ;  /* 0x0334d00011027984 */ /* 0x020e680000000800 */
[----:B-1----:R1:W-:Y:S01]  /*13b30*/  STL [R1+0x1c], R2 ;  /* 0x00001c0201007387 */ /* 0x0023e20000100800 */
[----:B------:R-:W-:Y:S06]  /*13b40*/  BAR.ARV 0x4, 0x180 ;  /* 0x0106000000007b1d */ /* 0x000fec0000002000 */
[----:B------:R-:W-:Y:S05]  /*13b50*/  BRA `(.L_x_4994) ;  /* 0x0000000000207947 */ /* 0x000fea0003800000 */
.L_x_4993:
[----:B------:R-:W1:Y:S01]  /*13b60*/  @!P0 S2R R3, SR_CgaCtaId ;  /* 0x0000000000038919 */ /* 0x000e620000008800 */
[----:B------:R-:W-:Y:S01]  /*13b70*/  @!P0 MOV R0, 0x400 ;  /* 0x0000040000008802 */ /* 0x000fe20000000f00 */
[----:B------:R-:W-:Y:S03]  /*13b80*/  BAR.SYNC.DEFER_BLOCKING 0x4, 0x180 ;  /* 0x0106000000007b1d */ /* 0x000fe60000010000 */
[----:B-1----:R-:W-:-:S03]  /*13b90*/  @!P0 LEA R17, R3, R0, 0x18 ;  /* 0x0000000003118211 */ /* 0x002fc600078ec0ff */
[----:B-----5:R-:W1:Y:S04]  /*13ba0*/  SHFL.IDX PT, R0, R2, RZ, 0x1f ;  /* 0x00001fff02007589 */ /* 0x020e6800000e0000 */
[----:B------:R2:W-:Y:S04]  /*13bb0*/  @!P0 STS [R17+0x334d0], R2 ;  /* 0x0334d00211008388 */ /* 0x0005e80000000800 */
[----:B-1----:R2:W-:Y:S01]  /*13bc0*/  STL [R1+0x1c], R0 ;  /* 0x00001c0001007387 */ /* 0x0025e20000100800 */
[----:B------:R-:W-:Y:S06]  /*13bd0*/  BAR.ARV 0x5, 0x180 ;  /* 0x0146000000007b1d */ /* 0x000fec0000002000 */
.L_x_4994:
[----:B--2---:R-:W2:Y:S01]  /*13be0*/  LDL R0, [R1+0x1c] ;  /* 0x00001c0001007983 */ /* 0x004ea20000100800 */
[----:B------:R-:W-:Y:S02]  /*13bf0*/  ULDC UR4, c[0x0][0xc38] ;  /* 0x00030e0000047ab9 */ /* 0x000fe40000000800 */
[----:B--2---:R-:W-:-:S13]  /*13c00*/  ISETP.GE.AND P0, PT, R0, UR4, PT ;  /* 0x0000000400007c0c */ /* 0x004fda000bf06270 */
[----:B------:R-:W-:Y:S05]  /*13c10*/  @!P0 BRA `(.L_x_4995) ;  /* 0xffffffb8004c8947 */ /* 0x000fea000383ffff */
.L_x_4930:
[----:B0-----:R-:W2:Y:S01]  /*13c20*/  LDL.LU R0, [R1+0x20] ;  /* 0x0000200001007983 */ /* 0x001ea20000300800 */
[----:B------:R-:W-:Y:S01]  /*13c30*/  BSSY B0, `(.L_x_4996) ;  /* 0x000000b000007945 */ /* 0x000fe20003800000 */
[----:B------:R-:W0:Y:S01]  /*13c40*/  S2R R5, SR_CgaCtaId ;  /* 0x0000000000057919 */ /* 0x000e220000008800 */
[----:B--2---:R-:W-:-:S05]  /*13c50*/  VIADD R0, R0, 0x1 ;  /* 0x0000000100007836 */ /* 0x004fca0000000000 */
[----:B-1----:R-:W-:-:S04]  /*13c60*/  LEA.HI R2, R0, R0, RZ, 0x1 ;  /* 0x0000000000027211 */ /* 0x002fc800078f08ff */
[----:B------:R-:W-:-:S05]  /*13c70*/  LOP3.LUT R3, R2, 0xfffffffe, RZ, 0xc0, !PT ;  /* 0xfffffffe02037812 */ /* 0x000fca00078ec0ff */
[----:B------:R-:W-:Y:S01]  /*13c80*/  IMAD.IADD R3, R0, 0x1, -R3 ;  /* 0x0000000100037824 */ /* 0x000fe200078e0a03 */
[----:B------:R-:W-:-:S04]  /*13c90*/  MOV R0, 0x400 ;  /* 0x0000040000007802 */ /* 0x000fc80000000f00 */
[----:B0-----:R-:W-:Y:S02]  /*13ca0*/  LEA R0, R5, R0, 0x18 ;  /* 0x0000000005007211 */ /* 0x001fe400078ec0ff */
[----:B------:R-:W-:-:S04]  /*13cb0*/  SHF.L.U32 R3, R3, 0x1f, RZ ;  /* 0x0000001f03037819 */ /* 0x000fc800000006ff */
[----:B------:R-:W0:Y:S02]  /*13cc0*/  SYNCS.PHASECHK.TRANS64.TRYWAIT P0, [R0+URZ+0x33420], R3 ;  /* 0x03342003000075a7 */ /* 0x000e24000800017f */
[----:B0-----:R-:W-:Y:S05]  /*13cd0*/  @!P0 BRA `(.L_x_4997) ;  /* 0x0000000c00c48947 */ /* 0x001fea0003800000 */
.L_x_5036:
[----:B------:R-:W-:Y:S05]  /*13ce0*/  BSYNC B0 ;  /* 0x0000000000007941 */ /* 0x000fea0003800000 */
.L_x_4996:
[----:B------:R-:W-:-:S03]  /*13cf0*/  UMOV UR4, 0xffffffff ;  /* 0xffffffff00047882 */ /* 0x000fc60000000000 */
[----:B------:R-:W-:Y:S05]  /*13d00*/  BRA.DIV UR4, `(.L_x_4998) ;  /* 0x0000000e04cc7947 */ /* 0x000fea000b800000 */
[----:B------:R-:W1:Y:S02]  /*13d10*/  S2R R2, SR_TID.X ;  /* 0x0000000000027919 */ /* 0x000e640000002100 */
[----:B-1----:R-:W-:-:S04]  /*13d20*/  SHF.R.U32.HI R2, RZ, 0x5, R2 ;  /* 0x00000005ff027819 */ /* 0x002fc80000011602 */
[----:B------:R-:W-:-:S05]  /*13d30*/  LOP3.LUT R2, R2, 0x3, RZ, 0xc0, !PT ;  /* 0x0000000302027812 */ /* 0x000fca00078ec0ff */
[----:B------:R1:W2:Y:S02]  /*13d40*/  SHFL.IDX PT, R14, R2, RZ, 0x1f ;  /* 0x00001fff020e7589 */ /* 0x0002a400000e0000 */
.L_x_5039:
[----:B--2---:R-:W-:Y:S01]  /*13d50*/  ISETP.NE.AND P0, PT, R14, RZ, PT ;  /* 0x000000ff0e00720c */ /* 0x004fe20003f05270 */
[----:B------:R-:W-:-:S12]  /*13d60*/  BSSY B0, `(.L_x_4999) ;  /* 0x000002e000007945 */ /* 0x000fd80003800000 */
[----:B------:R-:W-:Y:S05]  /*13d70*/  @P0 BRA `(.L_x_5000) ;  /* 0x0000000000b00947 */ /* 0x000fea0003800000 */
[----:B------:R-:W-:-:S03]  /*13d80*/  UMOV UR4, 0xffffffff ;  /* 0xffffffff00047882 */ /* 0x000fc60000000000 */
[----:B------:R-:W-:Y:S05]  /*13d90*/  BRA.DIV UR4, `(.L_x_5001) ;  /* 0x0000000e04dc7947 */ /* 0x000fea000b800000 */
[----:B------:R-:W-:-:S13]  /*13da0*/  ELECT P6, URZ, PT ;  /* 0x00000000003f782f */ /* 0x000fda00038c0000 */
.L_x_5042:
[----:B------:R-:W-:Y:S05]  /*13db0*/  @!P6 BRA `(.L_x_5000) ;  /* 0x0000000000a0e947 */ /* 0x000fea0003800000 */
[----:B------:R-:W-:-:S06]  /*13dc0*/  ULOP3.LUT UR4, UR38, 0x2, URZ, 0xfc, !UPT ;  /* 0x0000000226047892 */ /* 0x000fcc000f8efc3f */
[----:B-1----:R-:W-:-:S05]  /*13dd0*/  IMAD.U32 R2, RZ, RZ, UR4 ;  /* 0x00000004ff027e24 */ /* 0x002fca000f8e00ff */
[----:B------:R-:W-:-:S13]  /*13de0*/  ISETP.NE.AND P0, PT, R2, 0x3, PT ;  /* 0x000000030200780c */ /* 0x000fda0003f05270 */
[----:B------:R-:W-:Y:S05]  /*13df0*/  @!P0 BRA `(.L_x_5002) ;  /* 0x0000000000048947 */ /* 0x000fea0003800000 */
[----:B------:R-:W-:Y:S01]  /*13e00*/  BPT.TRAP 0x1 ;  /* 0x000000040000795c */ /* 0x000fe20000300000 */
.L_x_5002:
        /* <DEDUP_REMOVED lines=14> */
.L_x_5043:
[----:B------:R-:W1:Y:S02]  /*13ef0*/  SYNCS.PHASECHK.TRANS64.TRYWAIT P1, [R7+URZ], R2 ;  /* 0x00000002070075a7 */ /* 0x000e64000802017f */
[----:B-1----:R-:W-:Y:S05]  /*13f00*/  @!P1 BRA `(.L_x_5004) ;  /* 0x0000000c00b49947 */ /* 0x002fea0003800000 */
.L_x_5044:
[----:B------:R-:W-:Y:S05]  /*13f10*/  @!P0 BRA `(.L_x_5005) ;  /* 0x0000000000048947 */ /* 0x000fea0003800000 */
[----:B------:R-:W-:Y:S01]  /*13f20*/  BPT.TRAP 0x1 ;  /* 0x000000040000795c */ /* 0x000fe20000300000 */
.L_x_5005:
[----:B------:R-:W2:Y:S02]  /*13f30*/  LDL.LU R4, [R1+0x4] ;  /* 0x0000040001047983 */ /* 0x000ea40000300800 */
[----:B--2---:R-:W-:-:S04]  /*13f40*/  IMAD R4, R4, 0x8, R0 ;  /* 0x0000000804047824 */ /* 0x004fc800078e0200 */
[----:B------:R-:W2:Y:S02]  /*13f50*/  SYNCS.PHASECHK.TRANS64.TRYWAIT P1, [R4+URZ+0x33460], R5 ;  /* 0x03346005040075a7 */ /* 0x000ea4000802017f */
[----:B--2---:R-:W-:Y:S05]  /*13f60*/  @!P1 BRA `(.L_x_5006) ;  /* 0x0000000c00b09947 */ /* 0x004fea0003800000 */
.L_x_5045:
[----:B------:R-:W-:Y:S05]  /*13f70*/  @!P0 BRA `(.L_x_5007) ;  /* 0x0000000000048947 */ /* 0x000fea0003800000 */
[----:B------:R-:W-:Y:S01]  /*13f80*/  BPT.TRAP 0x1 ;  /* 0x000000040000795c */ /* 0x000fe20000300000 */
.L_x_5007:
[----:B------:R-:W-:-:S04]  /*13f90*/  IMAD R3, R3, 0x8, R0 ;  /* 0x0000000803037824 */ /* 0x000fc800078e0200 */
[----:B------:R-:W3:Y:S02]  /*13fa0*/  SYNCS.PHASECHK.TRANS64.TRYWAIT P1, [R3+URZ+0x33460], R2 ;  /* 0x03346002030075a7 */ /* 0x000ee4000802017f */
[----:B---3--:R-:W-:Y:S05]  /*13fb0*/  @!P1 BRA `(.L_x_5008) ;  /* 0x0000000c00b09947 */ /* 0x008fea0003800000 */
.L_x_5046:
[----:B------:R-:W-:Y:S05]  /*13fc0*/  @!P0 BRA `(.L_x_5009) ;  /* 0x0000000000048947 */ /* 0x000fea0003800000 */
[----:B------:R-:W-:Y:S01]  /*13fd0*/  BPT.TRAP 0x1 ;  /* 0x000000040000795c */ /* 0x000fe20000300000 */
.L_x_5009:
[----:B------:R-:W4:Y:S02]  /*13fe0*/  SYNCS.PHASECHK.TRANS64.TRYWAIT P0, [R4+URZ+0x33480], R5 ;  /* 0x03348005040075a7 */ /* 0x000f24000800017f */
[----:B----4-:R-:W-:Y:S05]  /*13ff0*/  @!P0 BRA `(.L_x_5010) ;  /* 0x0000000c00b48947 */ /* 0x010fea0003800000 */
.L_x_5011:
[----:B------:R0:W0:Y:S02]  /*14000*/  SYNCS.PHASECHK.TRANS64.TRYWAIT P0, [R3+URZ+0x33480], R2 ;  /* 0x03348002030075a7 */ /* 0x000024000800017f */
[----:B0-----:R-:W-:Y:S05]  /*14010*/  @!P0 NANOSLEEP.SYNCS 0x989680 ;  /* 0x009896800000895d */ /* 0x001fea0003900000 */
[----:B------:R-:W0:Y:S02]  /*14020*/  @!P0 SYNCS.PHASECHK.TRANS64 P0, [R3+URZ+0x33480], R2 ;  /* 0x03348002030085a7 */ /* 0x000e24000800007f */
[----:B0-----:R-:W-:Y:S05]  /*14030*/  @!P0 BRA `(.L_x_5011) ;  /* 0xfffffffc00f08947 */ /* 0x001fea000383ffff */
.L_x_5000:
[----:B------:R-:W-:Y:S05]  /*14040*/  BSYNC B0 ;  /* 0x0000000000007941 */ /* 0x000fea0003800000 */
.L_x_4999:
[----:B------:R-:W-:Y:S05]  /*14050*/  EXIT ;  /* 0x000000000000794d */ /* 0x000fea0003800000 */
.L_x_4880:
[----:B0-----:R-:W-:-:S04]  /*14060*/  IMAD.U32 R3, RZ, RZ, UR41 ;  /* 0x00000029ff037e24 */ /* 0x001fc8000f8e00ff */
[----:B------:R0:W1:Y:S03]  /*14070*/  SYNCS.PHASECHK.TRANS64.TRYWAIT P1, [R3+URZ+0x33400], R0 ;  /* 0x03340000030075a7 */ /* 0x000066000802017f */
[----:B-1----:R-:W-:Y:S05]  /*14080*/  @!P1 NANOSLEEP.SYNCS 0x989680 ;  /* 0x009896800000995d */ /* 0x002fea0003900000 */
[----:B------:R-:W1:Y:S02]  /*14090*/  @!P1 SYNCS.PHASECHK.TRANS64 P1, [R3+URZ+0x33400], R0 ;  /* 0x03340000030095a7 */ /* 0x000e64000802007f */
[----:B-1----:R-:W-:Y:S05]  /*140a0*/  @!P1 BRA `(.L_x_4880) ;  /* 0xfffffffc00ec9947 */ /* 0x002fea000383ffff */
[----:B------:R-:W-:Y:S05]  /*140b0*/  BRA `(.L_x_5012) ;  /* 0xfffffed800907947 */ /* 0x000fea000383ffff */
.L_x_4884:
[----:B-1----:R1:W2:Y:S02]  /*140c0*/  SYNCS.PHASECHK.TRANS64.TRYWAIT P2, [R2+URZ+0x33430], R3 ;  /* 0x03343003020075a7 */ /* 0x0022a4000804017f */
[----:B--2---:R-:W-:Y:S05]  /*140d0*/  @!P2 NANOSLEEP.SYNCS 0x989680 ;  /* 0x009896800000a95d */ /* 0x004fea0003900000 */
[----:B------:R-:W2:Y:S02]  /*140e0*/  @!P2 SYNCS.PHASECHK.TRANS64 P2, [R2+URZ+0x33430], R3 ;  /* 0x033430030200a5a7 */ /* 0x000ea4000804007f */
[----:B--2---:R-:W-:Y:S05]  /*140f0*/  @!P2 BRA `(.L_x_4884) ;  /* 0xfffffffc00f0a947 */ /* 0x004fea000383ffff */
[----:B------:R-:W-:Y:S05]  /*14100*/  BRA `(.L_x_4883) ;  /* 0xfffffed800b47947 */ /* 0x000fea000383ffff */
.L_x_4889:
[----:B-1----:R-:W-:-:S04]  /*14110*/  IMAD.U32 R5, RZ, RZ, UR6 ;  /* 0x00000006ff057e24 */ /* 0x002fc8000f8e00ff */
[----:B------:R1:W2:Y:S03]  /*14120*/  SYNCS.PHASECHK.TRANS64.TRYWAIT P3, [R5+URZ+0x33430], R0 ;  /* 0x03343000050075a7 */ /* 0x0002a6000806017f */
[----:B--2---:R-:W-:Y:S05]  /*14130*/  @!P3 NANOSLEEP.SYNCS 0x989680 ;  /* 0x009896800000b95d */ /* 0x004fea0003900000 */
[----:B------:R-:W2:Y:S02]  /*14140*/  @!P3 SYNCS.PHASECHK.TRANS64 P3, [R5+URZ+0x33430], R0 ;  /* 0x033430000500b5a7 */ /* 0x000ea4000806007f */
[----:B--2---:R-:W-:Y:S05]  /*14150*/  @!P3 BRA `(.L_x_4889) ;  /* 0xfffffffc00ecb947 */ /* 0x004fea000383ffff */
[----:B------:R-:W-:Y:S05]  /*14160*/  BRA `(.L_x_4886) ;  /* 0xffffff0c00a47947 */ /* 0x000fea000383ffff */
.L_x_4893:
[----:B-1----:R-:W-:-:S04]  /*14170*/  IMAD.U32 R5, RZ, RZ, UR6 ;  /* 0x00000006ff057e24 */ /* 0x002fc8000f8e00ff */
[----:B------:R1:W2:Y:S03]  /*14180*/  SYNCS.PHASECHK.TRANS64.TRYWAIT P3, [R5+URZ+0x33450], R0 ;  /* 0x03345000050075a7 */ /* 0x0002a6000806017f */
[----:B--2---:R-:W-:Y:S05]  /*14190*/  @!P3 NANOSLEEP.SYNCS 0x989680 ;  /* 0x009896800000b95d */ /* 0x004fea0003900000 */
[----:B------:R-:W2:Y:S02]  /*141a0*/  @!P3 SYNCS.PHASECHK.TRANS64 P3, [R5+URZ+0x33450], R0 ;  /* 0x033450000500b5a7 */ /* 0x000ea4000806007f */
[----:B--2---:R-:W-:Y:S05]  /*141b0*/  @!P3 BRA `(.L_x_4893) ;  /* 0xfffffffc00ecb947 */ /* 0x004fea000383ffff */
[----:B------:R-:W-:Y:S05]  /*141c0*/  BRA `(.L_x_4890) ;  /* 0xffffff1800ac7947 */ /* 0x000fea000383ffff */
.L_x_4900:
[----:B-1----:R-:W-:-:S04]  /*141d0*/  IMAD.U32 R9, RZ, RZ, UR6 ;  /* 0x00000006ff097e24 */ /* 0x002fc8000f8e00ff */
[----:B------:R1:W2:Y:S03]  /*141e0*/  SYNCS.PHASECHK.TRANS64.TRYWAIT P2, [R9+URZ+0x33430], R0 ;  /* 0x03343000090075a7 */ /* 0x0002a6000804017f */
[----:B--2---:R-:W-:Y:S05]  /*141f0*/  @!P2 NANOSLEEP.SYNCS 0x989680 ;  /* 0x009896800000a95d */ /* 0x004fea0003900000 */
[----:B------:R-:W2:Y:S02]  /*14200*/  @!P2 SYNCS.PHASECHK.TRANS64 P2, [R9+URZ+0x33430], R0 ;  /* 0x033430000900a5a7 */ /* 0x000ea4000804007f */
[----:B--2---:R-:W-:Y:S05]  /*14210*/  @!P2 BRA `(.L_x_4900) ;  /* 0xfffffffc00eca947 */ /* 0x004fea000383ffff */
[----:B------:R-:W-:Y:S05]  /*14220*/  BRA `(.L_x_4897) ;  /* 0xffffff4800087947 */ /* 0x000fea000383ffff */
.L_x_4904:
[----:B-1----:R-:W-:-:S04]  /*14230*/  IMAD.U32 R9, RZ, RZ, UR6 ;  /* 0x00000006ff097e24 */ /* 0x002fc8000f8e00ff */
[----:B------:R1:W2:Y:S03]  /*14240*/  SYNCS.PHASECHK.TRANS64.TRYWAIT P2, [R9+URZ+0x33450], R0 ;  /* 0x03345000090075a7 */ /* 0x0002a6000804017f */
[----:B--2---:R-:W-:Y:S05]  /*14250*/  @!P2 NANOSLEEP.SYNCS 0x989680 ;  /* 0x009896800000a95d */ /* 0x004fea0003900000 */
[----:B------:R-:W2:Y:S02]  /*14260*/  @!P2 SYNCS.PHASECHK.TRANS64 P2, [R9+URZ+0x33450], R0 ;  /* 0x033450000900a5a7 */ /* 0x000ea4000804007f */
[----:B--2---:R-:W-:Y:S05]  /*14270*/  @!P2 BRA `(.L_x_4904) ;  /* 0xfffffffc00eca947 */ /* 0x004fea000383ffff */
[----:B------:R-:W-:Y:S05]  /*14280*/  BRA `(.L_x_4901) ;  /* 0xffffff5400047947 */ /* 0x000fea000383ffff */
.L_x_4910:
[----:B-1----:R-:W-:-:S04]  /*14290*/  IMAD.U32 R6, RZ, RZ, UR9 ;  /* 0x00000009ff067e24 */ /* 0x002fc8000f8e00ff */
[----:B------:R1:W2:Y:S03]  /*142a0*/  SYNCS.PHASECHK.TRANS64.TRYWAIT P1, [R6+URZ+0x33450], R5 ;  /* 0x03345005060075a7 */ /* 0x0002a6000802017f */
[----:B--2---:R-:W-:Y:S05]  /*142b0*/  @!P1 NANOSLEEP.SYNCS 0x989680 ;  /* 0x009896800000995d */ /* 0x004fea0003900000 */
[----:B------:R-:W2:Y:S02]  /*142c0*/  @!P1 SYNCS.PHASECHK.TRANS64 P1, [R6+URZ+0x33450], R5 ;  /* 0x03345005060095a7 */ /* 0x000ea4000802007f */
[----:B--2---:R-:W-:Y:S05]  /*142d0*/  @!P1 BRA `(.L_x_4910) ;  /* 0xfffffffc00ec9947 */ /* 0x004fea000383ffff */
[----:B------:R-:W-:Y:S05]  /*142e0*/  BRA `(.L_x_4909) ;  /* 0xffffff7400587947 */ /* 0x000fea000383ffff */
.L_x_4944:
[----:B------:R-:W-:Y:S02]  /*142f0*/  IMAD.MOV.U32 R13, RZ, RZ, R4 ;  /* 0x000000ffff0d7224 */ /* 0x000fe400078e0004 */
[----:B------:R-:W-:Y:S02]  /*14300*/  IMAD.MOV.U32 R12, RZ, RZ, RZ ;  /* 0x000000ffff0c7224 */ /* 0x000fe400078e00ff */
[----:B------:R-:W-:Y:S02]  /*14310*/  IMAD.MOV.U32 R11, RZ, RZ, 0x1f ;  /* 0x0000001fff0b7424 */ /* 0x000fe400078e00ff */
[----:B------:R-:W-:-:S07]  /*14320*/  IMAD.MOV.U32 R15, RZ, RZ, -0x1 ;  /* 0xffffffffff0f7424 */ /* 0x000fce00078e00ff */
[----:B-1----:R-:W-:Y:S05]  /*14330*/  WARPSYNC.COLLECTIVE R15, `(.L_x_5013) ;  /* 0x000000000f087348 */ /* 0x002fea0003c00000 */
[----:B------:R0:W2:Y:S02]  /*14340*/  SHFL.IDX P6, R14, R13, R12, R11 ;  /* 0x0000000c0d0e7389 */ /* 0x0000a400000c000b */
[----:B012---:R-:W-:Y:S01]  /*14350*/  ENDCOLLECTIVE ;  /* 0x000000000000791b */ /* 0x007fe20003800000 */
.L_x_5013:
[----:B------:R-:W-:Y:S05]  /*14360*/  BRA `(.L_x_5014) ;  /* 0xffffffbc00b47947 */ /* 0x000fea000383ffff */
.L_x_4946:
[----:B------:R-:W-:Y:S01]  /*14370*/  BSSY B0, `(.L_x_5015) ;  /* 0x0000006000007945 */ /* 0x000fe20003800000 */
[----:B------:R-:W-:-:S07]  /*14380*/  IMAD.MOV.U32 R15, RZ, RZ, -0x1 ;  /* 0xffffffffff0f7424 */ /* 0x000fce00078e00ff */
[----:B0-----:R-:W-:Y:S05]  /*14390*/  WARPSYNC.COLLECTIVE R15, `(.L_x_5016) ;  /* 0x000000000f0c7348 */ /* 0x001fea0003c00000 */
[----:B------:R-:W-:Y:S02]  /*143a0*/  ELECT P6, UR62, PT ;  /* 0x00000000003e782f */ /* 0x000fe400038c0000 */
[----:B------:R-:W-:Y:S01]  /*143b0*/  MOV R14, UR62 ;  /* 0x0000003e000e7c02 */ /* 0x000fe20008000f00 */
[----:B0-----:R-:W-:Y:S10]  /*143c0*/  ENDCOLLECTIVE ;  /* 0x000000000000791b */ /* 0x001ff40003800000 */
.L_x_5016:
[----:B------:R-:W-:Y:S05]  /*143d0*/  BSYNC B0 ;  /* 0x0000000000007941 */ /* 0x000fea0003800000 */
.L_x_5015:
[----:B------:R-:W-:Y:S05]  /*143e0*/  BRA `(.L_x_5017) ;  /* 0xffffffbc00c07947 */ /* 0x000fea000383ffff */
.L_x_4948:
[----:B0-----:R0:W1:Y:S02]  /*143f0*/  SYNCS.PHASECHK.TRANS64.TRYWAIT P1, [R4+URZ+0x33480], R3 ;  /* 0x03348003040075a7 */ /* 0x001064000802017f */
[----:B-1----:R-:W-:Y:S05]  /*14400*/  @!P1 NANOSLEEP.SYNCS 0x989680 ;  /* 0x009896800000995d */ /* 0x002fea0003900000 */
[----:B------:R-:W1:Y:S02]  /*14410*/  @!P1 SYNCS.PHASECHK.TRANS64 P1, [R4+URZ+0x33480], R3 ;  /* 0x03348003040095a7 */ /* 0x000e64000802007f */
[----:B-1----:R-:W-:Y:S05]  /*14420*/  @!P1 BRA `(.L_x_4948) ;  /* 0xfffffffc00f09947 */ /* 0x002fea000383ffff */
[----:B------:R-:W-:Y:S05]  /*14430*/  BRA `(.L_x_5018) ;  /* 0xffffffc000207947 */ /* 0x000fea000383ffff */
.L_x_4950:
[----:B-1----:R1:W2:Y:S02]  /*14440*/  SYNCS.PHASECHK.TRANS64.TRYWAIT P1, [R4+URZ+0x33440], R3 ;  /* 0x03344003040075a7 */ /* 0x0022a4000802017f */
[----:B--2---:R-:W-:Y:S05]  /*14450*/  @!P1 NANOSLEEP.SYNCS 0x989680 ;  /* 0x009896800000995d */ /* 0x004fea0003900000 */
[----:B------:R-:W2:Y:S02]  /*14460*/  @!P1 SYNCS.PHASECHK.TRANS64 P1, [R4+URZ+0x33440], R3 ;  /* 0x03344003040095a7 */ /* 0x000ea4000802007f */
[----:B--2---:R-:W-:Y:S05]  /*14470*/  @!P1 BRA `(.L_x_4950) ;  /* 0xfffffffc00f09947 */ /* 0x004fea000383ffff */
[----:B------:R-:W-:Y:S05]  /*14480*/  BRA `(.L_x_5019) ;  /* 0xffffffc000a87947 */ /* 0x000fea000383ffff */
.L_x_4954:
[----:B------:R-:W-:Y:S02]  /*14490*/  IMAD.MOV.U32 R13, RZ, RZ, R3 ;  /* 0x000000ffff0d7224 */ /* 0x000fe400078e0003 */
[----:B------:R-:W-:Y:S02]  /*144a0*/  IMAD.MOV.U32 R12, RZ, RZ, RZ ;  /* 0x000000ffff0c7224 */ /* 0x000fe400078e00ff */
[----:B------:R-:W-:Y:S02]  /*144b0*/  IMAD.MOV.U32 R11, RZ, RZ, 0x1c1f ;  /* 0x00001c1fff0b7424 */ /* 0x000fe400078e00ff */
[----:B------:R-:W-:Y:S02]  /*144c0*/  IMAD.MOV.U32 R15, RZ, RZ, -0x1 ;  /* 0xffffffffff0f7424 */ /* 0x000fe400078e00ff */
[----:B------:R-:W-:-:S07]  /*144d0*/  IMAD.U32 R0, RZ, RZ, UR41 ;  /* 0x00000029ff007e24 */ /* 0x000fce000f8e00ff */
[----:B-----5:R-:W-:Y:S05]  /*144e0*/  WARPSYNC.COLLECTIVE R15, `(.L_x_5020) ;  /* 0x000000000f087348 */ /* 0x020fea0003c00000 */
[----:B------:R0:W1:Y:S02]  /*144f0*/  SHFL.IDX P6, R14, R13, R12, R11 ;  /* 0x0000000c0d0e7389 */ /* 0x00006400000c000b */
[----:B01---5:R-:W-:Y:S01]  /*14500*/  ENDCOLLECTIVE ;  /* 0x000000000000791b */ /* 0x023fe20003800000 */
.L_x_5020:
[----:B------:R-:W-:Y:S02]  /*14510*/  IMAD R0, R0, 0x80, R10 ;  /* 0x0000008000007824 */ /* 0x000fe400078e020a */
[----:B------:R-:W-:Y:S02]  /*14520*/  IMAD.MOV.U32 R13, RZ, RZ, R4 ;  /* 0x000000ffff0d7224 */ /* 0x000fe400078e0004 */
[----:B------:R-:W-:-:S07]  /*14530*/  IMAD.MOV.U32 R5, RZ, RZ, R14 ;  /* 0x000000ffff057224 */ /* 0x000fce00078e000e */
[----:B------:R-:W-:Y:S05]  /*14540*/  WARPSYNC.COLLECTIVE R15, `(.L_x_5021) ;  /* 0x000000000f087348 */ /* 0x000fea0003c00000 */
[----:B------:R0:W1:Y:S02]  /*14550*/  SHFL.IDX P6, R14, R13, R12, R11 ;  /* 0x0000000c0d0e7389 */ /* 0x00006400000c000b */
[----:B01----:R-:W-:Y:S01]  /*14560*/  ENDCOLLECTIVE ;  /* 0x000000000000791b */ /* 0x003fe20003800000 */
.L_x_5021:
        /* <DEDUP_REMOVED lines=9> */
.L_x_5022:
        /* <DEDUP_REMOVED lines=16> */
.L_x_5023:
[----:B------:R-:W-:Y:S02]  /*14700*/  IMAD.MOV.U32 R13, RZ, RZ, R3 ;  /* 0x000000ffff0d7224 */ /* 0x000fe400078e0003 */
[----:B------:R-:W-:Y:S02]  /*14710*/  IMAD.MOV.U32 R12, RZ, RZ, 0x2 ;  /* 0x00000002ff0c7424 */ /* 0x000fe400078e00ff */
[----:B------:R-:W-:-:S07]  /*14720*/  IMAD.MOV.U32 R6, RZ, RZ, R14 ;  /* 0x000000ffff067224 */ /* 0x000fce00078e000e */
[----:B------:R-:W-:Y:S05]  /*14730*/  WARPSYNC.COLLECTIVE R15, `(.L_x_5024) ;  /* 0x000000000f087348 */ /* 0x000fea0003c00000 */
[----:B------:R0:W1:Y:S02]  /*14740*/  SHFL.IDX P6, R14, R13, R12, R11 ;  /* 0x0000000c0d0e7389 */ /* 0x00006400000c000b */
[----:B01----:R-:W-:Y:S01]  /*14750*/  ENDCOLLECTIVE ;  /* 0x000000000000791b */ /* 0x003fe20003800000 */
.L_x_5024:
        /* <DEDUP_REMOVED lines=16> */
.L_x_5025:
[----:B------:R-:W-:Y:S02]  /*14860*/  IMAD.MOV.U32 R13, RZ, RZ, R3 ;  /* 0x000000ffff0d7224 */ /* 0x000fe400078e0003 */
[----:B------:R-:W-:Y:S02]  /*14870*/  IMAD.MOV.U32 R12, RZ, RZ, 0x3 ;  /* 0x00000003ff0c7424 */ /* 0x000fe400078e00ff */
[----:B------:R-:W-:-:S07]  /*14880*/  IMAD.MOV.U32 R6, RZ, RZ, R14 ;  /* 0x000000ffff067224 */ /* 0x000fce00078e000e */
[----:B------:R-:W-:Y:S05]  /*14890*/  WARPSYNC.COLLECTIVE R15, `(.L_x_5026) ;  /* 0x000000000f087348 */ /* 0x000fea0003c00000 */
[----:B------:R0:W1:Y:S02]  /*148a0*/  SHFL.IDX P6, R14, R13, R12, R11 ;  /* 0x0000000c0d0e7389 */ /* 0x00006400000c000b */
[----:B01----:R-:W-:Y:S01]  /*148b0*/  ENDCOLLECTIVE ;  /* 0x000000000000791b */ /* 0x003fe20003800000 */
.L_x_5026:
        /* <DEDUP_REMOVED lines=14> */
.L_x_5027:
[----:B------:R-:W-:Y:S01]  /*149a0*/  IMAD.MOV.U32 R4, RZ, RZ, R14 ;  /* 0x000000ffff047224 */ /* 0x000fe200078e000e */
[----:B------:R-:W-:Y:S06]  /*149b0*/  BRA `(.L_x_5028) ;  /* 0xffffffc400ec7947 */ /* 0x000fec000383ffff */
.L_x_4959:
[----:B-1----:R1:W2:Y:S02]  /*149c0*/  SYNCS.PHASECHK.TRANS64.TRYWAIT P0, [R17+URZ+0x33420], R0 ;  /* 0x03342000110075a7 */ /* 0x0022a4000800017f */
[----:B--2---:R-:W-:Y:S05]  /*149d0*/  @!P0 NANOSLEEP.SYNCS 0x989680 ;  /* 0x009896800000895d */ /* 0x004fea0003900000 */
[----:B------:R-:W2:Y:S02]  /*149e0*/  @!P0 SYNCS.PHASECHK.TRANS64 P0, [R17+URZ+0x33420], R0 ;  /* 0x03342000110085a7 */ /* 0x000ea4000800007f */
[----:B--2---:R-:W-:Y:S05]  /*149f0*/  @!P0 BRA `(.L_x_4959) ;  /* 0xfffffffc00f08947 */ /* 0x004fea000383ffff */
[----:B------:R-:W-:Y:S05]  /*14a00*/  BRA `(.L_x_5029) ;  /* 0xffffffc8005c7947 */ /* 0x000fea000383ffff */
.L_x_4965:
[----:B0-----:R0:W2:Y:S02]  /*14a10*/  SYNCS.PHASECHK.TRANS64.TRYWAIT P0, [R6+URZ+0x33480], R5 ;  /* 0x03348005060075a7 */ /* 0x0010a4000800017f */
[----:B--2---:R-:W-:Y:S05]  /*14a20*/  @!P0 NANOSLEEP.SYNCS 0x989680 ;  /* 0x009896800000895d */ /* 0x004fea0003900000 */
[----:B------:R-:W2:Y:S02]  /*14a30*/  @!P0 SYNCS.PHASECHK.TRANS64 P0, [R6+URZ+0x33480], R5 ;  /* 0x03348005060085a7 */ /* 0x000ea4000800007f */
[----:B--2---:R-:W-:Y:S05]  /*14a40*/  @!P0 BRA `(.L_x_4965) ;  /* 0xfffffffc00f08947 */ /* 0x004fea000383ffff */
[----:B------:R-:W-:Y:S05]  /*14a50*/  BRA `(.L_x_5030) ;  /* 0xffffffcc00147947 */ /* 0x000fea000383ffff */
.L_x_4972:
[----:B--2---:R2:W3:Y:S02]  /*14a60*/  SYNCS.PHASECHK.TRANS64.TRYWAIT P0, [R6+URZ+0x33440], R5 ;  /* 0x03344005060075a7 */ /* 0x0044e4000800017f */
[----:B---3--:R-:W-:Y:S05]  /*14a70*/  @!P0 NANOSLEEP.SYNCS 0x989680 ;  /* 0x009896800000895d */ /* 0x008fea0003900000 */
[----:B------:R-:W3:Y:S02]  /*14a80*/  @!P0 SYNCS.PHASECHK.TRANS64 P0, [R6+URZ+0x33440], R5 ;  /* 0x03344005060085a7 */ /* 0x000ee4000800007f */
[----:B---3--:R-:W-:Y:S05]  /*14a90*/  @!P0 BRA `(.L_x_4972) ;  /* 0xfffffffc00f08947 */ /* 0x008fea000383ffff */
[----:B------:R-:W-:Y:S05]  /*14aa0*/  BRA `(.L_x_5031) ;  /* 0xffffffd000107947 */ /* 0x000fea000383ffff */
.L_x_4980:
[----:B0-----:R0:W2:Y:S02]  /*14ab0*/  SYNCS.PHASECHK.TRANS64.TRYWAIT P1, [R3+URZ+0x33470], R4 ;  /* 0x03347004030075a7 */ /* 0x0010a4000802017f */
[----:B--2---:R-:W-:Y:S05]  /*14ac0*/  @!P1 NANOSLEEP.SYNCS 0x989680 ;  /* 0x009896800000995d */ /* 0x004fea0003900000 */
[----:B------:R-:W2:Y:S02]  /*14ad0*/  @!P1 SYNCS.PHASECHK.TRANS64 P1, [R3+URZ+0x33470], R4 ;  /* 0x03347004030095a7 */ /* 0x000ea4000802007f */
[----:B--2---:R-:W-:Y:S05]  /*14ae0*/  @!P1 BRA `(.L_x_4980) ;  /* 0xfffffffc00f09947 */ /* 0x004fea000383ffff */
[----:B------:R-:W-:Y:S05]  /*14af0*/  BRA `(.L_x_5032) ;  /* 0xffffffd400247947 */ /* 0x000fea000383ffff */
.L_x_4982:
[----:B0-----:R0:W2:Y:S02]  /*14b00*/  SYNCS.PHASECHK.TRANS64.TRYWAIT P1, [R3+URZ+0x33460], R4 ;  /* 0x03346004030075a7 */ /* 0x0010a4000802017f */
[----:B--2---:R-:W-:Y:S05]  /*14b10*/  @!P1 NANOSLEEP.SYNCS 0x989680 ;  /* 0x009896800000995d */ /* 0x004fea0003900000 */
[----:B------:R-:W2:Y:S02]  /*14b20*/  @!P1 SYNCS.PHASECHK.TRANS64 P1, [R3+URZ+0x33460], R4 ;  /* 0x03346004030095a7 */ /* 0x000ea4000802007f */
[----:B--2---:R-:W-:Y:S05]  /*14b30*/  @!P1 BRA `(.L_x_4982) ;  /* 0xfffffffc00f09947 */ /* 0x004fea000383ffff */
[----:B------:R-:W-:Y:S05]  /*14b40*/  BRA `(.L_x_5033) ;  /* 0xffffffd4002c7947 */ /* 0x000fea000383ffff */
.L_x_4989:
[----:B-1----:R1:W2:Y:S02]  /*14b50*/  SYNCS.PHASECHK.TRANS64.TRYWAIT P1, [R0+URZ+0x33470], R3 ;  /* 0x03347003000075a7 */ /* 0x0022a4000802017f */
[----:B--2---:R-:W-:Y:S05]  /*14b60*/  @!P1 NANOSLEEP.SYNCS 0x989680 ;  /* 0x009896800000995d */ /* 0x004fea0003900000 */
[----:B------:R-:W2:Y:S02]  /*14b70*/  @!P1 SYNCS.PHASECHK.TRANS64 P1, [R0+URZ+0x33470], R3 ;  /* 0x03347003000095a7 */ /* 0x000ea4000802007f */
[----:B--2---:R-:W-:Y:S05]  /*14b80*/  @!P1 BRA `(.L_x_4989) ;  /* 0xfffffffc00f09947 */ /* 0x004fea000383ffff */
[----:B------:R-:W-:Y:S05]  /*14b90*/  BRA `(.L_x_5034) ;  /* 0xffffffe000947947 */ /* 0x000fea000383ffff */
.L_x_4991:
[----:B-1----:R1:W2:Y:S02]  /*14ba0*/  SYNCS.PHASECHK.TRANS64.TRYWAIT P1, [R0+URZ+0x33460], R3 ;  /* 0x03346003000075a7 */ /* 0x0022a4000802017f */
[----:B--2---:R-:W-:Y:S05]  /*14bb0*/  @!P1 NANOSLEEP.SYNCS 0x989680 ;  /* 0x009896800000995d */ /* 0x004fea0003900000 */
[----:B------:R-:W2:Y:S02]  /*14bc0*/  @!P1 SYNCS.PHASECHK.TRANS64 P1, [R0+URZ+0x33460], R3 ;  /* 0x03346003000095a7 */ /* 0x000ea4000802007f */
[----:B--2---:R-:W-:Y:S05]  /*14bd0*/  @!P1 BRA `(.L_x_4991) ;  /* 0xfffffffc00f09947 */ /* 0x004fea000383ffff */
[----:B------:R-:W-:Y:S05]  /*14be0*/  BRA `(.L_x_5035) ;  /* 0xffffffe0009c7947 */ /* 0x000fea000383ffff */
.L_x_4997:
[----:B0-----:R0:W1:Y:S02]  /*14bf0*/  SYNCS.PHASECHK.TRANS64.TRYWAIT P0, [R0+URZ+0x33420], R3 ;  /* 0x03342003000075a7 */ /* 0x001064000800017f */
[----:B-1----:R-:W-:Y:S05]  /*14c00*/  @!P0 NANOSLEEP.SYNCS 0x989680 ;  /* 0x009896800000895d */ /* 0x002fea0003900000 */
[----:B------:R-:W1:Y:S02]  /*14c10*/  @!P0 SYNCS.PHASECHK.TRANS64 P0, [R0+URZ+0x33420], R3 ;  /* 0x03342003000085a7 */ /* 0x000e64000800007f */
[----:B-1----:R-:W-:Y:S05]  /*14c20*/  @!P0 BRA `(.L_x_4997) ;  /* 0xfffffffc00f08947 */ /* 0x002fea000383ffff */
[----:B------:R-:W-:Y:S05]  /*14c30*/  BRA `(.L_x_5036) ;  /* 0xfffffff000287947 */ /* 0x000fea000383ffff */
.L_x_4998:
        /* <DEDUP_REMOVED lines=11> */
.L_x_5038:
[----:B------:R-:W-:Y:S05]  /*14cf0*/  BSYNC B0 ;  /* 0x0000000000007941 */ /* 0x000fea0003800000 */
.L_x_5037:
[----:B------:R-:W-:Y:S05]  /*14d00*/  BRA `(.L_x_5039) ;  /* 0xfffffff000107947 */ /* 0x000fea000383ffff */
.L_x_5001:
[----:B------:R-:W-:Y:S01]  /*14d10*/  BSSY B1, `(.L_x_5040) ;  /* 0x0000006000017945 */ /* 0x000fe20003800000 */
[----:B------:R-:W-:-:S07]  /*14d20*/  IMAD.MOV.U32 R15, RZ, RZ, -0x1 ;  /* 0xffffffffff0f7424 */ /* 0x000fce00078e00ff */
[----:B01----:R-:W-:Y:S05]  /*14d30*/  WARPSYNC.COLLECTIVE R15, `(.L_x_5041) ;  /* 0x000000000f0c7348 */ /* 0x003fea0003c00000 */
[----:B------:R-:W-:Y:S02]  /*14d40*/  ELECT P6, UR62, PT ;  /* 0x00000000003e782f */ /* 0x000fe400038c0000 */
[----:B------:R-:W-:Y:S01]  /*14d50*/  MOV R14, UR62 ;  /* 0x0000003e000e7c02 */ /* 0x000fe20008000f00 */
[----:B01----:R-:W-:Y:S10]  /*14d60*/  ENDCOLLECTIVE ;  /* 0x000000000000791b */ /* 0x003ff40003800000 */
.L_x_5041:
[----:B------:R-:W-:Y:S05]  /*14d70*/  BSYNC B1 ;  /* 0x0000000000017941 */ /* 0x000fea0003800000 */
.L_x_5040:
[----:B------:R-:W-:Y:S05]  /*14d80*/  BRA `(.L_x_5042) ;  /* 0xfffffff000087947 */ /* 0x000fea000383ffff */
.L_x_5003:
[----:B0-----:R0:W1:Y:S02]  /*14d90*/  SYNCS.PHASECHK.TRANS64.TRYWAIT P1, [R6+URZ], R5 ;  /* 0x00000005060075a7 */ /* 0x001064000802017f */
[----:B-1----:R-:W-:Y:S05]  /*14da0*/  @!P1 NANOSLEEP.SYNCS 0x989680 ;  /* 0x009896800000995d */ /* 0x002fea0003900000 */
[----:B------:R-:W1:Y:S02]  /*14db0*/  @!P1 SYNCS.PHASECHK.TRANS64 P1, [R6+URZ], R5 ;  /* 0x00000005060095a7 */ /* 0x000e64000802007f */
[----:B-1----:R-:W-:Y:S05]  /*14dc0*/  @!P1 BRA `(.L_x_5003) ;  /* 0xfffffffc00f09947 */ /* 0x002fea000383ffff */
[----:B------:R-:W-:Y:S05]  /*14dd0*/  BRA `(.L_x_5043) ;  /* 0xfffffff000447947 */ /* 0x000fea000383ffff */
.L_x_5004:
[----:B-1----:R1:W2:Y:S02]  /*14de0*/  SYNCS.PHASECHK.TRANS64.TRYWAIT P1, [R7+URZ], R2 ;  /* 0x00000002070075a7 */ /* 0x0022a4000802017f */
[----:B--2---:R-:W-:Y:S05]  /*14df0*/  @!P1 NANOSLEEP.SYNCS 0x989680 ;  /* 0x009896800000995d */ /* 0x004fea0003900000 */
[----:B------:R-:W2:Y:S02]  /*14e00*/  @!P1 SYNCS.PHASECHK.TRANS64 P1, [R7+URZ], R2 ;  /* 0x00000002070095a7 */ /* 0x000ea4000802007f */
[----:B--2---:R-:W-:Y:S05]  /*14e10*/  @!P1 BRA `(.L_x_5004) ;  /* 0xfffffffc00f09947 */ /* 0x004fea000383ffff */
[----:B------:R-:W-:Y:S05]  /*14e20*/  BRA `(.L_x_5044) ;  /* 0xfffffff000387947 */ /* 0x000fea000383ffff */
.L_x_5006:
[----:B--2---:R2:W3:Y:S02]  /*14e30*/  SYNCS.PHASECHK.TRANS64.TRYWAIT P1, [R4+URZ+0x33460], R5 ;  /* 0x03346005040075a7 */ /* 0x0044e4000802017f */
[----:B---3--:R-:W-:Y:S05]  /*14e40*/  @!P1 NANOSLEEP.SYNCS 0x989680 ;  /* 0x009896800000995d */ /* 0x008fea0003900000 */
[----:B------:R-:W3:Y:S02]  /*14e50*/  @!P1 SYNCS.PHASECHK.TRANS64 P1, [R4+URZ+0x33460], R5 ;  /* 0x03346005040095a7 */ /* 0x000ee4000802007f */
[----:B---3--:R-:W-:Y:S05]  /*14e60*/  @!P1 BRA `(.L_x_5006) ;  /* 0xfffffffc00f09947 */ /* 0x008fea000383ffff */
[----:B------:R-:W-:Y:S05]  /*14e70*/  BRA `(.L_x_5045) ;  /* 0xfffffff0003c7947 */ /* 0x000fea000383ffff */
.L_x_5008:
[----:B---3--:R3:W4:Y:S02]  /*14e80*/  SYNCS.PHASECHK.TRANS64.TRYWAIT P1, [R3+URZ+0x33460], R2 ;  /* 0x03346002030075a7 */ /* 0x008724000802017f */
[----:B----4-:R-:W-:Y:S05]  /*14e90*/  @!P1 NANOSLEEP.SYNCS 0x989680 ;  /* 0x009896800000995d */ /* 0x010fea0003900000 */
[----:B------:R-:W4:Y:S02]  /*14ea0*/  @!P1 SYNCS.PHASECHK.TRANS64 P1, [R3+URZ+0x33460], R2 ;  /* 0x03346002030095a7 */ /* 0x000f24000802007f */
[----:B----4-:R-:W-:Y:S05]  /*14eb0*/  @!P1 BRA `(.L_x_5008) ;  /* 0xfffffffc00f09947 */ /* 0x010fea000383ffff */
[----:B------:R-:W-:Y:S05]  /*14ec0*/  BRA `(.L_x_5046) ;  /* 0xfffffff0003c7947 */ /* 0x000fea000383ffff */
.L_x_5010:
[----:B----4-:R4:W0:Y:S02]  /*14ed0*/  SYNCS.PHASECHK.TRANS64.TRYWAIT P0, [R4+URZ+0x33480], R5 ;  /* 0x03348005040075a7 */ /* 0x010824000800017f */
[----:B0-----:R-:W-:Y:S05]  /*14ee0*/  @!P0 NANOSLEEP.SYNCS 0x989680 ;  /* 0x009896800000895d */ /* 0x001fea0003900000 */
[----:B------:R-:W0:Y:S02]  /*14ef0*/  @!P0 SYNCS.PHASECHK.TRANS64 P0, [R4+URZ+0x33480], R5 ;  /* 0x03348005040085a7 */ /* 0x000e24000800007f */
[----:B0-----:R-:W-:Y:S05]  /*14f00*/  @!P0 BRA `(.L_x_5010) ;  /* 0xfffffffc00f08947 */ /* 0x001fea000383ffff */
[----:B------:R-:W-:Y:S05]  /*14f10*/  BRA `(.L_x_5011) ;  /* 0xfffffff000387947 */ /* 0x000fea000383ffff */
.L_x_5047:
        /* <DEDUP_REMOVED lines=14> */
.L_x_12967:


//--------------------- .text._ZN7cutlass13device_kernelIN5flash11enable_sm90INS1_16FlashAttnFwdSm90INS1_25CollectiveMainloopFwdSm90ILi2EN4cute5tupleIJNS5_1CILi1EEES8_S8_EEENS6_IJNS7_ILi128EEENS7_ILi160EEENS7_ILi192EEEEEELi192ENS_12float_e4m3_tEfNS_4arch4Sm90ELb1ELb0ELb0ELb1ELb0ELb0ELb0ELb1ELb1ELb1ELb0ELb0EEENS1_21CollectiveEpilogueFwdINS6_IJSA_SC_SB_EEES9_NS_10bfloat16_tESG_Li256ELb1ELb1ELb0ELb1EEENS1_36VarlenDynamicPersistentTileSchedulerILi128ELi160ELi256ELi128ELb0ELb1ELb1ELb1ELb1ELb1EEEEEEEEEvNT_6ParamsE --------------------------
	.section	.text._ZN7cutlass13device_kernelIN5flash11enable_sm90INS1_16FlashAttnFwdSm90INS1_25CollectiveMainloopFwdSm90ILi2EN4cute5tupleIJNS5_1CILi1EEES8_S8_EEENS6_IJNS7_ILi128EEENS7_ILi160EEENS7_ILi192EEEEEELi192ENS_12float_e4m3_tEfNS_4arch4Sm90ELb1ELb0ELb0ELb1ELb0ELb0ELb0ELb1ELb1ELb1ELb0ELb0EEENS1_21CollectiveEpilogueFwdINS6_IJSA_SC_SB_EEES9_NS_10bfloat16_tESG_Li256ELb1ELb1ELb0ELb1EEENS1_36VarlenDynamicPersistentTileSchedulerILi128ELi160ELi256ELi128ELb0ELb1ELb1ELb1ELb1ELb1EEEEEEEEEvNT_6ParamsE,"ax",@progbits
	.align	128
.text._ZN7cutlass13device_kernelIN5flash11enable_sm90INS1_16FlashAttnFwdSm90INS1_25CollectiveMainloopFwdSm90ILi2EN4cute5tupleIJNS5_1CILi1EEES8_S8_EEENS6_IJNS7_ILi128EEENS7_ILi160EEENS7_ILi192EEEEEELi192ENS_12float_e4m3_tEfNS_4arch4Sm90ELb1ELb0ELb0ELb1ELb0ELb0ELb0ELb1ELb1ELb1ELb0ELb0EEENS1_21CollectiveEpilogueFwdINS6_IJSA_SC_SB_EEES9_NS_10bfloat16_tESG_Li256ELb1ELb1ELb0ELb1EEENS1_36VarlenDynamicPersistentTileSchedulerILi128ELi160ELi256ELi128ELb0ELb1ELb1ELb1ELb1ELb1EEEEEEEEEvNT_6ParamsE:
        .type           _ZN7cutlass13device_kernelIN5flash11enable_sm90INS1_16FlashAttnFwdSm90INS1_25CollectiveMainloopFwdSm90ILi2EN4cute5tupleIJNS5_1CILi1EEES8_S8_EEENS6_IJNS7_ILi128EEENS7_ILi160EEENS7_ILi192EEEEEELi192ENS_12float_e4m3_tEfNS_4arch4Sm90ELb1ELb0ELb0ELb1ELb0ELb0ELb0ELb1ELb1ELb1ELb0ELb0EEENS1_21CollectiveEpilogueFwdINS6_IJSA_SC_SB_EEES9_NS_10bfloat16_tESG_Li256ELb1ELb1ELb0ELb1EEENS1_36VarlenDynamicPersistentTileSchedulerILi128ELi160ELi256ELi128ELb0ELb1ELb1ELb1ELb1ELb1EEEEEEEEEvNT_6ParamsE,@function
        .size           _ZN7cutlass13device_kernelIN5flash11enable_sm90INS1_16FlashAttnFwdSm90INS1_25CollectiveMainloopFwdSm90ILi2EN4cute5tupleIJNS5_1CILi1EEES8_S8_EEENS6_IJNS7_ILi128EEENS7_ILi160EEENS7_ILi192EEEEEELi192ENS_12float_e4m3_tEfNS_4arch4Sm90ELb1ELb0ELb0ELb1ELb0ELb0ELb0ELb1ELb1ELb1ELb0ELb0EEENS1_21CollectiveEpilogueFwdINS6_IJSA_SC_SB_EEES9_NS_10bfloat16_tESG_Li256ELb1ELb1ELb0ELb1EEENS1_36VarlenDynamicPersistentTileSchedulerILi128ELi160ELi256ELi128ELb0ELb1ELb1ELb1ELb1ELb1EEEEEEEEEvNT_6ParamsE,(.L_x_12968 - _ZN7cutlass13device_kernelIN5flash11enable_sm90INS1_16FlashAttnFwdSm90INS1_25CollectiveMainloopFwdSm90ILi2EN4cute5tupleIJNS5_1CILi1EEES8_S8_EEENS6_IJNS7_ILi128EEENS7_ILi160EEENS7_ILi192EEEEEELi192ENS_12float_e4m3_tEfNS_4arch4Sm90ELb1ELb0ELb0ELb1ELb0ELb0ELb0ELb1ELb1ELb1ELb0ELb0EEENS1_21CollectiveEpilogueFwdINS6_IJSA_SC_SB_EEES9_NS_10bfloat16_tESG_Li256ELb1ELb1ELb0ELb1EEENS1_36VarlenDynamicPersistentTileSchedulerILi128ELi160ELi256ELi128ELb0ELb1ELb1ELb1ELb1ELb1EEEEEEEEEvNT_6ParamsE)
        .other          _ZN7cutlass13device_kernelIN5flash11enable_sm90INS1_16FlashAttnFwdSm90INS1_25CollectiveMainloopFwdSm90ILi2EN4cute5tupleIJNS5_1CILi1EEES8_S8_EEENS6_IJNS7_ILi128EEENS7_ILi160EEENS7_ILi192EEEEEELi192ENS_12float_e4m3_tEfNS_4arch4Sm90ELb1ELb0ELb0ELb1ELb0ELb0ELb0ELb1ELb1ELb1ELb0ELb0EEENS1_21CollectiveEpilogueFwdINS6_IJSA_SC_SB_EEES9_NS_10bfloat16_tESG_Li256ELb1ELb1ELb0ELb1EEENS1_36VarlenDynamicPersistentTileSchedulerILi128ELi160ELi256ELi128ELb0ELb1ELb1ELb1ELb1ELb1EEEEEEEEEvNT_6ParamsE,@"STO_CUDA_ENTRY STV_DEFAULT"
_ZN7cutlass13device_kernelIN5flash11enable_sm90INS1_16FlashAttnFwdSm90INS1_25CollectiveMainloopFwdSm90ILi2EN4cute5tupleIJNS5_1CILi1EEES8_S8_EEENS6_IJNS7_ILi128EEENS7_ILi160EEENS7_ILi192EEEEEELi192ENS_12float_e4m3_tEfNS_4arch4Sm90ELb1ELb0ELb0ELb1ELb0ELb0ELb0ELb1ELb1ELb1ELb0ELb0EEENS1_21CollectiveEpilogueFwdINS6_IJSA_SC_SB_EEES9_NS_10bfloat16_tESG_Li256ELb1ELb1ELb0ELb1EEENS1_36VarlenDynamicPersistentTileSchedulerILi128ELi160ELi256ELi128ELb0ELb1ELb1ELb1ELb1ELb1EEEEEEEEEvNT_6ParamsE:
        /* <DEDUP_REMOVED lines=18> */
.L_x_5049:
[----:B------:R-:W-:Y:S05]  /*0120*/  BSYNC B0 ;  /* 0x0000000000007941 */ /* 0x000fea0003800000 */
.L_x_5048:
        /* <DEDUP_REMOVED lines=41> */
.L_x_5050:
        /* <DEDUP_REMOVED lines=22> */
.L_x_5051:
        /* <DEDUP_REMOVED lines=18> */
.L_x_5052:
        /* <DEDUP_REMOVED lines=22> */
.L_x_5053:
        /* <DEDUP_REMOVED lines=22> */
.L_x_5054:
[----:B------:R-:W-:Y:S01]  /*0900*/  PLOP3.LUT P0, PT, PT, PT, UP0, 0x80, 0x0 ;  /* 0x000000000000781c */ /* 0x000fe20003f0f008 */
[----:B------:R-:W-:Y:S01]  /*0910*/  UMOV UR38, 0x1 ;  /* 0x0000000100267882 */ /* 0x000fe20000000000 */
[----:B------:R-:W-:Y:S01]  /*0920*/  NOP ;  /* 0x0000000000007918 */ /* 0x000fe20000000000 */
[----:B------:R-:W-:Y:S01]  /*0930*/  USEL UR38, UR38, 0x2, !UP0 ;  /* 0x0000000226267887 */ /* 0x000fe2000c000000 */
[----:B------:R-:W-:Y:S01]  /*0940*/  ULDC.64 UR54, c[0x0][0x208] ;  /* 0x0000820000367ab9 */ /* 0x000fe20000000a00 */
[----:B012-4-:R-:W-:Y:S08]  /*0950*/  BAR.SYNC.DEFER_BLOCKING 0x0 ;  /* 0x0000000000007b1d */ /* 0x017ff00000010000 */
[----:B------:R-:W-:Y:S05]  /*0960*/  @!P0 BRA `(.L_x_5055) ;  /* 0x000000ec004c8947 */ /* 0x000fea0003800000 */
.L_x_5056:
        /* <DEDUP_REMOVED lines=36> */
[----:B------:R-:W-:Y:S01]  /*0bb0*/  LOP3.LUT R0, R0, 0x1ffffffe, RZ, 0xc0, !PT ;  /* 0x1ffffffe00007812 */ /* 0x000fe200078ec0ff */
[----:B------:R-:W-:Y:S01]  /*0bc0*/  IMAD.SHL.U32 R2, R2, 0x20, RZ ;  /* 0x0000002002027824 */ /* 0x000fe200078e00ff */
[----:B------:R-:W-:Y:S02]  /*0bd0*/  LEA.HI R6, R4, R221, RZ, 0x2 ;  /* 0x000000dd04067211 */ /* 0x000fe400078f10ff */
[----:B------:R-:W-:Y:S01]  /*0be0*/  LEA.HI R10, R3, R228, RZ, 0x2 ;  /* 0x000000e4030a7211 */ /* 0x000fe200078f10ff */
[----:B------:R-:W-:Y:S01]  /*0bf0*/  IMAD.IADD R0, R9, 0x1, -R0 ;  /* 0x0000000109007824 */ /* 0x000fe200078e0a00 */
[--C-:B------:R-:W-:Y:S02]  /*0c00*/  SHF.R.S32.HI R8, RZ, 0x2, R6.reuse ;  /* 0x00000002ff087819 */ /* 0x100fe40000011406 */
[----:B------:R-:W-:Y:S02]  /*0c10*/  SHF.R.S32.HI R11, RZ, 0x1f, R6 ;  /* 0x0000001fff0b7819 */ /* 0x000fe40000011406 */
        /* <DEDUP_REMOVED lines=32> */
.L_x_5113:
        /* <DEDUP_REMOVED lines=51> */
.L_x_5057:
        /* <DEDUP_REMOVED lines=9> */
.L_x_5058:
        /* <DEDUP_REMOVED lines=13> */
.L_x_5059:
        /* <DEDUP_REMOVED lines=44> */
[----:B------:R-:W2:Y:S01]  /*1570*/  @P1 LDG.E R0, desc[UR54][R6.64] ;  /* 0x0000003606001981 */ /* 0x000ea2000c1e1900 */
        /* <DEDUP_REMOVED lines=53> */
[----:B------:R-:W-:Y:S02]  /*18d0*/  IMAD.MOV.U32 R96, RZ, RZ, RZ ;  /* 0x000000ffff607224 */ /* 0x000fe400078e00ff */
[----:B------:R-:W-:Y:S02]  /*18e0*/  IMAD.MOV.U32 R133, RZ, RZ, RZ ;  /* 0x000000ffff857224 */ /* 0x000fe400078e00ff */
        /* <DEDUP_REMOVED lines=51> */
.L_x_5061:
        /* <DEDUP_REMOVED lines=9> */
.L_x_5213:
[----:B------:R-:W-:Y:S05]  /*1cb0*/  @!P0 BRA `(.L_x_5063) ;  /* 0x0000000000048947 */ /* 0x000fea0003800000 */
[----:B------:R-:W-:Y:S01]  /*1cc0*/  BPT.TRAP 0x1 ;  /* 0x000000040000795c */ /* 0x000fe20000300000 */
.L_x_5063:
[----:B------:R-:W-:Y:S02]  /*1cd0*/  IMAD.U32 R2, RZ, RZ, UR52 ;  /* 0x00000034ff027e24 */ /* 0x000fe4000f8e00ff */
[----:B0-----:R-:W-:-:S03]  /*1ce0*/  IMAD.U32 R3, RZ, RZ, UR45 ;  /* 0x0000002dff037e24 */ /* 0x001fc6000f8e00ff */
[----:B------:R-:W-:Y:S02]  /*1cf0*/  LEA R2, R2, UR41, 0x3 ;  /* 0x0000002902027c11 */ /* 0x000fe4000f8e18ff */
[----:B------:R-:W-:-:S04]  /*1d00*/  SHF.L.U32 R3, R3, 0x1f, RZ ;  /* 0x0000001f03037819 */ /* 0x000fc800000006ff */
[----:B------:R0:W1:Y:S01]  /*1d10*/  SYNCS.PHASECHK.TRANS64.TRYWAIT P2, [R2+URZ+0x33430], R3 ;  /* 0x03343003020075a7 */ /* 0x000062000804017f */
[----:B------:R-:W-:Y:S05]  /*1d20*/  @!P0 BRA `(.L_x_5064) ;  /* 0x0000000000048947 */ /* 0x000fea0003800000 */
[----:B------:R-:W-:Y:S01]  /*1d30*/  BPT.TRAP 0x1 ;  /* 0x000000040000795c */ /* 0x000fe20000300000 */
.L_x_5064:
[----:B------:R-:W2:Y:S02]  /*1d40*/  S2R R0, SR_TID.X ;  /* 0x0000000000007919 */ /* 0x000ea40000002100 */
[----:B--2---:R-:W-:Y:S01]  /*1d50*/  LOP3.LUT P1, RZ, R0, 0x7f, RZ, 0xc0, !PT ;  /* 0x0000007f00ff7812 */ /* 0x004fe2000782c0ff */
[----:B-1----:R-:W-:-:S12]  /*1d60*/  @P2 BRA `(.L_x_5065) ;  /* 0x0000000000082947 */ /* 0x002fd80003800000 */
[----:B------:R-:W1:Y:S02]  /*1d70*/  SYNCS.PHASECHK.TRANS64.TRYWAIT P2, [R2+URZ+0x33430], R3 ;  /* 0x03343003020075a7 */ /* 0x000e64000804017f */
[----:B-1----:R-:W-:Y:S05]  /*1d80*/  @!P2 BRA `(.L_x_5066) ;  /* 0x00000140004ca947 */ /* 0x002fea0003800000 */
.L_x_5065:
[----:B------:R-:W-:Y:S05]  /*1d90*/  WARPSYNC.ALL ;  /* 0x0000000000007948 */ /* 0x000fea0003800000 */
[----:B------:R-:W-:Y:S01]  /*1da0*/  UIADD3 UR4, UR41, 0x24200, URZ ;  /* 0x0002420029047890 */ /* 0x000fe2000fffe03f */
[----:B------:R-:W-:Y:S01]  /*1db0*/  WARPGROUP.ARRIVE ;  /* 0x00000000000079c5 */ /* 0x000fe20000000000 */
[----:B------:R-:W-:Y:S01]  /*1dc0*/  ULOP3.LUT UR20, UR56, 0x10000, URZ, 0xfc, !UPT ;  /* 0x0001000038147892 */ /* 0x000fe2000f8efc3f */
[----:B------:R-:W-:Y:S01]  /*1dd0*/  VIADD R0, R18, UR37 ;  /* 0x0000002512007c36 */ /* 0x000fe20008000000 */
[----:B------:R-:W-:Y:S01]  /*1de0*/  USHF.R.U32.HI UR4, URZ, 0x4, UR4 ;  /* 0x000000043f047899 */ /* 0x000fe20008011604 */
[----:B------:R-:W-:Y:S01]  /*1df0*/  IMAD.U32 R5, RZ, RZ, UR51 ;  /* 0x00000033ff057e24 */ /* 0x000fe2000f8e00ff */
[----:B------:R-:W-:Y:S01]  /*1e00*/  UMOV UR25, 0x80000020 ;  /* 0x8000002000197882 */ /* 0x000fe20000000000 */
[----:B------:R-:W-:Y:S01]  /*1e10*/  UMOV UR27, 0x80000020 ;  /* 0x80000020001b7882 */ /* 0x000fe20000000000 */
[----:B------:R-:W-:Y:S01]  /*1e20*/  ULOP3.LUT UR4, UR4, 0x3fff, URZ, 0xc0, !UPT ;  /* 0x00003fff04047892 */ /* 0x000fe2000f8ec03f */
[----:B------:R-:W-:Y:S01]  /*1e30*/  IMAD.MOV.U32 R9, RZ, RZ, R0 ;  /* 0x000000ffff097224 */ /* 0x000fe200078e0000 */
[----:B------:R-:W-:Y:S01]  /*1e40*/  UMOV UR24, UR20 ;  /* 0x0000001400187c82 */ /* 0x000fe20008000000 */
[----:B------:R-:W-:Y:S01]  /*1e50*/  UIADD3 UR6, UR20, 0x2, URZ ;  /* 0x0000000214067890 */ /* 0x000fe2000fffe03f */
[----:B01----:R-:W-:Y:S01]  /*1e60*/  @!P1 VIADD R2, R2, 0x33440 ;  /* 0x0003344002029836 */ /* 0x003fe20000000000 */
[----:B------:R-:W-:Y:S01]  /*1e70*/  ULOP3.LUT UR49, UR4, 0x10000, URZ, 0xfc, !UPT ;  /* 0x0001000004317892 */ /* 0x000fe2000f8efc3f */
[----:B------:R-:W-:Y:S01]  /*1e80*/  CS2R R118, SRZ ;  /* 0x0000000000767805 */ /* 0x000fe2000001ff00 */
[----:B------:R-:W-:Y:S01]  /*1e90*/  UMOV UR7, 0x80000020 ;  /* 0x8000002000077882 */ /* 0x000fe20000000000 */
[----:B------:R-:W-:Y:S01]  /*1ea0*/  UIADD3 UR10, UR20, 0x200, URZ ;  /* 0x00000200140a7890 */ /* 0x000fe2000fffe03f */
[----:B------:R-:W-:Y:S01]  /*1eb0*/  @!P1 PRMT R2, RZ, 0x654, R2 ;  /* 0x00000654ff029816 */ /* 0x000fe20000000002 */
        /* <DEDUP_REMOVED lines=101> */
[----:B------:R-:W-:-:S03]  /*2510*/  UISETP.NE.AND UP0, UPT, UR10, 0x1, UPT ;  /* 0x000000010a00788c */ /* 0x000fc6000bf05270 */
[----:B------:R-:W-:-:S03]  /*2520*/  UMOV UR10, UR37 ;  /* 0x00000025000a7c82 */ /* 0x000fc60008000000 */
[----:B------:R-:W-:-:S05]  /*2530*/  PLOP3.LUT P2, PT, PT, PT, UP0, 0x80, 0x0 ;  /* 0x000000000000781c */ /* 0x000fca0003f4f008 */
[----:B------:R-:W-:Y:S01]  /*2540*/  @UP0 ULDC UR11, c[0x0][0x450] ;  /* 0x00011400000b0ab9 */ /* 0x000fe20000000800 */
        /* <DEDUP_REMOVED lines=42> */
[----:B------:R-:W-:-:S04]  /*27f0*/  @UP0 ULDC UR6, c[0x0][0x450] ;  /* 0x0001140000060ab9 */ /* 0x000fc80000000800 */
[----:B------:R-:W-:Y:S01]  /*2800*/  @P2 SHF.R.U32.HI R9, RZ, UR6, R3 ;  /* 0x00000006ff092c19 */ /* 0x000fe20008011603 */
[----:B------:R-:W-:-:S04]  /*2810*/  UIMAD UR6, UR53, -0xa0, UR50 ;  /* 0xffffff60350678a4 */ /* 0x000fc8000f8e0232 */
[----:B------:R-:W0:Y:S01]  /*2820*/  SHFL.IDX PT, R3, R9, RZ, 0x1c1f ;  /* 0x001c1fff09037589 */ /* 0x000e2200000e0000 */
[----:B------:R-:W-:-:S03]  /*2830*/  UIADD3 UR6, UR6, 0xa0, URZ ;  /* 0x000000a006067890 */ /* 0x000fc6000fffe03f */
[----:B------:R-:W1:Y:S03]  /*2840*/  SHFL.IDX PT, R9, R9, 0x1, 0x1c1f ;  /* 0x003c1f0009097f89 */ /* 0x000e6600000e0000 */
[----:B------:R-:W-:Y:S01]  /*2850*/  IMAD.U32 R4, RZ, RZ, UR6 ;  /* 0x00000006ff047e24 */ /* 0x000fe2000f8e00ff */
[----:B------:R-:W-:-:S03]  /*2860*/  @UP0 ULDC UR6, c[0x0][0x44c] ;  /* 0x0001130000060ab9 */ /* 0x000fc60000000800 */
[----:B------:R-:W-:Y:S01]  /*2870*/  IMAD R11, R17, -0x2, R4 ;  /* 0xfffffffe110b7824 */ /* 0x000fe200078e0204 */
[----:B------:R-:W-:Y:S02]  /*2880*/  WARPGROUP.DEPBAR.LE gsb0, 0x0 ;  /* 0x00008000000079c5 */ /* 0x000fe40000010000 */
[----:B------:R-:W-:-:S06]  /*2890*/  WARPGROUP.ARRIVE ;  /* 0x00000000000079c5 */ /* 0x000fcc0000000000 */
[----:B------:R-:W-:Y:S01]  /*28a0*/  QGMMA.64x32x32.F32.E4M3.E4M3 R40, gdesc[UR16], R40, gsb0 ;  /* 0x00600000102879f3 */ /* 0x000fe20008000828 */
[----:B------:R-:W-:Y:S01]  /*28b0*/  UMOV UR18, UR7 ;  /* 0x0000000700127c82 */ /* 0x000fe20008000000 */
[----:B------:R-:W-:Y:S01]  /*28c0*/  UMOV UR19, 0x80000020 ;  /* 0x8000002000137882 */ /* 0x000fe20000000000 */
[----:B------:R-:W-:Y:S02]  /*28d0*/  UMOV UR7, 0xffffff60 ;  /* 0xffffff6000077882 */ /* 0x000fe40000000000 */
[----:B------:R-:W-:-:S06]  /*28e0*/  UIMAD UR7, UR53, UR7, 0xa1 ;  /* 0x000000a1350774a4 */ /* 0x000fcc000f8e0207 */
[----:B------:R-:W-:Y:S01]  /*28f0*/  IMAD.U32 R0, RZ, RZ, UR7 ;  /* 0x00000007ff007e24 */ /* 0x000fe2000f8e00ff */
[----:B------:R-:W-:-:S03]  /*2900*/  UIMAD.WIDE.U32 UR6, UR37, UR6, URZ ;  /* 0x00000006250672a5 */ /* 0x000fc6000f8e003f */
[----:B------:R-:W-:Y:S01]  /*2910*/  IMAD R0, R17, -0x2, R0 ;  /* 0xfffffffe11007824 */ /* 0x000fe200078e0200 */
[----:B------:R-:W-:-:S04]  /*2920*/  @UP0 USHF.R.U32.HI UR10, URZ, UR11, UR7 ;  /* 0x0000000b3f0a0299 */ /* 0x000fc80008011607 */
[----:B------:R-:W-:Y:S01]  /*2930*/  IADD3 R12, -R5, UR50, R0 ;  /* 0x00000032050c7c10 */ /* 0x000fe2000fffe100 */
[----:B------:R-:W-:-:S03]  /*2940*/  UIADD3 UR6, UR10, UR50, -UR51 ;  /* 0x000000320a067290 */ /* 0x000fc6000fffe833 */
[----:B0-----:R-:W-:Y:S01]  /*2950*/  VIADDMNMX R3, R3, R12, R11, PT ;  /* 0x0000000c03037246 */ /* 0x001fe2000380010b */
[----:B------:R-:W-:-:S03]  /*2960*/  UIMAD.WIDE UR6, UR6, 0x66666667, URZ ;  /* 0x66666667060678a5 */ /* 0x000fc6000f8e023f */
[C---:B------:R-:W-:Y:S01]  /*2970*/  ISETP.GT.AND P3, PT, R3.reuse, RZ, PT ;  /* 0x000000ff0300720c */ /* 0x040fe20003f64270 */
[----:B------:R-:W-:Y:S01]  /*2980*/  USHF.R.U32.HI UR6, URZ, 0x1f, UR7 ;  /* 0x0000001f3f067899 */ /* 0x000fe20008011607 */
[C---:B------:R-:W-:Y:S02]  /*2990*/  ISETP.GT.AND P4, PT, R3.reuse, 0x1, PT ;  /* 0x000000010300780c */ /* 0x040fe40003f84270 */
[----:B------:R-:W-:Y:S01]  /*29a0*/  ISETP.GT.AND P5, PT, R3, 0x8, PT ;  /* 0x000000080300780c */ /* 0x000fe20003fa4270 */
[----:B------:R-:W-:-:S04]  /*29b0*/  ULEA.HI.SX32 UR6, UR7, UR6, 0x1a ;  /* 0x0000000607067291 */ /* 0x000fc8000f8fd23f */
[----:B------:R-:W-:-:S04]  /*29c0*/  UISETP.LT.AND UP1, UPT, URZ, UR6, UPT ;  /* 0x000000063f00728c */ /* 0x000fc8000bf21270 */
[----:B------:R-:W-:-:S04]  /*29d0*/  USEL UR53, URZ, UR6, !UP1 ;  /* 0x000000063f357287 */ /* 0x000fc8000c800000 */
[----:B------:R-:W-:Y:S01]  /*29e0*/  UISETP.GE.AND UP1, UPT, UR56, UR53, UPT ;  /* 0x000000353800728c */ /* 0x000fe2000bf26270 */
        /* <DEDUP_REMOVED lines=64> */
[----:B-1----:R-:W-:-:S04]  /*2df0*/  VIADDMNMX R81, R9, R12, R11, PT ;  /* 0x0000000c09517246 */ /* 0x002fc8000380010b */
[----:B------:R-:W-:-:S04]  /*2e00*/  ISETP.GT.AND P5, PT, R81, 0x8, PT ;  /* 0x000000085100780c */ /* 0x000fc80003fa4270 */
[----:B------:R-:W-:Y:S01]  /*2e10*/  FSEL R94, R94, -INF , P5 ;  /* 0xff8000005e5e7808 */ /* 0x000fe20002800000 */
[----:B------:R-:W-:Y:S02]  /*2e20*/  WARPGROUP.DEPBAR.LE gsb0, 0x0 ;  /* 0x00008000000079c5 */ /* 0x000fe40000010000 */
[----:B------:R-:W-:Y:S01]  /*2e30*/  WARPGROUP.ARRIVE ;  /* 0x00000000000079c5 */ /* 0x000fe20000000000 */
[----:B------:R-:W-:Y:S02]  /*2e40*/  FSEL R112, R56, -INF , P4 ;  /* 0xff80000038707808 */ /* 0x000fe40002000000 */
[----:B------:R-:W-:Y:S02]  /*2e50*/  ISETP.GT.AND P4, PT, R3, 0x48, PT ;  /* 0x000000480300780c */ /* 0x000fe40003f84270 */
[----:B------:R-:W-:Y:S01]  /*2e60*/  FSEL R114, R57, -INF , P3 ;  /* 0xff80000039727808 */ /* 0x000fe20001800000 */
[----:B------:R-:W-:Y:S01]  /*2e70*/  QGMMA.64x32x32.F32.E4M3.E4M3 R40, gdesc[UR20], R40, gsb0 ;  /* 0x00600000142879f3 */ /* 0x000fe20008000828 */
[----:B------:R-:W-:Y:S01]  /*2e80*/  UIADD3 UR22, UR28, 0x702, URZ ;  /* 0x000007021c167890 */ /* 0x000fe2000fffe03f */
[----:B------:R-:W-:Y:S01]  /*2e90*/  FMNMX.FTZ R5, R112, R5, !PT ;  /* 0x0000000570057209 */ /* 0x000fe20007810000 */
[----:B------:R-:W-:Y:S01]  /*2ea0*/  UMOV UR23, 0x80000020 ;  /* 0x8000002000177882 */ /* 0x000fe20000000000 */
        /* <DEDUP_REMOVED lines=21> */
[----:B------:R-:W-:Y:S01]  /*3000*/  WARPGROUP.ARRIVE ;  /* 0x00000000000079c5 */ /* 0x000fe20000000000 */
[----:B------:R-:W-:Y:S02]  /*3010*/  FSEL R40, R40, -INF , P4 ;  /* 0xff80000028287808 */ /* 0x000fe40002000000 */
[----:B------:R-:W-:Y:S02]  /*3020*/  ISETP.GT.AND P4, PT, R3, 0x68, PT ;  /* 0x000000680300780c */ /* 0x000fe40003f84270 */
[----:B------:R-:W-:Y:S01]  /*3030*/  FSEL R41, R41, -INF , P3 ;  /* 0xff80000029297808 */ /* 0x000fe20001800000 */
[----:B------:R-:W-:Y:S01]  /*3040*/  QGMMA.64x32x32.F32.E4M3.E4M3 R24, gdesc[UR20], R24, gsb0 ;  /* 0x00600000141879f3 */ /* 0x000fe20008000818 */
        /* <DEDUP_REMOVED lines=20> */
[----:B------:R-:W-:Y:S01]  /*3190*/  FMNMX.FTZ R5, R53, R0, !PT ;  /* 0x0000000035057209 */ /* 0x000fe20007810000 */
[----:B------:R-:W-:Y:S02]  /*31a0*/  WARPGROUP.DEPBAR.LE gsb0, 0x0 ;  /* 0x00008000000079c5 */ /* 0x000fe40000010000 */
[----:B------:R-:W-:Y:S01]  /*31b0*/  FSEL R24, R24, -INF , P4 ;  /* 0xff80000018187808 */ /* 0x000fe20002000000 */
[----:B------:R0:W-:Y:S01]  /*31c0*/  @!P1 SYNCS.ARRIVE.TRANS64.RED.A1T0 RZ, [R2+URZ], RZ ;  /* 0x000000ff02ff99a7 */ /* 0x0001e2000810043f */
        /* <DEDUP_REMOVED lines=14> */
[----:B------:R-:W-:Y:S01]  /*32b0*/  FMNMX.FTZ R0, R32, R5, !PT ;  /* 0x0000000520007209 */ /* 0x000fe20007810000 */
[----:B------:R-:W-:Y:S01]  /*32c0*/  IMAD.U32 R5, RZ, RZ, UR39 ;  /* 0x00000027ff057e24 */ /* 0x000fe2000f8e00ff */
[----:B------:R-:W-:-:S02]  /*32d0*/  ISETP.GT.AND P3, PT, R3, 0x99, PT ;  /* 0x000000990300780c */ /* 0x000fc40003f64270 */
[----:B------:R-:W-:Y:S02]  /*32e0*/  FSEL R36, R36, -INF , P4 ;  /* 0xff80000024247808 */ /* 0x000fe40002000000 */
[----:B------:R-:W-:Y:S02]  /*32f0*/  FMNMX.FTZ R3, R33, R0, !PT ;  /* 0x0000000021037209 */ /* 0x000fe40007810000 */
[----:B------:R-:W-:Y:S02]  /*3300*/  FSEL R37, R37, -INF , P3 ;  /* 0xff80000025257808 */ /* 0x000fe40001800000 */
[----:B------:R-:W-:Y:S02]  /*3310*/  FMNMX.FTZ R0, R36, R3, !PT ;  /* 0x0000000324007209 */ /* 0x000fe40007810000 */
        /* <DEDUP_REMOVED lines=54> */
[----:B------:R-:W-:Y:S01]  /*3680*/  MUFU.EX2 R13, R72 ;  /* 0x00000048000d7308 */ /* 0x000fe20000000800 */
[----:B------:R-:W-:Y:S01]  /*3690*/  FMNMX.FTZ R20, R102, R15, !PT ;  /* 0x0000000f66147209 */ /* 0x000fe20007810000 */
[--C-:B------:R-:W-:Y:S01]  /*36a0*/  FFMA.FTZ R14, R104, UR39, -R3.reuse ;  /* 0x00000027680e7c23 */ /* 0x100fe20008010803 */
[----:B------:R-:W-:Y:S01]  /*36b0*/  FSEL R74, R74, -INF , P3 ;  /* 0xff8000004a4a7808 */ /* 0x000fe20001800000 */
[--C-:B------:R-:W-:Y:S01]  /*36c0*/  FFMA.FTZ R110, R110, UR39, -R3.reuse ;  /* 0x000000276e6e7c23 */ /* 0x100fe20008010803 */
[----:B------:R-:W-:Y:S01]  /*36d0*/  FMNMX.FTZ R15, R103, R20, !PT ;  /* 0x00000014670f7209 */ /* 0x000fe20007810000 */
[--C-:B------:R-:W-:Y:S01]  /*36e0*/  FFMA.FTZ R114, R114, UR39, -R3.reuse ;  /* 0x0000002772727c23 */ /* 0x100fe20008010803 */
[----:B------:R-:W-:Y:S01]  /*36f0*/  ISETP.GT.AND P3, PT, R81, 0x28, PT ;  /* 0x000000285100780c */ /* 0x000fe20003f64270 */
[----:B------:R-:W1:Y:S01]  /*3700*/  MUFU.EX2 R6, R6 ;  /* 0x0000000600067308 */ /* 0x000e620000000800 */
[----:B------:R-:W-:Y:S01]  /*3710*/  FMNMX.FTZ R20, R74, R15, !PT ;  /* 0x0000000f4a147209 */ /* 0x000fe20007810000 */
[--C-:B------:R-:W-:Y:S01]  /*3720*/  FFMA.FTZ R24, R24, UR39, -R3.reuse ;  /* 0x0000002718187c23 */ /* 0x100fe20008010803 */
[----:B------:R-:W-:Y:S01]  /*3730*/  FSEL R78, R78, -INF , P3 ;  /* 0xff8000004e4e7808 */ /* 0x000fe20001800000 */
[--C-:B------:R-:W-:Y:S01]  /*3740*/  FFMA.FTZ R25, R25, UR39, -R3.reuse ;  /* 0x0000002719197c23 */ /* 0x100fe20008010803 */
[----:B------:R-:W-:Y:S01]  /*3750*/  FMNMX.FTZ R21, R75, R20, !PT ;  /* 0x000000144b157209 */ /* 0x000fe20007810000 */
        /* <DEDUP_REMOVED lines=12> */
[--C-:B--2---:R-:W-:Y:S01]  /*3820*/  FFMA.FTZ R76, R65, UR39, -R3.reuse ;  /* 0x00000027414c7c23 */ /* 0x104fe20008010803 */
[----:B------:R-:W-:Y:S01]  /*3830*/  FSEL R86, R86, -INF , P3 ;  /* 0xff80000056567808 */ /* 0x000fe20001800000 */
[--C-:B------:R-:W-:Y:S01]  /*3840*/  FFMA.FTZ R33, R33, UR39, -R3.reuse ;  /* 0x0000002721217c23 */ /* 0x100fe20008010803 */
[----:B------:R-:W-:Y:S01]  /*3850*/  FMNMX.FTZ R57, R83, R56, !PT ;  /* 0x0000003853397209 */ /* 0x000fe20007810000 */
[--C-:B------:R-:W-:Y:S01]  /*3860*/  FFMA.FTZ R56, R108, UR39, -R3.reuse ;  /* 0x000000276c387c23 */ /* 0x100fe20008010803 */
[----:B------:R-:W-:Y:S01]  /*3870*/  ISETP.GT.AND P3, PT, R81, 0x40, PT ;  /* 0x000000405100780c */ /* 0x000fe20003f64270 */
[----:B------:R2:W-:Y:S01]  /*3880*/  MUFU.EX2 R21, R80 ;  /* 0x0000005000157308 */ /* 0x0005e20000000800 */
[----:B------:R-:W-:Y:S01]  /*3890*/  FMNMX.FTZ R72, R86, R57, !PT ;  /* 0x0000003956487209 */ /* 0x000fe20007810000 */
[----:B------:R-:W-:Y:S01]  /*38a0*/  FFMA.FTZ R36, R36, UR39, -R3 ;  /* 0x0000002724247c23 */ /* 0x000fe20008010803 */
[----:B------:R-:W-:-:S02]  /*38b0*/  FSEL R58, R58, -INF , P3 ;  /* 0xff8000003a3a7808 */ /* 0x000fc40001800000 */
[----:B------:R-:W-:Y:S02]  /*38c0*/  CS2R R108, SRZ ;  /* 0x00000000006c7805 */ /* 0x000fe4000001ff00 */
[----:B------:R-:W-:Y:S02]  /*38d0*/  FMNMX.FTZ R57, R87, R72, !PT ;  /* 0x0000004857397209 */ /* 0x000fe40007810000 */
[----:B------:R-:W-:Y:S02]  /*38e0*/  CS2R R106, SRZ ;  /* 0x00000000006a7805 */ /* 0x000fe4000001ff00 */
[----:B------:R-:W-:Y:S01]  /*38f0*/  ISETP.GT.AND P3, PT, R81, 0x48, PT ;  /* 0x000000485100780c */ /* 0x000fe20003f64270 */
[----:B------:R-:W4:Y:S01]  /*3900*/  MUFU.EX2 R10, R10 ;  /* 0x0000000a000a7308 */ /* 0x000f220000000800 */
[----:B------:R-:W-:Y:S02]  /*3910*/  FMNMX.FTZ R72, R58, R57, !PT ;  /* 0x000000393a487209 */ /* 0x000fe40007810000 */
[----:B------:R-:W-:-:S02]  /*3920*/  CS2R R104, SRZ ;  /* 0x0000000000687805 */ /* 0x000fc4000001ff00 */
[----:B------:R-:W-:Y:S02]  /*3930*/  FSEL R62, R62, -INF , P3 ;  /* 0xff8000003e3e7808 */ /* 0x000fe40001800000 */
[----:B------:R-:W-:Y:S02]  /*3940*/  CS2R R100, SRZ ;  /* 0x0000000000647805 */ /* 0x000fe4000001ff00 */
[----:B------:R-:W-:Y:S02]  /*3950*/  FMNMX.FTZ R61, R59, R72, !PT ;  /* 0x000000483b3d7209 */ /* 0x000fe40007810000 */
[----:B------:R-:W-:Y:S02]  /*3960*/  CS2R R96, SRZ ;  /* 0x0000000000607805 */ /* 0x000fe4000001ff00 */
        /* <DEDUP_REMOVED lines=8> */
[----:B--2---:R-:W-:Y:S01]  /*39f0*/  FSEL R80, R67, -INF , P4 ;  /* 0xff80000043507808 */ /* 0x004fe20002000000 */
[----:B------:R-:W-:Y:S01]  /*3a00*/  MUFU.EX2 R8, R8 ;  /* 0x0000000800087308 */ /* 0x000fe20000000800 */
[----:B------:R-:W-:Y:S02]  /*3a10*/  ISETP.GT.AND P3, PT, R81, 0x58, PT ;  /* 0x000000585100780c */ /* 0x000fe40003f64270 */
[----:B------:R-:W-:-:S02]  /*3a20*/  FMNMX.FTZ R67, R77, R72, !PT ;  /* 0x000000484d437209 */ /* 0x000fc40007810000 */
[----:B------:R-:W-:Y:S02]  /*3a30*/  ISETP.GT.AND P4, PT, R81, 0x59, PT ;  /* 0x000000595100780c */ /* 0x000fe40003f84270 */
[----:B-----5:R-:W-:Y:S01]  /*3a40*/  FSEL R84, R70, -INF , P3 ;  /* 0xff80000046547808 */ /* 0x020fe20001800000 */
[----:B------:R-:W-:Y:S01]  /*3a50*/  MUFU.EX2 R9, R9 ;  /* 0x0000000900097308 */ /* 0x000fe20000000800 */
[----:B------:R-:W-:Y:S02]  /*3a60*/  FMNMX.FTZ R67, R80, R67, !PT ;  /* 0x0000004350437209 */ /* 0x000fe40007810000 */
[----:B------:R-:W-:Y:S02]  /*3a70*/  FSEL R85, R71, -INF , P4 ;  /* 0xff80000047557808 */ /* 0x000fe40002000000 */
[C---:B------:R-:W-:Y:S02]  /*3a80*/  ISETP.GT.AND P3, PT, R81.reuse, 0x60, PT ;  /* 0x000000605100780c */ /* 0x040fe40003f64270 */
[----:B------:R-:W-:Y:S01]  /*3a90*/  FMNMX.FTZ R72, R84, R67, !PT ;  /* 0x0000004354487209 */ /* 0x000fe20007810000 */
[----:B------:R-:W-:Y:S01]  /*3aa0*/  MUFU.EX2 R11, R11 ;  /* 0x0000000b000b7308 */ /* 0x000fe20000000800 */
[----:B------:R-:W-:-:S02]  /*3ab0*/  ISETP.GT.AND P4, PT, R81, 0x61, PT ;  /* 0x000000615100780c */ /* 0x000fc40003f84270 */
[----:B------:R-:W-:Y:S02]  /*3ac0*/  FSEL R70, R42, -INF , P3 ;  /* 0xff8000002a467808 */ /* 0x000fe40001800000 */
[----:B------:R-:W-:Y:S02]  /*3ad0*/  FMNMX.FTZ R71, R85, R72, !PT ;  /* 0x0000004855477209 */ /* 0x000fe40007810000 */
[----:B------:R-:W-:Y:S01]  /*3ae0*/  ISETP.GT.AND P3, PT, R81, 0x68, PT ;  /* 0x000000685100780c */ /* 0x000fe20003f64270 */
[----:B------:R-:W2:Y:S01]  /*3af0*/  MUFU.EX2 R12, R12 ;  /* 0x0000000c000c7308 */ /* 0x000ea20000000800 */
[----:B------:R-:W-:Y:S01]  /*3b00*/  FSEL R67, R43, -INF , P4 ;  /* 0xff8000002b437808 */ /* 0x000fe20002000000 */
[----:B------:R-:W-:Y:S01]  /*3b10*/  FFMA.FTZ R43, R60, UR39, -R3 ;  /* 0x000000273c2b7c23 */ /* 0x000fe20008010803 */
[----:B------:R-:W-:Y:S02]  /*3b20*/  FMNMX.FTZ R72, R70, R71, !PT ;  /* 0x0000004746487209 */ /* 0x000fe40007810000 */
[----:B------:R-:W-:-:S02]  /*3b30*/  ISETP.GT.AND P4, PT, R81, 0x69, PT ;  /* 0x000000695100780c */ /* 0x000fc40003f84270 */
[----:B------:R-:W-:Y:S01]  /*3b40*/  FSEL R60, R46, -INF , P3 ;  /* 0xff8000002e3c7808 */ /* 0x000fe20001800000 */
[--C-:B------:R-:W-:Y:S01]  /*3b50*/  FFMA.FTZ R46, R4, UR39, -R3.reuse ;  /* 0x00000027042e7c23 */ /* 0x100fe20008010803 */
[----:B------:R-:W-:Y:S01]  /*3b60*/  FMNMX.FTZ R73, R67, R72, !PT ;  /* 0x0000004843497209 */ /* 0x000fe20007810000 */
[----:B------:R-:W-:Y:S01]  /*3b70*/  FFMA.FTZ R72, R64, UR39, -R3 ;  /* 0x0000002740487c23 */ /* 0x000fe20008010803 */
[----:B------:R-:W-:Y:S01]  /*3b80*/  ISETP.GT.AND P3, PT, R81, 0x70, PT ;  /* 0x000000705100780c */ /* 0x000fe20003f64270 */
[----:B------:R-:W-:Y:S01]  /*3b90*/  MUFU.EX2 R14, R14 ;  /* 0x0000000e000e7308 */ /* 0x000fe20000000800 */
[----:B------:R-:W-:Y:S02]  /*3ba0*/  FSEL R71, R47, -INF , P4 ;  /* 0xff8000002f477808 */ /* 0x000fe40002000000 */
[----:B------:R-:W-:Y:S02]  /*3bb0*/  FMNMX.FTZ R4, R60, R73, !PT ;  /* 0x000000493c047209 */ /* 0x000fe40007810000 */
[----:B------:R-:W-:-:S02]  /*3bc0*/  ISETP.GT.AND P4, PT, R81, 0x71, PT ;  /* 0x000000715100780c */ /* 0x000fc40003f84270 */
[----:B------:R-:W-:Y:S01]  /*3bd0*/  FSEL R50, R50, -INF , P3 ;  /* 0xff80000032327808 */ /* 0x000fe20001800000 */
[----:B------:R-:W-:Y:S01]  /*3be0*/  MUFU.EX2 R20, R20 ;  /* 0x0000001400147308 */ /* 0x000fe20000000800 */
[----:B------:R-:W-:Y:S02]  /*3bf0*/  FMNMX.FTZ R47, R71, R4, !PT ;  /* 0x00000004472f7209 */ /* 0x000fe40007810000 */
[----:B------:R-:W-:Y:S02]  /*3c00*/  ISETP.GT.AND P3, PT, R81, 0x78, PT ;  /* 0x000000785100780c */ /* 0x000fe40003f64270 */
[----:B------:R-:W-:Y:S02]  /*3c10*/  FSEL R51, R51, -INF , P4 ;  /* 0xff80000033337808 */ /* 0x000fe40002000000 */
[----:B------:R-:W-:Y:S01]  /*3c20*/  FMNMX.FTZ R4, R50, R47, !PT ;  /* 0x0000002f32047209 */ /* 0x000fe20007810000 */
[----:B------:R-:W-:Y:S01]  /*3c30*/  MUFU.EX2 R56, R56 ;  /* 0x0000003800387308 */ /* 0x000fe20000000800 */
[----:B------:R-:W-:-:S02]  /*3c40*/  ISETP.GT.AND P4, PT, R81, 0x79, PT ;  /* 0x000000795100780c */ /* 0x000fc40003f84270 */
[----:B------:R-:W-:Y:S02]  /*3c50*/  FSEL R54, R54, -INF , P3 ;  /* 0xff80000036367808 */ /* 0x000fe40001800000 */
[----:B------:R-:W-:Y:S02]  /*3c60*/  FMNMX.FTZ R73, R51, R4, !PT ;  /* 0x0000000433497209 */ /* 0x000fe40007810000 */
[----:B------:R-:W-:Y:S01]  /*3c70*/  FSEL R55, R55, -INF , P4 ;  /* 0xff80000037377808 */ /* 0x000fe20002000000 */
[----:B------:R-:W-:Y:S01]  /*3c80*/  MUFU.EX2 R47, R72 ;  /* 0x00000048002f7308 */ /* 0x000fe20000000800 */
[C---:B------:R-:W-:Y:S02]  /*3c90*/  ISETP.GT.AND P3, PT, R81.reuse, 0x80, PT ;  /* 0x000000805100780c */ /* 0x040fe40003f64270 */
[----:B------:R-:W-:Y:S02]  /*3ca0*/  FMNMX.FTZ R4, R54, R73, !PT ;  /* 0x0000004936047209 */ /* 0x000fe40007810000 */
[----:B------:R-:W-:-:S02]  /*3cb0*/  ISETP.GT.AND P4, PT, R81, 0x81, PT ;  /* 0x000000815100780c */ /* 0x000fc40003f84270 */
[----:B------:R-:W-:Y:S01]  /*3cc0*/  FSEL R64, R26, -INF , P3 ;  /* 0xff8000001a407808 */ /* 0x000fe20001800000 */
[----:B------:R5:W-:Y:S01]  /*3cd0*/  MUFU.EX2 R66, R110 ;  /* 0x0000006e00427308 */ /* 0x000be20000000800 */
[----:B------:R-:W-:Y:S02]  /*3ce0*/  FMNMX.FTZ R73, R55, R4, !PT ;  /* 0x0000000437497209 */ /* 0x000fe40007810000 */
[----:B------:R-:W-:Y:S02]  /*3cf0*/  ISETP.GT.AND P3, PT, R81, 0x88, PT ;  /* 0x000000885100780c */ /* 0x000fe40003f64270 */
[----:B------:R-:W-:Y:S01]  /*3d00*/  FSEL R65, R27, -INF , P4 ;  /* 0xff8000001b417808 */ /* 0x000fe20002000000 */
[----:B------:R-:W-:Y:S01]  /*3d10*/  FFMA.FTZ R27, R68, UR39, -R3 ;  /* 0x00000027441b7c23 */ /* 0x000fe20008010803 */
[----:B------:R-:W-:Y:S01]  /*3d20*/  FMNMX.FTZ R4, R64, R73, !PT ;  /* 0x0000004940047209 */ /* 0x000fe20007810000 */
[----:B------:R-:W-:Y:S01]  /*3d30*/  MUFU.EX2 R26, R76 ;  /* 0x0000004c001a7308 */ /* 0x000fe20000000800 */
[----:B------:R-:W-:-:S02]  /*3d40*/  ISETP.GT.AND P4, PT, R81, 0x89, PT ;  /* 0x000000895100780c */ /* 0x000fc40003f84270 */
[----:B-----5:R-:W-:Y:S02]  /*3d50*/  CS2R R110, SRZ ;  /* 0x00000000006e7805 */ /* 0x020fe4000001ff00 */
[----:B------:R-:W-:Y:S01]  /*3d60*/  FSEL R68, R30, -INF , P3 ;  /* 0xff8000001e447808 */ /* 0x000fe20001800000 */
[--C-:B------:R-:W-:Y:S01]  /*3d70*/  FFMA.FTZ R30, R40, UR39, -R3.reuse ;  /* 0x00000027281e7c23 */ /* 0x100fe20008010803 */
[----:B------:R-:W-:Y:S01]  /*3d80*/  FMNMX.FTZ R73, R65, R4, !PT ;  /* 0x0000000441497209 */ /* 0x000fe20007810000 */
[--C-:B------:R-:W-:Y:S01]  /*3d90*/  FFMA.FTZ R40, R45, UR39, -R3.reuse ;  /* 0x000000272d287c23 */ /* 0x100fe20008010803 */
[----:B------:R-:W-:Y:S01]  /*3da0*/  ISETP.GT.AND P3, PT, R81, 0x90, PT ;  /* 0x000000905100780c */ /* 0x000fe20003f64270 */
[----:B------:R-:W-:Y:S01]  /*3db0*/  IMAD.U32 R45, RZ, RZ, UR39 ;  /* 0x00000027ff2d7e24 */ /* 0x000fe2000f8e00ff */
[----:B------:R-:W-:Y:S01]  /*3dc0*/  FSEL R72, R31, -INF , P4 ;  /* 0xff8000001f487808 */ /* 0x000fe20002000000 */
[----:B------:R-:W-:Y:S01]  /*3dd0*/  FFMA.FTZ R31, R69, UR39, -R3 ;  /* 0x00000027451f7c23 */ /* 0x000fe20008010803 */
[----:B------:R-:W-:Y:S01]  /*3de0*/  FMNMX.FTZ R73, R68, R73, !PT ;  /* 0x0000004944497209 */ /* 0x000fe20007810000 */
[----:B------:R-:W-:Y:S01]  /*3df0*/  MUFU.EX2 R61, R61 ;  /* 0x0000003d003d7308 */ /* 0x000fe20000000800 */
[----:B------:R-:W-:-:S02]  /*3e00*/  ISETP.GT.AND P4, PT, R81, 0x91, PT ;  /* 0x000000915100780c */ /* 0x000fc40003f84270 */
[----:B------:R-:W-:Y:S02]  /*3e10*/  FSEL R69, R34, -INF , P3 ;  /* 0xff80000022457808 */ /* 0x000fe40001800000 */
[----:B------:R-:W-:Y:S02]  /*3e20*/  FMNMX.FTZ R4, R72, R73, !PT ;  /* 0x0000004948047209 */ /* 0x000fe40007810000 */
[----:B------:R-:W-:Y:S01]  /*3e30*/  ISETP.GT.AND P3, PT, R81, 0x98, PT ;  /* 0x000000985100780c */ /* 0x000fe20003f64270 */
[----:B------:R5:W-:Y:S01]  /*3e40*/  MUFU.EX2 R34, R31 ;  /* 0x0000001f00227308 */ /* 0x000be20000000800 */
[----:B------:R-:W-:Y:S02]  /*3e50*/  FSEL R73, R35, -INF , P4 ;  /* 0xff80000023497808 */ /* 0x000fe40002000000 */
[----:B------:R-:W-:Y:S02]  /*3e60*/  FMNMX.FTZ R4, R69, R4, !PT ;  /* 0x0000000445047209 */ /* 0x000fe40007810000 */
[----:B------:R-:W-:-:S02]  /*3e70*/  ISETP.GT.AND P4, PT, R81, 0x99, PT ;  /* 0x000000995100780c */ /* 0x000fc40003f84270 */
[----:B------:R-:W-:Y:S01]  /*3e80*/  FSEL R81, R38, -INF , P3 ;  /* 0xff80000026517808 */ /* 0x000fe20001800000 */
[----:B------:R-:W-:-:S01]  /*3e90*/  FFMA.FTZ R38, R48, UR39, -R3 ;  /* 0x0000002730267c23 */ /* 0x000fc20008010803 */
[----:B------:R-:W-:Y:S01]  /*3ea0*/  FMNMX.FTZ R4, R73, R4, !PT ;  /* 0x0000000449047209 */ /* 0x000fe20007810000 */
[----:B-----5:R-:W-:-:S01]  /*3eb0*/  FFMA.FTZ R31, R41, UR39, -R3 ;  /* 0x00000027291f7c23 */ /* 0x020fc20008010803 */
[----:B------:R-:W-:Y:S01]  /*3ec0*/  FSEL R76, R39, -INF , P4 ;  /* 0xff800000274c7808 */ /* 0x000fe20002000000 */
[----:B------:R-:W-:-:S01]  /*3ed0*/  FFMA.FTZ R39, R49, UR39, -R3 ;  /* 0x0000002731277c23 */ /* 0x000fc20008010803 */
[----:B------:R-:W-:Y:S01]  /*3ee0*/  FMNMX.FTZ R35, R81, R4, !PT ;  /* 0x0000000451237209 */ /* 0x000fe20007810000 */
[----:B------:R-:W-:-:S01]  /*3ef0*/  FFMA.FTZ R41, R52, UR39, -R3 ;  /* 0x0000002734297c23 */ /* 0x000fc20008010803 */
[----:B-1----:R-:W-:Y:S01]  /*3f00*/  FADD.FTZ R48, R5, R6 ;  /* 0x0000000605307221 */ /* 0x002fe20000010000 */
[----:B------:R1:W-:Y:S01]  /*3f10*/  MUFU.EX2 R42, R114 ;  /* 0x00000072002a7308 */ /* 0x0003e20000000800 */
[----:B------:R-:W-:Y:S01]  /*3f20*/  FMNMX.FTZ R4, R76, R35, !PT ;  /* 0x000000234c047209 */ /* 0x000fe20007810000 */
[--C-:B------:R-:W-:Y:S01]  /*3f30*/  FFMA.FTZ R35, R44, UR39, -R3.reuse ;  /* 0x000000272c237c23 */ /* 0x100fe20008010803 */
[----:B------:R-:W-:-:S01]  /*3f40*/  FFMA.FTZ R44, R53, UR39, -R3 ;  /* 0x00000027352c7c23 */ /* 0x000fc20008010803 */
[----:B------:R-:W-:Y:S01]  /*3f50*/  FFMA.FTZ R3, R37, UR39, -R3 ;  /* 0x0000002725037c23 */ /* 0x000fe20008010803 */
[----:B---3--:R-:W-:-:S01]  /*3f60*/  FADD.FTZ R49, R7, R48 ;  /* 0x0000003007317221 */ /* 0x008fc20000010000 */
[----:B------:R-:W3:Y:S01]  /*3f70*/  SHFL.BFLY PT, R89, R4, 0x2, 0x1f ;  /* 0x0c401f0004597f89 */ /* 0x000ee200000e0000 */
[C---:B----4-:R-:W-:Y:S01]  /*3f80*/  F2FP.SATFINITE.E4M3.F32.PACK_AB_MERGE_C R216, R10.reuse, R7, RZ ;  /* 0x000000070ad8723e */ /* 0x050fe200048070ff */
[----:B------:R-:W-:Y:S01]  /*3f90*/  MUFU.EX2 R43, R43 ;  /* 0x0000002b002b7308 */ /* 0x000fe20000000800 */
[----:B------:R-:W-:-:S01]  /*3fa0*/  FADD.FTZ R49, R10, R49 ;  /* 0x000000310a317221 */ /* 0x000fc20000010000 */
[----:B--2---:R-:W-:-:S02]  /*3fb0*/  F2FP.SATFINITE.E4M3.F32.PACK_AB_MERGE_C R218, R12, R11, RZ ;  /* 0x0000000b0cda723e */ /* 0x004fc400048070ff */
[----:B-1----:R-:W-:Y:S02]  /*3fc0*/  CS2R R114, SRZ ;  /* 0x0000000000727805 */ /* 0x002fe4000001ff00 */
[----:B------:R-:W-:Y:S02]  /*3fd0*/  F2FP.SATFINITE.E4M3.F32.PACK_AB_MERGE_C R216, R6, R5, R216 ;  /* 0x0000000506d8723e */ /* 0x000fe400048070d8 */
[----:B------:R-:W-:Y:S02]  /*3fe0*/  CS2R R52, SRZ ;  /* 0x0000000000347805 */ /* 0x000fe4000001ff00 */
[----:B------:R-:W-:Y:S01]  /*3ff0*/  F2FP.SATFINITE.E4M3.F32.PACK_AB_MERGE_C R218, R9, R8, R218 ;  /* 0x0000000809da723e */ /* 0x000fe200048070da */
[----:B------:R-:W-:Y:S08]  /*4000*/  MUFU.EX2 R46, R46 ;  /* 0x0000002e002e7308 */ /* 0x000ff00000000800 */
[----:B------:R-:W-:Y:S01]  /*4010*/  MUFU.EX2 R27, R27 ;  /* 0x0000001b001b7308 */ /* 0x000fe20000000800 */
[----:B---3--:R-:W-:-:S07]  /*4020*/  FMNMX.FTZ R89, R4, R89, !PT ;  /* 0x0000005904597209 */ /* 0x008fce0007810000 */
[----:B------:R-:W-:Y:S01]  /*4030*/  MUFU.EX2 R30, R30 ;  /* 0x0000001e001e7308 */ /* 0x000fe20000000800 */
[----:B------:R-:W1:Y:S07]  /*4040*/  SHFL.BFLY PT, R4, R89, 0x1, 0x1f ;  /* 0x0c201f0059047f89 */ /* 0x000e6e00000e0000 */
[----:B------:R-:W-:Y:S08]  /*4050*/  MUFU.EX2 R31, R31 ;  /* 0x0000001f001f7308 */ /* 0x000ff00000000800 */
[----:B------:R-:W-:Y:S08]  /*4060*/  MUFU.EX2 R35, R35 ;  /* 0x0000002300237308 */ /* 0x000ff00000000800 */
[----:B------:R-:W-:Y:S01]  /*4070*/  MUFU.EX2 R40, R40 ;  /* 0x0000002800287308 */ /* 0x000fe20000000800 */
[----:B-1----:R-:W-:-:S02]  /*4080*/  FMNMX.FTZ R4, R89, R4, !PT ;  /* 0x0000000459047209 */ /* 0x002fc40007810000 */
        /* <DEDUP_REMOVED lines=46> */
[----:B------:R-:W0:Y:S01]  /*4370*/  MUFU.EX2 R98, R98 ;  /* 0x0000006200627308 */ /* 0x000e220000000800 */
[----:B--2---:R-:W-:-:S01]  /*4380*/  FADD.FTZ R48, R94, R37 ;  /* 0x000000255e307221 */ /* 0x004fc20000010000 */
[--C-:B------:R-:W-:Y:S01]  /*4390*/  FFMA.FTZ R68, R68, UR39, -R45.reuse ;  /* 0x0000002744447c23 */ /* 0x100fe2000801082d */
[----:B------:R-:W-:-:S01]  /*43a0*/  FFMA.FTZ R72, R72, UR39, -R45 ;  /* 0x0000002748487c23 */ /* 0x000fc2000801082d */
[--C-:B------:R-:W-:Y:S01]  /*43b0*/  FFMA.FTZ R69, R69, UR39, -R45.reuse ;  /* 0x0000002745457c23 */ /* 0x100fe2000801082d */
[----:B------:R-:W-:-:S01]  /*43c0*/  FFMA.FTZ R73, R73, UR39, -R45 ;  /* 0x0000002749497c23 */ /* 0x000fc2000801082d */
[--C-:B------:R-:W-:Y:S01]  /*43d0*/  FFMA.FTZ R81, R81, UR39, -R45.reuse ;  /* 0x0000002751517c23 */ /* 0x100fe2000801082d */
[----:B------:R-:W-:-:S01]  /*43e0*/  FFMA.FTZ R45, R76, UR39, -R45 ;  /* 0x000000274c2d7c23 */ /* 0x000fc2000801082d */
[----:B------:R-:W1:Y:S01]  /*43f0*/  MUFU.EX2 R99, R99 ;  /* 0x0000006300637308 */ /* 0x000e620000000800 */
[----:B---3--:R-:W-:-:S01]  /*4400*/  FADD.FTZ R37, R95, R48 ;  /* 0x000000305f257221 */ /* 0x008fc20000010000 */
        /* <DEDUP_REMOVED lines=13> */
[----:B------:R-:W-:Y:S02]  /*44e0*/  FADD.FTZ R48, R14, R49 ;  /* 0x000000310e307221 */ /* 0x000fe40000010000 */
        /* <DEDUP_REMOVED lines=8> */
[----:B------:R-:W-:Y:S01]  /*4570*/  FADD.FTZ R49, R21, R48 ;  /* 0x0000003015317221 */ /* 0x000fe20000010000 */
[----:B------:R-:W-:Y:S02]  /*4580*/  F2FP.SATFINITE.E4M3.F32.PACK_AB_MERGE_C R219, R103, R102, RZ ;  /* 0x0000006667db723e */ /* 0x000fe400048070ff */
[----:B------:R-:W-:Y:S01]  /*4590*/  CS2R R102, SRZ ;  /* 0x0000000000667805 */ /* 0x000fe2000001ff00 */
[----:B------:R-:W-:-:S01]  /*45a0*/  FADD.FTZ R48, R56, R49 ;  /* 0x0000003138307221 */ /* 0x000fc20000010000 */
[----:B------:R-:W-:Y:S01]  /*45b0*/  F2FP.SATFINITE.E4M3.F32.PACK_AB_MERGE_C R219, R99, R98, R219 ;  /* 0x0000006263db723e */ /* 0x000fe200048070db */
[----:B------:R-:W0:Y:S01]  /*45c0*/  MUFU.EX2 R78, R78 ;  /* 0x0000004e004e7308 */ /* 0x000e220000000800 */
[----:B-1----:R-:W-:-:S01]  /*45d0*/  FADD.FTZ R2, R74, R37 ;  /* 0x000000254a027221 */ /* 0x002fc20000010000 */
[----:B------:R-:W-:Y:S01]  /*45e0*/  FADD.FTZ R49, R57, R48 ;  /* 0x0000003039317221 */ /* 0x000fe20000010000 */
[----:B------:R-:W-:-:S02]  /*45f0*/  F2FP.SATFINITE.E4M3.F32.PACK_AB_MERGE_C R57, R66, R57, RZ ;  /* 0x000000394239723e */ /* 0x000fc400048070ff */
[----:B------:R-:W-:Y:S01]  /*4600*/  CS2R R98, SRZ ;  /* 0x0000000000627805 */ /* 0x000fe2000001ff00 */
[----:B------:R-:W-:-:S01]  /*4610*/  FADD.FTZ R10, R66, R49 ;  /* 0x00000031420a7221 */ /* 0x000fc20000010000 */
[----:B------:R-:W-:Y:S01]  /*4620*/  F2FP.SATFINITE.E4M3.F32.PACK_AB_MERGE_C R214, R56, R21, R57 ;  /* 0x0000001538d6723e */ /* 0x000fe20004807039 */
[----:B------:R-:W1:Y:S01]  /*4630*/  MUFU.EX2 R79, R79 ;  /* 0x0000004f004f7308 */ /* 0x000e620000000800 */
[----:B--2---:R-:W-:-:S01]  /*4640*/  FADD.FTZ R37, R75, R2 ;  /* 0x000000024b257221 */ /* 0x004fc20000010000 */
[----:B------:R-:W-:Y:S02]  /*4650*/  CS2R R56, SRZ ;  /* 0x0000000000387805 */ /* 0x000fe4000001ff00 */
[----:B------:R-:W-:-:S04]  /*4660*/  CS2R R48, SRZ ;  /* 0x0000000000307805 */ /* 0x000fc8000001ff00 */
        /* <DEDUP_REMOVED lines=154> */
[----:B------:R-:W-:-:S07]  /*5010*/  IMAD.MOV.U32 R119, RZ, RZ, RZ ;  /* 0x000000ffff777224 */ /* 0x000fce00078e00ff */
.L_x_5077:
[----:B------:R-:W-:Y:S01]  /*5020*/  ISETP.NE.AND P4, PT, RZ, UR44, PT ;  /* 0x0000002cff007c0c */ /* 0x000fe2000bf85270 */
[----:B------:R-:W-:-:S04]  /*5030*/  UISETP.NE.AND UP1, UPT, UR57, 0x1, UPT ;  /* 0x000000013900788c */ /* 0x000fc8000bf25270 */
[----:B------:R-:W-:-:S04]  /*5040*/  USEL UR45, URZ, 0x1, UP1 ;  /* 0x000000013f2d7887 */ /* 0x000fc80008800000 */
[----:B------:R-:W-:-:S04]  /*5050*/  ULOP3.LUT UR45, UR58, UR45, URZ, 0x3c, !UPT ;  /* 0x0000002d3a2d7292 */ /* 0x000fc8000f8e3c3f */
[----:B------:R-:W-:Y:S08]  /*5060*/  @P4 BRA `(.L_x_5068) ;  /* 0x0000000000384947 */ /* 0x000ff00003800000 */
[----:B------:R-:W-:Y:S05]  /*5070*/  @!P0 BRA `(.L_x_5069) ;  /* 0x0000000000048947 */ /* 0x000fea0003800000 */
[----:B------:R-:W-:Y:S01]  /*5080*/  BPT.TRAP 0x1 ;  /* 0x000000040000795c */ /* 0x000fe20000300000 */
.L_x_5069:
        /* <DEDUP_REMOVED lines=9> */
.L_x_5070:
[----:B-1----:R-:W-:Y:S05]  /*5120*/  @P3 BRA `(.L_x_5068) ;  /* 0x0000000000083947 */ /* 0x002fea0003800000 */
[----:B------:R-:W1:Y:S02]  /*5130*/  SYNCS.PHASECHK.TRANS64.TRYWAIT P3, [UR6+0x33430], R0 ;  /* 0x03343000ff0075a7 */ /* 0x000e640008060146 */
[----:B-1----:R-:W-:Y:S05]  /*5140*/  @!P3 BRA `(.L_x_5071) ;  /* 0x0000010c0070b947 */ /* 0x002fea0003800000 */
.L_x_5068:
        /* <DEDUP_REMOVED lines=191> */
.L_x_5073:
[----:B------:R-:W-:Y:S01]  /*5d40*/  ULEA UR6, UR57, UR41, 0x3 ;  /* 0x0000002939067291 */ /* 0x000fe2000f8e183f */
[----:B------:R-:W-:-:S05]  /*5d50*/  IMAD.U32 R0, RZ, RZ, UR58 ;  /* 0x0000003aff007e24 */ /* 0x000fca000f8e00ff */
[----:B------:R-:W-:-:S04]  /*5d60*/  SHF.L.U32 R0, R0, 0x1f, RZ ;  /* 0x0000001f00007819 */ /* 0x000fc800000006ff */
[----:B------:R0:W1:Y:S01]  /*5d70*/  SYNCS.PHASECHK.TRANS64.TRYWAIT P3, [UR6+0x33450], R0 ;  /* 0x03345000ff0075a7 */ /* 0x0000620008060146 */
[----:B------:R-:W-:Y:S05]  /*5d80*/  @!P0 BRA `(.L_x_5074) ;  /* 0x0000000000048947 */ /* 0x000fea0003800000 */
[----:B------:R-:W-:Y:S01]  /*5d90*/  BPT.TRAP 0x1 ;  /* 0x000000040000795c */ /* 0x000fe20000300000 */
.L_x_5074:
[----:B-1----:R-:W-:Y:S05]  /*5da0*/  @P3 BRA `(.L_x_5072) ;  /* 0x0000000000083947 */ /* 0x002fea0003800000 */
[----:B------:R-:W1:Y:S02]  /*5db0*/  SYNCS.PHASECHK.TRANS64.TRYWAIT P3, [UR6+0x33450], R0 ;  /* 0x03345000ff0075a7 */ /* 0x000e640008060146 */
[----:B-1----:R-:W-:Y:S05]  /*5dc0*/  @!P3 BRA `(.L_x_5075) ;  /* 0x000001000068b947 */ /* 0x002fea0003800000 */
.L_x_5072:
[----:B-1----:R-:W-:Y:S01]  /*5dd0*/  VIADD R5, R18, UR37 ;  /* 0x0000002512057c36 */ /* 0x002fe20008000000 */
[----:B------:R-:W-:Y:S01]  /*5de0*/  @UP0 ULDC UR6, c[0x0][0x44c] ;  /* 0x0001130000060ab9 */ /* 0x000fe20000000800 */
[----:B------:R-:W-:Y:S01]  /*5df0*/  UMOV UR7, 0x1 ;  /* 0x0000000100077882 */ /* 0x000fe20000000000 */
[----:B------:R-:W-:Y:S01]  /*5e00*/  IMAD.MOV.U32 R4, RZ, RZ, -0x2 ;  /* 0xfffffffeff047424 */ /* 0x000fe200078e00ff */
[----:B------:R-:W-:Y:S01]  /*5e10*/  UIMAD UR7, UR56, -0xa0, UR7 ;  /* 0xffffff60380778a4 */ /* 0x000fe2000f8e0207 */
[----:B0-----:R-:W-:Y:S01]  /*5e20*/  @P2 IMAD.HI.U32 R0, R5, UR6, RZ ;  /* 0x0000000605002c27 */ /* 0x001fe2000f8e00ff */
[----:B------:R-:W-:Y:S01]  /*5e30*/  @UP0 ULDC UR6, c[0x0][0x450] ;  /* 0x0001140000060ab9 */ /* 0x000fe20000000800 */
[----:B------:R-:W-:-:S06]  /*5e40*/  WARPGROUP.ARRIVE ;  /* 0x00000000000079c5 */ /* 0x000fcc0000000000 */
[----:B------:R-:W0:Y:S01]  /*5e50*/  S2R R229, SR_TID.X ;  /* 0x0000000000e57919 */ /* 0x000e220000002100 */
[----:B------:R-:W-:Y:S01]  /*5e60*/  IMAD.U32 R11, RZ, RZ, UR51 ;  /* 0x00000033ff0b7e24 */ /* 0x000fe2000f8e00ff */
[----:B------:R-:W-:Y:S01]  /*5e70*/  @P2 SHF.R.U32.HI R5, RZ, UR6, R0 ;  /* 0x00000006ff052c19 */ /* 0x000fe20008011600 */
[----:B------:R-:W-:Y:S01]  /*5e80*/  UIADD3 UR6, UR41, 0x200, URZ ;  /* 0x0000020029067890 */ /* 0x000fe2000fffe03f */
[----:B------:R-:W-:Y:S01]  /*5e90*/  IMAD R4, R17, R4, UR7 ;  /* 0x0000000711047e24 */ /* 0x000fe2000f8e0204 */
[----:B------:R-:W-:Y:S01]  /*5ea0*/  UMOV UR7, 0xc0000010 ;  /* 0xc000001000077882 */ /* 0x000fe20000000000 */
[----:B------:R-:W-:Y:S01]  /*5eb0*/  IMAD.U32 R15, RZ, RZ, UR39 ;  /* 0x00000027ff0f7e24 */ /* 0x000fe2000f8e00ff */
[----:B------:R-:W-:Y:S01]  /*5ec0*/  USHF.R.U32.HI UR6, URZ, 0x4, UR6 ;  /* 0x000000043f067899 */ /* 0x000fe20008011606 */
[----:B------:R-:W1:Y:S01]  /*5ed0*/  SHFL.IDX PT, R9, R5, RZ, 0x1c1f ;  /* 0x001c1fff05097589 */ /* 0x000e6200000e0000 */
[----:B------:R-:W-:Y:S02]  /*5ee0*/  IADD3 R4, -R11, UR50, R4 ;  /* 0x000000320b047c10 */ /* 0x000fe4000fffe104 */
[----:B------:R-:W-:Y:S01]  /*5ef0*/  ULOP3.LUT UR6, UR6, 0x3fff, URZ, 0xc0, !UPT ;  /* 0x00003fff06067892 */ /* 0x000fe2000f8ec03f */
[----:B------:R-:W2:Y:S03]  /*5f00*/  SHFL.IDX PT, R5, R5, 0x1, 0x1c1f ;  /* 0x003c1f0005057f89 */ /* 0x000ea600000e0000 */
[----:B------:R-:W-:-:S04]  /*5f10*/  ULOP3.LUT UR6, UR6, 0x10000, URZ, 0xfc, !UPT ;  /* 0x0001000006067892 */ /* 0x000fc8000f8efc3f */
[----:B------:R-:W-:-:S07]  /*5f20*/  UIMAD UR10, UR57, 0x780, UR6 ;  /* 0x00000780390a78a4 */ /* 0x000fce000f8e0206 */
[----:B------:R-:W-:Y:S02]  /*5f30*/  UMOV UR6, UR10 ;  /* 0x0000000a00067c82 */ /* 0x000fe40008000000 */
[----:B------:R-:W-:Y:S01]  /*5f40*/  QGMMA.64x192x32.F32.E4M3.E4M3 R24, R216, gdesc[UR4], R24, gsb0 ;  /* 0x02e00004d8187df3 */ /* 0x000fe20008000818 */
[----:B------:R-:W-:Y:S01]  /*5f50*/  UIADD3 UR6, UR10, 0x180, URZ ;  /* 0x000001800a067890 */ /* 0x000fe2000fffe03f */
[----:B------:R-:W-:Y:S01]  /*5f60*/  UMOV UR7, 0xc0000010 ;  /* 0xc000001000077882 */ /* 0x000fe20000000000 */
[C---:B-1----:R-:W-:Y:S01]  /*5f70*/  IMAD.IADD R0, R4.reuse, 0x1, R9 ;  /* 0x0000000104007824 */ /* 0x042fe200078e0209 */
[----:B0-----:R-:W-:Y:S01]  /*5f80*/  SHF.R.U32.HI R229, RZ, 0x7, R229 ;  /* 0x00000007ffe57819 */ /* 0x001fe200000116e5 */
[----:B--2---:R-:W-:-:S03]  /*5f90*/  IMAD.IADD R4, R4, 0x1, R5 ;  /* 0x0000000104047824 */ /* 0x004fc600078e0205 */
        /* <DEDUP_REMOVED lines=98> */
[----:B------:R-:W-:Y:S01]  /*65c0*/  FMNMX.FTZ R11, R149, R8, !PT ;  /* 0x00000008950b7209 */ /* 0x000fe20007810000 */
[----:B------:R-:W-:Y:S02]  /*65d0*/  WARPGROUP.DEPBAR.LE gsb0, 0x0 ;  /* 0x00008000000079c5 */ /* 0x000fe40000010000 */
[----:B------:R-:W-:Y:S01]  /*65e0*/  WARPGROUP.ARRIVE ;  /* 0x00000000000079c5 */ /* 0x000fe20000000000 */
[----:B------:R-:W-:Y:S02]  /*65f0*/  ISETP.GT.AND P3, PT, R0, 0x88, PT ;  /* 0x000000880000780c */ /* 0x000fe40003f64270 */
[----:B------:R-:W-:-:S02]  /*6600*/  FSEL R121, R121, -INF , P4 ;  /* 0xff80000079797808 */ /* 0x000fc40002000000 */
[----:B------:R-:W-:Y:S01]  /*6610*/  FMNMX.FTZ R8, R120, R11, !PT ;  /* 0x0000000b78087209 */ /* 0x000fe20007810000 */
[----:B------:R-:W-:Y:S01]  /*6620*/  QGMMA.64x192x32.F32.E4M3.E4M3 R24, R212, gdesc[UR4], R24, gsb0 ;  /* 0x02e00004d4187df3 */ /* 0x000fe20008000818 */
[----:B------:R-:W-:Y:S01]  /*6630*/  ISETP.GT.AND P4, PT, R0, 0x89, PT ;  /* 0x000000890000780c */ /* 0x000fe20003f84270 */
[----:B------:R-:W-:Y:S01]  /*6640*/  UIADD3 UR6, UR10, 0x300, URZ ;  /* 0x000003000a067890 */ /* 0x000fe2000fffe03f */
[----:B------:R-:W-:Y:S01]  /*6650*/  FSEL R124, R124, -INF , P3 ;  /* 0xff8000007c7c7808 */ /* 0x000fe20001800000 */
[----:B------:R-:W-:Y:S01]  /*6660*/  UMOV UR7, 0xc0000010 ;  /* 0xc000001000077882 */ /* 0x000fe20000000000 */
        /* <DEDUP_REMOVED lines=13> */
[----:B------:R-:W-:Y:S02]  /*6740*/  FSEL R133, R133, -INF , P4 ;  /* 0xff80000085857808 */ /* 0x000fe40002000000 */
[----:B------:R-:W-:-:S02]  /*6750*/  FMNMX.FTZ R0, R132, R11, !PT ;  /* 0x0000000b84007209 */ /* 0x000fc40007810000 */
[C---:B------:R-:W-:Y:S02]  /*6760*/  ISETP.GT.AND P4, PT, R4.reuse, RZ, PT ;  /* 0x000000ff0400720c */ /* 0x040fe40003f84270 */
[----:B------:R-:W-:Y:S02]  /*6770*/  FMNMX.FTZ R11, R133, R0, !PT ;  /* 0x00000000850b7209 */ /* 0x000fe40007810000 */
[----:B------:R-:W-:Y:S02]  /*6780*/  ISETP.GT.AND P5, PT, R4, 0x1, PT ;  /* 0x000000010400780c */ /* 0x000fe40003fa4270 */
[----:B------:R-:W-:Y:S01]  /*6790*/  FSEL R186, R186, -INF , P4 ;  /* 0xff800000baba7808 */ /* 0x000fe20002000000 */
[----:B------:R-:W0:Y:S01]  /*67a0*/  SHFL.BFLY PT, R0, R11, 0x2, 0x1f ;  /* 0x0c401f000b007f89 */ /* 0x000e2200000e0000 */
[----:B------:R-:W-:Y:S02]  /*67b0*/  ISETP.GT.AND P4, PT, R4, 0x8, PT ;  /* 0x000000080400780c */ /* 0x000fe40003f84270 */
[----:B------:R-:W-:-:S02]  /*67c0*/  FSEL R187, R187, -INF , P5 ;  /* 0xff800000bbbb7808 */ /* 0x000fc40002800000 */
[----:B------:R-:W-:Y:S02]  /*67d0*/  FMNMX.FTZ R20, R186, R7, !PT ;  /* 0x00000007ba147209 */ /* 0x000fe40007810000 */
[----:B------:R-:W-:Y:S02]  /*67e0*/  ISETP.GT.AND P5, PT, R4, 0x9, PT ;  /* 0x000000090400780c */ /* 0x000fe40003fa4270 */
[----:B------:R-:W-:Y:S02]  /*67f0*/  FSEL R190, R190, -INF , P4 ;  /* 0xff800000bebe7808 */ /* 0x000fe40002000000 */
[C---:B------:R-:W-:Y:S02]  /*6800*/  ISETP.GT.AND P4, PT, R4.reuse, 0x10, PT ;  /* 0x000000100400780c */ /* 0x040fe40003f84270 */
[----:B------:R-:W-:Y:S02]  /*6810*/  FSEL R191, R191, -INF , P5 ;  /* 0xff800000bfbf7808 */ /* 0x000fe40002800000 */
[----:B------:R-:W-:-:S02]  /*6820*/  ISETP.GT.AND P5, PT, R4, 0x11, PT ;  /* 0x000000110400780c */ /* 0x000fc40003fa4270 */
[----:B------:R-:W-:Y:S02]  /*6830*/  FSEL R194, R194, -INF , P4 ;  /* 0xff800000c2c27808 */ /* 0x000fe40002000000 */
[C---:B------:R-:W-:Y:S02]  /*6840*/  ISETP.GT.AND P4, PT, R4.reuse, 0x18, PT ;  /* 0x000000180400780c */ /* 0x040fe40003f84270 */
[----:B------:R-:W-:Y:S02]  /*6850*/  FSEL R195, R195, -INF , P5 ;  /* 0xff800000c3c37808 */ /* 0x000fe40002800000 */
[----:B------:R-:W-:Y:S02]  /*6860*/  ISETP.GT.AND P5, PT, R4, 0x19, PT ;  /* 0x000000190400780c */ /* 0x000fe40003fa4270 */
[----:B0-----:R-:W-:Y:S02]  /*6870*/  FMNMX.FTZ R12, R11, R0, !PT ;  /* 0x000000000b0c7209 */ /* 0x001fe40007810000 */
[----:B------:R-:W-:-:S02]  /*6880*/  FSEL R198, R198, -INF , P4 ;  /* 0xff800000c6c67808 */ /* 0x000fc40002000000 */
[----:B------:R-:W-:Y:S01]  /*6890*/  FSEL R199, R199, -INF , P5 ;  /* 0xff800000c7c77808 */ /* 0x000fe20002800000 */
[----:B------:R-:W0:Y:S01]  /*68a0*/  SHFL.BFLY PT, R13, R12, 0x1, 0x1f ;  /* 0x0c201f000c0d7f89 */ /* 0x000e2200000e0000 */
[C---:B------:R-:W-:Y:S02]  /*68b0*/  ISETP.GT.AND P4, PT, R4.reuse, 0x20, PT ;  /* 0x000000200400780c */ /* 0x040fe40003f84270 */
[----:B------:R-:W-:Y:S02]  /*68c0*/  ISETP.GT.AND P5, PT, R4, 0x21, PT ;  /* 0x000000210400780c */ /* 0x000fe40003fa4270 */
        /* <DEDUP_REMOVED lines=10> */
[----:B0-----:R-:W-:Y:S02]  /*6970*/  FMNMX.FTZ R0, R12, R13, !PT ;  /* 0x0000000d0c007209 */ /* 0x001fe40007810000 */
[----:B------:R-:W-:Y:S02]  /*6980*/  FSEL R179, R179, -INF , P5 ;  /* 0xff800000b3b37808 */ /* 0x000fe40002800000 */
[C---:B------:R-:W-:Y:S01]  /*6990*/  FSETP.NEU.FTZ.AND P3, PT, R0.reuse, -INF , PT ;  /* 0xff8000000000780b */ /* 0x040fe20003f7d000 */
[----:B------:R-:W-:-:S01]  /*69a0*/  FFMA.FTZ R8, R0, R15, -8 ;  /* 0xc100000000087423 */ /* 0x000fc2000001000f */
[----:B------:R-:W-:Y:S02]  /*69b0*/  FMNMX.FTZ R15, R187, R20, !PT ;  /* 0x00000014bb0f7209 */ /* 0x000fe40007810000 */
[----:B------:R-:W-:-:S02]  /*69c0*/  ISETP.GT.AND P5, PT, R4, 0x39, PT ;  /* 0x000000390400780c */ /* 0x000fc40003fa4270 */
[----:B------:R-:W-:Y:S02]  /*69d0*/  FSEL R8, R8, RZ, P3 ;  /* 0x000000ff08087208 */ /* 0x000fe40001800000 */
[----:B------:R-:W-:Y:S02]  /*69e0*/  FMNMX.FTZ R184, R190, R15, !PT ;  /* 0x0000000fbeb87209 */ /* 0x000fe40007810000 */
[----:B------:R-:W-:Y:S01]  /*69f0*/  FSEL R182, R182, -INF , P4 ;  /* 0xff800000b6b67808 */ /* 0x000fe20002000000 */
        /* <DEDUP_REMOVED lines=9> */
[----:B------:R-:W-:Y:S01]  /*6a90*/  ISETP.GT.AND P4, PT, R4, 0x40, PT ;  /* 0x000000400400780c */ /* 0x000fe20003f84270 */
        /* <DEDUP_REMOVED lines=8> */
[----:B------:R-:W-:Y:S01]  /*6b20*/  FSEL R155, R155, -INF , P5 ;  /* 0xff8000009b9b7808 */ /* 0x000fe20002800000 */
[----:B------:R-:W-:-:S01]  /*6b30*/  FFMA.FTZ R20, R197, UR39, -R8 ;  /* 0x00000027c5147c23 */ /* 0x000fc20008010808 */
[----:B------:R-:W-:Y:S01]  /*6b40*/  FMNMX.FTZ R21, R199, R184, !PT ;  /* 0x000000b8c7157209 */ /* 0x000fe20007810000 */
[----:B------:R-:W-:-:S01]  /*6b50*/  FFMA.FTZ R152, R152, UR39, -R8 ;  /* 0x0000002798987c23 */ /* 0x000fc20008010808 */
[----:B------:R-:W-:Y:S01]  /*6b60*/  ISETP.GT.AND P5, PT, R4, 0x49, PT ;  /* 0x000000490400780c */ /* 0x000fe20003fa4270 */
[----:B------:R-:W-:-:S01]  /*6b70*/  FFMA.FTZ R153, R153, UR39, -R8 ;  /* 0x0000002799997c23 */ /* 0x000fc20008010808 */
[----:B------:R-:W-:Y:S01]  /*6b80*/  FMNMX.FTZ R172, R170, R21, !PT ;  /* 0x00000015aaac7209 */ /* 0x000fe20007810000 */
[----:B------:R-:W-:-:S01]  /*6b90*/  FFMA.FTZ R157, R157, UR39, -R8 ;  /* 0x000000279d9d7c23 */ /* 0x000fc20008010808 */
        /* <DEDUP_REMOVED lines=48> */
[--C-:B-1----:R-:W-:Y:S01]  /*6ea0*/  FFMA.FTZ R184, R156, UR39, -R8.reuse ;  /* 0x000000279cb87c23 */ /* 0x102fe20008010808 */
        /* <DEDUP_REMOVED lines=8> */
[----:B------:R-:W-:Y:S02]  /*6f30*/  FSEL R138, R138, -INF , P4 ;  /* 0xff8000008a8a7808 */ /* 0x000fe40002000000 */
[----:B------:R-:W-:Y:S01]  /*6f40*/  FMNMX.FTZ R181, R167, R180, !PT ;  /* 0x000000b4a7b57209 */ /* 0x000fe20007810000 */
[----:B------:R-:W-:Y:S01]  /*6f50*/  MUFU.EX2 R10, R10 ;  /* 0x0000000a000a7308 */ /* 0x000fe20000000800 */
[----:B------:R-:W-:Y:S02]  /*6f60*/  ISETP.GT.AND P4, PT, R4, 0x68, PT ;  /* 0x000000680400780c */ /* 0x000fe40003f84270 */
[----:B------:R-:W-:Y:S02]  /*6f70*/  FSEL R139, R139, -INF , P5 ;  /* 0xff8000008b8b7808 */ /* 0x000fe40002800000 */
[----:B------:R-:W-:Y:S01]  /*6f80*/  FMNMX.FTZ R180, R138, R181, !PT ;  /* 0x000000b58ab47209 */ /* 0x000fe20007810000 */
[----:B------:R-:W-:-:S02]  /*6f90*/  WARPGROUP.DEPBAR.LE gsb0, 0x0 ;  /* 0x00008000000079c5 */ /* 0x000fc40000010000 */
[----:B------:R-:W-:Y:S01]  /*6fa0*/  WARPGROUP.ARRIVE ;  /* 0x00000000000079c5 */ /* 0x000fe20000000000 */
[----:B------:R-:W-:Y:S01]  /*6fb0*/  ISETP.GT.AND P5, PT, R4, 0x69, PT ;  /* 0x000000690400780c */ /* 0x000fe20003fa4270 */
[----:B------:R-:W-:Y:S01]  /*6fc0*/  MUFU.EX2 R9, R9 ;  /* 0x0000000900097308 */ /* 0x000fe20000000800 */
[----:B------:R-:W-:Y:S02]  /*6fd0*/  FSEL R156, R142, -INF , P4 ;  /* 0xff8000008e9c7808 */ /* 0x000fe40002000000 */
[----:B------:R-:W-:Y:S01]  /*6fe0*/  FMNMX.FTZ R181, R139, R180, !PT ;  /* 0x000000b48bb57209 */ /* 0x000fe20007810000 */
[----:B------:R-:W-:Y:S01]  /*6ff0*/  QGMMA.64x192x32.F32.E4M3.E4M3 R24, R208, gdesc[UR4], R24, gsb0 ;  /* 0x02e00004d0187df3 */ /* 0x000fe20008000818 */
[----:B------:R-:W-:Y:S01]  /*7000*/  ISETP.GT.AND P4, PT, R4, 0x70, PT ;  /* 0x000000700400780c */ /* 0x000fe20003f84270 */
[----:B------:R-:W-:Y:S01]  /*7010*/  UIADD3 UR6, UR10, 0x480, URZ ;  /* 0x000004800a067890 */ /* 0x000fe2000fffe03f */
[----:B------:R-:W-:Y:S01]  /*7020*/  FSEL R143, R143, -INF , P5 ;  /* 0xff8000008f8f7808 */ /* 0x000fe20002800000 */
[----:B------:R0:W-:Y:S01]  /*7030*/  MUFU.EX2 R142, R184 ;  /* 0x000000b8008e7308 */ /* 0x0001e20000000800 */
[----:B------:R-:W-:Y:S01]  /*7040*/  FMNMX.FTZ R180, R156, R181, !PT ;  /* 0x000000b59cb47209 */ /* 0x000fe20007810000 */
[----:B------:R-:W-:Y:S01]  /*7050*/  UMOV UR7, 0xc0000010 ;  /* 0xc000001000077882 */ /* 0x000fe20000000000 */
[----:B------:R-:W-:-:S02]  /*7060*/  ISETP.GT.AND P5, PT, R4, 0x71, PT ;  /* 0x000000710400780c */ /* 0x000fc40003fa4270 */
[----:B------:R-:W-:Y:S02]  /*7070*/  FSEL R146, R146, -INF , P4 ;  /* 0xff80000092927808 */ /* 0x000fe40002000000 */
[----:B------:R-:W-:Y:S01]  /*7080*/  FMNMX.FTZ R181, R143, R180, !PT ;  /* 0x000000b48fb57209 */ /* 0x000fe20007810000 */
[----:B------:R-:W-:Y:S01]  /*7090*/  MUFU.EX2 R11, R11 ;  /* 0x0000000b000b7308 */ /* 0x000fe20000000800 */
[----:B------:R-:W-:Y:S01]  /*70a0*/  ISETP.GT.AND P4, PT, R4, 0x78, PT ;  /* 0x000000780400780c */ /* 0x000fe20003f84270 */
[----:B0-----:R-:W-:Y:S01]  /*70b0*/  FFMA.FTZ R184, R164, UR39, -R8 ;  /* 0x00000027a4b87c23 */ /* 0x001fe20008010808 */
[----:B------:R-:W-:Y:S02]  /*70c0*/  FSEL R147, R147, -INF , P5 ;  /* 0xff80000093937808 */ /* 0x000fe40002800000 */
[----:B------:R-:W-:Y:S02]  /*70d0*/  FMNMX.FTZ R180, R146, R181, !PT ;  /* 0x000000b592b47209 */ /* 0x000fe40007810000 */
[----:B------:R-:W-:Y:S01]  /*70e0*/  ISETP.GT.AND P5, PT, R4, 0x79, PT ;  /* 0x000000790400780c */ /* 0x000fe20003fa4270 */
[----:B------:R-:W-:Y:S01]  /*70f0*/  MUFU.EX2 R12, R12 ;  /* 0x0000000c000c7308 */ /* 0x000fe20000000800 */
[----:B------:R-:W-:-:S02]  /*7100*/  FSEL R150, R150, -INF , P4 ;  /* 0xff80000096967808 */ /* 0x000fc40002000000 */
[----:B------:R-:W-:Y:S02]  /*7110*/  FMNMX.FTZ R181, R147, R180, !PT ;  /* 0x000000b493b57209 */ /* 0x000fe40007810000 */
[----:B------:R-:W-:Y:S02]  /*7120*/  FSEL R151, R151, -INF , P5 ;  /* 0xff80000097977808 */ /* 0x000fe40002800000 */
[----:B------:R-:W-:Y:S01]  /*7130*/  ISETP.GT.AND P4, PT, R4, 0x80, PT ;  /* 0x000000800400780c */ /* 0x000fe20003f84270 */
        /* <DEDUP_REMOVED lines=15> */
[----:B------:R0:W-:Y:S01]  /*7230*/  MUFU.EX2 R126, R184 ;  /* 0x000000b8007e7308 */ /* 0x0001e20000000800 */
[----:B------:R-:W-:Y:S02]  /*7240*/  FMNMX.FTZ R180, R164, R181, !PT ;  /* 0x000000b5a4b47209 */ /* 0x000fe40007810000 */
[----:B------:R-:W-:Y:S02]  /*7250*/  ISETP.GT.AND P5, PT, R4, 0x91, PT ;  /* 0x000000910400780c */ /* 0x000fe40003fa4270 */
[----:B------:R-:W-:-:S02]  /*7260*/  FSEL R130, R130, -INF , P4 ;  /* 0xff80000082827808 */ /* 0x000fc40002000000 */
        /* <DEDUP_REMOVED lines=32> */
[----:B------:R-:W-:Y:S01]  /*7470*/  FSEL R191, R0, RZ, P3 ;  /* 0x000000ff00bf7208 */ /* 0x000fe20001800000 */
[----:B------:R-:W-:-:S01]  /*7480*/  FFMA.FTZ R181, R186, UR39, -R8 ;  /* 0x00000027bab57c23 */ /* 0x000fc20008010808 */
[--C-:B------:R-:W-:Y:S01]  /*7490*/  FFMA.FTZ R180, R187, UR39, -R8.reuse ;  /* 0x00000027bbb47c23 */ /* 0x100fe20008010808 */
[----:B0-----:R-:W-:-:S01]  /*74a0*/  FFMA.FTZ R184, R190, UR39, -R8 ;  /* 0x00000027beb87c23 */ /* 0x001fc20008010808 */
[----:B------:R-:W-:Y:S01]  /*74b0*/  FFMA.FTZ R186, R194, UR39, -R8 ;  /* 0x00000027c2ba7c23 */ /* 0x000fe20008010808 */
[----:B------:R-:W-:-:S01]  /*74c0*/  FADD.FTZ R191, -R191, R6 ;  /* 0x00000006bfbf7221 */ /* 0x000fc20000010100 */
[--C-:B------:R-:W-:Y:S01]  /*74d0*/  FFMA.FTZ R6, R176, UR39, -R8.reuse ;  /* 0x00000027b0067c23 */ /* 0x100fe20008010808 */
        /* <DEDUP_REMOVED lines=46> */
[----:B------:R-:W-:-:S02]  /*77c0*/  WARPGROUP.DEPBAR.LE gsb0, 0x0 ;  /* 0x00008000000079c5 */ /* 0x000fc40000010000 */
[----:B------:R-:W-:Y:S01]  /*77d0*/  WARPGROUP.ARRIVE ;  /* 0x00000000000079c5 */ /* 0x000fe20000000000 */
[----:B------:R-:W-:Y:S01]  /*77e0*/  FADD.FTZ R167, R5, R192 ;  /* 0x000000c005a77221 */ /* 0x000fe20000010000 */
[----:B------:R-:W2:Y:S01]  /*77f0*/  MUFU.EX2 R186, R186 ;  /* 0x000000ba00ba7308 */ /* 0x000ea20000000800 */
[----:B0-----:R-:W-:-:S01]  /*7800*/  FADD.FTZ R2, R184, R3 ;  /* 0x00000003b8027221 */ /* 0x001fc20000010000 */
[----:B------:R-:W-:Y:S01]  /*7810*/  FFMA.FTZ R130, R130, UR39, -R8 ;  /* 0x0000002782827c23 */ /* 0x000fe20008010808 */
[----:B------:R-:W-:-:S01]  /*7820*/  FADD.FTZ R192, R14, R167 ;  /* 0x000000a70ec07221 */ /* 0x000fc20000010000 */
[----:B------:R-:W-:Y:S01]  /*7830*/  QGMMA.64x192x32.F32.E4M3.E4M3 R24, R204, gdesc[UR4], R24, gsb0 ;  /* 0x02e00004cc187df3 */ /* 0x000fe20008000818 */
[----:B------:R-:W-:Y:S01]  /*7840*/  UIADD3 UR6, UR10, 0x600, URZ ;  /* 0x000006000a067890 */ /* 0x000fe2000fffe03f */
[----:B------:R-:W-:Y:S01]  /*7850*/  IMAD.U32 R191, RZ, RZ, UR52 ;  /* 0x00000034ffbf7e24 */ /* 0x000fe2000f8e00ff */
[----:B------:R-:W-:Y:S01]  /*7860*/  UMOV UR7, 0xc0000010 ;  /* 0xc000001000077882 */ /* 0x000fe20000000000 */
[----:B------:R-:W0:Y:S01]  /*7870*/  MUFU.EX2 R187, R187 ;  /* 0x000000bb00bb7308 */ /* 0x000e220000000800 */
[----:B-1----:R-:W-:-:S01]  /*7880*/  FADD.FTZ R3, R185, R2 ;  /* 0x00000002b9037221 */ /* 0x002fc20000010000 */
[----:B------:R-:W-:Y:S01]  /*7890*/  FADD.FTZ R167, R13, R192 ;  /* 0x000000c00da77221 */ /* 0x000fe20000010000 */
[----:B------:R-:W-:-:S01]  /*78a0*/  FFMA.FTZ R131, R131, UR39, -R8 ;  /* 0x0000002783837c23 */ /* 0x000fc20008010808 */
[----:B------:R-:W-:Y:S01]  /*78b0*/  @!P1 LEA R191, R191, UR41, 0x3 ;  /* 0x00000029bfbf9c11 */ /* 0x000fe2000f8e18ff */
[----:B------:R-:W-:-:S01]  /*78c0*/  FFMA.FTZ R136, R136, UR39, -R8 ;  /* 0x0000002788887c23 */ /* 0x000fc20008010808 */
[----:B------:R-:W-:Y:S01]  /*78d0*/  FADD.FTZ R192, R20, R167 ;  /* 0x000000a714c07221 */ /* 0x000fe20000010000 */
[----:B------:R-:W-:-:S01]  /*78e0*/  FFMA.FTZ R8, R135, UR39, -R8 ;  /* 0x0000002787087c23 */ /* 0x000fc20008010808 */
        /* <DEDUP_REMOVED lines=54> */
[----:B------:R-:W-:-:S06]  /*7c50*/  FADD.FTZ R2, R134, R167 ;  /* 0x000000a786027221 */ /* 0x000fcc0000010000 */
[----:B------:R-:W2:Y:S01]  /*7c60*/  MUFU.EX2 R139, R139 ;  /* 0x0000008b008b7308 */ /* 0x000ea20000000800 */
[----:B0-----:R-:W-:-:S07]  /*7c70*/  FADD.FTZ R3, R166, R3 ;  /* 0x00000003a6037221 */ /* 0x001fce0000010000 */
        /* <DEDUP_REMOVED lines=10> */
[----:B------:R-:W-:-:S06]  /*7d20*/  IADD3 R2, -R229, 0xb, RZ ;  /* 0x0000000be5027810 */ /* 0x000fcc0007ffe1ff */
[----:B------:R-:W1:Y:S01]  /*7d30*/  MUFU.EX2 R146, R146 ;  /* 0x0000009200927308 */ /* 0x000e620000000800 */
[----:B--2---:R-:W-:-:S01]  /*7d40*/  FADD.FTZ R167, R143, R192 ;  /* 0x000000c08fa77221 */ /* 0x004fc20000010000 */
[----:B------:R-:W-:Y:S02]  /*7d50*/  WARPGROUP.DEPBAR.LE gsb0, 0x0 ;  /* 0x00008000000079c5 */ /* 0x000fe40000010000 */
[----:B------:R-:W-:-:S04]  /*7d60*/  WARPGROUP.ARRIVE ;  /* 0x00000000000079c5 */ /* 0x000fc80000000000 */
[----:B------:R-:W2:Y:S01]  /*7d70*/  MUFU.EX2 R145, R145 ;  /* 0x0000009100917308 */ /* 0x000ea20000000800 */
[----:B0-----:R-:W-:-:S01]  /*7d80*/  FADD.FTZ R192, R144, R3 ;  /* 0x0000000390c07221 */ /* 0x001fc20000010000 */
[----:B------:R-:W-:Y:S06]  /*7d90*/  QGMMA.64x192x32.F32.E4M3.E4M3 R24, R200, gdesc[UR4], R24, gsb0 ;  /* 0x02e00004c8187df3 */ /* 0x000fec0008000818 */
        /* <DEDUP_REMOVED lines=29> */
[----:B0-----:R-:W-:-:S07]  /*7f70*/  FADD.FTZ R135, R127, R194 ;  /* 0x000000c27f877221 */ /* 0x001fce0000010000 */
[----:B------:R-:W-:Y:S08]  /*7f80*/  MUFU.EX2 R129, R129 ;  /* 0x0000008100817308 */ /* 0x000ff00000000800 */
[----:B------:R-:W0:Y:S08]  /*7f90*/  MUFU.EX2 R131, R131 ;  /* 0x0000008300837308 */ /* 0x000e300000000800 */
        /* <DEDUP_REMOVED lines=9> */
[----:B-1----:R-:W-:-:S04]  /*8030*/  FADD.FTZ R136, R130, R135 ;  /* 0x0000008782887221 */ /* 0x002fc80000010000 */
[----:B0-----:R-:W-:Y:S01]  /*8040*/  FADD.FTZ R136, R131, R136 ;  /* 0x0000008883887221 */ /* 0x001fe20000010000 */
        /* <DEDUP_REMOVED lines=8> */
.L_x_5076:
        /* <DEDUP_REMOVED lines=148> */
.L_x_5067:
[----:B------:R-:W-:-:S13]  /*8a10*/  ISETP.LE.AND P2, PT, RZ, UR56, PT ;  /* 0x00000038ff007c0c */ /* 0x000fda000bf43270 */
[----:B------:R-:W-:Y:S05]  /*8a20*/  @!P2 BRA `(.L_x_5078) ;  /* 0x0000002c00a8a947 */ /* 0x000fea0003800000 */
[----:B------:R-:W-:Y:S01]  /*8a30*/  IMAD.MOV.U32 R7, RZ, RZ, R4 ;  /* 0x000000ffff077224 */ /* 0x000fe200078e0004 */
[----:B------:R-:W-:Y:S01]  /*8a40*/  UMOV UR51, UR45 ;  /* 0x0000002d00337c82 */ /* 0x000fe20008000000 */
[----:B------:R-:W-:Y:S01]  /*8a50*/  IMAD.MOV.U32 R5, RZ, RZ, R0 ;  /* 0x000000ffff057224 */ /* 0x000fe200078e0000 */
[----:B------:R-:W-:-:S06]  /*8a60*/  UMOV UR50, UR52 ;  /* 0x0000003400327c82 */ /* 0x000fcc0008000000 */
.L_x_5088:
        /* <DEDUP_REMOVED lines=9> */
.L_x_5080:
[----:B------:R-:W-:Y:S01]  /*8b00*/  ULEA UR6, UR52, UR41, 0x3 ;  /* 0x0000002934067291 */ /* 0x000fe2000f8e183f */
[----:B------:R-:W-:-:S05]  /*8b10*/  IMAD.U32 R0, RZ, RZ, UR45 ;  /* 0x0000002dff007e24 */ /* 0x000fca000f8e00ff */
[----:B------:R-:W-:-:S04]  /*8b20*/  SHF.L.U32 R0, R0, 0x1f, RZ ;  /* 0x0000001f00007819 */ /* 0x000fc800000006ff */
[----:B------:R0:W1:Y:S01]  /*8b30*/  SYNCS.PHASECHK.TRANS64.TRYWAIT P2, [UR6+0x33430], R0 ;  /* 0x03343000ff0075a7 */ /* 0x0000620008040146 */
[----:B------:R-:W-:Y:S05]  /*8b40*/  @!P0 BRA `(.L_x_5081) ;  /* 0x0000000000048947 */ /* 0x000fea0003800000 */
[----:B------:R-:W-:Y:S01]  /*8b50*/  BPT.TRAP 0x1 ;  /* 0x000000040000795c */ /* 0x000fe20000300000 */
.L_x_5081:
[----:B-1----:R-:W-:Y:S05]  /*8b60*/  @P2 BRA `(.L_x_5079) ;  /* 0x0000000000082947 */ /* 0x002fea0003800000 */
[----:B------:R-:W1:Y:S02]  /*8b70*/  SYNCS.PHASECHK.TRANS64.TRYWAIT P2, [UR6+0x33430], R0 ;  /* 0x03343000ff0075a7 */ /* 0x000e640008040146 */
[----:B-1----:R-:W-:Y:S05]  /*8b80*/  @!P2 BRA `(.L_x_5082) ;  /* 0x000000d40010a947 */ /* 0x002fea0003800000 */
.L_x_5079:
        /* <DEDUP_REMOVED lines=188> */
.L_x_5084:
[----:B------:R-:W-:Y:S01]  /*9750*/  ULEA UR6, UR50, UR41, 0x3 ;  /* 0x0000002932067291 */ /* 0x000fe2000f8e183f */
[----:B------:R-:W-:-:S05]  /*9760*/  IMAD.U32 R0, RZ, RZ, UR51 ;  /* 0x00000033ff007e24 */ /* 0x000fca000f8e00ff */
[----:B------:R-:W-:-:S04]  /*9770*/  SHF.L.U32 R0, R0, 0x1f, RZ ;  /* 0x0000001f00007819 */ /* 0x000fc800000006ff */
[----:B------:R0:W1:Y:S01]  /*9780*/  SYNCS.PHASECHK.TRANS64.TRYWAIT P2, [UR6+0x33450], R0 ;  /* 0x03345000ff0075a7 */ /* 0x0000620008040146 */
[----:B------:R-:W-:Y:S05]  /*9790*/  @!P0 BRA `(.L_x_5085) ;  /* 0x0000000000048947 */ /* 0x000fea0003800000 */
[----:B------:R-:W-:Y:S01]  /*97a0*/  BPT.TRAP 0x1 ;  /* 0x000000040000795c */ /* 0x000fe20000300000 */
.L_x_5085:
[----:B-1----:R-:W-:Y:S05]  /*97b0*/  @P2 BRA `(.L_x_5083) ;  /* 0x0000000000082947 */ /* 0x002fea0003800000 */
[----:B------:R-:W1:Y:S02]  /*97c0*/  SYNCS.PHASECHK.TRANS64.TRYWAIT P2, [UR6+0x33450], R0 ;  /* 0x03345000ff0075a7 */ /* 0x000e640008040146 */
[----:B-1----:R-:W-:Y:S05]  /*97d0*/  @!P2 BRA `(.L_x_5086) ;  /* 0x000000c80014a947 */ /* 0x002fea0003800000 */
.L_x_5083:
        /* <DEDUP_REMOVED lines=379> */
.L_x_5087:
        /* <DEDUP_REMOVED lines=148> */
.L_x_5078:
[----:B------:R-:W-:Y:S06]  /*b8d0*/  BAR.ARV 0x8, 0x180 ;  /* 0x0206000000007b1d */ /* 0x000fec0000002000 */
[----:B------:R-:W-:Y:S05]  /*b8e0*/  @!P0 BRA `(.L_x_5089) ;  /* 0x0000000000048947 */ /* 0x000fea0003800000 */
[----:B------:R-:W-:Y:S01]  /*b8f0*/  BPT.TRAP 0x1 ;  /* 0x000000040000795c */ /* 0x000fe20000300000 */
.L_x_5089:
[----:B------:R-:W-:Y:S01]  /*b900*/  ULEA UR9, UR52, UR41, 0x3 ;  /* 0x0000002934097291 */ /* 0x000fe2000f8e183f */
[----:B------:R-:W-:-:S05]  /*b910*/  IMAD.U32 R5, RZ, RZ, UR45 ;  /* 0x0000002dff057e24 */ /* 0x000fca000f8e00ff */
[----:B------:R-:W-:-:S04]  /*b920*/  SHF.L.U32 R5, R5, 0x1f, RZ ;  /* 0x0000001f05057819 */ /* 0x000fc800000006ff */
[----:B------:R0:W1:Y:S01]  /*b930*/  SYNCS.PHASECHK.TRANS64.TRYWAIT P1, [UR9+0x33450], R5 ;  /* 0x03345005ff0075a7 */ /* 0x0000620008020149 */
[----:B------:R-:W-:Y:S05]  /*b940*/  @!P0 BRA `(.L_x_5090) ;  /* 0x0000000000048947 */ /* 0x000fea0003800000 */
[----:B------:R-:W-:Y:S01]  /*b950*/  BPT.TRAP 0x1 ;  /* 0x000000040000795c */ /* 0x000fe20000300000 */
.L_x_5090:
[----:B-1----:R-:W-:Y:S05]  /*b960*/  @P1 BRA `(.L_x_5091) ;  /* 0x0000000000081947 */ /* 0x002fea0003800000 */
[----:B------:R-:W1:Y:S02]  /*b970*/  SYNCS.PHASECHK.TRANS64.TRYWAIT P1, [UR9+0x33450], R5 ;  /* 0x03345005ff0075a7 */ /* 0x000e640008020149 */
[----:B-1----:R-:W-:Y:S05]  /*b980*/  @!P1 BRA `(.L_x_5092) ;  /* 0x000000a400c09947 */ /* 0x002fea0003800000 */
.L_x_5091:
        /* <DEDUP_REMOVED lines=87> */
.L_x_5093:
        /* <DEDUP_REMOVED lines=106> */
.L_x_5060:
        /* <DEDUP_REMOVED lines=34> */
[----:B------:R-:W-:Y:S02]  /*c7c0*/  F2FP.BF16.F32.PACK_AB R118, R118, R5 ;  /* 0x000000057676723e */ /* 0x000fe400000010ff */
[----:B------:R-:W-:Y:S02]  /*c7d0*/  F2FP.BF16.F32.PACK_AB R119, R119, R4 ;  /* 0x000000047777723e */ /* 0x000fe400000010ff */
[----:B------:R-:W-:-:S02]  /*c7e0*/  SEL R52, R53, R52, P0 ;  /* 0x0000003435347207 */ /* 0x000fc40000000000 */
[----:B------:R-:W-:Y:S02]  /*c7f0*/  F2FP.BF16.F32.PACK_AB R37, R76, R37 ;  /* 0x000000254c25723e */ /* 0x000fe400000010ff */
[----:B------:R-:W-:Y:S02]  /*c800*/  F2FP.BF16.F32.PACK_AB R36, R77, R36 ;  /* 0x000000244d24723e */ /* 0x000fe400000010ff */
[----:B------:R-:W-:Y:S02]  /*c810*/  SEL R53, R45, R44, P0 ;  /* 0x0000002c2d357207 */ /* 0x000fe40000000000 */
[----:B------:R-:W-:Y:S02]  /*c820*/  SEL R44, R44, R45, P0 ;  /* 0x0000002d2c2c7207 */ /* 0x000fe40000000000 */
[----:B------:R-:W-:Y:S02]  /*c830*/  SEL R45, R41, R40, P0 ;  /* 0x00000028292d7207 */ /* 0x000fe40000000000 */
[----:B------:R-:W-:-:S02]  /*c840*/  MOV R4, R0 ;  /* 0x0000000000047202 */ /* 0x000fc40000000f00 */
[----:B-1----:R-:W-:Y:S02]  /*c850*/  MOV R5, R79 ;  /* 0x0000004f00057202 */ /* 0x002fe40000000f00 */
[----:B------:R-:W-:Y:S02]  /*c860*/  SEL R40, R40, R41, P0 ;  /* 0x0000002928287207 */ /* 0x000fe40000000000 */
[----:B------:R-:W-:Y:S02]  /*c870*/  F2FP.BF16.F32.PACK_AB R89, R89, R96 ;  /* 0x000000605959723e */ /* 0x000fe400000010ff */
[----:B------:R-:W-:Y:S02]  /*c880*/  F2FP.BF16.F32.PACK_AB R88, R81, R88 ;  /* 0x000000585158723e */ /* 0x000fe400000010ff */
[----:B------:R-:W-:Y:S02]  /*c890*/  SEL R41, R37, R36, P0 ;  /* 0x0000002425297207 */ /* 0x000fe40000000000 */
[----:B------:R-:W-:Y:S01]  /*c8a0*/  SEL R48, R36, R37, P0 ;  /* 0x0000002524307207 */ /* 0x000fe20000000000 */
[----:B------:R-:W-:Y:S01]  /*c8b0*/  IMAD.WIDE R36, R224, 0x2, R4 ;  /* 0x00000002e0247825 */ /* 0x000fe200078e0204 */
[----:B------:R-:W-:-:S02]  /*c8c0*/  SEL R69, R89, R88, P0 ;  /* 0x0000005859457207 */ /* 0x000fc40000000000 */
[----:B------:R-:W-:Y:S02]  /*c8d0*/  F2FP.BF16.F32.PACK_AB R11, R110, R11 ;  /* 0x0000000b6e0b723e */ /* 0x000fe400000010ff */
[----:B------:R-:W-:Y:S02]  /*c8e0*/  F2FP.BF16.F32.PACK_AB R10, R111, R10 ;  /* 0x0000000a6f0a723e */ /* 0x000fe400000010ff */
[----:B------:R-:W-:Y:S02]  /*c8f0*/  SEL R88, R88, R89, P0 ;  /* 0x0000005958587207 */ /* 0x000fe40000000000 */
[----:B------:R-:W-:Y:S02]  /*c900*/  IADD3 R89, P5, R36, 0x40, RZ ;  /* 0x0000004024597810 */ /* 0x000fe40007fbe0ff */
[----:B------:R-:W-:Y:S02]  /*c910*/  SEL R83, R11, R10, P0 ;  /* 0x0000000a0b537207 */ /* 0x000fe40000000000 */
[----:B------:R-:W-:-:S02]  /*c920*/  SEL R74, R10, R11, P0 ;  /* 0x0000000b0a4a7207 */ /* 0x000fc40000000000 */
[----:B------:R-:W-:Y:S02]  /*c930*/  LOP3.LUT R10, R89, 0x380, RZ, 0xc0, !PT ;  /* 0x00000380590a7812 */ /* 0x000fe400078ec0ff */
        /* <DEDUP_REMOVED lines=11> */
[C---:B------:R-:W-:Y:S02]  /*c9f0*/  IADD3 R87, P4, R36.reuse, 0x20, RZ ;  /* 0x0000002024577810 */ /* 0x040fe40007f9e0ff */
[----:B------:R-:W-:Y:S02]  /*ca00*/  F2FP.BF16.F32.PACK_AB R34, R71, R34 ;  /* 0x000000224722723e */ /* 0x000fe400000010ff */
[----:B------:R-:W-:Y:S02]  /*ca10*/  F2FP.BF16.F32.PACK_AB R24, R95, R24 ;  /* 0x000000185f18723e */ /* 0x000fe400000010ff */
[----:B------:R-:W-:Y:S02]  /*ca20*/  IADD3 R91, P6, R36, 0x60, RZ ;  /* 0x00000060245b7810 */ /* 0x000fe40007fde0ff */
[----:B------:R-:W-:Y:S02]  /*ca30*/  SHF.R.U64 R10, R10, 0x3, RZ ;  /* 0x000000030a0a7819 */ /* 0x000fe400000012ff */
[----:B------:R-:W-:-:S02]  /*ca40*/  F2FP.BF16.F32.PACK_AB R43, R54, R43 ;  /* 0x0000002b362b723e */ /* 0x000fc400000010ff */
[----:B------:R-:W-:Y:S02]  /*ca50*/  SEL R71, R73, R72, P0 ;  /* 0x0000004849477207 */ /* 0x000fe40000000000 */
[----:B------:R-:W-:Y:S02]  /*ca60*/  IADD3 R95, P2, R36, 0x4020, RZ ;  /* 0x00004020245f7810 */ /* 0x000fe40007f5e0ff */
[----:B------:R-:W-:Y:S02]  /*ca70*/  F2FP.BF16.F32.PACK_AB R39, R39, R58 ;  /* 0x0000003a2727723e */ /* 0x000fe400000010ff */
[----:B------:R-:W-:Y:S02]  /*ca80*/  SEL R67, R9, R8, P0 ;  /* 0x0000000809437207 */ /* 0x000fe40000000000 */
[----:B------:R-:W-:Y:S02]  /*ca90*/  SEL R60, R8, R9, P0 ;  /* 0x00000009083c7207 */ /* 0x000fe40000000000 */
[----:B------:R-:W-:-:S02]  /*caa0*/  SEL R72, R72, R73, P0 ;  /* 0x0000004948487207 */ /* 0x000fc40000000000 */
[----:B------:R-:W-:Y:S02]  /*cab0*/  F2FP.BF16.F32.PACK_AB R38, R38, R59 ;  /* 0x0000003b2626723e */ /* 0x000fe400000010ff */
[----:B------:R-:W-:Y:S02]  /*cac0*/  SEL R57, R33, R32, P0 ;  /* 0x0000002021397207 */ /* 0x000fe40000000000 */
[----:B------:R-:W-:Y:S01]  /*cad0*/  SEL R50, R32, R33, P0 ;  /* 0x0000002120327207 */ /* 0x000fe20000000000 */
[----:B------:R-:W-:Y:S01]  /*cae0*/  IMAD.X R33, RZ, RZ, R37, P5 ;  /* 0x000000ffff217224 */ /* 0x000fe200028e0625 */
[----:B------:R-:W-:Y:S02]  /*caf0*/  SEL R65, R13, R12, P0 ;  /* 0x0000000c0d417207 */ /* 0x000fe40000000000 */
[----:B------:R-:W-:Y:S02]  /*cb00*/  SEL R58, R12, R13, P0 ;  /* 0x0000000d0c3a7207 */ /* 0x000fe40000000000 */
[----:B------:R-:W-:-:S02]  /*cb10*/  SEL R73, R46, R47, P0 ;  /* 0x0000002f2e497207 */ /* 0x000fc40000000000 */
[----:B------:R-:W-:Y:S02]  /*cb20*/  LOP3.LUT R8, R87, 0x380, RZ, 0xc0, !PT ;  /* 0x0000038057087812 */ /* 0x000fe400078ec0ff */
[----:B------:R-:W-:Y:S02]  /*cb30*/  F2FP.BF16.F32.PACK_AB R31, R78, R31 ;  /* 0x0000001f4e1f723e */ /* 0x000fe400000010ff */
[----:B------:R-:W-:Y:S02]  /*cb40*/  SEL R46, R47, R46, P0 ;  /* 0x0000002e2f2e7207 */ /* 0x000fe40000000000 */
[----:B------:R-:W-:Y:S02]  /*cb50*/  LOP3.LUT R12, R91, 0x380, RZ, 0xc0, !PT ;  /* 0x000003805b0c7812 */ /* 0x000fe400078ec0ff */
[----:B------:R-:W-:Y:S02]  /*cb60*/  LOP3.LUT R32, R10, R89, RZ, 0x3c, !PT ;  /* 0x000000590a207212 */ /* 0x000fe400078e3cff */
[----:B------:R-:W-:-:S02]  /*cb70*/  F2FP.BF16.F32.PACK_AB R35, R70, R35 ;  /* 0x000000234623723e */ /* 0x000fc400000010ff */
[----:B------:R-:W-:Y:S02]  /*cb80*/  F2FP.BF16.F32.PACK_AB R25, R94, R25 ;  /* 0x000000195e19723e */ /* 0x000fe400000010ff */
[----:B------:R-:W-:Y:S02]  /*cb90*/  SEL R47, R43, R42, P0 ;  /* 0x0000002a2b2f7207 */ /* 0x000fe40000000000 */
[----:B------:R-:W-:Y:S02]  /*cba0*/  LOP3.LUT R10, R95, 0x380, RZ, 0xc0, !PT ;  /* 0x000003805f0a7812 */ /* 0x000fe400078ec0ff */
[----:B------:R-:W-:Y:S02]  /*cbb0*/  SEL R42, R42, R43, P0 ;  /* 0x0000002b2a2a7207 */ /* 0x000fe40000000000 */
[----:B------:R-:W-:Y:S02]  /*cbc0*/  F2FP.BF16.F32.PACK_AB R28, R93, R28 ;  /* 0x0000001c5d1c723e */ /* 0x000fe400000010ff */
[----:B------:R-:W-:-:S02]  /*cbd0*/  SEL R43, R39, R38, P0 ;  /* 0x00000026272b7207 */ /* 0x000fc40000000000 */
[----:B------:R-:W-:Y:S02]  /*cbe0*/  SHF.R.U64 R8, R8, 0x3, RZ ;  /* 0x0000000308087819 */ /* 0x000fe400000012ff */
[----:B------:R-:W-:Y:S02]  /*cbf0*/  SEL R38, R38, R39, P0 ;  /* 0x0000002726267207 */ /* 0x000fe40000000000 */
[----:B------:R-:W-:Y:S02]  /*cc00*/  SEL R75, R31, R30, P0 ;  /* 0x0000001e1f4b7207 */ /* 0x000fe40000000000 */
[----:B------:R-:W-:Y:S01]  /*cc10*/  SEL R64, R30, R31, P0 ;  /* 0x0000001f1e407207 */ /* 0x000fe20000000000 */
[----:B------:R-:W-:Y:S01]  /*cc20*/  IMAD.X R31, RZ, RZ, R37, P6 ;  /* 0x000000ffff1f7224 */ /* 0x000fe200030e0625 */
[----:B------:R-:W-:Y:S02]  /*cc30*/  IADD3 R93, P1, R36, 0x4000, RZ ;  /* 0x00004000245d7810 */ /* 0x000fe40007f3e0ff */
[----:B------:R-:W-:-:S02]  /*cc40*/  SHF.R.U64 R12, R12, 0x3, RZ ;  /* 0x000000030c0c7819 */ /* 0x000fc400000012ff */
[----:B------:R-:W-:Y:S02]  /*cc50*/  F2FP.BF16.F32.PACK_AB R14, R103, R14 ;  /* 0x0000000e670e723e */ /* 0x000fe400000010ff */
        /* <DEDUP_REMOVED lines=8> */
[----:B------:R-:W-:Y:S02]  /*cce0*/  F2FP.BF16.F32.PACK_AB R15, R102, R15 ;  /* 0x0000000f660f723e */ /* 0x000fe400000010ff */
[C---:B------:R-:W-:Y:S02]  /*ccf0*/  IADD3 R103, P6, R36.reuse, 0x8020, RZ ;  /* 0x0000802024677810 */ /* 0x040fe40007fde0ff */
[C---:B------:R-:W-:Y:S02]  /*cd00*/  IADD3 R99, P4, R36.reuse, 0x4060, RZ ;  /* 0x0000406024637810 */ /* 0x040fe40007f9e0ff */
[----:B------:R-:W-:Y:S01]  /*cd10*/  IADD3 R107, P2, R36, 0x8060, RZ ;  /* 0x00008060246b7810 */ /* 0x000fe20007f5e0ff */
[----:B------:R-:W-:Y:S01]  /*cd20*/  IMAD.X R13, RZ, RZ, R37, P6 ;  /* 0x000000ffff0d7224 */ /* 0x000fe200030e0625 */
[----:B------:R-:W-:-:S02]  /*cd30*/  LOP3.LUT R34, R8, R87, RZ, 0x3c, !PT ;  /* 0x0000005708227212 */ /* 0x000fc400078e3cff */
[----:B------:R-:W-:Y:S02]  /*cd40*/  F2FP.BF16.F32.PACK_AB R29, R92, R29 ;  /* 0x0000001d5c1d723e */ /* 0x000fe400000010ff */
[----:B------:R-:W-:Y:S02]  /*cd50*/  LOP3.LUT R30, R12, R91, RZ, 0x3c, !PT ;  /* 0x0000005b0c1e7212 */ /* 0x000fe400078e3cff */
[----:B------:R-:W-:Y:S02]  /*cd60*/  LOP3.LUT R8, R93, 0x380, RZ, 0xc0, !PT ;  /* 0x000003805d087812 */ /* 0x000fe400078ec0ff */
        /* <DEDUP_REMOVED lines=10> */
[----:B------:R-:W-:Y:S02]  /*ce10*/  SEL R59, R29, R28, P0 ;  /* 0x0000001c1d3b7207 */ /* 0x000fe40000000000 */
[----:B------:R-:W-:Y:S01]  /*ce20*/  SEL R54, R28, R29, P0 ;  /* 0x0000001d1c367207 */ /* 0x000fe20000000000 */
[----:B------:R-:W-:Y:S01]  /*ce30*/  IMAD.X R29, RZ, RZ, R37, P1 ;  /* 0x000000ffff1d7224 */ /* 0x000fe200008e0625 */
[----:B------:R-:W-:Y:S02]  /*ce40*/  SHF.R.U64 R8, R8, 0x3, RZ ;  /* 0x0000000308087819 */ /* 0x000fe400000012ff */
[----:B------:R-:W-:Y:S02]  /*ce50*/  F2FP.BF16.F32.PACK_AB R21, R100, R21 ;  /* 0x000000156415723e */ /* 0x000fe400000010ff */
[----:B------:R-:W-:-:S02]  /*ce60*/  IADD3 R101, P5, R36, 0x8000, RZ ;  /* 0x0000800024657810 */ /* 0x000fc40007fbe0ff */
[----:B------:R-:W-:Y:S02]  /*ce70*/  SHF.R.U64 R12, R12, 0x3, RZ ;  /* 0x000000030c0c7819 */ /* 0x000fe400000012ff */
[----:B------:R-:W-:Y:S01]  /*ce80*/  IADD3 R105, P1, R36, 0x8040, RZ ;  /* 0x0000804024697810 */ /* 0x000fe20007f3e0ff */
[--C-:B------:R-:W-:Y:S01]  /*ce90*/  IMAD.X R15, RZ, RZ, R37.reuse, P5 ;  /* 0x000000ffff0f7224 */ /* 0x100fe200028e0625 */
[----:B------:R-:W-:Y:S02]  /*cea0*/  SHF.R.U64 R11, R11, 0x3, RZ ;  /* 0x000000030b0b7819 */ /* 0x000fe400000012ff */
[----:B------:R-:W-:Y:S01]  /*ceb0*/  SHF.R.U64 R10, R10, 0x3, RZ ;  /* 0x000000030a0a7819 */ /* 0x000fe200000012ff */
[----:B------:R-:W-:Y:S01]  /*cec0*/  IMAD.X R9, RZ, RZ, R37, P1 ;  /* 0x000000ffff097224 */ /* 0x000fe200008e0625 */
[----:B------:R-:W-:Y:S02]  /*ced0*/  SHF.R.U64 R14, R14, 0x3, RZ ;  /* 0x000000030e0e7819 */ /* 0x000fe400000012ff */
[----:B------:R-:W-:-:S02]  /*cee0*/  SHF.R.U64 R78, R78, 0x3, RZ ;  /* 0x000000034e4e7819 */ /* 0x000fc400000012ff */
[----:B------:R-:W-:Y:S02]  /*cef0*/  F2FP.BF16.F32.PACK_AB R130, R130, R133 ;  /* 0x000000858282723e */ /* 0x000fe400000010ff */
[----:B------:R-:W-:Y:S02]  /*cf00*/  F2FP.BF16.F32.PACK_AB R131, R128, R131 ;  /* 0x000000838083723e */ /* 0x000fe400000010ff */
[----:B------:R-:W-:Y:S02]  /*cf10*/  SEL R77, R27, R26, P0 ;  /* 0x0000001a1b4d7207 */ /* 0x000fe40000000000 */
[----:B------:R-:W-:Y:S01]  /*cf20*/  SEL R66, R26, R27, P0 ;  /* 0x0000001b1a427207 */ /* 0x000fe20000000000 */
[----:B------:R-:W-:Y:S01]  /*cf30*/  IMAD.X R27, RZ, RZ, R37, P3 ;  /* 0x000000ffff1b7224 */ /* 0x000fe200018e0625 */
[----:B------:R-:W-:Y:S02]  /*cf40*/  LOP3.LUT R28, R8, R93, RZ, 0x3c, !PT ;  /* 0x0000005d081c7212 */ /* 0x000fe400078e3cff */
[----:B------:R-:W-:-:S02]  /*cf50*/  SEL R61, R21, R20, P0 ;  /* 0x00000014153d7207 */ /* 0x000fc40000000000 */
[----:B------:R-:W-:Y:S01]  /*cf60*/  SEL R56, R20, R21, P0 ;  /* 0x0000001514387207 */ /* 0x000fe20000000000 */
[--C-:B------:R-:W-:Y:S01]  /*cf70*/  IMAD.X R21, RZ, RZ, R37.reuse, P4 ;  /* 0x000000ffff157224 */ /* 0x100fe200020e0625 */
[----:B------:R-:W-:Y:S02]  /*cf80*/  LOP3.LUT R26, R12, R97, RZ, 0x3c, !PT ;  /* 0x000000610c1a7212 */ /* 0x000fe400078e3cff */
[----:B------:R-:W-:Y:S02]  /*cf90*/  LOP3.LUT R8, R101, 0x380, RZ, 0xc0, !PT ;  /* 0x0000038065087812 */ /* 0x000fe400078ec0ff */
[----:B------:R-:W-:Y:S01]  /*cfa0*/  LOP3.LUT R36, R11, R36, RZ, 0x3c, !PT ;  /* 0x000000240b247212 */ /* 0x000fe200078e3cff */
[----:B------:R-:W-:Y:S01]  /*cfb0*/  IMAD.X R11, RZ, RZ, R37, P2 ;  /* 0x000000ffff0b7224 */ /* 0x000fe200010e0625 */
[----:B------:R-:W-:Y:S02]  /*cfc0*/  LOP3.LUT R76, R105, 0x380, RZ, 0xc0, !PT ;  /* 0x00000380694c7812 */ /* 0x000fe400078ec0ff */
[----:B------:R-:W-:-:S02]  /*cfd0*/  LOP3.LUT R12, R10, R103, RZ, 0x3c, !PT ;  /* 0x000000670a0c7212 */ /* 0x000fc400078e3cff */
[----:B------:R-:W-:Y:S02]  /*cfe0*/  LOP3.LUT R20, R14, R99, RZ, 0x3c, !PT ;  /* 0x000000630e147212 */ /* 0x000fe400078e3cff */
[----:B------:R-:W-:Y:S02]  /*cff0*/  LOP3.LUT R10, R78, R107, RZ, 0x3c, !PT ;  /* 0x0000006b4e0a7212 */ /* 0x000fe400078e3cff */
[----:B------:R-:W-:Y:S02]  /*d000*/  SEL R7, R130, R131, P0 ;  /* 0x0000008382077207 */ /* 0x000fe40000000000 */
[----:B------:R-:W-:Y:S02]  /*d010*/  SHF.R.U64 R8, R8, 0x3, RZ ;  /* 0x0000000308087819 */ /* 0x000fe400000012ff */
[----:B------:R-:W-:Y:S02]  /*d020*/  SHF.R.U64 R76, R76, 0x3, RZ ;  /* 0x000000034c4c7819 */ /* 0x000fe400000012ff */
[----:B------:R-:W-:-:S02]  /*d030*/  MOV R80, R20 ;  /* 0x0000001400507202 */ /* 0x000fc40000000f00 */
[----:B------:R-:W-:Y:S02]  /*d040*/  F2FP.BF16.F32.PACK_AB R126, R126, R129 ;  /* 0x000000817e7e723e */ /* 0x000fe400000010ff */
[----:B------:R-:W-:Y:S02]  /*d050*/  F2FP.BF16.F32.PACK_AB R127, R124, R127 ;  /* 0x0000007f7c7f723e */ /* 0x000fe400000010ff */
[----:B------:R-:W-:Y:S02]  /*d060*/  MOV R20, R10 ;  /* 0x0000000a00147202 */ /* 0x000fe40000000f00 */
[----:B------:R-:W-:Y:S02]  /*d070*/  F2FP.BF16.F32.PACK_AB R122, R122, R125 ;  /* 0x0000007d7a7a723e */ /* 0x000fe400000010ff */
[----:B------:R-:W-:Y:S02]  /*d080*/  F2FP.BF16.F32.PACK_AB R123, R120, R123 ;  /* 0x0000007b787b723e */ /* 0x000fe400000010ff */
[----:B------:R-:W-:-:S02]  /*d090*/  LOP3.LUT R14, R8, R101, RZ, 0x3c, !PT ;  /* 0x00000065080e7212 */ /* 0x000fc400078e3cff */
[----:B------:R-:W-:Y:S02]  /*d0a0*/  SEL R130, R131, R130, P0 ;  /* 0x0000008283827207 */ /* 0x000fe40000000000 */
[----:B------:R-:W-:Y:S02]  /*d0b0*/  LOP3.LUT R8, R76, R105, RZ, 0x3c, !PT ;  /* 0x000000694c087212 */ /* 0x000fe400078e3cff */
[----:B------:R-:W-:Y:S02]  /*d0c0*/  SEL R49, R126, R127, P0 ;  /* 0x0000007f7e317207 */ /* 0x000fe40000000000 */
[----:B------:R-:W-:Y:S02]  /*d0d0*/  SEL R126, R127, R126, P0 ;  /* 0x0000007e7f7e7207 */ /* 0x000fe40000000000 */
[----:B------:R-:W-:Y:S02]  /*d0e0*/  SEL R51, R122, R123, P0 ;  /* 0x0000007b7a337207 */ /* 0x000fe40000000000 */
[----:B------:R-:W-:-:S02]  /*d0f0*/  SEL R122, R123, R122, P0 ;  /* 0x0000007a7b7a7207 */ /* 0x000fc40000000000 */
[----:B------:R-:W-:Y:S02]  /*d100*/  MOV R21, R8 ;  /* 0x0000000800157202 */ /* 0x000fe40000000f00 */
[----:B------:R-:W-:Y:S02]  /*d110*/  SEL R85, R118, R119, P0 ;  /* 0x0000007776557207 */ /* 0x000fe40000000000 */
[----:B------:R-:W-:Y:S02]  /*d120*/  SEL R118, R119, R118, P0 ;  /* 0x0000007677767207 */ /* 0x000fe40000000000 */
[----:B------:R-:W-:Y:S02]  /*d130*/  MOV R91, R36 ;  /* 0x00000024005b7202 */ /* 0x000fe40000000f00 */
[----:B------:R-:W-:Y:S01]  /*d140*/  MOV R78, R14 ;  /* 0x0000000e004e7202 */ /* 0x000fe20000000f00 */
[----:B--2---:R0:W-:Y:S01]  /*d150*/  SHFL.IDX PT, R10, R7, R6, 0x1c1f ;  /* 0x001c1f06070a7589 */ /* 0x0041e200000e0000 */
[----:B------:R-:W-:-:S02]  /*d160*/  MOV R76, R12 ;  /* 0x0000000c004c7202 */ /* 0x000fc40000000f00 */
[----:B------:R-:W-:Y:S01]  /*d170*/  MOV R90, R34 ;  /* 0x00000022005a7202 */ /* 0x000fe20000000f00 */
[----:B------:R-:W-:Y:S01]  /*d180*/  SHFL.IDX PT, R69, R69, R6, 0x1c1f ;  /* 0x001c1f0645457589 */ /* 0x000fe200000e0000 */
[----:B------:R-:W-:Y:S02]  /*d190*/  MOV R84, R24 ;  /* 0x0000001800547202 */ /* 0x000fe40000000f00 */
[----:B------:R-:W-:Y:S01]  /*d1a0*/  MOV R82, R26 ;  /* 0x0000001a00527202 */ /* 0x000fe20000000f00 */
[----:B------:R-:W-:Y:S01]  /*d1b0*/  SHFL.IDX PT, R49, R49, R6, 0x1c1f ;  /* 0x001c1f0631317589 */ /* 0x000fe200000e0000 */
[----:B------:R-:W-:Y:S02]  /*d1c0*/  MOV R89, R32 ;  /* 0x0000002000597202 */ /* 0x000fe40000000f00 */
[----:B0-----:R-:W-:Y:S01]  /*d1d0*/  LOP3.LUT R7, R6, 0x2, RZ, 0x3c, !PT ;  /* 0x0000000206077812 */ /* 0x001fe200078e3cff */
[----:B------:R-:W-:Y:S01]  /*d1e0*/  SHFL.IDX PT, R71, R71, R6, 0x1c1f ;  /* 0x001c1f0647477589 */ /* 0x000fe200000e0000 */
[----:B------:R-:W-:-:S02]  /*d1f0*/  MOV R87, R30 ;  /* 0x0000001e00577202 */ /* 0x000fc40000000f00 */
[----:B------:R-:W-:Y:S01]  /*d200*/  MOV R86, R28 ;  /* 0x0000001c00567202 */ /* 0x000fe20000000f00 */
[----:B------:R-:W0:Y:S01]  /*d210*/  SHFL.IDX PT, R9, R130, R7, 0x1c1f ;  /* 0x001c1f0782097589 */ /* 0x000e2200000e0000 */
[----:B------:R-:W-:-:S03]  /*d220*/  PLOP3.LUT P2, PT, PT, PT, UP0, 0x80, 0x0 ;  /* 0x000000000000781c */ /* 0x000fc60003f4f008 */
        /* <DEDUP_REMOVED lines=17> */
[----:B------:R-:W1:Y:S04]  /*d340*/  SHFL.IDX PT, R52, R52, R7, 0x1c1f ;  /* 0x001c1f0734347589 */ /* 0x000e6800000e0000 */
[----:B------:R-:W2:Y:S04]  /*d350*/  SHFL.IDX PT, R42, R42, R7, 0x1c1f ;  /* 0x001c1f072a2a7589 */ /* 0x000ea800000e0000 */
[----:B------:R-:W-:Y:S01]  /*d360*/  SHFL.IDX PT, R53, R53, R6, 0x1c1f ;  /* 0x001c1f0635357589 */ /* 0x000fe200000e0000 */
[----:B----4-:R-:W-:-:S02]  /*d370*/  SEL R24, R51, R122, P0 ;  /* 0x0000007a33187207 */ /* 0x010fc40000000000 */
[----:B------:R-:W-:Y:S01]  /*d380*/  SEL R26, R122, R51, P0 ;  /* 0x000000337a1a7207 */ /* 0x000fe20000000000 */
[----:B------:R-:W-:Y:S01]  /*d390*/  SHFL.IDX PT, R43, R43, R6, 0x1c1f ;  /* 0x001c1f062b2b7589 */ /* 0x000fe200000e0000 */
[----:B0-----:R-:W-:Y:S02]  /*d3a0*/  SEL R25, R73, R46, P0 ;  /* 0x0000002e49197207 */ /* 0x001fe40000000000 */
[----:B------:R-:W-:Y:S01]  /*d3b0*/  SEL R27, R46, R73, P0 ;  /* 0x000000492e1b7207 */ /* 0x000fe20000000000 */
[----:B------:R-:W-:Y:S04]  /*d3c0*/  SHFL.IDX PT, R39, R39, R6, 0x1c1f ;  /* 0x001c1f0627277589 */ /* 0x000fe800000e0000 */
[----:B------:R-:W0:Y:S04]  /*d3d0*/  SHFL.IDX PT, R44, R44, R7, 0x1c1f ;  /* 0x001c1f072c2c7589 */ /* 0x000e2800000e0000 */
[----:B------:R-:W3:Y:S01]  /*d3e0*/  SHFL.IDX PT, R38, R38, R7, 0x1c1f ;  /* 0x001c1f0726267589 */ /* 0x000ee200000e0000 */
[----:B-1----:R-:W-:-:S02]  /*d3f0*/  SEL R28, R55, R52, P0 ;  /* 0x00000034371c7207 */ /* 0x002fc40000000000 */
[----:B------:R-:W-:Y:S01]  /*d400*/  SEL R30, R52, R55, P0 ;  /* 0x00000037341e7207 */ /* 0x000fe20000000000 */
[----:B------:R-:W1:Y:S01]  /*d410*/  SHFL.IDX PT, R62, R62, R7, 0x1c1f ;  /* 0x001c1f073e3e7589 */ /* 0x000e6200000e0000 */
[----:B--2---:R-:W-:Y:S02]  /*d420*/  SEL R29, R47, R42, P0 ;  /* 0x0000002a2f1d7207 */ /* 0x004fe40000000000 */
[----:B------:R-:W-:Y:S01]  /*d430*/  SEL R31, R42, R47, P0 ;  /* 0x0000002f2a1f7207 */ /* 0x000fe20000000000 */
[----:B------:R-:W-:Y:S06]  /*d440*/  BAR.SYNC.DEFER_BLOCKING 0x1, 0x100 ;  /* 0x0044000000007b1d */ /* 0x000fec0000010000 */
[----:B------:R-:W-:Y:S04]  /*d450*/  SHFL.IDX PT, R45, R45, R6, 0x1c1f ;  /* 0x001c1f062d2d7589 */ /* 0x000fe800000e0000 */
[----:B------:R-:W-:Y:S01]  /*d460*/  SHFL.IDX PT, R41, R41, R6, 0x1c1f ;  /* 0x001c1f0629297589 */ /* 0x000fe200000e0000 */
[----:B0-----:R-:W-:-:S02]  /*d470*/  SEL R32, R53, R44, P0 ;  /* 0x0000002c35207207 */ /* 0x001fc40000000000 */
[----:B------:R-:W-:Y:S01]  /*d480*/  SEL R34, R44, R53, P0 ;  /* 0x000000352c227207 */ /* 0x000fe20000000000 */
[----:B------:R-:W0:Y:S01]  /*d490*/  SHFL.IDX PT, R40, R40, R7, 0x1c1f ;  /* 0x001c1f0728287589 */ /* 0x000e2200000e0000 */
[----:B---3--:R-:W-:Y:S02]  /*d4a0*/  SEL R33, R43, R38, P0 ;  /* 0x000000262b217207 */ /* 0x008fe40000000000 */
[----:B------:R-:W-:Y:S01]  /*d4b0*/  SEL R35, R38, R43, P0 ;  /* 0x0000002b26237207 */ /* 0x000fe20000000000 */
[----:B------:R-:W-:Y:S01]  /*d4c0*/  SHFL.IDX PT, R48, R48, R7, 0x1c1f ;  /* 0x001c1f0730307589 */ /* 0x000fe200000e0000 */
[----:B-1----:R-:W-:Y:S02]  /*d4d0*/  SEL R37, R39, R62, P0 ;  /* 0x0000003e27257207 */ /* 0x002fe40000000000 */
[----:B------:R-:W-:Y:S01]  /*d4e0*/  SEL R39, R62, R39, P0 ;  /* 0x000000273e277207 */ /* 0x000fe20000000000 */
[----:B------:R-:W-:Y:S04]  /*d4f0*/  SHFL.IDX PT, R57, R57, R6, 0x1c1f ;  /* 0x001c1f0639397589 */ /* 0x000fe800000e0000 */
[----:B------:R-:W-:Y:S04]  /*d500*/  SHFL.IDX PT, R75, R75, R6, 0x1c1f ;  /* 0x001c1f064b4b7589 */ /* 0x000fe800000e0000 */
[----:B------:R-:W-:Y:S04]  /*d510*/  SHFL.IDX PT, R50, R50, R7, 0x1c1f ;  /* 0x001c1f0732327589 */ /* 0x000fe800000e0000 */
[----:B------:R-:W-:Y:S04]  /*d520*/  SHFL.IDX PT, R64, R64, R7, 0x1c1f ;  /* 0x001c1f0740407589 */ /* 0x000fe800000e0000 */
[----:B------:R-:W-:Y:S01]  /*d530*/  SHFL.IDX PT, R59, R59, R6, 0x1c1f ;  /* 0x001c1f063b3b7589 */ /* 0x000fe200000e0000 */
[----:B0-----:R-:W-:-:S02]  /*d540*/  SEL R36, R45, R40, P0 ;  /* 0x000000282d247207 */ /* 0x001fc40000000000 */
[----:B------:R-:W-:Y:S01]  /*d550*/  SEL R38, R40, R45, P0 ;  /* 0x0000002d28267207 */ /* 0x000fe20000000000 */
[----:B------:R-:W-:Y:S04]  /*d560*/  SHFL.IDX PT, R77, R77, R6, 0x1c1f ;  /* 0x001c1f064d4d7589 */ /* 0x000fe800000e0000 */
[----:B------:R-:W0:Y:S04]  /*d570*/  SHFL.IDX PT, R54, R54, R7, 0x1c1f ;  /* 0x001c1f0736367589 */ /* 0x000e2800000e0000 */
[----:B------:R-:W1:Y:S04]  /*d580*/  SHFL.IDX PT, R66, R66, R7, 0x1c1f ;  /* 0x001c1f0742427589 */ /* 0x000e6800000e0000 */
[----:B------:R-:W-:Y:S04]  /*d590*/  SHFL.IDX PT, R61, R61, R6, 0x1c1f ;  /* 0x001c1f063d3d7589 */ /* 0x000fe800000e0000 */
[----:B------:R-:W-:Y:S04]  /*d5a0*/  SHFL.IDX PT, R79, R79, R6, 0x1c1f ;  /* 0x001c1f064f4f7589 */ /* 0x000fe800000e0000 */
[----:B------:R-:W-:Y:S04]  /*d5b0*/  SHFL.IDX PT, R56, R56, R7, 0x1c1f ;  /* 0x001c1f0738387589 */ /* 0x000fe800000e0000 */
[----:B------:R-:W2:Y:S04]  /*d5c0*/  SHFL.IDX PT, R68, R68, R7, 0x1c1f ;  /* 0x001c1f0744447589 */ /* 0x000ea800000e0000 */
[----:B------:R-:W-:Y:S01]  /*d5d0*/  SHFL.IDX PT, R65, R65, R6, 0x1c1f ;  /* 0x001c1f0641417589 */ /* 0x000fe200000e0000 */
[----:B0-----:R-:W-:-:S02]  /*d5e0*/  SEL R52, R59, R54, P0 ;  /* 0x000000363b347207 */ /* 0x001fc40000000000 */
[----:B------:R-:W-:Y:S01]  /*d5f0*/  SEL R54, R54, R59, P0 ;  /* 0x0000003b36367207 */ /* 0x000fe20000000000 */
[----:B------:R-:W-:Y:S01]  /*d600*/  SHFL.IDX PT, R81, R81, R6, 0x1c1f ;  /* 0x001c1f0651517589 */ /* 0x000fe200000e0000 */
[----:B-1----:R-:W-:Y:S02]  /*d610*/  SEL R49, R77, R66, P0 ;  /* 0x000000424d317207 */ /* 0x002fe40000000000 */
[----:B------:R-:W-:Y:S01]  /*d620*/  SEL R51, R66, R77, P0 ;  /* 0x0000004d42337207 */ /* 0x000fe20000000000 */
[----:B------:R-:W-:Y:S04]  /*d630*/  SHFL.IDX PT, R58, R58, R7, 0x1c1f ;  /* 0x001c1f073a3a7589 */ /* 0x000fe800000e0000 */
[----:B------:R-:W-:Y:S04]  /*d640*/  SHFL.IDX PT, R70, R70, R7, 0x1c1f ;  /* 0x001c1f0746467589 */ /* 0x000fe800000e0000 */
[----:B------:R-:W-:Y:S04]  /*d650*/  SHFL.IDX PT, R83, R83, R6, 0x1c1f ;  /* 0x001c1f0653537589 */ /* 0x000fe800000e0000 */
[----:B------:R-:W0:Y:S01]  /*d660*/  SHFL.IDX PT, R74, R74, R7, 0x1c1f ;  /* 0x001c1f074a4a7589 */ /* 0x000e2200000e0000 */
[----:B--2---:R-:W-:-:S02]  /*d670*/  SEL R53, R79, R68, P0 ;  /* 0x000000444f357207 */ /* 0x004fc40000000000 */
[----:B------:R-:W-:Y:S01]  /*d680*/  SEL R55, R68, R79, P0 ;  /* 0x0000004f44377207 */ /* 0x000fe20000000000 */
[----:B------:R-:W-:Y:S04]  /*d690*/  SHFL.IDX PT, R67, R67, R6, 0x1c1f ;  /* 0x001c1f0643437589 */ /* 0x000fe800000e0000 */
[----:B------:R1:W-:Y:S04]  /*d6a0*/  SHFL.IDX PT, R85, R85, R6, 0x1c1f ;  /* 0x001c1f0655557589 */ /* 0x0003e800000e0000 */
[----:B------:R-:W-:Y:S04]  /*d6b0*/  SHFL.IDX PT, R60, R60, R7, 0x1c1f ;  /* 0x001c1f073c3c7589 */ /* 0x000fe800000e0000 */
[----:B------:R2:W3:Y:S01]  /*d6c0*/  SHFL.IDX PT, R118, R118, R7, 0x1c1f ;  /* 0x001c1f0776767589 */ /* 0x0004e200000e0000 */
[----:B-1----:R-:W-:-:S03]  /*d6d0*/  IMAD.U32 R6, RZ, RZ, UR6 ;  /* 0x00000006ff067e24 */ /* 0x002fc6000f8e00ff */
[----:B------:R1:W-:Y:S04]  /*d6e0*/  STSM.16.M88.4 [R91], R8 ;  /* 0x000000085b007844 */ /* 0x0003e80000000200 */
[----:B------:R4:W-:Y:S01]  /*d6f0*/  STSM.16.M88.4 [R90], R12 ;  /* 0x0000000c5a007844 */ /* 0x0009e20000000200 */
[----:B0-----:R-:W-:Y:S01]  /*d700*/  SEL R59, R74, R83, P0 ;  /* 0x000000534a3b7207 */ /* 0x001fe20000000000 */
[----:B--2---:R-:W-:Y:S01]  /*d710*/  IMAD.U32 R7, RZ, RZ, UR7 ;  /* 0x00000007ff077e24 */ /* 0x004fe2000f8e00ff */
[----:B------:R-:W-:Y:S01]  /*d720*/  ULDC.64 UR6, c[0x0][0xc08] ;  /* 0x0003020000067ab9 */ /* 0x000fe20000000a00 */
[----:B------:R3:W-:Y:S04]  /*d730*/  STSM.16.M88.4 [R89], R24 ;  /* 0x0000001859007844 */ /* 0x0007e80000000200 */
[----:B------:R-:W-:Y:S01]  /*d740*/  STSM.16.M88.4 [R87], R28 ;  /* 0x0000001c57007844 */ /* 0x000fe20000000200 */
[----:B-1----:R-:W-:-:S03]  /*d750*/  SEL R8, R41, R48, P0 ;  /* 0x0000003029087207 */ /* 0x002fc60000000000 */
[----:B------:R-:W-:Y:S01]  /*d760*/  STSM.16.M88.4 [R86], R32 ;  /* 0x0000002056007844 */ /* 0x000fe20000000200 */
[----:B------:R-:W-:Y:S02]  /*d770*/  SEL R10, R48, R41, P0 ;  /* 0x00000029300a7207 */ /* 0x000fe40000000000 */
[----:B------:R-:W-:Y:S01]  /*d780*/  SEL R9, R75, R64, P0 ;  /* 0x000000404b097207 */ /* 0x000fe20000000000 */
[----:B------:R-:W-:Y:S01]  /*d790*/  STSM.16.M88.4 [R84], R36 ;  /* 0x0000002454007844 */ /* 0x000fe20000000200 */
[----:B------:R-:W-:Y:S02]  /*d7a0*/  SEL R11, R64, R75, P0 ;  /* 0x0000004b400b7207 */ /* 0x000fe40000000000 */
[----:B------:R-:W-:Y:S02]  /*d7b0*/  SEL R48, R57, R50, P0 ;  /* 0x0000003239307207 */ /* 0x000fe40000000000 */
[----:B------:R-:W-:Y:S01]  /*d7c0*/  SEL R50, R50, R57, P0 ;  /* 0x0000003932327207 */ /* 0x000fe20000000000 */
[----:B------:R0:W-:Y:S01]  /*d7d0*/  STSM.16.M88.4 [R82], R8 ;  /* 0x0000000852007844 */ /* 0x0001e20000000200 */
[----:B----4-:R-:W-:-:S02]  /*d7e0*/  SEL R12, R61, R56, P0 ;  /* 0x000000383d0c7207 */ /* 0x010fc40000000000 */
[----:B------:R-:W-:Y:S01]  /*d7f0*/  SEL R14, R56, R61, P0 ;  /* 0x0000003d380e7207 */ /* 0x000fe20000000000 */
[----:B------:R-:W-:Y:S01]  /*d800*/  STSM.16.M88.4 [R80], R48 ;  /* 0x0000003050007844 */ /* 0x000fe20000000200 */
[----:B------:R-:W-:Y:S02]  /*d810*/  SEL R13, R81, R70, P0 ;  /* 0x00000046510d7207 */ /* 0x000fe40000000000 */
[----:B------:R-:W-:Y:S01]  /*d820*/  SEL R15, R70, R81, P0 ;  /* 0x00000051460f7207 */ /* 0x000fe20000000000 */
[----:B------:R-:W-:Y:S01]  /*d830*/  STSM.16.M88.4 [R78], R52 ;  /* 0x000000344e007844 */ /* 0x000fe20000000200 */
[----:B------:R-:W-:Y:S01]  /*d840*/  SEL R56, R65, R58, P0 ;  /* 0x0000003a41387207 */ /* 0x000fe20000000000 */
[----:B------:R-:W-:Y:S01]  /*d850*/  UISETP.NE.U32.AND UP1, UPT, UR6, URZ, UPT ;  /* 0x0000003f0600728c */ /* 0x000fe2000bf25070 */
[----:B------:R-:W-:Y:S01]  /*d860*/  SEL R58, R58, R65, P0 ;  /* 0x000000413a3a7207 */ /* 0x000fe20000000000 */
[----:B------:R1:W-:Y:S01]  /*d870*/  STSM.16.M88.4 [R76], R12 ;  /* 0x0000000c4c007844 */ /* 0x0003e20000000200 */
[----:B------:R-:W-:Y:S01]  /*d880*/  SEL R57, R83, R74, P0 ;  /* 0x0000004a53397207 */ /* 0x000fe20000000000 */
[----:B------:R-:W-:Y:S01]  /*d890*/  ULDC UR8, c[0x0][0xa88] ;  /* 0x0002a20000087ab9 */ /* 0x000fe20000000800 */
[----:B---3--:R-:W-:Y:S01]  /*d8a0*/  SEL R25, R85, R118, P0 ;  /* 0x0000007655197207 */ /* 0x008fe20000000000 */
[----:B------:R-:W2:Y:S01]  /*d8b0*/  LDC R61, c[0x0][0xbe8] ;  /* 0x0002fa00ff3d7b82 */ /* 0x000ea20000000800 */
[----:B------:R-:W-:Y:S01]  /*d8c0*/  SEL R27, R118, R85, P0 ;  /* 0x00000055761b7207 */ /* 0x000fe20000000000 */
[----:B------:R3:W-:Y:S01]  /*d8d0*/  STSM.16.M88.4 [R21], R56 ;  /* 0x0000003815007844 */ /* 0x0007e20000000200 */
[----:B------:R-:W-:-:S02]  /*d8e0*/  SEL R24, R67, R60, P0 ;  /* 0x0000003c43187207 */ /* 0x000fc40000000000 */
[----:B------:R-:W-:-:S05]  /*d8f0*/  SEL R26, R60, R67, P0 ;  /* 0x000000433c1a7207 */ /* 0x000fca0000000000 */
[----:B------:R3:W-:Y:S01]  /*d900*/  STSM.16.M88.4 [R20], R24 ;  /* 0x0000001814007844 */ /* 0x0007e20000000200 */
[----:B------:R-:W-:Y:S01]  /*d910*/  BAR.SYNC.DEFER_BLOCKING 0x1, 0x100 ;  /* 0x0044000000007b1d */ /* 0x000fe20000010000 */
[----:B------:R-:W-:-:S06]  /*d920*/  UISETP.NE.AND.EX UP1, UPT, UR7, URZ, UPT, UP1 ;  /* 0x0000003f0700728c */ /* 0x000fcc000bf25310 */
[----:B------:R-:W-:-:S05]  /*d930*/  PLOP3.LUT P0, PT, PT, PT, UP1, 0x80, 0x0 ;  /* 0x000000000000781c */ /* 0x000fca0003f0f018 */
[----:B------:R-:W-:Y:S02]  /*d940*/  @UP1 ULDC.64 UR6, c[0x0][0xc08] ;  /* 0x0003020000061ab9 */ /* 0x000fe40000000a00 */
[----:B------:R-:W-:Y:S01]  /*d950*/  @UP1 UIMAD.WIDE UR6, UR42, 0x4, UR6 ;  /* 0x000000042a0618a5 */ /* 0x000fe2000f8e0206 */
[----:B0-----:R-:W-:-:S05]  /*d960*/  IMAD.U32 R10, RZ, RZ, UR8 ;  /* 0x00000008ff0a7e24 */ /* 0x001fca000f8e00ff */
[----:B-1----:R-:W-:Y:S02]  /*d970*/  IMAD.U32 R14, RZ, RZ, UR6 ;  /* 0x00000006ff0e7e24 */ /* 0x002fe4000f8e00ff */
[----:B------:R-:W-:Y:S01]  /*d980*/  IMAD.U32 R15, RZ, RZ, UR7 ;  /* 0x00000007ff0f7e24 */ /* 0x000fe2000f8e00ff */
[----:B------:R-:W4:Y:S01]  /*d990*/  @P2 LDG.E R8, desc[UR54][R6.64] ;  /* 0x0000003606082981 */ /* 0x000f22000c1e1900 */
[----:B--2---:R-:W-:Y:S01]  /*d9a0*/  ISETP.NE.AND P1, PT, R61, 0x1, PT ;  /* 0x000000013d00780c */ /* 0x004fe20003f25270 */
[----:B------:R-:W-:Y:S02]  /*d9b0*/  UMOV UR4, URZ ;  /* 0x0000003f00047c82 */ /* 0x000fe40008000000 */
[----:B------:R3:W5:Y:S10]  /*d9c0*/  @P0 LDG.E R10, desc[UR54][R14.64] ;  /* 0x000000360e0a0981 */ /* 0x000774000c1e1900 */
[----:B------:R-:W0:Y:S08]  /*d9d0*/  @P1 LDC R9, c[0x0][0xbec] ;  /* 0x0002fb00ff091b82 */ /* 0x000e300000000800 */
[----:B------:R-:W1:Y:S01]  /*d9e0*/  @P1 LDC R12, c[0x0][0xbf0] ;  /* 0x0002fc00ff0c1b82 */ /* 0x000e620000000800 */
[----:B----4-:R-:W-:Y:S01]  /*d9f0*/  @P2 R2UR UR4, R8 ;  /* 0x00000000080422ca */ /* 0x010fe200000e0000 */
[----:B01-3--:R-:W-:-:S14]  /*da00*/  @P0 BRA `(.L_x_5096) ;  /* 0x0000000000100947 */ /* 0x00bfdc0003800000 */
[----:B------:R-:W-:Y:S05]  /*da10*/  @!P2 BRA `(.L_x_5096) ;  /* 0x00000000000ca947 */ /* 0x000fea0003800000 */
[----:B------:R-:W2:Y:S04]  /*da20*/  LDG.E R11, desc[UR54][R6.64] ;  /* 0x00000036060b7981 */ /* 0x000ea8000c1e1900 */
[----:B-----5:R-:W2:Y:S02]  /*da30*/  LDG.E R10, desc[UR54][R6.64+0x4] ;  /* 0x00000436060a7981 */ /* 0x020ea4000c1e1900 */
[----:B--2---:R-:W-:-:S07]  /*da40*/  IMAD.IADD R10, R10, 0x1, -R11 ;  /* 0x000000010a0a7824 */ /* 0x004fce00078e0a0b */
.L_x_5096:
[----:B------:R-:W-:Y:S01]  /*da50*/  USHF.R.S32.HI UR14, URZ, 0x1f, UR43 ;  /* 0x0000001f3f0e7899 */ /* 0x000fe2000801142b */
[----:B------:R-:W-:Y:S01]  /*da60*/  VIADD R14, R18, UR37 ;  /* 0x00000025120e7c36 */ /* 0x000fe20008000000 */
[----:B------:R-:W-:Y:S01]  /*da70*/  ULDC.64 UR12, c[0x0][0xb90] ;  /* 0x0002e400000c7ab9 */ /* 0x000fe20000000a00 */
[----:B------:R-:W-:Y:S01]  /*da80*/  USHF.R.S32.HI UR9, URZ, 0x1f, UR4 ;  /* 0x0000001f3f097899 */ /* 0x000fe20008011404 */
[----:B------:R-:W-:Y:S01]  /*da90*/  VIADD R28, R223, UR37 ;  /* 0x00000025df1c7c36 */ /* 0x000fe20008000000 */
        /* <DEDUP_REMOVED lines=21> */
[----:B-----5:R-:W-:Y:S01]  /*dbf0*/  IMAD R67, R10, R61, RZ ;  /* 0x0000003d0a437224 */ /* 0x020fe200078e02ff */
[----:B------:R-:W-:Y:S01]  /*dc00*/  IADD3 R6, P0, R6, UR6, RZ ;  /* 0x0000000606067c10 */ /* 0x000fe2000ff1e0ff */
[----:B------:R-:W-:Y:S01]  /*dc10*/  ULDC.64 UR10, c[0x0][0xaa0] ;  /* 0x0002a800000a7ab9 */ /* 0x000fe20000000a00 */
[----:B------:R-:W-:Y:S01]  /*dc20*/  IMAD.U32 R12, RZ, RZ, UR8 ;  /* 0x00000008ff0c7e24 */ /* 0x000fe2000f8e00ff */
[----:B------:R-:W-:-:S02]  /*dc30*/  SHF.R.S32.HI R8, RZ, 0x1f, R9 ;  /* 0x0000001fff087819 */ /* 0x000fc40000011409 */
[----:B------:R-:W-:Y:S02]  /*dc40*/  IADD3 R11, P6, R4, 0x2000, RZ ;  /* 0x00002000040b7810 */ /* 0x000fe40007fde0ff */
[----:B------:R-:W-:Y:S01]  /*dc50*/  IADD3.X R7, R7, UR7, R12, P0, !PT ;  /* 0x0000000707077c10 */ /* 0x000fe200087fe40c */
[----:B------:R-:W-:Y:S01]  /*dc60*/  ULDC.64 UR6, c[0x0][0xb88] ;  /* 0x0002e20000067ab9 */ /* 0x000fe20000000a00 */
[----:B------:R-:W-:Y:S01]  /*dc70*/  LOP3.LUT R12, R13, 0x380, RZ, 0xc0, !PT ;  /* 0x000003800d0c7812 */ /* 0x000fe200078ec0ff */
[----:B------:R-:W-:Y:S01]  /*dc80*/  IMAD R14, R8, UR6, RZ ;  /* 0x00000006080e7c24 */ /* 0x000fe2000f8e02ff */
[----:B------:R-:W-:Y:S01]  /*dc90*/  LOP3.LUT R8, R11, 0x380, RZ, 0xc0, !PT ;  /* 0x000003800b087812 */ /* 0x000fe200078ec0ff */
[C---:B------:R-:W-:Y:S01]  /*dca0*/  IMAD.WIDE.U32 R6, R9.reuse, UR6, R6 ;  /* 0x0000000609067c25 */ /* 0x040fe2000f8e0006 */
        /* <DEDUP_REMOVED lines=8> */
[----:B------:R-:W-:-:S02]  /*dd30*/  IADD3 R25, P2, R4, 0x7000, RZ ;  /* 0x0000700004197810 */ /* 0x000fc40007f5e0ff */
[----:B------:R-:W-:Y:S01]  /*dd40*/  IADD3 R45, P4, R4, 0x4000, RZ ;  /* 0x00004000042d7810 */ /* 0x000fe20007f9e0ff */
[----:B------:R-:W-:Y:S01]  /*dd50*/  SHFL.IDX PT, R20, R14, RZ, 0x1c1f ;  /* 0x001c1fff0e147589 */ /* 0x000fe200000e0000 */
[----:B------:R-:W-:Y:S01]  /*dd60*/  LEA.HI.X R26, R6, UR7, R7, 0x2, P0 ;  /* 0x00000007061a7c11 */ /* 0x000fe200080f1407 */
[----:B------:R-:W-:Y:S01]  /*dd70*/  UIMAD UR8, UR9, UR10, URZ ;  /* 0x0000000a090872a4 */ /* 0x000fe2000f8e023f */
[----:B------:R-:W-:Y:S01]  /*dd80*/  IADD3 R41, P0, R4, 0x5000, RZ ;  /* 0x0000500004297810 */ /* 0x000fe20007f1e0ff */
[----:B------:R-:W-:Y:S01]  /*dd90*/  SHFL.IDX PT, R38, R14, 0x1, 0x1c1f ;  /* 0x003c1f000e267f89 */ /* 0x000fe200000e0000 */
[----:B------:R-:W-:Y:S01]  /*dda0*/  LOP3.LUT R24, R25, 0x380, RZ, 0xc0, !PT ;  /* 0x0000038019187812 */ /* 0x000fe200078ec0ff */
[----:B------:R-:W-:Y:S01]  /*ddb0*/  IMAD.X R9, RZ, RZ, R5, P6 ;  /* 0x000000ffff097224 */ /* 0x000fe200030e0605 */
[----:B------:R-:W-:Y:S01]  /*ddc0*/  LOP3.LUT R40, R41, 0x380, RZ, 0xc0, !PT ;  /* 0x0000038029287812 */ /* 0x000fe200078ec0ff */
[----:B------:R-:W1:Y:S01]  /*ddd0*/  SHFL.IDX PT, R21, R26, RZ, 0x1c1f ;  /* 0x001c1fff1a157589 */ /* 0x000e6200000e0000 */
[----:B------:R-:W-:-:S02]  /*dde0*/  SHF.R.U64 R24, R24, 0x3, RZ ;  /* 0x0000000318187819 */ /* 0x000fc400000012ff */
[----:B------:R-:W-:Y:S01]  /*ddf0*/  SHF.R.U64 R40, R40, 0x3, RZ ;  /* 0x0000000328287819 */ /* 0x000fe200000012ff */
[----:B------:R-:W2:Y:S01]  /*de00*/  SHFL.IDX PT, R39, R26, 0x1, 0x1c1f ;  /* 0x003c1f001a277f89 */ /* 0x000ea200000e0000 */
[----:B------:R-:W-:Y:S01]  /*de10*/  LOP3.LUT R8, R8, R11, RZ, 0x3c, !PT ;  /* 0x0000000b08087212 */ /* 0x000fe200078e3cff */
[----:B------:R-:W-:Y:S01]  /*de20*/  VIADD R11, R28, 0x8 ;  /* 0x000000081c0b7836 */ /* 0x000fe20000000000 */
[----:B------:R-:W-:Y:S01]  /*de30*/  LOP3.LUT R40, R40, R41, RZ, 0x3c, !PT ;  /* 0x0000002928287212 */ /* 0x000fe200078e3cff */
[--C-:B------:R-:W-:Y:S01]  /*de40*/  IMAD.X R41, RZ, RZ, R5.reuse, P0 ;  /* 0x000000ffff297224 */ /* 0x100fe200000e0605 */
[----:B------:R-:W-:Y:S02]  /*de50*/  LOP3.LUT P0, RZ, R221, 0x3, RZ, 0xc0, !PT ;  /* 0x00000003ddff7812 */ /* 0x000fe4000780c0ff */
[----:B------:R-:W-:Y:S01]  /*de60*/  LOP3.LUT R24, R24, R25, RZ, 0x3c, !PT ;  /* 0x0000001918187212 */ /* 0x000fe200078e3cff */
[----:B------:R-:W-:Y:S01]  /*de70*/  IMAD.X R25, RZ, RZ, R5, P2 ;  /* 0x000000ffff197224 */ /* 0x000fe200010e0605 */
[----:B------:R-:W-:-:S02]  /*de80*/  ISETP.GE.OR P2, PT, R28, R67, P0 ;  /* 0x000000431c00720c */ /* 0x000fc40000746670 */
[----:B------:R-:W-:Y:S02]  /*de90*/  ISETP.GE.OR P0, PT, R11, R67, P0 ;  /* 0x000000430b00720c */ /* 0x000fe40000706670 */
[C---:B------:R-:W-:Y:S02]  /*dea0*/  IADD3 R7, P5, R4.reuse, 0x3000, RZ ;  /* 0x0000300004077810 */ /* 0x040fe40007fbe0ff */
[----:B------:R-:W-:Y:S02]  /*deb0*/  IADD3 R33, P3, R4, 0x6000, RZ ;  /* 0x0000600004217810 */ /* 0x000fe40007f7e0ff */
[----:B------:R-:W-:Y:S02]  /*dec0*/  LOP3.LUT R6, R7, 0x380, RZ, 0xc0, !PT ;  /* 0x0000038007067812 */ /* 0x000fe400078ec0ff */
[----:B------:R-:W-:Y:S01]  /*ded0*/  LOP3.LUT R44, R45, 0x380, RZ, 0xc0, !PT ;  /* 0x000003802d2c7812 */ /* 0x000fe200078ec0ff */
[----:B------:R-:W-:Y:S01]  /*dee0*/  UIMAD.WIDE.U32 UR6, UR4, UR10, URZ ;  /* 0x0000000a040672a5 */ /* 0x000fe2000f8e003f */
[----:B------:R-:W-:Y:S01]  /*def0*/  LOP3.LUT R32, R33, 0x380, RZ, 0xc0, !PT ;  /* 0x0000038021207812 */ /* 0x000fe200078ec0ff */
[----:B-1----:R-:W-:Y:S01]  /*df00*/  @!P2 ST.E desc[UR54][R20.64], R2 ;  /* 0x000000021400a985 */ /* 0x002fe2000c101936 */
[----:B------:R-:W-:Y:S01]  /*df10*/  UIMAD UR8, UR4, UR11, UR8 ;  /* 0x0000000b040872a4 */ /* 0x000fe2000f8e0208 */
[----:B------:R-:W-:-:S02]  /*df20*/  SHF.R.U64 R6, R6, 0x3, RZ ;  /* 0x0000000306067819 */ /* 0x000fc400000012ff */
[----:B--2---:R1:W-:Y:S01]  /*df30*/  @!P0 ST.E desc[UR54][R38.64], R3 ;  /* 0x0000000326008985 */ /* 0x0043e2000c101936 */
[----:B------:R-:W-:Y:S01]  /*df40*/  SHF.R.U64 R44, R44, 0x3, RZ ;  /* 0x000000032c2c7819 */ /* 0x000fe200000012ff */
[----:B------:R-:W-:Y:S01]  /*df50*/  ULDC.64 UR10, c[0x0][0xae8] ;  /* 0x0002ba00000a7ab9 */ /* 0x000fe20000000a00 */
[----:B------:R-:W-:Y:S01]  /*df60*/  SHF.R.U64 R32, R32, 0x3, RZ ;  /* 0x0000000320207819 */ /* 0x000fe200000012ff */
[----:B------:R-:W-:Y:S01]  /*df70*/  UIADD3 UR7, UR7, UR8, URZ ;  /* 0x0000000807077290 */ /* 0x000fe2000fffe03f */
[----:B------:R-:W-:Y:S02]  /*df80*/  LOP3.LUT R6, R6, R7, RZ, 0x3c, !PT ;  /* 0x0000000706067212 */ /* 0x000fe400078e3cff */
[C---:B------:R-:W-:Y:S02]  /*df90*/  IADD3 R57, P6, R4.reuse, 0x8000, RZ ;  /* 0x0000800004397810 */ /* 0x040fe40007fde0ff */
[----:B------:R-:W-:Y:S01]  /*dfa0*/  LOP3.LUT R29, R4, 0x380, RZ, 0xc0, !PT ;  /* 0x00000380041d7812 */ /* 0x000fe200078ec0ff */
[----:B-1----:R-:W1:Y:S01]  /*dfb0*/  @P1 LDC R3, c[0x0][0xbec] ;  /* 0x0002fb00ff031b82 */ /* 0x002e620000000800 */
[----:B------:R-:W-:Y:S01]  /*dfc0*/  IMAD R2, R23, 0x20, R220 ;  /* 0x0000002017027824 */ /* 0x000fe200078e02dc */
[----:B------:R-:W-:Y:S01]  /*dfd0*/  UIMAD UR4, UR14, UR10, URZ ;  /* 0x0000000a0e0472a4 */ /* 0x000fe2000f8e023f */
[----:B------:R-:W-:Y:S01]  /*dfe0*/  LOP3.LUT R44, R44, R45, RZ, 0x3c, !PT ;  /* 0x0000002d2c2c7212 */ /* 0x000fe200078e3cff */
[--C-:B------:R-:W-:Y:S01]  /*dff0*/  IMAD.X R7, RZ, RZ, R5.reuse, P5 ;  /* 0x000000ffff077224 */ /* 0x100fe200028e0605 */
[----:B------:R-:W-:Y:S01]  /*e000*/  LOP3.LUT R32, R32, R33, RZ, 0x3c, !PT ;  /* 0x0000002120207212 */ /* 0x000fe200078e3cff */
[--C-:B------:R-:W-:Y:S01]  /*e010*/  IMAD.X R45, RZ, RZ, R5.reuse, P4 ;  /* 0x000000ffff2d7224 */ /* 0x100fe200020e0605 */
[----:B------:R-:W-:Y:S01]  /*e020*/  IADD3 R53, P5, R4, 0x9000, RZ ;  /* 0x0000900004357810 */ /* 0x000fe20007fbe0ff */
[----:B------:R-:W-:Y:S01]  /*e030*/  VIADD R62, R2, UR37 ;  /* 0x00000025023e7c36 */ /* 0x000fe20008000000 */
[C---:B------:R-:W-:Y:S01]  /*e040*/  IADD3 R49, P4, R4.reuse, 0xa000, RZ ;  /* 0x0000a00004317810 */ /* 0x040fe20007f9e0ff */
[--C-:B------:R-:W-:Y:S01]  /*e050*/  IMAD.X R33, RZ, RZ, R5.reuse, P3 ;  /* 0x000000ffff217224 */ /* 0x100fe200018e0605 */
[----:B------:R-:W-:Y:S01]  /*e060*/  UIMAD UR4, UR43, UR11, UR4 ;  /* 0x0000000b2b0472a4 */ /* 0x000fe2000f8e0204 */
[----:B------:R-:W-:Y:S01]  /*e070*/  IADD3 R15, P3, R4, 0xb000, RZ ;  /* 0x0000b000040f7810 */ /* 0x000fe20007f7e0ff */
[----:B------:R-:W-:Y:S01]  /*e080*/  UIMAD.WIDE.U32 UR6, UR43, UR10, UR6 ;  /* 0x0000000a2b0672a5 */ /* 0x000fe2000f8e0006 */
[----:B------:R-:W-:Y:S01]  /*e090*/  LOP3.LUT R56, R57, 0x380, RZ, 0xc0, !PT ;  /* 0x0000038039387812 */ /* 0x000fe200078ec0ff */
[----:B------:R-:W-:Y:S01]  /*e0a0*/  ULDC.64 UR8, c[0x0][0xaf0] ;  /* 0x0002bc0000087ab9 */ /* 0x000fe20000000a00 */
[----:B------:R-:W-:Y:S01]  /*e0b0*/  LOP3.LUT R52, R53, 0x380, RZ, 0xc0, !PT ;  /* 0x0000038035347812 */ /* 0x000fe200078ec0ff */
[----:B------:R-:W-:Y:S01]  /*e0c0*/  UIADD3 UR7, UR7, UR4, URZ ;  /* 0x0000000407077290 */ /* 0x000fe2000fffe03f */
[----:B------:R-:W-:Y:S01]  /*e0d0*/  LOP3.LUT R48, R49, 0x380, RZ, 0xc0, !PT ;  /* 0x0000038031307812 */ /* 0x000fe200078ec0ff */
[----:B------:R-:W-:Y:S01]  /*e0e0*/  UIMAD UR4, UR36, UR8, URZ ;  /* 0x00000008240472a4 */ /* 0x000fe2000f8e023f */
[----:B------:R-:W-:Y:S01]  /*e0f0*/  SHF.R.U64 R29, R29, 0x3, RZ ;  /* 0x000000031d1d7819 */ /* 0x000fe200000012ff */
[----:B------:R-:W5:Y:S01]  /*e100*/  LD.E.128 R44, desc[UR54][R44.64] ;  /* 0x000000362c2c7980 */ /* 0x000f62000c101d00 */
[----:B------:R-:W-:Y:S01]  /*e110*/  LOP3.LUT R10, R15, 0x380, RZ, 0xc0, !PT ;  /* 0x000003800f0a7812 */ /* 0x000fe200078ec0ff */
[----:B-1----:R-:W-:Y:S01]  /*e120*/  @P1 IMAD.HI.U32 R2, R62, R3, RZ ;  /* 0x000000033e021227 */ /* 0x002fe200078e00ff */
[----:B------:R-:W-:Y:S01]  /*e130*/  SHF.R.U64 R56, R56, 0x3, RZ ;  /* 0x0000000338387819 */ /* 0x000fe200000012ff */
[----:B------:R-:W-:Y:S01]  /*e140*/  UIMAD UR4, UR42, UR9, UR4 ;  /* 0x000000092a0472a4 */ /* 0x000fe2000f8e0204 */
[----:B------:R-:W-:Y:S01]  /*e150*/  SHF.R.U64 R52, R52, 0x3, RZ ;  /* 0x0000000334347819 */ /* 0x000fe200000012ff */
[----:B------:R-:W-:Y:S01]  /*e160*/  IMAD.MOV.U32 R21, RZ, RZ, R62 ;  /* 0x000000ffff157224 */ /* 0x000fe200078e003e */
[----:B------:R-:W-:Y:S01]  /*e170*/  SHF.R.U64 R48, R48, 0x3, RZ ;  /* 0x0000000330307819 */ /* 0x000fe200000012ff */
[----:B------:R-:W-:Y:S01]  /*e180*/  UIMAD.WIDE.U32 UR6, UR42, UR8, UR6 ;  /* 0x000000082a0672a5 */ /* 0x000fe2000f8e0006 */
[----:B------:R-:W-:Y:S01]  /*e190*/  LOP3.LUT R28, R29, R4, RZ, 0x3c, !PT ;  /* 0x000000041d1c7212 */ /* 0x000fe200078e3cff */
[--C-:B------:R-:W-:Y:S01]  /*e1a0*/  IMAD.X R37, RZ, RZ, R5.reuse, P3 ;  /* 0x000000ffff257224 */ /* 0x100fe200018e0605 */
[----:B0-----:R-:W-:Y:S01]  /*e1b0*/  @P1 SHF.R.U32.HI R21, RZ, R65, R2 ;  /* 0x00000041ff151219 */ /* 0x001fe20000011602 */
[--C-:B------:R-:W-:Y:S01]  /*e1c0*/  IMAD.MOV.U32 R29, RZ, RZ, R5.reuse ;  /* 0x000000ffff1d7224 */ /* 0x100fe200078e0005 */
[----:B------:R-:W-:Y:S01]  /*e1d0*/  SHF.R.U64 R4, R10, 0x3, RZ ;  /* 0x000000030a047819 */ /* 0x000fe200000012ff */
[----:B------:R-:W-:Y:S01]  /*e1e0*/  UIADD3 UR4, UR7, UR4, URZ ;  /* 0x0000000407047290 */ /* 0x000fe2000fffe03f */
[----:B------:R-:W-:Y:S01]  /*e1f0*/  LOP3.LUT R56, R56, R57, RZ, 0x3c, !PT ;  /* 0x0000003938387212 */ /* 0x000fe200078e3cff */
[--C-:B------:R-:W-:Y:S01]  /*e200*/  IMAD.X R57, RZ, RZ, R5.reuse, P6 ;  /* 0x000000ffff397224 */ /* 0x100fe200030e0605 */
[----:B------:R-:W-:Y:S01]  /*e210*/  LOP3.LUT R52, R52, R53, RZ, 0x3c, !PT ;  /* 0x0000003534347212 */ /* 0x000fe200078e3cff */
[--C-:B------:R-:W-:Y:S01]  /*e220*/  IMAD.X R53, RZ, RZ, R5.reuse, P5 ;  /* 0x000000ffff357224 */ /* 0x100fe200028e0605 */
[----:B------:R-:W-:Y:S01]  /*e230*/  LOP3.LUT R48, R48, R49, RZ, 0x3c, !PT ;  /* 0x0000003130307212 */ /* 0x000fe200078e3cff */
[----:B------:R-:W-:Y:S01]  /*e240*/  IMAD.X R49, RZ, RZ, R5, P4 ;  /* 0x000000ffff317224 */ /* 0x000fe200020e0605 */
[--C-:B------:R-:W-:Y:S01]  /*e250*/  SHF.R.S32.HI R20, RZ, 0x1f, R21.reuse ;  /* 0x0000001fff147819 */ /* 0x100fe20000011415 */
[----:B------:R-:W-:Y:S01]  /*e260*/  IMAD.MOV R60, RZ, RZ, -R21 ;  /* 0x000000ffff3c7224 */ /* 0x000fe200078e0a15 */
[----:B------:R-:W-:Y:S01]  /*e270*/  LOP3.LUT R36, R4, R15, RZ, 0x3c, !PT ;  /* 0x0000000f04247212 */ /* 0x000fe200078e3cff */
[----:B------:R-:W-:Y:S01]  /*e280*/  ULDC.64 UR8, c[0x0][0xae0] ;  /* 0x0002b80000087ab9 */ /* 0x000fe20000000a00 */
[----:B------:R-:W-:Y:S01]  /*e290*/  IMAD.U32 R3, RZ, RZ, UR7 ;  /* 0x00000007ff037e24 */ /* 0x000fe2000f8e00ff */
[----:B------:R-:W5:Y:S01]  /*e2a0*/  LD.E.128 R28, desc[UR54][R28.64] ;  /* 0x000000361c1c7980 */ /* 0x000f62000c101d00 */
[----:B------:R-:W-:-:S02]  /*e2b0*/  IMAD R20, R20, UR8, RZ ;  /* 0x0000000814147c24 */ /* 0x000fc4000f8e02ff */
[----:B------:R-:W-:Y:S01]  /*e2c0*/  IMAD R61, R61, R60, R62 ;  /* 0x0000003c3d3d7224 */ /* 0x000fe200078e023e */
[----:B------:R-:W5:Y:S01]  /*e2d0*/  LD.E.128 R12, desc[UR54][R12.64] ;  /* 0x000000360c0c7980 */ /* 0x000f62000c101d00 */
[----:B------:R-:W-:Y:S01]  /*e2e0*/  IMAD.U32 R2, RZ, RZ, UR6 ;  /* 0x00000006ff027e24 */ /* 0x000fe2000f8e00ff */
[----:B------:R-:W-:Y:S01]  /*e2f0*/  ULDC.64 UR6, c[0x0][0xad8] ;  /* 0x0002b60000067ab9 */ /* 0x000fe20000000a00 */
[----:B------:R-:W-:Y:S01]  /*e300*/  IMAD.U32 R3, RZ, RZ, UR4 ;  /* 0x00000004ff037e24 */ /* 0x000fe2000f8e00ff */
[----:B------:R-:W5:Y:S01]  /*e310*/  LD.E.128 R8, desc[UR54][R8.64] ;  /* 0x0000003608087980 */ /* 0x000f62000c101d00 */
[----:B------:R-:W-:-:S03]  /*e320*/  IMAD R65, R21, UR9, R20 ;  /* 0x0000000915417c24 */ /* 0x000fc6000f8e0214 */
[----:B------:R-:W5:Y:S01]  /*e330*/  LD.E.128 R4, desc[UR54][R6.64] ;  /* 0x0000003606047980 */ /* 0x000f62000c101d00 */
[----:B------:R-:W-:-:S03]  /*e340*/  SHF.R.S32.HI R20, RZ, 0x1f, R61 ;  /* 0x0000001fff147819 */ /* 0x000fc6000001143d */
[----:B------:R-:W5:Y:S04]  /*e350*/  LD.E.128 R40, desc[UR54][R40.64] ;  /* 0x0000003628287980 */ /* 0x000f68000c101d00 */
[----:B------:R-:W5:Y:S04]  /*e360*/  LD.E.128 R32, desc[UR54][R32.64] ;  /* 0x0000003620207980 */ /* 0x000f68000c101d00 */
[----:B------:R-:W5:Y:S04]  /*e370*/  LD.E.128 R24, desc[UR54][R24.64] ;  /* 0x0000003618187980 */ /* 0x000f68000c101d00 */
[----:B------:R-:W5:Y:S04]  /*e380*/  LD.E.128 R56, desc[UR54][R56.64] ;  /* 0x0000003638387980 */ /* 0x000f68000c101d00 */
[----:B------:R-:W5:Y:S04]  /*e390*/  LD.E.128 R52, desc[UR54][R52.64] ;  /* 0x0000003634347980 */ /* 0x000f68000c101d00 */
[----:B------:R-:W5:Y:S04]  /*e3a0*/  LD.E.128 R48, desc[UR54][R48.64] ;  /* 0x0000003630307980 */ /* 0x000f68000c101d00 */
[----:B------:R-:W5:Y:S01]  /*e3b0*/  LD.E.128 R36, desc[UR54][R36.64] ;  /* 0x0000003624247980 */ /* 0x000f62000c101d00 */
[----:B------:R-:W-:Y:S01]  /*e3c0*/  IMAD.WIDE.U32 R2, R21, UR8, R2 ;  /* 0x0000000815027c25 */ /* 0x000fe2000f8e0002 */
        /* <DEDUP_REMOVED lines=40> */
.L_x_5098:
[----:B------:R-:W-:Y:S05]  /*e650*/  BSYNC B1 ;  /* 0x0000000000017941 */ /* 0x000fea0003800000 */
.L_x_5097:
        /* <DEDUP_REMOVED lines=17> */
.L_x_5100:
[----:B------:R-:W-:Y:S05]  /*e770*/  BSYNC B1 ;  /* 0x0000000000017941 */ /* 0x000fea0003800000 */
.L_x_5099:
        /* <DEDUP_REMOVED lines=17> */
.L_x_5102:
[----:B------:R-:W-:Y:S05]  /*e890*/  BSYNC B1 ;  /* 0x0000000000017941 */ /* 0x000fea0003800000 */
.L_x_5101:
[----:B0-----:R-:W-:Y:S01]  /*e8a0*/  VIADD R0, R66, 0x60 ;  /* 0x0000006042007836 */ /* 0x001fe20000000000 */
[----:B-1--4-:R-:W4:Y:S04]  /*e8b0*/  SHFL.IDX PT, R64, R64, 0x3, 0x181f ;  /* 0x00781f0040407f89 */ /* 0x012f2800000e0000 */
[----:B------:R-:W-:Y:S01]  /*e8c0*/  ISETP.GE.AND P0, PT, R0, R67, PT ;  /* 0x000000430000720c */ /* 0x000fe20003f06270 */
[----:B------:R0:W1:-:S12]  /*e8d0*/  SHFL.IDX PT, R11, R62, 0x3, 0x181f ;  /* 0x00781f003e0b7f89 */ /* 0x00005800000e0000 */
        /* <DEDUP_REMOVED lines=16> */
.L_x_5095:
[----:B------:R-:W-:Y:S01]  /*e9e0*/  ULDC.64 UR6, c[0x0][0xc00] ;  /* 0x0003000000067ab9 */ /* 0x000fe20000000a00 */
[----:B------:R-:W0:Y:S01]  /*e9f0*/  LDC R11, c[0x0][0xbe8] ;  /* 0x0002fa00ff0b7b82 */ /* 0x000e220000000800 */
[----:B------:R-:W-:Y:S02]  /*ea00*/  UISETP.NE.U32.AND UP0, UPT, UR6, URZ, UPT ;  /* 0x0000003f0600728c */ /* 0x000fe4000bf05070 */
[----:B------:R-:W-:Y:S02]  /*ea10*/  ULEA UR4, UP1, UR42, UR6, 0x2 ;  /* 0x000000062a047291 */ /* 0x000fe4000f82103f */
[----:B------:R-:W-:Y:S02]  /*ea20*/  UISETP.NE.AND.EX UP0, UPT, UR7, URZ, UPT, UP0 ;  /* 0x0000003f0700728c */ /* 0x000fe4000bf05300 */
[----:B------:R-:W-:Y:S02]  /*ea30*/  ULEA.HI.X UR6, UR42, UR7, UR36, 0x2, UP1 ;  /* 0x000000072a067291 */ /* 0x000fe400088f1424 */
[----:B------:R-:W-:-:S02]  /*ea40*/  IMAD.U32 R2, RZ, RZ, UR4 ;  /* 0x00000004ff027e24 */ /* 0x000fc4000f8e00ff */
[----:B------:R-:W-:Y:S02]  /*ea50*/  PLOP3.LUT P2, PT, PT, PT, UP0, 0x80, 0x0 ;  /* 0x000000000000781c */ /* 0x000fe40003f4f008 */
[----:B------:R-:W-:Y:S01]  /*ea60*/  IMAD.U32 R3, RZ, RZ, UR6 ;  /* 0x00000006ff037e24 */ /* 0x000fe2000f8e00ff */
[----:B------:R-:W-:Y:S02]  /*ea70*/  ULDC.64 UR6, c[0x0][0xc08] ;  /* 0x0003020000067ab9 */ /* 0x000fe40000000a00 */
[----:B------:R-:W-:-:S04]  /*ea80*/  UISETP.NE.U32.AND UP1, UPT, UR6, URZ, UPT ;  /* 0x0000003f0600728c */ /* 0x000fc8000bf25070 */
[----:B------:R-:W-:-:S04]  /*ea90*/  UISETP.NE.AND.EX UP1, UPT, UR7, URZ, UPT, UP1 ;  /* 0x0000003f0700728c */ /* 0x000fc8000bf25310 */
[----:B------:R-:W2:Y:S01]  /*eaa0*/  @P2 LDG.E R6, desc[UR54][R2.64] ;  /* 0x0000003602062981 */ /* 0x000ea2000c1e1900 */
[----:B------:R-:W-:Y:S01]  /*eab0*/  ULDC UR4, c[0x0][0xa88] ;  /* 0x0002a20000047ab9 */ /* 0x000fe20000000800 */
[----:B------:R-:W-:Y:S01]  /*eac0*/  PLOP3.LUT P3, PT, PT, PT, UP1, 0x80, 0x0 ;  /* 0x000000000000781c */ /* 0x000fe20003f6f018 */
[----:B------:R-:W-:-:S04]  /*ead0*/  IMAD.U32 R0, RZ, RZ, UR4 ;  /* 0x00000004ff007e24 */ /* 0x000fc8000f8e00ff */
        /* <DEDUP_REMOVED lines=17> */
.L_x_5104:
        /* <DEDUP_REMOVED lines=45> */
.L_x_5106:
[----:B------:R-:W-:Y:S05]  /*eec0*/  BSYNC B1 ;  /* 0x0000000000017941 */ /* 0x000fea0003800000 */
.L_x_5105:
[----:B0-----:R-:W0:Y:S01]  /*eed0*/  @P0 LDC R3, c[0x0][0xbf0] ;  /* 0x0002fc00ff030b82 */ /* 0x001e220000000800 */
[----:B------:R-:W-:Y:S01]  /*eee0*/  ULDC.64 UR12, c[0x0][0xaa0] ;  /* 0x0002a800000c7ab9 */ /* 0x000fe20000000a00 */
[----:B------:R-:W-:Y:S01]  /*eef0*/  IMAD R2, R23, 0x20, R220 ;  /* 0x0000002017027824 */ /* 0x000fe200078e02dc */
        /* <DEDUP_REMOVED lines=62> */
.L_x_5108:
[----:B------:R-:W-:Y:S05]  /*f2e0*/  BSYNC B1 ;  /* 0x0000000000017941 */ /* 0x000fea0003800000 */
.L_x_5107:
        /* <DEDUP_REMOVED lines=17> */
.L_x_5110:
[----:B------:R-:W-:Y:S05]  /*f400*/  BSYNC B1 ;  /* 0x0000000000017941 */ /* 0x000fea0003800000 */
.L_x_5109:
        /* <DEDUP_REMOVED lines=17> */
.L_x_5112:
[----:B------:R-:W-:Y:S05]  /*f520*/  BSYNC B1 ;  /* 0x0000000000017941 */ /* 0x000fea0003800000 */
.L_x_5111:
        /* <DEDUP_REMOVED lines=18> */
.L_x_5103:
[----:B------:R-:W-:Y:S05]  /*f650*/  BSYNC B0 ;  /* 0x0000000000007941 */ /* 0x000fea0003800000 */
.L_x_5094:
[----:B------:R-:W-:Y:S02]  /*f660*/  ULDC UR4, c[0x0][0xc3c] ;  /* 0x00030f0000047ab9 */ /* 0x000fe40000000800 */
[----:B------:R-:W-:-:S13]  /*f670*/  ISETP.GE.AND P0, PT, R63, UR4, PT ;  /* 0x000000043f007c0c */ /* 0x000fda000bf06270 */
[----:B------:R-:W-:Y:S05]  /*f680*/  @!P0 BRA `(.L_x_5113) ;  /* 0xffffff1400e48947 */ /* 0x000fea000383ffff */
[----:B------:R-:W-:Y:S05]  /*f690*/  EXIT ;  /* 0x000000000000794d */ /* 0x000fea0003800000 */
.L_x_5055:
        /* <DEDUP_REMOVED lines=20> */
.L_x_5114:
        /* <DEDUP_REMOVED lines=41> */
.L_x_5120:
        /* <DEDUP_REMOVED lines=14> */
.L_x_5119:
[----:B------:R-:W-:Y:S05]  /*fb50*/  BSYNC B0 ;  /* 0x0000000000007941 */ /* 0x000fea0003800000 */
.L_x_5118:
        /* <DEDUP_REMOVED lines=22> */
.L_x_5116:
        /* <DEDUP_REMOVED lines=25> */
.L_x_5121:
        /* <DEDUP_REMOVED lines=58> */
.L_x_5117:
[----:B------:R0:W-:Y:S01]  /*101f0*/  STL [R1+0x20], R0 ;  /* 0x0000200001007387 */ /* 0x0001e20000100800 */
[----:B------:R-:W-:-:S03]  /*10200*/  UMOV UR36, URZ ;  /* 0x0000003f00247c82 */ /* 0x000fc60008000000 */
[----:B------:R0:W-:Y:S02]  /*10210*/  STL [R1+0x24], RZ ;  /* 0x000024ff01007387 */ /* 0x0001e40000100800 */
.L_x_5122:
        /* <DEDUP_REMOVED lines=11> */
.L_x_5115:
        /* <DEDUP_REMOVED lines=8> */
[----:B------:R-:W0:Y:S01]  /*10350*/  S2R R10, SR_TID.X ;  /* 0x00000000000a7919 */ /* 0x000e220000002100 */
        /* <DEDUP_REMOVED lines=8> */
[----:B0-----:R-:W-:Y:S01]  /*103e0*/  SHF.R.U32.HI R0, RZ, 0x1, R10 ;  /* 0x00000001ff007819 */ /* 0x001fe2000001160a */
[C---:B-1----:R-:W-:Y:S01]  /*103f0*/  IMAD.SHL.U32 R4, R10.reuse, 0x40, RZ ;  /* 0x000000400a047824 */ /* 0x042fe200078e00ff */
        /* <DEDUP_REMOVED lines=34> */
.L_x_5196:
[----:B------:R-:W-:Y:S01]  /*10620*/  ULDC.64 UR4, c[0x0][0xc88] ;  /* 0x0003220000047ab9 */ /* 0x000fe20000000a00 */
[----:B------:R-:W-:Y:S01]  /*10630*/  IMAD.MOV.U32 R0, RZ, RZ, RZ ;  /* 0x000000ffff007224 */ /* 0x000fe200078e00ff */
        /* <DEDUP_REMOVED lines=12> */
[----:B0-----:R-:W-:Y:S01]  /*10700*/  IMAD.MOV.U32 R8, RZ, RZ, RZ ;  /* 0x000000ffff087224 */ /* 0x001fe200078e00ff */
        /* <DEDUP_REMOVED lines=9> */
[----:B------:R0:W5:Y:S01]  /*107a0*/  @P0 LDG.E R0, desc[UR54][R2.64] ;  /* 0x0000003602000981 */ /* 0x000162000c1e1900 */
        /* <DEDUP_REMOVED lines=10> */
[----:B-1----:R-:W-:Y:S02]  /*10850*/  IMAD.U32 R4, RZ, RZ, UR6 ;  /* 0x00000006ff047e24 */ /* 0x002fe4000f8e00ff */
        /* <DEDUP_REMOVED lines=18> */
.L_x_5124:
        /* <DEDUP_REMOVED lines=24> */
.L_x_5125:
[----:B------:R-:W-:Y:S05]  /*10b00*/  @!P1 BRA `(.L_x_5126) ;  /* 0x00000000000c9947 */ /* 0x000fea0003800000 */
[----:B------:R-:W2:Y:S04]  /*10b10*/  LDG.E R2, desc[UR54][R4.64] ;  /* 0x0000003604027981 */ /* 0x000ea8000c1e1900 */
[----:B------:R-:W2:Y:S02]  /*10b20*/  LDG.E R4, desc[UR54][R4.64+0x4] ;  /* 0x0000043604047981 */ /* 0x000ea4000c1e1900 */
[----:B--2---:R-:W-:-:S07]  /*10b30*/  IMAD.IADD R2, R4, 0x1, -R2 ;  /* 0x0000000104027824 */ /* 0x004fce00078e0a02 */
.L_x_5126:
        /* <DEDUP_REMOVED lines=12> */
[----:B0-----:R-:W-:Y:S01]  /*10c00*/  @P0 SHF.R.U32.HI R3, RZ, R2, R4 ;  /* 0x00000002ff030219 */ /* 0x001fe20000011604 */
[C---:B------:R-:W-:Y:S01]  /*10c10*/  VIADD R2, R0.reuse, 0x9f ;  /* 0x0000009f00027836 */ /* 0x040fe20000000000 */
[----:B------:R-:W-:-:S03]  /*10c20*/  IADD3 R0, R0, 0xa0, -R5 ;  /* 0x000000a000007810 */ /* 0x000fc60007ffe805 */
[----:B------:R-:W-:-:S04]  /*10c30*/  IMAD.HI R2, R2, 0x66666667, RZ ;  /* 0x6666666702027827 */ /* 0x000fc800078e02ff */
[----:B------:R-:W-:Y:S01]  /*10c40*/  IMAD.IADD R0, R0, 0x1, R3 ;  /* 0x0000000100007824 */ /* 0x000fe200078e0203 */
[----:B------:R-:W-:-:S03]  /*10c50*/  SHF.R.U32.HI R3, RZ, 0x1f, R2 ;  /* 0x0000001fff037819 */ /* 0x000fc60000011602 */
[----:B------:R-:W-:Y:S01]  /*10c60*/  IMAD.HI R0, R0, 0x66666667, RZ ;  /* 0x6666666700007827 */ /* 0x000fe200078e02ff */
[----:B------:R-:W-:-:S04]  /*10c70*/  LEA.HI.SX32 R3, R2, R3, 0x1a ;  /* 0x0000000302037211 */ /* 0x000fc800078fd2ff */
[----:B------:R-:W-:-:S04]  /*10c80*/  SHF.R.U32.HI R2, RZ, 0x1f, R0 ;  /* 0x0000001fff027819 */ /* 0x000fc80000011600 */
[----:B------:R-:W-:-:S04]  /*10c90*/  LEA.HI.SX32 R2, R0, R2, 0x1a ;  /* 0x0000000200027211 */ /* 0x000fc800078fd2ff */
[----:B------:R-:W-:-:S04]  /*10ca0*/  VIMNMX R4, R3, R2, PT ;  /* 0x0000000203047248 */ /* 0x000fc80003fe0100 */
[----:B------:R-:W-:Y:S01]  /*10cb0*/  ISETP.GT.AND P0, PT, R4, RZ, PT ;  /* 0x000000ff0400720c */ /* 0x000fe20003f04270 */
        /* <DEDUP_REMOVED lines=20> */
.L_x_5128:
        /* <DEDUP_REMOVED lines=20> */
.L_x_5131:
[----:B------:R-:W-:Y:S05]  /*10f40*/  BSYNC B6 ;  /* 0x0000000000067941 */ /* 0x000fea0003800000 */
.L_x_5130:
        /* <DEDUP_REMOVED lines=21> */
.L_x_5133:
[----:B------:R-:W-:Y:S05]  /*110a0*/  BSYNC B6 ;  /* 0x0000000000067941 */ /* 0x000fea0003800000 */
.L_x_5132:
        /* <DEDUP_REMOVED lines=20> */
.L_x_5135:
[----:B------:R-:W-:Y:S05]  /*111f0*/  BSYNC B6 ;  /* 0x0000000000067941 */ /* 0x000fea0003800000 */
.L_x_5134:
        /* <DEDUP_REMOVED lines=19> */
.L_x_5137:
[----:B------:R-:W-:Y:S05]  /*11330*/  BSYNC B6 ;  /* 0x0000000000067941 */ /* 0x000fea0003800000 */
.L_x_5136:
        /* <DEDUP_REMOVED lines=24> */
.L_x_5215:
[----:B------:R-:W-:Y:S02]  /*114c0*/  PLOP3.LUT P1, PT, PT, PT, PT, 0x8, 0x0 ;  /* 0x000000000000781c */ /* 0x000fe40003f2e170 */
[----:B--2---:R-:W-:Y:S02]  /*114d0*/  ISETP.NE.AND P0, PT, R14, RZ, PT ;  /* 0x000000ff0e00720c */ /* 0x004fe40003f05270 */
[----:B0-----:R-:W-:-:S05]  /*114e0*/  P2R R0, PR, RZ, 0x2 ;  /* 0x00000002ff007803 */ /* 0x001fca0000000000 */
[----:B------:R0:W-:Y:S06]  /*114f0*/  STL [R1+0x18], R0 ;  /* 0x0000180001007387 */ /* 0x0001ec0000100800 */
[----:B------:R-:W-:Y:S05]  /*11500*/  @P0 BRA `(.L_x_5139) ;  /* 0x0000000400c80947 */ /* 0x000fea0003800000 */
[----:B0-----:R-:W2:Y:S01]  /*11510*/  LDL R0, [R1+0x8] ;  /* 0x0000080001007983 */ /* 0x001ea20000100800 */
[----:B------:R-:W-:Y:S01]  /*11520*/  UMOV UR4, 0xffffffff ;  /* 0xffffffff00047882 */ /* 0x000fe20000000000 */
[----:B--2---:R-:W-:Y:S02]  /*11530*/  VIADD R0, R0, 0xffffffff ;  /* 0xffffffff00007836 */ /* 0x004fe40000000000 */
[----:B------:R-:W-:Y:S05]  /*11540*/  BRA.DIV UR4, `(.L_x_5140) ;  /* 0x0000004e04087947 */ /* 0x000fea000b800000 */
[----:B------:R-:W-:-:S13]  /*11550*/  ELECT P6, URZ, PT ;  /* 0x00000000003f782f */ /* 0x000fda00038c0000 */
.L_x_5218:
        /* <DEDUP_REMOVED lines=21> */
.L_x_5141:
        /* <DEDUP_REMOVED lines=9> */
.L_x_5219:
        /* <DEDUP_REMOVED lines=8> */
.L_x_5143:
        /* <DEDUP_REMOVED lines=32> */
.L_x_5220:
        /* <DEDUP_REMOVED lines=8> */
.L_x_5145:
        /* <DEDUP_REMOVED lines=17> */
[----:B------:R-:W-:Y:S01]  /*11b50*/  UIADD3 UR8, UR8, 0x29200, URZ ;  /* 0x0002920008087890 */ /* 0x000fe2000fffe03f */
        /* <DEDUP_REMOVED lines=11> */
[----:B------:R2:W-:Y:S02]  /*11c10*/  UTMALDG.4D [UR8], [UR4], desc[UR6] ;  /* 0x00000608040075b4 */ /* 0x0005e40008019000 */
[----:B--2---:R-:W-:Y:S01]  /*11c20*/  NOP ;  /* 0x0000000000007918 */ /* 0x004fe20000000000 */
.L_x_5139:
[----:B------:R-:W-:Y:S05]  /*11c30*/  WARPSYNC.ALL ;  /* 0x0000000000007948 */ /* 0x000fea0003800000 */
[----:B0-----:R-:W-:Y:S01]  /*11c40*/  VIADD R0, R17, 0x1e200 ;  /* 0x0001e20011007836 */ /* 0x001fe20000000000 */
        /* <DEDUP_REMOVED lines=32> */
.L_x_5147:
[----:B------:R-:W-:Y:S05]  /*11e50*/  BSYNC B6 ;  /* 0x0000000000067941 */ /* 0x000fea0003800000 */
.L_x_5146:
[----:B------:R-:W2:Y:S01]  /*11e60*/  LDL R7, [R1+0x24] ;  /* 0x0000240001077983 */ /* 0x000ea20000100800 */
[----:B------:R-:W0:Y:S01]  /*11e70*/  LDC R5, c[0x0][0x448] ;  /* 0x00011200ff057b82 */ /* 0x000e220000000800 */
[----:B------:R-:W-:Y:S01]  /*11e80*/  ULDC.64 UR8, c[0x0][0x2d8] ;  /* 0x0000b60000087ab9 */ /* 0x000fe20000000a00 */
[----:B------:R-:W3:Y:S01]  /*11e90*/  S2R R2, SR_TID.X ;  /* 0x0000000000027919 */ /* 0x000ee20000002100 */
[----:B0-----:R-:W-:Y:S01]  /*11ea0*/  ISETP.NE.AND P0, PT, R5, 0x1, PT ;  /* 0x000000010500780c */ /* 0x001fe20003f05270 */
[----:B-1----:R-:W0:Y:S01]  /*11eb0*/  S2R R8, SR_TID.X ;  /* 0x0000000000087919 */ /* 0x002e220000002100 */
[----:B---3--:R-:W-:-:S11]  /*11ec0*/  LOP3.LUT R0, R2, 0x7f, RZ, 0xc0, !PT ;  /* 0x0000007f02007812 */ /* 0x008fd600078ec0ff */
[----:B------:R-:W1:Y:S01]  /*11ed0*/  @P0 LDC R3, c[0x0][0x44c] ;  /* 0x00011300ff030b82 */ /* 0x000e620000000800 */
[----:B------:R-:W-:Y:S01]  /*11ee0*/  IMAD.SHL.U32 R2, R2, 0x20, RZ ;  /* 0x0000002002027824 */ /* 0x000fe200078e00ff */
[----:B------:R-:W-:-:S06]  /*11ef0*/  SHF.R.U32.HI R0, RZ, 0x2, R0 ;  /* 0x00000002ff007819 */ /* 0x000fcc0000011600 */
[----:B------:R-:W3:Y:S01]  /*11f00*/  @P0 LDC R4, c[0x0][0x450] ;  /* 0x00011400ff040b82 */ /* 0x000ee20000000800 */
[----:B------:R-:W-:Y:S01]  /*11f10*/  LOP3.LUT R2, R0, 0x60, R2, 0xf8, !PT ;  /* 0x0000006000027812 */ /* 0x000fe200078ef802 */
        /* <DEDUP_REMOVED lines=12> */
[----:B0-----:R-:W-:-:S05]  /*11fe0*/  IMAD.SHL.U32 R8, R8, 0x10, RZ ;  /* 0x0000001008087824 */ /* 0x001fca00078e00ff */
[----:B------:R-:W-:-:S04]  /*11ff0*/  LOP3.LUT R8, R8, 0x30, RZ, 0xc0, !PT ;  /* 0x0000003008087812 */ /* 0x000fc800078ec0ff */
[----:B------:R-:W-:Y:S01]  /*12000*/  LOP3.LUT R9, R8, 0x40, RZ, 0xfc, !PT ;  /* 0x0000004008097812 */ /* 0x000fe200078efcff */
[----:B--2---:R-:W-:-:S04]  /*12010*/  IMAD R0, R7, 0x80, R2 ;  /* 0x0000008007007824 */ /* 0x004fc800078e0202 */
[----:B-1----:R-:W-:-:S04]  /*12020*/  @P0 IMAD.HI.U32 R3, R0, R3, RZ ;  /* 0x0000000300030227 */ /* 0x002fc800078e00ff */
[----:B------:R-:W-:Y:S01]  /*12030*/  IMAD.MOV.U32 R2, RZ, RZ, R0 ;  /* 0x000000ffff027224 */ /* 0x000fe200078e0000 */
[----:B---3--:R-:W-:-:S04]  /*12040*/  @P0 SHF.R.U32.HI R2, RZ, R4, R3 ;  /* 0x00000004ff020219 */ /* 0x008fc80000011603 */
        /* <DEDUP_REMOVED lines=18> */
[----:B------:R-:W1:Y:S01]  /*12170*/  S2R R6, SR_TID.X ;  /* 0x0000000000067919 */ /* 0x000e620000002100 */
[----:B------:R-:W-:-:S02]  /*12180*/  LOP3.LUT R8, R8, 0x80, RZ, 0xfc, !PT ;  /* 0x0000008008087812 */ /* 0x000fc400078efcff */
[----:B------:R-:W-:Y:S02]  /*12190*/  IADD3.X R0, R3, UR5, R0, P0, !PT ;  /* 0x0000000503007c10 */ /* 0x000fe400087fe400 */
        /* <DEDUP_REMOVED lines=8> */
[----:B------:R-:W2:Y:S04]  /*12220*/  LDL.LU R6, [R1+0x28] ;  /* 0x0000280001067983 */ /* 0x000ea80000300800 */
[----:B------:R-:W3:Y:S01]  /*12230*/  LDL.LU R7, [R1+0x24] ;  /* 0x0000240001077983 */ /* 0x000ee20000300800 */
[----:B------:R-:W-:Y:S01]  /*12240*/  SHF.R.U32.HI R8, RZ, 0x2, R8 ;  /* 0x00000002ff087819 */ /* 0x000fe20000011608 */
[----:B--2---:R-:W-:-:S02]  /*12250*/  IMAD R3, R6, R5, RZ ;  /* 0x0000000506037224 */ /* 0x004fc400078e02ff */
[----:B------:R-:W0:Y:S02]  /*12260*/  SHFL.IDX PT, R6, R2, RZ, 0x1c1f ;  /* 0x001c1fff02067589 */ /* 0x000e2400000e0000 */
[----:B---3--:R-:W-:Y:S02]  /*12270*/  IMAD R4, R7, 0x80, R8 ;  /* 0x0000008007047824 */ /* 0x008fe400078e0208 */
[----:B------:R-:W1:Y:S03]  /*12280*/  SHFL.IDX PT, R5, R0, RZ, 0x1c1f ;  /* 0x001c1fff00057589 */ /* 0x000e6600000e0000 */
        /* <DEDUP_REMOVED lines=30> */
.L_x_5229:
        /* <DEDUP_REMOVED lines=12> */
.L_x_5150:
[----:B------:R-:W-:Y:S05]  /*12530*/  BSYNC B0 ;  /* 0x0000000000007941 */ /* 0x000fea0003800000 */
.L_x_5149:
[----:B------:R-:W-:Y:S01]  /*12540*/  NOP ;  /* 0x0000000000007918 */ /* 0x000fe20000000000 */
[----:B------:R-:W-:-:S13]  /*12550*/  PLOP3.LUT P0, PT, PT, PT, PT, 0x80, 0x0 ;  /* 0x000000000000781c */ /* 0x000fda0003f0f070 */
.L_x_5151:
        /* <DEDUP_REMOVED lines=18> */
.L_x_5230:
[----:B------:R-:W-:Y:S05]  /*12680*/  BSYNC B0 ;  /* 0x0000000000007941 */ /* 0x000fea0003800000 */
.L_x_5152:
[----:B------:R-:W2:Y:S02]  /*12690*/  LDL R2, [R1+0x8] ;  /* 0x0000080001027983 */ /* 0x000ea40000100800 */
[----:B--2---:R-:W-:-:S13]  /*126a0*/  ISETP.GE.AND P0, PT, R2, 0x2, PT ;  /* 0x000000020200780c */ /* 0x004fda0003f06270 */
[----:B------:R-:W-:Y:S05]  /*126b0*/  @!P0 BRA `(.L_x_5154) ;  /* 0x00000018000c8947 */ /* 0x000fea0003800000 */
[----:B-1----:R1:W5:Y:S01]  /*126c0*/  LDL.LU R0, [R1+0xc] ;  /* 0x00000c0001007983 */ /* 0x0023620000300800 */
[----:B------:R-:W-:-:S03]  /*126d0*/  VIADD R2, R2, 0xfffffffe ;  /* 0xfffffffe02027836 */ /* 0x000fc60000000000 */
[----:B------:R1:W5:Y:S04]  /*126e0*/  LDL.LU R8, [R1+0x4] ;  /* 0x0000040001087983 */ /* 0x0003680000300800 */
.L_x_5178:
        /* <DEDUP_REMOVED lines=31> */
[----:B------:R-:W-:-:S04]  /*128e0*/  IMAD.WIDE.U32 R4, R7, UR6, R4 ;  /* 0x0000000607047c25 */ /* 0x000fc8000f8e0004 */
[----:B------:R-:W-:Y:S01]  /*128f0*/  IMAD.IADD R5, R6, 0x1, R5 ;  /* 0x0000000106057824 */ /* 0x000fe200078e0205 */
[----:B------:R-:W-:-:S04]  /*12900*/  LEA R6, P0, R4, UR4, 0x2 ;  /* 0x0000000404067c11 */ /* 0x000fc8000f8010ff */
[----:B------:R-:W-:-:S05]  /*12910*/  LEA.HI.X R7, R4, UR5, R5, 0x2, P0 ;  /* 0x0000000504077c11 */ /* 0x000fca00080f1405 */
[----:B------:R2:W5:Y:S04]  /*12920*/  LDG.E R16, desc[UR54][R6.64] ;  /* 0x0000003606107981 */ /* 0x000568000c1e1900 */
.L_x_5157:
        /* <DEDUP_REMOVED lines=8> */
.L_x_5231:
[----:B------:R-:W-:Y:S05]  /*129b0*/  BSYNC B1 ;  /* 0x0000000000017941 */ /* 0x000fea0003800000 */
.L_x_5158:
        /* <DEDUP_REMOVED lines=9> */
.L_x_5161:
[----:B------:R-:W-:Y:S05]  /*12a50*/  BSYNC B1 ;  /* 0x0000000000017941 */ /* 0x000fea0003800000 */
.L_x_5160:
        /* <DEDUP_REMOVED lines=13> */
.L_x_5162:
        /* <DEDUP_REMOVED lines=16> */
.L_x_5163:
        /* <DEDUP_REMOVED lines=16> */
.L_x_5164:
        /* <DEDUP_REMOVED lines=13> */
.L_x_5232:
[----:B------:R-:W-:Y:S05]  /*12e00*/  BSYNC B1 ;  /* 0x0000000000017941 */ /* 0x000fea0003800000 */
.L_x_5165:
        /* <DEDUP_REMOVED lines=11> */
.L_x_5168:
[----:B------:R-:W-:Y:S05]  /*12ec0*/  BSYNC B1 ;  /* 0x0000000000017941 */ /* 0x000fea0003800000 */
.L_x_5167:
        /* <DEDUP_REMOVED lines=8> */
.L_x_5169:
        /* <DEDUP_REMOVED lines=15> */
.L_x_5170:
        /* <DEDUP_REMOVED lines=15> */
.L_x_5171:
        /* <DEDUP_REMOVED lines=10> */
.L_x_5156:
[----:B------:R-:W-:Y:S05]  /*131d0*/  BSYNC B0 ;  /* 0x0000000000007941 */ /* 0x000fea0003800000 */
.L_x_5155:
[----:B------:R-:W-:-:S06]  /*131e0*/  UISETP.NE.AND UP0, UPT, UR39, 0x3, UPT ;  /* 0x000000032700788c */ /* 0x000fcc000bf05270 */
[----:B------:R-:W-:-:S13]  /*131f0*/  PLOP3.LUT P0, PT, PT, PT, UP0, 0x80, 0x0 ;  /* 0x000000000000781c */ /* 0x000fda0003f0f008 */
[----:B------:R-:W-:Y:S05]  /*13200*/  @!P0 BRA `(.L_x_5172) ;  /* 0x0000000000048947 */ /* 0x000fea0003800000 */
[----:B------:R-:W-:Y:S01]  /*13210*/  BPT.TRAP 0x1 ;  /* 0x000000040000795c */ /* 0x000fe20000300000 */
.L_x_5172:
        /* <DEDUP_REMOVED lines=8> */
.L_x_5233:
[----:B------:R-:W-:Y:S05]  /*132a0*/  BSYNC B0 ;  /* 0x0000000000007941 */ /* 0x000fea0003800000 */
.L_x_5173:
[----:B------:R-:W-:Y:S05]  /*132b0*/  @!P1 BRA `(.L_x_5175) ;  /* 0x0000000000049947 */ /* 0x000fea0003800000 */
[----:B------:R-:W-:Y:S01]  /*132c0*/  BPT.TRAP 0x1 ;  /* 0x000000040000795c */ /* 0x000fe20000300000 */
.L_x_5175:
[----:B--2---:R-:W-:Y:S01]  /*132d0*/  SHF.L.U32 R4, R0, 0x1f, RZ ;  /* 0x0000001f00047819 */ /* 0x004fe200000006ff */
[----:B------:R-:W-:-:S03]  /*132e0*/  IMAD R0, R8, 0x7800, RZ ;  /* 0x0000780008007824 */ /* 0x000fc600078e02ff */
[----:B------:R-:W2:Y:S02]  /*132f0*/  SYNCS.PHASECHK.TRANS64.TRYWAIT P0, [R3+URZ+0x33460], R4 ;  /* 0x03346004030075a7 */ /* 0x000ea4000800017f */
[----:B--2---:R-:W-:Y:S05]  /*13300*/  @!P0 BRA `(.L_x_5176) ;  /* 0x0000003400808947 */ /* 0x004fea0003800000 */
.L_x_5234:
[----:B------:R3:W-:Y:S04]  /*13310*/  STL [R1+0x38], R2 ;  /* 0x0000380201007387 */ /* 0x0007e80000100800 */
[----:B---3--:R-:W2:Y:S01]  /*13320*/  LDL R2, [R1] ;  /* 0x0000000001027983 */ /* 0x008ea20000100800 */
        /* <DEDUP_REMOVED lines=175> */
.L_x_5177:
        /* <DEDUP_REMOVED lines=13> */
.L_x_5154:
        /* <DEDUP_REMOVED lines=18> */
.L_x_5180:
[----:B------:R-:W-:Y:S05]  /*14010*/  BSYNC B0 ;  /* 0x0000000000007941 */ /* 0x000fea0003800000 */
.L_x_5179:
[----:B------:R-:W-:-:S06]  /*14020*/  UISETP.NE.AND UP0, UPT, UR39, 0x3, UPT ;  /* 0x000000032700788c */ /* 0x000fcc000bf05270 */
[----:B------:R-:W-:-:S13]  /*14030*/  PLOP3.LUT P1, PT, PT, PT, UP0, 0x80, 0x0 ;  /* 0x000000000000781c */ /* 0x000fda0003f2f008 */
[----:B------:R-:W-:Y:S05]  /*14040*/  @!P1 BRA `(.L_x_5181) ;  /* 0x0000000000049947 */ /* 0x000fea0003800000 */
[----:B------:R-:W-:Y:S01]  /*14050*/  BPT.TRAP 0x1 ;  /* 0x000000040000795c */ /* 0x000fe20000300000 */
.L_x_5181:
        /* <DEDUP_REMOVED lines=10> */
.L_x_5235:
[----:B------:R-:W-:Y:S05]  /*14100*/  BSYNC B0 ;  /* 0x0000000000007941 */ /* 0x000fea0003800000 */
.L_x_5182:
[----:B------:R-:W-:Y:S05]  /*14110*/  @!P2 BRA `(.L_x_5184) ;  /* 0x000000000004a947 */ /* 0x000fea0003800000 */
[----:B------:R-:W-:Y:S01]  /*14120*/  BPT.TRAP 0x1 ;  /* 0x000000040000795c */ /* 0x000fe20000300000 */
.L_x_5184:
[----:B------:R-:W1:Y:S02]  /*14130*/  LDL R2, [R1+0xc] ;  /* 0x00000c0001027983 */ /* 0x000e640000100800 */
[----:B-1----:R-:W-:-:S04]  /*14140*/  SHF.L.U32 R3, R2, 0x1f, RZ ;  /* 0x0000001f02037819 */ /* 0x002fc800000006ff */
[----:B------:R-:W1:Y:S02]  /*14150*/  SYNCS.PHASECHK.TRANS64.TRYWAIT P1, [R0+URZ+0x33460], R3 ;  /* 0x03346003000075a7 */ /* 0x000e64000802017f */
[----:B-1----:R-:W-:Y:S05]  /*14160*/  @!P1 BRA `(.L_x_5185) ;  /* 0x0000002800109947 */ /* 0x002fea0003800000 */
.L_x_5236:
        /* <DEDUP_REMOVED lines=180> */
.L_x_5186:
        /* <DEDUP_REMOVED lines=14> */
.L_x_5129:
[----:B------:R-:W-:Y:S05]  /*14d90*/  BSYNC B7 ;  /* 0x0000000000077941 */ /* 0x000fea0003800000 */
.L_x_5127:
[----:B-12---:R-:W2:Y:S02]  /*14da0*/  LDL R0, [R1+0x34] ;  /* 0x0000340001007983 */ /* 0x006ea40000100800 */
[----:B--2---:R-:W-:-:S13]  /*14db0*/  ISETP.NE.AND P0, PT, R0, RZ, PT ;  /* 0x000000ff0000720c */ /* 0x004fda0003f05270 */
[----:B------:R-:W-:Y:S05]  /*14dc0*/  @!P0 BRA `(.L_x_5187) ;  /* 0x0000000000348947 */ /* 0x000fea0003800000 */
[----:B------:R-:W1:Y:S08]  /*14dd0*/  S2UR UR5, SR_CgaCtaId ;  /* 0x00000000000579c3 */ /* 0x000e700000008800 */
[----:B------:R-:W-:Y:S06]  /*14de0*/  BAR.SYNC.DEFER_BLOCKING 0x5, 0x180 ;  /* 0x0146000000007b1d */ /* 0x000fec0000010000 */
[----:B------:R-:W-:-:S02]  /*14df0*/  UMOV UR4, 0x400 ;  /* 0x0000040000047882 */ /* 0x000fc40000000000 */
[----:B-1----:R-:W-:-:S06]  /*14e00*/  ULEA UR4, UR5, UR4, 0x18 ;  /* 0x0000000405047291 */ /* 0x002fcc000f8ec03f */
[----:B------:R-:W-:-:S05]  /*14e10*/  IMAD.U32 R17, RZ, RZ, UR4 ;  /* 0x00000004ff117e24 */ /* 0x000fca000f8e00ff */
[----:B------:R-:W1:Y:S04]  /*14e20*/  LDS.128 R4, [R17+0x334d0] ;  /* 0x0334d00011047984 */ /* 0x000e680000000c00 */
[----:B-1----:R1:W-:Y:S01]  /*14e30*/  STL.64 [R1+0x20], R4 ;  /* 0x0000200401007387 */ /* 0x0023e20000100a00 */
[----:B------:R-:W-:Y:S02]  /*14e40*/  IMAD.MOV.U32 R2, RZ, RZ, R7 ;  /* 0x000000ffff027224 */ /* 0x000fe400078e0007 */
[----:B------:R-:W-:-:S03]  /*14e50*/  IMAD.MOV.U32 R0, RZ, RZ, R6 ;  /* 0x000000ffff007224 */ /* 0x000fc600078e0006 */
[----:B------:R-:W-:Y:S02]  /*14e60*/  R2UR UR42, R2 ;  /* 0x00000000022a72ca */ /* 0x000fe400000e0000 */
[----:B------:R-:W-:Y:S01]  /*14e70*/  R2UR UR36, R0 ;  /* 0x00000000002472ca */ /* 0x000fe200000e0000 */
[----:B------:R-:W-:Y:S06]  /*14e80*/  BAR.ARV 0x4, 0x180 ;  /* 0x0106000000007b1d */ /* 0x000fec0000002000 */
[----:B------:R-:W-:Y:S08]  /*14e90*/  BRA `(.L_x_5188) ;  /* 0x0000000800d07947 */ /* 0x000ff00003800000 */
.L_x_5187:
[----:B------:R-:W0:Y:S01]  /*14ea0*/  S2R R2, SR_TID.X ;  /* 0x0000000000027919 */ /* 0x000e220000002100 */
        /* <DEDUP_REMOVED lines=40> */
.L_x_5193:
        /* <DEDUP_REMOVED lines=14> */
.L_x_5192:
[----:B------:R-:W-:Y:S05]  /*15210*/  BSYNC B0 ;  /* 0x0000000000007941 */ /* 0x000fea0003800000 */
.L_x_5191:
        /* <DEDUP_REMOVED lines=21> */
.L_x_5189:
        /* <DEDUP_REMOVED lines=21> */
.L_x_5194:
        /* <DEDUP_REMOVED lines=63> */
.L_x_5190:
[----:B------:R0:W-:Y:S01]  /*158b0*/  STL [R1+0x20], R0 ;  /* 0x0000200001007387 */ /* 0x0001e20000100800 */
[----:B------:R-:W-:Y:S01]  /*158c0*/  ULDC UR42, c[0x0][0xc3c] ;  /* 0x00030f00002a7ab9 */ /* 0x000fe20000000800 */
[----:B------:R-:W-:Y:S02]  /*158d0*/  UMOV UR36, URZ ;  /* 0x0000003f00247c82 */ /* 0x000fe40008000000 */
[----:B------:R0:W-:Y:S03]  /*158e0*/  STL [R1+0x24], RZ ;  /* 0x000024ff01007387 */ /* 0x0001e60000100800 */
.L_x_5195:
        /* <DEDUP_REMOVED lines=15> */
.L_x_5188:
[----:B------:R-:W-:Y:S02]  /*159e0*/  ULDC UR4, c[0x0][0xc3c] ;  /* 0x00030f0000047ab9 */ /* 0x000fe40000000800 */
[----:B------:R-:W-:-:S06]  /*159f0*/  UISETP.GE.AND UP0, UPT, UR42, UR4, UPT ;  /* 0x000000042a00728c */ /* 0x000fcc000bf06270 */
[----:B------:R-:W-:-:S13]  /*15a00*/  PLOP3.LUT P0, PT, PT, PT, UP0, 0x80, 0x0 ;  /* 0x000000000000781c */ /* 0x000fda0003f0f008 */
[----:B------:R-:W-:Y:S05]  /*15a10*/  @!P0 BRA `(.L_x_5196) ;  /* 0xffffffac00008947 */ /* 0x000fea000383ffff */
.L_x_5123:
        /* <DEDUP_REMOVED lines=12> */
.L_x_5237:
[----:B------:R-:W-:Y:S05]  /*15ae0*/  BSYNC B0 ;  /* 0x0000000000007941 */ /* 0x000fea0003800000 */
.L_x_5197:
[----:B------:R-:W-:-:S03]  /*15af0*/  UMOV UR4, 0xffffffff ;  /* 0xffffffff00047882 */ /* 0x000fc60000000000 */
[----:B------:R-:W-:Y:S05]  /*15b00*/  BRA.DIV UR4, `(.L_x_5199) ;  /* 0x0000000e04d07947 */ /* 0x000fea000b800000 */
[----:B------:R-:W1:Y:S02]  /*15b10*/  S2R R2, SR_TID.X ;  /* 0x0000000000027919 */ /* 0x000e640000002100 */
[----:B-1----:R-:W-:-:S04]  /*15b20*/  SHF.R.U32.HI R2, RZ, 0x5, R2 ;  /* 0x00000005ff027819 */ /* 0x002fc80000011602 */
[----:B------:R-:W-:-:S05]  /*15b30*/  LOP3.LUT R2, R2, 0x3, RZ, 0xc0, !PT ;  /* 0x0000000302027812 */ /* 0x000fca00078ec0ff */
[----:B------:R1:W2:Y:S02]  /*15b40*/  SHFL.IDX PT, R14, R2, RZ, 0x1f ;  /* 0x00001fff020e7589 */ /* 0x0002a400000e0000 */
.L_x_5240:
[----:B--2---:R-:W-:Y:S01]  /*15b50*/  ISETP.NE.AND P0, PT, R14, RZ, PT ;  /* 0x000000ff0e00720c */ /* 0x004fe20003f05270 */
[----:B------:R-:W-:-:S12]  /*15b60*/  BSSY B0, `(.L_x_5200) ;  /* 0x000002e000007945 */ /* 0x000fd80003800000 */
[----:B------:R-:W-:Y:S05]  /*15b70*/  @P0 BRA `(.L_x_5201) ;  /* 0x0000000000b00947 */ /* 0x000fea0003800000 */
[----:B------:R-:W-:-:S03]  /*15b80*/  UMOV UR4, 0xffffffff ;  /* 0xffffffff00047882 */ /* 0x000fc60000000000 */
[----:B------:R-:W-:Y:S05]  /*15b90*/  BRA.DIV UR4, `(.L_x_5202) ;  /* 0x0000000e04e07947 */ /* 0x000fea000b800000 */
[----:B------:R-:W-:-:S13]  /*15ba0*/  ELECT P6, URZ, PT ;  /* 0x00000000003f782f */ /* 0x000fda00038c0000 */
.L_x_5243:
[----:B------:R-:W-:Y:S05]  /*15bb0*/  @!P6 BRA `(.L_x_5201) ;  /* 0x0000000000a0e947 */ /* 0x000fea0003800000 */
[----:B------:R-:W-:-:S06]  /*15bc0*/  ULOP3.LUT UR4, UR38, 0x2, URZ, 0xfc, !UPT ;  /* 0x0000000226047892 */ /* 0x000fcc000f8efc3f */
[----:B-1----:R-:W-:-:S05]  /*15bd0*/  IMAD.U32 R2, RZ, RZ, UR4 ;  /* 0x00000004ff027e24 */ /* 0x002fca000f8e00ff */
[----:B------:R-:W-:-:S13]  /*15be0*/  ISETP.NE.AND P0, PT, R2, 0x3, PT ;  /* 0x000000030200780c */ /* 0x000fda0003f05270 */
[----:B------:R-:W-:Y:S05]  /*15bf0*/  @!P0 BRA `(.L_x_5203) ;  /* 0x0000000000048947 */ /* 0x000fea0003800000 */
[----:B------:R-:W-:Y:S01]  /*15c00*/  BPT.TRAP 0x1 ;  /* 0x000000040000795c */ /* 0x000fe20000300000 */
.L_x_5203:
        /* <DEDUP_REMOVED lines=14> */
.L_x_5244:
[----:B------:R-:W1:Y:S02]  /*15cf0*/  SYNCS.PHASECHK.TRANS64.TRYWAIT P1, [R7+URZ], R2 ;  /* 0x00000002070075a7 */ /* 0x000e64000802017f */
[----:B-1----:R-:W-:Y:S05]  /*15d00*/  @!P1 BRA `(.L_x_5205) ;  /* 0x0000000c00b89947 */ /* 0x002fea0003800000 */
.L_x_5245:
[----:B------:R-:W-:Y:S05]  /*15d10*/  @!P0 BRA `(.L_x_5206) ;  /* 0x0000000000048947 */ /* 0x000fea0003800000 */
[----:B------:R-:W-:Y:S01]  /*15d20*/  BPT.TRAP 0x1 ;  /* 0x000000040000795c */ /* 0x000fe20000300000 */
.L_x_5206:
[----:B------:R-:W2:Y:S02]  /*15d30*/  LDL.LU R4, [R1+0x4] ;  /* 0x0000040001047983 */ /* 0x000ea40000300800 */
[----:B--2---:R-:W-:-:S04]  /*15d40*/  IMAD R4, R4, 0x8, R0 ;  /* 0x0000000804047824 */ /* 0x004fc800078e0200 */
[----:B------:R-:W2:Y:S02]  /*15d50*/  SYNCS.PHASECHK.TRANS64.TRYWAIT P1, [R4+URZ+0x33460], R5 ;  /* 0x03346005040075a7 */ /* 0x000ea4000802017f */
[----:B--2---:R-:W-:Y:S05]  /*15d60*/  @!P1 BRA `(.L_x_5207) ;  /* 0x0000000c00b49947 */ /* 0x004fea0003800000 */
.L_x_5246:
[----:B------:R-:W-:Y:S05]  /*15d70*/  @!P0 BRA `(.L_x_5208) ;  /* 0x0000000000048947 */ /* 0x000fea0003800000 */
[----:B------:R-:W-:Y:S01]  /*15d80*/  BPT.TRAP 0x1 ;  /* 0x000000040000795c */ /* 0x000fe20000300000 */
.L_x_5208:
[----:B------:R-:W-:-:S04]  /*15d90*/  IMAD R3, R3, 0x8, R0 ;  /* 0x0000000803037824 */ /* 0x000fc800078e0200 */
[----:B------:R-:W3:Y:S02]  /*15da0*/  SYNCS.PHASECHK.TRANS64.TRYWAIT P1, [R3+URZ+0x33460], R2 ;  /* 0x03346002030075a7 */ /* 0x000ee4000802017f */
[----:B---3--:R-:W-:Y:S05]  /*15db0*/  @!P1 BRA `(.L_x_5209) ;  /* 0x0000000c00b49947 */ /* 0x008fea0003800000 */
.L_x_5247:
[----:B------:R-:W-:Y:S05]  /*15dc0*/  @!P0 BRA `(.L_x_5210) ;  /* 0x0000000000048947 */ /* 0x000fea0003800000 */
[----:B------:R-:W-:Y:S01]  /*15dd0*/  BPT.TRAP 0x1 ;  /* 0x000000040000795c */ /* 0x000fe20000300000 */
.L_x_5210:
[----:B------:R-:W4:Y:S02]  /*15de0*/  SYNCS.PHASECHK.TRANS64.TRYWAIT P0, [R4+URZ+0x33480], R5 ;  /* 0x03348005040075a7 */ /* 0x000f24000800017f */
[----:B----4-:R-:W-:Y:S05]  /*15df0*/  @!P0 BRA `(.L_x_5211) ;  /* 0x0000000c00b88947 */ /* 0x010fea0003800000 */
.L_x_5212:
[----:B------:R0:W0:Y:S02]  /*15e00*/  SYNCS.PHASECHK.TRANS64.TRYWAIT P0, [R3+URZ+0x33480], R2 ;  /* 0x03348002030075a7 */ /* 0x000024000800017f */
[----:B0-----:R-:W-:Y:S05]  /*15e10*/  @!P0 NANOSLEEP.SYNCS 0x989680 ;  /* 0x009896800000895d */ /* 0x001fea0003900000 */
[----:B------:R-:W0:Y:S02]  /*15e20*/  @!P0 SYNCS.PHASECHK.TRANS64 P0, [R3+URZ+0x33480], R2 ;  /* 0x03348002030085a7 */ /* 0x000e24000800007f */
[----:B0-----:R-:W-:Y:S05]  /*15e30*/  @!P0 BRA `(.L_x_5212) ;  /* 0xfffffffc00f08947 */ /* 0x001fea000383ffff */
.L_x_5201:
[----:B------:R-:W-:Y:S05]  /*15e40*/  BSYNC B0 ;  /* 0x0000000000007941 */ /* 0x000fea0003800000 */
.L_x_5200:
[----:B------:R-:W-:Y:S05]  /*15e50*/  EXIT ;  /* 0x000000000000794d */ /* 0x000fea0003800000 */
.L_x_5062:
[----:B0-----:R-:W-:-:S04]  /*15e60*/  IMAD.U32 R3, RZ, RZ, UR41 ;  /* 0x00000029ff037e24 */ /* 0x001fc8000f8e00ff */
[----:B------:R0:W1:Y:S03]  /*15e70*/  SYNCS.PHASECHK.TRANS64.TRYWAIT P1, [R3+URZ+0x33400], R0 ;  /* 0x03340000030075a7 */ /* 0x000066000802017f */
[----:B-1----:R-:W-:Y:S05]  /*15e80*/  @!P1 NANOSLEEP.SYNCS 0x989680 ;  /* 0x009896800000995d */ /* 0x002fea0003900000 */
[----:B------:R-:W1:Y:S02]  /*15e90*/  @!P1 SYNCS.PHASECHK.TRANS64 P1, [R3+URZ+0x33400], R0 ;  /* 0x03340000030095a7 */ /* 0x000e64000802007f */
[----:B-1----:R-:W-:Y:S05]  /*15ea0*/  @!P1 BRA `(.L_x_5062) ;  /* 0xfffffffc00ec9947 */ /* 0x002fea000383ffff */
[----:B------:R-:W-:Y:S05]  /*15eb0*/  BRA `(.L_x_5213) ;  /* 0xfffffebc007c7947 */ /* 0x000fea000383ffff */
.L_x_5066:
[----:B-1----:R1:W2:Y:S02]  /*15ec0*/  SYNCS.PHASECHK.TRANS64.TRYWAIT P2, [R2+URZ+0x33430], R3 ;  /* 0x03343003020075a7 */ /* 0x0022a4000804017f */
[----:B--2---:R-:W-:Y:S05]  /*15ed0*/  @!P2 NANOSLEEP.SYNCS 0x989680 ;  /* 0x009896800000a95d */ /* 0x004fea0003900000 */
[----:B------:R-:W2:Y:S02]  /*15ee0*/  @!P2 SYNCS.PHASECHK.TRANS64 P2, [R2+URZ+0x33430], R3 ;  /* 0x033430030200a5a7 */ /* 0x000ea4000804007f */
[----:B--2---:R-:W-:Y:S05]  /*15ef0*/  @!P2 BRA `(.L_x_5066) ;  /* 0xfffffffc00f0a947 */ /* 0x004fea000383ffff */
[----:B------:R-:W-:Y:S05]  /*15f00*/  BRA `(.L_x_5065) ;  /* 0xfffffebc00a07947 */ /* 0x000fea000383ffff */
.L_x_5071:
[----:B-1----:R-:W-:-:S04]  /*15f10*/  IMAD.U32 R5, RZ, RZ, UR6 ;  /* 0x00000006ff057e24 */ /* 0x002fc8000f8e00ff */
[----:B------:R1:W2:Y:S03]  /*15f20*/  SYNCS.PHASECHK.TRANS64.TRYWAIT P3, [R5+URZ+0x33430], R0 ;  /* 0x03343000050075a7 */ /* 0x0002a6000806017f */
[----:B--2---:R-:W-:Y:S05]  /*15f30*/  @!P3 NANOSLEEP.SYNCS 0x989680 ;  /* 0x009896800000b95d */ /* 0x004fea0003900000 */
[----:B------:R-:W2:Y:S02]  /*15f40*/  @!P3 SYNCS.PHASECHK.TRANS64 P3, [R5+URZ+0x33430], R0 ;  /* 0x033430000500b5a7 */ /* 0x000ea4000806007f */
[----:B--2---:R-:W-:Y:S05]  /*15f50*/  @!P3 BRA `(.L_x_5071) ;  /* 0xfffffffc00ecb947 */ /* 0x004fea000383ffff */
[----:B------:R-:W-:Y:S05]  /*15f60*/  BRA `(.L_x_5068) ;  /* 0xfffffef000787947 */ /* 0x000fea000383ffff */
.L_x_5075:
[----:B-1----:R-:W-:-:S04]  /*15f70*/  IMAD.U32 R5, RZ, RZ, UR6 ;  /* 0x00000006ff057e24 */ /* 0x002fc8000f8e00ff */
[----:B------:R1:W2:Y:S03]  /*15f80*/  SYNCS.PHASECHK.TRANS64.TRYWAIT P3, [R5+URZ+0x33450], R0 ;  /* 0x03345000050075a7 */ /* 0x0002a6000806017f */
[----:B--2---:R-:W-:Y:S05]  /*15f90*/  @!P3 NANOSLEEP.SYNCS 0x989680 ;  /* 0x009896800000b95d */ /* 0x004fea0003900000 */
[----:B------:R-:W2:Y:S02]  /*15fa0*/  @!P3 SYNCS.PHASECHK.TRANS64 P3, [R5+URZ+0x33450], R0 ;  /* 0x033450000500b5a7 */ /* 0x000ea4000806007f */
[----:B--2---:R-:W-:Y:S05]  /*15fb0*/  @!P3 BRA `(.L_x_5075) ;  /* 0xfffffffc00ecb947 */ /* 0x004fea000383ffff */
[----:B------:R-:W-:Y:S05]  /*15fc0*/  BRA `(.L_x_5072) ;  /* 0xfffffefc00807947 */ /* 0x000fea000383ffff */
.L_x_5082:
[----:B-1----:R-:W-:-:S04]  /*15fd0*/  IMAD.U32 R9, RZ, RZ, UR6 ;  /* 0x00000006ff097e24 */ /* 0x002fc8000f8e00ff */
[----:B------:R1:W2:Y:S03]  /*15fe0*/  SYNCS.PHASECHK.TRANS64.TRYWAIT P2, [R9+URZ+0x33430], R0 ;  /* 0x03343000090075a7 */ /* 0x0002a6000804017f */
[----:B--2---:R-:W-:Y:S05]  /*15ff0*/  @!P2 NANOSLEEP.SYNCS 0x989680 ;  /* 0x009896800000a95d */ /* 0x004fea0003900000 */
[----:B------:R-:W2:Y:S02]  /*16000*/  @!P2 SYNCS.PHASECHK.TRANS64 P2, [R9+URZ+0x33430], R0 ;  /* 0x033430000900a5a7 */ /* 0x000ea4000804007f */
[----:B--2---:R-:W-:Y:S05]  /*16010*/  @!P2 BRA `(.L_x_5082) ;  /* 0xfffffffc00eca947 */ /* 0x004fea000383ffff */
[----:B------:R-:W-:Y:S05]  /*16020*/  BRA `(.L_x_5079) ;  /* 0xffffff2800d87947 */ /* 0x000fea000383ffff */
.L_x_5086:
[----:B-1----:R-:W-:-:S04]  /*16030*/  IMAD.U32 R9, RZ, RZ, UR6 ;  /* 0x00000006ff097e24 */ /* 0x002fc8000f8e00ff */
[----:B------:R1:W2:Y:S03]  /*16040*/  SYNCS.PHASECHK.TRANS64.TRYWAIT P2, [R9+URZ+0x33450], R0 ;  /* 0x03345000090075a7 */ /* 0x0002a6000804017f */
[----:B--2---:R-:W-:Y:S05]  /*16050*/  @!P2 NANOSLEEP.SYNCS 0x989680 ;  /* 0x009896800000a95d */ /* 0x004fea0003900000 */
[----:B------:R-:W2:Y:S02]  /*16060*/  @!P2 SYNCS.PHASECHK.TRANS64 P2, [R9+URZ+0x33450], R0 ;  /* 0x033450000900a5a7 */ /* 0x000ea4000804007f */
[----:B--2---:R-:W-:Y:S05]  /*16070*/  @!P2 BRA `(.L_x_5086) ;  /* 0xfffffffc00eca947 */ /* 0x004fea000383ffff */
[----:B------:R-:W-:Y:S05]  /*16080*/  BRA `(.L_x_5083) ;  /* 0xffffff3400d47947 */ /* 0x000fea000383ffff */
.L_x_5092:
[----:B-1----:R-:W-:-:S04]  /*16090*/  IMAD.U32 R6, RZ, RZ, UR9 ;  /* 0x00000009ff067e24 */ /* 0x002fc8000f8e00ff */
[----:B------:R1:W2:Y:S03]  /*160a0*/  SYNCS.PHASECHK.TRANS64.TRYWAIT P1, [R6+URZ+0x33450], R5 ;  /* 0x03345005060075a7 */ /* 0x0002a6000802017f */
[----:B--2---:R-:W-:Y:S05]  /*160b0*/  @!P1 NANOSLEEP.SYNCS 0x989680 ;  /* 0x009896800000995d */ /* 0x004fea0003900000 */
[----:B------:R-:W2:Y:S02]  /*160c0*/  @!P1 SYNCS.PHASECHK.TRANS64 P1, [R6+URZ+0x33450], R5 ;  /* 0x03345005060095a7 */ /* 0x000ea4000802007f */
[----:B--2---:R-:W-:Y:S05]  /*160d0*/  @!P1 BRA `(.L_x_5092) ;  /* 0xfffffffc00ec9947 */ /* 0x004fea000383ffff */
[----:B------:R-:W-:Y:S05]  /*160e0*/  BRA `(.L_x_5091) ;  /* 0xffffff5800287947 */ /* 0x000fea000383ffff */
.L_x_5138:
[----:B------:R-:W-:Y:S02]  /*160f0*/  IMAD.MOV.U32 R13, RZ, RZ, R0 ;  /* 0x000000ffff0d7224 */ /* 0x000fe400078e0000 */
[----:B------:R-:W-:Y:S02]  /*16100*/  IMAD.MOV.U32 R12, RZ, RZ, RZ ;  /* 0x000000ffff0c7224 */ /* 0x000fe400078e00ff */
[----:B------:R-:W-:Y:S02]  /*16110*/  IMAD.MOV.U32 R11, RZ, RZ, 0x1f ;  /* 0x0000001fff0b7424 */ /* 0x000fe400078e00ff */
[----:B------:R-:W-:-:S07]  /*16120*/  IMAD.MOV.U32 R15, RZ, RZ, -0x1 ;  /* 0xffffffffff0f7424 */ /* 0x000fce00078e00ff */
[----:B-1----:R-:W-:Y:S05]  /*16130*/  WARPSYNC.COLLECTIVE R15, `(.L_x_5214) ;  /* 0x000000000f087348 */ /* 0x002fea0003c00000 */
[----:B------:R0:W2:Y:S02]  /*16140*/  SHFL.IDX P6, R14, R13, R12, R11 ;  /* 0x0000000c0d0e7389 */ /* 0x0000a400000c000b */
[----:B012---:R-:W-:Y:S01]  /*16150*/  ENDCOLLECTIVE ;  /* 0x000000000000791b */ /* 0x007fe20003800000 */
.L_x_5214:
[----:B------:R-:W-:Y:S05]  /*16160*/  BRA `(.L_x_5215) ;  /* 0xffffffb000d47947 */ /* 0x000fea000383ffff */
.L_x_5140:
[----:B------:R-:W-:Y:S01]  /*16170*/  BSSY B0, `(.L_x_5216) ;  /* 0x0000006000007945 */ /* 0x000fe20003800000 */
[----:B------:R-:W-:-:S07]  /*16180*/  IMAD.MOV.U32 R15, RZ, RZ, -0x1 ;  /* 0xffffffffff0f7424 */ /* 0x000fce00078e00ff */
[----:B-1----:R-:W-:Y:S05]  /*16190*/  WARPSYNC.COLLECTIVE R15, `(.L_x_5217) ;  /* 0x000000000f0c7348 */ /* 0x002fea0003c00000 */
[----:B------:R-:W-:Y:S02]  /*161a0*/  ELECT P6, UR62, PT ;  /* 0x00000000003e782f */ /* 0x000fe400038c0000 */
[----:B------:R-:W-:Y:S01]  /*161b0*/  MOV R14, UR62 ;  /* 0x0000003e000e7c02 */ /* 0x000fe20008000f00 */
[----:B-1----:R-:W-:Y:S10]  /*161c0*/  ENDCOLLECTIVE ;  /* 0x000000000000791b */ /* 0x002ff40003800000 */
.L_x_5217:
[----:B------:R-:W-:Y:S05]  /*161d0*/  BSYNC B0 ;  /* 0x0000000000007941 */ /* 0x000fea0003800000 */
.L_x_5216:
[----:B------:R-:W-:Y:S05]  /*161e0*/  BRA `(.L_x_5218) ;  /* 0xffffffb000dc7947 */ /* 0x000fea000383ffff */
.L_x_5142:
[----:B0-----:R0:W1:Y:S02]  /*161f0*/  SYNCS.PHASECHK.TRANS64.TRYWAIT P0, [R4+URZ+0x33480], R3 ;  /* 0x03348003040075a7 */ /* 0x001064000800017f */
[----:B-1----:R-:W-:Y:S05]  /*16200*/  @!P0 NANOSLEEP.SYNCS 0x989680 ;  /* 0x009896800000895d */ /* 0x002fea0003900000 */
[----:B------:R-:W1:Y:S02]  /*16210*/  @!P0 SYNCS.PHASECHK.TRANS64 P0, [R4+URZ+0x33480], R3 ;  /* 0x03348003040085a7 */ /* 0x000e64000800007f */
[----:B-1----:R-:W-:Y:S05]  /*16220*/  @!P0 BRA `(.L_x_5142) ;  /* 0xfffffffc00f08947 */ /* 0x002fea000383ffff */
[----:B------:R-:W-:Y:S05]  /*16230*/  BRA `(.L_x_5219) ;  /* 0xffffffb400407947 */ /* 0x000fea000383ffff */
.L_x_5144:
[----:B-1----:R1:W2:Y:S02]  /*16240*/  SYNCS.PHASECHK.TRANS64.TRYWAIT P0, [R4+URZ+0x33440], R3 ;  /* 0x03344003040075a7 */ /* 0x0022a4000800017f */
[----:B--2---:R-:W-:Y:S05]  /*16250*/  @!P0 NANOSLEEP.SYNCS 0x989680 ;  /* 0x009896800000895d */ /* 0x004fea0003900000 */
[----:B------:R-:W2:Y:S02]  /*16260*/  @!P0 SYNCS.PHASECHK.TRANS64 P0, [R4+URZ+0x33440], R3 ;  /* 0x03344003040085a7 */ /* 0x000ea4000800007f */
[----:B--2---:R-:W-:Y:S05]  /*16270*/  @!P0 BRA `(.L_x_5144) ;  /* 0xfffffffc00f08947 */ /* 0x004fea000383ffff */
[----:B------:R-:W-:Y:S05]  /*16280*/  BRA `(.L_x_5220) ;  /* 0xffffffb400cc7947 */ /* 0x000fea000383ffff */
.L_x_5148:
[----:B------:R0:W5:Y:S01]  /*16290*/  LDL.LU R8, [R1+0x28] ;  /* 0x0000280001087983 */ /* 0x0001620000300800 */
[----:B------:R-:W-:Y:S01]  /*162a0*/  IMAD.MOV.U32 R13, RZ, RZ, R0 ;  /* 0x000000ffff0d7224 */ /* 0x000fe200078e0000 */
[----:B------:R-:W-:Y:S01]  /*162b0*/  LOP3.LUT R6, R6, 0x7f, RZ, 0xc0, !PT ;  /* 0x0000007f06067812 */ /* 0x000fe200078ec0ff */
[----:B------:R-:W-:Y:S02]  /*162c0*/  IMAD.MOV.U32 R12, RZ, RZ, RZ ;  /* 0x000000ffff0c7224 */ /* 0x000fe400078e00ff */
[----:B------:R-:W-:Y:S01]  /*162d0*/  IMAD.MOV.U32 R11, RZ, RZ, 0x1c1f ;  /* 0x00001c1fff0b7424 */ /* 0x000fe200078e00ff */
[----:B------:R-:W-:Y:S01]  /*162e0*/  SHF.R.U32.HI R4, RZ, 0x2, R6 ;  /* 0x00000002ff047819 */ /* 0x000fe20000011606 */
[----:B------:R-:W-:-:S04]  /*162f0*/  IMAD.MOV.U32 R15, RZ, RZ, -0x1 ;  /* 0xffffffffff0f7424 */ /* 0x000fc800078e00ff */
[----:B0-----:R-:W-:-:S07]  /*16300*/  IMAD R4, R7, 0x80, R4 ;  /* 0x0000008007047824 */ /* 0x001fce00078e0204 */
[----:B-----5:R-:W-:Y:S05]  /*16310*/  WARPSYNC.COLLECTIVE R15, `(.L_x_5221) ;  /* 0x000000000f087348 */ /* 0x020fea0003c00000 */
[----:B------:R0:W1:Y:S02]  /*16320*/  SHFL.IDX P6, R14, R13, R12, R11 ;  /* 0x0000000c0d0e7389 */ /* 0x00006400000c000b */
[----:B01---5:R-:W-:Y:S01]  /*16330*/  ENDCOLLECTIVE ;  /* 0x000000000000791b */ /* 0x023fe20003800000 */
.L_x_5221:
[----:B------:R-:W-:Y:S02]  /*16340*/  IMAD.MOV.U32 R13, RZ, RZ, R2 ;  /* 0x000000ffff0d7224 */ /* 0x000fe400078e0002 */
[----:B------:R-:W-:Y:S02]  /*16350*/  IMAD R3, R8, R5, RZ ;  /* 0x0000000508037224 */ /* 0x000fe400078e02ff */
[----:B------:R-:W-:-:S07]  /*16360*/  IMAD.MOV.U32 R5, RZ, RZ, R14 ;  /* 0x000000ffff057224 */ /* 0x000fce00078e000e */
[----:B------:R-:W-:Y:S05]  /*16370*/  WARPSYNC.COLLECTIVE R15, `(.L_x_5222) ;  /* 0x000000000f087348 */ /* 0x000fea0003c00000 */
[----:B------:R0:W1:Y:S02]  /*16380*/  SHFL.IDX P6, R14, R13, R12, R11 ;  /* 0x0000000c0d0e7389 */ /* 0x00006400000c000b */
[----:B01----:R-:W-:Y:S01]  /*16390*/  ENDCOLLECTIVE ;  /* 0x000000000000791b */ /* 0x003fe20003800000 */
.L_x_5222:
[C---:B------:R-:W-:Y:S01]  /*163a0*/  ISETP.GE.AND P4, PT, R4.reuse, R3, PT ;  /* 0x000000030400720c */ /* 0x040fe20003f86270 */
[----:B------:R-:W-:Y:S02]  /*163b0*/  VIADD R8, R4, 0x20 ;  /* 0x0000002004087836 */ /* 0x000fe40000000000 */
[----:B------:R-:W-:Y:S02]  /*163c0*/  IMAD.MOV.U32 R13, RZ, RZ, R0 ;  /* 0x000000ffff0d7224 */ /* 0x000fe400078e0000 */
[----:B------:R-:W-:Y:S02]  /*163d0*/  IMAD.MOV.U32 R12, RZ, RZ, 0x1 ;  /* 0x00000001ff0c7424 */ /* 0x000fe400078e00ff */
[----:B------:R-:W-:-:S07]  /*163e0*/  IMAD.MOV.U32 R6, RZ, RZ, R14 ;  /* 0x000000ffff067224 */ /* 0x000fce00078e000e */
[----:B------:R-:W-:Y:S05]  /*163f0*/  WARPSYNC.COLLECTIVE R15, `(.L_x_5223) ;  /* 0x000000000f087348 */ /* 0x000fea0003c00000 */
[----:B------:R0:W1:Y:S02]  /*16400*/  SHFL.IDX P6, R14, R13, R12, R11 ;  /* 0x0000000c0d0e7389 */ /* 0x00006400000c000b */
[----:B01----:R-:W-:Y:S01]  /*16410*/  ENDCOLLECTIVE ;  /* 0x000000000000791b */ /* 0x003fe20003800000 */
.L_x_5223:
[----:B------:R-:W-:-:S05]  /*16420*/  @!P4 IADD3 R6, P3, R10, R6, RZ ;  /* 0x000000060a06c210 */ /* 0x000fca0007f7e0ff */
[----:B------:R-:W-:Y:S01]  /*16430*/  @!P4 IMAD.X R5, RZ, RZ, R5, P3 ;  /* 0x000000ffff05c224 */ /* 0x000fe200018e0605 */
[----:B------:R-:W-:-:S03]  /*16440*/  ISETP.GE.AND P3, PT, R8, R3, PT ;  /* 0x000000030800720c */ /* 0x000fc60003f66270 */
        /* <DEDUP_REMOVED lines=12> */
.L_x_5224:
[----:B------:R-:W-:Y:S02]  /*16510*/  IMAD.MOV.U32 R13, RZ, RZ, R0 ;  /* 0x000000ffff0d7224 */ /* 0x000fe400078e0000 */
[----:B------:R-:W-:Y:S02]  /*16520*/  IMAD.MOV.U32 R12, RZ, RZ, 0x2 ;  /* 0x00000002ff0c7424 */ /* 0x000fe400078e00ff */
[----:B------:R-:W-:-:S07]  /*16530*/  IMAD.MOV.U32 R6, RZ, RZ, R14 ;  /* 0x000000ffff067224 */ /* 0x000fce00078e000e */
[----:B------:R-:W-:Y:S05]  /*16540*/  WARPSYNC.COLLECTIVE R15, `(.L_x_5225) ;  /* 0x000000000f087348 */ /* 0x000fea0003c00000 */
[----:B------:R0:W1:Y:S02]  /*16550*/  SHFL.IDX P6, R14, R13, R12, R11 ;  /* 0x0000000c0d0e7389 */ /* 0x00006400000c000b */
[----:B01----:R-:W-:Y:S01]  /*16560*/  ENDCOLLECTIVE ;  /* 0x000000000000791b */ /* 0x003fe20003800000 */
.L_x_5225:
        /* <DEDUP_REMOVED lines=16> */
.L_x_5226:
[----:B------:R-:W-:Y:S02]  /*16670*/  IMAD.MOV.U32 R13, RZ, RZ, R0 ;  /* 0x000000ffff0d7224 */ /* 0x000fe400078e0000 */
[----:B------:R-:W-:Y:S02]  /*16680*/  IMAD.MOV.U32 R12, RZ, RZ, 0x3 ;  /* 0x00000003ff0c7424 */ /* 0x000fe400078e00ff */
[----:B------:R-:W-:-:S07]  /*16690*/  IMAD.MOV.U32 R6, RZ, RZ, R14 ;  /* 0x000000ffff067224 */ /* 0x000fce00078e000e */
[----:B------:R-:W-:Y:S05]  /*166a0*/  WARPSYNC.COLLECTIVE R15, `(.L_x_5227) ;  /* 0x000000000f087348 */ /* 0x000fea0003c00000 */
[----:B------:R0:W1:Y:S02]  /*166b0*/  SHFL.IDX P6, R14, R13, R12, R11 ;  /* 0x0000000c0d0e7389 */ /* 0x00006400000c000b */
[----:B01----:R-:W-:Y:S01]  /*166c0*/  ENDCOLLECTIVE ;  /* 0x000000000000791b */ /* 0x003fe20003800000 */
.L_x_5227:
        /* <DEDUP_REMOVED lines=14> */
.L_x_5228:
[----:B------:R-:W-:Y:S01]  /*167b0*/  IMAD.MOV.U32 R2, RZ, RZ, R14 ;  /* 0x000000ffff027224 */ /* 0x000fe200078e000e */
[----:B------:R-:W-:Y:S06]  /*167c0*/  BRA `(.L_x_5229) ;  /* 0xffffffbc00287947 */ /* 0x000fec000383ffff */
.L_x_5153:
[----:B-1----:R1:W2:Y:S02]  /*167d0*/  SYNCS.PHASECHK.TRANS64.TRYWAIT P0, [R17+URZ+0x33420], R0 ;  /* 0x03342000110075a7 */ /* 0x0022a4000800017f */
[----:B--2---:R-:W-:Y:S05]  /*167e0*/  @!P0 NANOSLEEP.SYNCS 0x989680 ;  /* 0x009896800000895d */ /* 0x004fea0003900000 */
[----:B------:R-:W2:Y:S02]  /*167f0*/  @!P0 SYNCS.PHASECHK.TRANS64 P0, [R17+URZ+0x33420], R0 ;  /* 0x03342000110085a7 */ /* 0x000ea4000800007f */
[----:B--2---:R-:W-:Y:S05]  /*16800*/  @!P0 BRA `(.L_x_5153) ;  /* 0xfffffffc00f08947 */ /* 0x004fea000383ffff */
[----:B------:R-:W-:Y:S05]  /*16810*/  BRA `(.L_x_5230) ;  /* 0xffffffbc00987947 */ /* 0x000fea000383ffff */
.L_x_5159:
[----:B--2---:R2:W3:Y:S02]  /*16820*/  SYNCS.PHASECHK.TRANS64.TRYWAIT P0, [R6+URZ+0x33480], R5 ;  /* 0x03348005060075a7 */ /* 0x0044e4000800017f */
[----:B---3--:R-:W-:Y:S05]  /*16830*/  @!P0 NANOSLEEP.SYNCS 0x989680 ;  /* 0x009896800000895d */ /* 0x008fea0003900000 */
[----:B------:R-:W3:Y:S02]  /*16840*/  @!P0 SYNCS.PHASECHK.TRANS64 P0, [R6+URZ+0x33480], R5 ;  /* 0x03348005060085a7 */ /* 0x000ee4000800007f */
[----:B---3--:R-:W-:Y:S05]  /*16850*/  @!P0 BRA `(.L_x_5159) ;  /* 0xfffffffc00f08947 */ /* 0x008fea000383ffff */
[----:B------:R-:W-:Y:S05]  /*16860*/  BRA `(.L_x_5231) ;  /* 0xffffffc000507947 */ /* 0x000fea000383ffff */
.L_x_5166:
[----:B0-----:R0:W3:Y:S02]  /*16870*/  SYNCS.PHASECHK.TRANS64.TRYWAIT P0, [R6+URZ+0x33440], R5 ;  /* 0x03344005060075a7 */ /* 0x0010e4000800017f */
[----:B---3--:R-:W-:Y:S05]  /*16880*/  @!P0 NANOSLEEP.SYNCS 0x989680 ;  /* 0x009896800000895d */ /* 0x008fea0003900000 */
[----:B------:R-:W3:Y:S02]  /*16890*/  @!P0 SYNCS.PHASECHK.TRANS64 P0, [R6+URZ+0x33440], R5 ;  /* 0x03344005060085a7 */ /* 0x000ee4000800007f */
[----:B---3--:R-:W-:Y:S05]  /*168a0*/  @!P0 BRA `(.L_x_5166) ;  /* 0xfffffffc00f08947 */ /* 0x008fea000383ffff */
[----:B------:R-:W-:Y:S05]  /*168b0*/  BRA `(.L_x_5232) ;  /* 0xffffffc400507947 */ /* 0x000fea000383ffff */
.L_x_5174:
[----:B--2---:R2:W3:Y:S02]  /*168c0*/  SYNCS.PHASECHK.TRANS64.TRYWAIT P0, [R3+URZ+0x33470], R4 ;  /* 0x03347004030075a7 */ /* 0x0044e4000800017f */
[----:B---3--:R-:W-:Y:S05]  /*168d0*/  @!P0 NANOSLEEP.SYNCS 0x989680 ;  /* 0x009896800000895d */ /* 0x008fea0003900000 */
[----:B------:R-:W3:Y:S02]  /*168e0*/  @!P0 SYNCS.PHASECHK.TRANS64 P0, [R3+URZ+0x33470], R4 ;  /* 0x03347004030085a7 */ /* 0x000ee4000800007f */
[----:B---3--:R-:W-:Y:S05]  /*168f0*/  @!P0 BRA `(.L_x_5174) ;  /* 0xfffffffc00f08947 */ /* 0x008fea000383ffff */
[----:B------:R-:W-:Y:S05]  /*16900*/  BRA `(.L_x_5233) ;  /* 0xffffffc800647947 */ /* 0x000fea000383ffff */
.L_x_5176:
[----:B--2---:R2:W3:Y:S02]  /*16910*/  SYNCS.PHASECHK.TRANS64.TRYWAIT P0, [R3+URZ+0x33460], R4 ;  /* 0x03346004030075a7 */ /* 0x0044e4000800017f */
[----:B---3--:R-:W-:Y:S05]  /*16920*/  @!P0 NANOSLEEP.SYNCS 0x989680 ;  /* 0x009896800000895d */ /* 0x008fea0003900000 */
[----:B------:R-:W3:Y:S02]  /*16930*/  @!P0 SYNCS.PHASECHK.TRANS64 P0, [R3+URZ+0x33460], R4 ;  /* 0x03346004030085a7 */ /* 0x000ee4000800007f */
[----:B---3--:R-:W-:Y:S05]  /*16940*/  @!P0 BRA `(.L_x_5176) ;  /* 0xfffffffc00f08947 */ /* 0x008fea000383ffff */
[----:B------:R-:W-:Y:S05]  /*16950*/  BRA `(.L_x_5234) ;  /* 0xffffffc8006c7947 */ /* 0x000fea000383ffff */
.L_x_5183:
[----:B-1----:R1:W2:Y:S02]  /*16960*/  SYNCS.PHASECHK.TRANS64.TRYWAIT P1, [R0+URZ+0x33470], R3 ;  /* 0x03347003000075a7 */ /* 0x0022a4000802017f */
[----:B--2---:R-:W-:Y:S05]  /*16970*/  @!P1 NANOSLEEP.SYNCS 0x989680 ;  /* 0x009896800000995d */ /* 0x004fea0003900000 */
[----:B------:R-:W2:Y:S02]  /*16980*/  @!P1 SYNCS.PHASECHK.TRANS64 P1, [R0+URZ+0x33470], R3 ;  /* 0x03347003000095a7 */ /* 0x000ea4000802007f */
[----:B--2---:R-:W-:Y:S05]  /*16990*/  @!P1 BRA `(.L_x_5183) ;  /* 0xfffffffc00f09947 */ /* 0x004fea000383ffff */
[----:B------:R-:W-:Y:S05]  /*169a0*/  BRA `(.L_x_5235) ;  /* 0xffffffd400d47947 */ /* 0x000fea000383ffff */
.L_x_5185:
[----:B-1----:R1:W2:Y:S02]  /*169b0*/  SYNCS.PHASECHK.TRANS64.TRYWAIT P1, [R0+URZ+0x33460], R3 ;  /* 0x03346003000075a7 */ /* 0x0022a4000802017f */
[----:B--2---:R-:W-:Y:S05]  /*169c0*/  @!P1 NANOSLEEP.SYNCS 0x989680 ;  /* 0x009896800000995d */ /* 0x004fea0003900000 */
[----:B------:R-:W2:Y:S02]  /*169d0*/  @!P1 SYNCS.PHASECHK.TRANS64 P1, [R0+URZ+0x33460], R3 ;  /* 0x03346003000095a7 */ /* 0x000ea4000802007f */
[----:B--2---:R-:W-:Y:S05]  /*169e0*/  @!P1 BRA `(.L_x_5185) ;  /* 0xfffffffc00f09947 */ /* 0x004fea000383ffff */
[----:B------:R-:W-:Y:S05]  /*169f0*/  BRA `(.L_x_5236) ;  /* 0xffffffd400dc7947 */ /* 0x000fea000383ffff */
.L_x_5198:
[----:B0-----:R0:W1:Y:S02]  /*16a00*/  SYNCS.PHASECHK.TRANS64.TRYWAIT P0, [R0+URZ+0x33420], R3 ;  /* 0x03342003000075a7 */ /* 0x001064000800017f */
[----:B-1----:R-:W-:Y:S05]  /*16a10*/  @!P0 NANOSLEEP.SYNCS 0x989680 ;  /* 0x009896800000895d */ /* 0x002fea0003900000 */
[----:B------:R-:W1:Y:S02]  /*16a20*/  @!P0 SYNCS.PHASECHK.TRANS64 P0, [R0+URZ+0x33420], R3 ;  /* 0x03342003000085a7 */ /* 0x000e64000800007f */
[----:B-1----:R-:W-:Y:S05]  /*16a30*/  @!P0 BRA `(.L_x_5198) ;  /* 0xfffffffc00f08947 */ /* 0x002fea000383ffff */
[----:B------:R-:W-:Y:S05]  /*16a40*/  BRA `(.L_x_5237) ;  /* 0xfffffff000247947 */ /* 0x000fea000383ffff */
.L_x_5199:
        /* <DEDUP_REMOVED lines=11> */
.L_x_5239:
[----:B------:R-:W-:Y:S05]  /*16b00*/  BSYNC B0 ;  /* 0x0000000000007941 */ /* 0x000fea0003800000 */
.L_x_5238:
[----:B------:R-:W-:Y:S05]  /*16b10*/  BRA `(.L_x_5240) ;  /* 0xfffffff0000c7947 */ /* 0x000fea000383ffff */
.L_x_5202:
[----:B------:R-:W-:Y:S01]  /*16b20*/  BSSY B1, `(.L_x_5241) ;  /* 0x0000006000017945 */ /* 0x000fe20003800000 */
[----:B------:R-:W-:-:S07]  /*16b30*/  IMAD.MOV.U32 R15, RZ, RZ, -0x1 ;  /* 0xffffffffff0f7424 */ /* 0x000fce00078e00ff */
[----:B01----:R-:W-:Y:S05]  /*16b40*/  WARPSYNC.COLLECTIVE R15, `(.L_x_5242) ;  /* 0x000000000f0c7348 */ /* 0x003fea0003c00000 */
[----:B------:R-:W-:Y:S02]  /*16b50*/  ELECT P6, UR62, PT ;  /* 0x00000000003e782f */ /* 0x000fe400038c0000 */
[----:B------:R-:W-:Y:S01]  /*16b60*/  MOV R14, UR62 ;  /* 0x0000003e000e7c02 */ /* 0x000fe20008000f00 */
[----:B01----:R-:W-:Y:S10]  /*16b70*/  ENDCOLLECTIVE ;  /* 0x000000000000791b */ /* 0x003ff40003800000 */
.L_x_5242:
[----:B------:R-:W-:Y:S05]  /*16b80*/  BSYNC B1 ;  /* 0x0000000000017941 */ /* 0x000fea0003800000 */
.L_x_5241:
[----:B------:R-:W-:Y:S05]  /*16b90*/  BRA `(.L_x_5243) ;  /* 0xfffffff000047947 */ /* 0x000fea000383ffff */
.L_x_5204:
[----:B0-----:R0:W1:Y:S02]  /*16ba0*/  SYNCS.PHASECHK.TRANS64.TRYWAIT P1, [R6+URZ], R5 ;  /* 0x00000005060075a7 */ /* 0x001064000802017f */
[----:B-1----:R-:W-:Y:S05]  /*16bb0*/  @!P1 NANOSLEEP.SYNCS 0x989680 ;  /* 0x009896800000995d */ /* 0x002fea0003900000 */
[----:B------:R-:W1:Y:S02]  /*16bc0*/  @!P1 SYNCS.PHASECHK.TRANS64 P1, [R6+URZ], R5 ;  /* 0x00000005060095a7 */ /* 0x000e64000802007f */
[----:B-1----:R-:W-:Y:S05]  /*16bd0*/  @!P1 BRA `(.L_x_5204) ;  /* 0xfffffffc00f09947 */ /* 0x002fea000383ffff */
[----:B------:R-:W-:Y:S05]  /*16be0*/  BRA `(.L_x_5244) ;  /* 0xfffffff000407947 */ /* 0x000fea000383ffff */
.L_x_5205:
[----:B-1----:R1:W2:Y:S02]  /*16bf0*/  SYNCS.PHASECHK.TRANS64.TRYWAIT P1, [R7+URZ], R2 ;  /* 0x00000002070075a7 */ /* 0x0022a4000802017f */
[----:B--2---:R-:W-:Y:S05]  /*16c00*/  @!P1 NANOSLEEP.SYNCS 0x989680 ;  /* 0x009896800000995d */ /* 0x004fea0003900000 */
[----:B------:R-:W2:Y:S02]  /*16c10*/  @!P1 SYNCS.PHASECHK.TRANS64 P1, [R7+URZ], R2 ;  /* 0x00000002070095a7 */ /* 0x000ea4000802007f */
[----:B--2---:R-:W-:Y:S05]  /*16c20*/  @!P1 BRA `(.L_x_5205) ;  /* 0xfffffffc00f09947 */ /* 0x004fea000383ffff */
[----:B------:R-:W-:Y:S05]  /*16c30*/  BRA `(.L_x_5245) ;  /* 0xfffffff000347947 */ /* 0x000fea000383ffff */
.L_x_5207:
[----:B--2---:R2:W3:Y:S02]  /*16c40*/  SYNCS.PHASECHK.TRANS64.TRYWAIT P1, [R4+URZ+0x33460], R5 ;  /* 0x03346005040075a7 */ /* 0x0044e4000802017f */
[----:B---3--:R-:W-:Y:S05]  /*16c50*/  @!P1 NANOSLEEP.SYNCS 0x989680 ;  /* 0x009896800000995d */ /* 0x008fea0003900000 */
[----:B------:R-:W3:Y:S02]  /*16c60*/  @!P1 SYNCS.PHASECHK.TRANS64 P1, [R4+URZ+0x33460], R5 ;  /* 0x03346005040095a7 */ /* 0x000ee4000802007f */
[----:B---3--:R-:W-:Y:S05]  /*16c70*/  @!P1 BRA `(.L_x_5207) ;  /* 0xfffffffc00f09947 */ /* 0x008fea000383ffff */
[----:B------:R-:W-:Y:S05]  /*16c80*/  BRA `(.L_x_5246) ;  /* 0xfffffff000387947 */ /* 0x000fea000383ffff */
.L_x_5209:
[----:B---3--:R3:W4:Y:S02]  /*16c90*/  SYNCS.PHASECHK.TRANS64.TRYWAIT P1, [R3+URZ+0x33460], R2 ;  /* 0x03346002030075a7 */ /* 0x008724000802017f */
[----:B----4-:R-:W-:Y:S05]  /*16ca0*/  @!P1 NANOSLEEP.SYNCS 0x989680 ;  /* 0x009896800000995d */ /* 0x010fea0003900000 */
[----:B------:R-:W4:Y:S02]  /*16cb0*/  @!P1 SYNCS.PHASECHK.TRANS64 P1, [R3+URZ+0x33460], R2 ;  /* 0x03346002030095a7 */ /* 0x000f24000802007f */
[----:B----4-:R-:W-:Y:S05]  /*16cc0*/  @!P1 BRA `(.L_x_5209) ;  /* 0xfffffffc00f09947 */ /* 0x010fea000383ffff */
[----:B------:R-:W-:Y:S05]  /*16cd0*/  BRA `(.L_x_5247) ;  /* 0xfffffff000387947 */ /* 0x000fea000383ffff */
.L_x_5211:
[----:B----4-:R4:W0:Y:S02]  /*16ce0*/  SYNCS.PHASECHK.TRANS64.TRYWAIT P0, [R4+URZ+0x33480], R5 ;  /* 0x03348005040075a7 */ /* 0x010824000800017f */
[----:B0-----:R-:W-:Y:S05]  /*16cf0*/  @!P0 NANOSLEEP.SYNCS 0x989680 ;  /* 0x009896800000895d */ /* 0x001fea0003900000 */
[----:B------:R-:W0:Y:S02]  /*16d00*/  @!P0 SYNCS.PHASECHK.TRANS64 P0, [R4+URZ+0x33480], R5 ;  /* 0x03348005040085a7 */ /* 0x000e24000800007f */
[----:B0-----:R-:W-:Y:S05]  /*16d10*/  @!P0 BRA `(.L_x_5211) ;  /* 0xfffffffc00f08947 */ /* 0x001fea000383ffff */
[----:B------:R-:W-:Y:S05]  /*16d20*/  BRA `(.L_x_5212) ;  /* 0xfffffff000347947 */ /* 0x000fea000383ffff */
.L_x_5248:
        /* <DEDUP_REMOVED lines=13> */
.L_x_12968:


//--------------------- .text._ZN7cutlass13device_kernelIN5flash11enable_sm90INS1_16FlashAttnFwdSm90INS1_25CollectiveMainloopFwdSm90ILi2EN4cute5tupleIJNS5_1CILi1EEES8_S8_EEENS6_IJNS7_ILi128EEENS7_ILi160EEENS7_ILi192EEEEEELi192ENS_12float_e4m3_tEfNS_4arch4Sm90ELb1ELb0ELb0ELb1ELb0ELb1ELb0ELb1ELb1ELb1ELb0ELb0EEENS1_21CollectiveEpilogueFwdINS6_IJSA_SC_SB_EEES9_NS_10bfloat16_tESG_Li256ELb1ELb1ELb0ELb1EEENS1_36VarlenDynamicPersistentTileSchedulerILi128ELi160ELi256ELi128ELb0ELb1ELb1ELb1ELb1ELb1EEEEEEEEEvNT_6ParamsE --------------------------
	.section	.text._ZN7cutlass13device_kernelIN5flash11enable_sm90INS1_16FlashAttnFwdSm90INS1_25CollectiveMainloopFwdSm90ILi2EN4cute5tupleIJNS5_1CILi1EEES8_S8_EEENS6_IJNS7_ILi128EEENS7_ILi160EEENS7_ILi192EEEEEELi192ENS_12float_e4m3_tEfNS_4arch4Sm90ELb1ELb0ELb0ELb1ELb0ELb1ELb0ELb1ELb1ELb1ELb0ELb0EEENS1_21CollectiveEpilogueFwdINS6_IJSA_SC_SB_EEES9_NS_10bfloat16_tESG_Li256ELb1ELb1ELb0ELb1EEENS1_36VarlenDynamicPersistentTileSchedulerILi128ELi160ELi256ELi128ELb0ELb1ELb1ELb1ELb1ELb1EEEEEEEEEvNT_6ParamsE,"ax",@progbits
	.align	128
.text._ZN7cutlass13device_kernelIN5flash11enable_sm90INS1_16FlashAttnFwdSm90INS1_25CollectiveMainloopFwdSm90ILi2EN4cute5tupleIJNS5_1CILi1EEES8_S8_EEENS6_IJNS7_ILi128EEENS7_ILi160EEENS7_ILi192EEEEEELi192ENS_12float_e4m3_tEfNS_4arch4Sm90ELb1ELb0ELb0ELb1ELb0ELb1ELb0ELb1ELb1ELb1ELb0ELb0EEENS1_21CollectiveEpilogueFwdINS6_IJSA_SC_SB_EEES9_NS_10bfloat16_tESG_Li256ELb1ELb1ELb0ELb1EEENS1_36VarlenDynamicPersistentTileSchedulerILi128ELi160ELi256ELi128ELb0ELb1ELb1ELb1ELb1ELb1EEEEEEEEEvNT_6ParamsE:
        .type           _ZN7cutlass13device_kernelIN5flash11enable_sm90INS1_16FlashAttnFwdSm90INS1_25CollectiveMainloopFwdSm90ILi2EN4cute5tupleIJNS5_1CILi1EEES8_S8_EEENS6_IJNS7_ILi128EEENS7_ILi160EEENS7_ILi192EEEEEELi192ENS_12float_e4m3_tEfNS_4arch4Sm90ELb1ELb0ELb0ELb1ELb0ELb1ELb0ELb1ELb1ELb1ELb0ELb0EEENS1_21CollectiveEpilogueFwdINS6_IJSA_SC_SB_EEES9_NS_10bfloat16_tESG_Li256ELb1ELb1ELb0ELb1EEENS1_36VarlenDynamicPersistentTileSchedulerILi128ELi160ELi256ELi128ELb0ELb1ELb1ELb1ELb1ELb1EEEEEEEEEvNT_6ParamsE,@function
        .size           _ZN7cutlass13device_kernelIN5flash11enable_sm90INS1_16FlashAttnFwdSm90INS1_25CollectiveMainloopFwdSm90ILi2EN4cute5tupleIJNS5_1CILi1EEES8_S8_EEENS6_IJNS7_ILi128EEENS7_ILi160EEENS7_ILi192EEEEEELi192ENS_12float_e4m3_tEfNS_4arch4Sm90ELb1ELb0ELb0ELb1ELb0ELb1ELb0ELb1ELb1ELb1ELb0ELb0EEENS1_21CollectiveEpilogueFwdINS6_IJSA_SC_SB_EEES9_NS_10bfloat16_tESG_Li256ELb1ELb1ELb0ELb1EEENS1_36VarlenDynamicPersistentTileSchedulerILi128ELi160ELi256ELi128ELb0ELb1ELb1ELb1ELb1ELb1EEEEEEEEEvNT_6ParamsE,(.L_x_12969 - _ZN7cutlass13device_kernelIN5flash11enable_sm90INS1_16FlashAttnFwdSm90INS1_25CollectiveMainloopFwdSm90ILi2EN4cute5tupleIJNS5_1CILi1EEES8_S8_EEENS6_IJNS7_ILi128EEENS7_ILi160EEENS7_ILi192EEEEEELi192ENS_12float_e4m3_tEfNS_4arch4Sm90ELb1ELb0ELb0ELb1ELb0ELb1ELb0ELb1ELb1ELb1ELb0ELb0EEENS1_21CollectiveEpilogueFwdINS6_IJSA_SC_SB_EEES9_NS_10bfloat16_tESG_Li256ELb1ELb1ELb0ELb1EEENS1_36VarlenDynamicPersistentTileSchedulerILi128ELi160ELi256ELi128ELb0ELb1ELb1ELb1ELb1ELb1EEEEEEEEEvNT_6ParamsE)
        .other          _ZN7cutlass13device_kernelIN5flash11enable_sm90INS1_16FlashAttnFwdSm90INS1_25CollectiveMainloopFwdSm90ILi2EN4cute5tupleIJNS5_1CILi1EEES8_S8_EEENS6_IJNS7_ILi128EEENS7_ILi160EEENS7_ILi192EEEEEELi192ENS_12float_e4m3_tEfNS_4arch4Sm90ELb1ELb0ELb0ELb1ELb0ELb1ELb0ELb1ELb1ELb1ELb0ELb0EEENS1_21CollectiveEpilogueFwdINS6_IJSA_SC_SB_EEES9_NS_10bfloat16_tESG_Li256ELb1ELb1ELb0ELb1EEENS1_36VarlenDynamicPersistentTileSchedulerILi128ELi160ELi256ELi128ELb0ELb1ELb1ELb1ELb1ELb1EEEEEEEEEvNT_6ParamsE,@"STO_CUDA_ENTRY STV_DEFAULT"
_ZN7cutlass13device_kernelIN5flash11enable_sm90INS1_16FlashAttnFwdSm90INS1_25CollectiveMainloopFwdSm90ILi2EN4cute5tupleIJNS5_1CILi1EEES8_S8_EEENS6_IJNS7_ILi128EEENS7_ILi160EEENS7_ILi192EEEEEELi192ENS_12float_e4m3_tEfNS_4arch4Sm90ELb1ELb0ELb0ELb1ELb0ELb1ELb0ELb1ELb1ELb1ELb0ELb0EEENS1_21CollectiveEpilogueFwdINS6_IJSA_SC_SB_EEES9_NS_10bfloat16_tESG_Li256ELb1ELb1ELb0ELb1EEENS1_36VarlenDynamicPersistentTileSchedulerILi128ELi160ELi256ELi128ELb0ELb1ELb1ELb1ELb1ELb1EEEEEEEEEvNT_6ParamsE:
        /* <DEDUP_REMOVED lines=24> */
.L_x_5250:
[----:B------:R-:W-:Y:S05]  /*0180*/  BSYNC B0 ;  /* 0x0000000000007941 */ /* 0x000fea0003800000 */
.L_x_5249:
        /* <DEDUP_REMOVED lines=41> */
.L_x_5251:
        /* <DEDUP_REMOVED lines=22> */
.L_x_5252:
        /* <DEDUP_REMOVED lines=18> */
.L_x_5253:
        /* <DEDUP_REMOVED lines=22> */
.L_x_5254:
        /* <DEDUP_REMOVED lines=22> */
.L_x_5255:
        /* <DEDUP_REMOVED lines=8> */
.L_x_5258:
        /* <DEDUP_REMOVED lines=24> */
[----:B------:R-:W-:Y:S02]  /*0b60*/  R2UR UR52, R16 ;  /* 0x00000000103472ca */ /* 0x000fe400000e0000 */
[----:B------:R-:W-:Y:S01]  /*0b70*/  CS2R R222, SRZ ;  /* 0x0000000000de7805 */ /* 0x000fe2000001ff00 */
[----:B------:R-:W-:Y:S01]  /*0b80*/  IMAD.MOV.U32 R221, RZ, RZ, RZ ;  /* 0x000000ffffdd7224 */ /* 0x000fe200078e00ff */
[----:B------:R-:W-:Y:S01]  /*0b90*/  ULOP3.LUT UR53, UR36, 0x1, URZ, 0xfc, !UPT ;  /* 0x0000000124357892 */ /* 0x000fe2000f8efc3f */
[----:B------:R-:W-:-:S08]  /*0ba0*/  UMOV UR43, URZ ;  /* 0x0000003f002b7c82 */ /* 0x000fd00008000000 */
        /* <DEDUP_REMOVED lines=8> */
[----:B------:R-:W-:-:S02]  /*0c30*/  SHF.R.S32.HI R8, RZ, 0x4, R7 ;  /* 0x00000004ff087819 */ /* 0x000fc40000011407 */
[----:B------:R-:W-:Y:S02]  /*0c40*/  SHF.R.S32.HI R220, RZ, 0x1, R3 ;  /* 0x00000001ffdc7819 */ /* 0x000fe40000011403 */
[--C-:B------:R-:W-:Y:S02]  /*0c50*/  SHF.R.S32.HI R5, RZ, 0x2, R4.reuse ;  /* 0x00000002ff057819 */ /* 0x100fe40000011404 */
[----:B------:R-:W-:Y:S02]  /*0c60*/  SHF.R.S32.HI R2, RZ, 0x1f, R4 ;  /* 0x0000001fff027819 */ /* 0x000fe40000011404 */
[----:B------:R-:W-:Y:S02]  /*0c70*/  LOP3.LUT R12, R10, 0xfffffc00, RZ, 0xc0, !PT ;  /* 0xfffffc000a0c7812 */ /* 0x000fe400078ec0ff */
[C---:B------:R-:W-:Y:S02]  /*0c80*/  LOP3.LUT R9, R7.reuse, 0x3fffff0, RZ, 0xc0, !PT ;  /* 0x03fffff007097812 */ /* 0x040fe400078ec0ff */
[----:B------:R-:W-:-:S02]  /*0c90*/  LEA.HI R10, R7, R8, RZ, 0x1 ;  /* 0x00000008070a7211 */ /* 0x000fc400078f08ff */
[----:B------:R-:W-:Y:S01]  /*0ca0*/  LEA.HI R6, R3, R220, RZ, 0x1 ;  /* 0x000000dc03067211 */ /* 0x000fe200078f08ff */
[----:B------:R-:W-:Y:S01]  /*0cb0*/  IMAD.IADD R9, R24, 0x1, -R9 ;  /* 0x0000000118097824 */ /* 0x000fe200078e0a09 */
[----:B------:R-:W-:Y:S02]  /*0cc0*/  LEA.HI R2, R2, R5, RZ, 0x2 ;  /* 0x0000000502027211 */ /* 0x000fe400078f10ff */
[----:B------:R-:W-:Y:S01]  /*0cd0*/  LOP3.LUT R11, R10, 0x1ffffffe, RZ, 0xc0, !PT ;  /* 0x1ffffffe0a0b7812 */ /* 0x000fe200078ec0ff */
[----:B------:R-:W-:Y:S01]  /*0ce0*/  IMAD R12, R9, 0x40, R12 ;  /* 0x00000040090c7824 */ /* 0x000fe200078e020c */
[----:B------:R-:W-:Y:S02]  /*0cf0*/  LOP3.LUT R7, R6, 0x3fffffe, RZ, 0xc0, !PT ;  /* 0x03fffffe06077812 */ /* 0x000fe400078ec0ff */
[----:B------:R-:W-:Y:S01]  /*0d00*/  LOP3.LUT R6, R2, 0xfffffffc, RZ, 0xc0, !PT ;  /* 0xfffffffc02067812 */ /* 0x000fe200078ec0ff */
[----:B------:R-:W-:Y:S01]  /*0d10*/  IMAD.IADD R11, R8, 0x1, -R11 ;  /* 0x00000001080b7824 */ /* 0x000fe200078e0a0b */
[-C--:B------:R-:W-:Y:S01]  /*0d20*/  LEA.HI R2, R0, R24.reuse, RZ, 0x7 ;  /* 0x0000001800027211 */ /* 0x080fe200078f38ff */
[C---:B------:R-:W-:Y:S01]  /*0d30*/  IMAD.IADD R7, R220.reuse, 0x1, -R7 ;  /* 0x00000001dc077824 */ /* 0x040fe200078e0a07 */
[----:B------:R-:W-:Y:S01]  /*0d40*/  LOP3.LUT R3, R3, 0xfffffffe, RZ, 0xc0, !PT ;  /* 0xfffffffe03037812 */ /* 0x000fe200078ec0ff */
[----:B------:R-:W-:Y:S01]  /*0d50*/  IMAD.IADD R19, R5, 0x1, -R6 ;  /* 0x0000000105137824 */ /* 0x000fe200078e0a06 */
[----:B------:R-:W-:Y:S01]  /*0d60*/  IADD3 R9, R220, 0x80, RZ ;  /* 0x00000080dc097810 */ /* 0x000fe20007ffe0ff */
[----:B------:R-:W-:Y:S01]  /*0d70*/  IMAD R6, R11, 0x8, R12 ;  /* 0x000000080b067824 */ /* 0x000fe200078e020c */
[----:B------:R-:W-:Y:S01]  /*0d80*/  LOP3.LUT R4, R4, 0xfffffffc, RZ, 0xc0, !PT ;  /* 0xfffffffc04047812 */ /* 0x000fe200078ec0ff */
[----:B------:R-:W-:Y:S01]  /*0d90*/  IMAD.IADD R18, R24, 0x1, -R3 ;  /* 0x0000000118127824 */ /* 0x000fe200078e0a03 */
[----:B------:R-:W-:Y:S01]  /*0da0*/  LOP3.LUT R5, R2, 0xffffff80, RZ, 0xc0, !PT ;  /* 0xffffff8002057812 */ /* 0x000fe200078ec0ff */
[----:B------:R-:W-:Y:S01]  /*0db0*/  IMAD R232, R8, 0x8, R7 ;  /* 0x0000000808e87824 */ /* 0x000fe200078e0207 */
[----:B------:R-:W-:Y:S01]  /*0dc0*/  SHF.R.S32.HI R3, RZ, 0x1f, R9 ;  /* 0x0000001fff037819 */ /* 0x000fe20000011409 */
[C---:B------:R-:W-:Y:S01]  /*0dd0*/  IMAD.IADD R7, R24.reuse, 0x1, -R4 ;  /* 0x0000000118077824 */ /* 0x040fe200078e0a04 */
[----:B------:R0:W-:Y:S01]  /*0de0*/  STL [R1+0x70], R6 ;  /* 0x0000700601007387 */ /* 0x0001e20000100800 */
[----:B------:R-:W-:Y:S01]  /*0df0*/  IMAD.IADD R21, R24, 0x1, -R5 ;  /* 0x0000000118157824 */ /* 0x000fe200078e0a05 */
[----:B------:R-:W-:Y:S01]  /*0e00*/  LEA.HI R10, R9, R9, RZ, 0x1 ;  /* 0x00000009090a7211 */ /* 0x000fe200078f08ff */
[----:B------:R-:W-:Y:S01]  /*0e10*/  IMAD.SHL.U32 R22, R18, 0x8, RZ ;  /* 0x0000000812167824 */ /* 0x000fe200078e00ff */
[----:B------:R-:W-:Y:S01]  /*0e20*/  LEA.HI R4, R7, R7, RZ, 0x1 ;  /* 0x0000000707047211 */ /* 0x000fe200078f08ff */
[----:B------:R-:W-:Y:S01]  /*0e30*/  IMAD.SHL.U32 R230, R19, 0x80, RZ ;  /* 0x0000008013e67824 */ /* 0x000fe200078e00ff */
[----:B------:R-:W-:Y:S01]  /*0e40*/  LOP3.LUT R5, R10, 0x3fffffe, RZ, 0xc0, !PT ;  /* 0x03fffffe0a057812 */ /* 0x000fe200078ec0ff */
[----:B------:R-:W-:Y:S01]  /*0e50*/  VIADD R226, R22, 0x20 ;  /* 0x0000002016e27836 */ /* 0x000fe20000000000 */
[----:B------:R-:W-:Y:S01]  /*0e60*/  LOP3.LUT R8, R4, 0x1ffffffe, RZ, 0xc0, !PT ;  /* 0x1ffffffe04087812 */ /* 0x000fe200078ec0ff */
[C---:B------:R-:W-:Y:S01]  /*0e70*/  VIADD R225, R22.reuse, 0x40 ;  /* 0x0000004016e17836 */ /* 0x040fe20000000000 */
[----:B0-----:R-:W-:Y:S01]  /*0e80*/  LEA.HI R6, R3, R9, RZ, 0x3 ;  /* 0x0000000903067211 */ /* 0x001fe200078f18ff */
[----:B------:R-:W-:Y:S01]  /*0e90*/  IMAD.IADD R234, R9, 0x1, -R5 ;  /* 0x0000000109ea7824 */ /* 0x000fe200078e0a05 */
[----:B------:R-:W-:Y:S01]  /*0ea0*/  SHF.R.S32.HI R3, RZ, 0x1f, R21 ;  /* 0x0000001fff037819 */ /* 0x000fe20000011415 */
[----:B------:R-:W-:Y:S01]  /*0eb0*/  IMAD.IADD R9, R22, 0x1, R226 ;  /* 0x0000000116097824 */ /* 0x000fe200078e02e2 */
[----:B------:R-:W-:Y:S01]  /*0ec0*/  SHF.R.S32.HI R17, RZ, 0x7, R2 ;  /* 0x00000007ff117819 */ /* 0x000fe20000011402 */
[----:B------:R-:W-:Y:S01]  /*0ed0*/  IMAD.SHL.U32 R6, R6, 0x40, RZ ;  /* 0x0000004006067824 */ /* 0x000fe200078e00ff */
[-C--:B------:R-:W-:Y:S01]  /*0ee0*/  LEA.HI R4, R3, R21.reuse, RZ, 0x2 ;  /* 0x0000001503047211 */ /* 0x080fe200078f10ff */
[----:B------:R-:W-:Y:S01]  /*0ef0*/  IMAD.IADD R8, R7, 0x1, -R8 ;  /* 0x0000000107087824 */ /* 0x000fe200078e0a08 */
[----:B------:R-:W-:Y:S01]  /*0f00*/  LEA.HI R3, R3, R21, RZ, 0x5 ;  /* 0x0000001503037211 */ /* 0x000fe200078f28ff */
[----:B------:R-:W-:Y:S01]  /*0f10*/  IMAD.SHL.U32 R232, R232, 0x40, RZ ;  /* 0x00000040e8e87824 */ /* 0x000fe200078e00ff */
[----:B------:R-:W-:Y:S01]  /*0f20*/  LOP3.LUT R11, R6, 0xfffffe00, RZ, 0xc0, !PT ;  /* 0xfffffe00060b7812 */ /* 0x000fe200078ec0ff */
[----:B------:R0:W-:Y:S01]  /*0f30*/  STL [R1+0x18], R19 ;  /* 0x0000181301007387 */ /* 0x0001e20000100800 */
[--C-:B------:R-:W-:Y:S01]  /*0f40*/  SHF.R.S32.HI R5, RZ, 0x2, R4.reuse ;  /* 0x00000002ff057819 */ /* 0x100fe20000011404 */
[----:B------:R-:W-:Y:S01]  /*0f50*/  VIADD R224, R22, 0x10 ;  /* 0x0000001016e07836 */ /* 0x000fe20000000000 */
[----:B------:R-:W-:Y:S01]  /*0f60*/  SHF.R.S32.HI R6, RZ, 0x1f, R4 ;  /* 0x0000001fff067819 */ /* 0x000fe20000011404 */
[----:B------:R-:W-:Y:S01]  /*0f70*/  IMAD R234, R234, 0x40, R11 ;  /* 0x00000040eaea7824 */ /* 0x000fe200078e020b */
[----:B------:R-:W-:Y:S01]  /*0f80*/  LEA.HI R2, R2, R17, RZ, 0x1 ;  /* 0x0000001102027211 */ /* 0x000fe200078f08ff */
[----:B------:R-:W-:Y:S01]  /*0f90*/  STL [R1+0x4], R13 ;  /* 0x0000040d01007387 */ /* 0x000fe20000100800 */
[----:B------:R-:W-:Y:S01]  /*0fa0*/  LEA.HI R6, R6, R5, RZ, 0x3 ;  /* 0x0000000506067211 */ /* 0x000fe200078f18ff */
[----:B------:R-:W-:Y:S01]  /*0fb0*/  VIADD R227, R22, 0x30 ;  /* 0x0000003016e37836 */ /* 0x000fe20000000000 */
[----:B------:R-:W-:Y:S01]  /*0fc0*/  SHF.R.S32.HI R3, RZ, 0x5, R3 ;  /* 0x00000005ff037819 */ /* 0x000fe20000011403 */
[----:B------:R-:W-:Y:S01]  /*0fd0*/  STL [R1+0x8], R14 ;  /* 0x0000080e01007387 */ /* 0x000fe20000100800 */
[----:B------:R-:W-:Y:S01]  /*0fe0*/  LOP3.LUT R6, R6, 0xfffffff8, RZ, 0xc0, !PT ;  /* 0xfffffff806067812 */ /* 0x000fe200078ec0ff */
[----:B------:R-:W-:Y:S01]  /*0ff0*/  VIADD R228, R22, 0x50 ;  /* 0x0000005016e47836 */ /* 0x000fe20000000000 */
[----:B------:R-:W-:Y:S01]  /*1000*/  LOP3.LUT R2, R2, 0x3fffffe, RZ, 0xc0, !PT ;  /* 0x03fffffe02027812 */ /* 0x000fe200078ec0ff */
[----:B------:R-:W-:Y:S01]  /*1010*/  STL [R1+0xc], R15 ;  /* 0x00000c0f01007387 */ /* 0x000fe20000100800 */
[----:B------:R-:W-:Y:S01]  /*1020*/  LEA.HI R0, R0, R24, RZ, 0x3 ;  /* 0x0000001800007211 */ /* 0x000fe200078f18ff */
[----:B------:R-:W-:Y:S01]  /*1030*/  IMAD.IADD R6, R5, 0x1, -R6 ;  /* 0x0000000105067824 */ /* 0x000fe200078e0a06 */
[----:B------:R-:W-:Y:S01]  /*1040*/  SHF.R.S32.HI R12, RZ, 0x1f, R9 ;  /* 0x0000001fff0c7819 */ /* 0x000fe20000011409 */
[----:B------:R-:W-:Y:S01]  /*1050*/  IMAD.IADD R2, R17, 0x1, -R2 ;  /* 0x0000000111027824 */ /* 0x000fe200078e0a02 */
[----:B------:R-:W-:Y:S01]  /*1060*/  IADD3 R7, R22, R225, RZ ;  /* 0x000000e116077210 */ /* 0x000fe20007ffe0ff */
[----:B------:R-:W-:Y:S01]  /*1070*/  IMAD R3, R3, 0x10, R6 ;  /* 0x0000001003037824 */ /* 0x000fe200078e0206 */
[CC--:B------:R-:W-:Y:S01]  /*1080*/  LEA.HI R11, R12.reuse, R9.reuse, RZ, 0x4 ;  /* 0x000000090c0b7211 */ /* 0x0c0fe200078f20ff */
[----:B------:R-:W-:Y:S01]  /*1090*/  IMAD.MOV.U32 R17, RZ, RZ, RZ ;  /* 0x000000ffff117224 */ /* 0x000fe200078e00ff */
[----:B------:R-:W-:Y:S01]  /*10a0*/  LEA.HI R9, R12, R9, RZ, 0x6 ;  /* 0x000000090c097211 */ /* 0x000fe200078f30ff */
[----:B------:R-:W-:Y:S01]  /*10b0*/  IMAD R20, R2, 0x40, R3 ;  /* 0x0000004002147824 */ /* 0x000fe200078e0203 */
[----:B------:R-:W-:-:S02]  /*10c0*/  LOP3.LUT R2, R0, 0xfffffff8, RZ, 0xc0, !PT ;  /* 0xfffffff800027812 */ /* 0x000fc400078ec0ff */
[----:B------:R-:W-:Y:S01]  /*10d0*/  SHF.R.S32.HI R12, RZ, 0x1f, R7 ;  /* 0x0000001fff0c7819 */ /* 0x000fe20000011407 */
[----:B------:R-:W-:Y:S01]  /*10e0*/  IMAD.SHL.U32 R9, R9, 0x80, RZ ;  /* 0x0000008009097824 */ /* 0x000fe200078e00ff */
[----:B------:R-:W-:Y:S01]  /*10f0*/  LOP3.LUT R230, R230, 0x180, RZ, 0xc0, !PT ;  /* 0x00000180e6e67812 */ /* 0x000fe200078ec0ff */
[----:B------:R-:W-:Y:S01]  /*1100*/  IMAD.IADD R2, R24, 0x1, -R2 ;  /* 0x0000000118027824 */ /* 0x000fe200078e0a02 */
[CC--:B------:R-:W-:Y:S01]  /*1110*/  LEA.HI R5, R12.reuse, R7.reuse, RZ, 0x4 ;  /* 0x000000070c057211 */ /* 0x0c0fe200078f20ff */
[----:B------:R-:W-:Y:S01]  /*1120*/  STL [R1+0x6c], R20 ;  /* 0x00006c1401007387 */ /* 0x000fe20000100800 */
[----:B------:R-:W-:Y:S01]  /*1130*/  LEA.HI R7, R12, R7, RZ, 0x6 ;  /* 0x000000070c077211 */ /* 0x000fe200078f30ff */
[----:B------:R-:W-:Y:S01]  /*1140*/  IMAD.SHL.U32 R236, R2, 0x8, RZ ;  /* 0x0000000802ec7824 */ /* 0x000fe200078e00ff */
[----:B------:R-:W-:Y:S02]  /*1150*/  SHF.R.S32.HI R3, RZ, 0x3, R0 ;  /* 0x00000003ff037819 */ /* 0x000fe40000011400 */
[----:B------:R-:W-:Y:S01]  /*1160*/  SHF.R.S32.HI R0, RZ, 0x1f, R220 ;  /* 0x0000001fff007819 */ /* 0x000fe200000114dc */
[----:B------:R-:W-:Y:S01]  /*1170*/  VIADD R0, R236, 0x40 ;  /* 0x00000040ec007836 */ /* 0x000fe20000000000 */
[----:B------:R-:W-:Y:S01]  /*1180*/  LOP3.LUT R6, R230, 0x30, R11, 0xf8, !PT ;  /* 0x00000030e6067812 */ /* 0x000fe200078ef80b */
[----:B------:R-:W-:Y:S01]  /*1190*/  IMAD.SHL.U32 R7, R7, 0x80, RZ ;  /* 0x0000008007077824 */ /* 0x000fe200078e00ff */
[----:B------:R-:W-:Y:S01]  /*11a0*/  SHF.R.U32.HI R231, RZ, 0x3, R230 ;  /* 0x00000003ffe77819 */ /* 0x000fe200000116e6 */
[----:B------:R-:W-:Y:S01]  /*11b0*/  VIADD R3, R236, 0x80 ;  /* 0x00000080ec037836 */ /* 0x000fe20000000000 */
[----:B------:R-:W-:-:S02]  /*11c0*/  SHF.L.U32 R18, R18, 0x4, RZ ;  /* 0x0000000412127819 */ /* 0x000fc400000006ff */
[----:B------:R-:W-:Y:S02]  /*11d0*/  LOP3.LUT R12, R230, 0x30, R5, 0xf8, !PT ;  /* 0x00000030e60c7812 */ /* 0x000fe400078ef805 */
[----:B------:R-:W-:Y:S02]  /*11e0*/  LOP3.LUT R9, R9, 0xffffe000, RZ, 0xc0, !PT ;  /* 0xffffe00009097812 */ /* 0x000fe400078ec0ff */
[----:B------:R-:W-:Y:S02]  /*11f0*/  LOP3.LUT R6, R6, R231, RZ, 0x3c, !PT ;  /* 0x000000e706067212 */ /* 0x000fe400078e3cff */
[----:B------:R-:W-:Y:S02]  /*1200*/  SHF.R.S32.HI R2, RZ, 0x1f, R236 ;  /* 0x0000001fff027819 */ /* 0x000fe400000114ec */
[----:B------:R-:W-:Y:S02]  /*1210*/  LOP3.LUT R4, R4, 0x7ffffffc, RZ, 0xc0, !PT ;  /* 0x7ffffffc04047812 */ /* 0x000fe400078ec0ff */
[----:B------:R-:W-:-:S02]  /*1220*/  SHF.R.S32.HI R2, RZ, 0x1f, R0 ;  /* 0x0000001fff027819 */ /* 0x000fc40000011400 */
[----:B------:R-:W-:Y:S01]  /*1230*/  LOP3.LUT R0, R230, 0x10, R18, 0xf8, !PT ;  /* 0x00000010e6007812 */ /* 0x000fe200078ef812 */
[----:B------:R-:W-:Y:S01]  /*1240*/  IMAD.IADD R4, R21, 0x1, -R4 ;  /* 0x0000000115047824 */ /* 0x000fe200078e0a04 */
[----:B------:R-:W-:Y:S02]  /*1250*/  LOP3.LUT R7, R7, 0xffffe000, RZ, 0xc0, !PT ;  /* 0xffffe00007077812 */ /* 0x000fe400078ec0ff */
[----:B------:R-:W-:Y:S02]  /*1260*/  LOP3.LUT R12, R12, R231, RZ, 0x3c, !PT ;  /* 0x000000e70c0c7212 */ /* 0x000fe400078e3cff */
[----:B------:R-:W-:Y:S01]  /*1270*/  IADD3 R9, R6, R232, R9 ;  /* 0x000000e806097210 */ /* 0x000fe20007ffe009 */
[----:B------:R1:W-:Y:S01]  /*1280*/  STL [R1+0x1c], R4 ;  /* 0x00001c0401007387 */ /* 0x0003e20000100800 */
[----:B------:R-:W-:Y:S02]  /*1290*/  LOP3.LUT R2, R230, 0x30, R18, 0xf8, !PT ;  /* 0x00000030e6027812 */ /* 0x000fe400078ef812 */
[----:B------:R-:W-:-:S02]  /*12a0*/  SHF.R.S32.HI R6, RZ, 0x1f, R3 ;  /* 0x0000001fff067819 */ /* 0x000fc40000011403 */
[-C--:B------:R-:W-:Y:S02]  /*12b0*/  LOP3.LUT R3, R0, R231.reuse, RZ, 0x3c, !PT ;  /* 0x000000e700037212 */ /* 0x080fe400078e3cff */
[----:B------:R-:W-:Y:S02]  /*12c0*/  SHF.R.S32.HI R0, RZ, 0x4, R11 ;  /* 0x00000004ff007819 */ /* 0x000fe4000001140b */
[----:B0-----:R-:W-:Y:S02]  /*12d0*/  IADD3 R19, R12, R232, R7 ;  /* 0x000000e80c137210 */ /* 0x001fe40007ffe007 */
[----:B------:R-:W-:Y:S01]  /*12e0*/  LOP3.LUT R7, R2, R231, RZ, 0x3c, !PT ;  /* 0x000000e702077212 */ /* 0x000fe200078e3cff */
[----:B------:R-:W-:Y:S01]  /*12f0*/  IMAD.IADD R2, R232, 0x1, R3 ;  /* 0x00000001e8027824 */ /* 0x000fe200078e0203 */
[----:B-1----:R-:W-:Y:S01]  /*1300*/  SHF.R.S32.HI R4, RZ, 0x4, R5 ;  /* 0x00000004ff047819 */ /* 0x002fe20000011405 */
[----:B------:R0:W-:Y:S01]  /*1310*/  STL [R1+0x54], R0 ;  /* 0x0000540001007387 */ /* 0x0001e20000100800 */
[----:B------:R-:W-:Y:S01]  /*1320*/  IMAD.IADD R3, R16, 0x1, R9 ;  /* 0x0000000110037824 */ /* 0x000fe200078e0209 */
[----:B------:R-:W-:-:S02]  /*1330*/  SHF.R.S32.HI R10, RZ, 0x1, R10 ;  /* 0x00000001ff0a7819 */ /* 0x000fc4000001140a */
[----:B------:R-:W-:Y:S03]  /*1340*/  STL [R1+0x5c], R4 ;  /* 0x00005c0401007387 */ /* 0x000fe60000100800 */
[----:B------:R-:W-:Y:S01]  /*1350*/  IMAD.SHL.U32 R10, R10, 0x80, RZ ;  /* 0x000000800a0a7824 */ /* 0x000fe200078e00ff */
[----:B------:R1:W-:Y:S01]  /*1360*/  STL [R1+0x10], R2 ;  /* 0x0000100201007387 */ /* 0x0003e20000100800 */
[----:B0-----:R-:W-:-:S03]  /*1370*/  IADD3 R0, R16, R232, R7 ;  /* 0x000000e810007210 */ /* 0x001fc60007ffe007 */
[----:B------:R-:W-:Y:S02]  /*1380*/  LOP3.LUT R233, R10, 0x180, RZ, 0xc0, !PT ;  /* 0x000001800ae97812 */ /* 0x000fe400078ec0ff */
[----:B------:R0:W-:Y:S01]  /*1390*/  STL [R1+0x68], R0 ;  /* 0x0000680001007387 */ /* 0x0001e20000100800 */
[----:B-1----:R-:W-:-:S03]  /*13a0*/  IMAD.IADD R2, R16, 0x1, R19 ;  /* 0x0000000110027824 */ /* 0x002fc600078e0213 */
[----:B------:R1:W-:Y:S04]  /*13b0*/  STL [R1+0x64], R3 ;  /* 0x0000640301007387 */ /* 0x0003e80000100800 */
[----:B------:R1:W-:Y:S01]  /*13c0*/  STL [R1+0x60], R2 ;  /* 0x0000600201007387 */ /* 0x0003e20000100800 */
[----:B0-----:R-:W-:-:S05]  /*13d0*/  LEA R0, R8, R20, 0x3 ;  /* 0x0000001408007211 */ /* 0x001fca00078e18ff */
[----:B------:R1:W-:Y:S02]  /*13e0*/  STL [R1+0x20], R0 ;  /* 0x0000200001007387 */ /* 0x0003e40000100800 */
.L_x_5462:
[----:B-12---:R-:W2:Y:S01]  /*13f0*/  LDL.LU R0, [R1+0xc] ;  /* 0x00000c0001007983 */ /* 0x006ea20000300800 */
[----:B0--3--:R-:W2:Y:S01]  /*1400*/  LDC.64 R2, c[0x0][0xc88] ;  /* 0x00032200ff027b82 */ /* 0x009ea20000000a00 */
        /* <DEDUP_REMOVED lines=26> */
[----:B------:R-:W-:Y:S01]  /*15b0*/  ULDC.64 UR4, c[0x0][0x418] ;  /* 0x0001060000047ab9 */ /* 0x000fe20000000a00 */
[----:B------:R1:W-:Y:S04]  /*15c0*/  STL [R1+0x38], R30 ;  /* 0x0000381e01007387 */ /* 0x0003e80000100800 */
[----:B------:R1:W5:Y:S05]  /*15d0*/  @P0 LDG.E R27, desc[UR54][R8.64] ;  /* 0x00000036081b0981 */ /* 0x00036a000c1e1900 */
[----:B0-----:R-:W-:Y:S01]  /*15e0*/  @P2 IADD3 R6, P1, R30, UR8, RZ ;  /* 0x000000081e062c10 */ /* 0x001fe2000ff3e0ff */
[----:B------:R-:W-:Y:S01]  /*15f0*/  UISETP.NE.U32.AND UP0, UPT, UR4, URZ, UPT ;  /* 0x0000003f0400728c */ /* 0x000fe2000bf05070 */
[----:B------:R1:W-:Y:S02]  /*1600*/  STL [R1+0x3c], R28 ;  /* 0x00003c1c01007387 */ /* 0x0003e40000100800 */
[----:B----4-:R-:W-:Y:S01]  /*1610*/  @P2 IADD3.X R7, R28, UR9, RZ, P1, !PT ;  /* 0x000000091c072c10 */ /* 0x010fe20008ffe4ff */
[----:B------:R-:W-:-:S04]  /*1620*/  ULDC UR4, c[0x0][0x424] ;  /* 0x0001090000047ab9 */ /* 0x000fc80000000800 */
[----:B------:R1:W5:Y:S01]  /*1630*/  @P2 LDG.E R237, desc[UR54][R6.64] ;  /* 0x0000003606ed2981 */ /* 0x000362000c1e1900 */
        /* <DEDUP_REMOVED lines=18> */
.L_x_5260:
        /* <DEDUP_REMOVED lines=10> */
.L_x_5261:
[----:B------:R-:W-:Y:S05]  /*1800*/  @!P0 BRA `(.L_x_5262) ;  /* 0x00000000000c8947 */ /* 0x000fea0003800000 */
[----:B------:R-:W2:Y:S04]  /*1810*/  LDG.E R5, desc[UR54][R8.64] ;  /* 0x0000003608057981 */ /* 0x000ea8000c1e1900 */
[----:B------:R-:W2:Y:S02]  /*1820*/  LDG.E R26, desc[UR54][R8.64+0x4] ;  /* 0x00000436081a7981 */ /* 0x000ea4000c1e1900 */
[----:B--2---:R-:W-:-:S07]  /*1830*/  IMAD.IADD R26, R26, 0x1, -R5 ;  /* 0x000000011a1a7824 */ /* 0x004fce00078e0a05 */
.L_x_5262:
[----:B------:R-:W-:Y:S01]  /*1840*/  ULDC.64 UR4, c[0x0][0xa10] ;  /* 0x0002840000047ab9 */ /* 0x000fe20000000a00 */
[----:B------:R-:W2:Y:S01]  /*1850*/  LDL.LU R10, [R1+0x4] ;  /* 0x00000400010a7983 */ /* 0x000ea20000300800 */
[----:B------:R-:W-:Y:S01]  /*1860*/  ISETP.NE.U32.AND P0, PT, RZ, UR4, PT ;  /* 0x00000004ff007c0c */ /* 0x000fe2000bf05070 */
[----:B------:R-:W3:Y:S03]  /*1870*/  LDC R8, c[0x0][0x448] ;  /* 0x00011200ff087b82 */ /* 0x000ee60000000800 */
[----:B------:R-:W-:Y:S01]  /*1880*/  ISETP.NE.AND.EX P0, PT, RZ, UR5, PT, P0 ;  /* 0x00000005ff007c0c */ /* 0x000fe2000bf05300 */
[----:B------:R-:W-:-:S12]  /*1890*/  ULDC.64 UR4, c[0x0][0xa30] ;  /* 0x00028c0000047ab9 */ /* 0x000fd80000000a00 */
[----:B-1----:R-:W1:Y:S02]  /*18a0*/  @P0 LDC.64 R4, c[0x0][0xa10] ;  /* 0x00028400ff040b82 */ /* 0x002e640000000a00 */
[----:B-1----:R-:W-:-:S05]  /*18b0*/  @P0 IMAD.WIDE R4, R25, 0x4, R4 ;  /* 0x0000000419040825 */ /* 0x002fca00078e0204 */
[----:B------:R-:W4:Y:S04]  /*18c0*/  @P0 LDG.E R0, desc[UR54][R4.64] ;  /* 0x0000003604000981 */ /* 0x000f28000c1e1900 */
[----:B------:R1:W4:Y:S01]  /*18d0*/  @P0 LDG.E R9, desc[UR54][R4.64+0x4] ;  /* 0x0000043604090981 */ /* 0x000322000c1e1900 */
[----:B------:R-:W-:Y:S01]  /*18e0*/  ISETP.NE.U32.AND P1, PT, RZ, UR4, PT ;  /* 0x00000004ff007c0c */ /* 0x000fe2000bf25070 */
[----:B-----5:R-:W-:-:S03]  /*18f0*/  IMAD.MOV.U32 R145, RZ, RZ, R26 ;  /* 0x000000ffff917224 */ /* 0x020fc600078e001a */
[----:B------:R-:W-:-:S13]  /*1900*/  ISETP.NE.AND.EX P1, PT, RZ, UR5, PT, P1 ;  /* 0x00000005ff007c0c */ /* 0x000fda000bf25310 */
[----:B------:R-:W-:-:S04]  /*1910*/  @P1 IADD3 R6, P2, R30, UR4, RZ ;  /* 0x000000041e061c10 */ /* 0x000fc8000ff5e0ff */
[----:B------:R-:W-:-:S05]  /*1920*/  @P1 IADD3.X R7, R28, UR5, RZ, P2, !PT ;  /* 0x000000051c071c10 */ /* 0x000fca00097fe4ff */
[----:B------:R0:W5:Y:S01]  /*1930*/  @P1 LDG.E R145, desc[UR54][R6.64] ;  /* 0x0000003606911981 */ /* 0x000162000c1e1900 */
[----:B---3--:R-:W-:-:S13]  /*1940*/  ISETP.NE.AND P1, PT, R8, 0x1, PT ;  /* 0x000000010800780c */ /* 0x008fda0003f25270 */
[----:B------:R-:W3:Y:S08]  /*1950*/  @P1 LDC R11, c[0x0][0x44c] ;  /* 0x00011300ff0b1b82 */ /* 0x000ef00000000800 */
[----:B-1----:R-:W1:Y:S01]  /*1960*/  @P1 LDC R5, c[0x0][0x450] ;  /* 0x00011400ff051b82 */ /* 0x002e620000000800 */
[----:B--2---:R-:W-:-:S05]  /*1970*/  IMAD.SHL.U32 R235, R10, 0x80, RZ ;  /* 0x000000800aeb7824 */ /* 0x004fca00078e00ff */
[----:B------:R-:W-:Y:S01]  /*1980*/  IADD3 R4, R235, 0x7f, RZ ;  /* 0x0000007feb047810 */ /* 0x000fe20007ffe0ff */
[----:B----4-:R-:W-:Y:S02]  /*1990*/  @P0 IMAD.IADD R2, R9, 0x1, -R0 ;  /* 0x0000000109020824 */ /* 0x010fe400078e0a00 */
[----:B------:R-:W-:Y:S02]  /*19a0*/  IMAD.IADD R9, R26, 0x1, -R3 ;  /* 0x000000011a097824 */ /* 0x000fe400078e0a03 */
[----:B---3--:R-:W-:-:S04]  /*19b0*/  @P1 IMAD.HI.U32 R0, R4, R11, RZ ;  /* 0x0000000b04001227 */ /* 0x008fc800078e00ff */
[----:B0-----:R-:W-:Y:S01]  /*19c0*/  IMAD.IADD R6, R9, 0x1, R2 ;  /* 0x0000000109067824 */ /* 0x001fe200078e0202 */
[----:B-1----:R-:W-:Y:S01]  /*19d0*/  @P1 SHF.R.U32.HI R4, RZ, R5, R0 ;  /* 0x00000005ff041219 */ /* 0x002fe20000011600 */
[----:B------:R-:W-:Y:S02]  /*19e0*/  IMAD.MOV R126, RZ, RZ, -R9 ;  /* 0x000000ffff7e7224 */ /* 0x000fe400078e0a09 */
[C---:B------:R-:W-:Y:S01]  /*19f0*/  VIADD R0, R6.reuse, 0x9f ;  /* 0x0000009f06007836 */ /* 0x040fe20000000000 */
[----:B------:R-:W-:Y:S01]  /*1a00*/  IADD3 R158, R6, 0xa0, -R237 ;  /* 0x000000a0069e7810 */ /* 0x000fe20007ffe8ed */
[----:B------:R0:W-:Y:S01]  /*1a10*/  STL [R1], R6 ;  /* 0x0000000601007387 */ /* 0x0001e20000100800 */
[----:B------:R-:W-:Y:S01]  /*1a20*/  VIMNMX R126, RZ, R126, !PT ;  /* 0x0000007eff7e7248 */ /* 0x000fe20007fe0100 */
[----:B------:R-:W-:-:S04]  /*1a30*/  IMAD.HI R0, R0, 0x66666667, RZ ;  /* 0x6666666700007827 */ /* 0x000fc800078e02ff */
[----:B------:R-:W-:Y:S01]  /*1a40*/  IMAD.IADD R4, R158, 0x1, R4 ;  /* 0x000000019e047824 */ /* 0x000fe200078e0204 */
[----:B------:R-:W-:-:S03]  /*1a50*/  SHF.R.U32.HI R159, RZ, 0x1f, R0 ;  /* 0x0000001fff9f7819 */ /* 0x000fc60000011600 */
[----:B------:R-:W-:Y:S01]  /*1a60*/  IMAD.HI R4, R4, 0x66666667, RZ ;  /* 0x6666666704047827 */ /* 0x000fe200078e02ff */
[----:B------:R-:W-:-:S04]  /*1a70*/  LEA.HI.SX32 R159, R0, R159, 0x1a ;  /* 0x0000009f009f7211 */ /* 0x000fc800078fd2ff */
[----:B------:R-:W-:-:S04]  /*1a80*/  SHF.R.U32.HI R3, RZ, 0x1f, R4 ;  /* 0x0000001fff037819 */ /* 0x000fc80000011604 */
[----:B------:R-:W-:-:S04]  /*1a90*/  LEA.HI.SX32 R4, R4, R3, 0x1a ;  /* 0x0000000304047211 */ /* 0x000fc800078fd2ff */
[----:B------:R-:W-:-:S05]  /*1aa0*/  VIMNMX R4, R159, R4, PT ;  /* 0x000000049f047248 */ /* 0x000fca0003fe0100 */
        /* <DEDUP_REMOVED lines=33> */
.L_x_5265:
[----:B------:R-:W-:Y:S05]  /*1cc0*/  BSYNC B6 ;  /* 0x0000000000067941 */ /* 0x000fea0003800000 */
.L_x_5264:
        /* <DEDUP_REMOVED lines=20> */
.L_x_5267:
[----:B------:R-:W-:Y:S05]  /*1e10*/  BSYNC B6 ;  /* 0x0000000000067941 */ /* 0x000fea0003800000 */
.L_x_5266:
[----:B------:R-:W-:Y:S01]  /*1e20*/  ULDC.64 UR4, c[0x0][0x9f8] ;  /* 0x00027e0000047ab9 */ /* 0x000fe20000000a00 */
[----:B------:R-:W-:Y:S01]  /*1e30*/  IMAD.IADD R123, R27, 0x1, R26 ;  /* 0x000000011b7b7824 */ /* 0x000fe200078e021a */
[----:B------:R-:W-:Y:S01]  /*1e40*/  ISETP.NE.U32.AND P0, PT, RZ, UR4, PT ;  /* 0x00000004ff007c0c */ /* 0x000fe2000bf05070 */
[----:B------:R-:W2:Y:S01]  /*1e50*/  LDL R26, [R1+0x18] ;  /* 0x00001800011a7983 */ /* 0x000ea20000100800 */
[----:B------:R-:W0:Y:S01]  /*1e60*/  LDC.64 R116, c[0x0][0x300] ;  /* 0x0000c000ff747b82 */ /* 0x000e220000000a00 */
[----:B------:R-:W-:Y:S01]  /*1e70*/  SHF.R.S32.HI R8, RZ, 0x1f, R29 ;  /* 0x0000001fff087819 */ /* 0x000fe2000001141d */
[----:B------:R-:W-:Y:S01]  /*1e80*/  ULDC.64 UR6, c[0x0][0xa08] ;  /* 0x0002820000067ab9 */ /* 0x000fe20000000a00 */
[----:B------:R-:W-:Y:S01]  /*1e90*/  ISETP.NE.AND.EX P0, PT, RZ, UR5, PT, P0 ;  /* 0x00000005ff007c0c */ /* 0x000fe2000bf05300 */
[----:B------:R-:W3:Y:S01]  /*1ea0*/  LDL.LU R32, [R1+0x14] ;  /* 0x0000140001207983 */ /* 0x000ee20000300800 */
[----:B------:R-:W1:Y:S03]  /*1eb0*/  S2R R20, SR_TID.X ;  /* 0x0000000000147919 */ /* 0x000e660000002100 */
[----:B------:R-:W4:Y:S08]  /*1ec0*/  LDC.64 R110, c[0x0][0x3f8] ;  /* 0x0000fe00ff6e7b82 */ /* 0x000f300000000a00 */
[----:B------:R-:W-:Y:S01]  /*1ed0*/  @P0 IADD3 R4, P1, R30, UR4, RZ ;  /* 0x000000041e040c10 */ /* 0x000fe2000ff3e0ff */
[----:B------:R-:W4:Y:S03]  /*1ee0*/  LDC.64 R104, c[0x0][0x408] ;  /* 0x00010200ff687b82 */ /* 0x000f260000000a00 */
[----:B------:R-:W-:Y:S01]  /*1ef0*/  @P0 IADD3.X R5, R28, UR5, RZ, P1, !PT ;  /* 0x000000051c050c10 */ /* 0x000fe20008ffe4ff */
[----:B------:R-:W-:-:S04]  /*1f00*/  ULDC.64 UR4, c[0x0][0x308] ;  /* 0x0000c20000047ab9 */ /* 0x000fc80000000a00 */
[----:B------:R1:W2:Y:S01]  /*1f10*/  @P0 LDG.E R25, desc[UR54][R4.64] ;  /* 0x0000003604190981 */ /* 0x0002a2000c1e1900 */
[----:B------:R-:W-:Y:S01]  /*1f20*/  SHF.R.S32.HI R33, RZ, 0x1f, R123 ;  /* 0x0000001fff217819 */ /* 0x000fe2000001147b */
[-C--:B0-----:R-:W-:Y:S01]  /*1f30*/  IMAD.WIDE.U32 R6, R123, R116.reuse, RZ ;  /* 0x000000747b067225 */ /* 0x081fe200078e00ff */
[----:B------:R-:W-:Y:S01]  /*1f40*/  ISETP.NE.U32.AND P0, PT, RZ, UR6, PT ;  /* 0x00000006ff007c0c */ /* 0x000fe2000bf05070 */
[----:B------:R-:W0:Y:S01]  /*1f50*/  LDC R103, c[0x0][0x3f4] ;  /* 0x0000fd00ff677b82 */ /* 0x000e220000000800 */
[----:B------:R-:W-:Y:S01]  /*1f60*/  SHF.R.S32.HI R19, RZ, 0x1f, R18 ;  /* 0x0000001fff137819 */ /* 0x000fe20000011412 */
[----:B------:R-:W-:Y:S01]  /*1f70*/  IMAD R0, R33, R116, RZ ;  /* 0x0000007421007224 */ /* 0x000fe200078e02ff */
[----:B------:R-:W-:Y:S02]  /*1f80*/  ISETP.NE.AND.EX P0, PT, RZ, UR7, PT, P0 ;  /* 0x00000007ff007c0c */ /* 0x000fe4000bf05300 */
[----:B------:R-:W-:Y:S01]  /*1f90*/  SHF.R.S32.HI R28, RZ, 0x1f, R220 ;  /* 0x0000001fff1c7819 */ /* 0x000fe200000114dc */
[----:B------:R-:W-:-:S02]  /*1fa0*/  IMAD R3, R123, R117, R0 ;  /* 0x000000757b037224 */ /* 0x000fc400078e0200 */
[----:B------:R-:W-:Y:S02]  /*1fb0*/  IMAD R0, R8, UR4, RZ ;  /* 0x0000000408007c24 */ /* 0x000fe4000f8e02ff */
[----:B------:R-:W-:Y:S01]  /*1fc0*/  IMAD.IADD R7, R7, 0x1, R3 ;  /* 0x0000000107077824 */ /* 0x000fe200078e0203 */
[----:B-1----:R-:W-:Y:S01]  /*1fd0*/  SHF.R.U32.HI R30, RZ, 0x7, R20 ;  /* 0x00000007ff1e7819 */ /* 0x002fe20000011614 */
[C---:B------:R-:W-:Y:S02]  /*1fe0*/  IMAD R3, R29.reuse, UR5, R0 ;  /* 0x000000051d037c24 */ /* 0x040fe4000f8e0200 */
[----:B------:R-:W-:Y:S01]  /*1ff0*/  IMAD.WIDE.U32 R4, R29, UR4, R6 ;  /* 0x000000041d047c25 */ /* 0x000fe2000f8e0006 */
[----:B------:R-:W-:Y:S01]  /*2000*/  ISETP.NE.AND P6, PT, R30, 0x1, PT ;  /* 0x000000011e00780c */ /* 0x000fe20003fc5270 */
[----:B------:R-:W-:Y:S02]  /*2010*/  ULDC.64 UR4, c[0x0][0x310] ;  /* 0x0000c40000047ab9 */ /* 0x000fe40000000a00 */
[----:B------:R-:W-:-:S02]  /*2020*/  IMAD.IADD R5, R5, 0x1, R3 ;  /* 0x0000000105057824 */ /* 0x000fc400078e0203 */
[----:B------:R-:W-:-:S04]  /*2030*/  IMAD R3, R28, R116, RZ ;  /* 0x000000741c037224 */ /* 0x000fc800078e02ff */
[----:B------:R-:W-:Y:S02]  /*2040*/  IMAD R11, R220, R117, R3 ;  /* 0x00000075dc0b7224 */ /* 0x000fe400078e0203 */
[----:B----4-:R-:W-:-:S04]  /*2050*/  IMAD R10, R28, R110, RZ ;  /* 0x0000006e1c0a7224 */ /* 0x010fc800078e02ff */
[C---:B------:R-:W-:Y:S01]  /*2060*/  IMAD R13, R220.reuse, R111, R10 ;  /* 0x0000006fdc0d7224 */ /* 0x040fe200078e020a */
[----:B------:R-:W-:Y:S01]  /*2070*/  SHF.R.S32.HI R23, RZ, 0x1f, R22 ;  /* 0x0000001fff177819 */ /* 0x000fe20000011416 */
[----:B------:R-:W-:-:S04]  /*2080*/  IMAD.WIDE.U32 R112, R220, R110, R18 ;  /* 0x0000006edc707225 */ /* 0x000fc800078e0012 */
[----:B------:R-:W-:-:S04]  /*2090*/  IMAD.WIDE.U32 R114, R220, R110, R22 ;  /* 0x0000006edc727225 */ /* 0x000fc800078e0016 */
[----:B------:R-:W-:Y:S02]  /*20a0*/  IMAD.IADD R115, R115, 0x1, R13 ;  /* 0x0000000173737824 */ /* 0x000fe400078e020d */
[----:B------:R-:W-:Y:S02]  /*20b0*/  IMAD.IADD R113, R13, 0x1, R113 ;  /* 0x000000010d717824 */ /* 0x000fe400078e0271 */
[----:B------:R-:W-:-:S04]  /*20c0*/  IMAD.WIDE.U32 R108, R220, R104, R22 ;  /* 0x00000068dc6c7225 */ /* 0x000fc800078e0016 */
[----:B------:R-:W-:Y:S01]  /*20d0*/  IMAD.WIDE.U32 R106, R220, R104, R18 ;  /* 0x00000068dc6a7225 */ /* 0x000fe200078e0012 */
[----:B------:R-:W-:-:S03]  /*20e0*/  SHF.L.U64.HI R130, R116, 0x7, R117 ;  /* 0x0000000774827819 */ /* 0x000fc60000010275 */
[----:B-----5:R-:W-:-:S04]  /*20f0*/  IMAD.WIDE.U32 R114, R145, R110, R114 ;  /* 0x0000006e91727225 */ /* 0x020fc800078e0072 */
[----:B------:R-:W-:-:S04]  /*2100*/  IMAD.WIDE.U32 R112, R145, R110, R112 ;  /* 0x0000006e91707225 */ /* 0x000fc800078e0070 */
[----:B------:R-:W-:Y:S02]  /*2110*/  VIADD R157, R30, 0x8 ;  /* 0x000000081e9d7836 */ /* 0x000fe40000000000 */
[----:B------:R-:W-:Y:S02]  /*2120*/  IMAD R127, R117, 0xa0, RZ ;  /* 0x000000a0757f7824 */ /* 0x000fe400078e02ff */
[----:B------:R-:W-:Y:S02]  /*2130*/  IMAD.SHL.U32 R131, R116, 0x80, RZ ;  /* 0x0000008074837824 */ /* 0x000fe400078e00ff */
[----:B------:R-:W-:Y:S01]  /*2140*/  IMAD R129, R105, 0xa0, RZ ;  /* 0x000000a069817824 */ /* 0x000fe200078e02ff */
[----:B--2---:R-:W-:Y:S02]  /*2150*/  SHF.R.S32.HI R0, RZ, 0x1f, R25 ;  /* 0x0000001fff007819 */ /* 0x004fe40000011419 */
[----:B------:R-:W-:Y:S02]  /*2160*/  SEL R15, R25, RZ, !P0 ;  /* 0x000000ff190f7207 */ /* 0x000fe40004000000 */
        /* <DEDUP_REMOVED lines=36> */
[-C--:B0-----:R-:W-:Y:S02]  /*23b0*/  ISETP.GE.AND P0, PT, R18, R103.reuse, PT ;  /* 0x000000671200720c */ /* 0x081fe40003f06270 */
[----:B------:R-:W-:Y:S01]  /*23c0*/  LOP3.LUT R37, R9, R10, RZ, 0xfc, !PT ;  /* 0x0000000a09257212 */ /* 0x000fe200078efcff */
[----:B------:R-:W-:Y:S01]  /*23d0*/  IMAD R9, R28, R104, RZ ;  /* 0x000000681c097224 */ /* 0x000fe200078e02ff */
[----:B------:R-:W-:Y:S01]  /*23e0*/  ISETP.GE.AND P1, PT, R0, R103, PT ;  /* 0x000000670000720c */ /* 0x000fe20003f26270 */
[----:B------:R-:W-:Y:S02]  /*23f0*/  IMAD R35, R15, UR7, R11 ;  /* 0x000000070f237c24 */ /* 0x000fe4000f8e020b */
[----:B------:R-:W-:Y:S01]  /*2400*/  IMAD R13, R220, R105, R9 ;  /* 0x00000069dc0d7224 */ /* 0x000fe200078e0209 */
[----:B------:R-:W-:-:S02]  /*2410*/  SEL R9, R103, RZ, P0 ;  /* 0x000000ff67097207 */ /* 0x000fc40000000000 */
[----:B------:R-:W-:-:S03]  /*2420*/  SEL R11, R103, RZ, P1 ;  /* 0x000000ff670b7207 */ /* 0x000fc60000800000 */
[----:B------:R-:W-:Y:S02]  /*2430*/  IMAD.IADD R9, R18, 0x1, R9 ;  /* 0x0000000112097824 */ /* 0x000fe400078e0209 */
[----:B------:R-:W-:Y:S01]  /*2440*/  IMAD.IADD R11, R0, 0x1, R11 ;  /* 0x00000001000b7824 */ /* 0x000fe200078e020b */
[----:B------:R-:W-:Y:S01]  /*2450*/  ISETP.GE.AND P3, PT, R6, R103, PT ;  /* 0x000000670600720c */ /* 0x000fe20003f66270 */
[----:B------:R-:W-:Y:S01]  /*2460*/  IMAD.IADD R109, R109, 0x1, R13 ;  /* 0x000000016d6d7824 */ /* 0x000fe200078e020d */
[----:B------:R-:W-:Y:S01]  /*2470*/  SHF.R.S32.HI R10, RZ, 0x1f, R9 ;  /* 0x0000001fff0a7819 */ /* 0x000fe20000011409 */
[----:B------:R-:W-:Y:S01]  /*2480*/  IMAD.IADD R107, R13, 0x1, R107 ;  /* 0x000000010d6b7824 */ /* 0x000fe200078e026b */
[----:B------:R-:W-:Y:S02]  /*2490*/  SHF.R.S32.HI R12, RZ, 0x1f, R11 ;  /* 0x0000001fff0c7819 */ /* 0x000fe4000001140b */
[----:B------:R-:W-:Y:S02]  /*24a0*/  SEL R13, R103, RZ, P3 ;  /* 0x000000ff670d7207 */ /* 0x000fe40001800000 */
[----:B------:R-:W-:-:S02]  /*24b0*/  LEA.HI R27, R10, R9, RZ, 0x4 ;  /* 0x000000090a1b7211 */ /* 0x000fc400078f20ff */
[----:B------:R-:W-:Y:S02]  /*24c0*/  LEA.HI R10, R10, R9, RZ, 0x6 ;  /* 0x000000090a0a7211 */ /* 0x000fe400078f30ff */
[-C--:B------:R-:W-:Y:S01]  /*24d0*/  LEA.HI R29, R12, R11.reuse, RZ, 0x4 ;  /* 0x0000000b0c1d7211 */ /* 0x080fe200078f20ff */
[----:B------:R-:W-:Y:S01]  /*24e0*/  IMAD.IADD R20, R6, 0x1, R13 ;  /* 0x0000000106147824 */ /* 0x000fe200078e020d */
[----:B------:R-:W-:Y:S02]  /*24f0*/  LEA.HI R12, R12, R11, RZ, 0x6 ;  /* 0x0000000b0c0c7211 */ /* 0x000fe400078f30ff */
[----:B------:R-:W-:Y:S02]  /*2500*/  SHF.R.S32.HI R11, RZ, 0x6, R10 ;  /* 0x00000006ff0b7819 */ /* 0x000fe4000001140a */
[----:B------:R-:W-:Y:S02]  /*2510*/  SHF.R.S32.HI R13, RZ, 0x6, R12 ;  /* 0x00000006ff0d7819 */ /* 0x000fe4000001140c */
[----:B------:R-:W-:-:S02]  /*2520*/  LOP3.LUT R10, R230, 0x30, R27, 0xf8, !PT ;  /* 0x00000030e60a7812 */ /* 0x000fc400078ef81b */
[----:B------:R-:W-:Y:S02]  /*2530*/  SHF.R.S32.HI R21, RZ, 0x1f, R20 ;  /* 0x0000001fff157819 */ /* 0x000fe40000011414 */
[----:B------:R-:W-:Y:S01]  /*2540*/  LOP3.LUT R12, R230, 0x30, R29, 0xf8, !PT ;  /* 0x00000030e60c7812 */ /* 0x000fe200078ef81d */
[C---:B------:R-:W-:Y:S02]  /*2550*/  IMAD R144, R11.reuse, 0x2800, R232 ;  /* 0x000028000b907824 */ /* 0x040fe400078e02e8 */
[----:B------:R-:W-:Y:S01]  /*2560*/  IMAD R142, R11, 0x2800, R234 ;  /* 0x000028000b8e7824 */ /* 0x000fe200078e02ea */
[----:B------:R-:W-:Y:S01]  /*2570*/  LOP3.LUT R11, R10, R231, RZ, 0x3c, !PT ;  /* 0x000000e70a0b7212 */ /* 0x000fe200078e3cff */
[----:B------:R-:W-:Y:S01]  /*2580*/  IMAD R143, R13, 0x2800, R232 ;  /* 0x000028000d8f7824 */ /* 0x000fe200078e02e8 */
[----:B------:R-:W-:Y:S02]  /*2590*/  SHF.R.U32.HI R9, RZ, 0x3, R233 ;  /* 0x00000003ff097819 */ /* 0x000fe400000116e9 */
[----:B------:R-:W-:-:S02]  /*25a0*/  LEA.HI R31, R21, R20, RZ, 0x4 ;  /* 0x00000014151f7211 */ /* 0x000fc400078f20ff */
[----:B------:R-:W-:Y:S02]  /*25b0*/  LOP3.LUT R14, R233, 0x30, R27, 0xf8, !PT ;  /* 0x00000030e90e7812 */ /* 0x000fe400078ef81b */
[----:B------:R-:W-:Y:S02]  /*25c0*/  LOP3.LUT R12, R12, R231, RZ, 0x3c, !PT ;  /* 0x000000e70c0c7212 */ /* 0x000fe400078e3cff */
[----:B------:R-:W-:Y:S01]  /*25d0*/  LEA.HI R20, R21, R20, RZ, 0x6 ;  /* 0x0000001415147211 */ /* 0x000fe200078f30ff */
[----:B------:R-:W-:Y:S01]  /*25e0*/  IMAD.WIDE.U32 R118, R15, UR6, R118 ;  /* 0x000000060f767c25 */ /* 0x000fe2000f8e0076 */
[----:B------:R-:W-:Y:S02]  /*25f0*/  LOP3.LUT R15, R14, R9, RZ, 0x3c, !PT ;  /* 0x000000090e0f7212 */ /* 0x000fe400078e3cff */
[----:B------:R-:W-:Y:S01]  /*2600*/  IADD3 R143, R143, R12, RZ ;  /* 0x0000000c8f8f7210 */ /* 0x000fe20007ffe0ff */
[----:B------:R-:W-:Y:S01]  /*2610*/  IMAD.IADD R144, R144, 0x1, R11 ;  /* 0x0000000190907824 */ /* 0x000fe200078e020b */
[----:B------:R-:W-:-:S02]  /*2620*/  SHF.R.S32.HI R11, RZ, 0x6, R20 ;  /* 0x00000006ff0b7819 */ /* 0x000fc40000011414 */
[C---:B------:R-:W-:Y:S02]  /*2630*/  LOP3.LUT R12, R233.reuse, 0x30, R29, 0xf8, !PT ;  /* 0x00000030e90c7812 */ /* 0x040fe400078ef81d */
[--C-:B------:R-:W-:Y:S01]  /*2640*/  LOP3.LUT R14, R233, 0x30, R31.reuse, 0xf8, !PT ;  /* 0x00000030e90e7812 */ /* 0x100fe200078ef81f */
[--C-:B------:R-:W-:Y:S01]  /*2650*/  IMAD R140, R13, 0x2800, R234.reuse ;  /* 0x000028000d8c7824 */ /* 0x100fe200078e02ea */
[----:B---3--:R-:W-:Y:S01]  /*2660*/  LOP3.LUT R32, R32, 0xfffffffe, RZ, 0xc0, !PT ;  /* 0xfffffffe20207812 */ /* 0x008fe200078ec0ff */
[----:B------:R-:W-:Y:S01]  /*2670*/  IMAD R133, R11, 0x2800, R234 ;  /* 0x000028000b857824 */ /* 0x000fe200078e02ea */
[-C--:B------:R-:W-:Y:S02]  /*2680*/  LOP3.LUT R13, R12, R9.reuse, RZ, 0x3c, !PT ;  /* 0x000000090c0d7212 */ /* 0x080fe400078e3cff */
[----:B------:R-:W-:Y:S02]  /*2690*/  LOP3.LUT R14, R14, R9, RZ, 0x3c, !PT ;  /* 0x000000090e0e7212 */ /* 0x000fe400078e3cff */
[----:B------:R-:W-:Y:S01]  /*26a0*/  LOP3.LUT R10, R230, 0x30, R31, 0xf8, !PT ;  /* 0x00000030e60a7812 */ /* 0x000fe200078ef81f */
[----:B------:R-:W-:Y:S01]  /*26b0*/  IMAD.IADD R140, R140, 0x1, R13 ;  /* 0x000000018c8c7824 */ /* 0x000fe200078e020d */
[----:B------:R-:W-:Y:S01]  /*26c0*/  @P3 LOP3.LUT R32, R32, 0x1, RZ, 0xfc, !PT ;  /* 0x0000000120203812 */ /* 0x000fe200078efcff */
[----:B------:R-:W-:Y:S01]  /*26d0*/  IMAD.IADD R133, R133, 0x1, R14 ;  /* 0x0000000185857824 */ /* 0x000fe200078e020e */
[----:B------:R-:W-:Y:S01]  /*26e0*/  LOP3.LUT R10, R10, R231, RZ, 0x3c, !PT ;  /* 0x000000e70a0a7212 */ /* 0x000fe200078e3cff */
[----:B------:R-:W-:Y:S01]  /*26f0*/  IMAD R141, R11, 0x2800, R232 ;  /* 0x000028000b8d7824 */ /* 0x000fe200078e02e8 */
[----:B------:R-:W-:Y:S01]  /*2700*/  LOP3.LUT P3, RZ, R26, 0x2, RZ, 0xc0, !PT ;  /* 0x000000021aff7812 */ /* 0x000fe2000786c0ff */
[----:B------:R-:W-:Y:S01]  /*2710*/  VIADD R14, R18, 0xa0 ;  /* 0x000000a0120e7836 */ /* 0x000fe20000000000 */
[----:B------:R-:W-:-:S02]  /*2720*/  SHF.R.S32.HI R13, RZ, 0x1f, R145 ;  /* 0x0000001fff0d7819 */ /* 0x000fc40000011491 */
[----:B------:R-:W-:Y:S01]  /*2730*/  IADD3 R122, P2, R220, R123, RZ ;  /* 0x0000007bdc7a7210 */ /* 0x000fe20007f5e0ff */
[----:B------:R-:W-:Y:S02]  /*2740*/  IMAD.IADD R141, R141, 0x1, R10 ;  /* 0x000000018d8d7824 */ /* 0x000fe400078e020a */
[C---:B------:R-:W-:Y:S01]  /*2750*/  IMAD R10, R13.reuse, R110, RZ ;  /* 0x0000006e0d0a7224 */ /* 0x040fe200078e02ff */
[----:B------:R-:W-:Y:S02]  /*2760*/  IADD3.X R123, R28, R33, RZ, P2, !PT ;  /* 0x000000211c7b7210 */ /* 0x000fe400017fe4ff */
[----:B------:R-:W-:Y:S01]  /*2770*/  ISETP.GE.AND P2, PT, R14, UR4, PT ;  /* 0x000000040e007c0c */ /* 0x000fe2000bf46270 */
[----:B------:R-:W-:Y:S01]  /*2780*/  VIADD R26, R220, 0x80 ;  /* 0x00000080dc1a7836 */ /* 0x000fe20000000000 */
[----:B------:R-:W-:Y:S01]  /*2790*/  LOP3.LUT R32, R32, 0xfffffffb, RZ, 0xc0, !PT ;  /* 0xfffffffb20207812 */ /* 0x000fe200078ec0ff */
[----:B------:R-:W-:Y:S01]  /*27a0*/  IMAD R12, R13, R104, RZ ;  /* 0x000000680d0c7224 */ /* 0x000fe200078e02ff */
[----:B------:R-:W-:Y:S01]  /*27b0*/  SEL R34, RZ, 0x20, P2 ;  /* 0x00000020ff227807 */ /* 0x000fe20001000000 */
[----:B------:R-:W-:-:S02]  /*27c0*/  IMAD.IADD R142, R142, 0x1, R15 ;  /* 0x000000018e8e7824 */ /* 0x000fc400078e020f */
[----:B------:R-:W-:Y:S01]  /*27d0*/  IMAD R21, R145, R111, R10 ;  /* 0x0000006f91157224 */ /* 0x000fe200078e020a */
[C---:B------:R-:W-:Y:S01]  /*27e0*/  SHF.L.U64.HI R10, R110.reuse, 0x7, R111 ;  /* 0x000000076e0a7819 */ /* 0x040fe2000001026f */
[----:B------:R-:W-:Y:S02]  /*27f0*/  IMAD R15, R111, 0xa0, RZ ;  /* 0x000000a06f0f7824 */ /* 0x000fe400078e02ff */
[----:B------:R-:W-:Y:S01]  /*2800*/  IMAD.SHL.U32 R11, R110, 0x80, RZ ;  /* 0x000000806e0b7824 */ /* 0x000fe200078e00ff */
[----:B------:R-:W-:Y:S01]  /*2810*/  @P3 LOP3.LUT R32, R32, 0x4, RZ, 0xfc, !PT ;  /* 0x0000000420203812 */ /* 0x000fe200078efcff */
[----:B------:R-:W-:Y:S01]  /*2820*/  IMAD.WIDE.U32 R110, R110, 0xa0, RZ ;  /* 0x000000a06e6e7825 */ /* 0x000fe200078e00ff */
[----:B------:R-:W-:Y:S02]  /*2830*/  SHF.R.S32.HI R146, RZ, 0x1f, R26 ;  /* 0x0000001fff927819 */ /* 0x000fe4000001141a */
[----:B------:R-:W-:Y:S01]  /*2840*/  SHF.R.S32.HI R26, RZ, 0x4, R27 ;  /* 0x00000004ff1a7819 */ /* 0x000fe2000001141b */
[C---:B------:R-:W-:Y:S01]  /*2850*/  IMAD R25, R145.reuse, R105, R12 ;  /* 0x0000006991197224 */ /* 0x040fe200078e020c */
[C---:B------:R-:W-:Y:S01]  /*2860*/  SHF.L.U64.HI R12, R104.reuse, 0x7, R105 ;  /* 0x00000007680c7819 */ /* 0x040fe20000010269 */
[----:B------:R-:W-:Y:S01]  /*2870*/  IMAD.SHL.U32 R13, R104, 0x80, RZ ;  /* 0x00000080680d7824 */ /* 0x000fe200078e00ff */
[----:B------:R-:W-:Y:S01]  /*2880*/  SHF.R.S32.HI R28, RZ, 0x4, R29 ;  /* 0x00000004ff1c7819 */ /* 0x000fe2000001141d */
[----:B------:R-:W-:Y:S01]  /*2890*/  IMAD.WIDE.U32 R108, R145, R104, R108 ;  /* 0x00000068916c7225 */ /* 0x000fe200078e006c */
[----:B------:R-:W-:-:S02]  /*28a0*/  SHF.R.S32.HI R30, RZ, 0x4, R31 ;  /* 0x00000004ff1e7819 */ /* 0x000fc4000001141f */
[----:B------:R-:W-:Y:S01]  /*28b0*/  LOP3.LUT R41, R37, R34, RZ, 0xfc, !PT ;  /* 0x0000002225297212 */ /* 0x000fe200078efcff */
[----:B------:R-:W-:Y:S01]  /*28c0*/  IMAD.WIDE.U32 R106, R145, R104, R106 ;  /* 0x00000068916a7225 */ /* 0x000fe200078e006a */
[----:B------:R-:W-:Y:S02]  /*28d0*/  LOP3.LUT R27, R27, 0xfffffff0, RZ, 0xc0, !PT ;  /* 0xfffffff01b1b7812 */ /* 0x000fe400078ec0ff */
[----:B------:R-:W-:Y:S01]  /*28e0*/  LOP3.LUT R29, R29, 0xfffffff0, RZ, 0xc0, !PT ;  /* 0xfffffff01d1d7812 */ /* 0x000fe200078ec0ff */
[----:B------:R-:W-:Y:S01]  /*28f0*/  IMAD.WIDE.U32 R116, R116, 0xa0, RZ ;  /* 0x000000a074747825 */ /* 0x000fe200078e00ff */
[----:B------:R-:W-:-:S03]  /*2900*/  LOP3.LUT R31, R31, 0xfffffff0, RZ, 0xc0, !PT ;  /* 0xfffffff01f1f7812 */ /* 0x000fc600078ec0ff */
[----:B------:R-:W-:Y:S01]  /*2910*/  IMAD.WIDE.U32 R104, R104, 0xa0, RZ ;  /* 0x000000a068687825 */ /* 0x000fe200078e00ff */
[----:B------:R-:W-:Y:S01]  /*2920*/  LOP3.LUT R36, R37, 0x1, RZ, 0xc0, !PT ;  /* 0x0000000125247812 */ /* 0x000fe200078ec0ff */
[----:B------:R0:W-:Y:S02]  /*2930*/  STL [R1+0x14], R32 ;  /* 0x0000142001007387 */ /* 0x0001e40000100800 */
[----:B------:R-:W-:Y:S01]  /*2940*/  IMAD.IADD R128, R111, 0x1, R15 ;  /* 0x000000016f807824 */ /* 0x000fe200078e020f */
[----:B------:R-:W-:Y:S01]  /*2950*/  LOP3.LUT R37, R41, 0x2, RZ, 0xc0, !PT ;  /* 0x0000000229257812 */ /* 0x000fe200078ec0ff */
[----:B------:R-:W-:Y:S01]  /*2960*/  IMAD.IADD R15, R115, 0x1, R21 ;  /* 0x00000001730f7824 */ /* 0x000fe200078e0215 */
[----:B------:R-:W-:Y:S01]  /*2970*/  LOP3.LUT R38, R41, 0x4, RZ, 0xc0, !PT ;  /* 0x0000000429267812 */ /* 0x000fe200078ec0ff */
[----:B------:R-:W-:Y:S01]  /*2980*/  IMAD.IADD R20, R21, 0x1, R113 ;  /* 0x0000000115147824 */ /* 0x000fe200078e0271 */
[----:B------:R-:W-:Y:S01]  /*2990*/  LOP3.LUT R39, R41, 0x8, RZ, 0xc0, !PT ;  /* 0x0000000829277812 */ /* 0x000fe200078ec0ff */
[----:B------:R-:W-:Y:S01]  /*29a0*/  IMAD.IADD R21, R109, 0x1, R25 ;  /* 0x000000016d157824 */ /* 0x000fe200078e0219 */
[----:B------:R-:W-:Y:S01]  /*29b0*/  LOP3.LUT R40, R41, 0x10, RZ, 0xc0, !PT ;  /* 0x0000001029287812 */ /* 0x000fe200078ec0ff */
[----:B------:R-:W-:Y:S01]  /*29c0*/  IMAD.SHL.U32 R103, R103, 0x2, RZ ;  /* 0x0000000267677824 */ /* 0x000fe200078e00ff */
[----:B0-----:R-:W-:Y:S01]  /*29d0*/  SHF.R.S32.HI R32, RZ, 0x1f, R27 ;  /* 0x0000001fff207819 */ /* 0x001fe2000001141b */
[----:B------:R-:W-:Y:S01]  /*29e0*/  IMAD.IADD R127, R117, 0x1, R127 ;  /* 0x00000001757f7824 */ /* 0x000fe200078e027f */
[----:B------:R-:W-:Y:S01]  /*29f0*/  SHF.R.S32.HI R33, RZ, 0x1f, R29 ;  /* 0x0000001fff217819 */ /* 0x000fe2000001141d */
[----:B------:R-:W-:Y:S01]  /*2a00*/  IMAD.IADD R129, R105, 0x1, R129 ;  /* 0x0000000169817824 */ /* 0x000fe200078e0281 */
[----:B------:R-:W-:Y:S01]  /*2a10*/  SHF.R.S32.HI R34, RZ, 0x1f, R31 ;  /* 0x0000001fff227819 */ /* 0x000fe2000001141f */
[----:B------:R-:W-:Y:S01]  /*2a20*/  IMAD.IADD R25, R25, 0x1, R107 ;  /* 0x0000000119197824 */ /* 0x000fe200078e026b */
[----:B------:R-:W-:Y:S01]  /*2a30*/  LOP3.LUT R41, R41, 0x20, RZ, 0xc0, !PT ;  /* 0x0000002029297812 */ /* 0x000fe200078ec0ff */
[----:B------:R-:W-:-:S07]  /*2a40*/  IMAD.IADD R35, R119, 0x1, R35 ;  /* 0x0000000177237824 */ /* 0x000fce00078e0223 */
.L_x_5367:
[----:B0-----:R-:W2:Y:S01]  /*2a50*/  LDL R46, [R1+0x18] ;  /* 0x00001800012e7983 */ /* 0x001ea20000100800 */
[----:B------:R-:W0:Y:S03]  /*2a60*/  LDC.64 R124, c[0x0][0x2e8] ;  /* 0x0000ba00ff7c7b82 */ /* 0x000e260000000a00 */
[----:B------:R-:W3:Y:S04]  /*2a70*/  LDL R45, [R1+0x10] ;  /* 0x00001000012d7983 */ /* 0x000ee80000100800 */
[----:B------:R-:W4:Y:S01]  /*2a80*/  LDL.LU R42, [R1+0x14] ;  /* 0x00001400012a7983 */ /* 0x000f220000300800 */
[----:B------:R-:W-:Y:S01]  /*2a90*/  VIADD R53, R24, 0xffffffff ;  /* 0xffffffff18357836 */ /* 0x000fe20000000000 */
[----:B------:R-:W1:Y:S03]  /*2aa0*/  LDC R132, c[0x0][0x3f4] ;  /* 0x0000fd00ff847b82 */ /* 0x000e660000000800 */
[-C--:B------:R-:W-:Y:S01]  /*2ab0*/  IMAD R43, R127, R53.reuse, RZ ;  /* 0x000000357f2b7224 */ /* 0x080fe200078e02ff */
[----:B------:R-:W-:Y:S01]  /*2ac0*/  SHF.R.S32.HI R44, RZ, 0x1f, R53 ;  /* 0x0000001fff2c7819 */ /* 0x000fe20000011435 */
[----:B------:R-:W-:-:S04]  /*2ad0*/  IMAD.WIDE.U32 R136, R116, R53, RZ ;  /* 0x0000003574887225 */ /* 0x000fc800078e00ff */
[----:B------:R-:W-:Y:S01]  /*2ae0*/  IMAD R43, R44, R116, R43 ;  /* 0x000000742c2b7224 */ /* 0x000fe200078e022b */
[----:B------:R-:W-:-:S03]  /*2af0*/  IADD3 R49, P2, P3, R3, R136, R131 ;  /* 0x0000008803317210 */ /* 0x000fc60007b5e083 */
[----:B------:R-:W-:-:S05]  /*2b00*/  IMAD.IADD R138, R137, 0x1, R43 ;  /* 0x00000001898a7824 */ /* 0x000fca00078e022b */
[----:B------:R-:W-:Y:S02]  /*2b10*/  IADD3.X R24, R5, R138, R130, P2, P3 ;  /* 0x0000008a05187210 */ /* 0x000fe400017e6482 */
[----:B0-----:R-:W-:-:S04]  /*2b20*/  IADD3 R50, P2, P3, R136, R124, R3 ;  /* 0x0000007c88327210 */ /* 0x001fc80007b5e003 */
[-C--:B------:R-:W-:Y:S02]  /*2b30*/  IADD3.X R51, R138, R125.reuse, R5, P2, P3 ;  /* 0x0000007d8a337210 */ /* 0x080fe400017e6405 */
[----:B------:R-:W-:Y:S02]  /*2b40*/  IADD3 R48, P2, R49, R124, RZ ;  /* 0x0000007c31307210 */ /* 0x000fe40007f5e0ff */
[----:B------:R-:W-:Y:S02]  /*2b50*/  ISETP.GT.AND P3, PT, R53, R126, PT ;  /* 0x0000007e3500720c */ /* 0x000fe40003f64270 */
[----:B------:R-:W-:Y:S02]  /*2b60*/  IADD3.X R49, R24, R125, RZ, P2, !PT ;  /* 0x0000007d18317210 */ /* 0x000fe400017fe4ff */
[----:B-1----:R-:W-:Y:S01]  /*2b70*/  ISETP.GE.AND P2, PT, R132, 0x1, PT ;  /* 0x000000018400780c */ /* 0x002fe20003f46270 */
[----:B------:R-:W-:Y:S05]  /*2b80*/  YIELD ;  /* 0x0000000000007946 */ /* 0x000fea0003800000 */
[----:B------:R-:W-:Y:S01]  /*2b90*/  BSSY B0, `(.L_x_5268) ;  /* 0x0000ce8000007945 */ /* 0x000fe20003800000 */
[----:B------:R-:W-:Y:S01]  /*2ba0*/  IMAD.MOV.U32 R24, RZ, RZ, R53 ;  /* 0x000000ffff187224 */ /* 0x000fe200078e0035 */
[----:B--2---:R-:W-:Y:S01]  /*2bb0*/  LOP3.LUT P4, RZ, R46, 0x2, RZ, 0xc0, !PT ;  /* 0x000000022eff7812 */ /* 0x004fe2000788c0ff */
[----:B---3--:R-:W-:Y:S01]  /*2bc0*/  IMAD R43, R17, 0x7800, R45 ;  /* 0x00007800112b7824 */ /* 0x008fe200078e022d */
[----:B----4-:R-:W-:-:S03]  /*2bd0*/  LOP3.LUT R42, R42, 0xfffffffd, RZ, 0xc0, !PT ;  /* 0xfffffffd2a2a7812 */ /* 0x010fc600078ec0ff */
[----:B------:R-:W-:Y:S01]  /*2be0*/  VIADD R45, R43, 0x20 ;  /* 0x000000202b2d7836 */ /* 0x000fe20000000000 */
[----:B------:R-:W-:-:S07]  /*2bf0*/  @P3 LOP3.LUT R42, R42, 0x2, RZ, 0xfc, !PT ;  /* 0x000000022a2a3812 */ /* 0x000fce00078efcff */
[----:B------:R-:W-:Y:S01]  /*2c00*/  @P4 VIADD R45, R43, 0xffffffe0 ;  /* 0xffffffe02b2d4836 */ /* 0x000fe20000000000 */
[----:B------:R0:W-:Y:S02]  /*2c10*/  STL [R1+0x14], R42 ;  /* 0x0000142a01007387 */ /* 0x0001e40000100800 */
[C---:B0-----:R-:W-:Y:S02]  /*2c20*/  IMAD.IADD R42, R16.reuse, 0x1, R43 ;  /* 0x00000001102a7824 */ /* 0x041fe400078e022b */
[----:B------:R-:W-:Y:S01]  /*2c30*/  IMAD.IADD R43, R16, 0x1, R45 ;  /* 0x00000001102b7824 */ /* 0x000fe200078e022d */
[----:B------:R-:W-:Y:S06]  /*2c40*/  @!P2 BRA `(.L_x_5269) ;  /* 0x000000c80094a947 */ /* 0x000fec0003800000 */
[----:B------:R-:W-:Y:S01]  /*2c50*/  ULDC.U8 UR4, c[0x0][0x410] ;  /* 0x0001040000047ab9 */ /* 0x000fe20000000000 */
[-C--:B------:R-:W-:Y:S01]  /*2c60*/  IMAD R45, R128, R53.reuse, RZ ;  /* 0x00000035802d7224 */ /* 0x080fe200078e02ff */
[----:B------:R-:W-:Y:S01]  /*2c70*/  ISETP.NE.AND P2, PT, RZ, UR4, PT ;  /* 0x00000004ff007c0c */ /* 0x000fe2000bf45270 */
[-C--:B------:R-:W-:Y:S02]  /*2c80*/  IMAD R47, R129, R53.reuse, RZ ;  /* 0x00000035812f7224 */ /* 0x080fe400078e02ff */
[----:B------:R-:W-:Y:S02]  /*2c90*/  IMAD R100, R24, -0xa0, R2 ;  /* 0xffffff6018647824 */ /* 0x000fe400078e0202 */
[C---:B------:R-:W-:Y:S02]  /*2ca0*/  IMAD R45, R44.reuse, R110, R45 ;  /* 0x0000006e2c2d7224 */ /* 0x040fe400078e022d */
[----:B------:R-:W-:Y:S01]  /*2cb0*/  IMAD R47, R44, R104, R47 ;  /* 0x000000682c2f7224 */ /* 0x000fe200078e022f */
[----:B------:R-:W-:Y:S01]  /*2cc0*/  VIMNMX R100, R100, 0xa0, PT ;  /* 0x000000a064647848 */ /* 0x000fe20003fe0100 */
[----:B------:R-:W-:-:S04]  /*2cd0*/  IMAD.WIDE.U32 R94, R110, R53, RZ ;  /* 0x000000356e5e7225 */ /* 0x000fc800078e00ff */
        /* <DEDUP_REMOVED lines=67> */
.L_x_5272:
[----:B------:R-:W-:Y:S05]  /*3110*/  BSYNC B1 ;  /* 0x0000000000017941 */ /* 0x000fea0003800000 */
.L_x_5271:
        /* <DEDUP_REMOVED lines=46> */
.L_x_5274:
[----:B------:R-:W-:Y:S05]  /*3400*/  BSYNC B1 ;  /* 0x0000000000017941 */ /* 0x000fea0003800000 */
.L_x_5273:
[----:B------:R-:W-:Y:S01]  /*3410*/  UISETP.NE.AND UP0, UPT, UR53, 0x3, UPT ;  /* 0x000000033500788c */ /* 0x000fe2000bf05270 */
[----:B------:R-:W-:Y:S01]  /*3420*/  IMAD.MOV.U32 R155, RZ, RZ, R84 ;  /* 0x000000ffff9b7224 */ /* 0x000fe200078e0054 */
[----:B------:R-:W-:Y:S01]  /*3430*/  MOV R162, R96 ;  /* 0x0000006000a27202 */ /* 0x000fe20000000f00 */
[----:B------:R-:W-:Y:S01]  /*3440*/  IMAD.MOV.U32 R161, RZ, RZ, R88 ;  /* 0x000000ffffa17224 */ /* 0x000fe200078e0058 */
[----:B-----5:R-:W-:Y:S01]  /*3450*/  MOV R148, R68 ;  /* 0x0000004400947202 */ /* 0x020fe20000000f00 */
        /* <DEDUP_REMOVED lines=18> */
[----:B------:R-:W-:Y:S01]  /*3580*/  IMAD.MOV.U32 R152, RZ, RZ, R74 ;  /* 0x000000ffff987224 */ /* 0x000fe200078e004a */
[----:B------:R-:W-:Y:S06]  /*3590*/  @!P2 BRA `(.L_x_5275) ;  /* 0x000000000004a947 */ /* 0x000fec0003800000 */
[----:B------:R-:W-:Y:S01]  /*35a0*/  BPT.TRAP 0x1 ;  /* 0x000000040000795c */ /* 0x000fe20000300000 */
.L_x_5275:
[----:B------:R-:W-:Y:S01]  /*35b0*/  IMAD R101, R17, 0x8, R16 ;  /* 0x0000000811657824 */ /* 0x000fe200078e0210 */
[----:B------:R-:W-:Y:S01]  /*35c0*/  SHF.L.U32 R102, R223, 0x1f, RZ ;  /* 0x0000001fdf667819 */ /* 0x000fe200000006ff */
[----:B------:R-:W-:Y:S03]  /*35d0*/  BSSY B1, `(.L_x_5276) ;  /* 0x0000003000017945 */ /* 0x000fe60003800000 */
[----:B------:R-:W1:Y:S02]  /*35e0*/  SYNCS.PHASECHK.TRANS64.TRYWAIT P5, [R101+URZ+0x33490], R102 ;  /* 0x03349066650075a7 */ /* 0x000e6400080a017f */
[----:B-1----:R-:W-:Y:S05]  /*35f0*/  @!P5 BRA `(.L_x_5277) ;  /* 0x000002b000ecd947 */ /* 0x002fea0003800000 */
.L_x_5603:
[----:B------:R-:W-:Y:S05]  /*3600*/  BSYNC B1 ;  /* 0x0000000000017941 */ /* 0x000fea0003800000 */
.L_x_5276:
        /* <DEDUP_REMOVED lines=15> */
[----:B------:R-:W-:Y:S01]  /*3700*/  HADD2.F32 R167, -RZ, R168.H0_H0 ;  /* 0x200000a8ffa77230 */ /* 0x000fe20000004100 */
[--C-:B------:R-:W-:Y:S01]  /*3710*/  SHF.R.U32.HI R173, RZ, 0x8, R125.reuse ;  /* 0x00000008ffad7819 */ /* 0x100fe2000001167d */
[--C-:B------:R-:W-:Y:S01]  /*3720*/  HADD2.F32 R166, -RZ, R45.reuse.H1_H1 ;  /* 0x3000002dffa67230 */ /* 0x100fe20000004100 */
[--C-:B------:R-:W-:Y:S01]  /*3730*/  SHF.R.U32.HI R172, RZ, 0x18, R125.reuse ;  /* 0x00000018ffac7819 */ /* 0x100fe2000001167d */
[----:B------:R-:W-:Y:S01]  /*3740*/  HADD2.F32 R45, -RZ, R45.H0_H0 ;  /* 0x2000002dff2d7230 */ /* 0x000fe20000004100 */
[----:B------:R-:W-:Y:S01]  /*3750*/  SHF.R.U32.HI R174, RZ, 0x10, R125 ;  /* 0x00000010ffae7819 */ /* 0x000fe2000001167d */
[----:B------:R-:W-:-:S02]  /*3760*/  HADD2.F32 R169, -RZ, R169.H1_H1 ;  /* 0x300000a9ffa97230 */ /* 0x000fc40000004100 */
[CC--:B------:R-:W-:Y:S01]  /*3770*/  FMUL.FTZ R170, R166.reuse, R134.reuse ;  /* 0x00000086a6aa7220 */ /* 0x0c0fe20000410000 */
[----:B------:R-:W-:Y:S02]  /*3780*/  HADD2.F32 R168, -RZ, R168.H1_H1 ;  /* 0x300000a8ffa87230 */ /* 0x000fe40000004100 */
[C---:B------:R-:W-:Y:S01]  /*3790*/  FMUL.FTZ R171, R45.reuse, R134 ;  /* 0x000000862dab7220 */ /* 0x040fe20000410000 */
[----:B------:R-:W-:Y:S01]  /*37a0*/  F2FP.F16.E4M3.UNPACK_B R134, R124.H1 ;  /* 0x0000007cff86723e */ /* 0x000fe200030006ff */
[-C--:B------:R-:W-:Y:S02]  /*37b0*/  FFMA.FTZ R45, R45, R167.reuse, -R170 ;  /* 0x000000a72d2d7223 */ /* 0x080fe400000108aa */
[----:B------:R-:W-:Y:S01]  /*37c0*/  FFMA.FTZ R124, R166, R167, R171 ;  /* 0x000000a7a67c7223 */ /* 0x000fe200000100ab */
[----:B------:R-:W-:Y:S02]  /*37d0*/  IMAD.MOV.U32 R166, RZ, RZ, R44 ;  /* 0x000000ffffa67224 */ /* 0x000fe400078e002c */
[----:B------:R-:W-:-:S02]  /*37e0*/  HADD2.F32 R167, -RZ, R134.H1_H1 ;  /* 0x30000086ffa77230 */ /* 0x000fc40000004100 */
[----:B------:R-:W-:-:S03]  /*37f0*/  HADD2.F32 R134, -RZ, R134.H0_H0 ;  /* 0x20000086ff867230 */ /* 0x000fc60000004100 */
[CC--:B------:R-:W-:Y:S02]  /*3800*/  FMUL.FTZ R171, R167.reuse, R169.reuse ;  /* 0x000000a9a7ab7220 */ /* 0x0c0fe40000410000 */
[C---:B------:R-:W-:Y:S01]  /*3810*/  FMUL.FTZ R170, R134.reuse, R169 ;  /* 0x000000a986aa7220 */ /* 0x040fe20000410000 */
[----:B------:R-:W-:Y:S01]  /*3820*/  F2FP.F16.E4M3.UNPACK_B R169, R165 ;  /* 0x000000a5ffa9723e */ /* 0x000fe200020006ff */
[----:B------:R-:W-:Y:S01]  /*3830*/  FFMA.FTZ R44, R134, R168, -R171 ;  /* 0x000000a8862c7223 */ /* 0x000fe200000108ab */
[----:B------:R-:W-:Y:S01]  /*3840*/  F2FP.F16.E4M3.UNPACK_B R134, R166.H1 ;  /* 0x000000a6ff86723e */ /* 0x000fe200030006ff */
[----:B------:R-:W-:Y:S01]  /*3850*/  FFMA.FTZ R165, R167, R168, R170 ;  /* 0x000000a8a7a57223 */ /* 0x000fe200000100aa */
[----:B------:R-:W-:Y:S01]  /*3860*/  HADD2.F32 R168, -RZ, R164.H1_H1 ;  /* 0x300000a4ffa87230 */ /* 0x000fe20000004100 */
[----:B------:R-:W-:Y:S01]  /*3870*/  F2FP.F16.E4M3.UNPACK_B R166, R166 ;  /* 0x000000a6ffa6723e */ /* 0x000fe200020006ff */
[----:B------:R-:W-:Y:S02]  /*3880*/  HADD2.F32 R170, -RZ, R169.H1_H1 ;  /* 0x300000a9ffaa7230 */ /* 0x000fe40000004100 */
[--C-:B------:R-:W-:Y:S01]  /*3890*/  HADD2.F32 R167, -RZ, R134.reuse.H1_H1 ;  /* 0x30000086ffa77230 */ /* 0x100fe20000004100 */
[----:B------:R-:W-:Y:S01]  /*38a0*/  F2FP.SATFINITE.E4M3.F32.PACK_AB_MERGE_C R44, R165, R44, RZ ;  /* 0x0000002ca52c723e */ /* 0x000fe200048070ff */
[----:B------:R-:W-:-:S03]  /*38b0*/  HADD2.F32 R134, -RZ, R134.H0_H0 ;  /* 0x20000086ff867230 */ /* 0x000fc60000004100 */
[CC--:B------:R-:W-:Y:S01]  /*38c0*/  FMUL.FTZ R171, R167.reuse, R170.reuse ;  /* 0x000000aaa7ab7220 */ /* 0x0c0fe20000410000 */
[----:B------:R-:W-:Y:S01]  /*38d0*/  F2FP.SATFINITE.E4M3.F32.PACK_AB_MERGE_C R45, R124, R45, R44 ;  /* 0x0000002d7c2d723e */ /* 0x000fe2000480702c */
[C---:B------:R-:W-:Y:S02]  /*38e0*/  FMUL.FTZ R170, R134.reuse, R170 ;  /* 0x000000aa86aa7220 */ /* 0x040fe40000410000 */
[-C--:B------:R-:W-:Y:S02]  /*38f0*/  FFMA.FTZ R134, R134, R168.reuse, -R171 ;  /* 0x000000a886867223 */ /* 0x080fe400000108ab */
[----:B------:R-:W-:Y:S01]  /*3900*/  FFMA.FTZ R167, R167, R168, R170 ;  /* 0x000000a8a7a77223 */ /* 0x000fe200000100aa */
[----:B------:R-:W-:Y:S02]  /*3910*/  HADD2.F32 R170, -RZ, R169.H0_H0 ;  /* 0x200000a9ffaa7230 */ /* 0x000fe40000004100 */
[--C-:B------:R-:W-:Y:S02]  /*3920*/  HADD2.F32 R169, -RZ, R166.reuse.H1_H1 ;  /* 0x300000a6ffa97230 */ /* 0x100fe40000004100 */
[----:B------:R-:W-:Y:S01]  /*3930*/  HADD2.F32 R166, -RZ, R166.H0_H0 ;  /* 0x200000a6ffa67230 */ /* 0x000fe20000004100 */
[----:B------:R-:W-:Y:S01]  /*3940*/  F2FP.SATFINITE.E4M3.F32.PACK_AB_MERGE_C R134, R167, R134, RZ ;  /* 0x00000086a786723e */ /* 0x000fe200048070ff */
[----:B------:R-:W-:-:S02]  /*3950*/  HADD2.F32 R168, -RZ, R164.H0_H0 ;  /* 0x200000a4ffa87230 */ /* 0x000fc40000004100 */
[-C--:B------:R-:W-:Y:S01]  /*3960*/  FMUL.FTZ R171, R169, R170.reuse ;  /* 0x000000aaa9ab7220 */ /* 0x080fe20000410000 */
[----:B------:R-:W-:-:S03]  /*3970*/  FMUL.FTZ R170, R166, R170 ;  /* 0x000000aaa6aa7220 */ /* 0x000fc60000410000 */
[-C--:B------:R-:W-:Y:S01]  /*3980*/  FFMA.FTZ R164, R166, R168.reuse, -R171 ;  /* 0x000000a8a6a47223 */ /* 0x080fe200000108ab */
[----:B------:R-:W-:Y:S01]  /*3990*/  LOP3.LUT R166, R135, 0xff, RZ, 0xc0, !PT ;  /* 0x000000ff87a67812 */ /* 0x000fe200078ec0ff */
[----:B------:R-:W-:Y:S01]  /*39a0*/  FFMA.FTZ R169, R169, R168, R170 ;  /* 0x000000a8a9a97223 */ /* 0x000fe200000100aa */
[--C-:B------:R-:W-:Y:S02]  /*39b0*/  SHF.R.U32.HI R171, RZ, 0x18, R135.reuse ;  /* 0x00000018ffab7819 */ /* 0x100fe40000011687 */
[--C-:B------:R-:W-:Y:S02]  /*39c0*/  SHF.R.U32.HI R168, RZ, 0x8, R135.reuse ;  /* 0x00000008ffa87819 */ /* 0x100fe40000011687 */
[----:B------:R-:W-:Y:S02]  /*39d0*/  PRMT R171, R171, 0x654, R166 ;  /* 0x00000654abab7816 */ /* 0x000fe400000000a6 */
[----:B------:R-:W-:Y:S01]  /*39e0*/  SHF.R.U32.HI R170, RZ, 0x10, R135 ;  /* 0x00000010ffaa7819 */ /* 0x000fe20000011687 */
[----:B------:R-:W-:Y:S01]  /*39f0*/  IMAD.SHL.U32 R166, R168, 0x100, RZ ;  /* 0x00000100a8a67824 */ /* 0x000fe200078e00ff */
[----:B------:R-:W-:-:S02]  /*3a00*/  LOP3.LUT R135, R125, 0xff, RZ, 0xc0, !PT ;  /* 0x000000ff7d877812 */ /* 0x000fc400078ec0ff */
[----:B------:R-:W-:Y:S02]  /*3a10*/  SHF.L.U32 R125, R170, 0x10, RZ ;  /* 0x00000010aa7d7819 */ /* 0x000fe400000006ff */
[----:B------:R-:W-:Y:S02]  /*3a20*/  LOP3.LUT R168, R171, 0xff00, R166, 0xf8, !PT ;  /* 0x0000ff00aba87812 */ /* 0x000fe400078ef8a6 */
[----:B------:R-:W-:Y:S01]  /*3a30*/  PRMT R166, R172, 0x654, R135 ;  /* 0x00000654aca67816 */ /* 0x000fe20000000087 */
[----:B------:R-:W-:Y:S01]  /*3a40*/  IMAD.SHL.U32 R135, R173, 0x100, RZ ;  /* 0x00000100ad877824 */ /* 0x000fe200078e00ff */
[----:B------:R-:W-:Y:S01]  /*3a50*/  LOP3.LUT R125, R168, 0xff0000, R125, 0xf8, !PT ;  /* 0x00ff0000a87d7812 */ /* 0x000fe200078ef87d */
[----:B------:R-:W-:Y:S01]  /*3a60*/  IMAD.MOV.U32 R168, RZ, RZ, R47 ;  /* 0x000000ffffa87224 */ /* 0x000fe200078e002f */
[----:B------:R-:W-:Y:S02]  /*3a70*/  F2FP.SATFINITE.E4M3.F32.PACK_AB_MERGE_C R44, R169, R164, R134 ;  /* 0x000000a4a92c723e */ /* 0x000fe40004807086 */
[----:B------:R-:W-:Y:S01]  /*3a80*/  LOP3.LUT R166, R166, 0xff00, R135, 0xf8, !PT ;  /* 0x0000ff00a6a67812 */ /* 0x000fe200078ef887 */
[----:B------:R-:W-:Y:S01]  /*3a90*/  IMAD.U32 R135, R174, 0x10000, RZ ;  /* 0x00010000ae877824 */ /* 0x000fe200078e00ff */
[----:B------:R-:W-:-:S02]  /*3aa0*/  F2FP.F16.E4M3.UNPACK_B R47, R168 ;  /* 0x000000a8ff2f723e */ /* 0x000fc400020006ff */
[----:B------:R-:W-:Y:S02]  /*3ab0*/  F2FP.F16.E4M3.UNPACK_B R171, R125.H1 ;  /* 0x0000007dffab723e */ /* 0x000fe400030006ff */
[----:B------:R-:W-:Y:S01]  /*3ac0*/  LOP3.LUT R135, R166, 0xff0000, R135, 0xf8, !PT ;  /* 0x00ff0000a6877812 */ /* 0x000fe200078ef887 */
[----:B------:R-:W-:Y:S02]  /*3ad0*/  HADD2.F32 R166, -RZ, R47.H1_H1 ;  /* 0x3000002fffa67230 */ /* 0x000fe40000004100 */
[----:B------:R-:W-:Y:S01]  /*3ae0*/  HADD2.F32 R173, -RZ, R171.H0_H0 ;  /* 0x200000abffad7230 */ /* 0x000fe20000004100 */
[----:B------:R-:W-:Y:S01]  /*3af0*/  F2FP.F16.E4M3.UNPACK_B R172, R135.H1 ;  /* 0x00000087ffac723e */ /* 0x000fe200030006ff */
[----:B------:R-:W-:-:S03]  /*3b00*/  HADD2.F32 R47, -RZ, R47.H0_H0 ;  /* 0x2000002fff2f7230 */ /* 0x000fc60000004100 */
        /* <DEDUP_REMOVED lines=13> */
[----:B------:R-:W-:Y:S01]  /*3be0*/  FFMA.FTZ R46, R170, R172, -R173 ;  /* 0x000000acaa2e7223 */ /* 0x000fe200000108ad */
[----:B------:R-:W-:Y:S01]  /*3bf0*/  F2FP.F16.E4M3.UNPACK_B R170, R168.H1 ;  /* 0x000000a8ffaa723e */ /* 0x000fe200030006ff */
[----:B------:R-:W-:Y:S01]  /*3c00*/  FFMA.FTZ R171, R171, R172, R174 ;  /* 0x000000acabab7223 */ /* 0x000fe200000100ae */
[----:B------:R-:W-:Y:S02]  /*3c10*/  F2FP.F16.E4M3.UNPACK_B R174, R125 ;  /* 0x0000007dffae723e */ /* 0x000fe400020006ff */
[----:B------:R-:W-:Y:S01]  /*3c20*/  F2FP.F16.E4M3.UNPACK_B R172, R135 ;  /* 0x00000087ffac723e */ /* 0x000fe200020006ff */
[----:B------:R-:W-:Y:S01]  /*3c30*/  HADD2.F32 R135, -RZ, R170.H1_H1 ;  /* 0x300000aaff877230 */ /* 0x000fe20000004100 */
[----:B------:R-:W-:Y:S01]  /*3c40*/  F2FP.F16.E4M3.UNPACK_B R168, R168 ;  /* 0x000000a8ffa8723e */ /* 0x000fe200020006ff */
[----:B------:R-:W-:Y:S01]  /*3c50*/  HADD2.F32 R125, -RZ, R174.H1_H1 ;  /* 0x300000aeff7d7230 */ /* 0x000fe20000004100 */
[----:B------:R-:W-:Y:S01]  /*3c60*/  F2FP.SATFINITE.E4M3.F32.PACK_AB_MERGE_C R171, R171, R46, RZ ;  /* 0x0000002eabab723e */ /* 0x000fe200048070ff */
[----:B------:R-:W-:-:S02]  /*3c70*/  HADD2.F32 R170, -RZ, R170.H0_H0 ;  /* 0x200000aaffaa7230 */ /* 0x000fc40000004100 */
[----:B------:R-:W-:Y:S02]  /*3c80*/  HADD2.F32 R173, -RZ, R172.H1_H1 ;  /* 0x300000acffad7230 */ /* 0x000fe40000004100 */
[CC--:B------:R-:W-:Y:S01]  /*3c90*/  FMUL.FTZ R175, R135.reuse, R125.reuse ;  /* 0x0000007d87af7220 */ /* 0x0c0fe20000410000 */
[----:B------:R-:W-:Y:S02]  /*3ca0*/  HADD2.F32 R174, -RZ, R174.H0_H0 ;  /* 0x200000aeffae7230 */ /* 0x000fe40000004100 */
[C---:B------:R-:W-:Y:S01]  /*3cb0*/  FMUL.FTZ R176, R170.reuse, R125 ;  /* 0x0000007daab07220 */ /* 0x040fe20000410000 */
[----:B------:R-:W-:Y:S02]  /*3cc0*/  HADD2.F32 R172, -RZ, R172.H0_H0 ;  /* 0x200000acffac7230 */ /* 0x000fe40000004100 */
[----:B------:R-:W-:Y:S01]  /*3cd0*/  FFMA.FTZ R125, R170, R173, -R175 ;  /* 0x000000adaa7d7223 */ /* 0x000fe200000108af */
[----:B------:R-:W-:Y:S01]  /*3ce0*/  F2FP.SATFINITE.E4M3.F32.PACK_AB_MERGE_C R47, R166, R47, R171 ;  /* 0x0000002fa62f723e */ /* 0x000fe200048070ab */
[----:B------:R-:W-:Y:S01]  /*3cf0*/  FFMA.FTZ R176, R135, R173, R176 ;  /* 0x000000ad87b07223 */ /* 0x000fe200000100b0 */
[----:B------:R-:W-:-:S02]  /*3d00*/  HADD2.F32 R135, -RZ, R168.H1_H1 ;  /* 0x300000a8ff877230 */ /* 0x000fc40000004100 */
[----:B------:R-:W-:Y:S02]  /*3d10*/  HADD2.F32 R168, -RZ, R168.H0_H0 ;  /* 0x200000a8ffa87230 */ /* 0x000fe40000004100 */
[----:B------:R-:W-:Y:S01]  /*3d20*/  F2FP.SATFINITE.E4M3.F32.PACK_AB_MERGE_C R125, R176, R125, RZ ;  /* 0x0000007db07d723e */ /* 0x000fe200048070ff */
[CC--:B------:R-:W-:Y:S02]  /*3d30*/  FMUL.FTZ R173, R135.reuse, R174.reuse ;  /* 0x000000ae87ad7220 */ /* 0x0c0fe40000410000 */
[C---:B------:R-:W-:Y:S02]  /*3d40*/  FMUL.FTZ R174, R168.reuse, R174 ;  /* 0x000000aea8ae7220 */ /* 0x040fe40000410000 */
[-C--:B------:R-:W-:Y:S02]  /*3d50*/  FFMA.FTZ R173, R168, R172.reuse, -R173 ;  /* 0x000000aca8ad7223 */ /* 0x080fe400000108ad */
[----:B------:R-:W-:-:S05]  /*3d60*/  FFMA.FTZ R174, R135, R172, R174 ;  /* 0x000000ac87ae7223 */ /* 0x000fca00000100ae */
[----:B------:R-:W-:-:S07]  /*3d70*/  F2FP.SATFINITE.E4M3.F32.PACK_AB_MERGE_C R46, R174, R173, R125 ;  /* 0x000000adae2e723e */ /* 0x000fce000480707d */
.L_x_5283:
[----:B------:R-:W-:Y:S05]  /*3d80*/  BSYNC B3 ;  /* 0x0000000000037941 */ /* 0x000fea0003800000 */
.L_x_5282:
[----:B--2---:R2:W-:Y:S02]  /*3d90*/  STG.E.128 desc[UR54][R50.64], R44 ;  /* 0x0000002c32007986 */ /* 0x0045e4000c101d36 */
.L_x_5281:
[----:B------:R-:W-:Y:S05]  /*3da0*/  BSYNC B2 ;  /* 0x0000000000027941 */ /* 0x000fea0003800000 */
.L_x_5280:
[----:B------:R-:W-:Y:S01]  /*3db0*/  ISETP.NE.AND P3, PT, R37, RZ, PT ;  /* 0x000000ff2500720c */ /* 0x000fe20003f65270 */
[----:B------:R-:W-:-:S12]  /*3dc0*/  BSSY B2, `(.L_x_5284) ;  /* 0x0000073000027945 */ /* 0x000fd80003800000 */
[----:B------:R-:W-:Y:S05]  /*3dd0*/  @!P3 BRA `(.L_x_5285) ;  /* 0x0000000400c4b947 */ /* 0x000fea0003800000 */
[----:B0-2---:R0:W2:Y:S01]  /*3de0*/  LDS.128 R44, [R43+0x24200] ;  /* 0x024200002b2c7984 */ /* 0x0050a20000000c00 */
        /* <DEDUP_REMOVED lines=89> */
[----:B------:R-:W-:Y:S02]  /*4380*/  HADD2.F32 R162, -RZ, R46.H0_H0 ;  /* 0x2000002effa27230 */ /* 0x000fe40000004100 */
[----:B------:R-:W-:Y:S01]  /*4390*/  FFMA.FTZ R47, R165, R167, R172 ;  /* 0x000000a7a52f7223 */ /* 0x000fe200000100ac */
[----:B------:R-:W-:Y:S01]  /*43a0*/  HADD2.F32 R163, -RZ, R164.H0_H0 ;  /* 0x200000a4ffa37230 */ /* 0x000fe20000004100 */
[----:B------:R-:W-:Y:S01]  /*43b0*/  F2FP.SATFINITE.E4M3.F32.PACK_AB_MERGE_C R45, R45, R44, R124 ;  /* 0x0000002c2d2d723e */ /* 0x000fe2000480707c */
[----:B------:R-:W-:Y:S01]  /*43c0*/  HADD2.F32 R46, -RZ, R46.H1_H1 ;  /* 0x3000002eff2e7230 */ /* 0x000fe20000004100 */
[----:B------:R-:W-:Y:S01]  /*43d0*/  F2FP.SATFINITE.E4M3.F32.PACK_AB_MERGE_C R170, R170, R171, RZ ;  /* 0x000000abaaaa723e */ /* 0x000fe200048070ff */
[----:B------:R-:W-:Y:S02]  /*43e0*/  HADD2.F32 R164, -RZ, R164.H1_H1 ;  /* 0x300000a4ffa47230 */ /* 0x000fe40000004100 */
[----:B------:R-:W-:Y:S01]  /*43f0*/  FMUL.FTZ R167, R163, R168 ;  /* 0x000000a8a3a77220 */ /* 0x000fe20000410000 */
[----:B------:R-:W-:-:S02]  /*4400*/  HADD2.F32 R134, -RZ, R134.H0_H0 ;  /* 0x20000086ff867230 */ /* 0x000fc40000004100 */
[-C--:B------:R-:W-:Y:S01]  /*4410*/  FMUL.FTZ R165, R46, R135.reuse ;  /* 0x000000872ea57220 */ /* 0x080fe20000410000 */
[----:B------:R-:W-:Y:S02]  /*4420*/  HADD2.F32 R97, -RZ, R97.H0_H0 ;  /* 0x20000061ff617230 */ /* 0x000fe40000004100 */
[----:B------:R-:W-:Y:S01]  /*4430*/  FMUL.FTZ R166, R164, R168 ;  /* 0x000000a8a4a67220 */ /* 0x000fe20000410000 */
[----:B------:R-:W-:Y:S01]  /*4440*/  FMUL.FTZ R135, R162, R135 ;  /* 0x00000087a2877220 */ /* 0x000fe20000410000 */
[----:B------:R-:W-:Y:S01]  /*4450*/  FFMA.FTZ R167, R164, R134, R167 ;  /* 0x00000086a4a77223 */ /* 0x000fe200000100a7 */
[----:B------:R-:W-:Y:S01]  /*4460*/  F2FP.SATFINITE.E4M3.F32.PACK_AB_MERGE_C R47, R47, R96, RZ ;  /* 0x000000602f2f723e */ /* 0x000fe200048070ff */
[----:B------:R-:W-:Y:S01]  /*4470*/  FFMA.FTZ R166, R163, R134, -R166 ;  /* 0x00000086a3a67223 */ /* 0x000fe200000108a6 */
[-C--:B------:R-:W-:Y:S01]  /*4480*/  FFMA.FTZ R165, R162, R97.reuse, -R165 ;  /* 0x00000061a2a57223 */ /* 0x080fe200000108a5 */
[----:B------:R-:W-:Y:S01]  /*4490*/  FFMA.FTZ R46, R46, R97, R135 ;  /* 0x000000612e2e7223 */ /* 0x000fe20000010087 */
[----:B------:R-:W-:-:S02]  /*44a0*/  F2FP.SATFINITE.E4M3.F32.PACK_AB_MERGE_C R44, R99, R98, R125 ;  /* 0x00000062632c723e */ /* 0x000fc4000480707d */
[----:B------:R-:W-:Y:S02]  /*44b0*/  F2FP.SATFINITE.E4M3.F32.PACK_AB_MERGE_C R47, R167, R166, R47 ;  /* 0x000000a6a72f723e */ /* 0x000fe4000480702f */
[----:B------:R-:W-:-:S07]  /*44c0*/  F2FP.SATFINITE.E4M3.F32.PACK_AB_MERGE_C R46, R46, R165, R170 ;  /* 0x000000a52e2e723e */ /* 0x000fce00048070aa */
.L_x_5287:
[----:B------:R-:W-:Y:S05]  /*44d0*/  BSYNC B3 ;  /* 0x0000000000037941 */ /* 0x000fea0003800000 */
.L_x_5286:
[----:B--2---:R3:W-:Y:S02]  /*44e0*/  STG.E.128 desc[UR54][R50.64+0x20], R44 ;  /* 0x0000202c32007986 */ /* 0x0047e4000c101d36 */
.L_x_5285:
[----:B------:R-:W-:Y:S05]  /*44f0*/  BSYNC B2 ;  /* 0x0000000000027941 */ /* 0x000fea0003800000 */
.L_x_5284:
        /* <DEDUP_REMOVED lines=18> */
[----:B------:R-:W-:Y:S01]  /*4620*/  IMAD.SHL.U32 R91, R97, 0x100, RZ ;  /* 0x00000100615b7824 */ /* 0x000fe200078e00ff */
[----:B--2---:R-:W-:Y:S02]  /*4630*/  MOV R90, R44 ;  /* 0x0000002c005a7202 */ /* 0x004fe40000000f00 */
        /* <DEDUP_REMOVED lines=32> */
[----:B------:R-:W-:Y:S02]  /*4840*/  HADD2.F32 R98, -RZ, R91.H1_H1 ;  /* 0x3000005bff627230 */ /* 0x000fe40000004100 */
        /* <DEDUP_REMOVED lines=9> */
[----:B------:R-:W-:Y:S01]  /*48e0*/  F2FP.F16.E4M3.UNPACK_B R160, R89 ;  /* 0x00000059ffa0723e */ /* 0x000fe200020006ff */
[-C--:B------:R-:W-:Y:S01]  /*48f0*/  FFMA.FTZ R97, R97, R90.reuse, -R134 ;  /* 0x0000005a61617223 */ /* 0x080fe20000010886 */
[----:B------:R-:W-:Y:S01]  /*4900*/  FFMA.FTZ R98, R98, R90, R125 ;  /* 0x0000005a62627223 */ /* 0x000fe2000001007d */
[-C--:B------:R-:W-:Y:S01]  /*4910*/  FFMA.FTZ R90, R91, R161.reuse, -R124 ;  /* 0x000000a15b5a7223 */ /* 0x080fe2000001087c */
[----:B------:R-:W-:Y:S01]  /*4920*/  FFMA.FTZ R91, R96, R161, R99 ;  /* 0x000000a1605b7223 */ /* 0x000fe20000010063 */
[----:B------:R-:W-:Y:S02]  /*4930*/  F2FP.F16.E4M3.UNPACK_B R99, R47.H1 ;  /* 0x0000002fff63723e */ /* 0x000fe400030006ff */
[----:B------:R-:W-:-:S02]  /*4940*/  F2FP.F16.E4M3.UNPACK_B R161, R89.H1 ;  /* 0x00000059ffa1723e */ /* 0x000fc400030006ff */
[----:B------:R-:W-:Y:S01]  /*4950*/  F2FP.SATFINITE.E4M3.F32.PACK_AB_MERGE_C R97, R98, R97, RZ ;  /* 0x000000616261723e */ /* 0x000fe200048070ff */
[--C-:B------:R-:W-:Y:S01]  /*4960*/  HADD2.F32 R124, -RZ, R99.reuse.H0_H0 ;  /* 0x20000063ff7c7230 */ /* 0x100fe20000004100 */
[----:B------:R-:W-:Y:S01]  /*4970*/  F2FP.F16.E4M3.UNPACK_B R134, R88.H1 ;  /* 0x00000058ff86723e */ /* 0x000fe200030006ff */
[----:B------:R-:W-:Y:S01]  /*4980*/  HADD2.F32 R99, -RZ, R99.H1_H1 ;  /* 0x30000063ff637230 */ /* 0x000fe20000004100 */
[----:B------:R-:W-:Y:S01]  /*4990*/  F2FP.F16.E4M3.UNPACK_B R98, R46.H1 ;  /* 0x0000002eff62723e */ /* 0x000fe200030006ff */
[----:B------:R-:W-:Y:S01]  /*49a0*/  HADD2.F32 R163, -RZ, R161.H1_H1 ;  /* 0x300000a1ffa37230 */ /* 0x000fe20000004100 */
[----:B------:R-:W-:Y:S01]  /*49b0*/  F2FP.SATFINITE.E4M3.F32.PACK_AB_MERGE_C R96, R162, R135, RZ ;  /* 0x00000087a260723e */ /* 0x000fe200048070ff */
        /* <DEDUP_REMOVED lines=38> */
.L_x_5291:
[----:B------:R-:W-:Y:S05]  /*4c20*/  BSYNC B3 ;  /* 0x0000000000037941 */ /* 0x000fea0003800000 */
.L_x_5290:
[----:B--2---:R4:W-:Y:S02]  /*4c30*/  STG.E.128 desc[UR54][R50.64+0x40], R44 ;  /* 0x0000402c32007986 */ /* 0x0049e4000c101d36 */
.L_x_5289:
[----:B------:R-:W-:Y:S05]  /*4c40*/  BSYNC B2 ;  /* 0x0000000000027941 */ /* 0x000fea0003800000 */
.L_x_5288:
        /* <DEDUP_REMOVED lines=114> */
.L_x_5295:
[----:B------:R-:W-:Y:S05]  /*5370*/  BSYNC B3 ;  /* 0x0000000000037941 */ /* 0x000fea0003800000 */
.L_x_5294:
[----:B--2---:R0:W-:Y:S02]  /*5380*/  STG.E.128 desc[UR54][R50.64+0x60], R44 ;  /* 0x0000602c32007986 */ /* 0x0041e4000c101d36 */
.L_x_5293:
[----:B------:R-:W-:Y:S05]  /*5390*/  BSYNC B2 ;  /* 0x0000000000027941 */ /* 0x000fea0003800000 */
.L_x_5292:
        /* <DEDUP_REMOVED lines=54> */
[--C-:B------:R-:W-:Y:S02]  /*5700*/  HADD2.F32 R83, -RZ, R82.reuse.H0_H0 ;  /* 0x20000052ff537230 */ /* 0x100fe40000004100 */
[-C--:B------:R-:W-:Y:S01]  /*5710*/  FMUL.FTZ R89, R85, R87.reuse ;  /* 0x0000005755597220 */ /* 0x080fe20000410000 */
[----:B------:R-:W-:Y:S02]  /*5720*/  HADD2.F32 R84, -RZ, R82.H1_H1 ;  /* 0x30000052ff547230 */ /* 0x000fe40000004100 */
[----:B------:R-:W-:Y:S01]  /*5730*/  FMUL.FTZ R90, R86, R87 ;  /* 0x00000057565a7220 */ /* 0x000fe20000410000 */
[----:B------:R-:W-:Y:S01]  /*5740*/  HADD2.F32 R154, -RZ, R154.H0_H0 ;  /* 0x2000009aff9a7230 */ /* 0x000fe20000004100 */
[----:B------:R-:W-:Y:S01]  /*5750*/  F2FP.F16.E4M3.UNPACK_B R91, R81.H1 ;  /* 0x00000051ff5b723e */ /* 0x000fe200030006ff */
[--C-:B------:R-:W-:Y:S01]  /*5760*/  HADD2.F32 R82, -RZ, R150.reuse.H1_H1 ;  /* 0x30000096ff527230 */ /* 0x100fe20000004100 */
[----:B------:R-:W-:Y:S01]  /*5770*/  F2FP.SATFINITE.E4M3.F32.PACK_AB_MERGE_C R45, R45, R44, R125 ;  /* 0x0000002c2d2d723e */ /* 0x000fe2000480707d */
[----:B------:R-:W-:-:S02]  /*5780*/  HADD2.F32 R150, -RZ, R150.H0_H0 ;  /* 0x20000096ff967230 */ /* 0x000fc40000004100 */
[-C--:B------:R-:W-:Y:S01]  /*5790*/  FMUL.FTZ R88, R84, R154.reuse ;  /* 0x0000009a54587220 */ /* 0x080fe20000410000 */
[----:B------:R-:W-:Y:S01]  /*57a0*/  FMUL.FTZ R87, R83, R154 ;  /* 0x0000009a53577220 */ /* 0x000fe20000410000 */
[-C--:B------:R-:W-:Y:S01]  /*57b0*/  FFMA.FTZ R90, R85, R82.reuse, -R90 ;  /* 0x00000052555a7223 */ /* 0x080fe2000001085a */
[----:B------:R-:W-:Y:S01]  /*57c0*/  FFMA.FTZ R89, R86, R82, R89 ;  /* 0x0000005256597223 */ /* 0x000fe20000010059 */
[-C--:B------:R-:W-:Y:S01]  /*57d0*/  FFMA.FTZ R82, R83, R150.reuse, -R88 ;  /* 0x0000009653527223 */ /* 0x080fe20000010858 */
[----:B------:R-:W-:Y:S01]  /*57e0*/  F2FP.F16.E4M3.UNPACK_B R85, R47.H1 ;  /* 0x0000002fff55723e */ /* 0x000fe200030006ff */
[----:B------:R-:W-:Y:S01]  /*57f0*/  FFMA.FTZ R83, R84, R150, R87 ;  /* 0x0000009654537223 */ /* 0x000fe20000010057 */
[----:B------:R-:W-:Y:S01]  /*5800*/  F2FP.F16.E4M3.UNPACK_B R84, R46.H1 ;  /* 0x0000002eff54723e */ /* 0x000fe200030006ff */
[----:B------:R-:W-:Y:S01]  /*5810*/  HADD2.F32 R97, -RZ, R91.H1_H1 ;  /* 0x3000005bff617230 */ /* 0x000fe20000004100 */
[----:B------:R-:W-:Y:S01]  /*5820*/  F2FP.SATFINITE.E4M3.F32.PACK_AB_MERGE_C R124, R89, R90, RZ ;  /* 0x0000005a597c723e */ /* 0x000fe200048070ff */
[--C-:B------:R-:W-:Y:S01]  /*5830*/  HADD2.F32 R86, -RZ, R85.reuse.H0_H0 ;  /* 0x20000055ff567230 */ /* 0x100fe20000004100 */
[----:B------:R-:W-:Y:S01]  /*5840*/  F2FP.F16.E4M3.UNPACK_B R90, R81 ;  /* 0x00000051ff5a723e */ /* 0x000fe200020006ff */
[----:B------:R-:W-:Y:S01]  /*5850*/  HADD2.F32 R85, -RZ, R85.H1_H1 ;  /* 0x30000055ff557230 */ /* 0x000fe20000004100 */
[-C--:B------:R-:W-:Y:S01]  /*5860*/  F2FP.F16.E4M3.UNPACK_B R87, R80.reuse ;  /* 0x00000050ff57723e */ /* 0x080fe200020006ff */
[----:B------:R-:W-:Y:S01]  /*5870*/  HADD2.F32 R81, -RZ, R84.H1_H1 ;  /* 0x30000054ff517230 */ /* 0x000fe20000004100 */
[----:B------:R-:W-:Y:S01]  /*5880*/  F2FP.F16.E4M3.UNPACK_B R88, R80.H1 ;  /* 0x00000050ff58723e */ /* 0x000fe200030006ff */
[----:B------:R-:W-:-:S02]  /*5890*/  HADD2.F32 R96, -RZ, R90.H1_H1 ;  /* 0x3000005aff607230 */ /* 0x000fc40000004100 */
        /* <DEDUP_REMOVED lines=17> */
[----:B------:R-:W-:Y:S01]  /*59b0*/  HADD2.F32 R91, -RZ, R91.H0_H0 ;  /* 0x2000005bff5b7230 */ /* 0x000fe20000004100 */
[----:B------:R-:W-:Y:S01]  /*59c0*/  F2FP.SATFINITE.E4M3.F32.PACK_AB_MERGE_C R96, R96, R97, RZ ;  /* 0x000000616060723e */ /* 0x000fe200048070ff */
[----:B------:R-:W-:-:S02]  /*59d0*/  HADD2.F32 R46, -RZ, R46.H1_H1 ;  /* 0x3000002eff2e7230 */ /* 0x000fc40000004100 */
        /* <DEDUP_REMOVED lines=11> */
[----:B------:R-:W-:-:S04]  /*5a90*/  F2FP.SATFINITE.E4M3.F32.PACK_AB_MERGE_C R98, R98, R99, RZ ;  /* 0x000000636262723e */ /* 0x000fc800048070ff */
[----:B------:R-:W-:Y:S02]  /*5aa0*/  F2FP.SATFINITE.E4M3.F32.PACK_AB_MERGE_C R46, R85, R84, R96 ;  /* 0x00000054552e723e */ /* 0x000fe40004807060 */
[----:B------:R-:W-:-:S07]  /*5ab0*/  F2FP.SATFINITE.E4M3.F32.PACK_AB_MERGE_C R47, R86, R89, R98 ;  /* 0x00000059562f723e */ /* 0x000fce0004807062 */
.L_x_5299:
[----:B------:R-:W-:Y:S05]  /*5ac0*/  BSYNC B3 ;  /* 0x0000000000037941 */ /* 0x000fea0003800000 */
.L_x_5298:
[----:B--2---:R0:W-:Y:S02]  /*5ad0*/  STG.E.128 desc[UR54][R50.64+0x80], R44 ;  /* 0x0000802c32007986 */ /* 0x0041e4000c101d36 */
.L_x_5297:
[----:B------:R-:W-:Y:S05]  /*5ae0*/  BSYNC B2 ;  /* 0x0000000000027941 */ /* 0x000fea0003800000 */
.L_x_5296:
[----:B------:R-:W-:-:S13]  /*5af0*/  ISETP.NE.AND P3, PT, R41, RZ, PT ;  /* 0x000000ff2900720c */ /* 0x000fda0003f65270 */
[----:B------:R-:W-:Y:S05]  /*5b00*/  @!P3 BRA `(.L_x_5279) ;  /* 0x0000000400c4b947 */ /* 0x000fea0003800000 */
[----:B0-234-:R0:W2:Y:S01]  /*5b10*/  LDS.128 R44, [R43+0x29200] ;  /* 0x029200002b2c7984 */ /* 0x01d0a20000000c00 */
[----:B------:R-:W-:Y:S01]  /*5b20*/  ISETP.GE.AND P3, PT, R228, R132, PT ;  /* 0x00000084e400720c */ /* 0x000fe20003f66270 */
[----:B------:R-:W-:-:S12]  /*5b30*/  BSSY B2, `(.L_x_5300) ;  /* 0x000006d000027945 */ /* 0x000fd80003800000 */
[----:B0-----:R-:W-:Y:S05]  /*5b40*/  @P3 BRA `(.L_x_5301) ;  /* 0x0000000400ac3947 */ /* 0x001fea0003800000 */
[----:B------:R-:W-:Y:S02]  /*5b50*/  SHF.R.U32.HI R81, RZ, 0x8, R79 ;  /* 0x00000008ff517819 */ /* 0x000fe4000001164f */
[--C-:B------:R-:W-:Y:S02]  /*5b60*/  SHF.R.U32.HI R85, RZ, 0x18, R77.reuse ;  /* 0x00000018ff557819 */ /* 0x100fe4000001164d */
[----:B------:R-:W-:Y:S01]  /*5b70*/  LOP3.LUT R76, R77, 0xff, RZ, 0xc0, !PT ;  /* 0x000000ff4d4c7812 */ /* 0x000fe200078ec0ff */
[----:B------:R-:W-:Y:S01]  /*5b80*/  IMAD.SHL.U32 R81, R81, 0x100, RZ ;  /* 0x0000010051517824 */ /* 0x000fe200078e00ff */
[--C-:B------:R-:W-:Y:S02]  /*5b90*/  SHF.R.U32.HI R83, RZ, 0x8, R77.reuse ;  /* 0x00000008ff537819 */ /* 0x100fe4000001164d */
[----:B------:R-:W-:Y:S02]  /*5ba0*/  SHF.R.U32.HI R82, RZ, 0x10, R77 ;  /* 0x00000010ff527819 */ /* 0x000fe4000001164d */
[----:B------:R-:W-:-:S02]  /*5bb0*/  SHF.R.U32.HI R78, RZ, 0x18, R79 ;  /* 0x00000018ff4e7819 */ /* 0x000fc4000001164f */
[----:B------:R-:W-:Y:S02]  /*5bc0*/  LOP3.LUT R77, R79, 0xff, RZ, 0xc0, !PT ;  /* 0x000000ff4f4d7812 */ /* 0x000fe400078ec0ff */
[----:B------:R-:W-:Y:S01]  /*5bd0*/  SHF.R.U32.HI R80, RZ, 0x10, R79 ;  /* 0x00000010ff507819 */ /* 0x000fe2000001164f */
[----:B------:R-:W-:Y:S01]  /*5be0*/  IMAD.SHL.U32 R79, R83, 0x100, RZ ;  /* 0x00000100534f7824 */ /* 0x000fe200078e00ff */
[----:B------:R-:W-:Y:S01]  /*5bf0*/  PRMT R78, R78, 0x654, R77 ;  /* 0x000006544e4e7816 */ /* 0x000fe2000000004d */
[----:B--2---:R-:W-:Y:S01]  /*5c00*/  IMAD.MOV.U32 R77, RZ, RZ, R44 ;  /* 0x000000ffff4d7224 */ /* 0x004fe200078e002c */
[----:B------:R-:W-:Y:S02]  /*5c10*/  PRMT R76, R85, 0x654, R76 ;  /* 0x00000654554c7816 */ /* 0x000fe4000000004c */
[----:B------:R-:W-:Y:S01]  /*5c20*/  LOP3.LUT R78, R78, 0xff00, R81, 0xf8, !PT ;  /* 0x0000ff004e4e7812 */ /* 0x000fe200078ef851 */
[----:B------:R-:W-:Y:S01]  /*5c30*/  IMAD.U32 R81, R80, 0x10000, RZ ;  /* 0x0001000050517824 */ /* 0x000fe200078e00ff */
[----:B------:R-:W-:-:S02]  /*5c40*/  F2FP.F16.E4M3.UNPACK_B R44, R45 ;  /* 0x0000002dff2c723e */ /* 0x000fc400020006ff */
        /* <DEDUP_REMOVED lines=11> */
[----:B------:R-:W-:Y:S01]  /*5d00*/  FMUL.FTZ R87, R78, R85 ;  /* 0x000000554e577220 */ /* 0x000fe20000410000 */
[----:B------:R-:W-:Y:S01]  /*5d10*/  HADD2.F32 R83, -RZ, R81.H0_H0 ;  /* 0x20000051ff537230 */ /* 0x000fe20000004100 */
[----:B------:R-:W-:Y:S01]  /*5d20*/  F2FP.F16.E4M3.UNPACK_B R153, R153 ;  /* 0x00000099ff99723e */ /* 0x000fe200020006ff */
[--C-:B------:R-:W-:Y:S01]  /*5d30*/  HADD2.F32 R80, -RZ, R45.reuse.H1_H1 ;  /* 0x3000002dff507230 */ /* 0x100fe20000004100 */
[----:B------:R-:W-:Y:S01]  /*5d40*/  F2FP.F16.E4M3.UNPACK_B R147, R147 ;  /* 0x00000093ff93723e */ /* 0x000fe200020006ff */
[----:B------:R-:W-:Y:S02]  /*5d50*/  HADD2.F32 R79, -RZ, R45.H0_H0 ;  /* 0x2000002dff4f7230 */ /* 0x000fe40000004100 */
[----:B------:R-:W-:Y:S01]  /*5d60*/  FMUL.FTZ R45, R44, R85 ;  /* 0x000000552c2d7220 */ /* 0x000fe20000410000 */
[----:B------:R-:W-:Y:S02]  /*5d70*/  HADD2.F32 R81, -RZ, R81.H1_H1 ;  /* 0x30000051ff517230 */ /* 0x000fe40000004100 */
[-C--:B------:R-:W-:Y:S01]  /*5d80*/  FMUL.FTZ R86, R80, R82.reuse ;  /* 0x0000005250567220 */ /* 0x080fe20000410000 */
[-C--:B------:R-:W-:Y:S01]  /*5d90*/  FFMA.FTZ R44, R44, R83.reuse, -R87 ;  /* 0x000000532c2c7223 */ /* 0x080fe20000010857 */
[----:B------:R-:W-:Y:S01]  /*5da0*/  FFMA.FTZ R45, R78, R83, R45 ;  /* 0x000000534e2d7223 */ /* 0x000fe2000001002d */
[C---:B------:R-:W-:Y:S01]  /*5db0*/  FMUL.FTZ R85, R79.reuse, R82 ;  /* 0x000000524f557220 */ /* 0x040fe20000410000 */
[----:B------:R-:W-:Y:S01]  /*5dc0*/  F2FP.F16.E4M3.UNPACK_B R78, R77.H1 ;  /* 0x0000004dff4e723e */ /* 0x000fe200030006ff */
[----:B------:R-:W-:Y:S01]  /*5dd0*/  FFMA.FTZ R87, R79, R81, -R86 ;  /* 0x000000514f577223 */ /* 0x000fe20000010856 */
[----:B------:R-:W-:Y:S01]  /*5de0*/  F2FP.F16.E4M3.UNPACK_B R77, R77 ;  /* 0x0000004dff4d723e */ /* 0x000fe200020006ff */
[----:B------:R-:W-:Y:S01]  /*5df0*/  FFMA.FTZ R90, R80, R81, R85 ;  /* 0x00000051505a7223 */ /* 0x000fe20000010055 */
[----:B------:R-:W-:-:S02]  /*5e00*/  HADD2.F32 R82, -RZ, R153.H1_H1 ;  /* 0x30000099ff527230 */ /* 0x000fc40000004100 */
[--C-:B------:R-:W-:Y:S02]  /*5e10*/  HADD2.F32 R79, -RZ, R78.reuse.H0_H0 ;  /* 0x2000004eff4f7230 */ /* 0x100fe40000004100 */
[----:B------:R-:W-:Y:S01]  /*5e20*/  HADD2.F32 R80, -RZ, R78.H1_H1 ;  /* 0x3000004eff507230 */ /* 0x000fe20000004100 */
[----:B------:R-:W-:Y:S01]  /*5e30*/  F2FP.SATFINITE.E4M3.F32.PACK_AB_MERGE_C R96, R90, R87, RZ ;  /* 0x000000575a60723e */ /* 0x000fe200048070ff */
        /* <DEDUP_REMOVED lines=12> */
[----:B------:R-:W-:Y:S02]  /*5f00*/  F2FP.F16.E4M3.UNPACK_B R81, R76 ;  /* 0x0000004cff51723e */ /* 0x000fe400020006ff */
[----:B------:R-:W-:Y:S01]  /*5f10*/  F2FP.SATFINITE.E4M3.F32.PACK_AB_MERGE_C R91, R85, R86, RZ ;  /* 0x00000056555b723e */ /* 0x000fe200048070ff */
[----:B------:R-:W-:Y:S01]  /*5f20*/  FFMA.FTZ R88, R78, R147, -R83 ;  /* 0x000000934e587223 */ /* 0x000fe20000010853 */
[----:B------:R-:W-:Y:S01]  /*5f30*/  F2FP.F16.E4M3.UNPACK_B R78, R47.H1 ;  /* 0x0000002fff4e723e */ /* 0x000fe200030006ff */
[----:B------:R-:W-:Y:S01]  /*5f40*/  FFMA.FTZ R147, R77, R147, R82 ;  /* 0x000000934d937223 */ /* 0x000fe20000010052 */
[----:B------:R-:W-:-:S02]  /*5f50*/  F2FP.F16.E4M3.UNPACK_B R85, R84.H1 ;  /* 0x00000054ff55723e */ /* 0x000fc400030006ff */
[----:B------:R-:W-:Y:S01]  /*5f60*/  F2FP.F16.E4M3.UNPACK_B R82, R76.H1 ;  /* 0x0000004cff52723e */ /* 0x000fe200030006ff */
[--C-:B------:R-:W-:Y:S01]  /*5f70*/  HADD2.F32 R80, -RZ, R78.reuse.H1_H1 ;  /* 0x3000004eff507230 */ /* 0x100fe20000004100 */
[----:B------:R-:W-:Y:S01]  /*5f80*/  F2FP.F16.E4M3.UNPACK_B R77, R46.H1 ;  /* 0x0000002eff4d723e */ /* 0x000fe200030006ff */
[----:B------:R-:W-:Y:S01]  /*5f90*/  HADD2.F32 R87, -RZ, R85.H1_H1 ;  /* 0x30000055ff577230 */ /* 0x000fe20000004100 */
        /* <DEDUP_REMOVED lines=9> */
[----:B------:R-:W-:Y:S01]  /*6030*/  HADD2.F32 R77, -RZ, R77.H0_H0 ;  /* 0x2000004dff4d7230 */ /* 0x000fe20000004100 */
[----:B------:R-:W-:Y:S01]  /*6040*/  F2FP.F16.E4M3.UNPACK_B R46, R46 ;  /* 0x0000002eff2e723e */ /* 0x000fe200020006ff */
[----:B------:R-:W-:Y:S02]  /*6050*/  HADD2.F32 R76, -RZ, R81.H1_H1 ;  /* 0x30000051ff4c7230 */ /* 0x000fe40000004100 */
[-C--:B------:R-:W-:Y:S01]  /*6060*/  FMUL.FTZ R90, R78, R86.reuse ;  /* 0x000000564e5a7220 */ /* 0x080fe20000410000 */
[----:B------:R-:W-:Y:S02]  /*6070*/  HADD2.F32 R85, -RZ, R85.H0_H0 ;  /* 0x20000055ff557230 */ /* 0x000fe40000004100 */
[C---:B------:R-:W-:Y:S01]  /*6080*/  FMUL.FTZ R79, R77.reuse, R86 ;  /* 0x000000564d4f7220 */ /* 0x040fe20000410000 */
[----:B------:R-:W-:Y:S01]  /*6090*/  FFMA.FTZ R86, R80, R83, R87 ;  /* 0x0000005350567223 */ /* 0x000fe20000010057 */
[----:B------:R-:W-:Y:S01]  /*60a0*/  FFMA.FTZ R90, R77, R76, -R90 ;  /* 0x0000004c4d5a7223 */ /* 0x000fe2000001085a */
[----:B------:R-:W-:-:S02]  /*60b0*/  HADD2.F32 R77, -RZ, R47.H1_H1 ;  /* 0x3000002fff4d7230 */ /* 0x000fc40000004100 */
[----:B------:R-:W-:Y:S01]  /*60c0*/  FFMA.FTZ R83, R78, R76, R79 ;  /* 0x0000004c4e537223 */ /* 0x000fe2000001004f */
[----:B------:R-:W-:Y:S01]  /*60d0*/  HADD2.F32 R76, -RZ, R47.H0_H0 ;  /* 0x2000002fff4c7230 */ /* 0x000fe20000004100 */
[----:B------:R-:W-:Y:S01]  /*60e0*/  F2FP.SATFINITE.E4M3.F32.PACK_AB_MERGE_C R86, R86, R89, RZ ;  /* 0x000000595656723e */ /* 0x000fe200048070ff */
[--C-:B------:R-:W-:Y:S02]  /*60f0*/  HADD2.F32 R47, -RZ, R46.reuse.H0_H0 ;  /* 0x2000002eff2f7230 */ /* 0x100fe40000004100 */
[-C--:B------:R-:W-:Y:S01]  /*6100*/  FMUL.FTZ R87, R77, R85.reuse ;  /* 0x000000554d577220 */ /* 0x080fe20000410000 */
[----:B------:R-:W-:Y:S02]  /*6110*/  HADD2.F32 R46, -RZ, R46.H1_H1 ;  /* 0x3000002eff2e7230 */ /* 0x000fe40000004100 */
[----:B------:R-:W-:Y:S01]  /*6120*/  FMUL.FTZ R80, R76, R85 ;  /* 0x000000554c507220 */ /* 0x000fe20000410000 */
[----:B------:R-:W-:Y:S01]  /*6130*/  HADD2.F32 R84, -RZ, R84.H0_H0 ;  /* 0x20000054ff547230 */ /* 0x000fe20000004100 */
[----:B------:R-:W-:Y:S01]  /*6140*/  F2FP.SATFINITE.E4M3.F32.PACK_AB_MERGE_C R83, R83, R90, RZ ;  /* 0x0000005a5353723e */ /* 0x000fe200048070ff */
[----:B------:R-:W-:Y:S01]  /*6150*/  HADD2.F32 R82, -RZ, R82.H0_H0 ;  /* 0x20000052ff527230 */ /* 0x000fe20000004100 */
[----:B------:R-:W-:Y:S01]  /*6160*/  F2FP.SATFINITE.E4M3.F32.PACK_AB_MERGE_C R44, R147, R88, R91 ;  /* 0x00000058932c723e */ /* 0x000fe2000480705b */
[----:B------:R-:W-:-:S02]  /*6170*/  HADD2.F32 R81, -RZ, R81.H0_H0 ;  /* 0x20000051ff517230 */ /* 0x000fc40000004100 */
        /* <DEDUP_REMOVED lines=8> */
.L_x_5301:
[----:B------:R-:W-:Y:S05]  /*6200*/  BSYNC B2 ;  /* 0x0000000000027941 */ /* 0x000fea0003800000 */
.L_x_5300:
[----:B--2---:R0:W-:Y:S02]  /*6210*/  STG.E.128 desc[UR54][R50.64+0xa0], R44 ;  /* 0x0000a02c32007986 */ /* 0x0041e4000c101d36 */
.L_x_5279:
[----:B------:R-:W-:Y:S05]  /*6220*/  BSYNC B1 ;  /* 0x0000000000017941 */ /* 0x000fea0003800000 */
.L_x_5278:
        /* <DEDUP_REMOVED lines=115> */
.L_x_5306:
[----:B------:R-:W-:Y:S05]  /*6960*/  BSYNC B2 ;  /* 0x0000000000027941 */ /* 0x000fea0003800000 */
.L_x_5305:
[----:B--2---:R0:W-:Y:S02]  /*6970*/  STG.E.128 desc[UR54][R48.64], R44 ;  /* 0x0000002c30007986 */ /* 0x0041e4000c101d36 */
.L_x_5304:
[----:B------:R-:W-:Y:S05]  /*6980*/  BSYNC B1 ;  /* 0x0000000000017941 */ /* 0x000fea0003800000 */
.L_x_5303:
[----:B------:R-:W-:Y:S01]  /*6990*/  ISETP.NE.AND P3, PT, R37, RZ, PT ;  /* 0x000000ff2500720c */ /* 0x000fe20003f65270 */
[----:B------:R-:W-:-:S12]  /*69a0*/  BSSY B1, `(.L_x_5307) ;  /* 0x0000073000017945 */ /* 0x000fd80003800000 */
[----:B------:R-:W-:Y:S05]  /*69b0*/  @!P3 BRA `(.L_x_5308) ;  /* 0x0000000400c4b947 */ /* 0x000fea0003800000 */
[----:B0-234-:R0:W2:Y:S01]  /*69c0*/  LDS.128 R44, [R43+0x26200] ;  /* 0x026200002b2c7984 */ /* 0x01d0a20000000c00 */
[----:B------:R-:W-:Y:S01]  /*69d0*/  ISETP.GE.AND P3, PT, R224, R132, PT ;  /* 0x00000084e000720c */ /* 0x000fe20003f66270 */
[----:B------:R-:W-:-:S12]  /*69e0*/  BSSY B2, `(.L_x_5309) ;  /* 0x000006d000027945 */ /* 0x000fd80003800000 */
[----:B0-----:R-:W-:Y:S05]  /*69f0*/  @P3 BRA `(.L_x_5310) ;  /* 0x0000000400ac3947 */ /* 0x001fea0003800000 */
[----:B------:R-:W-:Y:S02]  /*6a00*/  SHF.R.U32.HI R74, RZ, 0x8, R69 ;  /* 0x00000008ff4a7819 */ /* 0x000fe40000011645 */
[----:B------:R-:W-:Y:S02]  /*6a10*/  LOP3.LUT R51, R71, 0xff, RZ, 0xc0, !PT ;  /* 0x000000ff47337812 */ /* 0x000fe400078ec0ff */
[----:B------:R-:W-:Y:S02]  /*6a20*/  SHF.R.U32.HI R70, RZ, 0x18, R71 ;  /* 0x00000018ff467819 */ /* 0x000fe40000011647 */
[--C-:B------:R-:W-:Y:S02]  /*6a30*/  SHF.R.U32.HI R75, RZ, 0x10, R69.reuse ;  /* 0x00000010ff4b7819 */ /* 0x100fe40000011645 */
        /* <DEDUP_REMOVED lines=8> */
[----:B------:R-:W-:Y:S02]  /*6ac0*/  SHF.L.U32 R69, R69, 0x8, RZ ;  /* 0x0000000845457819 */ /* 0x000fe400000006ff */
        /* <DEDUP_REMOVED lines=94> */
.L_x_5310:
[----:B------:R-:W-:Y:S05]  /*70b0*/  BSYNC B2 ;  /* 0x0000000000027941 */ /* 0x000fea0003800000 */
.L_x_5309:
[----:B--2---:R0:W-:Y:S02]  /*70c0*/  STG.E.128 desc[UR54][R48.64+0x20], R44 ;  /* 0x0000202c30007986 */ /* 0x0041e4000c101d36 */
.L_x_5308:
[----:B------:R-:W-:Y:S05]  /*70d0*/  BSYNC B1 ;  /* 0x0000000000017941 */ /* 0x000fea0003800000 */
.L_x_5307:
        /* <DEDUP_REMOVED lines=26> */
[----:B------:R-:W-:Y:S02]  /*7280*/  F2FP.F16.E4M3.UNPACK_B R45, R45.H1 ;  /* 0x0000002dff2d723e */ /* 0x000fe400030006ff */
[----:B------:R-:W-:Y:S01]  /*7290*/  LOP3.LUT R70, R65, 0xff0000, R68, 0xf8, !PT ;  /* 0x00ff000041467812 */ /* 0x000fe200078ef844 */
[----:B------:R-:W-:Y:S01]  /*72a0*/  HADD2.F32 R68, -RZ, R66.H0_H0 ;  /* 0x20000042ff447230 */ /* 0x000fe20000004100 */
[----:B------:R-:W-:Y:S01]  /*72b0*/  LOP3.LUT R67, R51, 0xff0000, R64, 0xf8, !PT ;  /* 0x00ff000033437812 */ /* 0x000fe200078ef840 */
[----:B------:R-:W-:Y:S01]  /*72c0*/  HADD2.F32 R51, -RZ, R44.H1_H1 ;  /* 0x3000002cff337230 */ /* 0x000fe20000004100 */
[----:B------:R-:W-:Y:S01]  /*72d0*/  F2FP.F16.E4M3.UNPACK_B R65, R138.H1 ;  /* 0x0000008aff41723e */ /* 0x000fe200030006ff */
[----:B------:R-:W-:Y:S01]  /*72e0*/  HADD2.F32 R69, -RZ, R66.H1_H1 ;  /* 0x30000042ff457230 */ /* 0x000fe20000004100 */
[----:B------:R-:W-:Y:S01]  /*72f0*/  F2FP.F16.E4M3.UNPACK_B R139, R139 ;  /* 0x0000008bff8b723e */ /* 0x000fe200020006ff */
[----:B------:R-:W-:-:S02]  /*7300*/  HADD2.F32 R64, -RZ, R45.H1_H1 ;  /* 0x3000002dff407230 */ /* 0x000fc40000004100 */
[----:B------:R-:W-:Y:S01]  /*7310*/  FMUL.FTZ R71, R51, R68 ;  /* 0x0000004433477220 */ /* 0x000fe20000410000 */
[----:B------:R-:W-:Y:S01]  /*7320*/  HADD2.F32 R44, -RZ, R44.H0_H0 ;  /* 0x2000002cff2c7230 */ /* 0x000fe20000004100 */
[----:B------:R-:W-:Y:S01]  /*7330*/  F2FP.F16.E4M3.UNPACK_B R138, R138 ;  /* 0x0000008aff8a723e */ /* 0x000fe200020006ff */
[----:B------:R-:W-:Y:S02]  /*7340*/  HADD2.F32 R66, -RZ, R65.H0_H0 ;  /* 0x20000041ff427230 */ /* 0x000fe40000004100 */
[-C--:B------:R-:W-:Y:S01]  /*7350*/  FMUL.FTZ R72, R64, R69.reuse ;  /* 0x0000004540487220 */ /* 0x080fe20000410000 */
[----:B------:R-:W-:Y:S02]  /*7360*/  HADD2.F32 R45, -RZ, R45.H0_H0 ;  /* 0x2000002dff2d7230 */ /* 0x000fe40000004100 */
[C---:B------:R-:W-:Y:S01]  /*7370*/  FMUL.FTZ R68, R44.reuse, R68 ;  /* 0x000000442c447220 */ /* 0x040fe20000410000 */
[----:B------:R-:W-:Y:S02]  /*7380*/  HADD2.F32 R65, -RZ, R65.H1_H1 ;  /* 0x30000041ff417230 */ /* 0x000fe40000004100 */
[-C--:B------:R-:W-:Y:S01]  /*7390*/  FFMA.FTZ R44, R44, R66.reuse, -R71 ;  /* 0x000000422c2c7223 */ /* 0x080fe20000010847 */
        /* <DEDUP_REMOVED lines=70> */
.L_x_5314:
[----:B------:R-:W-:Y:S05]  /*7800*/  BSYNC B2 ;  /* 0x0000000000027941 */ /* 0x000fea0003800000 */
.L_x_5313:
[----:B--2---:R0:W-:Y:S02]  /*7810*/  STG.E.128 desc[UR54][R48.64+0x40], R44 ;  /* 0x0000402c30007986 */ /* 0x0041e4000c101d36 */
.L_x_5312:
[----:B------:R-:W-:Y:S05]  /*7820*/  BSYNC B1 ;  /* 0x0000000000017941 */ /* 0x000fea0003800000 */
.L_x_5311:
        /* <DEDUP_REMOVED lines=14> */
[----:B------:R-:W-:Y:S01]  /*7910*/  PRMT R51, R51, 0x654, R50 ;  /* 0x0000065433337816 */ /* 0x000fe20000000032 */
[----:B------:R-:W-:Y:S01]  /*7920*/  IMAD.SHL.U32 R50, R66, 0x100, RZ ;  /* 0x0000010042327824 */ /* 0x000fe200078e00ff */
[----:B------:R-:W-:Y:S01]  /*7930*/  PRMT R62, R61, 0x654, R60 ;  /* 0x000006543d3e7816 */ /* 0x000fe2000000003c */
[----:B------:R-:W-:Y:S01]  /*7940*/  IMAD.SHL.U32 R61, R64, 0x100, RZ ;  /* 0x00000100403d7824 */ /* 0x000fe200078e00ff */
[----:B------:R-:W-:Y:S02]  /*7950*/  SHF.R.U32.HI R65, RZ, 0x10, R63 ;  /* 0x00000010ff417819 */ /* 0x000fe4000001163f */
[----:B------:R-:W-:Y:S01]  /*7960*/  LOP3.LUT R60, R51, 0xff00, R50, 0xf8, !PT ;  /* 0x0000ff00333c7812 */ /* 0x000fe200078ef832 */
[----:B------:R-:W-:Y:S01]  /*7970*/  IMAD.U32 R51, R67, 0x10000, RZ ;  /* 0x0001000043337824 */ /* 0x000fe200078e00ff */
[----:B------:R-:W-:-:S02]  /*7980*/  LOP3.LUT R64, R62, 0xff00, R61, 0xf8, !PT ;  /* 0x0000ff003e407812 */ /* 0x000fc400078ef83d */
[----:B------:R-:W-:Y:S02]  /*7990*/  SHF.L.U32 R61, R65, 0x10, RZ ;  /* 0x00000010413d7819 */ /* 0x000fe400000006ff */
        /* <DEDUP_REMOVED lines=90> */
.L_x_5318:
[----:B------:R-:W-:Y:S05]  /*7f40*/  BSYNC B2 ;  /* 0x0000000000027941 */ /* 0x000fea0003800000 */
.L_x_5317:
[----:B--2---:R0:W-:Y:S02]  /*7f50*/  STG.E.128 desc[UR54][R48.64+0x60], R44 ;  /* 0x0000602c30007986 */ /* 0x0041e4000c101d36 */
.L_x_5316:
[----:B------:R-:W-:Y:S05]  /*7f60*/  BSYNC B1 ;  /* 0x0000000000017941 */ /* 0x000fea0003800000 */
.L_x_5315:
[----:B------:R-:W-:Y:S01]  /*7f70*/  ISETP.NE.AND P3, PT, R40, RZ, PT ;  /* 0x000000ff2800720c */ /* 0x000fe20003f65270 */
[----:B------:R-:W-:-:S12]  /*7f80*/  BSSY B1, `(.L_x_5319) ;  /* 0x0000075000017945 */ /* 0x000fd80003800000 */
[----:B------:R-:W-:Y:S05]  /*7f90*/  @!P3 BRA `(.L_x_5320) ;  /* 0x0000000400ccb947 */ /* 0x000fea0003800000 */
[----:B0-234-:R0:W2:Y:S01]  /*7fa0*/  LDS.128 R44, [R42+0x2b200] ;  /* 0x02b200002a2c7984 */ /* 0x01d0a20000000c00 */
[----:B------:R-:W-:Y:S01]  /*7fb0*/  ISETP.GE.AND P3, PT, R225, R132, PT ;  /* 0x00000084e100720c */ /* 0x000fe20003f66270 */
[----:B------:R-:W-:-:S12]  /*7fc0*/  BSSY B2, `(.L_x_5321) ;  /* 0x000006f000027945 */ /* 0x000fd80003800000 */
[----:B0-----:R-:W-:Y:S05]  /*7fd0*/  @P3 BRA `(.L_x_5322) ;  /* 0x0000000400b43947 */ /* 0x001fea0003800000 */
[----:B------:R-:W-:Y:S01]  /*7fe0*/  SHF.R.U32.HI R63, RZ, 0x8, R57 ;  /* 0x00000008ff3f7819 */ /* 0x000fe20000011639 */
[----:B--2---:R-:W-:Y:S01]  /*7ff0*/  IMAD.MOV.U32 R56, RZ, RZ, R47 ;  /* 0x000000ffff387224 */ /* 0x004fe200078e002f */
[----:B------:R-:W-:Y:S01]  /*8000*/  SHF.R.U32.HI R58, RZ, 0x8, R59 ;  /* 0x00000008ff3a7819 */ /* 0x000fe2000001163b */
[----:B------:R-:W-:Y:S01]  /*8010*/  IMAD.MOV.U32 R51, RZ, RZ, R46 ;  /* 0x000000ffff337224 */ /* 0x000fe200078e002e */
[--C-:B------:R-:W-:Y:S01]  /*8020*/  SHF.R.U32.HI R65, RZ, 0x18, R57.reuse ;  /* 0x00000018ff417819 */ /* 0x100fe20000011639 */
[----:B------:R-:W-:Y:S01]  /*8030*/  IMAD.SHL.U32 R47, R63, 0x100, RZ ;  /* 0x000001003f2f7824 */ /* 0x000fe200078e00ff */
[----:B------:R-:W-:Y:S01]  /*8040*/  LOP3.LUT R50, R57, 0xff, RZ, 0xc0, !PT ;  /* 0x000000ff39327812 */ /* 0x000fe200078ec0ff */
[----:B------:R-:W-:Y:S01]  /*8050*/  IMAD.SHL.U32 R46, R58, 0x100, RZ ;  /* 0x000001003a2e7824 */ /* 0x000fe200078e00ff */
[----:B------:R-:W-:Y:S02]  /*8060*/  SHF.R.U32.HI R61, RZ, 0x10, R57 ;  /* 0x00000010ff3d7819 */ /* 0x000fe40000011639 */
[----:B------:R-:W-:-:S02]  /*8070*/  SHF.R.U32.HI R62, RZ, 0x18, R59 ;  /* 0x00000018ff3e7819 */ /* 0x000fc4000001163b */
[----:B------:R-:W-:Y:S02]  /*8080*/  LOP3.LUT R57, R59, 0xff, RZ, 0xc0, !PT ;  /* 0x000000ff3b397812 */ /* 0x000fe400078ec0ff */
[----:B------:R-:W-:Y:S02]  /*8090*/  SHF.R.U32.HI R60, RZ, 0x10, R59 ;  /* 0x00000010ff3c7819 */ /* 0x000fe4000001163b */
        /* <DEDUP_REMOVED lines=97> */
.L_x_5322:
[----:B------:R-:W-:Y:S05]  /*86b0*/  BSYNC B2 ;  /* 0x0000000000027941 */ /* 0x000fea0003800000 */
.L_x_5321:
[----:B--2---:R0:W-:Y:S02]  /*86c0*/  STG.E.128 desc[UR54][R48.64+0x80], R44 ;  /* 0x0000802c30007986 */ /* 0x0041e4000c101d36 */
.L_x_5320:
[----:B------:R-:W-:Y:S05]  /*86d0*/  BSYNC B1 ;  /* 0x0000000000017941 */ /* 0x000fea0003800000 */
.L_x_5319:
        /* <DEDUP_REMOVED lines=15> */
[----:B------:R-:W-:Y:S01]  /*87d0*/  LOP3.LUT R54, R55, 0xff0000ff, RZ, 0xc0, !PT ;  /* 0xff0000ff37367812 */ /* 0x000fe200078ec0ff */
[----:B------:R-:W-:Y:S01]  /*87e0*/  IMAD.SHL.U32 R53, R53, 0x100, RZ ;  /* 0x0000010035357824 */ /* 0x000fe200078e00ff */
[----:B------:R-:W-:-:S04]  /*87f0*/  PRMT R47, R59, 0x654, R50 ;  /* 0x000006543b2f7816 */ /* 0x000fc80000000032 */
[----:B------:R-:W-:Y:S01]  /*8800*/  LOP3.LUT R56, R54, 0xff00, R53, 0xf8, !PT ;  /* 0x0000ff0036387812 */ /* 0x000fe200078ef835 */
[----:B------:R-:W-:Y:S01]  /*8810*/  IMAD.U32 R53, R57, 0x10000, RZ ;  /* 0x0001000039357824 */ /* 0x000fe200078e00ff */
        /* <DEDUP_REMOVED lines=93> */
.L_x_5324:
[----:B------:R-:W-:Y:S05]  /*8df0*/  BSYNC B1 ;  /* 0x0000000000017941 */ /* 0x000fea0003800000 */
.L_x_5323:
[----:B--2---:R0:W-:Y:S01]  /*8e00*/  STG.E.128 desc[UR54][R48.64+0xa0], R44 ;  /* 0x0000a02c30007986 */ /* 0x0041e2000c101d36 */
[----:B------:R-:W-:Y:S05]  /*8e10*/  BRA `(.L_x_5302) ;  /* 0x0000006800fc7947 */ /* 0x000fea0003800000 */
.L_x_5270:
        /* <DEDUP_REMOVED lines=54> */
.L_x_5326:
[----:B------:R-:W-:Y:S05]  /*9180*/  BSYNC B1 ;  /* 0x0000000000017941 */ /* 0x000fea0003800000 */
.L_x_5325:
        /* <DEDUP_REMOVED lines=37> */
.L_x_5328:
[----:B------:R-:W-:Y:S05]  /*93e0*/  BSYNC B1 ;  /* 0x0000000000017941 */ /* 0x000fea0003800000 */
.L_x_5327:
        /* <DEDUP_REMOVED lines=26> */
.L_x_5329:
[----:B------:R-:W-:Y:S01]  /*9590*/  IMAD R101, R17, 0x8, R16 ;  /* 0x0000000811657824 */ /* 0x000fe200078e0210 */
[----:B------:R-:W-:Y:S01]  /*95a0*/  SHF.L.U32 R102, R223, 0x1f, RZ ;  /* 0x0000001fdf667819 */ /* 0x000fe200000006ff */
[----:B------:R-:W1:Y:S01]  /*95b0*/  LDC R151, c[0x0][0x2f4] ;  /* 0x0000bd00ff977b82 */ /* 0x000e620000000800 */
[----:B------:R-:W-:Y:S02]  /*95c0*/  BSSY B1, `(.L_x_5330) ;  /* 0x0000004000017945 */ /* 0x000fe40003800000 */
[----:B------:R-:W2:Y:S05]  /*95d0*/  SYNCS.PHASECHK.TRANS64.TRYWAIT P5, [R101+URZ+0x33490], R102 ;  /* 0x03349066650075a7 */ /* 0x000eaa00080a017f */
[----:B------:R-:W3:Y:S01]  /*95e0*/  LDC.64 R134, c[0x0][0x300] ;  /* 0x0000c000ff867b82 */ /* 0x000ee20000000a00 */
[----:B--2---:R-:W-:Y:S05]  /*95f0*/  @!P5 BRA `(.L_x_5331) ;  /* 0x000002540000d947 */ /* 0x004fea0003800000 */
.L_x_5604:
[----:B------:R-:W-:Y:S05]  /*9600*/  BSYNC B1 ;  /* 0x0000000000017941 */ /* 0x000fea0003800000 */
.L_x_5330:
        /* <DEDUP_REMOVED lines=33> */
[----:B------:R-:W-:Y:S02]  /*9820*/  SHF.R.U32.HI R180, RZ, 0x8, R89 ;  /* 0x00000008ffb47819 */ /* 0x000fe40000011659 */
[--C-:B------:R-:W-:Y:S02]  /*9830*/  SHF.R.U32.HI R88, RZ, 0x8, R53.reuse ;  /* 0x00000008ff587819 */ /* 0x100fe40000011635 */
[----:B------:R-:W-:Y:S01]  /*9840*/  LOP3.LUT R54, R53, 0xff, RZ, 0xc0, !PT ;  /* 0x000000ff35367812 */ /* 0x000fe200078ec0ff */
[----:B------:R-:W-:Y:S01]  /*9850*/  IMAD.SHL.U32 R180, R180, 0x100, RZ ;  /* 0x00000100b4b47824 */ /* 0x000fe200078e00ff */
[----:B------:R-:W-:Y:S02]  /*9860*/  SHF.R.U32.HI R181, RZ, 0x18, R53 ;  /* 0x00000018ffb57819 */ /* 0x000fe40000011635 */
[----:B------:R-:W-:Y:S02]  /*9870*/  SHF.R.U32.HI R178, RZ, 0x8, R55 ;  /* 0x00000008ffb27819 */ /* 0x000fe40000011637 */
[----:B------:R-:W-:-:S02]  /*9880*/  LOP3.LUT R183, R89, 0xff, RZ, 0xc0, !PT ;  /* 0x000000ff59b77812 */ /* 0x000fc400078ec0ff */
[----:B------:R-:W-:Y:S01]  /*9890*/  SHF.R.U32.HI R184, RZ, 0x18, R89 ;  /* 0x00000018ffb87819 */ /* 0x000fe20000011659 */
[----:B------:R-:W-:Y:S01]  /*98a0*/  IMAD.SHL.U32 R178, R178, 0x100, RZ ;  /* 0x00000100b2b27824 */ /* 0x000fe200078e00ff */
[----:B------:R-:W-:Y:S02]  /*98b0*/  SHF.R.U32.HI R52, RZ, 0x10, R53 ;  /* 0x00000010ff347819 */ /* 0x000fe40000011635 */
[----:B------:R-:W-:Y:S02]  /*98c0*/  LOP3.LUT R90, R55, 0xff, RZ, 0xc0, !PT ;  /* 0x000000ff375a7812 */ /* 0x000fe400078ec0ff */
[----:B------:R-:W-:Y:S01]  /*98d0*/  SHF.R.U32.HI R182, RZ, 0x18, R55 ;  /* 0x00000018ffb67819 */ /* 0x000fe20000011637 */
[----:B------:R-:W-:Y:S01]  /*98e0*/  IMAD.U32 R52, R52, 0x10000, RZ ;  /* 0x0001000034347824 */ /* 0x000fe200078e00ff */
[----:B------:R-:W-:Y:S02]  /*98f0*/  SHF.R.U32.HI R179, RZ, 0x10, R89 ;  /* 0x00000010ffb37819 */ /* 0x000fe40000011659 */
[----:B------:R-:W-:-:S02]  /*9900*/  PRMT R181, R181, 0x654, R54 ;  /* 0x00000654b5b57816 */ /* 0x000fc40000000036 */
[----:B------:R-:W-:Y:S01]  /*9910*/  SHF.L.U32 R88, R88, 0x8, RZ ;  /* 0x0000000858587819 */ /* 0x000fe200000006ff */
[----:B------:R-:W-:Y:S01]  /*9920*/  IMAD.U32 R179, R179, 0x10000, RZ ;  /* 0x00010000b3b37824 */ /* 0x000fe200078e00ff */
[----:B------:R-:W-:Y:S02]  /*9930*/  SHF.R.U32.HI R53, RZ, 0x10, R55 ;  /* 0x00000010ff357819 */ /* 0x000fe40000011637 */
[----:B------:R-:W-:Y:S02]  /*9940*/  PRMT R183, R184, 0x654, R183 ;  /* 0x00000654b8b77816 */ /* 0x000fe400000000b7 */
[--C-:B------:R-:W-:Y:S02]  /*9950*/  SHF.R.U32.HI R54, RZ, 0x10, R91.reuse ;  /* 0x00000010ff367819 */ /* 0x100fe4000001165b */
[----:B------:R-:W-:Y:S02]  /*9960*/  SHF.R.U32.HI R55, RZ, 0x8, R91 ;  /* 0x00000008ff377819 */ /* 0x000fe4000001165b */
[----:B------:R-:W-:-:S02]  /*9970*/  LOP3.LUT R89, R91, 0xff, RZ, 0xc0, !PT ;  /* 0x000000ff5b597812 */ /* 0x000fc400078ec0ff */
[----:B------:R-:W-:Y:S01]  /*9980*/  SHF.R.U32.HI R186, RZ, 0x18, R91 ;  /* 0x00000018ffba7819 */ /* 0x000fe2000001165b */
[----:B------:R-:W-:Y:S01]  /*9990*/  IMAD.SHL.U32 R55, R55, 0x100, RZ ;  /* 0x0000010037377824 */ /* 0x000fe200078e00ff */
[----:B------:R-:W-:Y:S02]  /*99a0*/  PRMT R91, R182, 0x654, R90 ;  /* 0x00000654b65b7816 */ /* 0x000fe4000000005a */
[----:B------:R-:W-:Y:S02]  /*99b0*/  LOP3.LUT R181, R181, 0xff00, R88, 0xf8, !PT ;  /* 0x0000ff00b5b57812 */ /* 0x000fe400078ef858 */
[----:B------:R-:W-:Y:S02]  /*99c0*/  LOP3.LUT R180, R183, 0xff00, R180, 0xf8, !PT ;  /* 0x0000ff00b7b47812 */ /* 0x000fe400078ef8b4 */
[----:B------:R-:W-:Y:S02]  /*99d0*/  LOP3.LUT R91, R91, 0xff00, R178, 0xf8, !PT ;  /* 0x0000ff005b5b7812 */ /* 0x000fe400078ef8b2 */
[----:B------:R-:W-:-:S02]  /*99e0*/  LOP3.LUT R178, R181, 0xff0000, R52, 0xf8, !PT ;  /* 0x00ff0000b5b27812 */ /* 0x000fc400078ef834 */
[----:B------:R-:W-:Y:S02]  /*99f0*/  LOP3.LUT R52, R180, 0xff0000, R179, 0xf8, !PT ;  /* 0x00ff0000b4347812 */ /* 0x000fe400078ef8b3 */
[----:B-1----:R-:W-:Y:S02]  /*9a00*/  F2FP.F16.E4M3.UNPACK_B R179, R97 ;  /* 0x00000061ffb3723e */ /* 0x002fe400020006ff */
[----:B------:R-:W-:Y:S02]  /*9a10*/  F2FP.F16.E4M3.UNPACK_B R181, R52 ;  /* 0x00000034ffb5723e */ /* 0x000fe400020006ff */
[----:B0-----:R-:W-:Y:S02]  /*9a20*/  F2FP.F16.E4M3.UNPACK_B R88, R93 ;  /* 0x0000005dff58723e */ /* 0x001fe400020006ff */
[----:B------:R-:W-:Y:S01]  /*9a30*/  PRMT R90, R186, 0x654, R89 ;  /* 0x00000654ba5a7816 */ /* 0x000fe20000000059 */
[----:B------:R-:W-:Y:S01]  /*9a40*/  HADD2.F32 R89, -RZ, R179.H0_H0 ;  /* 0x200000b3ff597230 */ /* 0x000fe20000004100 */
[-C--:B------:R-:W-:Y:S01]  /*9a50*/  F2FP.F16.E4M3.UNPACK_B R182, R178.reuse ;  /* 0x000000b2ffb6723e */ /* 0x080fe200020006ff */
        /* <DEDUP_REMOVED lines=15> */
[-C--:B------:R-:W-:Y:S01]  /*9b50*/  FFMA.FTZ R179, R88, R182.reuse, -R179 ;  /* 0x000000b658b37223 */ /* 0x080fe200000108b3 */
[----:B------:R-:W-:Y:S01]  /*9b60*/  FFMA.FTZ R88, R183, R182, R181 ;  /* 0x000000b6b7587223 */ /* 0x000fe200000100b5 */
[----:B------:R-:W-:Y:S01]  /*9b70*/  F2FP.F16.E4M3.UNPACK_B R181, R52.H1 ;  /* 0x00000034ffb5723e */ /* 0x000fe200030006ff */
[----:B------:R-:W-:Y:S01]  /*9b80*/  HADD2.F32 R52, -RZ, R97.H0_H0 ;  /* 0x20000061ff347230 */ /* 0x000fe20000004100 */
[----:B------:R-:W-:Y:S01]  /*9b90*/  F2FP.F16.E4M3.UNPACK_B R182, R93.H1 ;  /* 0x0000005dffb6723e */ /* 0x000fe200030006ff */
[----:B------:R-:W-:Y:S02]  /*9ba0*/  HADD2.F32 R183, -RZ, R178.H0_H0 ;  /* 0x200000b2ffb77230 */ /* 0x000fe40000004100 */
[----:B------:R-:W-:Y:S02]  /*9bb0*/  HADD2.F32 R184, -RZ, R181.H0_H0 ;  /* 0x200000b5ffb87230 */ /* 0x000fe40000004100 */
[----:B------:R-:W-:Y:S02]  /*9bc0*/  HADD2.F32 R93, -RZ, R182.H0_H0 ;  /* 0x200000b6ff5d7230 */ /* 0x000fe40000004100 */
[----:B------:R-:W-:-:S02]  /*9bd0*/  HADD2.F32 R97, -RZ, R97.H1_H1 ;  /* 0x30000061ff617230 */ /* 0x000fc40000004100 */
[CC--:B------:R-:W-:Y:S01]  /*9be0*/  FMUL.FTZ R185, R52.reuse, R184.reuse ;  /* 0x000000b834b97220 */ /* 0x0c0fe20000410000 */
[----:B------:R-:W-:Y:S02]  /*9bf0*/  HADD2.F32 R181, -RZ, R181.H1_H1 ;  /* 0x300000b5ffb57230 */ /* 0x000fe40000004100 */
[C---:B------:R-:W-:Y:S01]  /*9c00*/  FMUL.FTZ R184, R93.reuse, R184 ;  /* 0x000000b85db87220 */ /* 0x040fe20000410000 */
[----:B------:R-:W-:Y:S02]  /*9c10*/  HADD2.F32 R182, -RZ, R182.H1_H1 ;  /* 0x300000b6ffb67230 */ /* 0x000fe40000004100 */
[-C--:B------:R-:W-:Y:S01]  /*9c20*/  FFMA.FTZ R93, R93, R183.reuse, -R185 ;  /* 0x000000b75d5d7223 */ /* 0x080fe200000108b9 */
[----:B------:R-:W-:Y:S02]  /*9c30*/  HADD2.F32 R178, -RZ, R178.H1_H1 ;  /* 0x300000b2ffb27230 */ /* 0x000fe40000004100 */
[----:B------:R-:W-:Y:S01]  /*9c40*/  FFMA.FTZ R52, R52, R183, R184 ;  /* 0x000000b734347223 */ /* 0x000fe200000100b8 */
[-C--:B------:R-:W-:Y:S01]  /*9c50*/  FMUL.FTZ R183, R97, R181.reuse ;  /* 0x000000b561b77220 */ /* 0x080fe20000410000 */
[----:B------:R-:W-:-:S03]  /*9c60*/  FMUL.FTZ R184, R182, R181 ;  /* 0x000000b5b6b87220 */ /* 0x000fc60000410000 */
[-C--:B------:R-:W-:Y:S01]  /*9c70*/  FFMA.FTZ R181, R182, R178.reuse, -R183 ;  /* 0x000000b2b6b57223 */ /* 0x080fe200000108b7 */
[----:B------:R-:W-:Y:S01]  /*9c80*/  LOP3.LUT R182, R90, 0xff00, R55, 0xf8, !PT ;  /* 0x0000ff005ab67812 */ /* 0x000fe200078ef837 */
[----:B------:R-:W-:Y:S02]  /*9c90*/  IMAD.U32 R90, R53, 0x10000, RZ ;  /* 0x00010000355a7824 */ /* 0x000fe400078e00ff */
[----:B------:R-:W-:Y:S01]  /*9ca0*/  FFMA.FTZ R178, R97, R178, R184 ;  /* 0x000000b261b27223 */ /* 0x000fe200000100b8 */
[----:B------:R-:W-:Y:S01]  /*9cb0*/  IMAD.U32 R53, R54, 0x10000, RZ ;  /* 0x0001000036357824 */ /* 0x000fe200078e00ff */
[----:B------:R-:W-:Y:S01]  /*9cc0*/  F2FP.SATFINITE.E4M3.F32.PACK_AB_MERGE_C R93, R181, R93, RZ ;  /* 0x0000005db55d723e */ /* 0x000fe200048070ff */
[----:B------:R-:W-:Y:S01]  /*9cd0*/  IMAD.MOV.U32 R54, RZ, RZ, R99 ;  /* 0x000000ffff367224 */ /* 0x000fe200078e0063 */
[----:B------:R-:W-:Y:S02]  /*9ce0*/  LOP3.LUT R97, R91, 0xff0000, R90, 0xf8, !PT ;  /* 0x00ff00005b617812 */ /* 0x000fe400078ef85a */
[----:B------:R-:W-:-:S02]  /*9cf0*/  LOP3.LUT R53, R182, 0xff0000, R53, 0xf8, !PT ;  /* 0x00ff0000b6357812 */ /* 0x000fc400078ef835 */
[-C--:B------:R-:W-:Y:S02]  /*9d00*/  F2FP.F16.E4M3.UNPACK_B R55, R54.reuse ;  /* 0x00000036ff37723e */ /* 0x080fe400020006ff */
[----:B------:R-:W-:Y:S02]  /*9d10*/  F2FP.F16.E4M3.UNPACK_B R99, R53 ;  /* 0x00000035ff63723e */ /* 0x000fe400020006ff */
[----:B------:R-:W-:Y:S01]  /*9d20*/  F2FP.F16.E4M3.UNPACK_B R90, R95 ;  /* 0x0000005fff5a723e */ /* 0x000fe200020006ff */
        /* <DEDUP_REMOVED lines=17> */
[----:B------:R-:W-:Y:S01]  /*9e40*/  HADD2.F32 R184, -RZ, R53.H0_H0 ;  /* 0x20000035ffb87230 */ /* 0x000fe20000004100 */
[----:B------:R-:W-:Y:S01]  /*9e50*/  F2FP.SATFINITE.E4M3.F32.PACK_AB_MERGE_C R179, R179, R180, R93 ;  /* 0x000000b4b3b3723e */ /* 0x000fe2000480705d */
[C---:B------:R-:W-:Y:S01]  /*9e60*/  FFMA.FTZ R90, R91.reuse, R182, -R90 ;  /* 0x000000b65b5a7223 */ /* 0x040fe2000001085a */
[----:B------:R-:W-:Y:S01]  /*9e70*/  FMUL.FTZ R91, R91, R99 ;  /* 0x000000635b5b7220 */ /* 0x000fe20000410000 */
[----:B------:R-:W-:Y:S01]  /*9e80*/  HADD2.F32 R99, -RZ, R97.H0_H0 ;  /* 0x20000061ff637230 */ /* 0x000fe20000004100 */
[----:B------:R-:W-:Y:S01]  /*9e90*/  F2FP.F16.E4M3.UNPACK_B R93, R96.H1 ;  /* 0x00000060ff5d723e */ /* 0x000fe200030006ff */
[----:B------:R-:W-:Y:S02]  /*9ea0*/  HADD2.F32 R53, -RZ, R53.H1_H1 ;  /* 0x30000035ff357230 */ /* 0x000fe40000004100 */
[----:B------:R-:W-:Y:S01]  /*9eb0*/  FFMA.FTZ R55, R55, R182, R91 ;  /* 0x000000b637377223 */ /* 0x000fe2000001005b */
[----:B------:R-:W-:Y:S01]  /*9ec0*/  F2FP.F16.E4M3.UNPACK_B R91, R95.H1 ;  /* 0x0000005fff5b723e */ /* 0x000fe200030006ff */
[--C-:B------:R-:W-:Y:S01]  /*9ed0*/  HADD2.F32 R95, -RZ, R54.reuse.H0_H0 ;  /* 0x20000036ff5f7230 */ /* 0x100fe20000004100 */
[----:B------:R-:W-:Y:S01]  /*9ee0*/  F2FP.SATFINITE.E4M3.F32.PACK_AB_MERGE_C R52, R178, R52, RZ ;  /* 0x00000034b234723e */ /* 0x000fe200048070ff */
[----:B------:R-:W-:Y:S01]  /*9ef0*/  HADD2.F32 R54, -RZ, R54.H1_H1 ;  /* 0x30000036ff367230 */ /* 0x000fe20000004100 */
[----:B------:R-:W-:Y:S01]  /*9f00*/  F2FP.F16.E4M3.UNPACK_B R96, R96 ;  /* 0x00000060ff60723e */ /* 0x000fe200020006ff */
[----:B------:R-:W-:-:S02]  /*9f10*/  HADD2.F32 R182, -RZ, R91.H0_H0 ;  /* 0x2000005bffb67230 */ /* 0x000fc40000004100 */
[-C--:B------:R-:W-:Y:S01]  /*9f20*/  FMUL.FTZ R185, R95, R184.reuse ;  /* 0x000000b85fb97220 */ /* 0x080fe20000410000 */
[----:B------:R-:W-:Y:S02]  /*9f30*/  HADD2.F32 R91, -RZ, R91.H1_H1 ;  /* 0x3000005bff5b7230 */ /* 0x000fe40000004100 */
[----:B------:R-:W-:Y:S02]  /*9f40*/  HADD2.F32 R97, -RZ, R97.H1_H1 ;  /* 0x30000061ff617230 */ /* 0x000fe40000004100 */
        /* <DEDUP_REMOVED lines=42> */
[-C--:B------:R-:W-:Y:S01]  /*a1f0*/  FFMA.FTZ R178, R99, R97.reuse, -R178 ;  /* 0x0000006163b27223 */ /* 0x080fe200000108b2 */
[-C--:B------:R-:W-:Y:S01]  /*a200*/  F2FP.F16.E4M3.UNPACK_B R99, R176.reuse.H1 ;  /* 0x000000b0ff63723e */ /* 0x080fe200030006ff */
[----:B------:R-:W-:Y:S01]  /*a210*/  FFMA.FTZ R180, R93, R97, R180 ;  /* 0x000000615db47223 */ /* 0x000fe200000100b4 */
[----:B------:R-:W-:Y:S01]  /*a220*/  HADD2.F32 R93, -RZ, R96.H1_H1 ;  /* 0x30000060ff5d7230 */ /* 0x000fe20000004100 */
[----:B------:R-:W-:Y:S01]  /*a230*/  F2FP.F16.E4M3.UNPACK_B R176, R176 ;  /* 0x000000b0ffb0723e */ /* 0x000fe200020006ff */
[----:B------:R-:W-:Y:S01]  /*a240*/  HADD2.F32 R96, -RZ, R173.H1_H1 ;  /* 0x300000adff607230 */ /* 0x000fe20000004100 */
[----:B------:R-:W-:-:S02]  /*a250*/  F2FP.SATFINITE.E4M3.F32.PACK_AB_MERGE_C R91, R91, R184, RZ ;  /* 0x000000b85b5b723e */ /* 0x000fc400048070ff */
[-C--:B------:R-:W-:Y:S01]  /*a260*/  FMUL.FTZ R188, R93, R174.reuse ;  /* 0x000000ae5dbc7220 */ /* 0x080fe20000410000 */
[----:B------:R-:W-:-:S03]  /*a270*/  FMUL.FTZ R174, R53, R174 ;  /* 0x000000ae35ae7220 */ /* 0x000fc60000410000 */
[-C--:B------:R-:W-:Y:S01]  /*a280*/  FFMA.FTZ R97, R53, R96.reuse, -R188 ;  /* 0x0000006035617223 */ /* 0x080fe200000108bc */
[----:B------:R-:W-:Y:S01]  /*a290*/  FFMA.FTZ R53, R93, R96, R174 ;  /* 0x000000605d357223 */ /* 0x000fe200000100ae */
[----:B------:R-:W-:Y:S01]  /*a2a0*/  F2FP.F16.E4M3.UNPACK_B R96, R98.H1 ;  /* 0x00000062ff60723e */ /* 0x000fe200030006ff */
[----:B------:R-:W-:Y:S01]  /*a2b0*/  HADD2.F32 R174, -RZ, R99.H0_H0 ;  /* 0x20000063ffae7230 */ /* 0x000fe20000004100 */
[----:B------:R-:W-:Y:S02]  /*a2c0*/  F2FP.F16.E4M3.UNPACK_B R93, R94.H1 ;  /* 0x0000005eff5d723e */ /* 0x000fe400030006ff */
[----:B------:R-:W-:Y:S01]  /*a2d0*/  F2FP.SATFINITE.E4M3.F32.PACK_AB_MERGE_C R178, R97, R178, R92 ;  /* 0x000000b261b2723e */ /* 0x000fe2000480705c */
[----:B------:R-:W-:Y:S01]  /*a2e0*/  HADD2.F32 R97, -RZ, R96.H0_H0 ;  /* 0x20000060ff617230 */ /* 0x000fe20000004100 */
[-C--:B------:R-:W-:Y:S01]  /*a2f0*/  F2FP.F16.E4M3.UNPACK_B R92, R175.reuse.H1 ;  /* 0x000000afff5c723e */ /* 0x080fe200030006ff */
[--C-:B------:R-:W-:Y:S01]  /*a300*/  HADD2.F32 R173, -RZ, R93.reuse.H0_H0 ;  /* 0x2000005dffad7230 */ /* 0x100fe20000004100 */
[----:B------:R-:W-:Y:S01]  /*a310*/  F2FP.F16.E4M3.UNPACK_B R175, R175 ;  /* 0x000000afffaf723e */ /* 0x000fe200020006ff */
[----:B------:R-:W-:Y:S01]  /*a320*/  HADD2.F32 R93, -RZ, R93.H1_H1 ;  /* 0x3000005dff5d7230 */ /* 0x000fe20000004100 */
[----:B------:R-:W-:Y:S01]  /*a330*/  F2FP.F16.E4M3.UNPACK_B R98, R98 ;  /* 0x00000062ff62723e */ /* 0x000fe200020006ff */
[--C-:B------:R-:W-:Y:S01]  /*a340*/  HADD2.F32 R185, -RZ, R92.reuse.H0_H0 ;  /* 0x2000005cffb97230 */ /* 0x100fe20000004100 */
[----:B------:R-:W-:Y:S01]  /*a350*/  F2FP.F16.E4M3.UNPACK_B R94, R94 ;  /* 0x0000005eff5e723e */ /* 0x000fe200020006ff */
[----:B------:R-:W-:-:S03]  /*a360*/  HADD2.F32 R92, -RZ, R92.H1_H1 ;  /* 0x3000005cff5c7230 */ /* 0x000fc60000004100 */
[-C--:B------:R-:W-:Y:S01]  /*a370*/  FMUL.FTZ R181, R97, R185.reuse ;  /* 0x000000b961b57220 */ /* 0x080fe20000410000 */
[----:B------:R-:W-:-:S03]  /*a380*/  FMUL.FTZ R185, R173, R185 ;  /* 0x000000b9adb97220 */ /* 0x000fc60000410000 */
[-C--:B------:R-:W-:Y:S01]  /*a390*/  FFMA.FTZ R181, R173, R174.reuse, -R181 ;  /* 0x000000aeadb57223 */ /* 0x080fe200000108b5 */
[----:B------:R-:W-:Y:S01]  /*a3a0*/  FFMA.FTZ R185, R97, R174, R185 ;  /* 0x000000ae61b97223 */ /* 0x000fe200000100b9 */
[----:B------:R-:W-:Y:S02]  /*a3b0*/  HADD2.F32 R97, -RZ, R96.H1_H1 ;  /* 0x30000060ff617230 */ /* 0x000fe40000004100 */
[----:B------:R-:W-:Y:S02]  /*a3c0*/  HADD2.F32 R96, -RZ, R99.H1_H1 ;  /* 0x30000063ff607230 */ /* 0x000fe40000004100 */
[--C-:B------:R-:W-:Y:S02]  /*a3d0*/  HADD2.F32 R99, -RZ, R94.reuse.H0_H0 ;  /* 0x2000005eff637230 */ /* 0x100fe40000004100 */
[-C--:B------:R-:W-:Y:S01]  /*a3e0*/  FMUL.FTZ R174, R97, R92.reuse ;  /* 0x0000005c61ae7220 */ /* 0x080fe20000410000 */
[----:B------:R-:W-:Y:S01]  /*a3f0*/  FMUL.FTZ R92, R93, R92 ;  /* 0x0000005c5d5c7220 */ /* 0x000fe20000410000 */
[----:B------:R-:W-:-:S02]  /*a400*/  HADD2.F32 R94, -RZ, R94.H1_H1 ;  /* 0x3000005eff5e7230 */ /* 0x000fc40000004100 */
[-C--:B------:R-:W-:Y:S01]  /*a410*/  FFMA.FTZ R93, R93, R96.reuse, -R174 ;  /* 0x000000605d5d7223 */ /* 0x080fe200000108ae */
[----:B------:R-:W-:Y:S01]  /*a420*/  FFMA.FTZ R92, R97, R96, R92 ;  /* 0x00000060615c7223 */ /* 0x000fe2000001005c */
[--C-:B------:R-:W-:Y:S02]  /*a430*/  HADD2.F32 R174, -RZ, R175.reuse.H0_H0 ;  /* 0x200000afffae7230 */ /* 0x100fe40000004100 */
[----:B------:R-:W-:Y:S01]  /*a440*/  HADD2.F32 R96, -RZ, R98.H0_H0 ;  /* 0x20000062ff607230 */ /* 0x000fe20000004100 */
[----:B------:R-:W-:Y:S01]  /*a450*/  F2FP.SATFINITE.E4M3.F32.PACK_AB_MERGE_C R93, R93, R181, RZ ;  /* 0x000000b55d5d723e */ /* 0x000fe200048070ff */
[----:B------:R-:W-:Y:S01]  /*a460*/  HADD2.F32 R97, -RZ, R176.H0_H0 ;  /* 0x200000b0ff617230 */ /* 0x000fe20000004100 */
[----:B------:R-:W-:Y:S01]  /*a470*/  F2FP.SATFINITE.E4M3.F32.PACK_AB_MERGE_C R92, R92, R185, RZ ;  /* 0x000000b95c5c723e */ /* 0x000fe200048070ff */
[----:B------:R-:W-:Y:S02]  /*a480*/  HADD2.F32 R175, -RZ, R175.H1_H1 ;  /* 0x300000afffaf7230 */ /* 0x000fe40000004100 */
[-C--:B------:R-:W-:Y:S01]  /*a490*/  FMUL.FTZ R173, R96, R174.reuse ;  /* 0x000000ae60ad7220 */ /* 0x080fe20000410000 */
[----:B------:R-:W-:Y:S01]  /*a4a0*/  FMUL.FTZ R174, R99, R174 ;  /* 0x000000ae63ae7220 */ /* 0x000fe20000410000 */
[----:B------:R-:W-:-:S02]  /*a4b0*/  HADD2.F32 R98, -RZ, R98.H1_H1 ;  /* 0x30000062ff627230 */ /* 0x000fc40000004100 */
[-C--:B------:R-:W-:Y:S01]  /*a4c0*/  FFMA.FTZ R173, R99, R97.reuse, -R173 ;  /* 0x0000006163ad7223 */ /* 0x080fe200000108ad */
[----:B------:R-:W-:Y:S01]  /*a4d0*/  FFMA.FTZ R174, R96, R97, R174 ;  /* 0x0000006160ae7223 */ /* 0x000fe200000100ae */
[----:B------:R-:W-:Y:S02]  /*a4e0*/  HADD2.F32 R97, -RZ, R176.H1_H1 ;  /* 0x300000b0ff617230 */ /* 0x000fe40000004100 */
[-C--:B------:R-:W-:Y:S01]  /*a4f0*/  FMUL.FTZ R99, R98, R175.reuse ;  /* 0x000000af62637220 */ /* 0x080fe20000410000 */
[C---:B------:R-:W-:Y:S01]  /*a500*/  FMUL.FTZ R175, R94.reuse, R175 ;  /* 0x000000af5eaf7220 */ /* 0x040fe20000410000 */
[----:B------:R-:W-:Y:S02]  /*a510*/  F2FP.SATFINITE.E4M3.F32.PACK_AB_MERGE_C R96, R53, R180, R91 ;  /* 0x000000b43560723e */ /* 0x000fe4000480705b */
[-C--:B------:R-:W-:Y:S01]  /*a520*/  FFMA.FTZ R94, R94, R97.reuse, -R99 ;  /* 0x000000615e5e7223 */ /* 0x080fe20000010863 */
[----:B------:R-:W-:Y:S01]  /*a530*/  FFMA.FTZ R97, R98, R97, R175 ;  /* 0x0000006162617223 */ /* 0x000fe200000100af */
[----:B------:R-:W-:-:S03]  /*a540*/  F2FP.SATFINITE.E4M3.F32.PACK_AB_MERGE_C R99, R55, R183, R54 ;  /* 0x000000b73763723e */ /* 0x000fc60004807036 */
[----:B------:R-:W-:Y:S01]  /*a550*/  F2FP.SATFINITE.E4M3.F32.PACK_AB_MERGE_C R94, R94, R173, R93 ;  /* 0x000000ad5e5e723e */ /* 0x000fe2000480705d */
[----:B------:R-:W-:Y:S01]  /*a560*/  IMAD.MOV.U32 R93, RZ, RZ, R179 ;  /* 0x000000ffff5d7224 */ /* 0x000fe200078e00b3 */
[----:B------:R-:W-:Y:S01]  /*a570*/  F2FP.SATFINITE.E4M3.F32.PACK_AB_MERGE_C R98, R97, R174, R92 ;  /* 0x000000ae6162723e */ /* 0x000fe2000480705c */
[----:B------:R-:W-:Y:S01]  /*a580*/  IMAD.MOV.U32 R92, RZ, RZ, R178 ;  /* 0x000000ffff5c7224 */ /* 0x000fe200078e00b2 */
[----:B------:R-:W-:-:S07]  /*a590*/  F2FP.SATFINITE.E4M3.F32.PACK_AB_MERGE_C R97, R88, R89, R52 ;  /* 0x000000595861723e */ /* 0x000fce0004807034 */
.L_x_5337:
[----:B------:R-:W-:Y:S05]  /*a5a0*/  BSYNC B3 ;  /* 0x0000000000037941 */ /* 0x000fea0003800000 */
.L_x_5336:
[----:B------:R-:W-:-:S04]  /*a5b0*/  IADD3 R89, P4, P5, R120, R138, R27 ;  /* 0x0000008a78597210 */ /* 0x000fc80007d9e01b */
[----:B------:R-:W-:Y:S02]  /*a5c0*/  IADD3.X R54, R4, R168, R32, P4, P5 ;  /* 0x000000a804367210 */ /* 0x000fe400027ea420 */
        /* <DEDUP_REMOVED lines=10> */
.L_x_5335:
[----:B------:R-:W-:Y:S05]  /*a670*/  BSYNC B2 ;  /* 0x0000000000027941 */ /* 0x000fea0003800000 */
.L_x_5334:
        /* <DEDUP_REMOVED lines=26> */
[----:B0-----:R-:W-:Y:S01]  /*a820*/  IMAD.MOV.U32 R62, RZ, RZ, R52 ;  /* 0x000000ffff3e7224 */ /* 0x001fe200078e0034 */
[----:B------:R-:W-:Y:S02]  /*a830*/  F2FP.F16.E4M3.UNPACK_B R97, R169.H1 ;  /* 0x000000a9ff61723e */ /* 0x000fe400030006ff */
[----:B-1----:R-:W-:Y:S02]  /*a840*/  F2FP.F16.E4M3.UNPACK_B R60, R88.H1 ;  /* 0x00000058ff3c723e */ /* 0x002fe400030006ff */
[-C--:B------:R-:W-:Y:S01]  /*a850*/  F2FP.F16.E4M3.UNPACK_B R52, R62.reuse.H1 ;  /* 0x0000003eff34723e */ /* 0x080fe200030006ff */
[----:B------:R-:W-:Y:S01]  /*a860*/  HADD2.F32 R99, -RZ, R97.H0_H0 ;  /* 0x20000061ff637230 */ /* 0x000fe20000004100 */
[----:B------:R-:W-:Y:S01]  /*a870*/  F2FP.F16.E4M3.UNPACK_B R96, R171.H1 ;  /* 0x000000abff60723e */ /* 0x000fe200030006ff */
[----:B------:R-:W-:Y:S01]  /*a880*/  HADD2.F32 R48, -RZ, R60.H0_H0 ;  /* 0x2000003cff307230 */ /* 0x000fe20000004100 */
[----:B------:R-:W-:Y:S01]  /*a890*/  F2FP.F16.E4M3.UNPACK_B R62, R62 ;  /* 0x0000003eff3e723e */ /* 0x000fe200020006ff */
        /* <DEDUP_REMOVED lines=13> */
[--C-:B------:R-:W-:Y:S01]  /*a970*/  HADD2.F32 R182, -RZ, R181.reuse.H0_H0 ;  /* 0x200000b5ffb67230 */ /* 0x100fe20000004100 */
[----:B------:R-:W-:Y:S01]  /*a980*/  F2FP.F16.E4M3.UNPACK_B R183, R172.H1 ;  /* 0x000000acffb7723e */ /* 0x000fe200030006ff */
[C---:B------:R-:W-:Y:S01]  /*a990*/  FMUL.FTZ R99, R95.reuse, R97 ;  /* 0x000000615f637220 */ /* 0x040fe20000410000 */
[----:B------:R-:W-:Y:S01]  /*a9a0*/  HADD2.F32 R181, -RZ, R181.H1_H1 ;  /* 0x300000b5ffb57230 */ /* 0x000fe20000004100 */
[----:B------:R-:W-:Y:S01]  /*a9b0*/  F2FP.F16.E4M3.UNPACK_B R90, R90 ;  /* 0x0000005aff5a723e */ /* 0x000fe200020006ff */
[----:B------:R-:W-:Y:S02]  /*a9c0*/  HADD2.F32 R184, -RZ, R180.H0_H0 ;  /* 0x200000b4ffb87230 */ /* 0x000fe40000004100 */
[-C--:B------:R-:W-:Y:S01]  /*a9d0*/  FFMA.FTZ R60, R52, R96.reuse, -R99 ;  /* 0x00000060343c7223 */ /* 0x080fe20000010863 */
[----:B------:R-:W-:Y:S01]  /*a9e0*/  FFMA.FTZ R52, R95, R96, R98 ;  /* 0x000000605f347223 */ /* 0x000fe20000010062 */
[----:B------:R-:W-:Y:S01]  /*a9f0*/  F2FP.F16.E4M3.UNPACK_B R99, R169 ;  /* 0x000000a9ff63723e */ /* 0x000fe200020006ff */
[----:B------:R-:W-:Y:S01]  /*aa00*/  HADD2.F32 R185, -RZ, R183.H0_H0 ;  /* 0x200000b7ffb97230 */ /* 0x000fe20000004100 */
[----:B------:R-:W-:Y:S01]  /*aa10*/  F2FP.F16.E4M3.UNPACK_B R96, R88 ;  /* 0x00000058ff60723e */ /* 0x000fe200020006ff */
[----:B------:R-:W-:Y:S01]  /*aa20*/  HADD2.F32 R88, -RZ, R62.H0_H0 ;  /* 0x2000003eff587230 */ /* 0x000fe20000004100 */
[----:B------:R-:W-:Y:S01]  /*aa30*/  F2FP.F16.E4M3.UNPACK_B R98, R171 ;  /* 0x000000abff62723e */ /* 0x000fe200020006ff */
[----:B------:R-:W-:Y:S01]  /*aa40*/  HADD2.F32 R169, -RZ, R99.H0_H0 ;  /* 0x20000063ffa97230 */ /* 0x000fe20000004100 */
[----:B------:R-:W-:Y:S01]  /*aa50*/  F2FP.F16.E4M3.UNPACK_B R54, R54 ;  /* 0x00000036ff36723e */ /* 0x000fe200020006ff */
[----:B------:R-:W-:Y:S01]  /*aa60*/  HADD2.F32 R95, -RZ, R96.H0_H0 ;  /* 0x20000060ff5f7230 */ /* 0x000fe20000004100 */
[----:B------:R-:W-:Y:S01]  /*aa70*/  F2FP.F16.E4M3.UNPACK_B R172, R172 ;  /* 0x000000acffac723e */ /* 0x000fe200020006ff */
        /* <DEDUP_REMOVED lines=9> */
[CC--:B------:R-:W-:Y:S01]  /*ab10*/  FMUL.FTZ R174, R62.reuse, R99.reuse ;  /* 0x000000633eae7220 */ /* 0x0c0fe20000410000 */
[----:B------:R-:W-:Y:S01]  /*ab20*/  HADD2.F32 R180, -RZ, R180.H1_H1 ;  /* 0x300000b4ffb47230 */ /* 0x000fe20000004100 */
[----:B------:R-:W-:Y:S01]  /*ab30*/  SHF.R.U32.HI R173, RZ, 0x8, R51 ;  /* 0x00000008ffad7819 */ /* 0x000fe20000011633 */
[----:B------:R-:W-:Y:S02]  /*ab40*/  HADD2.F32 R183, -RZ, R183.H1_H1 ;  /* 0x300000b7ffb77230 */ /* 0x000fe40000004100 */
[C---:B------:R-:W-:Y:S01]  /*ab50*/  FMUL.FTZ R169, R97.reuse, R99 ;  /* 0x0000006361a97220 */ /* 0x040fe20000410000 */
[--C-:B------:R-:W-:Y:S02]  /*ab60*/  SHF.R.U32.HI R99, RZ, 0x8, R49.reuse ;  /* 0x00000008ff637819 */ /* 0x100fe40000011631 */
[----:B------:R-:W-:Y:S01]  /*ab70*/  SHF.R.U32.HI R171, RZ, 0x10, R49 ;  /* 0x00000010ffab7819 */ /* 0x000fe20000011631 */
[-C--:B------:R-:W-:Y:S01]  /*ab80*/  FFMA.FTZ R96, R62, R98.reuse, -R169 ;  /* 0x000000623e607223 */ /* 0x080fe200000108a9 */
[----:B------:R-:W-:Y:S01]  /*ab90*/  FFMA.FTZ R62, R97, R98, R174 ;  /* 0x00000062613e7223 */ /* 0x000fe200000100ae */
[----:B------:R-:W-:Y:S01]  /*aba0*/  SHF.R.U32.HI R97, RZ, 0x18, R49 ;  /* 0x00000018ff617819 */ /* 0x000fe20000011631 */
[----:B------:R-:W-:Y:S01]  /*abb0*/  IMAD.SHL.U32 R99, R99, 0x100, RZ ;  /* 0x0000010063637824 */ /* 0x000fe200078e00ff */
[----:B------:R-:W-:Y:S01]  /*abc0*/  LOP3.LUT R98, R49, 0xff, RZ, 0xc0, !PT ;  /* 0x000000ff31627812 */ /* 0x000fe200078ec0ff */
[----:B------:R-:W-:Y:S01]  /*abd0*/  IMAD.U32 R171, R171, 0x10000, RZ ;  /* 0x00010000abab7824 */ /* 0x000fe200078e00ff */
[----:B------:R-:W-:-:S02]  /*abe0*/  SHF.R.U32.HI R169, RZ, 0x18, R51 ;  /* 0x00000018ffa97819 */ /* 0x000fc40000011633 */
[----:B------:R-:W-:Y:S02]  /*abf0*/  PRMT R98, R97, 0x654, R98 ;  /* 0x0000065461627816 */ /* 0x000fe40000000062 */
[-C--:B------:R-:W-:Y:S02]  /*ac00*/  F2FP.F16.E4M3.UNPACK_B R97, R170.reuse.H1 ;  /* 0x000000aaff61723e */ /* 0x080fe400030006ff */
[----:B------:R-:W-:Y:S02]  /*ac10*/  F2FP.F16.E4M3.UNPACK_B R170, R170 ;  /* 0x000000aaffaa723e */ /* 0x000fe400020006ff */
[----:B------:R-:W-:Y:S01]  /*ac20*/  LOP3.LUT R49, R51, 0xff, RZ, 0xc0, !PT ;  /* 0x000000ff33317812 */ /* 0x000fe200078ec0ff */
[--C-:B------:R-:W-:Y:S01]  /*ac30*/  HADD2.F32 R187, -RZ, R97.reuse.H0_H0 ;  /* 0x20000061ffbb7230 */ /* 0x100fe20000004100 */
[----:B------:R-:W-:Y:S01]  /*ac40*/  SHF.R.U32.HI R175, RZ, 0x8, R61 ;  /* 0x00000008ffaf7819 */ /* 0x000fe2000001163d */
[----:B------:R-:W-:Y:S01]  /*ac50*/  HADD2.F32 R97, -RZ, R97.H1_H1 ;  /* 0x30000061ff617230 */ /* 0x000fe20000004100 */
[----:B------:R-:W-:-:S02]  /*ac60*/  PRMT R49, R169, 0x654, R49 ;  /* 0x00000654a9317816 */ /* 0x000fc40000000031 */
[-C--:B------:R-:W-:Y:S01]  /*ac70*/  FMUL.FTZ R186, R182, R187.reuse ;  /* 0x000000bbb6ba7220 */ /* 0x080fe20000410000 */
[C---:B------:R-:W-:Y:S01]  /*ac80*/  FMUL.FTZ R187, R184.reuse, R187 ;  /* 0x000000bbb8bb7220 */ /* 0x040fe20000410000 */
[----:B------:R-:W-:Y:S02]  /*ac90*/  SHF.R.U32.HI R174, RZ, 0x10, R51 ;  /* 0x00000010ffae7819 */ /* 0x000fe40000011633 */
[-C--:B------:R-:W-:Y:S01]  /*aca0*/  FFMA.FTZ R186, R184, R185.reuse, -R186 ;  /* 0x000000b9b8ba7223 */ /* 0x080fe200000108ba */
[----:B------:R-:W-:Y:S01]  /*acb0*/  FFMA.FTZ R187, R182, R185, R187 ;  /* 0x000000b9b6bb7223 */ /* 0x000fe200000100bb */
[CC--:B------:R-:W-:Y:S01]  /*acc0*/  FMUL.FTZ R182, R181.reuse, R97.reuse ;  /* 0x00000061b5b67220 */ /* 0x0c0fe20000410000 */
[C---:B------:R-:W-:Y:S01]  /*acd0*/  FMUL.FTZ R97, R180.reuse, R97 ;  /* 0x00000061b4617220 */ /* 0x040fe20000410000 */
[----:B------:R-:W-:Y:S01]  /*ace0*/  HADD2.F32 R185, -RZ, R170.H0_H0 ;  /* 0x200000aaffb97230 */ /* 0x000fe20000004100 */
[----:B------:R-:W-:Y:S01]  /*acf0*/  SHF.R.U32.HI R51, RZ, 0x18, R61 ;  /* 0x00000018ff337819 */ /* 0x000fe2000001163d */
[-C--:B------:R-:W-:Y:S01]  /*ad00*/  FFMA.FTZ R180, R180, R183.reuse, -R182 ;  /* 0x000000b7b4b47223 */ /* 0x080fe200000108b6 */
[----:B------:R-:W-:Y:S01]  /*ad10*/  FFMA.FTZ R97, R181, R183, R97 ;  /* 0x000000b7b5617223 */ /* 0x000fe20000010061 */
[----:B------:R-:W-:Y:S01]  /*ad20*/  HADD2.F32 R181, -RZ, R90.H0_H0 ;  /* 0x2000005affb57230 */ /* 0x000fe20000004100 */
[----:B------:R-:W-:Y:S01]  /*ad30*/  LOP3.LUT R176, R61, 0xff, RZ, 0xc0, !PT ;  /* 0x000000ff3db07812 */ /* 0x000fe200078ec0ff */
[----:B------:R-:W-:Y:S01]  /*ad40*/  HADD2.F32 R183, -RZ, R54.H0_H0 ;  /* 0x20000036ffb77230 */ /* 0x000fe20000004100 */
[----:B------:R-:W-:Y:S01]  /*ad50*/  SHF.R.U32.HI R61, RZ, 0x10, R61 ;  /* 0x00000010ff3d7819 */ /* 0x000fe2000001163d */
        /* <DEDUP_REMOVED lines=8> */
[----:B------:R-:W-:Y:S01]  /*ade0*/  HADD2.F32 R181, -RZ, R90.H1_H1 ;  /* 0x3000005affb57230 */ /* 0x000fe20000004100 */
[----:B------:R-:W-:-:S02]  /*adf0*/  PRMT R51, R51, 0x654, R176 ;  /* 0x0000065433337816 */ /* 0x000fc400000000b0 */
[--C-:B------:R-:W-:Y:S02]  /*ae00*/  SHF.R.U32.HI R177, RZ, 0x18, R63.reuse ;  /* 0x00000018ffb17819 */ /* 0x100fe4000001163f */
[-C--:B------:R-:W-:Y:S01]  /*ae10*/  FMUL.FTZ R54, R181, R170.reuse ;  /* 0x000000aab5367220 */ /* 0x080fe20000410000 */
[----:B------:R-:W-:Y:S01]  /*ae20*/  FMUL.FTZ R170, R183, R170 ;  /* 0x000000aab7aa7220 */ /* 0x000fe20000410000 */
[----:B------:R-:W-:Y:S02]  /*ae30*/  LOP3.LUT R179, R63, 0xff, RZ, 0xc0, !PT ;  /* 0x000000ff3fb37812 */ /* 0x000fe400078ec0ff */
[-C--:B------:R-:W-:Y:S01]  /*ae40*/  FFMA.FTZ R183, R183, R172.reuse, -R54 ;  /* 0x000000acb7b77223 */ /* 0x080fe20000010836 */
[----:B------:R-:W-:Y:S01]  /*ae50*/  IMAD.SHL.U32 R54, R173, 0x100, RZ ;  /* 0x00000100ad367824 */ /* 0x000fe200078e00ff */
[--C-:B------:R-:W-:Y:S01]  /*ae60*/  SHF.R.U32.HI R178, RZ, 0x8, R63.reuse ;  /* 0x00000008ffb27819 */ /* 0x100fe2000001163f */
[----:B------:R-:W-:Y:S01]  /*ae70*/  FFMA.FTZ R170, R181, R172, R170 ;  /* 0x000000acb5aa7223 */ /* 0x000fe200000100aa */
[----:B------:R-:W-:-:S02]  /*ae80*/  SHF.R.U32.HI R63, RZ, 0x10, R63 ;  /* 0x00000010ff3f7819 */ /* 0x000fc4000001163f */
[----:B------:R-:W-:Y:S01]  /*ae90*/  LOP3.LUT R49, R49, 0xff00, R54, 0xf8, !PT ;  /* 0x0000ff0031317812 */ /* 0x000fe200078ef836 */
[----:B------:R-:W-:Y:S01]  /*aea0*/  IMAD.SHL.U32 R54, R175, 0x100, RZ ;  /* 0x00000100af367824 */ /* 0x000fe200078e00ff */
[----:B------:R-:W-:Y:S01]  /*aeb0*/  LOP3.LUT R98, R98, 0xff00, R99, 0xf8, !PT ;  /* 0x0000ff0062627812 */ /* 0x000fe200078ef863 */
[----:B------:R-:W-:Y:S01]  /*aec0*/  IMAD.U32 R90, R63, 0x10000, RZ ;  /* 0x000100003f5a7824 */ /* 0x000fe200078e00ff */
[----:B------:R-:W-:Y:S01]  /*aed0*/  F2FP.SATFINITE.E4M3.F32.PACK_AB_MERGE_C R63, R60, R50, RZ ;  /* 0x000000323c3f723e */ /* 0x000fe200048070ff */
[----:B------:R-:W-:Y:S01]  /*aee0*/  IMAD.SHL.U32 R178, R178, 0x100, RZ ;  /* 0x00000100b2b27824 */ /* 0x000fe200078e00ff */
[----:B------:R-:W-:Y:S01]  /*aef0*/  LOP3.LUT R51, R51, 0xff00, R54, 0xf8, !PT ;  /* 0x0000ff0033337812 */ /* 0x000fe200078ef836 */
[----:B------:R-:W-:Y:S01]  /*af00*/  IMAD.U32 R54, R61, 0x10000, RZ ;  /* 0x000100003d367824 */ /* 0x000fe200078e00ff */
[----:B------:R-:W-:Y:S02]  /*af10*/  F2FP.SATFINITE.E4M3.F32.PACK_AB_MERGE_C R48, R52, R48, RZ ;  /* 0x000000303430723e */ /* 0x000fe400048070ff */
[----:B------:R-:W-:-:S02]  /*af20*/  PRMT R177, R177, 0x654, R179 ;  /* 0x00000654b1b17816 */ /* 0x000fc400000000b3 */
[----:B------:R-:W-:Y:S02]  /*af30*/  LOP3.LUT R61, R51, 0xff0000, R54, 0xf8, !PT ;  /* 0x00ff0000333d7812 */ /* 0x000fe400078ef836 */
[----:B------:R-:W-:Y:S02]  /*af40*/  F2FP.SATFINITE.E4M3.F32.PACK_AB_MERGE_C R52, R96, R88, R63 ;  /* 0x000000586034723e */ /* 0x000fe4000480703f */
[----:B------:R-:W-:Y:S02]  /*af50*/  LOP3.LUT R98, R98, 0xff0000, R171, 0xf8, !PT ;  /* 0x00ff000062627812 */ /* 0x000fe400078ef8ab */
[----:B------:R-:W-:Y:S02]  /*af60*/  F2FP.F16.E4M3.UNPACK_B R60, R89 ;  /* 0x00000059ff3c723e */ /* 0x000fe400020006ff */
[----:B------:R-:W-:Y:S02]  /*af70*/  F2FP.F16.E4M3.UNPACK_B R63, R61 ;  /* 0x0000003dff3f723e */ /* 0x000fe400020006ff */
[----:B------:R-:W-:-:S02]  /*af80*/  F2FP.F16.E4M3.UNPACK_B R96, R53 ;  /* 0x00000035ff60723e */ /* 0x000fc400020006ff */
[----:B------:R-:W-:Y:S01]  /*af90*/  LOP3.LUT R177, R177, 0xff00, R178, 0xf8, !PT ;  /* 0x0000ff00b1b17812 */ /* 0x000fe200078ef8b2 */
[----:B------:R-:W-:Y:S01]  /*afa0*/  HADD2.F32 R99, -RZ, R63.H0_H0 ;  /* 0x2000003fff637230 */ /* 0x000fe20000004100 */
[----:B------:R-:W-:Y:S01]  /*afb0*/  F2FP.SATFINITE.E4M3.F32.PACK_AB_MERGE_C R88, R62, R95, R48 ;  /* 0x0000005f3e58723e */ /* 0x000fe20004807030 */
[----:B------:R-:W-:Y:S01]  /*afc0*/  HADD2.F32 R48, -RZ, R60.H0_H0 ;  /* 0x2000003cff307230 */ /* 0x000fe20000004100 */
[-C--:B------:R-:W-:Y:S01]  /*afd0*/  F2FP.F16.E4M3.UNPACK_B R95, R98.reuse ;  /* 0x00000062ff5f723e */ /* 0x080fe200020006ff */
[--C-:B------:R-:W-:Y:S01]  /*afe0*/  HADD2.F32 R50, -RZ, R96.reuse.H0_H0 ;  /* 0x20000060ff327230 */ /* 0x100fe20000004100 */
[----:B------:R-:W-:Y:S01]  /*aff0*/  LOP3.LUT R51, R177, 0xff0000, R90, 0xf8, !PT ;  /* 0x00ff0000b1337812 */ /* 0x000fe200078ef85a */
[----:B------:R-:W-:Y:S01]  /*b000*/  HADD2.F32 R96, -RZ, R96.H1_H1 ;  /* 0x30000060ff607230 */ /* 0x000fe20000004100 */
[----:B------:R-:W-:Y:S01]  /*b010*/  F2FP.SATFINITE.E4M3.F32.PACK_AB_MERGE_C R90, R97, R187, RZ ;  /* 0x000000bb615a723e */ /* 0x000fe200048070ff */
[----:B------:R-:W-:Y:S02]  /*b020*/  HADD2.F32 R97, -RZ, R95.H0_H0 ;  /* 0x2000005fff617230 */ /* 0x000fe40000004100 */
[-C--:B------:R-:W-:Y:S01]  /*b030*/  FMUL.FTZ R169, R48, R99.reuse ;  /* 0x0000006330a97220 */ /* 0x080fe20000410000 */
[C---:B------:R-:W-:Y:S01]  /*b040*/  FMUL.FTZ R99, R50.reuse, R99 ;  /* 0x0000006332637220 */ /* 0x040fe20000410000 */
[----:B------:R-:W-:Y:S01]  /*b050*/  HADD2.F32 R62, -RZ, R60.H1_H1 ;  /* 0x3000003cff3e7230 */ /* 0x000fe20000004100 */
[----:B------:R-:W-:Y:S01]  /*b060*/  F2FP.F16.E4M3.UNPACK_B R89, R89.H1 ;  /* 0x00000059ff59723e */ /* 0x000fe200030006ff */
[-C--:B------:R-:W-:Y:S01]  /*b070*/  FFMA.FTZ R50, R50, R97.reuse, -R169 ;  /* 0x0000006132327223 */ /* 0x080fe200000108a9 */
[----:B------:R-:W-:Y:S01]  /*b080*/  FFMA.FTZ R48, R48, R97, R99 ;  /* 0x0000006130307223 */ /* 0x000fe20000010063 */
[----:B------:R-:W-:Y:S01]  /*b090*/  HADD2.F32 R169, -RZ, R63.H1_H1 ;  /* 0x3000003fffa97230 */ /* 0x000fe20000004100 */
[----:B------:R-:W-:Y:S01]  /*b0a0*/  F2FP.F16.E4M3.UNPACK_B R99, R61.H1 ;  /* 0x0000003dff63723e */ /* 0x000fe200030006ff */
[----:B------:R-:W-:Y:S01]  /*b0b0*/  HADD2.F32 R97, -RZ, R95.H1_H1 ;  /* 0x3000005fff617230 */ /* 0x000fe20000004100 */
[----:B------:R-:W-:Y:S01]  /*b0c0*/  F2FP.F16.E4M3.UNPACK_B R63, R53.H1 ;  /* 0x00000035ff3f723e */ /* 0x000fe200030006ff */
[----:B------:R-:W-:Y:S01]  /*b0d0*/  HADD2.F32 R95, -RZ, R89.H0_H0 ;  /* 0x20000059ff5f7230 */ /* 0x000fe20000004100 */
[----:B------:R-:W-:Y:S01]  /*b0e0*/  F2FP.F16.E4M3.UNPACK_B R98, R98.H1 ;  /* 0x00000062ff62723e */ /* 0x000fe200030006ff */
[-C--:B------:R-:W-:Y:S01]  /*b0f0*/  FMUL.FTZ R53, R62, R169.reuse ;  /* 0x000000a93e357220 */ /* 0x080fe20000410000 */
[----:B------:R-:W-:Y:S01]  /*b100*/  FMUL.FTZ R61, R96, R169 ;  /* 0x000000a9603d7220 */ /* 0x000fe20000410000 */
[----:B------:R-:W-:Y:S01]  /*b110*/  HADD2.F32 R169, -RZ, R99.H0_H0 ;  /* 0x20000063ffa97230 */ /* 0x000fe20000004100 */
[----:B------:R-:W-:Y:S01]  /*b120*/  F2FP.SATFINITE.E4M3.F32.PACK_AB_MERGE_C R90, R170, R185, R90 ;  /* 0x000000b9aa5a723e */ /* 0x000fe2000480705a */
[----:B------:R-:W-:-:S02]  /*b130*/  HADD2.F32 R60, -RZ, R63.H0_H0 ;  /* 0x2000003fff3c7230 */ /* 0x000fc40000004100 */
[----:B------:R-:W-:Y:S01]  /*b140*/  FFMA.FTZ R61, R62, R97, R61 ;  /* 0x000000613e3d7223 */ /* 0x000fe2000001003d */
[--C-:B------:R-:W-:Y:S02]  /*b150*/  HADD2.F32 R62, -RZ, R98.reuse.H0_H0 ;  /* 0x20000062ff3e7230 */ /* 0x100fe40000004100 */
[CC--:B------:R-:W-:Y:S01]  /*b160*/  FMUL.FTZ R171, R95.reuse, R169.reuse ;  /* 0x000000a95fab7220 */ /* 0x0c0fe20000410000 */
[----:B------:R-:W-:Y:S01]  /*b170*/  SHF.L.U32 R174, R174, 0x10, RZ ;  /* 0x00000010aeae7819 */ /* 0x000fe200000006ff */
[----:B------:R-:W-:Y:S01]  /*b180*/  FMUL.FTZ R170, R60, R169 ;  /* 0x000000a93caa7220 */ /* 0x000fe20000410000 */
[----:B------:R-:W-:Y:S01]  /*b190*/  FFMA.FTZ R53, R96, R97, -R53 ;  /* 0x0000006160357223 */ /* 0x000fe20000010835 */
[-C--:B------:R-:W-:Y:S01]  /*b1a0*/  FFMA.FTZ R60, R60, R62.reuse, -R171 ;  /* 0x0000003e3c3c7223 */ /* 0x080fe200000108ab */
[----:B------:R-:W-:Y:S02]  /*b1b0*/  HADD2.F32 R97, -RZ, R89.H1_H1 ;  /* 0x30000059ff617230 */ /* 0x000fe40000004100 */
[----:B------:R-:W-:Y:S01]  /*b1c0*/  FFMA.FTZ R62, R95, R62, R170 ;  /* 0x0000003e5f3e7223 */ /* 0x000fe200000100aa */
[----:B------:R-:W-:Y:S01]  /*b1d0*/  HADD2.F32 R96, -RZ, R99.H1_H1 ;  /* 0x30000063ff607230 */ /* 0x000fe20000004100 */
[----:B------:R-:W-:Y:S01]  /*b1e0*/  LOP3.LUT R49, R49, 0xff0000, R174, 0xf8, !PT ;  /* 0x00ff000031317812 */ /* 0x000fe200078ef8ae */
[----:B------:R-:W-:Y:S01]  /*b1f0*/  HADD2.F32 R63, -RZ, R63.H1_H1 ;  /* 0x3000003fff3f7230 */ /* 0x000fe20000004100 */
[----:B------:R-:W-:Y:S01]  /*b200*/  F2FP.F16.E4M3.UNPACK_B R95, R51 ;  /* 0x00000033ff5f723e */ /* 0x000fe200020006ff */
[----:B------:R-:W-:Y:S01]  /*b210*/  HADD2.F32 R170, -RZ, R98.H1_H1 ;  /* 0x30000062ffaa7230 */ /* 0x000fe20000004100 */
[----:B------:R-:W-:Y:S01]  /*b220*/  F2FP.F16.E4M3.UNPACK_B R98, R91 ;  /* 0x0000005bff62723e */ /* 0x000fe200020006ff */
[-C--:B------:R-:W-:Y:S01]  /*b230*/  FMUL.FTZ R172, R97, R96.reuse ;  /* 0x0000006061ac7220 */ /* 0x080fe20000410000 */
[----:B------:R-:W-:Y:S01]  /*b240*/  FMUL.FTZ R176, R63, R96 ;  /* 0x000000603fb07220 */ /* 0x000fe20000410000 */
[----:B------:R-:W-:Y:S01]  /*b250*/  F2FP.F16.E4M3.UNPACK_B R96, R55 ;  /* 0x00000037ff60723e */ /* 0x000fe200020006ff */
[----:B------:R-:W-:Y:S01]  /*b260*/  HADD2.F32 R174, -RZ, R95.H0_H0 ;  /* 0x2000005fffae7230 */ /* 0x000fe20000004100 */
[----:B------:R-:W-:Y:S01]  /*b270*/  F2FP.F16.E4M3.UNPACK_B R89, R49 ;  /* 0x00000031ff59723e */ /* 0x000fe200020006ff */
[----:B------:R-:W-:-:S02]  /*b280*/  HADD2.F32 R169, -RZ, R98.H0_H0 ;  /* 0x20000062ffa97230 */ /* 0x000fc40000004100 */
[-C--:B------:R-:W-:Y:S01]  /*b290*/  FFMA.FTZ R63, R63, R170.reuse, -R172 ;  /* 0x000000aa3f3f7223 */ /* 0x080fe200000108ac */
[----:B------:R-:W-:Y:S01]  /*b2a0*/  FFMA.FTZ R97, R97, R170, R176 ;  /* 0x000000aa61617223 */ /* 0x000fe200000100b0 */
[----:B------:R-:W-:Y:S01]  /*b2b0*/  HADD2.F32 R99, -RZ, R96.H0_H0 ;  /* 0x20000060ff637230 */ /* 0x000fe20000004100 */
[----:B------:R-:W-:Y:S01]  /*b2c0*/  F2FP.F16.E4M3.UNPACK_B R173, R51.H1 ;  /* 0x00000033ffad723e */ /* 0x000fe200030006ff */
[----:B------:R-:W-:Y:S02]  /*b2d0*/  HADD2.F32 R172, -RZ, R89.H0_H0 ;  /* 0x20000059ffac7230 */ /* 0x000fe40000004100 */
[-C--:B------:R-:W-:Y:S01]  /*b2e0*/  FMUL.FTZ R170, R169, R174.reuse ;  /* 0x000000aea9aa7220 */ /* 0x080fe20000410000 */
        /* <DEDUP_REMOVED lines=8> */
[----:B------:R-:W-:Y:S01]  /*b370*/  F2FP.SATFINITE.E4M3.F32.PACK_AB_MERGE_C R54, R180, R186, RZ ;  /* 0x000000bab436723e */ /* 0x000fe200048070ff */
        /* <DEDUP_REMOVED lines=21> */
[C---:B------:R-:W-:Y:S01]  /*b4d0*/  FMUL.FTZ R95, R96.reuse, R95 ;  /* 0x0000005f605f7220 */ /* 0x040fe20000410000 */
[----:B------:R-:W-:Y:S01]  /*b4e0*/  F2FP.SATFINITE.E4M3.F32.PACK_AB_MERGE_C R62, R97, R62, RZ ;  /* 0x0000003e613e723e */ /* 0x000fe200048070ff */
[----:B------:R-:W-:Y:S01]  /*b4f0*/  FFMA.FTZ R96, R96, R89, -R99 ;  /* 0x0000005960607223 */ /* 0x000fe20000010863 */
[----:B------:R-:W-:Y:S01]  /*b500*/  F2FP.SATFINITE.E4M3.F32.PACK_AB_MERGE_C R91, R174, R91, RZ ;  /* 0x0000005bae5b723e */ /* 0x000fe200048070ff */
[----:B------:R-:W-:Y:S01]  /*b510*/  FFMA.FTZ R98, R98, R89, R95 ;  /* 0x0000005962627223 */ /* 0x000fe2000001005f */
[----:B------:R-:W-:-:S02]  /*b520*/  F2FP.SATFINITE.E4M3.F32.PACK_AB_MERGE_C R54, R183, R184, R54 ;  /* 0x000000b8b736723e */ /* 0x000fc40004807036 */
[----:B------:R-:W-:Y:S02]  /*b530*/  F2FP.SATFINITE.E4M3.F32.PACK_AB_MERGE_C R53, R53, R50, R60 ;  /* 0x000000323535723e */ /* 0x000fe4000480703c */
[----:B------:R-:W-:Y:S02]  /*b540*/  F2FP.SATFINITE.E4M3.F32.PACK_AB_MERGE_C R55, R96, R51, R55 ;  /* 0x000000336037723e */ /* 0x000fe40004807037 */
[----:B------:R-:W-:Y:S02]  /*b550*/  F2FP.SATFINITE.E4M3.F32.PACK_AB_MERGE_C R89, R61, R48, R62 ;  /* 0x000000303d59723e */ /* 0x000fe4000480703e */
[----:B------:R-:W-:-:S07]  /*b560*/  F2FP.SATFINITE.E4M3.F32.PACK_AB_MERGE_C R91, R98, R49, R91 ;  /* 0x00000031625b723e */ /* 0x000fce000480705b */
.L_x_5341:
[----:B------:R-:W-:Y:S05]  /*b570*/  BSYNC B3 ;  /* 0x0000000000037941 */ /* 0x000fea0003800000 */
.L_x_5340:
        /* <DEDUP_REMOVED lines=10> */
.L_x_5339:
[----:B------:R-:W-:Y:S05]  /*b620*/  BSYNC B2 ;  /* 0x0000000000027941 */ /* 0x000fea0003800000 */
.L_x_5338:
        /* <DEDUP_REMOVED lines=27> */
[--C-:B------:R-:W-:Y:S01]  /*b7e0*/  SHF.R.U32.HI R96, RZ, 0x8, R45.reuse ;  /* 0x00000008ff607819 */ /* 0x100fe2000001162d */
[----:B0-----:R-:W-:Y:S01]  /*b7f0*/  IMAD.MOV.U32 R56, RZ, RZ, R48 ;  /* 0x000000ffff387224 */ /* 0x001fe200078e0030 */
[----:B------:R-:W-:Y:S02]  /*b800*/  LOP3.LUT R58, R45, 0xff, RZ, 0xc0, !PT ;  /* 0x000000ff2d3a7812 */ /* 0x000fe400078ec0ff */
[----:B------:R-:W-:Y:S01]  /*b810*/  SHF.R.U32.HI R97, RZ, 0x18, R45 ;  /* 0x00000018ff617819 */ /* 0x000fe2000001162d */
[----:B------:R-:W-:Y:S01]  /*b820*/  IMAD.SHL.U32 R48, R96, 0x100, RZ ;  /* 0x0000010060307824 */ /* 0x000fe200078e00ff */
[----:B------:R-:W-:Y:S02]  /*b830*/  SHF.R.U32.HI R92, RZ, 0x8, R59 ;  /* 0x00000008ff5c7819 */ /* 0x000fe4000001163b */
[--C-:B------:R-:W-:Y:S02]  /*b840*/  SHF.R.U32.HI R44, RZ, 0x10, R47.reuse ;  /* 0x00000010ff2c7819 */ /* 0x100fe4000001162f */
[----:B------:R-:W-:-:S02]  /*b850*/  SHF.R.U32.HI R95, RZ, 0x8, R47 ;  /* 0x00000008ff5f7819 */ /* 0x000fc4000001162f */
[----:B------:R-:W-:Y:S01]  /*b860*/  LOP3.LUT R62, R47, 0xff, RZ, 0xc0, !PT ;  /* 0x000000ff2f3e7812 */ /* 0x000fe200078ec0ff */
[----:B------:R-:W-:Y:S01]  /*b870*/  IMAD.U32 R44, R44, 0x10000, RZ ;  /* 0x000100002c2c7824 */ /* 0x000fe200078e00ff */
[----:B------:R-:W-:Y:S02]  /*b880*/  SHF.R.U32.HI R89, RZ, 0x18, R47 ;  /* 0x00000018ff597819 */ /* 0x000fe4000001162f */
[----:B------:R-:W-:Y:S02]  /*b890*/  LOP3.LUT R90, R59, 0xff, RZ, 0xc0, !PT ;  /* 0x000000ff3b5a7812 */ /* 0x000fe400078ec0ff */
[----:B------:R-:W-:Y:S02]  /*b8a0*/  SHF.R.U32.HI R93, RZ, 0x18, R59 ;  /* 0x00000018ff5d7819 */ /* 0x000fe4000001163b */
[----:B------:R-:W-:Y:S02]  /*b8b0*/  SHF.R.U32.HI R46, RZ, 0x10, R45 ;  /* 0x00000010ff2e7819 */ /* 0x000fe4000001162d */
[----:B------:R-:W-:-:S02]  /*b8c0*/  SHF.R.U32.HI R47, RZ, 0x10, R59 ;  /* 0x00000010ff2f7819 */ /* 0x000fc4000001163b */
[--C-:B------:R-:W-:Y:S01]  /*b8d0*/  SHF.R.U32.HI R45, RZ, 0x10, R57.reuse ;  /* 0x00000010ff2d7819 */ /* 0x100fe20000011639 */
[----:B------:R-:W-:Y:S01]  /*b8e0*/  IMAD.U32 R46, R46, 0x10000, RZ ;  /* 0x000100002e2e7824 */ /* 0x000fe200078e00ff */
[--C-:B------:R-:W-:Y:S02]  /*b8f0*/  SHF.R.U32.HI R94, RZ, 0x8, R57.reuse ;  /* 0x00000008ff5e7819 */ /* 0x100fe40000011639 */
[----:B------:R-:W-:Y:S01]  /*b900*/  LOP3.LUT R88, R57, 0xff, RZ, 0xc0, !PT ;  /* 0x000000ff39587812 */ /* 0x000fe200078ec0ff */
[----:B------:R-:W-:Y:S01]  /*b910*/  IMAD.U32 R45, R45, 0x10000, RZ ;  /* 0x000100002d2d7824 */ /* 0x000fe200078e00ff */
[----:B------:R-:W-:Y:S01]  /*b920*/  SHF.R.U32.HI R91, RZ, 0x18, R57 ;  /* 0x00000018ff5b7819 */ /* 0x000fe20000011639 */
[----:B-1----:R-:W-:Y:S01]  /*b930*/  IMAD.MOV.U32 R57, RZ, RZ, R52 ;  /* 0x000000ffff397224 */ /* 0x002fe200078e0034 */
[----:B------:R-:W-:Y:S01]  /*b940*/  PRMT R59, R97, 0x654, R58 ;  /* 0x00000654613b7816 */ /* 0x000fe2000000003a */
[----:B------:R-:W-:Y:S01]  /*b950*/  IMAD.SHL.U32 R58, R92, 0x100, RZ ;  /* 0x000001005c3a7824 */ /* 0x000fe200078e00ff */
[----:B------:R-:W-:Y:S01]  /*b960*/  PRMT R93, R93, 0x654, R90 ;  /* 0x000006545d5d7816 */ /* 0x000fe2000000005a */
[----:B------:R-:W-:Y:S01]  /*b970*/  IMAD.SHL.U32 R52, R94, 0x100, RZ ;  /* 0x000001005e347824 */ /* 0x000fe200078e00ff */
[----:B------:R-:W-:Y:S01]  /*b980*/  PRMT R89, R89, 0x654, R62 ;  /* 0x0000065459597816 */ /* 0x000fe2000000003e */
[----:B------:R-:W-:Y:S01]  /*b990*/  IMAD.U32 R92, R47, 0x10000, RZ ;  /* 0x000100002f5c7824 */ /* 0x000fe200078e00ff */
[----:B------:R-:W-:-:S02]  /*b9a0*/  PRMT R91, R91, 0x654, R88 ;  /* 0x000006545b5b7816 */ /* 0x000fc40000000058 */
[----:B------:R-:W-:Y:S02]  /*b9b0*/  LOP3.LUT R59, R59, 0xff00, R48, 0xf8, !PT ;  /* 0x0000ff003b3b7812 */ /* 0x000fe400078ef830 */
[----:B------:R-:W-:Y:S02]  /*b9c0*/  LOP3.LUT R93, R93, 0xff00, R58, 0xf8, !PT ;  /* 0x0000ff005d5d7812 */ /* 0x000fe400078ef83a */
[----:B------:R-:W-:Y:S02]  /*b9d0*/  F2FP.F16.E4M3.UNPACK_B R88, R167.H1 ;  /* 0x000000a7ff58723e */ /* 0x000fe400030006ff */
[----:B------:R-:W-:Y:S02]  /*b9e0*/  F2FP.F16.E4M3.UNPACK_B R62, R57.H1 ;  /* 0x00000039ff3e723e */ /* 0x000fe400030006ff */
[----:B------:R-:W-:Y:S02]  /*b9f0*/  SHF.L.U32 R48, R95, 0x8, RZ ;  /* 0x000000085f307819 */ /* 0x000fe400000006ff */
[----:B------:R-:W-:-:S02]  /*ba00*/  F2FP.F16.E4M3.UNPACK_B R58, R56.H1 ;  /* 0x00000038ff3a723e */ /* 0x000fc400030006ff */
[----:B------:R-:W-:Y:S01]  /*ba10*/  LOP3.LUT R90, R91, 0xff00, R52, 0xf8, !PT ;  /* 0x0000ff005b5a7812 */ /* 0x000fe200078ef834 */
[----:B------:R-:W-:Y:S01]  /*ba20*/  HADD2.F32 R91, -RZ, R88.H0_H0 ;  /* 0x20000058ff5b7230 */ /* 0x000fe20000004100 */
[----:B------:R-:W-:Y:S01]  /*ba30*/  LOP3.LUT R46, R59, 0xff0000, R46, 0xf8, !PT ;  /* 0x00ff00003b2e7812 */ /* 0x000fe200078ef82e */
[----:B------:R-:W-:Y:S01]  /*ba40*/  HADD2.F32 R52, -RZ, R62.H0_H0 ;  /* 0x2000003eff347230 */ /* 0x000fe20000004100 */
[----:B------:R-:W-:Y:S01]  /*ba50*/  LOP3.LUT R89, R89, 0xff00, R48, 0xf8, !PT ;  /* 0x0000ff0059597812 */ /* 0x000fe200078ef830 */
[----:B------:R-:W-:Y:S01]  /*ba60*/  HADD2.F32 R48, -RZ, R58.H0_H0 ;  /* 0x2000003aff307230 */ /* 0x000fe20000004100 */
[----:B------:R-:W-:Y:S02]  /*ba70*/  F2FP.F16.E4M3.UNPACK_B R59, R165.H1 ;  /* 0x000000a5ff3b723e */ /* 0x000fe400030006ff */
[----:B------:R-:W-:Y:S01]  /*ba80*/  LOP3.LUT R44, R89, 0xff0000, R44, 0xf8, !PT ;  /* 0x00ff0000592c7812 */ /* 0x000fe200078ef82c */
[-C--:B------:R-:W-:Y:S01]  /*ba90*/  FMUL.FTZ R95, R52, R91.reuse ;  /* 0x0000005b345f7220 */ /* 0x080fe20000410000 */
[----:B------:R-:W-:Y:S01]  /*baa0*/  FMUL.FTZ R91, R48, R91 ;  /* 0x0000005b305b7220 */ /* 0x000fe20000410000 */
[--C-:B------:R-:W-:Y:S01]  /*bab0*/  HADD2.F32 R89, -RZ, R59.reuse.H0_H0 ;  /* 0x2000003bff597230 */ /* 0x100fe20000004100 */
[----:B------:R-:W-:Y:S01]  /*bac0*/  LOP3.LUT R47, R90, 0xff0000, R45, 0xf8, !PT ;  /* 0x00ff00005a2f7812 */ /* 0x000fe200078ef82d */
[----:B------:R-:W-:Y:S01]  /*bad0*/  HADD2.F32 R90, -RZ, R59.H1_H1 ;  /* 0x3000003bff5a7230 */ /* 0x000fe20000004100 */
[----:B------:R-:W-:Y:S01]  /*bae0*/  LOP3.LUT R45, R93, 0xff0000, R92, 0xf8, !PT ;  /* 0x00ff00005d2d7812 */ /* 0x000fe200078ef85c */
[----:B------:R-:W-:-:S02]  /*baf0*/  HADD2.F32 R92, -RZ, R88.H1_H1 ;  /* 0x30000058ff5c7230 */ /* 0x000fc40000004100 */
[-C--:B------:R-:W-:Y:S01]  /*bb00*/  FFMA.FTZ R48, R48, R89.reuse, -R95 ;  /* 0x0000005930307223 */ /* 0x080fe2000001085f */
[----:B------:R-:W-:Y:S01]  /*bb10*/  FFMA.FTZ R52, R52, R89, R91 ;  /* 0x0000005934347223 */ /* 0x000fe2000001005b */
[----:B------:R-:W-:Y:S01]  /*bb20*/  HADD2.F32 R89, -RZ, R62.H1_H1 ;  /* 0x3000003eff597230 */ /* 0x000fe20000004100 */
[----:B------:R-:W-:Y:S01]  /*bb30*/  F2FP.F16.E4M3.UNPACK_B R167, R167 ;  /* 0x000000a7ffa7723e */ /* 0x000fe200020006ff */
[----:B------:R-:W-:Y:S01]  /*bb40*/  HADD2.F32 R59, -RZ, R58.H1_H1 ;  /* 0x3000003aff3b7230 */ /* 0x000fe20000004100 */
[----:B------:R-:W-:Y:S02]  /*bb50*/  F2FP.F16.E4M3.UNPACK_B R88, R57 ;  /* 0x00000039ff58723e */ /* 0x000fe400020006ff */
[----:B------:R-:W-:Y:S01]  /*bb60*/  F2FP.F16.E4M3.UNPACK_B R62, R56 ;  /* 0x00000038ff3e723e */ /* 0x000fe200020006ff */
[----:B------:R-:W-:Y:S01]  /*bb70*/  FMUL.FTZ R94, R89, R92 ;  /* 0x0000005c595e7220 */ /* 0x000fe20000410000 */
[----:B------:R-:W-:Y:S01]  /*bb80*/  F2FP.F16.E4M3.UNPACK_B R165, R165 ;  /* 0x000000a5ffa5723e */ /* 0x000fe200020006ff */
[----:B------:R-:W-:-:S02]  /*bb90*/  HADD2.F32 R91, -RZ, R167.H0_H0 ;  /* 0x200000a7ff5b7230 */ /* 0x000fc40000004100 */
        /* <DEDUP_REMOVED lines=38> */
[----:B------:R-:W-:Y:S01]  /*be00*/  F2FP.F16.E4M3.UNPACK_B R164, R164 ;  /* 0x000000a4ffa4723e */ /* 0x000fe200020006ff */
[----:B------:R-:W-:Y:S01]  /*be10*/  FFMA.FTZ R169, R90, R94, -R99 ;  /* 0x0000005e5aa97223 */ /* 0x000fe20000010863 */
[----:B------:R-:W-:Y:S01]  /*be20*/  F2FP.F16.E4M3.UNPACK_B R90, R54 ;  /* 0x00000036ff5a723e */ /* 0x000fe200020006ff */
[--C-:B------:R-:W-:Y:S01]  /*be30*/  HADD2.F32 R97, -RZ, R166.reuse.H0_H0 ;  /* 0x200000a6ff617230 */ /* 0x100fe20000004100 */
[----:B------:R-:W-:Y:S01]  /*be40*/  F2FP.SATFINITE.E4M3.F32.PACK_AB_MERGE_C R48, R57, R48, RZ ;  /* 0x000000303930723e */ /* 0x000fe200048070ff */
[----:B------:R-:W-:-:S02]  /*be50*/  HADD2.F32 R99, -RZ, R166.H1_H1 ;  /* 0x300000a6ff637230 */ /* 0x000fc40000004100 */
[----:B------:R-:W-:Y:S01]  /*be60*/  FFMA.FTZ R171, R93, R94, R96 ;  /* 0x0000005e5dab7223 */ /* 0x000fe20000010060 */
        /* <DEDUP_REMOVED lines=12> */
[----:B------:R-:W-:Y:S01]  /*bf30*/  F2FP.F16.E4M3.UNPACK_B R59, R53 ;  /* 0x00000035ff3b723e */ /* 0x000fe200020006ff */
[----:B------:R-:W-:Y:S01]  /*bf40*/  FFMA.FTZ R165, R54, R93, -R165 ;  /* 0x0000005d36a57223 */ /* 0x000fe200000108a5 */
[----:B------:R-:W-:Y:S01]  /*bf50*/  F2FP.F16.E4M3.UNPACK_B R58, R47 ;  /* 0x0000002fff3a723e */ /* 0x000fe200020006ff */
[----:B------:R-:W-:Y:S01]  /*bf60*/  FFMA.FTZ R54, R92, R93, R97 ;  /* 0x0000005d5c367223 */ /* 0x000fe20000010061 */
[----:B------:R-:W-:Y:S01]  /*bf70*/  F2FP.F16.E4M3.UNPACK_B R57, R49 ;  /* 0x00000031ff39723e */ /* 0x000fe200020006ff */
[-C--:B------:R-:W-:Y:S01]  /*bf80*/  FFMA.FTZ R99, R90, R95.reuse, R99 ;  /* 0x0000005f5a637223 */ /* 0x080fe20000010063 */
[----:B------:R-:W-:Y:S01]  /*bf90*/  F2FP.SATFINITE.E4M3.F32.PACK_AB_MERGE_C R169, R169, R62, RZ ;  /* 0x0000003ea9a9723e */ /* 0x000fe200048070ff */
[----:B------:R-:W-:Y:S01]  /*bfa0*/  HADD2.F32 R62, -RZ, R59.H0_H0 ;  /* 0x2000003bff3e7230 */ /* 0x000fe20000004100 */
[----:B------:R-:W-:Y:S01]  /*bfb0*/  F2FP.SATFINITE.E4M3.F32.PACK_AB_MERGE_C R88, R171, R88, RZ ;  /* 0x00000058ab58723e */ /* 0x000fe200048070ff */
[----:B------:R-:W-:Y:S01]  /*bfc0*/  HADD2.F32 R93, -RZ, R58.H0_H0 ;  /* 0x2000003aff5d7230 */ /* 0x000fe20000004100 */
[----:B------:R-:W-:Y:S01]  /*bfd0*/  F2FP.SATFINITE.E4M3.F32.PACK_AB_MERGE_C R52, R91, R56, R52 ;  /* 0x000000385b34723e */ /* 0x000fe20004807034 */
[----:B------:R-:W-:Y:S01]  /*bfe0*/  HADD2.F32 R56, -RZ, R57.H0_H0 ;  /* 0x20000039ff387230 */ /* 0x000fe20000004100 */
[----:B------:R-:W-:Y:S01]  /*bff0*/  F2FP.F16.E4M3.UNPACK_B R89, R46 ;  /* 0x0000002eff59723e */ /* 0x000fe200020006ff */
[----:B------:R-:W-:Y:S01]  /*c000*/  FFMA.FTZ R50, R50, R95, -R167 ;  /* 0x0000005f32327223 */ /* 0x000fe200000108a7 */
[----:B------:R-:W-:Y:S01]  /*c010*/  F2FP.SATFINITE.E4M3.F32.PACK_AB_MERGE_C R54, R99, R54, R88 ;  /* 0x000000366336723e */ /* 0x000fe20004807058 */
[----:B------:R-:W-:-:S02]  /*c020*/  HADD2.F32 R88, -RZ, R59.H1_H1 ;  /* 0x3000003bff587230 */ /* 0x000fc40000004100 */
[-C--:B------:R-:W-:Y:S01]  /*c030*/  FMUL.FTZ R95, R62, R93.reuse ;  /* 0x0000005d3e5f7220 */ /* 0x080fe20000410000 */
        /* <DEDUP_REMOVED lines=9> */
[C---:B------:R-:W-:Y:S01]  /*c0d0*/  FMUL.FTZ R93, R58.reuse, R93 ;  /* 0x0000005d3a5d7220 */ /* 0x040fe20000410000 */
[----:B------:R-:W-:Y:S01]  /*c0e0*/  F2FP.F16.E4M3.UNPACK_B R90, R47.H1 ;  /* 0x0000002fff5a723e */ /* 0x000fe200030006ff */
[----:B------:R-:W-:Y:S01]  /*c0f0*/  HADD2.F32 R62, -RZ, R53.H0_H0 ;  /* 0x20000035ff3e7230 */ /* 0x000fe20000004100 */
[----:B------:R-:W-:Y:S01]  /*c100*/  F2FP.F16.E4M3.UNPACK_B R59, R49.H1 ;  /* 0x00000031ff3b723e */ /* 0x000fe200030006ff */
[-C--:B------:R-:W-:Y:S01]  /*c110*/  FFMA.FTZ R49, R58, R89.reuse, -R91 ;  /* 0x000000593a317223 */ /* 0x080fe2000001085b */
[----:B------:R-:W-:Y:S01]  /*c120*/  FFMA.FTZ R58, R88, R89, R93 ;  /* 0x00000059583a7223 */ /* 0x000fe2000001005d */
[----:B------:R-:W-:Y:S01]  /*c130*/  F2FP.F16.E4M3.UNPACK_B R46, R46.H1 ;  /* 0x0000002eff2e723e */ /* 0x000fe200030006ff */
        /* <DEDUP_REMOVED lines=26> */
[----:B------:R-:W-:Y:S01]  /*c2e0*/  F2FP.SATFINITE.E4M3.F32.PACK_AB_MERGE_C R50, R50, R165, R169 ;  /* 0x000000a53232723e */ /* 0x000fe200048070a9 */
        /* <DEDUP_REMOVED lines=35> */
[----:B------:R-:W-:Y:S02]  /*c520*/  F2FP.SATFINITE.E4M3.F32.PACK_AB_MERGE_C R53, R58, R57, R47 ;  /* 0x000000393a35723e */ /* 0x000fe4000480702f */
[----:B------:R-:W-:-:S07]  /*c530*/  F2FP.SATFINITE.E4M3.F32.PACK_AB_MERGE_C R55, R92, R45, R90 ;  /* 0x0000002d5c37723e */ /* 0x000fce000480705a */
.L_x_5343:
[----:B------:R-:W-:Y:S05]  /*c540*/  BSYNC B2 ;  /* 0x0000000000027941 */ /* 0x000fea0003800000 */
.L_x_5342:
        /* <DEDUP_REMOVED lines=10> */
.L_x_5333:
[----:B------:R-:W-:Y:S05]  /*c5f0*/  BSYNC B1 ;  /* 0x0000000000017941 */ /* 0x000fea0003800000 */
.L_x_5332:
        /* <DEDUP_REMOVED lines=34> */
[--C-:B------:R-:W-:Y:S01]  /*c820*/  SHF.R.U32.HI R93, RZ, 0x18, R73.reuse ;  /* 0x00000018ff5d7819 */ /* 0x100fe20000011649 */
[----:B------:R-:W-:Y:S01]  /*c830*/  IMAD.MOV.U32 R56, RZ, RZ, R46 ;  /* 0x000000ffff387224 */ /* 0x000fe200078e002e */
[----:B------:R-:W-:Y:S01]  /*c840*/  LOP3.LUT R58, R73, 0xff, RZ, 0xc0, !PT ;  /* 0x000000ff493a7812 */ /* 0x000fe200078ec0ff */
[----:B------:R-:W-:Y:S01]  /*c850*/  IMAD.SHL.U32 R45, R91, 0x100, RZ ;  /* 0x000001005b2d7824 */ /* 0x000fe200078e00ff */
[----:B------:R-:W-:Y:S01]  /*c860*/  SHF.R.U32.HI R90, RZ, 0x10, R73 ;  /* 0x00000010ff5a7819 */ /* 0x000fe20000011649 */
[----:B------:R-:W-:Y:S01]  /*c870*/  IMAD.MOV.U32 R60, RZ, RZ, R44 ;  /* 0x000000ffff3c7224 */ /* 0x000fe200078e002c */
[----:B------:R-:W-:Y:S01]  /*c880*/  SHF.R.U32.HI R74, RZ, 0x8, R85 ;  /* 0x00000008ff4a7819 */ /* 0x000fe20000011655 */
[----:B-1----:R-:W-:Y:S01]  /*c890*/  IMAD.MOV.U32 R61, RZ, RZ, R48 ;  /* 0x000000ffff3d7224 */ /* 0x002fe200078e0030 */
[----:B------:R-:W-:Y:S01]  /*c8a0*/  SHF.R.U32.HI R72, RZ, 0x18, R87 ;  /* 0x00000018ff487819 */ /* 0x000fe20000011657 */
[----:B------:R-:W-:Y:S01]  /*c8b0*/  IMAD.U32 R46, R90, 0x10000, RZ ;  /* 0x000100005a2e7824 */ /* 0x000fe200078e00ff */
[----:B------:R-:W-:-:S02]  /*c8c0*/  LOP3.LUT R63, R87, 0xff, RZ, 0xc0, !PT ;  /* 0x000000ff573f7812 */ /* 0x000fc400078ec0ff */
[----:B------:R-:W-:Y:S02]  /*c8d0*/  SHF.R.U32.HI R73, RZ, 0x8, R87 ;  /* 0x00000008ff497819 */ /* 0x000fe40000011657 */
[----:B------:R-:W-:Y:S02]  /*c8e0*/  SHF.R.U32.HI R84, RZ, 0x8, R75 ;  /* 0x00000008ff547819 */ /* 0x000fe4000001164b */
[----:B------:R-:W-:Y:S01]  /*c8f0*/  SHF.R.U32.HI R89, RZ, 0x18, R85 ;  /* 0x00000018ff597819 */ /* 0x000fe20000011655 */
[----:B------:R-:W-:Y:S01]  /*c900*/  IMAD.SHL.U32 R73, R73, 0x100, RZ ;  /* 0x0000010049497824 */ /* 0x000fe200078e00ff */
[----:B------:R-:W-:Y:S01]  /*c910*/  LOP3.LUT R62, R85, 0xff, RZ, 0xc0, !PT ;  /* 0x000000ff553e7812 */ /* 0x000fe200078ec0ff */
[----:B------:R-:W-:Y:S01]  /*c920*/  IMAD.SHL.U32 R44, R84, 0x100, RZ ;  /* 0x00000100542c7824 */ /* 0x000fe200078e00ff */
[----:B------:R-:W-:Y:S02]  /*c930*/  PRMT R58, R93, 0x654, R58 ;  /* 0x000006545d3a7816 */ /* 0x000fe4000000003a */
[----:B------:R-:W-:-:S02]  /*c940*/  SHF.R.U32.HI R88, RZ, 0x18, R75 ;  /* 0x00000018ff587819 */ /* 0x000fc4000001164b */
[----:B------:R-:W-:Y:S02]  /*c950*/  LOP3.LUT R59, R75, 0xff, RZ, 0xc0, !PT ;  /* 0x000000ff4b3b7812 */ /* 0x000fe400078ec0ff */
[----:B------:R-:W-:Y:S01]  /*c960*/  PRMT R72, R72, 0x654, R63 ;  /* 0x0000065448487816 */ /* 0x000fe2000000003f */
[----:B------:R-:W-:Y:S01]  /*c970*/  IMAD.SHL.U32 R63, R74, 0x100, RZ ;  /* 0x000001004a3f7824 */ /* 0x000fe200078e00ff */
[----:B------:R-:W-:Y:S02]  /*c980*/  PRMT R62, R89, 0x654, R62 ;  /* 0x00000654593e7816 */ /* 0x000fe4000000003e */
[----:B------:R-:W-:Y:S02]  /*c990*/  LOP3.LUT R45, R58, 0xff00, R45, 0xf8, !PT ;  /* 0x0000ff003a2d7812 */ /* 0x000fe400078ef82d */
[----:B------:R-:W-:Y:S02]  /*c9a0*/  SHF.R.U32.HI R86, RZ, 0x10, R75 ;  /* 0x00000010ff567819 */ /* 0x000fe4000001164b */
[----:B------:R-:W-:-:S02]  /*c9b0*/  PRMT R59, R88, 0x654, R59 ;  /* 0x00000654583b7816 */ /* 0x000fc4000000003b */
[----:B------:R-:W-:Y:S02]  /*c9c0*/  LOP3.LUT R48, R62, 0xff00, R63, 0xf8, !PT ;  /* 0x0000ff003e307812 */ /* 0x000fe400078ef83f */
[----:B------:R-:W-:Y:S02]  /*c9d0*/  LOP3.LUT R84, R72, 0xff00, R73, 0xf8, !PT ;  /* 0x0000ff0048547812 */ /* 0x000fe400078ef849 */
[----:B------:R-:W-:Y:S02]  /*c9e0*/  LOP3.LUT R46, R45, 0xff0000, R46, 0xf8, !PT ;  /* 0x00ff00002d2e7812 */ /* 0x000fe400078ef82e */
[----:B------:R-:W-:Y:S02]  /*c9f0*/  LOP3.LUT R44, R59, 0xff00, R44, 0xf8, !PT ;  /* 0x0000ff003b2c7812 */ /* 0x000fe400078ef82c */
[----:B------:R-:W-:Y:S02]  /*ca00*/  SHF.L.U32 R45, R86, 0x10, RZ ;  /* 0x00000010562d7819 */ /* 0x000fe400000006ff */
        /* <DEDUP_REMOVED lines=8> */
[----:B------:R-:W-:Y:S01]  /*ca90*/  HADD2.F32 R45, -RZ, R74.H0_H0 ;  /* 0x2000004aff2d7230 */ /* 0x000fe20000004100 */
[----:B------:R-:W-:Y:S01]  /*caa0*/  F2FP.F16.E4M3.UNPACK_B R63, R161.H1 ;  /* 0x000000a1ff3f723e */ /* 0x000fe200030006ff */
[----:B------:R-:W-:Y:S01]  /*cab0*/  IMAD.U32 R85, R85, 0x10000, RZ ;  /* 0x0001000055557824 */ /* 0x000fe200078e00ff */
[----:B------:R-:W-:Y:S01]  /*cac0*/  F2FP.F16.E4M3.UNPACK_B R163, R163 ;  /* 0x000000a3ffa3723e */ /* 0x000fe200020006ff */
[----:B------:R-:W-:-:S02]  /*cad0*/  IMAD.U32 R75, R75, 0x10000, RZ ;  /* 0x000100004b4b7824 */ /* 0x000fc400078e00ff */
        /* <DEDUP_REMOVED lines=15> */
[-C--:B------:R-:W-:Y:S01]  /*cbd0*/  FMUL.FTZ R86, R63, R74.reuse ;  /* 0x0000004a3f567220 */ /* 0x080fe20000410000 */
[----:B------:R-:W-:Y:S02]  /*cbe0*/  HADD2.F32 R163, -RZ, R163.H1_H1 ;  /* 0x300000a3ffa37230 */ /* 0x000fe40000004100 */
[----:B------:R-:W-:Y:S01]  /*cbf0*/  FMUL.FTZ R60, R75, R74 ;  /* 0x0000004a4b3c7220 */ /* 0x000fe20000410000 */
[----:B------:R-:W-:Y:S02]  /*cc00*/  HADD2.F32 R74, -RZ, R73.H0_H0 ;  /* 0x20000049ff4a7230 */ /* 0x000fe40000004100 */
[----:B------:R-:W-:Y:S02]  /*cc10*/  HADD2.F32 R62, -RZ, R72.H0_H0 ;  /* 0x20000048ff3e7230 */ /* 0x000fe40000004100 */
[-C--:B------:R-:W-:Y:S01]  /*cc20*/  FFMA.FTZ R61, R63, R84.reuse, -R60 ;  /* 0x000000543f3d7223 */ /* 0x080fe2000001083c */
[----:B------:R-:W-:Y:S02]  /*cc30*/  HADD2.F32 R63, -RZ, R161.H0_H0 ;  /* 0x200000a1ff3f7230 */ /* 0x000fe40000004100 */
[-C--:B------:R-:W-:Y:S01]  /*cc40*/  FMUL.FTZ R87, R74, R85.reuse ;  /* 0x000000554a577220 */ /* 0x080fe20000410000 */
[----:B------:R-:W-:Y:S01]  /*cc50*/  FFMA.FTZ R60, R75, R84, R86 ;  /* 0x000000544b3c7223 */ /* 0x000fe20000010056 */
[----:B------:R-:W-:Y:S01]  /*cc60*/  FMUL.FTZ R85, R62, R85 ;  /* 0x000000553e557220 */ /* 0x000fe20000410000 */
[----:B------:R-:W-:-:S02]  /*cc70*/  HADD2.F32 R75, -RZ, R73.H1_H1 ;  /* 0x30000049ff4b7230 */ /* 0x000fc40000004100 */
        /* <DEDUP_REMOVED lines=58> */
[----:B------:R-:W-:Y:S01]  /*d020*/  F2FP.SATFINITE.E4M3.F32.PACK_AB_MERGE_C R90, R95, R90, RZ ;  /* 0x0000005a5f5a723e */ /* 0x000fe200048070ff */
[----:B------:R-:W-:Y:S01]  /*d030*/  HADD2.F32 R60, -RZ, R61.H0_H0 ;  /* 0x2000003dff3c7230 */ /* 0x000fe20000004100 */
[----:B------:R-:W-:Y:S01]  /*d040*/  F2FP.F16.E4M3.UNPACK_B R55, R55.H1 ;  /* 0x00000037ff37723e */ /* 0x000fe200030006ff */
[----:B------:R-:W-:-:S02]  /*d050*/  HADD2.F32 R73, -RZ, R72.H0_H0 ;  /* 0x20000048ff497230 */ /* 0x000fc40000004100 */
[-C--:B------:R-:W-:Y:S01]  /*d060*/  FMUL.FTZ R85, R63, R75.reuse ;  /* 0x0000004b3f557220 */ /* 0x080fe20000410000 */
[----:B------:R-:W-:Y:S02]  /*d070*/  HADD2.F32 R74, -RZ, R74.H1_H1 ;  /* 0x3000004aff4a7230 */ /* 0x000fe40000004100 */
[C---:B------:R-:W-:Y:S01]  /*d080*/  FMUL.FTZ R84, R60.reuse, R75 ;  /* 0x0000004b3c547220 */ /* 0x040fe20000410000 */
[----:B------:R-:W-:Y:S01]  /*d090*/  HADD2.F32 R75, -RZ, R62.H1_H1 ;  /* 0x3000003eff4b7230 */ /* 0x000fe20000004100 */
[----:B------:R-:W-:Y:S01]  /*d0a0*/  F2FP.SATFINITE.E4M3.F32.PACK_AB_MERGE_C R50, R87, R50, R90 ;  /* 0x000000325732723e */ /* 0x000fe2000480705a */
[----:B------:R-:W-:Y:S02]  /*d0b0*/  HADD2.F32 R62, -RZ, R61.H1_H1 ;  /* 0x3000003dff3e7230 */ /* 0x000fe40000004100 */
[-C--:B------:R-:W-:Y:S01]  /*d0c0*/  FFMA.FTZ R60, R60, R73.reuse, -R85 ;  /* 0x000000493c3c7223 */ /* 0x080fe20000010855 */
[----:B------:R-:W-:Y:S01]  /*d0d0*/  FFMA.FTZ R61, R63, R73, R84 ;  /* 0x000000493f3d7223 */ /* 0x000fe20000010054 */
[----:B------:R-:W-:-:S02]  /*d0e0*/  HADD2.F32 R73, -RZ, R72.H1_H1 ;  /* 0x30000048ff497230 */ /* 0x000fc40000004100 */
[-C--:B------:R-:W-:Y:S01]  /*d0f0*/  FMUL.FTZ R85, R74, R75.reuse ;  /* 0x0000004b4a557220 */ /* 0x080fe20000410000 */
[C---:B------:R-:W-:Y:S01]  /*d100*/  FMUL.FTZ R87, R62.reuse, R75 ;  /* 0x0000004b3e577220 */ /* 0x040fe20000410000 */
[----:B------:R-:W-:Y:S02]  /*d110*/  F2FP.F16.E4M3.UNPACK_B R63, R49.H1 ;  /* 0x00000031ff3f723e */ /* 0x000fe400030006ff */
[----:B------:R-:W-:Y:S01]  /*d120*/  F2FP.F16.E4M3.UNPACK_B R75, R48.H1 ;  /* 0x00000030ff4b723e */ /* 0x000fe200030006ff */
[-C--:B------:R-:W-:Y:S01]  /*d130*/  FFMA.FTZ R49, R62, R73.reuse, -R85 ;  /* 0x000000493e317223 */ /* 0x080fe20000010855 */
[----:B------:R-:W-:Y:S01]  /*d140*/  F2FP.F16.E4M3.UNPACK_B R46, R46.H1 ;  /* 0x0000002eff2e723e */ /* 0x000fe200030006ff */
[----:B------:R-:W-:Y:S02]  /*d150*/  HADD2.F32 R72, -RZ, R63.H0_H0 ;  /* 0x2000003fff487230 */ /* 0x000fe40000004100 */
[----:B------:R-:W-:Y:S01]  /*d160*/  FFMA.FTZ R48, R74, R73, R87 ;  /* 0x000000494a307223 */ /* 0x000fe20000010057 */
[----:B------:R-:W-:Y:S01]  /*d170*/  HADD2.F32 R62, -RZ, R55.H0_H0 ;  /* 0x20000037ff3e7230 */ /* 0x000fe20000004100 */
[----:B------:R-:W-:Y:S01]  /*d180*/  F2FP.SATFINITE.E4M3.F32.PACK_AB_MERGE_C R92, R93, R92, RZ ;  /* 0x0000005c5d5c723e */ /* 0x000fe200048070ff */
[----:B------:R-:W-:-:S02]  /*d190*/  HADD2.F32 R63, -RZ, R63.H1_H1 ;  /* 0x3000003fff3f7230 */ /* 0x000fc40000004100 */
[----:B------:R-:W-:Y:S01]  /*d1a0*/  HADD2.F32 R84, -RZ, R75.H1_H1 ;  /* 0x3000004bff547230 */ /* 0x000fe20000004100 */
[----:B------:R-:W-:Y:S01]  /*d1b0*/  F2FP.SATFINITE.E4M3.F32.PACK_AB_MERGE_C R56, R56, R89, R92 ;  /* 0x000000593838723e */ /* 0x000fe2000480705c */
[----:B------:R-:W-:Y:S02]  /*d1c0*/  HADD2.F32 R55, -RZ, R55.H1_H1 ;  /* 0x30000037ff377230 */ /* 0x000fe40000004100 */
[----:B------:R-:W-:Y:S02]  /*d1d0*/  HADD2.F32 R85, -RZ, R75.H0_H0 ;  /* 0x2000004bff557230 */ /* 0x000fe40000004100 */
[--C-:B------:R-:W-:Y:S02]  /*d1e0*/  HADD2.F32 R73, -RZ, R46.reuse.H0_H0 ;  /* 0x2000002eff497230 */ /* 0x100fe40000004100 */
[----:B------:R-:W-:Y:S02]  /*d1f0*/  HADD2.F32 R74, -RZ, R46.H1_H1 ;  /* 0x3000002eff4a7230 */ /* 0x000fe40000004100 */
[-C--:B------:R-:W-:Y:S01]  /*d200*/  FMUL.FTZ R46, R63, R84.reuse ;  /* 0x000000543f2e7220 */ /* 0x080fe20000410000 */
[C---:B------:R-:W-:Y:S01]  /*d210*/  FMUL.FTZ R84, R55.reuse, R84 ;  /* 0x0000005437547220 */ /* 0x040fe20000410000 */
[-C--:B------:R-:W-:Y:S01]  /*d220*/  FMUL.FTZ R75, R72, R85.reuse ;  /* 0x00000055484b7220 */ /* 0x080fe20000410000 */
[C---:B------:R-:W-:Y:S01]  /*d230*/  FMUL.FTZ R85, R62.reuse, R85 ;  /* 0x000000553e557220 */ /* 0x040fe20000410000 */
[-C--:B------:R-:W-:Y:S01]  /*d240*/  FFMA.FTZ R91, R55, R74.reuse, -R46 ;  /* 0x0000004a375b7223 */ /* 0x080fe2000001082e */
[----:B------:R-:W-:Y:S01]  /*d250*/  FFMA.FTZ R90, R63, R74, R84 ;  /* 0x0000004a3f5a7223 */ /* 0x000fe20000010054 */
[----:B------:R-:W-:Y:S01]  /*d260*/  F2FP.F16.E4M3.UNPACK_B R46, R47 ;  /* 0x0000002fff2e723e */ /* 0x000fe200020006ff */
[----:B------:R-:W-:Y:S01]  /*d270*/  FFMA.FTZ R88, R62, R73, -R75 ;  /* 0x000000493e587223 */ /* 0x000fe2000001084b */
[----:B------:R-:W-:Y:S01]  /*d280*/  F2FP.F16.E4M3.UNPACK_B R84, R45 ;  /* 0x0000002dff54723e */ /* 0x000fe200020006ff */
[----:B------:R-:W-:Y:S01]  /*d290*/  FFMA.FTZ R89, R72, R73, R85 ;  /* 0x0000004948597223 */ /* 0x000fe20000010055 */
[----:B------:R-:W-:-:S02]  /*d2a0*/  F2FP.F16.E4M3.UNPACK_B R62, R51 ;  /* 0x00000033ff3e723e */ /* 0x000fc400020006ff */
[----:B------:R-:W-:Y:S01]  /*d2b0*/  F2FP.F16.E4M3.UNPACK_B R85, R45.H1 ;  /* 0x0000002dff55723e */ /* 0x000fe200030006ff */
[----:B------:R-:W-:Y:S01]  /*d2c0*/  HADD2.F32 R86, -RZ, R84.H0_H0 ;  /* 0x20000054ff567230 */ /* 0x000fe20000004100 */
[----:B------:R-:W-:Y:S01]  /*d2d0*/  F2FP.F16.E4M3.UNPACK_B R63, R51.H1 ;  /* 0x00000033ff3f723e */ /* 0x000fe200030006ff */
[----:B------:R-:W-:Y:S01]  /*d2e0*/  HADD2.F32 R51, -RZ, R46.H0_H0 ;  /* 0x2000002eff337230 */ /* 0x000fe20000004100 */
[-C--:B------:R-:W-:Y:S01]  /*d2f0*/  F2FP.F16.E4M3.UNPACK_B R45, R44.reuse ;  /* 0x0000002cff2d723e */ /* 0x080fe200020006ff */
[----:B------:R-:W-:Y:S01]  /*d300*/  HADD2.F32 R72, -RZ, R62.H0_H0 ;  /* 0x2000003eff487230 */ /* 0x000fe20000004100 */
[----:B------:R-:W-:Y:S01]  /*d310*/  F2FP.F16.E4M3.UNPACK_B R47, R47.H1 ;  /* 0x0000002fff2f723e */ /* 0x000fe200030006ff */
[----:B------:R-:W-:Y:S01]  /*d320*/  HADD2.F32 R87, -RZ, R85.H0_H0 ;  /* 0x20000055ff577230 */ /* 0x000fe20000004100 */
[----:B------:R-:W-:Y:S01]  /*d330*/  F2FP.F16.E4M3.UNPACK_B R73, R44.H1 ;  /* 0x0000002cff49723e */ /* 0x000fe200030006ff */
[----:B------:R-:W-:Y:S02]  /*d340*/  HADD2.F32 R44, -RZ, R63.H0_H0 ;  /* 0x2000003fff2c7230 */ /* 0x000fe40000004100 */
[----:B------:R-:W-:Y:S01]  /*d350*/  FMUL.FTZ R93, R51, R86 ;  /* 0x00000056335d7220 */ /* 0x000fe20000410000 */
[----:B------:R-:W-:-:S02]  /*d360*/  HADD2.F32 R74, -RZ, R45.H0_H0 ;  /* 0x2000002dff4a7230 */ /* 0x000fc40000004100 */
[----:B------:R-:W-:Y:S01]  /*d370*/  FMUL.FTZ R92, R72, R86 ;  /* 0x00000056485c7220 */ /* 0x000fe20000410000 */
[----:B------:R-:W-:Y:S02]  /*d380*/  HADD2.F32 R55, -RZ, R47.H0_H0 ;  /* 0x2000002fff377230 */ /* 0x000fe40000004100 */
[-C--:B------:R-:W-:Y:S01]  /*d390*/  FMUL.FTZ R86, R44, R87.reuse ;  /* 0x000000572c567220 */ /* 0x080fe20000410000 */
[----:B------:R-:W-:Y:S02]  /*d3a0*/  HADD2.F32 R75, -RZ, R73.H0_H0 ;  /* 0x20000049ff4b7230 */ /* 0x000fe40000004100 */
[----:B------:R-:W-:Y:S01]  /*d3b0*/  FFMA.FTZ R93, R72, R74, R93 ;  /* 0x0000004a485d7223 */ /* 0x000fe2000001005d */
[----:B------:R-:W-:Y:S02]  /*d3c0*/  HADD2.F32 R63, -RZ, R63.H1_H1 ;  /* 0x3000003fff3f7230 */ /* 0x000fe40000004100 */
[----:B------:R-:W-:Y:S01]  /*d3d0*/  FMUL.FTZ R87, R55, R87 ;  /* 0x0000005737577220 */ /* 0x000fe20000410000 */
[----:B------:R-:W-:-:S02]  /*d3e0*/  HADD2.F32 R72, -RZ, R85.H1_H1 ;  /* 0x30000055ff487230 */ /* 0x000fc40000004100 */
[----:B------:R-:W-:Y:S01]  /*d3f0*/  FFMA.FTZ R92, R51, R74, -R92 ;  /* 0x0000004a335c7223 */ /* 0x000fe2000001085c */
[----:B------:R-:W-:Y:S02]  /*d400*/  HADD2.F32 R47, -RZ, R47.H1_H1 ;  /* 0x3000002fff2f7230 */ /* 0x000fe40000004100 */
[----:B------:R-:W-:Y:S01]  /*d410*/  FFMA.FTZ R87, R44, R75, R87 ;  /* 0x0000004b2c577223 */ /* 0x000fe20000010057 */
[----:B------:R-:W-:Y:S02]  /*d420*/  HADD2.F32 R62, -RZ, R62.H1_H1 ;  /* 0x3000003eff3e7230 */ /* 0x000fe40000004100 */
[-C--:B------:R-:W-:Y:S01]  /*d430*/  FMUL.FTZ R74, R63, R72.reuse ;  /* 0x000000483f4a7220 */ /* 0x080fe20000410000 */
[----:B------:R-:W-:Y:S02]  /*d440*/  HADD2.F32 R51, -RZ, R84.H1_H1 ;  /* 0x30000054ff337230 */ /* 0x000fe40000004100 */
[----:B------:R-:W-:Y:S01]  /*d450*/  FMUL.FTZ R72, R47, R72 ;  /* 0x000000482f487220 */ /* 0x000fe20000410000 */
[----:B------:R-:W-:-:S02]  /*d460*/  HADD2.F32 R46, -RZ, R46.H1_H1 ;  /* 0x3000002eff2e7230 */ /* 0x000fc40000004100 */
[----:B------:R-:W-:Y:S01]  /*d470*/  FFMA.FTZ R86, R55, R75, -R86 ;  /* 0x0000004b37567223 */ /* 0x000fe20000010856 */
[----:B------:R-:W-:Y:S02]  /*d480*/  HADD2.F32 R44, -RZ, R73.H1_H1 ;  /* 0x30000049ff2c7230 */ /* 0x000fe40000004100 */
[-C--:B------:R-:W-:Y:S01]  /*d490*/  FMUL.FTZ R55, R62, R51.reuse ;  /* 0x000000333e377220 */ /* 0x080fe20000410000 */
[----:B------:R-:W-:Y:S02]  /*d4a0*/  HADD2.F32 R45, -RZ, R45.H1_H1 ;  /* 0x3000002dff2d7230 */ /* 0x000fe40000004100 */
[C---:B------:R-:W-:Y:S01]  /*d4b0*/  FMUL.FTZ R51, R46.reuse, R51 ;  /* 0x000000332e337220 */ /* 0x040fe20000410000 */
[----:B------:R-:W-:Y:S01]  /*d4c0*/  F2FP.SATFINITE.E4M3.F32.PACK_AB_MERGE_C R88, R91, R88, RZ ;  /* 0x000000585b58723e */ /* 0x000fe200048070ff */
[-C--:B------:R-:W-:Y:S01]  /*d4d0*/  FFMA.FTZ R47, R47, R44.reuse, -R74 ;  /* 0x0000002c2f2f7223 */ /* 0x080fe2000001084a */
[----:B------:R-:W-:Y:S01]  /*d4e0*/  FFMA.FTZ R72, R63, R44, R72 ;  /* 0x0000002c3f487223 */ /* 0x000fe20000010048 */
[-C--:B------:R-:W-:Y:S01]  /*d4f0*/  FFMA.FTZ R55, R46, R45.reuse, -R55 ;  /* 0x0000002d2e377223 */ /* 0x080fe20000010837 */
[----:B------:R-:W-:Y:S01]  /*d500*/  FFMA.FTZ R62, R62, R45, R51 ;  /* 0x0000002d3e3e7223 */ /* 0x000fe20000010033 */
[----:B------:R-:W-:Y:S01]  /*d510*/  F2FP.SATFINITE.E4M3.F32.PACK_AB_MERGE_C R89, R90, R89, RZ ;  /* 0x000000595a59723e */ /* 0x000fe200048070ff */
[----:B------:R-:W-:Y:S01]  /*d520*/  IMAD.MOV.U32 R44, RZ, RZ, R59 ;  /* 0x000000ffff2c7224 */ /* 0x000fe200078e003b */
[----:B------:R-:W-:Y:S01]  /*d530*/  F2FP.SATFINITE.E4M3.F32.PACK_AB_MERGE_C R47, R47, R86, RZ ;  /* 0x000000562f2f723e */ /* 0x000fe200048070ff */
[----:B------:R-:W-:Y:S01]  /*d540*/  IMAD.MOV.U32 R46, RZ, RZ, R56 ;  /* 0x000000ffff2e7224 */ /* 0x000fe200078e0038 */
[----:B------:R-:W-:-:S02]  /*d550*/  F2FP.SATFINITE.E4M3.F32.PACK_AB_MERGE_C R72, R72, R87, RZ ;  /* 0x000000574848723e */ /* 0x000fc400048070ff */
[----:B------:R-:W-:Y:S02]  /*d560*/  F2FP.SATFINITE.E4M3.F32.PACK_AB_MERGE_C R45, R49, R60, R88 ;  /* 0x0000003c312d723e */ /* 0x000fe40004807058 */
[----:B------:R-:W-:Y:S01]  /*d570*/  F2FP.SATFINITE.E4M3.F32.PACK_AB_MERGE_C R49, R48, R61, R89 ;  /* 0x0000003d3031723e */ /* 0x000fe20004807059 */
[----:B------:R-:W-:Y:S01]  /*d580*/  IMAD.MOV.U32 R48, RZ, RZ, R58 ;  /* 0x000000ffff307224 */ /* 0x000fe200078e003a */
[----:B------:R-:W-:Y:S02]  /*d590*/  F2FP.SATFINITE.E4M3.F32.PACK_AB_MERGE_C R47, R55, R92, R47 ;  /* 0x0000005c372f723e */ /* 0x000fe4000480702f */
[----:B------:R-:W-:-:S07]  /*d5a0*/  F2FP.SATFINITE.E4M3.F32.PACK_AB_MERGE_C R51, R62, R93, R72 ;  /* 0x0000005d3e33723e */ /* 0x000fce0004807048 */
.L_x_5347:
[----:B------:R-:W-:Y:S05]  /*d5b0*/  BSYNC B2 ;  /* 0x0000000000027941 */ /* 0x000fea0003800000 */
.L_x_5346:
        /* <DEDUP_REMOVED lines=10> */
.L_x_5345:
[----:B------:R-:W-:Y:S05]  /*d660*/  BSYNC B1 ;  /* 0x0000000000017941 */ /* 0x000fea0003800000 */
.L_x_5344:
        /* <DEDUP_REMOVED lines=29> */
[----:B-1----:R-:W-:Y:S01]  /*d840*/  IMAD.MOV.U32 R62, RZ, RZ, R48 ;  /* 0x000000ffff3e7224 */ /* 0x002fe200078e0030 */
[--C-:B------:R-:W-:Y:S01]  /*d850*/  SHF.R.U32.HI R75, RZ, 0x18, R69.reuse ;  /* 0x00000018ff4b7819 */ /* 0x100fe20000011645 */
[----:B------:R-:W-:Y:S01]  /*d860*/  IMAD.SHL.U32 R44, R84, 0x100, RZ ;  /* 0x00000100542c7824 */ /* 0x000fe200078e00ff */
[----:B------:R-:W-:Y:S01]  /*d870*/  MOV R55, R45 ;  /* 0x0000002d00377202 */ /* 0x000fe20000000f00 */
[----:B------:R-:W-:Y:S01]  /*d880*/  IMAD.MOV.U32 R56, RZ, RZ, R46 ;  /* 0x000000ffff387224 */ /* 0x000fe200078e002e */
[----:B------:R-:W-:Y:S02]  /*d890*/  SHF.R.U32.HI R85, RZ, 0x10, R69 ;  /* 0x00000010ff557819 */ /* 0x000fe40000011645 */
[----:B------:R-:W-:-:S02]  /*d8a0*/  SHF.R.U32.HI R82, RZ, 0x10, R71 ;  /* 0x00000010ff527819 */ /* 0x000fc40000011647 */
[--C-:B------:R-:W-:Y:S01]  /*d8b0*/  SHF.R.U32.HI R73, RZ, 0x8, R71.reuse ;  /* 0x00000008ff497819 */ /* 0x100fe20000011647 */
[----:B------:R-:W-:Y:S01]  /*d8c0*/  IMAD.U32 R46, R85, 0x10000, RZ ;  /* 0x00010000552e7824 */ /* 0x000fe200078e00ff */
[----:B------:R-:W-:Y:S02]  /*d8d0*/  LOP3.LUT R59, R71, 0xff, RZ, 0xc0, !PT ;  /* 0x000000ff473b7812 */ /* 0x000fe400078ec0ff */
[----:B------:R-:W-:Y:S02]  /*d8e0*/  SHF.R.U32.HI R80, RZ, 0x18, R71 ;  /* 0x00000018ff507819 */ /* 0x000fe40000011647 */
[----:B------:R-:W-:Y:S02]  /*d8f0*/  PRMT R45, R75, 0x654, R58 ;  /* 0x000006544b2d7816 */ /* 0x000fe4000000003a */
[----:B------:R-:W-:Y:S02]  /*d900*/  SHF.R.U32.HI R71, RZ, 0x8, R81 ;  /* 0x00000008ff477819 */ /* 0x000fe40000011651 */
[----:B------:R-:W-:-:S02]  /*d910*/  SHF.R.U32.HI R69, RZ, 0x8, R83 ;  /* 0x00000008ff457819 */ /* 0x000fc40000011653 */
[----:B------:R-:W-:Y:S01]  /*d920*/  LOP3.LUT R61, R81, 0xff, RZ, 0xc0, !PT ;  /* 0x000000ff513d7812 */ /* 0x000fe200078ec0ff */
[----:B------:R-:W-:Y:S01]  /*d930*/  IMAD.SHL.U32 R48, R71, 0x100, RZ ;  /* 0x0000010047307824 */ /* 0x000fe200078e00ff */
[----:B------:R-:W-:Y:S01]  /*d940*/  SHF.R.U32.HI R72, RZ, 0x18, R81 ;  /* 0x00000018ff487819 */ /* 0x000fe20000011651 */
[----:B------:R-:W-:Y:S01]  /*d950*/  IMAD.SHL.U32 R58, R69, 0x100, RZ ;  /* 0x00000100453a7824 */ /* 0x000fe200078e00ff */
[----:B------:R-:W-:Y:S02]  /*d960*/  LOP3.LUT R63, R83, 0xff, RZ, 0xc0, !PT ;  /* 0x000000ff533f7812 */ /* 0x000fe400078ec0ff */
[----:B------:R-:W-:Y:S02]  /*d970*/  SHF.R.U32.HI R68, RZ, 0x18, R83 ;  /* 0x00000018ff447819 */ /* 0x000fe40000011653 */
[----:B------:R-:W-:Y:S01]  /*d980*/  LOP3.LUT R45, R45, 0xff00, R44, 0xf8, !PT ;  /* 0x0000ff002d2d7812 */ /* 0x000fe200078ef82c */
[----:B------:R-:W-:Y:S01]  /*d990*/  IMAD.SHL.U32 R44, R73, 0x100, RZ ;  /* 0x00000100492c7824 */ /* 0x000fe200078e00ff */
[----:B------:R-:W-:-:S02]  /*d9a0*/  PRMT R59, R80, 0x654, R59 ;  /* 0x00000654503b7816 */ /* 0x000fc4000000003b */
[----:B------:R-:W-:Y:S02]  /*d9b0*/  PRMT R61, R72, 0x654, R61 ;  /* 0x00000654483d7816 */ /* 0x000fe4000000003d */
[----:B------:R-:W-:Y:S02]  /*d9c0*/  PRMT R63, R68, 0x654, R63 ;  /* 0x00000654443f7816 */ /* 0x000fe4000000003f */
[----:B------:R-:W-:Y:S01]  /*d9d0*/  LOP3.LUT R59, R59, 0xff00, R44, 0xf8, !PT ;  /* 0x0000ff003b3b7812 */ /* 0x000fe200078ef82c */
[----:B------:R-:W-:Y:S01]  /*d9e0*/  IMAD.U32 R44, R82, 0x10000, RZ ;  /* 0x00010000522c7824 */ /* 0x000fe200078e00ff */
[----:B------:R-:W-:Y:S02]  /*d9f0*/  LOP3.LUT R73, R61, 0xff00, R48, 0xf8, !PT ;  /* 0x0000ff003d497812 */ /* 0x000fe400078ef830 */
[----:B------:R-:W-:Y:S02]  /*da00*/  LOP3.LUT R75, R63, 0xff00, R58, 0xf8, !PT ;  /* 0x0000ff003f4b7812 */ /* 0x000fe400078ef83a */
[----:B------:R-:W-:-:S02]  /*da10*/  F2FP.F16.E4M3.UNPACK_B R71, R155.H1 ;  /* 0x0000009bff47723e */ /* 0x000fc400030006ff */
        /* <DEDUP_REMOVED lines=13> */
[C---:B------:R-:W-:Y:S01]  /*daf0*/  FMUL.FTZ R72, R58.reuse, R45 ;  /* 0x0000002d3a487220 */ /* 0x040fe20000410000 */
[----:B------:R-:W-:Y:S01]  /*db00*/  HADD2.F32 R61, -RZ, R61.H1_H1 ;  /* 0x3000003dff3d7230 */ /* 0x000fe20000004100 */
[----:B------:R-:W-:Y:S01]  /*db10*/  LOP3.LUT R45, R75, 0xff0000, R70, 0xf8, !PT ;  /* 0x00ff00004b2d7812 */ /* 0x000fe200078ef846 */
[----:B------:R-:W-:Y:S02]  /*db20*/  HADD2.F32 R70, -RZ, R68.H1_H1 ;  /* 0x30000044ff467230 */ /* 0x000fe40000004100 */
[-C--:B------:R-:W-:Y:S01]  /*db30*/  FFMA.FTZ R58, R58, R69.reuse, -R81 ;  /* 0x000000453a3a7223 */ /* 0x080fe20000010851 */
[----:B------:R-:W-:Y:S01]  /*db40*/  FFMA.FTZ R59, R59, R69, R72 ;  /* 0x000000453b3b7223 */ /* 0x000fe20000010048 */
[----:B------:R-:W-:Y:S01]  /*db50*/  HADD2.F32 R68, -RZ, R71.H1_H1 ;  /* 0x30000047ff447230 */ /* 0x000fe20000004100 */
[----:B------:R-:W-:Y:S01]  /*db60*/  F2FP.F16.E4M3.UNPACK_B R155, R155 ;  /* 0x0000009bff9b723e */ /* 0x000fe200020006ff */
[----:B------:R-:W-:Y:S01]  /*db70*/  HADD2.F32 R69, -RZ, R63.H1_H1 ;  /* 0x3000003fff457230 */ /* 0x000fe20000004100 */
[----:B------:R-:W-:Y:S01]  /*db80*/  F2FP.F16.E4M3.UNPACK_B R63, R62 ;  /* 0x0000003eff3f723e */ /* 0x000fe200020006ff */
[----:B------:R-:W-:Y:S01]  /*db90*/  IMAD.U32 R48, R74, 0x10000, RZ ;  /* 0x000100004a307824 */ /* 0x000fe200078e00ff */
[----:B------:R-:W-:Y:S01]  /*dba0*/  F2FP.F16.E4M3.UNPACK_B R60, R60 ;  /* 0x0000003cff3c723e */ /* 0x000fe200020006ff */
[-C--:B------:R-:W-:Y:S01]  /*dbb0*/  FMUL.FTZ R74, R61, R68.reuse ;  /* 0x000000443d4a7220 */ /* 0x080fe20000410000 */
[----:B------:R-:W-:Y:S01]  /*dbc0*/  FMUL.FTZ R72, R69, R68 ;  /* 0x0000004445487220 */ /* 0x000fe20000410000 */
[----:B------:R-:W-:Y:S01]  /*dbd0*/  F2FP.F16.E4M3.UNPACK_B R153, R153 ;  /* 0x00000099ff99723e */ /* 0x000fe200020006ff */
[----:B------:R-:W-:Y:S01]  /*dbe0*/  HADD2.F32 R71, -RZ, R155.H0_H0 ;  /* 0x2000009bff477230 */ /* 0x000fe20000004100 */
[----:B------:R-:W-:Y:S01]  /*dbf0*/  LOP3.LUT R48, R73, 0xff0000, R48, 0xf8, !PT ;  /* 0x00ff000049307812 */ /* 0x000fe200078ef830 */
[----:B------:R-:W-:-:S02]  /*dc00*/  HADD2.F32 R68, -RZ, R63.H0_H0 ;  /* 0x2000003fff447230 */ /* 0x000fc40000004100 */
[-C--:B------:R-:W-:Y:S01]  /*dc10*/  FFMA.FTZ R82, R69, R70.reuse, R74 ;  /* 0x0000004645527223 */ /* 0x080fe2000001004a */
[----:B------:R-:W-:Y:S02]  /*dc20*/  HADD2.F32 R62, -RZ, R60.H0_H0 ;  /* 0x2000003cff3e7230 */ /* 0x000fe40000004100 */
[----:B------:R-:W-:Y:S01]  /*dc30*/  FFMA.FTZ R61, R61, R70, -R72 ;  /* 0x000000463d3d7223 */ /* 0x000fe20000010848 */
        /* <DEDUP_REMOVED lines=30> */
[-C--:B------:R-:W-:Y:S01]  /*de20*/  FMUL.FTZ R81, R68, R73.reuse ;  /* 0x0000004944517220 */ /* 0x080fe20000410000 */
[----:B------:R-:W-:Y:S01]  /*de30*/  F2FP.F16.E4M3.UNPACK_B R152, R152 ;  /* 0x00000098ff98723e */ /* 0x000fe200020006ff */
[C---:B------:R-:W-:Y:S01]  /*de40*/  FMUL.FTZ R73, R60.reuse, R73 ;  /* 0x000000493c497220 */ /* 0x040fe20000410000 */
[----:B------:R-:W-:Y:S01]  /*de50*/  FFMA.FTZ R84, R69, R63, R84 ;  /* 0x0000003f45547223 */ /* 0x000fe20000010054 */
[-C--:B------:R-:W-:Y:S01]  /*de60*/  FFMA.FTZ R85, R60, R71.reuse, -R81 ;  /* 0x000000473c557223 */ /* 0x080fe20000010851 */
[----:B------:R-:W-:Y:S01]  /*de70*/  F2FP.F16.E4M3.UNPACK_B R60, R50 ;  /* 0x00000032ff3c723e */ /* 0x000fe200020006ff */
[----:B------:R-:W-:Y:S01]  /*de80*/  FFMA.FTZ R87, R68, R71, R73 ;  /* 0x0000004744577223 */ /* 0x000fe20000010049 */
[----:B------:R-:W-:Y:S01]  /*de90*/  HADD2.F32 R71, -RZ, R154.H0_H0 ;  /* 0x2000009aff477230 */ /* 0x000fe20000004100 */
[----:B------:R-:W-:Y:S01]  /*dea0*/  F2FP.SATFINITE.E4M3.F32.PACK_AB_MERGE_C R58, R61, R58, RZ ;  /* 0x0000003a3d3a723e */ /* 0x000fe200048070ff */
[----:B------:R-:W-:Y:S01]  /*deb0*/  HADD2.F32 R50, -RZ, R56.H0_H0 ;  /* 0x20000038ff327230 */ /* 0x000fe20000004100 */
[----:B------:R-:W-:Y:S01]  /*dec0*/  F2FP.F16.E4M3.UNPACK_B R61, R55 ;  /* 0x00000037ff3d723e */ /* 0x000fe200020006ff */
[----:B------:R-:W-:Y:S01]  /*ded0*/  HADD2.F32 R62, -RZ, R60.H0_H0 ;  /* 0x2000003cff3e7230 */ /* 0x000fe20000004100 */
[----:B------:R-:W-:Y:S01]  /*dee0*/  F2FP.SATFINITE.E4M3.F32.PACK_AB_MERGE_C R58, R75, R72, R58 ;  /* 0x000000484b3a723e */ /* 0x000fe2000480703a */
[----:B------:R-:W-:Y:S01]  /*def0*/  HADD2.F32 R73, -RZ, R154.H1_H1 ;  /* 0x3000009aff497230 */ /* 0x000fe20000004100 */
[----:B------:R-:W-:Y:S01]  /*df00*/  F2FP.SATFINITE.E4M3.F32.PACK_AB_MERGE_C R84, R87, R84, RZ ;  /* 0x000000545754723e */ /* 0x000fe200048070ff */
[----:B------:R-:W-:-:S02]  /*df10*/  HADD2.F32 R60, -RZ, R60.H1_H1 ;  /* 0x3000003cff3c7230 */ /* 0x000fc40000004100 */
[-C--:B------:R-:W-:Y:S01]  /*df20*/  FMUL.FTZ R81, R62, R71.reuse ;  /* 0x000000473e517220 */ /* 0x080fe20000410000 */
[----:B------:R-:W-:Y:S02]  /*df30*/  HADD2.F32 R63, -RZ, R152.H0_H0 ;  /* 0x20000098ff3f7230 */ /* 0x000fe40000004100 */
        /* <DEDUP_REMOVED lines=11> */
[----:B------:R-:W-:Y:S01]  /*dff0*/  F2FP.F16.E4M3.UNPACK_B R69, R46 ;  /* 0x0000002eff45723e */ /* 0x000fe200020006ff */
[----:B------:R-:W-:Y:S01]  /*e000*/  HADD2.F32 R63, -RZ, R62.H0_H0 ;  /* 0x2000003eff3f7230 */ /* 0x000fe20000004100 */
[----:B------:R-:W-:Y:S01]  /*e010*/  F2FP.F16.E4M3.UNPACK_B R55, R55.H1 ;  /* 0x00000037ff37723e */ /* 0x000fe200030006ff */
        /* <DEDUP_REMOVED lines=22> */
[----:B------:R-:W-:Y:S01]  /*e180*/  HADD2.F32 R63, -RZ, R63.H1_H1 ;  /* 0x3000003fff3f7230 */ /* 0x000fe20000004100 */
[----:B------:R-:W-:Y:S01]  /*e190*/  F2FP.SATFINITE.E4M3.F32.PACK_AB_MERGE_C R59, R82, R59, RZ ;  /* 0x0000003b523b723e */ /* 0x000fe200048070ff */
[--C-:B------:R-:W-:Y:S01]  /*e1a0*/  HADD2.F32 R72, -RZ, R70.reuse.H1_H1 ;  /* 0x30000046ff487230 */ /* 0x100fe20000004100 */
[----:B------:R-:W-:Y:S01]  /*e1b0*/  F2FP.SATFINITE.E4M3.F32.PACK_AB_MERGE_C R56, R56, R81, R80 ;  /* 0x000000513838723e */ /* 0x000fe20004807050 */
[----:B------:R-:W-:Y:S01]  /*e1c0*/  HADD2.F32 R55, -RZ, R55.H1_H1 ;  /* 0x30000037ff377230 */ /* 0x000fe20000004100 */
[----:B------:R-:W-:Y:S01]  /*e1d0*/  F2FP.SATFINITE.E4M3.F32.PACK_AB_MERGE_C R59, R153, R74, R59 ;  /* 0x0000004a993b723e */ /* 0x000fe2000480703b */
[----:B------:R-:W-:-:S02]  /*e1e0*/  HADD2.F32 R71, -RZ, R70.H0_H0 ;  /* 0x20000046ff477230 */ /* 0x000fc40000004100 */
        /* <DEDUP_REMOVED lines=53> */
[----:B------:R-:W-:-:S02]  /*e540*/  F2FP.SATFINITE.E4M3.F32.PACK_AB_MERGE_C R47, R47, R74, RZ ;  /* 0x0000004a2f2f723e */ /* 0x000fc400048070ff */
[----:B------:R-:W-:Y:S02]  /*e550*/  F2FP.SATFINITE.E4M3.F32.PACK_AB_MERGE_C R68, R68, R75, RZ ;  /* 0x0000004b4444723e */ /* 0x000fe400048070ff */
[----:B------:R-:W-:Y:S02]  /*e560*/  F2FP.SATFINITE.E4M3.F32.PACK_AB_MERGE_C R45, R49, R60, R80 ;  /* 0x0000003c312d723e */ /* 0x000fe40004807050 */
[----:B------:R-:W-:Y:S01]  /*e570*/  F2FP.SATFINITE.E4M3.F32.PACK_AB_MERGE_C R49, R48, R61, R81 ;  /* 0x0000003d3031723e */ /* 0x000fe20004807051 */
[----:B------:R-:W-:Y:S01]  /*e580*/  IMAD.MOV.U32 R48, RZ, RZ, R59 ;  /* 0x000000ffff307224 */ /* 0x000fe200078e003b */
[----:B------:R-:W-:Y:S02]  /*e590*/  F2FP.SATFINITE.E4M3.F32.PACK_AB_MERGE_C R47, R55, R84, R47 ;  /* 0x00000054372f723e */ /* 0x000fe4000480702f */
[----:B------:R-:W-:Y:S02]  /*e5a0*/  F2FP.SATFINITE.E4M3.F32.PACK_AB_MERGE_C R51, R62, R85, R68 ;  /* 0x000000553e33723e */ /* 0x000fe40004807044 */
[----:B------:R-:W-:-:S07]  /*e5b0*/  MOV R44, R58 ;  /* 0x0000003a002c7202 */ /* 0x000fce0000000f00 */
.L_x_5351:
[----:B------:R-:W-:Y:S05]  /*e5c0*/  BSYNC B2 ;  /* 0x0000000000027941 */ /* 0x000fea0003800000 */
.L_x_5350:
        /* <DEDUP_REMOVED lines=10> */
.L_x_5349:
[----:B------:R-:W-:Y:S05]  /*e670*/  BSYNC B1 ;  /* 0x0000000000017941 */ /* 0x000fea0003800000 */
.L_x_5348:
        /* <DEDUP_REMOVED lines=31> */
[--C-:B------:R-:W-:Y:S01]  /*e870*/  SHF.R.U32.HI R73, RZ, 0x18, R65.reuse ;  /* 0x00000018ff497819 */ /* 0x100fe20000011641 */
[----:B-1----:R-:W-:Y:S01]  /*e880*/  IMAD.MOV.U32 R62, RZ, RZ, R48 ;  /* 0x000000ffff3e7224 */ /* 0x002fe200078e0030 */
[----:B------:R-:W-:Y:S01]  /*e890*/  LOP3.LUT R56, R65, 0xff, RZ, 0xc0, !PT ;  /* 0x000000ff41387812 */ /* 0x000fe200078ec0ff */
[----:B------:R-:W-:Y:S01]  /*e8a0*/  IMAD.SHL.U32 R61, R61, 0x100, RZ ;  /* 0x000001003d3d7824 */ /* 0x000fe200078e00ff */
[----:B------:R-:W-:Y:S02]  /*e8b0*/  SHF.R.U32.HI R72, RZ, 0x10, R65 ;  /* 0x00000010ff487819 */ /* 0x000fe40000011641 */
[----:B------:R-:W-:Y:S01]  /*e8c0*/  PRMT R44, R73, 0x654, R56 ;  /* 0x00000654492c7816 */ /* 0x000fe20000000038 */
[----:B------:R-:W-:Y:S01]  /*e8d0*/  IMAD.MOV.U32 R56, RZ, RZ, R50 ;  /* 0x000000ffff387224 */ /* 0x000fe200078e0032 */
[----:B------:R-:W-:-:S02]  /*e8e0*/  SHF.R.U32.HI R68, RZ, 0x8, R67 ;  /* 0x00000008ff447819 */ /* 0x000fc40000011643 */
[--C-:B------:R-:W-:Y:S02]  /*e8f0*/  SHF.R.U32.HI R63, RZ, 0x18, R77.reuse ;  /* 0x00000018ff3f7819 */ /* 0x100fe4000001164d */
[----:B------:R-:W-:Y:S02]  /*e900*/  LOP3.LUT R60, R77, 0xff, RZ, 0xc0, !PT ;  /* 0x000000ff4d3c7812 */ /* 0x000fe400078ec0ff */
[----:B------:R-:W-:Y:S02]  /*e910*/  SHF.R.U32.HI R65, RZ, 0x8, R77 ;  /* 0x00000008ff417819 */ /* 0x000fe4000001164d */
[--C-:B------:R-:W-:Y:S02]  /*e920*/  SHF.R.U32.HI R71, RZ, 0x18, R67.reuse ;  /* 0x00000018ff477819 */ /* 0x100fe40000011643 */
[----:B------:R-:W-:Y:S01]  /*e930*/  LOP3.LUT R58, R67, 0xff, RZ, 0xc0, !PT ;  /* 0x000000ff433a7812 */ /* 0x000fe200078ec0ff */
[----:B------:R-:W-:Y:S01]  /*e940*/  IMAD.SHL.U32 R65, R65, 0x100, RZ ;  /* 0x0000010041417824 */ /* 0x000fe200078e00ff */
[----:B------:R-:W-:-:S02]  /*e950*/  SHF.R.U32.HI R66, RZ, 0x10, R67 ;  /* 0x00000010ff427819 */ /* 0x000fc40000011643 */
[----:B------:R-:W-:Y:S01]  /*e960*/  LOP3.LUT R44, R44, 0xff00, R61, 0xf8, !PT ;  /* 0x0000ff002c2c7812 */ /* 0x000fe200078ef83d */
[----:B------:R-:W-:Y:S01]  /*e970*/  IMAD.U32 R61, R72, 0x10000, RZ ;  /* 0x00010000483d7824 */ /* 0x000fe200078e00ff */
[----:B------:R-:W-:Y:S02]  /*e980*/  SHF.R.U32.HI R67, RZ, 0x8, R79 ;  /* 0x00000008ff437819 */ /* 0x000fe4000001164f */
[----:B------:R-:W-:Y:S01]  /*e990*/  PRMT R60, R63, 0x654, R60 ;  /* 0x000006543f3c7816 */ /* 0x000fe2000000003c */
[----:B------:R-:W-:Y:S01]  /*e9a0*/  IMAD.SHL.U32 R63, R68, 0x100, RZ ;  /* 0x00000100443f7824 */ /* 0x000fe200078e00ff */
[----:B------:R-:W-:Y:S01]  /*e9b0*/  PRMT R58, R71, 0x654, R58 ;  /* 0x00000654473a7816 */ /* 0x000fe2000000003a */
[----:B------:R-:W-:Y:S01]  /*e9c0*/  IMAD.SHL.U32 R67, R67, 0x100, RZ ;  /* 0x0000010043437824 */ /* 0x000fe200078e00ff */
[----:B------:R-:W-:Y:S01]  /*e9d0*/  LOP3.LUT R48, R44, 0xff0000, R61, 0xf8, !PT ;  /* 0x00ff00002c307812 */ /* 0x000fe200078ef83d */
[----:B------:R-:W-:Y:S01]  /*e9e0*/  IMAD.U32 R61, R66, 0x10000, RZ ;  /* 0x00010000423d7824 */ /* 0x000fe200078e00ff */
[----:B------:R-:W-:-:S02]  /*e9f0*/  LOP3.LUT R64, R79, 0xff0000ff, RZ, 0xc0, !PT ;  /* 0xff0000ff4f407812 */ /* 0x000fc400078ec0ff */
[----:B------:R-:W-:Y:S02]  /*ea00*/  LOP3.LUT R58, R58, 0xff00, R63, 0xf8, !PT ;  /* 0x0000ff003a3a7812 */ /* 0x000fe400078ef83f */
[----:B------:R-:W-:Y:S02]  /*ea10*/  LOP3.LUT R50, R60, 0xff00, R65, 0xf8, !PT ;  /* 0x0000ff003c327812 */ /* 0x000fe400078ef841 */
[----:B------:R-:W-:Y:S02]  /*ea20*/  F2FP.F16.E4M3.UNPACK_B R66, R150.H1 ;  /* 0x00000096ff42723e */ /* 0x000fe400030006ff */
[----:B------:R-:W-:Y:S02]  /*ea30*/  F2FP.F16.E4M3.UNPACK_B R63, R62.H1 ;  /* 0x0000003eff3f723e */ /* 0x000fe400030006ff */
[----:B------:R-:W-:Y:S02]  /*ea40*/  F2FP.F16.E4M3.UNPACK_B R60, R59.H1 ;  /* 0x0000003bff3c723e */ /* 0x000fe400030006ff */
[----:B------:R-:W-:-:S02]  /*ea50*/  LOP3.LUT R68, R64, 0xff00, R67, 0xf8, !PT ;  /* 0x0000ff0040447812 */ /* 0x000fc400078ef843 */
[----:B------:R-:W-:Y:S01]  /*ea60*/  MOV R55, R46 ;  /* 0x0000002e00377202 */ /* 0x000fe20000000f00 */
[----:B------:R-:W-:Y:S01]  /*ea70*/  HADD2.F32 R46, -RZ, R66.H0_H0 ;  /* 0x20000042ff2e7230 */ /* 0x000fe20000004100 */
[----:B------:R-:W-:Y:S01]  /*ea80*/  LOP3.LUT R44, R58, 0xff0000, R61, 0xf8, !PT ;  /* 0x00ff00003a2c7812 */ /* 0x000fe200078ef83d */
[----:B------:R-:W-:Y:S01]  /*ea90*/  HADD2.F32 R61, -RZ, R63.H0_H0 ;  /* 0x2000003fff3d7230 */ /* 0x000fe20000004100 */
[----:B------:R-:W-:Y:S01]  /*eaa0*/  F2FP.F16.E4M3.UNPACK_B R64, R148.H1 ;  /* 0x00000094ff40723e */ /* 0x000fe200030006ff */
[----:B------:R-:W-:Y:S01]  /*eab0*/  HADD2.F32 R58, -RZ, R60.H0_H0 ;  /* 0x2000003cff3a7230 */ /* 0x000fe20000004100 */
[----:B------:R-:W-:Y:S02]  /*eac0*/  SHF.R.U32.HI R70, RZ, 0x10, R77 ;  /* 0x00000010ff467819 */ /* 0x000fe4000001164d */
[----:B------:R-:W-:Y:S01]  /*ead0*/  FMUL.FTZ R71, R61, R46 ;  /* 0x0000002e3d477220 */ /* 0x000fe20000410000 */
[----:B------:R-:W-:Y:S01]  /*eae0*/  HADD2.F32 R65, -RZ, R64.H0_H0 ;  /* 0x20000040ff417230 */ /* 0x000fe20000004100 */
[----:B------:R-:W-:Y:S01]  /*eaf0*/  SHF.R.U32.HI R69, RZ, 0x10, R79 ;  /* 0x00000010ff457819 */ /* 0x000fe2000001164f */
[----:B------:R-:W-:-:S02]  /*eb00*/  IMAD.U32 R67, R70, 0x10000, RZ ;  /* 0x0001000046437824 */ /* 0x000fc400078e00ff */
[C---:B------:R-:W-:Y:S01]  /*eb10*/  FMUL.FTZ R70, R58.reuse, R46 ;  /* 0x0000002e3a467220 */ /* 0x040fe20000410000 */
[----:B------:R-:W-:Y:S01]  /*eb20*/  F2FP.F16.E4M3.UNPACK_B R150, R150 ;  /* 0x00000096ff96723e */ /* 0x000fe200020006ff */
[-C--:B------:R-:W-:Y:S01]  /*eb30*/  FFMA.FTZ R58, R58, R65.reuse, -R71 ;  /* 0x000000413a3a7223 */ /* 0x080fe20000010847 */
[----:B------:R-:W-:Y:S02]  /*eb40*/  IMAD.U32 R69, R69, 0x10000, RZ ;  /* 0x0001000045457824 */ /* 0x000fe400078e00ff */
[----:B------:R-:W-:Y:S01]  /*eb50*/  FFMA.FTZ R71, R61, R65, R70 ;  /* 0x000000413d477223 */ /* 0x000fe20000010046 */
[----:B------:R-:W-:Y:S01]  /*eb60*/  LOP3.LUT R50, R50, 0xff0000, R67, 0xf8, !PT ;  /* 0x00ff000032327812 */ /* 0x000fe200078ef843 */
[----:B------:R-:W-:Y:S01]  /*eb70*/  HADD2.F32 R65, -RZ, R64.H1_H1 ;  /* 0x30000040ff417230 */ /* 0x000fe20000004100 */
[----:B------:R-:W-:Y:S01]  /*eb80*/  F2FP.F16.E4M3.UNPACK_B R62, R62 ;  /* 0x0000003eff3e723e */ /* 0x000fe200020006ff */
[----:B------:R-:W-:Y:S01]  /*eb90*/  HADD2.F32 R67, -RZ, R66.H1_H1 ;  /* 0x30000042ff437230 */ /* 0x000fe20000004100 */
[----:B------:R-:W-:Y:S01]  /*eba0*/  F2FP.F16.E4M3.UNPACK_B R59, R59 ;  /* 0x0000003bff3b723e */ /* 0x000fe200020006ff */
[----:B------:R-:W-:Y:S01]  /*ebb0*/  HADD2.F32 R64, -RZ, R63.H1_H1 ;  /* 0x3000003fff407230 */ /* 0x000fe20000004100 */
[----:B------:R-:W-:Y:S01]  /*ebc0*/  LOP3.LUT R46, R68, 0xff0000, R69, 0xf8, !PT ;  /* 0x00ff0000442e7812 */ /* 0x000fe200078ef845 */
        /* <DEDUP_REMOVED lines=43> */
[----:B------:R-:W-:Y:S01]  /*ee80*/  FFMA.FTZ R79, R59, R64, -R60 ;  /* 0x000000403b4f7223 */ /* 0x000fe2000001083c */
[----:B------:R-:W-:Y:S01]  /*ee90*/  F2FP.F16.E4M3.UNPACK_B R59, R56 ;  /* 0x00000038ff3b723e */ /* 0x000fe200020006ff */
[----:B------:R-:W-:Y:S01]  /*eea0*/  FFMA.FTZ R78, R61, R64, R66 ;  /* 0x000000403d4e7223 */ /* 0x000fe20000010042 */
[----:B------:R-:W-:Y:S01]  /*eeb0*/  HADD2.F32 R64, -RZ, R149.H1_H1 ;  /* 0x30000095ff407230 */ /* 0x000fe20000004100 */
[----:B------:R-:W-:Y:S01]  /*eec0*/  F2FP.SATFINITE.E4M3.F32.PACK_AB_MERGE_C R58, R73, R58, RZ ;  /* 0x0000003a493a723e */ /* 0x000fe200048070ff */
[----:B------:R-:W-:Y:S01]  /*eed0*/  HADD2.F32 R56, -RZ, R55.H0_H0 ;  /* 0x20000037ff387230 */ /* 0x000fe20000004100 */
[----:B------:R-:W-:Y:S01]  /*eee0*/  F2FP.SATFINITE.E4M3.F32.PACK_AB_MERGE_C R71, R72, R71, RZ ;  /* 0x000000474847723e */ /* 0x000fe200048070ff */
[--C-:B------:R-:W-:Y:S01]  /*eef0*/  HADD2.F32 R60, -RZ, R59.reuse.H0_H0 ;  /* 0x2000003bff3c7230 */ /* 0x100fe20000004100 */
[----:B------:R-:W-:Y:S01]  /*ef00*/  F2FP.SATFINITE.E4M3.F32.PACK_AB_MERGE_C R76, R79, R76, RZ ;  /* 0x0000004c4f4c723e */ /* 0x000fe200048070ff */
[----:B------:R-:W-:Y:S01]  /*ef10*/  HADD2.F32 R59, -RZ, R59.H1_H1 ;  /* 0x3000003bff3b7230 */ /* 0x000fe20000004100 */
[----:B------:R-:W-:Y:S01]  /*ef20*/  F2FP.SATFINITE.E4M3.F32.PACK_AB_MERGE_C R77, R78, R77, RZ ;  /* 0x0000004d4e4d723e */ /* 0x000fe200048070ff */
[----:B------:R-:W-:-:S02]  /*ef30*/  HADD2.F32 R63, -RZ, R149.H0_H0 ;  /* 0x20000095ff3f7230 */ /* 0x000fc40000004100 */
[----:B------:R-:W-:Y:S02]  /*ef40*/  HADD2.F32 R55, -RZ, R55.H1_H1 ;  /* 0x30000037ff377230 */ /* 0x000fe40000004100 */
[-C--:B------:R-:W-:Y:S01]  /*ef50*/  FMUL.FTZ R74, R59, R64.reuse ;  /* 0x000000403b4a7220 */ /* 0x080fe20000410000 */
[--C-:B------:R-:W-:Y:S02]  /*ef60*/  HADD2.F32 R61, -RZ, R147.reuse.H0_H0 ;  /* 0x20000093ff3d7230 */ /* 0x100fe40000004100 */
[-C--:B------:R-:W-:Y:S01]  /*ef70*/  FMUL.FTZ R65, R60, R63.reuse ;  /* 0x0000003f3c417220 */ /* 0x080fe20000410000 */
[----:B------:R-:W-:Y:S02]  /*ef80*/  HADD2.F32 R62, -RZ, R147.H1_H1 ;  /* 0x30000093ff3e7230 */ /* 0x000fe40000004100 */
[C---:B------:R-:W-:Y:S01]  /*ef90*/  FMUL.FTZ R64, R55.reuse, R64 ;  /* 0x0000004037407220 */ /* 0x040fe20000410000 */
[C---:B------:R-:W-:Y:S01]  /*efa0*/  FMUL.FTZ R63, R56.reuse, R63 ;  /* 0x0000003f383f7220 */ /* 0x040fe20000410000 */
[-C--:B------:R-:W-:Y:S01]  /*efb0*/  FFMA.FTZ R56, R56, R61.reuse, -R65 ;  /* 0x0000003d38387223 */ /* 0x080fe20000010841 */
[----:B------:R-:W-:Y:S01]  /*efc0*/  F2FP.F16.E4M3.UNPACK_B R65, R50 ;  /* 0x00000032ff41723e */ /* 0x000fe200020006ff */
[-C--:B------:R-:W-:Y:S01]  /*efd0*/  FFMA.FTZ R55, R55, R62.reuse, -R74 ;  /* 0x0000003e37377223 */ /* 0x080fe2000001084a */
[----:B------:R-:W-:Y:S01]  /*efe0*/  FFMA.FTZ R75, R59, R62, R64 ;  /* 0x0000003e3b4b7223 */ /* 0x000fe20000010040 */
[----:B------:R-:W-:Y:S01]  /*eff0*/  FFMA.FTZ R66, R60, R61, R63 ;  /* 0x0000003d3c427223 */ /* 0x000fe2000001003f */
[----:B------:R-:W-:-:S02]  /*f000*/  F2FP.F16.E4M3.UNPACK_B R62, R49 ;  /* 0x00000031ff3e723e */ /* 0x000fc400020006ff */
[----:B------:R-:W-:Y:S02]  /*f010*/  F2FP.F16.E4M3.UNPACK_B R60, R45 ;  /* 0x0000002dff3c723e */ /* 0x000fe400020006ff */
[----:B------:R-:W-:Y:S01]  /*f020*/  F2FP.SATFINITE.E4M3.F32.PACK_AB_MERGE_C R59, R70, R67, R58 ;  /* 0x00000043463b723e */ /* 0x000fe2000480703a */
[----:B------:R-:W-:Y:S01]  /*f030*/  HADD2.F32 R63, -RZ, R62.H0_H0 ;  /* 0x2000003eff3f7230 */ /* 0x000fe20000004100 */
[----:B------:R-:W-:Y:S01]  /*f040*/  F2FP.SATFINITE.E4M3.F32.PACK_AB_MERGE_C R58, R69, R68, R71 ;  /* 0x00000044453a723e */ /* 0x000fe20004807047 */
[----:B------:R-:W-:Y:S01]  /*f050*/  HADD2.F32 R68, -RZ, R65.H0_H0 ;  /* 0x20000041ff447230 */ /* 0x000fe20000004100 */
[----:B------:R-:W-:Y:S01]  /*f060*/  F2FP.F16.E4M3.UNPACK_B R64, R48 ;  /* 0x00000030ff40723e */ /* 0x000fe200020006ff */
[----:B------:R-:W-:Y:S01]  /*f070*/  HADD2.F32 R61, -RZ, R60.H0_H0 ;  /* 0x2000003cff3d7230 */ /* 0x000fe20000004100 */
[----:B------:R-:W-:Y:S01]  /*f080*/  F2FP.SATFINITE.E4M3.F32.PACK_AB_MERGE_C R56, R55, R56, R76 ;  /* 0x000000383738723e */ /* 0x000fe2000480704c */
[----:B------:R-:W-:Y:S01]  /*f090*/  HADD2.F32 R62, -RZ, R62.H1_H1 ;  /* 0x3000003eff3e7230 */ /* 0x000fe20000004100 */
[----:B------:R-:W-:Y:S01]  /*f0a0*/  F2FP.SATFINITE.E4M3.F32.PACK_AB_MERGE_C R55, R75, R66, R77 ;  /* 0x000000424b37723e */ /* 0x000fe2000480704d */
[----:B------:R-:W-:-:S02]  /*f0b0*/  HADD2.F32 R66, -RZ, R64.H0_H0 ;  /* 0x20000040ff427230 */ /* 0x000fc40000004100 */
[-C--:B------:R-:W-:Y:S01]  /*f0c0*/  FMUL.FTZ R70, R63, R68.reuse ;  /* 0x000000443f467220 */ /* 0x080fe20000410000 */
[----:B------:R-:W-:Y:S01]  /*f0d0*/  FMUL.FTZ R68, R61, R68 ;  /* 0x000000443d447220 */ /* 0x000fe20000410000 */
[----:B------:R-:W-:Y:S01]  /*f0e0*/  HADD2.F32 R65, -RZ, R65.H1_H1 ;  /* 0x30000041ff417230 */ /* 0x000fe20000004100 */
[----:B------:R-:W-:Y:S01]  /*f0f0*/  F2FP.F16.E4M3.UNPACK_B R45, R45.H1 ;  /* 0x0000002dff2d723e */ /* 0x000fe200030006ff */
[----:B------:R-:W-:Y:S02]  /*f100*/  HADD2.F32 R60, -RZ, R60.H1_H1 ;  /* 0x3000003cff3c7230 */ /* 0x000fe40000004100 */
[-C--:B------:R-:W-:Y:S01]  /*f110*/  FFMA.FTZ R68, R63, R66.reuse, R68 ;  /* 0x000000423f447223 */ /* 0x080fe20000010044 */
[----:B------:R-:W-:Y:S02]  /*f120*/  HADD2.F32 R63, -RZ, R64.H1_H1 ;  /* 0x30000040ff3f7230 */ /* 0x000fe40000004100 */
[-C--:B------:R-:W-:Y:S01]  /*f130*/  FMUL.FTZ R67, R62, R65.reuse ;  /* 0x000000413e437220 */ /* 0x080fe20000410000 */
[----:B------:R-:W-:Y:S01]  /*f140*/  FFMA.FTZ R70, R61, R66, -R70 ;  /* 0x000000423d467223 */ /* 0x000fe20000010846 */
[C---:B------:R-:W-:Y:S01]  /*f150*/  FMUL.FTZ R65, R60.reuse, R65 ;  /* 0x000000413c417220 */ /* 0x040fe20000410000 */
[----:B------:R-:W-:Y:S01]  /*f160*/  F2FP.F16.E4M3.UNPACK_B R61, R49.H1 ;  /* 0x00000031ff3d723e */ /* 0x000fe200030006ff */
[-C--:B------:R-:W-:Y:S01]  /*f170*/  FFMA.FTZ R69, R60, R63.reuse, -R67 ;  /* 0x0000003f3c457223 */ /* 0x080fe20000010843 */
[----:B------:R-:W-:Y:S01]  /*f180*/  F2FP.F16.E4M3.UNPACK_B R60, R50.H1 ;  /* 0x00000032ff3c723e */ /* 0x000fe200030006ff */
[----:B------:R-:W-:Y:S01]  /*f190*/  FFMA.FTZ R71, R62, R63, R65 ;  /* 0x0000003f3e477223 */ /* 0x000fe20000010041 */
[----:B------:R-:W-:Y:S01]  /*f1a0*/  HADD2.F32 R49, -RZ, R45.H0_H0 ;  /* 0x2000002dff317230 */ /* 0x000fe20000004100 */
[----:B------:R-:W-:Y:S01]  /*f1b0*/  F2FP.F16.E4M3.UNPACK_B R48, R48.H1 ;  /* 0x00000030ff30723e */ /* 0x000fe200030006ff */
[----:B------:R-:W-:Y:S01]  /*f1c0*/  HADD2.F32 R50, -RZ, R61.H0_H0 ;  /* 0x2000003dff327230 */ /* 0x000fe20000004100 */
[----:B------:R-:W-:Y:S01]  /*f1d0*/  F2FP.F16.E4M3.UNPACK_B R65, R46.H1 ;  /* 0x0000002eff41723e */ /* 0x000fe200030006ff */
[----:B------:R-:W-:-:S02]  /*f1e0*/  HADD2.F32 R62, -RZ, R60.H0_H0 ;  /* 0x2000003cff3e7230 */ /* 0x000fc40000004100 */
[----:B------:R-:W-:Y:S02]  /*f1f0*/  HADD2.F32 R61, -RZ, R61.H1_H1 ;  /* 0x3000003dff3d7230 */ /* 0x000fe40000004100 */
[----:B------:R-:W-:Y:S02]  /*f200*/  HADD2.F32 R64, -RZ, R60.H1_H1 ;  /* 0x3000003cff407230 */ /* 0x000fe40000004100 */
[-C--:B------:R-:W-:Y:S01]  /*f210*/  FMUL.FTZ R66, R50, R62.reuse ;  /* 0x0000003e32427220 */ /* 0x080fe20000410000 */
[----:B------:R-:W-:Y:S02]  /*f220*/  HADD2.F32 R45, -RZ, R45.H1_H1 ;  /* 0x3000002dff2d7230 */ /* 0x000fe40000004100 */
[----:B------:R-:W-:Y:S01]  /*f230*/  FMUL.FTZ R63, R49, R62 ;  /* 0x0000003e313f7220 */ /* 0x000fe20000410000 */
[--C-:B------:R-:W-:Y:S02]  /*f240*/  HADD2.F32 R60, -RZ, R48.reuse.H0_H0 ;  /* 0x20000030ff3c7230 */ /* 0x100fe40000004100 */
[----:B------:R-:W-:Y:S01]  /*f250*/  FMUL.FTZ R62, R61, R64 ;  /* 0x000000403d3e7220 */ /* 0x000fe20000410000 */
[----:B------:R-:W-:-:S02]  /*f260*/  HADD2.F32 R48, -RZ, R48.H1_H1 ;  /* 0x30000030ff307230 */ /* 0x000fc40000004100 */
[----:B------:R-:W-:Y:S01]  /*f270*/  FMUL.FTZ R64, R45, R64 ;  /* 0x000000402d407220 */ /* 0x000fe20000410000 */
[----:B------:R-:W-:Y:S01]  /*f280*/  FFMA.FTZ R73, R50, R60, R63 ;  /* 0x0000003c32497223 */ /* 0x000fe2000001003f */
[----:B------:R-:W-:Y:S02]  /*f290*/  F2FP.F16.E4M3.UNPACK_B R50, R51 ;  /* 0x00000033ff32723e */ /* 0x000fe400020006ff */
        /* <DEDUP_REMOVED lines=53> */
.L_x_5353:
[----:B------:R-:W-:Y:S05]  /*f5f0*/  BSYNC B1 ;  /* 0x0000000000017941 */ /* 0x000fea0003800000 */
.L_x_5352:
        /* <DEDUP_REMOVED lines=10> */
.L_x_5269:
[----:B------:R-:W-:-:S06]  /*f6a0*/  UISETP.NE.AND UP0, UPT, UR53, 0x3, UPT ;  /* 0x000000033500788c */ /* 0x000fcc000bf05270 */
[----:B------:R-:W-:-:S13]  /*f6b0*/  PLOP3.LUT P2, PT, PT, PT, UP0, 0x80, 0x0 ;  /* 0x000000000000781c */ /* 0x000fda0003f4f008 */
[----:B------:R-:W-:Y:S05]  /*f6c0*/  @!P2 BRA `(.L_x_5354) ;  /* 0x000000000004a947 */ /* 0x000fea0003800000 */
[----:B------:R-:W-:Y:S01]  /*f6d0*/  BPT.TRAP 0x1 ;  /* 0x000000040000795c */ /* 0x000fe20000300000 */
.L_x_5354:
[----:B------:R-:W-:Y:S01]  /*f6e0*/  IMAD R101, R17, 0x8, R16 ;  /* 0x0000000811657824 */ /* 0x000fe200078e0210 */
[----:B------:R-:W-:Y:S01]  /*f6f0*/  SHF.L.U32 R102, R223, 0x1f, RZ ;  /* 0x0000001fdf667819 */ /* 0x000fe200000006ff */
[----:B------:R-:W-:Y:S01]  /*f700*/  IMAD R100, R24, -0xa0, R2 ;  /* 0xffffff6018647824 */ /* 0x000fe200078e0202 */
[----:B------:R-:W-:Y:S02]  /*f710*/  BSSY B1, `(.L_x_5355) ;  /* 0x0000004000017945 */ /* 0x000fe40003800000 */
[----:B------:R-:W0:Y:S02]  /*f720*/  SYNCS.PHASECHK.TRANS64.TRYWAIT P3, [R101+URZ+0x33490], R102 ;  /* 0x03349066650075a7 */ /* 0x000e24000806017f */
[----:B------:R-:W-:Y:S01]  /*f730*/  VIMNMX R100, R100, 0xa0, PT ;  /* 0x000000a064647848 */ /* 0x000fe20003fe0100 */
[----:B0-----:R-:W-:Y:S06]  /*f740*/  @!P3 BRA `(.L_x_5356) ;  /* 0x000001f000c0b947 */ /* 0x001fec0003800000 */
.L_x_5605:
[----:B------:R-:W-:Y:S05]  /*f750*/  BSYNC B1 ;  /* 0x0000000000017941 */ /* 0x000fea0003800000 */
.L_x_5355:
        /* <DEDUP_REMOVED lines=21> */
.L_x_5358:
[----:B------:R-:W-:Y:S05]  /*f8b0*/  BSYNC B1 ;  /* 0x0000000000017941 */ /* 0x000fea0003800000 */
.L_x_5357:
        /* <DEDUP_REMOVED lines=21> */
.L_x_5302:
[----:B------:R-:W-:Y:S05]  /*fa10*/  BSYNC B0 ;  /* 0x0000000000007941 */ /* 0x000fea0003800000 */
.L_x_5268:
        /* <DEDUP_REMOVED lines=17> */
.L_x_5360:
[----:B------:R-:W-:Y:S05]  /*fb30*/  BSYNC B0 ;  /* 0x0000000000007941 */ /* 0x000fea0003800000 */
.L_x_5359:
[----:B------:R-:W1:Y:S01]  /*fb40*/  SYNCS.PHASECHK.TRANS64.TRYWAIT P2, [R101+URZ+0x334b0], R102 ;  /* 0x0334b066650075a7 */ /* 0x000e62000804017f */
[----:B------:R-:W-:Y:S01]  /*fb50*/  ULDC UR37, c[0x0][0x2f4] ;  /* 0x0000bd0000257ab9 */ /* 0x000fe20000000800 */
[----:B------:R-:W-:Y:S01]  /*fb60*/  ULDC.64 UR38, c[0x0][0x328] ;  /* 0x0000ca0000267ab9 */ /* 0x000fe20000000a00 */
[----:B------:R-:W-:Y:S01]  /*fb70*/  ULDC.64 UR40, c[0x0][0x318] ;  /* 0x0000c60000287ab9 */ /* 0x000fe20000000a00 */
[----:B------:R-:W-:Y:S01]  /*fb80*/  BSSY B0, `(.L_x_5361) ;  /* 0x0000003000007945 */ /* 0x000fe20003800000 */
[----:B------:R-:W-:-:S03]  /*fb90*/  IMAD.WIDE R48, R24, 0xa0, R122 ;  /* 0x000000a018307825 */ /* 0x000fc600078e027a */
[----:B-1----:R-:W-:Y:S05]  /*fba0*/  @!P2 BRA `(.L_x_5362) ;  /* 0x000001ec00bca947 */ /* 0x002fea0003800000 */
.L_x_5606:
[----:B------:R-:W-:Y:S05]  /*fbb0*/  BSYNC B0 ;  /* 0x0000000000007941 */ /* 0x000fea0003800000 */
.L_x_5361:
        /* <DEDUP_REMOVED lines=28> */
.L_x_5364:
[----:B------:R-:W-:Y:S05]  /*fd80*/  BSYNC B0 ;  /* 0x0000000000007941 */ /* 0x000fea0003800000 */
.L_x_5363:
        /* <DEDUP_REMOVED lines=31> */
.L_x_5366:
[----:B------:R-:W-:Y:S05]  /*ff80*/  BSYNC B0 ;  /* 0x0000000000007941 */ /* 0x000fea0003800000 */
.L_x_5365:
[----:B------:R-:W2:Y:S01]  /*ff90*/  LDL R42, [R1+0x14] ;  /* 0x00001400012a7983 */ /* 0x000ea20000100800 */
[----:B------:R-:W-:Y:S01]  /*ffa0*/  VIADD R17, R17, 0x1 ;  /* 0x0000000111117836 */ /* 0x000fe20000000000 */
[----:B-1----:R-:W-:Y:S01]  /*ffb0*/  @!P3 IADD3 R101, R101, 0x334c0, RZ ;  /* 0x000334c06565b810 */ /* 0x002fe20007ffe0ff */
        /* <DEDUP_REMOVED lines=20> */
.L_x_5263:
[----:B------:R-:W-:Y:S05]  /*10100*/  @P0 BRA `(.L_x_5368) ;  /* 0x00000000000c0947 */ /* 0x000fea0003800000 */
[----:B------:R-:W1:Y:S01]  /*10110*/  FENCE.VIEW.ASYNC.G ;  /* 0x00000000000073c6 */ /* 0x000e620000000100 */
[----:B------:R-:W-:Y:S05]  /*10120*/  WARPSYNC.ALL ;  /* 0x0000000000007948 */ /* 0x000fea0003800000 */
[----:B-1----:R-:W-:Y:S06]  /*10130*/  BAR.ARV 0xc, 0x180 ;  /* 0x0306000000007b1d */ /* 0x002fec0000002000 */
.L_x_5368:
        /* <DEDUP_REMOVED lines=31> */
[----:B------:R-:W-:Y:S01]  /*10330*/  @P0 LEA R4, P2, R2, UR4, 0x2 ;  /* 0x0000000402040c11 */ /* 0x000fe2000f8410ff */
[----:B------:R-:W-:Y:S01]  /*10340*/  @P0 IMAD.IADD R3, R3, 0x1, R9 ;  /* 0x0000000103030824 */ /* 0x000fe200078e0209 */
[----:B------:R-:W-:Y:S01]  /*10350*/  ULDC UR4, c[0x0][0x988] ;  /* 0x0002620000047ab9 */ /* 0x000fe20000000800 */
[----:B------:R-:W-:Y:S01]  /*10360*/  IMAD.MOV.U32 R0, RZ, RZ, 0x3f800000 ;  /* 0x3f800000ff007424 */ /* 0x000fe200078e00ff */
[----:B------:R-:W-:Y:S02]  /*10370*/  @P1 LEA.HI.X R9, R6, UR7, R5, 0x2, P3 ;  /* 0x0000000706091c11 */ /* 0x000fe400098f1405 */
[----:B------:R-:W-:Y:S01]  /*10380*/  @P0 LEA.HI.X R5, R2, UR5, R3, 0x2, P2 ;  /* 0x0000000502050c11 */ /* 0x000fe200090f1403 */
[----:B------:R-:W-:Y:S01]  /*10390*/  IMAD.MOV.U32 R3, RZ, RZ, 0x3f800000 ;  /* 0x3f800000ff037424 */ /* 0x000fe200078e00ff */
[----:B------:R-:W0:Y:S01]  /*103a0*/  LDC R2, c[0x0][0x448] ;  /* 0x00011200ff027b82 */ /* 0x000e220000000800 */
[----:B------:R1:W2:Y:S04]  /*103b0*/  @P1 LDG.E R0, desc[UR54][R8.64] ;  /* 0x0000003608001981 */ /* 0x0002a8000c1e1900 */
[----:B------:R3:W2:Y:S01]  /*103c0*/  @P0 LDG.E R3, desc[UR54][R4.64] ;  /* 0x0000003604030981 */ /* 0x0006a2000c1e1900 */
[----:B------:R-:W-:Y:S01]  /*103d0*/  VIADD R7, R235, 0x7f ;  /* 0x0000007feb077836 */ /* 0x000fe20000000000 */
        /* <DEDUP_REMOVED lines=11> */
[----:B------:R-:W-:Y:S02]  /*10490*/  MOV R82, RZ ;  /* 0x000000ff00527202 */ /* 0x000fe40000000f00 */
[----:B------:R-:W-:Y:S02]  /*104a0*/  CS2R R60, SRZ ;  /* 0x00000000003c7805 */ /* 0x000fe4000001ff00 */
[----:B------:R-:W-:Y:S02]  /*104b0*/  CS2R R102, SRZ ;  /* 0x0000000000667805 */ /* 0x000fe4000001ff00 */
[----:B------:R-:W-:Y:S02]  /*104c0*/  CS2R R54, SRZ ;  /* 0x0000000000367805 */ /* 0x000fe4000001ff00 */
[----:B------:R-:W-:-:S02]  /*104d0*/  CS2R R52, SRZ ;  /* 0x0000000000347805 */ /* 0x000fc4000001ff00 */
[----:B------:R-:W-:Y:S02]  /*104e0*/  CS2R R96, SRZ ;  /* 0x0000000000607805 */ /* 0x000fe4000001ff00 */
[----:B0-----:R-:W-:Y:S01]  /*104f0*/  ISETP.NE.AND P0, PT, R2, 0x1, PT ;  /* 0x000000010200780c */ /* 0x001fe20003f05270 */
        /* <DEDUP_REMOVED lines=11> */
[----:B------:R-:W-:Y:S01]  /*105b0*/  CS2R R74, SRZ ;  /* 0x00000000004a7805 */ /* 0x000fe2000001ff00 */
[----:B------:R-:W0:Y:S01]  /*105c0*/  @P0 LDC R2, c[0x0][0x44c] ;  /* 0x00011300ff020b82 */ /* 0x000e220000000800 */
[----:B-1----:R-:W-:Y:S02]  /*105d0*/  CS2R R8, SRZ ;  /* 0x0000000000087805 */ /* 0x002fe4000001ff00 */
[----:B------:R-:W-:-:S02]  /*105e0*/  CS2R R50, SRZ ;  /* 0x0000000000327805 */ /* 0x000fc4000001ff00 */
[----:B------:R-:W-:Y:S02]  /*105f0*/  CS2R R72, SRZ ;  /* 0x0000000000487805 */ /* 0x000fe4000001ff00 */
[----:B------:R-:W-:Y:S02]  /*10600*/  CS2R R92, SRZ ;  /* 0x00000000005c7805 */ /* 0x000fe4000001ff00 */
[----:B------:R-:W-:Y:S02]  /*10610*/  CS2R R64, SRZ ;  /* 0x0000000000407805 */ /* 0x000fe4000001ff00 */
[----:B------:R-:W-:Y:S02]  /*10620*/  CS2R R26, SRZ ;  /* 0x00000000001a7805 */ /* 0x000fe4000001ff00 */
[----:B---3--:R-:W-:Y:S01]  /*10630*/  CS2R R4, SRZ ;  /* 0x0000000000047805 */ /* 0x008fe2000001ff00 */
[----:B------:R-:W1:Y:S01]  /*10640*/  @P0 LDC R11, c[0x0][0x450] ;  /* 0x00011400ff0b0b82 */ /* 0x000e620000000800 */
        /* <DEDUP_REMOVED lines=14> */
[----:B------:R-:W-:Y:S01]  /*10730*/  CS2R R24, SRZ ;  /* 0x0000000000187805 */ /* 0x000fe2000001ff00 */
[----:B0-----:R-:W-:-:S04]  /*10740*/  @P0 IMAD.HI.U32 R2, R7, R2, RZ ;  /* 0x0000000207020227 */ /* 0x001fc800078e00ff */
[----:B------:R-:W-:Y:S01]  /*10750*/  IMAD.MOV.U32 R128, RZ, RZ, RZ ;  /* 0x000000ffff807224 */ /* 0x000fe200078e00ff */
[----:B-1----:R-:W-:Y:S02]  /*10760*/  @P0 SHF.R.U32.HI R7, RZ, R11, R2 ;  /* 0x0000000bff070219 */ /* 0x002fe40000011602 */
[----:B------:R-:W-:Y:S02]  /*10770*/  CS2R R10, SRZ ;  /* 0x00000000000a7805 */ /* 0x000fe4000001ff00 */
[----:B------:R-:W-:Y:S01]  /*10780*/  PLOP3.LUT P0, PT, PT, PT, PT, 0x80, 0x0 ;  /* 0x000000000000781c */ /* 0x000fe20003f0f070 */
[----:B------:R-:W-:-:S04]  /*10790*/  IMAD.IADD R7, R158, 0x1, R7 ;  /* 0x000000019e077824 */ /* 0x000fc800078e0207 */
[----:B------:R-:W-:-:S05]  /*107a0*/  IMAD.HI R7, R7, 0x66666667, RZ ;  /* 0x6666666707077827 */ /* 0x000fca00078e02ff */
[----:B------:R-:W-:-:S04]  /*107b0*/  SHF.R.U32.HI R2, RZ, 0x1f, R7 ;  /* 0x0000001fff027819 */ /* 0x000fc80000011607 */
[----:B------:R-:W-:Y:S02]  /*107c0*/  LEA.HI.SX32 R2, R7, R2, 0x1a ;  /* 0x0000000207027211 */ /* 0x000fe400078fd2ff */
[----:B------:R-:W-:Y:S02]  /*107d0*/  CS2R R6, SRZ ;  /* 0x0000000000067805 */ /* 0x000fe4000001ff00 */
[----:B------:R-:W-:-:S04]  /*107e0*/  VIMNMX R159, R159, R2, PT ;  /* 0x000000029f9f7248 */ /* 0x000fc80003fe0100 */
[----:B------:R-:W-:Y:S01]  /*107f0*/  ISETP.GE.AND P1, PT, R159, 0x1, PT ;  /* 0x000000019f00780c */ /* 0x000fe20003f26270 */
[----:B--2---:R-:W-:-:S04]  /*10800*/  FMUL.FTZ R0, R3, R0 ;  /* 0x0000000003007220 */ /* 0x004fc80000410000 */
[----:B------:R-:W-:-:S08]  /*10810*/  FMUL.FTZ R2, R0, UR4 ;  /* 0x0000000400027c20 */ /* 0x000fd00008410000 */
[----:B------:R-:W-:Y:S05]  /*10820*/  @!P1 BRA `(.L_x_5369) ;  /* 0x0000012800d89947 */ /* 0x000fea0003800000 */
        /* <DEDUP_REMOVED lines=8> */
.L_x_5609:
        /* <DEDUP_REMOVED lines=25> */
.L_x_5371:
        /* <DEDUP_REMOVED lines=13> */
.L_x_5375:
[----:B-1----:R1:W2:Y:S02]  /*10b10*/  SYNCS.PHASECHK.TRANS64.TRYWAIT P0, [R16+URZ+0x33400], R3 ;  /* 0x03340003100075a7 */ /* 0x0022a4000800017f */
[----:B--2---:R-:W-:Y:S05]  /*10b20*/  @!P0 NANOSLEEP.SYNCS 0x989680 ;  /* 0x009896800000895d */ /* 0x004fea0003900000 */
[----:B------:R-:W2:Y:S02]  /*10b30*/  @!P0 SYNCS.PHASECHK.TRANS64 P0, [R16+URZ+0x33400], R3 ;  /* 0x03340003100085a7 */ /* 0x000ea4000800007f */
[----:B--2---:R-:W-:Y:S05]  /*10b40*/  @!P0 BRA `(.L_x_5375) ;  /* 0xfffffffc00f08947 */ /* 0x004fea000383ffff */
.L_x_5374:
[----:B------:R-:W-:Y:S05]  /*10b50*/  BSYNC B0 ;  /* 0x0000000000007941 */ /* 0x000fea0003800000 */
.L_x_5373:
[----:B------:R-:W-:Y:S05]  /*10b60*/  BRA `(.L_x_5376) ;  /* 0x0000006c00f47947 */ /* 0x000fea0003800000 */
.L_x_5372:
        /* <DEDUP_REMOVED lines=30> */
.L_x_5377:
[----:B------:R-:W-:Y:S01]  /*10d50*/  ULDC.U8 UR4, c[0x0][0x410] ;  /* 0x0001040000047ab9 */ /* 0x000fe20000000000 */
[----:B------:R-:W-:Y:S01]  /*10d60*/  BSSY B0, `(.L_x_5378) ;  /* 0x00006d5000007945 */ /* 0x000fe20003800000 */
[----:B------:R-:W-:Y:S01]  /*10d70*/  ISETP.NE.AND P0, PT, RZ, UR4, PT ;  /* 0x00000004ff007c0c */ /* 0x000fe2000bf05270 */
[----:B------:R-:W-:-:S12]  /*10d80*/  IMAD.IADD R28, R220, 0x1, R235 ;  /* 0x00000001dc1c7824 */ /* 0x000fd800078e02eb */
[----:B------:R-:W-:Y:S05]  /*10d90*/  @!P0 BRA `(.L_x_5379) ;  /* 0x0000003400a08947 */ /* 0x000fea0003800000 */
[----:B------:R-:W0:Y:S01]  /*10da0*/  LDC R10, c[0x0][0x448] ;  /* 0x00011200ff0a7b82 */ /* 0x000e220000000800 */
[----:B------:R-:W-:Y:S01]  /*10db0*/  IMAD.MOV.U32 R5, RZ, RZ, R28 ;  /* 0x000000ffff057224 */ /* 0x000fe200078e001c */
[----:B------:R-:W-:Y:S01]  /*10dc0*/  MOV R9, R31 ;  /* 0x0000001f00097202 */ /* 0x000fe20000000f00 */
[----:B------:R-:W-:Y:S01]  /*10dd0*/  IMAD.MOV.U32 R6, RZ, RZ, R24 ;  /* 0x000000ffff067224 */ /* 0x000fe200078e0018 */
[----:B------:R-:W-:Y:S01]  /*10de0*/  ULDC.64 UR4, c[0x0][0x3f8] ;  /* 0x0000fe0000047ab9 */ /* 0x000fe20000000a00 */
[----:B------:R-:W-:Y:S01]  /*10df0*/  IMAD.MOV.U32 R8, RZ, RZ, R26 ;  /* 0x000000ffff087224 */ /* 0x000fe200078e001a */
[----:B------:R-:W-:Y:S01]  /*10e00*/  ULDC.64 UR6, c[0x0][0x408] ;  /* 0x0001020000067ab9 */ /* 0x000fe20000000a00 */
[----:B------:R-:W-:Y:S01]  /*10e10*/  ULDC.64 UR8, c[0x0][0x400] ;  /* 0x0001000000087ab9 */ /* 0x000fe20000000a00 */
[----:B0-----:R-:W-:-:S13]  /*10e20*/  ISETP.NE.AND P0, PT, R10, 0x1, PT ;  /* 0x000000010a00780c */ /* 0x001fda0003f05270 */
[----:B------:R-:W0:Y:S08]  /*10e30*/  @P0 LDC R3, c[0x0][0x44c] ;  /* 0x00011300ff030b82 */ /* 0x000e300000000800 */
[----:B------:R-:W1:Y:S01]  /*10e40*/  @P0 LDC R7, c[0x0][0x450] ;  /* 0x00011400ff070b82 */ /* 0x000e620000000800 */
[----:B0-----:R-:W-:-:S05]  /*10e50*/  @P0 IMAD.HI.U32 R0, R28, R3, RZ ;  /* 0x000000031c000227 */ /* 0x001fca00078e00ff */
[----:B-1----:R-:W-:Y:S01]  /*10e60*/  @P0 SHF.R.U32.HI R5, RZ, R7, R0 ;  /* 0x00000007ff050219 */ /* 0x002fe20000011600 */
[----:B------:R-:W-:-:S03]  /*10e70*/  IMAD.MOV.U32 R7, RZ, RZ, R29 ;  /* 0x000000ffff077224 */ /* 0x000fc600078e001d */
[----:B------:R-:W-:Y:S01]  /*10e80*/  SHF.R.S32.HI R0, RZ, 0x1f, R5 ;  /* 0x0000001fff007819 */ /* 0x000fe20000011405 */
[----:B------:R-:W-:-:S04]  /*10e90*/  IMAD.WIDE.U32 R6, R5, UR4, R6 ;  /* 0x0000000405067c25 */ /* 0x000fc8000f8e0006 */
[----:B------:R-:W-:Y:S02]  /*10ea0*/  IMAD R4, R0, UR4, RZ ;  /* 0x0000000400047c24 */ /* 0x000fe4000f8e02ff */
[----:B------:R-:W-:-:S04]  /*10eb0*/  IMAD.WIDE.U32 R8, R5, UR6, R8 ;  /* 0x0000000605087c25 */ /* 0x000fc8000f8e0008 */
[----:B------:R-:W-:Y:S02]  /*10ec0*/  IMAD R0, R0, UR6, RZ ;  /* 0x0000000600007c24 */ /* 0x000fe4000f8e02ff */
[C---:B------:R-:W-:Y:S01]  /*10ed0*/  IMAD R13, R5.reuse, UR5, R4 ;  /* 0x00000005050d7c24 */ /* 0x040fe2000f8e0204 */
[----:B------:R-:W-:Y:S01]  /*10ee0*/  ULDC.64 UR4, c[0x0][0x3e8] ;  /* 0x0000fa0000047ab9 */ /* 0x000fe20000000a00 */
[----:B------:R-:W-:Y:S01]  /*10ef0*/  IMAD R11, R5, UR7, R0 ;  /* 0x00000007050b7c24 */ /* 0x000fe2000f8e0200 */
        /* <DEDUP_REMOVED lines=10> */
.L_x_5615:
        /* <DEDUP_REMOVED lines=22> */
[----:B------:R-:W-:-:S07]  /*11100*/  ISETP.GE.AND P2, PT, R227, UR4, PT ;  /* 0x00000004e3007c0c */ /* 0x000fce000bf46270 */
[C---:B--2---:R-:W-:Y:S02]  /*11110*/  @!P4 IADD3 R6, P0, R224.reuse, R3, RZ ;  /* 0x00000003e006c210 */ /* 0x044fe40007f1e0ff */
[----:B----4-:R-:W-:-:S03]  /*11120*/  @!P4 IADD3 R8, P1, R224, R14, RZ ;  /* 0x0000000ee008c210 */ /* 0x010fc60007f3e0ff */
[--C-:B-1----:R-:W-:Y:S02]  /*11130*/  @!P4 IMAD.X R7, R0, 0x1, R5.reuse, P0 ;  /* 0x000000010007c824 */ /* 0x102fe400000e0605 */
[----:B---3--:R-:W-:Y:S01]  /*11140*/  @!P4 IMAD.X R9, R4, 0x1, R5, P1 ;  /* 0x000000010409c824 */ /* 0x008fe200008e0605 */
[----:B------:R-:W-:Y:S02]  /*11150*/  ISETP.GE.AND P1, PT, R225, UR4, PT ;  /* 0x00000004e1007c0c */ /* 0x000fe4000bf26270 */
[----:B------:R-:W5:Y:S01]  /*11160*/  @!P4 LD.E.64 R32, desc[UR54][R6.64] ;  /* 0x000000360620c980 */ /* 0x000f62000c101b00 */
[----:B------:R-:W-:-:S03]  /*11170*/  SHF.R.S32.HI R5, RZ, 0x1f, R226 ;  /* 0x0000001fff057819 */ /* 0x000fc600000114e2 */
[----:B------:R0:W5:Y:S01]  /*11180*/  @!P4 LD.E.64 R34, desc[UR54][R8.64] ;  /* 0x000000360822c980 */ /* 0x000162000c101b00 */
[CC--:B------:R-:W-:Y:S02]  /*11190*/  @!P3 IADD3 R12, P4, R226.reuse, R3.reuse, RZ ;  /* 0x00000003e20cb210 */ /* 0x0c0fe40007f9e0ff */
[----:B------:R-:W-:Y:S02]  /*111a0*/  CS2R R28, SRZ ;  /* 0x00000000001c7805 */ /* 0x000fe4000001ff00 */
[----:B------:R-:W-:Y:S02]  /*111b0*/  @!P3 IADD3 R42, P5, R226, R14, RZ ;  /* 0x0000000ee22ab210 */ /* 0x000fe40007fbe0ff */
[----:B------:R-:W-:Y:S02]  /*111c0*/  CS2R R30, SRZ ;  /* 0x00000000001e7805 */ /* 0x000fe4000001ff00 */
[----:B------:R-:W-:Y:S01]  /*111d0*/  SHF.R.S32.HI R11, RZ, 0x1f, R227 ;  /* 0x0000001fff0b7819 */ /* 0x000fe200000114e3 */
[--C-:B------:R-:W-:Y:S01]  /*111e0*/  @!P3 IMAD.X R13, R0, 0x1, R5.reuse, P4 ;  /* 0x00000001000db824 */ /* 0x100fe200020e0605 */
[----:B------:R-:W-:Y:S01]  /*111f0*/  ISETP.GE.AND P0, PT, R22, UR4, PT ;  /* 0x0000000416007c0c */ /* 0x000fe2000bf06270 */
[----:B------:R-:W-:Y:S01]  /*11200*/  @!P3 IMAD.X R43, R4, 0x1, R5, P5 ;  /* 0x00000001042bb824 */ /* 0x000fe200028e0605 */
[----:B------:R-:W-:-:S02]  /*11210*/  @!P2 IADD3 R46, P4, R227, R3, RZ ;  /* 0x00000003e32ea210 */ /* 0x000fc40007f9e0ff */
[-C--:B------:R-:W-:Y:S01]  /*11220*/  @!P2 IADD3 R48, P5, R227, R14.reuse, RZ ;  /* 0x0000000ee330a210 */ /* 0x080fe20007fbe0ff */
[----:B------:R1:W5:Y:S01]  /*11230*/  @!P3 LD.E.64 R28, desc[UR54][R12.64] ;  /* 0x000000360c1cb980 */ /* 0x000362000c101b00 */
[----:B------:R-:W-:Y:S01]  /*11240*/  SHF.R.S32.HI R15, RZ, 0x1f, R225 ;  /* 0x0000001fff0f7819 */ /* 0x000fe200000114e1 */
[--C-:B------:R-:W-:Y:S01]  /*11250*/  @!P2 IMAD.X R47, R0, 0x1, R11.reuse, P4 ;  /* 0x00000001002fa824 */ /* 0x100fe200020e060b */
[C---:B------:R-:W-:Y:S01]  /*11260*/  @!P1 IADD3 R50, P4, R225.reuse, R3, RZ ;  /* 0x00000003e1329210 */ /* 0x040fe20007f9e0ff */
[----:B------:R-:W-:Y:S01]  /*11270*/  @!P2 IMAD.X R49, R4, 0x1, R11, P5 ;  /* 0x000000010431a824 */ /* 0x000fe200028e060b */
[----:B------:R-:W-:Y:S02]  /*11280*/  @!P1 IADD3 R52, P5, R225, R14, RZ ;  /* 0x0000000ee1349210 */ /* 0x000fe40007fbe0ff */
[----:B------:R-:W-:Y:S02]  /*11290*/  CS2R R24, SRZ ;  /* 0x0000000000187805 */ /* 0x000fe4000001ff00 */
[----:B0-----:R-:W-:Y:S01]  /*112a0*/  SHF.R.S32.HI R9, RZ, 0x1f, R228 ;  /* 0x0000001fff097819 */ /* 0x001fe200000114e4 */
[--C-:B------:R-:W-:Y:S01]  /*112b0*/  @!P1 IMAD.X R51, R0, 0x1, R15.reuse, P4 ;  /* 0x0000000100339824 */ /* 0x100fe200020e060f */
[----:B------:R-:W-:Y:S01]  /*112c0*/  ISETP.GE.AND P4, PT, R228, UR4, PT ;  /* 0x00000004e4007c0c */ /* 0x000fe2000bf86270 */
[----:B------:R-:W-:Y:S01]  /*112d0*/  @!P1 IMAD.X R53, R4, 0x1, R15, P5 ;  /* 0x0000000104359824 */ /* 0x000fe200028e060f */
[----:B------:R-:W-:-:S02]  /*112e0*/  @!P0 SHF.R.S32.HI R5, RZ, 0x1f, R22 ;  /* 0x0000001fff058819 */ /* 0x000fc40000011416 */
[----:B------:R-:W-:Y:S02]  /*112f0*/  CS2R R26, SRZ ;  /* 0x00000000001a7805 */ /* 0x000fe4000001ff00 */
[----:B------:R-:W-:Y:S02]  /*11300*/  @!P0 IADD3 R6, P5, R22, R3, RZ ;  /* 0x0000000316068210 */ /* 0x000fe40007fbe0ff */
[----:B------:R-:W-:Y:S02]  /*11310*/  CS2R R10, SRZ ;  /* 0x00000000000a7805 */ /* 0x000fe4000001ff00 */
[----:B------:R-:W-:Y:S02]  /*11320*/  CS2R R20, SRZ ;  /* 0x0000000000147805 */ /* 0x000fe4000001ff00 */
[----:B------:R-:W-:Y:S02]  /*11330*/  CS2R R36, SRZ ;  /* 0x0000000000247805 */ /* 0x000fe4000001ff00 */
[----:B------:R-:W-:Y:S01]  /*11340*/  CS2R R38, SRZ ;  /* 0x0000000000267805 */ /* 0x000fe2000001ff00 */
[----:B------:R-:W-:Y:S01]  /*11350*/  @!P0 IMAD.X R7, R0, 0x1, R5, P5 ;  /* 0x0000000100078824 */ /* 0x000fe200028e0605 */
[----:B------:R-:W-:-:S02]  /*11360*/  @!P0 IADD3 R40, P5, R22, R14, RZ ;  /* 0x0000000e16288210 */ /* 0x000fc40007fbe0ff */
[----:B-1----:R-:W-:Y:S01]  /*11370*/  CS2R R12, SRZ ;  /* 0x00000000000c7805 */ /* 0x002fe2000001ff00 */
[----:B------:R0:W5:Y:S02]  /*11380*/  @!P3 LD.E.64 R30, desc[UR54][R42.64] ;  /* 0x000000362a1eb980 */ /* 0x000164000c101b00 */
[----:B------:R-:W-:Y:S01]  /*11390*/  @!P0 IMAD.X R41, R4, 0x1, R5, P5 ;  /* 0x0000000104298824 */ /* 0x000fe200028e0605 */
[----:B------:R-:W-:Y:S01]  /*113a0*/  @!P4 IADD3 R54, P5, R228, R3, RZ ;  /* 0x00000003e436c210 */ /* 0x000fe20007fbe0ff */
[----:B------:R0:W5:Y:S04]  /*113b0*/  @!P2 LD.E.64 R24, desc[UR54][R46.64] ;  /* 0x000000362e18a980 */ /* 0x000168000c101b00 */
[----:B------:R-:W-:Y:S01]  /*113c0*/  @!P4 IMAD.X R55, R0, 0x1, R9, P5 ;  /* 0x000000010037c824 */ /* 0x000fe200028e0609 */
[----:B------:R-:W-:Y:S01]  /*113d0*/  @!P4 IADD3 R14, P5, R228, R14, RZ ;  /* 0x0000000ee40ec210 */ /* 0x000fe20007fbe0ff */
[----:B------:R0:W5:Y:S03]  /*113e0*/  @!P2 LD.E.64 R26, desc[UR54][R48.64] ;  /* 0x00000036301aa980 */ /* 0x000166000c101b00 */
[----:B------:R-:W-:-:S02]  /*113f0*/  @!P4 IADD3.X R15, R4, R9, RZ, P5, !PT ;  /* 0x00000009040fc210 */ /* 0x000fc40002ffe4ff */
[----:B------:R-:W-:Y:S01]  /*11400*/  CS2R R8, SRZ ;  /* 0x0000000000087805 */ /* 0x000fe2000001ff00 */
[----:B------:R0:W5:Y:S04]  /*11410*/  @!P1 LD.E.64 R10, desc[UR54][R50.64] ;  /* 0x00000036320a9980 */ /* 0x000168000c101b00 */
[----:B------:R0:W5:Y:S04]  /*11420*/  @!P1 LD.E.64 R20, desc[UR54][R52.64] ;  /* 0x0000003634149980 */ /* 0x000168000c101b00 */
[----:B------:R0:W5:Y:S04]  /*11430*/  @!P0 LD.E.64 R36, desc[UR54][R6.64] ;  /* 0x0000003606248980 */ /* 0x000168000c101b00 */
[----:B------:R0:W5:Y:S04]  /*11440*/  @!P0 LD.E.64 R38, desc[UR54][R40.64] ;  /* 0x0000003628268980 */ /* 0x000168000c101b00 */
[----:B------:R0:W5:Y:S04]  /*11450*/  @!P4 LD.E.64 R8, desc[UR54][R54.64] ;  /* 0x000000363608c980 */ /* 0x000168000c101b00 */
[----:B------:R0:W5:Y:S02]  /*11460*/  @!P4 LD.E.64 R12, desc[UR54][R14.64] ;  /* 0x000000360e0cc980 */ /* 0x000164000c101b00 */
.L_x_5382:
[----:B------:R-:W-:Y:S05]  /*11470*/  BSYNC B1 ;  /* 0x0000000000017941 */ /* 0x000fea0003800000 */
.L_x_5381:
[----:B------:R-:W-:Y:S01]  /*11480*/  ULEA.HI UR4, UR43, UR43, URZ, 0x1 ;  /* 0x0000002b2b047291 */ /* 0x000fe2000f8f083f */
[----:B--2---:R-:W-:Y:S01]  /*11490*/  VIADDMNMX R3, R45, -R235, 0x80, PT ;  /* 0x000000802d037446 */ /* 0x004fe200038009eb */
[----:B------:R-:W-:Y:S02]  /*114a0*/  BSSY B1, `(.L_x_5383) ;  /* 0x0000008000017945 */ /* 0x000fe40003800000 */
[----:B------:R-:W-:Y:S01]  /*114b0*/  ULOP3.LUT UR4, UR4, 0xfffffffe, URZ, 0xc0, !UPT ;  /* 0xfffffffe04047892 */ /* 0x000fe2000f8ec03f */
[----:B------:R-:W-:-:S03]  /*114c0*/  ISETP.GE.AND P1, PT, R220, R3, PT ;  /* 0x00000003dc00720c */ /* 0x000fc60003f26270 */
[----:B------:R-:W-:-:S06]  /*114d0*/  UIADD3 UR4, UR43, -UR4, URZ ;  /* 0x800000042b047290 */ /* 0x000fcc000fffe03f */
[----:B------:R-:W-:-:S05]  /*114e0*/  IMAD.U32 R5, RZ, RZ, UR4 ;  /* 0x00000004ff057e24 */ /* 0x000fca000f8e00ff */
[----:B------:R-:W-:-:S04]  /*114f0*/  SHF.L.U32 R5, R5, 0x1f, RZ ;  /* 0x0000001f05057819 */ /* 0x000fc800000006ff */
[----:B------:R-:W2:Y:S02]  /*11500*/  SYNCS.PHASECHK.TRANS64.TRYWAIT P0, [R16+URZ+0x33400], R5 ;  /* 0x03340005100075a7 */ /* 0x000ea4000800017f */
[----:B--2---:R-:W-:Y:S05]  /*11510*/  @!P0 BRA `(.L_x_5384) ;  /* 0x000001d800208947 */ /* 0x004fea0003800000 */
.L_x_5616:
[----:B------:R-:W-:Y:S05]  /*11520*/  BSYNC B1 ;  /* 0x0000000000017941 */ /* 0x000fea0003800000 */
.L_x_5383:
[----:B------:R-:W-:Y:S05]  /*11530*/  @P1 BRA `(.L_x_5385) ;  /* 0x00000064005c1947 */ /* 0x000fea0003800000 */
[----:B-1----:R-:W4:Y:S01]  /*11540*/  LDL R0, [R1+0x10] ;  /* 0x0000100001007983 */ /* 0x002f220000100800 */
[----:B--2---:R-:W1:Y:S03]  /*11550*/  LDC R5, c[0x0][0x3f4] ;  /* 0x0000fd00ff057b82 */ /* 0x004e660000000800 */
[----:B---3--:R-:W2:Y:S01]  /*11560*/  LDL R4, [R1+0x18] ;  /* 0x0000180001047983 */ /* 0x008ea20000100800 */
[----:B------:R-:W-:Y:S01]  /*11570*/  BSSY B1, `(.L_x_5386) ;  /* 0x0000081000017945 */ /* 0x000fe20003800000 */
[-C--:B-1----:R-:W-:Y:S02]  /*11580*/  ISETP.GE.AND P6, PT, R22, R5.reuse, PT ;  /* 0x000000051600720c */ /* 0x082fe40003fc6270 */
[-C--:B------:R-:W-:Y:S02]  /*11590*/  ISETP.GE.AND P0, PT, R224, R5.reuse, PT ;  /* 0x00000005e000720c */ /* 0x080fe40003f06270 */
[----:B------:R-:W-:-:S02]  /*115a0*/  ISETP.GE.AND P1, PT, R226, R5, PT ;  /* 0x00000005e200720c */ /* 0x000fc40003f26270 */
[-C--:B------:R-:W-:Y:S02]  /*115b0*/  ISETP.GE.AND P2, PT, R227, R5.reuse, PT ;  /* 0x00000005e300720c */ /* 0x080fe40003f46270 */
[-C--:B------:R-:W-:Y:S02]  /*115c0*/  ISETP.GE.AND P3, PT, R225, R5.reuse, PT ;  /* 0x00000005e100720c */ /* 0x080fe40003f66270 */
[----:B------:R-:W-:Y:S01]  /*115d0*/  ISETP.GE.AND P4, PT, R228, R5, PT ;  /* 0x00000005e400720c */ /* 0x000fe20003f86270 */
[----:B----4-:R-:W-:-:S04]  /*115e0*/  IMAD.IADD R3, R16, 0x1, R0 ;  /* 0x0000000110037824 */ /* 0x010fc800078e0200 */
[----:B------:R-:W-:Y:S01]  /*115f0*/  VIADD R0, R3, 0x20 ;  /* 0x0000002003007836 */ /* 0x000fe20000000000 */
[----:B--2---:R-:W-:Y:S01]  /*11600*/  LOP3.LUT P5, RZ, R4, 0x2, RZ, 0xc0, !PT ;  /* 0x0000000204ff7812 */ /* 0x004fe200078ac0ff */
[----:B------:R-:W-:-:S12]  /*11610*/  @P6 BRA `(.L_x_5387) ;  /* 0x0000000400d86947 */ /* 0x000fd80003800000 */
[----:B0-----:R-:W0:Y:S01]  /*11620*/  LDS.128 R4, [R3+0x1e200] ;  /* 0x01e2000003047984 */ /* 0x001e220000000c00 */
        /* <DEDUP_REMOVED lines=15> */
[----:B------:R-:W-:-:S02]  /*11720*/  LOP3.LUT R14, R36, 0xff, RZ, 0xc0, !PT ;  /* 0x000000ff240e7812 */ /* 0x000fc400078ec0ff */
        /* <DEDUP_REMOVED lines=101> */
.L_x_5387:
[----:B------:R-:W-:Y:S05]  /*11d80*/  BSYNC B1 ;  /* 0x0000000000017941 */ /* 0x000fea0003800000 */
.L_x_5386:
[----:B------:R-:W-:Y:S01]  /*11d90*/  BSSY B1, `(.L_x_5388) ;  /* 0x000007d000017945 */ /* 0x000fe20003800000 */
[----:B------:R-:W-:-:S03]  /*11da0*/  @P5 VIADD R0, R3, 0xffffffe0 ;  /* 0xffffffe003005836 */ /* 0x000fc60000000000 */
[----:B------:R-:W-:Y:S05]  /*11db0*/  @P0 BRA `(.L_x_5389) ;  /* 0x0000000400e80947 */ /* 0x000fea0003800000 */
[----:B01----:R-:W0:Y:S01]  /*11dc0*/  LDS.128 R4, [R0+0x1e200] ;  /* 0x01e2000000047984 */ /* 0x003e220000000c00 */
[----:B-----5:R-:W-:Y:S02]  /*11dd0*/  SHF.R.U32.HI R36, RZ, 0x8, R33 ;  /* 0x00000008ff247819 */ /* 0x020fe40000011621 */
[----:B------:R-:W-:Y:S02]  /*11de0*/  SHF.R.U32.HI R40, RZ, 0x8, R35 ;  /* 0x00000008ff287819 */ /* 0x000fe40000011623 */
[----:B------:R-:W-:Y:S02]  /*11df0*/  LOP3.LUT R37, R33, 0xff, RZ, 0xc0, !PT ;  /* 0x000000ff21257812 */ /* 0x000fe400078ec0ff */
[----:B------:R-:W-:Y:S02]  /*11e00*/  LOP3.LUT R41, R35, 0xff, RZ, 0xc0, !PT ;  /* 0x000000ff23297812 */ /* 0x000fe400078ec0ff */
[----:B------:R-:W-:Y:S02]  /*11e10*/  LOP3.LUT R36, R36, 0xff, RZ, 0xc0, !PT ;  /* 0x000000ff24247812 */ /* 0x000fe400078ec0ff */
[----:B------:R-:W-:-:S02]  /*11e20*/  LOP3.LUT R40, R40, 0xff, RZ, 0xc0, !PT ;  /* 0x000000ff28287812 */ /* 0x000fc400078ec0ff */
[----:B------:R-:W-:Y:S02]  /*11e30*/  SHF.R.U32.HI R14, RZ, 0x8, R32 ;  /* 0x00000008ff0e7819 */ /* 0x000fe40000011620 */
        /* <DEDUP_REMOVED lines=114> */
.L_x_5389:
[----:B------:R-:W-:Y:S05]  /*12560*/  BSYNC B1 ;  /* 0x0000000000017941 */ /* 0x000fea0003800000 */
.L_x_5388:
[----:B------:R-:W-:Y:S04]  /*12570*/  BSSY B1, `(.L_x_5390) ;  /* 0x0000078000017945 */ /* 0x000fe80003800000 */
[----:B------:R-:W-:Y:S05]  /*12580*/  @P1 BRA `(.L_x_5391) ;  /* 0x0000000400d81947 */ /* 0x000fea0003800000 */
[----:B012---:R-:W0:Y:S01]  /*12590*/  LDS.128 R4, [R3+0x20200] ;  /* 0x0202000003047984 */ /* 0x007e220000000c00 */
        /* <DEDUP_REMOVED lines=117> */
.L_x_5391:
[----:B------:R-:W-:Y:S05]  /*12cf0*/  BSYNC B1 ;  /* 0x0000000000017941 */ /* 0x000fea0003800000 */
.L_x_5390:
[----:B------:R-:W-:Y:S04]  /*12d00*/  BSSY B1, `(.L_x_5392) ;  /* 0x000007c000017945 */ /* 0x000fe80003800000 */
[----:B------:R-:W-:Y:S05]  /*12d10*/  @P2 BRA `(.L_x_5393) ;  /* 0x0000000400e82947 */ /* 0x000fea0003800000 */
[----:B0123--:R-:W0:Y:S01]  /*12d20*/  LDS.128 R4, [R0+0x20200] ;  /* 0x0202000000047984 */ /* 0x00fe220000000c00 */
        /* <DEDUP_REMOVED lines=121> */
.L_x_5393:
[----:B------:R-:W-:Y:S05]  /*134c0*/  BSYNC B1 ;  /* 0x0000000000017941 */ /* 0x000fea0003800000 */
.L_x_5392:
[----:B------:R-:W-:Y:S04]  /*134d0*/  BSSY B1, `(.L_x_5394) ;  /* 0x0000078000017945 */ /* 0x000fe80003800000 */
[----:B------:R-:W-:Y:S05]  /*134e0*/  @P3 BRA `(.L_x_5395) ;  /* 0x0000000400d83947 */ /* 0x000fea0003800000 */
[----:B01234-:R-:W0:Y:S01]  /*134f0*/  LDS.128 R4, [R3+0x22200] ;  /* 0x0222000003047984 */ /* 0x01fe220000000c00 */
        /* <DEDUP_REMOVED lines=24> */
[----:B------:R-:W-:Y:S02]  /*13680*/  LOP3.LUT R15, R15, 0xff0000, R10, 0xf8, !PT ;  /* 0x00ff00000f0f7812 */ /* 0x000fe400078ef80a */
[----:B0-----:R-:W-:Y:S02]  /*13690*/  F2FP.F16.E4M3.UNPACK_B R14, R6.H1 ;  /* 0x00000006ff0e723e */ /* 0x001fe400030006ff */
[----:B------:R-:W-:Y:S02]  /*136a0*/  F2FP.F16.E4M3.UNPACK_B R28, R29 ;  /* 0x0000001dff1c723e */ /* 0x000fe400020006ff */
[----:B------:R-:W-:-:S02]  /*136b0*/  F2FP.F16.E4M3.UNPACK_B R21, R25 ;  /* 0x00000019ff15723e */ /* 0x000fc400020006ff */
        /* <DEDUP_REMOVED lines=89> */
.L_x_5395:
[----:B------:R-:W-:Y:S05]  /*13c50*/  BSYNC B1 ;  /* 0x0000000000017941 */ /* 0x000fea0003800000 */
.L_x_5394:
[----:B------:R-:W-:Y:S05]  /*13c60*/  @P4 BRA `(.L_x_5385) ;  /* 0x0000003c00904947 */ /* 0x000fea0003800000 */
[----:B01234-:R-:W0:Y:S01]  /*13c70*/  LDS.128 R4, [R0+0x22200] ;  /* 0x0222000000047984 */ /* 0x01fe220000000c00 */
        /* <DEDUP_REMOVED lines=47> */
[----:B------:R-:W-:Y:S02]  /*13f70*/  HADD2.F32 R5, -RZ, R6.H1_H1 ;  /* 0x30000006ff057230 */ /* 0x000fe40000004100 */
[C---:B------:R-:W-:Y:S01]  /*13f80*/  FFMA.FTZ R28, R9.reuse, R13, -R26 ;  /* 0x0000000d091c7223 */ /* 0x040fe2000001081a */
[----:B------:R-:W-:Y:S02]  /*13f90*/  HADD2.F32 R12, -RZ, R12.H0_H0 ;  /* 0x2000000cff0c7230 */ /* 0x000fe40000004100 */
[----:B------:R-:W-:Y:S01]  /*13fa0*/  FFMA.FTZ R29, R9, R24, R27 ;  /* 0x00000018091d7223 */ /* 0x000fe2000001001b */
[----:B------:R-:W-:Y:S01]  /*13fb0*/  HADD2.F32 R6, -RZ, R6.H0_H0 ;  /* 0x20000006ff067230 */ /* 0x000fe20000004100 */
[----:B------:R-:W-:Y:S01]  /*13fc0*/  F2FP.F16.E4M3.UNPACK_B R25, R25.H1 ;  /* 0x00000019ff19723e */ /* 0x000fe200030006ff */
[C---:B------:R-:W-:Y:S01]  /*13fd0*/  FMUL.FTZ R9, R5.reuse, R20 ;  /* 0x0000001405097220 */ /* 0x040fe20000410000 */
[----:B------:R-:W-:Y:S01]  /*13fe0*/  F2FP.F16.E4M3.UNPACK_B R15, R15.H1 ;  /* 0x0000000fff0f723e */ /* 0x000fe200030006ff */
[----:B------:R-:W-:Y:S01]  /*13ff0*/  FMUL.FTZ R27, R5, R12 ;  /* 0x0000000c051b7220 */ /* 0x000fe20000410000 */
        /* <DEDUP_REMOVED lines=66> */
.L_x_5379:
[----:B------:R-:W0:Y:S01]  /*14420*/  LDC R10, c[0x0][0x448] ;  /* 0x00011200ff0a7b82 */ /* 0x000e220000000800 */
[----:B------:R-:W-:Y:S01]  /*14430*/  IMAD.MOV.U32 R9, RZ, RZ, R28 ;  /* 0x000000ffff097224 */ /* 0x000fe200078e001c */
[----:B------:R-:W-:Y:S01]  /*14440*/  MOV R4, R24 ;  /* 0x0000001800047202 */ /* 0x000fe20000000f00 */
[----:B------:R-:W-:Y:S01]  /*14450*/  IMAD.MOV.U32 R5, RZ, RZ, R29 ;  /* 0x000000ffff057224 */ /* 0x000fe200078e001d */
[----:B------:R-:W-:Y:S01]  /*14460*/  ULDC.64 UR4, c[0x0][0x3f8] ;  /* 0x0000fe0000047ab9 */ /* 0x000fe20000000a00 */
[----:B------:R-:W-:Y:S01]  /*14470*/  IMAD.MOV.U32 R6, RZ, RZ, R26 ;  /* 0x000000ffff067224 */ /* 0x000fe200078e001a */
[----:B------:R-:W-:Y:S01]  /*14480*/  ULDC.64 UR6, c[0x0][0x408] ;  /* 0x0001020000067ab9 */ /* 0x000fe20000000a00 */
[----:B------:R-:W-:Y:S01]  /*14490*/  IMAD.MOV.U32 R7, RZ, RZ, R31 ;  /* 0x000000ffff077224 */ /* 0x000fe200078e001f */
[----:B------:R-:W-:Y:S01]  /*144a0*/  ULDC.64 UR8, c[0x0][0x400] ;  /* 0x0001000000087ab9 */ /* 0x000fe20000000a00 */
[----:B0-----:R-:W-:-:S13]  /*144b0*/  ISETP.NE.AND P0, PT, R10, 0x1, PT ;  /* 0x000000010a00780c */ /* 0x001fda0003f05270 */
[----:B------:R-:W0:Y:S08]  /*144c0*/  @P0 LDC R3, c[0x0][0x44c] ;  /* 0x00011300ff030b82 */ /* 0x000e300000000800 */
[----:B------:R-:W1:Y:S01]  /*144d0*/  @P0 LDC R0, c[0x0][0x450] ;  /* 0x00011400ff000b82 */ /* 0x000e620000000800 */
[----:B0-----:R-:W-:-:S05]  /*144e0*/  @P0 IMAD.HI.U32 R3, R28, R3, RZ ;  /* 0x000000031c030227 */ /* 0x001fca00078e00ff */
[----:B-1----:R-:W-:-:S04]  /*144f0*/  @P0 SHF.R.U32.HI R9, RZ, R0, R3 ;  /* 0x00000000ff090219 */ /* 0x002fc80000011603 */
        /* <DEDUP_REMOVED lines=15> */
[----:B------:R-:W2:Y:S04]  /*145f0*/  SHFL.IDX PT, R3, R3, RZ, 0x1e1f ;  /* 0x001e1fff03037589 */ /* 0x000ea800000e0000 */
[----:B------:R-:W3:Y:S04]  /*14600*/  SHFL.IDX PT, R20, R20, RZ, 0x1e1f ;  /* 0x001e1fff14147589 */ /* 0x000ee800000e0000 */
[----:B0-----:R-:W4:Y:S02]  /*14610*/  SHFL.IDX PT, R21, R21, RZ, 0x1e1f ;  /* 0x001e1fff15157589 */ /* 0x001f2400000e0000 */
.L_x_5622:
        /* <DEDUP_REMOVED lines=16> */
[----:B------:R-:W3:Y:S04]  /*14720*/  LDL R41, [R1+0x54] ;  /* 0x0000540001297983 */ /* 0x000ee80000100800 */
[----:B------:R-:W3:Y:S01]  /*14730*/  LDL R40, [R1+0x5c] ;  /* 0x00005c0001287983 */ /* 0x000ee20000100800 */
        /* <DEDUP_REMOVED lines=12> */
[C---:B--2---:R-:W-:Y:S02]  /*14800*/  @!P2 IADD3 R36, P3, R18.reuse, R3, RZ ;  /* 0x000000031224a210 */ /* 0x044fe40007f7e0ff */
[----:B----4-:R-:W-:-:S03]  /*14810*/  @!P2 IADD3 R38, P4, R18, R21, RZ ;  /* 0x000000151226a210 */ /* 0x010fc60007f9e0ff */
[--C-:B-1----:R-:W-:Y:S02]  /*14820*/  @!P2 IMAD.X R37, R0, 0x1, R5.reuse, P3 ;  /* 0x000000010025a824 */ /* 0x102fe400018e0605 */
[----:B---3--:R-:W-:Y:S01]  /*14830*/  @!P2 IMAD.X R39, R20, 0x1, R5, P4 ;  /* 0x000000011427a824 */ /* 0x008fe200020e0605 */
        /* <DEDUP_REMOVED lines=12> */
[-C--:B------:R-:W-:Y:S01]  /*14900*/  @!P0 IADD3 R46, P3, R3, R48.reuse, RZ ;  /* 0x00000030032e8210 */ /* 0x080fe20007f7e0ff */
[--C-:B------:R-:W-:Y:S01]  /*14910*/  @!P1 IMAD.X R41, R0, 0x1, R5.reuse, P5 ;  /* 0x0000000100299824 */ /* 0x100fe200028e0605 */
[----:B------:R-:W-:Y:S01]  /*14920*/  @!P0 SHF.R.S32.HI R3, RZ, 0x1f, R48 ;  /* 0x0000001fff038819 */ /* 0x000fe20000011430 */
[----:B------:R-:W-:Y:S01]  /*14930*/  @!P1 IMAD.X R43, R20, 0x1, R5, P4 ;  /* 0x00000001142b9824 */ /* 0x000fe200020e0605 */
[----:B------:R-:W-:-:S02]  /*14940*/  @!P0 IADD3 R48, P5, R21, R48, RZ ;  /* 0x0000003015308210 */ /* 0x000fc40007fbe0ff */
[----:B------:R-:W-:Y:S02]  /*14950*/  CS2R R4, SRZ ;  /* 0x0000000000047805 */ /* 0x000fe4000001ff00 */
[----:B------:R-:W-:Y:S01]  /*14960*/  @!P0 IADD3.X R47, R0, R3, RZ, P3, !PT ;  /* 0x00000003002f8210 */ /* 0x000fe20001ffe4ff */
[----:B------:R0:W5:Y:S01]  /*14970*/  @!P1 LD.E.128 R28, desc[UR54][R40.64] ;  /* 0x00000036281c9980 */ /* 0x000162000c101d00 */
[----:B------:R-:W-:-:S03]  /*14980*/  @!P0 IMAD.X R49, R20, 0x1, R3, P5 ;  /* 0x0000000114318824 */ /* 0x000fc600028e0603 */
[----:B------:R0:W5:Y:S04]  /*14990*/  @!P2 LD.E.128 R4, desc[UR54][R38.64] ;  /* 0x000000362604a980 */ /* 0x000168000c101d00 */
[----:B------:R0:W5:Y:S04]  /*149a0*/  @!P1 LD.E.128 R8, desc[UR54][R42.64] ;  /* 0x000000362a089980 */ /* 0x000168000c101d00 */
[----:B------:R0:W5:Y:S04]  /*149b0*/  @!P0 LD.E.128 R32, desc[UR54][R46.64] ;  /* 0x000000362e208980 */ /* 0x000168000c101d00 */
[----:B------:R0:W5:Y:S02]  /*149c0*/  @!P0 LD.E.128 R12, desc[UR54][R48.64] ;  /* 0x00000036300c8980 */ /* 0x000164000c101d00 */
.L_x_5398:
[----:B------:R-:W-:Y:S05]  /*149d0*/  BSYNC B1 ;  /* 0x0000000000017941 */ /* 0x000fea0003800000 */
.L_x_5397:
[----:B------:R-:W-:Y:S01]  /*149e0*/  ULEA.HI UR4, UR43, UR43, URZ, 0x1 ;  /* 0x0000002b2b047291 */ /* 0x000fe2000f8f083f */
[----:B--2---:R-:W-:Y:S01]  /*149f0*/  VIADDMNMX R3, R45, -R235, 0x80, PT ;  /* 0x000000802d037446 */ /* 0x004fe200038009eb */
[----:B------:R-:W-:Y:S02]  /*14a00*/  BSSY B1, `(.L_x_5399) ;  /* 0x0000008000017945 */ /* 0x000fe40003800000 */
[----:B------:R-:W-:Y:S01]  /*14a10*/  ULOP3.LUT UR4, UR4, 0xfffffffe, URZ, 0xc0, !UPT ;  /* 0xfffffffe04047892 */ /* 0x000fe2000f8ec03f */
[----:B------:R-:W-:-:S03]  /*14a20*/  ISETP.GE.AND P1, PT, R220, R3, PT ;  /* 0x00000003dc00720c */ /* 0x000fc60003f26270 */
[----:B------:R-:W-:-:S06]  /*14a30*/  UIADD3 UR4, UR43, -UR4, URZ ;  /* 0x800000042b047290 */ /* 0x000fcc000fffe03f */
[----:B----4-:R-:W-:-:S05]  /*14a40*/  IMAD.U32 R21, RZ, RZ, UR4 ;  /* 0x00000004ff157e24 */ /* 0x010fca000f8e00ff */
[----:B------:R-:W-:-:S04]  /*14a50*/  SHF.L.U32 R21, R21, 0x1f, RZ ;  /* 0x0000001f15157819 */ /* 0x000fc800000006ff */
[----:B------:R-:W2:Y:S02]  /*14a60*/  SYNCS.PHASECHK.TRANS64.TRYWAIT P0, [R16+URZ+0x33400], R21 ;  /* 0x03340015100075a7 */ /* 0x000ea4000800017f */
[----:B--2---:R-:W-:Y:S05]  /*14a70*/  @!P0 BRA `(.L_x_5400) ;  /* 0x000001a4004c8947 */ /* 0x004fea0003800000 */
.L_x_5623:
[----:B------:R-:W-:Y:S05]  /*14a80*/  BSYNC B1 ;  /* 0x0000000000017941 */ /* 0x000fea0003800000 */
.L_x_5399:
[----:B------:R-:W-:Y:S05]  /*14a90*/  @P1 BRA `(.L_x_5385) ;  /* 0x0000003000041947 */ /* 0x000fea0003800000 */
[----:B------:R-:W4:Y:S01]  /*14aa0*/  LDC R3, c[0x0][0x3f4] ;  /* 0x0000fd00ff037b82 */ /* 0x000f220000000800 */
[C---:B-1----:R-:W-:Y:S01]  /*14ab0*/  VIADD R0, R18.reuse, 0x20 ;  /* 0x0000002012007836 */ /* 0x042fe20000000000 */
[----:B------:R-:W-:Y:S01]  /*14ac0*/  BSSY B1, `(.L_x_5401) ;  /* 0x0000102000017945 */ /* 0x000fe20003800000 */
[C---:B---3--:R-:W-:Y:S01]  /*14ad0*/  VIADD R20, R18.reuse, 0x40 ;  /* 0x0000004012147836 */ /* 0x048fe20000000000 */
[-C--:B----4-:R-:W-:Y:S02]  /*14ae0*/  ISETP.GE.AND P0, PT, R18, R3.reuse, PT ;  /* 0x000000031200720c */ /* 0x090fe40003f06270 */
[-C--:B------:R-:W-:Y:S02]  /*14af0*/  ISETP.GE.AND P1, PT, R0, R3.reuse, PT ;  /* 0x000000030000720c */ /* 0x080fe40003f26270 */
[----:B------:R-:W-:-:S09]  /*14b00*/  ISETP.GE.AND P2, PT, R20, R3, PT ;  /* 0x000000031400720c */ /* 0x000fd20003f46270 */
[----:B------:R-:W-:Y:S05]  /*14b10*/  @P0 BRA `(.L_x_5402) ;  /* 0x0000000c00f00947 */ /* 0x000fea0003800000 */
[----:B------:R-:W3:Y:S01]  /*14b20*/  LDL R65, [R1+0x68] ;  /* 0x0000680001417983 */ /* 0x000ee20000100800 */
[----:B0-----:R-:W0:Y:S01]  /*14b30*/  S2R R36, SR_TID.X ;  /* 0x0000000000247919 */ /* 0x001e220000002100 */
[----:B-----5:R-:W-:Y:S02]  /*14b40*/  SHF.R.U32.HI R0, RZ, 0x8, R24 ;  /* 0x00000008ff007819 */ /* 0x020fe40000011618 */
[----:B------:R-:W-:Y:S02]  /*14b50*/  LOP3.LUT R20, R24, 0xff, RZ, 0xc0, !PT ;  /* 0x000000ff18147812 */ /* 0x000fe400078ec0ff */
[----:B--2---:R-:W-:-:S04]  /*14b60*/  LOP3.LUT R21, R0, 0xff, RZ, 0xc0, !PT ;  /* 0x000000ff00157812 */ /* 0x004fc800078ec0ff */
[----:B------:R-:W-:Y:S01]  /*14b70*/  PRMT R45, R21, 0x7604, R20 ;  /* 0x00007604152d7816 */ /* 0x000fe20000000014 */
[----:B0-----:R-:W-:-:S05]  /*14b80*/  VIADD R38, R36, 0xffffff80 ;  /* 0xffffff8024267836 */ /* 0x001fca0000000000 */
        /* <DEDUP_REMOVED lines=55> */
[----:B------:R-:W-:Y:S02]  /*14f00*/  LOP3.LUT R50, R21, 0xff000000, R25, 0xf8, !PT ;  /* 0xff00000015327812 */ /* 0x000fe400078ef819 */
[----:B------:R-:W-:Y:S01]  /*14f10*/  LOP3.LUT R21, R53, 0xff0000, R4, 0xf8, !PT ;  /* 0x00ff000035157812 */ /* 0x000fe200078ef804 */
[----:B------:R-:W-:Y:S01]  /*14f20*/  IMAD.U32 R59, R59, 0x10000, RZ ;  /* 0x000100003b3b7824 */ /* 0x000fe200078e00ff */
[----:B------:R-:W-:Y:S02]  /*14f30*/  LOP3.LUT R49, R45, 0xff000000, R24, 0xf8, !PT ;  /* 0xff0000002d317812 */ /* 0x000fe400078ef818 */
[----:B------:R-:W-:Y:S02]  /*14f40*/  LOP3.LUT R53, R51, 0xff000000, R27, 0xf8, !PT ;  /* 0xff00000033357812 */ /* 0x000fe400078ef81b */
[----:B------:R-:W-:Y:S02]  /*14f50*/  LOP3.LUT R20, R47, 0xff000000, R26, 0xf8, !PT ;  /* 0xff0000002f147812 */ /* 0x000fe400078ef81a */
[----:B------:R-:W-:-:S02]  /*14f60*/  F2FP.F16.E4M3.UNPACK_B R27, R55 ;  /* 0x00000037ff1b723e */ /* 0x000fc400020006ff */
[----:B0-----:R-:W-:Y:S02]  /*14f70*/  F2FP.F16.E4M3.UNPACK_B R24, R41 ;  /* 0x00000029ff18723e */ /* 0x001fe400020006ff */
[----:B------:R-:W-:Y:S02]  /*14f80*/  F2FP.F16.E4M3.UNPACK_B R26, R50 ;  /* 0x00000032ff1a723e */ /* 0x000fe400020006ff */
[----:B------:R-:W-:Y:S01]  /*14f90*/  LOP3.LUT R54, R21, 0xff000000, R4, 0xf8, !PT ;  /* 0xff00000015367812 */ /* 0x000fe200078ef804 */
[----:B------:R-:W-:Y:S01]  /*14fa0*/  HADD2.F32 R56, -RZ, R27.H0_H0 ;  /* 0x2000001bff387230 */ /* 0x000fe20000004100 */
[----:B------:R-:W-:Y:S01]  /*14fb0*/  LOP3.LUT R59, R52, 0xff0000, R59, 0xf8, !PT ;  /* 0x00ff0000343b7812 */ /* 0x000fe200078ef83b */
[----:B------:R-:W-:Y:S02]  /*14fc0*/  HADD2.F32 R5, -RZ, R24.H0_H0 ;  /* 0x20000018ff057230 */ /* 0x000fe40000004100 */
[----:B------:R-:W-:-:S03]  /*14fd0*/  HADD2.F32 R52, -RZ, R26.H0_H0 ;  /* 0x2000001aff347230 */ /* 0x000fc60000004100 */
[C---:B------:R-:W-:Y:S02]  /*14fe0*/  FMUL.FTZ R58, R5.reuse, R56 ;  /* 0x00000038053a7220 */ /* 0x040fe40000410000 */
[----:B------:R-:W-:Y:S01]  /*14ff0*/  FMUL.FTZ R51, R5, R52 ;  /* 0x0000003405337220 */ /* 0x000fe20000410000 */
[--C-:B------:R-:W-:Y:S02]  /*15000*/  LOP3.LUT R57, R57, 0xff0000, R6.reuse, 0xf8, !PT ;  /* 0x00ff000039397812 */ /* 0x100fe400078ef806 */
[----:B------:R-:W-:Y:S02]  /*15010*/  F2FP.F16.E4M3.UNPACK_B R46, R41.H1 ;  /* 0x00000029ff2e723e */ /* 0x000fe400030006ff */
[----:B------:R-:W-:Y:S02]  /*15020*/  F2FP.F16.E4M3.UNPACK_B R55, R55.H1 ;  /* 0x00000037ff37723e */ /* 0x000fe400030006ff */
[----:B------:R-:W-:Y:S01]  /*15030*/  F2FP.F16.E4M3.UNPACK_B R50, R50.H1 ;  /* 0x00000032ff32723e */ /* 0x000fe200030006ff */
[----:B------:R-:W-:Y:S01]  /*15040*/  HADD2.F32 R24, -RZ, R24.H1_H1 ;  /* 0x30000018ff187230 */ /* 0x000fe20000004100 */
[----:B------:R-:W-:Y:S01]  /*15050*/  LOP3.LUT R6, R57, 0xff000000, R6, 0xf8, !PT ;  /* 0xff00000039067812 */ /* 0x000fe200078ef806 */
[--C-:B------:R-:W-:Y:S01]  /*15060*/  HADD2.F32 R57, -RZ, R55.reuse.H0_H0 ;  /* 0x20000037ff397230 */ /* 0x100fe20000004100 */
[----:B------:R-:W-:Y:S01]  /*15070*/  LOP3.LUT R59, R59, 0xff000000, R7, 0xf8, !PT ;  /* 0xff0000003b3b7812 */ /* 0x000fe200078ef807 */
[----:B------:R-:W-:Y:S01]  /*15080*/  HADD2.F32 R55, -RZ, R55.H1_H1 ;  /* 0x30000037ff377230 */ /* 0x000fe20000004100 */
[----:B------:R-:W-:-:S02]  /*15090*/  F2FP.F16.E4M3.UNPACK_B R47, R43 ;  /* 0x0000002bff2f723e */ /* 0x000fc400020006ff */
[----:B------:R-:W-:Y:S02]  /*150a0*/  F2FP.F16.E4M3.UNPACK_B R48, R43.H1 ;  /* 0x0000002bff30723e */ /* 0x000fe400030006ff */
[-C--:B------:R-:W-:Y:S02]  /*150b0*/  F2FP.F16.E4M3.UNPACK_B R41, R40.reuse ;  /* 0x00000028ff29723e */ /* 0x080fe400020006ff */
[----:B------:R-:W-:Y:S01]  /*150c0*/  F2FP.F16.E4M3.UNPACK_B R40, R40.H1 ;  /* 0x00000028ff28723e */ /* 0x000fe200030006ff */
[----:B---3--:R-:W0:Y:S02]  /*150d0*/  LDS.128 R36, [R65+0x1e200] ;  /* 0x01e2000041247984 */ /* 0x008e240000000c00 */
[----:B0-----:R-:W-:-:S05]  /*150e0*/  F2FP.F16.E4M3.UNPACK_B R21, R37 ;  /* 0x00000025ff15723e */ /* 0x001fca00020006ff */
[----:B------:R-:W-:-:S05]  /*150f0*/  HADD2.F32 R25, -RZ, R21.H0_H0 ;  /* 0x20000015ff197230 */ /* 0x000fca0000004100 */
[C---:B------:R-:W-:Y:S01]  /*15100*/  FFMA.FTZ R5, R25.reuse, R52, -R58 ;  /* 0x0000003419057223 */ /* 0x040fe2000001083a */
[----:B------:R-:W-:Y:S01]  /*15110*/  FFMA.FTZ R25, R25, R56, R51 ;  /* 0x0000003819197223 */ /* 0x000fe20000010033 */
[----:B------:R-:W-:Y:S02]  /*15120*/  HADD2.F32 R51, -RZ, R26.H1_H1 ;  /* 0x3000001aff337230 */ /* 0x000fe40000004100 */
[----:B------:R-:W-:Y:S01]  /*15130*/  HADD2.F32 R56, -RZ, R27.H1_H1 ;  /* 0x3000001bff387230 */ /* 0x000fe20000004100 */
[----:B------:R-:W-:Y:S01]  /*15140*/  F2FP.F16.E4M3.UNPACK_B R37, R37.H1 ;  /* 0x00000025ff25723e */ /* 0x000fe200030006ff */
[----:B------:R-:W-:Y:S02]  /*15150*/  HADD2.F32 R26, -RZ, R46.H0_H0 ;  /* 0x2000002eff1a7230 */ /* 0x000fe40000004100 */
[----:B------:R-:W-:Y:S02]  /*15160*/  HADD2.F32 R52, -RZ, R50.H0_H0 ;  /* 0x20000032ff347230 */ /* 0x000fe40000004100 */
[----:B------:R-:W-:Y:S01]  /*15170*/  FMUL.FTZ R61, R24, R51 ;  /* 0x00000033183d7220 */ /* 0x000fe20000410000 */
[----:B------:R-:W-:-:S02]  /*15180*/  HADD2.F32 R21, -RZ, R21.H1_H1 ;  /* 0x30000015ff157230 */ /* 0x000fc40000004100 */
[----:B------:R-:W-:Y:S01]  /*15190*/  FMUL.FTZ R58, R24, R56 ;  /* 0x00000038183a7220 */ /* 0x000fe20000410000 */
[C---:B------:R-:W-:Y:S01]  /*151a0*/  FMUL.FTZ R60, R26.reuse, R57 ;  /* 0x000000391a3c7220 */ /* 0x040fe20000410000 */
[----:B------:R-:W-:Y:S01]  /*151b0*/  FMUL.FTZ R62, R26, R52 ;  /* 0x000000341a3e7220 */ /* 0x000fe20000410000 */
[----:B------:R-:W-:Y:S02]  /*151c0*/  HADD2.F32 R27, -RZ, R37.H0_H0 ;  /* 0x20000025ff1b7230 */ /* 0x000fe40000004100 */
[C---:B------:R-:W-:Y:S01]  /*151d0*/  FFMA.FTZ R26, R21.reuse, R56, R61 ;  /* 0x00000038151a7223 */ /* 0x040fe2000001003d */
[----:B------:R-:W-:Y:S01]  /*151e0*/  FFMA.FTZ R24, R21, R51, -R58 ;  /* 0x0000003315187223 */ /* 0x000fe2000001083a */
[----:B------:R-:W-:Y:S01]  /*151f0*/  F2FP.F16.E4M3.UNPACK_B R56, R59 ;  /* 0x0000003bff38723e */ /* 0x000fe200020006ff */
[----:B------:R-:W-:Y:S01]  /*15200*/  HADD2.F32 R46, -RZ, R46.H1_H1 ;  /* 0x3000002eff2e7230 */ /* 0x000fe20000004100 */
[----:B------:R-:W-:Y:S01]  /*15210*/  F2FP.F16.E4M3.UNPACK_B R51, R53 ;  /* 0x00000035ff33723e */ /* 0x000fe200020006ff */
[----:B------:R-:W-:-:S02]  /*15220*/  HADD2.F32 R50, -RZ, R50.H1_H1 ;  /* 0x30000032ff327230 */ /* 0x000fc40000004100 */
[C---:B------:R-:W-:Y:S01]  /*15230*/  FFMA.FTZ R60, R27.reuse, R52, -R60 ;  /* 0x000000341b3c7223 */ /* 0x040fe2000001083c */
[----:B------:R-:W-:Y:S01]  /*15240*/  FFMA.FTZ R62, R27, R57, R62 ;  /* 0x000000391b3e7223 */ /* 0x000fe2000001003e */
[----:B------:R-:W-:Y:S01]  /*15250*/  F2FP.F16.E4M3.UNPACK_B R45, R39 ;  /* 0x00000027ff2d723e */ /* 0x000fe200020006ff */
[----:B------:R-:W-:Y:S02]  /*15260*/  HADD2.F32 R58, -RZ, R56.H0_H0 ;  /* 0x20000038ff3a7230 */ /* 0x000fe40000004100 */
[C---:B------:R-:W-:Y:S01]  /*15270*/  FMUL.FTZ R64, R46.reuse, R55 ;  /* 0x000000372e407220 */ /* 0x040fe20000410000 */
[----:B------:R-:W-:Y:S02]  /*15280*/  HADD2.F32 R27, -RZ, R47.H0_H0 ;  /* 0x2000002fff1b7230 */ /* 0x000fe40000004100 */
[----:B------:R-:W-:Y:S01]  /*15290*/  FMUL.FTZ R46, R46, R50 ;  /* 0x000000322e2e7220 */ /* 0x000fe20000410000 */
[----:B------:R-:W-:Y:S02]  /*152a0*/  HADD2.F32 R37, -RZ, R37.H1_H1 ;  /* 0x30000025ff257230 */ /* 0x000fe40000004100 */
[----:B------:R-:W-:-:S02]  /*152b0*/  HADD2.F32 R52, -RZ, R51.H0_H0 ;  /* 0x20000033ff347230 */ /* 0x000fc40000004100 */
[----:B------:R-:W-:Y:S01]  /*152c0*/  FMUL.FTZ R66, R27, R58 ;  /* 0x0000003a1b427220 */ /* 0x000fe20000410000 */
[----:B------:R-:W-:Y:S02]  /*152d0*/  HADD2.F32 R21, -RZ, R45.H0_H0 ;  /* 0x2000002dff157230 */ /* 0x000fe40000004100 */
[----:B------:R-:W-:Y:S01]  /*152e0*/  FFMA.FTZ R55, R37, R55, R46 ;  /* 0x0000003725377223 */ /* 0x000fe2000001002e */
[----:B------:R-:W-:Y:S01]  /*152f0*/  F2FP.F16.E4M3.UNPACK_B R59, R59.H1 ;  /* 0x0000003bff3b723e */ /* 0x000fe200030006ff */
[----:B------:R-:W-:Y:S01]  /*15300*/  FMUL.FTZ R27, R27, R52 ;  /* 0x000000341b1b7220 */ /* 0x000fe20000410000 */
[----:B------:R-:W-:Y:S01]  /*15310*/  HADD2.F32 R56, -RZ, R56.H1_H1 ;  /* 0x30000038ff387230 */ /* 0x000fe20000004100 */
[----:B------:R-:W-:Y:S01]  /*15320*/  F2FP.F16.E4M3.UNPACK_B R53, R53.H1 ;  /* 0x00000035ff35723e */ /* 0x000fe200030006ff */
[----:B------:R-:W-:Y:S02]  /*15330*/  HADD2.F32 R47, -RZ, R47.H1_H1 ;  /* 0x3000002fff2f7230 */ /* 0x000fe40000004100 */
[----:B------:R-:W-:-:S02]  /*15340*/  HADD2.F32 R46, -RZ, R51.H1_H1 ;  /* 0x30000033ff2e7230 */ /* 0x000fc40000004100 */
[----:B------:R-:W-:Y:S01]  /*15350*/  FFMA.FTZ R57, R37, R50, -R64 ;  /* 0x0000003225397223 */ /* 0x000fe20000010840 */
[C---:B------:R-:W-:Y:S01]  /*15360*/  FFMA.FTZ R66, R21.reuse, R52, -R66 ;  /* 0x0000003415427223 */ /* 0x040fe20000010842 */
[----:B------:R-:W-:Y:S01]  /*15370*/  FFMA.FTZ R58, R21, R58, R27 ;  /* 0x0000003a153a7223 */ /* 0x000fe2000001001b */
[----:B------:R-:W-:Y:S01]  /*15380*/  F2FP.F16.E4M3.UNPACK_B R39, R39.H1 ;  /* 0x00000027ff27723e */ /* 0x000fe200030006ff */
[----:B------:R-:W-:Y:S02]  /*15390*/  HADD2.F32 R45, -RZ, R45.H1_H1 ;  /* 0x3000002dff2d7230 */ /* 0x000fe40000004100 */
[C---:B------:R-:W-:Y:S01]  /*153a0*/  FMUL.FTZ R64, R47.reuse, R56 ;  /* 0x000000382f407220 */ /* 0x040fe20000410000 */
[----:B------:R-:W-:Y:S02]  /*153b0*/  HADD2.F32 R52, -RZ, R59.H0_H0 ;  /* 0x2000003bff347230 */ /* 0x000fe40000004100 */
[----:B------:R-:W-:Y:S01]  /*153c0*/  FMUL.FTZ R47, R47, R46 ;  /* 0x0000002e2f2f7220 */ /* 0x000fe20000410000 */
[----:B------:R-:W-:-:S02]  /*153d0*/  HADD2.F32 R27, -RZ, R48.H0_H0 ;  /* 0x20000030ff1b7230 */ /* 0x000fc40000004100 */
[----:B------:R-:W-:Y:S02]  /*153e0*/  HADD2.F32 R50, -RZ, R53.H0_H0 ;  /* 0x20000035ff327230 */ /* 0x000fe40000004100 */
[----:B------:R-:W-:Y:S01]  /*153f0*/  FFMA.FTZ R61, R45, R46, -R64 ;  /* 0x0000002e2d3d7223 */ /* 0x000fe20000010840 */
[----:B------:R-:W-:Y:S02]  /*15400*/  HADD2.F32 R21, -RZ, R39.H0_H0 ;  /* 0x20000027ff157230 */ /* 0x000fe40000004100 */
[----:B------:R-:W-:Y:S01]  /*15410*/  FMUL.FTZ R68, R27, R52 ;  /* 0x000000341b447220 */ /* 0x000fe20000410000 */
[----:B------:R-:W-:Y:S01]  /*15420*/  FFMA.FTZ R63, R45, R56, R47 ;  /* 0x000000382d3f7223 */ /* 0x000fe2000001002f */
[----:B------:R-:W-:Y:S01]  /*15430*/  FMUL.FTZ R27, R27, R50 ;  /* 0x000000321b1b7220 */ /* 0x000fe20000410000 */
[----:B------:R-:W-:Y:S02]  /*15440*/  F2FP.F16.E4M3.UNPACK_B R45, R54.H1 ;  /* 0x00000036ff2d723e */ /* 0x000fe400030006ff */
[----:B------:R-:W-:Y:S01]  /*15450*/  F2FP.F16.E4M3.UNPACK_B R37, R49.H1 ;  /* 0x00000031ff25723e */ /* 0x000fe200030006ff */
[C---:B------:R-:W-:Y:S01]  /*15460*/  FFMA.FTZ R68, R21.reuse, R50, -R68 ;  /* 0x0000003215447223 */ /* 0x040fe20000010844 */
[----:B------:R-:W-:Y:S01]  /*15470*/  F2FP.F16.E4M3.UNPACK_B R7, R36 ;  /* 0x00000024ff07723e */ /* 0x000fe200020006ff */
[----:B------:R-:W-:Y:S01]  /*15480*/  FFMA.FTZ R64, R21, R52, R27 ;  /* 0x0000003415407223 */ /* 0x000fe2000001001b */
[----:B------:R-:W-:Y:S01]  /*15490*/  HADD2.F32 R53, -RZ, R53.H1_H1 ;  /* 0x30000035ff357230 */ /* 0x000fe20000004100 */
[----:B------:R-:W-:Y:S01]  /*154a0*/  F2FP.F16.E4M3.UNPACK_B R36, R36.H1 ;  /* 0x00000024ff24723e */ /* 0x000fe200030006ff */
[----:B------:R-:W-:-:S02]  /*154b0*/  HADD2.F32 R59, -RZ, R59.H1_H1 ;  /* 0x3000003bff3b7230 */ /* 0x000fc40000004100 */
[----:B------:R-:W-:Y:S02]  /*154c0*/  HADD2.F32 R48, -RZ, R48.H1_H1 ;  /* 0x30000030ff307230 */ /* 0x000fe40000004100 */
[----:B------:R-:W-:Y:S02]  /*154d0*/  HADD2.F32 R50, -RZ, R45.H0_H0 ;  /* 0x2000002dff327230 */ /* 0x000fe40000004100 */
[----:B------:R-:W-:Y:S02]  /*154e0*/  HADD2.F32 R27, -RZ, R40.H0_H0 ;  /* 0x20000028ff1b7230 */ /* 0x000fe40000004100 */
[----:B------:R-:W-:Y:S02]  /*154f0*/  HADD2.F32 R46, -RZ, R37.H0_H0 ;  /* 0x20000025ff2e7230 */ /* 0x000fe40000004100 */
[C---:B------:R-:W-:Y:S01]  /*15500*/  FMUL.FTZ R52, R48.reuse, R59 ;  /* 0x0000003b30347220 */ /* 0x040fe20000410000 */
[----:B------:R-:W-:Y:S01]  /*15510*/  FMUL.FTZ R56, R48, R53 ;  /* 0x0000003530387220 */ /* 0x000fe20000410000 */
[----:B------:R-:W-:-:S02]  /*15520*/  HADD2.F32 R21, -RZ, R36.H0_H0 ;  /* 0x20000024ff157230 */ /* 0x000fc40000004100 */
[C---:B------:R-:W-:Y:S01]  /*15530*/  FMUL.FTZ R48, R27.reuse, R50 ;  /* 0x000000321b307220 */ /* 0x040fe20000410000 */
[----:B------:R-:W-:Y:S01]  /*15540*/  FMUL.FTZ R27, R27, R46 ;  /* 0x0000002e1b1b7220 */ /* 0x000fe20000410000 */
[----:B------:R-:W-:Y:S01]  /*15550*/  HADD2.F32 R45, -RZ, R45.H1_H1 ;  /* 0x3000002dff2d7230 */ /* 0x000fe20000004100 */
[----:B------:R-:W-:Y:S01]  /*15560*/  F2FP.F16.E4M3.UNPACK_B R54, R54 ;  /* 0x00000036ff36723e */ /* 0x000fe200020006ff */
[----:B------:R-:W-:Y:S02]  /*15570*/  HADD2.F32 R40, -RZ, R40.H1_H1 ;  /* 0x30000028ff287230 */ /* 0x000fe40000004100 */
[----:B------:R-:W-:Y:S02]  /*15580*/  HADD2.F32 R37, -RZ, R37.H1_H1 ;  /* 0x30000025ff257230 */ /* 0x000fe40000004100 */
[C---:B------:R-:W-:Y:S01]  /*15590*/  FFMA.FTZ R47, R21.reuse, R46, -R48 ;  /* 0x0000002e152f7223 */ /* 0x040fe20000010830 */
[----:B------:R-:W-:Y:S02]  /*155a0*/  HADD2.F32 R39, -RZ, R39.H1_H1 ;  /* 0x30000027ff277230 */ /* 0x000fe40000004100 */
        /* <DEDUP_REMOVED lines=9> */
[C---:B------:R-:W-:Y:S01]  /*15640*/  FFMA.FTZ R52, R36.reuse, R37, -R21 ;  /* 0x0000002524347223 */ /* 0x040fe20000010815 */
[----:B------:R-:W-:Y:S01]  /*15650*/  FFMA.FTZ R56, R36, R45, R46 ;  /* 0x0000002d24387223 */ /* 0x000fe2000001002e */
[----:B------:R-:W-:Y:S02]  /*15660*/  HADD2.F32 R36, -RZ, R49.H0_H0 ;  /* 0x20000031ff247230 */ /* 0x000fe40000004100 */
[----:B------:R-:W-:Y:S01]  /*15670*/  FMUL.FTZ R46, R27, R40 ;  /* 0x000000281b2e7220 */ /* 0x000fe20000410000 */
[----:B------:R-:W-:Y:S02]  /*15680*/  HADD2.F32 R21, -RZ, R7.H0_H0 ;  /* 0x20000007ff157230 */ /* 0x000fe40000004100 */
[----:B------:R-:W-:-:S02]  /*15690*/  HADD2.F32 R54, -RZ, R54.H1_H1 ;  /* 0x30000036ff367230 */ /* 0x000fc40000004100 */
[----:B------:R-:W-:Y:S02]  /*156a0*/  HADD2.F32 R41, -RZ, R41.H1_H1 ;  /* 0x30000029ff297230 */ /* 0x000fe40000004100 */
[-C--:B------:R-:W-:Y:S01]  /*156b0*/  FMUL.FTZ R48, R27, R36.reuse ;  /* 0x000000241b307220 */ /* 0x080fe20000410000 */
[----:B------:R-:W-:Y:S01]  /*156c0*/  FFMA.FTZ R46, R21, R36, -R46 ;  /* 0x00000024152e7223 */ /* 0x000fe2000001082e */
[-C--:B------:R-:W-:Y:S01]  /*156d0*/  F2FP.F16.E4M3.UNPACK_B R43, R42.reuse ;  /* 0x0000002aff2b723e */ /* 0x080fe200020006ff */
[----:B------:R-:W-:Y:S01]  /*156e0*/  HADD2.F32 R36, -RZ, R49.H1_H1 ;  /* 0x30000031ff247230 */ /* 0x000fe20000004100 */
[----:B------:R-:W-:Y:S01]  /*156f0*/  F2FP.F16.E4M3.UNPACK_B R42, R42.H1 ;  /* 0x0000002aff2a723e */ /* 0x000fe200030006ff */
[----:B------:R-:W-:Y:S01]  /*15700*/  HADD2.F32 R7, -RZ, R7.H1_H1 ;  /* 0x30000007ff077230 */ /* 0x000fe20000004100 */
[----:B------:R-:W-:Y:S01]  /*15710*/  F2FP.F16.E4M3.UNPACK_B R37, R6.H1 ;  /* 0x00000006ff25723e */ /* 0x000fe200030006ff */
[----:B------:R-:W-:Y:S01]  /*15720*/  FMUL.FTZ R50, R41, R54 ;  /* 0x0000003629327220 */ /* 0x000fe20000410000 */
[----:B------:R-:W-:Y:S01]  /*15730*/  F2FP.F16.E4M3.UNPACK_B R27, R20.H1 ;  /* 0x00000014ff1b723e */ /* 0x000fe200030006ff */
[----:B------:R-:W-:Y:S01]  /*15740*/  FFMA.FTZ R48, R21, R40, R48 ;  /* 0x0000002815307223 */ /* 0x000fe20000010030 */
[----:B------:R-:W-:Y:S01]  /*15750*/  F2FP.F16.E4M3.UNPACK_B R4, R38 ;  /* 0x00000026ff04723e */ /* 0x000fe200020006ff */
[----:B------:R-:W-:Y:S01]  /*15760*/  FMUL.FTZ R41, R41, R36 ;  /* 0x0000002429297220 */ /* 0x000fe20000410000 */
[----:B------:R-:W-:Y:S01]  /*15770*/  F2FP.F16.E4M3.UNPACK_B R38, R38.H1 ;  /* 0x00000026ff26723e */ /* 0x000fe200030006ff */
[----:B------:R-:W-:Y:S01]  /*15780*/  FFMA.FTZ R39, R7, R36, -R50 ;  /* 0x0000002407277223 */ /* 0x000fe20000010832 */
[----:B------:R-:W-:-:S02]  /*15790*/  HADD2.F32 R40, -RZ, R37.H0_H0 ;  /* 0x20000025ff287230 */ /* 0x000fc40000004100 */
[--C-:B------:R-:W-:Y:S02]  /*157a0*/  HADD2.F32 R21, -RZ, R42.reuse.H0_H0 ;  /* 0x2000002aff157230 */ /* 0x100fe40000004100 */
[----:B------:R-:W-:Y:S02]  /*157b0*/  HADD2.F32 R36, -RZ, R27.H0_H0 ;  /* 0x2000001bff247230 */ /* 0x000fe40000004100 */
[----:B------:R-:W-:Y:S02]  /*157c0*/  HADD2.F32 R37, -RZ, R37.H1_H1 ;  /* 0x30000025ff257230 */ /* 0x000fe40000004100 */
[----:B------:R-:W-:Y:S02]  /*157d0*/  HADD2.F32 R42, -RZ, R42.H1_H1 ;  /* 0x3000002aff2a7230 */ /* 0x000fe40000004100 */
[----:B------:R-:W-:Y:S01]  /*157e0*/  FFMA.FTZ R41, R7, R54, R41 ;  /* 0x0000003607297223 */ /* 0x000fe20000010029 */
[----:B------:R-:W-:Y:S02]  /*157f0*/  HADD2.F32 R7, -RZ, R38.H0_H0 ;  /* 0x20000026ff077230 */ /* 0x000fe40000004100 */
[----:B------:R-:W-:Y:S01]  /*15800*/  FMUL.FTZ R50, R21, R40 ;  /* 0x0000002815327220 */ /* 0x000fe20000410000 */
[----:B------:R-:W-:-:S02]  /*15810*/  HADD2.F32 R27, -RZ, R27.H1_H1 ;  /* 0x3000001bff1b7230 */ /* 0x000fc40000004100 */
[----:B------:R-:W-:Y:S01]  /*15820*/  FMUL.FTZ R54, R21, R36 ;  /* 0x0000002415367220 */ /* 0x000fe20000410000 */
[----:B------:R-:W-:Y:S01]  /*15830*/  HADD2.F32 R38, -RZ, R38.H1_H1 ;  /* 0x30000026ff267230 */ /* 0x000fe20000004100 */
[----:B------:R-:W-:Y:S01]  /*15840*/  F2FP.F16.E4M3.UNPACK_B R20, R20 ;  /* 0x00000014ff14723e */ /* 0x000fe200020006ff */
[C---:B------:R-:W-:Y:S01]  /*15850*/  FMUL.FTZ R21, R42.reuse, R37 ;  /* 0x000000252a157220 */ /* 0x040fe20000410000 */
[----:B------:R-:W-:Y:S01]  /*15860*/  F2FP.F16.E4M3.UNPACK_B R6, R6 ;  /* 0x00000006ff06723e */ /* 0x000fe200020006ff */
[C---:B------:R-:W-:Y:S01]  /*15870*/  FFMA.FTZ R50, R7.reuse, R36, -R50 ;  /* 0x0000002407327223 */ /* 0x040fe20000010832 */
[-C--:B------:R-:W-:Y:S01]  /*15880*/  FMUL.FTZ R42, R42, R27.reuse ;  /* 0x0000001b2a2a7220 */ /* 0x080fe20000410000 */
[----:B------:R-:W-:Y:S01]  /*15890*/  FFMA.FTZ R54, R7, R40, R54 ;  /* 0x0000002807367223 */ /* 0x000fe20000010036 */
[----:B------:R-:W-:Y:S01]  /*158a0*/  FFMA.FTZ R45, R38, R27, -R21 ;  /* 0x0000001b262d7223 */ /* 0x000fe20000010815 */
[----:B------:R-:W-:Y:S02]  /*158b0*/  HADD2.F32 R21, -RZ, R20.H0_H0 ;  /* 0x20000014ff157230 */ /* 0x000fe40000004100 */
[----:B------:R-:W-:-:S02]  /*158c0*/  HADD2.F32 R27, -RZ, R6.H0_H0 ;  /* 0x20000006ff1b7230 */ /* 0x000fc40000004100 */
[--C-:B------:R-:W-:Y:S02]  /*158d0*/  HADD2.F32 R7, -RZ, R43.reuse.H0_H0 ;  /* 0x2000002bff077230 */ /* 0x100fe40000004100 */
[----:B------:R-:W-:Y:S02]  /*158e0*/  HADD2.F32 R36, -RZ, R6.H1_H1 ;  /* 0x30000006ff247230 */ /* 0x000fe40000004100 */
[----:B------:R-:W-:Y:S02]  /*158f0*/  HADD2.F32 R43, -RZ, R43.H1_H1 ;  /* 0x3000002bff2b7230 */ /* 0x000fe40000004100 */
[----:B------:R-:W-:Y:S02]  /*15900*/  HADD2.F32 R20, -RZ, R20.H1_H1 ;  /* 0x30000014ff147230 */ /* 0x000fe40000004100 */
[----:B------:R-:W-:Y:S01]  /*15910*/  FFMA.FTZ R49, R38, R37, R42 ;  /* 0x0000002526317223 */ /* 0x000fe2000001002a */
[--C-:B------:R-:W-:Y:S02]  /*15920*/  HADD2.F32 R6, -RZ, R4.reuse.H0_H0 ;  /* 0x20000004ff067230 */ /* 0x100fe40000004100 */
[C---:B------:R-:W-:Y:S01]  /*15930*/  FMUL.FTZ R37, R7.reuse, R27 ;  /* 0x0000001b07257220 */ /* 0x040fe20000410000 */
[----:B------:R-:W-:Y:S01]  /*15940*/  FMUL.FTZ R38, R7, R21 ;  /* 0x0000001507267220 */ /* 0x000fe20000410000 */
[----:B------:R-:W-:-:S02]  /*15950*/  HADD2.F32 R4, -RZ, R4.H1_H1 ;  /* 0x30000004ff047230 */ /* 0x000fc40000004100 */
[C---:B------:R-:W-:Y:S01]  /*15960*/  FMUL.FTZ R7, R43.reuse, R36 ;  /* 0x000000242b077220 */ /* 0x040fe20000410000 */
[-C--:B------:R-:W-:Y:S01]  /*15970*/  FMUL.FTZ R43, R43, R20.reuse ;  /* 0x000000142b2b7220 */ /* 0x080fe20000410000 */
        /* <DEDUP_REMOVED lines=22> */
.L_x_5402:
[----:B------:R-:W-:Y:S05]  /*15ae0*/  BSYNC B1 ;  /* 0x0000000000017941 */ /* 0x000fea0003800000 */
.L_x_5401:
[----:B------:R-:W-:Y:S04]  /*15af0*/  BSSY B1, `(.L_x_5403) ;  /* 0x0000102000017945 */ /* 0x000fe80003800000 */
[----:B------:R-:W-:Y:S05]  /*15b00*/  @P1 BRA `(.L_x_5404) ;  /* 0x0000001000001947 */ /* 0x000fea0003800000 */
[----:B------:R-:W3:Y:S04]  /*15b10*/  LDL R20, [R1+0x54] ;  /* 0x0000540001147983 */ /* 0x000ee80000100800 */
[----:B------:R-:W4:Y:S01]  /*15b20*/  LDL R62, [R1+0x64] ;  /* 0x00006400013e7983 */ /* 0x000f220000100800 */
[----:B-1---5:R-:W-:Y:S02]  /*15b30*/  SHF.R.U32.HI R0, RZ, 0x8, R28 ;  /* 0x00000008ff007819 */ /* 0x022fe4000001161c */
[----:B------:R-:W-:Y:S02]  /*15b40*/  LOP3.LUT R5, R28, 0xff, RZ, 0xc0, !PT ;  /* 0x000000ff1c057812 */ /* 0x000fe400078ec0ff */
[----:B------:R-:W-:Y:S02]  /*15b50*/  LOP3.LUT R4, R0, 0xff, RZ, 0xc0, !PT ;  /* 0x000000ff00047812 */ /* 0x000fe400078ec0ff */
[----:B------:R-:W-:-:S02]  /*15b60*/  SHF.R.U32.HI R6, RZ, 0x8, R29 ;  /* 0x00000008ff067819 */ /* 0x000fc4000001161d */
[----:B0-----:R-:W-:Y:S02]  /*15b70*/  PRMT R37, R4, 0x7604, R5 ;  /* 0x0000760404257816 */ /* 0x001fe40000000005 */
[----:B--2---:R-:W-:Y:S02]  /*15b80*/  LOP3.LUT R21, R31, 0xff, RZ, 0xc0, !PT ;  /* 0x000000ff1f157812 */ /* 0x004fe400078ec0ff */
[----:B------:R-:W-:Y:S02]  /*15b90*/  SHF.R.U32.HI R24, RZ, 0x8, R8 ;  /* 0x00000008ff187819 */ /* 0x000fe40000011608 */
[----:B------:R-:W-:Y:S02]  /*15ba0*/  LOP3.LUT R7, R29, 0xff, RZ, 0xc0, !PT ;  /* 0x000000ff1d077812 */ /* 0x000fe400078ec0ff */
[----:B------:R-:W-:Y:S02]  /*15bb0*/  LOP3.LUT R6, R6, 0xff, RZ, 0xc0, !PT ;  /* 0x000000ff06067812 */ /* 0x000fe400078ec0ff */
[----:B------:R-:W-:-:S02]  /*15bc0*/  LOP3.LUT R25, R8, 0xff, RZ, 0xc0, !PT ;  /* 0x000000ff08197812 */ /* 0x000fc400078ec0ff */
[----:B------:R-:W-:Y:S02]  /*15bd0*/  LOP3.LUT R24, R24, 0xff, RZ, 0xc0, !PT ;  /* 0x000000ff18187812 */ /* 0x000fe400078ec0ff */
[----:B------:R-:W-:Y:S02]  /*15be0*/  PRMT R36, R6, 0x7604, R7 ;  /* 0x0000760406247816 */ /* 0x000fe40000000007 */
[----:B------:R-:W-:Y:S02]  /*15bf0*/  SHF.R.U32.HI R6, RZ, 0x8, R30 ;  /* 0x00000008ff067819 */ /* 0x000fe4000001161e */
[----:B------:R-:W-:Y:S02]  /*15c00*/  PRMT R47, R24, 0x7604, R25 ;  /* 0x00007604182f7816 */ /* 0x000fe40000000019 */
        /* <DEDUP_REMOVED lines=11> */
[----:B------:R-:W-:Y:S02]  /*15cc0*/  LOP3.LUT R38, R38, 0xff, RZ, 0xc0, !PT ;  /* 0x000000ff26267812 */ /* 0x000fe400078ec0ff */
[----:B------:R-:W-:Y:S02]  /*15cd0*/  LOP3.LUT R40, R40, 0xff, RZ, 0xc0, !PT ;  /* 0x000000ff28287812 */ /* 0x000fe400078ec0ff */
[----:B------:R-:W-:-:S02]  /*15ce0*/  PRMT R41, R38, 0x7054, R39 ;  /* 0x0000705426297816 */ /* 0x000fc40000000027 */
[----:B------:R-:W-:Y:S02]  /*15cf0*/  SHF.R.U32.HI R39, RZ, 0x10, R11 ;  /* 0x00000010ff277819 */ /* 0x000fe4000001160b */
[----:B------:R-:W-:Y:S02]  /*15d00*/  SHF.R.U32.HI R38, RZ, 0x10, R10 ;  /* 0x00000010ff267819 */ /* 0x000fe4000001160a */
[----:B------:R-:W-:Y:S02]  /*15d10*/  LOP3.LUT R39, R39, 0xff, RZ, 0xc0, !PT ;  /* 0x000000ff27277812 */ /* 0x000fe400078ec0ff */
[----:B------:R-:W-:Y:S02]  /*15d20*/  LOP3.LUT R38, R38, 0xff, RZ, 0xc0, !PT ;  /* 0x000000ff26267812 */ /* 0x000fe400078ec0ff */
[----:B------:R-:W-:-:S04]  /*15d30*/  PRMT R53, R39, 0x7054, R42 ;  /* 0x0000705427357816 */ /* 0x000fc8000000002a */
[----:B------:R-:W-:Y:S02]  /*15d40*/  LOP3.LUT R53, R53, 0xff000000, R11, 0xf8, !PT ;  /* 0xff00000035357812 */ /* 0x000fe400078ef80b */
[----:B---3--:R-:W-:Y:S02]  /*15d50*/  LEA.HI R0, R3, R20, RZ, 0x1c ;  /* 0x0000001403007211 */ /* 0x008fe400078fe0ff */
[----:B------:R-:W-:Y:S02]  /*15d60*/  SHF.R.U32.HI R20, RZ, 0x8, R31 ;  /* 0x00000008ff147819 */ /* 0x000fe4000001161f */
[----:B------:R-:W-:Y:S02]  /*15d70*/  SHF.R.S32.HI R5, RZ, 0x1f, R0 ;  /* 0x0000001fff057819 */ /* 0x000fe40000011400 */
[----:B------:R-:W-:Y:S02]  /*15d80*/  LOP3.LUT R20, R20, 0xff, RZ, 0xc0, !PT ;  /* 0x000000ff14147812 */ /* 0x000fe400078ec0ff */
[----:B------:R-:W-:Y:S01]  /*15d90*/  LEA.HI R4, R5, R0, RZ, 0x2 ;  /* 0x0000000005047211 */ /* 0x000fe200078f10ff */
[----:B------:R-:W-:Y:S01]  /*15da0*/  IMAD.SHL.U32 R5, R0, 0x10, RZ ;  /* 0x0000001000057824 */ /* 0x000fe200078e00ff */
[----:B------:R-:W-:-:S02]  /*15db0*/  PRMT R43, R20, 0x7604, R21 ;  /* 0x00007604142b7816 */ /* 0x000fc40000000015 */
[----:B------:R-:W-:Y:S01]  /*15dc0*/  SHF.R.U32.HI R20, RZ, 0x8, R10 ;  /* 0x00000008ff147819 */ /* 0x000fe2000001160a */
[----:B------:R-:W-:Y:S01]  /*15dd0*/  IMAD.SHL.U32 R4, R4, 0x800, RZ ;  /* 0x0000080004047824 */ /* 0x000fe200078e00ff */
[----:B------:R-:W-:Y:S02]  /*15de0*/  LOP3.LUT R0, R230, 0x30, R5, 0xf8, !PT ;  /* 0x00000030e6007812 */ /* 0x000fe400078ef805 */
[----:B------:R-:W-:Y:S02]  /*15df0*/  LOP3.LUT R20, R20, 0xff, RZ, 0xc0, !PT ;  /* 0x000000ff14147812 */ /* 0x000fe400078ec0ff */
[----:B------:R-:W-:Y:S02]  /*15e00*/  LOP3.LUT R0, R0, R231, RZ, 0x3c, !PT ;  /* 0x000000e700007212 */ /* 0x000fe400078e3cff */
[----:B------:R-:W-:Y:S02]  /*15e10*/  LOP3.LUT R5, R4, 0xffffe000, RZ, 0xc0, !PT ;  /* 0xffffe00004057812 */ /* 0x000fe400078ec0ff */
[----:B------:R-:W-:-:S02]  /*15e20*/  PRMT R51, R20, 0x7604, R27 ;  /* 0x0000760414337816 */ /* 0x000fc4000000001b */
[----:B------:R-:W-:Y:S02]  /*15e30*/  IADD3 R21, R0, R232, R5 ;  /* 0x000000e800157210 */ /* 0x000fe40007ffe005 */
[----:B------:R-:W-:Y:S01]  /*15e40*/  SHF.R.U32.HI R0, RZ, 0x8, R9 ;  /* 0x00000008ff007819 */ /* 0x000fe20000011609 */
[----:B----4-:R-:W0:Y:S01]  /*15e50*/  LDS.128 R4, [R62+0x1e200] ;  /* 0x01e200003e047984 */ /* 0x010e220000000c00 */
[----:B------:R-:W-:Y:S02]  /*15e60*/  SHF.R.U32.HI R20, RZ, 0x10, R28 ;  /* 0x00000010ff147819 */ /* 0x000fe4000001161c */
[----:B------:R-:W-:Y:S02]  /*15e70*/  LOP3.LUT R0, R0, 0xff, RZ, 0xc0, !PT ;  /* 0x000000ff00007812 */ /* 0x000fe400078ec0ff */
[----:B------:R-:W-:Y:S02]  /*15e80*/  LOP3.LUT R20, R20, 0xff, RZ, 0xc0, !PT ;  /* 0x000000ff14147812 */ /* 0x000fe400078ec0ff */
[----:B------:R-:W-:Y:S01]  /*15e90*/  PRMT R49, R0, 0x7604, R25 ;  /* 0x0000760400317816 */ /* 0x000fe20000000019 */
[----:B------:R-:W-:Y:S01]  /*15ea0*/  IMAD.IADD R0, R16, 0x1, R21 ;  /* 0x0000000110007824 */ /* 0x000fe200078e0215 */
[----:B------:R-:W-:-:S02]  /*15eb0*/  SHF.R.U32.HI R21, RZ, 0x10, R29 ;  /* 0x00000010ff157819 */ /* 0x000fc4000001161d */
[----:B------:R-:W-:Y:S02]  /*15ec0*/  PRMT R37, R20, 0x7054, R37 ;  /* 0x0000705414257816 */ /* 0x000fe40000000025 */
[----:B------:R-:W1:Y:S01]  /*15ed0*/  LDS.128 R24, [R0+0x1e200] ;  /* 0x01e2000000187984 */ /* 0x000e620000000c00 */
[----:B------:R-:W-:Y:S02]  /*15ee0*/  LOP3.LUT R21, R21, 0xff, RZ, 0xc0, !PT ;  /* 0x000000ff15157812 */ /* 0x000fe400078ec0ff */
[----:B------:R-:W-:Y:S02]  /*15ef0*/  SHF.R.U32.HI R20, RZ, 0x10, R8 ;  /* 0x00000010ff147819 */ /* 0x000fe40000011608 */
[----:B------:R-:W-:Y:S02]  /*15f00*/  PRMT R21, R21, 0x7054, R36 ;  /* 0x0000705415157816 */ /* 0x000fe40000000024 */
[----:B------:R-:W-:Y:S02]  /*15f10*/  SHF.R.U32.HI R36, RZ, 0x10, R9 ;  /* 0x00000010ff247819 */ /* 0x000fe40000011609 */
[----:B------:R-:W-:-:S02]  /*15f20*/  LOP3.LUT R20, R20, 0xff, RZ, 0xc0, !PT ;  /* 0x000000ff14147812 */ /* 0x000fc400078ec0ff */
[----:B------:R-:W-:Y:S02]  /*15f30*/  LOP3.LUT R36, R36, 0xff, RZ, 0xc0, !PT ;  /* 0x000000ff24247812 */ /* 0x000fe400078ec0ff */
[----:B------:R-:W-:Y:S02]  /*15f40*/  LOP3.LUT R39, R21, 0xff000000, R29, 0xf8, !PT ;  /* 0xff00000015277812 */ /* 0x000fe400078ef81d */
[----:B------:R-:W-:Y:S02]  /*15f50*/  PRMT R49, R36, 0x7054, R49 ;  /* 0x0000705424317816 */ /* 0x000fe40000000031 */
[----:B------:R-:W-:Y:S02]  /*15f60*/  PRMT R47, R20, 0x7054, R47 ;  /* 0x00007054142f7816 */ /* 0x000fe4000000002f */
[----:B------:R-:W-:Y:S02]  /*15f70*/  LOP3.LUT R49, R49, 0xff000000, R9, 0xf8, !PT ;  /* 0xff00000031317812 */ /* 0x000fe400078ef809 */
[----:B------:R-:W-:-:S02]  /*15f80*/  PRMT R51, R38, 0x7054, R51 ;  /* 0x0000705426337816 */ /* 0x000fc40000000033 */
[----:B------:R-:W-:Y:S02]  /*15f90*/  PRMT R45, R40, 0x7054, R43 ;  /* 0x00007054282d7816 */ /* 0x000fe4000000002b */
[----:B------:R-:W-:Y:S02]  /*15fa0*/  F2FP.F16.E4M3.UNPACK_B R46, R49 ;  /* 0x00000031ff2e723e */ /* 0x000fe400020006ff */
[-C--:B0-----:R-:W-:Y:S02]  /*15fb0*/  F2FP.F16.E4M3.UNPACK_B R11, R6.reuse ;  /* 0x00000006ff0b723e */ /* 0x081fe400020006ff */
[----:B------:R-:W-:Y:S01]  /*15fc0*/  F2FP.F16.E4M3.UNPACK_B R20, R6.H1 ;  /* 0x00000006ff14723e */ /* 0x000fe200030006ff */
[----:B------:R-:W-:Y:S01]  /*15fd0*/  HADD2.F32 R48, -RZ, R46.H0_H0 ;  /* 0x2000002eff307230 */ /* 0x000fe20000004100 */
[----:B------:R-:W-:Y:S02]  /*15fe0*/  F2FP.F16.E4M3.UNPACK_B R40, R39 ;  /* 0x00000027ff28723e */ /* 0x000fe400020006ff */
[----:B------:R-:W-:-:S02]  /*15ff0*/  LOP3.LUT R47, R47, 0xff000000, R8, 0xf8, !PT ;  /* 0xff0000002f2f7812 */ /* 0x000fc400078ef808 */
[----:B------:R-:W-:Y:S01]  /*16000*/  LOP3.LUT R50, R51, 0xff000000, R10, 0xf8, !PT ;  /* 0xff00000033327812 */ /* 0x000fe200078ef80a */
[----:B------:R-:W-:Y:S01]  /*16010*/  HADD2.F32 R42, -RZ, R40.H0_H0 ;  /* 0x20000028ff2a7230 */ /* 0x000fe20000004100 */
[-C--:B------:R-:W-:Y:S01]  /*16020*/  F2FP.F16.E4M3.UNPACK_B R8, R5.reuse ;  /* 0x00000005ff08723e */ /* 0x080fe200020006ff */
[----:B------:R-:W-:Y:S01]  /*16030*/  HADD2.F32 R51, -RZ, R46.H1_H1 ;  /* 0x3000002eff337230 */ /* 0x000fe20000004100 */
[----:B------:R-:W-:Y:S02]  /*16040*/  F2FP.F16.E4M3.UNPACK_B R10, R5.H1 ;  /* 0x00000005ff0a723e */ /* 0x000fe400030006ff */
[----:B-1----:R-:W-:Y:S01]  /*16050*/  F2FP.F16.E4M3.UNPACK_B R6, R25 ;  /* 0x00000019ff06723e */ /* 0x002fe200020006ff */
[--C-:B------:R-:W-:Y:S01]  /*16060*/  HADD2.F32 R9, -RZ, R8.reuse.H0_H0 ;  /* 0x20000008ff097230 */ /* 0x100fe20000004100 */
[----:B------:R-:W-:Y:S01]  /*16070*/  LOP3.LUT R38, R37, 0xff000000, R28, 0xf8, !PT ;  /* 0xff00000025267812 */ /* 0x000fe200078ef81c */
[----:B------:R-:W-:Y:S01]  /*16080*/  HADD2.F32 R8, -RZ, R8.H1_H1 ;  /* 0x30000008ff087230 */ /* 0x000fe20000004100 */
[-C--:B------:R-:W-:Y:S01]  /*16090*/  F2FP.F16.E4M3.UNPACK_B R36, R27.reuse ;  /* 0x0000001bff24723e */ /* 0x080fe200020006ff */
[----:B------:R-:W-:Y:S01]  /*160a0*/  HADD2.F32 R5, -RZ, R6.H0_H0 ;  /* 0x20000006ff057230 */ /* 0x000fe20000004100 */
[----:B------:R-:W-:-:S02]  /*160b0*/  F2FP.F16.E4M3.UNPACK_B R37, R27.H1 ;  /* 0x0000001bff25723e */ /* 0x000fc400030006ff */
[----:B------:R-:W-:Y:S02]  /*160c0*/  F2FP.F16.E4M3.UNPACK_B R29, R25.H1 ;  /* 0x00000019ff1d723e */ /* 0x000fe400030006ff */
[C---:B------:R-:W-:Y:S01]  /*160d0*/  FMUL.FTZ R52, R5.reuse, R48 ;  /* 0x0000003005347220 */ /* 0x040fe20000410000 */
[-C--:B------:R-:W-:Y:S01]  /*160e0*/  FMUL.FTZ R27, R5, R42.reuse ;  /* 0x0000002a051b7220 */ /* 0x080fe20000410000 */
[----:B------:R-:W-:Y:S02]  /*160f0*/  F2FP.F16.E4M3.UNPACK_B R49, R49.H1 ;  /* 0x00000031ff31723e */ /* 0x000fe400030006ff */
[----:B------:R-:W-:Y:S01]  /*16100*/  LOP3.LUT R43, R41, 0xff000000, R30, 0xf8, !PT ;  /* 0xff000000292b7812 */ /* 0x000fe200078ef81e */
[----:B------:R-:W-:Y:S01]  /*16110*/  FFMA.FTZ R5, R9, R42, -R52 ;  /* 0x0000002a09057223 */ /* 0x000fe20000010834 */
[----:B------:R-:W-:Y:S01]  /*16120*/  LOP3.LUT R45, R45, 0xff000000, R31, 0xf8, !PT ;  /* 0xff0000002d2d7812 */ /* 0x000fe200078ef81f */
[----:B------:R-:W-:Y:S01]  /*16130*/  FFMA.FTZ R9, R9, R48, R27 ;  /* 0x0000003009097223 */ /* 0x000fe2000001001b */
[-C--:B------:R-:W-:Y:S01]  /*16140*/  F2FP.F16.E4M3.UNPACK_B R30, R26.reuse ;  /* 0x0000001aff1e723e */ /* 0x080fe200020006ff */
[----:B------:R-:W-:Y:S01]  /*16150*/  HADD2.F32 R42, -RZ, R49.H0_H0 ;  /* 0x20000031ff2a7230 */ /* 0x000fe20000004100 */
[----:B------:R-:W-:Y:S01]  /*16160*/  F2FP.F16.E4M3.UNPACK_B R31, R26.H1 ;  /* 0x0000001aff1f723e */ /* 0x000fe200030006ff */
[----:B------:R-:W-:Y:S01]  /*16170*/  HADD2.F32 R26, -RZ, R6.H1_H1 ;  /* 0x30000006ff1a7230 */ /* 0x000fe20000004100 */
[----:B------:R-:W-:Y:S01]  /*16180*/  F2FP.F16.E4M3.UNPACK_B R39, R39.H1 ;  /* 0x00000027ff27723e */ /* 0x000fe200030006ff */
[----:B------:R-:W-:Y:S01]  /*16190*/  HADD2.F32 R27, -RZ, R29.H0_H0 ;  /* 0x2000001dff1b7230 */ /* 0x000fe20000004100 */
[----:B------:R-:W-:Y:S01]  /*161a0*/  F2FP.F16.E4M3.UNPACK_B R21, R7 ;  /* 0x00000007ff15723e */ /* 0x000fe200020006ff */
[----:B------:R-:W-:-:S02]  /*161b0*/  HADD2.F32 R41, -RZ, R40.H1_H1 ;  /* 0x30000028ff297230 */ /* 0x000fc40000004100 */
[C---:B------:R-:W-:Y:S01]  /*161c0*/  FMUL.FTZ R55, R26.reuse, R51 ;  /* 0x000000331a377220 */ /* 0x040fe20000410000 */
[--C-:B------:R-:W-:Y:S02]  /*161d0*/  HADD2.F32 R40, -RZ, R39.reuse.H0_H0 ;  /* 0x20000027ff287230 */ /* 0x100fe40000004100 */
[C---:B------:R-:W-:Y:S01]  /*161e0*/  FMUL.FTZ R57, R27.reuse, R42 ;  /* 0x0000002a1b397220 */ /* 0x040fe20000410000 */
[----:B------:R-:W-:Y:S02]  /*161f0*/  HADD2.F32 R6, -RZ, R10.H0_H0 ;  /* 0x2000000aff067230 */ /* 0x000fe40000004100 */
[-C--:B------:R-:W-:Y:S01]  /*16200*/  FMUL.FTZ R26, R26, R41.reuse ;  /* 0x000000291a1a7220 */ /* 0x080fe20000410000 */
[----:B------:R-:W-:Y:S01]  /*16210*/  FFMA.FTZ R46, R8, R41, -R55 ;  /* 0x00000029082e7223 */ /* 0x000fe20000010837 */
[-C--:B------:R-:W-:Y:S01]  /*16220*/  FMUL.FTZ R27, R27, R40.reuse ;  /* 0x000000281b1b7220 */ /* 0x080fe20000410000 */
[----:B------:R-:W-:Y:S02]  /*16230*/  HADD2.F32 R39, -RZ, R39.H1_H1 ;  /* 0x30000027ff277230 */ /* 0x000fe40000004100 */
[----:B------:R-:W-:Y:S01]  /*16240*/  FFMA.FTZ R57, R6, R40, -R57 ;  /* 0x0000002806397223 */ /* 0x000fe20000010839 */
[----:B------:R-:W-:Y:S01]  /*16250*/  FFMA.FTZ R48, R8, R51, R26 ;  /* 0x0000003308307223 */ /* 0x000fe2000001001a */
[----:B------:R-:W-:Y:S01]  /*16260*/  F2FP.F16.E4M3.UNPACK_B R40, R53 ;  /* 0x00000035ff28723e */ /* 0x000fe200020006ff */
[----:B------:R-:W-:Y:S01]  /*16270*/  HADD2.F32 R49, -RZ, R49.H1_H1 ;  /* 0x30000031ff317230 */ /* 0x000fe20000004100 */
[----:B------:R-:W-:Y:S01]  /*16280*/  F2FP.F16.E4M3.UNPACK_B R26, R45 ;  /* 0x0000002dff1a723e */ /* 0x000fe200020006ff */
[----:B------:R-:W-:-:S02]  /*16290*/  HADD2.F32 R29, -RZ, R29.H1_H1 ;  /* 0x3000001dff1d7230 */ /* 0x000fc40000004100 */
[----:B------:R-:W-:Y:S01]  /*162a0*/  FFMA.FTZ R42, R6, R42, R27 ;  /* 0x0000002a062a7223 */ /* 0x000fe2000001001b */
[----:B------:R-:W-:Y:S01]  /*162b0*/  HADD2.F32 R41, -RZ, R40.H0_H0 ;  /* 0x20000028ff297230 */ /* 0x000fe20000004100 */
[----:B------:R-:W-:Y:S01]  /*162c0*/  F2FP.F16.E4M3.UNPACK_B R53, R53.H1 ;  /* 0x00000035ff35723e */ /* 0x000fe200030006ff */
[----:B------:R-:W-:Y:S02]  /*162d0*/  HADD2.F32 R8, -RZ, R36.H0_H0 ;  /* 0x20000024ff087230 */ /* 0x000fe40000004100 */
[C---:B------:R-:W-:Y:S01]  /*162e0*/  FMUL.FTZ R51, R29.reuse, R49 ;  /* 0x000000311d337220 */ /* 0x040fe20000410000 */
[----:B------:R-:W-:Y:S02]  /*162f0*/  HADD2.F32 R27, -RZ, R26.H0_H0 ;  /* 0x2000001aff1b7230 */ /* 0x000fe40000004100 */
[----:B------:R-:W-:Y:S01]  /*16300*/  FMUL.FTZ R54, R29, R39 ;  /* 0x000000271d367220 */ /* 0x000fe20000410000 */
[----:B------:R-:W-:Y:S02]  /*16310*/  HADD2.F32 R10, -RZ, R10.H1_H1 ;  /* 0x3000000aff0a7230 */ /* 0x000fe40000004100 */
[----:B------:R-:W-:Y:S01]  /*16320*/  FMUL.FTZ R29, R8, R41 ;  /* 0x00000029081d7220 */ /* 0x000fe20000410000 */
[----:B------:R-:W-:-:S02]  /*16330*/  HADD2.F32 R6, -RZ, R21.H0_H0 ;  /* 0x20000015ff067230 */ /* 0x000fc40000004100 */
[----:B------:R-:W-:Y:S01]  /*16340*/  FMUL.FTZ R8, R8, R27 ;  /* 0x0000001b08087220 */ /* 0x000fe20000410000 */
[----:B------:R-:W-:Y:S01]  /*16350*/  HADD2.F32 R40, -RZ, R40.H1_H1 ;  /* 0x30000028ff287230 */ /* 0x000fe20000004100 */
[----:B------:R-:W-:Y:S01]  /*16360*/  F2FP.F16.E4M3.UNPACK_B R45, R45.H1 ;  /* 0x0000002dff2d723e */ /* 0x000fe200030006ff */
[----:B------:R-:W-:Y:S02]  /*16370*/  HADD2.F32 R36, -RZ, R36.H1_H1 ;  /* 0x30000024ff247230 */ /* 0x000fe40000004100 */
[C---:B------:R-:W-:Y:S01]  /*16380*/  FFMA.FTZ R52, R10.reuse, R39, -R51 ;  /* 0x000000270a347223 */ /* 0x040fe20000010833 */
[----:B------:R-:W-:Y:S01]  /*16390*/  FFMA.FTZ R49, R10, R49, R54 ;  /* 0x000000310a317223 */ /* 0x000fe20000010036 */
[C---:B------:R-:W-:Y:S01]  /*163a0*/  FFMA.FTZ R51, R6.reuse, R27, -R29 ;  /* 0x0000001b06337223 */ /* 0x040fe2000001081d */
[----:B------:R-:W-:Y:S01]  /*163b0*/  FFMA.FTZ R54, R6, R41, R8 ;  /* 0x0000002906367223 */ /* 0x000fe20000010008 */
[----:B------:R-:W-:Y:S01]  /*163c0*/  F2FP.F16.E4M3.UNPACK_B R28, R7.H1 ;  /* 0x00000007ff1c723e */ /* 0x000fe200030006ff */
[----:B------:R-:W-:-:S02]  /*163d0*/  HADD2.F32 R26, -RZ, R26.H1_H1 ;  /* 0x3000001aff1a7230 */ /* 0x000fc40000004100 */
[C---:B------:R-:W-:Y:S01]  /*163e0*/  FMUL.FTZ R10, R36.reuse, R40 ;  /* 0x00000028240a7220 */ /* 0x040fe20000410000 */
[----:B------:R-:W-:Y:S01]  /*163f0*/  HADD2.F32 R21, -RZ, R21.H1_H1 ;  /* 0x30000015ff157230 */ /* 0x000fe20000004100 */
[----:B------:R-:W-:Y:S01]  /*16400*/  F2FP.F16.E4M3.UNPACK_B R25, R24 ;  /* 0x00000018ff19723e */ /* 0x000fe200020006ff */
[----:B------:R-:W-:Y:S02]  /*16410*/  HADD2.F32 R29, -RZ, R53.H0_H0 ;  /* 0x20000035ff1d7230 */ /* 0x000fe40000004100 */
[-C--:B------:R-:W-:Y:S01]  /*16420*/  FMUL.FTZ R39, R36, R26.reuse ;  /* 0x0000001a24277220 */ /* 0x080fe20000410000 */
[----:B------:R-:W-:Y:S02]  /*16430*/  HADD2.F32 R8, -RZ, R37.H0_H0 ;  /* 0x20000025ff087230 */ /* 0x000fe40000004100 */
[----:B------:R-:W-:Y:S01]  /*16440*/  FFMA.FTZ R56, R21, R26, -R10 ;  /* 0x0000001a15387223 */ /* 0x000fe2000001080a */
[----:B------:R-:W-:Y:S01]  /*16450*/  HADD2.F32 R27, -RZ, R45.H0_H0 ;  /* 0x2000002dff1b7230 */ /* 0x000fe20000004100 */
[----:B------:R-:W-:Y:S01]  /*16460*/  F2FP.F16.E4M3.UNPACK_B R24, R24.H1 ;  /* 0x00000018ff18723e */ /* 0x000fe200030006ff */
[----:B------:R-:W-:-:S02]  /*16470*/  HADD2.F32 R6, -RZ, R28.H0_H0 ;  /* 0x2000001cff067230 */ /* 0x000fc40000004100 */
[C---:B------:R-:W-:Y:S01]  /*16480*/  FMUL.FTZ R41, R8.reuse, R29 ;  /* 0x0000001d08297220 */ /* 0x040fe20000410000 */
[----:B------:R-:W-:Y:S01]  /*16490*/  F2FP.F16.E4M3.UNPACK_B R26, R47.H1 ;  /* 0x0000002fff1a723e */ /* 0x000fe200030006ff */
[-C--:B------:R-:W-:Y:S01]  /*164a0*/  FMUL.FTZ R8, R8, R27.reuse ;  /* 0x0000001b08087220 */ /* 0x080fe20000410000 */
[-C--:B------:R-:W-:Y:S01]  /*164b0*/  F2FP.F16.E4M3.UNPACK_B R7, R4.reuse ;  /* 0x00000004ff07723e */ /* 0x080fe200020006ff */
[C---:B------:R-:W-:Y:S01]  /*164c0*/  FFMA.FTZ R58, R6.reuse, R27, -R41 ;  /* 0x0000001b063a7223 */ /* 0x040fe20000010829 */
[----:B------:R-:W-:Y:S01]  /*164d0*/  F2FP.F16.E4M3.UNPACK_B R4, R4.H1 ;  /* 0x00000004ff04723e */ /* 0x000fe200030006ff */
[----:B------:R-:W-:Y:S01]  /*164e0*/  FFMA.FTZ R59, R6, R29, R8 ;  /* 0x0000001d063b7223 */ /* 0x000fe20000010008 */
[----:B------:R-:W-:Y:S01]  /*164f0*/  HADD2.F32 R45, -RZ, R45.H1_H1 ;  /* 0x3000002dff2d7230 */ /* 0x000fe20000004100 */
[----:B------:R-:W-:Y:S01]  /*16500*/  F2FP.F16.E4M3.UNPACK_B R10, R38.H1 ;  /* 0x00000026ff0a723e */ /* 0x000fe200030006ff */
[----:B------:R-:W-:Y:S02]  /*16510*/  HADD2.F32 R53, -RZ, R53.H1_H1 ;  /* 0x30000035ff357230 */ /* 0x000fe40000004100 */
[----:B------:R-:W-:Y:S01]  /*16520*/  FFMA.FTZ R55, R21, R40, R39 ;  /* 0x0000002815377223 */ /* 0x000fe20000010027 */
[----:B------:R-:W-:Y:S01]  /*16530*/  HADD2.F32 R37, -RZ, R37.H1_H1 ;  /* 0x30000025ff257230 */ /* 0x000fe20000004100 */
[----:B------:R-:W-:Y:S01]  /*16540*/  F2FP.F16.E4M3.UNPACK_B R47, R47 ;  /* 0x0000002fff2f723e */ /* 0x000fe200020006ff */
[----:B------:R-:W-:Y:S01]  /*16550*/  HADD2.F32 R27, -RZ, R26.H0_H0 ;  /* 0x2000001aff1b7230 */ /* 0x000fe20000004100 */
[----:B------:R-:W-:Y:S01]  /*16560*/  F2FP.F16.E4M3.UNPACK_B R38, R38 ;  /* 0x00000026ff26723e */ /* 0x000fe200020006ff */
[----:B------:R-:W-:-:S02]  /*16570*/  HADD2.F32 R8, -RZ, R24.H0_H0 ;  /* 0x20000018ff087230 */ /* 0x000fc40000004100 */
[C---:B------:R-:W-:Y:S01]  /*16580*/  FMUL.FTZ R39, R37.reuse, R53 ;  /* 0x0000003525277220 */ /* 0x040fe20000410000 */
[----:B------:R-:W-:Y:S02]  /*16590*/  HADD2.F32 R28, -RZ, R28.H1_H1 ;  /* 0x3000001cff1c7230 */ /* 0x000fe40000004100 */
[----:B------:R-:W-:Y:S01]  /*165a0*/  FMUL.FTZ R36, R37, R45 ;  /* 0x0000002d25247220 */ /* 0x000fe20000410000 */
[----:B------:R-:W-:Y:S02]  /*165b0*/  HADD2.F32 R21, -RZ, R10.H0_H0 ;  /* 0x2000000aff157230 */ /* 0x000fe40000004100 */
[----:B------:R-:W-:Y:S01]  /*165c0*/  FMUL.FTZ R29, R8, R27 ;  /* 0x0000001b081d7220 */ /* 0x000fe20000410000 */
[----:B------:R-:W-:Y:S02]  /*165d0*/  HADD2.F32 R6, -RZ, R4.H0_H0 ;  /* 0x20000004ff067230 */ /* 0x000fe40000004100 */
[C---:B------:R-:W-:Y:S01]  /*165e0*/  FFMA.FTZ R61, R28.reuse, R45, -R39 ;  /* 0x0000002d1c3d7223 */ /* 0x040fe20000010827 */
[----:B------:R-:W-:Y:S01]  /*165f0*/  FFMA.FTZ R60, R28, R53, R36 ;  /* 0x000000351c3c7223 */ /* 0x000fe20000010024 */
[----:B------:R-:W-:-:S02]  /*16600*/  HADD2.F32 R24, -RZ, R24.H1_H1 ;  /* 0x30000018ff187230 */ /* 0x000fc40000004100 */
[-C--:B------:R-:W-:Y:S01]  /*16610*/  FMUL.FTZ R8, R8, R21.reuse ;  /* 0x0000001508087220 */ /* 0x080fe20000410000 */
[----:B------:R-:W-:Y:S01]  /*16620*/  FFMA.FTZ R28, R6, R21, -R29 ;  /* 0x00000015061c7223 */ /* 0x000fe2000001081d */
[----:B------:R-:W-:Y:S01]  /*16630*/  HADD2.F32 R29, -RZ, R26.H1_H1 ;  /* 0x3000001aff1d7230 */ /* 0x000fe20000004100 */
[----:B------:R-:W-:Y:S01]  /*16640*/  F2FP.SATFINITE.E4M3.F32.PACK_AB_MERGE_C R52, R52, R57, RZ ;  /* 0x000000393434723e */ /* 0x000fe200048070ff */
[----:B------:R-:W-:Y:S02]  /*16650*/  HADD2.F32 R21, -RZ, R10.H1_H1 ;  /* 0x3000000aff157230 */ /* 0x000fe40000004100 */
[----:B------:R-:W-:Y:S01]  /*16660*/  FFMA.FTZ R36, R6, R27, R8 ;  /* 0x0000001b06247223 */ /* 0x000fe20000010008 */
[----:B------:R-:W-:Y:S02]  /*16670*/  HADD2.F32 R4, -RZ, R4.H1_H1 ;  /* 0x30000004ff047230 */ /* 0x000fe40000004100 */
[----:B------:R-:W-:Y:S01]  /*16680*/  FMUL.FTZ R37, R24, R29 ;  /* 0x0000001d18257220 */ /* 0x000fe20000410000 */
[----:B------:R-:W-:-:S02]  /*16690*/  HADD2.F32 R27, -RZ, R47.H0_H0 ;  /* 0x2000002fff1b7230 */ /* 0x000fc40000004100 */
[-C--:B------:R-:W-:Y:S01]  /*166a0*/  FMUL.FTZ R24, R24, R21.reuse ;  /* 0x0000001518187220 */ /* 0x080fe20000410000 */
[----:B------:R-:W-:Y:S02]  /*166b0*/  HADD2.F32 R6, -RZ, R25.H0_H0 ;  /* 0x20000019ff067230 */ /* 0x000fe40000004100 */
        /* <DEDUP_REMOVED lines=14> */
[----:B------:R-:W-:Y:S01]  /*167a0*/  F2FP.F16.E4M3.UNPACK_B R4, R43.H1 ;  /* 0x0000002bff04723e */ /* 0x000fe200030006ff */
[-C--:B------:R-:W-:Y:S01]  /*167b0*/  FMUL.FTZ R25, R25, R38.reuse ;  /* 0x0000002619197220 */ /* 0x080fe20000410000 */
[----:B------:R-:W-:Y:S01]  /*167c0*/  FFMA.FTZ R38, R7, R38, -R6 ;  /* 0x0000002607267223 */ /* 0x000fe20000010806 */
[----:B------:R-:W-:Y:S01]  /*167d0*/  HADD2.F32 R21, -RZ, R10.H0_H0 ;  /* 0x2000000aff157230 */ /* 0x000fe20000004100 */
[----:B------:R-:W-:Y:S01]  /*167e0*/  F2FP.F16.E4M3.UNPACK_B R50, R50 ;  /* 0x00000032ff32723e */ /* 0x000fe200020006ff */
        /* <DEDUP_REMOVED lines=11> */
[----:B------:R-:W-:Y:S01]  /*168a0*/  FFMA.FTZ R26, R4, R7, -R25 ;  /* 0x00000007041a7223 */ /* 0x000fe20000010819 */
[----:B------:R-:W-:Y:S01]  /*168b0*/  HADD2.F32 R20, -RZ, R20.H1_H1 ;  /* 0x30000014ff147230 */ /* 0x000fe20000004100 */
[----:B------:R-:W-:Y:S01]  /*168c0*/  F2FP.SATFINITE.E4M3.F32.PACK_AB_MERGE_C R5, R46, R5, R52 ;  /* 0x000000052e05723e */ /* 0x000fe20004807034 */
[----:B------:R-:W-:Y:S02]  /*168d0*/  HADD2.F32 R6, -RZ, R30.H0_H0 ;  /* 0x2000001eff067230 */ /* 0x000fe40000004100 */
[C---:B------:R-:W-:Y:S01]  /*168e0*/  FMUL.FTZ R7, R31.reuse, R10 ;  /* 0x0000000a1f077220 */ /* 0x040fe20000410000 */
[-C--:B------:R-:W-:Y:S01]  /*168f0*/  FMUL.FTZ R25, R31, R8.reuse ;  /* 0x000000081f197220 */ /* 0x080fe20000410000 */
[----:B------:R-:W-:Y:S01]  /*16900*/  FFMA.FTZ R31, R4, R21, R27 ;  /* 0x00000015041f7223 */ /* 0x000fe2000001001b */
[----:B------:R-:W-:Y:S02]  /*16910*/  HADD2.F32 R21, -RZ, R50.H0_H0 ;  /* 0x20000032ff157230 */ /* 0x000fe40000004100 */
[----:B------:R-:W-:Y:S01]  /*16920*/  FFMA.FTZ R45, R20, R8, -R7 ;  /* 0x00000008142d7223 */ /* 0x000fe20000010807 */
        /* <DEDUP_REMOVED lines=30> */
.L_x_5404:
[----:B------:R-:W-:Y:S05]  /*16b10*/  BSYNC B1 ;  /* 0x0000000000017941 */ /* 0x000fea0003800000 */
.L_x_5403:
[----:B------:R-:W-:Y:S05]  /*16b20*/  @P2 BRA `(.L_x_5385) ;  /* 0x0000000c00e02947 */ /* 0x000fea0003800000 */
[----:B-1-3--:R-:W3:Y:S04]  /*16b30*/  LDL R0, [R1+0x5c] ;  /* 0x00005c0001007983 */ /* 0x00aee80000100800 */
[----:B------:R-:W4:Y:S01]  /*16b40*/  LDL R53, [R1+0x60] ;  /* 0x0000600001357983 */ /* 0x000f220000100800 */
        /* <DEDUP_REMOVED lines=21> */
[----:B0-----:R-:W-:-:S02]  /*16ca0*/  SHF.R.U32.HI R37, RZ, 0x10, R13 ;  /* 0x00000010ff257819 */ /* 0x001fc4000001160d */
[----:B------:R-:W-:Y:S02]  /*16cb0*/  PRMT R39, R28, 0x7604, R27 ;  /* 0x000076041c277816 */ /* 0x000fe4000000001b */
[----:B------:R-:W-:Y:S01]  /*16cc0*/  SHF.R.U32.HI R27, RZ, 0x10, R35 ;  /* 0x00000010ff1b7819 */ /* 0x000fe20000011623 */
[----:B------:R-:W-:Y:S01]  /*16cd0*/  IMAD.U32 R37, R37, 0x10000, RZ ;  /* 0x0001000025257824 */ /* 0x000fe200078e00ff */
[--C-:B------:R-:W-:Y:S02]  /*16ce0*/  SHF.R.U32.HI R30, RZ, 0x8, R15.reuse ;  /* 0x00000008ff1e7819 */ /* 0x100fe4000001160f */
[----:B------:R-:W-:Y:S01]  /*16cf0*/  LOP3.LUT R29, R15, 0xff, RZ, 0xc0, !PT ;  /* 0x000000ff0f1d7812 */ /* 0x000fe200078ec0ff */
[----:B------:R-:W-:Y:S01]  /*16d00*/  IMAD.U32 R27, R27, 0x10000, RZ ;  /* 0x000100001b1b7824 */ /* 0x000fe200078e00ff */
[----:B------:R-:W-:Y:S02]  /*16d10*/  LOP3.LUT R30, R30, 0xff, RZ, 0xc0, !PT ;  /* 0x000000ff1e1e7812 */ /* 0x000fe400078ec0ff */
[----:B------:R-:W-:-:S02]  /*16d20*/  SHF.R.U32.HI R41, RZ, 0x10, R15 ;  /* 0x00000010ff297819 */ /* 0x000fc4000001160f */
[----:B------:R-:W-:Y:S02]  /*16d30*/  PRMT R30, R30, 0x7604, R29 ;  /* 0x000076041e1e7816 */ /* 0x000fe4000000001d */
        /* <DEDUP_REMOVED lines=8> */
[----:B---3--:R-:W-:Y:S02]  /*16dc0*/  LEA.HI R3, R3, R0, RZ, 0x1c ;  /* 0x0000000003037211 */ /* 0x008fe400078fe0ff */
[----:B------:R-:W-:-:S04]  /*16dd0*/  LOP3.LUT R0, R32, 0xff, RZ, 0xc0, !PT ;  /* 0x000000ff20007812 */ /* 0x000fc800078ec0ff */
[----:B--2---:R-:W-:Y:S02]  /*16de0*/  PRMT R21, R5, 0x7604, R0 ;  /* 0x0000760405157816 */ /* 0x004fe40000000000 */
        /* <DEDUP_REMOVED lines=11> */
[----:B----4-:R-:W0:Y:S01]  /*16ea0*/  LDS.128 R4, [R53+0x1e200] ;  /* 0x01e2000035047984 */ /* 0x010e220000000c00 */
[----:B------:R-:W-:Y:S02]  /*16eb0*/  LOP3.LUT R27, R21, 0xff000000, R32, 0xf8, !PT ;  /* 0xff000000151b7812 */ /* 0x000fe400078ef820 */
[----:B------:R-:W-:Y:S02]  /*16ec0*/  IADD3 R3, R0, R232, R3 ;  /* 0x000000e800037210 */ /* 0x000fe40007ffe003 */
[----:B------:R-:W-:-:S03]  /*16ed0*/  LOP3.LUT R34, R29, 0xff000000, R35, 0xf8, !PT ;  /* 0xff0000001d227812 */ /* 0x000fc600078ef823 */
[----:B------:R-:W-:Y:S01]  /*16ee0*/  IMAD.IADD R0, R16, 0x1, R3 ;  /* 0x0000000110007824 */ /* 0x000fe200078e0203 */
[----:B------:R-:W-:-:S04]  /*16ef0*/  LOP3.LUT R3, R8, 0xff, RZ, 0xc0, !PT ;  /* 0x000000ff08037812 */ /* 0x000fc800078ec0ff */
[----:B------:R-:W1:Y:S01]  /*16f00*/  LDS.128 R8, [R0+0x1e200] ;  /* 0x01e2000000087984 */ /* 0x000e620000000c00 */
[----:B------:R-:W-:Y:S02]  /*16f10*/  PRMT R26, R3, 0x7604, R26 ;  /* 0x00007604031a7816 */ /* 0x000fe4000000001a */
[----:B------:R-:W-:Y:S02]  /*16f20*/  SHF.R.U32.HI R3, RZ, 0x10, R33 ;  /* 0x00000010ff037819 */ /* 0x000fe40000011621 */
[----:B------:R-:W-:-:S03]  /*16f30*/  LOP3.LUT R37, R26, 0xff0000, R37, 0xf8, !PT ;  /* 0x00ff00001a257812 */ /* 0x000fc600078ef825 */
[----:B------:R-:W-:Y:S01]  /*16f40*/  IMAD.U32 R3, R3, 0x10000, RZ ;  /* 0x0001000003037824 */ /* 0x000fe200078e00ff */
[----:B------:R-:W-:-:S04]  /*16f50*/  LOP3.LUT R37, R37, 0xff000000, R13, 0xf8, !PT ;  /* 0xff00000025257812 */ /* 0x000fc800078ef80d */
[----:B------:R-:W-:-:S04]  /*16f60*/  LOP3.LUT R3, R20, 0xff0000, R3, 0xf8, !PT ;  /* 0x00ff000014037812 */ /* 0x000fc800078ef803 */
[----:B------:R-:W-:Y:S02]  /*16f70*/  LOP3.LUT R32, R3, 0xff000000, R33, 0xf8, !PT ;  /* 0xff00000003207812 */ /* 0x000fe400078ef821 */
[----:B------:R-:W-:Y:S02]  /*16f80*/  LOP3.LUT R33, R31, 0xff000000, R12, 0xf8, !PT ;  /* 0xff0000001f217812 */ /* 0x000fe400078ef80c */
[----:B------:R-:W-:Y:S02]  /*16f90*/  F2FP.F16.E4M3.UNPACK_B R28, R32 ;  /* 0x00000020ff1c723e */ /* 0x000fe400020006ff */
[-C--:B------:R-:W-:Y:S02]  /*16fa0*/  F2FP.F16.E4M3.UNPACK_B R31, R37.reuse ;  /* 0x00000025ff1f723e */ /* 0x080fe400020006ff */
[----:B------:R-:W-:Y:S01]  /*16fb0*/  F2FP.F16.E4M3.UNPACK_B R37, R37.H1 ;  /* 0x00000025ff25723e */ /* 0x000fe200030006ff */
[----:B------:R-:W-:Y:S01]  /*16fc0*/  HADD2.F32 R29, -RZ, R28.H0_H0 ;  /* 0x2000001cff1d7230 */ /* 0x000fe20000004100 */
[----:B0-----:R-:W-:Y:S01]  /*16fd0*/  F2FP.F16.E4M3.UNPACK_B R12, R5 ;  /* 0x00000005ff0c723e */ /* 0x001fe200020006ff */
[----:B------:R-:W-:Y:S01]  /*16fe0*/  HADD2.F32 R35, -RZ, R31.H0_H0 ;  /* 0x2000001fff237230 */ /* 0x000fe20000004100 */
[----:B------:R-:W-:-:S02]  /*16ff0*/  F2FP.F16.E4M3.UNPACK_B R14, R7 ;  /* 0x00000007ff0e723e */ /* 0x000fc400020006ff */
[----:B------:R-:W-:Y:S02]  /*17000*/  F2FP.F16.E4M3.UNPACK_B R15, R7.H1 ;  /* 0x00000007ff0f723e */ /* 0x000fe400030006ff */
[-C--:B------:R-:W-:Y:S02]  /*17010*/  F2FP.F16.E4M3.UNPACK_B R7, R6.reuse ;  /* 0x00000006ff07723e */ /* 0x080fe400020006ff */
[----:B------:R-:W-:Y:S01]  /*17020*/  F2FP.F16.E4M3.UNPACK_B R13, R6.H1 ;  /* 0x00000006ff0d723e */ /* 0x000fe200030006ff */
[--C-:B------:R-:W-:Y:S01]  /*17030*/  HADD2.F32 R6, -RZ, R12.reuse.H0_H0 ;  /* 0x2000000cff067230 */ /* 0x100fe20000004100 */
[----:B------:R-:W-:Y:S01]  /*17040*/  F2FP.F16.E4M3.UNPACK_B R32, R32.H1 ;  /* 0x00000020ff20723e */ /* 0x000fe200030006ff */
[----:B------:R-:W-:Y:S01]  /*17050*/  HADD2.F32 R12, -RZ, R12.H1_H1 ;  /* 0x3000000cff0c7230 */ /* 0x000fe20000004100 */
[----:B------:R-:W-:Y:S02]  /*17060*/  F2FP.F16.E4M3.UNPACK_B R5, R5.H1 ;  /* 0x00000005ff05723e */ /* 0x000fe400030006ff */
[----:B-1----:R-:W-:-:S02]  /*17070*/  F2FP.F16.E4M3.UNPACK_B R20, R9 ;  /* 0x00000009ff14723e */ /* 0x002fc400020006ff */
[----:B------:R-:W-:Y:S02]  /*17080*/  F2FP.F16.E4M3.UNPACK_B R21, R9.H1 ;  /* 0x00000009ff15723e */ /* 0x000fe400030006ff */
[-C--:B------:R-:W-:Y:S01]  /*17090*/  F2FP.F16.E4M3.UNPACK_B R25, R11.reuse ;  /* 0x0000000bff19723e */ /* 0x080fe200020006ff */
[--C-:B------:R-:W-:Y:S01]  /*170a0*/  HADD2.F32 R24, -RZ, R20.reuse.H0_H0 ;  /* 0x20000014ff187230 */ /* 0x100fe20000004100 */
[----:B------:R-:W-:Y:S01]  /*170b0*/  F2FP.F16.E4M3.UNPACK_B R26, R11.H1 ;  /* 0x0000000bff1a723e */ /* 0x000fe200030006ff */
[----:B------:R-:W-:Y:S01]  /*170c0*/  HADD2.F32 R20, -RZ, R20.H1_H1 ;  /* 0x30000014ff147230 */ /* 0x000fe20000004100 */
[-C--:B------:R-:W-:Y:S02]  /*170d0*/  F2FP.F16.E4M3.UNPACK_B R11, R10.reuse ;  /* 0x0000000aff0b723e */ /* 0x080fe400020006ff */
[C---:B------:R-:W-:Y:S01]  /*170e0*/  FMUL.FTZ R40, R24.reuse, R29 ;  /* 0x0000001d18287220 */ /* 0x040fe20000410000 */
[----:B------:R-:W-:Y:S01]  /*170f0*/  FMUL.FTZ R39, R24, R35 ;  /* 0x0000002318277220 */ /* 0x000fe20000410000 */
[----:B------:R-:W-:Y:S01]  /*17100*/  F2FP.F16.E4M3.UNPACK_B R24, R10.H1 ;  /* 0x0000000aff18723e */ /* 0x000fe200030006ff */
[----:B------:R-:W-:-:S02]  /*17110*/  HADD2.F32 R10, -RZ, R21.H0_H0 ;  /* 0x20000015ff0a7230 */ /* 0x000fc40000004100 */
[C---:B------:R-:W-:Y:S01]  /*17120*/  FFMA.FTZ R40, R6.reuse, R35, R40 ;  /* 0x0000002306287223 */ /* 0x040fe20000010028 */
[----:B------:R-:W-:Y:S01]  /*17130*/  FFMA.FTZ R38, R6, R29, -R39 ;  /* 0x0000001d06267223 */ /* 0x000fe20000010827 */
[----:B------:R-:W-:Y:S01]  /*17140*/  HADD2.F32 R35, -RZ, R31.H1_H1 ;  /* 0x3000001fff237230 */ /* 0x000fe20000004100 */
[----:B------:R-:W-:Y:S01]  /*17150*/  F2FP.F16.E4M3.UNPACK_B R9, R8 ;  /* 0x00000008ff09723e */ /* 0x000fe200020006ff */
[----:B------:R-:W-:Y:S01]  /*17160*/  HADD2.F32 R29, -RZ, R28.H1_H1 ;  /* 0x3000001cff1d7230 */ /* 0x000fe20000004100 */
[----:B------:R-:W-:Y:S01]  /*17170*/  F2FP.F16.E4M3.UNPACK_B R28, R41 ;  /* 0x00000029ff1c723e */ /* 0x000fe200020006ff */
[----:B------:R-:W-:Y:S02]  /*17180*/  HADD2.F32 R39, -RZ, R37.H0_H0 ;  /* 0x20000025ff277230 */ /* 0x000fe40000004100 */
[C---:B------:R-:W-:Y:S01]  /*17190*/  FMUL.FTZ R43, R20.reuse, R35 ;  /* 0x00000023142b7220 */ /* 0x040fe20000410000 */
[----:B------:R-:W-:Y:S02]  /*171a0*/  HADD2.F32 R31, -RZ, R32.H0_H0 ;  /* 0x20000020ff1f7230 */ /* 0x000fe40000004100 */
[----:B------:R-:W-:Y:S01]  /*171b0*/  FMUL.FTZ R20, R20, R29 ;  /* 0x0000001d14147220 */ /* 0x000fe20000410000 */
[----:B------:R-:W-:-:S02]  /*171c0*/  HADD2.F32 R6, -RZ, R5.H0_H0 ;  /* 0x20000005ff067230 */ /* 0x000fc40000004100 */
[----:B------:R-:W-:Y:S01]  /*171d0*/  FMUL.FTZ R45, R10, R39 ;  /* 0x000000270a2d7220 */ /* 0x000fe20000410000 */
[----:B------:R-:W-:Y:S01]  /*171e0*/  FFMA.FTZ R43, R12, R29, -R43 ;  /* 0x0000001d0c2b7223 */ /* 0x000fe2000001082b */
[----:B------:R-:W-:Y:S01]  /*171f0*/  FMUL.FTZ R10, R10, R31 ;  /* 0x0000001f0a0a7220 */ /* 0x000fe20000410000 */
[----:B------:R-:W-:Y:S01]  /*17200*/  FFMA.FTZ R35, R12, R35, R20 ;  /* 0x000000230c237223 */ /* 0x000fe20000010014 */
[-C--:B------:R-:W-:Y:S01]  /*17210*/  F2FP.F16.E4M3.UNPACK_B R12, R34.reuse ;  /* 0x00000022ff0c723e */ /* 0x080fe200020006ff */
[C---:B------:R-:W-:Y:S01]  /*17220*/  FFMA.FTZ R45, R6.reuse, R31, -R45 ;  /* 0x0000001f062d7223 */ /* 0x040fe2000001082d */
[----:B------:R-:W-:Y:S01]  /*17230*/  FFMA.FTZ R39, R6, R39, R10 ;  /* 0x0000002706277223 */ /* 0x000fe2000001000a */
        /* <DEDUP_REMOVED lines=18> */
[----:B------:R-:W-:Y:S01]  /*17360*/  FFMA.FTZ R32, R5, R20, R21 ;  /* 0x0000001405207223 */ /* 0x000fe20000010015 */
[C---:B------:R-:W-:Y:S01]  /*17370*/  FFMA.FTZ R37, R6.reuse, R29, -R37 ;  /* 0x0000001d06257223 */ /* 0x040fe20000010825 */
[----:B------:R-:W-:Y:S01]  /*17380*/  FFMA.FTZ R46, R6, R31, R10 ;  /* 0x0000001f062e7223 */ /* 0x000fe2000001000a */
[----:B------:R-:W-:Y:S01]  /*17390*/  HADD2.F32 R20, -RZ, R41.H0_H0 ;  /* 0x20000029ff147230 */ /* 0x000fe20000004100 */
[----:B------:R-:W-:Y:S01]  /*173a0*/  F2FP.F16.E4M3.UNPACK_B R4, R4.H1 ;  /* 0x00000004ff04723e */ /* 0x000fe200030006ff */
[----:B------:R-:W-:Y:S02]  /*173b0*/  HADD2.F32 R6, -RZ, R26.H0_H0 ;  /* 0x2000001aff067230 */ /* 0x000fe40000004100 */
[----:B------:R-:W-:Y:S02]  /*173c0*/  HADD2.F32 R25, -RZ, R25.H1_H1 ;  /* 0x30000019ff197230 */ /* 0x000fe40000004100 */
[----:B------:R-:W-:-:S02]  /*173d0*/  HADD2.F32 R12, -RZ, R12.H1_H1 ;  /* 0x3000000cff0c7230 */ /* 0x000fc40000004100 */
[C---:B------:R-:W-:Y:S01]  /*173e0*/  FMUL.FTZ R50, R6.reuse, R20 ;  /* 0x0000001406327220 */ /* 0x040fe20000410000 */
[----:B------:R-:W-:Y:S02]  /*173f0*/  HADD2.F32 R10, -RZ, R34.H0_H0 ;  /* 0x20000022ff0a7230 */ /* 0x000fe40000004100 */
[C---:B------:R-:W-:Y:S01]  /*17400*/  FMUL.FTZ R21, R25.reuse, R28 ;  /* 0x0000001c19157220 */ /* 0x040fe20000410000 */
[----:B------:R-:W-:Y:S02]  /*17410*/  HADD2.F32 R5, -RZ, R15.H0_H0 ;  /* 0x2000000fff057230 */ /* 0x000fe40000004100 */
[----:B------:R-:W-:Y:S01]  /*17420*/  FMUL.FTZ R25, R25, R12 ;  /* 0x0000000c19197220 */ /* 0x000fe20000410000 */
[----:B------:R-:W-:Y:S02]  /*17430*/  HADD2.F32 R14, -RZ, R14.H1_H1 ;  /* 0x3000000eff0e7230 */ /* 0x000fe40000004100 */
[----:B------:R-:W-:Y:S01]  /*17440*/  FMUL.FTZ R29, R6, R10 ;  /* 0x0000000a061d7220 */ /* 0x000fe20000410000 */
[----:B------:R-:W-:-:S02]  /*17450*/  HADD2.F32 R34, -RZ, R34.H1_H1 ;  /* 0x30000022ff227230 */ /* 0x000fc40000004100 */
[C---:B------:R-:W-:Y:S01]  /*17460*/  FFMA.FTZ R50, R5.reuse, R10, -R50 ;  /* 0x0000000a05327223 */ /* 0x040fe20000010832 */
[----:B------:R-:W-:Y:S01]  /*17470*/  F2FP.F16.E4M3.UNPACK_B R10, R27.H1 ;  /* 0x0000001bff0a723e */ /* 0x000fe200030006ff */
[C---:B------:R-:W-:Y:S01]  /*17480*/  FFMA.FTZ R48, R14.reuse, R12, -R21 ;  /* 0x0000000c0e307223 */ /* 0x040fe20000010815 */
[----:B------:R-:W-:Y:S01]  /*17490*/  FFMA.FTZ R47, R14, R28, R25 ;  /* 0x0000001c0e2f7223 */ /* 0x000fe20000010019 */
[-C--:B------:R-:W-:Y:S01]  /*174a0*/  F2FP.F16.E4M3.UNPACK_B R14, R33.reuse.H1 ;  /* 0x00000021ff0e723e */ /* 0x080fe200030006ff */
[----:B------:R-:W-:Y:S02]  /*174b0*/  HADD2.F32 R41, -RZ, R41.H1_H1 ;  /* 0x30000029ff297230 */ /* 0x000fe40000004100 */
[----:B------:R-:W-:Y:S01]  /*174c0*/  FFMA.FTZ R49, R5, R20, R29 ;  /* 0x0000001405317223 */ /* 0x000fe2000001001d */
[----:B------:R-:W-:Y:S01]  /*174d0*/  HADD2.F32 R26, -RZ, R26.H1_H1 ;  /* 0x3000001aff1a7230 */ /* 0x000fe20000004100 */
[----:B------:R-:W-:Y:S01]  /*174e0*/  F2FP.F16.E4M3.UNPACK_B R33, R33 ;  /* 0x00000021ff21723e */ /* 0x000fe200020006ff */
[----:B------:R-:W-:Y:S01]  /*174f0*/  HADD2.F32 R6, -RZ, R8.H0_H0 ;  /* 0x20000008ff067230 */ /* 0x000fe20000004100 */
[----:B------:R-:W-:Y:S01]  /*17500*/  F2FP.F16.E4M3.UNPACK_B R27, R27 ;  /* 0x0000001bff1b723e */ /* 0x000fe200020006ff */
[----:B------:R-:W-:-:S02]  /*17510*/  HADD2.F32 R12, -RZ, R10.H0_H0 ;  /* 0x2000000aff0c7230 */ /* 0x000fc40000004100 */
[CC--:B------:R-:W-:Y:S01]  /*17520*/  FMUL.FTZ R28, R26.reuse, R41.reuse ;  /* 0x000000291a1c7220 */ /* 0x0c0fe20000410000 */
        /* <DEDUP_REMOVED lines=9> */
[C---:B------:R-:W-:Y:S01]  /*175c0*/  FFMA.FTZ R25, R5.reuse, R20, R21 ;  /* 0x0000001405197223 */ /* 0x040fe20000010015 */
[----:B------:R-:W-:Y:S02]  /*175d0*/  HADD2.F32 R21, -RZ, R14.H1_H1 ;  /* 0x3000000eff157230 */ /* 0x000fe40000004100 */
        /* <DEDUP_REMOVED lines=8> */
[----:B------:R-:W-:Y:S02]  /*17660*/  HADD2.F32 R10, -RZ, R33.H1_H1 ;  /* 0x30000021ff0a7230 */ /* 0x000fe40000004100 */
[----:B------:R-:W-:Y:S01]  /*17670*/  FFMA.FTZ R28, R4, R21, R6 ;  /* 0x00000015041c7223 */ /* 0x000fe20000010006 */
[----:B------:R-:W-:Y:S02]  /*17680*/  HADD2.F32 R6, -RZ, R27.H0_H0 ;  /* 0x2000001bff067230 */ /* 0x000fe40000004100 */
[----:B------:R-:W-:Y:S01]  /*17690*/  FMUL.FTZ R15, R5, R8 ;  /* 0x00000008050f7220 */ /* 0x000fe20000410000 */
[----:B------:R-:W-:Y:S01]  /*176a0*/  HADD2.F32 R4, -RZ, R3.H0_H0 ;  /* 0x20000003ff047230 */ /* 0x000fe20000004100 */
[----:B------:R-:W-:Y:S01]  /*176b0*/  F2FP.F16.E4M3.UNPACK_B R12, R36.H1 ;  /* 0x00000024ff0c723e */ /* 0x000fe200030006ff */
[----:B------:R-:W-:-:S02]  /*176c0*/  HADD2.F32 R9, -RZ, R9.H1_H1 ;  /* 0x30000009ff097230 */ /* 0x000fc40000004100 */
[-C--:B------:R-:W-:Y:S01]  /*176d0*/  FMUL.FTZ R5, R5, R6.reuse ;  /* 0x0000000605057220 */ /* 0x080fe20000410000 */
[----:B------:R-:W-:Y:S02]  /*176e0*/  HADD2.F32 R3, -RZ, R3.H1_H1 ;  /* 0x30000003ff037230 */ /* 0x000fe40000004100 */
[C---:B------:R-:W-:Y:S01]  /*176f0*/  FFMA.FTZ R15, R4.reuse, R6, -R15 ;  /* 0x00000006040f7223 */ /* 0x040fe2000001080f */
[----:B------:R-:W-:Y:S02]  /*17700*/  HADD2.F32 R6, -RZ, R27.H1_H1 ;  /* 0x3000001bff067230 */ /* 0x000fe40000004100 */
[C---:B------:R-:W-:Y:S01]  /*17710*/  FMUL.FTZ R20, R9.reuse, R10 ;  /* 0x0000000a09147220 */ /* 0x040fe20000410000 */
[----:B------:R-:W-:Y:S01]  /*17720*/  FFMA.FTZ R14, R4, R8, R5 ;  /* 0x00000008040e7223 */ /* 0x000fe20000010005 */
[----:B------:R-:W-:Y:S01]  /*17730*/  F2FP.F16.E4M3.UNPACK_B R5, R30.H1 ;  /* 0x0000001eff05723e */ /* 0x000fe200030006ff */
        /* <DEDUP_REMOVED lines=16> */
[----:B------:R-:W-:Y:S01]  /*17840*/  F2FP.F16.E4M3.UNPACK_B R36, R36 ;  /* 0x00000024ff24723e */ /* 0x000fe200020006ff */
[-C--:B------:R-:W-:Y:S01]  /*17850*/  FMUL.FTZ R9, R24, R5.reuse ;  /* 0x0000000518097220 */ /* 0x080fe20000410000 */
[----:B------:R-:W-:Y:S01]  /*17860*/  FFMA.FTZ R24, R3, R8, R4 ;  /* 0x0000000803187223 */ /* 0x000fe20000010004 */
[----:B------:R-:W-:Y:S01]  /*17870*/  FFMA.FTZ R34, R13, R5, -R6 ;  /* 0x000000050d227223 */ /* 0x000fe20000010806 */
[----:B------:R-:W-:-:S02]  /*17880*/  HADD2.F32 R5, -RZ, R30.H0_H0 ;  /* 0x2000001eff057230 */ /* 0x000fc40000004100 */
[----:B------:R-:W-:Y:S01]  /*17890*/  FFMA.FTZ R31, R13, R12, R9 ;  /* 0x0000000c0d1f7223 */ /* 0x000fe20000010009 */
[--C-:B------:R-:W-:Y:S02]  /*178a0*/  HADD2.F32 R6, -RZ, R36.reuse.H0_H0 ;  /* 0x20000024ff067230 */ /* 0x100fe40000004100 */
[--C-:B------:R-:W-:Y:S02]  /*178b0*/  HADD2.F32 R4, -RZ, R11.reuse.H0_H0 ;  /* 0x2000000bff047230 */ /* 0x100fe40000004100 */
        /* <DEDUP_REMOVED lines=31> */
.L_x_5385:
[----:B------:R-:W-:Y:S05]  /*17ab0*/  BSYNC B0 ;  /* 0x0000000000007941 */ /* 0x000fea0003800000 */
.L_x_5378:
        /* <DEDUP_REMOVED lines=8> */
.L_x_5376:
[----:B0-234-:R-:W-:-:S04]  /*17b40*/  MOV R0, UR53 ;  /* 0x0000003500007c02 */ /* 0x01dfc80008000f00 */
[----:B------:R-:W-:-:S13]  /*17b50*/  ISETP.NE.AND P1, PT, R0, 0x3, PT ;  /* 0x000000030000780c */ /* 0x000fda0003f25270 */
[----:B------:R-:W-:Y:S05]  /*17b60*/  @!P1 BRA `(.L_x_5405) ;  /* 0x0000000000049947 */ /* 0x000fea0003800000 */
[----:B------:R-:W-:Y:S01]  /*17b70*/  BPT.TRAP 0x1 ;  /* 0x000000040000795c */ /* 0x000fe20000300000 */
.L_x_5405:
[----:B-1----:R-:W-:Y:S01]  /*17b80*/  IMAD R3, R221, 0x8, R16 ;  /* 0x00000008dd037824 */ /* 0x002fe200078e0210 */
[----:B------:R-:W-:-:S04]  /*17b90*/  SHF.L.U32 R0, R222, 0x1f, RZ ;  /* 0x0000001fde007819 */ /* 0x000fc800000006ff */
[----:B------:R0:W1:Y:S01]  /*17ba0*/  SYNCS.PHASECHK.TRANS64.TRYWAIT P0, [R3+URZ+0x33430], R0 ;  /* 0x03343000030075a7 */ /* 0x000062000800017f */
[----:B------:R-:W-:Y:S05]  /*17bb0*/  @!P1 BRA `(.L_x_5406) ;  /* 0x0000000000049947 */ /* 0x000fea0003800000 */
[----:B------:R-:W-:Y:S01]  /*17bc0*/  BPT.TRAP 0x1 ;  /* 0x000000040000795c */ /* 0x000fe20000300000 */
.L_x_5406:
[----:B-----5:R-:W2:Y:S02]  /*17bd0*/  S2R R4, SR_TID.X ;  /* 0x0000000000047919 */ /* 0x020ea40000002100 */
[----:B--2---:R-:W-:-:S04]  /*17be0*/  LOP3.LUT R4, R4, 0x7f, RZ, 0xc0, !PT ;  /* 0x0000007f04047812 */ /* 0x004fc800078ec0ff */
[----:B------:R-:W-:Y:S01]  /*17bf0*/  ISETP.NE.AND P2, PT, R4, RZ, PT ;  /* 0x000000ff0400720c */ /* 0x000fe20003f45270 */
[----:B-1----:R-:W-:-:S12]  /*17c00*/  @P0 BRA `(.L_x_5407) ;  /* 0x0000000000080947 */ /* 0x002fd80003800000 */
[----:B------:R-:W1:Y:S02]  /*17c10*/  SYNCS.PHASECHK.TRANS64.TRYWAIT P0, [R3+URZ+0x33430], R0 ;  /* 0x03343000030075a7 */ /* 0x000e64000800017f */
[----:B-1----:R-:W-:Y:S05]  /*17c20*/  @!P0 BRA `(.L_x_5408) ;  /* 0x0000017000f48947 */ /* 0x002fea0003800000 */
.L_x_5407:
[----:B------:R-:W-:Y:S05]  /*17c30*/  WARPSYNC.ALL ;  /* 0x0000000000007948 */ /* 0x000fea0003800000 */
[----:B01----:R-:W-:Y:S01]  /*17c40*/  VIADD R0, R16, 0x24200 ;  /* 0x0002420010007836 */ /* 0x003fe20000000000 */
[----:B------:R-:W2:Y:S04]  /*17c50*/  LDL R12, [R1+0x20] ;  /* 0x00002000010c7983 */ /* 0x000ea80000100800 */
[----:B------:R-:W-:Y:S01]  /*17c60*/  SHF.R.U32.HI R0, RZ, 0x4, R0 ;  /* 0x00000004ff007819 */ /* 0x000fe20000011600 */
[----:B------:R-:W3:Y:S03]  /*17c70*/  LDL R110, [R1] ;  /* 0x00000000016e7983 */ /* 0x000ee60000100800 */
[----:B------:R-:W-:Y:S01]  /*17c80*/  LOP3.LUT R0, R0, 0x3fff, RZ, 0xc0, !PT ;  /* 0x00003fff00007812 */ /* 0x000fe200078ec0ff */
[----:B------:R-:W4:Y:S01]  /*17c90*/  LDL R13, [R1+0x1c] ;  /* 0x00001c00010d7983 */ /* 0x000f220000100800 */
[----:B------:R-:W-:-:S02]  /*17ca0*/  R2UR UR24, R44 ;  /* 0x000000002c1872ca */ /* 0x000fc400000e0000 */
[----:B------:R-:W-:Y:S01]  /*17cb0*/  LOP3.LUT R14, R0, 0x10000, RZ, 0xfc, !PT ;  /* 0x00010000000e7812 */ /* 0x000fe200078efcff */
[----:B------:R-:W-:Y:S01]  /*17cc0*/  IMAD.MOV.U32 R5, RZ, RZ, -0x7fffffe0 ;  /* 0x80000020ff057424 */ /* 0x000fe200078e00ff */
[----:B------:R-:W-:Y:S01]  /*17cd0*/  WARPGROUP.ARRIVE ;  /* 0x00000000000079c5 */ /* 0x000fe20000000000 */
[----:B------:R-:W-:Y:S01]  /*17ce0*/  UMOV UR25, 0x80000020 ;  /* 0x8000002000197882 */ /* 0x000fe20000000000 */
[----:B------:R-:W-:Y:S01]  /*17cf0*/  IMAD.MOV.U32 R7, RZ, RZ, -0x7fffffe0 ;  /* 0x80000020ff077424 */ /* 0x000fe200078e00ff */
[----:B------:R-:W0:Y:S01]  /*17d00*/  LDC R0, c[0x0][0x448] ;  /* 0x00011200ff007b82 */ /* 0x000e220000000800 */
[----:B------:R-:W-:Y:S01]  /*17d10*/  IMAD R4, R221, 0x780, R14 ;  /* 0x00000780dd047824 */ /* 0x000fe200078e020e */
[----:B------:R-:W-:-:S04]  /*17d20*/  R2UR UR27, R5 ;  /* 0x00000000051b72ca */ /* 0x000fc800000e0000 */
[----:B------:R-:W-:Y:S01]  /*17d30*/  R2UR UR26, R4 ;  /* 0x00000000041a72ca */ /* 0x000fe200000e0000 */
[----:B------:R-:W-:-:S12]  /*17d40*/  ULOP3.LUT UR24, UR24, 0x10000, URZ, 0xfc, !UPT ;  /* 0x0001000018187892 */ /* 0x000fd8000f8efc3f */
[----:B------:R-:W-:Y:S01]  /*17d50*/  QGMMA.64x32x32.F32.E4M3.E4M3 R88, gdesc[UR24], RZ, !UPT, gsb0 ;  /* 0x00600000185879f3 */ /* 0x000fe2000c0008ff */
[----:B------:R-:W-:Y:S01]  /*17d60*/  VIADD R6, R4, 0x80 ;  /* 0x0000008004067836 */ /* 0x000fe20000000000 */
[----:B------:R-:W-:-:S04]  /*17d70*/  R2UR UR7, R7 ;  /* 0x00000000070772ca */ /* 0x000fc800000e0000 */
[----:B------:R-:W-:Y:S01]  /*17d80*/  R2UR UR6, R6 ;  /* 0x00000000060672ca */ /* 0x000fe200000e0000 */
[----:B------:R-:W-:Y:S01]  /*17d90*/  UMOV UR4, UR24 ;  /* 0x0000001800047c82 */ /* 0x000fe20008000000 */
[----:B------:R-:W-:Y:S01]  /*17da0*/  UMOV UR5, UR25 ;  /* 0x0000001900057c82 */ /* 0x000fe20008000000 */
[----:B------:R-:W-:Y:S02]  /*17db0*/  WARPGROUP.DEPBAR.LE gsb0, 0x0 ;  /* 0x00008000000079c5 */ /* 0x000fe40000010000 */
[----:B------:R-:W-:-:S08]  /*17dc0*/  WARPGROUP.ARRIVE ;  /* 0x00000000000079c5 */ /* 0x000fd00000000000 */
[----:B------:R-:W-:Y:S01]  /*17dd0*/  QGMMA.64x32x32.F32.E4M3.E4M3 R72, gdesc[UR4], RZ, !UPT, gsb0 ;  /* 0x00600000044879f3 */ /* 0x000fe2000c0008ff */
[----:B------:R-:W-:Y:S02]  /*17de0*/  VIADD R6, R4, 0x100 ;  /* 0x0000010004067836 */ /* 0x000fe40000000000 */
[----:B------:R-:W-:-:S03]  /*17df0*/  IMAD.MOV.U32 R7, RZ, RZ, -0x7fffffe0 ;  /* 0x80000020ff077424 */ /* 0x000fc600078e00ff */
[----:B------:R-:W-:Y:S02]  /*17e00*/  R2UR UR18, R6 ;  /* 0x00000000061272ca */ /* 0x000fe400000e0000 */
        /* <DEDUP_REMOVED lines=15> */
[----:B------:R-:W-:Y:S01]  /*17f00*/  VIADD R6, R4, 0x200 ;  /* 0x0000020004067836 */ /* 0x000fe20000000000 */
[----:B------:R-:W-:-:S04]  /*17f10*/  MOV R7, 0x80000020 ;  /* 0x8000002000077802 */ /* 0x000fc80000000f00 */
        /* <DEDUP_REMOVED lines=11> */
[----:B------:R-:W-:Y:S01]  /*17fd0*/  UIADD3 UR4, UR24, 0x2, URZ ;  /* 0x0000000218047890 */ /* 0x000fe2000fffe03f */
[----:B------:R-:W-:Y:S01]  /*17fe0*/  UMOV UR5, 0x80000020 ;  /* 0x8000002000057882 */ /* 0x000fe20000000000 */
[----:B------:R-:W-:Y:S02]  /*17ff0*/  WARPGROUP.DEPBAR.LE gsb0, 0x0 ;  /* 0x00008000000079c5 */ /* 0x000fe40000010000 */
[----:B------:R-:W-:-:S08]  /*18000*/  WARPGROUP.ARRIVE ;  /* 0x00000000000079c5 */ /* 0x000fd00000000000 */
[----:B------:R-:W-:Y:S01]  /*18010*/  QGMMA.64x32x32.F32.E4M3.E4M3 R88, gdesc[UR4], R88, gsb0 ;  /* 0x00600000045879f3 */ /* 0x000fe20008000858 */
[----:B------:R-:W-:Y:S02]  /*18020*/  VIADD R6, R4, 0x82 ;  /* 0x0000008204067836 */ /* 0x000fe40000000000 */
[----:B------:R-:W-:-:S03]  /*18030*/  IMAD.MOV.U32 R7, RZ, RZ, -0x7fffffe0 ;  /* 0x80000020ff077424 */ /* 0x000fc600078e00ff */
[----:B------:R-:W-:Y:S02]  /*18040*/  R2UR UR6, R6 ;  /* 0x00000000060672ca */ /* 0x000fe400000e0000 */
[----:B------:R-:W-:Y:S01]  /*18050*/  R2UR UR7, R7 ;  /* 0x00000000070772ca */ /* 0x000fe200000e0000 */
[----:B------:R-:W-:Y:S02]  /*18060*/  WARPGROUP.DEPBAR.LE gsb0, 0x0 ;  /* 0x00008000000079c5 */ /* 0x000fe40000010000 */
[----:B------:R-:W-:-:S10]  /*18070*/  WARPGROUP.ARRIVE ;  /* 0x00000000000079c5 */ /* 0x000fd40000000000 */
        /* <DEDUP_REMOVED lines=35> */
[----:B------:R-:W-:Y:S01]  /*182b0*/  IMAD.MOV.U32 R7, RZ, RZ, -0x7fffffe0 ;  /* 0x80000020ff077424 */ /* 0x000fe200078e00ff */
[----:B------:R-:W-:-:S04]  /*182c0*/  IADD3 R6, R4, 0x300, RZ ;  /* 0x0000030004067810 */ /* 0x000fc80007ffe0ff */
        /* <DEDUP_REMOVED lines=87> */
[----:B------:R-:W-:Y:S01]  /*18840*/  VIADD R6, R4, 0x600 ;  /* 0x0000060004067836 */ /* 0x000fe20000000000 */
[----:B------:R-:W-:-:S04]  /*18850*/  MOV R7, 0x80000020 ;  /* 0x8000002000077802 */ /* 0x000fc80000000f00 */
        /* <DEDUP_REMOVED lines=35> */
[----:B------:R-:W-:Y:S02]  /*18a90*/  R2UR UR23, R11 ;  /* 0x000000000b1772ca */ /* 0x000fe400000e0000 */
[----:B0-----:R-:W-:-:S13]  /*18aa0*/  ISETP.NE.AND P0, PT, R0, 0x1, PT ;  /* 0x000000010000780c */ /* 0x001fda0003f05270 */
[----:B------:R-:W0:Y:S08]  /*18ab0*/  @P0 LDC R5, c[0x0][0x44c] ;  /* 0x00011300ff050b82 */ /* 0x000e300000000800 */
[----:B------:R-:W1:Y:S01]  /*18ac0*/  @P0 LDC R7, c[0x0][0x450] ;  /* 0x00011400ff070b82 */ /* 0x000e620000000800 */
[----:B------:R-:W-:Y:S02]  /*18ad0*/  WARPGROUP.DEPBAR.LE gsb0, 0x0 ;  /* 0x00008000000079c5 */ /* 0x000fe40000010000 */
[----:B------:R-:W-:-:S06]  /*18ae0*/  WARPGROUP.ARRIVE ;  /* 0x00000000000079c5 */ /* 0x000fcc0000000000 */
[----:B------:R-:W-:Y:S01]  /*18af0*/  QGMMA.64x32x32.F32.E4M3.E4M3 R72, gdesc[UR20], R72, gsb0 ;  /* 0x00600000144879f3 */ /* 0x000fe20008000848 */
[----:B--2---:R-:W-:Y:S02]  /*18b00*/  IMAD.IADD R8, R12, 0x1, R235 ;  /* 0x000000010c087824 */ /* 0x004fe400078e02eb */
[----:B------:R-:W-:Y:S02]  /*18b10*/  IMAD.MOV.U32 R6, RZ, RZ, -0xa0 ;  /* 0xffffff60ff067424 */ /* 0x000fe400078e00ff */
[----:B0-----:R-:W-:-:S04]  /*18b20*/  @P0 IMAD.HI.U32 R0, R8, R5, RZ ;  /* 0x0000000508000227 */ /* 0x001fc800078e00ff */
[----:B------:R-:W-:Y:S01]  /*18b30*/  IMAD R5, R159, R6, 0xa1 ;  /* 0x000000a19f057424 */ /* 0x000fe200078e0206 */
[----:B-1----:R-:W-:Y:S01]  /*18b40*/  @P0 SHF.R.U32.HI R8, RZ, R7, R0 ;  /* 0x00000007ff080219 */ /* 0x002fe20000011600 */
[----:B------:R-:W-:Y:S01]  /*18b50*/  VIADD R6, R4, 0x602 ;  /* 0x0000060204067836 */ /* 0x000fe20000000000 */
[----:B------:R-:W-:-:S04]  /*18b60*/  MOV R7, 0x80000020 ;  /* 0x8000002000077802 */ /* 0x000fc80000000f00 */
[----:B------:R-:W-:Y:S02]  /*18b70*/  R2UR UR22, R6 ;  /* 0x00000000061672ca */ /* 0x000fe400000e0000 */
[----:B------:R-:W-:Y:S01]  /*18b80*/  R2UR UR23, R7 ;  /* 0x00000000071772ca */ /* 0x000fe200000e0000 */
[----:B------:R-:W-:Y:S02]  /*18b90*/  WARPGROUP.DEPBAR.LE gsb0, 0x0 ;  /* 0x00008000000079c5 */ /* 0x000fe40000010000 */
[----:B------:R-:W-:-:S10]  /*18ba0*/  WARPGROUP.ARRIVE ;  /* 0x00000000000079c5 */ /* 0x000fd40000000000 */
[----:B------:R-:W-:Y:S01]  /*18bb0*/  QGMMA.64x32x32.F32.E4M3.E4M3 R56, gdesc[UR20], R56, gsb0 ;  /* 0x00600000143879f3 */ /* 0x000fe20008000838 */
[----:B------:R-:W0:Y:S01]  /*18bc0*/  SHFL.IDX PT, R9, R8, RZ, 0x1c1f ;  /* 0x001c1fff08097589 */ /* 0x000e2200000e0000 */
[----:B------:R-:W-:Y:S02]  /*18bd0*/  VIADD R20, R4, 0x682 ;  /* 0x0000068204147836 */ /* 0x000fe40000000000 */
[----:B------:R-:W-:Y:S02]  /*18be0*/  IMAD.MOV.U32 R21, RZ, RZ, -0x7fffffe0 ;  /* 0x80000020ff157424 */ /* 0x000fe400078e00ff */
[----:B---3--:R-:W-:Y:S01]  /*18bf0*/  IMAD R0, R159, -0xa0, R110 ;  /* 0xffffff609f007824 */ /* 0x008fe200078e026e */
[----:B------:R-:W-:Y:S01]  /*18c00*/  R2UR UR22, R20 ;  /* 0x00000000141672ca */ /* 0x000fe200000e0000 */
[----:B----4-:R-:W-:Y:S01]  /*18c10*/  IMAD R12, R13, -0x2, R5 ;  /* 0xfffffffe0d0c7824 */ /* 0x010fe200078e0205 */
[----:B------:R-:W-:Y:S01]  /*18c20*/  R2UR UR23, R21 ;  /* 0x00000000151772ca */ /* 0x000fe200000e0000 */
[----:B------:R-:W-:-:S03]  /*18c30*/  VIADD R0, R0, 0xa0 ;  /* 0x000000a000007836 */ /* 0x000fc60000000000 */
[----:B------:R-:W-:Y:S01]  /*18c40*/  IADD3 R12, -R237, R12, R110 ;  /* 0x0000000ced0c7210 */ /* 0x000fe20007ffe16e */
[----:B------:R-:W-:-:S05]  /*18c50*/  IMAD R11, R13, -0x2, R0 ;  /* 0xfffffffe0d0b7824 */ /* 0x000fca00078e0200 */
[----:B0-----:R-:W-:-:S04]  /*18c60*/  VIADDMNMX R9, R9, R12, R11, PT ;  /* 0x0000000c09097246 */ /* 0x001fc8000380010b */
[C---:B------:R-:W-:Y:S02]  /*18c70*/  ISETP.GT.AND P4, PT, R9.reuse, RZ, PT ;  /* 0x000000ff0900720c */ /* 0x040fe40003f84270 */
[C---:B------:R-:W-:Y:S02]  /*18c80*/  ISETP.GT.AND P5, PT, R9.reuse, 0x1, PT ;  /* 0x000000010900780c */ /* 0x040fe40003fa4270 */
[----:B------:R-:W-:Y:S02]  /*18c90*/  ISETP.GT.AND P3, PT, R9, 0x8, PT ;  /* 0x000000080900780c */ /* 0x000fe40003f64270 */
[----:B------:R-:W-:Y:S02]  /*18ca0*/  FSEL R108, R88, -INF , P4 ;  /* 0xff800000586c7808 */ /* 0x000fe40002000000 */
[----:B------:R-:W-:Y:S02]  /*18cb0*/  FSEL R106, R89, -INF , P5 ;  /* 0xff800000596a7808 */ /* 0x000fe40002800000 */
[----:B------:R-:W-:-:S02]  /*18cc0*/  ISETP.GT.AND P4, PT, R9, 0x9, PT ;  /* 0x000000090900780c */ /* 0x000fc40003f84270 */
[----:B------:R-:W-:Y:S02]  /*18cd0*/  FSEL R6, R92, -INF , P3 ;  /* 0xff8000005c067808 */ /* 0x000fe40001800000 */
[----:B------:R-:W-:Y:S01]  /*18ce0*/  FMNMX.FTZ R5, R108, R106, !PT ;  /* 0x0000006a6c057209 */ /* 0x000fe20007810000 */
[----:B------:R-:W-:Y:S02]  /*18cf0*/  WARPGROUP.DEPBAR.LE gsb0, 0x0 ;  /* 0x00008000000079c5 */ /* 0x000fe40000010000 */
[----:B------:R-:W-:-:S06]  /*18d00*/  WARPGROUP.ARRIVE ;  /* 0x00000000000079c5 */ /* 0x000fcc0000000000 */
[----:B------:R-:W-:Y:S01]  /*18d10*/  QGMMA.64x32x32.F32.E4M3.E4M3 R40, gdesc[UR20], R40, gsb0 ;  /* 0x00600000142879f3 */ /* 0x000fe20008000828 */
        /* <DEDUP_REMOVED lines=27> */
[----:B------:R-:W-:Y:S01]  /*18ed0*/  VIADD R4, R4, 0x702 ;  /* 0x0000070204047836 */ /* 0x000fe20000000000 */
[----:B------:R-:W-:Y:S01]  /*18ee0*/  ISETP.GT.AND P4, PT, R9, 0x31, PT ;  /* 0x000000310900780c */ /* 0x000fe20003f84270 */
[----:B------:R-:W-:Y:S01]  /*18ef0*/  IMAD.MOV.U32 R5, RZ, RZ, -0x7fffffe0 ;  /* 0x80000020ff057424 */ /* 0x000fe200078e00ff */
[----:B------:R-:W-:Y:S02]  /*18f00*/  FSEL R80, R80, -INF , P3 ;  /* 0xff80000050507808 */ /* 0x000fe40001800000 */
[----:B------:R-:W-:-:S02]  /*18f10*/  FMNMX.FTZ R7, R73, R0, !PT ;  /* 0x0000000049077209 */ /* 0x000fc40007810000 */
[----:B------:R-:W-:Y:S02]  /*18f20*/  ISETP.GT.AND P3, PT, R9, 0x38, PT ;  /* 0x000000380900780c */ /* 0x000fe40003f64270 */
[----:B------:R-:W-:Y:S02]  /*18f30*/  FSEL R76, R81, -INF , P4 ;  /* 0xff800000514c7808 */ /* 0x000fe40002000000 */
[----:B------:R-:W-:Y:S02]  /*18f40*/  FMNMX.FTZ R7, R80, R7, !PT ;  /* 0x0000000750077209 */ /* 0x000fe40007810000 */
[----:B------:R-:W-:Y:S02]  /*18f50*/  R2UR UR22, R4 ;  /* 0x00000000041672ca */ /* 0x000fe400000e0000 */
[----:B------:R-:W-:Y:S02]  /*18f60*/  R2UR UR23, R5 ;  /* 0x00000000051772ca */ /* 0x000fe400000e0000 */
[----:B------:R-:W-:-:S02]  /*18f70*/  ISETP.GT.AND P4, PT, R9, 0x39, PT ;  /* 0x000000390900780c */ /* 0x000fc40003f84270 */
[----:B------:R-:W-:Y:S02]  /*18f80*/  FSEL R84, R84, -INF , P3 ;  /* 0xff80000054547808 */ /* 0x000fe40001800000 */
[----:B------:R-:W-:Y:S01]  /*18f90*/  FMNMX.FTZ R7, R76, R7, !PT ;  /* 0x000000074c077209 */ /* 0x000fe20007810000 */
[----:B------:R-:W-:Y:S02]  /*18fa0*/  WARPGROUP.DEPBAR.LE gsb0, 0x0 ;  /* 0x00008000000079c5 */ /* 0x000fe40000010000 */
[----:B------:R-:W-:Y:S01]  /*18fb0*/  ISETP.GT.AND P3, PT, R9, 0x40, PT ;  /* 0x000000400900780c */ /* 0x000fe20003f64270 */
[----:B------:R-:W-:Y:S01]  /*18fc0*/  WARPGROUP.ARRIVE ;  /* 0x00000000000079c5 */ /* 0x000fe20000000000 */
[----:B------:R-:W-:Y:S02]  /*18fd0*/  FSEL R85, R85, -INF , P4 ;  /* 0xff80000055557808 */ /* 0x000fe40002000000 */
[----:B------:R-:W-:Y:S02]  /*18fe0*/  FMNMX.FTZ R0, R84, R7, !PT ;  /* 0x0000000754007209 */ /* 0x000fe40007810000 */
[----:B------:R-:W-:Y:S01]  /*18ff0*/  ISETP.GT.AND P4, PT, R9, 0x41, PT ;  /* 0x000000410900780c */ /* 0x000fe20003f84270 */
[----:B------:R-:W-:Y:S01]  /*19000*/  QGMMA.64x32x32.F32.E4M3.E4M3 R24, gdesc[UR20], R24, gsb0 ;  /* 0x00600000141879f3 */ /* 0x000fe20008000818 */
        /* <DEDUP_REMOVED lines=47> */
[----:B------:R-:W-:Y:S02]  /*19300*/  WARPGROUP.DEPBAR.LE gsb0, 0x0 ;  /* 0x00008000000079c5 */ /* 0x000fe40000010000 */
        /* <DEDUP_REMOVED lines=24> */
[----:B------:R-:W0:Y:S02]  /*19490*/  SHFL.BFLY PT, R0, R5, 0x2, 0x1f ;  /* 0x0c401f0005007f89 */ /* 0x000e2400000e0000 */
[----:B0-----:R-:W-:-:S05]  /*194a0*/  FMNMX.FTZ R7, R5, R0, !PT ;  /* 0x0000000005077209 */ /* 0x001fca0007810000 */
[----:B------:R-:W0:Y:S04]  /*194b0*/  SHFL.BFLY PT, R0, R7, 0x1, 0x1f ;  /* 0x0c201f0007007f89 */ /* 0x000e2800000e0000 */
[----:B------:R-:W1:Y:S01]  /*194c0*/  SHFL.IDX PT, R8, R8, 0x1, 0x1c1f ;  /* 0x003c1f0008087f89 */ /* 0x000e6200000e0000 */
[----:B0-----:R-:W-:-:S04]  /*194d0*/  FMNMX.FTZ R0, R7, R0, !PT ;  /* 0x0000000007007209 */ /* 0x001fc80007810000 */
[----:B------:R-:W-:Y:S01]  /*194e0*/  FSETP.NEU.FTZ.AND P3, PT, R0, -INF , PT ;  /* 0xff8000000000780b */ /* 0x000fe20003f7d000 */
[----:B------:R-:W-:-:S05]  /*194f0*/  FFMA.FTZ R21, R2, R0, -8 ;  /* 0xc100000002157423 */ /* 0x000fca0000010000 */
[----:B------:R-:W-:-:S05]  /*19500*/  FSEL R21, R21, RZ, P3 ;  /* 0x000000ff15157208 */ /* 0x000fca0001800000 */
[----:B------:R-:W-:Y:S01]  /*19510*/  FFMA.FTZ R9, R2, R88, -R21 ;  /* 0x0000005802097223 */ /* 0x000fe20000010815 */
[----:B-1----:R-:W-:-:S04]  /*19520*/  VIADDMNMX R88, R8, R12, R11, PT ;  /* 0x0000000c08587246 */ /* 0x002fc8000380010b */
[C---:B------:R-:W-:Y:S02]  /*19530*/  ISETP.GT.AND P4, PT, R88.reuse, RZ, PT ;  /* 0x000000ff5800720c */ /* 0x040fe40003f84270 */
[C---:B------:R-:W-:Y:S02]  /*19540*/  ISETP.GT.AND P5, PT, R88.reuse, 0x1, PT ;  /* 0x000000015800780c */ /* 0x040fe40003fa4270 */
[----:B------:R-:W-:Y:S02]  /*19550*/  ISETP.GT.AND P3, PT, R88, 0x8, PT ;  /* 0x000000085800780c */ /* 0x000fe40003f64270 */
[----:B------:R-:W-:Y:S02]  /*19560*/  FSEL R37, R90, -INF , P4 ;  /* 0xff8000005a257808 */ /* 0x000fe40002000000 */
[----:B------:R-:W-:Y:S02]  /*19570*/  FSEL R91, R91, -INF , P5 ;  /* 0xff8000005b5b7808 */ /* 0x000fe40002800000 */
[----:B------:R-:W-:-:S02]  /*19580*/  ISETP.GT.AND P4, PT, R88, 0x9, PT ;  /* 0x000000095800780c */ /* 0x000fc40003f84270 */
[----:B------:R-:W-:Y:S02]  /*19590*/  FSEL R53, R94, -INF , P3 ;  /* 0xff8000005e357808 */ /* 0x000fe40001800000 */
[----:B------:R-:W-:Y:S02]  /*195a0*/  FMNMX.FTZ R48, R37, R91, !PT ;  /* 0x0000005b25307209 */ /* 0x000fe40007810000 */
[C---:B------:R-:W-:Y:S02]  /*195b0*/  ISETP.GT.AND P3, PT, R88.reuse, 0x10, PT ;  /* 0x000000105800780c */ /* 0x040fe40003f64270 */
[----:B------:R-:W-:Y:S02]  /*195c0*/  FSEL R95, R95, -INF , P4 ;  /* 0xff8000005f5f7808 */ /* 0x000fe40002000000 */
[----:B------:R-:W-:Y:S02]  /*195d0*/  FMNMX.FTZ R48, R53, R48, !PT ;  /* 0x0000003035307209 */ /* 0x000fe40007810000 */
        /* <DEDUP_REMOVED lines=9> */
[----:B------:R-:W-:Y:S02]  /*19670*/  FSEL R103, R103, -INF , P4 ;  /* 0xff80000067677808 */ /* 0x000fe40002000000 */
[----:B------:R-:W-:Y:S02]  /*19680*/  ISETP.GT.AND P3, PT, R88, 0x20, PT ;  /* 0x000000205800780c */ /* 0x000fe40003f64270 */
[----:B------:R-:W-:Y:S01]  /*19690*/  FMNMX.FTZ R90, R81, R90, !PT ;  /* 0x0000005a515a7209 */ /* 0x000fe20007810000 */
[----:B------:R-:W-:-:S01]  /*196a0*/  FFMA.FTZ R93, R2, R89, -R21 ;  /* 0x00000059025d7223 */ /* 0x000fc20000010815 */
[----:B------:R-:W-:-:S02]  /*196b0*/  ISETP.GT.AND P4, PT, R88, 0x21, PT ;  /* 0x000000215800780c */ /* 0x000fc40003f84270 */
[----:B------:R-:W-:Y:S02]  /*196c0*/  FSEL R89, R74, -INF , P3 ;  /* 0xff8000004a597808 */ /* 0x000fe40001800000 */
[----:B------:R-:W-:Y:S02]  /*196d0*/  FMNMX.FTZ R90, R103, R90, !PT ;  /* 0x0000005a675a7209 */ /* 0x000fe40007810000 */
[C---:B------:R-:W-:Y:S02]  /*196e0*/  ISETP.GT.AND P3, PT, R88.reuse, 0x28, PT ;  /* 0x000000285800780c */ /* 0x040fe40003f64270 */
[----:B------:R-:W-:Y:S02]  /*196f0*/  FSEL R75, R75, -INF , P4 ;  /* 0xff8000004b4b7808 */ /* 0x000fe40002000000 */
[----:B------:R-:W-:Y:S01]  /*19700*/  FMNMX.FTZ R90, R89, R90, !PT ;  /* 0x0000005a595a7209 */ /* 0x000fe20007810000 */
[----:B------:R0:W-:Y:S01]  /*19710*/  MUFU.EX2 R48, R93 ;  /* 0x0000005d00307308 */ /* 0x0001e20000000800 */
[----:B------:R-:W-:-:S02]  /*19720*/  ISETP.GT.AND P4, PT, R88, 0x29, PT ;  /* 0x000000295800780c */ /* 0x000fc40003f84270 */
[----:B------:R-:W-:Y:S02]  /*19730*/  FMNMX.FTZ R90, R75, R90, !PT ;  /* 0x0000005a4b5a7209 */ /* 0x000fe40007810000 */
[----:B------:R-:W-:Y:S02]  /*19740*/  FSEL R79, R79, -INF , P4 ;  /* 0xff8000004f4f7808 */ /* 0x000fe40002000000 */
[----:B0-----:R-:W-:Y:S02]  /*19750*/  FSEL R93, R78, -INF , P3 ;  /* 0xff8000004e5d7808 */ /* 0x001fe40001800000 */
[C---:B------:R-:W-:Y:S02]  /*19760*/  ISETP.GT.AND P3, PT, R88.reuse, 0x30, PT ;  /* 0x000000305800780c */ /* 0x040fe40003f64270 */
[----:B------:R-:W-:Y:S02]  /*19770*/  FMNMX.FTZ R90, R93, R90, !PT ;  /* 0x0000005a5d5a7209 */ /* 0x000fe40007810000 */
[----:B------:R-:W-:-:S02]  /*19780*/  ISETP.GT.AND P4, PT, R88, 0x31, PT ;  /* 0x000000315800780c */ /* 0x000fc40003f84270 */
[----:B------:R-:W-:Y:S02]  /*19790*/  FSEL R97, R82, -INF , P3 ;  /* 0xff80000052617808 */ /* 0x000fe40001800000 */
[----:B------:R-:W-:Y:S02]  /*197a0*/  FMNMX.FTZ R90, R79, R90, !PT ;  /* 0x0000005a4f5a7209 */ /* 0x000fe40007810000 */
[----:B------:R-:W-:Y:S02]  /*197b0*/  ISETP.GT.AND P3, PT, R88, 0x38, PT ;  /* 0x000000385800780c */ /* 0x000fe40003f64270 */
[----:B------:R-:W-:Y:S02]  /*197c0*/  FSEL R83, R83, -INF , P4 ;  /* 0xff80000053537808 */ /* 0x000fe40002000000 */
[----:B------:R-:W-:Y:S01]  /*197d0*/  FMNMX.FTZ R90, R97, R90, !PT ;  /* 0x0000005a615a7209 */ /* 0x000fe20007810000 */
[----:B------:R-:W-:-:S01]  /*197e0*/  FFMA.FTZ R12, R2, R101, -R21 ;  /* 0x00000065020c7223 */ /* 0x000fc20000010815 */
[----:B------:R-:W-:-:S02]  /*197f0*/  ISETP.GT.AND P4, PT, R88, 0x39, PT ;  /* 0x000000395800780c */ /* 0x000fc40003f84270 */
[----:B------:R-:W-:Y:S02]  /*19800*/  FSEL R101, R86, -INF , P3 ;  /* 0xff80000056657808 */ /* 0x000fe40001800000 */
[----:B------:R-:W-:Y:S02]  /*19810*/  FMNMX.FTZ R90, R83, R90, !PT ;  /* 0x0000005a535a7209 */ /* 0x000fe40007810000 */
[----:B------:R-:W-:Y:S02]  /*19820*/  FSEL R87, R87, -INF , P4 ;  /* 0xff80000057577808 */ /* 0x000fe40002000000 */
[C---:B------:R-:W-:Y:S02]  /*19830*/  ISETP.GT.AND P3, PT, R88.reuse, 0x40, PT ;  /* 0x000000405800780c */ /* 0x040fe40003f64270 */
        /* <DEDUP_REMOVED lines=9> */
[----:B------:R-:W-:Y:S01]  /*198d0*/  FMNMX.FTZ R90, R107, R90, !PT ;  /* 0x0000005a6b5a7209 */ /* 0x000fe20007810000 */
[----:B------:R-:W-:-:S01]  /*198e0*/  FFMA.FTZ R62, R2, R85, -R21 ;  /* 0x00000055023e7223 */ /* 0x000fc20000010815 */
        /* <DEDUP_REMOVED lines=13> */
[C---:B------:R-:W-:Y:S02]  /*199c0*/  ISETP.GT.AND P3, PT, R88.reuse, 0x60, PT ;  /* 0x000000605800780c */ /* 0x040fe40003f64270 */
[----:B------:R-:W-:Y:S01]  /*199d0*/  FMNMX.FTZ R90, R113, R90, !PT ;  /* 0x0000005a715a7209 */ /* 0x000fe20007810000 */
[----:B------:R0:W-:Y:S01]  /*199e0*/  MUFU.EX2 R63, R62 ;  /* 0x0000003e003f7308 */ /* 0x0001e20000000800 */
[----:B------:R-:W-:-:S02]  /*199f0*/  ISETP.GT.AND P4, PT, R88, 0x61, PT ;  /* 0x000000615800780c */ /* 0x000fc40003f84270 */
[----:B------:R-:W-:Y:S01]  /*19a00*/  FMNMX.FTZ R90, R71, R90, !PT ;  /* 0x0000005a475a7209 */ /* 0x000fe20007810000 */
[----:B0-----:R-:W-:-:S01]  /*19a10*/  FFMA.FTZ R62, R2, R57, -R21 ;  /* 0x00000039023e7223 */ /* 0x001fc20000010815 */
[----:B------:R-:W-:Y:S02]  /*19a20*/  FSEL R57, R42, -INF , P3 ;  /* 0xff8000002a397808 */ /* 0x000fe40001800000 */
        /* <DEDUP_REMOVED lines=32> */
[----:B------:R-:W-:Y:S02]  /*19c30*/  ISETP.GT.AND P3, PT, R88, 0x90, PT ;  /* 0x000000905800780c */ /* 0x000fe40003f64270 */
[----:B------:R-:W-:Y:S02]  /*19c40*/  FSEL R31, R31, -INF , P4 ;  /* 0xff8000001f1f7808 */ /* 0x000fe40002000000 */
[----:B------:R-:W-:Y:S01]  /*19c50*/  FMNMX.FTZ R90, R125, R90, !PT ;  /* 0x0000005a7d5a7209 */ /* 0x000fe20007810000 */
[----:B------:R-:W-:Y:S01]  /*19c60*/  FFMA.FTZ R27, R2, R69, -R21 ;  /* 0x00000045021b7223 */ /* 0x000fe20000010815 */
        /* <DEDUP_REMOVED lines=10> */
[----:B------:R-:W-:-:S04]  /*19d10*/  FMNMX.FTZ R90, R129, R90, !PT ;  /* 0x0000005a815a7209 */ /* 0x000fc80007810000 */
[----:B------:R-:W-:Y:S01]  /*19d20*/  FMNMX.FTZ R90, R131, R90, !PT ;  /* 0x0000005a835a7209 */ /* 0x000fe20007810000 */
[----:B------:R-:W-:-:S04]  /*19d30*/  FFMA.FTZ R39, R2, R45, -R21 ;  /* 0x0000002d02277223 */ /* 0x000fc80000010815 */
[----:B------:R-:W0:Y:S01]  /*19d40*/  SHFL.BFLY PT, R45, R90, 0x2, 0x1f ;  /* 0x0c401f005a2d7f89 */ /* 0x000e2200000e0000 */
[----:B------:R-:W-:-:S01]  /*19d50*/  FFMA.FTZ R38, R2, R49, -R21 ;  /* 0x0000003102267223 */ /* 0x000fc20000010815 */
[C-C-:B------:R-:W-:Y:S01]  /*19d60*/  FFMA.FTZ R34, R2.reuse, R44, -R21.reuse ;  /* 0x0000002c02227223 */ /* 0x140fe20000010815 */
[----:B------:R-:W-:-:S01]  /*19d70*/  FFMA.FTZ R44, R2, R10, -R21 ;  /* 0x0000000a022c7223 */ /* 0x000fc20000010815 */
[----:B0-----:R-:W-:-:S05]  /*19d80*/  FMNMX.FTZ R49, R90, R45, !PT ;  /* 0x0000002d5a317209 */ /* 0x001fca0007810000 */
[----:B------:R-:W0:Y:S01]  /*19d90*/  SHFL.BFLY PT, R10, R49, 0x1, 0x1f ;  /* 0x0c201f00310a7f89 */ /* 0x000e2200000e0000 */
[----:B------:R-:W-:-:S01]  /*19da0*/  FFMA.FTZ R45, R2, R20, -R21 ;  /* 0x00000014022d7223 */ /* 0x000fc20000010815 */
[C-C-:B------:R-:W-:Y:S01]  /*19db0*/  FFMA.FTZ R20, R2.reuse, R32, -R21.reuse ;  /* 0x0000002002147223 */ /* 0x140fe20000010815 */
[----:B------:R-:W-:-:S01]  /*19dc0*/  FFMA.FTZ R32, R2, R36, -R21 ;  /* 0x0000002402207223 */ /* 0x000fc20000010815 */
[C-C-:B------:R-:W-:Y:S01]  /*19dd0*/  FFMA.FTZ R4, R2.reuse, R108, -R21.reuse ;  /* 0x0000006c02047223 */ /* 0x140fe20000010815 */
[----:B------:R-:W-:-:S01]  /*19de0*/  FFMA.FTZ R106, R2, R106, -R21 ;  /* 0x0000006a026a7223 */ /* 0x000fc20000010815 */
[----:B------:R-:W-:Y:S01]  /*19df0*/  FFMA.FTZ R6, R2, R6, -R21 ;  /* 0x0000000602067223 */ /* 0x000fe20000010815 */
[----:B0-----:R-:W-:-:S04]  /*19e00*/  FMNMX.FTZ R10, R49, R10, !PT ;  /* 0x0000000a310a7209 */ /* 0x001fc80007810000 */
[----:B------:R-:W-:Y:S01]  /*19e10*/  FSETP.NEU.FTZ.AND P3, PT, R10, -INF , PT ;  /* 0xff8000000a00780b */ /* 0x000fe20003f7d000 */
[----:B------:R-:W-:-:S05]  /*19e20*/  FFMA.FTZ R36, R2, R10, -8 ;  /* 0xc100000002247423 */ /* 0x000fca000001000a */
[----:B------:R-:W-:Y:S01]  /*19e30*/  FSEL R66, R36, RZ, P3 ;  /* 0x000000ff24427208 */ /* 0x000fe20001800000 */
[----:B------:R-:W-:Y:S04]  /*19e40*/  MUFU.EX2 R4, R4 ;  /* 0x0000000400047308 */ /* 0x000fe80000000800 */
[----:B------:R-:W-:-:S01]  /*19e50*/  FFMA.FTZ R217, R2, R37, -R66 ;  /* 0x0000002502d97223 */ /* 0x000fc20000010842 */
[----:B------:R-:W-:-:S03]  /*19e60*/  FFMA.FTZ R36, R2, R91, -R66 ;  /* 0x0000005b02247223 */ /* 0x000fc60000010842 */
[----:B------:R-:W0:Y:S01]  /*19e70*/  MUFU.EX2 R5, R106 ;  /* 0x0000006a00057308 */ /* 0x000e220000000800 */
[----:B------:R-:W-:-:S01]  /*19e80*/  FFMA.FTZ R53, R2, R53, -R66 ;  /* 0x0000003502357223 */ /* 0x000fc20000010842 */
[C---:B------:R-:W-:Y:S01]  /*19e90*/  FFMA.FTZ R95, R2.reuse, R95, -R66 ;  /* 0x0000005f025f7223 */ /* 0x040fe20000010842 */
[----:B------:R-:W-:-:S01]  /*19ea0*/  FFMA.FTZ R7, R2, R96, -R21 ;  /* 0x0000006002077223 */ /* 0x000fc20000010815 */
[----:B------:R-:W-:-:S04]  /*19eb0*/  FFMA.FTZ R26, R2, R68, -R21 ;  /* 0x00000044021a7223 */ /* 0x000fc80000010815 */
[----:B------:R-:W-:Y:S01]  /*19ec0*/  MUFU.EX2 R217, R217 ;  /* 0x000000d900d97308 */ /* 0x000fe20000000800 */
[----:B------:R-:W-:-:S07]  /*19ed0*/  FFMA.FTZ R219, R2, R77, -R66 ;  /* 0x0000004d02db7223 */ /* 0x000fce0000010842 */
[----:B------:R-:W1:Y:S01]  /*19ee0*/  MUFU.EX2 R36, R36 ;  /* 0x0000002400247308 */ /* 0x000e620000000800 */
[----:B------:R-:W-:-:S01]  /*19ef0*/  FFMA.FTZ R74, R2, R73, -R21 ;  /* 0x00000049024a7223 */ /* 0x000fc20000010815 */
[----:B------:R-:W-:-:S06]  /*19f00*/  FFMA.FTZ R35, R2, R41, -R21 ;  /* 0x0000002902237223 */ /* 0x000fcc0000010815 */
[----:B------:R-:W2:Y:S01]  /*19f10*/  MUFU.EX2 R6, R6 ;  /* 0x0000000600067308 */ /* 0x000ea20000000800 */
[----:B------:R-:W-:-:S01]  /*19f20*/  FFMA.FTZ R104, R2, R104, -R21 ;  /* 0x0000006802687223 */ /* 0x000fc20000010815 */
[C-C-:B------:R-:W-:Y:S01]  /*19f30*/  FFMA.FTZ R11, R2.reuse, R100, -R21.reuse ;  /* 0x00000064020b7223 */ /* 0x140fe20000010815 */
[----:B------:R-:W-:-:S01]  /*19f40*/  FFMA.FTZ R13, R2, R13, -R21 ;  /* 0x0000000d020d7223 */ /* 0x000fc20000010815 */
[----:B------:R-:W-:-:S04]  /*19f50*/  FFMA.FTZ R29, R2, R92, -R21 ;  /* 0x0000005c021d7223 */ /* 0x000fc80000010815 */
[----:B------:R-:W3:Y:S01]  /*19f60*/  MUFU.EX2 R68, R53 ;  /* 0x0000003500447308 */ /* 0x000ee20000000800 */
[----:B------:R-:W-:-:S01]  /*19f70*/  FFMA.FTZ R73, R2, R80, -R21 ;  /* 0x0000005002497223 */ /* 0x000fc20000010815 */
[C-C-:B------:R-:W-:Y:S01]  /*19f80*/  FFMA.FTZ R76, R2.reuse, R76, -R21.reuse ;  /* 0x0000004c024c7223 */ /* 0x140fe20000010815 */
[----:B------:R-:W-:-:S01]  /*19f90*/  FFMA.FTZ R58, R2, R84, -R21 ;  /* 0x00000054023a7223 */ /* 0x000fc20000010815 */
[C-C-:B------:R-:W-:Y:S01]  /*19fa0*/  FFMA.FTZ R59, R2.reuse, R72, -R21.reuse ;  /* 0x00000048023b7223 */ /* 0x140fe20000010815 */
[----:B------:R-:W-:-:S03]  /*19fb0*/  FFMA.FTZ R42, R2, R60, -R21 ;  /* 0x0000003c022a7223 */ /* 0x000fc60000010815 */
[----:B------:R-:W4:Y:S01]  /*19fc0*/  MUFU.EX2 R9, R9 ;  /* 0x0000000900097308 */ /* 0x000f220000000800 */
        /* <DEDUP_REMOVED lines=8> */
[----:B------:R-:W5:Y:S01]  /*1a050*/  MUFU.EX2 R95, R95 ;  /* 0x0000005f005f7308 */ /* 0x000f620000000800 */
[----:B------:R-:W-:-:S01]  /*1a060*/  FFMA.FTZ R21, R2, R40, -R21 ;  /* 0x0000002802157223 */ /* 0x000fc20000010815 */
[C-C-:B------:R-:W-:Y:S01]  /*1a070*/  FFMA.FTZ R40, R2.reuse, R99, -R66.reuse ;  /* 0x0000006302287223 */ /* 0x140fe20000010842 */
[----:B------:R-:W-:-:S05]  /*1a080*/  FFMA.FTZ R205, R2, R57, -R66 ;  /* 0x0000003902cd7223 */ /* 0x000fca0000010842 */
[----:B------:R-:W5:Y:S01]  /*1a090*/  MUFU.EX2 R7, R7 ;  /* 0x0000000700077308 */ /* 0x000f620000000800 */
[----:B------:R-:W-:-:S01]  /*1a0a0*/  FFMA.FTZ R81, R2, R81, -R66 ;  /* 0x0000005102517223 */ /* 0x000fc20000010842 */
[----:B0-----:R-:W-:Y:S01]  /*1a0b0*/  FADD.FTZ R57, R4, R5 ;  /* 0x0000000504397221 */ /* 0x001fe20000010000 */
[----:B------:R-:W-:-:S05]  /*1a0c0*/  FFMA.FTZ R56, R2, R67, -R66 ;  /* 0x0000004302387223 */ /* 0x000fca0000010842 */
[----:B------:R-:W0:Y:S01]  /*1a0d0*/  MUFU.EX2 R219, R219 ;  /* 0x000000db00db7308 */ /* 0x000e220000000800 */
[----:B-1----:R-:W-:-:S01]  /*1a0e0*/  FADD.FTZ R67, R217, R36 ;  /* 0x00000024d9437221 */ /* 0x002fc20000010000 */
[----:B--2---:R-:W-:-:S06]  /*1a0f0*/  FADD.FTZ R82, R6, R57 ;  /* 0x0000003906527221 */ /* 0x004fcc0000010000 */
[----:B------:R-:W1:Y:S01]  /*1a100*/  MUFU.EX2 R8, R104 ;  /* 0x0000006800087308 */ /* 0x000e620000000800 */
[----:B------:R-:W-:-:S01]  /*1a110*/  FFMA.FTZ R103, R2, R103, -R66 ;  /* 0x0000006702677223 */ /* 0x000fc20000010842 */
[----:B---3--:R-:W-:-:S06]  /*1a120*/  FADD.FTZ R84, R68, R67 ;  /* 0x0000004344547221 */ /* 0x008fcc0000010000 */
[----:B------:R-:W2:Y:S01]  /*1a130*/  MUFU.EX2 R40, R40 ;  /* 0x0000002800287308 */ /* 0x000ea20000000800 */
[----:B------:R-:W-:-:S01]  /*1a140*/  FFMA.FTZ R213, R2, R89, -R66 ;  /* 0x0000005902d57223 */ /* 0x000fc20000010842 */
[----:B----4-:R-:W-:-:S06]  /*1a150*/  FADD.FTZ R82, R9, R82 ;  /* 0x0000005209527221 */ /* 0x010fcc0000010000 */
[----:B------:R-:W3:Y:S01]  /*1a160*/  MUFU.EX2 R11, R11 ;  /* 0x0000000b000b7308 */ /* 0x000ee20000000800 */
[----:B-----5:R-:W-:-:S01]  /*1a170*/  FADD.FTZ R84, R95, R84 ;  /* 0x000000545f547221 */ /* 0x020fc20000010000 */
[----:B------:R-:W-:-:S06]  /*1a180*/  FFMA.FTZ R50, R2, R75, -R66 ;  /* 0x0000004b02327223 */ /* 0x000fcc0000010842 */
[----:B------:R-:W4:Y:S01]  /*1a190*/  MUFU.EX2 R81, R81 ;  /* 0x0000005100517308 */ /* 0x000f220000000800 */
[----:B------:R-:W-:-:S07]  /*1a1a0*/  FADD.FTZ R57, R7, R82 ;  /* 0x0000005207397221 */ /* 0x000fce0000010000 */
[----:B------:R-:W5:Y:S01]  /*1a1b0*/  MUFU.EX2 R12, R12 ;  /* 0x0000000c000c7308 */ /* 0x000f620000000800 */
[----:B0-----:R-:W-:-:S01]  /*1a1c0*/  FADD.FTZ R67, R219, R84 ;  /* 0x00000054db437221 */ /* 0x001fc20000010000 */
[----:B------:R-:W-:-:S06]  /*1a1d0*/  FFMA.FTZ R93, R2, R93, -R66 ;  /* 0x0000005d025d7223 */ /* 0x000fcc0000010842 */
[----:B------:R-:W0:Y:S01]  /*1a1e0*/  MUFU.EX2 R70, R103 ;  /* 0x0000006700467308 */ /* 0x000e220000000800 */
[----:B-1----:R-:W-:-:S07]  /*1a1f0*/  FADD.FTZ R82, R8, R57 ;  /* 0x0000003908527221 */ /* 0x002fce0000010000 */
[----:B------:R-:W1:Y:S01]  /*1a200*/  MUFU.EX2 R13, R13 ;  /* 0x0000000d000d7308 */ /* 0x000e620000000800 */
[----:B--2---:R-:W-:-:S01]  /*1a210*/  FADD.FTZ R84, R40, R67 ;  /* 0x0000004328547221 */ /* 0x004fc20000010000 */
[----:B---3--:R-:W-:-:S06]  /*1a220*/  FADD.FTZ R57, R11, R82 ;  /* 0x000000520b397221 */ /* 0x008fcc0000010000 */
        /* <DEDUP_REMOVED lines=8> */
[----:B0-----:R-:W-:-:S01]  /*1a2b0*/  FADD.FTZ R86, R70, R67 ;  /* 0x0000004346567221 */ /* 0x001fc20000010000 */
[----:B------:R-:W-:-:S06]  /*1a2c0*/  FFMA.FTZ R52, R2, R83, -R66 ;  /* 0x0000005302347223 */ /* 0x000fcc0000010842 */
[----:B------:R-:W0:Y:S01]  /*1a2d0*/  MUFU.EX2 R93, R93 ;  /* 0x0000005d005d7308 */ /* 0x000e220000000800 */
[----:B-1----:R-:W-:-:S01]  /*1a2e0*/  FADD.FTZ R57, R13, R84 ;  /* 0x000000540d397221 */ /* 0x002fc20000010000 */
[----:B------:R-:W-:-:S06]  /*1a2f0*/  @!P2 PRMT R64, RZ, 0x654, R3 ;  /* 0x00000654ff40a816 */ /* 0x000fcc0000000003 */
[----:B------:R-:W1:Y:S01]  /*1a300*/  MUFU.EX2 R74, R74 ;  /* 0x0000004a004a7308 */ /* 0x000e620000000800 */
[----:B--2---:R-:W-:-:S01]  /*1a310*/  FADD.FTZ R67, R213, R86 ;  /* 0x00000056d5437221 */ /* 0x004fc20000010000 */
[----:B------:R-:W-:-:S06]  /*1a320*/  FFMA.FTZ R101, R2, R101, -R66 ;  /* 0x0000006502657223 */ /* 0x000fcc0000010842 */
[----:B------:R-:W2:Y:S01]  /*1a330*/  MUFU.EX2 R72, R79 ;  /* 0x0000004f00487308 */ /* 0x000ea20000000800 */
[----:B------:R-:W-:-:S01]  /*1a340*/  FADD.FTZ R84, R48, R57 ;  /* 0x0000003930547221 */ /* 0x000fc20000010000 */
[----:B------:R5:W-:Y:S06]  /*1a350*/  @!P2 SYNCS.ARRIVE.TRANS64.RED.A1T0 RZ, [R64+URZ], RZ ;  /* 0x000000ff40ffa9a7 */ /* 0x000bec000810043f */
[----:B------:R-:W2:Y:S01]  /*1a360*/  MUFU.EX2 R73, R73 ;  /* 0x0000004900497308 */ /* 0x000ea20000000800 */
[----:B------:R-:W-:-:S01]  /*1a370*/  FFMA.FTZ R87, R2, R87, -R66 ;  /* 0x0000005702577223 */ /* 0x000fc20000010842 */
[C-C-:B------:R-:W-:Y:S01]  /*1a380*/  FFMA.FTZ R49, R2.reuse, R105, -R66.reuse ;  /* 0x0000006902317223 */ /* 0x140fe20000010842 */
[----:B------:R-:W-:-:S01]  /*1a390*/  FFMA.FTZ R54, R2, R107, -R66 ;  /* 0x0000006b02367223 */ /* 0x000fc20000010842 */
[----:B------:R-:W-:-:S04]  /*1a3a0*/  FFMA.FTZ R109, R2, R109, -R66 ;  /* 0x0000006d026d7223 */ /* 0x000fc80000010842 */
[----:B------:R-:W2:Y:S01]  /*1a3b0*/  MUFU.EX2 R37, R37 ;  /* 0x0000002500257308 */ /* 0x000ea20000000800 */
[----:B------:R-:W-:-:S01]  /*1a3c0*/  FFMA.FTZ R85, R2, R85, -R66 ;  /* 0x0000005502557223 */ /* 0x000fc20000010842 */
[C-C-:B------:R-:W-:Y:S01]  /*1a3d0*/  FFMA.FTZ R53, R2.reuse, R111, -R66.reuse ;  /* 0x0000006f02357223 */ /* 0x140fe20000010842 */
[----:B------:R-:W-:-:S01]  /*1a3e0*/  FFMA.FTZ R60, R2, R113, -R66 ;  /* 0x00000071023c7223 */ /* 0x000fc20000010842 */
[C-C-:B------:R-:W-:Y:S01]  /*1a3f0*/  FFMA.FTZ R71, R2.reuse, R71, -R66.reuse ;  /* 0x0000004702477223 */ /* 0x140fe20000010842 */
[----:B-----5:R-:W-:-:S03]  /*1a400*/  FFMA.FTZ R64, R2, R115, -R66 ;  /* 0x0000007302407223 */ /* 0x020fc60000010842 */
[----:B------:R-:W5:Y:S01]  /*1a410*/  MUFU.EX2 R76, R76 ;  /* 0x0000004c004c7308 */ /* 0x000f620000000800 */
[----:B------:R-:W-:-:S01]  /*1a420*/  FFMA.FTZ R117, R2, R117, -R66 ;  /* 0x0000007502757223 */ /* 0x000fc20000010842 */
[C-C-:B------:R-:W-:Y:S01]  /*1a430*/  FFMA.FTZ R61, R2.reuse, R61, -R66.reuse ;  /* 0x0000003d023d7223 */ /* 0x140fe20000010842 */
[----:B------:R-:W-:-:S01]  /*1a440*/  FFMA.FTZ R119, R2, R119, -R66 ;  /* 0x0000007702777223 */ /* 0x000fc20000010842 */
[C-C-:B------:R-:W-:Y:S01]  /*1a450*/  FFMA.FTZ R51, R2.reuse, R51, -R66.reuse ;  /* 0x0000003302337223 */ /* 0x140fe20000010842 */
[----:B------:R-:W-:-:S01]  /*1a460*/  FFMA.FTZ R121, R2, R121, -R66 ;  /* 0x0000007902797223 */ /* 0x000fc20000010842 */
[C-C-:B------:R-:W-:Y:S01]  /*1a470*/  FFMA.FTZ R55, R2.reuse, R55, -R66.reuse ;  /* 0x0000003702377223 */ /* 0x140fe20000010842 */
[----:B------:R-:W-:-:S01]  /*1a480*/  FFMA.FTZ R65, R2, R65, -R66 ;  /* 0x0000004102417223 */ /* 0x000fc20000010842 */
        /* <DEDUP_REMOVED lines=9> */
[----:B---3--:R-:W-:-:S01]  /*1a520*/  FADD.FTZ R66, R50, R67 ;  /* 0x0000004332427221 */ /* 0x008fc20000010000 */
[----:B----4-:R-:W-:Y:S01]  /*1a530*/  FADD.FTZ R57, R29, R84 ;  /* 0x000000541d397221 */ /* 0x010fe20000010000 */
[----:B------:R-:W-:-:S02]  /*1a540*/  F2FP.SATFINITE.E4M3.F32.PACK_AB_MERGE_C R216, R9, R6, RZ ;  /* 0x0000000609d8723e */ /* 0x000fc400048070ff */
[----:B0-----:R-:W-:Y:S01]  /*1a550*/  FADD.FTZ R9, R93, R66 ;  /* 0x000000425d097221 */ /* 0x001fe20000010000 */
[----:B-1----:R-:W-:-:S02]  /*1a560*/  FADD.FTZ R66, R74, R57 ;  /* 0x000000394a427221 */ /* 0x002fc40000010000 */
[----:B------:R-:W0:Y:S01]  /*1a570*/  MUFU.EX2 R101, R101 ;  /* 0x0000006500657308 */ /* 0x000e220000000800 */
[----:B------:R-:W-:Y:S01]  /*1a580*/  F2FP.SATFINITE.E4M3.F32.PACK_AB_MERGE_C R218, R12, R11, RZ ;  /* 0x0000000b0cda723e */ /* 0x000fe200048070ff */
[----:B--2---:R-:W-:Y:S01]  /*1a590*/  FADD.FTZ R12, R72, R9 ;  /* 0x00000009480c7221 */ /* 0x004fe20000010000 */
[----:B------:R-:W-:-:S05]  /*1a5a0*/  FADD.FTZ R9, R73, R66 ;  /* 0x0000004249097221 */ /* 0x000fca0000010000 */
[----:B------:R-:W1:Y:S01]  /*1a5b0*/  MUFU.EX2 R78, R87 ;  /* 0x00000057004e7308 */ /* 0x000e620000000800 */
[----:B------:R-:W-:-:S01]  /*1a5c0*/  FADD.FTZ R11, R37, R12 ;  /* 0x0000000c250b7221 */ /* 0x000fc20000010000 */
[----:B-----5:R-:W-:-:S06]  /*1a5d0*/  FADD.FTZ R9, R76, R9 ;  /* 0x000000094c097221 */ /* 0x020fcc0000010000 */
[----:B------:R-:W2:Y:S01]  /*1a5e0*/  MUFU.EX2 R59, R59 ;  /* 0x0000003b003b7308 */ /* 0x000ea20000000800 */
[----:B------:R-:W-:-:S01]  /*1a5f0*/  FADD.FTZ R12, R52, R11 ;  /* 0x0000000b340c7221 */ /* 0x000fc20000010000 */
[----:B------:R-:W-:-:S06]  /*1a600*/  FADD.FTZ R66, R58, R9 ;  /* 0x000000093a427221 */ /* 0x000fcc0000010000 */
[----:B------:R-:W3:Y:S01]  /*1a610*/  MUFU.EX2 R49, R49 ;  /* 0x0000003100317308 */ /* 0x000ee20000000800 */
[----:B------:R-:W-:-:S07]  /*1a620*/  F2FP.SATFINITE.E4M3.F32.PACK_AB_MERGE_C R216, R5, R4, R216 ;  /* 0x0000000405d8723e */ /* 0x000fce00048070d8 */
[----:B------:R-:W4:Y:S01]  /*1a630*/  MUFU.EX2 R62, R62 ;  /* 0x0000003e003e7308 */ /* 0x000f220000000800 */
[----:B0-----:R-:W-:-:S01]  /*1a640*/  FADD.FTZ R5, R101, R12 ;  /* 0x0000000c65057221 */ /* 0x001fc20000010000 */
[----:B------:R-:W-:-:S06]  /*1a650*/  FADD.FTZ R66, R63, R66 ;  /* 0x000000423f427221 */ /* 0x000fcc0000010000 */
[----:B------:R-:W0:Y:S01]  /*1a660*/  MUFU.EX2 R54, R54 ;  /* 0x0000003600367308 */ /* 0x000e220000000800 */
[----:B-1----:R-:W-:-:S07]  /*1a670*/  F2FP.SATFINITE.E4M3.F32.PACK_AB_MERGE_C R215, R78, R101, RZ ;  /* 0x000000654ed7723e */ /* 0x002fce00048070ff */
[----:B------:R-:W1:Y:S01]  /*1a680*/  MUFU.EX2 R42, R42 ;  /* 0x0000002a002a7308 */ /* 0x000e620000000800 */
[----:B------:R-:W-:-:S01]  /*1a690*/  FADD.FTZ R78, R78, R5 ;  /* 0x000000054e4e7221 */ /* 0x000fc20000010000 */
[----:B--2---:R-:W-:-:S06]  /*1a6a0*/  FADD.FTZ R5, R59, R66 ;  /* 0x000000423b057221 */ /* 0x004fcc0000010000 */
[----:B------:R-:W-:Y:S08]  /*1a6b0*/  MUFU.EX2 R43, R43 ;  /* 0x0000002b002b7308 */ /* 0x000ff00000000800 */
[----:B------:R-:W2:Y:S01]  /*1a6c0*/  MUFU.EX2 R109, R109 ;  /* 0x0000006d006d7308 */ /* 0x000ea20000000800 */
[----:B---3--:R-:W-:-:S07]  /*1a6d0*/  FADD.FTZ R9, R49, R78 ;  /* 0x0000004e31097221 */ /* 0x008fce0000010000 */
[----:B------:R-:W3:Y:S01]  /*1a6e0*/  MUFU.EX2 R80, R85 ;  /* 0x0000005500507308 */ /* 0x000ee20000000800 */
[----:B----4-:R-:W-:-:S07]  /*1a6f0*/  FADD.FTZ R5, R62, R5 ;  /* 0x000000053e057221 */ /* 0x010fce0000010000 */
[----:B------:R-:W4:Y:S01]  /*1a700*/  MUFU.EX2 R46, R46 ;  /* 0x0000002e002e7308 */ /* 0x000f220000000800 */
[----:B------:R-:W-:Y:S01]  /*1a710*/  F2FP.SATFINITE.E4M3.F32.PACK_AB_MERGE_C R218, R8, R7, R218 ;  /* 0x0000000708da723e */ /* 0x000fe200048070da */
[----:B0-----:R-:W-:-:S06]  /*1a720*/  FADD.FTZ R8, R54, R9 ;  /* 0x0000000936087221 */ /* 0x001fcc0000010000 */
[----:B------:R-:W0:Y:S01]  /*1a730*/  MUFU.EX2 R53, R53 ;  /* 0x0000003500357308 */ /* 0x000e220000000800 */
[----:B-1----:R-:W-:-:S07]  /*1a740*/  FADD.FTZ R12, R42, R5 ;  /* 0x000000052a0c7221 */ /* 0x002fce0000010000 */
[----:B------:R-:W1:Y:S01]  /*1a750*/  MUFU.EX2 R47, R47 ;  /* 0x0000002f002f7308 */ /* 0x000e620000000800 */
[----:B--2---:R-:W-:-:S01]  /*1a760*/  FADD.FTZ R5, R109, R8 ;  /* 0x000000086d057221 */ /* 0x004fc20000010000 */
[----:B------:R-:W-:-:S06]  /*1a770*/  F2FP.SATFINITE.E4M3.F32.PACK_AB_MERGE_C R208, R43, R42, RZ ;  /* 0x0000002a2bd0723e */ /* 0x000fcc00048070ff */
[----:B------:R-:W2:Y:S01]  /*1a780*/  MUFU.EX2 R56, R56 ;  /* 0x0000003800387308 */ /* 0x000ea20000000800 */
[----:B------:R-:W-:-:S07]  /*1a790*/  FADD.FTZ R43, R43, R12 ;  /* 0x0000000c2b2b7221 */ /* 0x000fce0000010000 */
[----:B------:R-:W5:Y:S01]  /*1a7a0*/  MUFU.EX2 R26, R26 ;  /* 0x0000001a001a7308 */ /* 0x000f620000000800 */
[C---:B---3--:R-:W-:Y:S01]  /*1a7b0*/  F2FP.SATFINITE.E4M3.F32.PACK_AB_MERGE_C R209, R80.reuse, R109, RZ ;  /* 0x0000006d50d1723e */ /* 0x048fe200048070ff */
[----:B------:R-:W-:-:S06]  /*1a7c0*/  FADD.FTZ R80, R80, R5 ;  /* 0x0000000550507221 */ /* 0x000fcc0000010000 */
[----:B------:R-:W-:Y:S01]  /*1a7d0*/  MUFU.EX2 R27, R27 ;  /* 0x0000001b001b7308 */ /* 0x000fe20000000800 */
[----:B----4-:R-:W-:-:S07]  /*1a7e0*/  FADD.FTZ R12, R46, R43 ;  /* 0x0000002b2e0c7221 */ /* 0x010fce0000010000 */
[----:B------:R-:W3:Y:S01]  /*1a7f0*/  MUFU.EX2 R60, R60 ;  /* 0x0000003c003c7308 */ /* 0x000ee20000000800 */
[----:B0-----:R-:W-:-:S01]  /*1a800*/  FADD.FTZ R5, R53, R80 ;  /* 0x0000005035057221 */ /* 0x001fc20000010000 */
[----:B-1----:R-:W-:-:S06]  /*1a810*/  FADD.FTZ R7, R47, R12 ;  /* 0x0000000c2f077221 */ /* 0x002fcc0000010000 */
[----:B------:R-:W0:Y:S01]  /*1a820*/  MUFU.EX2 R3, R71 ;  /* 0x0000004700037308 */ /* 0x000e220000000800 */
[----:B------:R-:W-:-:S07]  /*1a830*/  F2FP.SATFINITE.E4M3.F32.PACK_AB_MERGE_C R68, R95, R68, RZ ;  /* 0x000000445f44723e */ /* 0x000fce00048070ff */
[----:B------:R-:W1:Y:S01]  /*1a840*/  MUFU.EX2 R30, R30 ;  /* 0x0000001e001e7308 */ /* 0x000e620000000800 */
[----:B--2---:R-:W-:-:S01]  /*1a850*/  FADD.FTZ R5, R56, R5 ;  /* 0x0000000538057221 */ /* 0x004fc20000010000 */
[----:B-----5:R-:W-:-:S06]  /*1a860*/  FADD.FTZ R12, R26, R7 ;  /* 0x000000071a0c7221 */ /* 0x020fcc0000010000 */
[----:B------:R-:W2:Y:S01]  /*1a870*/  MUFU.EX2 R205, R205 ;  /* 0x000000cd00cd7308 */ /* 0x000ea20000000800 */
[----:B------:R-:W-:-:S07]  /*1a880*/  F2FP.SATFINITE.E4M3.F32.PACK_AB_MERGE_C R217, R36, R217, R68 ;  /* 0x000000d924d9723e */ /* 0x000fce0004807044 */
[----:B------:R-:W4:Y:S01]  /*1a890*/  MUFU.EX2 R35, R35 ;  /* 0x0000002300237308 */ /* 0x000f220000000800 */
[----:B---3--:R-:W-:-:S01]  /*1a8a0*/  FADD.FTZ R36, R60, R5 ;  /* 0x000000053c247221 */ /* 0x008fc20000010000 */
[----:B------:R-:W-:-:S06]  /*1a8b0*/  F2FP.SATFINITE.E4M3.F32.PACK_AB_MERGE_C R210, R27, R26, RZ ;  /* 0x0000001a1bd2723e */ /* 0x000fcc00048070ff */
[----:B------:R-:W3:Y:S01]  /*1a8c0*/  MUFU.EX2 R64, R64 ;  /* 0x0000004000407308 */ /* 0x000ee20000000800 */
[----:B------:R-:W-:-:S07]  /*1a8d0*/  FADD.FTZ R27, R27, R12 ;  /* 0x0000000c1b1b7221 */ /* 0x000fce0000010000 */
[----:B------:R-:W5:Y:S01]  /*1a8e0*/  MUFU.EX2 R34, R34 ;  /* 0x0000002200227308 */ /* 0x000f620000000800 */
[----:B0-----:R-:W-:-:S01]  /*1a8f0*/  FADD.FTZ R36, R3, R36 ;  /* 0x0000002403247221 */ /* 0x001fc20000010000 */
[----:B-1----:R-:W-:-:S06]  /*1a900*/  FADD.FTZ R26, R30, R27 ;  /* 0x0000001b1e1a7221 */ /* 0x002fcc0000010000 */
[----:B------:R-:W0:Y:S01]  /*1a910*/  MUFU.EX2 R117, R117 ;  /* 0x0000007500757308 */ /* 0x000e220000000800 */
[----:B------:R-:W-:-:S07]  /*1a920*/  F2FP.SATFINITE.E4M3.F32.PACK_AB_MERGE_C R211, R3, R60, RZ ;  /* 0x0000003c03d3723e */ /* 0x000fce00048070ff */
[----:B------:R-:W1:Y:S01]  /*1a930*/  MUFU.EX2 R39, R39 ;  /* 0x0000002700277308 */ /* 0x000e620000000800 */
[----:B--2---:R-:W-:-:S07]  /*1a940*/  FADD.FTZ R3, R205, R36 ;  /* 0x00000024cd037221 */ /* 0x004fce0000010000 */
[----:B------:R-:W2:Y:S01]  /*1a950*/  MUFU.EX2 R82, R61 ;  /* 0x0000003d00527308 */ /* 0x000ea20000000800 */
[----:B----4-:R-:W-:-:S07]  /*1a960*/  FADD.FTZ R5, R35, R26 ;  /* 0x0000001a23057221 */ /* 0x010fce0000010000 */
[----:B------:R-:W4:Y:S01]  /*1a970*/  MUFU.EX2 R15, R15 ;  /* 0x0000000f000f7308 */ /* 0x000f220000000800 */
[----:B---3--:R-:W-:-:S01]  /*1a980*/  FADD.FTZ R26, R64, R3 ;  /* 0x00000003401a7221 */ /* 0x008fc20000010000 */
[----:B------:R-:W-:Y:S01]  /*1a990*/  F2FP.SATFINITE.E4M3.F32.PACK_AB_MERGE_C R70, R70, R81, RZ ;  /* 0x000000514646723e */ /* 0x000fe200048070ff */
[----:B-----5:R-:W-:-:S05]  /*1a9a0*/  FADD.FTZ R36, R34, R5 ;  /* 0x0000000522247221 */ /* 0x020fca0000010000 */
[----:B------:R-:W3:Y:S01]  /*1a9b0*/  MUFU.EX2 R38, R38 ;  /* 0x0000002600267308 */ /* 0x000ee20000000800 */
[----:B0-----:R-:W-:-:S07]  /*1a9c0*/  FADD.FTZ R3, R117, R26 ;  /* 0x0000001a75037221 */ /* 0x001fce0000010000 */
[----:B------:R-:W0:Y:S01]  /*1a9d0*/  MUFU.EX2 R119, R119 ;  /* 0x0000007700777308 */ /* 0x000e220000000800 */
[----:B------:R-:W-:Y:S01]  /*1a9e0*/  F2FP.SATFINITE.E4M3.F32.PACK_AB_MERGE_C R219, R40, R219, R70 ;  /* 0x000000db28db723e */ /* 0x000fe20004807046 */
[----:B-1----:R-:W-:Y:S01]  /*1a9f0*/  FADD.FTZ R36, R39, R36 ;  /* 0x0000002427247221 */ /* 0x002fe20000010000 */
[----:B------:R-:W1:Y:S05]  /*1aa00*/  @P0 LDC R40, c[0x0][0x44c] ;  /* 0x00011300ff280b82 */ /* 0x000e6a0000000800 */
[----:B------:R-:W-:Y:S08]  /*1aa10*/  MUFU.EX2 R41, R41 ;  /* 0x0000002900297308 */ /* 0x000ff00000000800 */
[----:B------:R-:W5:Y:S01]  /*1aa20*/  MUFU.EX2 R44, R44 ;  /* 0x0000002c002c7308 */ /* 0x000f620000000800 */
[----:B--2---:R-:W-:-:S07]  /*1aa30*/  F2FP.SATFINITE.E4M3.F32.PACK_AB_MERGE_C R117, R82, R117, RZ ;  /* 0x000000755275723e */ /* 0x004fce00048070ff */
[----:B------:R-:W2:Y:S01]  /*1aa40*/  MUFU.EX2 R6, R51 ;  /* 0x0000003300067308 */ /* 0x000ea20000000800 */
[----:B------:R-:W-:Y:S01]  /*1aa50*/  F2FP.SATFINITE.E4M3.F32.PACK_AB_MERGE_C R204, R39, R34, RZ ;  /* 0x0000002227cc723e */ /* 0x000fe200048070ff */
[----:B------:R-:W-:-:S06]  /*1aa60*/  FADD.FTZ R82, R82, R3 ;  /* 0x0000000352527221 */ /* 0x000fcc0000010000 */
[----:B------:R-:W-:Y:S01]  /*1aa70*/  MUFU.EX2 R121, R121 ;  /* 0x0000007900797308 */ /* 0x000fe20000000800 */
[----:B----4-:R-:W-:-:S07]  /*1aa80*/  FADD.FTZ R3, R15, R36 ;  /* 0x000000240f037221 */ /* 0x010fce0000010000 */
[----:B------:R-:W4:Y:S01]  /*1aa90*/  MUFU.EX2 R4, R55 ;  /* 0x0000003700047308 */ /* 0x000f220000000800 */
[----:B------:R-:W1:Y:S01]  /*1aaa0*/  @P0 LDC R36, c[0x0][0x450] ;  /* 0x00011400ff240b82 */ /* 0x000e620000000800 */
[----:B------:R-:W-:Y:S01]  /*1aab0*/  F2FP.SATFINITE.E4M3.F32.PACK_AB_MERGE_C R204, R35, R30, R204 ;  /* 0x0000001e23cc723e */ /* 0x000fe200048070cc */
[----:B---3--:R-:W-:-:S05]  /*1aac0*/  FADD.FTZ R30, R38, R3 ;  /* 0x00000003261e7221 */ /* 0x008fca0000010000 */
[----:B------:R-:W3:Y:S01]  /*1aad0*/  MUFU.EX2 R24, R24 ;  /* 0x0000001800187308 */ /* 0x000ee20000000800 */
[----:B0-----:R-:W-:-:S01]  /*1aae0*/  FADD.FTZ R5, R119, R82 ;  /* 0x0000005277057221 */ /* 0x001fc20000010000 */
[----:B-----5:R-:W-:Y:S01]  /*1aaf0*/  F2FP.SATFINITE.E4M3.F32.PACK_AB_MERGE_C R206, R44, R41, RZ ;  /* 0x000000292cce723e */ /* 0x020fe200048070ff */
[----:B------:R-:W-:-:S05]  /*1ab00*/  FADD.FTZ R41, R41, R30 ;  /* 0x0000001e29297221 */ /* 0x000fca0000010000 */
[----:B------:R-:W0:Y:S01]  /*1ab10*/  MUFU.EX2 R25, R25 ;  /* 0x0000001900197308 */ /* 0x000e220000000800 */
[----:B--2---:R-:W-:-:S07]  /*1ab20*/  FADD.FTZ R34, R6, R5 ;  /* 0x0000000506227221 */ /* 0x004fce0000010000 */
[----:B------:R-:W2:Y:S01]  /*1ab30*/  MUFU.EX2 R65, R65 ;  /* 0x0000004100417308 */ /* 0x000ea20000000800 */
[----:B----4-:R-:W-:Y:S01]  /*1ab40*/  F2FP.SATFINITE.E4M3.F32.PACK_AB_MERGE_C R207, R4, R121, RZ ;  /* 0x0000007904cf723e */ /* 0x010fe200048070ff */
[----:B------:R-:W-:-:S06]  /*1ab50*/  FADD.FTZ R41, R44, R41 ;  /* 0x000000292c297221 */ /* 0x000fcc0000010000 */
[----:B------:R-:W-:Y:S01]  /*1ab60*/  MUFU.EX2 R28, R28 ;  /* 0x0000001c001c7308 */ /* 0x000fe20000000800 */
[----:B------:R-:W-:-:S07]  /*1ab70*/  FADD.FTZ R121, R121, R34 ;  /* 0x0000002279797221 */ /* 0x000fce0000010000 */
[----:B------:R-:W4:Y:S01]  /*1ab80*/  MUFU.EX2 R45, R45 ;  /* 0x0000002d002d7308 */ /* 0x000f220000000800 */
[----:B------:R-:W-:-:S07]  /*1ab90*/  F2FP.SATFINITE.E4M3.F32.PACK_AB_MERGE_C R207, R6, R119, R207 ;  /* 0x0000007706cf723e */ /* 0x000fce00048070cf */
[----:B------:R-:W5:Y:S01]  /*1aba0*/  MUFU.EX2 R8, R123 ;  /* 0x0000007b00087308 */ /* 0x000f620000000800 */
[----:B---3--:R-:W-:-:S01]  /*1abb0*/  FADD.FTZ R6, R24, R41 ;  /* 0x0000002918067221 */ /* 0x008fc20000010000 */
[----:B------:R-:W-:-:S06]  /*1abc0*/  FADD.FTZ R4, R4, R121 ;  /* 0x0000007904047221 */ /* 0x000fcc0000010000 */
[----:B------:R-:W3:Y:S01]  /*1abd0*/  MUFU.EX2 R125, R125 ;  /* 0x0000007d007d7308 */ /* 0x000ee20000000800 */
[----:B0-----:R-:W-:-:S07]  /*1abe0*/  FADD.FTZ R5, R25, R6 ;  /* 0x0000000619057221 */ /* 0x001fce0000010000 */
[----:B------:R-:W0:Y:S01]  /*1abf0*/  MUFU.EX2 R12, R31 ;  /* 0x0000001f000c7308 */ /* 0x000e220000000800 */
[----:B--2---:R-:W-:-:S01]  /*1ac00*/  FADD.FTZ R3, R65, R4 ;  /* 0x0000000441037221 */ /* 0x004fc20000010000 */
[----:B-1----:R-:W-:-:S06]  /*1ac10*/  @P0 IMAD.HI.U32 R9, R235, R40, RZ ;  /* 0x00000028eb090227 */ /* 0x002fcc00078e00ff */
[----:B------:R-:W1:Y:S01]  /*1ac20*/  MUFU.EX2 R20, R20 ;  /* 0x0000001400147308 */ /* 0x000e620000000800 */
[----:B----4-:R-:W-:Y:S01]  /*1ac30*/  F2FP.SATFINITE.E4M3.F32.PACK_AB_MERGE_C R7, R45, R28, RZ ;  /* 0x0000001c2d07723e */ /* 0x010fe200048070ff */
[----:B------:R-:W-:-:S06]  /*1ac40*/  FADD.FTZ R28, R28, R5 ;  /* 0x000000051c1c7221 */ /* 0x000fcc0000010000 */
[----:B------:R-:W2:Y:S01]  /*1ac50*/  MUFU.EX2 R33, R33 ;  /* 0x0000002100217308 */ /* 0x000ea20000000800 */
[----:B------:R-:W-:Y:S02]  /*1ac60*/  IMAD.MOV.U32 R30, RZ, RZ, R235 ;  /* 0x000000ffff1e7224 */ /* 0x000fe400078e00eb */
[----:B-----5:R-:W-:Y:S01]  /*1ac70*/  FADD.FTZ R4, R8, R3 ;  /* 0x0000000308047221 */ /* 0x020fe20000010000 */
[----:B------:R-:W-:-:S04]  /*1ac80*/  @P0 SHF.R.U32.HI R30, RZ, R36, R9 ;  /* 0x00000024ff1e0219 */ /* 0x000fc80000011609 */
[----:B------:R-:W-:Y:S01]  /*1ac90*/  MUFU.EX2 R32, R32 ;  /* 0x0000002000207308 */ /* 0x000fe20000000800 */
[----:B------:R-:W-:-:S07]  /*1aca0*/  FADD.FTZ R45, R45, R28 ;  /* 0x0000001c2d2d7221 */ /* 0x000fce0000010000 */
[----:B------:R-:W4:Y:S01]  /*1acb0*/  MUFU.EX2 R21, R21 ;  /* 0x0000001500157308 */ /* 0x000f220000000800 */
[----:B---3--:R-:W-:-:S01]  /*1acc0*/  FADD.FTZ R3, R125, R4 ;  /* 0x000000047d037221 */ /* 0x008fc20000010000 */
[----:B0-----:R-:W-:Y:S02]  /*1acd0*/  F2FP.SATFINITE.E4M3.F32.PACK_AB_MERGE_C R125, R12, R125, RZ ;  /* 0x0000007d0c7d723e */ /* 0x001fe400048070ff */
[----:B------:R-:W-:-:S04]  /*1ace0*/  IADD3 R5, R30, R110, -R237 ;  /* 0x0000006e1e057210 */ /* 0x000fc80007ffe8ed */
[----:B------:R-:W-:Y:S01]  /*1acf0*/  MUFU.EX2 R129, R129 ;  /* 0x0000008100817308 */ /* 0x000fe20000000800 */
[----:B-1----:R-:W-:-:S07]  /*1ad00*/  FADD.FTZ R4, R20, R45 ;  /* 0x0000002d14047221 */ /* 0x002fce0000010000 */
[----:B------:R-:W0:Y:S01]  /*1ad10*/  MUFU.EX2 R6, R131 ;  /* 0x0000008300067308 */ /* 0x000e220000000800 */
[----:B------:R-:W-:Y:S01]  /*1ad20*/  F2FP.SATFINITE.E4M3.F32.PACK_AB_MERGE_C R201, R8, R65, R125 ;  /* 0x0000004108c9723e */ /* 0x000fe2000480707d */
[----:B------:R-:W-:-:S06]  /*1ad30*/  IMAD.HI R8, R5, 0x66666667, RZ ;  /* 0x6666666705087827 */ /* 0x000fcc00078e02ff */
[----:B------:R-:W-:Y:S01]  /*1ad40*/  MUFU.EX2 R69, R69 ;  /* 0x0000004500457308 */ /* 0x000fe20000000800 */
[----:B--2---:R-:W-:-:S07]  /*1ad50*/  FADD.FTZ R5, R33, R4 ;  /* 0x0000000421057221 */ /* 0x004fce0000010000 */
[----:B------:R-:W1:Y:S01]  /*1ad60*/  MUFU.EX2 R26, R127 ;  /* 0x0000007f001a7308 */ /* 0x000e620000000800 */
[----:B------:R-:W-:Y:S02]  /*1ad70*/  F2FP.SATFINITE.E4M3.F32.PACK_AB_MERGE_C R200, R25, R24, R7 ;  /* 0x0000001819c8723e */ /* 0x000fe40004807007 */
[----:B----4-:R-:W-:Y:S01]  /*1ad80*/  F2FP.SATFINITE.E4M3.F32.PACK_AB_MERGE_C R7, R21, R32, RZ ;  /* 0x000000201507723e */ /* 0x010fe200048070ff */
[----:B------:R-:W-:-:S01]  /*1ad90*/  FADD.FTZ R32, R32, R5 ;  /* 0x0000000520207221 */ /* 0x000fc20000010000 */
[----:B------:R-:W-:Y:S02]  /*1ada0*/  SHF.R.U32.HI R5, RZ, 0x1f, R8 ;  /* 0x0000001fff057819 */ /* 0x000fe40000011608 */
[----:B------:R-:W-:Y:S02]  /*1adb0*/  F2FP.SATFINITE.E4M3.F32.PACK_AB_MERGE_C R202, R33, R20, R7 ;  /* 0x0000001421ca723e */ /* 0x000fe40004807007 */
[----:B0-----:R-:W-:Y:S02]  /*1adc0*/  F2FP.SATFINITE.E4M3.F32.PACK_AB_MERGE_C R7, R6, R129, RZ ;  /* 0x000000810607723e */ /* 0x001fe400048070ff */
[----:B------:R-:W-:-:S02]  /*1add0*/  LEA.HI.SX32 R5, R8, R5, 0x1a ;  /* 0x0000000508057211 */ /* 0x000fc400078fd2ff */
[----:B------:R-:W-:Y:S02]  /*1ade0*/  F2FP.SATFINITE.E4M3.F32.PACK_AB_MERGE_C R206, R38, R15, R206 ;  /* 0x0000000f26ce723e */ /* 0x000fe400048070ce */
[----:B------:R-:W-:Y:S02]  /*1adf0*/  VIMNMX R15, RZ, R5, !PT ;  /* 0x00000005ff0f7248 */ /* 0x000fe40007fe0100 */
[----:B-1----:R-:W-:Y:S01]  /*1ae00*/  F2FP.SATFINITE.E4M3.F32.PACK_AB_MERGE_C R203, R26, R69, R7 ;  /* 0x000000451acb723e */ /* 0x002fe20004807007 */
[----:B------:R-:W-:Y:S02]  /*1ae10*/  VIADD R7, R159, 0xfffffffe ;  /* 0xfffffffe9f077836 */ /* 0x000fe40000000000 */
[----:B------:R-:W-:-:S03]  /*1ae20*/  FADD.FTZ R12, R12, R3 ;  /* 0x000000030c0c7221 */ /* 0x000fc60000010000 */
[----:B------:R-:W-:Y:S01]  /*1ae30*/  ISETP.GE.AND P2, PT, R7, R15, PT ;  /* 0x0000000f0700720c */ /* 0x000fe20003f46270 */
[----:B------:R-:W-:-:S01]  /*1ae40*/  FADD.FTZ R3, R69, R12 ;  /* 0x0000000c45037221 */ /* 0x000fc20000010000 */
[----:B------:R-:W-:-:S03]  /*1ae50*/  F2FP.SATFINITE.E4M3.F32.PACK_AB_MERGE_C R212, R74, R29, RZ ;  /* 0x0000001d4ad4723e */ /* 0x000fc600048070ff */
[----:B------:R-:W-:Y:S01]  /*1ae60*/  FADD.FTZ R4, R26, R3 ;  /* 0x000000031a047221 */ /* 0x000fe20000010000 */
[----:B------:R-:W-:Y:S02]  /*1ae70*/  F2FP.SATFINITE.E4M3.F32.PACK_AB_MERGE_C R72, R72, R93, RZ ;  /* 0x0000005d4848723e */ /* 0x000fe400048070ff */
[----:B------:R-:W-:Y:S01]  /*1ae80*/  F2FP.SATFINITE.E4M3.F32.PACK_AB_MERGE_C R214, R63, R58, RZ ;  /* 0x0000003a3fd6723e */ /* 0x000fe200048070ff */
[----:B------:R-:W-:-:S01]  /*1ae90*/  FADD.FTZ R3, R129, R4 ;  /* 0x0000000481037221 */ /* 0x000fc20000010000 */
[----:B------:R-:W-:Y:S01]  /*1aea0*/  F2FP.SATFINITE.E4M3.F32.PACK_AB_MERGE_C R212, R48, R13, R212 ;  /* 0x0000000d30d4723e */ /* 0x000fe200048070d4 */
[----:B------:R-:W-:-:S01]  /*1aeb0*/  FADD.FTZ R4, R21, R32 ;  /* 0x0000002015047221 */ /* 0x000fc20000010000 */
[----:B------:R-:W-:Y:S01]  /*1aec0*/  F2FP.SATFINITE.E4M3.F32.PACK_AB_MERGE_C R213, R50, R213, R72 ;  /* 0x000000d532d5723e */ /* 0x000fe20004807048 */
[----:B------:R-:W-:-:S01]  /*1aed0*/  FADD.FTZ R3, R6, R3 ;  /* 0x0000000306037221 */ /* 0x000fc20000010000 */
[----:B------:R-:W-:Y:S02]  /*1aee0*/  F2FP.SATFINITE.E4M3.F32.PACK_AB_MERGE_C R214, R76, R73, R214 ;  /* 0x000000494cd6723e */ /* 0x000fe400048070d6 */
[----:B------:R-:W-:-:S02]  /*1aef0*/  CS2R R118, SRZ ;  /* 0x0000000000767805 */ /* 0x000fc4000001ff00 */
[----:B------:R-:W-:Y:S02]  /*1af00*/  F2FP.SATFINITE.E4M3.F32.PACK_AB_MERGE_C R215, R52, R37, R215 ;  /* 0x0000002534d7723e */ /* 0x000fe400048070d7 */
[----:B------:R-:W-:Y:S02]  /*1af10*/  CS2R R114, SRZ ;  /* 0x0000000000727805 */ /* 0x000fe4000001ff00 */
[----:B------:R-:W-:Y:S02]  /*1af20*/  F2FP.SATFINITE.E4M3.F32.PACK_AB_MERGE_C R208, R62, R59, R208 ;  /* 0x0000003b3ed0723e */ /* 0x000fe400048070d0 */
[----:B------:R-:W-:Y:S02]  /*1af30*/  CS2R R112, SRZ ;  /* 0x0000000000707805 */ /* 0x000fe4000001ff00 */
        /* <DEDUP_REMOVED lines=50> */
[----:B------:R-:W-:Y:S02]  /*1b260*/  IMAD.MOV.U32 R5, RZ, RZ, R10 ;  /* 0x000000ffff057224 */ /* 0x000fe400078e000a */
[----:B------:R-:W-:Y:S02]  /*1b270*/  IMAD.MOV.U32 R6, RZ, RZ, R0 ;  /* 0x000000ffff067224 */ /* 0x000fe400078e0000 */
[----:B------:R-:W-:Y:S02]  /*1b280*/  IMAD.MOV.U32 R8, RZ, RZ, R222 ;  /* 0x000000ffff087224 */ /* 0x000fe400078e00de */
[----:B------:R-:W-:-:S07]  /*1b290*/  IMAD.MOV.U32 R119, RZ, RZ, RZ ;  /* 0x000000ffff777224 */ /* 0x000fce00078e00ff */
.L_x_5420:
        /* <DEDUP_REMOVED lines=8> */
.L_x_5411:
[----:B------:R-:W-:-:S04]  /*1b320*/  IADD3 R0, R221, 0x1, RZ ;  /* 0x00000001dd007810 */ /* 0x000fc80007ffe0ff */
[----:B------:R-:W-:-:S04]  /*1b330*/  ISETP.NE.AND P3, PT, R0, 0x2, PT ;  /* 0x000000020000780c */ /* 0x000fc80003f65270 */
[----:B------:R-:W-:Y:S02]  /*1b340*/  SEL R9, R0, RZ, P3 ;  /* 0x000000ff00097207 */ /* 0x000fe40001800000 */
[----:B------:R-:W-:-:S03]  /*1b350*/  SHF.L.U32 R0, R222, 0x1f, RZ ;  /* 0x0000001fde007819 */ /* 0x000fc600000006ff */
[----:B------:R-:W-:-:S04]  /*1b360*/  IMAD R9, R9, 0x8, R16 ;  /* 0x0000000809097824 */ /* 0x000fc800078e0210 */
[----:B------:R0:W1:Y:S01]  /*1b370*/  SYNCS.PHASECHK.TRANS64.TRYWAIT P3, [R9+URZ+0x33430], R0 ;  /* 0x03343000090075a7 */ /* 0x000062000806017f */
[----:B------:R-:W-:Y:S05]  /*1b380*/  @!P1 BRA `(.L_x_5412) ;  /* 0x0000000000049947 */ /* 0x000fea0003800000 */
[----:B------:R-:W-:Y:S01]  /*1b390*/  BPT.TRAP 0x1 ;  /* 0x000000040000795c */ /* 0x000fe20000300000 */
.L_x_5412:
[----:B------:R-:W-:Y:S04]  /*1b3a0*/  BSSY B0, `(.L_x_5410) ;  /* 0x0000004000007945 */ /* 0x000fe80003800000 */
[----:B-1----:R-:W-:Y:S05]  /*1b3b0*/  @P3 BRA `(.L_x_5413) ;  /* 0x0000000000083947 */ /* 0x002fea0003800000 */
[----:B------:R-:W1:Y:S02]  /*1b3c0*/  SYNCS.PHASECHK.TRANS64.TRYWAIT P3, [R9+URZ+0x33430], R0 ;  /* 0x03343000090075a7 */ /* 0x000e64000806017f */
[----:B-1----:R-:W-:Y:S05]  /*1b3d0*/  @!P3 BRA `(.L_x_5414) ;  /* 0x0000013c001cb947 */ /* 0x002fea0003800000 */
.L_x_5413:
[----:B------:R-:W-:Y:S05]  /*1b3e0*/  BSYNC B0 ;  /* 0x0000000000007941 */ /* 0x000fea0003800000 */
.L_x_5410:
[----:B01----:R-:W0:Y:S01]  /*1b3f0*/  S2R R0, SR_TID.X ;  /* 0x0000000000007919 */ /* 0x003e220000002100 */
[----:B------:R-:W-:Y:S01]  /*1b400*/  VIADD R9, R221, 0x1 ;  /* 0x00000001dd097836 */ /* 0x000fe20000000000 */
[----:B------:R-:W-:Y:S05]  /*1b410*/  WARPSYNC.ALL ;  /* 0x0000000000007948 */ /* 0x000fea0003800000 */
[C---:B------:R-:W-:Y:S01]  /*1b420*/  ISETP.NE.AND P3, PT, R9.reuse, 0x2, PT ;  /* 0x000000020900780c */ /* 0x040fe20003f65270 */
[----:B------:R-:W-:Y:S01]  /*1b430*/  IMAD.MOV.U32 R11, RZ, RZ, -0x7fffffe0 ;  /* 0x80000020ff0b7424 */ /* 0x000fe200078e00ff */
[----:B------:R-:W-:Y:S01]  /*1b440*/  UMOV UR48, UR24 ;  /* 0x0000001800307c82 */ /* 0x000fe20008000000 */
[----:B------:R-:W-:Y:S01]  /*1b450*/  UMOV UR49, UR25 ;  /* 0x0000001900317c82 */ /* 0x000fe20008000000 */
[----:B------:R-:W-:Y:S01]  /*1b460*/  SEL R9, R9, RZ, P3 ;  /* 0x000000ff09097207 */ /* 0x000fe20001800000 */
[----:B------:R-:W-:Y:S01]  /*1b470*/  IMAD.MOV.U32 R121, RZ, RZ, -0x7fffffe0 ;  /* 0x80000020ff797424 */ /* 0x000fe200078e00ff */
[----:B------:R-:W-:Y:S01]  /*1b480*/  R2UR UR51, R11 ;  /* 0x000000000b3372ca */ /* 0x000fe200000e0000 */
[----:B------:R-:W-:Y:S01]  /*1b490*/  UMOV UR44, UR24 ;  /* 0x00000018002c7c82 */ /* 0x000fe20008000000 */
[----:B------:R-:W-:Y:S01]  /*1b4a0*/  UMOV UR45, UR25 ;  /* 0x00000019002d7c82 */ /* 0x000fe20008000000 */
[----:B------:R-:W-:Y:S01]  /*1b4b0*/  IMAD R10, R9, 0x780, R14 ;  /* 0x00000780090a7824 */ /* 0x000fe200078e020e */
[----:B------:R-:W-:Y:S01]  /*1b4c0*/  R2UR UR47, R121 ;  /* 0x00000000792f72ca */ /* 0x000fe200000e0000 */
[----:B------:R-:W-:Y:S01]  /*1b4d0*/  IMAD.MOV.U32 R13, RZ, RZ, -0x7fffffe0 ;  /* 0x80000020ff0d7424 */ /* 0x000fe200078e00ff */
[----:B------:R-:W-:Y:S01]  /*1b4e0*/  UMOV UR32, UR24 ;  /* 0x0000001800207c82 */ /* 0x000fe20008000000 */
[C---:B------:R-:W-:Y:S01]  /*1b4f0*/  VIADD R120, R10.reuse, 0x80 ;  /* 0x000000800a787836 */ /* 0x040fe20000000000 */
[C---:B------:R-:W-:Y:S01]  /*1b500*/  R2UR UR50, R10.reuse ;  /* 0x000000000a3272ca */ /* 0x040fe200000e0000 */
[C---:B------:R-:W-:Y:S01]  /*1b510*/  VIADD R12, R10.reuse, 0x100 ;  /* 0x000001000a0c7836 */ /* 0x040fe20000000000 */
[----:B------:R-:W-:Y:S01]  /*1b520*/  R2UR UR27, R13 ;  /* 0x000000000d1b72ca */ /* 0x000fe200000e0000 */
[----:B------:R-:W-:Y:S01]  /*1b530*/  VIADD R20, R10, 0x180 ;  /* 0x000001800a147836 */ /* 0x000fe20000000000 */
[----:B------:R-:W-:Y:S01]  /*1b540*/  R2UR UR46, R120 ;  /* 0x00000000782e72ca */ /* 0x000fe200000e0000 */
[----:B------:R-:W-:Y:S01]  /*1b550*/  IMAD.MOV.U32 R21, RZ, RZ, -0x7fffffe0 ;  /* 0x80000020ff157424 */ /* 0x000fe200078e00ff */
[----:B------:R-:W-:Y:S01]  /*1b560*/  R2UR UR26, R12 ;  /* 0x000000000c1a72ca */ /* 0x000fe200000e0000 */
[----:B------:R-:W-:Y:S01]  /*1b570*/  UMOV UR33, UR25 ;  /* 0x0000001900217c82 */ /* 0x000fe20008000000 */
[----:B------:R-:W-:Y:S01]  /*1b580*/  R2UR UR34, R20 ;  /* 0x00000000142272ca */ /* 0x000fe200000e0000 */
[----:B------:R-:W-:Y:S01]  /*1b590*/  VIADD R120, R10, 0x200 ;  /* 0x000002000a787836 */ /* 0x000fe20000000000 */
[----:B------:R-:W-:Y:S01]  /*1b5a0*/  R2UR UR35, R21 ;  /* 0x00000000152372ca */ /* 0x000fe200000e0000 */
[----:B------:R-:W-:Y:S01]  /*1b5b0*/  UMOV UR28, UR24 ;  /* 0x00000018001c7c82 */ /* 0x000fe20008000000 */
[----:B0-----:R-:W-:Y:S01]  /*1b5c0*/  SHF.R.U32.HI R0, RZ, 0x7, R0 ;  /* 0x00000007ff007819 */ /* 0x001fe20000011600 */
[----:B------:R-:W-:Y:S01]  /*1b5d0*/  UMOV UR29, UR25 ;  /* 0x00000019001d7c82 */ /* 0x000fe20008000000 */
[----:B------:R-:W-:Y:S01]  /*1b5e0*/  R2UR UR30, R120 ;  /* 0x00000000781e72ca */ /* 0x000fe200000e0000 */
[----:B------:R-:W-:Y:S01]  /*1b5f0*/  VIADD R20, R10, 0x82 ;  /* 0x000000820a147836 */ /* 0x000fe20000000000 */
[----:B------:R-:W-:Y:S01]  /*1b600*/  R2UR UR31, R121 ;  /* 0x00000000791f72ca */ /* 0x000fe200000e0000 */
[----:B------:R-:W-:Y:S01]  /*1b610*/  VIADD R0, R0, 0x8 ;  /* 0x0000000800007836 */ /* 0x000fe20000000000 */
[----:B------:R-:W-:Y:S01]  /*1b620*/  IADD3 R12, R10, 0x2, RZ ;  /* 0x000000020a0c7810 */ /* 0x000fe20007ffe0ff */
[----:B------:R-:W-:Y:S01]  /*1b630*/  IMAD.MOV.U32 R21, RZ, RZ, -0x7fffffe0 ;  /* 0x80000020ff157424 */ /* 0x000fe200078e00ff */
[----:B------:R-:W-:Y:S01]  /*1b640*/  R2UR UR7, R13 ;  /* 0x000000000d0772ca */ /* 0x000fe200000e0000 */
[----:B------:R-:W-:Y:S01]  /*1b650*/  IMAD.MOV.U32 R13, RZ, RZ, -0x7fffffe0 ;  /* 0x80000020ff0d7424 */ /* 0x000fe200078e00ff */
[----:B------:R0:W-:Y:S01]  /*1b660*/  BAR.SYNC.DEFER_BLOCKING R0, 0x100 ;  /* 0x000400000000751d */ /* 0x0001e20000010000 */
[----:B------:R-:W-:Y:S01]  /*1b670*/  R2UR UR6, R12 ;  /* 0x000000000c0672ca */ /* 0x000fe200000e0000 */
[----:B------:R-:W-:Y:S01]  /*1b680*/  VIADD R12, R10, 0x102 ;  /* 0x000001020a0c7836 */ /* 0x000fe20000000000 */
[----:B------:R-:W-:-:S03]  /*1b690*/  MOV R11, 0x80000020 ;  /* 0x80000020000b7802 */ /* 0x000fc60000000f00 */
        /* <DEDUP_REMOVED lines=15> */
[----:B------:R-:W-:Y:S02]  /*1b790*/  WARPGROUP.DEPBAR.LE gsb0, 0x0 ;  /* 0x00008000000079c5 */ /* 0x000fe40000010000 */
[----:B------:R-:W-:-:S06]  /*1b7a0*/  WARPGROUP.ARRIVE ;  /* 0x00000000000079c5 */ /* 0x000fcc0000000000 */
[----:B------:R-:W-:Y:S03]  /*1b7b0*/  QGMMA.64x32x32.F32.E4M3.E4M3 R152, gdesc[UR24], RZ, !UPT, gsb0 ;  /* 0x00600000189879f3 */ /* 0x000fe6000c0008ff */
[----:B------:R-:W-:Y:S02]  /*1b7c0*/  WARPGROUP.DEPBAR.LE gsb0, 0x0 ;  /* 0x00008000000079c5 */ /* 0x000fe40000010000 */
[----:B------:R-:W-:-:S06]  /*1b7d0*/  WARPGROUP.ARRIVE ;  /* 0x00000000000079c5 */ /* 0x000fcc0000000000 */
[----:B------:R-:W-:Y:S01]  /*1b7e0*/  QGMMA.64x32x32.F32.E4M3.E4M3 R136, gdesc[UR32], RZ, !UPT, gsb0 ;  /* 0x00600000208879f3 */ /* 0x000fe2000c0008ff */
[----:B------:R-:W-:Y:S01]  /*1b7f0*/  UMOV UR32, UR4 ;  /* 0x0000000400207c82 */ /* 0x000fe20008000000 */
[----:B------:R-:W-:Y:S01]  /*1b800*/  UMOV UR33, UR5 ;  /* 0x0000000500217c82 */ /* 0x000fe20008000000 */
        /* <DEDUP_REMOVED lines=23> */
[----:B------:R-:W-:Y:S01]  /*1b980*/  UMOV UR44, UR8 ;  /* 0x00000008002c7c82 */ /* 0x000fe20008000000 */
[----:B------:R-:W-:Y:S01]  /*1b990*/  UMOV UR45, UR9 ;  /* 0x00000009002d7c82 */ /* 0x000fe20008000000 */
        /* <DEDUP_REMOVED lines=176> */
.L_x_5416:
[----:B------:R-:W-:Y:S01]  /*1c4a0*/  SHF.L.U32 R0, R8, 0x1f, RZ ;  /* 0x0000001f08007819 */ /* 0x000fe200000006ff */
[----:B------:R-:W-:-:S04]  /*1c4b0*/  IMAD R8, R221, 0x8, R16 ;  /* 0x00000008dd087824 */ /* 0x000fc800078e0210 */
[----:B------:R0:W1:Y:S01]  /*1c4c0*/  SYNCS.PHASECHK.TRANS64.TRYWAIT P2, [R8+URZ+0x33450], R0 ;  /* 0x03345000080075a7 */ /* 0x000062000804017f */
[----:B------:R-:W-:Y:S05]  /*1c4d0*/  @!P1 BRA `(.L_x_5417) ;  /* 0x0000000000049947 */ /* 0x000fea0003800000 */
[----:B------:R-:W-:Y:S01]  /*1c4e0*/  BPT.TRAP 0x1 ;  /* 0x000000040000795c */ /* 0x000fe20000300000 */
.L_x_5417:
[----:B-1----:R-:W-:Y:S05]  /*1c4f0*/  @P2 BRA `(.L_x_5415) ;  /* 0x0000000000082947 */ /* 0x002fea0003800000 */
[----:B------:R-:W1:Y:S02]  /*1c500*/  SYNCS.PHASECHK.TRANS64.TRYWAIT P2, [R8+URZ+0x33450], R0 ;  /* 0x03345000080075a7 */ /* 0x000e64000804017f */
[----:B-1----:R-:W-:Y:S05]  /*1c510*/  @!P2 BRA `(.L_x_5418) ;  /* 0x0000012800e0a947 */ /* 0x002fea0003800000 */
.L_x_5415:
[----:B01----:R-:W-:Y:S01]  /*1c520*/  VIADD R0, R16, 0x200 ;  /* 0x0000020010007836 */ /* 0x003fe20000000000 */
[----:B------:R-:W-:Y:S05]  /*1c530*/  WARPSYNC.ALL ;  /* 0x0000000000007948 */ /* 0x000fea0003800000 */
[----:B------:R-:W-:Y:S01]  /*1c540*/  SHF.R.U32.HI R0, RZ, 0x4, R0 ;  /* 0x00000004ff007819 */ /* 0x000fe20000011600 */
[----:B------:R-:W-:Y:S01]  /*1c550*/  IMAD.MOV.U32 R11, RZ, RZ, -0x3ffffff0 ;  /* 0xc0000010ff0b7424 */ /* 0x000fe200078e00ff */
[----:B------:R-:W2:Y:S04]  /*1c560*/  LDL R21, [R1+0x1c] ;  /* 0x00001c0001157983 */ /* 0x000ea80000100800 */
[----:B------:R-:W3:Y:S01]  /*1c570*/  LDL R20, [R1] ;  /* 0x0000000001147983 */ /* 0x000ee20000100800 */
[----:B------:R-:W-:Y:S01]  /*1c580*/  LOP3.LUT R0, R0, 0x3fff, RZ, 0xc0, !PT ;  /* 0x00003fff00007812 */ /* 0x000fe200078ec0ff */
[----:B------:R-:W-:Y:S01]  /*1c590*/  WARPGROUP.ARRIVE ;  /* 0x00000000000079c5 */ /* 0x000fe20000000000 */
[----:B------:R-:W-:Y:S01]  /*1c5a0*/  R2UR UR7, R11 ;  /* 0x000000000b0772ca */ /* 0x000fe200000e0000 */
[----:B------:R-:W-:Y:S01]  /*1c5b0*/  IMAD.MOV.U32 R13, RZ, RZ, -0x3ffffff0 ;  /* 0xc0000010ff0d7424 */ /* 0x000fe200078e00ff */
[----:B------:R-:W-:Y:S01]  /*1c5c0*/  LOP3.LUT R0, R0, 0x10000, RZ, 0xfc, !PT ;  /* 0x0001000000007812 */ /* 0x000fe200078efcff */
[----:B------:R-:W0:Y:S04]  /*1c5d0*/  @P0 LDC R8, c[0x0][0x44c] ;  /* 0x00011300ff080b82 */ /* 0x000e280000000800 */
[----:B------:R-:W-:-:S04]  /*1c5e0*/  IMAD R10, R221, 0x780, R0 ;  /* 0x00000780dd0a7824 */ /* 0x000fc800078e0200 */
[----:B------:R-:W1:Y:S01]  /*1c5f0*/  @P0 LDC R0, c[0x0][0x450] ;  /* 0x00011400ff000b82 */ /* 0x000e620000000800 */
[----:B------:R-:W-:-:S13]  /*1c600*/  R2UR UR6, R10 ;  /* 0x000000000a0672ca */ /* 0x000fda00000e0000 */
[----:B------:R-:W-:Y:S01]  /*1c610*/  QGMMA.64x192x32.F32.E4M3.E4M3 R24, R216, gdesc[UR4], R24, gsb0 ;  /* 0x02e00004d8187df3 */ /* 0x000fe20008000818 */
[----:B------:R-:W-:Y:S01]  /*1c620*/  VIADD R12, R10, 0x180 ;  /* 0x000001800a0c7836 */ /* 0x000fe20000000000 */
[----:B------:R-:W-:-:S04]  /*1c630*/  R2UR UR7, R13 ;  /* 0x000000000d0772ca */ /* 0x000fc800000e0000 */
[----:B------:R-:W-:Y:S01]  /*1c640*/  R2UR UR6, R12 ;  /* 0x000000000c0672ca */ /* 0x000fe200000e0000 */
[----:B------:R-:W-:Y:S02]  /*1c650*/  WARPGROUP.DEPBAR.LE gsb0, 0x0 ;  /* 0x00008000000079c5 */ /* 0x000fe40000010000 */
[----:B------:R-:W4:Y:S01]  /*1c660*/  LDL R219, [R1+0x20] ;  /* 0x0000200001db7983 */ /* 0x000f220000100800 */
[----:B------:R-:W-:Y:S01]  /*1c670*/  WARPGROUP.ARRIVE ;  /* 0x00000000000079c5 */ /* 0x000fe20000000000 */
[----:B------:R-:W-:Y:S02]  /*1c680*/  VIADD R12, R10, 0x300 ;  /* 0x000003000a0c7836 */ /* 0x000fe40000000000 */
[----:B------:R-:W-:-:S07]  /*1c690*/  IMAD.MOV.U32 R13, RZ, RZ, -0x3ffffff0 ;  /* 0xc0000010ff0d7424 */ /* 0x000fce00078e00ff */
[----:B------:R-:W-:Y:S01]  /*1c6a0*/  QGMMA.64x192x32.F32.E4M3.E4M3 R24, R212, gdesc[UR4], R24, gsb0 ;  /* 0x02e00004d4187df3 */ /* 0x000fe20008000818 */
[----:B------:R-:W-:Y:S01]  /*1c6b0*/  R2UR UR6, R12 ;  /* 0x000000000c0672ca */ /* 0x000fe200000e0000 */
[----:B------:R-:W-:Y:S01]  /*1c6c0*/  VIADD R12, R10, 0x480 ;  /* 0x000004800a0c7836 */ /* 0x000fe20000000000 */
[----:B------:R-:W-:Y:S01]  /*1c6d0*/  R2UR UR7, R13 ;  /* 0x000000000d0772ca */ /* 0x000fe200000e0000 */
[----:B------:R-:W-:Y:S01]  /*1c6e0*/  IMAD.MOV.U32 R13, RZ, RZ, -0x3ffffff0 ;  /* 0xc0000010ff0d7424 */ /* 0x000fe200078e00ff */
[----:B------:R-:W-:Y:S02]  /*1c6f0*/  WARPGROUP.DEPBAR.LE gsb0, 0x0 ;  /* 0x00008000000079c5 */ /* 0x000fe40000010000 */
[----:B------:R-:W-:-:S13]  /*1c700*/  WARPGROUP.ARRIVE ;  /* 0x00000000000079c5 */ /* 0x000fda0000000000 */
[----:B------:R-:W-:Y:S01]  /*1c710*/  QGMMA.64x192x32.F32.E4M3.E4M3 R24, R208, gdesc[UR4], R24, gsb0 ;  /* 0x02e00004d0187df3 */ /* 0x000fe20008000818 */
[----:B------:R-:W-:Y:S02]  /*1c720*/  R2UR UR6, R12 ;  /* 0x000000000c0672ca */ /* 0x000fe400000e0000 */
[----:B------:R-:W-:Y:S01]  /*1c730*/  R2UR UR7, R13 ;  /* 0x000000000d0772ca */ /* 0x000fe200000e0000 */
[----:B------:R-:W-:Y:S02]  /*1c740*/  IMAD.MOV.U32 R13, RZ, RZ, -0x3ffffff0 ;  /* 0xc0000010ff0d7424 */ /* 0x000fe400078e00ff */
[----:B----4-:R-:W-:Y:S02]  /*1c750*/  IMAD.IADD R11, R219, 0x1, R235 ;  /* 0x00000001db0b7824 */ /* 0x010fe400078e02eb */
[----:B------:R-:W4:Y:S02]  /*1c760*/  S2R R219, SR_TID.X ;  /* 0x0000000000db7919 */ /* 0x000f240000002100 */
[----:B0-----:R-:W-:-:S05]  /*1c770*/  @P0 IMAD.HI.U32 R8, R11, R8, RZ ;  /* 0x000000080b080227 */ /* 0x001fca00078e00ff */
[----:B-1----:R-:W-:Y:S01]  /*1c780*/  @P0 SHF.R.U32.HI R11, RZ, R0, R8 ;  /* 0x00000000ff0b0219 */ /* 0x002fe20000011608 */
[----:B------:R-:W-:-:S04]  /*1c790*/  IMAD.MOV.U32 R8, RZ, RZ, -0xa0 ;  /* 0xffffff60ff087424 */ /* 0x000fc800078e00ff */
[----:B------:R-:W0:Y:S01]  /*1c7a0*/  SHFL.IDX PT, R0, R11, RZ, 0x1c1f ;  /* 0x001c1fff0b007589 */ /* 0x000e2200000e0000 */
[----:B------:R-:W-:-:S04]  /*1c7b0*/  IMAD R8, R7, R8, 0x1 ;  /* 0x0000000107087424 */ /* 0x000fc800078e0208 */
[----:B--2---:R-:W-:-:S05]  /*1c7c0*/  IMAD R8, R21, -0x2, R8 ;  /* 0xfffffffe15087824 */ /* 0x004fca00078e0208 */
[----:B---3--:R-:W-:-:S04]  /*1c7d0*/  IADD3 R8, -R237, R8, R20 ;  /* 0x00000008ed087210 */ /* 0x008fc80007ffe114 */
[----:B0-----:R-:W-:-:S04]  /*1c7e0*/  IADD3 R0, R8, R0, RZ ;  /* 0x0000000008007210 */ /* 0x001fc80007ffe0ff */
        /* <DEDUP_REMOVED lines=42> */
[----:B------:R-:W-:Y:S01]  /*1ca90*/  ISETP.GT.AND P3, PT, R0, 0x39, PT ;  /* 0x000000390000780c */ /* 0x000fe20003f64270 */
[----:B------:R-:W-:Y:S02]  /*1caa0*/  WARPGROUP.DEPBAR.LE gsb0, 0x0 ;  /* 0x00008000000079c5 */ /* 0x000fe40000010000 */
[----:B------:R-:W-:Y:S01]  /*1cab0*/  FSEL R180, R180, -INF , P2 ;  /* 0xff800000b4b47808 */ /* 0x000fe20001000000 */
[----:B------:R-:W-:Y:S01]  /*1cac0*/  WARPGROUP.ARRIVE ;  /* 0x00000000000079c5 */ /* 0x000fe20000000000 */
[----:B------:R-:W-:Y:S02]  /*1cad0*/  FMNMX.FTZ R12, R177, R12, !PT ;  /* 0x0000000cb10c7209 */ /* 0x000fe40007810000 */
[----:B------:R-:W-:Y:S02]  /*1cae0*/  ISETP.GT.AND P2, PT, R0, 0x40, PT ;  /* 0x000000400000780c */ /* 0x000fe40003f44270 */
[----:B------:R-:W-:Y:S01]  /*1caf0*/  FSEL R181, R181, -INF , P3 ;  /* 0xff800000b5b57808 */ /* 0x000fe20001800000 */
[----:B------:R-:W-:Y:S01]  /*1cb00*/  QGMMA.64x192x32.F32.E4M3.E4M3 R24, R204, gdesc[UR4], R24, gsb0 ;  /* 0x02e00004cc187df3 */ /* 0x000fe20008000818 */
        /* <DEDUP_REMOVED lines=71> */
[----:B------:R-:W-:Y:S02]  /*1cf80*/  FMNMX.FTZ R0, R132, R12, !PT ;  /* 0x0000000c84007209 */ /* 0x000fe40007810000 */
[----:B------:R-:W-:-:S02]  /*1cf90*/  R2UR UR7, R13 ;  /* 0x000000000d0772ca */ /* 0x000fc400000e0000 */
[----:B------:R-:W-:-:S05]  /*1cfa0*/  FMNMX.FTZ R0, R133, R0, !PT ;  /* 0x0000000085007209 */ /* 0x000fca0007810000 */
[----:B------:R-:W0:Y:S02]  /*1cfb0*/  SHFL.BFLY PT, R12, R0, 0x2, 0x1f ;  /* 0x0c401f00000c7f89 */ /* 0x000e2400000e0000 */
[----:B0-----:R-:W-:Y:S01]  /*1cfc0*/  FMNMX.FTZ R0, R0, R12, !PT ;  /* 0x0000000c00007209 */ /* 0x001fe20007810000 */
[----:B------:R-:W-:Y:S02]  /*1cfd0*/  VIADD R12, R10, 0x600 ;  /* 0x000006000a0c7836 */ /* 0x000fe40000000000 */
[----:B------:R-:W0:Y:S03]  /*1cfe0*/  SHFL.IDX PT, R10, R11, 0x1, 0x1c1f ;  /* 0x003c1f000b0a7f89 */ /* 0x000e2600000e0000 */
[----:B------:R-:W-:Y:S01]  /*1cff0*/  R2UR UR6, R12 ;  /* 0x000000000c0672ca */ /* 0x000fe200000e0000 */
[----:B------:R-:W1:Y:S01]  /*1d000*/  SHFL.BFLY PT, R20, R0, 0x1, 0x1f ;  /* 0x0c201f0000147f89 */ /* 0x000e6200000e0000 */
[----:B0-----:R-:W-:Y:S01]  /*1d010*/  IMAD.IADD R10, R8, 0x1, R10 ;  /* 0x00000001080a7824 */ /* 0x001fe200078e020a */
[----:B------:R-:W-:-:S02]  /*1d020*/  WARPGROUP.DEPBAR.LE gsb0, 0x0 ;  /* 0x00008000000079c5 */ /* 0x000fc40000010000 */
[----:B-1----:R-:W-:Y:S01]  /*1d030*/  FMNMX.FTZ R0, R0, R20, !PT ;  /* 0x0000001400007209 */ /* 0x002fe20007810000 */
[----:B------:R-:W-:Y:S01]  /*1d040*/  WARPGROUP.ARRIVE ;  /* 0x00000000000079c5 */ /* 0x000fe20000000000 */
[----:B------:R-:W-:Y:S02]  /*1d050*/  ISETP.GT.AND P4, PT, R10, RZ, PT ;  /* 0x000000ff0a00720c */ /* 0x000fe40003f84270 */
[----:B------:R-:W-:Y:S01]  /*1d060*/  FSETP.NEU.FTZ.AND P2, PT, R0, -INF , PT ;  /* 0xff8000000000780b */ /* 0x000fe20003f5d000 */
[----:B------:R-:W-:-:S01]  /*1d070*/  FFMA.FTZ R13, R2, R0, -8 ;  /* 0xc1000000020d7423 */ /* 0x000fc20000010000 */
[----:B------:R-:W-:Y:S02]  /*1d080*/  ISETP.GT.AND P3, PT, R10, 0x1, PT ;  /* 0x000000010a00780c */ /* 0x000fe40003f64270 */
[----:B------:R-:W-:Y:S01]  /*1d090*/  QGMMA.64x192x32.F32.E4M3.E4M3 R24, R200, gdesc[UR4], R24, gsb0 ;  /* 0x02e00004c8187df3 */ /* 0x000fe20008000818 */
[----:B------:R-:W-:Y:S02]  /*1d0a0*/  FSEL R186, R186, -INF , P4 ;  /* 0xff800000baba7808 */ /* 0x000fe40002000000 */
[----:B------:R-:W-:-:S02]  /*1d0b0*/  FSEL R13, R13, RZ, P2 ;  /* 0x000000ff0d0d7208 */ /* 0x000fc40001000000 */
[----:B------:R-:W-:Y:S02]  /*1d0c0*/  ISETP.GT.AND P5, PT, R10, 0x8, PT ;  /* 0x000000080a00780c */ /* 0x000fe40003fa4270 */
[----:B------:R-:W-:Y:S01]  /*1d0d0*/  FSEL R187, R187, -INF , P3 ;  /* 0xff800000bbbb7808 */ /* 0x000fe20001800000 */
[----:B------:R-:W-:-:S01]  /*1d0e0*/  FFMA.FTZ R21, R2, R189, -R13 ;  /* 0x000000bd02157223 */ /* 0x000fc2000001080d */
[----:B------:R-:W-:Y:S01]  /*1d0f0*/  FMNMX.FTZ R189, R186, R5, !PT ;  /* 0x00000005babd7209 */ /* 0x000fe20007810000 */
[----:B------:R-:W-:-:S01]  /*1d100*/  FFMA.FTZ R184, R2, R184, -R13 ;  /* 0x000000b802b87223 */ /* 0x000fc2000001080d */
[----:B------:R-:W-:Y:S01]  /*1d110*/  ISETP.GT.AND P4, PT, R10, 0x9, PT ;  /* 0x000000090a00780c */ /* 0x000fe20003f84270 */
[----:B------:R-:W-:-:S01]  /*1d120*/  FFMA.FTZ R12, R2, R185, -R13 ;  /* 0x000000b9020c7223 */ /* 0x000fc2000001080d */
[----:B------:R-:W-:Y:S01]  /*1d130*/  FSEL R190, R190, -INF , P5 ;  /* 0xff800000bebe7808 */ /* 0x000fe20002800000 */
[----:B------:R0:W-:Y:S01]  /*1d140*/  MUFU.EX2 R11, R184 ;  /* 0x000000b8000b7308 */ /* 0x0001e20000000800 */
[----:B------:R-:W-:Y:S01]  /*1d150*/  FMNMX.FTZ R189, R187, R189, !PT ;  /* 0x000000bdbbbd7209 */ /* 0x000fe20007810000 */
[--C-:B------:R-:W-:Y:S01]  /*1d160*/  FFMA.FTZ R20, R2, R188, -R13.reuse ;  /* 0x000000bc02147223 */ /* 0x100fe2000001080d */
[----:B------:R-:W-:Y:S01]  /*1d170*/  ISETP.GT.AND P3, PT, R10, 0x10, PT ;  /* 0x000000100a00780c */ /* 0x000fe20003f64270 */
[C-C-:B------:R-:W-:Y:S01]  /*1d180*/  FFMA.FTZ R8, R2.reuse, R193, -R13.reuse ;  /* 0x000000c102087223 */ /* 0x140fe2000001080d */
[----:B------:R-:W-:Y:S01]  /*1d190*/  FSEL R191, R191, -INF , P4 ;  /* 0xff800000bfbf7808 */ /* 0x000fe20002000000 */
[--C-:B------:R-:W-:Y:S01]  /*1d1a0*/  FFMA.FTZ R185, R2, R196, -R13.reuse ;  /* 0x000000c402b97223 */ /* 0x100fe2000001080d */
[----:B------:R-:W-:Y:S01]  /*1d1b0*/  FMNMX.FTZ R189, R190, R189, !PT ;  /* 0x000000bdbebd7209 */ /* 0x000fe20007810000 */
[--C-:B------:R-:W-:Y:S01]  /*1d1c0*/  FFMA.FTZ R188, R2, R197, -R13.reuse ;  /* 0x000000c502bc7223 */ /* 0x100fe2000001080d */
[----:B------:R-:W-:Y:S01]  /*1d1d0*/  ISETP.GT.AND P5, PT, R10, 0x11, PT ;  /* 0x000000110a00780c */ /* 0x000fe20003fa4270 */
[--C-:B0-----:R-:W-:Y:S01]  /*1d1e0*/  FFMA.FTZ R184, R2, R192, -R13.reuse ;  /* 0x000000c002b87223 */ /* 0x101fe2000001080d */
[----:B------:R-:W-:Y:S01]  /*1d1f0*/  FSEL R194, R194, -INF , P3 ;  /* 0xff800000c2c27808 */ /* 0x000fe20001800000 */
[C-C-:B------:R-:W-:Y:S01]  /*1d200*/  FFMA.FTZ R192, R2.reuse, R172, -R13.reuse ;  /* 0x000000ac02c07223 */ /* 0x140fe2000001080d */
        /* <DEDUP_REMOVED lines=9> */
[--C-:B------:R-:W-:Y:S01]  /*1d2a0*/  FFMA.FTZ R177, R2, R177, -R13.reuse ;  /* 0x000000b102b17223 */ /* 0x100fe2000001080d */
[----:B------:R-:W-:Y:S01]  /*1d2b0*/  FSEL R198, R198, -INF , P4 ;  /* 0xff800000c6c67808 */ /* 0x000fe20002000000 */
[C-C-:B------:R-:W-:Y:S01]  /*1d2c0*/  FFMA.FTZ R181, R2.reuse, R181, -R13.reuse ;  /* 0x000000b502b57223 */ /* 0x140fe2000001080d */
[----:B------:R-:W-:Y:S01]  /*1d2d0*/  FMNMX.FTZ R189, R195, R189, !PT ;  /* 0x000000bdc3bd7209 */ /* 0x000fe20007810000 */
[C-C-:B------:R-:W-:Y:S01]  /*1d2e0*/  FFMA.FTZ R152, R2.reuse, R152, -R13.reuse ;  /* 0x0000009802987223 */ /* 0x140fe2000001080d */
[----:B------:R-:W-:Y:S01]  /*1d2f0*/  FSEL R199, R199, -INF , P3 ;  /* 0xff800000c7c77808 */ /* 0x000fe20001800000 */
[--C-:B------:R-:W-:Y:S01]  /*1d300*/  FFMA.FTZ R153, R2, R153, -R13.reuse ;  /* 0x0000009902997223 */ /* 0x100fe2000001080d */
[----:B------:R-:W-:Y:S01]  /*1d310*/  ISETP.GT.AND P4, PT, R10, 0x20, PT ;  /* 0x000000200a00780c */ /* 0x000fe20003f84270 */
[--C-:B------:R-:W-:Y:S01]  /*1d320*/  FFMA.FTZ R157, R2, R157, -R13.reuse ;  /* 0x0000009d029d7223 */ /* 0x100fe2000001080d */
[----:B------:R-:W-:Y:S01]  /*1d330*/  FMNMX.FTZ R189, R198, R189, !PT ;  /* 0x000000bdc6bd7209 */ /* 0x000fe20007810000 */
[--C-:B------:R-:W-:Y:S01]  /*1d340*/  FFMA.FTZ R160, R2, R160, -R13.reuse ;  /* 0x000000a002a07223 */ /* 0x100fe2000001080d */
[----:B------:R-:W-:Y:S01]  /*1d350*/  ISETP.GT.AND P3, PT, R10, 0x21, PT ;  /* 0x000000210a00780c */ /* 0x000fe20003f64270 */
[--C-:B------:R-:W-:Y:S01]  /*1d360*/  FFMA.FTZ R161, R2, R161, -R13.reuse ;  /* 0x000000a102a17223 */ /* 0x100fe2000001080d */
[----:B------:R-:W-:Y:S01]  /*1d370*/  FSEL R172, R170, -INF , P4 ;  /* 0xff800000aaac7808 */ /* 0x000fe20002000000 */
[--C-:B------:R-:W-:Y:S01]  /*1d380*/  FFMA.FTZ R165, R2, R165, -R13.reuse ;  /* 0x000000a502a57223 */ /* 0x100fe2000001080d */
[----:B------:R-:W-:Y:S01]  /*1d390*/  FMNMX.FTZ R189, R199, R189, !PT ;  /* 0x000000bdc7bd7209 */ /* 0x000fe20007810000 */
[----:B------:R0:W-:Y:S01]  /*1d3a0*/  MUFU.EX2 R170, R192 ;  /* 0x000000c000aa7308 */ /* 0x0001e20000000800 */
        /* <DEDUP_REMOVED lines=9> */
[C-C-:B0-----:R-:W-:Y:S01]  /*1d440*/  FFMA.FTZ R192, R2.reuse, R180, -R13.reuse ;  /* 0x000000b402c07223 */ /* 0x141fe2000001080d */
        /* <DEDUP_REMOVED lines=19> */
[----:B------:R-:W-:Y:S01]  /*1d580*/  FFMA.FTZ R132, R2, R132, -R13 ;  /* 0x0000008402847223 */ /* 0x000fe2000001080d */
        /* <DEDUP_REMOVED lines=11> */
[----:B------:R0:W-:Y:S01]  /*1d640*/  MUFU.EX2 R154, R192 ;  /* 0x000000c0009a7308 */ /* 0x0001e20000000800 */
[----:B------:R-:W-:Y:S02]  /*1d650*/  ISETP.GT.AND P5, PT, R10, 0x48, PT ;  /* 0x000000480a00780c */ /* 0x000fe40003fa4270 */
[----:B------:R-:W-:Y:S02]  /*1d660*/  FSEL R155, R155, -INF , P3 ;  /* 0xff8000009b9b7808 */ /* 0x000fe40001800000 */
[----:B------:R-:W-:Y:S02]  /*1d670*/  FMNMX.FTZ R189, R180, R189, !PT ;  /* 0x000000bdb4bd7209 */ /* 0x000fe40007810000 */
[----:B------:R-:W-:Y:S01]  /*1d680*/  ISETP.GT.AND P4, PT, R10, 0x49, PT ;  /* 0x000000490a00780c */ /* 0x000fe20003f84270 */
[----:B------:R-:W-:Y:S01]  /*1d690*/  MUFU.EX2 R21, R21 ;  /* 0x0000001500157308 */ /* 0x000fe20000000800 */
[----:B------:R-:W-:Y:S01]  /*1d6a0*/  FSEL R158, R158, -INF , P5 ;  /* 0xff8000009e9e7808 */ /* 0x000fe20002800000 */
[----:B0-----:R-:W-:Y:S01]  /*1d6b0*/  FFMA.FTZ R192, R2, R156, -R13 ;  /* 0x0000009c02c07223 */ /* 0x001fe2000001080d */
[----:B------:R-:W-:-:S02]  /*1d6c0*/  FMNMX.FTZ R189, R155, R189, !PT ;  /* 0x000000bd9bbd7209 */ /* 0x000fc40007810000 */
[----:B------:R-:W-:Y:S02]  /*1d6d0*/  ISETP.GT.AND P3, PT, R10, 0x50, PT ;  /* 0x000000500a00780c */ /* 0x000fe40003f64270 */
        /* <DEDUP_REMOVED lines=10> */
[----:B------:R-:W-:Y:S01]  /*1d780*/  ISETP.GT.AND P3, PT, R10, 0x59, PT ;  /* 0x000000590a00780c */ /* 0x000fe20003f64270 */
[----:B------:R-:W-:Y:S01]  /*1d790*/  MUFU.EX2 R185, R185 ;  /* 0x000000b900b97308 */ /* 0x000fe20000000800 */
[----:B------:R-:W-:Y:S02]  /*1d7a0*/  FSEL R166, R166, -INF , P4 ;  /* 0xff800000a6a67808 */ /* 0x000fe40002000000 */
[----:B------:R-:W-:Y:S02]  /*1d7b0*/  FMNMX.FTZ R189, R163, R189, !PT ;  /* 0x000000bda3bd7209 */ /* 0x000fe40007810000 */
[----:B------:R-:W-:-:S02]  /*1d7c0*/  FSEL R167, R167, -INF , P3 ;  /* 0xff800000a7a77808 */ /* 0x000fc40001800000 */
[----:B------:R-:W-:Y:S01]  /*1d7d0*/  ISETP.GT.AND P4, PT, R10, 0x60, PT ;  /* 0x000000600a00780c */ /* 0x000fe20003f84270 */
[----:B------:R-:W-:Y:S01]  /*1d7e0*/  MUFU.EX2 R188, R188 ;  /* 0x000000bc00bc7308 */ /* 0x000fe20000000800 */
[----:B------:R-:W-:Y:S02]  /*1d7f0*/  FMNMX.FTZ R189, R166, R189, !PT ;  /* 0x000000bda6bd7209 */ /* 0x000fe40007810000 */
[----:B------:R-:W-:Y:S02]  /*1d800*/  ISETP.GT.AND P3, PT, R10, 0x61, PT ;  /* 0x000000610a00780c */ /* 0x000fe40003f64270 */
[----:B------:R-:W-:Y:S02]  /*1d810*/  FSEL R156, R138, -INF , P4 ;  /* 0xff8000008a9c7808 */ /* 0x000fe40002000000 */
[----:B------:R-:W-:Y:S01]  /*1d820*/  FMNMX.FTZ R189, R167, R189, !PT ;  /* 0x000000bda7bd7209 */ /* 0x000fe20007810000 */
[----:B------:R0:W-:Y:S01]  /*1d830*/  MUFU.EX2 R138, R192 ;  /* 0x000000c0008a7308 */ /* 0x0001e20000000800 */
[----:B------:R-:W-:-:S02]  /*1d840*/  ISETP.GT.AND P5, PT, R10, 0x68, PT ;  /* 0x000000680a00780c */ /* 0x000fc40003fa4270 */
[----:B------:R-:W-:Y:S02]  /*1d850*/  FSEL R139, R139, -INF , P3 ;  /* 0xff8000008b8b7808 */ /* 0x000fe40001800000 */
[----:B------:R-:W-:Y:S02]  /*1d860*/  FMNMX.FTZ R189, R156, R189, !PT ;  /* 0x000000bd9cbd7209 */ /* 0x000fe40007810000 */
[----:B------:R-:W-:Y:S01]  /*1d870*/  ISETP.GT.AND P4, PT, R10, 0x69, PT ;  /* 0x000000690a00780c */ /* 0x000fe20003f84270 */
[----:B------:R-:W-:Y:S01]  /*1d880*/  MUFU.EX2 R168, R168 ;  /* 0x000000a800a87308 */ /* 0x000fe20000000800 */
[----:B------:R-:W-:Y:S01]  /*1d890*/  FSEL R142, R142, -INF , P5 ;  /* 0xff8000008e8e7808 */ /* 0x000fe20002800000 */
[----:B0-----:R-:W-:Y:S01]  /*1d8a0*/  FFMA.FTZ R192, R2, R164, -R13 ;  /* 0x000000a402c07223 */ /* 0x001fe2000001080d */
        /* <DEDUP_REMOVED lines=29> */
[----:B------:R-:W-:Y:S01]  /*1da80*/  FSEL R126, R126, -INF , P5 ;  /* 0xff8000007e7e7808 */ /* 0x000fe20002800000 */
[----:B------:R-:W-:Y:S02]  /*1da90*/  WARPGROUP.DEPBAR.LE gsb0, 0x0 ;  /* 0x00008000000079c5 */ /* 0x000fe40000010000 */
        /* <DEDUP_REMOVED lines=13> */
[----:B------:R-:W-:-:S01]  /*1db70*/  FFMA.FTZ R10, R2, R137, -R13 ;  /* 0x00000089020a7223 */ /* 0x000fc2000001080d */
[----:B------:R-:W-:Y:S01]  /*1db80*/  FSEL R137, R134, -INF , P4 ;  /* 0xff80000086897808 */ /* 0x000fe20002000000 */
[----:B------:R-:W-:-:S01]  /*1db90*/  FFMA.FTZ R13, R2, R133, -R13 ;  /* 0x00000085020d7223 */ /* 0x000fc2000001080d */
[----:B------:R-:W-:Y:S01]  /*1dba0*/  FMNMX.FTZ R189, R131, R189, !PT ;  /* 0x000000bd83bd7209 */ /* 0x000fe20007810000 */
[----:B------:R0:W-:Y:S01]  /*1dbb0*/  MUFU.EX2 R134, R10 ;  /* 0x0000000a00867308 */ /* 0x0001e20000000800 */
[----:B------:R-:W-:-:S02]  /*1dbc0*/  FSEL R135, R135, -INF , P3 ;  /* 0xff80000087877808 */ /* 0x000fc40001800000 */
[----:B----4-:R-:W-:Y:S02]  /*1dbd0*/  LOP3.LUT R204, R219, 0x7f, RZ, 0xc0, !PT ;  /* 0x0000007fdbcc7812 */ /* 0x010fe400078ec0ff */
[----:B------:R-:W1:Y:S03]  /*1dbe0*/  S2R R219, SR_TID.X ;  /* 0x0000000000db7919 */ /* 0x000e660000002100 */
[----:B------:R-:W-:Y:S01]  /*1dbf0*/  MUFU.EX2 R157, R157 ;  /* 0x0000009d009d7308 */ /* 0x000fe20000000800 */
[----:B0-----:R-:W-:-:S04]  /*1dc00*/  FMNMX.FTZ R10, R137, R189, !PT ;  /* 0x000000bd890a7209 */ /* 0x001fc80007810000 */
[----:B------:R-:W-:-:S03]  /*1dc10*/  FMNMX.FTZ R10, R135, R10, !PT ;  /* 0x0000000a870a7209 */ /* 0x000fc60007810000 */
[----:B------:R-:W-:Y:S02]  /*1dc20*/  MUFU.EX2 R160, R160 ;  /* 0x000000a000a07308 */ /* 0x000fe40000000800 */
[----:B------:R-:W0:Y:S06]  /*1dc30*/  SHFL.BFLY PT, R189, R10, 0x2, 0x1f ;  /* 0x0c401f000abd7f89 */ /* 0x000e2c00000e0000 */
[----:B------:R-:W-:Y:S08]  /*1dc40*/  MUFU.EX2 R161, R161 ;  /* 0x000000a100a17308 */ /* 0x000ff00000000800 */
[----:B------:R-:W-:Y:S08]  /*1dc50*/  MUFU.EX2 R165, R165 ;  /* 0x000000a500a57308 */ /* 0x000ff00000000800 */
[----:B------:R-:W-:Y:S01]  /*1dc60*/  MUFU.EX2 R136, R136 ;  /* 0x0000008800887308 */ /* 0x000fe20000000800 */
[----:B0-----:R-:W-:-:S05]  /*1dc70*/  FMNMX.FTZ R10, R10, R189, !PT ;  /* 0x000000bd0a0a7209 */ /* 0x001fca0007810000 */
[----:B------:R-:W0:Y:S02]  /*1dc80*/  SHFL.BFLY PT, R189, R10, 0x1, 0x1f ;  /* 0x0c201f000abd7f89 */ /* 0x000e2400000e0000 */
[----:B------:R-:W-:Y:S08]  /*1dc90*/  MUFU.EX2 R140, R140 ;  /* 0x0000008c008c7308 */ /* 0x000ff00000000800 */
[----:B------:R-:W-:Y:S08]  /*1dca0*/  MUFU.EX2 R141, R141 ;  /* 0x0000008d008d7308 */ /* 0x000ff00000000800 */
[----:B------:R-:W-:Y:S01]  /*1dcb0*/  MUFU.EX2 R144, R144 ;  /* 0x0000009000907308 */ /* 0x000fe20000000800 */
[----:B0-----:R-:W-:-:S07]  /*1dcc0*/  FMNMX.FTZ R10, R10, R189, !PT ;  /* 0x000000bd0a0a7209 */ /* 0x001fce0007810000 */
[----:B------:R-:W-:Y:S01]  /*1dcd0*/  MUFU.EX2 R145, R145 ;  /* 0x0000009100917308 */ /* 0x000fe20000000800 */
[----:B------:R-:W-:Y:S01]  /*1dce0*/  FSETP.NEU.FTZ.AND P3, PT, R10, -INF , PT ;  /* 0xff8000000a00780b */ /* 0x000fe20003f7d000 */
[----:B------:R-:W-:-:S06]  /*1dcf0*/  FFMA.FTZ R189, R2, R10, -8 ;  /* 0xc100000002bd7423 */ /* 0x000fcc000001000a */
[----:B------:R-:W-:Y:S01]  /*1dd00*/  MUFU.EX2 R148, R148 ;  /* 0x0000009400947308 */ /* 0x000fe20000000800 */
[----:B------:R-:W-:-:S05]  /*1dd10*/  FSEL R133, R189, RZ, P3 ;  /* 0x000000ffbd857208 */ /* 0x000fca0001800000 */
[--C-:B------:R-:W-:Y:S01]  /*1dd20*/  FFMA.FTZ R192, R2, R195, -R133.reuse ;  /* 0x000000c302c07223 */ /* 0x100fe20000010885 */
[----:B------:R-:W-:Y:S01]  /*1dd30*/  FSEL R195, R0, RZ, P2 ;  /* 0x000000ff00c37208 */ /* 0x000fe20001000000 */
[C-C-:B------:R-:W-:Y:S01]  /*1dd40*/  FFMA.FTZ R158, R2.reuse, R158, -R133.reuse ;  /* 0x0000009e029e7223 */ /* 0x140fe20000010885 */
[----:B------:R-:W-:-:S01]  /*1dd50*/  FFMA.FTZ R186, R2, R186, -R133 ;  /* 0x000000ba02ba7223 */ /* 0x000fc20000010885 */
[C-C-:B------:R-:W-:Y:S01]  /*1dd60*/  FFMA.FTZ R187, R2.reuse, R187, -R133.reuse ;  /* 0x000000bb02bb7223 */ /* 0x140fe20000010885 */
[----:B------:R-:W-:-:S01]  /*1dd70*/  FFMA.FTZ R189, R2, R190, -R133 ;  /* 0x000000be02bd7223 */ /* 0x000fc20000010885 */
[----:B------:R-:W-:Y:S01]  /*1dd80*/  FADD.FTZ R195, -R195, R6 ;  /* 0x00000006c3c37221 */ /* 0x000fe20000010100 */
[----:B------:R-:W-:-:S01]  /*1dd90*/  FFMA.FTZ R190, R2, R191, -R133 ;  /* 0x000000bf02be7223 */ /* 0x000fc20000010885 */
[----:B------:R0:W-:Y:S01]  /*1dda0*/  MUFU.EX2 R6, R158 ;  /* 0x0000009e00067308 */ /* 0x0001e20000000800 */
[----:B------:R-:W-:-:S01]  /*1ddb0*/  FFMA.FTZ R191, R2, R194, -R133 ;  /* 0x000000c202bf7223 */ /* 0x000fc20000010885 */
[C---:B------:R-:W-:Y:S01]  /*1ddc0*/  FMUL.FTZ R195, R2.reuse, R195 ;  /* 0x000000c302c37220 */ /* 0x040fe20000410000 */
[----:B------:R-:W-:-:S01]  /*1ddd0*/  FFMA.FTZ R193, R2, R198, -R133 ;  /* 0x000000c602c17223 */ /* 0x000fc20000010885 */
[C-C-:B------:R-:W-:Y:S01]  /*1dde0*/  FFMA.FTZ R194, R2.reuse, R199, -R133.reuse ;  /* 0x000000c702c27223 */ /* 0x140fe20000010885 */
[----:B------:R-:W-:-:S01]  /*1ddf0*/  FFMA.FTZ R172, R2, R172, -R133 ;  /* 0x000000ac02ac7223 */ /* 0x000fc20000010885 */
[C-C-:B------:R-:W-:Y:S01]  /*1de00*/  FFMA.FTZ R171, R2.reuse, R171, -R133.reuse ;  /* 0x000000ab02ab7223 */ /* 0x140fe20000010885 */
[----:B------:R-:W-:-:S01]  /*1de10*/  FFMA.FTZ R174, R2, R174, -R133 ;  /* 0x000000ae02ae7223 */ /* 0x000fc20000010885 */
[----:B------:R-:W-:Y:S01]  /*1de20*/  MUFU.EX2 R186, R186 ;  /* 0x000000ba00ba7308 */ /* 0x000fe20000000800 */
[----:B0-----:R-:W-:Y:S01]  /*1de30*/  FSEL R158, R10, RZ, P3 ;  /* 0x000000ff0a9e7208 */ /* 0x001fe20001800000 */
[C-C-:B------:R-:W-:Y:S01]  /*1de40*/  FFMA.FTZ R175, R2.reuse, R175, -R133.reuse ;  /* 0x000000af02af7223 */ /* 0x140fe20000010885 */
[----:B------:R-:W-:-:S01]  /*1de50*/  FFMA.FTZ R178, R2, R178, -R133 ;  /* 0x000000b202b27223 */ /* 0x000fc20000010885 */
[C-C-:B------:R-:W-:Y:S01]  /*1de60*/  FFMA.FTZ R179, R2.reuse, R179, -R133.reuse ;  /* 0x000000b302b37223 */ /* 0x140fe20000010885 */
[----:B------:R-:W-:-:S01]  /*1de70*/  FFMA.FTZ R182, R2, R182, -R133 ;  /* 0x000000b602b67223 */ /* 0x000fc20000010885 */
[----:B------:R-:W-:Y:S01]  /*1de80*/  FADD.FTZ R5, -R158, R5 ;  /* 0x000000059e057221 */ /* 0x000fe20000010100 */
[----:B------:R-:W-:-:S01]  /*1de90*/  FFMA.FTZ R183, R2, R183, -R133 ;  /* 0x000000b702b77223 */ /* 0x000fc20000010885 */
[----:B------:R-:W0:Y:S01]  /*1dea0*/  MUFU.EX2 R158, R195 ;  /* 0x000000c3009e7308 */ /* 0x000e220000000800 */
[----:B------:R-:W-:-:S01]  /*1deb0*/  FFMA.FTZ R180, R2, R180, -R133 ;  /* 0x000000b402b47223 */ /* 0x000fc20000010885 */
[C---:B------:R-:W-:Y:S01]  /*1dec0*/  FMUL.FTZ R5, R2.reuse, R5 ;  /* 0x0000000502057220 */ /* 0x040fe20000410000 */
        /* <DEDUP_REMOVED lines=13> */
[----:B------:R-:W3:Y:S01]  /*1dfa0*/  MUFU.EX2 R187, R187 ;  /* 0x000000bb00bb7308 */ /* 0x000ee20000000800 */
        /* <DEDUP_REMOVED lines=8> */
[----:B--2---:R-:W-:-:S01]  /*1e030*/  FFMA.FTZ R3, R5, R3, R186 ;  /* 0x0000000305037223 */ /* 0x004fc200000100ba */
[----:B------:R-:W-:Y:S01]  /*1e040*/  FADD.FTZ R4, R20, R4 ;  /* 0x0000000414047221 */ /* 0x000fe20000010000 */
[----:B------:R-:W-:-:S01]  /*1e050*/  FFMA.FTZ R127, R2, R127, -R133 ;  /* 0x0000007f027f7223 */ /* 0x000fc20000010885 */
[C-C-:B------:R-:W-:Y:S01]  /*1e060*/  FFMA.FTZ R130, R2.reuse, R130, -R133.reuse ;  /* 0x0000008202827223 */ /* 0x140fe20000010885 */
[----:B------:R-:W-:-:S01]  /*1e070*/  FFMA.FTZ R131, R2, R131, -R133 ;  /* 0x0000008302837223 */ /* 0x000fc20000010885 */
[----:B------:R-:W-:Y:S01]  /*1e080*/  FADD.FTZ R4, R21, R4 ;  /* 0x0000000415047221 */ /* 0x000fe20000010000 */
[----:B------:R-:W-:-:S01]  /*1e090*/  FFMA.FTZ R137, R2, R137, -R133 ;  /* 0x0000008902897223 */ /* 0x000fc20000010885 */
[----:B------:R-:W2:Y:S01]  /*1e0a0*/  MUFU.EX2 R190, R190 ;  /* 0x000000be00be7308 */ /* 0x000ea20000000800 */
[----:B---3--:R-:W-:-:S01]  /*1e0b0*/  FADD.FTZ R3, R187, R3 ;  /* 0x00000003bb037221 */ /* 0x008fc20000010000 */
[----:B------:R-:W-:Y:S01]  /*1e0c0*/  FADD.FTZ R4, R184, R4 ;  /* 0x00000004b8047221 */ /* 0x000fe20000010000 */
[----:B------:R-:W-:-:S01]  /*1e0d0*/  FFMA.FTZ R133, R2, R135, -R133 ;  /* 0x0000008702857223 */ /* 0x000fc20000010885 */
[----:B------:R-:W-:-:S02]  /*1e0e0*/  ISETP.NE.AND P2, PT, R204, RZ, PT ;  /* 0x000000ffcc00720c */ /* 0x000fc40003f45270 */
[----:B------:R-:W-:-:S01]  /*1e0f0*/  FADD.FTZ R4, R8, R4 ;  /* 0x0000000408047221 */ /* 0x000fc20000010000 */
[----:B-1----:R-:W-:Y:S01]  /*1e100*/  SHF.R.U32.HI R204, RZ, 0x7, R219 ;  /* 0x00000007ffcc7819 */ /* 0x002fe200000116db */
[----:B------:R-:W1:Y:S01]  /*1e110*/  MUFU.EX2 R191, R191 ;  /* 0x000000bf00bf7308 */ /* 0x000e620000000800 */
[----:B0-----:R-:W-:-:S01]  /*1e120*/  FADD.FTZ R3, R189, R3 ;  /* 0x00000003bd037221 */ /* 0x001fc20000010000 */
[----:B------:R-:W-:Y:S01]  /*1e130*/  FADD.FTZ R4, R185, R4 ;  /* 0x00000004b9047221 */ /* 0x000fe20000010000 */
[----:B------:R-:W-:-:S03]  /*1e140*/  IADD3 R195, -R204, 0xb, RZ ;  /* 0x0000000bccc37810 */ /* 0x000fc60007ffe1ff */
        /* <DEDUP_REMOVED lines=53> */
[----:B0-----:R-:W-:-:S04]  /*1e4a0*/  FADD.FTZ R3, R155, R3 ;  /* 0x000000039b037221 */ /* 0x001fc80000010000 */
        /* <DEDUP_REMOVED lines=25> */
[----:B------:R-:W-:-:S04]  /*1e640*/  @!P2 IMAD R3, R9, 0x8, R16 ;  /* 0x000000080903a824 */ /* 0x000fc800078e0210 */
[----:B------:R-:W-:Y:S02]  /*1e650*/  @!P2 VIADD R3, R3, 0x33440 ;  /* 0x000334400303a836 */ /* 0x000fe40000000000 */
[----:B------:R-:W0:Y:S01]  /*1e660*/  MUFU.EX2 R120, R120 ;  /* 0x0000007800787308 */ /* 0x000e220000000800 */
[----:B--2---:R-:W-:-:S02]  /*1e670*/  FADD.FTZ R4, R149, R4 ;  /* 0x0000000495047221 */ /* 0x004fc40000010000 */
[----:B------:R-:W-:Y:S01]  /*1e680*/  @!P2 PRMT R3, RZ, 0x654, R3 ;  /* 0x00000654ff03a816 */ /* 0x000fe20000000003 */
[----:B------:R2:W-:Y:S06]  /*1e690*/  BAR.ARV R195, 0x100 ;  /* 0x000400c30000751d */ /* 0x0005ec0000002000 */
[----:B------:R-:W3:Y:S01]  /*1e6a0*/  MUFU.EX2 R164, R164 ;  /* 0x000000a400a47308 */ /* 0x000ee20000000800 */
[----:B-1----:R-:W-:-:S01]  /*1e6b0*/  FADD.FTZ R135, R151, R135 ;  /* 0x0000008797877221 */ /* 0x002fc20000010000 */
[----:B------:R1:W-:Y:S01]  /*1e6c0*/  @!P2 SYNCS.ARRIVE.TRANS64.RED.A1T0 RZ, [R3+URZ], RZ ;  /* 0x000000ff03ffa9a7 */ /* 0x0003e2000810043f */
[----:B0-----:R-:W-:-:S05]  /*1e6d0*/  FADD.FTZ R4, R120, R4 ;  /* 0x0000000478047221 */ /* 0x001fca0000010000 */
[----:B------:R-:W0:Y:S08]  /*1e6e0*/  MUFU.EX2 R121, R121 ;  /* 0x0000007900797308 */ /* 0x000e300000000800 */
[----:B------:R-:W4:Y:S01]  /*1e6f0*/  MUFU.EX2 R123, R123 ;  /* 0x0000007b007b7308 */ /* 0x000f220000000800 */
[----:B---3--:R-:W-:-:S07]  /*1e700*/  FADD.FTZ R135, R164, R135 ;  /* 0x00000087a4877221 */ /* 0x008fce0000010000 */
[----:B------:R-:W3:Y:S01]  /*1e710*/  MUFU.EX2 R124, R124 ;  /* 0x0000007c007c7308 */ /* 0x000ee20000000800 */
[----:B0-----:R-:W-:-:S07]  /*1e720*/  FADD.FTZ R4, R121, R4 ;  /* 0x0000000479047221 */ /* 0x001fce0000010000 */
[----:B------:R-:W0:Y:S01]  /*1e730*/  MUFU.EX2 R126, R126 ;  /* 0x0000007e007e7308 */ /* 0x000e220000000800 */
[----:B----4-:R-:W-:-:S07]  /*1e740*/  FADD.FTZ R135, R123, R135 ;  /* 0x000000877b877221 */ /* 0x010fce0000010000 */
        /* <DEDUP_REMOVED lines=18> */
[----:B------:R-:W1:Y:S01]  /*1e870*/  MUFU.EX2 R133, R133 ;  /* 0x0000008500857308 */ /* 0x000e620000000800 */
[----:B---3--:R-:W-:-:S01]  /*1e880*/  FADD.FTZ R135, R137, R135 ;  /* 0x0000008789877221 */ /* 0x008fc20000010000 */
[----:B0-----:R-:W-:-:S03]  /*1e890*/  FADD.FTZ R4, R13, R4 ;  /* 0x000000040d047221 */ /* 0x001fc60000010000 */
[----:B-1----:R-:W-:Y:S01]  /*1e8a0*/  FADD.FTZ R3, R133, R135 ;  /* 0x0000008785037221 */ /* 0x002fe20000010000 */
[----:B--2---:R-:W-:Y:S06]  /*1e8b0*/  @!P1 BRA `(.L_x_5419) ;  /* 0x0000000000049947 */ /* 0x004fec0003800000 */
[----:B------:R-:W-:Y:S01]  /*1e8c0*/  BPT.TRAP 0x1 ;  /* 0x000000040000795c */ /* 0x000fe20000300000 */
.L_x_5419:
[----:B------:R-:W-:Y:S01]  /*1e8d0*/  IMAD R135, R221, 0x8, R16 ;  /* 0x00000008dd877824 */ /* 0x000fe200078e0210 */
[----:B------:R-:W-:Y:S01]  /*1e8e0*/  ISETP.GT.AND P2, PT, R7, R15, PT ;  /* 0x0000000f0700720c */ /* 0x000fe20003f44270 */
        /* <DEDUP_REMOVED lines=140> */
[----:B------:R-:W-:Y:S01]  /*1f1b0*/  VIADD R7, R7, 0xffffffff ;  /* 0xffffffff07077836 */ /* 0x000fe20000000000 */
[----:B------:R-:W-:Y:S01]  /*1f1c0*/  MOV R8, R222 ;  /* 0x000000de00087202 */ /* 0x000fe20000000f00 */
[----:B------:R-:W-:-:S02]  /*1f1d0*/  IMAD.MOV.U32 R5, RZ, RZ, R10 ;  /* 0x000000ffff057224 */ /* 0x000fc400078e000a */
[----:B------:R-:W-:Y:S02]  /*1f1e0*/  IMAD.MOV.U32 R6, RZ, RZ, R0 ;  /* 0x000000ffff067224 */ /* 0x000fe400078e0000 */
[----:B------:R-:W-:Y:S01]  /*1f1f0*/  IMAD.MOV.U32 R221, RZ, RZ, R9 ;  /* 0x000000ffffdd7224 */ /* 0x000fe200078e0009 */
[----:B0-----:R-:W-:Y:S06]  /*1f200*/  @P2 BRA `(.L_x_5420) ;  /* 0xffffffc000242947 */ /* 0x001fec000383ffff */
[----:B------:R-:W-:-:S07]  /*1f210*/  IMAD.MOV.U32 R221, RZ, RZ, R9 ;  /* 0x000000ffffdd7224 */ /* 0x000fce00078e0009 */
.L_x_5409:
[----:B------:R-:W-:-:S13]  /*1f220*/  ISETP.GE.AND P0, PT, R7, RZ, PT ;  /* 0x000000ff0700720c */ /* 0x000fda0003f06270 */
[----:B------:R-:W-:Y:S05]  /*1f230*/  @!P0 BRA `(.L_x_5421) ;  /* 0x0000003400048947 */ /* 0x000fea0003800000 */
[----:B------:R-:W-:Y:S02]  /*1f240*/  IMAD.MOV.U32 R5, RZ, RZ, R10 ;  /* 0x000000ffff057224 */ /* 0x000fe400078e000a */
[----:B------:R-:W-:Y:S02]  /*1f250*/  IMAD.MOV.U32 R6, RZ, RZ, R0 ;  /* 0x000000ffff067224 */ /* 0x000fe400078e0000 */
[----:B------:R-:W-:Y:S02]  /*1f260*/  IMAD.MOV.U32 R8, RZ, RZ, R222 ;  /* 0x000000ffff087224 */ /* 0x000fe400078e00de */
[----:B------:R-:W-:-:S07]  /*1f270*/  IMAD.MOV.U32 R9, RZ, RZ, R221 ;  /* 0x000000ffff097224 */ /* 0x000fce00078e00dd */
.L_x_5432:
        /* <DEDUP_REMOVED lines=10> */
.L_x_5423:
[----:B------:R-:W-:Y:S01]  /*1f320*/  IMAD R0, R221, 0x8, R16 ;  /* 0x00000008dd007824 */ /* 0x000fe200078e0210 */
[----:B------:R-:W-:-:S04]  /*1f330*/  SHF.L.U32 R11, R222, 0x1f, RZ ;  /* 0x0000001fde0b7819 */ /* 0x000fc800000006ff */
[----:B------:R0:W1:Y:S01]  /*1f340*/  SYNCS.PHASECHK.TRANS64.TRYWAIT P0, [R0+URZ+0x33430], R11 ;  /* 0x0334300b000075a7 */ /* 0x000062000800017f */
[----:B------:R-:W-:Y:S05]  /*1f350*/  @!P1 BRA `(.L_x_5424) ;  /* 0x0000000000049947 */ /* 0x000fea0003800000 */
[----:B------:R-:W-:Y:S01]  /*1f360*/  BPT.TRAP 0x1 ;  /* 0x000000040000795c */ /* 0x000fe20000300000 */
.L_x_5424:
[----:B------:R-:W-:Y:S04]  /*1f370*/  BSSY B0, `(.L_x_5422) ;  /* 0x0000004000007945 */ /* 0x000fe80003800000 */
[----:B-1----:R-:W-:Y:S05]  /*1f380*/  @P0 BRA `(.L_x_5425) ;  /* 0x0000000000080947 */ /* 0x002fea0003800000 */
[----:B------:R-:W1:Y:S02]  /*1f390*/  SYNCS.PHASECHK.TRANS64.TRYWAIT P0, [R0+URZ+0x33430], R11 ;  /* 0x0334300b000075a7 */ /* 0x000e64000800017f */
[----:B-1----:R-:W-:Y:S05]  /*1f3a0*/  @!P0 BRA `(.L_x_5426) ;  /* 0x000000fc00508947 */ /* 0x002fea0003800000 */
.L_x_5425:
[----:B------:R-:W-:Y:S05]  /*1f3b0*/  BSYNC B0 ;  /* 0x0000000000007941 */ /* 0x000fea0003800000 */
.L_x_5422:
[----:B01----:R-:W0:Y:S01]  /*1f3c0*/  S2R R0, SR_TID.X ;  /* 0x0000000000007919 */ /* 0x003e220000002100 */
[----:B------:R-:W-:Y:S05]  /*1f3d0*/  WARPSYNC.ALL ;  /* 0x0000000000007948 */ /* 0x000fea0003800000 */
[----:B------:R-:W-:Y:S01]  /*1f3e0*/  IMAD R10, R221, 0x780, R14 ;  /* 0x00000780dd0a7824 */ /* 0x000fe200078e020e */
[----:B------:R-:W-:Y:S01]  /*1f3f0*/  UMOV UR48, UR24 ;  /* 0x0000001800307c82 */ /* 0x000fe20008000000 */
[----:B------:R-:W-:Y:S01]  /*1f400*/  IMAD.MOV.U32 R11, RZ, RZ, -0x7fffffe0 ;  /* 0x80000020ff0b7424 */ /* 0x000fe200078e00ff */
[----:B------:R-:W-:Y:S01]  /*1f410*/  UMOV UR49, UR25 ;  /* 0x0000001900317c82 */ /* 0x000fe20008000000 */
[C---:B------:R-:W-:Y:S01]  /*1f420*/  VIADD R120, R10.reuse, 0x80 ;  /* 0x000000800a787836 */ /* 0x040fe20000000000 */
[----:B------:R-:W-:Y:S01]  /*1f430*/  R2UR UR50, R10 ;  /* 0x000000000a3272ca */ /* 0x000fe200000e0000 */
[----:B------:R-:W-:Y:S01]  /*1f440*/  IMAD.MOV.U32 R121, RZ, RZ, -0x7fffffe0 ;  /* 0x80000020ff797424 */ /* 0x000fe200078e00ff */
[----:B------:R-:W-:Y:S01]  /*1f450*/  R2UR UR51, R11 ;  /* 0x000000000b3372ca */ /* 0x000fe200000e0000 */
[----:B------:R-:W-:Y:S01]  /*1f460*/  UMOV UR44, UR24 ;  /* 0x00000018002c7c82 */ /* 0x000fe20008000000 */
[----:B------:R-:W-:Y:S01]  /*1f470*/  R2UR UR46, R120 ;  /* 0x00000000782e72ca */ /* 0x000fe200000e0000 */
[----:B------:R-:W-:Y:S01]  /*1f480*/  UMOV UR45, UR25 ;  /* 0x00000019002d7c82 */ /* 0x000fe20008000000 */
[----:B------:R-:W-:Y:S01]  /*1f490*/  R2UR UR47, R121 ;  /* 0x00000000792f72ca */ /* 0x000fe200000e0000 */
[----:B------:R-:W-:Y:S01]  /*1f4a0*/  IMAD.MOV.U32 R13, RZ, RZ, -0x7fffffe0 ;  /* 0x80000020ff0d7424 */ /* 0x000fe200078e00ff */
[C---:B------:R-:W-:Y:S01]  /*1f4b0*/  IADD3 R12, R10.reuse, 0x100, RZ ;  /* 0x000001000a0c7810 */ /* 0x040fe20007ffe0ff */
[----:B------:R-:W-:Y:S01]  /*1f4c0*/  VIADD R20, R10, 0x180 ;  /* 0x000001800a147836 */ /* 0x000fe20000000000 */
[----:B------:R-:W-:Y:S01]  /*1f4d0*/  UMOV UR32, UR24 ;  /* 0x0000001800207c82 */ /* 0x000fe20008000000 */
[----:B------:R-:W-:Y:S01]  /*1f4e0*/  IMAD.MOV.U32 R21, RZ, RZ, -0x7fffffe0 ;  /* 0x80000020ff157424 */ /* 0x000fe200078e00ff */
[----:B------:R-:W-:Y:S01]  /*1f4f0*/  R2UR UR26, R12 ;  /* 0x000000000c1a72ca */ /* 0x000fe200000e0000 */
[----:B------:R-:W-:Y:S01]  /*1f500*/  UMOV UR33, UR25 ;  /* 0x0000001900217c82 */ /* 0x000fe20008000000 */
[----:B------:R-:W-:Y:S01]  /*1f510*/  R2UR UR27, R13 ;  /* 0x000000000d1b72ca */ /* 0x000fe200000e0000 */
[----:B------:R-:W-:Y:S01]  /*1f520*/  VIADD R120, R10, 0x200 ;  /* 0x000002000a787836 */ /* 0x000fe20000000000 */
[----:B------:R-:W-:Y:S01]  /*1f530*/  R2UR UR34, R20 ;  /* 0x00000000142272ca */ /* 0x000fe200000e0000 */
[----:B------:R-:W-:Y:S01]  /*1f540*/  UMOV UR28, UR24 ;  /* 0x00000018001c7c82 */ /* 0x000fe20008000000 */
[----:B------:R-:W-:Y:S01]  /*1f550*/  R2UR UR35, R21 ;  /* 0x00000000152372ca */ /* 0x000fe200000e0000 */
[----:B------:R-:W-:Y:S01]  /*1f560*/  UMOV UR29, UR25 ;  /* 0x00000019001d7c82 */ /* 0x000fe20008000000 */
[----:B------:R-:W-:Y:S01]  /*1f570*/  R2UR UR30, R120 ;  /* 0x00000000781e72ca */ /* 0x000fe200000e0000 */
[C---:B------:R-:W-:Y:S01]  /*1f580*/  VIADD R12, R10.reuse, 0x2 ;  /* 0x000000020a0c7836 */ /* 0x040fe20000000000 */
[----:B0-----:R-:W-:Y:S01]  /*1f590*/  SHF.R.U32.HI R0, RZ, 0x7, R0 ;  /* 0x00000007ff007819 */ /* 0x001fe20000011600 */
[----:B------:R-:W-:Y:S01]  /*1f5a0*/  VIADD R20, R10, 0x82 ;  /* 0x000000820a147836 */ /* 0x000fe20000000000 */
[----:B------:R-:W-:Y:S01]  /*1f5b0*/  R2UR UR31, R121 ;  /* 0x00000000791f72ca */ /* 0x000fe200000e0000 */
[----:B------:R-:W-:Y:S01]  /*1f5c0*/  IMAD.MOV.U32 R21, RZ, RZ, -0x7fffffe0 ;  /* 0x80000020ff157424 */ /* 0x000fe200078e00ff */
[----:B------:R-:W-:Y:S01]  /*1f5d0*/  R2UR UR6, R12 ;  /* 0x000000000c0672ca */ /* 0x000fe200000e0000 */
[----:B------:R-:W-:Y:S01]  /*1f5e0*/  VIADD R0, R0, 0x8 ;  /* 0x0000000800007836 */ /* 0x000fe20000000000 */
[----:B------:R-:W-:Y:S01]  /*1f5f0*/  R2UR UR7, R13 ;  /* 0x000000000d0772ca */ /* 0x000fe200000e0000 */
[----:B------:R-:W-:-:S02]  /*1f600*/  VIADD R12, R10, 0x102 ;  /* 0x000001020a0c7836 */ /* 0x000fc40000000000 */
[----:B------:R-:W-:Y:S01]  /*1f610*/  IMAD.MOV.U32 R13, RZ, RZ, -0x7fffffe0 ;  /* 0x80000020ff0d7424 */ /* 0x000fe200078e00ff */
[----:B------:R0:W-:Y:S01]  /*1f620*/  BAR.SYNC.DEFER_BLOCKING R0, 0x100 ;  /* 0x000400000000751d */ /* 0x0001e20000010000 */
[----:B------:R-:W-:-:S05]  /*1f630*/  IMAD.MOV.U32 R11, RZ, RZ, -0x7fffffe0 ;  /* 0x80000020ff0b7424 */ /* 0x000fca00078e00ff */
[----:B------:R-:W-:-:S06]  /*1f640*/  WARPGROUP.ARRIVE ;  /* 0x00000000000079c5 */ /* 0x000fcc0000000000 */
[----:B------:R-:W-:Y:S01]  /*1f650*/  QGMMA.64x32x32.F32.E4M3.E4M3 R184, gdesc[UR48], RZ, !UPT, gsb0 ;  /* 0x0060000030b879f3 */ /* 0x000fe2000c0008ff */
        /* <DEDUP_REMOVED lines=72> */
[----:B------:R-:W-:Y:S02]  /*1fae0*/  MOV R13, 0x80000020 ;  /* 0x80000020000d7802 */ /* 0x000fe40000000f00 */
        /* <DEDUP_REMOVED lines=46> */
[----:B------:R-:W-:-:S04]  /*1fdd0*/  MOV R13, 0x80000020 ;  /* 0x80000020000d7802 */ /* 0x000fc80000000f00 */
        /* <DEDUP_REMOVED lines=102> */
.L_x_5428:
[----:B------:R-:W-:Y:S01]  /*20440*/  SHF.L.U32 R0, R8, 0x1f, RZ ;  /* 0x0000001f08007819 */ /* 0x000fe200000006ff */
[----:B------:R-:W-:-:S04]  /*20450*/  IMAD R8, R9, 0x8, R16 ;  /* 0x0000000809087824 */ /* 0x000fc800078e0210 */
[----:B------:R0:W1:Y:S01]  /*20460*/  SYNCS.PHASECHK.TRANS64.TRYWAIT P0, [R8+URZ+0x33450], R0 ;  /* 0x03345000080075a7 */ /* 0x000062000800017f */
[----:B------:R-:W-:Y:S05]  /*20470*/  @!P1 BRA `(.L_x_5429) ;  /* 0x0000000000049947 */ /* 0x000fea0003800000 */
[----:B------:R-:W-:Y:S01]  /*20480*/  BPT.TRAP 0x1 ;  /* 0x000000040000795c */ /* 0x000fe20000300000 */
.L_x_5429:
[----:B-1----:R-:W-:Y:S05]  /*20490*/  @P0 BRA `(.L_x_5427) ;  /* 0x0000000000080947 */ /* 0x002fea0003800000 */
[----:B------:R-:W1:Y:S02]  /*204a0*/  SYNCS.PHASECHK.TRANS64.TRYWAIT P0, [R8+URZ+0x33450], R0 ;  /* 0x03345000080075a7 */ /* 0x000e64000800017f */
[----:B-1----:R-:W-:Y:S05]  /*204b0*/  @!P0 BRA `(.L_x_5430) ;  /* 0x000000ec00208947 */ /* 0x002fea0003800000 */
.L_x_5427:
        /* <DEDUP_REMOVED lines=21> */
[----:B------:R-:W-:Y:S01]  /*20610*/  QGMMA.64x192x32.F32.E4M3.E4M3 R24, R216, gdesc[UR4], R24, gsb0 ;  /* 0x02e00004d8187df3 */ /* 0x000fe20008000818 */
[----:B------:R-:W-:Y:S02]  /*20620*/  R2UR UR6, R12 ;  /* 0x000000000c0672ca */ /* 0x000fe400000e0000 */
[----:B------:R-:W-:Y:S01]  /*20630*/  R2UR UR7, R13 ;  /* 0x000000000d0772ca */ /* 0x000fe200000e0000 */
[----:B------:R-:W-:Y:S01]  /*20640*/  IMAD.MOV.U32 R13, RZ, RZ, -0x3ffffff0 ;  /* 0xc0000010ff0d7424 */ /* 0x000fe200078e00ff */
[----:B------:R-:W-:-:S02]  /*20650*/  IADD3 R12, R10, 0x300, RZ ;  /* 0x000003000a0c7810 */ /* 0x000fc40007ffe0ff */
        /* <DEDUP_REMOVED lines=78> */
[----:B------:R-:W-:Y:S01]  /*20b40*/  R2UR UR6, R12 ;  /* 0x000000000c0672ca */ /* 0x000fe200000e0000 */
[C---:B------:R-:W-:Y:S01]  /*20b50*/  VIADD R12, R10.reuse, 0x480 ;  /* 0x000004800a0c7836 */ /* 0x040fe20000000000 */
[----:B------:R-:W-:Y:S01]  /*20b60*/  R2UR UR7, R13 ;  /* 0x000000000d0772ca */ /* 0x000fe200000e0000 */
[----:B------:R-:W-:Y:S02]  /*20b70*/  IMAD.MOV.U32 R13, RZ, RZ, -0x3ffffff0 ;  /* 0xc0000010ff0d7424 */ /* 0x000fe400078e00ff */
        /* <DEDUP_REMOVED lines=9> */
[----:B------:R-:W-:Y:S01]  /*20c10*/  R2UR UR7, R13 ;  /* 0x000000000d0772ca */ /* 0x000fe200000e0000 */
[----:B------:R-:W0:Y:S02]  /*20c20*/  SHFL.BFLY PT, R12, R8, 0x2, 0x1f ;  /* 0x0c401f00080c7f89 */ /* 0x000e2400000e0000 */
[----:B0-----:R-:W-:Y:S02]  /*20c30*/  FMNMX.FTZ R12, R8, R12, !PT ;  /* 0x0000000c080c7209 */ /* 0x001fe40007810000 */
[----:B------:R-:W0:Y:S02]  /*20c40*/  SHFL.BFLY PT, R8, R0, 0x1, 0x1f ;  /* 0x0c201f0000087f89 */ /* 0x000e2400000e0000 */
[----:B0-----:R-:W-:-:S05]  /*20c50*/  FMNMX.FTZ R0, R0, R8, !PT ;  /* 0x0000000800007209 */ /* 0x001fca0007810000 */
[----:B------:R-:W-:-:S04]  /*20c60*/  FADD.FTZ R6, -R0, R6 ;  /* 0x0000000600067221 */ /* 0x000fc80000010100 */
[----:B------:R-:W-:-:S06]  /*20c70*/  FMUL.FTZ R6, R2, R6 ;  /* 0x0000000602067220 */ /* 0x000fcc0000410000 */
[----:B------:R-:W-:Y:S01]  /*20c80*/  MUFU.EX2 R6, R6 ;  /* 0x0000000600067308 */ /* 0x000fe20000000800 */
[----:B------:R-:W-:Y:S02]  /*20c90*/  WARPGROUP.DEPBAR.LE gsb0, 0x0 ;  /* 0x00008000000079c5 */ /* 0x000fe40000010000 */
[----:B------:R-:W-:-:S06]  /*20ca0*/  WARPGROUP.ARRIVE ;  /* 0x00000000000079c5 */ /* 0x000fcc0000000000 */
[----:B------:R-:W-:Y:S01]  /*20cb0*/  QGMMA.64x192x32.F32.E4M3.E4M3 R24, R204, gdesc[UR4], R24, gsb0 ;  /* 0x02e00004cc187df3 */ /* 0x000fe20008000818 */
[----:B------:R-:W-:Y:S02]  /*20cc0*/  R2UR UR6, R10 ;  /* 0x000000000a0672ca */ /* 0x000fe400000e0000 */
[----:B------:R-:W0:Y:S01]  /*20cd0*/  SHFL.BFLY PT, R10, R12, 0x1, 0x1f ;  /* 0x0c201f000c0a7f89 */ /* 0x000e2200000e0000 */
[----:B------:R-:W-:Y:S01]  /*20ce0*/  R2UR UR7, R11 ;  /* 0x000000000b0772ca */ /* 0x000fe200000e0000 */
[----:B------:R-:W-:-:S04]  /*20cf0*/  FFMA.FTZ R11, R2, R0, -8 ;  /* 0xc1000000020b7423 */ /* 0x000fc80000010000 */
        /* <DEDUP_REMOVED lines=18> */
[----:B0-----:R-:W-:Y:S01]  /*20e20*/  FMNMX.FTZ R10, R12, R10, !PT ;  /* 0x0000000a0c0a7209 */ /* 0x001fe20007810000 */
        /* <DEDUP_REMOVED lines=21> */
[----:B------:R-:W-:Y:S01]  /*20f80*/  FFMA.FTZ R11, R2, R133, -R11 ;  /* 0x00000085020b7223 */ /* 0x000fe2000001080b */
[----:B------:R-:W-:-:S01]  /*20f90*/  FADD.FTZ R5, -R10, R5 ;  /* 0x000000050a057221 */ /* 0x000fc20000010100 */
[C---:B------:R-:W-:Y:S01]  /*20fa0*/  FFMA.FTZ R133, R2.reuse, R10, -8 ;  /* 0xc100000002857423 */ /* 0x040fe2000001000a */
[----:B------:R-:W0:Y:S02]  /*20fb0*/  MUFU.EX2 R8, R8 ;  /* 0x0000000800087308 */ /* 0x000e240000000800 */
[C---:B------:R-:W-:Y:S01]  /*20fc0*/  FMUL.FTZ R5, R2.reuse, R5 ;  /* 0x0000000502057220 */ /* 0x040fe20000410000 */
[C-C-:B------:R-:W-:Y:S01]  /*20fd0*/  FFMA.FTZ R186, R2.reuse, R186, -R133.reuse ;  /* 0x000000ba02ba7223 */ /* 0x140fe20000010885 */
[----:B------:R-:W-:-:S01]  /*20fe0*/  FFMA.FTZ R187, R2, R187, -R133 ;  /* 0x000000bb02bb7223 */ /* 0x000fc20000010885 */
[C-C-:B------:R-:W-:Y:S01]  /*20ff0*/  FFMA.FTZ R188, R2.reuse, R190, -R133.reuse ;  /* 0x000000be02bc7223 */ /* 0x140fe20000010885 */
[----:B------:R-:W-:-:S01]  /*21000*/  FFMA.FTZ R189, R2, R191, -R133 ;  /* 0x000000bf02bd7223 */ /* 0x000fc20000010885 */
[C-C-:B------:R-:W-:Y:S01]  /*21010*/  FFMA.FTZ R190, R2.reuse, R194, -R133.reuse ;  /* 0x000000c202be7223 */ /* 0x140fe20000010885 */
        /* <DEDUP_REMOVED lines=41> */
[----:B--2---:R-:W-:-:S01]  /*212b0*/  FADD.FTZ R3, R187, R3 ;  /* 0x00000003bb037221 */ /* 0x004fc20000010000 */
[C-C-:B------:R-:W-:Y:S01]  /*212c0*/  FFMA.FTZ R131, R2.reuse, R131, -R133.reuse ;  /* 0x0000008302837223 */ /* 0x140fe20000010885 */
[----:B------:R-:W-:-:S01]  /*212d0*/  FFMA.FTZ R134, R2, R134, -R133 ;  /* 0x0000008602867223 */ /* 0x000fc20000010885 */
[----:B------:R-:W-:Y:S01]  /*212e0*/  FFMA.FTZ R133, R2, R135, -R133 ;  /* 0x0000008702857223 */ /* 0x000fe20000010885 */
[----:B------:R-:W-:-:S03]  /*212f0*/  IADD3 R194, -R219, 0xb, RZ ;  /* 0x0000000bdbc27810 */ /* 0x000fc60007ffe1ff */
        /* <DEDUP_REMOVED lines=30> */
[----:B------:R-:W-:Y:S06]  /*214e0*/  QGMMA.64x192x32.F32.E4M3.E4M3 R24, R200, gdesc[UR4], R24, gsb0 ;  /* 0x02e00004c8187df3 */ /* 0x000fec0008000818 */
        /* <DEDUP_REMOVED lines=52> */
[----:B------:R-:W-:-:S06]  /*21830*/  WARPGROUP.DEPBAR.LE gsb0, 0x0 ;  /* 0x00008000000079c5 */ /* 0x000fcc0000010000 */
        /* <DEDUP_REMOVED lines=77> */
.L_x_5431:
[----:B------:R-:W-:Y:S01]  /*21d10*/  IMAD R9, R9, 0x8, R16 ;  /* 0x0000000809097824 */ /* 0x000fe200078e0210 */
[----:B------:R-:W-:Y:S01]  /*21d20*/  ISETP.GT.AND P0, PT, R7, RZ, PT ;  /* 0x000000ff0700720c */ /* 0x000fe20003f04270 */
        /* <DEDUP_REMOVED lines=144> */
[----:B------:R-:W-:Y:S01]  /*22630*/  MOV R5, R10 ;  /* 0x0000000a00057202 */ /* 0x000fe20000000f00 */
[----:B------:R-:W-:Y:S06]  /*22640*/  @P0 BRA `(.L_x_5432) ;  /* 0xffffffcc000c0947 */ /* 0x000fec000383ffff */
.L_x_5421:
[----:B------:R-:W-:Y:S05]  /*22650*/  WARPSYNC.ALL ;  /* 0x0000000000007948 */ /* 0x000fea0003800000 */
[----:B------:R-:W-:Y:S06]  /*22660*/  BAR.ARV 0x8, 0x180 ;  /* 0x0206000000007b1d */ /* 0x000fec0000002000 */
[----:B------:R-:W-:Y:S05]  /*22670*/  @!P1 BRA `(.L_x_5433) ;  /* 0x0000000000049947 */ /* 0x000fea0003800000 */
[----:B------:R-:W-:Y:S01]  /*22680*/  BPT.TRAP 0x1 ;  /* 0x000000040000795c */ /* 0x000fe20000300000 */
.L_x_5433:
[----:B------:R-:W-:Y:S01]  /*22690*/  IMAD R20, R221, 0x8, R16 ;  /* 0x00000008dd147824 */ /* 0x000fe200078e0210 */
[----:B------:R-:W-:-:S04]  /*226a0*/  SHF.L.U32 R5, R222, 0x1f, RZ ;  /* 0x0000001fde057819 */ /* 0x000fc800000006ff */
[----:B------:R0:W1:Y:S01]  /*226b0*/  SYNCS.PHASECHK.TRANS64.TRYWAIT P0, [R20+URZ+0x33450], R5 ;  /* 0x03345005140075a7 */ /* 0x000062000800017f */
[----:B------:R-:W-:Y:S05]  /*226c0*/  @!P1 BRA `(.L_x_5434) ;  /* 0x0000000000049947 */ /* 0x000fea0003800000 */
[----:B------:R-:W-:Y:S01]  /*226d0*/  BPT.TRAP 0x1 ;  /* 0x000000040000795c */ /* 0x000fe20000300000 */
.L_x_5434:
[----:B------:R-:W-:-:S05]  /*226e0*/  VIADD R16, R16, 0x200 ;  /* 0x0000020010107836 */ /* 0x000fca0000000000 */
[----:B------:R-:W-:-:S04]  /*226f0*/  SHF.R.U32.HI R16, RZ, 0x4, R16 ;  /* 0x00000004ff107819 */ /* 0x000fc80000011610 */
[----:B------:R-:W-:-:S04]  /*22700*/  LOP3.LUT R16, R16, 0x3fff, RZ, 0xc0, !PT ;  /* 0x00003fff10107812 */ /* 0x000fc800078ec0ff */
[----:B------:R-:W-:Y:S01]  /*22710*/  LOP3.LUT R16, R16, 0x10000, RZ, 0xfc, !PT ;  /* 0x0001000010107812 */ /* 0x000fe200078efcff */
[----:B-1----:R-:W-:Y:S06]  /*22720*/  @P0 BRA `(.L_x_5435) ;  /* 0x0000000000080947 */ /* 0x002fec0003800000 */
[----:B------:R-:W1:Y:S02]  /*22730*/  SYNCS.PHASECHK.TRANS64.TRYWAIT P0, [R20+URZ+0x33450], R5 ;  /* 0x03345005140075a7 */ /* 0x000e64000800017f */
[----:B-1----:R-:W-:Y:S05]  /*22740*/  @!P0 BRA `(.L_x_5436) ;  /* 0x000000c800908947 */ /* 0x002fea0003800000 */
.L_x_5435:
[----:B------:R-:W-:Y:S01]  /*22750*/  IMAD R6, R221, 0x780, R16 ;  /* 0x00000780dd067824 */ /* 0x000fe200078e0210 */
[----:B------:R-:W2:Y:S01]  /*22760*/  LDL R12, [R1+0x40] ;  /* 0x00004000010c7983 */ /* 0x000ea20000100800 */
[----:B------:R-:W-:Y:S01]  /*22770*/  IMAD.MOV.U32 R7, RZ, RZ, -0x3ffffff0 ;  /* 0xc0000010ff077424 */ /* 0x000fe200078e00ff */
[----:B------:R-:W-:Y:S05]  /*22780*/  WARPSYNC.ALL ;  /* 0x0000000000007948 */ /* 0x000fea0003800000 */
[C---:B------:R-:W-:Y:S01]  /*22790*/  R2UR UR6, R6.reuse ;  /* 0x00000000060672ca */ /* 0x040fe200000e0000 */
[----:B------:R-:W0:Y:S01]  /*227a0*/  LDL R13, [R1+0x28] ;  /* 0x00002800010d7983 */ /* 0x000e220000100800 */
[----:B------:R-:W-:Y:S01]  /*227b0*/  R2UR UR7, R7 ;  /* 0x00000000070772ca */ /* 0x000fe200000e0000 */
[----:B------:R-:W-:Y:S01]  /*227c0*/  WARPGROUP.ARRIVE ;  /* 0x00000000000079c5 */ /* 0x000fe20000000000 */
[----:B------:R-:W-:Y:S01]  /*227d0*/  VIADD R8, R6, 0x180 ;  /* 0x0000018006087836 */ /* 0x000fe20000000000 */
[----:B------:R-:W3:Y:S01]  /*227e0*/  LDL.LU R11, [R1+0x8] ;  /* 0x00000800010b7983 */ /* 0x000ee20000300800 */
[----:B------:R-:W-:Y:S01]  /*227f0*/  IMAD.MOV.U32 R9, RZ, RZ, -0x3ffffff0 ;  /* 0xc0000010ff097424 */ /* 0x000fe200078e00ff */
[----:B------:R-:W-:-:S02]  /*22800*/  ULDC.64 UR4, c[0x0][0x9a0] ;  /* 0x0002680000047ab9 */ /* 0x000fc40000000a00 */
[----:B------:R-:W-:-:S04]  /*22810*/  ISETP.NE.U32.AND P0, PT, RZ, UR4, PT ;  /* 0x00000004ff007c0c */ /* 0x000fc8000bf05070 */
[----:B------:R-:W-:Y:S02]  /*22820*/  ISETP.NE.AND.EX P0, PT, RZ, UR5, PT, P0 ;  /* 0x00000005ff007c0c */ /* 0x000fe4000bf05300 */
[----:B------:R-:W-:Y:S01]  /*22830*/  QGMMA.64x192x32.F32.E4M3.E4M3 R24, R216, gdesc[UR4], R24, gsb0 ;  /* 0x02e00004d8187df3 */ /* 0x000fe20008000818 */
[----:B------:R-:W-:Y:S01]  /*22840*/  R2UR UR6, R8 ;  /* 0x00000000080672ca */ /* 0x000fe200000e0000 */
[----:B------:R-:W-:Y:S01]  /*22850*/  VIADD R8, R6, 0x300 ;  /* 0x0000030006087836 */ /* 0x000fe20000000000 */
[----:B------:R-:W-:Y:S01]  /*22860*/  R2UR UR7, R9 ;  /* 0x00000000090772ca */ /* 0x000fe200000e0000 */
[----:B------:R-:W-:-:S07]  /*22870*/  IMAD.MOV.U32 R9, RZ, RZ, -0x3ffffff0 ;  /* 0xc0000010ff097424 */ /* 0x000fce00078e00ff */
[----:B------:R-:W2:Y:S01]  /*22880*/  @P0 LDC.64 R14, c[0x0][0x9c8] ;  /* 0x00027200ff0e0b82 */ /* 0x000ea20000000a00 */
[----:B------:R-:W-:Y:S02]  /*22890*/  WARPGROUP.DEPBAR.LE gsb0, 0x0 ;  /* 0x00008000000079c5 */ /* 0x000fe40000010000 */
[----:B------:R-:W-:-:S06]  /*228a0*/  WARPGROUP.ARRIVE ;  /* 0x00000000000079c5 */ /* 0x000fcc0000000000 */
[----:B------:R-:W-:Y:S01]  /*228b0*/  QGMMA.64x192x32.F32.E4M3.E4M3 R24, R212, gdesc[UR4], R24, gsb0 ;  /* 0x02e00004d4187df3 */ /* 0x000fe20008000818 */
[----:B------:R-:W-:Y:S02]  /*228c0*/  R2UR UR6, R8 ;  /* 0x00000000080672ca */ /* 0x000fe400000e0000 */
[----:B------:R-:W-:Y:S02]  /*228d0*/  R2UR UR7, R9 ;  /* 0x00000000090772ca */ /* 0x000fe400000e0000 */
[----:B------:R-:W4:Y:S01]  /*228e0*/  @P0 LDC.64 R8, c[0x0][0x9d0] ;  /* 0x00027400ff080b82 */ /* 0x000f220000000a00 */
[----:B--2---:R-:W-:-:S04]  /*228f0*/  @P0 IMAD R12, R12, R14, RZ ;  /* 0x0000000e0c0c0224 */ /* 0x004fc800078e02ff */
        /* <DEDUP_REMOVED lines=9> */
[----:B------:R-:W-:Y:S01]  /*22990*/  @P0 LEA.HI.X R13, R8, UR5, R5, 0x2, P2 ;  /* 0x00000005080d0c11 */ /* 0x000fe200090f1405 */
[----:B------:R-:W-:-:S06]  /*229a0*/  IMAD.MOV.U32 R5, RZ, RZ, 0x3f800000 ;  /* 0x3f800000ff057424 */ /* 0x000fcc00078e00ff */
        /* <DEDUP_REMOVED lines=8> */
[----:B------:R-:W-:Y:S02]  /*22a30*/  VIADD R6, R6, 0x600 ;  /* 0x0000060006067836 */ /* 0x000fe40000000000 */
[----:B------:R-:W-:Y:S01]  /*22a40*/  IMAD.MOV.U32 R7, RZ, RZ, -0x3ffffff0 ;  /* 0xc0000010ff077424 */ /* 0x000fe200078e00ff */
[----:B------:R-:W1:Y:S01]  /*22a50*/  SHFL.BFLY PT, R8, R3, 0x2, 0x1f ;  /* 0x0c401f0003087f89 */ /* 0x000e6200000e0000 */
[----:B------:R-:W-:Y:S02]  /*22a60*/  WARPGROUP.DEPBAR.LE gsb0, 0x0 ;  /* 0x00008000000079c5 */ /* 0x000fe40000010000 */
[----:B------:R-:W-:-:S06]  /*22a70*/  WARPGROUP.ARRIVE ;  /* 0x00000000000079c5 */ /* 0x000fcc0000000000 */
[----:B------:R-:W-:Y:S01]  /*22a80*/  QGMMA.64x192x32.F32.E4M3.E4M3 R24, R204, gdesc[UR4], R24, gsb0 ;  /* 0x02e00004cc187df3 */ /* 0x000fe20008000818 */
[----:B------:R-:W-:Y:S02]  /*22a90*/  R2UR UR6, R6 ;  /* 0x00000000060672ca */ /* 0x000fe400000e0000 */
[----:B------:R-:W-:Y:S02]  /*22aa0*/  R2UR UR7, R7 ;  /* 0x00000000070772ca */ /* 0x000fe400000e0000 */
[----:B------:R-:W3:Y:S01]  /*22ab0*/  SHFL.BFLY PT, R7, R4, 0x2, 0x1f ;  /* 0x0c401f0004077f89 */ /* 0x000ee200000e0000 */
[----:B-1----:R-:W-:-:S05]  /*22ac0*/  FADD.FTZ R8, R8, R3 ;  /* 0x0000000308087221 */ /* 0x002fca0000010000 */
[----:B------:R-:W1:Y:S01]  /*22ad0*/  SHFL.BFLY PT, R9, R8, 0x1, 0x1f ;  /* 0x0c201f0008097f89 */ /* 0x000e6200000e0000 */
[----:B---3--:R-:W-:-:S05]  /*22ae0*/  FADD.FTZ R7, R7, R4 ;  /* 0x0000000407077221 */ /* 0x008fca0000010000 */
[----:B------:R-:W3:Y:S01]  /*22af0*/  SHFL.BFLY PT, R6, R7, 0x1, 0x1f ;  /* 0x0c201f0007067f89 */ /* 0x000ee200000e0000 */
[----:B-1----:R-:W-:-:S01]  /*22b00*/  FADD.FTZ R9, R8, R9 ;  /* 0x0000000908097221 */ /* 0x002fc20000010000 */
[----:B------:R-:W-:-:S03]  /*22b10*/  IMAD.MOV.U32 R4, RZ, RZ, RZ ;  /* 0x000000ffff047224 */ /* 0x000fc600078e00ff */
[----:B0-----:R-:W-:Y:S01]  /*22b20*/  FMUL.FTZ R13, R9, 0.00390625 ;  /* 0x3b800000090d7820 */ /* 0x001fe20000410000 */
[----:B---3--:R-:W-:-:S05]  /*22b30*/  FADD.FTZ R11, R7, R6 ;  /* 0x00000006070b7221 */ /* 0x008fca0000010000 */
[C---:B------:R-:W-:Y:S01]  /*22b40*/  FSETP.NE.FTZ.AND P0, PT, R11.reuse, RZ, PT ;  /* 0x000000ff0b00720b */ /* 0x040fe20003f15000 */
[----:B------:R-:W-:Y:S01]  /*22b50*/  FMUL.FTZ R12, R11, 0.00390625 ;  /* 0x3b8000000b0c7820 */ /* 0x000fe20000410000 */
[----:B------:R-:W-:-:S04]  /*22b60*/  FSETP.NE.FTZ.AND P3, PT, R13, RZ, PT ;  /* 0x000000ff0d00720b */ /* 0x000fc80003f75000 */
        /* <DEDUP_REMOVED lines=14> */
[----:B------:R-:W-:Y:S02]  /*22c50*/  IMAD.MOV.U32 R121, RZ, RZ, -0x800000 ;  /* 0xff800000ff797424 */ /* 0x000fe400078e00ff */
[----:B-1----:R-:W-:Y:S01]  /*22c60*/  @P3 FMUL.FTZ R7, R7, 0.69314718246459960938 ;  /* 0x3f31721807073820 */ /* 0x002fe20000410000 */
[----:B------:R-:W-:-:S01]  /*22c70*/  @P2 FFMA.FTZ R120, R3, R0, R6 ;  /* 0x0000000003782223 */ /* 0x000fc20000010006 */
[----:B--2---:R-:W-:Y:S02]  /*22c80*/  FMUL.FTZ R3, R4, R5 ;  /* 0x0000000504037220 */ /* 0x004fe40000410000 */
[----:B------:R-:W-:-:S01]  /*22c90*/  @P3 FFMA.FTZ R121, R2, R10, R7 ;  /* 0x0000000a02793223 */ /* 0x000fc20000010007 */
[----:B---3--:R-:W-:Y:S01]  /*22ca0*/  FMUL.FTZ R0, R8, R5 ;  /* 0x0000000508007220 */ /* 0x008fe20000410000 */
[----:B------:R-:W-:Y:S02]  /*22cb0*/  WARPGROUP.DEPBAR.LE gsb0, 0x0 ;  /* 0x00008000000079c5 */ /* 0x000fe40000010000 */
[----:B------:R-:W-:Y:S05]  /*22cc0*/  @!P1 BRA `(.L_x_5437) ;  /* 0x0000000000049947 */ /* 0x000fea0003800000 */
[----:B------:R-:W-:Y:S01]  /*22cd0*/  BPT.TRAP 0x1 ;  /* 0x000000040000795c */ /* 0x000fe20000300000 */
.L_x_5437:
        /* <DEDUP_REMOVED lines=107> */
.L_x_5369:
        /* <DEDUP_REMOVED lines=12> */
[----:B------:R-:W2:Y:S01]  /*23450*/  LDL R83, [R1+0x70] ;  /* 0x0000700001537983 */ /* 0x000ea20000100800 */
[----:B------:R-:W-:Y:S01]  /*23460*/  ULDC.64 UR4, c[0x4][0xe0] ;  /* 0x0100380000047ab9 */ /* 0x000fe20000000a00 */
[----:B------:R-:W1:Y:S02]  /*23470*/  S2R R90, SR_TID.X ;  /* 0x00000000005a7919 */ /* 0x000e640000002100 */
        /* <DEDUP_REMOVED lines=27> */
[----:B------:R-:W-:Y:S02]  /*23630*/  LOP3.LUT P0, R2, R90, 0x3, RZ, 0xc0, !PT ;  /* 0x000000035a027812 */ /* 0x000fe4000780c0ff */
[----:B------:R-:W-:Y:S02]  /*23640*/  MOV R60, R16 ;  /* 0x00000010003c7202 */ /* 0x000fe40000000f00 */
[----:B-1----:R-:W-:Y:S02]  /*23650*/  MOV R61, R3 ;  /* 0x00000003003d7202 */ /* 0x002fe40000000f00 */
[----:B------:R-:W-:-:S02]  /*23660*/  ISETP.EQ.OR P0, PT, R2, 0x3, !P0 ;  /* 0x000000030200780c */ /* 0x000fc40004702670 */
[----:B------:R-:W-:Y:S02]  /*23670*/  F2FP.BF16.F32.PACK_AB R91, R14, R57 ;  /* 0x000000390e5b723e */ /* 0x000fe400000010ff */
[----:B------:R-:W-:Y:S02]  /*23680*/  F2FP.BF16.F32.PACK_AB R56, R13, R56 ;  /* 0x000000380d38723e */ /* 0x000fe400000010ff */
[----:B------:R-:W-:Y:S02]  /*23690*/  F2FP.BF16.F32.PACK_AB R57, R79, R50 ;  /* 0x000000324f39723e */ /* 0x000fe400000010ff */
[----:B------:R-:W-:Y:S02]  /*236a0*/  F2FP.BF16.F32.PACK_AB R48, R15, R48 ;  /* 0x000000300f30723e */ /* 0x000fe400000010ff */
        /* <DEDUP_REMOVED lines=164> */
[----:B------:R-:W4:Y:S01]  /*240f0*/  SHFL.IDX PT, R27, R32, R3, 0x1c1f ;  /* 0x001c1f03201b7589 */ /* 0x000f2200000e0000 */
[----:B------:R-:W-:Y:S02]  /*24100*/  SEL R82, R89, R82, P0 ;  /* 0x0000005259527207 */ /* 0x000fe40000000000 */
[----:B------:R-:W-:Y:S01]  /*24110*/  SEL R65, R46, R97, P0 ;  /* 0x000000612e417207 */ /* 0x000fe20000000000 */
[----:B------:R-:W0:Y:S01]  /*24120*/  SHFL.IDX PT, R29, R36, R3, 0x1c1f ;  /* 0x001c1f03241d7589 */ /* 0x000e2200000e0000 */
[----:B------:R-:W-:Y:S02]  /*24130*/  SEL R84, R97, R46, P0 ;  /* 0x0000002e61547207 */ /* 0x000fe40000000000 */
[----:B--2---:R-:W-:Y:S01]  /*24140*/  SEL R4, R6, R5, P0 ;  /* 0x0000000506047207 */ /* 0x004fe20000000000 */
[----:B------:R-:W-:Y:S01]  /*24150*/  SHFL.IDX PT, R46, R33, R0, 0x1c1f ;  /* 0x001c1f00212e7589 */ /* 0x000fe200000e0000 */
[----:B-1----:R-:W-:-:S02]  /*24160*/  SEL R8, R10, R7, P0 ;  /* 0x000000070a087207 */ /* 0x002fc40000000000 */
[----:B------:R-:W-:Y:S01]  /*24170*/  SEL R6, R5, R6, P0 ;  /* 0x0000000605067207 */ /* 0x000fe20000000000 */
[----:B------:R-:W1:Y:S01]  /*24180*/  SHFL.IDX PT, R31, R40, R3, 0x1c1f ;  /* 0x001c1f03281f7589 */ /* 0x000e6200000e0000 */
[----:B------:R-:W-:Y:S02]  /*24190*/  SEL R10, R7, R10, P0 ;  /* 0x0000000a070a7207 */ /* 0x000fe40000000000 */
[----:B------:R-:W-:Y:S01]  /*241a0*/  SEL R12, R9, R20, P0 ;  /* 0x00000014090c7207 */ /* 0x000fe20000000000 */
[----:B------:R-:W2:Y:S01]  /*241b0*/  SHFL.IDX PT, R33, R44, R3, 0x1c1f ;  /* 0x001c1f032c217589 */ /* 0x000ea200000e0000 */
[----:B------:R-:W-:Y:S02]  /*241c0*/  SEL R14, R20, R9, P0 ;  /* 0x00000009140e7207 */ /* 0x000fe40000000000 */
[----:B---3--:R-:W-:Y:S01]  /*241d0*/  SEL R28, R30, R25, P0 ;  /* 0x000000191e1c7207 */ /* 0x008fe20000000000 */
[----:B------:R-:W3:Y:S01]  /*241e0*/  SHFL.IDX PT, R35, R48, R3, 0x1c1f ;  /* 0x001c1f0330237589 */ /* 0x000ee200000e0000 */
[----:B------:R-:W-:-:S02]  /*241f0*/  SEL R30, R25, R30, P0 ;  /* 0x0000001e191e7207 */ /* 0x000fc40000000000 */
[----:B------:R-:W-:Y:S01]  /*24200*/  SEL R5, R41, R62, P0 ;  /* 0x0000003e29057207 */ /* 0x000fe20000000000 */
[----:B------:R-:W3:Y:S01]  /*24210*/  SHFL.IDX PT, R37, R52, R3, 0x1c1f ;  /* 0x001c1f0334257589 */ /* 0x000ee200000e0000 */
[----:B----4-:R-:W-:Y:S02]  /*24220*/  SEL R32, R34, R27, P0 ;  /* 0x0000001b22207207 */ /* 0x010fe40000000000 */
[----:B------:R-:W-:Y:S01]  /*24230*/  SEL R34, R27, R34, P0 ;  /* 0x000000221b227207 */ /* 0x000fe20000000000 */
[----:B------:R-:W4:Y:S01]  /*24240*/  SHFL.IDX PT, R39, R56, R3, 0x1c1f ;  /* 0x001c1f0338277589 */ /* 0x000f2200000e0000 */
[----:B0-----:R-:W-:Y:S02]  /*24250*/  SEL R36, R38, R29, P0 ;  /* 0x0000001d26247207 */ /* 0x001fe40000000000 */
[----:B------:R-:W-:Y:S01]  /*24260*/  SEL R38, R29, R38, P0 ;  /* 0x000000261d267207 */ /* 0x000fe20000000000 */
[----:B------:R-:W-:Y:S01]  /*24270*/  SHFL.IDX PT, R26, R21, R0, 0x1c1f ;  /* 0x001c1f00151a7589 */ /* 0x000fe200000e0000 */
[----:B------:R-:W-:-:S02]  /*24280*/  SEL R7, R62, R41, P0 ;  /* 0x000000293e077207 */ /* 0x000fc40000000000 */
        /* <DEDUP_REMOVED lines=11> */
[----:B------:R-:W-:Y:S02]  /*24340*/  SEL R52, R54, R37, P0 ;  /* 0x0000002536347207 */ /* 0x000fe40000000000 */
[----:B------:R-:W-:Y:S01]  /*24350*/  SEL R54, R37, R54, P0 ;  /* 0x0000003625367207 */ /* 0x000fe20000000000 */
[----:B------:R-:W1:Y:S01]  /*24360*/  SHFL.IDX PT, R66, R66, R3, 0x1c1f ;  /* 0x001c1f0342427589 */ /* 0x000e6200000e0000 */
[----:B----4-:R-:W-:Y:S02]  /*24370*/  SEL R56, R58, R39, P0 ;  /* 0x000000273a387207 */ /* 0x010fe40000000000 */
        /* <DEDUP_REMOVED lines=35> */
.L_x_5672:
        /* <DEDUP_REMOVED lines=31> */
[----:B---3--:R-:W-:-:S10]  /*247a0*/  IMAD.IADD R8, R62, 0x1, R235 ;  /* 0x000000013e087824 */ /* 0x008fd400078e02eb */
        /* <DEDUP_REMOVED lines=12> */
.L_x_5441:
        /* <DEDUP_REMOVED lines=14> */
[----:B------:R-:W-:-:S05]  /*24950*/  SHF.R.S32.HI R66, RZ, 0x3, R66 ;  /* 0x00000003ff427819 */ /* 0x000fca0000011442 */
[----:B------:R-:W-:-:S04]  /*24960*/  IMAD R13, R66, 0x40, R236 ;  /* 0x00000040420d7824 */ /* 0x000fc800078e02ec */
        /* <DEDUP_REMOVED lines=19> */
[----:B------:R-:W-:Y:S02]  /*24aa0*/  LOP3.LUT R44, R44, R45, RZ, 0x3c, !PT ;  /* 0x0000002d2c2c7212 */ /* 0x000fe400078e3cff */
[----:B------:R-:W-:Y:S01]  /*24ab0*/  LOP3.LUT R28, R28, R29, RZ, 0x3c, !PT ;  /* 0x0000001d1c1c7212 */ /* 0x000fe200078e3cff */
[----:B------:R-:W-:Y:S01]  /*24ac0*/  IMAD.X R29, RZ, RZ, R61, P5 ;  /* 0x000000ffff1d7224 */ /* 0x000fe200028e063d */
        /* <DEDUP_REMOVED lines=13> */
[----:B------:R-:W-:Y:S01]  /*24ba0*/  VIADD R70, R236, 0x40 ;  /* 0x00000040ec467836 */ /* 0x000fe20000000000 */
[----:B------:R-:W-:Y:S01]  /*24bb0*/  BSSY B1, `(.L_x_5442) ;  /* 0x000009e000017945 */ /* 0x000fe20003800000 */
[----:B------:R-:W-:-:S03]  /*24bc0*/  SHF.R.S32.HI R71, RZ, 0x1f, R236 ;  /* 0x0000001fff477819 */ /* 0x000fc600000114ec */
[----:B------:R-:W-:Y:S02]  /*24bd0*/  SHF.R.S32.HI R70, RZ, 0x1f, R70 ;  /* 0x0000001fff467819 */ /* 0x000fe40000011446 */
        /* <DEDUP_REMOVED lines=19> */
[----:B------:R-:W-:-:S04]  /*24d10*/  ULDC.64 UR4, c[0x0][0xb50] ;  /* 0x0002d40000047ab9 */ /* 0x000fc80000000a00 */
[----:B------:R-:W-:Y:S02]  /*24d20*/  IADD3 R5, R5, R13, RZ ;  /* 0x0000000d05057210 */ /* 0x000fe40007ffe0ff */
[----:B------:R-:W-:Y:S02]  /*24d30*/  IADD3 R13, P1, R60, 0x2000, RZ ;  /* 0x000020003c0d7810 */ /* 0x000fe40007f3e0ff */
[C---:B------:R-:W-:Y:S02]  /*24d40*/  LEA R6, P0, R4.reuse, UR4, 0x2 ;  /* 0x0000000404067c11 */ /* 0x040fe4000f8010ff */
[----:B------:R-:W-:Y:S02]  /*24d50*/  LOP3.LUT R12, R13, 0x380, RZ, 0xc0, !PT ;  /* 0x000003800d0c7812 */ /* 0x000fe400078ec0ff */
[----:B------:R-:W-:Y:S02]  /*24d60*/  LEA.HI.X R10, R4, UR5, R5, 0x2, P0 ;  /* 0x00000005040a7c11 */ /* 0x000fe400080f1405 */
[----:B------:R-:W-:-:S02]  /*24d70*/  IADD3 R9, P4, R60, 0x1000, RZ ;  /* 0x000010003c097810 */ /* 0x000fc40007f9e0ff */
[----:B------:R-:W-:Y:S01]  /*24d80*/  SHF.R.U64 R12, R12, 0x3, RZ ;  /* 0x000000030c0c7819 */ /* 0x000fe200000012ff */
[----:B------:R-:W-:Y:S01]  /*24d90*/  IMAD.IADD R4, R14, 0x1, R235 ;  /* 0x000000010e047824 */ /* 0x000fe200078e02eb */
[----:B------:R-:W-:Y:S01]  /*24da0*/  IADD3 R33, P0, R60, 0x5000, RZ ;  /* 0x000050003c217810 */ /* 0x000fe20007f1e0ff */
[----:B------:R-:W-:Y:S01]  /*24db0*/  SHFL.IDX PT, R54, R6, 0x1, 0x1c1f ;  /* 0x003c1f0006367f89 */ /* 0x000fe200000e0000 */
[----:B------:R-:W-:Y:S01]  /*24dc0*/  LOP3.LUT R8, R9, 0x380, RZ, 0xc0, !PT ;  /* 0x0000038009087812 */ /* 0x000fe200078ec0ff */
[----:B------:R-:W-:Y:S01]  /*24dd0*/  ULDC.64 UR4, c[0x0][0xaa0] ;  /* 0x0002a80000047ab9 */ /* 0x000fe20000000a00 */
[----:B------:R-:W-:Y:S02]  /*24de0*/  LOP3.LUT R32, R33, 0x380, RZ, 0xc0, !PT ;  /* 0x0000038021207812 */ /* 0x000fe400078ec0ff */
[----:B------:R-:W-:Y:S01]  /*24df0*/  LOP3.LUT R12, R12, R13, RZ, 0x3c, !PT ;  /* 0x0000000d0c0c7212 */ /* 0x000fe200078e3cff */
[----:B------:R-:W-:Y:S01]  /*24e00*/  IMAD.X R13, RZ, RZ, R61, P1 ;  /* 0x000000ffff0d7224 */ /* 0x000fe200008e063d */
[----:B------:R-:W-:-:S02]  /*24e10*/  IADD3 R41, P1, R60, 0x7000, RZ ;  /* 0x000070003c297810 */ /* 0x000fc40007f3e0ff */
[----:B------:R-:W-:Y:S02]  /*24e20*/  SHF.R.U64 R8, R8, 0x3, RZ ;  /* 0x0000000308087819 */ /* 0x000fe400000012ff */
[----:B------:R-:W-:Y:S02]  /*24e30*/  SHF.R.U64 R32, R32, 0x3, RZ ;  /* 0x0000000320207819 */ /* 0x000fe400000012ff */
[----:B------:R-:W-:Y:S02]  /*24e40*/  LOP3.LUT R40, R41, 0x380, RZ, 0xc0, !PT ;  /* 0x0000038029287812 */ /* 0x000fe400078ec0ff */
[----:B------:R-:W-:Y:S01]  /*24e50*/  LOP3.LUT R8, R8, R9, RZ, 0x3c, !PT ;  /* 0x0000000908087212 */ /* 0x000fe200078e3cff */
[--C-:B------:R-:W-:Y:S01]  /*24e60*/  IMAD.X R9, RZ, RZ, R61.reuse, P4 ;  /* 0x000000ffff097224 */ /* 0x100fe200020e063d */
[----:B------:R-:W-:Y:S01]  /*24e70*/  LOP3.LUT R32, R32, R33, RZ, 0x3c, !PT ;  /* 0x0000002120207212 */ /* 0x000fe200078e3cff */
[----:B------:R-:W-:Y:S01]  /*24e80*/  IMAD.X R33, RZ, RZ, R61, P0 ;  /* 0x000000ffff217224 */ /* 0x000fe200000e063d */
[----:B------:R-:W-:Y:S01]  /*24e90*/  IADD3 R37, P4, R60, 0x6000, RZ ;  /* 0x000060003c257810 */ /* 0x000fe20007f9e0ff */
[----:B------:R-:W-:Y:S01]  /*24ea0*/  SHFL.IDX PT, R21, R10, RZ, 0x1c1f ;  /* 0x001c1fff0a157589 */ /* 0x000fe200000e0000 */
[----:B------:R-:W-:-:S02]  /*24eb0*/  LOP3.LUT P0, RZ, R20, 0x3, RZ, 0xc0, !PT ;  /* 0x0000000314ff7812 */ /* 0x000fc4000780c0ff */
[----:B------:R-:W-:Y:S01]  /*24ec0*/  SHF.R.U64 R40, R40, 0x3, RZ ;  /* 0x0000000328287819 */ /* 0x000fe200000012ff */
[----:B------:R-:W1:Y:S01]  /*24ed0*/  SHFL.IDX PT, R20, R6, RZ, 0x1c1f ;  /* 0x001c1fff06147589 */ /* 0x000e6200000e0000 */
[----:B------:R-:W-:-:S03]  /*24ee0*/  LOP3.LUT R36, R37, 0x380, RZ, 0xc0, !PT ;  /* 0x0000038025247812 */ /* 0x000fc600078ec0ff */
[----:B------:R-:W2:Y:S01]  /*24ef0*/  SHFL.IDX PT, R55, R10, 0x1, 0x1c1f ;  /* 0x003c1f000a377f89 */ /* 0x000ea200000e0000 */
[----:B------:R-:W-:Y:S01]  /*24f00*/  LOP3.LUT R40, R40, R41, RZ, 0x3c, !PT ;  /* 0x0000002928287212 */ /* 0x000fe200078e3cff */
[--C-:B------:R-:W-:Y:S01]  /*24f10*/  IMAD.X R41, RZ, RZ, R61.reuse, P1 ;  /* 0x000000ffff297224 */ /* 0x100fe200008e063d */
[C---:B------:R-:W-:Y:S01]  /*24f20*/  ISETP.GE.OR P1, PT, R4.reuse, R65, P0 ;  /* 0x000000410400720c */ /* 0x040fe20000726670 */
[----:B------:R-:W-:Y:S01]  /*24f30*/  VIADD R4, R4, 0x8 ;  /* 0x0000000804047836 */ /* 0x000fe20000000000 */
[----:B------:R-:W-:Y:S02]  /*24f40*/  SHF.R.U64 R36, R36, 0x3, RZ ;  /* 0x0000000324247819 */ /* 0x000fe400000012ff */
[----:B------:R-:W-:Y:S02]  /*24f50*/  IADD3 R5, P3, R60, 0xb000, RZ ;  /* 0x0000b0003c057810 */ /* 0x000fe40007f7e0ff */
[----:B------:R-:W-:Y:S01]  /*24f60*/  LOP3.LUT R36, R36, R37, RZ, 0x3c, !PT ;  /* 0x0000002524247212 */ /* 0x000fe200078e3cff */
[----:B------:R-:W-:Y:S01]  /*24f70*/  IMAD.X R37, RZ, RZ, R61, P4 ;  /* 0x000000ffff257224 */ /* 0x000fe200020e063d */
[----:B------:R-:W-:-:S02]  /*24f80*/  ISETP.GE.OR P0, PT, R4, R65, P0 ;  /* 0x000000410400720c */ /* 0x000fc40000706670 */
[----:B------:R-:W-:Y:S02]  /*24f90*/  IADD3 R53, P4, R60, 0xa000, RZ ;  /* 0x0000a0003c357810 */ /* 0x000fe40007f9e0ff */
[----:B------:R-:W-:Y:S02]  /*24fa0*/  LOP3.LUT R4, R5, 0x380, RZ, 0xc0, !PT ;  /* 0x0000038005047812 */ /* 0x000fe400078ec0ff */
[----:B------:R-:W-:Y:S02]  /*24fb0*/  LOP3.LUT R52, R53, 0x380, RZ, 0xc0, !PT ;  /* 0x0000038035347812 */ /* 0x000fe400078ec0ff */
[----:B------:R-:W-:Y:S02]  /*24fc0*/  SHF.R.U64 R4, R4, 0x3, RZ ;  /* 0x0000000304047819 */ /* 0x000fe400000012ff */
[----:B------:R-:W-:Y:S02]  /*24fd0*/  SHF.R.U64 R52, R52, 0x3, RZ ;  /* 0x0000000334347819 */ /* 0x000fe400000012ff */
[----:B------:R-:W-:Y:S01]  /*24fe0*/  LOP3.LUT R60, R7, R60, RZ, 0x3c, !PT ;  /* 0x0000003c073c7212 */ /* 0x000fe200078e3cff */
[----:B-1----:R1:W-:Y:S01]  /*24ff0*/  @!P1 ST.E desc[UR54][R20.64], R120 ;  /* 0x0000007814009985 */ /* 0x0023e2000c101936 */
[----:B------:R-:W-:Y:S01]  /*25000*/  LOP3.LUT R52, R52, R53, RZ, 0x3c, !PT ;  /* 0x0000003534347212 */ /* 0x000fe200078e3cff */
[--C-:B------:R-:W-:Y:S01]  /*25010*/  IMAD.X R53, RZ, RZ, R61.reuse, P4 ;  /* 0x000000ffff357224 */ /* 0x100fe200020e063d */
[----:B------:R-:W-:Y:S01]  /*25020*/  LOP3.LUT R56, R4, R5, RZ, 0x3c, !PT ;  /* 0x0000000504387212 */ /* 0x000fe200078e3cff */
[----:B--2---:R2:W-:Y:S01]  /*25030*/  @!P0 ST.E desc[UR54][R54.64], R121 ;  /* 0x0000007936008985 */ /* 0x0045e2000c101936 */
[----:B------:R-:W-:-:S03]  /*25040*/  IMAD.X R57, RZ, RZ, R61, P3 ;  /* 0x000000ffff397224 */ /* 0x000fc600018e063d */
[----:B------:R3:W5:Y:S01]  /*25050*/  LD.E.128 R4, desc[UR54][R60.64] ;  /* 0x000000363c047980 */ /* 0x000762000c101d00 */
[----:B------:R-:W-:Y:S02]  /*25060*/  IMAD R3, R3, UR4, RZ ;  /* 0x0000000403037c24 */ /* 0x000fe4000f8e02ff */
[----:B-1----:R-:W-:Y:S01]  /*25070*/  IMAD R20, R69, 0x20, R66 ;  /* 0x0000002045147824 */ /* 0x002fe200078e0242 */
        /* <DEDUP_REMOVED lines=10> */
[----:B------:R-:W-:Y:S02]  /*25120*/  IMAD.IADD R64, R235, 0x1, R20 ;  /* 0x00000001eb407824 */ /* 0x000fe400078e0214 */
        /* <DEDUP_REMOVED lines=21> */
[----:B------:R-:W-:Y:S01]  /*25280*/  IMAD R61, R0, R63, R64 ;  /* 0x0000003f003d7224 */ /* 0x000fe200078e0240 */
[----:B------:R-:W-:Y:S01]  /*25290*/  @!PT LDS RZ, [RZ] ;  /* 0x00000000fffff984 */ /* 0x000fe20000000800 */
[----:B------:R-:W-:Y:S01]  /*252a0*/  @!PT LDS RZ, [RZ] ;  /* 0x00000000fffff984 */ /* 0x000fe20000000800 */
[----:B------:R-:W-:Y:S01]  /*252b0*/  @!PT LDS RZ, [RZ] ;  /* 0x00000000fffff984 */ /* 0x000fe20000000800 */
[----:B------:R-:W-:Y:S01]  /*252c0*/  @!PT LDS RZ, [RZ] ;  /* 0x00000000fffff984 */ /* 0x000fe20000000800 */
[----:B------:R0:W-:Y:S06]  /*252d0*/  MEMBAR.ALL.CTA ;  /* 0x0000000000007992 */ /* 0x0001ec0000008000 */
[----:B0-----:R-:W0:Y:S01]  /*252e0*/  FENCE.VIEW.ASYNC.S ;  /* 0x00000000000073c6 */ /* 0x001e220000000000 */
[----:B------:R-:W-:Y:S02]  /*252f0*/  IMAD R20, R20, UR4, RZ ;  /* 0x0000000414147c24 */ /* 0x000fe4000f8e02ff */
[----:B------:R-:W-:Y:S01]  /*25300*/  IMAD.WIDE.U32 R2, R21, UR4, R2 ;  /* 0x0000000415027c25 */ /* 0x000fe2000f8e0002 */
[----:B------:R-:W-:-:S03]  /*25310*/  SHF.R.S32.HI R0, RZ, 0x1f, R61 ;  /* 0x0000001fff007819 */ /* 0x000fc6000001143d */
[----:B------:R-:W-:Y:S01]  /*25320*/  IMAD R63, R21, UR5, R20 ;  /* 0x00000005153f7c24 */ /* 0x000fe2000f8e0214 */
[----:B------:R-:W-:Y:S01]  /*25330*/  IADD3 R64, R66, R235, RZ ;  /* 0x000000eb42407210 */ /* 0x000fe20007ffe0ff */
[----:B------:R-:W-:Y:S02]  /*25340*/  ULDC.64 UR4, c[0x0][0xad8] ;  /* 0x0002b60000047ab9 */ /* 0x000fe40000000a00 */
[----:B------:R-:W-:Y:S02]  /*25350*/  IMAD.IADD R3, R3, 0x1, R63 ;  /* 0x0000000103037824 */ /* 0x000fe400078e023f */
[----:B------:R-:W-:Y:S02]  /*25360*/  IMAD R20, R0, UR4, RZ ;  /* 0x0000000400147c24 */ /* 0x000fe4000f8e02ff */
[----:B------:R-:W-:Y:S02]  /*25370*/  VIADD R0, R64, 0x20 ;  /* 0x0000002040007836 */ /* 0x000fe40000000000 */
[----:B------:R-:W-:-:S02]  /*25380*/  IMAD R21, R61, UR5, R20 ;  /* 0x000000053d157c24 */ /* 0x000fc4000f8e0214 */
        /* <DEDUP_REMOVED lines=9> */
[----:B------:R-:W-:Y:S02]  /*25420*/  VIADD R20, R64, 0x40 ;  /* 0x0000004040147836 */ /* 0x000fe40000000000 */
[----:B------:R-:W-:Y:S01]  /*25430*/  VIADD R68, R236, 0x80 ;  /* 0x00000080ec447836 */ /* 0x000fe20000000000 */
[----:B0-----:R0:W-:Y:S01]  /*25440*/  SYNCS.ARRIVE.TRANS64.RED.A1T0 RZ, [R0+URZ], RZ ;  /* 0x000000ff00ff79a7 */ /* 0x0011e2000810043f */
[----:B------:R0:W1:Y:S01]  /*25450*/  SHFL.IDX PT, R67, R62, RZ, 0x181f ;  /* 0x00181fff3e437589 */ /* 0x00006200000e0000 */
[----:B------:R-:W-:-:S03]  /*25460*/  ISETP.GE.AND P0, PT, R20, R65, PT ;  /* 0x000000411400720c */ /* 0x000fc60003f06270 */
[----:B------:R0:W2:Y:S01]  /*25470*/  SHFL.IDX PT, R61, R63, RZ, 0x181f ;  /* 0x00181fff3f3d7589 */ /* 0x0000a200000e0000 */
[C---:B------:R-:W-:Y:S01]  /*25480*/  VIADD R66, R236.reuse, 0x80 ;  /* 0x00000080ec427836 */ /* 0x040fe20000000000 */
[----:B------:R-:W-:Y:S01]  /*25490*/  SHF.R.S32.HI R68, RZ, 0x1f, R68 ;  /* 0x0000001fff447819 */ /* 0x000fe20000011444 */
[----:B------:R-:W-:Y:S01]  /*254a0*/  VIADD R69, R236, 0x40 ;  /* 0x00000040ec457836 */ /* 0x000fe20000000000 */
        /* <DEDUP_REMOVED lines=14> */
.L_x_5443:
[----:B------:R-:W-:Y:S05]  /*25590*/  BSYNC B1 ;  /* 0x0000000000017941 */ /* 0x000fea0003800000 */
.L_x_5442:
[----:B---3-5:R3:W4:Y:S01]  /*255a0*/  SHFL.IDX PT, R7, R63, 0x1, 0x181f ;  /* 0x00381f003f077f89 */ /* 0x02872200000e0000 */
[----:B------:R-:W-:Y:S03]  /*255b0*/  BSSY B1, `(.L_x_5444) ;  /* 0x0000010000017945 */ /* 0x000fe60003800000 */
[----:B------:R3:W0:Y:S01]  /*255c0*/  SHFL.IDX PT, R5, R62, 0x1, 0x181f ;  /* 0x00381f003e057f89 */ /* 0x00062200000e0000 */
[----:B------:R-:W-:Y:S05]  /*255d0*/  @P1 BRA `(.L_x_5445) ;  /* 0x0000000000341947 */ /* 0x000fea0003800000 */
[----:B------:R-:W-:Y:S02]  /*255e0*/  ULDC UR4, c[0x0][0xac8] ;  /* 0x0002b20000047ab9 */ /* 0x000fe40000000800 */
[----:B------:R-:W-:Y:S02]  /*255f0*/  ISETP.GE.AND P3, PT, R236, UR4, PT ;  /* 0x00000004ec007c0c */ /* 0x000fe4000bf66270 */
[----:B------:R-:W-:Y:S02]  /*25600*/  ISETP.GE.AND P2, PT, R69, UR4, PT ;  /* 0x0000000445007c0c */ /* 0x000fe4000bf46270 */
[----:B------:R-:W-:-:S09]  /*25610*/  ISETP.GE.AND P1, PT, R66, UR4, PT ;  /* 0x0000000442007c0c */ /* 0x000fd2000bf26270 */
[CC--:B0-----:R-:W-:Y:S02]  /*25620*/  @!P3 LEA R2, P5, R236.reuse, R5.reuse, 0x1 ;  /* 0x00000005ec02b211 */ /* 0x0c1fe400078a08ff */
        /* <DEDUP_REMOVED lines=8> */
.L_x_5445:
[----:B------:R-:W-:Y:S05]  /*256b0*/  BSYNC B1 ;  /* 0x0000000000017941 */ /* 0x000fea0003800000 */
.L_x_5444:
[----:B0---4-:R0:W4:Y:S01]  /*256c0*/  SHFL.IDX PT, R7, R63, 0x2, 0x181f ;  /* 0x00581f003f077f89 */ /* 0x01112200000e0000 */
[----:B------:R-:W-:Y:S03]  /*256d0*/  BSSY B1, `(.L_x_5446) ;  /* 0x0000010000017945 */ /* 0x000fe60003800000 */
[----:B------:R0:W0:Y:S01]  /*256e0*/  SHFL.IDX PT, R3, R62, 0x2, 0x181f ;  /* 0x00581f003e037f89 */ /* 0x00002200000e0000 */
        /* <DEDUP_REMOVED lines=14> */
.L_x_5447:
[----:B------:R-:W-:Y:S05]  /*257d0*/  BSYNC B1 ;  /* 0x0000000000017941 */ /* 0x000fea0003800000 */
.L_x_5446:
[----:B------:R-:W-:Y:S01]  /*257e0*/  VIADD R0, R64, 0x60 ;  /* 0x0000006040007836 */ /* 0x000fe20000000000 */
[----:B0--3--:R-:W0:Y:S04]  /*257f0*/  SHFL.IDX PT, R63, R63, 0x3, 0x181f ;  /* 0x00781f003f3f7f89 */ /* 0x009e2800000e0000 */
[----:B------:R-:W-:Y:S01]  /*25800*/  ISETP.GE.AND P0, PT, R0, R65, PT ;  /* 0x000000410000720c */ /* 0x000fe20003f06270 */
[----:B----4-:R3:W4:-:S12]  /*25810*/  SHFL.IDX PT, R7, R62, 0x3, 0x181f ;  /* 0x00781f003e077f89 */ /* 0x01071800000e0000 */
[----:B---3--:R-:W-:Y:S05]  /*25820*/  @P0 BRA `(.L_x_5448) ;  /* 0x0000000c00ec0947 */ /* 0x008fea0003800000 */
[----:B------:R-:W-:Y:S02]  /*25830*/  ULDC UR4, c[0x0][0xac8] ;  /* 0x0002b20000047ab9 */ /* 0x000fe40000000800 */
[----:B------:R-:W-:Y:S02]  /*25840*/  ISETP.GE.AND P2, PT, R236, UR4, PT ;  /* 0x00000004ec007c0c */ /* 0x000fe4000bf46270 */
[----:B------:R-:W-:-:S11]  /*25850*/  ISETP.GE.AND P3, PT, R69, UR4, PT ;  /* 0x0000000445007c0c */ /* 0x000fd6000bf66270 */
[CC--:B----4-:R-:W-:Y:S02]  /*25860*/  @!P2 LEA R2, P0, R236.reuse, R7.reuse, 0x1 ;  /* 0x00000007ec02a211 */ /* 0x0d0fe400078008ff */
[C---:B------:R-:W-:Y:S02]  /*25870*/  @!P3 LEA R4, P1, R69.reuse, R7, 0x1 ;  /* 0x000000074504b211 */ /* 0x040fe400078208ff */
[-C--:B0-----:R-:W-:Y:S02]  /*25880*/  @!P2 LEA.HI.X R3, R236, R63.reuse, R71, 0x1, P0 ;  /* 0x0000003fec03a211 */ /* 0x081fe400000f0c47 */
[----:B------:R-:W-:Y:S02]  /*25890*/  @!P3 LEA.HI.X R5, R69, R63, R70, 0x1, P1 ;  /* 0x0000003f4505b211 */ /* 0x000fe400008f0c46 */
[----:B------:R-:W-:Y:S01]  /*258a0*/  ISETP.GE.AND P0, PT, R66, UR4, PT ;  /* 0x0000000442007c0c */ /* 0x000fe2000bf06270 */
[----:B------:R3:W-:Y:S04]  /*258b0*/  @!P2 ST.E.128 desc[UR54][R2.64], R24 ;  /* 0x000000180200a985 */ /* 0x0007e8000c101d36 */
[----:B------:R3:W-:Y:S08]  /*258c0*/  @!P3 ST.E.128 desc[UR54][R4.64], R40 ;  /* 0x000000280400b985 */ /* 0x0007f0000c101d36 */
[----:B------:R-:W-:Y:S05]  /*258d0*/  @P0 BRA `(.L_x_5448) ;  /* 0x0000000c00c00947 */ /* 0x000fea0003800000 */
[----:B---3--:R-:W-:-:S04]  /*258e0*/  LEA R2, P0, R66, R7, 0x1 ;  /* 0x0000000742027211 */ /* 0x008fc800078008ff */
[----:B------:R-:W-:-:S05]  /*258f0*/  LEA.HI.X R3, R66, R63, R68, 0x1, P0 ;  /* 0x0000003f42037211 */ /* 0x000fca00000f0c44 */
[----:B------:R0:W-:Y:S01]  /*25900*/  ST.E.128 desc[UR54][R2.64], R56 ;  /* 0x0000003802007985 */ /* 0x0001e2000c101d36 */
[----:B------:R-:W-:Y:S05]  /*25910*/  BRA `(.L_x_5448) ;  /* 0x0000000c00b07947 */ /* 0x000fea0003800000 */
.L_x_5439:
        /* <DEDUP_REMOVED lines=16> */
[----:B------:R-:W-:Y:S02]  /*25a20*/  @P1 IADD3.X R5, R6, UR5, RZ, P2, !PT ;  /* 0x0000000506051c10 */ /* 0x000fe400097fe4ff */
[----:B------:R-:W-:-:S06]  /*25a30*/  MOV R6, UR4 ;  /* 0x0000000400067c02 */ /* 0x000fcc0008000f00 */
        /* <DEDUP_REMOVED lines=11> */
.L_x_5449:
[----:B------:R-:W2:Y:S04]  /*25af0*/  LDL.LU R3, [R1+0x28] ;  /* 0x0000280001037983 */ /* 0x000ea80000300800 */
[----:B------:R-:W4:Y:S04]  /*25b00*/  LDL.LU R2, [R1+0x40] ;  /* 0x0000400001027983 */ /* 0x000f280000300800 */
[----:B------:R-:W3:Y:S01]  /*25b10*/  LDL R20, [R1+0x34] ;  /* 0x0000340001147983 */ /* 0x000ee20000100800 */
[----:B------:R-:W-:Y:S01]  /*25b20*/  BSSY B1, `(.L_x_5450) ;  /* 0x000002c000017945 */ /* 0x000fe20003800000 */
[----:B-----5:R-:W-:-:S02]  /*25b30*/  SHF.R.S32.HI R11, RZ, 0x1f, R0 ;  /* 0x0000001fff0b7819 */ /* 0x020fc40000011400 */
[----:B--2---:R-:W-:Y:S02]  /*25b40*/  SEL R13, R3, RZ, !P0 ;  /* 0x000000ff030d7207 */ /* 0x004fe40004000000 */
[----:B----4-:R-:W-:Y:S02]  /*25b50*/  SEL R12, R2, RZ, !P0 ;  /* 0x000000ff020c7207 */ /* 0x010fe40004000000 */
[----:B---3--:R-:W-:Y:S01]  /*25b60*/  SHF.R.S32.HI R10, RZ, 0x1f, R20 ;  /* 0x0000001fff0a7819 */ /* 0x008fe20000011414 */
[----:B------:R-:W-:Y:S06]  /*25b70*/  @P3 BRA `(.L_x_5451) ;  /* 0x0000000000983947 */ /* 0x000fec0003800000 */
[----:B------:R-:W2:Y:S01]  /*25b80*/  LDC R9, c[0x0][0xbe8] ;  /* 0x0002fa00ff097b82 */ /* 0x000ea20000000800 */
[----:B------:R-:W-:Y:S01]  /*25b90*/  IADD3 R8, R235, -0x80, R7 ;  /* 0xffffff80eb087810 */ /* 0x000fe20007ffe007 */
        /* <DEDUP_REMOVED lines=12> */
[----:B------:R-:W-:-:S03]  /*25c60*/  ULDC.64 UR4, c[0x0][0xb98] ;  /* 0x0002e60000047ab9 */ /* 0x000fc60000000a00 */
[----:B------:R-:W-:-:S03]  /*25c70*/  IMAD.IADD R3, R3, 0x1, R7 ;  /* 0x0000000103037824 */ /* 0x000fc600078e0207 */
        /* <DEDUP_REMOVED lines=22> */
.L_x_5451:
[----:B------:R-:W-:Y:S05]  /*25de0*/  BSYNC B1 ;  /* 0x0000000000017941 */ /* 0x000fea0003800000 */
.L_x_5450:
[--C-:B--2---:R-:W-:Y:S01]  /*25df0*/  SHF.R.S32.HI R4, RZ, 0x1f, R24.reuse ;  /* 0x0000001fff047819 */ /* 0x104fe20000011418 */
        /* <DEDUP_REMOVED lines=9> */
[----:B------:R-:W-:-:S02]  /*25e90*/  ULDC.64 UR4, c[0x0][0xae8] ;  /* 0x0002ba0000047ab9 */ /* 0x000fc40000000a00 */
[----:B------:R-:W-:Y:S01]  /*25ea0*/  IMAD.IADD R4, R24, 0x1, -R4 ;  /* 0x0000000118047824 */ /* 0x000fe200078e0a04 */
[----:B------:R-:W-:-:S03]  /*25eb0*/  IADD3 R3, R3, R5, RZ ;  /* 0x0000000503037210 */ /* 0x000fc60007ffe0ff */
[----:B------:R-:W-:Y:S02]  /*25ec0*/  IMAD R0, R4, 0x20, R8 ;  /* 0x0000002004007824 */ /* 0x000fe400078e0208 */
[----:B------:R-:W-:Y:S02]  /*25ed0*/  IMAD R4, R10, UR4, RZ ;  /* 0x000000040a047c24 */ /* 0x000fe4000f8e02ff */
[----:B------:R-:W-:Y:S02]  /*25ee0*/  IMAD.IADD R9, R235, 0x1, R0 ;  /* 0x00000001eb097824 */ /* 0x000fe400078e0200 */
        /* <DEDUP_REMOVED lines=12> */
[----:B------:R-:W-:Y:S02]  /*25fb0*/  IMAD.MOV R4, RZ, RZ, -R5 ;  /* 0x000000ffff047224 */ /* 0x000fe400078e0a05 */
[----:B------:R-:W-:Y:S02]  /*25fc0*/  IMAD.IADD R3, R3, 0x1, R7 ;  /* 0x0000000103037824 */ /* 0x000fe400078e0207 */
        /* <DEDUP_REMOVED lines=18> */
.L_x_5675:
[----:B------:R-:W-:Y:S01]  /*260f0*/  IMAD R25, R6, R25, RZ ;  /* 0x0000001906197224 */ /* 0x000fe200078e02ff */
[----:B------:R-:W-:Y:S01]  /*26100*/  BSSY B1, `(.L_x_5453) ;  /* 0x0000018000017945 */ /* 0x000fe20003800000 */
[----:B------:R-:W-:-:S05]  /*26110*/  IMAD.IADD R6, R8, 0x1, R235 ;  /* 0x0000000108067824 */ /* 0x000fca00078e02eb */
[----:B------:R-:W-:-:S13]  /*26120*/  ISETP.GE.AND P0, PT, R6, R25, PT ;  /* 0x000000190600720c */ /* 0x000fda0003f06270 */
[----:B------:R-:W-:Y:S05]  /*26130*/  @P0 BRA `(.L_x_5454) ;  /* 0x0000000000500947 */ /* 0x000fea0003800000 */
[C---:B------:R-:W-:Y:S01]  /*26140*/  VIADD R11, R236.reuse, 0x40 ;  /* 0x00000040ec0b7836 */ /* 0x040fe20000000000 */
[----:B------:R-:W-:Y:S01]  /*26150*/  ULDC UR4, c[0x0][0xac8] ;  /* 0x0002b20000047ab9 */ /* 0x000fe20000000800 */
[C---:B------:R-:W-:Y:S01]  /*26160*/  VIADD R7, R236.reuse, 0x80 ;  /* 0x00000080ec077836 */ /* 0x040fe20000000000 */
[C---:B------:R-:W-:Y:S01]  /*26170*/  ISETP.GE.AND P3, PT, R236.reuse, UR4, PT ;  /* 0x00000004ec007c0c */ /* 0x040fe2000bf66270 */
[C---:B------:R-:W-:Y:S01]  /*26180*/  VIADD R10, R236.reuse, 0x80 ;  /* 0x00000080ec0a7836 */ /* 0x040fe20000000000 */
[----:B------:R-:W-:Y:S02]  /*26190*/  ISETP.GE.AND P4, PT, R11, UR4, PT ;  /* 0x000000040b007c0c */ /* 0x000fe4000bf86270 */
[----:B------:R-:W-:Y:S02]  /*261a0*/  ISETP.GE.AND P5, PT, R7, UR4, PT ;  /* 0x0000000407007c0c */ /* 0x000fe4000bfa6270 */
[----:B------:R-:W-:Y:S02]  /*261b0*/  IADD3 R12, R236, 0x40, RZ ;  /* 0x00000040ec0c7810 */ /* 0x000fe40007ffe0ff */
[----:B------:R-:W-:-:S02]  /*261c0*/  SHF.R.S32.HI R13, RZ, 0x1f, R236 ;  /* 0x0000001fff0d7819 */ /* 0x000fc400000114ec */
[----:B------:R-:W-:Y:S02]  /*261d0*/  SHF.R.S32.HI R12, RZ, 0x1f, R12 ;  /* 0x0000001fff0c7819 */ /* 0x000fe4000001140c */
[----:B------:R-:W-:Y:S02]  /*261e0*/  SHF.R.S32.HI R10, RZ, 0x1f, R10 ;  /* 0x0000001fff0a7819 */ /* 0x000fe4000001140a */
[CC--:B---3--:R-:W-:Y:S02]  /*261f0*/  @!P3 LEA R4, P0, R236.reuse, R14.reuse, 0x1 ;  /* 0x0000000eec04b211 */ /* 0x0c8fe400078008ff */
[-C--:B------:R-:W-:Y:S02]  /*26200*/  @!P4 LEA R8, P1, R11, R14.reuse, 0x1 ;  /* 0x0000000e0b08c211 */ /* 0x080fe400078208ff */
[----:B------:R-:W-:Y:S02]  /*26210*/  @!P5 LEA R14, P2, R7, R14, 0x1 ;  /* 0x0000000e070ed211 */ /* 0x000fe400078408ff */
[----:B--2---:R-:W-:-:S02]  /*26220*/  @!P3 LEA.HI.X R5, R236, R3, R13, 0x1, P0 ;  /* 0x00000003ec05b211 */ /* 0x004fc400000f0c0d */
[-C--:B------:R-:W-:Y:S02]  /*26230*/  @!P4 LEA.HI.X R9, R11, R3.reuse, R12, 0x1, P1 ;  /* 0x000000030b09c211 */ /* 0x080fe400008f0c0c */
[----:B------:R-:W-:Y:S01]  /*26240*/  @!P5 LEA.HI.X R15, R7, R3, R10, 0x1, P2 ;  /* 0x00000003070fd211 */ /* 0x000fe200010f0c0a */
[----:B------:R4:W-:Y:S04]  /*26250*/  @!P3 ST.E.128 desc[UR54][R4.64], RZ ;  /* 0x000000ff0400b985 */ /* 0x0009e8000c101d36 */
[----:B------:R4:W-:Y:S04]  /*26260*/  @!P4 ST.E.128 desc[UR54][R8.64], RZ ;  /* 0x000000ff0800c985 */ /* 0x0009e8000c101d36 */
[----:B------:R4:W-:Y:S02]  /*26270*/  @!P5 ST.E.128 desc[UR54][R14.64], RZ ;  /* 0x000000ff0e00d985 */ /* 0x0009e4000c101d36 */
.L_x_5454:
[----:B------:R-:W-:Y:S05]  /*26280*/  BSYNC B1 ;  /* 0x0000000000017941 */ /* 0x000fea0003800000 */
.L_x_5453:
[----:B------:R-:W-:-:S03]  /*26290*/  UMOV UR4, 0xffffffff ;  /* 0xffffffff00047882 */ /* 0x000fc60000000000 */
[----:B------:R-:W-:Y:S05]  /*262a0*/  BRA.DIV UR4, `(.L_x_5455) ;  /* 0x000000a604fc7947 */ /* 0x000fea000b800000 */
[----:B--2---:R2:W0:Y:S04]  /*262b0*/  SHFL.IDX PT, R3, R2, 0x1, 0x181f ;  /* 0x00381f0002037f89 */ /* 0x00442800000e0000 */
[----:B---34-:R2:W3:Y:S02]  /*262c0*/  SHFL.IDX PT, R14, R0, 0x1, 0x181f ;  /* 0x00381f00000e7f89 */ /* 0x0184e400000e0000 */
.L_x_5679:
[----:B------:R-:W-:Y:S01]  /*262d0*/  VIADD R4, R6, 0x20 ;  /* 0x0000002006047836 */ /* 0x000fe20000000000 */
[----:B------:R-:W-:Y:S04]  /*262e0*/  BSSY B1, `(.L_x_5456) ;  /* 0x0000017000017945 */ /* 0x000fe80003800000 */
[----:B------:R-:W-:-:S13]  /*262f0*/  ISETP.GE.AND P0, PT, R4, R25, PT ;  /* 0x000000190400720c */ /* 0x000fda0003f06270 */
[----:B------:R-:W-:Y:S05]  /*26300*/  @P0 BRA `(.L_x_5457) ;  /* 0x0000000000500947 */ /* 0x000fea0003800000 */
[C---:B------:R-:W-:Y:S01]  /*26310*/  VIADD R11, R236.reuse, 0x40 ;  /* 0x00000040ec0b7836 */ /* 0x040fe20000000000 */
[----:B------:R-:W-:Y:S01]  /*26320*/  ULDC UR4, c[0x0][0xac8] ;  /* 0x0002b20000047ab9 */ /* 0x000fe20000000800 */
[C---:B------:R-:W-:Y:S01]  /*26330*/  VIADD R7, R236.reuse, 0x80 ;  /* 0x00000080ec077836 */ /* 0x040fe20000000000 */
[C---:B------:R-:W-:Y:S01]  /*26340*/  ISETP.GE.AND P3, PT, R236.reuse, UR4, PT ;  /* 0x00000004ec007c0c */ /* 0x040fe2000bf66270 */
[C---:B------:R-:W-:Y:S01]  /*26350*/  VIADD R12, R236.reuse, 0x40 ;  /* 0x00000040ec0c7836 */ /* 0x040fe20000000000 */
[----:B------:R-:W-:Y:S01]  /*26360*/  ISETP.GE.AND P4, PT, R11, UR4, PT ;  /* 0x000000040b007c0c */ /* 0x000fe2000bf86270 */
[----:B------:R-:W-:Y:S01]  /*26370*/  VIADD R10, R236, 0x80 ;  /* 0x00000080ec0a7836 */ /* 0x000fe20000000000 */
[----:B------:R-:W-:Y:S02]  /*26380*/  ISETP.GE.AND P5, PT, R7, UR4, PT ;  /* 0x0000000407007c0c */ /* 0x000fe4000bfa6270 */
[----:B------:R-:W-:Y:S02]  /*26390*/  SHF.R.S32.HI R13, RZ, 0x1f, R236 ;  /* 0x0000001fff0d7819 */ /* 0x000fe400000114ec */
[----:B------:R-:W-:-:S02]  /*263a0*/  SHF.R.S32.HI R12, RZ, 0x1f, R12 ;  /* 0x0000001fff0c7819 */ /* 0x000fc4000001140c */
        /* <DEDUP_REMOVED lines=10> */
.L_x_5457:
[----:B------:R-:W-:Y:S05]  /*26450*/  BSYNC B1 ;  /* 0x0000000000017941 */ /* 0x000fea0003800000 */
.L_x_5456:
[----:B------:R-:W-:-:S03]  /*26460*/  UMOV UR4, 0xffffffff ;  /* 0xffffffff00047882 */ /* 0x000fc60000000000 */
[----:B------:R-:W-:Y:S05]  /*26470*/  BRA.DIV UR4, `(.L_x_5458) ;  /* 0x000000a604d07947 */ /* 0x000fea000b800000 */
[----:B0-----:R0:W0:Y:S04]  /*26480*/  SHFL.IDX PT, R3, R2, 0x2, 0x181f ;  /* 0x00581f0002037f89 */ /* 0x00102800000e0000 */
[----:B---34-:R3:W4:Y:S02]  /*26490*/  SHFL.IDX PT, R14, R0, 0x2, 0x181f ;  /* 0x00581f00000e7f89 */ /* 0x01872400000e0000 */
.L_x_5683:
        /* <DEDUP_REMOVED lines=15> */
[CC--:B----4-:R-:W-:Y:S02]  /*26590*/  @!P3 LEA R4, P0, R236.reuse, R14.reuse, 0x1 ;  /* 0x0000000eec04b211 */ /* 0x0d0fe400078008ff */
        /* <DEDUP_REMOVED lines=8> */
.L_x_5460:
[----:B------:R-:W-:Y:S05]  /*26620*/  BSYNC B1 ;  /* 0x0000000000017941 */ /* 0x000fea0003800000 */
.L_x_5459:
[----:B------:R-:W-:-:S03]  /*26630*/  UMOV UR4, 0xffffffff ;  /* 0xffffffff00047882 */ /* 0x000fc60000000000 */
[----:B------:R-:W-:Y:S05]  /*26640*/  BRA.DIV UR4, `(.L_x_5461) ;  /* 0x000000a604a47947 */ /* 0x000fea000b800000 */
[----:B0-----:R0:W0:Y:S04]  /*26650*/  SHFL.IDX PT, R3, R2, 0x3, 0x181f ;  /* 0x00781f0002037f89 */ /* 0x00102800000e0000 */
[----:B----4-:R4:W0:Y:S02]  /*26660*/  SHFL.IDX PT, R14, R0, 0x3, 0x181f ;  /* 0x00781f00000e7f89 */ /* 0x01082400000e0000 */
.L_x_5687:
[----:B-1234-:R-:W-:-:S05]  /*26670*/  VIADD R0, R6, 0x60 ;  /* 0x0000006006007836 */ /* 0x01efca0000000000 */
[----:B------:R-:W-:-:S13]  /*26680*/  ISETP.GE.AND P0, PT, R0, R25, PT ;  /* 0x000000190000720c */ /* 0x000fda0003f06270 */
[----:B------:R-:W-:Y:S05]  /*26690*/  @P0 BRA `(.L_x_5448) ;  /* 0x0000000000500947 */ /* 0x000fea0003800000 */
[C---:B------:R-:W-:Y:S01]  /*266a0*/  IADD3 R9, R236.reuse, 0x40, RZ ;  /* 0x00000040ec097810 */ /* 0x040fe20007ffe0ff */
[C---:B0-----:R-:W-:Y:S01]  /*266b0*/  VIADD R2, R236.reuse, 0x80 ;  /* 0x00000080ec027836 */ /* 0x041fe20000000000 */
[----:B------:R-:W-:Y:S01]  /*266c0*/  ULDC UR4, c[0x0][0xac8] ;  /* 0x0002b20000047ab9 */ /* 0x000fe20000000800 */
[C---:B------:R-:W-:Y:S01]  /*266d0*/  VIADD R10, R236.reuse, 0x40 ;  /* 0x00000040ec0a7836 */ /* 0x040fe20000000000 */
[C---:B------:R-:W-:Y:S01]  /*266e0*/  ISETP.GE.AND P3, PT, R236.reuse, UR4, PT ;  /* 0x00000004ec007c0c */ /* 0x040fe2000bf66270 */
[----:B------:R-:W-:Y:S01]  /*266f0*/  VIADD R8, R236, 0x80 ;  /* 0x00000080ec087836 */ /* 0x000fe20000000000 */
[----:B------:R-:W-:Y:S02]  /*26700*/  ISETP.GE.AND P4, PT, R9, UR4, PT ;  /* 0x0000000409007c0c */ /* 0x000fe4000bf86270 */
[----:B------:R-:W-:Y:S02]  /*26710*/  ISETP.GE.AND P5, PT, R2, UR4, PT ;  /* 0x0000000402007c0c */ /* 0x000fe4000bfa6270 */
[----:B------:R-:W-:-:S02]  /*26720*/  SHF.R.S32.HI R11, RZ, 0x1f, R236 ;  /* 0x0000001fff0b7819 */ /* 0x000fc400000114ec */
[----:B------:R-:W-:Y:S02]  /*26730*/  SHF.R.S32.HI R10, RZ, 0x1f, R10 ;  /* 0x0000001fff0a7819 */ /* 0x000fe4000001140a */
[----:B------:R-:W-:-:S03]  /*26740*/  SHF.R.S32.HI R8, RZ, 0x1f, R8 ;  /* 0x0000001fff087819 */ /* 0x000fc60000011408 */
[-C--:B------:R-:W-:Y:S02]  /*26750*/  @!P3 LEA R4, P0, R236, R14.reuse, 0x1 ;  /* 0x0000000eec04b211 */ /* 0x080fe400078008ff */
[CC--:B------:R-:W-:Y:S02]  /*26760*/  @!P4 LEA R6, P1, R9.reuse, R14.reuse, 0x1 ;  /* 0x0000000e0906c211 */ /* 0x0c0fe400078208ff */
[----:B------:R-:W-:Y:S02]  /*26770*/  @!P5 LEA R14, P2, R2, R14, 0x1 ;  /* 0x0000000e020ed211 */ /* 0x000fe400078408ff */
[-C--:B------:R-:W-:Y:S02]  /*26780*/  @!P3 LEA.HI.X R5, R236, R3.reuse, R11, 0x1, P0 ;  /* 0x00000003ec05b211 */ /* 0x080fe400000f0c0b */
[-C--:B------:R-:W-:Y:S02]  /*26790*/  @!P4 LEA.HI.X R7, R9, R3.reuse, R10, 0x1, P1 ;  /* 0x000000030907c211 */ /* 0x080fe400008f0c0a */
[----:B------:R-:W-:Y:S01]  /*267a0*/  @!P5 LEA.HI.X R15, R2, R3, R8, 0x1, P2 ;  /* 0x00000003020fd211 */ /* 0x000fe200010f0c08 */
[----:B------:R0:W-:Y:S04]  /*267b0*/  @!P3 ST.E.128 desc[UR54][R4.64], RZ ;  /* 0x000000ff0400b985 */ /* 0x0001e8000c101d36 */
[----:B------:R0:W-:Y:S04]  /*267c0*/  @!P4 ST.E.128 desc[UR54][R6.64], RZ ;  /* 0x000000ff0600c985 */ /* 0x0001e8000c101d36 */
[----:B------:R0:W-:Y:S02]  /*267d0*/  @!P5 ST.E.128 desc[UR54][R14.64], RZ ;  /* 0x000000ff0e00d985 */ /* 0x0001e4000c101d36 */
.L_x_5448:
[----:B------:R-:W-:Y:S05]  /*267e0*/  BSYNC B0 ;  /* 0x0000000000007941 */ /* 0x000fea0003800000 */
.L_x_5438:
[----:B------:R-:W5:Y:S01]  /*267f0*/  LDL R0, [R1+0xc] ;  /* 0x00000c0001007983 */ /* 0x000f620000100800 */
[----:B------:R-:W-:Y:S02]  /*26800*/  ULDC UR4, c[0x0][0xc3c] ;  /* 0x00030f0000047ab9 */ /* 0x000fe40000000800 */
[----:B-----5:R-:W-:-:S13]  /*26810*/  ISETP.GE.AND P0, PT, R0, UR4, PT ;  /* 0x0000000400007c0c */ /* 0x020fda000bf06270 */
[----:B------:R-:W-:Y:S05]  /*26820*/  @!P0 BRA `(.L_x_5462) ;  /* 0xfffffda800f08947 */ /* 0x000fea000383ffff */
[----:B------:R-:W-:Y:S05]  /*26830*/  BRA `(.L_x_5259) ;  /* 0x0000008000547947 */ /* 0x000fea0003800000 */
.L_x_5257:
        /* <DEDUP_REMOVED lines=15> */
[----:B------:R-:W2:Y:S01]  /*26930*/  LDS.128 R16, [UR4+0x334d0] ;  /* 0x0334d004ff107984 */ /* 0x000ea20008000c00 */
[----:B------:R-:W-:Y:S06]  /*26940*/  BAR.ARV 0x4, 0x180 ;  /* 0x0106000000007b1d */ /* 0x000fec0000002000 */
[----:B------:R-:W-:Y:S05]  /*26950*/  BRA `(.L_x_5464) ;  /* 0x0000000800847947 */ /* 0x000fea0003800000 */
.L_x_5463:
        /* <DEDUP_REMOVED lines=38> */
[----:B------:R-:W-:Y:S01]  /*26bc0*/  MOV R6, R3 ;  /* 0x0000000300067202 */ /* 0x000fe20000000f00 */
[----:B------:R-:W-:Y:S01]  /*26bd0*/  UMOV UR4, URZ ;  /* 0x0000003f00047c82 */ /* 0x000fe20008000000 */
[----:B------:R-:W-:Y:S01]  /*26be0*/  ULDC UR7, c[0x0][0xc3c] ;  /* 0x00030f0000077ab9 */ /* 0x000fe20000000800 */
[----:B------:R-:W-:-:S05]  /*26bf0*/  ULDC UR5, c[0x0][0xc38] ;  /* 0x00030e0000057ab9 */ /* 0x000fca0000000800 */
.L_x_5469:
        /* <DEDUP_REMOVED lines=12> */
.L_x_5468:
[----:B------:R-:W-:Y:S05]  /*26cc0*/  BSYNC B0 ;  /* 0x0000000000007941 */ /* 0x000fea0003800000 */
.L_x_5467:
        /* <DEDUP_REMOVED lines=21> */
.L_x_5465:
[----:B------:R-:W-:-:S04]  /*26e20*/  IMAD.IADD R6, R6, 0x1, -R3 ;  /* 0x0000000106067824 */ /* 0x000fc800078e0a03 */
[----:B------:R-:W-:-:S05]  /*26e30*/  IMAD R2, R5, UR5, R6 ;  /* 0x0000000505027c24 */ /* 0x000fca000f8e0206 */
[----:B------:R-:W-:Y:S02]  /*26e40*/  ISETP.GT.AND P0, PT, R2, UR6, PT ;  /* 0x0000000602007c0c */ /* 0x000fe4000bf04270 */
[----:B------:R-:W0:Y:S11]  /*26e50*/  LDC.64 R2, c[0x0][0xc90] ;  /* 0x00032400ff027b82 */ /* 0x000e360000000a00 */
[----:B------:R-:W-:-:S04]  /*26e60*/  VOTE.ANY R11, PT, !P0 ;  /* 0x00000000000b7806 */ /* 0x000fc800040e0100 */
[----:B------:R-:W1:Y:S02]  /*26e70*/  POPC R7, R11 ;  /* 0x0000000b00077309 */ /* 0x000e640000000000 */
[----:B-1----:R-:W-:-:S05]  /*26e80*/  IADD3 R19, R7, UR4, RZ ;  /* 0x0000000407137c10 */ /* 0x002fca000fffe0ff */
        /* <DEDUP_REMOVED lines=13> */
.L_x_5470:
        /* <DEDUP_REMOVED lines=21> */
[----:B------:R-:W-:Y:S01]  /*270b0*/  IMAD R6, R9, R2, RZ ;  /* 0x0000000209067224 */ /* 0x000fe200078e02ff */
[----:B------:R-:W-:-:S03]  /*270c0*/  IADD3 R2, -R2, RZ, RZ ;  /* 0x000000ff02027210 */ /* 0x000fc60007ffe1ff */
        /* <DEDUP_REMOVED lines=33> */
.L_x_5466:
[----:B------:R-:W-:Y:S01]  /*272e0*/  IMAD.MOV.U32 R17, RZ, RZ, RZ ;  /* 0x000000ffff117224 */ /* 0x000fe200078e00ff */
[----:B------:R-:W-:Y:S01]  /*272f0*/  MOV R16, UR6 ;  /* 0x0000000600107c02 */ /* 0x000fe20008000f00 */
[----:B------:R-:W-:-:S07]  /*27300*/  IMAD.MOV.U32 R18, RZ, RZ, RZ ;  /* 0x000000ffff127224 */ /* 0x000fce00078e00ff */
.L_x_5471:
[----:B------:R-:W-:-:S13]  /*27310*/  ISETP.NE.AND P0, PT, R0, RZ, PT ;  /* 0x000000ff0000720c */ /* 0x000fda0003f05270 */
[----:B------:R-:W1:Y:S01]  /*27320*/  @!P0 S2R R3, SR_CgaCtaId ;  /* 0x0000000000038919 */ /* 0x000e620000008800 */
[----:B------:R-:W-:-:S04]  /*27330*/  @!P0 MOV R0, 0x400 ;  /* 0x0000040000008802 */ /* 0x000fc80000000f00 */
[----:B-1----:R-:W-:-:S05]  /*27340*/  @!P0 LEA R0, R3, R0, 0x18 ;  /* 0x0000000003008211 */ /* 0x002fca00078ec0ff */
[----:B------:R1:W-:Y:S01]  /*27350*/  @!P0 STS.128 [R0+0x334d0], R16 ;  /* 0x0334d01000008388 */ /* 0x0003e20000000c00 */
[----:B------:R-:W-:Y:S06]  /*27360*/  BAR.ARV 0x5, 0x180 ;  /* 0x0146000000007b1d */ /* 0x000fec0000002000 */
.L_x_5464:
[----:B-1----:R-:W-:Y:S01]  /*27370*/  IMAD.MOV.U32 R0, RZ, RZ, 0x1 ;  /* 0x00000001ff007424 */ /* 0x002fe200078e00ff */
[----:B------:R1:W-:Y:S01]  /*27380*/  STL [R1+0x18], RZ ;  /* 0x000018ff01007387 */ /* 0x0003e20000100800 */
[----:B------:R-:W-:Y:S02]  /*27390*/  ULDC UR4, c[0x0][0xc3c] ;  /* 0x00030f0000047ab9 */ /* 0x000fe40000000800 */
[----:B--2---:R-:W-:Y:S01]  /*273a0*/  ISETP.GE.AND P0, PT, R19, UR4, PT ;  /* 0x0000000413007c0c */ /* 0x004fe2000bf06270 */
[----:B------:R1:W-:Y:S04]  /*273b0*/  STL [R1+0x20], R0 ;  /* 0x0000200001007387 */ /* 0x0003e80000100800 */
[----:B------:R1:W-:Y:S08]  /*273c0*/  STL [R1+0x5c], RZ ;  /* 0x00005cff01007387 */ /* 0x0003f00000100800 */
[----:B-1----:R-:W-:Y:S05]  /*273d0*/  @P0 BRA `(.L_x_5472) ;  /* 0x0000007000680947 */ /* 0x002fea0003800000 */
        /* <DEDUP_REMOVED lines=40> */
[----:B------:R-:W-:Y:S01]  /*27660*/  MOV R2, 0x1 ;  /* 0x0000000100027802 */ /* 0x000fe20000000f00 */
[----:B------:R-:W-:Y:S04]  /*27670*/  STL [R1+0x4], R4 ;  /* 0x0000040401007387 */ /* 0x000fe80000100800 */
        /* <DEDUP_REMOVED lines=9> */
.L_x_5588:
[----:B0--3--:R-:W0:Y:S02]  /*27710*/  LDC.64 R2, c[0x0][0xc88] ;  /* 0x00032200ff027b82 */ /* 0x009e240000000a00 */
[----:B0-----:R-:W-:-:S05]  /*27720*/  IMAD.WIDE R2, R19, 0x4, R2 ;  /* 0x0000000413027825 */ /* 0x001fca00078e0202 */
[----:B------:R-:W2:Y:S01]  /*27730*/  LDG.E R4, desc[UR54][R2.64] ;  /* 0x0000003602047981 */ /* 0x000ea2000c1e1900 */
[----:B------:R-:W-:Y:S05]  /*27740*/  YIELD ;  /* 0x0000000000007946 */ /* 0x000fea0003800000 */
[----:B------:R-:W-:Y:S01]  /*27750*/  ULDC.64 UR4, c[0x0][0xa28] ;  /* 0x00028a0000047ab9 */ /* 0x000fe20000000a00 */
[----:B------:R-:W-:Y:S01]  /*27760*/  IMAD.MOV.U32 R0, RZ, RZ, RZ ;  /* 0x000000ffff007224 */ /* 0x000fe200078e00ff */
        /* <DEDUP_REMOVED lines=33> */
[----:B------:R-:W-:Y:S01]  /*27980*/  IMAD.U32 R12, RZ, RZ, UR4 ;  /* 0x00000004ff0c7e24 */ /* 0x000fe2000f8e00ff */
        /* <DEDUP_REMOVED lines=25> */
.L_x_5473:
[----:B------:R-:W2:Y:S01]  /*27b20*/  LDL R12, [R1+0x34] ;  /* 0x00003400010c7983 */ /* 0x000ea20000100800 */
[----:B-----5:R-:W-:Y:S01]  /*27b30*/  IMAD.IADD R2, R11, 0x1, R0 ;  /* 0x000000010b027824 */ /* 0x020fe200078e0200 */
        /* <DEDUP_REMOVED lines=10> */
.L_x_5474:
[----:B------:R-:W-:Y:S05]  /*27be0*/  @!P0 BRA `(.L_x_5475) ;  /* 0x00000000000c8947 */ /* 0x000fea0003800000 */
[----:B------:R-:W2:Y:S04]  /*27bf0*/  LDG.E R9, desc[UR54][R6.64] ;  /* 0x0000003606097981 */ /* 0x000ea8000c1e1900 */
[----:B------:R-:W2:Y:S02]  /*27c00*/  LDG.E R6, desc[UR54][R6.64+0x4] ;  /* 0x0000043606067981 */ /* 0x000ea4000c1e1900 */
[----:B--2---:R-:W-:-:S07]  /*27c10*/  IMAD.IADD R9, R6, 0x1, -R9 ;  /* 0x0000000106097824 */ /* 0x004fce00078e0a09 */
.L_x_5475:
[----:B-1----:R-:W2:Y:S01]  /*27c20*/  @P1 LDG.E R2, desc[UR54][R4.64] ;  /* 0x0000003604021981 */ /* 0x002ea2000c1e1900 */
[----:B------:R-:W1:Y:S01]  /*27c30*/  LDC R3, c[0x0][0x448] ;  /* 0x00011200ff037b82 */ /* 0x000e620000000800 */
[----:B-----5:R-:W-:Y:S02]  /*27c40*/  IMAD.IADD R0, R9, 0x1, -R0 ;  /* 0x0000000109007824 */ /* 0x020fe400078e0a00 */
[----:B------:R3:W2:Y:S01]  /*27c50*/  @P1 LDG.E R4, desc[UR54][R4.64+0x4] ;  /* 0x0000043604041981 */ /* 0x0006a2000c1e1900 */
[----:B-1----:R-:W-:-:S13]  /*27c60*/  ISETP.NE.AND P0, PT, R3, 0x1, PT ;  /* 0x000000010300780c */ /* 0x002fda0003f05270 */
[----:B---3--:R-:W1:Y:S01]  /*27c70*/  @P0 LDC R5, c[0x0][0x450] ;  /* 0x00011400ff050b82 */ /* 0x008e620000000800 */
[----:B------:R-:W-:Y:S01]  /*27c80*/  BSSY B0, `(.L_x_5476) ;  /* 0x0000176000007945 */ /* 0x000fe20003800000 */
[----:B--2---:R-:W-:-:S06]  /*27c90*/  @P1 IADD3 R8, -R2, R4, RZ ;  /* 0x0000000402081210 */ /* 0x004fcc0007ffe1ff */
        /* <DEDUP_REMOVED lines=17> */
[--C-:B------:R-:W-:Y:S02]  /*27db0*/  IMAD R2, R2, 0xa0, -R0.reuse ;  /* 0x000000a002027824 */ /* 0x100fe400078e0a00 */
[----:B------:R-:W-:-:S03]  /*27dc0*/  IMAD.MOV R0, RZ, RZ, -R0 ;  /* 0x000000ffff007224 */ /* 0x000fc600078e0a00 */
[----:B------:R-:W-:Y:S02]  /*27dd0*/  VIMNMX R8, R2, R8, PT ;  /* 0x0000000802087248 */ /* 0x000fe40003fe0100 */
[----:B------:R-:W-:-:S04]  /*27de0*/  VIMNMX R0, RZ, R0, !PT ;  /* 0x00000000ff007248 */ /* 0x000fc80007fe0100 */
[----:B------:R-:W-:Y:S01]  /*27df0*/  ISETP.GT.AND P0, PT, R8, R0, PT ;  /* 0x000000000800720c */ /* 0x000fe20003f04270 */
[----:B------:R-:W-:-:S05]  /*27e00*/  IMAD.WIDE.U32 R2, R0, -0x33333333, RZ ;  /* 0xcccccccd00027825 */ /* 0x000fca00078e00ff */
[----:B------:R-:W-:-:S07]  /*27e10*/  SHF.R.U32.HI R2, RZ, 0x7, R3 ;  /* 0x00000007ff027819 */ /* 0x000fce0000011603 */
[----:B------:R-:W-:-:S04]  /*27e20*/  @P0 VIADD R8, R8, 0x9f ;  /* 0x0000009f08080836 */ /* 0x000fc80000000000 */
[----:B------:R-:W-:-:S05]  /*27e30*/  @P0 IMAD.HI R0, R8, 0x66666667, RZ ;  /* 0x6666666708000827 */ /* 0x000fca00078e02ff */
[----:B------:R-:W-:Y:S01]  /*27e40*/  @P0 SHF.R.U32.HI R3, RZ, 0x1f, R0 ;  /* 0x0000001fff030819 */ /* 0x000fe20000011600 */
[----:B------:R-:W-:-:S03]  /*27e50*/  IMAD.MOV.U32 R8, RZ, RZ, R2 ;  /* 0x000000ffff087224 */ /* 0x000fc600078e0002 */
[----:B------:R-:W-:-:S04]  /*27e60*/  @P0 LEA.HI.SX32 R8, R0, R3, 0x1a ;  /* 0x0000000300080211 */ /* 0x000fc800078fd2ff */
        /* <DEDUP_REMOVED lines=10> */
.L_x_5690:
[----:B--2---:R-:W-:Y:S02]  /*27f10*/  ISETP.NE.AND P0, PT, R14, RZ, PT ;  /* 0x000000ff0e00720c */ /* 0x004fe40003f05270 */
[----:B------:R-:W-:-:S11]  /*27f20*/  PLOP3.LUT P6, PT, PT, PT, PT, 0x8, 0x0 ;  /* 0x000000000000781c */ /* 0x000fd60003fce170 */
[----:B------:R-:W-:Y:S05]  /*27f30*/  @P0 BRA `(.L_x_5479) ;  /* 0x00000000000c0947 */ /* 0x000fea0003800000 */
[----:B------:R-:W-:-:S03]  /*27f40*/  UMOV UR4, 0xffffffff ;  /* 0xffffffff00047882 */ /* 0x000fc60000000000 */
[----:B------:R-:W-:Y:S05]  /*27f50*/  BRA.DIV UR4, `(.L_x_5480) ;  /* 0x0000008e04dc7947 */ /* 0x000fea000b800000 */
[----:B------:R-:W-:-:S13]  /*27f60*/  ELECT P6, URZ, PT ;  /* 0x00000000003f782f */ /* 0x000fda00038c0000 */
.L_x_5479:
        /* <DEDUP_REMOVED lines=10> */
.L_x_5693:
[----:B------:R-:W-:Y:S05]  /*28010*/  BSYNC B1 ;  /* 0x0000000000017941 */ /* 0x000fea0003800000 */
.L_x_5481:
[----:B------:R-:W-:Y:S04]  /*28020*/  BSSY B1, `(.L_x_5483) ;  /* 0x0000091000017945 */ /* 0x000fe80003800000 */
[----:B------:R-:W-:Y:S05]  /*28030*/  @!P6 BRA `(.L_x_5484) ;  /* 0x00000008003ce947 */ /* 0x000fea0003800000 */
[----:B------:R-:W2:Y:S04]  /*28040*/  LDL R5, [R1+0x4] ;  /* 0x0000040001057983 */ /* 0x000ea80000100800 */
[----:B------:R-:W3:Y:S01]  /*28050*/  LDL R6, [R1+0x24] ;  /* 0x0000240001067983 */ /* 0x000ee20000100800 */
[----:B-1----:R-:W1:Y:S01]  /*28060*/  S2R R4, SR_TID.X ;  /* 0x0000000000047919 */ /* 0x002e620000002100 */
[----:B--2---:R-:W-:Y:S02]  /*28070*/  MOV R7, R5 ;  /* 0x0000000500077202 */ /* 0x004fe40000000f00 */
[----:B------:R-:W2:Y:S01]  /*28080*/  LDL R5, [R1+0x1c] ;  /* 0x00001c0001057983 */ /* 0x000ea20000100800 */
[----:B---3--:R-:W-:Y:S01]  /*28090*/  SHF.L.U32 R9, R6, 0x1f, RZ ;  /* 0x0000001f06097819 */ /* 0x008fe200000006ff */
[----:B------:R-:W-:Y:S01]  /*280a0*/  BSSY B2, `(.L_x_5485) ;  /* 0x0000006000027945 */ /* 0x000fe20003800000 */
[----:B-1----:R-:W-:-:S04]  /*280b0*/  LOP3.LUT R4, R4, 0x7f, RZ, 0xc0, !PT ;  /* 0x0000007f04047812 */ /* 0x002fc800078ec0ff */
[----:B------:R-:W-:Y:S01]  /*280c0*/  ISETP.NE.AND P1, PT, R4, RZ, PT ;  /* 0x000000ff0400720c */ /* 0x000fe20003f25270 */
[----:B--2---:R-:W-:-:S04]  /*280d0*/  IMAD R5, R5, 0x8, R7 ;  /* 0x0000000805057824 */ /* 0x004fc800078e0207 */
[----:B------:R-:W1:Y:S02]  /*280e0*/  SYNCS.PHASECHK.TRANS64.TRYWAIT P0, [R5+URZ+0x334a0], R9 ;  /* 0x0334a009050075a7 */ /* 0x000e64000800017f */
[----:B-1----:R-:W-:Y:S06]  /*280f0*/  @!P0 BRA `(.L_x_5486) ;  /* 0x0000008c00ac8947 */ /* 0x002fec0003800000 */
.L_x_5694:
[----:B------:R-:W-:Y:S05]  /*28100*/  BSYNC B2 ;  /* 0x0000000000027941 */ /* 0x000fea0003800000 */
.L_x_5485:
        /* <DEDUP_REMOVED lines=9> */
.L_x_5488:
[----:B------:R-:W-:Y:S05]  /*281a0*/  BSYNC B2 ;  /* 0x0000000000027941 */ /* 0x000fea0003800000 */
.L_x_5487:
        /* <DEDUP_REMOVED lines=14> */
.L_x_5489:
        /* <DEDUP_REMOVED lines=16> */
.L_x_5490:
        /* <DEDUP_REMOVED lines=16> */
.L_x_5491:
        /* <DEDUP_REMOVED lines=13> */
.L_x_5695:
[----:B------:R-:W-:Y:S05]  /*28560*/  BSYNC B2 ;  /* 0x0000000000027941 */ /* 0x000fea0003800000 */
.L_x_5492:
[----:B------:R-:W-:Y:S01]  /*28570*/  BSSY B2, `(.L_x_5494) ;  /* 0x000000b000027945 */ /* 0x000fe20003800000 */
[----:B------:R-:W-:Y:S01]  /*28580*/  IMAD.MOV.U32 R12, RZ, RZ, 0x0 ;  /* 0x00000000ff0c7424 */ /* 0x000fe200078e00ff */
[----:B0-----:R-:W-:Y:S02]  /*28590*/  MOV R13, 0x12f00000 ;  /* 0x12f00000000d7802 */ /* 0x001fe40000000f00 */
[----:B------:R-:W-:Y:S05]  /*285a0*/  @P1 BRA `(.L_x_5495) ;  /* 0x00000000001c1947 */ /* 0x000fea0003800000 */
[----:B------:R-:W0:Y:S02]  /*285b0*/  S2R R3, SR_TID.X ;  /* 0x0000000000037919 */ /* 0x000e240000002100 */
[----:B0-----:R-:W-:Y:S01]  /*285c0*/  LOP3.LUT R6, R3, 0x1f, RZ, 0xc0, !PT ;  /* 0x0000001f03067812 */ /* 0x001fe200078ec0ff */
[----:B------:R-:W-:-:S03]  /*285d0*/  IMAD.MOV.U32 R3, RZ, RZ, 0x7800 ;  /* 0x00007800ff037424 */ /* 0x000fc600078e00ff */
[----:B------:R-:W-:Y:S01]  /*285e0*/  ISETP.NE.AND P0, PT, R6, RZ, PT ;  /* 0x000000ff0600720c */ /* 0x000fe20003f05270 */
[----:B------:R0:W-:-:S12]  /*285f0*/  SYNCS.ARRIVE.TRANS64 RZ, [R5+URZ+0x334b0], R3 ;  /* 0x0334b00305ff79a7 */ /* 0x0001d8000800003f */
[----:B0-----:R-:W-:Y:S05]  /*28600*/  @!P0 BRA `(.L_x_5495) ;  /* 0x0000000000048947 */ /* 0x001fea0003800000 */
[----:B------:R-:W-:Y:S01]  /*28610*/  BPT.TRAP 0x1 ;  /* 0x000000040000795c */ /* 0x000fe20000300000 */
.L_x_5495:
[----:B------:R-:W-:Y:S05]  /*28620*/  BSYNC B2 ;  /* 0x0000000000027941 */ /* 0x000fea0003800000 */
.L_x_5494:
        /* <DEDUP_REMOVED lines=8> */
.L_x_5496:
        /* <DEDUP_REMOVED lines=15> */
.L_x_5497:
        /* <DEDUP_REMOVED lines=15> */
.L_x_5498:
        /* <DEDUP_REMOVED lines=10> */
.L_x_5484:
[----:B------:R-:W-:Y:S05]  /*28930*/  BSYNC B1 ;  /* 0x0000000000017941 */ /* 0x000fea0003800000 */
.L_x_5483:
        /* <DEDUP_REMOVED lines=13> */
.L_x_5515:
        /* <DEDUP_REMOVED lines=14> */
.L_x_5696:
[----:B------:R-:W-:Y:S05]  /*28af0*/  BSYNC B2 ;  /* 0x0000000000027941 */ /* 0x000fea0003800000 */
.L_x_5501:
        /* <DEDUP_REMOVED lines=9> */
.L_x_5504:
[----:B------:R-:W-:Y:S05]  /*28b90*/  BSYNC B2 ;  /* 0x0000000000027941 */ /* 0x000fea0003800000 */
.L_x_5503:
        /* <DEDUP_REMOVED lines=11> */
[----:B------:R-:W-:Y:S01]  /*28c50*/  VIADD R3, R7, 0x33490 ;  /* 0x0003349007037836 */ /* 0x000fe20000000000 */
[----:B------:R-:W-:-:S08]  /*28c60*/  IADD3 R9, R5, 0x24200, RZ ;  /* 0x0002420005097810 */ /* 0x000fd00007ffe0ff */
.L_x_5505:
        /* <DEDUP_REMOVED lines=16> */
.L_x_5506:
        /* <DEDUP_REMOVED lines=16> */
.L_x_5507:
        /* <DEDUP_REMOVED lines=13> */
.L_x_5697:
[----:B------:R-:W-:Y:S05]  /*28f40*/  BSYNC B2 ;  /* 0x0000000000027941 */ /* 0x000fea0003800000 */
.L_x_5508:
        /* <DEDUP_REMOVED lines=11> */
.L_x_5511:
[----:B------:R-:W-:Y:S05]  /*29000*/  BSYNC B2 ;  /* 0x0000000000027941 */ /* 0x000fea0003800000 */
.L_x_5510:
        /* <DEDUP_REMOVED lines=8> */
.L_x_5512:
        /* <DEDUP_REMOVED lines=15> */
.L_x_5513:
        /* <DEDUP_REMOVED lines=15> */
.L_x_5514:
        /* <DEDUP_REMOVED lines=10> */
.L_x_5500:
[----:B------:R-:W-:Y:S05]  /*29310*/  BSYNC B1 ;  /* 0x0000000000017941 */ /* 0x000fea0003800000 */
.L_x_5499:
        /* <DEDUP_REMOVED lines=12> */
.L_x_5477:
[----:B------:R-:W-:Y:S05]  /*293e0*/  BSYNC B0 ;  /* 0x0000000000007941 */ /* 0x000fea0003800000 */
.L_x_5476:
[----:B------:R-:W3:Y:S01]  /*293f0*/  LDC R0, c[0x0][0x448] ;  /* 0x00011200ff007b82 */ /* 0x000ee20000000800 */
[----:B------:R-:W-:Y:S07]  /*29400*/  @!P0 WARPSYNC.ALL ;  /* 0x0000000000008948 */ /* 0x000fee0003800000 */
[----:B------:R-:W-:Y:S01]  /*29410*/  @!P0 BAR.SYNC.DEFER_BLOCKING 0xc, 0x180 ;  /* 0x0306000000008b1d */ /* 0x000fe20000010000 */
[----:B---3--:R-:W-:Y:S02]  /*29420*/  ISETP.NE.AND P1, PT, R0, 0x1, PT ;  /* 0x000000010000780c */ /* 0x008fe40003f25270 */
[----:B------:R-:W-:-:S11]  /*29430*/  LEA R0, R17, 0x7f, 0x7 ;  /* 0x0000007f11007811 */ /* 0x000fd600078e38ff */
[----:B------:R-:W3:Y:S08]  /*29440*/  @P1 LDC R2, c[0x0][0x44c] ;  /* 0x00011300ff021b82 */ /* 0x000ef00000000800 */
[----:B-12---:R-:W1:Y:S01]  /*29450*/  @P1 LDC R3, c[0x0][0x450] ;  /* 0x00011400ff031b82 */ /* 0x006e620000000800 */
[----:B---3--:R-:W-:-:S05]  /*29460*/  @P1 IMAD.HI.U32 R2, R0, R2, RZ ;  /* 0x0000000200021227 */ /* 0x008fca00078e00ff */
[----:B-1----:R-:W-:-:S05]  /*29470*/  @P1 SHF.R.U32.HI R0, RZ, R3, R2 ;  /* 0x00000003ff001219 */ /* 0x002fca0000011602 */
[----:B------:R-:W-:-:S04]  /*29480*/  IMAD.IADD R0, R21, 0x1, R0 ;  /* 0x0000000115007824 */ /* 0x000fc800078e0200 */
[----:B------:R-:W-:-:S05]  /*29490*/  IMAD.HI R0, R0, 0x66666667, RZ ;  /* 0x6666666700007827 */ /* 0x000fca00078e02ff */
[----:B------:R-:W-:-:S04]  /*294a0*/  SHF.R.U32.HI R2, RZ, 0x1f, R0 ;  /* 0x0000001fff027819 */ /* 0x000fc80000011600 */
[----:B------:R-:W-:-:S04]  /*294b0*/  LEA.HI.SX32 R0, R0, R2, 0x1a ;  /* 0x0000000200007211 */ /* 0x000fc800078fd2ff */
        /* <DEDUP_REMOVED lines=21> */
.L_x_5516:
        /* <DEDUP_REMOVED lines=10> */
[----:B0-----:R-:W-:Y:S01]  /*296b0*/  MOV R13, RZ ;  /* 0x000000ff000d7202 */ /* 0x001fe20000000f00 */
[----:B------:R-:W0:Y:S01]  /*296c0*/  LDC.64 R2, c[0x4][R2] ;  /* 0x0100000002027b82 */ /* 0x000e220000000a00 */
[----:B------:R-:W-:Y:S02]  /*296d0*/  IMAD.U32 R5, RZ, RZ, UR7 ;  /* 0x00000007ff057e24 */ /* 0x000fe4000f8e00ff */
[----:B------:R-:W-:Y:S02]  /*296e0*/  IMAD.U32 R6, RZ, RZ, UR8 ;  /* 0x00000008ff067e24 */ /* 0x000fe4000f8e00ff */
[----:B------:R-:W-:-:S02]  /*296f0*/  IMAD.U32 R7, RZ, RZ, UR9 ;  /* 0x00000009ff077e24 */ /* 0x000fc4000f8e00ff */
[----:B------:R-:W-:Y:S02]  /*29700*/  IMAD.U32 R10, RZ, RZ, UR4 ;  /* 0x00000004ff0a7e24 */ /* 0x000fe4000f8e00ff */
[----:B------:R-:W-:Y:S02]  /*29710*/  IMAD.U32 R11, RZ, RZ, UR5 ;  /* 0x00000005ff0b7e24 */ /* 0x000fe4000f8e00ff */
[----:B------:R-:W-:Y:S02]  /*29720*/  IMAD.MOV.U32 R8, RZ, RZ, 0x70 ;  /* 0x00000070ff087424 */ /* 0x000fe400078e00ff */
[----:B------:R-:W-:-:S07]  /*29730*/  IMAD.MOV.U32 R12, RZ, RZ, 0x1 ;  /* 0x00000001ff0c7424 */ /* 0x000fce00078e00ff */
[----:B------:R-:W-:-:S07]  /*29740*/  LEPC R20, `(.L_x_5519) ;  /* 0x000000001014794e */ /* 0x000fce0000000000 */
[----:B0-----:R-:W-:Y:S05]  /*29750*/  CALL.ABS.NOINC R2 ;  /* 0x0000000002007343 */ /* 0x001fea0003c00000 */
.L_x_5519:
[----:B------:R-:W-:Y:S05]  /*29760*/  BSYNC B6 ;  /* 0x0000000000067941 */ /* 0x000fea0003800000 */
.L_x_5518:
        /* <DEDUP_REMOVED lines=22> */
[----:B0-----:R-:W-:-:S07]  /*298d0*/  IMAD.MOV.U32 R13, RZ, RZ, RZ ;  /* 0x000000ffff0d7224 */ /* 0x001fce00078e00ff */
[----:B------:R-:W-:-:S07]  /*298e0*/  LEPC R20, `(.L_x_5521) ;  /* 0x000000001014794e */ /* 0x000fce0000000000 */
[----:B-1----:R-:W-:Y:S05]  /*298f0*/  CALL.ABS.NOINC R2 ;  /* 0x0000000002007343 */ /* 0x002fea0003c00000 */
.L_x_5521:
[----:B------:R-:W-:Y:S05]  /*29900*/  BSYNC B6 ;  /* 0x0000000000067941 */ /* 0x000fea0003800000 */
.L_x_5520:
        /* <DEDUP_REMOVED lines=10> */
[----:B------:R-:W-:Y:S01]  /*299b0*/  MOV R4, UR6 ;  /* 0x0000000600047c02 */ /* 0x000fe20008000f00 */
[----:B------:R-:W-:Y:S01]  /*299c0*/  IMAD.U32 R5, RZ, RZ, UR7 ;  /* 0x00000007ff057e24 */ /* 0x000fe2000f8e00ff */
[----:B------:R-:W1:Y:S01]  /*299d0*/  LDC.64 R2, c[0x4][R2] ;  /* 0x0100000002027b82 */ /* 0x000e620000000a00 */
        /* <DEDUP_REMOVED lines=9> */
.L_x_5523:
[----:B------:R-:W-:Y:S05]  /*29a70*/  BSYNC B6 ;  /* 0x0000000000067941 */ /* 0x000fea0003800000 */
.L_x_5522:
        /* <DEDUP_REMOVED lines=20> */
.L_x_5525:
[----:B------:R-:W-:Y:S05]  /*29bc0*/  BSYNC B6 ;  /* 0x0000000000067941 */ /* 0x000fea0003800000 */
.L_x_5524:
        /* <DEDUP_REMOVED lines=23> */
.L_x_5700:
        /* <DEDUP_REMOVED lines=11> */
.L_x_5703:
        /* <DEDUP_REMOVED lines=22> */
[----:B------:R-:W3:Y:S04]  /*29f50*/  LDG.E R2, desc[UR54][R2.64] ;  /* 0x0000003602027981 */ /* 0x000ee8000c1e1900 */
[----:B---3--:R1:W-:Y:S02]  /*29f60*/  STL [R1], R2 ;  /* 0x0000000201007387 */ /* 0x0083e40000100800 */
.L_x_5529:
        /* <DEDUP_REMOVED lines=10> */
.L_x_5704:
        /* <DEDUP_REMOVED lines=8> */
.L_x_5531:
        /* <DEDUP_REMOVED lines=31> */
.L_x_5705:
[----:B------:R-:W-:Y:S05]  /*2a280*/  @P1 BRA `(.L_x_5533) ;  /* 0x00000000001c1947 */ /* 0x000fea0003800000 */
[----:B------:R-:W3:Y:S01]  /*2a290*/  S2R R5, SR_TID.X ;  /* 0x0000000000057919 */ /* 0x000ee20000002100 */
[----:B-12---:R-:W-:-:S04]  /*2a2a0*/  MOV R4, 0x7800 ;  /* 0x0000780000047802 */ /* 0x006fc80000000f00 */
[----:B------:R4:W-:Y:S01]  /*2a2b0*/  SYNCS.ARRIVE.TRANS64 RZ, [R2+URZ+0x33430], R4 ;  /* 0x0334300402ff79a7 */ /* 0x0009e2000800003f */
[----:B---3--:R-:W-:-:S04]  /*2a2c0*/  LOP3.LUT R5, R5, 0x1f, RZ, 0xc0, !PT ;  /* 0x0000001f05057812 */ /* 0x008fc800078ec0ff */
[----:B------:R-:W-:-:S13]  /*2a2d0*/  ISETP.NE.AND P0, PT, R5, RZ, PT ;  /* 0x000000ff0500720c */ /* 0x000fda0003f05270 */
[----:B----4-:R-:W-:Y:S05]  /*2a2e0*/  @!P0 BRA `(.L_x_5533) ;  /* 0x0000000000048947 */ /* 0x010fea0003800000 */
[----:B------:R-:W-:Y:S01]  /*2a2f0*/  BPT.TRAP 0x1 ;  /* 0x000000040000795c */ /* 0x000fe20000300000 */
.L_x_5533:
[----:B------:R-:W3:Y:S04]  /*2a300*/  LDL R5, [R1] ;  /* 0x0000000001057983 */ /* 0x000ee80000100800 */
        /* <DEDUP_REMOVED lines=22> */
[----:B------:R-:W-:Y:S01]  /*2a470*/  UMOV UR10, UR16 ;  /* 0x00000010000a7c82 */ /* 0x000fe20008000000 */
[----:B------:R-:W-:Y:S01]  /*2a480*/  UMOV UR14, 0x80 ;  /* 0x00000080000e7882 */ /* 0x000fe20000000000 */
[----:B------:R1:W-:Y:S02]  /*2a490*/  UTMALDG.4D [UR8], [UR4], desc[UR6] ;  /* 0x00000608040075b4 */ /* 0x0003e40008019000 */
[----:B-1----:R-:W-:Y:S01]  /*2a4a0*/  UMOV UR8, UR15 ;  /* 0x0000000f00087c82 */ /* 0x002fe20008000000 */
[----:B------:R-:W-:Y:S02]  /*2a4b0*/  UMOV UR10, UR14 ;  /* 0x0000000e000a7c82 */ /* 0x000fe40008000000 */
[----:B------:R3:W-:Y:S02]  /*2a4c0*/  UTMALDG.4D [UR8], [UR4], desc[UR6] ;  /* 0x00000608040075b4 */ /* 0x0007e40008019000 */
[----:B---3--:R-:W-:Y:S01]  /*2a4d0*/  NOP ;  /* 0x0000000000007918 */ /* 0x008fe20000000000 */
.L_x_5527:
[----:B------:R-:W3:Y:S04]  /*2a4e0*/  LDL R2, [R1+0x4] ;  /* 0x0000040001027983 */ /* 0x000ee80000100800 */
[----:B------:R-:W4:Y:S04]  /*2a4f0*/  LDL.LU R3, [R1+0x40] ;  /* 0x0000400001037983 */ /* 0x000f280000300800 */
        /* <DEDUP_REMOVED lines=10> */
[----:B----4-:R-:W-:-:S04]  /*2a5a0*/  SHF.R.S32.HI R0, RZ, 0x1f, R3 ;  /* 0x0000001fff007819 */ /* 0x010fc80000011403 */
        /* <DEDUP_REMOVED lines=30> */
.L_x_5535:
[----:B------:R-:W-:Y:S05]  /*2a790*/  BSYNC B6 ;  /* 0x0000000000067941 */ /* 0x000fea0003800000 */
.L_x_5534:
        /* <DEDUP_REMOVED lines=12> */
[C---:B------:R-:W-:Y:S02]  /*2a860*/  LOP3.LUT R11, R9.reuse, 0x40, RZ, 0xfc, !PT ;  /* 0x00000040090b7812 */ /* 0x040fe400078efcff */
        /* <DEDUP_REMOVED lines=31> */
[----:B------:R-:W0:Y:S02]  /*2aa60*/  S2R R5, SR_TID.X ;  /* 0x0000000000057919 */ /* 0x000e240000002100 */
        /* <DEDUP_REMOVED lines=10> */
[----:B------:R-:W-:Y:S01]  /*2ab10*/  IADD3.X R2, R7, UR7, R2, P3, !PT ;  /* 0x0000000707027c10 */ /* 0x000fe20009ffe402 */
[----:B0-----:R-:W-:-:S05]  /*2ab20*/  IMAD.SHL.U32 R10, R5, 0x10, RZ ;  /* 0x00000010050a7824 */ /* 0x001fca00078e00ff */
[----:B------:R-:W-:-:S04]  /*2ab30*/  LOP3.LUT R10, R10, 0x30, RZ, 0xc0, !PT ;  /* 0x000000300a0a7812 */ /* 0x000fc800078ec0ff */
[----:B------:R-:W-:Y:S01]  /*2ab40*/  ISETP.GE.AND P0, PT, R10, UR4, PT ;  /* 0x000000040a007c0c */ /* 0x000fe2000bf06270 */
[----:B------:R-:W-:-:S03]  /*2ab50*/  UMOV UR4, 0xffffffff ;  /* 0xffffffff00047882 */ /* 0x000fc60000000000 */
[----:B-1----:R-:W-:Y:S09]  /*2ab60*/  BRA.DIV UR4, `(.L_x_5536) ;  /* 0x0000006604dc7947 */ /* 0x002ff2000b800000 */
[----:B------:R-:W0:Y:S02]  /*2ab70*/  S2R R5, SR_TID.X ;  /* 0x0000000000057919 */ /* 0x000e240000002100 */
[----:B0-----:R-:W-:Y:S02]  /*2ab80*/  LOP3.LUT R6, R5, 0x7f, RZ, 0xc0, !PT ;  /* 0x0000007f05067812 */ /* 0x001fe400078ec0ff */
[----:B------:R-:W2:Y:S02]  /*2ab90*/  LDL.LU R5, [R1+0x44] ;  /* 0x0000440001057983 */ /* 0x000ea40000300800 */
[----:B------:R-:W-:Y:S02]  /*2aba0*/  SHF.R.U32.HI R6, RZ, 0x2, R6 ;  /* 0x00000002ff067819 */ /* 0x000fe40000011606 */
[----:B------:R-:W-:Y:S03]  /*2abb0*/  SHFL.IDX PT, R4, R2, RZ, 0x1c1f ;  /* 0x001c1fff02047589 */ /* 0x000fe600000e0000 */
[----:B------:R-:W-:-:S02]  /*2abc0*/  IMAD R17, R17, 0x80, R6 ;  /* 0x0000008011117824 */ /* 0x000fc400078e0206 */
[----:B------:R-:W-:Y:S01]  /*2abd0*/  SHFL.IDX PT, R6, R2, 0x1, 0x1c1f ;  /* 0x003c1f0002067f89 */ /* 0x000fe200000e0000 */
[----:B--2---:R-:W-:-:S03]  /*2abe0*/  IMAD R0, R5, R8, RZ ;  /* 0x0000000805007224 */ /* 0x004fc600078e02ff */
[----:B------:R-:W0:Y:S02]  /*2abf0*/  SHFL.IDX PT, R5, R3, RZ, 0x1c1f ;  /* 0x001c1fff03057589 */ /* 0x000e2400000e0000 */
[----:B------:R-:W-:-:S13]  /*2ac00*/  ISETP.GE.AND P4, PT, R17, R0, PT ;  /* 0x000000001100720c */ /* 0x000fda0003f86270 */
[----:B0-----:R-:W-:-:S05]  /*2ac10*/  @!P4 IADD3 R5, P3, R10, R5, RZ ;  /* 0x000000050a05c210 */ /* 0x001fca0007f7e0ff */
[----:B------:R-:W-:-:S05]  /*2ac20*/  @!P4 IMAD.X R4, RZ, RZ, R4, P3 ;  /* 0x000000ffff04c224 */ /* 0x000fca00018e0604 */
[----:B------:R-:W-:-:S04]  /*2ac30*/  @!P4 LOP3.LUT R5, R5, R4, RZ, 0x3c, !PT ;  /* 0x000000040505c212 */ /* 0x000fc800078e3cff */
[----:B------:R-:W-:-:S04]  /*2ac40*/  @!P4 LOP3.LUT R4, R5, R4, RZ, 0x3c, !PT ;  /* 0x000000040504c212 */ /* 0x000fc800078e3cff */
[----:B------:R-:W-:-:S05]  /*2ac50*/  @!P4 LOP3.LUT R5, R5, R4, RZ, 0x3c, !PT ;  /* 0x000000040505c212 */ /* 0x000fca00078e3cff */
[----:B-----5:R-:W-:Y:S04]  /*2ac60*/  @!P4 LDGSTS.E.BYPASS.LTC128B.128 [R9+0x1e200], desc[UR54][R4.64], !P0 ;  /* 0x1e2000000409cfae */ /* 0x020fe8000c101d76 */
[----:B------:R-:W-:Y:S04]  /*2ac70*/  @!P4 LDGSTS.E.BYPASS.LTC128B.128 [R9+0x20200], desc[UR54][R4.64+0x40], !P1 ;  /* 0x202000400409cfae */ /* 0x000fe8000c901d76 */
[----:B------:R0:W-:Y:S02]  /*2ac80*/  @!P4 LDGSTS.E.BYPASS.LTC128B.128 [R9+0x22200], desc[UR54][R4.64+0x80], !P2 ;  /* 0x222000800409cfae */ /* 0x0001e4000d101d76 */
[----:B0-----:R-:W-:-:S04]  /*2ac90*/  IADD3 R4, R17, 0x20, RZ ;  /* 0x0000002011047810 */ /* 0x001fc80007ffe0ff */
        /* <DEDUP_REMOVED lines=21> */
[----:B------:R-:W-:Y:S04]  /*2adf0*/  @!P3 LDGSTS.E.BYPASS.LTC128B.128 [R9+0x21200], desc[UR54][R4.64+0x40], !P1 ;  /* 0x212000400409bfae */ /* 0x000fe8000c901d76 */
[----:B------:R0:W-:Y:S04]  /*2ae00*/  @!P3 LDGSTS.E.BYPASS.LTC128B.128 [R9+0x23200], desc[UR54][R4.64+0x80], !P2 ;  /* 0x232000800409bfae */ /* 0x0001e8000d101d76 */
[----:B01----:R0:W2:Y:S02]  /*2ae10*/  SHFL.IDX PT, R4, R2, 0x3, 0x1c1f ;  /* 0x007c1f0002047f89 */ /* 0x0030a400000e0000 */
.L_x_5714:
        /* <DEDUP_REMOVED lines=12> */
.L_x_5538:
[----:B------:R-:W-:Y:S05]  /*2aee0*/  BSYNC B0 ;  /* 0x0000000000007941 */ /* 0x000fea0003800000 */
.L_x_5537:
[----:B-1----:R1:W5:Y:S01]  /*2aef0*/  LDL R9, [R1+0x4] ;  /* 0x0000040001097983 */ /* 0x0023620000100800 */
[----:B------:R-:W-:Y:S01]  /*2af00*/  PLOP3.LUT P0, PT, PT, PT, PT, 0x80, 0x0 ;  /* 0x000000000000781c */ /* 0x000fe20003f0f070 */
[----:B------:R-:W-:-:S12]  /*2af10*/  NOP ;  /* 0x0000000000007918 */ /* 0x000fd80000000000 */
.L_x_5539:
        /* <DEDUP_REMOVED lines=18> */
[----:B0--3--:R-:W-:Y:S05]  /*2b040*/  @!P0 BRA `(.L_x_5541) ;  /* 0x00000068000c8947 */ /* 0x009fea0003800000 */
.L_x_5715:
[----:B------:R-:W-:Y:S05]  /*2b050*/  BSYNC B0 ;  /* 0x0000000000007941 */ /* 0x000fea0003800000 */
.L_x_5540:
[----:B0-----:R-:W3:Y:S02]  /*2b060*/  LDL R2, [R1+0x38] ;  /* 0x0000380001027983 */ /* 0x001ee40000100800 */
[----:B---3--:R-:W-:-:S13]  /*2b070*/  ISETP.GE.AND P0, PT, R2, 0x2, PT ;  /* 0x000000020200780c */ /* 0x008fda0003f06270 */
[----:B------:R-:W-:Y:S05]  /*2b080*/  @!P0 BRA `(.L_x_5542) ;  /* 0x0000001800548947 */ /* 0x000fea0003800000 */
[----:B------:R0:W5:Y:S01]  /*2b090*/  LDL.LU R0, [R1+0x18] ;  /* 0x0000180001007983 */ /* 0x0001620000300800 */
[----:B------:R-:W-:-:S03]  /*2b0a0*/  VIADD R2, R2, 0xfffffffe ;  /* 0xfffffffe02027836 */ /* 0x000fc60000000000 */
[----:B------:R0:W5:Y:S04]  /*2b0b0*/  LDL.LU R8, [R1+0x20] ;  /* 0x0000200001087983 */ /* 0x0001680000300800 */
.L_x_5566:
        /* <DEDUP_REMOVED lines=26> */
[----:B------:R-:W-:Y:S02]  /*2b260*/  IADD3 R3, -R4, RZ, RZ ;  /* 0x000000ff04037210 */ /* 0x000fe40007ffe1ff */
[----:B------:R-:W-:-:S03]  /*2b270*/  SHF.R.S32.HI R5, RZ, 0x1f, R4 ;  /* 0x0000001fff057819 */ /* 0x000fc60000011404 */
        /* <DEDUP_REMOVED lines=9> */
.L_x_5545:
        /* <DEDUP_REMOVED lines=9> */
.L_x_5716:
[----:B------:R-:W-:Y:S05]  /*2b3a0*/  BSYNC B1 ;  /* 0x0000000000017941 */ /* 0x000fea0003800000 */
.L_x_5546:
        /* <DEDUP_REMOVED lines=9> */
.L_x_5549:
[----:B------:R-:W-:Y:S05]  /*2b440*/  BSYNC B1 ;  /* 0x0000000000017941 */ /* 0x000fea0003800000 */
.L_x_5548:
        /* <DEDUP_REMOVED lines=11> */
[----:B----4-:R-:W-:Y:S02]  /*2b500*/  IMAD R7, R3, 0xa0, R7 ;  /* 0x000000a003077824 */ /* 0x010fe400078e0207 */
[----:B------:R-:W-:Y:S02]  /*2b510*/  VIADD R3, R6, 0x33470 ;  /* 0x0003347006037836 */ /* 0x000fe40000000000 */
[----:B------:R-:W-:-:S07]  /*2b520*/  VIADD R9, R4, 0xf200 ;  /* 0x0000f20004097836 */ /* 0x000fce0000000000 */
.L_x_5550:
        /* <DEDUP_REMOVED lines=17> */
.L_x_5551:
        /* <DEDUP_REMOVED lines=17> */
.L_x_5552:
        /* <DEDUP_REMOVED lines=14> */
.L_x_5717:
[----:B------:R-:W-:Y:S05]  /*2b830*/  BSYNC B1 ;  /* 0x0000000000017941 */ /* 0x000fea0003800000 */
.L_x_5553:
[----:B------:R-:W-:Y:S01]  /*2b840*/  BSSY B1, `(.L_x_5555) ;  /* 0x000000b000017945 */ /* 0x000fe20003800000 */
[----:B------:R-:W-:Y:S01]  /*2b850*/  IMAD.MOV.U32 R10, RZ, RZ, 0x0 ;  /* 0x00000000ff0a7424 */ /* 0x000fe200078e00ff */
[----:B------:R-:W-:Y:S02]  /*2b860*/  MOV R11, 0x14f00000 ;  /* 0x14f00000000b7802 */ /* 0x000fe40000000f00 */
        /* <DEDUP_REMOVED lines=8> */
.L_x_5556:
[----:B------:R-:W-:Y:S05]  /*2b8f0*/  BSYNC B1 ;  /* 0x0000000000017941 */ /* 0x000fea0003800000 */
.L_x_5555:
        /* <DEDUP_REMOVED lines=8> */
.L_x_5557:
        /* <DEDUP_REMOVED lines=16> */
.L_x_5558:
        /* <DEDUP_REMOVED lines=16> */
.L_x_5559:
        /* <DEDUP_REMOVED lines=11> */
.L_x_5544:
[----:B------:R-:W-:Y:S05]  /*2bc30*/  BSYNC B0 ;  /* 0x0000000000007941 */ /* 0x000fea0003800000 */
.L_x_5543:
[----:B------:R-:W-:-:S06]  /*2bc40*/  UISETP.NE.AND UP0, UPT, UR37, 0x3, UPT ;  /* 0x000000032500788c */ /* 0x000fcc000bf05270 */
[----:B------:R-:W-:-:S13]  /*2bc50*/  PLOP3.LUT P0, PT, PT, PT, UP0, 0x80, 0x0 ;  /* 0x000000000000781c */ /* 0x000fda0003f0f008 */
[----:B------:R-:W-:Y:S05]  /*2bc60*/  @!P0 BRA `(.L_x_5560) ;  /* 0x0000000000048947 */ /* 0x000fea0003800000 */
[----:B------:R-:W-:Y:S01]  /*2bc70*/  BPT.TRAP 0x1 ;  /* 0x000000040000795c */ /* 0x000fe20000300000 */
.L_x_5560:
        /* <DEDUP_REMOVED lines=9> */
.L_x_5718:
[----:B------:R-:W-:Y:S05]  /*2bd10*/  BSYNC B0 ;  /* 0x0000000000007941 */ /* 0x000fea0003800000 */
.L_x_5561:
[----:B------:R-:W-:Y:S05]  /*2bd20*/  @!P1 BRA `(.L_x_5563) ;  /* 0x0000000000049947 */ /* 0x000fea0003800000 */
[----:B------:R-:W-:Y:S01]  /*2bd30*/  BPT.TRAP 0x1 ;  /* 0x000000040000795c */ /* 0x000fe20000300000 */
.L_x_5563:
[----:B---3--:R-:W-:Y:S01]  /*2bd40*/  SHF.L.U32 R4, R8, 0x1f, RZ ;  /* 0x0000001f08047819 */ /* 0x008fe200000006ff */
[----:B------:R-:W-:-:S03]  /*2bd50*/  IMAD R0, R0, 0x7800, RZ ;  /* 0x0000780000007824 */ /* 0x000fc600078e02ff */
[----:B------:R-:W3:Y:S02]  /*2bd60*/  SYNCS.PHASECHK.TRANS64.TRYWAIT P0, [R3+URZ+0x33460], R4 ;  /* 0x03346004030075a7 */ /* 0x000ee4000800017f */
[----:B---3--:R-:W-:Y:S05]  /*2bd70*/  @!P0 BRA `(.L_x_5564) ;  /* 0x0000005c00148947 */ /* 0x008fea0003800000 */
.L_x_5719:
[----:B------:R4:W-:Y:S04]  /*2bd80*/  STL [R1+0x80], R18 ;  /* 0x0000801201007387 */ /* 0x0009e80000100800 */
[----:B----4-:R-:W4:Y:S04]  /*2bd90*/  LDL R18, [R1+0x10] ;  /* 0x0000100001127983 */ /* 0x010f280000100800 */
[----:B------:R0:W-:Y:S04]  /*2bda0*/  STL [R1+0x7c], R16 ;  /* 0x00007c1001007387 */ /* 0x0001e80000100800 */
[----:B0-----:R-:W2:Y:S04]  /*2bdb0*/  LDL R16, [R1+0x4] ;  /* 0x0000040001107983 */ /* 0x001ea80000100800 */
[----:B------:R3:W-:Y:S04]  /*2bdc0*/  STL [R1+0x78], R3 ;  /* 0x0000780301007387 */ /* 0x0007e80000100800 */
[----:B---3--:R-:W3:Y:S04]  /*2bdd0*/  LDL R3, [R1+0xc] ;  /* 0x00000c0001037983 */ /* 0x008ee80000100800 */
[----:B------:R0:W-:Y:S04]  /*2bde0*/  STL [R1+0x74], R2 ;  /* 0x0000740201007387 */ /* 0x0001e80000100800 */
[----:B0-----:R-:W3:Y:S01]  /*2bdf0*/  LDL R2, [R1+0x8] ;  /* 0x0000080001027983 */ /* 0x001ee20000100800 */
[----:B------:R-:W-:Y:S05]  /*2be00*/  WARPSYNC.ALL ;  /* 0x0000000000007948 */ /* 0x000fea0003800000 */
[C---:B------:R-:W-:Y:S01]  /*2be10*/  VIADD R14, R0.reuse, 0x2800 ;  /* 0x00002800000e7836 */ /* 0x040fe20000000000 */
[C---:B------:R-:W-:Y:S01]  /*2be20*/  IADD3 R12, R0.reuse, 0x800, RZ ;  /* 0x00000800000c7810 */ /* 0x040fe20007ffe0ff */
[C---:B------:R-:W-:Y:S01]  /*2be30*/  VIADD R21, R0.reuse, 0x5000 ;  /* 0x0000500000157836 */ /* 0x040fe20000000000 */
[C---:B------:R-:W-:Y:S01]  /*2be40*/  IADD3 R20, R0.reuse, 0x2000, RZ ;  /* 0x0000200000147810 */ /* 0x040fe20007ffe0ff */
[----:B------:R-:W-:-:S02]  /*2be50*/  VIADD R13, R0, 0x1000 ;  /* 0x00001000000d7836 */ /* 0x000fc40000000000 */
[C---:B------:R-:W-:Y:S02]  /*2be60*/  VIADD R15, R0.reuse, 0x1800 ;  /* 0x00001800000f7836 */ /* 0x040fe40000000000 */
[C---:B------:R-:W-:Y:S01]  /*2be70*/  VIADD R17, R0.reuse, 0x5800 ;  /* 0x0000580000117836 */ /* 0x040fe20000000000 */
[----:B----4-:R-:W-:-:S05]  /*2be80*/  LOP3.LUT R4, R0, R18, RZ, 0xfc, !PT ;  /* 0x0000001200047212 */ /* 0x010fca00078efcff */
[----:B--2---:R-:W-:-:S06]  /*2be90*/  IMAD.IADD R4, R16, 0x1, R4 ;  /* 0x0000000110047824 */ /* 0x004fcc00078e0204 */
[----:B------:R-:W0:Y:S02]  /*2bea0*/  LDSM.16.MT88.4 R4, [R4+0xf200] ;  /* 0x00f200000404783b */ /* 0x000e240000004200 */
[C-C-:B0-----:R-:W-:Y:S02]  /*2beb0*/  PRMT R8, R4.reuse, 0x6420, R5.reuse ;  /* 0x0000642004087816 */ /* 0x141fe40000000005 */
[----:B------:R-:W-:Y:S02]  /*2bec0*/  PRMT R9, R4, 0x7531, R5 ;  /* 0x0000753104097816 */ /* 0x000fe40000000005 */
        /* <DEDUP_REMOVED lines=83> */
[----:B------:R-:W-:Y:S02]  /*2c400*/  LOP3.LUT R14, R14, R3, RZ, 0xfc, !PT ;  /* 0x000000030e0e7212 */ /* 0x000fe400078efcff */
[----:B------:R-:W-:-:S03]  /*2c410*/  IADD3 R4, R16, R4, RZ ;  /* 0x0000000410047210 */ /* 0x000fc60007ffe0ff */
[----:B------:R-:W-:-:S03]  /*2c420*/  IMAD.IADD R14, R2, 0x1, R14 ;  /* 0x00000001020e7824 */ /* 0x000fc600078e020e */
        /* <DEDUP_REMOVED lines=42> */
[----:B0-----:R-:W-:-:S06]  /*2c6d0*/  IADD3 R4, R16, R20, RZ ;  /* 0x0000001410047210 */ /* 0x001fcc0007ffe0ff */
        /* <DEDUP_REMOVED lines=35> */
.L_x_5565:
        /* <DEDUP_REMOVED lines=12> */
[----:B---3--:R-:W-:Y:S05]  /*2c9d0*/  @P0 BRA `(.L_x_5566) ;  /* 0xffffffe400b80947 */ /* 0x008fea000383ffff */
.L_x_5542:
        /* <DEDUP_REMOVED lines=17> */
.L_x_5568:
[----:B------:R-:W-:Y:S05]  /*2caf0*/  BSYNC B0 ;  /* 0x0000000000007941 */ /* 0x000fea0003800000 */
.L_x_5567:
[----:B------:R-:W-:-:S06]  /*2cb00*/  UISETP.NE.AND UP0, UPT, UR37, 0x3, UPT ;  /* 0x000000032500788c */ /* 0x000fcc000bf05270 */
[----:B------:R-:W-:-:S13]  /*2cb10*/  PLOP3.LUT P1, PT, PT, PT, UP0, 0x80, 0x0 ;  /* 0x000000000000781c */ /* 0x000fda0003f2f008 */
[----:B------:R-:W-:Y:S05]  /*2cb20*/  @!P1 BRA `(.L_x_5569) ;  /* 0x0000000000049947 */ /* 0x000fea0003800000 */
[----:B------:R-:W-:Y:S01]  /*2cb30*/  BPT.TRAP 0x1 ;  /* 0x000000040000795c */ /* 0x000fe20000300000 */
.L_x_5569:
[----:B------:R-:W3:Y:S04]  /*2cb40*/  LDL R2, [R1+0x20] ;  /* 0x0000200001027983 */ /* 0x000ee80000100800 */
[----:B--2---:R-:W2:Y:S04]  /*2cb50*/  LDL R4, [R1+0x4] ;  /* 0x0000040001047983 */ /* 0x004ea80000100800 */
[----:B------:R-:W2:Y:S01]  /*2cb60*/  LDL R3, [R1+0x18] ;  /* 0x0000180001037983 */ /* 0x000ea20000100800 */
[----:B-----5:R-:W-:Y:S01]  /*2cb70*/  IMAD.U32 R0, RZ, RZ, UR39 ;  /* 0x00000027ff007e24 */ /* 0x020fe2000f8e00ff */
[----:B------:R-:W-:Y:S04]  /*2cb80*/  BSSY B0, `(.L_x_5570) ;  /* 0x0000007000007945 */ /* 0x000fe80003800000 */
[----:B------:R-:W-:-:S02]  /*2cb90*/  ISETP.NE.AND P2, PT, R0, 0x3, PT ;  /* 0x000000030000780c */ /* 0x000fc40003f45270 */
[----:B---3--:R-:W-:-:S04]  /*2cba0*/  LOP3.LUT R2, R2, 0x1, RZ, 0x3c, !PT ;  /* 0x0000000102027812 */ /* 0x008fc800078e3cff */
[----:B------:R-:W-:Y:S01]  /*2cbb0*/  SHF.L.U32 R2, R2, 0x1f, RZ ;  /* 0x0000001f02027819 */ /* 0x000fe200000006ff */
[----:B--2---:R-:W-:-:S04]  /*2cbc0*/  IMAD R0, R3, 0x8, R4 ;  /* 0x0000000803007824 */ /* 0x004fc800078e0204 */
[----:B------:R-:W0:Y:S02]  /*2cbd0*/  SYNCS.PHASECHK.TRANS64.TRYWAIT P1, [R0+URZ+0x33470], R2 ;  /* 0x03347002000075a7 */ /* 0x000e24000802017f */
[----:B0-----:R-:W-:Y:S05]  /*2cbe0*/  @!P1 BRA `(.L_x_5571) ;  /* 0x0000004c008c9947 */ /* 0x001fea0003800000 */
.L_x_5720:
[----:B------:R-:W-:Y:S05]  /*2cbf0*/  BSYNC B0 ;  /* 0x0000000000007941 */ /* 0x000fea0003800000 */
.L_x_5570:
[----:B------:R-:W-:Y:S05]  /*2cc00*/  @!P2 BRA `(.L_x_5572) ;  /* 0x000000000004a947 */ /* 0x000fea0003800000 */
[----:B------:R-:W-:Y:S01]  /*2cc10*/  BPT.TRAP 0x1 ;  /* 0x000000040000795c */ /* 0x000fe20000300000 */
.L_x_5572:
[----:B0-----:R-:W2:Y:S02]  /*2cc20*/  LDL R2, [R1+0x20] ;  /* 0x0000200001027983 */ /* 0x001ea40000100800 */
[----:B--2---:R-:W-:-:S04]  /*2cc30*/  SHF.L.U32 R2, R2, 0x1f, RZ ;  /* 0x0000001f02027819 */ /* 0x004fc800000006ff */
[----:B------:R-:W0:Y:S02]  /*2cc40*/  SYNCS.PHASECHK.TRANS64.TRYWAIT P1, [R0+URZ+0x33460], R2 ;  /* 0x03346002000075a7 */ /* 0x000e24000802017f */
[----:B0-----:R-:W-:Y:S05]  /*2cc50*/  @!P1 BRA `(.L_x_5573) ;  /* 0x0000004c00849947 */ /* 0x001fea0003800000 */
.L_x_5721:
[----:B------:R-:W2:Y:S04]  /*2cc60*/  LDL R3, [R1+0x18] ;  /* 0x0000180001037983 */ /* 0x000ea80000100800 */
[----:B------:R-:W3:Y:S04]  /*2cc70*/  LDL R17, [R1+0x10] ;  /* 0x0000100001117983 */ /* 0x000ee80000100800 */
[----:B------:R4:W-:Y:S04]  /*2cc80*/  STL [R1+0x7c], R19 ;  /* 0x00007c1301007387 */ /* 0x0009e80000100800 */
[----:B----4-:R-:W4:Y:S04]  /*2cc90*/  LDL R19, [R1+0x4] ;  /* 0x0000040001137983 */ /* 0x010f280000100800 */
[----:B------:R0:W-:Y:S04]  /*2cca0*/  STL [R1+0x78], R16 ;  /* 0x0000781001007387 */ /* 0x0001e80000100800 */
[----:B0-----:R-:W4:Y:S04]  /*2ccb0*/  LDL R16, [R1+0xc] ;  /* 0x00000c0001107983 */ /* 0x001f280000100800 */
[----:B------:R0:W-:Y:S04]  /*2ccc0*/  STL [R1+0x74], R0 ;  /* 0x0000740001007387 */ /* 0x0001e80000100800 */
[----:B0-----:R-:W4:Y:S01]  /*2ccd0*/  LDL.LU R0, [R1+0x8] ;  /* 0x0000080001007983 */ /* 0x001f220000300800 */
[----:B------:R-:W-:Y:S05]  /*2cce0*/  WARPSYNC.ALL ;  /* 0x0000000000007948 */ /* 0x000fea0003800000 */
[----:B--2---:R-:W-:-:S04]  /*2ccf0*/  IMAD R2, R3, 0x7800, RZ ;  /* 0x0000780003027824 */ /* 0x004fc800078e02ff */
[C---:B------:R-:W-:Y:S01]  /*2cd00*/  VIADD R14, R2.reuse, 0x2800 ;  /* 0x00002800020e7836 */ /* 0x040fe20000000000 */
[C---:B---3--:R-:W-:Y:S01]  /*2cd10*/  LOP3.LUT R3, R2.reuse, R17, RZ, 0xfc, !PT ;  /* 0x0000001102037212 */ /* 0x048fe200078efcff */
[C---:B------:R-:W-:Y:S01]  /*2cd20*/  VIADD R12, R2.reuse, 0x800 ;  /* 0x00000800020c7836 */ /* 0x040fe20000000000 */
[C---:B------:R-:W-:Y:S01]  /*2cd30*/  IADD3 R15, R2.reuse, 0x1800, RZ ;  /* 0x00001800020f7810 */ /* 0x040fe20007ffe0ff */
[C---:B------:R-:W-:Y:S02]  /*2cd40*/  VIADD R20, R2.reuse, 0x5000 ;  /* 0x0000500002147836 */ /* 0x040fe40000000000 */
[C---:B------:R-:W-:Y:S02]  /*2cd50*/  VIADD R13, R2.reuse, 0x1000 ;  /* 0x00001000020d7836 */ /* 0x040fe40000000000 */
[----:B------:R-:W-:Y:S01]  /*2cd60*/  VIADD R18, R2, 0x2000 ;  /* 0x0000200002127836 */ /* 0x000fe20000000000 */
[----:B----4-:R-:W-:-:S05]  /*2cd70*/  IADD3 R3, R19, R3, RZ ;  /* 0x0000000313037210 */ /* 0x010fca0007ffe0ff */
        /* <DEDUP_REMOVED lines=63> */
[----:B------:R0:W-:Y:S01]  /*2d170*/  STSM.16.M88.4 [R3], R8 ;  /* 0x0000000803007844 */ /* 0x0001e20000000200 */
[----:B------:R-:W-:Y:S01]  /*2d180*/  IADD3 R4, R19, R13, RZ ;  /* 0x0000000d13047210 */ /* 0x000fe20007ffe0ff */
[----:B------:R-:W-:-:S05]  /*2d190*/  IMAD.MOV.U32 R13, RZ, RZ, R5 ;  /* 0x000000ffff0d7224 */ /* 0x000fca00078e0005 */
        /* <DEDUP_REMOVED lines=34> */
[----:B------:R-:W-:-:S04]  /*2d3c0*/  IADD3 R13, R2, 0x4800, RZ ;  /* 0x00004800020d7810 */ /* 0x000fc80007ffe0ff */
        /* <DEDUP_REMOVED lines=41> */
[----:B------:R-:W-:Y:S02]  /*2d660*/  IADD3 R2, R2, 0x7000, RZ ;  /* 0x0000700002027810 */ /* 0x000fe40007ffe0ff */
        /* <DEDUP_REMOVED lines=28> */
.L_x_5574:
        /* <DEDUP_REMOVED lines=14> */
.L_x_5517:
        /* <DEDUP_REMOVED lines=13> */
.L_x_5575:
        /* <DEDUP_REMOVED lines=36> */
.L_x_5731:
[----:B------:R-:W-:Y:S02]  /*2dc20*/  ULDC UR4, c[0x0][0xc38] ;  /* 0x00030e0000047ab9 */ /* 0x000fe40000000800 */
[----:B------:R-:W-:-:S04]  /*2dc30*/  IMAD.U32 R4, RZ, RZ, UR4 ;  /* 0x00000004ff047e24 */ /* 0x000fc8000f8e00ff */
[----:B--2---:R-:W-:-:S04]  /*2dc40*/  IMAD R16, R16, R4, RZ ;  /* 0x0000000410107224 */ /* 0x004fc800078e02ff */
[----:B------:R-:W-:-:S05]  /*2dc50*/  IMAD.IADD R5, R5, 0x1, R16 ;  /* 0x0000000105057824 */ /* 0x000fca00078e0210 */
[----:B------:R-:W-:-:S13]  /*2dc60*/  ISETP.GT.AND P6, PT, R5, R0, PT ;  /* 0x000000000500720c */ /* 0x000fda0003fc4270 */
[----:B------:R-:W-:Y:S05]  /*2dc70*/  @P6 BRA `(.L_x_5578) ;  /* 0x00000000009c6947 */ /* 0x000fea0003800000 */
.L_x_5583:
        /* <DEDUP_REMOVED lines=14> */
.L_x_5581:
[----:B------:R-:W-:Y:S05]  /*2dd60*/  BSYNC B0 ;  /* 0x0000000000007941 */ /* 0x000fea0003800000 */
.L_x_5580:
        /* <DEDUP_REMOVED lines=17> */
[----:B------:R0:W2:Y:S02]  /*2de80*/  SHFL.IDX PT, R16, R3, 0x1f, 0x1f ;  /* 0x03e01f0003107f89 */ /* 0x0000a400000e0000 */
.L_x_5739:
[----:B------:R-:W-:Y:S02]  /*2de90*/  ULDC UR4, c[0x0][0xc38] ;  /* 0x00030e0000047ab9 */ /* 0x000fe40000000800 */
[----:B------:R-:W-:-:S04]  /*2dea0*/  IMAD.U32 R4, RZ, RZ, UR4 ;  /* 0x00000004ff047e24 */ /* 0x000fc8000f8e00ff */
[----:B--2---:R-:W-:-:S04]  /*2deb0*/  IMAD R16, R16, R4, RZ ;  /* 0x0000000410107224 */ /* 0x004fc800078e02ff */
[----:B------:R-:W-:-:S05]  /*2dec0*/  IMAD.IADD R5, R16, 0x1, R5 ;  /* 0x0000000110057824 */ /* 0x000fca00078e0205 */
[----:B------:R-:W-:-:S13]  /*2ded0*/  ISETP.GT.AND P6, PT, R5, R0, PT ;  /* 0x000000000500720c */ /* 0x000fda0003fc4270 */
[----:B------:R-:W-:Y:S05]  /*2dee0*/  @!P6 BRA `(.L_x_5583) ;  /* 0xfffffffc0064e947 */ /* 0x000fea000383ffff */
.L_x_5578:
        /* <DEDUP_REMOVED lines=8> */
.L_x_5743:
[----:B------:R-:W-:Y:S01]  /*2df70*/  ISETP.NE.AND P0, PT, R6, RZ, PT ;  /* 0x000000ff0600720c */ /* 0x000fe20003f05270 */
[----:B------:R-:W-:-:S12]  /*2df80*/  IMAD.MOV.U32 R6, RZ, RZ, RZ ;  /* 0x000000ffff067224 */ /* 0x000fd800078e00ff */
[----:B------:R-:W-:Y:S05]  /*2df90*/  @!P0 BRA `(.L_x_5585) ;  /* 0x0000000000148947 */ /* 0x000fea0003800000 */
[----:B------:R-:W-:Y:S01]  /*2dfa0*/  UMOV UR4, 0xffffffff ;  /* 0xffffffff00047882 */ /* 0x000fe20000000000 */
[----:B------:R-:W-:Y:S02]  /*2dfb0*/  VIADD R12, R5, 0xffffffff ;  /* 0xffffffff050c7836 */ /* 0x000fe40000000000 */
[----:B------:R-:W-:Y:S05]  /*2dfc0*/  BRA.DIV UR4, `(.L_x_5586) ;  /* 0x0000004604187947 */ /* 0x000fea000b800000 */
[----:B0-----:R0:W4:Y:S02]  /*2dfd0*/  SHFL.IDX PT, R3, R3, R12, 0x1f ;  /* 0x00001f0c03037589 */ /* 0x00112400000e0000 */
.L_x_5746:
[----:B----4-:R-:W-:-:S07]  /*2dfe0*/  IMAD.MOV.U32 R6, RZ, RZ, R3 ;  /* 0x000000ffff067224 */ /* 0x010fce00078e0003 */
.L_x_5585:
        /* <DEDUP_REMOVED lines=13> */
[----:B------:R-:W-:Y:S01]  /*2e0c0*/  IMAD R6, R2, R8, RZ ;  /* 0x0000000802067224 */ /* 0x000fe200078e02ff */
[----:B------:R-:W-:-:S05]  /*2e0d0*/  MOV R2, RZ ;  /* 0x000000ff00027202 */ /* 0x000fca0000000f00 */
        /* <DEDUP_REMOVED lines=51> */
.L_x_5579:
[----:B------:R-:W-:Y:S01]  /*2e410*/  UMOV UR4, URZ ;  /* 0x0000003f00047c82 */ /* 0x000fe20008000000 */
[----:B------:R-:W-:Y:S01]  /*2e420*/  UMOV UR5, URZ ;  /* 0x0000003f00057c82 */ /* 0x000fe20008000000 */
[----:B------:R-:W-:Y:S01]  /*2e430*/  ULDC UR6, c[0x0][0xc3c] ;  /* 0x00030f0000067ab9 */ /* 0x000fe20000000800 */
[----:B------:R-:W-:Y:S01]  /*2e440*/  IMAD.MOV.U32 R16, RZ, RZ, R0 ;  /* 0x000000ffff107224 */ /* 0x000fe200078e0000 */
[----:B------:R-:W-:Y:S01]  /*2e450*/  MOV R18, UR5 ;  /* 0x0000000500127c02 */ /* 0x000fe20008000f00 */
[----:B------:R-:W-:Y:S02]  /*2e460*/  IMAD.U32 R17, RZ, RZ, UR4 ;  /* 0x00000004ff117e24 */ /* 0x000fe4000f8e00ff */
[----:B------:R-:W-:-:S07]  /*2e470*/  IMAD.U32 R19, RZ, RZ, UR6 ;  /* 0x00000006ff137e24 */ /* 0x000fce000f8e00ff */
.L_x_5587:
        /* <DEDUP_REMOVED lines=12> */
.L_x_5576:
[----:B------:R-:W-:Y:S02]  /*2e540*/  ULDC UR4, c[0x0][0xc3c] ;  /* 0x00030f0000047ab9 */ /* 0x000fe40000000800 */
[----:B--2---:R-:W-:-:S13]  /*2e550*/  ISETP.GE.AND P0, PT, R19, UR4, PT ;  /* 0x0000000413007c0c */ /* 0x004fda000bf06270 */
[----:B------:R-:W-:Y:S05]  /*2e560*/  @!P0 BRA `(.L_x_5588) ;  /* 0xffffff9000688947 */ /* 0x000fea000383ffff */
[----:B------:R-:W-:Y:S05]  /*2e570*/  BSYNC B7 ;  /* 0x0000000000077941 */ /* 0x000fea0003800000 */
.L_x_5472:
        /* <DEDUP_REMOVED lines=12> */
.L_x_5747:
[----:B------:R-:W-:Y:S05]  /*2e640*/  BSYNC B0 ;  /* 0x0000000000007941 */ /* 0x000fea0003800000 */
.L_x_5589:
[----:B------:R-:W-:-:S03]  /*2e650*/  UMOV UR4, 0xffffffff ;  /* 0xffffffff00047882 */ /* 0x000fc60000000000 */
[----:B------:R-:W-:Y:S05]  /*2e660*/  BRA.DIV UR4, `(.L_x_5591) ;  /* 0x0000003e04ac7947 */ /* 0x000fea000b800000 */
[----:B------:R-:W2:Y:S02]  /*2e670*/  S2R R2, SR_TID.X ;  /* 0x0000000000027919 */ /* 0x000ea40000002100 */
[----:B--2---:R-:W-:-:S04]  /*2e680*/  SHF.R.U32.HI R2, RZ, 0x5, R2 ;  /* 0x00000005ff027819 */ /* 0x004fc80000011602 */
[----:B------:R-:W-:-:S05]  /*2e690*/  LOP3.LUT R2, R2, 0x3, RZ, 0xc0, !PT ;  /* 0x0000000302027812 */ /* 0x000fca00078ec0ff */
[----:B------:R2:W3:Y:S02]  /*2e6a0*/  SHFL.IDX PT, R14, R2, RZ, 0x1f ;  /* 0x00001fff020e7589 */ /* 0x0004e400000e0000 */
.L_x_5750:
[----:B---3--:R-:W-:-:S13]  /*2e6b0*/  ISETP.NE.AND P0, PT, R14, RZ, PT ;  /* 0x000000ff0e00720c */ /* 0x008fda0003f05270 */
[----:B------:R-:W-:Y:S05]  /*2e6c0*/  @P0 BRA `(.L_x_5259) ;  /* 0x0000000000b00947 */ /* 0x000fea0003800000 */
[----:B------:R-:W-:-:S03]  /*2e6d0*/  UMOV UR4, 0xffffffff ;  /* 0xffffffff00047882 */ /* 0x000fc60000000000 */
[----:B------:R-:W-:Y:S05]  /*2e6e0*/  BRA.DIV UR4, `(.L_x_5592) ;  /* 0x0000003e04c07947 */ /* 0x000fea000b800000 */
[----:B------:R-:W-:-:S13]  /*2e6f0*/  ELECT P6, URZ, PT ;  /* 0x00000000003f782f */ /* 0x000fda00038c0000 */
.L_x_5753:
[----:B------:R-:W-:Y:S05]  /*2e700*/  @!P6 BRA `(.L_x_5259) ;  /* 0x0000000000a0e947 */ /* 0x000fea0003800000 */
[----:B------:R-:W-:-:S06]  /*2e710*/  ULOP3.LUT UR4, UR36, 0x2, URZ, 0xfc, !UPT ;  /* 0x0000000224047892 */ /* 0x000fcc000f8efc3f */
[----:B--2---:R-:W-:-:S05]  /*2e720*/  IMAD.U32 R2, RZ, RZ, UR4 ;  /* 0x00000004ff027e24 */ /* 0x004fca000f8e00ff */
[----:B------:R-:W-:-:S13]  /*2e730*/  ISETP.NE.AND P0, PT, R2, 0x3, PT ;  /* 0x000000030200780c */ /* 0x000fda0003f05270 */
[----:B------:R-:W-:Y:S05]  /*2e740*/  @!P0 BRA `(.L_x_5593) ;  /* 0x0000000000048947 */ /* 0x000fea0003800000 */
[----:B------:R-:W-:Y:S01]  /*2e750*/  BPT.TRAP 0x1 ;  /* 0x000000040000795c */ /* 0x000fe20000300000 */
.L_x_5593:
        /* <DEDUP_REMOVED lines=14> */
.L_x_5754:
[----:B------:R-:W2:Y:S02]  /*2e840*/  SYNCS.PHASECHK.TRANS64.TRYWAIT P1, [R7+URZ], R2 ;  /* 0x00000002070075a7 */ /* 0x000ea4000802017f */
[----:B--2---:R-:W-:Y:S05]  /*2e850*/  @!P1 BRA `(.L_x_5595) ;  /* 0x0000003c00989947 */ /* 0x004fea0003800000 */
.L_x_5755:
[----:B------:R-:W-:Y:S05]  /*2e860*/  @!P0 BRA `(.L_x_5596) ;  /* 0x0000000000048947 */ /* 0x000fea0003800000 */
[----:B------:R-:W-:Y:S01]  /*2e870*/  BPT.TRAP 0x1 ;  /* 0x000000040000795c */ /* 0x000fe20000300000 */
.L_x_5596:
[----:B------:R-:W3:Y:S02]  /*2e880*/  LDL.LU R4, [R1+0x18] ;  /* 0x0000180001047983 */ /* 0x000ee40000300800 */
[----:B---3--:R-:W-:-:S04]  /*2e890*/  IMAD R4, R4, 0x8, R0 ;  /* 0x0000000804047824 */ /* 0x008fc800078e0200 */
[----:B------:R-:W3:Y:S02]  /*2e8a0*/  SYNCS.PHASECHK.TRANS64.TRYWAIT P1, [R4+URZ+0x33460], R5 ;  /* 0x03346005040075a7 */ /* 0x000ee4000802017f */
[----:B---3--:R-:W-:Y:S05]  /*2e8b0*/  @!P1 BRA `(.L_x_5597) ;  /* 0x0000003c00949947 */ /* 0x008fea0003800000 */
.L_x_5756:
[----:B------:R-:W-:Y:S05]  /*2e8c0*/  @!P0 BRA `(.L_x_5598) ;  /* 0x0000000000048947 */ /* 0x000fea0003800000 */
[----:B------:R-:W-:Y:S01]  /*2e8d0*/  BPT.TRAP 0x1 ;  /* 0x000000040000795c */ /* 0x000fe20000300000 */
.L_x_5598:
[----:B------:R-:W-:-:S04]  /*2e8e0*/  IMAD R3, R3, 0x8, R0 ;  /* 0x0000000803037824 */ /* 0x000fc800078e0200 */
[----:B------:R-:W4:Y:S02]  /*2e8f0*/  SYNCS.PHASECHK.TRANS64.TRYWAIT P1, [R3+URZ+0x33460], R2 ;  /* 0x03346002030075a7 */ /* 0x000f24000802017f */
[----:B----4-:R-:W-:Y:S05]  /*2e900*/  @!P1 BRA `(.L_x_5599) ;  /* 0x0000003c00949947 */ /* 0x010fea0003800000 */
.L_x_5757:
[----:B------:R-:W-:Y:S05]  /*2e910*/  @!P0 BRA `(.L_x_5600) ;  /* 0x0000000000048947 */ /* 0x000fea0003800000 */
[----:B------:R-:W-:Y:S01]  /*2e920*/  BPT.TRAP 0x1 ;  /* 0x000000040000795c */ /* 0x000fe20000300000 */
.L_x_5600:
[----:B------:R-:W5:Y:S02]  /*2e930*/  SYNCS.PHASECHK.TRANS64.TRYWAIT P0, [R4+URZ+0x33480], R5 ;  /* 0x03348005040075a7 */ /* 0x000f64000800017f */
[----:B-----5:R-:W-:Y:S05]  /*2e940*/  @!P0 BRA `(.L_x_5601) ;  /* 0x0000003c00988947 */ /* 0x020fea0003800000 */
.L_x_5602:
[----:B------:R0:W0:Y:S02]  /*2e950*/  SYNCS.PHASECHK.TRANS64.TRYWAIT P0, [R3+URZ+0x33480], R2 ;  /* 0x03348002030075a7 */ /* 0x000024000800017f */
[----:B0-----:R-:W-:Y:S05]  /*2e960*/  @!P0 NANOSLEEP.SYNCS 0x989680 ;  /* 0x009896800000895d */ /* 0x001fea0003900000 */
[----:B------:R-:W0:Y:S02]  /*2e970*/  @!P0 SYNCS.PHASECHK.TRANS64 P0, [R3+URZ+0x33480], R2 ;  /* 0x03348002030085a7 */ /* 0x000e24000800007f */
[----:B0-----:R-:W-:Y:S05]  /*2e980*/  @!P0 BRA `(.L_x_5602) ;  /* 0xfffffffc00f08947 */ /* 0x001fea000383ffff */
.L_x_5259:
[----:B------:R-:W-:Y:S05]  /*2e990*/  BSYNC B8 ;  /* 0x0000000000087941 */ /* 0x000fea0003800000 */
.L_x_5256:
[----:B------:R-:W-:Y:S05]  /*2e9a0*/  EXIT ;  /* 0x000000000000794d */ /* 0x000fea0003800000 */
.L_x_5277:
[----:B-1----:R1:W2:Y:S02]  /*2e9b0*/  SYNCS.PHASECHK.TRANS64.TRYWAIT P5, [R101+URZ+0x33490], R102 ;  /* 0x03349066650075a7 */ /* 0x0022a400080a017f */
[----:B--2---:R-:W-:Y:S05]  /*2e9c0*/  @!P5 NANOSLEEP.SYNCS 0x989680 ;  /* 0x009896800000d95d */ /* 0x004fea0003900000 */
[----:B------:R-:W2:Y:S02]  /*2e9d0*/  @!P5 SYNCS.PHASECHK.TRANS64 P5, [R101+URZ+0x33490], R102 ;  /* 0x033490666500d5a7 */ /* 0x000ea400080a007f */
[----:B--2---:R-:W-:Y:S05]  /*2e9e0*/  @!P5 BRA `(.L_x_5277) ;  /* 0xfffffffc00f0d947 */ /* 0x004fea000383ffff */
[----:B------:R-:W-:Y:S05]  /*2e9f0*/  BRA `(.L_x_5603) ;  /* 0xfffffd4c00007947 */ /* 0x000fea000383ffff */
.L_x_5331:
[----:B--2---:R2:W4:Y:S02]  /*2ea00*/  SYNCS.PHASECHK.TRANS64.TRYWAIT P5, [R101+URZ+0x33490], R102 ;  /* 0x03349066650075a7 */ /* 0x00452400080a017f */
[----:B----4-:R-:W-:Y:S05]  /*2ea10*/  @!P5 NANOSLEEP.SYNCS 0x989680 ;  /* 0x009896800000d95d */ /* 0x010fea0003900000 */
[----:B------:R-:W4:Y:S02]  /*2ea20*/  @!P5 SYNCS.PHASECHK.TRANS64 P5, [R101+URZ+0x33490], R102 ;  /* 0x033490666500d5a7 */ /* 0x000f2400080a007f */
[----:B----4-:R-:W-:Y:S05]  /*2ea30*/  @!P5 BRA `(.L_x_5331) ;  /* 0xfffffffc00f0d947 */ /* 0x010fea000383ffff */
[----:B------:R-:W-:Y:S05]  /*2ea40*/  BRA `(.L_x_5604) ;  /* 0xfffffda800ec7947 */ /* 0x000fea000383ffff */
.L_x_5356:
[----:B0-----:R0:W1:Y:S02]  /*2ea50*/  SYNCS.PHASECHK.TRANS64.TRYWAIT P3, [R101+URZ+0x33490], R102 ;  /* 0x03349066650075a7 */ /* 0x001064000806017f */
[----:B-1----:R-:W-:Y:S05]  /*2ea60*/  @!P3 NANOSLEEP.SYNCS 0x989680 ;  /* 0x009896800000b95d */ /* 0x002fea0003900000 */
[----:B------:R-:W1:Y:S02]  /*2ea70*/  @!P3 SYNCS.PHASECHK.TRANS64 P3, [R101+URZ+0x33490], R102 ;  /* 0x033490666500b5a7 */ /* 0x000e64000806007f */
[----:B-1----:R-:W-:Y:S05]  /*2ea80*/  @!P3 BRA `(.L_x_5356) ;  /* 0xfffffffc00f0b947 */ /* 0x002fea000383ffff */
[----:B------:R-:W-:Y:S05]  /*2ea90*/  BRA `(.L_x_5605) ;  /* 0xfffffe0c002c7947 */ /* 0x000fea000383ffff */
.L_x_5362:
[----:B-1----:R1:W2:Y:S02]  /*2eaa0*/  SYNCS.PHASECHK.TRANS64.TRYWAIT P2, [R101+URZ+0x334b0], R102 ;  /* 0x0334b066650075a7 */ /* 0x0022a4000804017f */
[----:B--2---:R-:W-:Y:S05]  /*2eab0*/  @!P2 NANOSLEEP.SYNCS 0x989680 ;  /* 0x009896800000a95d */ /* 0x004fea0003900000 */
[----:B------:R-:W2:Y:S02]  /*2eac0*/  @!P2 SYNCS.PHASECHK.TRANS64 P2, [R101+URZ+0x334b0], R102 ;  /* 0x0334b0666500a5a7 */ /* 0x000ea4000804007f */
[----:B--2---:R-:W-:Y:S05]  /*2ead0*/  @!P2 BRA `(.L_x_5362) ;  /* 0xfffffffc00f0a947 */ /* 0x004fea000383ffff */
[----:B------:R-:W-:Y:S05]  /*2eae0*/  BRA `(.L_x_5606) ;  /* 0xfffffe1000307947 */ /* 0x000fea000383ffff */
.L_x_5370:
        /* <DEDUP_REMOVED lines=13> */
.L_x_5608:
[----:B------:R-:W-:Y:S05]  /*2ebc0*/  BSYNC B0 ;  /* 0x0000000000007941 */ /* 0x000fea0003800000 */
.L_x_5607:
[----:B------:R-:W-:Y:S01]  /*2ebd0*/  IMAD.MOV.U32 R229, RZ, RZ, R14 ;  /* 0x000000ffffe57224 */ /* 0x000fe200078e000e */
[----:B------:R-:W-:Y:S06]  /*2ebe0*/  BRA `(.L_x_5609) ;  /* 0xfffffe1c00307947 */ /* 0x000fec000383ffff */
.L_x_5380:
[----:B------:R-:W-:Y:S01]  /*2ebf0*/  BSSY B1, `(.L_x_5610) ;  /* 0x0000007000017945 */ /* 0x000fe20003800000 */
[----:B------:R-:W-:Y:S02]  /*2ec00*/  IMAD.MOV.U32 R12, RZ, RZ, RZ ;  /* 0x000000ffff0c7224 */ /* 0x000fe400078e00ff */
[----:B------:R-:W-:Y:S02]  /*2ec10*/  IMAD.MOV.U32 R11, RZ, RZ, 0x1e1f ;  /* 0x00001e1fff0b7424 */ /* 0x000fe400078e00ff */
[----:B------:R-:W-:-:S07]  /*2ec20*/  IMAD.MOV.U32 R15, RZ, RZ, -0x1 ;  /* 0xffffffffff0f7424 */ /* 0x000fce00078e00ff */
[----:B------:R-:W-:Y:S05]  /*2ec30*/  WARPSYNC.COLLECTIVE R15, `(.L_x_5611) ;  /* 0x000000000f087348 */ /* 0x000fea0003c00000 */
[----:B------:R0:W1:Y:S02]  /*2ec40*/  SHFL.IDX P6, R14, R13, R12, R11 ;  /* 0x0000000c0d0e7389 */ /* 0x00006400000c000b */
[----:B01----:R-:W-:Y:S01]  /*2ec50*/  ENDCOLLECTIVE ;  /* 0x000000000000791b */ /* 0x003fe20003800000 */
.L_x_5611:
[----:B------:R-:W-:Y:S05]  /*2ec60*/  BSYNC B1 ;  /* 0x0000000000017941 */ /* 0x000fea0003800000 */
.L_x_5610:
        /* <DEDUP_REMOVED lines=8> */
.L_x_5612:
[----:B------:R-:W-:Y:S02]  /*2ecf0*/  IMAD.MOV.U32 R13, RZ, RZ, R4 ;  /* 0x000000ffff0d7224 */ /* 0x000fe400078e0004 */
[----:B------:R-:W-:-:S07]  /*2ed00*/  IMAD.MOV.U32 R3, RZ, RZ, R14 ;  /* 0x000000ffff037224 */ /* 0x000fce00078e000e */
[----:B------:R-:W-:Y:S05]  /*2ed10*/  WARPSYNC.COLLECTIVE R15, `(.L_x_5613) ;  /* 0x000000000f087348 */ /* 0x000fea0003c00000 */
[----:B------:R0:W1:Y:S02]  /*2ed20*/  SHFL.IDX P6, R14, R13, R12, R11 ;  /* 0x0000000c0d0e7389 */ /* 0x00006400000c000b */
[----:B01----:R-:W-:Y:S01]  /*2ed30*/  ENDCOLLECTIVE ;  /* 0x000000000000791b */ /* 0x003fe20003800000 */
.L_x_5613:
[----:B------:R-:W-:Y:S02]  /*2ed40*/  IMAD.MOV.U32 R13, RZ, RZ, R5 ;  /* 0x000000ffff0d7224 */ /* 0x000fe400078e0005 */
[----:B------:R-:W-:-:S07]  /*2ed50*/  IMAD.MOV.U32 R4, RZ, RZ, R14 ;  /* 0x000000ffff047224 */ /* 0x000fce00078e000e */
[----:B------:R-:W-:Y:S05]  /*2ed60*/  WARPSYNC.COLLECTIVE R15, `(.L_x_5614) ;  /* 0x000000000f087348 */ /* 0x000fea0003c00000 */
[----:B------:R0:W1:Y:S02]  /*2ed70*/  SHFL.IDX P6, R14, R13, R12, R11 ;  /* 0x0000000c0d0e7389 */ /* 0x00006400000c000b */
[----:B01----:R-:W-:Y:S01]  /*2ed80*/  ENDCOLLECTIVE ;  /* 0x000000000000791b */ /* 0x003fe20003800000 */
.L_x_5614:
[----:B------:R-:W-:Y:S05]  /*2ed90*/  BRA `(.L_x_5615) ;  /* 0xfffffe2000807947 */ /* 0x000fea000383ffff */
.L_x_5384:
[----:B--2---:R2:W0:Y:S02]  /*2eda0*/  SYNCS.PHASECHK.TRANS64.TRYWAIT P0, [R16+URZ+0x33400], R5 ;  /* 0x03340005100075a7 */ /* 0x004424000800017f */
[----:B0-----:R-:W-:Y:S05]  /*2edb0*/  @!P0 NANOSLEEP.SYNCS 0x989680 ;  /* 0x009896800000895d */ /* 0x001fea0003900000 */
[----:B------:R-:W0:Y:S02]  /*2edc0*/  @!P0 SYNCS.PHASECHK.TRANS64 P0, [R16+URZ+0x33400], R5 ;  /* 0x03340005100085a7 */ /* 0x000e24000800007f */
[----:B0-----:R-:W-:Y:S05]  /*2edd0*/  @!P0 BRA `(.L_x_5384) ;  /* 0xfffffffc00f08947 */ /* 0x001fea000383ffff */
[----:B------:R-:W-:Y:S05]  /*2ede0*/  BRA `(.L_x_5616) ;  /* 0xfffffe2400cc7947 */ /* 0x000fea000383ffff */
.L_x_5396:
[----:B------:R-:W-:Y:S01]  /*2edf0*/  BSSY B1, `(.L_x_5617) ;  /* 0x0000007000017945 */ /* 0x000fe20003800000 */
[----:B------:R-:W-:Y:S02]  /*2ee00*/  IMAD.MOV.U32 R12, RZ, RZ, RZ ;  /* 0x000000ffff0c7224 */ /* 0x000fe400078e00ff */
[----:B------:R-:W-:Y:S02]  /*2ee10*/  IMAD.MOV.U32 R11, RZ, RZ, 0x1e1f ;  /* 0x00001e1fff0b7424 */ /* 0x000fe400078e00ff */
[----:B------:R-:W-:-:S07]  /*2ee20*/  IMAD.MOV.U32 R15, RZ, RZ, -0x1 ;  /* 0xffffffffff0f7424 */ /* 0x000fce00078e00ff */
[----:B------:R-:W-:Y:S05]  /*2ee30*/  WARPSYNC.COLLECTIVE R15, `(.L_x_5618) ;  /* 0x000000000f087348 */ /* 0x000fea0003c00000 */
[----:B------:R0:W1:Y:S02]  /*2ee40*/  SHFL.IDX P6, R14, R13, R12, R11 ;  /* 0x0000000c0d0e7389 */ /* 0x00006400000c000b */
[----:B01----:R-:W-:Y:S01]  /*2ee50*/  ENDCOLLECTIVE ;  /* 0x000000000000791b */ /* 0x003fe20003800000 */
.L_x_5618:
[----:B------:R-:W-:Y:S05]  /*2ee60*/  BSYNC B1 ;  /* 0x0000000000017941 */ /* 0x000fea0003800000 */
.L_x_5617:
[----:B------:R-:W-:Y:S01]  /*2ee70*/  MOV R13, R3 ;  /* 0x00000003000d7202 */ /* 0x000fe20000000f00 */
[----:B------:R-:W-:Y:S02]  /*2ee80*/  IMAD.MOV.U32 R12, RZ, RZ, RZ ;  /* 0x000000ffff0c7224 */ /* 0x000fe400078e00ff */
[----:B------:R-:W-:Y:S02]  /*2ee90*/  IMAD.MOV.U32 R11, RZ, RZ, 0x1e1f ;  /* 0x00001e1fff0b7424 */ /* 0x000fe400078e00ff */
[----:B------:R-:W-:Y:S02]  /*2eea0*/  IMAD.MOV.U32 R15, RZ, RZ, -0x1 ;  /* 0xffffffffff0f7424 */ /* 0x000fe400078e00ff */
[----:B------:R-:W-:-:S07]  /*2eeb0*/  IMAD.MOV.U32 R0, RZ, RZ, R14 ;  /* 0x000000ffff007224 */ /* 0x000fce00078e000e */
[----:B------:R-:W-:Y:S05]  /*2eec0*/  WARPSYNC.COLLECTIVE R15, `(.L_x_5619) ;  /* 0x000000000f087348 */ /* 0x000fea0003c00000 */
[----:B------:R0:W1:Y:S02]  /*2eed0*/  SHFL.IDX P6, R14, R13, R12, R11 ;  /* 0x0000000c0d0e7389 */ /* 0x00006400000c000b */
[----:B01----:R-:W-:Y:S01]  /*2eee0*/  ENDCOLLECTIVE ;  /* 0x000000000000791b */ /* 0x003fe20003800000 */
.L_x_5619:
[----:B------:R-:W-:Y:S02]  /*2eef0*/  IMAD.MOV.U32 R13, RZ, RZ, R20 ;  /* 0x000000ffff0d7224 */ /* 0x000fe400078e0014 */
[----:B------:R-:W-:-:S07]  /*2ef00*/  IMAD.MOV.U32 R3, RZ, RZ, R14 ;  /* 0x000000ffff037224 */ /* 0x000fce00078e000e */
[----:B------:R-:W-:Y:S05]  /*2ef10*/  WARPSYNC.COLLECTIVE R15, `(.L_x_5620) ;  /* 0x000000000f087348 */ /* 0x000fea0003c00000 */
[----:B------:R0:W1:Y:S02]  /*2ef20*/  SHFL.IDX P6, R14, R13, R12, R11 ;  /* 0x0000000c0d0e7389 */ /* 0x00006400000c000b */
[----:B01----:R-:W-:Y:S01]  /*2ef30*/  ENDCOLLECTIVE ;  /* 0x000000000000791b */ /* 0x003fe20003800000 */
.L_x_5620:
[----:B------:R-:W-:Y:S02]  /*2ef40*/  IMAD.MOV.U32 R13, RZ, RZ, R21 ;  /* 0x000000ffff0d7224 */ /* 0x000fe400078e0015 */
[----:B------:R-:W-:-:S07]  /*2ef50*/  IMAD.MOV.U32 R20, RZ, RZ, R14 ;  /* 0x000000ffff147224 */ /* 0x000fce00078e000e */
[----:B------:R-:W-:Y:S05]  /*2ef60*/  WARPSYNC.COLLECTIVE R15, `(.L_x_5621) ;  /* 0x000000000f087348 */ /* 0x000fea0003c00000 */
[----:B------:R0:W1:Y:S02]  /*2ef70*/  SHFL.IDX P6, R14, R13, R12, R11 ;  /* 0x0000000c0d0e7389 */ /* 0x00006400000c000b */
[----:B01----:R-:W-:Y:S01]  /*2ef80*/  ENDCOLLECTIVE ;  /* 0x000000000000791b */ /* 0x003fe20003800000 */
.L_x_5621:
[----:B------:R-:W-:Y:S01]  /*2ef90*/  IMAD.MOV.U32 R21, RZ, RZ, R14 ;  /* 0x000000ffff157224 */ /* 0x000fe200078e000e */
[----:B------:R-:W-:Y:S06]  /*2efa0*/  BRA `(.L_x_5622) ;  /* 0xfffffe54009c7947 */ /* 0x000fec000383ffff */
.L_x_5400:
[----:B--2---:R2:W4:Y:S02]  /*2efb0*/  SYNCS.PHASECHK.TRANS64.TRYWAIT P0, [R16+URZ+0x33400], R21 ;  /* 0x03340015100075a7 */ /* 0x004524000800017f */
[----:B----4-:R-:W-:Y:S05]  /*2efc0*/  @!P0 NANOSLEEP.SYNCS 0x989680 ;  /* 0x009896800000895d */ /* 0x010fea0003900000 */
[----:B------:R-:W4:Y:S02]  /*2efd0*/  @!P0 SYNCS.PHASECHK.TRANS64 P0, [R16+URZ+0x33400], R21 ;  /* 0x03340015100085a7 */ /* 0x000f24000800007f */
[----:B----4-:R-:W-:Y:S05]  /*2efe0*/  @!P0 BRA `(.L_x_5400) ;  /* 0xfffffffc00f08947 */ /* 0x010fea000383ffff */
[----:B------:R-:W-:Y:S05]  /*2eff0*/  BRA `(.L_x_5623) ;  /* 0xfffffe5800a07947 */ /* 0x000fea000383ffff */
.L_x_5408:
[----:B-1----:R1:W2:Y:S02]  /*2f000*/  SYNCS.PHASECHK.TRANS64.TRYWAIT P0, [R3+URZ+0x33430], R0 ;  /* 0x03343000030075a7 */ /* 0x0022a4000800017f */
[----:B--2---:R-:W-:Y:S05]  /*2f010*/  @!P0 NANOSLEEP.SYNCS 0x989680 ;  /* 0x009896800000895d */ /* 0x004fea0003900000 */
[----:B------:R-:W2:Y:S02]  /*2f020*/  @!P0 SYNCS.PHASECHK.TRANS64 P0, [R3+URZ+0x33430], R0 ;  /* 0x03343000030085a7 */ /* 0x000ea4000800007f */
[----:B--2---:R-:W-:Y:S05]  /*2f030*/  @!P0 BRA `(.L_x_5408) ;  /* 0xfffffffc00f08947 */ /* 0x004fea000383ffff */
[----:B------:R-:W-:Y:S05]  /*2f040*/  BRA `(.L_x_5407) ;  /* 0xfffffe8800f87947 */ /* 0x000fea000383ffff */
.L_x_5414:
[----:B-1----:R1:W2:Y:S02]  /*2f050*/  SYNCS.PHASECHK.TRANS64.TRYWAIT P3, [R9+URZ+0x33430], R0 ;  /* 0x03343000090075a7 */ /* 0x0022a4000806017f */
[----:B--2---:R-:W-:Y:S05]  /*2f060*/  @!P3 NANOSLEEP.SYNCS 0x989680 ;  /* 0x009896800000b95d */ /* 0x004fea0003900000 */
[----:B------:R-:W2:Y:S02]  /*2f070*/  @!P3 SYNCS.PHASECHK.TRANS64 P3, [R9+URZ+0x33430], R0 ;  /* 0x033430000900b5a7 */ /* 0x000ea4000806007f */
[----:B--2---:R-:W-:Y:S05]  /*2f080*/  @!P3 BRA `(.L_x_5414) ;  /* 0xfffffffc00f0b947 */ /* 0x004fea000383ffff */
[----:B------:R-:W-:Y:S05]  /*2f090*/  BRA `(.L_x_5413) ;  /* 0xfffffec000d07947 */ /* 0x000fea000383ffff */
.L_x_5418:
[----:B-1----:R1:W2:Y:S02]  /*2f0a0*/  SYNCS.PHASECHK.TRANS64.TRYWAIT P2, [R8+URZ+0x33450], R0 ;  /* 0x03345000080075a7 */ /* 0x0022a4000804017f */
[----:B--2---:R-:W-:Y:S05]  /*2f0b0*/  @!P2 NANOSLEEP.SYNCS 0x989680 ;  /* 0x009896800000a95d */ /* 0x004fea0003900000 */
[----:B------:R-:W2:Y:S02]  /*2f0c0*/  @!P2 SYNCS.PHASECHK.TRANS64 P2, [R8+URZ+0x33450], R0 ;  /* 0x033450000800a5a7 */ /* 0x000ea4000804007f */
[----:B--2---:R-:W-:Y:S05]  /*2f0d0*/  @!P2 BRA `(.L_x_5418) ;  /* 0xfffffffc00f0a947 */ /* 0x004fea000383ffff */
[----:B------:R-:W-:Y:S05]  /*2f0e0*/  BRA `(.L_x_5415) ;  /* 0xfffffed4000c7947 */ /* 0x000fea000383ffff */
.L_x_5426:
[----:B-1----:R1:W2:Y:S02]  /*2f0f0*/  SYNCS.PHASECHK.TRANS64.TRYWAIT P0, [R0+URZ+0x33430], R11 ;  /* 0x0334300b000075a7 */ /* 0x0022a4000800017f */
[----:B--2---:R-:W-:Y:S05]  /*2f100*/  @!P0 NANOSLEEP.SYNCS 0x989680 ;  /* 0x009896800000895d */ /* 0x004fea0003900000 */
[----:B------:R-:W2:Y:S02]  /*2f110*/  @!P0 SYNCS.PHASECHK.TRANS64 P0, [R0+URZ+0x33430], R11 ;  /* 0x0334300b000085a7 */ /* 0x000ea4000800007f */
[----:B--2---:R-:W-:Y:S05]  /*2f120*/  @!P0 BRA `(.L_x_5426) ;  /* 0xfffffffc00f08947 */ /* 0x004fea000383ffff */
[----:B------:R-:W-:Y:S05]  /*2f130*/  BRA `(.L_x_5425) ;  /* 0xffffff00009c7947 */ /* 0x000fea000383ffff */
.L_x_5430:
[----:B-1----:R1:W2:Y:S02]  /*2f140*/  SYNCS.PHASECHK.TRANS64.TRYWAIT P0, [R8+URZ+0x33450], R0 ;  /* 0x03345000080075a7 */ /* 0x0022a4000800017f */
[----:B--2---:R-:W-:Y:S05]  /*2f150*/  @!P0 NANOSLEEP.SYNCS 0x989680 ;  /* 0x009896800000895d */ /* 0x004fea0003900000 */
[----:B------:R-:W2:Y:S02]  /*2f160*/  @!P0 SYNCS.PHASECHK.TRANS64 P0, [R8+URZ+0x33450], R0 ;  /* 0x03345000080085a7 */ /* 0x000ea4000800007f */
[----:B--2---:R-:W-:Y:S05]  /*2f170*/  @!P0 BRA `(.L_x_5430) ;  /* 0xfffffffc00f08947 */ /* 0x004fea000383ffff */
[----:B------:R-:W-:Y:S05]  /*2f180*/  BRA `(.L_x_5427) ;  /* 0xffffff1000cc7947 */ /* 0x000fea000383ffff */
.L_x_5436:
[----:B-1----:R1:W2:Y:S02]  /*2f190*/  SYNCS.PHASECHK.TRANS64.TRYWAIT P0, [R20+URZ+0x33450], R5 ;  /* 0x03345005140075a7 */ /* 0x0022a4000800017f */
[----:B--2---:R-:W-:Y:S05]  /*2f1a0*/  @!P0 NANOSLEEP.SYNCS 0x989680 ;  /* 0x009896800000895d */ /* 0x004fea0003900000 */
[----:B------:R-:W2:Y:S02]  /*2f1b0*/  @!P0 SYNCS.PHASECHK.TRANS64 P0, [R20+URZ+0x33450], R5 ;  /* 0x03345005140085a7 */ /* 0x000ea4000800007f */
[----:B--2---:R-:W-:Y:S05]  /*2f1c0*/  @!P0 BRA `(.L_x_5436) ;  /* 0xfffffffc00f08947 */ /* 0x004fea000383ffff */
[----:B------:R-:W-:Y:S05]  /*2f1d0*/  BRA `(.L_x_5435) ;  /* 0xffffff34005c7947 */ /* 0x000fea000383ffff */
.L_x_5440:
[----:B------:R-:W-:Y:S01]  /*2f1e0*/  IMAD.MOV.U32 R12, RZ, RZ, R0 ;  /* 0x000000ffff0c7224 */ /* 0x000fe200078e0000 */
[----:B------:R-:W-:Y:S01]  /*2f1f0*/  MOV R15, 0xffffffff ;  /* 0xffffffff000f7802 */ /* 0x000fe20000000f00 */
[----:B------:R-:W-:Y:S01]  /*2f200*/  IMAD.MOV.U32 R11, RZ, RZ, 0x1c1f ;  /* 0x00001c1fff0b7424 */ /* 0x000fe200078e00ff */
[----:B------:R-:W-:Y:S02]  /*2f210*/  SEL R7, R27, R36, P0 ;  /* 0x000000241b077207 */ /* 0x000fe40000000000 */
[----:B------:R-:W-:-:S07]  /*2f220*/  SEL R8, R36, R27, P0 ;  /* 0x0000001b24087207 */ /* 0x000fce0000000000 */
[----:B0----5:R-:W-:Y:S05]  /*2f230*/  WARPSYNC.COLLECTIVE R15, `(.L_x_5624) ;  /* 0x000000000f087348 */ /* 0x021fea0003c00000 */
[----:B------:R1:W2:Y:S02]  /*2f240*/  SHFL.IDX P6, R14, R13, R12, R11 ;  /* 0x0000000c0d0e7389 */ /* 0x0002a400000c000b */
[----:B012--5:R-:W-:Y:S01]  /*2f250*/  ENDCOLLECTIVE ;  /* 0x000000000000791b */ /* 0x027fe20003800000 */
.L_x_5624:
        /* <DEDUP_REMOVED lines=19> */
.L_x_5625:
        /* <DEDUP_REMOVED lines=19> */
.L_x_5626:
        /* <DEDUP_REMOVED lines=19> */
.L_x_5627:
        /* <DEDUP_REMOVED lines=9> */
[----:B------:R-:W-:Y:S01]  /*2f680*/  MOV R2, RZ ;  /* 0x000000ff00027202 */ /* 0x000fe20000000f00 */
[----:B------:R-:W-:-:S07]  /*2f690*/  IMAD.MOV.U32 R7, RZ, RZ, R14 ;  /* 0x000000ffff077224 */ /* 0x000fce00078e000e */
[----:B------:R-:W-:Y:S05]  /*2f6a0*/  WARPSYNC.COLLECTIVE R15, `(.L_x_5628) ;  /* 0x000000000f087348 */ /* 0x000fea0003c00000 */
[----:B------:R0:W1:Y:S02]  /*2f6b0*/  SHFL.IDX P6, R14, R13, R12, R11 ;  /* 0x0000000c0d0e7389 */ /* 0x00006400000c000b */
[----:B01----:R-:W-:Y:S01]  /*2f6c0*/  ENDCOLLECTIVE ;  /* 0x000000000000791b */ /* 0x003fe20003800000 */
.L_x_5628:
        /* <DEDUP_REMOVED lines=8> */
.L_x_5629:
[----:B------:R-:W-:Y:S02]  /*2f750*/  IMAD.MOV.U32 R13, RZ, RZ, R21 ;  /* 0x000000ffff0d7224 */ /* 0x000fe400078e0015 */
[----:B------:R-:W-:Y:S02]  /*2f760*/  IMAD.MOV.U32 R12, RZ, RZ, R0 ;  /* 0x000000ffff0c7224 */ /* 0x000fe400078e0000 */
[----:B------:R-:W-:-:S07]  /*2f770*/  IMAD.MOV.U32 R20, RZ, RZ, R14 ;  /* 0x000000ffff147224 */ /* 0x000fce00078e000e */
[----:B------:R-:W-:Y:S05]  /*2f780*/  WARPSYNC.COLLECTIVE R15, `(.L_x_5630) ;  /* 0x000000000f087348 */ /* 0x000fea0003c00000 */
[----:B------:R0:W1:Y:S02]  /*2f790*/  SHFL.IDX P6, R14, R13, R12, R11 ;  /* 0x0000000c0d0e7389 */ /* 0x00006400000c000b */
[----:B01----:R-:W-:Y:S01]  /*2f7a0*/  ENDCOLLECTIVE ;  /* 0x000000000000791b */ /* 0x003fe20003800000 */
.L_x_5630:
[----:B------:R-:W-:Y:S02]  /*2f7b0*/  IMAD.MOV.U32 R13, RZ, RZ, R24 ;  /* 0x000000ffff0d7224 */ /* 0x000fe400078e0018 */
[----:B------:R-:W-:Y:S02]  /*2f7c0*/  IMAD.MOV.U32 R12, RZ, RZ, R3 ;  /* 0x000000ffff0c7224 */ /* 0x000fe400078e0003 */
[----:B------:R-:W-:-:S07]  /*2f7d0*/  IMAD.MOV.U32 R26, RZ, RZ, R14 ;  /* 0x000000ffff1a7224 */ /* 0x000fce00078e000e */
[----:B------:R-:W-:Y:S05]  /*2f7e0*/  WARPSYNC.COLLECTIVE R15, `(.L_x_5631) ;  /* 0x000000000f087348 */ /* 0x000fea0003c00000 */
[----:B------:R0:W1:Y:S02]  /*2f7f0*/  SHFL.IDX P6, R14, R13, R12, R11 ;  /* 0x0000000c0d0e7389 */ /* 0x00006400000c000b */
[----:B01----:R-:W-:Y:S01]  /*2f800*/  ENDCOLLECTIVE ;  /* 0x000000000000791b */ /* 0x003fe20003800000 */
.L_x_5631:
[----:B------:R-:W-:Y:S02]  /*2f810*/  IMAD.MOV.U32 R13, RZ, RZ, R25 ;  /* 0x000000ffff0d7224 */ /* 0x000fe400078e0019 */
[----:B------:R-:W-:Y:S01]  /*2f820*/  IMAD.MOV.U32 R12, RZ, RZ, R0 ;  /* 0x000000ffff0c7224 */ /* 0x000fe200078e0000 */
[----:B------:R-:W-:-:S07]  /*2f830*/  MOV R21, R14 ;  /* 0x0000000e00157202 */ /* 0x000fce0000000f00 */
[----:B------:R-:W-:Y:S05]  /*2f840*/  WARPSYNC.COLLECTIVE R15, `(.L_x_5632) ;  /* 0x000000000f087348 */ /* 0x000fea0003c00000 */
[----:B------:R0:W1:Y:S02]  /*2f850*/  SHFL.IDX P6, R14, R13, R12, R11 ;  /* 0x0000000c0d0e7389 */ /* 0x00006400000c000b */
[----:B01----:R-:W-:Y:S01]  /*2f860*/  ENDCOLLECTIVE ;  /* 0x000000000000791b */ /* 0x003fe20003800000 */
.L_x_5632:
        /* <DEDUP_REMOVED lines=8> */
.L_x_5633:
[----:B------:R-:W-:Y:S02]  /*2f8f0*/  IMAD.MOV.U32 R13, RZ, RZ, R27 ;  /* 0x000000ffff0d7224 */ /* 0x000fe400078e001b */
[----:B------:R-:W-:Y:S02]  /*2f900*/  IMAD.MOV.U32 R12, RZ, RZ, R0 ;  /* 0x000000ffff0c7224 */ /* 0x000fe400078e0000 */
[----:B------:R-:W-:-:S07]  /*2f910*/  IMAD.MOV.U32 R25, RZ, RZ, R14 ;  /* 0x000000ffff197224 */ /* 0x000fce00078e000e */
[----:B------:R-:W-:Y:S05]  /*2f920*/  WARPSYNC.COLLECTIVE R15, `(.L_x_5634) ;  /* 0x000000000f087348 */ /* 0x000fea0003c00000 */
[----:B------:R0:W1:Y:S02]  /*2f930*/  SHFL.IDX P6, R14, R13, R12, R11 ;  /* 0x0000000c0d0e7389 */ /* 0x00006400000c000b */
[----:B01----:R-:W-:Y:S01]  /*2f940*/  ENDCOLLECTIVE ;  /* 0x000000000000791b */ /* 0x003fe20003800000 */
.L_x_5634:
        /* <DEDUP_REMOVED lines=8> */
.L_x_5635:
[----:B------:R-:W-:Y:S02]  /*2f9d0*/  IMAD.MOV.U32 R13, RZ, RZ, R29 ;  /* 0x000000ffff0d7224 */ /* 0x000fe400078e001d */
[----:B------:R-:W-:Y:S02]  /*2f9e0*/  IMAD.MOV.U32 R12, RZ, RZ, R0 ;  /* 0x000000ffff0c7224 */ /* 0x000fe400078e0000 */
[----:B------:R-:W-:-:S07]  /*2f9f0*/  IMAD.MOV.U32 R27, RZ, RZ, R14 ;  /* 0x000000ffff1b7224 */ /* 0x000fce00078e000e */
[----:B------:R-:W-:Y:S05]  /*2fa00*/  WARPSYNC.COLLECTIVE R15, `(.L_x_5636) ;  /* 0x000000000f087348 */ /* 0x000fea0003c00000 */
[----:B------:R0:W1:Y:S02]  /*2fa10*/  SHFL.IDX P6, R14, R13, R12, R11 ;  /* 0x0000000c0d0e7389 */ /* 0x00006400000c000b */
[----:B01----:R-:W-:Y:S01]  /*2fa20*/  ENDCOLLECTIVE ;  /* 0x000000000000791b */ /* 0x003fe20003800000 */
.L_x_5636:
        /* <DEDUP_REMOVED lines=8> */
.L_x_5637:
[----:B------:R-:W-:Y:S02]  /*2fab0*/  IMAD.MOV.U32 R13, RZ, RZ, R31 ;  /* 0x000000ffff0d7224 */ /* 0x000fe400078e001f */
[----:B------:R-:W-:Y:S02]  /*2fac0*/  IMAD.MOV.U32 R12, RZ, RZ, R0 ;  /* 0x000000ffff0c7224 */ /* 0x000fe400078e0000 */
[----:B------:R-:W-:-:S07]  /*2fad0*/  IMAD.MOV.U32 R29, RZ, RZ, R14 ;  /* 0x000000ffff1d7224 */ /* 0x000fce00078e000e */
[----:B------:R-:W-:Y:S05]  /*2fae0*/  WARPSYNC.COLLECTIVE R15, `(.L_x_5638) ;  /* 0x000000000f087348 */ /* 0x000fea0003c00000 */
[----:B------:R0:W1:Y:S02]  /*2faf0*/  SHFL.IDX P6, R14, R13, R12, R11 ;  /* 0x0000000c0d0e7389 */ /* 0x00006400000c000b */
[----:B01----:R-:W-:Y:S01]  /*2fb00*/  ENDCOLLECTIVE ;  /* 0x000000000000791b */ /* 0x003fe20003800000 */
.L_x_5638:
        /* <DEDUP_REMOVED lines=8> */
.L_x_5639:
[----:B------:R-:W-:Y:S02]  /*2fb90*/  IMAD.MOV.U32 R13, RZ, RZ, R33 ;  /* 0x000000ffff0d7224 */ /* 0x000fe400078e0021 */
[----:B------:R-:W-:Y:S02]  /*2fba0*/  IMAD.MOV.U32 R12, RZ, RZ, R0 ;  /* 0x000000ffff0c7224 */ /* 0x000fe400078e0000 */
[----:B------:R-:W-:-:S07]  /*2fbb0*/  IMAD.MOV.U32 R31, RZ, RZ, R14 ;  /* 0x000000ffff1f7224 */ /* 0x000fce00078e000e */
[----:B------:R-:W-:Y:S05]  /*2fbc0*/  WARPSYNC.COLLECTIVE R15, `(.L_x_5640) ;  /* 0x000000000f087348 */ /* 0x000fea0003c00000 */
[----:B------:R0:W1:Y:S02]  /*2fbd0*/  SHFL.IDX P6, R14, R13, R12, R11 ;  /* 0x0000000c0d0e7389 */ /* 0x00006400000c000b */
[----:B01----:R-:W-:Y:S01]  /*2fbe0*/  ENDCOLLECTIVE ;  /* 0x000000000000791b */ /* 0x003fe20003800000 */
.L_x_5640:
        /* <DEDUP_REMOVED lines=8> */
.L_x_5641:
[----:B------:R-:W-:Y:S02]  /*2fc70*/  IMAD.MOV.U32 R13, RZ, RZ, R35 ;  /* 0x000000ffff0d7224 */ /* 0x000fe400078e0023 */
[----:B------:R-:W-:Y:S02]  /*2fc80*/  IMAD.MOV.U32 R12, RZ, RZ, R0 ;  /* 0x000000ffff0c7224 */ /* 0x000fe400078e0000 */
[----:B------:R-:W-:-:S07]  /*2fc90*/  IMAD.MOV.U32 R33, RZ, RZ, R14 ;  /* 0x000000ffff217224 */ /* 0x000fce00078e000e */
[----:B------:R-:W-:Y:S05]  /*2fca0*/  WARPSYNC.COLLECTIVE R15, `(.L_x_5642) ;  /* 0x000000000f087348 */ /* 0x000fea0003c00000 */
[----:B------:R0:W1:Y:S02]  /*2fcb0*/  SHFL.IDX P6, R14, R13, R12, R11 ;  /* 0x0000000c0d0e7389 */ /* 0x00006400000c000b */
[----:B01----:R-:W-:Y:S01]  /*2fcc0*/  ENDCOLLECTIVE ;  /* 0x000000000000791b */ /* 0x003fe20003800000 */
.L_x_5642:
        /* <DEDUP_REMOVED lines=8> */
.L_x_5643:
[----:B------:R-:W-:Y:S02]  /*2fd50*/  IMAD.MOV.U32 R13, RZ, RZ, R37 ;  /* 0x000000ffff0d7224 */ /* 0x000fe400078e0025 */
[----:B------:R-:W-:Y:S02]  /*2fd60*/  IMAD.MOV.U32 R12, RZ, RZ, R0 ;  /* 0x000000ffff0c7224 */ /* 0x000fe400078e0000 */
[----:B------:R-:W-:-:S07]  /*2fd70*/  IMAD.MOV.U32 R35, RZ, RZ, R14 ;  /* 0x000000ffff237224 */ /* 0x000fce00078e000e */
[----:B------:R-:W-:Y:S05]  /*2fd80*/  WARPSYNC.COLLECTIVE R15, `(.L_x_5644) ;  /* 0x000000000f087348 */ /* 0x000fea0003c00000 */
[----:B------:R0:W1:Y:S02]  /*2fd90*/  SHFL.IDX P6, R14, R13, R12, R11 ;  /* 0x0000000c0d0e7389 */ /* 0x00006400000c000b */
[----:B01----:R-:W-:Y:S01]  /*2fda0*/  ENDCOLLECTIVE ;  /* 0x000000000000791b */ /* 0x003fe20003800000 */
.L_x_5644:
        /* <DEDUP_REMOVED lines=8> */
.L_x_5645:
[----:B------:R-:W-:Y:S01]  /*2fe30*/  IMAD.MOV.U32 R13, RZ, RZ, R39 ;  /* 0x000000ffff0d7224 */ /* 0x000fe200078e0027 */
[----:B------:R-:W-:Y:S01]  /*2fe40*/  MOV R12, R0 ;  /* 0x00000000000c7202 */ /* 0x000fe20000000f00 */
[----:B------:R-:W-:-:S07]  /*2fe50*/  IMAD.MOV.U32 R37, RZ, RZ, R14 ;  /* 0x000000ffff257224 */ /* 0x000fce00078e000e */
[----:B------:R-:W-:Y:S05]  /*2fe60*/  WARPSYNC.COLLECTIVE R15, `(.L_x_5646) ;  /* 0x000000000f087348 */ /* 0x000fea0003c00000 */
[----:B------:R0:W1:Y:S02]  /*2fe70*/  SHFL.IDX P6, R14, R13, R12, R11 ;  /* 0x0000000c0d0e7389 */ /* 0x00006400000c000b */
[----:B01----:R-:W-:Y:S01]  /*2fe80*/  ENDCOLLECTIVE ;  /* 0x000000000000791b */ /* 0x003fe20003800000 */
.L_x_5646:
        /* <DEDUP_REMOVED lines=8> */
.L_x_5647:
[----:B------:R-:W-:Y:S02]  /*2ff10*/  IMAD.MOV.U32 R13, RZ, RZ, R41 ;  /* 0x000000ffff0d7224 */ /* 0x000fe400078e0029 */
[----:B------:R-:W-:Y:S02]  /*2ff20*/  IMAD.MOV.U32 R12, RZ, RZ, R0 ;  /* 0x000000ffff0c7224 */ /* 0x000fe400078e0000 */
[----:B------:R-:W-:-:S07]  /*2ff30*/  IMAD.MOV.U32 R39, RZ, RZ, R14 ;  /* 0x000000ffff277224 */ /* 0x000fce00078e000e */
[----:B------:R-:W-:Y:S05]  /*2ff40*/  WARPSYNC.COLLECTIVE R15, `(.L_x_5648) ;  /* 0x000000000f087348 */ /* 0x000fea0003c00000 */
[----:B------:R0:W1:Y:S02]  /*2ff50*/  SHFL.IDX P6, R14, R13, R12, R11 ;  /* 0x0000000c0d0e7389 */ /* 0x00006400000c000b */
[----:B01----:R-:W-:Y:S01]  /*2ff60*/  ENDCOLLECTIVE ;  /* 0x000000000000791b */ /* 0x003fe20003800000 */
.L_x_5648:
        /* <DEDUP_REMOVED lines=8> */
.L_x_5649:
[----:B------:R-:W-:Y:S01]  /*2fff0*/  MOV R13, R43 ;  /* 0x0000002b000d7202 */ /* 0x000fe20000000f00 */
[----:B------:R-:W-:Y:S02]  /*30000*/  IMAD.MOV.U32 R12, RZ, RZ, R0 ;  /* 0x000000ffff0c7224 */ /* 0x000fe400078e0000 */
[----:B------:R-:W-:-:S07]  /*30010*/  IMAD.MOV.U32 R62, RZ, RZ, R14 ;  /* 0x000000ffff3e7224 */ /* 0x000fce00078e000e */
[----:B------:R-:W-:Y:S05]  /*30020*/  WARPSYNC.COLLECTIVE R15, `(.L_x_5650) ;  /* 0x000000000f087348 */ /* 0x000fea0003c00000 */
[----:B------:R0:W1:Y:S02]  /*30030*/  SHFL.IDX P6, R14, R13, R12, R11 ;  /* 0x0000000c0d0e7389 */ /* 0x00006400000c000b */
[----:B01----:R-:W-:Y:S01]  /*30040*/  ENDCOLLECTIVE ;  /* 0x000000000000791b */ /* 0x003fe20003800000 */
.L_x_5650:
        /* <DEDUP_REMOVED lines=8> */
.L_x_5651:
[----:B------:R-:W-:Y:S02]  /*300d0*/  IMAD.MOV.U32 R13, RZ, RZ, R45 ;  /* 0x000000ffff0d7224 */ /* 0x000fe400078e002d */
[----:B------:R-:W-:Y:S02]  /*300e0*/  IMAD.MOV.U32 R12, RZ, RZ, R0 ;  /* 0x000000ffff0c7224 */ /* 0x000fe400078e0000 */
[----:B------:R-:W-:-:S07]  /*300f0*/  IMAD.MOV.U32 R64, RZ, RZ, R14 ;  /* 0x000000ffff407224 */ /* 0x000fce00078e000e */
[----:B------:R-:W-:Y:S05]  /*30100*/  WARPSYNC.COLLECTIVE R15, `(.L_x_5652) ;  /* 0x000000000f087348 */ /* 0x000fea0003c00000 */
[----:B------:R0:W1:Y:S02]  /*30110*/  SHFL.IDX P6, R14, R13, R12, R11 ;  /* 0x0000000c0d0e7389 */ /* 0x00006400000c000b */
[----:B01----:R-:W-:Y:S01]  /*30120*/  ENDCOLLECTIVE ;  /* 0x000000000000791b */ /* 0x003fe20003800000 */
.L_x_5652:
[----:B------:R-:W-:Y:S02]  /*30130*/  IMAD.MOV.U32 R13, RZ, RZ, R66 ;  /* 0x000000ffff0d7224 */ /* 0x000fe400078e0042 */
[----:B------:R-:W-:Y:S02]  /*30140*/  IMAD.MOV.U32 R12, RZ, RZ, R3 ;  /* 0x000000ffff0c7224 */ /* 0x000fe400078e0003 */
[----:B------:R-:W-:-:S07]  /*30150*/  IMAD.MOV.U32 R45, RZ, RZ, R14 ;  /* 0x000000ffff2d7224 */ /* 0x000fce00078e000e */
[----:B------:R-:W-:Y:S05]  /*30160*/  WARPSYNC.COLLECTIVE R15, `(.L_x_5653) ;  /* 0x000000000f087348 */ /* 0x000fea0003c00000 */
[----:B------:R0:W1:Y:S02]  /*30170*/  SHFL.IDX P6, R14, R13, R12, R11 ;  /* 0x0000000c0d0e7389 */ /* 0x00006400000c000b */
[----:B01----:R-:W-:Y:S01]  /*30180*/  ENDCOLLECTIVE ;  /* 0x000000000000791b */ /* 0x003fe20003800000 */
.L_x_5653:
[----:B------:R-:W-:Y:S02]  /*30190*/  IMAD.MOV.U32 R13, RZ, RZ, R47 ;  /* 0x000000ffff0d7224 */ /* 0x000fe400078e002f */
[----:B------:R-:W-:Y:S01]  /*301a0*/  IMAD.MOV.U32 R12, RZ, RZ, R0 ;  /* 0x000000ffff0c7224 */ /* 0x000fe200078e0000 */
[----:B------:R-:W-:-:S07]  /*301b0*/  MOV R66, R14 ;  /* 0x0000000e00427202 */ /* 0x000fce0000000f00 */
[----:B------:R-:W-:Y:S05]  /*301c0*/  WARPSYNC.COLLECTIVE R15, `(.L_x_5654) ;  /* 0x000000000f087348 */ /* 0x000fea0003c00000 */
[----:B------:R0:W1:Y:S02]  /*301d0*/  SHFL.IDX P6, R14, R13, R12, R11 ;  /* 0x0000000c0d0e7389 */ /* 0x00006400000c000b */
[----:B01----:R-:W-:Y:S01]  /*301e0*/  ENDCOLLECTIVE ;  /* 0x000000000000791b */ /* 0x003fe20003800000 */
.L_x_5654:
[----:B------:R-:W-:Y:S02]  /*301f0*/  IMAD.MOV.U32 R13, RZ, RZ, R68 ;  /* 0x000000ffff0d7224 */ /* 0x000fe400078e0044 */
[----:B------:R-:W-:Y:S02]  /*30200*/  IMAD.MOV.U32 R12, RZ, RZ, R3 ;  /* 0x000000ffff0c7224 */ /* 0x000fe400078e0003 */
[----:B------:R-:W-:-:S07]  /*30210*/  IMAD.MOV.U32 R47, RZ, RZ, R14 ;  /* 0x000000ffff2f7224 */ /* 0x000fce00078e000e */
[----:B------:R-:W-:Y:S05]  /*30220*/  WARPSYNC.COLLECTIVE R15, `(.L_x_5655) ;  /* 0x000000000f087348 */ /* 0x000fea0003c00000 */
[----:B------:R0:W1:Y:S02]  /*30230*/  SHFL.IDX P6, R14, R13, R12, R11 ;  /* 0x0000000c0d0e7389 */ /* 0x00006400000c000b */
[----:B01----:R-:W-:Y:S01]  /*30240*/  ENDCOLLECTIVE ;  /* 0x000000000000791b */ /* 0x003fe20003800000 */
.L_x_5655:
[----:B------:R-:W-:Y:S02]  /*30250*/  IMAD.MOV.U32 R13, RZ, RZ, R49 ;  /* 0x000000ffff0d7224 */ /* 0x000fe400078e0031 */
[----:B------:R-:W-:Y:S02]  /*30260*/  IMAD.MOV.U32 R12, RZ, RZ, R0 ;  /* 0x000000ffff0c7224 */ /* 0x000fe400078e0000 */
[----:B------:R-:W-:-:S07]  /*30270*/  IMAD.MOV.U32 R68, RZ, RZ, R14 ;  /* 0x000000ffff447224 */ /* 0x000fce00078e000e */
[----:B------:R-:W-:Y:S05]  /*30280*/  WARPSYNC.COLLECTIVE R15, `(.L_x_5656) ;  /* 0x000000000f087348 */ /* 0x000fea0003c00000 */
[----:B------:R0:W1:Y:S02]  /*30290*/  SHFL.IDX P6, R14, R13, R12, R11 ;  /* 0x0000000c0d0e7389 */ /* 0x00006400000c000b */
[----:B01----:R-:W-:Y:S01]  /*302a0*/  ENDCOLLECTIVE ;  /* 0x000000000000791b */ /* 0x003fe20003800000 */
.L_x_5656:
        /* <DEDUP_REMOVED lines=8> */
.L_x_5657:
[----:B------:R-:W-:Y:S02]  /*30330*/  IMAD.MOV.U32 R13, RZ, RZ, R51 ;  /* 0x000000ffff0d7224 */ /* 0x000fe400078e0033 */
[----:B------:R-:W-:Y:S02]  /*30340*/  IMAD.MOV.U32 R12, RZ, RZ, R0 ;  /* 0x000000ffff0c7224 */ /* 0x000fe400078e0000 */
[----:B------:R-:W-:-:S07]  /*30350*/  IMAD.MOV.U32 R70, RZ, RZ, R14 ;  /* 0x000000ffff467224 */ /* 0x000fce00078e000e */
[----:B------:R-:W-:Y:S05]  /*30360*/  WARPSYNC.COLLECTIVE R15, `(.L_x_5658) ;  /* 0x000000000f087348 */ /* 0x000fea0003c00000 */
[----:B------:R0:W1:Y:S02]  /*30370*/  SHFL.IDX P6, R14, R13, R12, R11 ;  /* 0x0000000c0d0e7389 */ /* 0x00006400000c000b */
[----:B01----:R-:W-:Y:S01]  /*30380*/  ENDCOLLECTIVE ;  /* 0x000000000000791b */ /* 0x003fe20003800000 */
.L_x_5658:
        /* <DEDUP_REMOVED lines=8> */
.L_x_5659:
[----:B------:R-:W-:Y:S02]  /*30410*/  IMAD.MOV.U32 R13, RZ, RZ, R53 ;  /* 0x000000ffff0d7224 */ /* 0x000fe400078e0035 */
[----:B------:R-:W-:Y:S02]  /*30420*/  IMAD.MOV.U32 R12, RZ, RZ, R0 ;  /* 0x000000ffff0c7224 */ /* 0x000fe400078e0000 */
[----:B------:R-:W-:-:S07]  /*30430*/  IMAD.MOV.U32 R72, RZ, RZ, R14 ;  /* 0x000000ffff487224 */ /* 0x000fce00078e000e */
[----:B------:R-:W-:Y:S05]  /*30440*/  WARPSYNC.COLLECTIVE R15, `(.L_x_5660) ;  /* 0x000000000f087348 */ /* 0x000fea0003c00000 */
[----:B------:R0:W1:Y:S02]  /*30450*/  SHFL.IDX P6, R14, R13, R12, R11 ;  /* 0x0000000c0d0e7389 */ /* 0x00006400000c000b */
[----:B01----:R-:W-:Y:S01]  /*30460*/  ENDCOLLECTIVE ;  /* 0x000000000000791b */ /* 0x003fe20003800000 */
.L_x_5660:
        /* <DEDUP_REMOVED lines=8> */
.L_x_5661:
[----:B------:R-:W-:Y:S02]  /*304f0*/  IMAD.MOV.U32 R13, RZ, RZ, R55 ;  /* 0x000000ffff0d7224 */ /* 0x000fe400078e0037 */
[----:B------:R-:W-:Y:S02]  /*30500*/  IMAD.MOV.U32 R12, RZ, RZ, R0 ;  /* 0x000000ffff0c7224 */ /* 0x000fe400078e0000 */
[----:B------:R-:W-:-:S07]  /*30510*/  IMAD.MOV.U32 R74, RZ, RZ, R14 ;  /* 0x000000ffff4a7224 */ /* 0x000fce00078e000e */
[----:B------:R-:W-:Y:S05]  /*30520*/  WARPSYNC.COLLECTIVE R15, `(.L_x_5662) ;  /* 0x000000000f087348 */ /* 0x000fea0003c00000 */
[----:B------:R0:W1:Y:S02]  /*30530*/  SHFL.IDX P6, R14, R13, R12, R11 ;  /* 0x0000000c0d0e7389 */ /* 0x00006400000c000b */
[----:B01----:R-:W-:Y:S01]  /*30540*/  ENDCOLLECTIVE ;  /* 0x000000000000791b */ /* 0x003fe20003800000 */
.L_x_5662:
        /* <DEDUP_REMOVED lines=8> */
.L_x_5663:
[----:B------:R-:W-:Y:S02]  /*305d0*/  IMAD.MOV.U32 R13, RZ, RZ, R57 ;  /* 0x000000ffff0d7224 */ /* 0x000fe400078e0039 */
[----:B------:R-:W-:Y:S02]  /*305e0*/  IMAD.MOV.U32 R12, RZ, RZ, R0 ;  /* 0x000000ffff0c7224 */ /* 0x000fe400078e0000 */
[----:B------:R-:W-:-:S07]  /*305f0*/  IMAD.MOV.U32 R76, RZ, RZ, R14 ;  /* 0x000000ffff4c7224 */ /* 0x000fce00078e000e */
[----:B------:R-:W-:Y:S05]  /*30600*/  WARPSYNC.COLLECTIVE R15, `(.L_x_5664) ;  /* 0x000000000f087348 */ /* 0x000fea0003c00000 */
[----:B------:R0:W1:Y:S02]  /*30610*/  SHFL.IDX P6, R14, R13, R12, R11 ;  /* 0x0000000c0d0e7389 */ /* 0x00006400000c000b */
[----:B01----:R-:W-:Y:S01]  /*30620*/  ENDCOLLECTIVE ;  /* 0x000000000000791b */ /* 0x003fe20003800000 */
.L_x_5664:
[----:B------:R-:W-:Y:S01]  /*30630*/  SEL R41, R55, R76, P0 ;  /* 0x0000004c37297207 */ /* 0x000fe20000000000 */
[----:B------:R-:W-:Y:S02]  /*30640*/  IMAD.MOV.U32 R13, RZ, RZ, R78 ;  /* 0x000000ffff0d7224 */ /* 0x000fe400078e004e */
[----:B------:R-:W-:Y:S01]  /*30650*/  IMAD.MOV.U32 R12, RZ, RZ, R3 ;  /* 0x000000ffff0c7224 */ /* 0x000fe200078e0003 */
[----:B------:R-:W-:-:S07]  /*30660*/  MOV R57, R14 ;  /* 0x0000000e00397202 */ /* 0x000fce0000000f00 */
[----:B------:R-:W-:Y:S05]  /*30670*/  WARPSYNC.COLLECTIVE R15, `(.L_x_5665) ;  /* 0x000000000f087348 */ /* 0x000fea0003c00000 */
[----:B------:R0:W1:Y:S02]  /*30680*/  SHFL.IDX P6, R14, R13, R12, R11 ;  /* 0x0000000c0d0e7389 */ /* 0x00006400000c000b */
[----:B01----:R-:W-:Y:S01]  /*30690*/  ENDCOLLECTIVE ;  /* 0x000000000000791b */ /* 0x003fe20003800000 */
.L_x_5665:
[----:B------:R-:W-:Y:S02]  /*306a0*/  IMAD.MOV.U32 R13, RZ, RZ, R59 ;  /* 0x000000ffff0d7224 */ /* 0x000fe400078e003b */
[----:B------:R-:W-:Y:S02]  /*306b0*/  IMAD.MOV.U32 R12, RZ, RZ, R0 ;  /* 0x000000ffff0c7224 */ /* 0x000fe400078e0000 */
[----:B------:R-:W-:-:S07]  /*306c0*/  IMAD.MOV.U32 R78, RZ, RZ, R14 ;  /* 0x000000ffff4e7224 */ /* 0x000fce00078e000e */
[----:B------:R-:W-:Y:S05]  /*306d0*/  WARPSYNC.COLLECTIVE R15, `(.L_x_5666) ;  /* 0x000000000f087348 */ /* 0x000fea0003c00000 */
[----:B------:R0:W1:Y:S02]  /*306e0*/  SHFL.IDX P6, R14, R13, R12, R11 ;  /* 0x0000000c0d0e7389 */ /* 0x00006400000c000b */
[----:B01----:R-:W-:Y:S01]  /*306f0*/  ENDCOLLECTIVE ;  /* 0x000000000000791b */ /* 0x003fe20003800000 */
.L_x_5666:
[----:B------:R-:W-:Y:S01]  /*30700*/  SEL R47, R78, R57, P0 ;  /* 0x000000394e2f7207 */ /* 0x000fe20000000000 */
[----:B------:R-:W-:Y:S02]  /*30710*/  IMAD.MOV.U32 R13, RZ, RZ, R80 ;  /* 0x000000ffff0d7224 */ /* 0x000fe400078e0050 */
[----:B------:R-:W-:Y:S02]  /*30720*/  IMAD.MOV.U32 R12, RZ, RZ, R3 ;  /* 0x000000ffff0c7224 */ /* 0x000fe400078e0003 */
[----:B------:R-:W-:-:S07]  /*30730*/  IMAD.MOV.U32 R59, RZ, RZ, R14 ;  /* 0x000000ffff3b7224 */ /* 0x000fce00078e000e */
[----:B------:R-:W-:Y:S05]  /*30740*/  WARPSYNC.COLLECTIVE R15, `(.L_x_5667) ;  /* 0x000000000f087348 */ /* 0x000fea0003c00000 */
[----:B------:R0:W1:Y:S02]  /*30750*/  SHFL.IDX P6, R14, R13, R12, R11 ;  /* 0x0000000c0d0e7389 */ /* 0x00006400000c000b */
[----:B01----:R-:W-:Y:S01]  /*30760*/  ENDCOLLECTIVE ;  /* 0x000000000000791b */ /* 0x003fe20003800000 */
.L_x_5667:
[----:B------:R-:W-:Y:S01]  /*30770*/  IMAD.MOV.U32 R13, RZ, RZ, R63 ;  /* 0x000000ffff0d7224 */ /* 0x000fe200078e003f */
[----:B------:R-:W-:Y:S01]  /*30780*/  MOV R12, R0 ;  /* 0x00000000000c7202 */ /* 0x000fe20000000f00 */
[----:B------:R-:W-:-:S07]  /*30790*/  IMAD.MOV.U32 R80, RZ, RZ, R14 ;  /* 0x000000ffff507224 */ /* 0x000fce00078e000e */
[----:B------:R-:W-:Y:S05]  /*307a0*/  WARPSYNC.COLLECTIVE R15, `(.L_x_5668) ;  /* 0x000000000f087348 */ /* 0x000fea0003c00000 */
[----:B------:R0:W1:Y:S02]  /*307b0*/  SHFL.IDX P6, R14, R13, R12, R11 ;  /* 0x0000000c0d0e7389 */ /* 0x00006400000c000b */
[----:B01----:R-:W-:Y:S01]  /*307c0*/  ENDCOLLECTIVE ;  /* 0x000000000000791b */ /* 0x003fe20003800000 */
.L_x_5668:
        /* <DEDUP_REMOVED lines=8> */
.L_x_5669:
[----:B------:R-:W-:Y:S02]  /*30850*/  IMAD.MOV.U32 R13, RZ, RZ, R65 ;  /* 0x000000ffff0d7224 */ /* 0x000fe400078e0041 */
[----:B------:R-:W-:Y:S02]  /*30860*/  IMAD.MOV.U32 R12, RZ, RZ, R0 ;  /* 0x000000ffff0c7224 */ /* 0x000fe400078e0000 */
[----:B------:R-:W-:-:S07]  /*30870*/  IMAD.MOV.U32 R82, RZ, RZ, R14 ;  /* 0x000000ffff527224 */ /* 0x000fce00078e000e */
[----:B------:R-:W-:Y:S05]  /*30880*/  WARPSYNC.COLLECTIVE R15, `(.L_x_5670) ;  /* 0x000000000f087348 */ /* 0x000fea0003c00000 */
[----:B------:R0:W1:Y:S02]  /*30890*/  SHFL.IDX P6, R14, R13, R12, R11 ;  /* 0x0000000c0d0e7389 */ /* 0x00006400000c000b */
[----:B01----:R-:W-:Y:S01]  /*308a0*/  ENDCOLLECTIVE ;  /* 0x000000000000791b */ /* 0x003fe20003800000 */
.L_x_5670:
[----:B------:R-:W-:Y:S01]  /*308b0*/  SEL R53, R63, R82, P0 ;  /* 0x000000523f357207 */ /* 0x000fe20000000000 */
[----:B------:R-:W-:Y:S02]  /*308c0*/  IMAD.MOV.U32 R13, RZ, RZ, R84 ;  /* 0x000000ffff0d7224 */ /* 0x000fe400078e0054 */
[----:B------:R-:W-:Y:S02]  /*308d0*/  IMAD.MOV.U32 R12, RZ, RZ, R3 ;  /* 0x000000ffff0c7224 */ /* 0x000fe400078e0003 */
[----:B------:R-:W-:-:S07]  /*308e0*/  IMAD.MOV.U32 R65, RZ, RZ, R14 ;  /* 0x000000ffff417224 */ /* 0x000fce00078e000e */
[----:B------:R-:W-:Y:S05]  /*308f0*/  WARPSYNC.COLLECTIVE R15, `(.L_x_5671) ;  /* 0x000000000f087348 */ /* 0x000fea0003c00000 */
[----:B------:R0:W1:Y:S02]  /*30900*/  SHFL.IDX P6, R14, R13, R12, R11 ;  /* 0x0000000c0d0e7389 */ /* 0x00006400000c000b */
[----:B01----:R-:W-:Y:S01]  /*30910*/  ENDCOLLECTIVE ;  /* 0x000000000000791b */ /* 0x003fe20003800000 */
.L_x_5671:
        /* <DEDUP_REMOVED lines=11> */
.L_x_5452:
[----:B------:R-:W-:Y:S02]  /*309d0*/  IMAD.MOV.U32 R13, RZ, RZ, R2 ;  /* 0x000000ffff0d7224 */ /* 0x000fe400078e0002 */
[----:B------:R-:W-:Y:S02]  /*309e0*/  IMAD.MOV.U32 R12, RZ, RZ, RZ ;  /* 0x000000ffff0c7224 */ /* 0x000fe400078e00ff */
[----:B------:R-:W-:Y:S02]  /*309f0*/  IMAD.MOV.U32 R11, RZ, RZ, 0x181f ;  /* 0x0000181fff0b7424 */ /* 0x000fe400078e00ff */
[----:B------:R-:W-:-:S07]  /*30a00*/  IMAD.MOV.U32 R15, RZ, RZ, -0x1 ;  /* 0xffffffffff0f7424 */ /* 0x000fce00078e00ff */
[----:B0-----:R-:W-:Y:S05]  /*30a10*/  WARPSYNC.COLLECTIVE R15, `(.L_x_5673) ;  /* 0x000000000f087348 */ /* 0x001fea0003c00000 */
[----:B------:R1:W2:Y:S02]  /*30a20*/  SHFL.IDX P6, R14, R13, R12, R11 ;  /* 0x0000000c0d0e7389 */ /* 0x0002a400000c000b */
[----:B012---:R-:W-:Y:S01]  /*30a30*/  ENDCOLLECTIVE ;  /* 0x000000000000791b */ /* 0x007fe20003800000 */
.L_x_5673:
[----:B------:R-:W-:Y:S02]  /*30a40*/  IMAD.MOV.U32 R13, RZ, RZ, R0 ;  /* 0x000000ffff0d7224 */ /* 0x000fe400078e0000 */
[----:B------:R-:W-:-:S07]  /*30a50*/  IMAD.MOV.U32 R3, RZ, RZ, R14 ;  /* 0x000000ffff037224 */ /* 0x000fce00078e000e */
[----:B------:R-:W-:Y:S05]  /*30a60*/  WARPSYNC.COLLECTIVE R15, `(.L_x_5674) ;  /* 0x000000000f087348 */ /* 0x000fea0003c00000 */
[----:B------:R0:W1:Y:S02]  /*30a70*/  SHFL.IDX P6, R14, R13, R12, R11 ;  /* 0x0000000c0d0e7389 */ /* 0x00006400000c000b */
[----:B01----:R-:W-:Y:S01]  /*30a80*/  ENDCOLLECTIVE ;  /* 0x000000000000791b */ /* 0x003fe20003800000 */
.L_x_5674:
[----:B------:R-:W-:Y:S05]  /*30a90*/  BRA `(.L_x_5675) ;  /* 0xffffff5400947947 */ /* 0x000fea000383ffff */
.L_x_5455:
        /* <DEDUP_REMOVED lines=8> */
.L_x_5677:
[----:B------:R-:W-:Y:S05]  /*30b20*/  BSYNC B1 ;  /* 0x0000000000017941 */ /* 0x000fea0003800000 */
.L_x_5676:
        /* <DEDUP_REMOVED lines=8> */
.L_x_5678:
[----:B------:R-:W-:Y:S05]  /*30bb0*/  BRA `(.L_x_5679) ;  /* 0xffffff5400c47947 */ /* 0x000fea000383ffff */
.L_x_5458:
        /* <DEDUP_REMOVED lines=8> */
.L_x_5681:
[----:B------:R-:W-:Y:S05]  /*30c40*/  BSYNC B1 ;  /* 0x0000000000017941 */ /* 0x000fea0003800000 */
.L_x_5680:
        /* <DEDUP_REMOVED lines=8> */
.L_x_5682:
[----:B------:R-:W-:Y:S05]  /*30cd0*/  BRA `(.L_x_5683) ;  /* 0xffffff5400f07947 */ /* 0x000fea000383ffff */
.L_x_5461:
[----:B------:R-:W-:Y:S01]  /*30ce0*/  BSSY B1, `(.L_x_5684) ;  /* 0x0000008000017945 */ /* 0x000fe20003800000 */
[----:B------:R-:W-:Y:S02]  /*30cf0*/  IMAD.MOV.U32 R13, RZ, RZ, R2 ;  /* 0x000000ffff0d7224 */ /* 0x000fe400078e0002 */
[----:B------:R-:W-:Y:S02]  /*30d00*/  IMAD.MOV.U32 R12, RZ, RZ, 0x3 ;  /* 0x00000003ff0c7424 */ /* 0x000fe400078e00ff */
[----:B------:R-:W-:Y:S02]  /*30d10*/  IMAD.MOV.U32 R11, RZ, RZ, 0x181f ;  /* 0x0000181fff0b7424 */ /* 0x000fe400078e00ff */
[----:B0-----:R-:W-:-:S07]  /*30d20*/  IMAD.MOV.U32 R15, RZ, RZ, -0x1 ;  /* 0xffffffffff0f7424 */ /* 0x001fce00078e00ff */
[----:B-1234-:R-:W-:Y:S05]  /*30d30*/  WARPSYNC.COLLECTIVE R15, `(.L_x_5685) ;  /* 0x000000000f087348 */ /* 0x01efea0003c00000 */
[----:B----4-:R0:W4:Y:S02]  /*30d40*/  SHFL.IDX P6, R14, R13, R12, R11 ;  /* 0x0000000c0d0e7389 */ /* 0x01012400000c000b */
[----:B01234-:R-:W-:Y:S01]  /*30d50*/  ENDCOLLECTIVE ;  /* 0x000000000000791b */ /* 0x01ffe20003800000 */
.L_x_5685:
[----:B------:R-:W-:Y:S05]  /*30d60*/  BSYNC B1 ;  /* 0x0000000000017941 */ /* 0x000fea0003800000 */
.L_x_5684:
        /* <DEDUP_REMOVED lines=8> */
.L_x_5686:
[----:B------:R-:W-:Y:S05]  /*30df0*/  BRA `(.L_x_5687) ;  /* 0xffffff58001c7947 */ /* 0x000fea000383ffff */
.L_x_5478:
        /* <DEDUP_REMOVED lines=11> */
.L_x_5689:
[----:B------:R-:W-:Y:S05]  /*30eb0*/  BSYNC B1 ;  /* 0x0000000000017941 */ /* 0x000fea0003800000 */
.L_x_5688:
[----:B------:R-:W-:Y:S05]  /*30ec0*/  BRA `(.L_x_5690) ;  /* 0xffffff7000107947 */ /* 0x000fea000383ffff */
.L_x_5480:
[----:B------:R-:W-:Y:S01]  /*30ed0*/  BSSY B1, `(.L_x_5691) ;  /* 0x0000006000017945 */ /* 0x000fe20003800000 */
[----:B------:R-:W-:-:S07]  /*30ee0*/  IMAD.MOV.U32 R15, RZ, RZ, -0x1 ;  /* 0xffffffffff0f7424 */ /* 0x000fce00078e00ff */
[----:B01----:R-:W-:Y:S05]  /*30ef0*/  WARPSYNC.COLLECTIVE R15, `(.L_x_5692) ;  /* 0x000000000f0c7348 */ /* 0x003fea0003c00000 */
[----:B------:R-:W-:Y:S02]  /*30f00*/  ELECT P6, UR62, PT ;  /* 0x00000000003e782f */ /* 0x000fe400038c0000 */
[----:B------:R-:W-:Y:S01]  /*30f10*/  MOV R14, UR62 ;  /* 0x0000003e000e7c02 */ /* 0x000fe20008000f00 */
[----:B01----:R-:W-:Y:S10]  /*30f20*/  ENDCOLLECTIVE ;  /* 0x000000000000791b */ /* 0x003ff40003800000 */
.L_x_5692:
[----:B------:R-:W-:Y:S05]  /*30f30*/  BSYNC B1 ;  /* 0x0000000000017941 */ /* 0x000fea0003800000 */
.L_x_5691:
[----:B------:R-:W-:Y:S05]  /*30f40*/  BRA `(.L_x_5479) ;  /* 0xffffff7000087947 */ /* 0x000fea000383ffff */
.L_x_5482:
[----:B-1----:R-:W2:Y:S02]  /*30f50*/  LDL R4, [R1+0x4] ;  /* 0x0000040001047983 */ /* 0x002ea40000100800 */
[----:B--2---:R1:W2:Y:S02]  /*30f60*/  SYNCS.PHASECHK.TRANS64.TRYWAIT P0, [R4+URZ+0x33420], R3 ;  /* 0x03342003040075a7 */ /* 0x0042a4000800017f */
[----:B--2---:R-:W-:Y:S05]  /*30f70*/  @!P0 NANOSLEEP.SYNCS 0x989680 ;  /* 0x009896800000895d */ /* 0x004fea0003900000 */
[----:B------:R-:W2:Y:S02]  /*30f80*/  @!P0 SYNCS.PHASECHK.TRANS64 P0, [R4+URZ+0x33420], R3 ;  /* 0x03342003040085a7 */ /* 0x000ea4000800007f */
[----:B--2---:R-:W-:Y:S05]  /*30f90*/  @!P0 BRA `(.L_x_5482) ;  /* 0xfffffffc00ec8947 */ /* 0x004fea000383ffff */
[----:B------:R-:W-:Y:S05]  /*30fa0*/  BRA `(.L_x_5693) ;  /* 0xffffff7000187947 */ /* 0x000fea000383ffff */
.L_x_5486:
[----:B-1----:R1:W2:Y:S02]  /*30fb0*/  SYNCS.PHASECHK.TRANS64.TRYWAIT P0, [R5+URZ+0x334a0], R9 ;  /* 0x0334a009050075a7 */ /* 0x0022a4000800017f */
[----:B--2---:R-:W-:Y:S05]  /*30fc0*/  @!P0 NANOSLEEP.SYNCS 0x989680 ;  /* 0x009896800000895d */ /* 0x004fea0003900000 */
[----:B------:R-:W2:Y:S02]  /*30fd0*/  @!P0 SYNCS.PHASECHK.TRANS64 P0, [R5+URZ+0x334a0], R9 ;  /* 0x0334a009050085a7 */ /* 0x000ea4000800007f */
[----:B--2---:R-:W-:Y:S05]  /*30fe0*/  @!P0 BRA `(.L_x_5486) ;  /* 0xfffffffc00f08947 */ /* 0x004fea000383ffff */
[----:B------:R-:W-:Y:S05]  /*30ff0*/  BRA `(.L_x_5694) ;  /* 0xffffff7000407947 */ /* 0x000fea000383ffff */
.L_x_5493:
[----:B--2---:R2:W3:Y:S02]  /*31000*/  SYNCS.PHASECHK.TRANS64.TRYWAIT P0, [R5+URZ+0x334c0], R9 ;  /* 0x0334c009050075a7 */ /* 0x0044e4000800017f */
[----:B---3--:R-:W-:Y:S05]  /*31010*/  @!P0 NANOSLEEP.SYNCS 0x989680 ;  /* 0x009896800000895d */ /* 0x008fea0003900000 */
[----:B------:R-:W3:Y:S02]  /*31020*/  @!P0 SYNCS.PHASECHK.TRANS64 P0, [R5+URZ+0x334c0], R9 ;  /* 0x0334c009050085a7 */ /* 0x000ee4000800007f */
[----:B---3--:R-:W-:Y:S05]  /*31030*/  @!P0 BRA `(.L_x_5493) ;  /* 0xfffffffc00f08947 */ /* 0x008fea000383ffff */
[----:B------:R-:W-:Y:S05]  /*31040*/  BRA `(.L_x_5695) ;  /* 0xffffff7400447947 */ /* 0x000fea000383ffff */
.L_x_5502:
[----:B-1----:R1:W2:Y:S02]  /*31050*/  SYNCS.PHASECHK.TRANS64.TRYWAIT P1, [R7+URZ+0x334a0], R6 ;  /* 0x0334a006070075a7 */ /* 0x0022a4000802017f */
[----:B--2---:R-:W-:Y:S05]  /*31060*/  @!P1 NANOSLEEP.SYNCS 0x989680 ;  /* 0x009896800000995d */ /* 0x004fea0003900000 */
[----:B------:R-:W2:Y:S02]  /*31070*/  @!P1 SYNCS.PHASECHK.TRANS64 P1, [R7+URZ+0x334a0], R6 ;  /* 0x0334a006070095a7 */ /* 0x000ea4000802007f */
[----:B--2---:R-:W-:Y:S05]  /*31080*/  @!P1 BRA `(.L_x_5502) ;  /* 0xfffffffc00f09947 */ /* 0x004fea000383ffff */
[----:B------:R-:W-:Y:S05]  /*31090*/  BRA `(.L_x_5696) ;  /* 0xffffff7800947947 */ /* 0x000fea000383ffff */
.L_x_5509:
[----:B--2---:R2:W3:Y:S02]  /*310a0*/  SYNCS.PHASECHK.TRANS64.TRYWAIT P1, [R7+URZ+0x334c0], R6 ;  /* 0x0334c006070075a7 */ /* 0x0044e4000802017f */
[----:B---3--:R-:W-:Y:S05]  /*310b0*/  @!P1 NANOSLEEP.SYNCS 0x989680 ;  /* 0x009896800000995d */ /* 0x008fea0003900000 */
[----:B------:R-:W3:Y:S02]  /*310c0*/  @!P1 SYNCS.PHASECHK.TRANS64 P1, [R7+URZ+0x334c0], R6 ;  /* 0x0334c006070095a7 */ /* 0x000ee4000802007f */
[----:B---3--:R-:W-:Y:S05]  /*310d0*/  @!P1 BRA `(.L_x_5509) ;  /* 0xfffffffc00f09947 */ /* 0x008fea000383ffff */
[----:B------:R-:W-:Y:S05]  /*310e0*/  BRA `(.L_x_5697) ;  /* 0xffffff7c00947947 */ /* 0x000fea000383ffff */
.L_x_5526:
        /* <DEDUP_REMOVED lines=8> */
[----:B--2---:R-:W-:Y:S05]  /*31170*/  WARPSYNC.COLLECTIVE R15, `(.L_x_5699) ;  /* 0x000000000f087348 */ /* 0x004fea0003c00000 */
[----:B------:R0:W1:Y:S02]  /*31180*/  SHFL.IDX P6, R14, R13, R12, R11 ;  /* 0x0000000c0d0e7389 */ /* 0x00006400000c000b */
[----:B012---:R-:W-:Y:S01]  /*31190*/  ENDCOLLECTIVE ;  /* 0x000000000000791b */ /* 0x007fe20003800000 */
.L_x_5699:
[----:B------:R-:W-:Y:S05]  /*311a0*/  BSYNC B0 ;  /* 0x0000000000007941 */ /* 0x000fea0003800000 */
.L_x_5698:
[----:B------:R-:W-:Y:S05]  /*311b0*/  BRA `(.L_x_5700) ;  /* 0xffffff8800e07947 */ /* 0x000fea000383ffff */
.L_x_5528:
[----:B------:R-:W-:Y:S01]  /*311c0*/  BSSY B0, `(.L_x_5701) ;  /* 0x0000006000007945 */ /* 0x000fe20003800000 */
[----:B------:R-:W-:-:S07]  /*311d0*/  IMAD.MOV.U32 R15, RZ, RZ, -0x1 ;  /* 0xffffffffff0f7424 */ /* 0x000fce00078e00ff */
[----:B012---:R-:W-:Y:S05]  /*311e0*/  WARPSYNC.COLLECTIVE R15, `(.L_x_5702) ;  /* 0x000000000f0c7348 */ /* 0x007fea0003c00000 */
[----:B------:R-:W-:Y:S02]  /*311f0*/  ELECT P6, UR62, PT ;  /* 0x00000000003e782f */ /* 0x000fe400038c0000 */
[----:B------:R-:W-:Y:S01]  /*31200*/  MOV R14, UR62 ;  /* 0x0000003e000e7c02 */ /* 0x000fe20008000f00 */
[----:B012---:R-:W-:Y:S10]  /*31210*/  ENDCOLLECTIVE ;  /* 0x000000000000791b */ /* 0x007ff40003800000 */
.L_x_5702:
[----:B------:R-:W-:Y:S05]  /*31220*/  BSYNC B0 ;  /* 0x0000000000007941 */ /* 0x000fea0003800000 */
.L_x_5701:
[----:B------:R-:W-:Y:S05]  /*31230*/  BRA `(.L_x_5703) ;  /* 0xffffff8800ec7947 */ /* 0x000fea000383ffff */
.L_x_5530:
[----:B-1----:R1:W2:Y:S02]  /*31240*/  SYNCS.PHASECHK.TRANS64.TRYWAIT P0, [R2+URZ+0x33480], R4 ;  /* 0x03348004020075a7 */ /* 0x0022a4000800017f */
[----:B--2---:R-:W-:Y:S05]  /*31250*/  @!P0 NANOSLEEP.SYNCS 0x989680 ;  /* 0x009896800000895d */ /* 0x004fea0003900000 */
[----:B------:R-:W2:Y:S02]  /*31260*/  @!P0 SYNCS.PHASECHK.TRANS64 P0, [R2+URZ+0x33480], R4 ;  /* 0x03348004020085a7 */ /* 0x000ea4000800007f */
[----:B--2---:R-:W-:Y:S05]  /*31270*/  @!P0 BRA `(.L_x_5530) ;  /* 0xfffffffc00f08947 */ /* 0x004fea000383ffff */
[----:B------:R-:W-:Y:S05]  /*31280*/  BRA `(.L_x_5704) ;  /* 0xffffff8c00607947 */ /* 0x000fea000383ffff */
.L_x_5532:
[----:B--2---:R2:W3:Y:S02]  /*31290*/  SYNCS.PHASECHK.TRANS64.TRYWAIT P0, [R2+URZ+0x33440], R4 ;  /* 0x03344004020075a7 */ /* 0x0044e4000800017f */
[----:B---3--:R-:W-:Y:S05]  /*312a0*/  @!P0 NANOSLEEP.SYNCS 0x989680 ;  /* 0x009896800000895d */ /* 0x008fea0003900000 */
[----:B------:R-:W3:Y:S02]  /*312b0*/  @!P0 SYNCS.PHASECHK.TRANS64 P0, [R2+URZ+0x33440], R4 ;  /* 0x03344004020085a7 */ /* 0x000ee4000800007f */
[----:B---3--:R-:W-:Y:S05]  /*312c0*/  @!P0 BRA `(.L_x_5532) ;  /* 0xfffffffc00f08947 */ /* 0x008fea000383ffff */
[----:B------:R-:W-:Y:S05]  /*312d0*/  BRA `(.L_x_5705) ;  /* 0xffffff8c00e87947 */ /* 0x000fea000383ffff */
.L_x_5536:
[----:B------:R-:W2:Y:S01]  /*312e0*/  LDL.LU R11, [R1+0x44] ;  /* 0x00004400010b7983 */ /* 0x000ea20000300800 */
[----:B------:R-:W-:Y:S01]  /*312f0*/  MOV R13, R2 ;  /* 0x00000002000d7202 */ /* 0x000fe20000000f00 */
[----:B------:R-:W-:Y:S01]  /*31300*/  IMAD.MOV.U32 R12, RZ, RZ, RZ ;  /* 0x000000ffff0c7224 */ /* 0x000fe200078e00ff */
[----:B------:R-:W-:Y:S01]  /*31310*/  LOP3.LUT R5, R5, 0x7f, RZ, 0xc0, !PT ;  /* 0x0000007f05057812 */ /* 0x000fe200078ec0ff */
[----:B------:R-:W-:-:S03]  /*31320*/  IMAD.MOV.U32 R15, RZ, RZ, -0x1 ;  /* 0xffffffffff0f7424 */ /* 0x000fc600078e00ff */
        /* <DEDUP_REMOVED lines=9> */
.L_x_5706:
[----:B------:R-:W-:Y:S02]  /*313c0*/  IMAD.MOV.U32 R13, RZ, RZ, R3 ;  /* 0x000000ffff0d7224 */ /* 0x000fe400078e0003 */
[----:B------:R-:W-:-:S07]  /*313d0*/  IMAD.MOV.U32 R4, RZ, RZ, R14 ;  /* 0x000000ffff047224 */ /* 0x000fce00078e000e */
[----:B------:R-:W-:Y:S05]  /*313e0*/  WARPSYNC.COLLECTIVE R15, `(.L_x_5707) ;  /* 0x000000000f087348 */ /* 0x000fea0003c00000 */
[----:B------:R0:W1:Y:S02]  /*313f0*/  SHFL.IDX P6, R14, R13, R12, R11 ;  /* 0x0000000c0d0e7389 */ /* 0x00006400000c000b */
[----:B01----:R-:W-:Y:S01]  /*31400*/  ENDCOLLECTIVE ;  /* 0x000000000000791b */ /* 0x003fe20003800000 */
.L_x_5707:
[----:B------:R-:W-:Y:S01]  /*31410*/  IMAD.MOV.U32 R13, RZ, RZ, R2 ;  /* 0x000000ffff0d7224 */ /* 0x000fe200078e0002 */
[----:B------:R-:W-:Y:S01]  /*31420*/  MOV R12, 0x1 ;  /* 0x00000001000c7802 */ /* 0x000fe20000000f00 */
[----:B------:R-:W-:-:S07]  /*31430*/  IMAD.MOV.U32 R5, RZ, RZ, R14 ;  /* 0x000000ffff057224 */ /* 0x000fce00078e000e */
[----:B------:R-:W-:Y:S05]  /*31440*/  WARPSYNC.COLLECTIVE R15, `(.L_x_5708) ;  /* 0x000000000f087348 */ /* 0x000fea0003c00000 */
[----:B------:R0:W1:Y:S02]  /*31450*/  SHFL.IDX P6, R14, R13, R12, R11 ;  /* 0x0000000c0d0e7389 */ /* 0x00006400000c000b */
[----:B01----:R-:W-:Y:S01]  /*31460*/  ENDCOLLECTIVE ;  /* 0x000000000000791b */ /* 0x003fe20003800000 */
.L_x_5708:
[----:B------:R-:W-:-:S05]  /*31470*/  @!P4 IADD3 R5, P3, R10, R5, RZ ;  /* 0x000000050a05c210 */ /* 0x000fca0007f7e0ff */
[----:B------:R-:W-:Y:S01]  /*31480*/  @!P4 IMAD.X R4, RZ, RZ, R4, P3 ;  /* 0x000000ffff04c224 */ /* 0x000fe200018e0604 */
[----:B------:R-:W-:-:S04]  /*31490*/  ISETP.GE.AND P3, PT, R7, R0, PT ;  /* 0x000000000700720c */ /* 0x000fc80003f66270 */
        /* <DEDUP_REMOVED lines=8> */
.L_x_5709:
[----:B------:R-:W-:Y:S01]  /*31520*/  @!PT LDS RZ, [RZ] ;  /* 0x00000000fffff984 */ /* 0x000fe20000000800 */
[----:B------:R-:W-:Y:S01]  /*31530*/  @!PT LDS RZ, [RZ] ;  /* 0x00000000fffff984 */ /* 0x000fe20000000800 */
[----:B------:R-:W-:Y:S01]  /*31540*/  @!PT LDS RZ, [RZ] ;  /* 0x00000000fffff984 */ /* 0x000fe20000000800 */
[----:B------:R-:W-:Y:S04]  /*31550*/  @!P4 LDGSTS.E.BYPASS.LTC128B.128 [R9+0x1e200], desc[UR54][R4.64], !P0 ;  /* 0x1e2000000409cfae */ /* 0x000fe8000c101d76 */
[----:B------:R-:W-:Y:S04]  /*31560*/  @!P4 LDGSTS.E.BYPASS.LTC128B.128 [R9+0x20200], desc[UR54][R4.64+0x40], !P1 ;  /* 0x202000400409cfae */ /* 0x000fe8000c901d76 */
[----:B------:R0:W-:Y:S01]  /*31570*/  @!P4 LDGSTS.E.BYPASS.LTC128B.128 [R9+0x22200], desc[UR54][R4.64+0x80], !P2 ;  /* 0x222000800409cfae */ /* 0x0001e2000d101d76 */
[----:B------:R-:W-:Y:S02]  /*31580*/  IMAD.MOV.U32 R13, RZ, RZ, R2 ;  /* 0x000000ffff0d7224 */ /* 0x000fe400078e0002 */
[----:B------:R-:W-:-:S02]  /*31590*/  IMAD.MOV.U32 R12, RZ, RZ, 0x2 ;  /* 0x00000002ff0c7424 */ /* 0x000fc400078e00ff */
[----:B0-----:R-:W-:-:S07]  /*315a0*/  IMAD.MOV.U32 R4, RZ, RZ, R14 ;  /* 0x000000ffff047224 */ /* 0x001fce00078e000e */
[----:B------:R-:W-:Y:S05]  /*315b0*/  WARPSYNC.COLLECTIVE R15, `(.L_x_5710) ;  /* 0x000000000f087348 */ /* 0x000fea0003c00000 */
[----:B------:R0:W1:Y:S02]  /*315c0*/  SHFL.IDX P6, R14, R13, R12, R11 ;  /* 0x0000000c0d0e7389 */ /* 0x00006400000c000b */
[----:B01----:R-:W-:Y:S01]  /*315d0*/  ENDCOLLECTIVE ;  /* 0x000000000000791b */ /* 0x003fe20003800000 */
.L_x_5710:
        /* <DEDUP_REMOVED lines=10> */
.L_x_5711:
        /* <DEDUP_REMOVED lines=8> */
[----:B0-----:R-:W-:-:S05]  /*31700*/  VIADD R4, R17, 0x40 ;  /* 0x0000004011047836 */ /* 0x001fca0000000000 */
[----:B------:R-:W-:Y:S01]  /*31710*/  ISETP.GE.AND P3, PT, R4, R0, PT ;  /* 0x000000000400720c */ /* 0x000fe20003f66270 */
[----:B------:R-:W-:-:S12]  /*31720*/  IMAD.MOV.U32 R4, RZ, RZ, R14 ;  /* 0x000000ffff047224 */ /* 0x000fd800078e000e */
[----:B------:R-:W-:Y:S05]  /*31730*/  WARPSYNC.COLLECTIVE R15, `(.L_x_5712) ;  /* 0x000000000f087348 */ /* 0x000fea0003c00000 */
[----:B------:R0:W1:Y:S02]  /*31740*/  SHFL.IDX P6, R14, R13, R12, R11 ;  /* 0x0000000c0d0e7389 */ /* 0x00006400000c000b */
[----:B01----:R-:W-:Y:S01]  /*31750*/  ENDCOLLECTIVE ;  /* 0x000000000000791b */ /* 0x003fe20003800000 */
.L_x_5712:
[----:B------:R-:W-:-:S04]  /*31760*/  @!P3 IADD3 R5, P4, R10, R4, RZ ;  /* 0x000000040a05b210 */ /* 0x000fc80007f9e0ff */
[----:B------:R-:W-:Y:S01]  /*31770*/  @!P3 IADD3.X R4, RZ, R6, RZ, P4, !PT ;  /* 0x00000006ff04b210 */ /* 0x000fe200027fe4ff */
[----:B------:R-:W-:-:S03]  /*31780*/  IMAD.MOV.U32 R13, RZ, RZ, R3 ;  /* 0x000000ffff0d7224 */ /* 0x000fc600078e0003 */
[----:B------:R-:W-:-:S04]  /*31790*/  @!P3 LOP3.LUT R5, R5, R4, RZ, 0x3c, !PT ;  /* 0x000000040505b212 */ /* 0x000fc800078e3cff */
        /* <DEDUP_REMOVED lines=12> */
.L_x_5713:
[----:B------:R-:W-:Y:S01]  /*31860*/  IMAD.MOV.U32 R3, RZ, RZ, R14 ;  /* 0x000000ffff037224 */ /* 0x000fe200078e000e */
[----:B------:R-:W-:Y:S06]  /*31870*/  BRA `(.L_x_5714) ;  /* 0xffffff9400687947 */ /* 0x000fec000383ffff */
.L_x_5541:
[----:B0-----:R-:W3:Y:S02]  /*31880*/  LDL R2, [R1+0x4] ;  /* 0x0000040001027983 */ /* 0x001ee40000100800 */
[----:B---3--:R0:W3:Y:S02]  /*31890*/  SYNCS.PHASECHK.TRANS64.TRYWAIT P0, [R2+URZ+0x33420], R0 ;  /* 0x03342000020075a7 */ /* 0x0080e4000800017f */
[----:B---3--:R-:W-:Y:S05]  /*318a0*/  @!P0 NANOSLEEP.SYNCS 0x989680 ;  /* 0x009896800000895d */ /* 0x008fea0003900000 */
[----:B------:R-:W3:Y:S02]  /*318b0*/  @!P0 SYNCS.PHASECHK.TRANS64 P0, [R2+URZ+0x33420], R0 ;  /* 0x03342000020085a7 */ /* 0x000ee4000800007f */
[----:B---3--:R-:W-:Y:S05]  /*318c0*/  @!P0 BRA `(.L_x_5541) ;  /* 0xfffffffc00ec8947 */ /* 0x008fea000383ffff */
[----:B------:R-:W-:Y:S05]  /*318d0*/  BRA `(.L_x_5715) ;  /* 0xffffff9400dc7947 */ /* 0x000fea000383ffff */
.L_x_5547:
[----:B---3--:R3:W4:Y:S02]  /*318e0*/  SYNCS.PHASECHK.TRANS64.TRYWAIT P0, [R6+URZ+0x33480], R5 ;  /* 0x03348005060075a7 */ /* 0x008724000800017f */
[----:B----4-:R-:W-:Y:S05]  /*318f0*/  @!P0 NANOSLEEP.SYNCS 0x989680 ;  /* 0x009896800000895d */ /* 0x010fea0003900000 */
[----:B------:R-:W4:Y:S02]  /*31900*/  @!P0 SYNCS.PHASECHK.TRANS64 P0, [R6+URZ+0x33480], R5 ;  /* 0x03348005060085a7 */ /* 0x000f24000800007f */
[----:B----4-:R-:W-:Y:S05]  /*31910*/  @!P0 BRA `(.L_x_5547) ;  /* 0xfffffffc00f08947 */ /* 0x010fea000383ffff */
[----:B------:R-:W-:Y:S05]  /*31920*/  BRA `(.L_x_5716) ;  /* 0xffffff98009c7947 */ /* 0x000fea000383ffff */
.L_x_5554:
[----:B--2---:R2:W4:Y:S02]  /*31930*/  SYNCS.PHASECHK.TRANS64.TRYWAIT P0, [R6+URZ+0x33440], R5 ;  /* 0x03344005060075a7 */ /* 0x004524000800017f */
[----:B----4-:R-:W-:Y:S05]  /*31940*/  @!P0 NANOSLEEP.SYNCS 0x989680 ;  /* 0x009896800000895d */ /* 0x010fea0003900000 */
[----:B------:R-:W4:Y:S02]  /*31950*/  @!P0 SYNCS.PHASECHK.TRANS64 P0, [R6+URZ+0x33440], R5 ;  /* 0x03344005060085a7 */ /* 0x000f24000800007f */
[----:B----4-:R-:W-:Y:S05]  /*31960*/  @!P0 BRA `(.L_x_5554) ;  /* 0xfffffffc00f08947 */ /* 0x010fea000383ffff */
[----:B------:R-:W-:Y:S05]  /*31970*/  BRA `(.L_x_5717) ;  /* 0xffffff9c00ac7947 */ /* 0x000fea000383ffff */
.L_x_5562:
[----:B---3--:R3:W4:Y:S02]  /*31980*/  SYNCS.PHASECHK.TRANS64.TRYWAIT P0, [R3+URZ+0x33470], R4 ;  /* 0x03347004030075a7 */ /* 0x008724000800017f */
[----:B----4-:R-:W-:Y:S05]  /*31990*/  @!P0 NANOSLEEP.SYNCS 0x989680 ;  /* 0x009896800000895d */ /* 0x010fea0003900000 */
[----:B------:R-:W4:Y:S02]  /*319a0*/  @!P0 SYNCS.PHASECHK.TRANS64 P0, [R3+URZ+0x33470], R4 ;  /* 0x03347004030085a7 */ /* 0x000f24000800007f */
[----:B----4-:R-:W-:Y:S05]  /*319b0*/  @!P0 BRA `(.L_x_5562) ;  /* 0xfffffffc00f08947 */ /* 0x010fea000383ffff */
[----:B------:R-:W-:Y:S05]  /*319c0*/  BRA `(.L_x_5718) ;  /* 0xffffffa000d07947 */ /* 0x000fea000383ffff */
.L_x_5564:
[----:B---3--:R3:W4:Y:S02]  /*319d0*/  SYNCS.PHASECHK.TRANS64.TRYWAIT P0, [R3+URZ+0x33460], R4 ;  /* 0x03346004030075a7 */ /* 0x008724000800017f */
[----:B----4-:R-:W-:Y:S05]  /*319e0*/  @!P0 NANOSLEEP.SYNCS 0x989680 ;  /* 0x009896800000895d */ /* 0x010fea0003900000 */
[----:B------:R-:W4:Y:S02]  /*319f0*/  @!P0 SYNCS.PHASECHK.TRANS64 P0, [R3+URZ+0x33460], R4 ;  /* 0x03346004030085a7 */ /* 0x000f24000800007f */
[----:B----4-:R-:W-:Y:S05]  /*31a00*/  @!P0 BRA `(.L_x_5564) ;  /* 0xfffffffc00f08947 */ /* 0x010fea000383ffff */
[----:B------:R-:W-:Y:S05]  /*31a10*/  BRA `(.L_x_5719) ;  /* 0xffffffa000d87947 */ /* 0x000fea000383ffff */
.L_x_5571:
[----:B0-----:R0:W2:Y:S02]  /*31a20*/  SYNCS.PHASECHK.TRANS64.TRYWAIT P1, [R0+URZ+0x33470], R2 ;  /* 0x03347002000075a7 */ /* 0x0010a4000802017f */
[----:B--2---:R-:W-:Y:S05]  /*31a30*/  @!P1 NANOSLEEP.SYNCS 0x989680 ;  /* 0x009896800000995d */ /* 0x004fea0003900000 */
[----:B------:R-:W2:Y:S02]  /*31a40*/  @!P1 SYNCS.PHASECHK.TRANS64 P1, [R0+URZ+0x33470], R2 ;  /* 0x03347002000095a7 */ /* 0x000ea4000802007f */
[----:B--2---:R-:W-:Y:S05]  /*31a50*/  @!P1 BRA `(.L_x_5571) ;  /* 0xfffffffc00f09947 */ /* 0x004fea000383ffff */
[----:B------:R-:W-:Y:S05]  /*31a60*/  BRA `(.L_x_5720) ;  /* 0xffffffb000607947 */ /* 0x000fea000383ffff */
.L_x_5573:
[----:B0-----:R0:W2:Y:S02]  /*31a70*/  SYNCS.PHASECHK.TRANS64.TRYWAIT P1, [R0+URZ+0x33460], R2 ;  /* 0x03346002000075a7 */ /* 0x0010a4000802017f */
[----:B--2---:R-:W-:Y:S05]  /*31a80*/  @!P1 NANOSLEEP.SYNCS 0x989680 ;  /* 0x009896800000995d */ /* 0x004fea0003900000 */
[----:B------:R-:W2:Y:S02]  /*31a90*/  @!P1 SYNCS.PHASECHK.TRANS64 P1, [R0+URZ+0x33460], R2 ;  /* 0x03346002000095a7 */ /* 0x000ea4000802007f */
[----:B--2---:R-:W-:Y:S05]  /*31aa0*/  @!P1 BRA `(.L_x_5573) ;  /* 0xfffffffc00f09947 */ /* 0x004fea000383ffff */
[----:B------:R-:W-:Y:S05]  /*31ab0*/  BRA `(.L_x_5721) ;  /* 0xffffffb000687947 */ /* 0x000fea000383ffff */
.L_x_5577:
        /* <DEDUP_REMOVED lines=8> */
.L_x_5723:
[----:B------:R-:W-:Y:S05]  /*31b40*/  BSYNC B0 ;  /* 0x0000000000007941 */ /* 0x000fea0003800000 */
.L_x_5722:
        /* <DEDUP_REMOVED lines=9> */
.L_x_5724:
        /* <DEDUP_REMOVED lines=18> */
.L_x_5725:
        /* <DEDUP_REMOVED lines=8> */
.L_x_5726:
        /* <DEDUP_REMOVED lines=8> */
.L_x_5727:
        /* <DEDUP_REMOVED lines=8> */
.L_x_5728:
        /* <DEDUP_REMOVED lines=8> */
.L_x_5729:
        /* <DEDUP_REMOVED lines=9> */
.L_x_5730:
[----:B------:R-:W-:Y:S01]  /*31f90*/  IMAD.MOV.U32 R16, RZ, RZ, R14 ;  /* 0x000000ffff107224 */ /* 0x000fe200078e000e */
[----:B------:R-:W-:Y:S06]  /*31fa0*/  BRA `(.L_x_5731) ;  /* 0xffffffbc001c7947 */ /* 0x000fec000383ffff */
.L_x_5582:
        /* <DEDUP_REMOVED lines=8> */
.L_x_5733:
[----:B------:R-:W-:Y:S05]  /*32030*/  BSYNC B0 ;  /* 0x0000000000007941 */ /* 0x000fea0003800000 */
.L_x_5732:
        /* <DEDUP_REMOVED lines=10> */
.L_x_5734:
[----:B------:R-:W-:Y:S02]  /*320e0*/  IMAD.MOV.U32 R12, RZ, RZ, 0x4 ;  /* 0x00000004ff0c7424 */ /* 0x000fe400078e00ff */
[----:B------:R-:W-:-:S05]  /*320f0*/  IMAD.MOV.U32 R4, RZ, RZ, R14 ;  /* 0x000000ffff047224 */ /* 0x000fca00078e000e */
[----:B------:R-:W-:-:S05]  /*32100*/  SEL R4, R4, RZ, P2 ;  /* 0x000000ff04047207 */ /* 0x000fca0001000000 */
[----:B------:R-:W-:-:S05]  /*32110*/  IMAD.IADD R3, R3, 0x1, R4 ;  /* 0x0000000103037824 */ /* 0x000fca00078e0204 */
[----:B------:R-:W-:-:S07]  /*32120*/  MOV R13, R3 ;  /* 0x00000003000d7202 */ /* 0x000fce0000000f00 */
[----:B------:R-:W-:Y:S05]  /*32130*/  WARPSYNC.COLLECTIVE R15, `(.L_x_5735) ;  /* 0x000000000f087348 */ /* 0x000fea0003c00000 */
[----:B------:R0:W1:Y:S02]  /*32140*/  SHFL.UP P6, R14, R13, R12, R11 ;  /* 0x0400000c0d0e7389 */ /* 0x00006400000c000b */
[----:B01----:R-:W-:Y:S01]  /*32150*/  ENDCOLLECTIVE ;  /* 0x000000000000791b */ /* 0x003fe20003800000 */
.L_x_5735:
        /* <DEDUP_REMOVED lines=8> */
.L_x_5736:
        /* <DEDUP_REMOVED lines=8> */
.L_x_5737:
        /* <DEDUP_REMOVED lines=9> */
.L_x_5738:
[----:B------:R-:W-:Y:S01]  /*322f0*/  IMAD.MOV.U32 R16, RZ, RZ, R14 ;  /* 0x000000ffff107224 */ /* 0x000fe200078e000e */
[----:B------:R-:W-:Y:S06]  /*32300*/  BRA `(.L_x_5739) ;  /* 0xffffffb800e07947 */ /* 0x000fec000383ffff */
.L_x_5584:
[----:B------:R-:W-:Y:S01]  /*32310*/  BSSY B0, `(.L_x_5740) ;  /* 0x0000006000007945 */ /* 0x000fe20003800000 */
[----:B------:R-:W-:Y:S01]  /*32320*/  PLOP3.LUT P6, PT, P6, PT, PT, 0x8, 0x0 ;  /* 0x000000000000781c */ /* 0x000fe200037ce170 */
[----:B------:R-:W-:-:S12]  /*32330*/  IMAD.MOV.U32 R15, RZ, RZ, -0x1 ;  /* 0xffffffffff0f7424 */ /* 0x000fd800078e00ff */
[----:B01----:R-:W-:Y:S05]  /*32340*/  WARPSYNC.COLLECTIVE R15, `(.L_x_5741) ;  /* 0x000000000f087348 */ /* 0x003fea0003c00000 */
[----:B------:R-:W-:Y:S01]  /*32350*/  VOTE.ANY R14, PT, P6 ;  /* 0x00000000000e7806 */ /* 0x000fe200030e0100 */
[----:B01----:R-:W-:Y:S06]  /*32360*/  ENDCOLLECTIVE ;  /* 0x000000000000791b */ /* 0x003fec0003800000 */
.L_x_5741:
[----:B------:R-:W-:Y:S05]  /*32370*/  BSYNC B0 ;  /* 0x0000000000007941 */ /* 0x000fea0003800000 */
.L_x_5740:
        /* <DEDUP_REMOVED lines=9> */
.L_x_5742:
[----:B------:R-:W-:Y:S01]  /*32410*/  MOV R17, R14 ;  /* 0x0000000e00117202 */ /* 0x000fe20000000f00 */
[----:B------:R-:W-:Y:S06]  /*32420*/  BRA `(.L_x_5743) ;  /* 0xffffffb800d07947 */ /* 0x000fec000383ffff */
.L_x_5586:
[----:B------:R-:W-:Y:S01]  /*32430*/  BSSY B0, `(.L_x_5744) ;  /* 0x0000007000007945 */ /* 0x000fe20003800000 */
[----:B------:R-:W-:Y:S02]  /*32440*/  IMAD.MOV.U32 R13, RZ, RZ, R3 ;  /* 0x000000ffff0d7224 */ /* 0x000fe400078e0003 */
[----:B------:R-:W-:Y:S02]  /*32450*/  IMAD.MOV.U32 R11, RZ, RZ, 0x1f ;  /* 0x0000001fff0b7424 */ /* 0x000fe400078e00ff */
[----:B------:R-:W-:-:S07]  /*32460*/  IMAD.MOV.U32 R15, RZ, RZ, -0x1 ;  /* 0xffffffffff0f7424 */ /* 0x000fce00078e00ff */
[----:B0123--:R-:W-:Y:S05]  /*32470*/  WARPSYNC.COLLECTIVE R15, `(.L_x_5745) ;  /* 0x000000000f087348 */ /* 0x00ffea0003c00000 */
[----:B------:R4:W0:Y:S02]  /*32480*/  SHFL.IDX P6, R14, R13, R12, R11 ;  /* 0x0000000c0d0e7389 */ /* 0x00082400000c000b */
[----:B01234-:R-:W-:Y:S01]  /*32490*/  ENDCOLLECTIVE ;  /* 0x000000000000791b */ /* 0x01ffe20003800000 */
.L_x_5745:
[----:B------:R-:W-:Y:S05]  /*324a0*/  BSYNC B0 ;  /* 0x0000000000007941 */ /* 0x000fea0003800000 */
.L_x_5744:
[----:B------:R-:W-:Y:S01]  /*324b0*/  IMAD.MOV.U32 R3, RZ, RZ, R14 ;  /* 0x000000ffff037224 */ /* 0x000fe200078e000e */
[----:B------:R-:W-:Y:S06]  /*324c0*/  BRA `(.L_x_5746) ;  /* 0xffffffb800c47947 */ /* 0x000fec000383ffff */
.L_x_5590:
[----:B0-----:R0:W2:Y:S02]  /*324d0*/  SYNCS.PHASECHK.TRANS64.TRYWAIT P0, [R0+URZ+0x33420], R3 ;  /* 0x03342003000075a7 */ /* 0x0010a4000800017f */
[----:B--2---:R-:W-:Y:S05]  /*324e0*/  @!P0 NANOSLEEP.SYNCS 0x989680 ;  /* 0x009896800000895d */ /* 0x004fea0003900000 */
[----:B------:R-:W2:Y:S02]  /*324f0*/  @!P0 SYNCS.PHASECHK.TRANS64 P0, [R0+URZ+0x33420], R3 ;  /* 0x03342003000085a7 */ /* 0x000ea4000800007f */
[----:B--2---:R-:W-:Y:S05]  /*32500*/  @!P0 BRA `(.L_x_5590) ;  /* 0xfffffffc00f08947 */ /* 0x004fea000383ffff */
[----:B------:R-:W-:Y:S05]  /*32510*/  BRA `(.L_x_5747) ;  /* 0xffffffc000487947 */ /* 0x000fea000383ffff */
.L_x_5591:
        /* <DEDUP_REMOVED lines=11> */
.L_x_5749:
[----:B------:R-:W-:Y:S05]  /*325d0*/  BSYNC B0 ;  /* 0x0000000000007941 */ /* 0x000fea0003800000 */
.L_x_5748:
[----:B------:R-:W-:Y:S05]  /*325e0*/  BRA `(.L_x_5750) ;  /* 0xffffffc000307947 */ /* 0x000fea000383ffff */
.L_x_5592:
[----:B------:R-:W-:Y:S01]  /*325f0*/  BSSY B0, `(.L_x_5751) ;  /* 0x0000006000007945 */ /* 0x000fe20003800000 */
[----:B------:R-:W-:-:S07]  /*32600*/  IMAD.MOV.U32 R15, RZ, RZ, -0x1 ;  /* 0xffffffffff0f7424 */ /* 0x000fce00078e00ff */
[----:B012---:R-:W-:Y:S05]  /*32610*/  WARPSYNC.COLLECTIVE R15, `(.L_x_5752) ;  /* 0x000000000f0c7348 */ /* 0x007fea0003c00000 */
[----:B------:R-:W-:Y:S02]  /*32620*/  ELECT P6, UR62, PT ;  /* 0x00000000003e782f */ /* 0x000fe400038c0000 */
[----:B------:R-:W-:Y:S01]  /*32630*/  MOV R14, UR62 ;  /* 0x0000003e000e7c02 */ /* 0x000fe20008000f00 */
[----:B012---:R-:W-:Y:S10]  /*32640*/  ENDCOLLECTIVE ;  /* 0x000000000000791b */ /* 0x007ff40003800000 */
.L_x_5752:
[----:B------:R-:W-:Y:S05]  /*32650*/  BSYNC B0 ;  /* 0x0000000000007941 */ /* 0x000fea0003800000 */
.L_x_5751:
[----:B------:R-:W-:Y:S05]  /*32660*/  BRA `(.L_x_5753) ;  /* 0xffffffc000247947 */ /* 0x000fea000383ffff */
.L_x_5594:
[----:B0-----:R0:W2:Y:S02]  /*32670*/  SYNCS.PHASECHK.TRANS64.TRYWAIT P1, [R6+URZ], R5 ;  /* 0x00000005060075a7 */ /* 0x0010a4000802017f */
[----:B--2---:R-:W-:Y:S05]  /*32680*/  @!P1 NANOSLEEP.SYNCS 0x989680 ;  /* 0x009896800000995d */ /* 0x004fea0003900000 */
[----:B------:R-:W2:Y:S02]  /*32690*/  @!P1 SYNCS.PHASECHK.TRANS64 P1, [R6+URZ], R5 ;  /* 0x00000005060095a7 */ /* 0x000ea4000802007f */
[----:B--2---:R-:W-:Y:S05]  /*326a0*/  @!P1 BRA `(.L_x_5594) ;  /* 0xfffffffc00f09947 */ /* 0x004fea000383ffff */
[----:B------:R-:W-:Y:S05]  /*326b0*/  BRA `(.L_x_5754) ;  /* 0xffffffc000607947 */ /* 0x000fea000383ffff */
.L_x_5595:
[----:B--2---:R2:W3:Y:S02]  /*326c0*/  SYNCS.PHASECHK.TRANS64.TRYWAIT P1, [R7+URZ], R2 ;  /* 0x00000002070075a7 */ /* 0x0044e4000802017f */
[----:B---3--:R-:W-:Y:S05]  /*326d0*/  @!P1 NANOSLEEP.SYNCS 0x989680 ;  /* 0x009896800000995d */ /* 0x008fea0003900000 */
[----:B------:R-:W3:Y:S02]  /*326e0*/  @!P1 SYNCS.PHASECHK.TRANS64 P1, [R7+URZ], R2 ;  /* 0x00000002070095a7 */ /* 0x000ee4000802007f */
[----:B---3--:R-:W-:Y:S05]  /*326f0*/  @!P1 BRA `(.L_x_5595) ;  /* 0xfffffffc00f09947 */ /* 0x008fea000383ffff */
[----:B------:R-:W-:Y:S05]  /*32700*/  BRA `(.L_x_5755) ;  /* 0xffffffc000547947 */ /* 0x000fea000383ffff */
.L_x_5597:
[----:B---3--:R3:W4:Y:S02]  /*32710*/  SYNCS.PHASECHK.TRANS64.TRYWAIT P1, [R4+URZ+0x33460], R5 ;  /* 0x03346005040075a7 */ /* 0x008724000802017f */
[----:B----4-:R-:W-:Y:S05]  /*32720*/  @!P1 NANOSLEEP.SYNCS 0x989680 ;  /* 0x009896800000995d */ /* 0x010fea0003900000 */
[----:B------:R-:W4:Y:S02]  /*32730*/  @!P1 SYNCS.PHASECHK.TRANS64 P1, [R4+URZ+0x33460], R5 ;  /* 0x03346005040095a7 */ /* 0x000f24000802007f */
[----:B----4-:R-:W-:Y:S05]  /*32740*/  @!P1 BRA `(.L_x_5597) ;  /* 0xfffffffc00f09947 */ /* 0x010fea000383ffff */
[----:B------:R-:W-:Y:S05]  /*32750*/  BRA `(.L_x_5756) ;  /* 0xffffffc000587947 */ /* 0x000fea000383ffff */
.L_x_5599:
[----:B----4-:R4:W0:Y:S02]  /*32760*/  SYNCS.PHASECHK.TRANS64.TRYWAIT P1, [R3+URZ+0x33460], R2 ;  /* 0x03346002030075a7 */ /* 0x010824000802017f */
[----:B0-----:R-:W-:Y:S05]  /*32770*/  @!P1 NANOSLEEP.SYNCS 0x989680 ;  /* 0x009896800000995d */ /* 0x001fea0003900000 */
[----:B------:R-:W0:Y:S02]  /*32780*/  @!P1 SYNCS.PHASECHK.TRANS64 P1, [R3+URZ+0x33460], R2 ;  /* 0x03346002030095a7 */ /* 0x000e24000802007f */
[----:B0-----:R-:W-:Y:S05]  /*32790*/  @!P1 BRA `(.L_x_5599) ;  /* 0xfffffffc00f09947 */ /* 0x001fea000383ffff */
[----:B------:R-:W-:Y:S05]  /*327a0*/  BRA `(.L_x_5757) ;  /* 0xffffffc000587947 */ /* 0x000fea000383ffff */
.L_x_5601:
[----:B------:R0:W0:Y:S02]  /*327b0*/  SYNCS.PHASECHK.TRANS64.TRYWAIT P0, [R4+URZ+0x33480], R5 ;  /* 0x03348005040075a7 */ /* 0x000024000800017f */
[----:B0-----:R-:W-:Y:S05]  /*327c0*/  @!P0 NANOSLEEP.SYNCS 0x989680 ;  /* 0x009896800000895d */ /* 0x001fea0003900000 */
[----:B------:R-:W0:Y:S02]  /*327d0*/  @!P0 SYNCS.PHASECHK.TRANS64 P0, [R4+URZ+0x33480], R5 ;  /* 0x03348005040085a7 */ /* 0x000e24000800007f */
[----:B0-----:R-:W-:Y:S05]  /*327e0*/  @!P0 BRA `(.L_x_5601) ;  /* 0xfffffffc00f08947 */ /* 0x001fea000383ffff */
[----:B------:R-:W-:Y:S05]  /*327f0*/  BRA `(.L_x_5602) ;  /* 0xffffffc000547947 */ /* 0x000fea000383ffff */
.L_x_5758:
        /* <DEDUP_REMOVED lines=16> */
.L_x_12969:


//--------------------- .text._ZN7cutlass13device_kernelIN5flash11enable_sm90INS1_16FlashAttnFwdSm90INS1_25CollectiveMainloopFwdSm90ILi2EN4cute5tupleIJNS5_1CILi1EEES8_S8_EEENS6_IJNS7_ILi128EEENS7_ILi224EEESA_EEELi128ENS_12float_e4m3_tEfNS_4arch4Sm90ELb0ELb0ELb0ELb0ELb0ELb0ELb0ELb1ELb1ELb1ELb0ELb0EEENS1_21CollectiveEpilogueFwdINS6_IJSA_SA_SB_EEES9_NS_10bfloat16_tESF_Li256ELb0ELb1ELb0ELb1EEENS1_29StaticPersistentTileSchedulerILb0EEEEEEEEEvNT_6ParamsE --------------------------
	.section	.text._ZN7cutlass13device_kernelIN5flash11enable_sm90INS1_16FlashAttnFwdSm90INS1_25CollectiveMainloopFwdSm90ILi2EN4cute5tupleIJNS5_1CILi1EEES8_S8_EEENS6_IJNS7_ILi128EEENS7_ILi224EEESA_EEELi128ENS_12float_e4m3_tEfNS_4arch4Sm90ELb0ELb0ELb0ELb0ELb0ELb0ELb0ELb1ELb1ELb1ELb0ELb0EEENS1_21CollectiveEpilogueFwdINS6_IJSA_SA_SB_EEES9_NS_10bfloat16_tESF_Li256ELb0ELb1ELb0ELb1EEENS1_29StaticPersistentTileSchedulerILb0EEEEEEEEEvNT_6ParamsE,"ax",@progbits
	.align	128
.text._ZN7cutlass13device_kernelIN5flash11enable_sm90INS1_16FlashAttnFwdSm90INS1_25CollectiveMainloopFwdSm90ILi2EN4cute5tupleIJNS5_1CILi1EEES8_S8_EEENS6_IJNS7_ILi128EEENS7_ILi224EEESA_EEELi128ENS_12float_e4m3_tEfNS_4arch4Sm90ELb0ELb0ELb0ELb0ELb0ELb0ELb0ELb1ELb1ELb1ELb0ELb0EEENS1_21CollectiveEpilogueFwdINS6_IJSA_SA_SB_EEES9_NS_10bfloat16_tESF_Li256ELb0ELb1ELb0ELb1EEENS1_29StaticPersistentTileSchedulerILb0EEEEEEEEEvNT_6ParamsE:
        .type           _ZN7cutlass13device_kernelIN5flash11enable_sm90INS1_16FlashAttnFwdSm90INS1_25CollectiveMainloopFwdSm90ILi2EN4cute5tupleIJNS5_1CILi1EEES8_S8_EEENS6_IJNS7_ILi128EEENS7_ILi224EEESA_EEELi128ENS_12float_e4m3_tEfNS_4arch4Sm90ELb0ELb0ELb0ELb0ELb0ELb0ELb0ELb1ELb1ELb1ELb0ELb0EEENS1_21CollectiveEpilogueFwdINS6_IJSA_SA_SB_EEES9_NS_10bfloat16_tESF_Li256ELb0ELb1ELb0ELb1EEENS1_29StaticPersistentTileSchedulerILb0EEEEEEEEEvNT_6ParamsE,@function
        .size           _ZN7cutlass13device_kernelIN5flash11enable_sm90INS1_16FlashAttnFwdSm90INS1_25CollectiveMainloopFwdSm90ILi2EN4cute5tupleIJNS5_1CILi1EEES8_S8_EEENS6_IJNS7_ILi128EEENS7_ILi224EEESA_EEELi128ENS_12float_e4m3_tEfNS_4arch4Sm90ELb0ELb0ELb0ELb0ELb0ELb0ELb0ELb1ELb1ELb1ELb0ELb0EEENS1_21CollectiveEpilogueFwdINS6_IJSA_SA_SB_EEES9_NS_10bfloat16_tESF_Li256ELb0ELb1ELb0ELb1EEENS1_29StaticPersistentTileSchedulerILb0EEEEEEEEEvNT_6ParamsE,(.L_x_12970 - _ZN7cutlass13device_kernelIN5flash11enable_sm90INS1_16FlashAttnFwdSm90INS1_25CollectiveMainloopFwdSm90ILi2EN4cute5tupleIJNS5_1CILi1EEES8_S8_EEENS6_IJNS7_ILi128EEENS7_ILi224EEESA_EEELi128ENS_12float_e4m3_tEfNS_4arch4Sm90ELb0ELb0ELb0ELb0ELb0ELb0ELb0ELb1ELb1ELb1ELb0ELb0EEENS1_21CollectiveEpilogueFwdINS6_IJSA_SA_SB_EEES9_NS_10bfloat16_tESF_Li256ELb0ELb1ELb0ELb1EEENS1_29StaticPersistentTileSchedulerILb0EEEEEEEEEvNT_6ParamsE)
        .other          _ZN7cutlass13device_kernelIN5flash11enable_sm90INS1_16FlashAttnFwdSm90INS1_25CollectiveMainloopFwdSm90ILi2EN4cute5tupleIJNS5_1CILi1EEES8_S8_EEENS6_IJNS7_ILi128EEENS7_ILi224EEESA_EEELi128ENS_12float_e4m3_tEfNS_4arch4Sm90ELb0ELb0ELb0ELb0ELb0ELb0ELb0ELb1ELb1ELb1ELb0ELb0EEENS1_21CollectiveEpilogueFwdINS6_IJSA_SA_SB_EEES9_NS_10bfloat16_tESF_Li256ELb0ELb1ELb0ELb1EEENS1_29StaticPersistentTileSchedulerILb0EEEEEEEEEvNT_6ParamsE,@"STO_CUDA_ENTRY STV_DEFAULT"
_ZN7cutlass13device_kernelIN5flash11enable_sm90INS1_16FlashAttnFwdSm90INS1_25CollectiveMainloopFwdSm90ILi2EN4cute5tupleIJNS5_1CILi1EEES8_S8_EEENS6_IJNS7_ILi128EEENS7_ILi224EEESA_EEELi128ENS_12float_e4m3_tEfNS_4arch4Sm90ELb0ELb0ELb0ELb0ELb0ELb0ELb0ELb1ELb1ELb1ELb0ELb0EEENS1_21CollectiveEpilogueFwdINS6_IJSA_SA_SB_EEES9_NS_10bfloat16_tESF_Li256ELb0ELb1ELb0ELb1EEENS1_29StaticPersistentTileSchedulerILb0EEEEEEEEEvNT_6ParamsE:
        /* <DEDUP_REMOVED lines=18> */
.L_x_5760:
[----:B------:R-:W-:Y:S05]  /*0120*/  BSYNC B0 ;  /* 0x0000000000007941 */ /* 0x000fea0003800000 */
.L_x_5759:
        /* <DEDUP_REMOVED lines=41> */
.L_x_5761:
        /* <DEDUP_REMOVED lines=22> */
.L_x_5762:
        /* <DEDUP_REMOVED lines=18> */
.L_x_5763:
        /* <DEDUP_REMOVED lines=22> */
.L_x_5764:
        /* <DEDUP_REMOVED lines=22> */
.L_x_5765:
[----:B------:R-:W-:Y:S01]  /*0900*/  PLOP3.LUT P0, PT, PT, PT, UP0, 0x80, 0x0 ;  /* 0x000000000000781c */ /* 0x000fe20003f0f008 */
[----:B------:R-:W-:Y:S01]  /*0910*/  UMOV UR38, 0x1 ;  /* 0x0000000100267882 */ /* 0x000fe20000000000 */
[----:B------:R-:W-:Y:S01]  /*0920*/  NOP ;  /* 0x0000000000007918 */ /* 0x000fe20000000000 */
[----:B------:R-:W-:Y:S01]  /*0930*/  USEL UR38, UR38, 0x2, !UP0 ;  /* 0x0000000226267887 */ /* 0x000fe2000c000000 */
[----:B------:R-:W-:Y:S01]  /*0940*/  ULDC.64 UR48, c[0x0][0x208] ;  /* 0x0000820000307ab9 */ /* 0x000fe20000000a00 */
[----:B012-4-:R-:W-:Y:S08]  /*0950*/  BAR.SYNC.DEFER_BLOCKING 0x0 ;  /* 0x0000000000007b1d */ /* 0x017ff00000010000 */
[----:B------:R-:W-:Y:S05]  /*0960*/  @!P0 BRA `(.L_x_5766) ;  /* 0x000000a400408947 */ /* 0x000fea0003800000 */
.L_x_5767:
        /* <DEDUP_REMOVED lines=27> */
[----:B------:R-:W-:-:S02]  /*0b20*/  LOP3.LUT R6, R5, 0x3fffff0, RZ, 0xc0, !PT ;  /* 0x03fffff005067812 */ /* 0x000fc400078ec0ff */
[----:B------:R-:W-:Y:S02]  /*0b30*/  SHF.R.S32.HI R8, RZ, 0x4, R5 ;  /* 0x00000004ff087819 */ /* 0x000fe40000011405 */
[----:B------:R-:W-:Y:S01]  /*0b40*/  SHF.R.S32.HI R4, RZ, 0x1f, R19 ;  /* 0x0000001fff047819 */ /* 0x000fe20000011413 */
[----:B------:R-:W-:Y:S01]  /*0b50*/  IMAD.IADD R6, R17, 0x1, -R6 ;  /* 0x0000000111067824 */ /* 0x000fe200078e0a06 */
[----:B------:R-:W-:Y:S02]  /*0b60*/  LOP3.LUT R7, R3, 0xfffffc00, RZ, 0xc0, !PT ;  /* 0xfffffc0003077812 */ /* 0x000fe400078ec0ff */
[----:B------:R-:W-:Y:S02]  /*0b70*/  LEA.HI R3, R4, R19, RZ, 0x2 ;  /* 0x0000001304037211 */ /* 0x000fe400078f10ff */
[----:B------:R-:W-:Y:S01]  /*0b80*/  LEA.HI R5, R5, R8, RZ, 0x1 ;  /* 0x0000000805057211 */ /* 0x000fe200078f08ff */
[----:B------:R-:W-:Y:S01]  /*0b90*/  IMAD R6, R6, 0x40, R7 ;  /* 0x0000004006067824 */ /* 0x000fe200078e0207 */
[----:B------:R-:W-:-:S02]  /*0ba0*/  SHF.R.S32.HI R7, RZ, 0x2, R3 ;  /* 0x00000002ff077819 */ /* 0x000fc40000011403 */
[----:B------:R-:W-:Y:S02]  /*0bb0*/  SHF.R.S32.HI R10, RZ, 0x1f, R3 ;  /* 0x0000001fff0a7819 */ /* 0x000fe40000011403 */
[----:B------:R-:W-:Y:S02]  /*0bc0*/  LEA.HI R18, R0, R17, RZ, 0x3 ;  /* 0x0000001100127211 */ /* 0x000fe400078f18ff */
[----:B------:R-:W-:Y:S02]  /*0bd0*/  LOP3.LUT R5, R5, 0x1ffffffe, RZ, 0xc0, !PT ;  /* 0x1ffffffe05057812 */ /* 0x000fe400078ec0ff */
[----:B------:R-:W-:Y:S02]  /*0be0*/  LOP3.LUT R0, R9, 0xfffffffc, RZ, 0xc0, !PT ;  /* 0xfffffffc09007812 */ /* 0x000fe400078ec0ff */
[----:B------:R-:W-:Y:S01]  /*0bf0*/  SHF.R.S32.HI R23, RZ, 0x7, R2 ;  /* 0x00000007ff177819 */ /* 0x000fe20000011402 */
[----:B------:R-:W-:Y:S01]  /*0c00*/  IMAD.IADD R5, R8, 0x1, -R5 ;  /* 0x0000000108057824 */ /* 0x000fe200078e0a05 */
[----:B------:R-:W-:Y:S01]  /*0c10*/  LEA.HI R10, R10, R7, RZ, 0x3 ;  /* 0x000000070a0a7211 */ /* 0x000fe200078f18ff */
[----:B------:R-:W-:Y:S01]  /*0c20*/  IMAD.IADD R8, R17, 0x1, -R0 ;  /* 0x0000000111087824 */ /* 0x000fe200078e0a00 */
[----:B------:R-:W-:Y:S01]  /*0c30*/  LEA.HI R2, R2, R23, RZ, 0x1 ;  /* 0x0000001702027211 */ /* 0x000fe200078f08ff */
[----:B------:R-:W-:Y:S01]  /*0c40*/  IMAD R230, R5, 0x8, R6 ;  /* 0x0000000805e67824 */ /* 0x000fe200078e0206 */
[----:B------:R-:W-:-:S02]  /*0c50*/  LOP3.LUT R12, R18, 0xfffffff8, RZ, 0xc0, !PT ;  /* 0xfffffff8120c7812 */ /* 0x000fc400078ec0ff */
[----:B------:R-:W-:Y:S02]  /*0c60*/  LOP3.LUT R10, R10, 0xfffffff8, RZ, 0xc0, !PT ;  /* 0xfffffff80a0a7812 */ /* 0x000fe400078ec0ff */
[----:B------:R-:W-:Y:S01]  /*0c70*/  LEA.HI R4, R4, R19, RZ, 0x5 ;  /* 0x0000001304047211 */ /* 0x000fe200078f28ff */
[----:B------:R-:W-:Y:S01]  /*0c80*/  IMAD.IADD R17, R17, 0x1, -R12 ;  /* 0x0000000111117824 */ /* 0x000fe200078e0a0c */
[----:B------:R-:W-:Y:S01]  /*0c90*/  LOP3.LUT R2, R2, 0x3fffffe, RZ, 0xc0, !PT ;  /* 0x03fffffe02027812 */ /* 0x000fe200078ec0ff */
[----:B------:R-:W-:Y:S01]  /*0ca0*/  IMAD.IADD R7, R7, 0x1, -R10 ;  /* 0x0000000107077824 */ /* 0x000fe200078e0a0a */
[----:B------:R-:W-:Y:S02]  /*0cb0*/  LEA.HI R5, R8, R8, RZ, 0x1 ;  /* 0x0000000808057211 */ /* 0x000fe400078f08ff */
[----:B------:R-:W-:Y:S01]  /*0cc0*/  SHF.R.S32.HI R4, RZ, 0x5, R4 ;  /* 0x00000005ff047819 */ /* 0x000fe20000011404 */
[----:B------:R-:W-:Y:S01]  /*0cd0*/  IMAD.IADD R228, R23, 0x1, -R2 ;  /* 0x0000000117e47824 */ /* 0x000fe200078e0a02 */
[----:B------:R-:W-:Y:S01]  /*0ce0*/  LOP3.LUT R0, R3, 0x7ffffffc, RZ, 0xc0, !PT ;  /* 0x7ffffffc03007812 */ /* 0x000fe200078ec0ff */
[----:B------:R-:W-:Y:S01]  /*0cf0*/  IMAD.SHL.U32 R2, R17, 0x8, RZ ;  /* 0x0000000811027824 */ /* 0x000fe200078e00ff */
[----:B------:R-:W-:Y:S01]  /*0d00*/  LOP3.LUT R5, R5, 0x1ffffffe, RZ, 0xc0, !PT ;  /* 0x1ffffffe05057812 */ /* 0x000fe200078ec0ff */
[----:B------:R-:W-:Y:S01]  /*0d10*/  IMAD R7, R4, 0x10, R7 ;  /* 0x0000001004077824 */ /* 0x000fe200078e0207 */
[----:B------:R-:W-:Y:S01]  /*0d20*/  SHF.R.S32.HI R18, RZ, 0x3, R18 ;  /* 0x00000003ff127819 */ /* 0x000fe20000011412 */
[----:B------:R-:W-:-:S02]  /*0d30*/  VIADD R16, R2, 0x40 ;  /* 0x0000004002107836 */ /* 0x000fc40000000000 */
[----:B------:R-:W-:Y:S02]  /*0d40*/  IMAD.IADD R0, R19, 0x1, -R0 ;  /* 0x0000000113007824 */ /* 0x000fe400078e0a00 */
[----:B------:R-:W-:Y:S01]  /*0d50*/  IMAD.IADD R5, R8, 0x1, -R5 ;  /* 0x0000000108057824 */ /* 0x000fe200078e0a05 */
[----:B------:R-:W-:Y:S01]  /*0d60*/  SHF.R.S32.HI R232, RZ, 0x1f, R16 ;  /* 0x0000001fffe87819 */ /* 0x000fe20000011410 */
[----:B------:R-:W-:Y:S02]  /*0d70*/  IMAD R228, R228, 0x40, R7 ;  /* 0x00000040e4e47824 */ /* 0x000fe400078e0207 */
[----:B------:R-:W-:Y:S02]  /*0d80*/  IMAD R231, R0, R231, 0xe0 ;  /* 0x000000e000e77424 */ /* 0x000fe400078e02e7 */
[----:B------:R-:W-:-:S07]  /*0d90*/  IMAD R229, R5, 0x8, R228 ;  /* 0x0000000805e57824 */ /* 0x000fce00078e02e4 */
.L_x_5798:
        /* <DEDUP_REMOVED lines=24> */
[----:B0-----:R-:W0:Y:S01]  /*0f20*/  SHFL.IDX PT, R8, R23, RZ, 0x1f ;  /* 0x00001fff17087589 */ /* 0x001e2200000e0000 */
        /* <DEDUP_REMOVED lines=30> */
[----:B-1-3--:R-:W-:Y:S01]  /*1110*/  IMAD.U32 R4, RZ, RZ, UR6 ;  /* 0x00000006ff047e24 */ /* 0x00afe2000f8e00ff */
        /* <DEDUP_REMOVED lines=13> */
[----:B------:R-:W-:Y:S02]  /*11f0*/  ULEA.HI UR4, UR37, UR37, URZ, 0x1 ;  /* 0x0000002525047291 */ /* 0x000fe4000f8f083f */
[----:B------:R-:W-:Y:S02]  /*1200*/  UISETP.NE.AND.EX UP0, UPT, UR5, URZ, UPT, UP0 ;  /* 0x0000003f0500728c */ /* 0x000fe4000bf05300 */
[----:B------:R-:W-:Y:S02]  /*1210*/  ULOP3.LUT UR4, UR4, 0x1e, URZ, 0xc0, !UPT ;  /* 0x0000001e04047892 */ /* 0x000fe4000f8ec03f */
[----:B------:R-:W-:Y:S01]  /*1220*/  USEL UR50, UR50, 0x1, UP0 ;  /* 0x0000000132327887 */ /* 0x000fe20008000000 */
[----:B------:R-:W-:Y:S01]  /*1230*/  ULDC UR5, c[0x0][0x2f0] ;  /* 0x0000bc0000057ab9 */ /* 0x000fe20000000800 */
[----:B-1----:R-:W-:Y:S02]  /*1240*/  ULEA UR39, UR36, UR39, 0x18 ;  /* 0x0000002724277291 */ /* 0x002fe4000f8ec03f */
[----:B------:R-:W-:-:S02]  /*1250*/  UIADD3 UR4, UR37, -UR4, URZ ;  /* 0x8000000425047290 */ /* 0x000fc4000fffe03f */
[----:B------:R-:W-:Y:S02]  /*1260*/  UIADD3 UR7, UR39, 0x1c400, URZ ;  /* 0x0001c40027077890 */ /* 0x000fe4000fffe03f */
[----:B------:R-:W-:Y:S02]  /*1270*/  UIMAD UR50, UR50, UR5, URZ ;  /* 0x00000005323272a4 */ /* 0x000fe4000f8e023f */
[----:B------:R-:W-:Y:S02]  /*1280*/  ULOP3.LUT UP0, URZ, UR7, 0x9f, URZ, 0xc0, !UPT ;  /* 0x0000009f073f7892 */ /* 0x000fe4000f80c03f */
[----:B------:R-:W-:Y:S02]  /*1290*/  UIADD3 UR5, UR50, 0xdf, URZ ;  /* 0x000000df32057890 */ /* 0x000fe4000fffe03f */
[----:B------:R-:W-:Y:S02]  /*12a0*/  ULEA UR6, UR4, UR7, 0xd ;  /* 0x0000000704067291 */ /* 0x000fe4000f8e683f */
[----:B------:R-:W-:Y:S01]  /*12b0*/  PLOP3.LUT P0, PT, PT, PT, UP0, 0x80, 0x0 ;  /* 0x000000000000781c */ /* 0x000fe20003f0f008 */
[----:B------:R-:W-:Y:S01]  /*12c0*/  UMOV UR4, URZ ;  /* 0x0000003f00047c82 */ /* 0x000fe20008000000 */
[----:B------:R-:W-:-:S02]  /*12d0*/  USHF.R.U32.HI UR6, URZ, 0x4, UR6 ;  /* 0x000000043f067899 */ /* 0x000fc40008011606 */
[----:B------:R-:W-:Y:S02]  /*12e0*/  UIMAD.WIDE UR4, UR5, -0x6db6db6d, UR4 ;  /* 0x92492493050478a5 */ /* 0x000fe4000f8e0204 */
[----:B------:R-:W-:Y:S02]  /*12f0*/  ULOP3.LUT UR52, UR6, 0x3fff, URZ, 0xc0, !UPT ;  /* 0x00003fff06347892 */ /* 0x000fe4000f8ec03f */
[----:B------:R-:W-:-:S04]  /*1300*/  USHF.R.U32.HI UR47, URZ, 0x1f, UR5 ;  /* 0x0000001f3f2f7899 */ /* 0x000fc80008011605 */
[----:B------:R-:W-:Y:S01]  /*1310*/  ULEA.HI.SX32 UR47, UR5, UR47, 0x19 ;  /* 0x0000002f052f7291 */ /* 0x000fe2000f8fca3f */
        /* <DEDUP_REMOVED lines=20> */
.L_x_5768:
[----:B------:R-:W-:Y:S01]  /*1460*/  ULOP3.LUT UR4, UR45, 0x1, URZ, 0xc0, !UPT ;  /* 0x000000012d047892 */ /* 0x000fe2000f8ec03f */
[----:B------:R-:W-:-:S05]  /*1470*/  IMAD.U32 R3, RZ, RZ, UR46 ;  /* 0x0000002eff037e24 */ /* 0x000fca000f8e00ff */
[----:B------:R-:W-:Y:S01]  /*1480*/  IMAD.U32 R0, RZ, RZ, UR4 ;  /* 0x00000004ff007e24 */ /* 0x000fe2000f8e00ff */
[----:B------:R-:W-:-:S04]  /*1490*/  ISETP.NE.AND P0, PT, R3, 0x3, PT ;  /* 0x000000030300780c */ /* 0x000fc80003f05270 */
[----:B------:R-:W-:-:S04]  /*14a0*/  SHF.L.U32 R0, R0, 0x1f, RZ ;  /* 0x0000001f00007819 */ /* 0x000fc800000006ff */
[----:B------:R-:W0:Y:S02]  /*14b0*/  SYNCS.PHASECHK.TRANS64.TRYWAIT P1, [UR39+0x2e800], R0 ;  /* 0x02e80000ff0075a7 */ /* 0x000e240008020167 */
[----:B0-----:R-:W-:Y:S05]  /*14c0*/  @!P1 BRA `(.L_x_5769) ;  /* 0x000000d000789947 */ /* 0x001fea0003800000 */
.L_x_5856:
[----:B------:R-:W-:Y:S05]  /*14d0*/  @!P0 BRA `(.L_x_5770) ;  /* 0x0000000000048947 */ /* 0x000fea0003800000 */
[----:B------:R-:W-:Y:S01]  /*14e0*/  BPT.TRAP 0x1 ;  /* 0x000000040000795c */ /* 0x000fe20000300000 */
.L_x_5770:
[----:B------:R-:W-:Y:S02]  /*14f0*/  IMAD.U32 R4, RZ, RZ, UR51 ;  /* 0x00000033ff047e24 */ /* 0x000fe4000f8e00ff */
[----:B0-----:R-:W-:-:S03]  /*1500*/  IMAD.U32 R3, RZ, RZ, UR44 ;  /* 0x0000002cff037e24 */ /* 0x001fc6000f8e00ff */
[----:B------:R-:W-:Y:S02]  /*1510*/  LEA R4, R4, UR39, 0x3 ;  /* 0x0000002704047c11 */ /* 0x000fe4000f8e18ff */
[----:B------:R-:W-:-:S04]  /*1520*/  SHF.L.U32 R3, R3, 0x1f, RZ ;  /* 0x0000001f03037819 */ /* 0x000fc800000006ff */
[----:B------:R0:W1:Y:S01]  /*1530*/  SYNCS.PHASECHK.TRANS64.TRYWAIT P1, [R4+URZ+0x2e830], R3 ;  /* 0x02e83003040075a7 */ /* 0x000062000802017f */
[----:B------:R-:W-:Y:S05]  /*1540*/  @!P0 BRA `(.L_x_5771) ;  /* 0x0000000000048947 */ /* 0x000fea0003800000 */
[----:B------:R-:W-:Y:S01]  /*1550*/  BPT.TRAP 0x1 ;  /* 0x000000040000795c */ /* 0x000fe20000300000 */
.L_x_5771:
[----:B-1----:R-:W-:Y:S05]  /*1560*/  @P1 BRA `(.L_x_5772) ;  /* 0x0000000000081947 */ /* 0x002fea0003800000 */
[----:B------:R-:W1:Y:S02]  /*1570*/  SYNCS.PHASECHK.TRANS64.TRYWAIT P1, [R4+URZ+0x2e830], R3 ;  /* 0x02e83003040075a7 */ /* 0x000e64000802017f */
[----:B-1----:R-:W-:Y:S05]  /*1580*/  @!P1 BRA `(.L_x_5773) ;  /* 0x000000d000609947 */ /* 0x002fea0003800000 */
.L_x_5772:
[----:B------:R-:W2:Y:S01]  /*1590*/  S2R R152, SR_TID.X ;  /* 0x0000000000987919 */ /* 0x000ea20000002100 */
[----:B------:R-:W-:Y:S01]  /*15a0*/  UIADD3 UR4, UR39, 0x20400, URZ ;  /* 0x0002040027047890 */ /* 0x000fe2000fffe03f */
[----:B------:R-:W-:-:S03]  /*15b0*/  IMAD.MOV.U32 R87, RZ, RZ, RZ ;  /* 0x000000ffff577224 */ /* 0x000fc600078e00ff */
[----:B------:R-:W-:-:S04]  /*15c0*/  USHF.R.U32.HI UR4, URZ, 0x4, UR4 ;  /* 0x000000043f047899 */ /* 0x000fc80008011604 */
[----:B------:R-:W-:-:S06]  /*15d0*/  ULOP3.LUT UR4, UR4, 0x3fff, URZ, 0xc0, !UPT ;  /* 0x00003fff04047892 */ /* 0x000fcc000f8ec03f */
[----:B------:R-:W-:Y:S01]  /*15e0*/  IMAD.U32 R0, RZ, RZ, UR4 ;  /* 0x00000004ff007e24 */ /* 0x000fe2000f8e00ff */
[----:B------:R-:W-:Y:S05]  /*15f0*/  WARPSYNC.ALL ;  /* 0x0000000000007948 */ /* 0x000fea0003800000 */
[----:B------:R-:W-:Y:S02]  /*1600*/  LOP3.LUT R0, R0, 0x10000, RZ, 0xfc, !PT ;  /* 0x0001000000007812 */ /* 0x000fe400078efcff */
[----:B--2---:R-:W-:Y:S02]  /*1610*/  LOP3.LUT P1, RZ, R152, 0x7f, RZ, 0xc0, !PT ;  /* 0x0000007f98ff7812 */ /* 0x004fe4000782c0ff */
[----:B------:R-:W-:Y:S01]  /*1620*/  R2UR UR20, R0 ;  /* 0x00000000001472ca */ /* 0x000fe200000e0000 */
[----:B------:R-:W-:Y:S01]  /*1630*/  ULOP3.LUT UR12, UR52, 0x10000, URZ, 0xfc, !UPT ;  /* 0x00010000340c7892 */ /* 0x000fe2000f8efc3f */
[----:B------:R-:W-:Y:S01]  /*1640*/  WARPGROUP.ARRIVE ;  /* 0x00000000000079c5 */ /* 0x000fe20000000000 */
[----:B------:R-:W-:Y:S01]  /*1650*/  UMOV UR17, 0x40000040 ;  /* 0x4000004000117882 */ /* 0x000fe20000000000 */
[----:B------:R-:W-:Y:S01]  /*1660*/  UMOV UR19, 0x40000040 ;  /* 0x4000004000137882 */ /* 0x000fe20000000000 */
[----:B------:R-:W-:Y:S01]  /*1670*/  UIADD3 UR7, UR12, 0x2, URZ ;  /* 0x000000020c077890 */ /* 0x000fe2000fffe03f */
[----:B------:R-:W-:Y:S01]  /*1680*/  VIADD R5, R231, UR50 ;  /* 0x00000032e7057c36 */ /* 0x000fe20008000000 */
[----:B------:R-:W-:Y:S01]  /*1690*/  UIADD3 UR11, UR12, 0x4, URZ ;  /* 0x000000040c0b7890 */ /* 0x000fe2000fffe03f */
[----:B------:R-:W-:Y:S01]  /*16a0*/  IMAD.U32 R6, RZ, RZ, UR47 ;  /* 0x0000002fff067e24 */ /* 0x000fe2000f8e00ff */
[----:B------:R-:W-:Y:S01]  /*16b0*/  UMOV UR16, UR12 ;  /* 0x0000000c00107c82 */ /* 0x000fe20008000000 */
[----:B------:R-:W-:Y:S01]  /*16c0*/  UIADD3 UR14, UR12, 0x6, URZ ;  /* 0x000000060c0e7890 */ /* 0x000fe2000fffe03f */
[----:B------:R-:W-:Y:S01]  /*16d0*/  P2R R7, PR, RZ, 0x1 ;  /* 0x00000001ff077803 */ /* 0x000fe20000000000 */
[----:B------:R-:W-:Y:S01]  /*16e0*/  UMOV UR15, 0x40000040 ;  /* 0x40000040000f7882 */ /* 0x000fe20000000000 */
[----:B------:R-:W-:Y:S01]  /*16f0*/  UIMAD UR20, UR51, 0x700, UR20 ;  /* 0x00000700331478a4 */ /* 0x000fe2000f8e0214 */
[----:B------:R-:W-:Y:S01]  /*1700*/  IMAD R5, R6, -0xe0, R5 ;  /* 0xffffff2006057824 */ /* 0x000fe200078e0205 */
[----:B------:R-:W-:Y:S01]  /*1710*/  UISETP.GE.AND UP0, UPT, UR50, 0xe1, UPT ;  /* 0x000000e13200788c */ /* 0x000fe2000bf06270 */
[----:B------:R-:W-:Y:S01]  /*1720*/  IMAD.U32 R80, RZ, RZ, UR40 ;  /* 0x00000028ff507e24 */ /* 0x000fe2000f8e00ff */
[----:B------:R-:W-:-:S02]  /*1730*/  UIADD3 UR4, UR20, 0x300, URZ ;  /* 0x0000030014047890 */ /* 0x000fc4000fffe03f */
[----:B------:R-:W-:Y:S01]  /*1740*/  UIADD3 UR5, UR20, 0x400, URZ ;  /* 0x0000040014057890 */ /* 0x000fe2000fffe03f */
[C---:B------:R-:W-:Y:S01]  /*1750*/  ISETP.GT.AND P2, PT, R5.reuse, RZ, PT ;  /* 0x000000ff0500720c */ /* 0x040fe20003f44270 */
[----:B------:R-:W-:Y:S01]  /*1760*/  UMOV UR18, UR20 ;  /* 0x0000001400127c82 */ /* 0x000fe20008000000 */
[----:B------:R-:W-:Y:S01]  /*1770*/  UIADD3 UR6, UR20, 0x500, URZ ;  /* 0x0000050014067890 */ /* 0x000fe2000fffe03f */
[----:B------:R-:W-:Y:S01]  /*1780*/  QGMMA.64x32x32.F32.E4M3.E4M3 R136, gdesc[UR16], RZ, !UPT, gsb0 ;  /* 0x00600000108879f3 */ /* 0x000fe2000c0008ff */
[----:B------:R-:W-:Y:S01]  /*1790*/  UIADD3 UR18, UR20, 0x100, URZ ;  /* 0x0000010014127890 */ /* 0x000fe2000fffe03f */
[C---:B------:R-:W-:Y:S01]  /*17a0*/  ISETP.GT.AND P5, PT, R5.reuse, 0x1, PT ;  /* 0x000000010500780c */ /* 0x040fe20003fa4270 */
[----:B------:R-:W-:Y:S01]  /*17b0*/  UMOV UR19, 0x40000040 ;  /* 0x4000004000137882 */ /* 0x000fe20000000000 */
[----:B------:R-:W-:Y:S01]  /*17c0*/  UIADD3 UR8, UR20, 0x2, URZ ;  /* 0x0000000214087890 */ /* 0x000fe2000fffe03f */
[C---:B------:R-:W-:Y:S01]  /*17d0*/  ISETP.GT.AND P4, PT, R5.reuse, 0x8, PT ;  /* 0x000000080500780c */ /* 0x040fe20003f84270 */
[----:B------:R-:W-:Y:S01]  /*17e0*/  UIADD3 UR9, UR20, 0x402, URZ ;  /* 0x0000040214097890 */ /* 0x000fe2000fffe03f */
[C---:B------:R-:W-:Y:S01]  /*17f0*/  ISETP.GT.AND P1, PT, R5.reuse, 0x9, PT ;  /* 0x000000090500780c */ /* 0x040fe20003f24270 */
[----:B------:R-:W-:Y:S01]  /*1800*/  UIADD3 UR10, UR20, 0x502, URZ ;  /* 0x00000502140a7890 */ /* 0x000fe2000fffe03f */
[C---:B------:R-:W-:Y:S01]  /*1810*/  ISETP.GT.AND P3, PT, R5.reuse, 0x10, PT ;  /* 0x000000100500780c */ /* 0x040fe20003f64270 */
[----:B------:R-:W-:Y:S01]  /*1820*/  UIADD3 UR13, UR20, 0x4, URZ ;  /* 0x00000004140d7890 */ /* 0x000fe2000fffe03f */
[C---:B------:R-:W-:Y:S01]  /*1830*/  ISETP.GT.AND P0, PT, R5.reuse, 0xb9, PT ;  /* 0x000000b90500780c */ /* 0x040fe20003f04270 */
[----:B------:R-:W-:Y:S01]  /*1840*/  UIADD3 UR12, UR20, 0x504, URZ ;  /* 0x00000504140c7890 */ /* 0x000fe2000fffe03f */
[----:B------:R-:W-:Y:S01]  /*1850*/  ISETP.GT.AND P6, PT, R5, 0xc0, PT ;  /* 0x000000c00500780c */ /* 0x000fe20003fc4270 */
[----:B------:R-:W-:-:S02]  /*1860*/  WARPGROUP.DEPBAR.LE gsb0, 0x0 ;  /* 0x00008000000079c5 */ /* 0x000fc40000010000 */
        /* <DEDUP_REMOVED lines=18> */
[----:B------:R-:W-:Y:S01]  /*1990*/  QGMMA.64x32x32.F32.E4M3.E4M3 R56, gdesc[UR16], RZ, !UPT, gsb0 ;  /* 0x00600000103879f3 */ /* 0x000fe2000c0008ff */
[----:B------:R-:W-:Y:S01]  /*19a0*/  UMOV UR18, UR6 ;  /* 0x0000000600127c82 */ /* 0x000fe20008000000 */
[----:B------:R-:W-:Y:S01]  /*19b0*/  UMOV UR19, 0x40000040 ;  /* 0x4000004000137882 */ /* 0x000fe20000000000 */
[----:B------:R-:W-:Y:S01]  /*19c0*/  UMOV UR6, UR8 ;  /* 0x0000000800067c82 */ /* 0x000fe20008000000 */
[----:B------:R-:W-:Y:S01]  /*19d0*/  UIADD3 UR8, UR20, 0x302, URZ ;  /* 0x0000030214087890 */ /* 0x000fe2000fffe03f */
[----:B------:R-:W-:Y:S02]  /*19e0*/  WARPGROUP.DEPBAR.LE gsb0, 0x0 ;  /* 0x00008000000079c5 */ /* 0x000fe40000010000 */
[----:B------:R-:W-:-:S06]  /*19f0*/  WARPGROUP.ARRIVE ;  /* 0x00000000000079c5 */ /* 0x000fcc0000000000 */
[----:B------:R-:W-:Y:S01]  /*1a00*/  QGMMA.64x32x32.F32.E4M3.E4M3 R40, gdesc[UR16], RZ, !UPT, gsb0 ;  /* 0x00600000102879f3 */ /* 0x000fe2000c0008ff */
[----:B------:R-:W-:Y:S01]  /*1a10*/  UMOV UR18, UR4 ;  /* 0x0000000400127c82 */ /* 0x000fe20008000000 */
[----:B------:R-:W-:Y:S01]  /*1a20*/  UMOV UR19, 0x40000040 ;  /* 0x4000004000137882 */ /* 0x000fe20000000000 */
[----:B------:R-:W-:Y:S01]  /*1a30*/  UMOV UR4, UR7 ;  /* 0x0000000700047c82 */ /* 0x000fe20008000000 */
        /* <DEDUP_REMOVED lines=96> */
[----:B01----:R-:W-:Y:S01]  /*2040*/  FMNMX.FTZ R3, R136, R137, !PT ;  /* 0x0000008988037209 */ /* 0x003fe20007810000 */
        /* <DEDUP_REMOVED lines=20> */
[----:B------:R-:W-:Y:S02]  /*2190*/  ISETP.GT.AND P5, PT, R5, 0x21, PT ;  /* 0x000000210500780c */ /* 0x000fe40003fa4270 */
        /* <DEDUP_REMOVED lines=16> */
[----:B------:R-:W-:Y:S01]  /*22a0*/  FMNMX.FTZ R3, R121, R6, !PT ;  /* 0x0000000679037209 */ /* 0x000fe20007810000 */
[----:B------:R-:W-:Y:S01]  /*22b0*/  UIADD3 UR20, UR20, 0x606, URZ ;  /* 0x0000060614147890 */ /* 0x000fe2000fffe03f */
        /* <DEDUP_REMOVED lines=33> */
[----:B------:R-:W-:Y:S01]  /*24d0*/  UMOV UR14, UR6 ;  /* 0x00000006000e7c82 */ /* 0x000fe20008000000 */
[----:B------:R-:W-:Y:S01]  /*24e0*/  UMOV UR15, 0x40000040 ;  /* 0x40000040000f7882 */ /* 0x000fe20000000000 */
[----:B------:R-:W-:-:S02]  /*24f0*/  FSEL R108, R108, -INF , P4 ;  /* 0xff8000006c6c7808 */ /* 0x000fc40002000000 */
[----:B------:R-:W-:Y:S02]  /*2500*/  FMNMX.FTZ R3, R105, R6, !PT ;  /* 0x0000000669037209 */ /* 0x000fe40007810000 */
        /* <DEDUP_REMOVED lines=15> */
[----:B------:R-:W-:Y:S02]  /*2600*/  FSEL R117, R117, -INF , P4 ;  /* 0xff80000075757808 */ /* 0x000fe40002000000 */
[----:B------:R-:W-:-:S02]  /*2610*/  ISETP.GT.AND P3, PT, R5, 0x60, PT ;  /* 0x000000600500780c */ /* 0x000fc40003f64270 */
[----:B------:R-:W-:Y:S02]  /*2620*/  FMNMX.FTZ R6, R116, R3, !PT ;  /* 0x0000000374067209 */ /* 0x000fe40007810000 */
[----:B------:R-:W-:Y:S02]  /*2630*/  FSEL R111, R111, -INF , P1 ;  /* 0xff8000006f6f7808 */ /* 0x000fe40000800000 */
[----:B------:R-:W-:Y:S02]  /*2640*/  ISETP.GT.AND P1, PT, R5, 0x61, PT ;  /* 0x000000610500780c */ /* 0x000fe40003f24270 */
[----:B------:R-:W-:Y:S02]  /*2650*/  FMNMX.FTZ R3, R117, R6, !PT ;  /* 0x0000000675037209 */ /* 0x000fe40007810000 */
[----:B------:R-:W-:Y:S02]  /*2660*/  FSEL R115, R115, -INF , P2 ;  /* 0xff80000073737808 */ /* 0x000fe40001000000 */
[----:B------:R-:W-:-:S02]  /*2670*/  ISETP.GT.AND P2, PT, R5, 0x68, PT ;  /* 0x000000680500780c */ /* 0x000fc40003f44270 */
[----:B------:R-:W-:Y:S02]  /*2680*/  FSEL R118, R118, -INF , P5 ;  /* 0xff80000076767808 */ /* 0x000fe40002800000 */
[----:B------:R-:W-:Y:S02]  /*2690*/  ISETP.GT.AND P5, PT, R5, 0x69, PT ;  /* 0x000000690500780c */ /* 0x000fe40003fa4270 */
        /* <DEDUP_REMOVED lines=8> */
[----:B------:R-:W-:Y:S01]  /*2720*/  UMOV UR14, UR7 ;  /* 0x00000007000e7c82 */ /* 0x000fe20008000000 */
[----:B------:R-:W-:Y:S01]  /*2730*/  UMOV UR15, 0x40000040 ;  /* 0x40000040000f7882 */ /* 0x000fe20000000000 */
        /* <DEDUP_REMOVED lines=22> */
[----:B------:R-:W-:Y:S02]  /*28a0*/  FMNMX.FTZ R3, R101, R6, !PT ;  /* 0x0000000665037209 */ /* 0x000fe40007810000 */
[----:B------:R-:W-:Y:S02]  /*28b0*/  FSEL R99, R99, -INF , P3 ;  /* 0xff80000063637808 */ /* 0x000fe40001800000 */
[C---:B------:R-:W-:Y:S02]  /*28c0*/  ISETP.GT.AND P3, PT, R5.reuse, 0x88, PT ;  /* 0x000000880500780c */ /* 0x040fe40003f64270 */
        /* <DEDUP_REMOVED lines=64> */
[----:B------:R-:W-:Y:S02]  /*2cd0*/  FMNMX.FTZ R8, R73, R8, !PT ;  /* 0x0000000849087209 */ /* 0x000fe40007810000 */
[----:B------:R-:W-:Y:S02]  /*2ce0*/  FSEL R51, R51, -INF , P1 ;  /* 0xff80000033337808 */ /* 0x000fe40000800000 */
[C---:B------:R-:W-:Y:S02]  /*2cf0*/  ISETP.GT.AND P1, PT, R5.reuse, 0xc8, PT ;  /* 0x000000c80500780c */ /* 0x040fe40003f24270 */
[----:B------:R-:W-:Y:S02]  /*2d00*/  FSEL R54, R54, -INF , P2 ;  /* 0xff80000036367808 */ /* 0x000fe40001000000 */
[----:B------:R-:W-:-:S02]  /*2d10*/  ISETP.GT.AND P2, PT, R5, 0xc9, PT ;  /* 0x000000c90500780c */ /* 0x000fc40003f44270 */
[----:B------:R-:W-:Y:S02]  /*2d20*/  FSEL R50, R50, -INF , P3 ;  /* 0xff80000032327808 */ /* 0x000fe40001800000 */
[----:B------:R-:W-:Y:S02]  /*2d30*/  ISETP.GT.AND P3, PT, R5, 0xd0, PT ;  /* 0x000000d00500780c */ /* 0x000fe40003f64270 */
[----:B------:R-:W-:Y:S02]  /*2d40*/  FSEL R47, R47, -INF , P4 ;  /* 0xff8000002f2f7808 */ /* 0x000fe40002000000 */
[C---:B------:R-:W-:Y:S02]  /*2d50*/  ISETP.GT.AND P4, PT, R5.reuse, 0xd1, PT ;  /* 0x000000d10500780c */ /* 0x040fe40003f84270 */
[----:B------:R-:W-:Y:S02]  /*2d60*/  FSEL R46, R46, -INF , P5 ;  /* 0xff8000002e2e7808 */ /* 0x000fe40002800000 */
[----:B------:R-:W-:-:S02]  /*2d70*/  ISETP.GT.AND P5, PT, R5, 0xd8, PT ;  /* 0x000000d80500780c */ /* 0x000fc40003fa4270 */
[----:B------:R-:W-:Y:S02]  /*2d80*/  P2R R11, PR, RZ, 0x4 ;  /* 0x00000004ff0b7803 */ /* 0x000fe40000000000 */
        /* <DEDUP_REMOVED lines=18> */
[----:B------:R-:W-:Y:S02]  /*2eb0*/  FMNMX.FTZ R29, R138, R139, !PT ;  /* 0x0000008b8a1d7209 */ /* 0x000fe40007810000 */
[----:B------:R-:W-:Y:S02]  /*2ec0*/  FMNMX.FTZ R8, R77, R8, !PT ;  /* 0x000000084d087209 */ /* 0x000fe40007810000 */
[----:B------:R-:W-:Y:S02]  /*2ed0*/  FMNMX.FTZ R36, R142, R29, !PT ;  /* 0x0000001d8e247209 */ /* 0x000fe40007810000 */
[----:B------:R-:W-:Y:S01]  /*2ee0*/  ISETP.GT.AND P1, PT, R5, 0xb9, PT ;  /* 0x000000b90500780c */ /* 0x000fe20003f24270 */
[----:B------:R-:W0:Y:S01]  /*2ef0*/  SHFL.BFLY PT, R3, R8, 0x2, 0x1f ;  /* 0x0c401f0008037f89 */ /* 0x000e2200000e0000 */
[----:B------:R-:W-:Y:S02]  /*2f00*/  FMNMX.FTZ R29, R143, R36, !PT ;  /* 0x000000248f1d7209 */ /* 0x000fe40007810000 */
[----:B------:R-:W-:-:S02]  /*2f10*/  P2R R13, PR, RZ, 0x1 ;  /* 0x00000001ff0d7803 */ /* 0x000fc40000000000 */
[----:B------:R-:W-:Y:S02]  /*2f20*/  FMNMX.FTZ R36, R146, R29, !PT ;  /* 0x0000001d92247209 */ /* 0x000fe40007810000 */
[----:B------:R-:W-:Y:S02]  /*2f30*/  ISETP.GT.AND P0, PT, R5, 0xc0, PT ;  /* 0x000000c00500780c */ /* 0x000fe40003f04270 */
[----:B------:R-:W-:Y:S02]  /*2f40*/  FMNMX.FTZ R33, R147, R36, !PT ;  /* 0x0000002493217209 */ /* 0x000fe40007810000 */
[----:B------:R-:W-:Y:S02]  /*2f50*/  FSEL R55, R55, -INF , P1 ;  /* 0xff80000037377808 */ /* 0x000fe40000800000 */
[----:B------:R-:W-:Y:S02]  /*2f60*/  FMNMX.FTZ R40, R150, R33, !PT ;  /* 0x0000002196287209 */ /* 0x000fe40007810000 */
[----:B------:R-:W-:-:S02]  /*2f70*/  FSEL R26, R26, -INF , P0 ;  /* 0xff8000001a1a7808 */ /* 0x000fc40000000000 */
[----:B------:R-:W-:Y:S02]  /*2f80*/  FMNMX.FTZ R33, R151, R40, !PT ;  /* 0x0000002897217209 */ /* 0x000fe40007810000 */
[----:B------:R-:W-:Y:S02]  /*2f90*/  ISETP.NE.AND P0, PT, R13, RZ, PT ;  /* 0x000000ff0d00720c */ /* 0x000fe40003f05270 */
[----:B------:R-:W-:Y:S02]  /*2fa0*/  FMNMX.FTZ R40, R122, R33, !PT ;  /* 0x000000217a287209 */ /* 0x000fe40007810000 */
[----:B------:R-:W-:Y:S02]  /*2fb0*/  ISETP.NE.AND P1, PT, R12, RZ, PT ;  /* 0x000000ff0c00720c */ /* 0x000fe40003f25270 */
[----:B0-----:R-:W-:Y:S02]  /*2fc0*/  FMNMX.FTZ R9, R8, R3, !PT ;  /* 0x0000000308097209 */ /* 0x001fe40007810000 */
[----:B------:R-:W-:-:S02]  /*2fd0*/  FMNMX.FTZ R37, R123, R40, !PT ;  /* 0x000000287b257209 */ /* 0x000fc40007810000 */
[----:B------:R-:W-:Y:S01]  /*2fe0*/  FSEL R27, R27, -INF , P0 ;  /* 0xff8000001b1b7808 */ /* 0x000fe20000000000 */
[----:B------:R-:W0:Y:S01]  /*2ff0*/  SHFL.BFLY PT, R10, R9, 0x1, 0x1f ;  /* 0x0c201f00090a7f89 */ /* 0x000e2200000e0000 */
[----:B------:R-:W-:Y:S02]  /*3000*/  FMNMX.FTZ R44, R126, R37, !PT ;  /* 0x000000257e2c7209 */ /* 0x000fe40007810000 */
[----:B------:R-:W-:Y:S02]  /*3010*/  FSEL R30, R30, -INF , P1 ;  /* 0xff8000001e1e7808 */ /* 0x000fe40000800000 */
[----:B------:R-:W-:Y:S02]  /*3020*/  FMNMX.FTZ R37, R127, R44, !PT ;  /* 0x0000002c7f257209 */ /* 0x000fe40007810000 */
[----:B------:R-:W-:Y:S02]  /*3030*/  ISETP.NE.AND P0, PT, R7, RZ, PT ;  /* 0x000000ff0700720c */ /* 0x000fe40003f05270 */
[----:B------:R-:W-:-:S04]  /*3040*/  FMNMX.FTZ R44, R130, R37, !PT ;  /* 0x00000025822c7209 */ /* 0x000fc80007810000 */
[----:B------:R-:W-:-:S04]  /*3050*/  FMNMX.FTZ R53, R131, R44, !PT ;  /* 0x0000002c83357209 */ /* 0x000fc80007810000 */
[----:B------:R-:W-:-:S04]  /*3060*/  FMNMX.FTZ R74, R134, R53, !PT ;  /* 0x00000035864a7209 */ /* 0x000fc80007810000 */
[----:B------:R-:W-:Y:S02]  /*3070*/  FMNMX.FTZ R53, R135, R74, !PT ;  /* 0x0000004a87357209 */ /* 0x000fe40007810000 */
[----:B0-----:R-:W-:Y:S02]  /*3080*/  FMNMX.FTZ R3, R9, R10, !PT ;  /* 0x0000000a09037209 */ /* 0x001fe40007810000 */
[----:B------:R-:W-:Y:S02]  /*3090*/  FMNMX.FTZ R74, R106, R53, !PT ;  /* 0x000000356a4a7209 */ /* 0x000fe40007810000 */
        /* <DEDUP_REMOVED lines=23> */
[----:B------:R1:W-:Y:S01]  /*3210*/  MUFU.EX2 R33, R108 ;  /* 0x0000006c00217308 */ /* 0x0003e20000000800 */
        /* <DEDUP_REMOVED lines=8> */
[----:B-1----:R-:W-:-:S01]  /*32a0*/  FFMA.FTZ R108, R41, UR40, -R80 ;  /* 0x00000028296c7c23 */ /* 0x002fc20008010850 */
        /* <DEDUP_REMOVED lines=32> */
[----:B0-----:R-:W-:Y:S01]  /*34b0*/  FMNMX.FTZ R92, R58, R97, !PT ;  /* 0x000000613a5c7209 */ /* 0x001fe20007810000 */
[----:B------:R-:W-:-:S01]  /*34c0*/  FFMA.FTZ R76, R76, UR40, -R80 ;  /* 0x000000284c4c7c23 */ /* 0x000fc20008010850 */
[--C-:B------:R-:W-:Y:S01]  /*34d0*/  FFMA.FTZ R78, R77, UR40, -R80.reuse ;  /* 0x000000284d4e7c23 */ /* 0x100fe20008010850 */
[----:B-1----:R-:W-:-:S01]  /*34e0*/  FFMA.FTZ R96, R61, UR40, -R80 ;  /* 0x000000283d607c23 */ /* 0x002fc20008010850 */
[----:B------:R-:W-:Y:S01]  /*34f0*/  FMNMX.FTZ R97, R59, R92, !PT ;  /* 0x0000005c3b617209 */ /* 0x000fe20007810000 */
[----:B------:R-:W-:Y:S03]  /*3500*/  MUFU.EX2 R5, R5 ;  /* 0x0000000500057308 */ /* 0x000fe60000000800 */
[----:B------:R-:W-:-:S04]  /*3510*/  FMNMX.FTZ R92, R62, R97, !PT ;  /* 0x000000613e5c7209 */ /* 0x000fc80007810000 */
[----:B------:R-:W-:Y:S01]  /*3520*/  FMNMX.FTZ R101, R63, R92, !PT ;  /* 0x0000005c3f657209 */ /* 0x000fe20007810000 */
[----:B------:R0:W-:Y:S03]  /*3530*/  MUFU.EX2 R97, R100 ;  /* 0x0000006400617308 */ /* 0x0001e60000000800 */
[----:B------:R-:W-:-:S04]  /*3540*/  FMNMX.FTZ R92, R66, R101, !PT ;  /* 0x00000065425c7209 */ /* 0x000fc80007810000 */
[----:B------:R-:W-:Y:S01]  /*3550*/  FMNMX.FTZ R101, R67, R92, !PT ;  /* 0x0000005c43657209 */ /* 0x000fe20007810000 */
[----:B------:R-:W-:Y:S01]  /*3560*/  MUFU.EX2 R8, R8 ;  /* 0x0000000800087308 */ /* 0x000fe20000000800 */
[----:B0-----:R-:W-:Y:S02]  /*3570*/  FSEL R100, R39, -INF , P6 ;  /* 0xff80000027647808 */ /* 0x001fe40003000000 */
[----:B------:R-:W-:-:S04]  /*3580*/  FMNMX.FTZ R92, R70, R101, !PT ;  /* 0x00000065465c7209 */ /* 0x000fc80007810000 */
[----:B------:R-:W-:Y:S01]  /*3590*/  FMNMX.FTZ R101, R71, R92, !PT ;  /* 0x0000005c47657209 */ /* 0x000fe20007810000 */
[----:B------:R-:W-:Y:S03]  /*35a0*/  MUFU.EX2 R7, R7 ;  /* 0x0000000700077308 */ /* 0x000fe60000000800 */
[----:B------:R-:W-:-:S04]  /*35b0*/  FMNMX.FTZ R92, R42, R101, !PT ;  /* 0x000000652a5c7209 */ /* 0x000fc80007810000 */
[----:B------:R-:W-:Y:S01]  /*35c0*/  FMNMX.FTZ R101, R43, R92, !PT ;  /* 0x0000005c2b657209 */ /* 0x000fe20007810000 */
[----:B------:R-:W0:Y:S03]  /*35d0*/  MUFU.EX2 R12, R12 ;  /* 0x0000000c000c7308 */ /* 0x000e260000000800 */
[----:B------:R-:W-:-:S04]  /*35e0*/  FMNMX.FTZ R92, R46, R101, !PT ;  /* 0x000000652e5c7209 */ /* 0x000fc80007810000 */
[----:B------:R-:W-:Y:S01]  /*35f0*/  FMNMX.FTZ R61, R47, R92, !PT ;  /* 0x0000005c2f3d7209 */ /* 0x000fe20007810000 */
[----:B------:R-:W-:-:S01]  /*3600*/  FFMA.FTZ R92, R64, UR40, -R80 ;  /* 0x00000028405c7c23 */ /* 0x000fc20008010850 */
[----:B------:R1:W-:Y:S02]  /*3610*/  MUFU.EX2 R101, R96 ;  /* 0x0000006000657308 */ /* 0x0003e40000000800 */
[----:B------:R-:W-:-:S04]  /*3620*/  FMNMX.FTZ R64, R50, R61, !PT ;  /* 0x0000003d32407209 */ /* 0x000fc80007810000 */
[----:B------:R-:W-:Y:S01]  /*3630*/  FMNMX.FTZ R109, R51, R64, !PT ;  /* 0x00000040336d7209 */ /* 0x000fe20007810000 */
[----:B------:R-:W-:-:S01]  /*3640*/  FFMA.FTZ R64, R72, UR40, -R80 ;  /* 0x0000002848407c23 */ /* 0x000fc20008010850 */
[----:B------:R2:W-:Y:S01]  /*3650*/  MUFU.EX2 R61, R92 ;  /* 0x0000005c003d7308 */ /* 0x0005e20000000800 */
[----:B-1----:R-:W-:Y:S01]  /*3660*/  FSEL R96, R38, -INF , P5 ;  /* 0xff80000026607808 */ /* 0x002fe20002800000 */
[----:B------:R-:W-:Y:S01]  /*3670*/  FFMA.FTZ R38, R65, UR40, -R80 ;  /* 0x0000002841267c23 */ /* 0x000fe20008010850 */
[----:B------:R-:W-:Y:S02]  /*3680*/  FMNMX.FTZ R72, R54, R109, !PT ;  /* 0x0000006d36487209 */ /* 0x000fe40007810000 */
[----:B0-----:R-:W-:Y:S02]  /*3690*/  F2FP.SATFINITE.E4M3.F32.PACK_AB_MERGE_C R200, R12, R7, RZ ;  /* 0x000000070cc8723e */ /* 0x001fe400048070ff */
[----:B------:R-:W-:Y:S01]  /*36a0*/  FMNMX.FTZ R109, R55, R72, !PT ;  /* 0x00000048376d7209 */ /* 0x000fe20007810000 */
[----:B------:R-:W-:Y:S01]  /*36b0*/  MUFU.EX2 R53, R116 ;  /* 0x0000007400357308 */ /* 0x000fe20000000800 */
[----:B--2---:R-:W-:-:S02]  /*36c0*/  FSEL R92, R35, -INF , P4 ;  /* 0xff800000235c7808 */ /* 0x004fc40002000000 */
[----:B------:R-:W-:Y:S02]  /*36d0*/  FMNMX.FTZ R72, R26, R109, !PT ;  /* 0x0000006d1a487209 */ /* 0x000fe40007810000 */
[----:B------:R-:W-:Y:S02]  /*36e0*/  F2FP.SATFINITE.E4M3.F32.PACK_AB_MERGE_C R200, R8, R5, R200 ;  /* 0x0000000508c8723e */ /* 0x000fe400048070c8 */
[----:B------:R-:W-:Y:S01]  /*36f0*/  FMNMX.FTZ R109, R27, R72, !PT ;  /* 0x000000481b6d7209 */ /* 0x000fe20007810000 */
[----:B------:R-:W-:Y:S01]  /*3700*/  MUFU.EX2 R37, R112 ;  /* 0x0000007000257308 */ /* 0x000fe20000000800 */
[----:B------:R-:W-:Y:S01]  /*3710*/  FSEL R72, R31, -INF , P2 ;  /* 0xff8000001f487808 */ /* 0x000fe20001000000 */
[----:B------:R-:W-:Y:S01]  /*3720*/  FFMA.FTZ R31, R69, UR40, -R80 ;  /* 0x00000028451f7c23 */ /* 0x000fe20008010850 */
[----:B------:R-:W-:Y:S02]  /*3730*/  FMNMX.FTZ R109, R30, R109, !PT ;  /* 0x0000006d1e6d7209 */ /* 0x000fe40007810000 */
[----:B------:R-:W-:-:S02]  /*3740*/  FSEL R69, R34, -INF , P3 ;  /* 0xff80000022457808 */ /* 0x000fc40001800000 */
[----:B------:R-:W-:Y:S01]  /*3750*/  FMNMX.FTZ R34, R72, R109, !PT ;  /* 0x0000006d48227209 */ /* 0x000fe20007810000 */
[----:B------:R-:W-:Y:S01]  /*3760*/  MUFU.EX2 R9, R9 ;  /* 0x0000000900097308 */ /* 0x000fe20000000800 */
[----:B------:R-:W-:Y:S02]  /*3770*/  LOP3.LUT P2, RZ, R152, 0x7f, RZ, 0xc0, !PT ;  /* 0x0000007f98ff7812 */ /* 0x000fe4000784c0ff */
[----:B------:R-:W-:-:S04]  /*3780*/  FMNMX.FTZ R35, R69, R34, !PT ;  /* 0x0000002245237209 */ /* 0x000fc80007810000 */
[----:B------:R-:W-:Y:S01]  /*3790*/  FMNMX.FTZ R35, R92, R35, !PT ;  /* 0x000000235c237209 */ /* 0x000fe20007810000 */
[----:B------:R0:W-:Y:S03]  /*37a0*/  MUFU.EX2 R34, R104 ;  /* 0x0000006800227308 */ /* 0x0001e60000000800 */
[----:B------:R-:W-:-:S03]  /*37b0*/  FMNMX.FTZ R39, R96, R35, !PT ;  /* 0x0000002360277209 */ /* 0x000fc60007810000 */
[----:B------:R-:W-:Y:S01]  /*37c0*/  @!P2 VIADD R4, R4, 0x2e840 ;  /* 0x0002e8400404a836 */ /* 0x000fe20000000000 */
[----:B------:R-:W-:Y:S01]  /*37d0*/  FMNMX.FTZ R6, R100, R39, !PT ;  /* 0x0000002764067209 */ /* 0x000fe20007810000 */
[----:B------:R1:W-:Y:S01]  /*37e0*/  MUFU.EX2 R35, R108 ;  /* 0x0000006c00237308 */ /* 0x0003e20000000800 */
[----:B------:R-:W-:-:S01]  /*37f0*/  FFMA.FTZ R39, R45, UR40, -R80 ;  /* 0x000000282d277c23 */ /* 0x000fc20008010850 */
[--C-:B------:R-:W-:Y:S01]  /*3800*/  FFMA.FTZ R45, R52, UR40, -R80.reuse ;  /* 0x00000028342d7c23 */ /* 0x100fe20008010850 */
[----:B------:R-:W-:-:S01]  /*3810*/  FFMA.FTZ R52, R73, UR40, -R80 ;  /* 0x0000002849347c23 */ /* 0x000fc20008010850 */
[----:B------:R-:W2:Y:S01]  /*3820*/  SHFL.BFLY PT, R65, R6, 0x2, 0x1f ;  /* 0x0c401f0006417f89 */ /* 0x000ea200000e0000 */
[----:B0-----:R-:W-:-:S01]  /*3830*/  FFMA.FTZ R104, R79, UR40, -R80 ;  /* 0x000000284f687c23 */ /* 0x001fc20008010850 */
[----:B------:R-:W-:Y:S01]  /*3840*/  FFMA.FTZ R73, R81, UR40, -R80 ;  /* 0x0000002851497c23 */ /* 0x000fe20008010850 */
[----:B------:R-:W-:Y:S01]  /*3850*/  @!P2 PRMT R4, RZ, 0x654, R4 ;  /* 0x00000654ff04a816 */ /* 0x000fe20000000004 */
[----:B------:R-:W-:Y:S01]  /*3860*/  MUFU.EX2 R10, R10 ;  /* 0x0000000a000a7308 */ /* 0x000fe20000000800 */
[----:B-1----:R-:W-:-:S01]  /*3870*/  FFMA.FTZ R108, R83, UR40, -R80 ;  /* 0x00000028536c7c23 */ /* 0x002fc20008010850 */
[----:B------:R-:W-:Y:S01]  /*3880*/  IMAD.U32 R83, RZ, RZ, UR40 ;  /* 0x00000028ff537e24 */ /* 0x000fe2000f8e00ff */
[----:B------:R0:W-:Y:S05]  /*3890*/  @!P2 SYNCS.ARRIVE.TRANS64.RED.A1T0 RZ, [R4+URZ], RZ ;  /* 0x000000ff04ffa9a7 */ /* 0x0001ea000810043f */
[----:B------:R-:W-:Y:S08]  /*38a0*/  MUFU.EX2 R11, R11 ;  /* 0x0000000b000b7308 */ /* 0x000ff00000000800 */
[----:B------:R-:W1:Y:S01]  /*38b0*/  MUFU.EX2 R20, R20 ;  /* 0x0000001400147308 */ /* 0x000e620000000800 */
[----:B--2---:R-:W-:Y:S01]  /*38c0*/  FMNMX.FTZ R109, R6, R65, !PT ;  /* 0x00000041066d7209 */ /* 0x004fe20007810000 */
[----:B------:R-:W-:-:S06]  /*38d0*/  FFMA.FTZ R65, R85, UR40, -R80 ;  /* 0x0000002855417c23 */ /* 0x000fcc0008010850 */
[----:B------:R-:W-:Y:S01]  /*38e0*/  MUFU.EX2 R13, R13 ;  /* 0x0000000d000d7308 */ /* 0x000fe20000000800 */
[----:B------:R-:W2:Y:S07]  /*38f0*/  SHFL.BFLY PT, R6, R109, 0x1, 0x1f ;  /* 0x0c201f006d067f89 */ /* 0x000eae00000e0000 */
[----:B------:R-:W-:Y:S01]  /*3900*/  MUFU.EX2 R14, R14 ;  /* 0x0000000e000e7308 */ /* 0x000fe20000000800 */
[----:B-1----:R-:W-:-:S04]  /*3910*/  F2FP.SATFINITE.E4M3.F32.PACK_AB_MERGE_C R202, R20, R11, RZ ;  /* 0x0000000b14ca723e */ /* 0x002fc800048070ff */
[----:B------:R-:W-:-:S03]  /*3920*/  F2FP.SATFINITE.E4M3.F32.PACK_AB_MERGE_C R202, R10, R9, R202 ;  /* 0x000000090aca723e */ /* 0x000fc600048070ca */
[----:B------:R-:W-:Y:S08]  /*3930*/  MUFU.EX2 R21, R21 ;  /* 0x0000001500157308 */ /* 0x000ff00000000800 */
[----:B------:R-:W-:Y:S01]  /*3940*/  MUFU.EX2 R28, R28 ;  /* 0x0000001c001c7308 */ /* 0x000fe20000000800 */
[----:B--2---:R-:W-:-:S04]  /*3950*/  FMNMX.FTZ R6, R109, R6, !PT ;  /* 0x000000066d067209 */ /* 0x004fc80007810000 */
        /* <DEDUP_REMOVED lines=25> */
[----:B------:R-:W-:Y:S01]  /*3af0*/  FADD.FTZ R102, R5, R8 ;  /* 0x0000000805667221 */ /* 0x000fe20000010000 */
[----:B------:R-:W-:-:S01]  /*3b00*/  FFMA.FTZ R119, R95, UR40, -R83 ;  /* 0x000000285f777c23 */ /* 0x000fc20008010853 */
[----:B------:R-:W2:Y:S01]  /*3b10*/  MUFU.EX2 R85, R85 ;  /* 0x0000005500557308 */ /* 0x000ea20000000800 */
[----:B------:R-:W-:-:S01]  /*3b20*/  FFMA.FTZ R95, R99, UR40, -R83 ;  /* 0x00000028635f7c23 */ /* 0x000fc20008010853 */
[--C-:B------:R-:W-:Y:S01]  /*3b30*/  FFMA.FTZ R124, R151, UR40, -R83.reuse ;  /* 0x00000028977c7c23 */ /* 0x100fe20008010853 */
[----:B------:R-:W-:-:S01]  /*3b40*/  FFMA.FTZ R99, R103, UR40, -R83 ;  /* 0x0000002867637c23 */ /* 0x000fc20008010853 */
[----:B------:R-:W-:Y:S01]  /*3b50*/  FADD.FTZ R103, R7, R102 ;  /* 0x0000006607677221 */ /* 0x000fe20000010000 */
        /* <DEDUP_REMOVED lines=53> */
[----:B------:R-:W-:Y:S01]  /*3eb0*/  FFMA.FTZ R96, R96, UR40, -R83 ;  /* 0x0000002860607c23 */ /* 0x000fe20008010853 */
[----:B------:R-:W-:-:S02]  /*3ec0*/  F2FP.SATFINITE.E4M3.F32.PACK_AB_MERGE_C R204, R28, R21, RZ ;  /* 0x000000151ccc723e */ /* 0x000fc400048070ff */
[----:B------:R-:W-:Y:S02]  /*3ed0*/  F2FP.SATFINITE.E4M3.F32.PACK_AB_MERGE_C R85, R120, R85, RZ ;  /* 0x000000557855723e */ /* 0x000fe400048070ff */
[----:B------:R-:W-:Y:S01]  /*3ee0*/  F2FP.SATFINITE.E4M3.F32.PACK_AB_MERGE_C R113, R124, R113, RZ ;  /* 0x000000717c71723e */ /* 0x000fe200048070ff */
[----:B------:R-:W1:Y:S01]  /*3ef0*/  MUFU.EX2 R117, R117 ;  /* 0x0000007500757308 */ /* 0x000e620000000800 */
[----:B--2---:R-:W-:-:S01]  /*3f00*/  FADD.FTZ R125, R81, R102 ;  /* 0x00000066517d7221 */ /* 0x004fc20000010000 */
[----:B------:R-:W-:Y:S01]  /*3f10*/  F2FP.SATFINITE.E4M3.F32.PACK_AB_MERGE_C R201, R80, R77, R85 ;  /* 0x0000004d50c9723e */ /* 0x000fe20004807055 */
[----:B------:R-:W-:Y:S01]  /*3f20*/  IMAD.MOV.U32 R85, RZ, RZ, R87 ;  /* 0x000000ffff557224 */ /* 0x000fe200078e0057 */
[----:B------:R-:W-:Y:S01]  /*3f30*/  F2FP.SATFINITE.E4M3.F32.PACK_AB_MERGE_C R203, R112, R79, R113 ;  /* 0x0000004f70cb723e */ /* 0x000fe20004807071 */
[--C-:B------:R-:W-:Y:S01]  /*3f40*/  IMAD.MOV.U32 R80, RZ, RZ, R87.reuse ;  /* 0x000000ffff507224 */ /* 0x100fe200078e0057 */
[----:B------:R-:W-:Y:S01]  /*3f50*/  F2FP.SATFINITE.E4M3.F32.PACK_AB_MERGE_C R204, R14, R13, R204 ;  /* 0x0000000d0ecc723e */ /* 0x000fe200048070cc */
[----:B------:R-:W-:Y:S01]  /*3f60*/  IMAD.MOV.U32 R79, RZ, RZ, R87 ;  /* 0x000000ffff4f7224 */ /* 0x000fe200078e0057 */
[----:B------:R-:W2:Y:S01]  /*3f70*/  MUFU.EX2 R126, R126 ;  /* 0x0000007e007e7308 */ /* 0x000ea20000000800 */
[----:B0-----:R-:W-:-:S01]  /*3f80*/  FADD.FTZ R102, R116, R125 ;  /* 0x0000007d74667221 */ /* 0x001fc20000010000 */
[----:B------:R-:W-:-:S06]  /*3f90*/  IMAD.MOV.U32 R77, RZ, RZ, R87 ;  /* 0x000000ffff4d7224 */ /* 0x000fcc00078e0057 */
[----:B------:R-:W0:Y:S01]  /*3fa0*/  MUFU.EX2 R109, R109 ;  /* 0x0000006d006d7308 */ /* 0x000e220000000800 */
[----:B-1----:R-:W-:-:S01]  /*3fb0*/  FADD.FTZ R125, R117, R102 ;  /* 0x00000066757d7221 */ /* 0x002fc20000010000 */
[----:B------:R-:W-:Y:S01]  /*3fc0*/  FADD.FTZ R102, R28, R103 ;  /* 0x000000671c667221 */ /* 0x000fe20000010000 */
[----:B------:R-:W-:-:S03]  /*3fd0*/  IMAD.MOV.U32 R28, RZ, RZ, R87 ;  /* 0x000000ffff1c7224 */ /* 0x000fc600078e0057 */
[----:B------:R-:W-:Y:S02]  /*3fe0*/  FADD.FTZ R43, R15, R102 ;  /* 0x000000660f2b7221 */ /* 0x000fe40000010000 */
[----:B------:R-:W1:Y:S01]  /*3ff0*/  MUFU.EX2 R24, R24 ;  /* 0x0000001800187308 */ /* 0x000e620000000800 */
[----:B--2---:R-:W-:-:S01]  /*4000*/  FADD.FTZ R132, R126, R125 ;  /* 0x0000007d7e847221 */ /* 0x004fc20000010000 */
[----:B------:R-:W-:-:S04]  /*4010*/  F2FP.SATFINITE.E4M3.F32.PACK_AB_MERGE_C R117, R126, R117, RZ ;  /* 0x000000757e75723e */ /* 0x000fc800048070ff */
[----:B------:R-:W-:Y:S01]  /*4020*/  F2FP.SATFINITE.E4M3.F32.PACK_AB_MERGE_C R205, R116, R81, R117 ;  /* 0x0000005174cd723e */ /* 0x000fe20004807075 */
[----:B------:R-:W-:Y:S01]  /*4030*/  IMAD.MOV.U32 R81, RZ, RZ, R87 ;  /* 0x000000ffff517224 */ /* 0x000fe200078e0057 */
        /* <DEDUP_REMOVED lines=12> */
[----:B------:R-:W-:Y:S01]  /*4100*/  F2FP.SATFINITE.E4M3.F32.PACK_AB_MERGE_C R206, R32, R25, RZ ;  /* 0x0000001920ce723e */ /* 0x000fe200048070ff */
[----:B------:R-:W-:Y:S02]  /*4110*/  IMAD.MOV.U32 R32, RZ, RZ, R87 ;  /* 0x000000ffff207224 */ /* 0x000fe400078e0057 */
[----:B------:R-:W-:Y:S01]  /*4120*/  FADD.FTZ R103, R29, R102 ;  /* 0x000000661d677221 */ /* 0x000fe20000010000 */
[----:B------:R-:W-:-:S01]  /*4130*/  FFMA.FTZ R102, R26, UR40, -R83 ;  /* 0x000000281a667c23 */ /* 0x000fc20008010853 */
[----:B------:R-:W-:Y:S01]  /*4140*/  FFMA.FTZ R83, R100, UR40, -R83 ;  /* 0x0000002864537c23 */ /* 0x000fe20008010853 */
[----:B------:R-:W2:Y:S01]  /*4150*/  MUFU.EX2 R36, R36 ;  /* 0x0000002400247308 */ /* 0x000ea20000000800 */
[----:B0-----:R-:W-:-:S01]  /*4160*/  FADD.FTZ R125, R128, R125 ;  /* 0x0000007d807d7221 */ /* 0x001fc20000010000 */
[----:B------:R-:W-:Y:S01]  /*4170*/  F2FP.SATFINITE.E4M3.F32.PACK_AB_MERGE_C R121, R128, R121, RZ ;  /* 0x000000798079723e */ /* 0x000fe200048070ff */
[--C-:B------:R-:W-:Y:S01]  /*4180*/  IMAD.MOV.U32 R25, RZ, RZ, R87.reuse ;  /* 0x000000ffff197224 */ /* 0x100fe200078e0057 */
[----:B------:R-:W-:Y:S01]  /*4190*/  F2FP.SATFINITE.E4M3.F32.PACK_AB_MERGE_C R206, R24, R15, R206 ;  /* 0x0000000f18ce723e */ /* 0x000fe200048070ce */
[----:B------:R-:W-:Y:S01]  /*41a0*/  IMAD.MOV.U32 R24, RZ, RZ, R87 ;  /* 0x000000ffff187224 */ /* 0x000fe200078e0057 */
[----:B------:R-:W-:-:S02]  /*41b0*/  F2FP.SATFINITE.E4M3.F32.PACK_AB_MERGE_C R207, R122, R109, R121 ;  /* 0x0000006d7acf723e */ /* 0x000fc40004807079 */
        /* <DEDUP_REMOVED lines=9> */
[----:B--2---:R-:W-:-:S04]  /*4250*/  F2FP.SATFINITE.E4M3.F32.PACK_AB_MERGE_C R208, R40, R33, RZ ;  /* 0x0000002128d0723e */ /* 0x004fc800048070ff */
[----:B------:R-:W-:Y:S01]  /*4260*/  F2FP.SATFINITE.E4M3.F32.PACK_AB_MERGE_C R208, R36, R29, R208 ;  /* 0x0000001d24d0723e */ /* 0x000fe200048070d0 */
[----:B------:R-:W-:Y:S02]  /*4270*/  IMAD.MOV.U32 R36, RZ, RZ, R87 ;  /* 0x000000ffff247224 */ /* 0x000fe400078e0057 */
[----:B------:R-:W2:Y:S01]  /*4280*/  MUFU.EX2 R44, R44 ;  /* 0x0000002c002c7308 */ /* 0x000ea20000000800 */
[----:B0-----:R-:W-:-:S01]  /*4290*/  FADD.FTZ R103, R130, R103 ;  /* 0x0000006782677221 */ /* 0x001fc20000010000 */
[----:B------:R-:W-:Y:S01]  /*42a0*/  F2FP.SATFINITE.E4M3.F32.PACK_AB_MERGE_C R123, R130, R123, RZ ;  /* 0x0000007b827b723e */ /* 0x000fe200048070ff */
[----:B------:R-:W-:-:S03]  /*42b0*/  IMAD.MOV.U32 R29, RZ, RZ, R87 ;  /* 0x000000ffff1d7224 */ /* 0x000fc600078e0057 */
[----:B------:R-:W-:Y:S02]  /*42c0*/  F2FP.SATFINITE.E4M3.F32.PACK_AB_MERGE_C R209, R107, R106, R123 ;  /* 0x0000006a6bd1723e */ /* 0x000fe4000480707b */
[----:B------:R-:W0:Y:S08]  /*42d0*/  MUFU.EX2 R111, R111 ;  /* 0x0000006f006f7308 */ /* 0x000e300000000800 */
[----:B------:R3:W-:Y:S08]  /*42e0*/  MUFU.EX2 R43, R67 ;  /* 0x00000043002b7308 */ /* 0x0007f00000000800 */
[----:B------:R-:W4:Y:S01]  /*42f0*/  MUFU.EX2 R114, R114 ;  /* 0x0000007200727308 */ /* 0x000f220000000800 */
[----:B---3--:R-:W-:-:S01]  /*4300*/  FADD.FTZ R67, R33, R132 ;  /* 0x0000008421437221 */ /* 0x008fc20000010000 */
[----:B------:R-:W-:-:S03]  /*4310*/  IMAD.MOV.U32 R33, RZ, RZ, R87 ;  /* 0x000000ffff217224 */ /* 0x000fc600078e0057 */
[----:B------:R-:W-:Y:S01]  /*4320*/  FADD.FTZ R132, R40, R67 ;  /* 0x0000004328847221 */ /* 0x000fe20000010000 */
[----:B------:R-:W-:Y:S02]  /*4330*/  IMAD.MOV.U32 R40, RZ, RZ, R87 ;  /* 0x000000ffff287224 */ /* 0x000fe400078e0057 */
[----:B------:R-:W3:Y:S01]  /*4340*/  MUFU.EX2 R82, R82 ;  /* 0x0000005200527308 */ /* 0x000ee20000000800 */
[----:B------:R-:W-:-:S01]  /*4350*/  FADD.FTZ R67, R37, R132 ;  /* 0x0000008425437221 */ /* 0x000fc20000010000 */
[----:B-1----:R-:W-:-:S03]  /*4360*/  FADD.FTZ R132, R110, R103 ;  /* 0x000000676e847221 */ /* 0x002fc60000010000 */
[----:B--2---:R-:W-:Y:S01]  /*4370*/  FADD.FTZ R100, R44, R67 ;  /* 0x000000432c647221 */ /* 0x004fe20000010000 */
[----:B0-----:R-:W-:-:S02]  /*4380*/  FADD.FTZ R67, R111, R132 ;  /* 0x000000846f437221 */ /* 0x001fc40000010000 */
[----:B------:R-:W0:Y:S01]  /*4390*/  MUFU.EX2 R115, R115 ;  /* 0x0000007300737308 */ /* 0x000e220000000800 */
[----:B------:R-:W-:-:S01]  /*43a0*/  FADD.FTZ R103, R53, R100 ;  /* 0x0000006435677221 */ /* 0x000fc20000010000 */
[----:B----4-:R-:W-:Y:S01]  /*43b0*/  FADD.FTZ R12, R114, R67 ;  /* 0x00000043720c7221 */ /* 0x010fe20000010000 */
[----:B------:R-:W-:-:S05]  /*43c0*/  IMAD.MOV.U32 R67, RZ, RZ, R87 ;  /* 0x000000ffff437224 */ /* 0x000fca00078e0057 */
[----:B------:R-:W1:Y:S01]  /*43d0*/  MUFU.EX2 R74, R74 ;  /* 0x0000004a004a7308 */ /* 0x000e620000000800 */
[----:B---3--:R-:W-:-:S01]  /*43e0*/  FADD.FTZ R103, R82, R103 ;  /* 0x0000006752677221 */ /* 0x008fc20000010000 */
[----:B------:R-:W-:Y:S01]  /*43f0*/  F2FP.SATFINITE.E4M3.F32.PACK_AB_MERGE_C R210, R82, R53, RZ ;  /* 0x0000003552d2723e */ /* 0x000fe200048070ff */
[--C-:B------:R-:W-:Y:S02]  /*4400*/  IMAD.MOV.U32 R82, RZ, RZ, R87.reuse ;  /* 0x000000ffff527224 */ /* 0x100fe400078e0057 */
[--C-:B------:R-:W-:Y:S01]  /*4410*/  IMAD.MOV.U32 R53, RZ, RZ, R87.reuse ;  /* 0x000000ffff357224 */ /* 0x100fe200078e0057 */
[----:B------:R-:W-:Y:S01]  /*4420*/  F2FP.SATFINITE.E4M3.F32.PACK_AB_MERGE_C R210, R44, R37, R210 ;  /* 0x000000252cd2723e */ /* 0x000fe200048070d2 */
[----:B------:R-:W-:Y:S01]  /*4430*/  IMAD.MOV.U32 R44, RZ, RZ, R87 ;  /* 0x000000ffff2c7224 */ /* 0x000fe200078e0057 */
[----:B------:R-:W2:Y:S01]  /*4440*/  MUFU.EX2 R90, R90 ;  /* 0x0000005a005a7308 */ /* 0x000ea20000000800 */
[----:B0-----:R-:W-:-:S01]  /*4450*/  FADD.FTZ R11, R115, R12 ;  /* 0x0000000c730b7221 */ /* 0x001fc20000010000 */
[----:B------:R-:W-:Y:S01]  /*4460*/  F2FP.SATFINITE.E4M3.F32.PACK_AB_MERGE_C R114, R115, R114, RZ ;  /* 0x000000727372723e */ /* 0x000fe200048070ff */
[----:B------:R-:W-:-:S03]  /*4470*/  IMAD.MOV.U32 R37, RZ, RZ, R87 ;  /* 0x000000ffff257224 */ /* 0x000fc600078e0057 */
        /* <DEDUP_REMOVED lines=11> */
[C---:B------:R-:W-:Y:S01]  /*4530*/  F2FP.SATFINITE.E4M3.F32.PACK_AB_MERGE_C R212, R105.reuse, R86, RZ ;  /* 0x0000005669d4723e */ /* 0x040fe200048070ff */
[--C-:B------:R-:W-:Y:S02]  /*4540*/  IMAD.MOV.U32 R86, RZ, RZ, R87.reuse ;  /* 0x000000ffff567224 */ /* 0x100fe400078e0057 */
[----:B------:R-:W-:Y:S01]  /*4550*/  FADD.FTZ R105, R105, R12 ;  /* 0x0000000c69697221 */ /* 0x000fe20000010000 */
[----:B------:R-:W-:Y:S01]  /*4560*/  F2FP.SATFINITE.E4M3.F32.PACK_AB_MERGE_C R212, R89, R74, R212 ;  /* 0x0000004a59d4723e */ /* 0x000fe200048070d4 */
[----:B------:R-:W-:Y:S01]  /*4570*/  IMAD.MOV.U32 R74, RZ, RZ, R87 ;  /* 0x000000ffff4a7224 */ /* 0x000fe200078e0057 */
[----:B------:R-:W2:Y:S01]  /*4580*/  MUFU.EX2 R84, R84 ;  /* 0x0000005400547308 */ /* 0x000ea20000000800 */
[----:B0-----:R-:W-:-:S07]  /*4590*/  FADD.FTZ R20, R118, R21 ;  /* 0x0000001576147221 */ /* 0x001fce0000010000 */
[----:B------:R-:W0:Y:S01]  /*45a0*/  MUFU.EX2 R94, R94 ;  /* 0x0000005e005e7308 */ /* 0x000e220000000800 */
[----:B-1----:R-:W-:-:S01]  /*45b0*/  FADD.FTZ R11, R119, R20 ;  /* 0x00000014770b7221 */ /* 0x002fc20000010000 */
[----:B------:R-:W-:-:S04]  /*45c0*/  F2FP.SATFINITE.E4M3.F32.PACK_AB_MERGE_C R118, R119, R118, RZ ;  /* 0x000000767776723e */ /* 0x000fc800048070ff */
[----:B------:R-:W-:Y:S02]  /*45d0*/  F2FP.SATFINITE.E4M3.F32.PACK_AB_MERGE_C R213, R91, R90, R118 ;  /* 0x0000005a5bd5723e */ /* 0x000fe40004807076 */
[----:B------:R-:W1:Y:S01]  /*45e0*/  MUFU.EX2 R95, R95 ;  /* 0x0000005f005f7308 */ /* 0x000e620000000800 */
[----:B--2---:R-:W-:-:S07]  /*45f0*/  FADD.FTZ R12, R84, R105 ;  /* 0x00000069540c7221 */ /* 0x004fce0000010000 */
[----:B------:R-:W2:Y:S01]  /*4600*/  MUFU.EX2 R88, R88 ;  /* 0x0000005800587308 */ /* 0x000ea20000000800 */
[----:B0-----:R-:W-:-:S01]  /*4610*/  FADD.FTZ R20, R94, R11 ;  /* 0x0000000b5e147221 */ /* 0x001fc20000010000 */
[----:B------:R-:W-:-:S06]  /*4620*/  FADD.FTZ R11, R93, R12 ;  /* 0x0000000c5d0b7221 */ /* 0x000fcc0000010000 */
[----:B------:R-:W0:Y:S01]  /*4630*/  MUFU.EX2 R98, R98 ;  /* 0x0000006200627308 */ /* 0x000e220000000800 */
[----:B-1----:R-:W-:-:S07]  /*4640*/  FADD.FTZ R21, R95, R20 ;  /* 0x000000145f157221 */ /* 0x002fce0000010000 */
[----:B------:R-:W1:Y:S01]  /*4650*/  MUFU.EX2 R99, R99 ;  /* 0x0000006300637308 */ /* 0x000e620000000800 */
[----:B--2---:R-:W-:-:S01]  /*4660*/  FADD.FTZ R12, R88, R11 ;  /* 0x0000000b580c7221 */ /* 0x004fc20000010000 */
[----:B------:R-:W-:-:S03]  /*4670*/  F2FP.SATFINITE.E4M3.F32.PACK_AB_MERGE_C R214, R97, R88, RZ ;  /* 0x0000005861d6723e */ /* 0x000fc600048070ff */
[----:B------:R-:W-:Y:S01]  /*4680*/  FADD.FTZ R97, R97, R12 ;  /* 0x0000000c61617221 */ /* 0x000fe20000010000 */
[----:B------:R-:W-:Y:S01]  /*4690*/  F2FP.SATFINITE.E4M3.F32.PACK_AB_MERGE_C R214, R93, R84, R214 ;  /* 0x000000545dd6723e */ /* 0x000fe200048070d6 */
[----:B------:R-:W-:Y:S01]  /*46a0*/  IMAD.MOV.U32 R84, RZ, RZ, R87 ;  /* 0x000000ffff547224 */ /* 0x000fe200078e0057 */
[----:B------:R-:W2:Y:S01]  /*46b0*/  MUFU.EX2 R56, R56 ;  /* 0x0000003800387308 */ /* 0x000ea20000000800 */
[----:B0-----:R-:W-:-:S07]  /*46c0*/  FADD.FTZ R20, R98, R21 ;  /* 0x0000001562147221 */ /* 0x001fce0000010000 */
[----:B------:R-:W0:Y:S01]  /*46d0*/  MUFU.EX2 R58, R58 ;  /* 0x0000003a003a7308 */ /* 0x000e220000000800 */
[C---:B-1----:R-:W-:Y:S01]  /*46e0*/  F2FP.SATFINITE.E4M3.F32.PACK_AB_MERGE_C R98, R99.reuse, R98, RZ ;  /* 0x000000626362723e */ /* 0x042fe200048070ff */
[----:B------:R-:W-:-:S03]  /*46f0*/  FADD.FTZ R99, R99, R20 ;  /* 0x0000001463637221 */ /* 0x000fc60000010000 */
[----:B------:R-:W-:-:S03]  /*4700*/  F2FP.SATFINITE.E4M3.F32.PACK_AB_MERGE_C R215, R95, R94, R98 ;  /* 0x0000005e5fd7723e */ /* 0x000fc60004807062 */
        /* <DEDUP_REMOVED lines=10> */
[----:B------:R-:W-:-:S03]  /*47b0*/  F2FP.SATFINITE.E4M3.F32.PACK_AB_MERGE_C R60, R101, R60, RZ ;  /* 0x0000003c653c723e */ /* 0x000fc600048070ff */
[----:B------:R-:W-:Y:S01]  /*47c0*/  FADD.FTZ R8, R101, R8 ;  /* 0x0000000865087221 */ /* 0x000fe20000010000 */
[----:B------:R-:W-:Y:S01]  /*47d0*/  F2FP.SATFINITE.E4M3.F32.PACK_AB_MERGE_C R216, R57, R56, R60 ;  /* 0x0000003839d8723e */ /* 0x000fe2000480703c */
[----:B------:R-:W-:Y:S01]  /*47e0*/  IMAD.MOV.U32 R60, RZ, RZ, R87 ;  /* 0x000000ffff3c7224 */ /* 0x000fe200078e0057 */
[----:B------:R-:W0:Y:S01]  /*47f0*/  MUFU.EX2 R4, R4 ;  /* 0x0000000400047308 */ /* 0x000e220000000800 */
[----:B-1----:R-:W-:-:S01]  /*4800*/  FADD.FTZ R10, R62, R9 ;  /* 0x000000093e0a7221 */ /* 0x002fc20000010000 */
[----:B------:R-:W-:Y:S01]  /*4810*/  FADD.FTZ R5, R61, R8 ;  /* 0x000000083d057221 */ /* 0x000fe20000010000 */
[--C-:B------:R-:W-:Y:S02]  /*4820*/  IMAD.MOV.U32 R57, RZ, RZ, R87.reuse ;  /* 0x000000ffff397224 */ /* 0x100fe400078e0057 */
[----:B------:R-:W-:-:S03]  /*4830*/  IMAD.MOV.U32 R56, RZ, RZ, R87 ;  /* 0x000000ffff387224 */ /* 0x000fc600078e0057 */
        /* <DEDUP_REMOVED lines=9> */
[----:B------:R-:W-:Y:S01]  /*48d0*/  FADD.FTZ R9, R43, R8 ;  /* 0x000000082b097221 */ /* 0x000fe20000010000 */
[----:B------:R-:W-:Y:S01]  /*48e0*/  IMAD.MOV.U32 R58, RZ, RZ, R87 ;  /* 0x000000ffff3a7224 */ /* 0x000fe200078e0057 */
[----:B------:R-:W0:Y:S01]  /*48f0*/  MUFU.EX2 R70, R70 ;  /* 0x0000004600467308 */ /* 0x000e220000000800 */
[----:B-1----:R-:W-:-:S07]  /*4900*/  FADD.FTZ R5, R64, R5 ;  /* 0x0000000540057221 */ /* 0x002fce0000010000 */
[----:B------:R-:W1:Y:S01]  /*4910*/  MUFU.EX2 R31, R31 ;  /* 0x0000001f001f7308 */ /* 0x000e620000000800 */
[----:B--2---:R-:W-:-:S07]  /*4920*/  FADD.FTZ R8, R68, R5 ;  /* 0x0000000544087221 */ /* 0x004fce0000010000 */
[----:B------:R-:W2:Y:S01]  /*4930*/  MUFU.EX2 R71, R71 ;  /* 0x0000004700477308 */ /* 0x000ea20000000800 */
[----:B0-----:R-:W-:-:S07]  /*4940*/  FADD.FTZ R10, R70, R9 ;  /* 0x00000009460a7221 */ /* 0x001fce0000010000 */
[----:B------:R-:W0:Y:S01]  /*4950*/  MUFU.EX2 R26, R42 ;  /* 0x0000002a001a7308 */ /* 0x000e220000000800 */
[C---:B-1----:R-:W-:Y:S01]  /*4960*/  F2FP.SATFINITE.E4M3.F32.PACK_AB_MERGE_C R68, R31.reuse, R68, RZ ;  /* 0x000000441f44723e */ /* 0x042fe200048070ff */
[----:B------:R-:W-:-:S03]  /*4970*/  FADD.FTZ R31, R31, R8 ;  /* 0x000000081f1f7221 */ /* 0x000fc60000010000 */
[----:B------:R-:W-:Y:S01]  /*4980*/  F2FP.SATFINITE.E4M3.F32.PACK_AB_MERGE_C R218, R64, R61, R68 ;  /* 0x0000003d40da723e */ /* 0x000fe20004807044 */
[----:B------:R-:W-:-:S01]  /*4990*/  FADD.FTZ R8, R34, R31 ;  /* 0x0000001f22087221 */ /* 0x000fc20000010000 */
[----:B------:R-:W-:Y:S01]  /*49a0*/  IMAD.MOV.U32 R68, RZ, RZ, R87 ;  /* 0x000000ffff447224 */ /* 0x000fe200078e0057 */
[----:B------:R-:W-:Y:S01]  /*49b0*/  MUFU.EX2 R38, R38 ;  /* 0x0000002600267308 */ /* 0x000fe20000000800 */
[C---:B--2---:R-:W-:Y:S01]  /*49c0*/  F2FP.SATFINITE.E4M3.F32.PACK_AB_MERGE_C R70, R71.reuse, R70, RZ ;  /* 0x000000464746723e */ /* 0x044fe200048070ff */
[----:B------:R-:W-:Y:S01]  /*49d0*/  FADD.FTZ R71, R71, R10 ;  /* 0x0000000a47477221 */ /* 0x000fe20000010000 */
[----:B------:R-:W-:-:S01]  /*49e0*/  FADD.FTZ R9, R35, R8 ;  /* 0x0000000823097221 */ /* 0x000fc20000010000 */
[--C-:B------:R-:W-:Y:S01]  /*49f0*/  IMAD.MOV.U32 R64, RZ, RZ, R87.reuse ;  /* 0x000000ffff407224 */ /* 0x100fe200078e0057 */
[----:B------:R-:W-:Y:S01]  /*4a00*/  F2FP.SATFINITE.E4M3.F32.PACK_AB_MERGE_C R219, R43, R4, R70 ;  /* 0x000000042bdb723e */ /* 0x000fe20004807046 */
[----:B------:R-:W-:Y:S02]  /*4a10*/  IMAD.MOV.U32 R70, RZ, RZ, R87 ;  /* 0x000000ffff467224 */ /* 0x000fe400078e0057 */
[----:B------:R-:W1:Y:S01]  /*4a20*/  MUFU.EX2 R39, R39 ;  /* 0x0000002700277308 */ /* 0x000e620000000800 */
[----:B0-----:R-:W-:-:S01]  /*4a30*/  FADD.FTZ R10, R26, R71 ;  /* 0x000000471a0a7221 */ /* 0x001fc20000010000 */
[----:B------:R-:W-:-:S02]  /*4a40*/  IMAD.MOV.U32 R71, RZ, RZ, R87 ;  /* 0x000000ffff477224 */ /* 0x000fc400078e0057 */
[--C-:B------:R-:W-:Y:S02]  /*4a50*/  IMAD.MOV.U32 R61, RZ, RZ, R87.reuse ;  /* 0x000000ffff3d7224 */ /* 0x100fe400078e0057 */
[--C-:B------:R-:W-:Y:S02]  /*4a60*/  IMAD.MOV.U32 R43, RZ, RZ, R87.reuse ;  /* 0x000000ffff2b7224 */ /* 0x100fe400078e0057 */
[----:B------:R0:W2:Y:S01]  /*4a70*/  MUFU.EX2 R7, R66 ;  /* 0x0000004200077308 */ /* 0x0000a20000000800 */
[--C-:B------:R-:W-:Y:S02]  /*4a80*/  IMAD.MOV.U32 R42, RZ, RZ, R87.reuse ;  /* 0x000000ffff2a7224 */ /* 0x100fe400078e0057 */
[----:B------:R-:W-:-:S05]  /*4a90*/  IMAD.MOV.U32 R31, RZ, RZ, R87 ;  /* 0x000000ffff1f7224 */ /* 0x000fca00078e0057 */
[----:B------:R-:W3:Y:S01]  /*4aa0*/  MUFU.EX2 R46, R46 ;  /* 0x0000002e002e7308 */ /* 0x000ee20000000800 */
[----:B-1----:R-:W-:Y:S01]  /*4ab0*/  F2FP.SATFINITE.E4M3.F32.PACK_AB_MERGE_C R8, R39, R38, RZ ;  /* 0x000000262708723e */ /* 0x002fe200048070ff */
[----:B------:R-:W-:Y:S01]  /*4ac0*/  FADD.FTZ R38, R38, R9 ;  /* 0x0000000926267221 */ /* 0x000fe20000010000 */
[----:B0-----:R-:W-:Y:S02]  /*4ad0*/  IMAD.MOV.U32 R66, RZ, RZ, R87 ;  /* 0x000000ffff427224 */ /* 0x001fe400078e0057 */
[----:B------:R-:W-:Y:S01]  /*4ae0*/  F2FP.SATFINITE.E4M3.F32.PACK_AB_MERGE_C R220, R35, R34, R8 ;  /* 0x0000002223dc723e */ /* 0x000fe20004807008 */
[----:B------:R-:W-:-:S01]  /*4af0*/  FADD.FTZ R38, R39, R38 ;  /* 0x0000002627267221 */ /* 0x000fc20000010000 */
[----:B------:R-:W-:Y:S01]  /*4b00*/  IMAD.MOV.U32 R39, RZ, RZ, R87 ;  /* 0x000000ffff277224 */ /* 0x000fe200078e0057 */
[----:B------:R-:W0:Y:S01]  /*4b10*/  MUFU.EX2 R47, R47 ;  /* 0x0000002f002f7308 */ /* 0x000e220000000800 */
[----:B--2---:R-:W-:-:S01]  /*4b20*/  FADD.FTZ R11, R7, R10 ;  /* 0x0000000a070b7221 */ /* 0x004fc20000010000 */
[----:B------:R-:W-:-:S02]  /*4b30*/  IMAD.MOV.U32 R35, RZ, RZ, R87 ;  /* 0x000000ffff237224 */ /* 0x000fc400078e0057 */
[----:B------:R-:W-:-:S04]  /*4b40*/  IMAD.MOV.U32 R34, RZ, RZ, R87 ;  /* 0x000000ffff227224 */ /* 0x000fc800078e0057 */
[----:B------:R-:W-:Y:S01]  /*4b50*/  MUFU.EX2 R45, R45 ;  /* 0x0000002d002d7308 */ /* 0x000fe20000000800 */
[----:B---3--:R-:W-:-:S07]  /*4b60*/  FADD.FTZ R8, R46, R11 ;  /* 0x0000000b2e087221 */ /* 0x008fce0000010000 */
[----:B------:R-:W1:Y:S01]  /*4b70*/  MUFU.EX2 R52, R52 ;  /* 0x0000003400347308 */ /* 0x000e620000000800 */
[C---:B0-----:R-:W-:Y:S01]  /*4b80*/  F2FP.SATFINITE.E4M3.F32.PACK_AB_MERGE_C R46, R47.reuse, R46, RZ ;  /* 0x0000002e2f2e723e */ /* 0x041fe200048070ff */
[----:B------:R-:W-:-:S03]  /*4b90*/  FADD.FTZ R47, R47, R8 ;  /* 0x000000082f2f7221 */ /* 0x000fc60000010000 */
[----:B------:R-:W-:Y:S01]  /*4ba0*/  F2FP.SATFINITE.E4M3.F32.PACK_AB_MERGE_C R221, R7, R26, R46 ;  /* 0x0000001a07dd723e */ /* 0x000fe2000480702e */
        /* <DEDUP_REMOVED lines=14> */
[----:B------:R-:W-:-:S03]  /*4c90*/  IMAD.MOV.U32 R41, RZ, RZ, R87 ;  /* 0x000000ffff297224 */ /* 0x000fc600078e0057 */
[----:B------:R-:W-:Y:S01]  /*4ca0*/  FADD.FTZ R45, R45, R48 ;  /* 0x000000302d2d7221 */ /* 0x000fe20000010000 */
[----:B------:R-:W-:Y:S01]  /*4cb0*/  IMAD.MOV.U32 R48, RZ, RZ, R87 ;  /* 0x000000ffff307224 */ /* 0x000fe200078e0057 */
[----:B------:R-:W1:Y:S01]  /*4cc0*/  MUFU.EX2 R55, R55 ;  /* 0x0000003700377308 */ /* 0x000e620000000800 */
[----:B0-----:R-:W-:-:S01]  /*4cd0*/  FADD.FTZ R9, R51, R8 ;  /* 0x0000000833097221 */ /* 0x001fc20000010000 */
[----:B------:R-:W-:Y:S01]  /*4ce0*/  FADD.FTZ R52, R52, R45 ;  /* 0x0000002d34347221 */ /* 0x000fe20000010000 */
[----:B------:R-:W-:-:S05]  /*4cf0*/  IMAD.MOV.U32 R45, RZ, RZ, R87 ;  /* 0x000000ffff2d7224 */ /* 0x000fca00078e0057 */
        /* <DEDUP_REMOVED lines=22> */
[----:B------:R-:W-:Y:S02]  /*4e60*/  FADD.FTZ R65, R65, R104 ;  /* 0x0000006841417221 */ /* 0x000fe40000010000 */
        /* <DEDUP_REMOVED lines=13> */
[----:B------:R-:W-:-:S07]  /*4f40*/  IMAD.MOV.U32 R27, RZ, RZ, R87 ;  /* 0x000000ffff1b7224 */ /* 0x000fce00078e0057 */
[----:B------:R-:W2:Y:S01]  /*4f50*/  MUFU.EX2 R69, R69 ;  /* 0x0000004500457308 */ /* 0x000ea20000000800 */
[----:B0-----:R-:W-:-:S07]  /*4f60*/  F2FP.SATFINITE.E4M3.F32.PACK_AB_MERGE_C R4, R78, R75, RZ ;  /* 0x0000004b4e04723e */ /* 0x001fce00048070ff */
[----:B------:R-:W0:Y:S01]  /*4f70*/  MUFU.EX2 R76, R76 ;  /* 0x0000004c004c7308 */ /* 0x000e220000000800 */
[----:B-1----:R-:W-:-:S07]  /*4f80*/  FADD.FTZ R5, R73, R108 ;  /* 0x0000006c49057221 */ /* 0x002fce0000010000 */
        /* <DEDUP_REMOVED lines=54> */
[----:B------:R-:W-:Y:S01]  /*52f0*/  UIADD3 UR47, UR47, -0x2, URZ ;  /* 0xfffffffe2f2f7890 */ /* 0x000fe2000fffe03f */
[----:B------:R-:W-:Y:S01]  /*5300*/  UMOV UR52, UR44 ;  /* 0x0000002c00347c82 */ /* 0x000fe20008000000 */
[----:B------:R-:W-:-:S10]  /*5310*/  UMOV UR50, UR51 ;  /* 0x0000003300327c82 */ /* 0x000fd40008000000 */
.L_x_5784:
[----:B------:R-:W-:Y:S01]  /*5320*/  ISETP.NE.AND P2, PT, RZ, UR37, PT ;  /* 0x00000025ff007c0c */ /* 0x000fe2000bf45270 */
[----:B------:R-:W-:-:S04]  /*5330*/  UISETP.NE.AND UP0, UPT, UR50, 0x1, UPT ;  /* 0x000000013200788c */ /* 0x000fc8000bf05270 */
[----:B------:R-:W-:-:S04]  /*5340*/  USEL UR44, URZ, 0x1, UP0 ;  /* 0x000000013f2c7887 */ /* 0x000fc80008000000 */
[----:B------:R-:W-:-:S04]  /*5350*/  ULOP3.LUT UR44, UR52, UR44, URZ, 0x3c, !UPT ;  /* 0x0000002c342c7292 */ /* 0x000fc8000f8e3c3f */
[----:B------:R-:W-:Y:S08]  /*5360*/  @P2 BRA `(.L_x_5775) ;  /* 0x0000000000382947 */ /* 0x000ff00003800000 */
[----:B------:R-:W-:Y:S05]  /*5370*/  @!P0 BRA `(.L_x_5776) ;  /* 0x0000000000048947 */ /* 0x000fea0003800000 */
[----:B------:R-:W-:Y:S01]  /*5380*/  BPT.TRAP 0x1 ;  /* 0x000000040000795c */ /* 0x000fe20000300000 */
.L_x_5776:
        /* <DEDUP_REMOVED lines=9> */
.L_x_5777:
[----:B-1----:R-:W-:Y:S05]  /*5420*/  @P1 BRA `(.L_x_5775) ;  /* 0x0000000000081947 */ /* 0x002fea0003800000 */
[----:B------:R-:W1:Y:S02]  /*5430*/  SYNCS.PHASECHK.TRANS64.TRYWAIT P1, [UR6+0x2e830], R3 ;  /* 0x02e83003ff0075a7 */ /* 0x000e640008020146 */
[----:B-1----:R-:W-:Y:S05]  /*5440*/  @!P1 BRA `(.L_x_5778) ;  /* 0x0000009000c49947 */ /* 0x002fea0003800000 */
.L_x_5775:
[----:B01----:R-:W-:Y:S01]  /*5450*/  VIADD R3, R22, 0x8 ;  /* 0x0000000816037836 */ /* 0x003fe20000000000 */
[----:B------:R-:W-:Y:S01]  /*5460*/  R2UR UR53, R0 ;  /* 0x00000000003572ca */ /* 0x000fe200000e0000 */
[----:B------:R-:W-:Y:S01]  /*5470*/  UIADD3 UR51, UR50, 0x1, URZ ;  /* 0x0000000132337890 */ /* 0x000fe2000fffe03f */
[----:B------:R-:W-:Y:S02]  /*5480*/  UMOV UR19, 0x40000040 ;  /* 0x4000004000137882 */ /* 0x000fe40000000000 */
[----:B------:R0:W-:Y:S01]  /*5490*/  BAR.SYNC.DEFER_BLOCKING R3, 0x100 ;  /* 0x000400030000751d */ /* 0x0001e20000010000 */
[----:B------:R-:W-:-:S04]  /*54a0*/  UISETP.NE.AND UP0, UPT, UR51, 0x2, UPT ;  /* 0x000000023300788c */ /* 0x000fc8000bf05270 */
[----:B------:R-:W-:Y:S01]  /*54b0*/  USEL UR51, UR51, URZ, UP0 ;  /* 0x0000003f33337287 */ /* 0x000fe20008000000 */
[----:B------:R-:W-:Y:S01]  /*54c0*/  UMOV UR20, UR16 ;  /* 0x0000001000147c82 */ /* 0x000fe20008000000 */
[----:B------:R-:W-:Y:S02]  /*54d0*/  UMOV UR21, UR17 ;  /* 0x0000001100157c82 */ /* 0x000fe40008000000 */
[----:B------:R-:W-:Y:S01]  /*54e0*/  UIMAD UR53, UR51, 0x700, UR53 ;  /* 0x00000700333578a4 */ /* 0x000fe2000f8e0235 */
[----:B------:R-:W-:Y:S01]  /*54f0*/  UMOV UR23, 0x40000040 ;  /* 0x4000004000177882 */ /* 0x000fe20000000000 */
[----:B------:R-:W-:Y:S02]  /*5500*/  UMOV UR24, UR16 ;  /* 0x0000001000187c82 */ /* 0x000fe40008000000 */
[----:B------:R-:W-:Y:S02]  /*5510*/  UIADD3 UR22, UR53, 0x100, URZ ;  /* 0x0000010035167890 */ /* 0x000fe4000fffe03f */
[----:B------:R-:W-:-:S02]  /*5520*/  UIADD3 UR26, UR53, 0x200, URZ ;  /* 0x00000200351a7890 */ /* 0x000fc4000fffe03f */
[----:B------:R-:W-:Y:S01]  /*5530*/  UMOV UR18, UR53 ;  /* 0x0000003500127c82 */ /* 0x000fe20008000000 */
[----:B------:R-:W-:Y:S01]  /*5540*/  UMOV UR25, UR17 ;  /* 0x0000001100197c82 */ /* 0x000fe20008000000 */
[----:B------:R-:W-:Y:S01]  /*5550*/  UMOV UR27, 0x40000040 ;  /* 0x40000040001b7882 */ /* 0x000fe20000000000 */
[----:B------:R-:W-:Y:S01]  /*5560*/  UIADD3 UR30, UR53, 0x300, URZ ;  /* 0x00000300351e7890 */ /* 0x000fe2000fffe03f */
[----:B------:R-:W-:Y:S01]  /*5570*/  UMOV UR28, UR16 ;  /* 0x00000010001c7c82 */ /* 0x000fe20008000000 */
[----:B------:R-:W-:Y:S01]  /*5580*/  UMOV UR29, UR17 ;  /* 0x00000011001d7c82 */ /* 0x000fe20008000000 */
[----:B------:R-:W-:Y:S01]  /*5590*/  WARPGROUP.ARRIVE ;  /* 0x00000000000079c5 */ /* 0x000fe20000000000 */
[----:B------:R-:W-:Y:S01]  /*55a0*/  UMOV UR31, 0x40000040 ;  /* 0x40000040001f7882 */ /* 0x000fe20000000000 */
[----:B------:R-:W-:Y:S01]  /*55b0*/  UIADD3 UR34, UR53, 0x400, URZ ;  /* 0x0000040035227890 */ /* 0x000fe2000fffe03f */
[----:B------:R-:W-:Y:S01]  /*55c0*/  UMOV UR32, UR16 ;  /* 0x0000001000207c82 */ /* 0x000fe20008000000 */
[----:B------:R-:W-:-:S02]  /*55d0*/  UMOV UR33, UR17 ;  /* 0x0000001100217c82 */ /* 0x000fc40008000000 */
[----:B------:R-:W-:Y:S01]  /*55e0*/  QGMMA.64x32x32.F32.E4M3.E4M3 R184, gdesc[UR16], RZ, !UPT, gsb0 ;  /* 0x0060000010b879f3 */ /* 0x000fe2000c0008ff */
        /* <DEDUP_REMOVED lines=160> */
.L_x_5780:
[----:B------:R-:W-:Y:S01]  /*5ff0*/  ULEA UR6, UR50, UR39, 0x3 ;  /* 0x0000002732067291 */ /* 0x000fe2000f8e183f */
[----:B------:R-:W-:-:S05]  /*6000*/  IMAD.U32 R3, RZ, RZ, UR52 ;  /* 0x00000034ff037e24 */ /* 0x000fca000f8e00ff */
[----:B------:R-:W-:-:S04]  /*6010*/  SHF.L.U32 R3, R3, 0x1f, RZ ;  /* 0x0000001f03037819 */ /* 0x000fc800000006ff */
[----:B------:R0:W1:Y:S01]  /*6020*/  SYNCS.PHASECHK.TRANS64.TRYWAIT P1, [UR6+0x2e850], R3 ;  /* 0x02e85003ff0075a7 */ /* 0x0000620008020146 */
[----:B------:R-:W-:Y:S05]  /*6030*/  @!P0 BRA `(.L_x_5781) ;  /* 0x0000000000048947 */ /* 0x000fea0003800000 */
[----:B------:R-:W-:Y:S01]  /*6040*/  BPT.TRAP 0x1 ;  /* 0x000000040000795c */ /* 0x000fe20000300000 */
.L_x_5781:
[----:B-1----:R-:W-:Y:S05]  /*6050*/  @P1 BRA `(.L_x_5779) ;  /* 0x0000000000081947 */ /* 0x002fea0003800000 */
[----:B------:R-:W1:Y:S02]  /*6060*/  SYNCS.PHASECHK.TRANS64.TRYWAIT P1, [UR6+0x2e850], R3 ;  /* 0x02e85003ff0075a7 */ /* 0x000e640008020146 */
[----:B-1----:R-:W-:Y:S05]  /*6070*/  @!P1 BRA `(.L_x_5782) ;  /* 0x0000008400d09947 */ /* 0x002fea0003800000 */
.L_x_5779:
[----:B------:R-:W-:Y:S01]  /*6080*/  UIADD3 UR6, UR39, 0x400, URZ ;  /* 0x0000040027067890 */ /* 0x000fe2000fffe03f */
[----:B------:R-:W-:Y:S01]  /*6090*/  WARPGROUP.ARRIVE ;  /* 0x00000000000079c5 */ /* 0x000fe20000000000 */
[----:B------:R-:W-:Y:S01]  /*60a0*/  UMOV UR7, 0xc0000010 ;  /* 0xc000001000077882 */ /* 0x000fe20000000000 */
[----:B-1----:R-:W-:Y:S01]  /*60b0*/  FMNMX.FTZ R6, R184, R7, !PT ;  /* 0x00000007b8067209 */ /* 0x002fe20007810000 */
[----:B------:R-:W-:Y:S01]  /*60c0*/  USHF.R.U32.HI UR6, URZ, 0x4, UR6 ;  /* 0x000000043f067899 */ /* 0x000fe20008011606 */
[----:B------:R-:W-:Y:S02]  /*60d0*/  FMNMX.FTZ R8, R186, R9, !PT ;  /* 0x00000009ba087209 */ /* 0x000fe40007810000 */
[----:B------:R-:W1:Y:S01]  /*60e0*/  S2R R233, SR_TID.X ;  /* 0x0000000000e97919 */ /* 0x000e620000002100 */
[----:B0-----:R-:W-:Y:S01]  /*60f0*/  FMNMX.FTZ R3, R185, R6, !PT ;  /* 0x00000006b9037209 */ /* 0x001fe20007810000 */
        /* <DEDUP_REMOVED lines=12> */
[----:B------:R-:W-:Y:S01]  /*61c0*/  QGMMA.64x128x32.F32.E4M3.E4M3 R24, R200, gdesc[UR4], R24, gsb0 ;  /* 0x01e00004c8187df3 */ /* 0x000fe20008000818 */
        /* <DEDUP_REMOVED lines=71> */
[----:B------:R-:W-:Y:S01]  /*6640*/  FMNMX.FTZ R6, R104, R3, !PT ;  /* 0x0000000368067209 */ /* 0x000fe20007810000 */
[----:B------:R-:W-:-:S02]  /*6650*/  WARPGROUP.DEPBAR.LE gsb0, 0x0 ;  /* 0x00008000000079c5 */ /* 0x000fc40000010000 */
[----:B------:R-:W-:Y:S01]  /*6660*/  WARPGROUP.ARRIVE ;  /* 0x00000000000079c5 */ /* 0x000fe20000000000 */
[----:B------:R-:W-:Y:S02]  /*6670*/  FMNMX.FTZ R3, R105, R6, !PT ;  /* 0x0000000669037209 */ /* 0x000fe40007810000 */
[----:B------:R-:W-:Y:S02]  /*6680*/  FMNMX.FTZ R8, R106, R11, !PT ;  /* 0x0000000b6a087209 */ /* 0x000fe40007810000 */
[----:B------:R-:W-:Y:S01]  /*6690*/  FMNMX.FTZ R6, R108, R3, !PT ;  /* 0x000000036c067209 */ /* 0x000fe20007810000 */
[----:B------:R-:W-:Y:S01]  /*66a0*/  QGMMA.64x128x32.F32.E4M3.E4M3 R24, R204, gdesc[UR4], R24, gsb0 ;  /* 0x01e00004cc187df3 */ /* 0x000fe20008000818 */
        /* <DEDUP_REMOVED lines=31> */
[----:B------:R-:W-:-:S05]  /*68a0*/  FMNMX.FTZ R8, R103, R8, !PT ;  /* 0x0000000867087209 */ /* 0x000fca0007810000 */
[----:B------:R-:W1:Y:S01]  /*68b0*/  SHFL.BFLY PT, R13, R8, 0x2, 0x1f ;  /* 0x0c401f00080d7f89 */ /* 0x000e6200000e0000 */
[----:B0-----:R-:W-:Y:S01]  /*68c0*/  FMNMX.FTZ R11, R10, R3, !PT ;  /* 0x000000030a0b7209 */ /* 0x001fe20007810000 */
[----:B------:R-:W-:-:S04]  /*68d0*/  IMAD.U32 R10, RZ, RZ, UR40 ;  /* 0x00000028ff0a7e24 */ /* 0x000fc8000f8e00ff */
[----:B------:R-:W0:Y:S01]  /*68e0*/  SHFL.BFLY PT, R6, R11, 0x1, 0x1f ;  /* 0x0c201f000b067f89 */ /* 0x000e2200000e0000 */
[----:B-1----:R-:W-:-:S05]  /*68f0*/  FMNMX.FTZ R13, R8, R13, !PT ;  /* 0x0000000d080d7209 */ /* 0x002fca0007810000 */
[----:B------:R-:W1:Y:S01]  /*6900*/  SHFL.BFLY PT, R12, R13, 0x1, 0x1f ;  /* 0x0c201f000d0c7f89 */ /* 0x000e6200000e0000 */
[----:B0-----:R-:W-:-:S05]  /*6910*/  FMNMX.FTZ R3, R11, R6, !PT ;  /* 0x000000060b037209 */ /* 0x001fca0007810000 */
[----:B------:R-:W-:Y:S01]  /*6920*/  FADD.FTZ R7, -R3, R7 ;  /* 0x0000000703077221 */ /* 0x000fe20000010100 */
[----:B-1----:R-:W-:-:S03]  /*6930*/  FMNMX.FTZ R6, R13, R12, !PT ;  /* 0x0000000c0d067209 */ /* 0x002fc60007810000 */
[----:B------:R-:W-:Y:S02]  /*6940*/  FMUL.FTZ R8, R7, UR40 ;  /* 0x0000002807087c20 */ /* 0x000fe40008410000 */
        /* <DEDUP_REMOVED lines=19> */
[----:B------:R-:W-:-:S02]  /*6a80*/  WARPGROUP.DEPBAR.LE gsb0, 0x0 ;  /* 0x00008000000079c5 */ /* 0x000fc40000010000 */
[----:B------:R-:W-:Y:S01]  /*6a90*/  WARPGROUP.ARRIVE ;  /* 0x00000000000079c5 */ /* 0x000fe20000000000 */
[----:B------:R-:W-:-:S01]  /*6aa0*/  FFMA.FTZ R181, R181, UR40, -R9 ;  /* 0x00000028b5b57c23 */ /* 0x000fc20008010809 */
[--C-:B------:R-:W-:Y:S01]  /*6ab0*/  FFMA.FTZ R152, R152, UR40, -R9.reuse ;  /* 0x0000002898987c23 */ /* 0x100fe20008010809 */
[----:B------:R-:W-:-:S01]  /*6ac0*/  FFMA.FTZ R153, R153, UR40, -R9 ;  /* 0x0000002899997c23 */ /* 0x000fc20008010809 */
[--C-:B------:R-:W-:Y:S01]  /*6ad0*/  FFMA.FTZ R156, R156, UR40, -R9.reuse ;  /* 0x000000289c9c7c23 */ /* 0x100fe20008010809 */
[----:B------:R-:W-:-:S01]  /*6ae0*/  FFMA.FTZ R157, R157, UR40, -R9 ;  /* 0x000000289d9d7c23 */ /* 0x000fc20008010809 */
[----:B------:R-:W-:Y:S01]  /*6af0*/  QGMMA.64x128x32.F32.E4M3.E4M3 R24, R208, gdesc[UR4], R24, gsb0 ;  /* 0x01e00004d0187df3 */ /* 0x000fe20008000818 */
        /* <DEDUP_REMOVED lines=112> */
[----:B------:R-:W-:-:S05]  /*7200*/  FFMA.FTZ R101, R103, UR40, -R101 ;  /* 0x0000002867657c23 */ /* 0x000fca0008010865 */
        /* <DEDUP_REMOVED lines=10> */
[----:B------:R-:W-:Y:S01]  /*72b0*/  QGMMA.64x128x32.F32.E4M3.E4M3 R24, R212, gdesc[UR4], R24, gsb0 ;  /* 0x01e00004d4187df3 */ /* 0x000fe20008000818 */
[----:B------:R-:W-:Y:S01]  /*72c0*/  UIADD3 UR6, UR10, 0x400, URZ ;  /* 0x000004000a067890 */ /* 0x000fe2000fffe03f */
[----:B------:R-:W-:-:S04]  /*72d0*/  UMOV UR7, 0xc0000010 ;  /* 0xc000001000077882 */ /* 0x000fc80000000000 */
        /* <DEDUP_REMOVED lines=40> */
[----:B------:R-:W-:Y:S01]  /*7560*/  QGMMA.64x128x32.F32.E4M3.E4M3 R24, R216, gdesc[UR4], R24, gsb0 ;  /* 0x01e00004d8187df3 */ /* 0x000fe20008000818 */
[----:B------:R-:W-:Y:S01]  /*7570*/  UIADD3 UR6, UR10, 0x500, URZ ;  /* 0x000005000a067890 */ /* 0x000fe2000fffe03f */
[----:B------:R-:W-:-:S04]  /*7580*/  UMOV UR7, 0xc0000010 ;  /* 0xc000001000077882 */ /* 0x000fc80000000000 */
        /* <DEDUP_REMOVED lines=40> */
[----:B0-----:R-:W-:-:S04]  /*7810*/  FADD.FTZ R193, R167, R192 ;  /* 0x000000c0a7c17221 */ /* 0x001fc80000010000 */
[----:B------:R-:W0:Y:S01]  /*7820*/  MUFU.EX2 R138, R138 ;  /* 0x0000008a008a7308 */ /* 0x000e220000000800 */
[----:B------:R-:W-:-:S07]  /*7830*/  UMOV UR7, 0xc0000010 ;  /* 0xc000001000077882 */ /* 0x000fce0000000000 */
        /* <DEDUP_REMOVED lines=38> */
[----:B------:R-:W-:Y:S06]  /*7aa0*/  QGMMA.64x128x32.F32.E4M3.E4M3 R24, R224, gdesc[UR4], R24, gsb0 ;  /* 0x01e00004e0187df3 */ /* 0x000fec0008000818 */
        /* <DEDUP_REMOVED lines=36> */
[----:B------:R-:W-:-:S06]  /*7cf0*/  WARPGROUP.DEPBAR.LE gsb0, 0x0 ;  /* 0x00008000000079c5 */ /* 0x000fcc0000010000 */
[----:B------:R-:W1:Y:S01]  /*7d00*/  MUFU.EX2 R109, R109 ;  /* 0x0000006d006d7308 */ /* 0x000e620000000800 */
[----:B--2---:R-:W-:-:S07]  /*7d10*/  FADD.FTZ R4, R108, R5 ;  /* 0x000000056c047221 */ /* 0x004fce0000010000 */
[----:B------:R-:W2:Y:S01]  /*7d20*/  MUFU.EX2 R111, R111 ;  /* 0x0000006f006f7308 */ /* 0x000ea20000000800 */
[----:B0-----:R-:W-:-:S07]  /*7d30*/  FADD.FTZ R192, R110, R193 ;  /* 0x000000c16ec07221 */ /* 0x001fce0000010000 */
[----:B------:R-:W0:Y:S01]  /*7d40*/  MUFU.EX2 R112, R112 ;  /* 0x0000007000707308 */ /* 0x000e220000000800 */
[----:B-1----:R-:W-:-:S01]  /*7d50*/  FADD.FTZ R5, R109, R4 ;  /* 0x000000046d057221 */ /* 0x002fc20000010000 */
[----:B------:R-:W-:-:S05]  /*7d60*/  IADD3 R4, -R22, 0xb, RZ ;  /* 0x0000000b16047810 */ /* 0x000fca0007ffe1ff */
[----:B------:R1:W-:Y:S06]  /*7d70*/  BAR.ARV R4, 0x100 ;  /* 0x000400040000751d */ /* 0x0003ec0000002000 */
[----:B------:R-:W3:Y:S01]  /*7d80*/  MUFU.EX2 R114, R114 ;  /* 0x0000007200727308 */ /* 0x000ee20000000800 */
[----:B--2---:R-:W-:-:S01]  /*7d90*/  FADD.FTZ R193, R111, R192 ;  /* 0x000000c06fc17221 */ /* 0x004fc20000010000 */
[----:B-1----:R-:W-:Y:S02]  /*7da0*/  @!P1 VIADD R4, R195, 0x2e840 ;  /* 0x0002e840c3049836 */ /* 0x002fe40000000000 */
[----:B0-----:R-:W-:-:S03]  /*7db0*/  FADD.FTZ R192, R112, R5 ;  /* 0x0000000570c07221 */ /* 0x001fc60000010000 */
[----:B------:R-:W-:Y:S01]  /*7dc0*/  @!P1 PRMT R4, RZ, 0x654, R4 ;  /* 0x00000654ff049816 */ /* 0x000fe20000000004 */
[----:B------:R-:W0:Y:S03]  /*7dd0*/  MUFU.EX2 R113, R113 ;  /* 0x0000007100717308 */ /* 0x000e260000000800 */
[----:B------:R1:W-:Y:S05]  /*7de0*/  @!P1 SYNCS.ARRIVE.TRANS64.RED.A1T0 RZ, [R4+URZ], RZ ;  /* 0x000000ff04ff99a7 */ /* 0x0003ea000810043f */
        /* <DEDUP_REMOVED lines=46> */
.L_x_5783:
        /* <DEDUP_REMOVED lines=132> */
.L_x_5774:
[----:B------:R-:W-:Y:S06]  /*8910*/  BAR.ARV 0x8, 0x180 ;  /* 0x0206000000007b1d */ /* 0x000fec0000002000 */
[----:B------:R-:W-:Y:S05]  /*8920*/  @!P0 BRA `(.L_x_5785) ;  /* 0x0000000000048947 */ /* 0x000fea0003800000 */
[----:B------:R-:W-:Y:S01]  /*8930*/  BPT.TRAP 0x1 ;  /* 0x000000040000795c */ /* 0x000fe20000300000 */
.L_x_5785:
[----:B------:R-:W-:Y:S01]  /*8940*/  ULEA UR4, UR51, UR39, 0x3 ;  /* 0x0000002733047291 */ /* 0x000fe2000f8e183f */
[----:B------:R-:W-:-:S05]  /*8950*/  IMAD.U32 R0, RZ, RZ, UR44 ;  /* 0x0000002cff007e24 */ /* 0x000fca000f8e00ff */
[----:B------:R-:W-:-:S04]  /*8960*/  SHF.L.U32 R0, R0, 0x1f, RZ ;  /* 0x0000001f00007819 */ /* 0x000fc800000006ff */
[----:B------:R0:W1:Y:S01]  /*8970*/  SYNCS.PHASECHK.TRANS64.TRYWAIT P1, [UR4+0x2e850], R0 ;  /* 0x02e85000ff0075a7 */ /* 0x0000620008020144 */
[----:B------:R-:W-:Y:S05]  /*8980*/  @!P0 BRA `(.L_x_5786) ;  /* 0x0000000000048947 */ /* 0x000fea0003800000 */
[----:B------:R-:W-:Y:S01]  /*8990*/  BPT.TRAP 0x1 ;  /* 0x000000040000795c */ /* 0x000fe20000300000 */
.L_x_5786:
[----:B-1----:R-:W-:Y:S05]  /*89a0*/  @P1 BRA `(.L_x_5787) ;  /* 0x0000000000081947 */ /* 0x002fea0003800000 */
[----:B------:R-:W1:Y:S02]  /*89b0*/  SYNCS.PHASECHK.TRANS64.TRYWAIT P1, [UR4+0x2e850], R0 ;  /* 0x02e85000ff0075a7 */ /* 0x000e640008020144 */
[----:B-1----:R-:W-:Y:S05]  /*89c0*/  @!P1 BRA `(.L_x_5788) ;  /* 0x0000005c00949947 */ /* 0x002fea0003800000 */
.L_x_5787:
[----:B------:R-:W-:Y:S01]  /*89d0*/  UIADD3 UR5, UR39, 0x400, URZ ;  /* 0x0000040027057890 */ /* 0x000fe2000fffe03f */
[----:B------:R-:W-:Y:S01]  /*89e0*/  WARPGROUP.ARRIVE ;  /* 0x00000000000079c5 */ /* 0x000fe20000000000 */
[----:B------:R-:W-:Y:S01]  /*89f0*/  UMOV UR7, 0xc0000010 ;  /* 0xc000001000077882 */ /* 0x000fe20000000000 */
[----:B-1----:R-:W-:Y:S01]  /*8a00*/  IMAD.MOV.U32 R7, RZ, RZ, 0x3f800000 ;  /* 0x3f800000ff077424 */ /* 0x002fe200078e00ff */
[----:B------:R-:W-:-:S04]  /*8a10*/  USHF.R.U32.HI UR5, URZ, 0x4, UR5 ;  /* 0x000000043f057899 */ /* 0x000fc80008011605 */
[----:B------:R-:W-:-:S04]  /*8a20*/  ULOP3.LUT UR5, UR5, 0x3fff, URZ, 0xc0, !UPT ;  /* 0x00003fff05057892 */ /* 0x000fc8000f8ec03f */
[----:B------:R-:W-:-:S04]  /*8a30*/  ULOP3.LUT UR5, UR5, 0x10000, URZ, 0xfc, !UPT ;  /* 0x0001000005057892 */ /* 0x000fc8000f8efc3f */
[----:B------:R-:W-:-:S07]  /*8a40*/  UIMAD UR5, UR51, 0x700, UR5 ;  /* 0x00000700330578a4 */ /* 0x000fce000f8e0205 */
[----:B------:R-:W-:Y:S02]  /*8a50*/  UMOV UR6, UR5 ;  /* 0x0000000500067c82 */ /* 0x000fe40008000000 */
[----:B------:R-:W-:Y:S01]  /*8a60*/  QGMMA.64x128x32.F32.E4M3.E4M3 R24, R200, gdesc[UR4], R24, gsb0 ;  /* 0x01e00004c8187df3 */ /* 0x000fe20008000818 */
[----:B------:R-:W-:Y:S01]  /*8a70*/  UIADD3 UR6, UR5, 0x100, URZ ;  /* 0x0000010005067890 */ /* 0x000fe2000fffe03f */
[----:B------:R-:W-:Y:S01]  /*8a80*/  UMOV UR7, 0xc0000010 ;  /* 0xc000001000077882 */ /* 0x000fe20000000000 */
[----:B------:R-:W-:Y:S02]  /*8a90*/  WARPGROUP.DEPBAR.LE gsb0, 0x0 ;  /* 0x00008000000079c5 */ /* 0x000fe40000010000 */
[----:B------:R-:W-:-:S07]  /*8aa0*/  WARPGROUP.ARRIVE ;  /* 0x00000000000079c5 */ /* 0x000fce0000000000 */
        /* <DEDUP_REMOVED lines=11> */
[----:B------:R-:W-:Y:S02]  /*8b60*/  ULDC.64 UR6, c[0x0][0x9a0] ;  /* 0x0002680000067ab9 */ /* 0x000fe40000000a00 */
[----:B------:R-:W-:-:S04]  /*8b70*/  UISETP.NE.U32.AND UP0, UPT, UR6, URZ, UPT ;  /* 0x0000003f0600728c */ /* 0x000fc8000bf05070 */
[----:B------:R-:W-:-:S06]  /*8b80*/  UISETP.NE.AND.EX UP0, UPT, UR7, URZ, UPT, UP0 ;  /* 0x0000003f0700728c */ /* 0x000fcc000bf05300 */
[----:B------:R-:W-:-:S05]  /*8b90*/  PLOP3.LUT P1, PT, PT, PT, UP0, 0x80, 0x0 ;  /* 0x000000000000781c */ /* 0x000fca0003f2f008 */
[----:B------:R-:W-:Y:S01]  /*8ba0*/  @UP0 USHF.R.S32.HI UR10, URZ, 0x1f, UR42 ;  /* 0x0000001f3f0a0899 */ /* 0x000fe2000801142a */
[----:B------:R-:W-:Y:S01]  /*8bb0*/  @UP0 ULDC.64 UR12, c[0x0][0x9c8] ;  /* 0x00027200000c0ab9 */ /* 0x000fe20000000a00 */
[----:B------:R-:W-:Y:S02]  /*8bc0*/  @UP0 UIADD3 UR8, -UR42, URZ, URZ ;  /* 0x0000003f2a080290 */ /* 0x000fe4000fffe13f */
[----:B------:R-:W-:Y:S01]  /*8bd0*/  @UP0 UIMAD UR10, UR10, UR12, URZ ;  /* 0x0000000c0a0a02a4 */ /* 0x000fe2000f8e023f */
[----:B------:R-:W-:Y:S02]  /*8be0*/  @UP0 ULDC UR9, c[0x0][0xc44] ;  /* 0x0003110000090ab9 */ /* 0x000fe40000000800 */
[----:B------:R-:W-:Y:S02]  /*8bf0*/  @UP0 UIMAD UR11, UR9, UR8, UR43 ;  /* 0x00000008090b02a4 */ /* 0x000fe4000f8e022b */
[----:B------:R-:W-:Y:S02]  /*8c00*/  @UP0 UIMAD.WIDE.U32 UR8, UR42, UR12, URZ ;  /* 0x0000000c2a0802a5 */ /* 0x000fe4000f8e003f */
[----:B------:R-:W-:-:S02]  /*8c10*/  @UP0 UIMAD UR10, UR42, UR13, UR10 ;  /* 0x0000000d2a0a02a4 */ /* 0x000fc4000f8e020a */
[----:B------:R-:W-:Y:S02]  /*8c20*/  @UP0 USHF.R.S32.HI UR14, URZ, 0x1f, UR11 ;  /* 0x0000001f3f0e0899 */ /* 0x000fe4000801140b */
[----:B------:R-:W-:Y:S01]  /*8c30*/  @UP0 UIADD3 UR9, UR9, UR10, URZ ;  /* 0x0000000a09090290 */ /* 0x000fe2000fffe03f */
[----:B------:R-:W-:Y:S02]  /*8c40*/  @UP0 ULDC.64 UR12, c[0x0][0x9d0] ;  /* 0x00027400000c0ab9 */ /* 0x000fe40000000a00 */
[----:B------:R-:W-:Y:S02]  /*8c50*/  @UP0 UIMAD UR10, UR14, UR12, URZ ;  /* 0x0000000c0e0a02a4 */ /* 0x000fe4000f8e023f */
[----:B------:R-:W-:Y:S02]  /*8c60*/  @UP0 UIMAD.WIDE.U32 UR8, UR11, UR12, UR8 ;  /* 0x0000000c0b0802a5 */ /* 0x000fe4000f8e0008 */
[----:B------:R-:W-:Y:S02]  /*8c70*/  @UP0 UIMAD UR10, UR11, UR13, UR10 ;  /* 0x0000000d0b0a02a4 */ /* 0x000fe4000f8e020a */
[----:B------:R-:W-:-:S02]  /*8c80*/  @UP0 ULEA UR6, UP1, UR8, UR6, 0x2 ;  /* 0x0000000608060291 */ /* 0x000fc4000f82103f */
[----:B------:R-:W-:-:S04]  /*8c90*/  @UP0 UIADD3 UR9, UR9, UR10, URZ ;  /* 0x0000000a09090290 */ /* 0x000fc8000fffe03f */
[----:B------:R-:W-:Y:S01]  /*8ca0*/  IMAD.U32 R8, RZ, RZ, UR6 ;  /* 0x00000006ff087e24 */ /* 0x000fe2000f8e00ff */
[----:B------:R-:W-:Y:S02]  /*8cb0*/  @UP0 ULEA.HI.X UR7, UR8, UR7, UR9, 0x2, UP1 ;  /* 0x0000000708070291 */ /* 0x000fe400088f1409 */
[----:B------:R-:W-:-:S04]  /*8cc0*/  UIADD3 UR6, UR5, 0x400, URZ ;  /* 0x0000040005067890 */ /* 0x000fc8000fffe03f */
[----:B------:R-:W-:Y:S01]  /*8cd0*/  IMAD.U32 R9, RZ, RZ, UR7 ;  /* 0x00000007ff097e24 */ /* 0x000fe2000f8e00ff */
[----:B------:R-:W-:-:S04]  /*8ce0*/  UMOV UR7, 0xc0000010 ;  /* 0xc000001000077882 */ /* 0x000fc80000000000 */
[----:B------:R1:W2:Y:S01]  /*8cf0*/  @P1 LDG.E R7, desc[UR48][R8.64] ;  /* 0x0000003008071981 */ /* 0x0002a2000c1e1900 */
[----:B------:R-:W-:Y:S02]  /*8d00*/  WARPGROUP.DEPBAR.LE gsb0, 0x0 ;  /* 0x00008000000079c5 */ /* 0x000fe40000010000 */
[----:B------:R-:W-:-:S06]  /*8d10*/  WARPGROUP.ARRIVE ;  /* 0x00000000000079c5 */ /* 0x000fcc0000000000 */
[----:B------:R-:W-:Y:S01]  /*8d20*/  QGMMA.64x128x32.F32.E4M3.E4M3 R24, R216, gdesc[UR4], R24, gsb0 ;  /* 0x01e00004d8187df3 */ /* 0x000fe20008000818 */
[----:B------:R-:W-:Y:S01]  /*8d30*/  UIADD3 UR6, UR5, 0x500, URZ ;  /* 0x0000050005067890 */ /* 0x000fe2000fffe03f */
[----:B------:R-:W-:Y:S01]  /*8d40*/  UMOV UR7, 0xc0000010 ;  /* 0xc000001000077882 */ /* 0x000fe20000000000 */
[----:B0-----:R-:W0:Y:S04]  /*8d50*/  SHFL.BFLY PT, R0, R5, 0x2, 0x1f ;  /* 0x0c401f0005007f89 */ /* 0x001e2800000e0000 */
[----:B------:R-:W3:Y:S01]  /*8d60*/  SHFL.BFLY PT, R11, R4, 0x2, 0x1f ;  /* 0x0c401f00040b7f89 */ /* 0x000ee200000e0000 */
[----:B------:R-:W-:Y:S02]  /*8d70*/  WARPGROUP.DEPBAR.LE gsb0, 0x0 ;  /* 0x00008000000079c5 */ /* 0x000fe40000010000 */
[----:B------:R-:W-:-:S06]  /*8d80*/  WARPGROUP.ARRIVE ;  /* 0x00000000000079c5 */ /* 0x000fcc0000000000 */
[----:B------:R-:W-:Y:S01]  /*8d90*/  QGMMA.64x128x32.F32.E4M3.E4M3 R24, R220, gdesc[UR4], R24, gsb0 ;  /* 0x01e00004dc187df3 */ /* 0x000fe20008000818 */
[----:B------:R-:W-:Y:S01]  /*8da0*/  UIADD3 UR6, UR5, 0x600, URZ ;  /* 0x0000060005067890 */ /* 0x000fe2000fffe03f */
[----:B------:R-:W-:Y:S01]  /*8db0*/  UMOV UR7, 0xc0000010 ;  /* 0xc000001000077882 */ /* 0x000fe20000000000 */
[----:B0-----:R-:W-:-:S01]  /*8dc0*/  FADD.FTZ R0, R0, R5 ;  /* 0x0000000500007221 */ /* 0x001fc20000010000 */
[----:B---3--:R-:W-:-:S04]  /*8dd0*/  FADD.FTZ R11, R11, R4 ;  /* 0x000000040b0b7221 */ /* 0x008fc80000010000 */
[----:B-1----:R-:W0:Y:S04]  /*8de0*/  SHFL.BFLY PT, R9, R0, 0x1, 0x1f ;  /* 0x0c201f0000097f89 */ /* 0x002e2800000e0000 */
        /* <DEDUP_REMOVED lines=14> */
[----:B------:R-:W-:Y:S01]  /*8ed0*/  QGMMA.64x128x32.F32.E4M3.E4M3 R24, R224, gdesc[UR4], R24, gsb0 ;  /* 0x01e00004e0187df3 */ /* 0x000fe20008000818 */
[----:B------:R-:W0:Y:S08]  /*8ee0*/  @P2 MUFU.LG2 R5, R5 ;  /* 0x0000000500052308 */ /* 0x000e300000000c00 */
        /* <DEDUP_REMOVED lines=17> */
.L_x_5789:
        /* <DEDUP_REMOVED lines=12> */
[----:B------:R-:W-:Y:S01]  /*90c0*/  FMUL.FTZ R15, R38, R88 ;  /* 0x00000058260f7220 */ /* 0x000fe20000410000 */
[----:B------:R-:W-:Y:S01]  /*90d0*/  ULDC.64 UR8, c[0x0][0xb90] ;  /* 0x0002e40000087ab9 */ /* 0x000fe20000000a00 */
[----:B------:R-:W-:Y:S01]  /*90e0*/  USHF.R.S32.HI UR14, URZ, 0x1f, UR42 ;  /* 0x0000001f3f0e7899 */ /* 0x000fe2000801142a */
[----:B------:R-:W-:Y:S01]  /*90f0*/  ULDC.64 UR10, c[0x0][0xb98] ;  /* 0x0002e600000a7ab9 */ /* 0x000fe20000000a00 */
[----:B0-----:R-:W-:-:S05]  /*9100*/  IMAD.SHL.U32 R3, R89, 0x4, RZ ;  /* 0x0000000459037824 */ /* 0x001fca00078e00ff */
[----:B------:R-:W-:-:S04]  /*9110*/  LOP3.LUT R3, R3, 0xc, RZ, 0xc0, !PT ;  /* 0x0000000c03037812 */ /* 0x000fc800078ec0ff */
[----:B------:R-:W-:-:S05]  /*9120*/  IADD3 R6, P0, R3, UR6, RZ ;  /* 0x0000000603067c10 */ /* 0x000fca000ff1e0ff */
[----:B------:R-:W-:-:S05]  /*9130*/  IMAD.X R7, RZ, RZ, UR7, P0 ;  /* 0x00000007ff077e24 */ /* 0x000fca00080e06ff */
[----:B------:R0:W2:Y:S01]  /*9140*/  LDG.E.CONSTANT R3, desc[UR48][R6.64] ;  /* 0x0000003006037981 */ /* 0x0000a2000c1e9900 */
        /* <DEDUP_REMOVED lines=32> */
[----:B------:R-:W-:Y:S01]  /*9350*/  F2FP.BF16.F32.PACK_AB R6, R6, R7 ;  /* 0x000000070606723e */ /* 0x000fe200000010ff */
[----:B------:R-:W-:Y:S01]  /*9360*/  UMOV UR6, UR39 ;  /* 0x0000002700067c82 */ /* 0x000fe20008000000 */
[----:B-1----:R-:W-:Y:S01]  /*9370*/  UMOV UR7, UR5 ;  /* 0x0000000500077c82 */ /* 0x002fe20008000000 */
[----:B------:R-:W-:Y:S01]  /*9380*/  LOP3.LUT P0, R7, R89, 0x3, RZ, 0xc0, !PT ;  /* 0x0000000359077812 */ /* 0x000fe2000780c0ff */
[----:B------:R-:W-:Y:S01]  /*9390*/  FMUL.FTZ R31, R47, R88 ;  /* 0x000000582f1f7220 */ /* 0x000fe20000410000 */
[----:B------:R-:W-:Y:S01]  /*93a0*/  F2FP.BF16.F32.PACK_AB R5, R5, R8 ;  /* 0x000000080505723e */ /* 0x000fe200000010ff */
[----:B------:R-:W-:Y:S01]  /*93b0*/  FMUL.FTZ R34, R43, R88 ;  /* 0x000000582b227220 */ /* 0x000fe20000410000 */
[----:B------:R-:W-:Y:S01]  /*93c0*/  F2FP.BF16.F32.PACK_AB R11, R11, R12 ;  /* 0x0000000c0b0b723e */ /* 0x000fe200000010ff */
[----:B------:R-:W-:Y:S01]  /*93d0*/  FMUL.FTZ R46, R58, R88 ;  /* 0x000000583a2e7220 */ /* 0x000fe20000410000 */
[----:B------:R-:W-:Y:S01]  /*93e0*/  F2FP.BF16.F32.PACK_AB R8, R25, R26 ;  /* 0x0000001a1908723e */ /* 0x000fe200000010ff */
[----:B------:R-:W-:Y:S01]  /*93f0*/  IMAD.U32 R26, RZ, RZ, UR6 ;  /* 0x00000006ff1a7e24 */ /* 0x000fe2000f8e00ff */
[----:B------:R-:W-:Y:S01]  /*9400*/  F2FP.BF16.F32.PACK_AB R30, R27, R30 ;  /* 0x0000001e1b1e723e */ /* 0x000fe200000010ff */
[----:B------:R-:W-:Y:S01]  /*9410*/  IMAD.U32 R27, RZ, RZ, UR7 ;  /* 0x00000007ff1b7e24 */ /* 0x000fe2000f8e00ff */
[----:B------:R-:W-:Y:S01]  /*9420*/  ISETP.EQ.OR P0, PT, R7, 0x3, !P0 ;  /* 0x000000030700780c */ /* 0x000fe20004702670 */
[-C--:B------:R-:W-:Y:S01]  /*9430*/  FMUL.FTZ R58, R67, R88.reuse ;  /* 0x00000058433a7220 */ /* 0x080fe20000410000 */
[----:B------:R-:W-:Y:S01]  /*9440*/  FMUL.FTZ R67, R86, R88 ;  /* 0x0000005856437220 */ /* 0x000fe20000410000 */
[----:B------:R-:W-:Y:S01]  /*9450*/  F2FP.BF16.F32.PACK_AB R31, R31, R34 ;  /* 0x000000221f1f723e */ /* 0x000fe200000010ff */
[-C--:B------:R-:W-:Y:S01]  /*9460*/  FMUL.FTZ R43, R62, R88.reuse ;  /* 0x000000583e2b7220 */ /* 0x080fe20000410000 */
[----:B------:R-:W-:Y:S01]  /*9470*/  SEL R84, R6, R11, P0 ;  /* 0x0000000b06547207 */ /* 0x000fe20000000000 */
[----:B------:R-:W-:Y:S01]  /*9480*/  FMUL.FTZ R35, R54, R88 ;  /* 0x0000005836237220 */ /* 0x000fe20000410000 */
[----:B------:R-:W-:Y:S01]  /*9490*/  SEL R86, R11, R6, P0 ;  /* 0x000000060b567207 */ /* 0x000fe20000000000 */
[----:B------:R-:W-:Y:S01]  /*94a0*/  IMAD.WIDE R6, R230, 0x2, R26 ;  /* 0x00000002e6067825 */ /* 0x000fe200078e021a */
[----:B------:R-:W-:-:S03]  /*94b0*/  F2FP.BF16.F32.PACK_AB R10, R9, R10 ;  /* 0x0000000a090a723e */ /* 0x000fc600000010ff */
[-C--:B------:R-:W-:Y:S01]  /*94c0*/  FMUL.FTZ R38, R50, R88.reuse ;  /* 0x0000005832267220 */ /* 0x080fe20000410000 */
[----:B------:R-:W-:Y:S01]  /*94d0*/  SEL R92, R30, R31, P0 ;  /* 0x0000001f1e5c7207 */ /* 0x000fe20000000000 */
[----:B------:R-:W-:Y:S01]  /*94e0*/  FMUL.FTZ R39, R55, R88 ;  /* 0x0000005837277220 */ /* 0x000fe20000410000 */
[----:B------:R-:W-:Y:S01]  /*94f0*/  SEL R94, R31, R30, P0 ;  /* 0x0000001e1f5e7207 */ /* 0x000fe20000000000 */
[----:B------:R-:W-:Y:S01]  /*9500*/  FMUL.FTZ R42, R51, R88 ;  /* 0x00000058332a7220 */ /* 0x000fe20000410000 */
[----:B------:R-:W-:Y:S01]  /*9510*/  F2FP.BF16.F32.PACK_AB R15, R15, R20 ;  /* 0x000000140f0f723e */ /* 0x000fe200000010ff */
[-C--:B------:R-:W-:Y:S01]  /*9520*/  FMUL.FTZ R47, R63, R88.reuse ;  /* 0x000000583f2f7220 */ /* 0x080fe20000410000 */
[----:B------:R-:W-:Y:S01]  /*9530*/  IADD3 R31, P6, R6, 0x4060, RZ ;  /* 0x00004060061f7810 */ /* 0x000fe20007fde0ff */
[-C--:B------:R-:W-:Y:S01]  /*9540*/  FMUL.FTZ R50, R59, R88.reuse ;  /* 0x000000583b327220 */ /* 0x080fe20000410000 */
[-C--:B------:R-:W-:Y:S01]  /*9550*/  FMUL.FTZ R51, R70, R88.reuse ;  /* 0x0000005846337220 */ /* 0x080fe20000410000 */
[-C--:B------:R-:W-:Y:S01]  /*9560*/  FMUL.FTZ R54, R66, R88.reuse ;  /* 0x0000005842367220 */ /* 0x080fe20000410000 */
[-C--:B------:R-:W-:Y:S01]  /*9570*/  FMUL.FTZ R55, R71, R88.reuse ;  /* 0x0000005847377220 */ /* 0x080fe20000410000 */
[----:B------:R-:W-:Y:S01]  /*9580*/  FMUL.FTZ R62, R74, R88 ;  /* 0x000000584a3e7220 */ /* 0x000fe20000410000 */
[----:B------:R-:W-:Y:S01]  /*9590*/  F2FP.BF16.F32.PACK_AB R43, R43, R46 ;  /* 0x0000002e2b2b723e */ /* 0x000fe200000010ff */
[-C--:B------:R-:W-:Y:S01]  /*95a0*/  FMUL.FTZ R59, R78, R88.reuse ;  /* 0x000000584e3b7220 */ /* 0x080fe20000410000 */
[----:B------:R-:W-:Y:S01]  /*95b0*/  F2FP.BF16.F32.PACK_AB R49, R48, R49 ;  /* 0x000000313031723e */ /* 0x000fe200000010ff */
[-C--:B------:R-:W-:Y:S01]  /*95c0*/  FMUL.FTZ R63, R79, R88.reuse ;  /* 0x000000584f3f7220 */ /* 0x080fe20000410000 */
[-C--:B------:R-:W-:Y:S01]  /*95d0*/  FMUL.FTZ R66, R75, R88.reuse ;  /* 0x000000584b427220 */ /* 0x080fe20000410000 */
[-C--:B------:R-:W-:Y:S01]  /*95e0*/  FMUL.FTZ R70, R82, R88.reuse ;  /* 0x0000005852467220 */ /* 0x080fe20000410000 */
[-C--:B------:R-:W-:Y:S01]  /*95f0*/  FMUL.FTZ R71, R87, R88.reuse ;  /* 0x0000005857477220 */ /* 0x080fe20000410000 */
[----:B------:R-:W-:Y:S01]  /*9600*/  FMUL.FTZ R74, R83, R88 ;  /* 0x00000058534a7220 */ /* 0x000fe20000410000 */
[----:B------:R-:W-:Y:S01]  /*9610*/  SEL R46, R5, R10, P0 ;  /* 0x0000000a052e7207 */ /* 0x000fe20000000000 */
[----:B------:R-:W0:Y:S01]  /*9620*/  LDC R85, c[0x0][0xc38] ;  /* 0x00030e00ff557b82 */ /* 0x000e220000000800 */
[----:B------:R-:W-:Y:S01]  /*9630*/  SEL R48, R10, R5, P0 ;  /* 0x000000050a307207 */ /* 0x000fe20000000000 */
[----:B------:R-:W-:Y:S01]  /*9640*/  IMAD R5, R18, 0x40, R2 ;  /* 0x0000004012057824 */ /* 0x000fe200078e0202 */
[----:B------:R-:W-:Y:S01]  /*9650*/  SEL R88, R15, R8, P0 ;  /* 0x000000080f587207 */ /* 0x000fe20000000000 */
[----:B------:R-:W-:Y:S01]  /*9660*/  UIADD3 UR5, -UR42, URZ, URZ ;  /* 0x0000003f2a057290 */ /* 0x000fe2000fffe13f */
[----:B------:R-:W-:Y:S01]  /*9670*/  SEL R90, R8, R15, P0 ;  /* 0x0000000f085a7207 */ /* 0x000fe20000000000 */
[----:B------:R-:W-:Y:S01]  /*9680*/  IMAD.WIDE R26, R5, 0x2, R26 ;  /* 0x00000002051a7825 */ /* 0x000fe200078e021a */
[----:B------:R-:W-:Y:S01]  /*9690*/  LOP3.LUT R30, R31, 0x380, RZ, 0xc0, !PT ;  /* 0x000003801f1e7812 */ /* 0x000fe200078ec0ff */
[----:B------:R-:W-:Y:S01]  /*96a0*/  ULDC UR6, c[0x0][0xc44] ;  /* 0x0003110000067ab9 */ /* 0x000fe20000000800 */
[----:B------:R-:W-:Y:S01]  /*96b0*/  IADD3 R8, P2, R6, 0x20, RZ ;  /* 0x0000002006087810 */ /* 0x000fe20007f5e0ff */
[----:B------:R-:W-:Y:S01]  /*96c0*/  UIMAD UR13, UR6, UR5, UR43 ;  /* 0x00000005060d72a4 */ /* 0x000fe2000f8e022b */
[----:B------:R-:W-:Y:S01]  /*96d0*/  SHF.R.U64 R30, R30, 0x3, RZ ;  /* 0x000000031e1e7819 */ /* 0x000fe200000012ff */
[----:B------:R-:W-:Y:S01]  /*96e0*/  UIADD3 UR4, UR4, 0x2e860, URZ ;  /* 0x0002e86004047890 */ /* 0x000fe2000fffe03f */
[----:B------:R-:W-:Y:S01]  /*96f0*/  LOP3.LUT R5, R8, 0x380, RZ, 0xc0, !PT ;  /* 0x0000038008057812 */ /* 0x000fe200078ec0ff */
[----:B------:R-:W-:Y:S01]  /*9700*/  USHF.R.S32.HI UR12, URZ, 0x1f, UR13 ;  /* 0x0000001f3f0c7899 */ /* 0x000fe2000801140d */
[----:B------:R-:W-:Y:S01]  /*9710*/  LOP3.LUT R30, R30, R31, RZ, 0x3c, !PT ;  /* 0x0000001f1e1e7212 */ /* 0x000fe200078e3cff */
[--C-:B------:R-:W-:Y:S01]  /*9720*/  IMAD.X R31, RZ, RZ, R7.reuse, P6 ;  /* 0x000000ffff1f7224 */ /* 0x100fe200030e0607 */
[----:B------:R-:W-:Y:S01]  /*9730*/  SHF.R.U64 R5, R5, 0x3, RZ ;  /* 0x0000000305057819 */ /* 0x000fe200000012ff */
[----:B------:R-:W-:Y:S01]  /*9740*/  UIMAD UR5, UR12, UR8, URZ ;  /* 0x000000080c0572a4 */ /* 0x000fe2000f8e023f */
[----:B------:R-:W-:Y:S01]  /*9750*/  IADD3 R10, P6, R6, 0x40, RZ ;  /* 0x00000040060a7810 */ /* 0x000fe20007fde0ff */
[----:B------:R-:W-:Y:S01]  /*9760*/  UPRMT UR4, UR36, 0x654, UR4 ;  /* 0x0000065424047896 */ /* 0x000fe20008000004 */
[----:B------:R-:W-:Y:S01]  /*9770*/  F2FP.BF16.F32.PACK_AB R41, R40, R41 ;  /* 0x000000292829723e */ /* 0x000fe200000010ff */
[----:B------:R-:W-:Y:S01]  /*9780*/  UIMAD.WIDE.U32 UR6, UR13, UR8, URZ ;  /* 0x000000080d0672a5 */ /* 0x000fe2000f8e003f */
[----:B------:R-:W-:Y:S01]  /*9790*/  LOP3.LUT R40, R5, R8, RZ, 0x3c, !PT ;  /* 0x0000000805287212 */ /* 0x000fe200078e3cff */
[----:B------:R-:W-:Y:S01]  /*97a0*/  UIMAD UR5, UR13, UR9, UR5 ;  /* 0x000000090d0572a4 */ /* 0x000fe2000f8e0205 */
[----:B------:R-:W-:Y:S01]  /*97b0*/  LOP3.LUT R5, R10, 0x380, RZ, 0xc0, !PT ;  /* 0x000003800a057812 */ /* 0x000fe200078ec0ff */
[----:B------:R-:W-:Y:S01]  /*97c0*/  UIMAD UR8, UR14, UR10, URZ ;  /* 0x0000000a0e0872a4 */ /* 0x000fe2000f8e023f */
[----:B------:R-:W-:Y:S01]  /*97d0*/  F2FP.BF16.F32.PACK_AB R28, R28, R29 ;  /* 0x0000001d1c1c723e */ /* 0x000fe200000010ff */
[----:B------:R-:W-:Y:S01]  /*97e0*/  IMAD.X R29, RZ, RZ, R7, P6 ;  /* 0x000000ffff1d7224 */ /* 0x000fe200030e0607 */
[----:B------:R-:W-:Y:S01]  /*97f0*/  F2FP.BF16.F32.PACK_AB R33, R32, R33 ;  /* 0x000000212021723e */ /* 0x000fe200000010ff */
[----:B------:R-:W-:Y:S01]  /*9800*/  UIADD3 UR7, UR7, UR5, URZ ;  /* 0x0000000507077290 */ /* 0x000fe2000fffe03f */
[----:B------:R-:W-:Y:S01]  /*9810*/  SHF.R.U64 R5, R5, 0x3, RZ ;  /* 0x0000000305057819 */ /* 0x000fe200000012ff */
[----:B------:R-:W-:Y:S01]  /*9820*/  SYNCS.ARRIVE.TRANS64.RED.A1T0 RZ, [UR4], RZ ;  /* 0x000000ffffff79a7 */ /* 0x000fe20008100404 */
[----:B------:R-:W-:Y:S01]  /*9830*/  F2FP.BF16.F32.PACK_AB R59, R59, R62 ;  /* 0x0000003e3b3b723e */ /* 0x000fe200000010ff */
[----:B------:R-:W-:Y:S01]  /*9840*/  UIMAD UR8, UR42, UR11, UR8 ;  /* 0x0000000b2a0872a4 */ /* 0x000fe2000f8e0208 */
[----:B------:R-:W-:Y:S01]  /*9850*/  F2FP.BF16.F32.PACK_AB R65, R64, R65 ;  /* 0x000000414041723e */ /* 0x000fe200000010ff */
[----:B------:R-:W-:Y:S01]  /*9860*/  UIMAD.WIDE.U32 UR6, UR42, UR10, UR6 ;  /* 0x0000000a2a0672a5 */ /* 0x000fe2000f8e0006 */
[----:B------:R-:W-:Y:S01]  /*9870*/  SEL R62, R28, R33, P0 ;  /* 0x000000211c3e7207 */ /* 0x000fe20000000000 */
[----:B------:R-:W-:Y:S01]  /*9880*/  ULDC.64 UR4, c[0x0][0xb50] ;  /* 0x0002d40000047ab9 */ /* 0x000fe20000000a00 */
[----:B------:R-:W-:-:S02]  /*9890*/  SEL R64, R33, R28, P0 ;  /* 0x0000001c21407207 */ /* 0x000fc40000000000 */
[----:B------:R-:W-:Y:S02]  /*98a0*/  LOP3.LUT R28, R5, R10, RZ, 0x3c, !PT ;  /* 0x0000000a051c7212 */ /* 0x000fe400078e3cff */
[----:B------:R-:W1:Y:S01]  /*98b0*/  LDC R5, c[0x0][0xbe8] ;  /* 0x0002fa00ff057b82 */ /* 0x000e620000000800 */
[----:B------:R-:W-:Y:S02]  /*98c0*/  F2FP.BF16.F32.PACK_AB R36, R36, R37 ;  /* 0x000000252424723e */ /* 0x000fe400000010ff */
[----:B------:R-:W-:Y:S02]  /*98d0*/  F2FP.BF16.F32.PACK_AB R67, R67, R70 ;  /* 0x000000464343723e */ /* 0x000fe400000010ff */
[----:B------:R-:W-:Y:S02]  /*98e0*/  F2FP.BF16.F32.PACK_AB R73, R72, R73 ;  /* 0x000000494849723e */ /* 0x000fe400000010ff */
[----:B------:R-:W-:Y:S02]  /*98f0*/  SEL R70, R36, R41, P0 ;  /* 0x0000002924467207 */ /* 0x000fe40000000000 */
[----:B------:R-:W-:Y:S01]  /*9900*/  SEL R72, R41, R36, P0 ;  /* 0x0000002429487207 */ /* 0x000fe20000000000 */
[----:B------:R-:W-:Y:S01]  /*9910*/  IMAD.X R41, RZ, RZ, R7, P2 ;  /* 0x000000ffff297224 */ /* 0x000fe200010e0607 */
[----:B------:R-:W-:-:S02]  /*9920*/  F2FP.BF16.F32.PACK_AB R24, R21, R24 ;  /* 0x000000181518723e */ /* 0x000fc400000010ff */
[----:B------:R-:W-:Y:S02]  /*9930*/  IADD3 R21, P2, R26, 0x2000, RZ ;  /* 0x000020001a157810 */ /* 0x000fe40007f5e0ff */
[----:B------:R-:W-:Y:S02]  /*9940*/  F2FP.BF16.F32.PACK_AB R50, R47, R50 ;  /* 0x000000322f32723e */ /* 0x000fe400000010ff */
[----:B------:R-:W-:Y:S02]  /*9950*/  LOP3.LUT R20, R21, 0x380, RZ, 0xc0, !PT ;  /* 0x0000038015147812 */ /* 0x000fe400078ec0ff */
[----:B------:R-:W-:Y:S02]  /*9960*/  F2FP.BF16.F32.PACK_AB R60, R60, R61 ;  /* 0x0000003d3c3c723e */ /* 0x000fe400000010ff */
[----:B------:R-:W-:Y:S02]  /*9970*/  SHF.R.U64 R20, R20, 0x3, RZ ;  /* 0x0000000314147819 */ /* 0x000fe400000012ff */
[----:B------:R-:W-:-:S02]  /*9980*/  SEL R100, R43, R50, P0 ;  /* 0x000000322b647207 */ /* 0x000fc40000000000 */
[----:B------:R-:W-:Y:S01]  /*9990*/  LOP3.LUT R20, R20, R21, RZ, 0x3c, !PT ;  /* 0x0000001514147212 */ /* 0x000fe200078e3cff */
[----:B------:R-:W-:Y:S01]  /*99a0*/  IMAD.X R21, RZ, RZ, R27, P2 ;  /* 0x000000ffff157224 */ /* 0x000fe200010e061b */
[----:B-1----:R-:W-:Y:S02]  /*99b0*/  ISETP.NE.AND P2, PT, R5, 0x1, PT ;  /* 0x000000010500780c */ /* 0x002fe40003f45270 */
[----:B------:R-:W-:Y:S02]  /*99c0*/  SEL R80, R60, R65, P0 ;  /* 0x000000413c507207 */ /* 0x000fe40000000000 */
[----:B------:R-:W-:Y:S02]  /*99d0*/  SEL R50, R50, R43, P0 ;  /* 0x0000002b32327207 */ /* 0x000fe40000000000 */
[----:B------:R-:W-:Y:S02]  /*99e0*/  SEL R60, R65, R60, P0 ;  /* 0x0000003c413c7207 */ /* 0x000fe40000000000 */
[----:B------:R-:W-:-:S02]  /*99f0*/  LOP3.LUT R43, R6, 0x380, RZ, 0xc0, !PT ;  /* 0x00000380062b7812 */ /* 0x000fc400078ec0ff */
[----:B------:R-:W-:Y:S01]  /*9a00*/  MOV R65, R30 ;  /* 0x0000001e00417202 */ /* 0x000fe20000000f00 */
[----:B------:R-:W-:Y:S01]  /*9a10*/  IMAD R30, RZ, RZ, -UR43 ;  /* 0x8000002bff1e7e24 */ /* 0x000fe2000f8e02ff */
[----:B------:R-:W-:Y:S01]  /*9a20*/  F2FP.BF16.F32.PACK_AB R13, R13, R14 ;  /* 0x0000000e0d0d723e */ /* 0x000fe200000010ff */
[----:B------:R-:W1:Y:S01]  /*9a30*/  @P2 LDC R31, c[0x0][0xbec] ;  /* 0x0002fb00ff1f2b82 */ /* 0x000e620000000800 */
[----:B------:R-:W-:Y:S01]  /*9a40*/  F2FP.BF16.F32.PACK_AB R35, R35, R38 ;  /* 0x000000262323723e */ /* 0x000fe200000010ff */
[----:B0-----:R-:W-:Y:S01]  /*9a50*/  IMAD R85, R85, R30, UR41 ;  /* 0x0000002955557e24 */ /* 0x001fe2000f8e021e */
[----:B------:R-:W-:Y:S02]  /*9a60*/  F2FP.BF16.F32.PACK_AB R42, R39, R42 ;  /* 0x0000002a272a723e */ /* 0x000fe400000010ff */
[C---:B------:R-:W-:Y:S02]  /*9a70*/  IADD3 R14, P5, R6.reuse, 0x4040, RZ ;  /* 0x00004040060e7810 */ /* 0x040fe40007fbe0ff */
[C---:B------:R-:W-:Y:S01]  /*9a80*/  IADD3 R12, P4, R6.reuse, 0x4020, RZ ;  /* 0x00004020060c7810 */ /* 0x040fe20007f9e0ff */
[----:B------:R-:W0:Y:S01]  /*9a90*/  @P2 LDC R30, c[0x0][0xbf0] ;  /* 0x0002fc00ff1e2b82 */ /* 0x000e220000000800 */
[C---:B------:R-:W-:Y:S01]  /*9aa0*/  IADD3 R11, P3, R6.reuse, 0x4000, RZ ;  /* 0x00004000060b7810 */ /* 0x040fe20007f7e0ff */
[----:B------:R-:W-:Y:S01]  /*9ab0*/  IMAD.X R33, RZ, RZ, R7, P5 ;  /* 0x000000ffff217224 */ /* 0x000fe200028e0607 */
[----:B------:R-:W-:-:S02]  /*9ac0*/  IADD3 R9, P1, R6, 0x60, RZ ;  /* 0x0000006006097810 */ /* 0x000fc40007f3e0ff */
[----:B------:R-:W-:Y:S01]  /*9ad0*/  SHF.R.U64 R43, R43, 0x3, RZ ;  /* 0x000000032b2b7819 */ /* 0x000fe200000012ff */
[--C-:B------:R-:W-:Y:S01]  /*9ae0*/  IMAD.X R37, RZ, RZ, R7.reuse, P3 ;  /* 0x000000ffff257224 */ /* 0x100fe200018e0607 */
[----:B------:R-:W-:Y:S01]  /*9af0*/  SEL R96, R35, R42, P0 ;  /* 0x0000002a23607207 */ /* 0x000fe20000000000 */
[--C-:B------:R-:W-:Y:S01]  /*9b00*/  IMAD.X R39, RZ, RZ, R7.reuse, P1 ;  /* 0x000000ffff277224 */ /* 0x100fe200008e0607 */
[----:B------:R-:W-:Y:S01]  /*9b10*/  SEL R98, R42, R35, P0 ;  /* 0x000000232a627207 */ /* 0x000fe20000000000 */
[--C-:B------:R-:W-:Y:S01]  /*9b20*/  IMAD.X R35, RZ, RZ, R7.reuse, P4 ;  /* 0x000000ffff237224 */ /* 0x100fe200020e0607 */
[----:B------:R-:W-:Y:S01]  /*9b30*/  LOP3.LUT R42, R43, R6, RZ, 0x3c, !PT ;  /* 0x000000062b2a7212 */ /* 0x000fe200078e3cff */
[----:B------:R-:W-:Y:S01]  /*9b40*/  IMAD.MOV.U32 R43, RZ, RZ, R7 ;  /* 0x000000ffff2b7224 */ /* 0x000fe200078e0007 */
[----:B------:R-:W-:Y:S02]  /*9b50*/  LOP3.LUT R7, R12, 0x380, RZ, 0xc0, !PT ;  /* 0x000003800c077812 */ /* 0x000fe400078ec0ff */
[----:B------:R-:W-:-:S02]  /*9b60*/  F2FP.BF16.F32.PACK_AB R51, R51, R54 ;  /* 0x000000363333723e */ /* 0x000fc400000010ff */
[----:B------:R-:W-:Y:S02]  /*9b70*/  F2FP.BF16.F32.PACK_AB R57, R56, R57 ;  /* 0x000000393839723e */ /* 0x000fe400000010ff */
[----:B------:R-:W-:Y:S02]  /*9b80*/  LOP3.LUT R6, R11, 0x380, RZ, 0xc0, !PT ;  /* 0x000003800b067812 */ /* 0x000fe400078ec0ff */
[----:B------:R-:W-:Y:S02]  /*9b90*/  SEL R54, R13, R24, P0 ;  /* 0x000000180d367207 */ /* 0x000fe40000000000 */
[----:B------:R-:W-:Y:S02]  /*9ba0*/  SEL R56, R24, R13, P0 ;  /* 0x0000000d18387207 */ /* 0x000fe40000000000 */
[----:B------:R-:W-:Y:S02]  /*9bb0*/  SHF.R.U64 R7, R7, 0x3, RZ ;  /* 0x0000000307077819 */ /* 0x000fe400000012ff */
[----:B------:R-:W-:-:S02]  /*9bc0*/  LOP3.LUT R13, R14, 0x380, RZ, 0xc0, !PT ;  /* 0x000003800e0d7812 */ /* 0x000fc400078ec0ff */
[----:B------:R-:W-:Y:S02]  /*9bd0*/  SHF.R.U64 R6, R6, 0x3, RZ ;  /* 0x0000000306067819 */ /* 0x000fe400000012ff */
[----:B------:R-:W-:Y:S02]  /*9be0*/  LOP3.LUT R34, R7, R12, RZ, 0x3c, !PT ;  /* 0x0000000c07227212 */ /* 0x000fe400078e3cff */
[----:B------:R-:W-:Y:S02]  /*9bf0*/  SHF.R.U64 R13, R13, 0x3, RZ ;  /* 0x000000030d0d7819 */ /* 0x000fe400000012ff */
[----:B------:R-:W-:Y:S02]  /*9c00*/  F2FP.BF16.F32.PACK_AB R68, R68, R69 ;  /* 0x000000454444723e */ /* 0x000fe400000010ff */
[----:B------:R-:W-:Y:S02]  /*9c10*/  F2FP.BF16.F32.PACK_AB R74, R71, R74 ;  /* 0x0000004a474a723e */ /* 0x000fe400000010ff */
[----:B------:R-:W-:-:S02]  /*9c20*/  LOP3.LUT R36, R6, R11, RZ, 0x3c, !PT ;  /* 0x0000000b06247212 */ /* 0x000fc400078e3cff */
[----:B------:R-:W-:Y:S02]  /*9c30*/  IADD3 R25, P6, R26, 0x1000, RZ ;  /* 0x000010001a197810 */ /* 0x000fe40007fde0ff */
[----:B------:R-:W-:Y:S02]  /*9c40*/  LOP3.LUT R6, R9, 0x380, RZ, 0xc0, !PT ;  /* 0x0000038009067812 */ /* 0x000fe400078ec0ff */
[----:B------:R-:W-:Y:S01]  /*9c50*/  MOV R69, R34 ;  /* 0x0000002200457202 */ /* 0x000fe20000000f00 */
[----:B------:R-:W-:Y:S01]  /*9c60*/  IMAD R34, R85, 0x80, R229 ;  /* 0x0000008055227824 */ /* 0x000fe200078e02e5 */
[----:B------:R-:W-:Y:S02]  /*9c70*/  LOP3.LUT R32, R13, R14, RZ, 0x3c, !PT ;  /* 0x0000000e0d207212 */ /* 0x000fe400078e3cff */
[----:B------:R-:W-:Y:S02]  /*9c80*/  F2FP.BF16.F32.PACK_AB R66, R63, R66 ;  /* 0x000000423f42723e */ /* 0x000fe400000010ff */
[----:B------:R-:W-:-:S02]  /*9c90*/  SEL R106, R67, R74, P0 ;  /* 0x0000004a436a7207 */ /* 0x000fc40000000000 */
[----:B------:R-:W-:Y:S02]  /*9ca0*/  LOP3.LUT R24, R25, 0x380, RZ, 0xc0, !PT ;  /* 0x0000038019187812 */ /* 0x000fe400078ec0ff */
[----:B------:R-:W-:Y:S02]  /*9cb0*/  MOV R63, R42 ;  /* 0x0000002a003f7202 */ /* 0x000fe40000000f00 */
[----:B------:R-:W-:Y:S02]  /*9cc0*/  SEL R74, R74, R67, P0 ;  /* 0x000000434a4a7207 */ /* 0x000fe40000000000 */
[----:B------:R-:W-:Y:S02]  /*9cd0*/  SHF.R.U64 R6, R6, 0x3, RZ ;  /* 0x0000000306067819 */ /* 0x000fe400000012ff */
[----:B------:R-:W-:Y:S01]  /*9ce0*/  MOV R42, R28 ;  /* 0x0000001c002a7202 */ /* 0x000fe20000000f00 */
[----:B-1----:R-:W-:Y:S01]  /*9cf0*/  @P2 IMAD.HI.U32 R29, R34, R31, RZ ;  /* 0x0000001f221d2227 */ /* 0x002fe200078e00ff */
[----:B------:R-:W-:-:S02]  /*9d00*/  MOV R67, R32 ;  /* 0x0000002000437202 */ /* 0x000fc40000000f00 */
[----:B------:R-:W-:Y:S01]  /*9d10*/  SHF.R.U64 R24, R24, 0x3, RZ ;  /* 0x0000000318187819 */ /* 0x000fe200000012ff */
[----:B------:R-:W-:Y:S01]  /*9d20*/  IMAD.MOV.U32 R28, RZ, RZ, R34 ;  /* 0x000000ffff1c7224 */ /* 0x000fe200078e0022 */
[----:B------:R-:W-:Y:S02]  /*9d30*/  F2FP.BF16.F32.PACK_AB R58, R55, R58 ;  /* 0x0000003a373a723e */ /* 0x000fe400000010ff */
[----:B------:R-:W-:Y:S02]  /*9d40*/  LOP3.LUT R38, R6, R9, RZ, 0x3c, !PT ;  /* 0x0000000906267212 */ /* 0x000fe400078e3cff */
[----:B------:R-:W-:Y:S02]  /*9d50*/  SEL R82, R68, R73, P0 ;  /* 0x0000004944527207 */ /* 0x000fe40000000000 */
[----:B0-----:R-:W-:Y:S02]  /*9d60*/  @P2 SHF.R.U32.HI R28, RZ, R30, R29 ;  /* 0x0000001eff1c2219 */ /* 0x001fe4000001161d */
[----:B------:R-:W-:-:S02]  /*9d70*/  SEL R68, R73, R68, P0 ;  /* 0x0000004449447207 */ /* 0x000fc40000000000 */
[----:B------:R-:W-:Y:S01]  /*9d80*/  LOP3.LUT R24, R24, R25, RZ, 0x3c, !PT ;  /* 0x0000001918187212 */ /* 0x000fe200078e3cff */
[----:B------:R-:W-:Y:S01]  /*9d90*/  IMAD.X R25, RZ, RZ, R27, P6 ;  /* 0x000000ffff197224 */ /* 0x000fe200030e061b */
[----:B------:R-:W-:Y:S01]  /*9da0*/  IADD3 R15, P1, R26, 0x3000, RZ ;  /* 0x000030001a0f7810 */ /* 0x000fe20007f3e0ff */
[----:B------:R-:W-:Y:S01]  /*9db0*/  IMAD.MOV R32, RZ, RZ, -R28 ;  /* 0x000000ffff207224 */ /* 0x000fe200078e0a1c */
[----:B------:R-:W-:Y:S02]  /*9dc0*/  F2FP.BF16.F32.PACK_AB R44, R44, R45 ;  /* 0x0000002d2c2c723e */ /* 0x000fe400000010ff */
[----:B------:R-:W-:Y:S02]  /*9dd0*/  SEL R102, R51, R58, P0 ;  /* 0x0000003a33667207 */ /* 0x000fe40000000000 */
[----:B------:R-:W-:Y:S02]  /*9de0*/  MOV R71, R36 ;  /* 0x0000002400477202 */ /* 0x000fe40000000f00 */
[----:B------:R-:W-:-:S02]  /*9df0*/  MOV R73, R38 ;  /* 0x0000002600497202 */ /* 0x000fc40000000f00 */
[----:B------:R-:W-:Y:S02]  /*9e00*/  SEL R58, R58, R51, P0 ;  /* 0x000000333a3a7207 */ /* 0x000fe40000000000 */
[----:B------:R-:W-:Y:S02]  /*9e10*/  IADD3 R45, P6, R26, 0x7000, RZ ;  /* 0x000070001a2d7810 */ /* 0x000fe40007fde0ff */
[----:B------:R-:W-:Y:S02]  /*9e20*/  F2FP.BF16.F32.PACK_AB R52, R52, R53 ;  /* 0x000000353434723e */ /* 0x000fe400000010ff */
[----:B------:R-:W-:Y:S02]  /*9e30*/  LOP3.LUT R14, R15, 0x380, RZ, 0xc0, !PT ;  /* 0x000003800f0e7812 */ /* 0x000fe400078ec0ff */
[----:B------:R-:W-:Y:S02]  /*9e40*/  LOP3.LUT R6, R45, 0x380, RZ, 0xc0, !PT ;  /* 0x000003802d067812 */ /* 0x000fe400078ec0ff */
[----:B------:R-:W-:-:S02]  /*9e50*/  SEL R76, R44, R49, P0 ;  /* 0x000000312c4c7207 */ /* 0x000fc40000000000 */
[----:B------:R-:W-:Y:S02]  /*9e60*/  SEL R78, R52, R57, P0 ;  /* 0x00000039344e7207 */ /* 0x000fe40000000000 */
[----:B------:R-:W-:Y:S02]  /*9e70*/  SEL R104, R59, R66, P0 ;  /* 0x000000423b687207 */ /* 0x000fe40000000000 */
[----:B------:R-:W-:Y:S02]  /*9e80*/  SHF.R.U64 R14, R14, 0x3, RZ ;  /* 0x000000030e0e7819 */ /* 0x000fe400000012ff */
[----:B------:R-:W-:Y:S02]  /*9e90*/  SEL R44, R49, R44, P0 ;  /* 0x0000002c312c7207 */ /* 0x000fe40000000000 */
[----:B------:R-:W-:Y:S02]  /*9ea0*/  SEL R52, R57, R52, P0 ;  /* 0x0000003439347207 */ /* 0x000fe40000000000 */
[----:B------:R-:W-:Y:S01]  /*9eb0*/  SEL R66, R66, R59, P0 ;  /* 0x0000003b42427207 */ /* 0x000fe20000000000 */
[----:B------:R-:W-:Y:S01]  /*9ec0*/  IMAD R59, R5, R32, R34 ;  /* 0x00000020053b7224 */ /* 0x000fe200078e0222 */
[----:B------:R-:W-:-:S02]  /*9ed0*/  SHF.R.U64 R6, R6, 0x3, RZ ;  /* 0x0000000306067819 */ /* 0x000fc400000012ff */
[----:B------:R-:W-:Y:S01]  /*9ee0*/  LOP3.LUT R14, R14, R15, RZ, 0x3c, !PT ;  /* 0x0000000f0e0e7212 */ /* 0x000fe200078e3cff */
[----:B------:R-:W-:Y:S01]  /*9ef0*/  IMAD.X R15, RZ, RZ, R27, P1 ;  /* 0x000000ffff0f7224 */ /* 0x000fe200008e061b */
[----:B------:R-:W-:Y:S01]  /*9f00*/  MOV R61, R40 ;  /* 0x00000028003d7202 */ /* 0x000fe20000000f00 */
[----:B------:R-:W-:Y:S01]  /*9f10*/  IMAD.U32 R41, RZ, RZ, UR8 ;  /* 0x00000008ff297e24 */ /* 0x000fe2000f8e00ff */
[----:B------:R-:W-:Y:S01]  /*9f20*/  LOP3.LUT R6, R6, R45, RZ, 0x3c, !PT ;  /* 0x0000002d06067212 */ /* 0x000fe200078e3cff */
[----:B------:R-:W-:Y:S01]  /*9f30*/  ULDC.64 UR8, c[0x0][0xae8] ;  /* 0x0002ba0000087ab9 */ /* 0x000fe20000000a00 */
[----:B------:R-:W-:Y:S02]  /*9f40*/  SHF.R.S32.HI R30, RZ, 0x1f, R28 ;  /* 0x0000001fff1e7819 */ /* 0x000fe4000001141c */
[----:B------:R-:W-:Y:S02]  /*9f50*/  IADD3 R40, P1, R28, UR6, RZ ;  /* 0x000000061c287c10 */ /* 0x000fe4000ff3e0ff */
[----:B------:R-:W-:-:S02]  /*9f60*/  SHF.R.S32.HI R36, RZ, 0x1f, R59 ;  /* 0x0000001fff247819 */ /* 0x000fc4000001143b */
[----:B------:R-:W-:Y:S01]  /*9f70*/  IADD3.X R41, R30, UR7, R41, P1, !PT ;  /* 0x000000071e297c10 */ /* 0x000fe20008ffe429 */
[----:B------:R-:W-:Y:S01]  /*9f80*/  ULDC.64 UR6, c[0x0][0xb88] ;  /* 0x0002e20000067ab9 */ /* 0x000fe20000000a00 */
[----:B------:R-:W-:Y:S01]  /*9f90*/  IADD3 R11, P4, R26, 0x5000, RZ ;  /* 0x000050001a0b7810 */ /* 0x000fe20007f9e0ff */
[----:B------:R-:W-:Y:S01]  /*9fa0*/  IMAD R36, R36, UR6, RZ ;  /* 0x0000000624247c24 */ /* 0x000fe2000f8e02ff */
[----:B------:R-:W-:Y:S01]  /*9fb0*/  IADD3 R13, P3, R26, 0x4000, RZ ;  /* 0x000040001a0d7810 */ /* 0x000fe20007f7e0ff */
[----:B--2---:R-:W-:Y:S01]  /*9fc0*/  SHFL.IDX PT, R46, R46, R3, 0x1c1f ;  /* 0x001c1f032e2e7589 */ /* 0x004fe200000e0000 */
[----:B------:R-:W-:Y:S01]  /*9fd0*/  LOP3.LUT R33, R3, 0x2, RZ, 0x3c, !PT ;  /* 0x0000000203217812 */ /* 0x000fe200078e3cff */
[----:B------:R-:W-:Y:S01]  /*9fe0*/  IMAD R75, R59, UR7, R36 ;  /* 0x000000073b4b7c24 */ /* 0x000fe2000f8e0224 */
[----:B------:R-:W-:Y:S01]  /*9ff0*/  LOP3.LUT R10, R11, 0x380, RZ, 0xc0, !PT ;  /* 0x000003800b0a7812 */ /* 0x000fe200078ec0ff */
[----:B------:R-:W-:Y:S01]  /*a000*/  SHFL.IDX PT, R54, R54, R3, 0x1c1f ;  /* 0x001c1f0336367589 */ /* 0x000fe200000e0000 */
[----:B------:R-:W-:Y:S01]  /*a010*/  LOP3.LUT R12, R13, 0x380, RZ, 0xc0, !PT ;  /* 0x000003800d0c7812 */ /* 0x000fe200078ec0ff */
[----:B------:R-:W-:Y:S01]  /*a020*/  IMAD.WIDE.U32 R40, R59, UR6, R40 ;  /* 0x000000063b287c25 */ /* 0x000fe2000f8e0028 */
[----:B------:R-:W-:Y:S01]  /*a030*/  SHF.R.U64 R10, R10, 0x3, RZ ;  /* 0x000000030a0a7819 */ /* 0x000fe200000012ff */
[----:B------:R-:W0:Y:S01]  /*a040*/  SHFL.IDX PT, R29, R48, R33, 0x1c1f ;  /* 0x001c1f21301d7589 */ /* 0x000e2200000e0000 */
[----:B------:R-:W-:Y:S01]  /*a050*/  ULDC UR6, c[0x0][0xa88] ;  /* 0x0002a20000067ab9 */ /* 0x000fe20000000800 */
[----:B------:R-:W-:-:S02]  /*a060*/  SHF.R.U64 R12, R12, 0x3, RZ ;  /* 0x000000030c0c7819 */ /* 0x000fc400000012ff */
[----:B------:R-:W1:Y:S01]  /*a070*/  SHFL.IDX PT, R31, R56, R33, 0x1c1f ;  /* 0x001c1f21381f7589 */ /* 0x000e6200000e0000 */
[----:B------:R-:W-:Y:S01]  /*a080*/  LOP3.LUT R10, R10, R11, RZ, 0x3c, !PT ;  /* 0x0000000b0a0a7212 */ /* 0x000fe200078e3cff */
[--C-:B------:R-:W-:Y:S01]  /*a090*/  IMAD.X R11, RZ, RZ, R27.reuse, P4 ;  /* 0x000000ffff0b7224 */ /* 0x100fe200020e061b */
[----:B------:R-:W-:Y:S01]  /*a0a0*/  LOP3.LUT P1, RZ, R19, 0x3, RZ, 0xc0, !PT ;  /* 0x0000000313ff7812 */ /* 0x000fe2000782c0ff */
[----:B------:R-:W-:Y:S01]  /*a0b0*/  SHFL.IDX PT, R84, R84, R3, 0x1c1f ;  /* 0x001c1f0354547589 */ /* 0x000fe200000e0000 */
[----:B------:R-:W-:Y:S01]  /*a0c0*/  LOP3.LUT R12, R12, R13, RZ, 0x3c, !PT ;  /* 0x0000000d0c0c7212 */ /* 0x000fe200078e3cff */
[----:B------:R-:W-:Y:S01]  /*a0d0*/  IMAD.X R13, RZ, RZ, R27, P3 ;  /* 0x000000ffff0d7224 */ /* 0x000fe200018e061b */
[C---:B------:R-:W-:Y:S01]  /*a0e0*/  IADD3 R9, P5, R26.reuse, 0x6000, RZ ;  /* 0x000060001a097810 */ /* 0x040fe20007fbe0ff */
[----:B------:R-:W2:Y:S01]  /*a0f0*/  SHFL.IDX PT, R35, R86, R33, 0x1c1f ;  /* 0x001c1f2156237589 */ /* 0x000ea200000e0000 */
[----:B------:R-:W-:Y:S02]  /*a100*/  LOP3.LUT R7, R26, 0x380, RZ, 0xc0, !PT ;  /* 0x000003801a077812 */ /* 0x000fe400078ec0ff */
[----:B------:R-:W-:Y:S01]  /*a110*/  LOP3.LUT R8, R9, 0x380, RZ, 0xc0, !PT ;  /* 0x0000038009087812 */ /* 0x000fe200078ec0ff */
[----:B------:R-:W-:Y:S01]  /*a120*/  SHFL.IDX PT, R62, R62, R3, 0x1c1f ;  /* 0x001c1f033e3e7589 */ /* 0x000fe200000e0000 */
[----:B------:R-:W-:-:S02]  /*a130*/  SHF.R.U64 R7, R7, 0x3, RZ ;  /* 0x0000000307077819 */ /* 0x000fc400000012ff */
[----:B------:R-:W-:Y:S01]  /*a140*/  SHF.R.U64 R8, R8, 0x3, RZ ;  /* 0x0000000308087819 */ /* 0x000fe200000012ff */
[----:B------:R-:W-:Y:S01]  /*a150*/  SHFL.IDX PT, R88, R88, R3, 0x1c1f ;  /* 0x001c1f0358587589 */ /* 0x000fe200000e0000 */
[----:B------:R-:W-:Y:S01]  /*a160*/  LOP3.LUT R26, R7, R26, RZ, 0x3c, !PT ;  /* 0x0000001a071a7212 */ /* 0x000fe200078e3cff */
[--C-:B------:R-:W-:Y:S01]  /*a170*/  IMAD.X R7, RZ, RZ, R27.reuse, P6 ;  /* 0x000000ffff077224 */ /* 0x100fe200030e061b */
[----:B------:R-:W-:Y:S01]  /*a180*/  LOP3.LUT R8, R8, R9, RZ, 0x3c, !PT ;  /* 0x0000000908087212 */ /* 0x000fe200078e3cff */
[----:B------:R3:W4:Y:S01]  /*a190*/  SHFL.IDX PT, R37, R64, R33, 0x1c1f ;  /* 0x001c1f2140257589 */ /* 0x00072200000e0000 */
[----:B0-----:R-:W-:Y:S01]  /*a1a0*/  SEL R28, R46, R29, P0 ;  /* 0x0000001d2e1c7207 */ /* 0x001fe20000000000 */
[----:B------:R-:W-:Y:S01]  /*a1b0*/  IMAD.X R9, RZ, RZ, R27, P5 ;  /* 0x000000ffff097224 */ /* 0x000fe200028e061b */
[----:B------:R-:W-:Y:S01]  /*a1c0*/  SEL R30, R29, R46, P0 ;  /* 0x0000002e1d1e7207 */ /* 0x000fe20000000000 */
[----:B------:R-:W0:Y:S01]  /*a1d0*/  SHFL.IDX PT, R39, R90, R33, 0x1c1f ;  /* 0x001c1f215a277589 */ /* 0x000e2200000e0000 */
[----:B-1----:R-:W-:-:S02]  /*a1e0*/  SEL R32, R54, R31, P0 ;  /* 0x0000001f36207207 */ /* 0x002fc40000000000 */
[----:B------:R-:W-:Y:S01]  /*a1f0*/  SEL R34, R31, R54, P0 ;  /* 0x000000361f227207 */ /* 0x000fe20000000000 */
[----:B------:R-:W-:Y:S01]  /*a200*/  SHFL.IDX PT, R92, R92, R3, 0x1c1f ;  /* 0x001c1f035c5c7589 */ /* 0x000fe200000e0000 */
[----:B---3--:R-:W-:-:S03]  /*a210*/  IMAD R64, R5, UR6, RZ ;  /* 0x0000000605407c24 */ /* 0x008fc6000f8e02ff */
[----:B------:R-:W1:Y:S01]  /*a220*/  SHFL.IDX PT, R51, R94, R33, 0x1c1f ;  /* 0x001c1f215e337589 */ /* 0x000e6200000e0000 */
[----:B--2---:R-:W-:Y:S02]  /*a230*/  SEL R29, R84, R35, P0 ;  /* 0x00000023541d7207 */ /* 0x004fe40000000000 */
[----:B------:R-:W-:Y:S01]  /*a240*/  SEL R31, R35, R84, P0 ;  /* 0x00000054231f7207 */ /* 0x000fe20000000000 */
[----:B------:R-:W-:Y:S06]  /*a250*/  BAR.SYNC.DEFER_BLOCKING 0x1, 0x100 ;  /* 0x0044000000007b1d */ /* 0x000fec0000010000 */
[----:B------:R-:W-:Y:S01]  /*a260*/  SHFL.IDX PT, R80, R80, R3, 0x1c1f ;  /* 0x001c1f0350507589 */ /* 0x000fe200000e0000 */
[----:B----4-:R-:W-:-:S02]  /*a270*/  SEL R36, R62, R37, P0 ;  /* 0x000000253e247207 */ /* 0x010fc40000000000 */
[----:B------:R-:W-:Y:S01]  /*a280*/  SEL R38, R37, R62, P0 ;  /* 0x0000003e25267207 */ /* 0x000fe20000000000 */
[----:B------:R-:W-:Y:S01]  /*a290*/  SHFL.IDX PT, R47, R60, R33, 0x1c1f ;  /* 0x001c1f213c2f7589 */ /* 0x000fe200000e0000 */
[----:B0-----:R-:W-:-:S03]  /*a2a0*/  SEL R35, R39, R88, P0 ;  /* 0x0000005827237207 */ /* 0x001fc60000000000 */
[----:B------:R-:W-:Y:S04]  /*a2b0*/  SHFL.IDX PT, R70, R70, R3, 0x1c1f ;  /* 0x001c1f0346467589 */ /* 0x000fe800000e0000 */
        /* <DEDUP_REMOVED lines=13> */
[----:B------:R-:W1:Y:S04]  /*a390*/  SHFL.IDX PT, R45, R52, R33, 0x1c1f ;  /* 0x001c1f21342d7589 */ /* 0x000e6800000e0000 */
[----:B------:R2:W-:Y:S04]  /*a3a0*/  SHFL.IDX PT, R55, R50, R33, 0x1c1f ;  /* 0x001c1f2132377589 */ /* 0x0005e800000e0000 */
[----:B------:R-:W3:Y:S04]  /*a3b0*/  SHFL.IDX PT, R79, R58, R33, 0x1c1f ;  /* 0x001c1f213a4f7589 */ /* 0x000ee800000e0000 */
[----:B------:R-:W4:Y:S04]  /*a3c0*/  SHFL.IDX PT, R57, R66, R33, 0x1c1f ;  /* 0x001c1f2142397589 */ /* 0x000f2800000e0000 */
[----:B------:R1:W4:Y:S01]  /*a3d0*/  SHFL.IDX PT, R83, R74, R33, 0x1c1f ;  /* 0x001c1f214a537589 */ /* 0x00032200000e0000 */
[----:B0-----:R-:W-:-:S02]  /*a3e0*/  SEL R48, R76, R43, P0 ;  /* 0x0000002b4c307207 */ /* 0x001fc40000000000 */
[----:B--2---:R-:W-:Y:S01]  /*a3f0*/  SEL R50, R43, R76, P0 ;  /* 0x0000004c2b327207 */ /* 0x004fe20000000000 */
[----:B------:R0:W-:Y:S01]  /*a400*/  STSM.16.M88.4 [R63], R28 ;  /* 0x0000001c3f007844 */ /* 0x0001e20000000200 */
[----:B-1----:R-:W-:Y:S02]  /*a410*/  SEL R76, R78, R45, P0 ;  /* 0x0000002d4e4c7207 */ /* 0x002fe40000000000 */
[----:B------:R-:W-:Y:S02]  /*a420*/  SEL R33, R88, R39, P0 ;  /* 0x0000002758217207 */ /* 0x000fe40000000000 */
[----:B------:R-:W-:Y:S01]  /*a430*/  SEL R39, R51, R92, P0 ;  /* 0x0000005c33277207 */ /* 0x000fe20000000000 */
[----:B------:R-:W-:Y:S01]  /*a440*/  IMAD R51, R85, 0x80, R228 ;  /* 0x0000008055337824 */ /* 0x000fe200078e02e4 */
[----:B------:R-:W-:Y:S01]  /*a450*/  SEL R78, R45, R78, P0 ;  /* 0x0000004e2d4e7207 */ /* 0x000fe20000000000 */
[----:B------:R1:W-:Y:S01]  /*a460*/  STSM.16.M88.4 [R61], R32 ;  /* 0x000000203d007844 */ /* 0x0003e20000000200 */
[----:B---3--:R-:W-:-:S02]  /*a470*/  SEL R77, R102, R79, P0 ;  /* 0x0000004f664d7207 */ /* 0x008fc40000000000 */
[C---:B------:R-:W-:Y:S01]  /*a480*/  ISETP.GE.OR P3, PT, R51.reuse, R64, P1 ;  /* 0x000000403300720c */ /* 0x040fe20000f66670 */
[----:B------:R2:W-:Y:S01]  /*a490*/  STSM.16.M88.4 [R42], R36 ;  /* 0x000000242a007844 */ /* 0x0005e20000000200 */
[----:B0-----:R-:W-:Y:S01]  /*a4a0*/  VIADD R29, R51, 0x8 ;  /* 0x00000008331d7836 */ /* 0x001fe20000000000 */
[----:B------:R-:W-:Y:S01]  /*a4b0*/  SEL R28, R70, R3, P0 ;  /* 0x00000003461c7207 */ /* 0x000fe20000000000 */
[----:B------:R-:W-:Y:S01]  /*a4c0*/  IMAD.IADD R31, R41, 0x1, R75 ;  /* 0x00000001291f7824 */ /* 0x000fe200078e024b */
[----:B------:R-:W-:Y:S02]  /*a4d0*/  SEL R30, R3, R70, P0 ;  /* 0x00000046031e7207 */ /* 0x000fe40000000000 */
[----:B------:R-:W-:Y:S02]  /*a4e0*/  ISETP.GE.OR P1, PT, R29, R64, P1 ;  /* 0x000000401d00720c */ /* 0x000fe40000f26670 */
[----:B------:R-:W-:Y:S02]  /*a4f0*/  SEL R29, R96, R53, P0 ;  /* 0x00000035601d7207 */ /* 0x000fe40000000000 */
[----:B------:R-:W-:-:S02]  /*a500*/  SEL R51, R55, R100, P0 ;  /* 0x0000006437337207 */ /* 0x000fc40000000000 */
[----:B-1----:R-:W-:Y:S02]  /*a510*/  LEA R32, P4, R40, UR4, 0x2 ;  /* 0x0000000428207c11 */ /* 0x002fe4000f8810ff */
[----:B------:R-:W-:Y:S02]  /*a520*/  SEL R79, R79, R102, P0 ;  /* 0x000000664f4f7207 */ /* 0x000fe40000000000 */
[----:B--2---:R-:W-:Y:S01]  /*a530*/  SEL R36, R80, R47, P0 ;  /* 0x0000002f50247207 */ /* 0x004fe20000000000 */
[----:B------:R-:W-:Y:S01]  /*a540*/  SHFL.IDX PT, R60, R32, RZ, 0x1c1f ;  /* 0x001c1fff203c7589 */ /* 0x000fe200000e0000 */
[----:B------:R-:W-:Y:S02]  /*a550*/  SEL R38, R47, R80, P0 ;  /* 0x000000502f267207 */ /* 0x000fe40000000000 */
[----:B------:R-:W-:Y:S01]  /*a560*/  LEA.HI.X R40, R40, UR5, R31, 0x2, P4 ;  /* 0x0000000528287c11 */ /* 0x000fe2000a0f141f */
[----:B------:R-:W-:Y:S01]  /*a570*/  SHFL.IDX PT, R62, R32, 0x1, 0x1c1f ;  /* 0x003c1f00203e7f89 */ /* 0x000fe200000e0000 */
[----:B------:R-:W-:-:S02]  /*a580*/  SEL R80, R82, R49, P0 ;  /* 0x0000003152507207 */ /* 0x000fc40000000000 */
[----:B------:R-:W-:Y:S01]  /*a590*/  SEL R82, R49, R82, P0 ;  /* 0x0000005231527207 */ /* 0x000fe20000000000 */
[----:B------:R-:W0:Y:S01]  /*a5a0*/  SHFL.IDX PT, R61, R40, RZ, 0x1c1f ;  /* 0x001c1fff283d7589 */ /* 0x000e2200000e0000 */
[----:B------:R-:W-:Y:S02]  /*a5b0*/  SEL R31, R53, R96, P0 ;  /* 0x00000060351f7207 */ /* 0x000fe40000000000 */
[----:B------:R-:W-:Y:S01]  /*a5c0*/  SEL R49, R100, R55, P0 ;  /* 0x0000003764317207 */ /* 0x000fe20000000000 */
[----:B------:R-:W1:Y:S01]  /*a5d0*/  SHFL.IDX PT, R63, R40, 0x1, 0x1c1f ;  /* 0x003c1f00283f7f89 */ /* 0x000e6200000e0000 */
[----:B----4-:R-:W-:Y:S02]  /*a5e0*/  SEL R37, R104, R57, P0 ;  /* 0x0000003968257207 */ /* 0x010fe40000000000 */
[----:B------:R-:W-:Y:S01]  /*a5f0*/  SEL R39, R57, R104, P0 ;  /* 0x0000006839277207 */ /* 0x000fe20000000000 */
[----:B------:R-:W-:Y:S01]  /*a600*/  STSM.16.M88.4 [R73], R28 ;  /* 0x0000001c49007844 */ /* 0x000fe20000000200 */
[----:B------:R-:W-:-:S02]  /*a610*/  SEL R81, R106, R83, P0 ;  /* 0x000000536a517207 */ /* 0x000fc40000000000 */
[----:B------:R-:W-:Y:S01]  /*a620*/  SEL R83, R83, R106, P0 ;  /* 0x0000006a53537207 */ /* 0x000fe20000000000 */
[----:B------:R-:W-:Y:S04]  /*a630*/  STSM.16.M88.4 [R71], R48 ;  /* 0x0000003047007844 */ /* 0x000fe80000000200 */
[----:B------:R-:W-:Y:S04]  /*a640*/  STSM.16.M88.4 [R69], R76 ;  /* 0x0000004c45007844 */ /* 0x000fe80000000200 */
[----:B------:R-:W-:Y:S04]  /*a650*/  STSM.16.M88.4 [R67], R36 ;  /* 0x0000002443007844 */ /* 0x000fe80000000200 */
[----:B------:R2:W-:Y:S01]  /*a660*/  STSM.16.M88.4 [R65], R80 ;  /* 0x0000005041007844 */ /* 0x0005e20000000200 */
[----:B------:R-:W-:Y:S08]  /*a670*/  BAR.SYNC.DEFER_BLOCKING 0x1, 0x100 ;  /* 0x0044000000007b1d */ /* 0x000ff00000010000 */
[----:B--2---:R-:W2:Y:S01]  /*a680*/  @P2 LDC R65, c[0x0][0xbec] ;  /* 0x0002fb00ff412b82 */ /* 0x004ea20000000800 */
[----:B0-----:R0:W-:Y:S01]  /*a690*/  @!P3 ST.E desc[UR48][R60.64], R4 ;  /* 0x000000043c00b985 */ /* 0x0011e2000c101930 */
[----:B------:R-:W-:-:S03]  /*a6a0*/  UIMAD UR6, UR12, UR8, URZ ;  /* 0x000000080c0672a4 */ /* 0x000fc6000f8e023f */
[----:B-1----:R1:W-:Y:S03]  /*a6b0*/  @!P1 ST.E desc[UR48][R62.64], R0 ;  /* 0x000000003e009985 */ /* 0x0023e6000c101930 */
[----:B0-----:R-:W0:Y:S01]  /*a6c0*/  @P2 LDC R61, c[0x0][0xbf0] ;  /* 0x0002fc00ff3d2b82 */ /* 0x001e220000000800 */
[----:B------:R3:W5:Y:S01]  /*a6d0*/  LD.E.128 R48, desc[UR48][R8.64] ;  /* 0x0000003008307980 */ /* 0x000762000c101d00 */
[----:B-1----:R-:W-:Y:S01]  /*a6e0*/  IMAD R0, R17, 0x20, R18 ;  /* 0x0000002011007824 */ /* 0x002fe200078e0212 */
[----:B------:R-:W-:Y:S02]  /*a6f0*/  UIMAD.WIDE.U32 UR4, UR13, UR8, URZ ;  /* 0x000000080d0472a5 */ /* 0x000fe4000f8e003f */
[----:B------:R1:W5:Y:S01]  /*a700*/  LD.E.128 R36, desc[UR48][R6.64] ;  /* 0x0000003006247980 */ /* 0x000362000c101d00 */
[----:B------:R-:W-:-:S03]  /*a710*/  UIMAD UR6, UR13, UR9, UR6 ;  /* 0x000000090d0672a4 */ /* 0x000fc6000f8e0206 */
[----:B------:R-:W-:Y:S01]  /*a720*/  ULDC.64 UR8, c[0x0][0xaf0] ;  /* 0x0002bc0000087ab9 */ /* 0x000fe20000000a00 */
[----:B---3--:R-:W-:Y:S01]  /*a730*/  IMAD R8, R85, 0x80, R0 ;  /* 0x0000008055087824 */ /* 0x008fe200078e0200 */
[----:B------:R-:W-:Y:S01]  /*a740*/  UIMAD UR7, UR14, UR8, URZ ;  /* 0x000000080e0772a4 */ /* 0x000fe2000f8e023f */
[----:B------:R-:W5:Y:S02]  /*a750*/  LD.E.128 R44, desc[UR48][R26.64] ;  /* 0x000000301a2c7980 */ /* 0x000f64000c101d00 */
[----:B--2---:R-:W-:Y:S01]  /*a760*/  @P2 IMAD.HI.U32 R0, R8, R65, RZ ;  /* 0x0000004108002227 */ /* 0x004fe200078e00ff */
[----:B------:R-:W-:Y:S01]  /*a770*/  UIADD3 UR5, UR5, UR6, URZ ;  /* 0x0000000605057290 */ /* 0x000fe2000fffe03f */
[----:B------:R-:W5:Y:S01]  /*a780*/  LD.E.128 R40, desc[UR48][R24.64] ;  /* 0x0000003018287980 */ /* 0x000f62000c101d00 */
[----:B------:R-:W-:Y:S01]  /*a790*/  UIMAD UR7, UR42, UR9, UR7 ;  /* 0x000000092a0772a4 */ /* 0x000fe2000f8e0207 */
[----:B------:R-:W-:Y:S01]  /*a7a0*/  IMAD.MOV.U32 R3, RZ, RZ, R8 ;  /* 0x000000ffff037224 */ /* 0x000fe200078e0008 */
[----:B------:R-:W-:Y:S01]  /*a7b0*/  UIMAD.WIDE.U32 UR42, UR42, UR8, UR4 ;  /* 0x000000082a2a72a5 */ /* 0x000fe2000f8e0004 */
[----:B------:R-:W5:Y:S01]  /*a7c0*/  LD.E.128 R32, desc[UR48][R20.64] ;  /* 0x0000003014207980 */ /* 0x000f62000c101d00 */
[----:B0-----:R-:W-:-:S02]  /*a7d0*/  @P2 SHF.R.U32.HI R3, RZ, R61, R0 ;  /* 0x0000003dff032219 */ /* 0x001fc40000011600 */
[----:B------:R-:W-:Y:S01]  /*a7e0*/  UIADD3 UR4, UR43, UR7, URZ ;  /* 0x000000072b047290 */ /* 0x000fe2000fffe03f */
[----:B------:R-:W5:Y:S01]  /*a7f0*/  LD.E.128 R28, desc[UR48][R14.64] ;  /* 0x000000300e1c7980 */ /* 0x000f62000c101d00 */
[--C-:B------:R-:W-:Y:S01]  /*a800*/  SHF.R.S32.HI R0, RZ, 0x1f, R3.reuse ;  /* 0x0000001fff007819 */ /* 0x100fe20000011403 */
[----:B------:R-:W-:Y:S01]  /*a810*/  IMAD.MOV R4, RZ, RZ, -R3 ;  /* 0x000000ffff047224 */ /* 0x000fe200078e0a03 */
[----:B------:R-:W-:Y:S01]  /*a820*/  ULDC.64 UR6, c[0x0][0xae0] ;  /* 0x0002b80000067ab9 */ /* 0x000fe20000000a00 */
[----:B-1----:R-:W-:Y:S01]  /*a830*/  IMAD.U32 R7, RZ, RZ, UR43 ;  /* 0x0000002bff077e24 */ /* 0x002fe2000f8e00ff */
[----:B------:R-:W5:Y:S01]  /*a840*/  LD.E.128 R52, desc[UR48][R12.64] ;  /* 0x000000300c347980 */ /* 0x000f62000c101d00 */
[----:B------:R-:W-:Y:S02]  /*a850*/  IMAD R0, R0, UR6, RZ ;  /* 0x0000000600007c24 */ /* 0x000fe4000f8e02ff */
[----:B------:R-:W-:Y:S01]  /*a860*/  IMAD R9, R5, R4, R8 ;  /* 0x0000000405097224 */ /* 0x000fe200078e0208 */
[----:B------:R0:W5:Y:S01]  /*a870*/  LD.E.128 R56, desc[UR48][R10.64] ;  /* 0x000000300a387980 */ /* 0x000162000c101d00 */
[----:B------:R-:W-:-:S02]  /*a880*/  IMAD.U32 R6, RZ, RZ, UR42 ;  /* 0x0000002aff067e24 */ /* 0x000fc4000f8e00ff */
[----:B------:R-:W-:Y:S01]  /*a890*/  IMAD.U32 R7, RZ, RZ, UR4 ;  /* 0x00000004ff077e24 */ /* 0x000fe2000f8e00ff */
[----:B------:R-:W-:Y:S01]  /*a8a0*/  @!PT LDS RZ, [RZ] ;  /* 0x00000000fffff984 */ /* 0x000fe20000000800 */
[----:B------:R-:W-:Y:S01]  /*a8b0*/  @!PT LDS RZ, [RZ] ;  /* 0x00000000fffff984 */ /* 0x000fe20000000800 */
[----:B------:R-:W-:Y:S01]  /*a8c0*/  @!PT LDS RZ, [RZ] ;  /* 0x00000000fffff984 */ /* 0x000fe20000000800 */
[----:B------:R-:W-:Y:S01]  /*a8d0*/  @!PT LDS RZ, [RZ] ;  /* 0x00000000fffff984 */ /* 0x000fe20000000800 */
[----:B------:R1:W-:Y:S06]  /*a8e0*/  MEMBAR.ALL.CTA ;  /* 0x0000000000007992 */ /* 0x0003ec0000008000 */
[----:B-1----:R-:W1:Y:S01]  /*a8f0*/  FENCE.VIEW.ASYNC.S ;  /* 0x00000000000073c6 */ /* 0x002e620000000000 */
[----:B------:R-:W-:-:S04]  /*a900*/  IMAD.WIDE.U32 R4, R3, UR6, R6 ;  /* 0x0000000603047c25 */ /* 0x000fc8000f8e0006 */
[----:B0-----:R-:W-:Y:S01]  /*a910*/  IMAD R11, R3, UR7, R0 ;  /* 0x00000007030b7c24 */ /* 0x001fe2000f8e0200 */
[----:B------:R-:W-:Y:S01]  /*a920*/  SHF.R.S32.HI R0, RZ, 0x1f, R9 ;  /* 0x0000001fff007819 */ /* 0x000fe20000011409 */
[----:B------:R-:W-:Y:S01]  /*a930*/  ULDC.64 UR6, c[0x0][0xad8] ;  /* 0x0002b60000067ab9 */ /* 0x000fe20000000a00 */
[----:B------:R-:W-:Y:S02]  /*a940*/  IMAD R85, R85, 0x80, R18 ;  /* 0x0000008055557824 */ /* 0x000fe400078e0212 */
[----:B------:R-:W-:Y:S02]  /*a950*/  IMAD.IADD R5, R5, 0x1, R11 ;  /* 0x0000000105057824 */ /* 0x000fe400078e020b */
[----:B------:R-:W-:Y:S01]  /*a960*/  IMAD R0, R0, UR6, RZ ;  /* 0x0000000600007c24 */ /* 0x000fe2000f8e02ff */
[----:B------:R-:W-:Y:S01]  /*a970*/  UIADD3 UR39, UR39, 0x2e820, URZ ;  /* 0x0002e82027277890 */ /* 0x000fe2000fffe03f */
[----:B------:R-:W-:Y:S01]  /*a980*/  IMAD.WIDE.U32 R4, R9, UR6, R4 ;  /* 0x0000000609047c25 */ /* 0x000fe2000f8e0004 */
[----:B------:R-:W-:Y:S01]  /*a990*/  UIADD3 UR51, UR51, 0x1, URZ ;  /* 0x0000000133337890 */ /* 0x000fe2000fffe03f */
[----:B------:R-:W-:-:S02]  /*a9a0*/  ISETP.GE.AND P1, PT, R85, R64, PT ;  /* 0x000000405500720c */ /* 0x000fc40003f26270 */
[----:B------:R-:W-:Y:S01]  /*a9b0*/  IMAD R7, R9, UR7, R0 ;  /* 0x0000000709077c24 */ /* 0x000fe2000f8e0200 */
[----:B------:R-:W-:Y:S01]  /*a9c0*/  ULDC.64 UR6, c[0x0][0xa80] ;  /* 0x0002a00000067ab9 */ /* 0x000fe20000000a00 */
[----:B------:R-:W-:Y:S01]  /*a9d0*/  UPRMT UR39, URZ, 0x654, UR39 ;  /* 0x000006543f277896 */ /* 0x000fe20008000027 */
[----:B------:R-:W-:Y:S01]  /*a9e0*/  LEA R0, P2, R4, UR6, 0x1 ;  /* 0x0000000604007c11 */ /* 0x000fe2000f8408ff */
[----:B------:R-:W-:Y:S01]  /*a9f0*/  IMAD.IADD R5, R5, 0x1, R7 ;  /* 0x0000000105057824 */ /* 0x000fe200078e0207 */
[----:B------:R-:W-:Y:S01]  /*aa00*/  UISETP.NE.AND UP0, UPT, UR51, 0x2, UPT ;  /* 0x000000023300788c */ /* 0x000fe2000bf05270 */
[----:B------:R-:W-:-:S03]  /*aa10*/  VIADD R3, R85, 0x20 ;  /* 0x0000002055037836 */ /* 0x000fc60000000000 */
[----:B------:R-:W-:Y:S01]  /*aa20*/  LEA.HI.X R10, R4, UR7, R5, 0x1, P2 ;  /* 0x00000007040a7c11 */ /* 0x000fe200090f0c05 */
        /* <DEDUP_REMOVED lines=15> */
[----:B------:R-:W-:-:S11]  /*ab20*/  ISETP.GE.AND P1, PT, R2, UR4, PT ;  /* 0x0000000402007c0c */ /* 0x000fd6000bf26270 */
[----:B-1----:R-:W-:Y:S02]  /*ab30*/  @!P2 LEA R6, P4, R16, R8, 0x1 ;  /* 0x000000081006a211 */ /* 0x002fe400078808ff */
[----:B--2---:R-:W-:Y:S02]  /*ab40*/  @!P1 IMAD.WIDE R4, R2, 0x2, R8 ;  /* 0x0000000202049825 */ /* 0x004fe400078e0208 */
[----:B------:R-:W-:-:S03]  /*ab50*/  @!P2 LEA.HI.X R7, R16, R9, R232, 0x1, P4 ;  /* 0x000000091007a211 */ /* 0x000fc600020f0ce8 */
[----:B-----5:R3:W-:Y:S04]  /*ab60*/  @!P1 ST.E.128 desc[UR48][R4.64], R44 ;  /* 0x0000002c04009985 */ /* 0x0207e8000c101d30 */
[----:B------:R3:W-:Y:S02]  /*ab70*/  @!P2 ST.E.128 desc[UR48][R6.64], R52 ;  /* 0x000000340600a985 */ /* 0x0007e4000c101d30 */
.L_x_5791:
[----:B------:R-:W-:Y:S05]  /*ab80*/  BSYNC B0 ;  /* 0x0000000000007941 */ /* 0x000fea0003800000 */
.L_x_5790:
[----:B--2---:R2:W4:Y:S01]  /*ab90*/  SHFL.IDX PT, R9, R10, 0x1, 0x181f ;  /* 0x00381f000a097f89 */ /* 0x00452200000e0000 */
[----:B------:R-:W-:Y:S03]  /*aba0*/  BSSY B0, `(.L_x_5792) ;  /* 0x000000b000007945 */ /* 0x000fe60003800000 */
[----:B-1----:R2:W1:Y:S01]  /*abb0*/  SHFL.IDX PT, R8, R0, 0x1, 0x181f ;  /* 0x00381f0000087f89 */ /* 0x00246200000e0000 */
[----:B------:R-:W-:Y:S05]  /*abc0*/  @P3 BRA `(.L_x_5793) ;  /* 0x0000000000203947 */ /* 0x000fea0003800000 */
[----:B------:R-:W-:Y:S02]  /*abd0*/  ULDC UR4, c[0x0][0xac8] ;  /* 0x0002b20000047ab9 */ /* 0x000fe40000000800 */
[----:B------:R-:W-:Y:S02]  /*abe0*/  ISETP.GE.AND P3, PT, R16, UR4, PT ;  /* 0x0000000410007c0c */ /* 0x000fe4000bf66270 */
[----:B------:R-:W-:-:S11]  /*abf0*/  ISETP.GE.AND P2, PT, R2, UR4, PT ;  /* 0x0000000402007c0c */ /* 0x000fd6000bf46270 */
[----:B-1-3--:R-:W-:Y:S02]  /*ac00*/  @!P3 LEA R6, P1, R16, R8, 0x1 ;  /* 0x000000081006b211 */ /* 0x00afe400078208ff */
[----:B----4-:R-:W-:Y:S02]  /*ac10*/  @!P2 IMAD.WIDE R4, R2, 0x2, R8 ;  /* 0x000000020204a825 */ /* 0x010fe400078e0208 */
[----:B------:R-:W-:-:S03]  /*ac20*/  @!P3 LEA.HI.X R7, R16, R9, R232, 0x1, P1 ;  /* 0x000000091007b211 */ /* 0x000fc600008f0ce8 */
[----:B-----5:R1:W-:Y:S04]  /*ac30*/  @!P2 ST.E.128 desc[UR48][R4.64], R40 ;  /* 0x000000280400a985 */ /* 0x0203e8000c101d30 */
[----:B------:R1:W-:Y:S02]  /*ac40*/  @!P3 ST.E.128 desc[UR48][R6.64], R56 ;  /* 0x000000380600b985 */ /* 0x0003e4000c101d30 */
.L_x_5793:
[----:B------:R-:W-:Y:S05]  /*ac50*/  BSYNC B0 ;  /* 0x0000000000007941 */ /* 0x000fea0003800000 */
.L_x_5792:
[----:B----4-:R4:W0:Y:S01]  /*ac60*/  SHFL.IDX PT, R9, R10, 0x2, 0x181f ;  /* 0x00581f000a097f89 */ /* 0x01082200000e0000 */
[----:B------:R-:W-:Y:S03]  /*ac70*/  BSSY B0, `(.L_x_5794) ;  /* 0x000000b000007945 */ /* 0x000fe60003800000 */
[----:B-1----:R4:W1:Y:S01]  /*ac80*/  SHFL.IDX PT, R8, R0, 0x2, 0x181f ;  /* 0x00581f0000087f89 */ /* 0x00286200000e0000 */
[----:B------:R-:W-:Y:S05]  /*ac90*/  @P0 BRA `(.L_x_5795) ;  /* 0x0000000000200947 */ /* 0x000fea0003800000 */
[----:B------:R-:W-:Y:S02]  /*aca0*/  ULDC UR4, c[0x0][0xac8] ;  /* 0x0002b20000047ab9 */ /* 0x000fe40000000800 */
[----:B------:R-:W-:Y:S02]  /*acb0*/  ISETP.GE.AND P2, PT, R16, UR4, PT ;  /* 0x0000000410007c0c */ /* 0x000fe4000bf46270 */
[----:B------:R-:W-:-:S11]  /*acc0*/  ISETP.GE.AND P1, PT, R2, UR4, PT ;  /* 0x0000000402007c0c */ /* 0x000fd6000bf26270 */
[----:B-1-3--:R-:W-:Y:S02]  /*acd0*/  @!P2 LEA R6, P0, R16, R8, 0x1 ;  /* 0x000000081006a211 */ /* 0x00afe400078008ff */
[----:B0-----:R-:W-:Y:S02]  /*ace0*/  @!P1 IMAD.WIDE R4, R2, 0x2, R8 ;  /* 0x0000000202049825 */ /* 0x001fe400078e0208 */
[----:B------:R-:W-:-:S03]  /*acf0*/  @!P2 LEA.HI.X R7, R16, R9, R232, 0x1, P0 ;  /* 0x000000091007a211 */ /* 0x000fc600000f0ce8 */
[----:B-----5:R0:W-:Y:S04]  /*ad00*/  @!P1 ST.E.128 desc[UR48][R4.64], R32 ;  /* 0x0000002004009985 */ /* 0x0201e8000c101d30 */
[----:B------:R0:W-:Y:S02]  /*ad10*/  @!P2 ST.E.128 desc[UR48][R6.64], R48 ;  /* 0x000000300600a985 */ /* 0x0001e4000c101d30 */
.L_x_5795:
[----:B------:R-:W-:Y:S05]  /*ad20*/  BSYNC B0 ;  /* 0x0000000000007941 */ /* 0x000fea0003800000 */
.L_x_5794:
        /* <DEDUP_REMOVED lines=9> */
[----:B------:R-:W-:-:S11]  /*adc0*/  ISETP.GE.AND P1, PT, R2, UR4, PT ;  /* 0x0000000402007c0c */ /* 0x000fd6000bf26270 */
[----:B0--3--:R-:W-:Y:S02]  /*add0*/  @!P2 LEA R6, P0, R16, R8, 0x1 ;  /* 0x000000081006a211 */ /* 0x009fe400078008ff */
[----:B------:R-:W-:Y:S02]  /*ade0*/  @!P1 IMAD.WIDE R4, R2, 0x2, R8 ;  /* 0x0000000202049825 */ /* 0x000fe400078e0208 */
[----:B------:R-:W-:-:S03]  /*adf0*/  @!P2 LEA.HI.X R7, R16, R9, R232, 0x1, P0 ;  /* 0x000000091007a211 */ /* 0x000fc600000f0ce8 */
[----:B-----5:R1:W-:Y:S04]  /*ae00*/  @!P1 ST.E.128 desc[UR48][R4.64], R28 ;  /* 0x0000001c04009985 */ /* 0x0203e8000c101d30 */
[----:B------:R1:W-:Y:S02]  /*ae10*/  @!P2 ST.E.128 desc[UR48][R6.64], R36 ;  /* 0x000000240600a985 */ /* 0x0003e4000c101d30 */
.L_x_5797:
[----:B------:R-:W-:Y:S05]  /*ae20*/  BSYNC B0 ;  /* 0x0000000000007941 */ /* 0x000fea0003800000 */
.L_x_5796:
[----:B--2-4-:R-:W2:Y:S02]  /*ae30*/  LDC R0, c[0x0][0xc34] ;  /* 0x00030d00ff007b82 */ /* 0x014ea40000000800 */
[----:B--2---:R-:W-:-:S13]  /*ae40*/  ISETP.LE.AND P0, PT, R0, UR41, PT ;  /* 0x0000002900007c0c */ /* 0x004fda000bf03270 */
[----:B------:R-:W-:Y:S05]  /*ae50*/  @!P0 BRA `(.L_x_5798) ;  /* 0xffffff5c00d08947 */ /* 0x000fea000383ffff */
[----:B------:R-:W-:Y:S05]  /*ae60*/  EXIT ;  /* 0x000000000000794d */ /* 0x000fea0003800000 */
.L_x_5766:
        /* <DEDUP_REMOVED lines=21> */
[C---:B------:R-:W-:Y:S01]  /*afc0*/  IMAD.SHL.U32 R5, R6.reuse, 0x4, RZ ;  /* 0x0000000406057824 */ /* 0x040fe200078e00ff */
[C---:B------:R-:W-:Y:S01]  /*afd0*/  LOP3.LUT P0, RZ, R6.reuse, 0x4, RZ, 0xc0, !PT ;  /* 0x0000000406ff7812 */ /* 0x040fe2000780c0ff */
[----:B------:R-:W-:Y:S01]  /*afe0*/  IMAD.SHL.U32 R18, R6, 0x80, RZ ;  /* 0x0000008006127824 */ /* 0x000fe200078e00ff */
[----:B------:R-:W-:-:S02]  /*aff0*/  LOP3.LUT R0, R2, 0x80, RZ, 0xc0, !PT ;  /* 0x0000008002007812 */ /* 0x000fc400078ec0ff */
[----:B------:R-:W-:Y:S02]  /*b000*/  LOP3.LUT R3, R2, 0x60, RZ, 0xc0, !PT ;  /* 0x0000006002037812 */ /* 0x000fe400078ec0ff */
[----:B------:R-:W-:Y:S02]  /*b010*/  LOP3.LUT R0, R0, 0x10, R6, 0xf8, !PT ;  /* 0x0000001000007812 */ /* 0x000fe400078ef806 */
[----:B------:R-:W-:Y:S02]  /*b020*/  LOP3.LUT R2, R2, 0x100, RZ, 0xc0, !PT ;  /* 0x0000010002027812 */ /* 0x000fe400078ec0ff */
[----:B------:R-:W-:Y:S02]  /*b030*/  LOP3.LUT R5, R0, 0x10, R5, 0x78, !PT ;  /* 0x0000001000057812 */ /* 0x000fe400078e7805 */
[----:B------:R-:W-:-:S05]  /*b040*/  SHF.R.U32.HI R0, RZ, 0x5, R4 ;  /* 0x00000005ff007819 */ /* 0x000fca0000011604 */
[----:B------:R-:W-:-:S05]  /*b050*/  IMAD R3, R0, 0x200, R3 ;  /* 0x0000020000037824 */ /* 0x000fca00078e0203 */
[----:B------:R-:W-:Y:S02]  /*b060*/  IADD3 R2, R5, R3, R2 ;  /* 0x0000000305027210 */ /* 0x000fe40007ffe002 */
[----:B------:R-:W-:-:S03]  /*b070*/  LOP3.LUT R3, R18, 0x380, RZ, 0xc0, !PT ;  /* 0x0000038012037812 */ /* 0x000fc600078ec0ff */
[----:B------:R0:W-:Y:S02]  /*b080*/  STL [R1+0x14], R2 ;  /* 0x0000140201007387 */ /* 0x0001e40000100800 */
[----:B------:R-:W-:Y:S02]  /*b090*/  IMAD R3, R0, 0x10, R3 ;  /* 0x0000001000037824 */ /* 0x000fe400078e0203 */
[----:B------:R-:W-:-:S05]  /*b0a0*/  IMAD.SHL.U32 R0, R6, 0x10, RZ ;  /* 0x0000001006007824 */ /* 0x000fca00078e00ff */
[----:B------:R-:W-:Y:S02]  /*b0b0*/  LOP3.LUT R3, R3, 0x70, R0, 0x78, !PT ;  /* 0x0000007003037812 */ /* 0x000fe400078e7800 */
[----:B0-----:R-:W-:Y:S02]  /*b0c0*/  LOP3.LUT R2, R0, 0x3f0, RZ, 0xc0, !PT ;  /* 0x000003f000027812 */ /* 0x001fe400078ec0ff */
[----:B------:R-:W-:Y:S01]  /*b0d0*/  LOP3.LUT R18, R3, 0xc00, R18, 0xf8, !PT ;  /* 0x00000c0003127812 */ /* 0x000fe200078ef812 */
[----:B------:R-:W-:-:S05]  /*b0e0*/  IMAD.SHL.U32 R3, R6, 0x2, RZ ;  /* 0x0000000206037824 */ /* 0x000fca00078e00ff */
        /* <DEDUP_REMOVED lines=8> */
[----:B------:R-:W-:-:S04]  /*b170*/  IMAD.MOV.U32 R2, RZ, RZ, 0x1 ;  /* 0x00000001ff027424 */ /* 0x000fc800078e00ff */
[----:B------:R-:W-:Y:S04]  /*b180*/  STL [R1+0x20], R3 ;  /* 0x0000200301007387 */ /* 0x000fe80000100800 */
[----:B------:R0:W-:Y:S04]  /*b190*/  STL [R1+0x1c], R0 ;  /* 0x00001c0001007387 */ /* 0x0001e80000100800 */
[----:B------:R1:W-:Y:S04]  /*b1a0*/  STL [R1], RZ ;  /* 0x000000ff01007387 */ /* 0x0003e80000100800 */
[----:B------:R1:W-:Y:S01]  /*b1b0*/  STL [R1+0x4], R2 ;  /* 0x0000040201007387 */ /* 0x0003e20000100800 */
[----:B0-----:R-:W-:-:S05]  /*b1c0*/  IMAD.IADD R0, R3, 0x1, R18 ;  /* 0x0000000103007824 */ /* 0x001fca00078e0212 */
[----:B------:R1:W-:Y:S02]  /*b1d0*/  STL [R1+0x18], R0 ;  /* 0x0000180001007387 */ /* 0x0003e40000100800 */
.L_x_5842:
[----:B------:R-:W-:Y:S01]  /*b1e0*/  ULDC UR4, c[0x0][0xc38] ;  /* 0x00030e0000047ab9 */ /* 0x000fe20000000800 */
[----:B------:R-:W-:Y:S01]  /*b1f0*/  ULDC UR8, c[0x0][0xc44] ;  /* 0x0003110000087ab9 */ /* 0x000fe20000000800 */
[----:B------:R-:W-:Y:S01]  /*b200*/  UISETP.NE.AND UP1, UPT, UR4, 0x1, UPT ;  /* 0x000000010400788c */ /* 0x000fe2000bf25270 */
[----:B------:R-:W-:Y:S02]  /*b210*/  ULDC UR6, c[0x0][0x424] ;  /* 0x0001090000067ab9 */ /* 0x000fe40000000800 */
[----:B------:R-:W-:Y:S01]  /*b220*/  ULDC.64 UR4, c[0x0][0x418] ;  /* 0x0001060000047ab9 */ /* 0x000fe20000000a00 */
[----:B------:R-:W-:Y:S02]  /*b230*/  UISETP.NE.AND UP2, UPT, UR8, 0x1, UPT ;  /* 0x000000010800788c */ /* 0x000fe4000bf45270 */
[----:B------:R-:W-:Y:S02]  /*b240*/  UISETP.NE.U32.AND UP0, UPT, UR4, URZ, UPT ;  /* 0x0000003f0400728c */ /* 0x000fe4000bf05070 */
[----:B------:R-:W-:-:S02]  /*b250*/  UIADD3 UR9, UR41, 0x20400, URZ ;  /* 0x0002040029097890 */ /* 0x000fc4000fffe03f */
[----:B------:R-:W-:Y:S01]  /*b260*/  UISETP.NE.AND.EX UP0, UPT, UR5, URZ, UPT, UP0 ;  /* 0x0000003f0500728c */ /* 0x000fe2000bf05300 */
[----:B------:R-:W-:Y:S01]  /*b270*/  @UP1 ULDC UR4, c[0x0][0xc3c] ;  /* 0x00030f0000041ab9 */ /* 0x000fe20000000800 */
[----:B------:R-:W-:Y:S02]  /*b280*/  ULDC UR40, c[0x0][0x2f0] ;  /* 0x0000bc0000287ab9 */ /* 0x000fe40000000800 */
[----:B------:R-:W-:Y:S02]  /*b290*/  USEL UR6, UR6, 0x1, UP0 ;  /* 0x0000000106067887 */ /* 0x000fe40008000000 */
[----:B------:R-:W-:Y:S02]  /*b2a0*/  UIMAD.WIDE.U32 UR4, UR50, UR4, URZ ;  /* 0x00000004320472a5 */ /* 0x000fe4000f8e003f */
[----:B------:R-:W-:Y:S02]  /*b2b0*/  UIMAD UR40, UR6, UR40, URZ ;  /* 0x00000028062872a4 */ /* 0x000fe4000f8e023f */
[----:B------:R-:W-:Y:S01]  /*b2c0*/  ULOP3.LUT UP0, URZ, UR9, 0x3ff, URZ, 0xc0, !UPT ;  /* 0x000003ff093f7892 */ /* 0x000fe2000f80c03f */
[----:B------:R-:W-:Y:S01]  /*b2d0*/  @UP1 ULDC UR6, c[0x0][0xc40] ;  /* 0x0003100000061ab9 */ /* 0x000fe20000000800 */
[----:B------:R-:W-:Y:S01]  /*b2e0*/  UMOV UR45, UR50 ;  /* 0x00000032002d7c82 */ /* 0x000fe20008000000 */
[----:B------:R-:W-:Y:S01]  /*b2f0*/  @UP1 USHF.R.U32.HI UR45, URZ, UR6, UR5 ;  /* 0x000000063f2d1299 */ /* 0x000fe20008011605 */
[----:B------:R-:W-:Y:S01]  /*b300*/  @UP2 ULDC.64 UR10, c[0x0][0xc48] ;  /* 0x00031200000a2ab9 */ /* 0x000fe20000000a00 */
[----:B------:R-:W-:Y:S01]  /*b310*/  UIADD3 UR5, UR40, 0xdf, URZ ;  /* 0x000000df28057890 */ /* 0x000fe2000fffe03f */
[----:B------:R-:W-:Y:S01]  /*b320*/  PLOP3.LUT P0, PT, PT, PT, UP0, 0x80, 0x0 ;  /* 0x000000000000781c */ /* 0x000fe20003f0f008 */
[----:B------:R-:W-:Y:S01]  /*b330*/  UIMAD.WIDE.U32 UR6, UR45, UR10, URZ ;  /* 0x0000000a2d0672a5 */ /* 0x000fe2000f8e003f */
[----:B------:R-:W-:-:S02]  /*b340*/  UMOV UR4, URZ ;  /* 0x0000003f00047c82 */ /* 0x000fc40008000000 */
[----:B------:R-:W-:Y:S01]  /*b350*/  UMOV UR44, UR45 ;  /* 0x0000002d002c7c82 */ /* 0x000fe20008000000 */
[----:B------:R-:W-:Y:S02]  /*b360*/  UIMAD.WIDE UR4, UR5, -0x6db6db6d, UR4 ;  /* 0x92492493050478a5 */ /* 0x000fe4000f8e0204 */
[----:B------:R-:W-:Y:S02]  /*b370*/  @UP2 USHF.R.U32.HI UR44, URZ, UR11, UR7 ;  /* 0x0000000b3f2c2299 */ /* 0x000fe40008011607 */
[----:B------:R-:W-:Y:S02]  /*b380*/  USHF.R.U32.HI UR39, URZ, 0x1f, UR5 ;  /* 0x0000001f3f277899 */ /* 0x000fe40008011605 */
[----:B------:R-:W-:Y:S02]  /*b390*/  UIADD3 UR36, -UR44, URZ, URZ ;  /* 0x0000003f2c247290 */ /* 0x000fe4000fffe13f */
[----:B------:R-:W-:Y:S02]  /*b3a0*/  ULEA.HI.SX32 UR39, UR5, UR39, 0x19 ;  /* 0x0000002705277291 */ /* 0x000fe4000f8fca3f */
[----:B------:R-:W-:Y:S01]  /*b3b0*/  UIMAD UR36, UR8, UR36, UR45 ;  /* 0x00000024082472a4 */ /* 0x000fe2000f8e022d */
[----:B0-----:R-:W-:Y:S11]  /*b3c0*/  @!P0 BRA `(.L_x_5800) ;  /* 0x0000000000408947 */ /* 0x001ff60003800000 */
        /* <DEDUP_REMOVED lines=16> */
.L_x_5800:
[----:B------:R-:W-:-:S06]  /*b4d0*/  UIADD3 UR4, UR41, 0xe400, URZ ;  /* 0x0000e40029047890 */ /* 0x000fcc000fffe03f */
[----:B------:R-:W-:-:S05]  /*b4e0*/  IMAD.U32 R16, RZ, RZ, UR4 ;  /* 0x00000004ff107e24 */ /* 0x000fca000f8e00ff */
[----:B------:R-:W-:-:S13]  /*b4f0*/  LOP3.LUT P0, RZ, R16, 0x3ff, RZ, 0xc0, !PT ;  /* 0x000003ff10ff7812 */ /* 0x000fda000780c0ff */
[----:B------:R-:W-:Y:S05]  /*b500*/  @!P0 BRA `(.L_x_5801) ;  /* 0x0000000000408947 */ /* 0x000fea0003800000 */
        /* <DEDUP_REMOVED lines=16> */
.L_x_5801:
[----:B-1----:R-:W-:-:S04]  /*b610*/  IMAD.U32 R0, RZ, RZ, UR41 ;  /* 0x00000029ff007e24 */ /* 0x002fc8000f8e00ff */
        /* <DEDUP_REMOVED lines=19> */
.L_x_5802:
        /* <DEDUP_REMOVED lines=18> */
.L_x_5803:
        /* <DEDUP_REMOVED lines=27> */
.L_x_5858:
        /* <DEDUP_REMOVED lines=12> */
.L_x_5861:
        /* <DEDUP_REMOVED lines=20> */
.L_x_5807:
[----:B------:R-:W3:Y:S04]  /*bc20*/  LDL R4, [R1] ;  /* 0x0000000001047983 */ /* 0x000ee80000100800 */
[----:B--2---:R-:W2:Y:S01]  /*bc30*/  LDL R3, [R1+0x4] ;  /* 0x0000040001037983 */ /* 0x004ea20000100800 */
[----:B------:R-:W4:Y:S02]  /*bc40*/  S2R R2, SR_TID.X ;  /* 0x0000000000027919 */ /* 0x000f240000002100 */
[----:B----4-:R-:W-:-:S04]  /*bc50*/  LOP3.LUT R2, R2, 0x7f, RZ, 0xc0, !PT ;  /* 0x0000007f02027812 */ /* 0x010fc800078ec0ff */
[----:B------:R-:W-:Y:S02]  /*bc60*/  ISETP.NE.AND P1, PT, R2, RZ, PT ;  /* 0x000000ff0200720c */ /* 0x000fe40003f25270 */
[----:B---3--:R-:W-:Y:S02]  /*bc70*/  LEA R4, R4, UR41, 0x3 ;  /* 0x0000002904047c11 */ /* 0x008fe4000f8e18ff */
[----:B--2---:R-:W-:-:S04]  /*bc80*/  SHF.L.U32 R3, R3, 0x1f, RZ ;  /* 0x0000001f03037819 */ /* 0x004fc800000006ff */
[----:B------:R-:W2:Y:S02]  /*bc90*/  SYNCS.PHASECHK.TRANS64.TRYWAIT P0, [R4+URZ+0x2e880], R3 ;  /* 0x02e88003040075a7 */ /* 0x000ea4000800017f */
[----:B--2---:R-:W-:Y:S05]  /*bca0*/  @!P0 BRA `(.L_x_5808) ;  /* 0x0000002c00348947 */ /* 0x004fea0003800000 */
.L_x_5862:
        /* <DEDUP_REMOVED lines=8> */
.L_x_5809:
[----:B------:R-:W3:Y:S01]  /*bd30*/  LDL R2, [R1] ;  /* 0x0000000001027983 */ /* 0x000ee20000100800 */
[----:B------:R-:W-:Y:S01]  /*bd40*/  IMAD.U32 R5, RZ, RZ, UR41 ;  /* 0x00000029ff057e24 */ /* 0x000fe2000f8e00ff */
[----:B------:R-:W-:Y:S01]  /*bd50*/  R2UR UR33, R4 ;  /* 0x00000000042172ca */ /* 0x000fe200000e0000 */
[----:B------:R-:W-:Y:S01]  /*bd60*/  IMAD R0, R0, 0xe0, RZ ;  /* 0x000000e000007824 */ /* 0x000fe200078e02ff */
[----:B-----5:R-:W-:Y:S01]  /*bd70*/  R2UR UR37, R16 ;  /* 0x00000000102572ca */ /* 0x020fe200000e0000 */
[----:B------:R-:W-:-:S03]  /*bd80*/  UIADD3 UR4, UP0, UR52, 0x470, URZ ;  /* 0x0000047034047890 */ /* 0x000fc6000ff1e03f */
[----:B------:R-:W-:Y:S01]  /*bd90*/  R2UR UR35, R0 ;  /* 0x00000000002372ca */ /* 0x000fe200000e0000 */
[----:B------:R-:W-:-:S06]  /*bda0*/  UIADD3.X UR5, URZ, UR53, URZ, UP0, !UPT ;  /* 0x000000353f057290 */ /* 0x000fcc00087fe43f */
[----:B------:R-:W-:Y:S01]  /*bdb0*/  UIADD3 UR33, UR33, 0x2e870, URZ ;  /* 0x0002e87021217890 */ /* 0x000fe2000fffe03f */
[----:B------:R-:W-:Y:S01]  /*bdc0*/  UMOV UR6, 0x0 ;  /* 0x0000000000067882 */ /* 0x000fe20000000000 */
[----:B------:R-:W-:Y:S01]  /*bdd0*/  UMOV UR7, 0x14f00000 ;  /* 0x14f0000000077882 */ /* 0x000fe20000000000 */
[----:B------:R-:W-:Y:S01]  /*bde0*/  UMOV UR34, URZ ;  /* 0x0000003f00227c82 */ /* 0x000fe20008000000 */
[----:B---3--:R-:W-:-:S05]  /*bdf0*/  IMAD R2, R2, 0x7000, R5 ;  /* 0x0000700002027824 */ /* 0x008fca00078e0205 */
[----:B------:R-:W-:-:S13]  /*be00*/  R2UR UR32, R2 ;  /* 0x00000000022072ca */ /* 0x000fda00000e0000 */
[----:B------:R-:W-:-:S09]  /*be10*/  UIADD3 UR32, UR32, 0xe400, URZ ;  /* 0x0000e40020207890 */ /* 0x000fd2000fffe03f */
[----:B------:R3:W-:Y:S01]  /*be20*/  UTMALDG.4D [UR32], [UR4], desc[UR6] ;  /* 0x00000620040075b4 */ /* 0x0007e20008019000 */
[----:B------:R-:W4:Y:S02]  /*be30*/  SYNCS.PHASECHK.TRANS64.TRYWAIT P0, [R4+URZ+0x2e840], R3 ;  /* 0x02e84003040075a7 */ /* 0x000f24000800017f */
[----:B---34-:R-:W-:Y:S05]  /*be40*/  @!P0 BRA `(.L_x_5810) ;  /* 0x0000002800e08947 */ /* 0x018fea0003800000 */
.L_x_5863:
        /* <DEDUP_REMOVED lines=8> */
.L_x_5811:
        /* <DEDUP_REMOVED lines=11> */
[----:B------:R-:W-:-:S03]  /*bf80*/  UMOV UR12, UR36 ;  /* 0x00000024000c7c82 */ /* 0x000fc60008000000 */
[----:B------:R-:W-:Y:S02]  /*bf90*/  UIADD3 UR8, UR8, 0x20400, URZ ;  /* 0x0002040008087890 */ /* 0x000fe4000fffe03f */
[----:B------:R-:W-:-:S09]  /*bfa0*/  UIADD3 UR9, UR9, 0x2e830, URZ ;  /* 0x0002e83009097890 */ /* 0x000fd2000fffe03f */
[----:B------:R3:W-:Y:S01]  /*bfb0*/  UTMALDG.4D [UR8], [UR4], desc[UR6] ;  /* 0x00000608040075b4 */ /* 0x0007e20008019000 */
[----:B--2---:R-:W-:-:S04]  /*bfc0*/  LOP3.LUT R3, R3, 0xfffffffd, RZ, 0xc0, !PT ;  /* 0xfffffffd03037812 */ /* 0x004fc800078ec0ff */
[----:B------:R-:W-:-:S05]  /*bfd0*/  @P0 LOP3.LUT R3, R3, 0x2, RZ, 0xfc, !PT ;  /* 0x0000000203030812 */ /* 0x000fca00078efcff */
[----:B------:R3:W-:Y:S01]  /*bfe0*/  STL [R1+0x8], R3 ;  /* 0x0000080301007387 */ /* 0x0007e20000100800 */
[----:B------:R-:W-:Y:S01]  /*bff0*/  NOP ;  /* 0x0000000000007918 */ /* 0x000fe20000000000 */
.L_x_5805:
        /* <DEDUP_REMOVED lines=11> */
[----:B------:R-:W3:Y:S01]  /*c0b0*/  LDC.64 R2, c[0x4][R2] ;  /* 0x0100000002027b82 */ /* 0x000ee20000000a00 */
        /* <DEDUP_REMOVED lines=10> */
.L_x_5812:
[----:B------:R3:W5:Y:S01]  /*c160*/  LDL R10, [R1+0x1c] ;  /* 0x00001c00010a7983 */ /* 0x0007620000100800 */
[----:B------:R-:W4:Y:S01]  /*c170*/  LDC R7, c[0x0][0x448] ;  /* 0x00011200ff077b82 */ /* 0x000f220000000800 */
[----:B--2---:R-:W-:Y:S01]  /*c180*/  IMAD R0, RZ, RZ, -UR45 ;  /* 0x8000002dff007e24 */ /* 0x004fe2000f8e02ff */
[----:B------:R-:W2:Y:S01]  /*c190*/  S2R R2, SR_TID.X ;  /* 0x0000000000027919 */ /* 0x000ea20000002100 */
[----:B0-----:R-:W0:Y:S05]  /*c1a0*/  S2R R17, SR_TID.X ;  /* 0x0000000000117919 */ /* 0x001e2a0000002100 */
[----:B------:R-:W1:Y:S01]  /*c1b0*/  LDC R3, c[0x0][0xc38] ;  /* 0x00030e00ff037b82 */ /* 0x000e620000000800 */
[----:B------:R-:W-:Y:S01]  /*c1c0*/  USHF.R.S32.HI UR4, URZ, 0x1f, UR36 ;  /* 0x0000001f3f047899 */ /* 0x000fe20008011424 */
[----:B------:R-:W-:Y:S01]  /*c1d0*/  ULDC.64 UR8, c[0x0][0x2d8] ;  /* 0x0000b60000087ab9 */ /* 0x000fe20000000a00 */
[----:B----4-:R-:W-:Y:S01]  /*c1e0*/  ISETP.NE.AND P0, PT, R7, 0x1, PT ;  /* 0x000000010700780c */ /* 0x010fe20003f05270 */
[----:B-1----:R-:W-:Y:S01]  /*c1f0*/  IMAD R0, R3, R0, UR50 ;  /* 0x0000003203007e24 */ /* 0x002fe2000f8e0200 */
[----:B--2---:R-:W-:-:S03]  /*c200*/  LOP3.LUT R2, R2, 0x7f, RZ, 0xc0, !PT ;  /* 0x0000007f02027812 */ /* 0x004fc600078ec0ff */
[----:B------:R-:W-:-:S08]  /*c210*/  IMAD.SHL.U32 R0, R0, 0x80, RZ ;  /* 0x0000008000007824 */ /* 0x000fd000078e00ff */
[----:B------:R-:W1:Y:S01]  /*c220*/  @P0 LDC R4, c[0x0][0x44c] ;  /* 0x00011300ff040b82 */ /* 0x000e620000000800 */
[----:B------:R-:W-:Y:S01]  /*c230*/  SHF.R.U32.HI R2, RZ, 0x3, R2 ;  /* 0x00000003ff027819 */ /* 0x000fe20000011602 */
[----:B0-----:R-:W-:-:S05]  /*c240*/  IMAD.SHL.U32 R17, R17, 0x10, RZ ;  /* 0x0000001011117824 */ /* 0x001fca00078e00ff */
[----:B------:R-:W-:Y:S02]  /*c250*/  LOP3.LUT R17, R2, 0x70, R17, 0xf8, !PT ;  /* 0x0000007002117812 */ /* 0x000fe400078ef811 */
[----:B------:R-:W0:Y:S02]  /*c260*/  @P0 LDC R2, c[0x0][0x450] ;  /* 0x00011400ff020b82 */ /* 0x000e240000000800 */
[----:B------:R-:W-:-:S05]  /*c270*/  LOP3.LUT R3, R17, R0, RZ, 0xfc, !PT ;  /* 0x0000000011037212 */ /* 0x000fca00078efcff */
[----:B------:R-:W-:Y:S02]  /*c280*/  IMAD.MOV.U32 R6, RZ, RZ, R3 ;  /* 0x000000ffff067224 */ /* 0x000fe400078e0003 */
[----:B-1----:R-:W-:-:S05]  /*c290*/  @P0 IMAD.HI.U32 R4, R3, R4, RZ ;  /* 0x0000000403040227 */ /* 0x002fca00078e00ff */
[----:B0-----:R-:W-:-:S05]  /*c2a0*/  @P0 SHF.R.U32.HI R6, RZ, R2, R4 ;  /* 0x00000002ff060219 */ /* 0x001fca0000011604 */
[----:B------:R-:W-:-:S04]  /*c2b0*/  IMAD.MOV R4, RZ, RZ, -R6 ;  /* 0x000000ffff047224 */ /* 0x000fc800078e0a06 */
[----:B------:R-:W-:Y:S02]  /*c2c0*/  IMAD R4, R7, R4, R3 ;  /* 0x0000000407047224 */ /* 0x000fe400078e0203 */
[----:B------:R-:W0:Y:S01]  /*c2d0*/  LDC.64 R2, c[0x0][0x2d0] ;  /* 0x0000b400ff027b82 */ /* 0x000e220000000a00 */
[----:B------:R-:W-:Y:S01]  /*c2e0*/  UIMAD UR6, UR4, UR8, URZ ;  /* 0x00000008040672a4 */ /* 0x000fe2000f8e023f */
[----:B------:R-:W1:Y:S01]  /*c2f0*/  S2R R19, SR_TID.X ;  /* 0x0000000000137919 */ /* 0x000e620000002100 */
[----:B------:R-:W-:Y:S02]  /*c300*/  UIMAD.WIDE.U32 UR4, UR36, UR8, URZ ;  /* 0x00000008240472a5 */ /* 0x000fe4000f8e003f */
[----:B------:R-:W-:Y:S02]  /*c310*/  UIMAD UR6, UR36, UR9, UR6 ;  /* 0x00000009240672a4 */ /* 0x000fe4000f8e0206 */
[----:B------:R-:W-:Y:S01]  /*c320*/  USHF.R.S32.HI UR7, URZ, 0x1f, UR44 ;  /* 0x0000001f3f077899 */ /* 0x000fe2000801142c */
[----:B------:R-:W-:Y:S01]  /*c330*/  ULDC.64 UR8, c[0x0][0x2e0] ;  /* 0x0000b80000087ab9 */ /* 0x000fe20000000a00 */
[----:B------:R-:W-:-:S02]  /*c340*/  UIADD3 UR5, UR5, UR6, URZ ;  /* 0x0000000605057290 */ /* 0x000fc4000fffe03f */
[----:B------:R-:W-:Y:S01]  /*c350*/  UIMAD UR6, UR7, UR8, URZ ;  /* 0x00000008070672a4 */ /* 0x000fe2000f8e023f */
[----:B------:R-:W-:Y:S01]  /*c360*/  SHF.R.S32.HI R5, RZ, 0x1f, R6 ;  /* 0x0000001fff057819 */ /* 0x000fe20000011406 */
[----:B------:R-:W-:Y:S02]  /*c370*/  UIMAD.WIDE.U32 UR4, UR44, UR8, UR4 ;  /* 0x000000082c0472a5 */ /* 0x000fe4000f8e0004 */
[----:B------:R-:W-:-:S04]  /*c380*/  UIMAD UR6, UR44, UR9, UR6 ;  /* 0x000000092c0672a4 */ /* 0x000fc8000f8e0206 */
[----:B------:R-:W-:Y:S01]  /*c390*/  UIADD3 UR5, UR5, UR6, URZ ;  /* 0x0000000605057290 */ /* 0x000fe2000fffe03f */
[----:B0-----:R-:W-:-:S04]  /*c3a0*/  IMAD R5, R5, R2, RZ ;  /* 0x0000000205057224 */ /* 0x001fc800078e02ff */
[C---:B------:R-:W-:Y:S02]  /*c3b0*/  IMAD R5, R6.reuse, R3, R5 ;  /* 0x0000000306057224 */ /* 0x040fe400078e0205 */
[----:B------:R-:W-:Y:S01]  /*c3c0*/  IMAD.WIDE.U32 R2, R6, R2, UR4 ;  /* 0x0000000406027e25 */ /* 0x000fe2000f8e0002 */
[----:B------:R-:W-:-:S03]  /*c3d0*/  ULDC.64 UR4, c[0x0][0x2c8] ;  /* 0x0000b20000047ab9 */ /* 0x000fc60000000a00 */
[----:B------:R-:W-:Y:S01]  /*c3e0*/  IMAD.IADD R3, R3, 0x1, R5 ;  /* 0x0000000103037824 */ /* 0x000fe200078e0205 */
[----:B------:R-:W-:Y:S01]  /*c3f0*/  SHF.R.S32.HI R5, RZ, 0x1f, R4 ;  /* 0x0000001fff057819 */ /* 0x000fe20000011404 */
[----:B-1----:R-:W-:Y:S02]  /*c400*/  IMAD.SHL.U32 R17, R19, 0x10, RZ ;  /* 0x0000001013117824 */ /* 0x002fe400078e00ff */
[----:B------:R-:W-:-:S04]  /*c410*/  IMAD.WIDE.U32 R2, R4, UR4, R2 ;  /* 0x0000000404027c25 */ /* 0x000fc8000f8e0002 */
[----:B------:R-:W-:-:S04]  /*c420*/  IMAD R5, R5, UR4, RZ ;  /* 0x0000000405057c24 */ /* 0x000fc8000f8e02ff */
[----:B------:R-:W-:Y:S01]  /*c430*/  IMAD R4, R4, UR5, R5 ;  /* 0x0000000504047c24 */ /* 0x000fe2000f8e0205 */
[----:B------:R-:W-:Y:S01]  /*c440*/  ULDC.64 UR4, c[0x0][0x280] ;  /* 0x0000a00000047ab9 */ /* 0x000fe20000000a00 */
[----:B------:R-:W-:Y:S02]  /*c450*/  LOP3.LUT R17, R17, 0x70, RZ, 0xc0, !PT ;  /* 0x0000007011117812 */ /* 0x000fe400078ec0ff */
[----:B------:R-:W-:Y:S01]  /*c460*/  IADD3 R2, P0, R2, UR4, RZ ;  /* 0x0000000402027c10 */ /* 0x000fe2000ff1e0ff */
[----:B------:R-:W-:-:S03]  /*c470*/  ULDC UR4, c[0x0][0x2b8] ;  /* 0x0000ae0000047ab9 */ /* 0x000fc60000000800 */
[----:B------:R-:W-:Y:S02]  /*c480*/  IADD3.X R4, R3, UR5, R4, P0, !PT ;  /* 0x0000000503047c10 */ /* 0x000fe400087fe404 */
[----:B------:R-:W-:Y:S01]  /*c490*/  ISETP.GE.AND P0, PT, R17, UR4, PT ;  /* 0x0000000411007c0c */ /* 0x000fe2000bf06270 */
[----:B------:R-:W-:Y:S01]  /*c4a0*/  UMOV UR4, 0xffffffff ;  /* 0xffffffff00047882 */ /* 0x000fe20000000000 */
[----:B------:R-:W-:-:S04]  /*c4b0*/  LOP3.LUT R19, R19, 0x7f, RZ, 0xc0, !PT ;  /* 0x0000007f13137812 */ /* 0x000fc800078ec0ff */
[----:B------:R-:W-:Y:S01]  /*c4c0*/  SHF.R.U32.HI R19, RZ, 0x3, R19 ;  /* 0x00000003ff137819 */ /* 0x000fe20000011613 */
[----:B---3--:R-:W-:Y:S06]  /*c4d0*/  BRA.DIV UR4, `(.L_x_5813) ;  /* 0x0000002604507947 */ /* 0x008fec000b800000 */
[----:B------:R-:W-:Y:S01]  /*c4e0*/  IMAD.IADD R0, R19, 0x1, R0 ;  /* 0x0000000113007824 */ /* 0x000fe200078e0200 */
[----:B------:R-:W-:Y:S01]  /*c4f0*/  ULDC UR4, c[0x0][0x288] ;  /* 0x0000a20000047ab9 */ /* 0x000fe20000000800 */
[----:B------:R-:W0:Y:S01]  /*c500*/  SHFL.IDX PT, R6, R2, RZ, 0x181f ;  /* 0x00181fff02067589 */ /* 0x000e2200000e0000 */
[----:B------:R-:W-:Y:S02]  /*c510*/  IMAD R3, R7, UR4, RZ ;  /* 0x0000000407037c24 */ /* 0x000fe4000f8e02ff */
[C---:B------:R-:W-:Y:S01]  /*c520*/  VIADD R5, R0.reuse, 0x10 ;  /* 0x0000001000057836 */ /* 0x040fe20000000000 */
[----:B------:R-:W-:Y:S02]  /*c530*/  SHFL.IDX PT, R9, R2, 0x1, 0x181f ;  /* 0x00381f0002097f89 */ /* 0x000fe400000e0000 */
[-C--:B------:R-:W-:Y:S02]  /*c540*/  ISETP.GE.AND P1, PT, R0, R3.reuse, PT ;  /* 0x000000030000720c */ /* 0x080fe40003f26270 */
[----:B------:R-:W-:Y:S01]  /*c550*/  ISETP.GE.AND P2, PT, R5, R3, PT ;  /* 0x000000030500720c */ /* 0x000fe20003f46270 */
[----:B------:R-:W-:Y:S04]  /*c560*/  SHFL.IDX PT, R8, R4, 0x1, 0x181f ;  /* 0x00381f0004087f89 */ /* 0x000fe800000e0000 */
[----:B------:R-:W1:Y:S06]  /*c570*/  SHFL.IDX PT, R5, R4, RZ, 0x181f ;  /* 0x00181fff04057589 */ /* 0x000e6c00000e0000 */
[----:B0-----:R-:W-:-:S05]  /*c580*/  @!P1 IADD3 R6, P3, R17, R6, RZ ;  /* 0x0000000611069210 */ /* 0x001fca0007f7e0ff */
[----:B-1----:R-:W-:-:S04]  /*c590*/  @!P1 IMAD.X R5, RZ, RZ, R5, P3 ;  /* 0x000000ffff059224 */ /* 0x002fc800018e0605 */
[----:B------:R-:W-:Y:S02]  /*c5a0*/  @!P1 IMAD.MOV.U32 R7, RZ, RZ, R5 ;  /* 0x000000ffff079224 */ /* 0x000fe400078e0005 */
[----:B------:R-:W-:-:S03]  /*c5b0*/  VIADD R5, R0, 0x20 ;  /* 0x0000002000057836 */ /* 0x000fc60000000000 */
[----:B-----5:R0:W-:Y:S02]  /*c5c0*/  @!P1 LDGSTS.E.BYPASS.LTC128B.128 [R10+0x1c400], desc[UR48][R6.64], !P0 ;  /* 0x1c400000060a9fae */ /* 0x0201e4000c101d70 */
[----:B0-----:R-:W-:-:S05]  /*c5d0*/  @!P2 IADD3 R6, P1, R17, R9, RZ ;  /* 0x000000091106a210 */ /* 0x001fca0007f3e0ff */
[----:B------:R-:W-:Y:S01]  /*c5e0*/  @!P2 IMAD.X R7, RZ, RZ, R8, P1 ;  /* 0x000000ffff07a224 */ /* 0x000fe200008e0608 */
[----:B------:R-:W-:Y:S02]  /*c5f0*/  ISETP.GE.AND P1, PT, R5, R3, PT ;  /* 0x000000030500720c */ /* 0x000fe40003f26270 */
[----:B------:R-:W-:Y:S04]  /*c600*/  SHFL.IDX PT, R5, R4, 0x2, 0x181f ;  /* 0x00581f0004057f89 */ /* 0x000fe800000e0000 */
[----:B------:R0:W-:Y:S04]  /*c610*/  @!P2 LDGSTS.E.BYPASS.LTC128B.128 [R10+0x1cc00], desc[UR48][R6.64], !P0 ;  /* 0x1cc00000060aafae */ /* 0x0001e8000c101d70 */
[----:B0-----:R-:W0:Y:S03]  /*c620*/  SHFL.IDX PT, R6, R2, 0x2, 0x181f ;  /* 0x00581f0002067f89 */ /* 0x001e2600000e0000 */
[----:B0-----:R-:W-:-:S05]  /*c630*/  @!P1 IADD3 R6, P2, R17, R6, RZ ;  /* 0x0000000611069210 */ /* 0x001fca0007f5e0ff */
[----:B------:R-:W-:-:S04]  /*c640*/  @!P1 IMAD.X R5, RZ, RZ, R5, P2 ;  /* 0x000000ffff059224 */ /* 0x000fc800010e0605 */
[----:B------:R-:W-:Y:S02]  /*c650*/  @!P1 IMAD.MOV.U32 R7, RZ, RZ, R5 ;  /* 0x000000ffff079224 */ /* 0x000fe400078e0005 */
[----:B------:R-:W-:-:S03]  /*c660*/  VIADD R5, R0, 0x30 ;  /* 0x0000003000057836 */ /* 0x000fc60000000000 */
[----:B------:R0:W-:Y:S02]  /*c670*/  @!P1 LDGSTS.E.BYPASS.LTC128B.128 [R10+0x1d400], desc[UR48][R6.64], !P0 ;  /* 0x1d400000060a9fae */ /* 0x0001e4000c101d70 */
[----:B------:R-:W-:Y:S02]  /*c680*/  ISETP.GE.AND P1, PT, R5, R3, PT ;  /* 0x000000030500720c */ /* 0x000fe40003f26270 */
[----:B------:R-:W-:Y:S04]  /*c690*/  SHFL.IDX PT, R5, R4, 0x3, 0x181f ;  /* 0x00781f0004057f89 */ /* 0x000fe800000e0000 */
[----:B0-----:R-:W0:Y:S07]  /*c6a0*/  SHFL.IDX PT, R6, R2, 0x3, 0x181f ;  /* 0x00781f0002067f89 */ /* 0x001e2e00000e0000 */
        /* <DEDUP_REMOVED lines=23> */
[----:B------:R-:W-:Y:S04]  /*c820*/  SHFL.IDX PT, R4, R4, 0x7, 0x181f ;  /* 0x00f81f0004047f89 */ /* 0x000fe800000e0000 */
[----:B0-----:R-:W0:Y:S04]  /*c830*/  SHFL.IDX PT, R6, R2, 0x6, 0x181f ;  /* 0x00d81f0002067f89 */ /* 0x001e2800000e0000 */
[----:B------:R-:W1:Y:S01]  /*c840*/  SHFL.IDX PT, R2, R2, 0x7, 0x181f ;  /* 0x00f81f0002027f89 */ /* 0x000e6200000e0000 */
[----:B0-----:R-:W-:-:S05]  /*c850*/  @!P1 IADD3 R6, P2, R17, R6, RZ ;  /* 0x0000000611069210 */ /* 0x001fca0007f5e0ff */
[----:B------:R-:W-:-:S04]  /*c860*/  @!P1 IMAD.X R5, RZ, RZ, R5, P2 ;  /* 0x000000ffff059224 */ /* 0x000fc800010e0605 */
[----:B------:R-:W-:-:S05]  /*c870*/  @!P1 IMAD.MOV.U32 R7, RZ, RZ, R5 ;  /* 0x000000ffff079224 */ /* 0x000fca00078e0005 */
[----:B-1----:R0:W-:Y:S02]  /*c880*/  @!P1 LDGSTS.E.BYPASS.LTC128B.128 [R10+0x1f400], desc[UR48][R6.64], !P0 ;  /* 0x1f400000060a9fae */ /* 0x0021e4000c101d70 */
.L_x_5880:
[----:B------:R-:W-:-:S05]  /*c890*/  VIADD R0, R0, 0x70 ;  /* 0x0000007000007836 */ /* 0x000fca0000000000 */
[----:B------:R-:W-:-:S13]  /*c8a0*/  ISETP.GE.AND P1, PT, R0, R3, PT ;  /* 0x000000030000720c */ /* 0x000fda0003f26270 */
[----:B------:R-:W-:-:S05]  /*c8b0*/  @!P1 IADD3 R2, P2, R17, R2, RZ ;  /* 0x0000000211029210 */ /* 0x000fca0007f5e0ff */
[----:B------:R-:W-:-:S05]  /*c8c0*/  @!P1 IMAD.X R3, RZ, RZ, R4, P2 ;  /* 0x000000ffff039224 */ /* 0x000fca00010e0604 */
[----:B------:R-:W-:Y:S01]  /*c8d0*/  @!PT LDS RZ, [RZ] ;  /* 0x00000000fffff984 */ /* 0x000fe20000000800 */
[----:B------:R-:W-:Y:S01]  /*c8e0*/  @!PT LDS RZ, [RZ] ;  /* 0x00000000fffff984 */ /* 0x000fe20000000800 */
[----:B------:R-:W-:Y:S01]  /*c8f0*/  @!PT LDS RZ, [RZ] ;  /* 0x00000000fffff984 */ /* 0x000fe20000000800 */
[----:B------:R1:W-:Y:S01]  /*c900*/  @!P1 LDGSTS.E.BYPASS.LTC128B.128 [R10+0x1fc00], desc[UR48][R2.64], !P0 ;  /* 0x1fc00000020a9fae */ /* 0x0003e2000c101d70 */
[----:B------:R-:W-:Y:S01]  /*c910*/  NOP ;  /* 0x0000000000007918 */ /* 0x000fe20000000000 */
[----:B------:R-:W-:Y:S02]  /*c920*/  SYNCS.ARRIVE.TRANS64.RED.A0T1 RZ, [UR41+0x2e800], RZ ;  /* 0x02e800ffffff79a7 */ /* 0x000fe40008200429 */
[----:B------:R-:W-:Y:S01]  /*c930*/  ARRIVES.LDGSTSBAR.64.TRANSCNT [UR41+0x2e800] ;  /* 0x02e80000ff0079b0 */ /* 0x000fe20008000aa9 */
[----:B------:R-:W-:Y:S01]  /*c940*/  NOP ;  /* 0x0000000000007918 */ /* 0x000fe20000000000 */
[----:B------:R-:W-:Y:S01]  /*c950*/  ULOP3.LUT UR4, UR46, 0x1, URZ, 0xc, !UPT ;  /* 0x000000012e047892 */ /* 0x000fe2000f8e0c3f */
[----:B------:R-:W-:Y:S05]  /*c960*/  SYNCS.ARRIVE.TRANS64.A1T0 RZ, [UR41+0x2e800], RZ ;  /* 0x02e800ffffff79a7 */ /* 0x000fea0008100029 */
[----:B------:R-:W-:-:S05]  /*c970*/  IMAD.U32 R0, RZ, RZ, UR4 ;  /* 0x00000004ff007e24 */ /* 0x000fca000f8e00ff */
[----:B------:R-:W-:-:S04]  /*c980*/  SHF.L.U32 R0, R0, 0x1f, RZ ;  /* 0x0000001f00007819 */ /* 0x000fc800000006ff */
[----:B------:R-:W2:Y:S02]  /*c990*/  SYNCS.PHASECHK.TRANS64.TRYWAIT P0, [UR41+0x2e820], R0 ;  /* 0x02e82000ff0075a7 */ /* 0x000ea40008000169 */
[----:B-12---:R-:W-:Y:S05]  /*c9a0*/  @!P0 BRA `(.L_x_5814) ;  /* 0x0000002800888947 */ /* 0x006fea0003800000 */
.L_x_5881:
[----:B------:R-:W-:-:S06]  /*c9b0*/  UISETP.GE.AND UP0, UPT, UR40, 0xe1, UPT ;  /* 0x000000e12800788c */ /* 0x000fcc000bf06270 */
[----:B------:R-:W-:-:S13]  /*c9c0*/  PLOP3.LUT P0, PT, PT, PT, UP0, 0x80, 0x0 ;  /* 0x000000000000781c */ /* 0x000fda0003f0f008 */
[----:B------:R-:W-:Y:S05]  /*c9d0*/  @!P0 BRA `(.L_x_5815) ;  /* 0x00000010000c8947 */ /* 0x000fea0003800000 */
[----:B-1----:R1:W5:Y:S01]  /*c9e0*/  LDL.LU R0, [R1+0x4] ;  /* 0x0000040001007983 */ /* 0x0023620000300800 */
[----:B------:R-:W-:-:S03]  /*c9f0*/  UIADD3 UR4, UR39, -0x2, URZ ;  /* 0xfffffffe27047890 */ /* 0x000fc6000fffe03f */
[----:B0-----:R1:W5:Y:S03]  /*ca00*/  LDL.LU R6, [R1] ;  /* 0x0000000001067983 */ /* 0x0013660000300800 */
[----:B------:R-:W-:-:S07]  /*ca10*/  IMAD.U32 R17, RZ, RZ, UR4 ;  /* 0x00000004ff117e24 */ /* 0x000fce000f8e00ff */
.L_x_5835:
[----:B------:R-:W2:Y:S01]  /*ca20*/  LDL R4, [R1+0x8] ;  /* 0x0000080001047983 */ /* 0x000ea20000100800 */
[----:B-----5:R-:W-:Y:S01]  /*ca30*/  VIADD R3, R6, 0x1 ;  /* 0x0000000106037836 */ /* 0x020fe20000000000 */
[----:B------:R-:W-:Y:S04]  /*ca40*/  BSSY B0, `(.L_x_5816) ;  /* 0x000006c000007945 */ /* 0x000fe80003800000 */
[----:B------:R-:W-:-:S04]  /*ca50*/  ISETP.NE.AND P0, PT, R3, 0x2, PT ;  /* 0x000000020300780c */ /* 0x000fc80003f05270 */
[----:B------:R-:W-:Y:S02]  /*ca60*/  SEL R2, RZ, 0x1, P0 ;  /* 0x00000001ff027807 */ /* 0x000fe40000000000 */
        /* <DEDUP_REMOVED lines=29> */
.L_x_5818:
[----:B0-----:R-:W-:Y:S01]  /*cc40*/  LEA R4, R9, UR41, 0x3 ;  /* 0x0000002909047c11 */ /* 0x001fe2000f8e18ff */
[----:B------:R-:W0:Y:S01]  /*cc50*/  S2R R2, SR_TID.X ;  /* 0x0000000000027919 */ /* 0x000e220000002100 */
[----:B------:R-:W-:Y:S01]  /*cc60*/  SHF.L.U32 R3, R8, 0x1f, RZ ;  /* 0x0000001f08037819 */ /* 0x000fe200000006ff */
[----:B------:R-:W-:Y:S03]  /*cc70*/  BSSY B1, `(.L_x_5819) ;  /* 0x0000005000017945 */ /* 0x000fe60003800000 */
[----:B------:R-:W2:Y:S01]  /*cc80*/  SYNCS.PHASECHK.TRANS64.TRYWAIT P0, [R4+URZ+0x2e880], R3 ;  /* 0x02e88003040075a7 */ /* 0x000ea2000800017f */
[----:B0-----:R-:W-:-:S04]  /*cc90*/  LOP3.LUT R2, R2, 0x7f, RZ, 0xc0, !PT ;  /* 0x0000007f02027812 */ /* 0x001fc800078ec0ff */
[----:B------:R-:W-:Y:S01]  /*cca0*/  ISETP.NE.AND P1, PT, R2, RZ, PT ;  /* 0x000000ff0200720c */ /* 0x000fe20003f25270 */
[----:B--2---:R-:W-:-:S12]  /*ccb0*/  @!P0 BRA `(.L_x_5820) ;  /* 0x0000002400dc8947 */ /* 0x004fd80003800000 */
.L_x_5882:
[----:B------:R-:W-:Y:S05]  /*ccc0*/  BSYNC B1 ;  /* 0x0000000000017941 */ /* 0x000fea0003800000 */
.L_x_5819:
        /* <DEDUP_REMOVED lines=9> */
.L_x_5822:
[----:B------:R-:W-:Y:S05]  /*cd60*/  BSYNC B1 ;  /* 0x0000000000017941 */ /* 0x000fea0003800000 */
.L_x_5821:
[----:B------:R-:W2:Y:S01]  /*cd70*/  LDL R2, [R1] ;  /* 0x0000000001027983 */ /* 0x000ea20000100800 */
[----:B------:R-:W-:Y:S01]  /*cd80*/  IMAD.MOV.U32 R9, RZ, RZ, RZ ;  /* 0x000000ffff097224 */ /* 0x000fe200078e00ff */
[----:B------:R-:W-:Y:S01]  /*cd90*/  UIADD3 UR4, UP0, UR52, 0x470, URZ ;  /* 0x0000047034047890 */ /* 0x000fe2000ff1e03f */
[----:B------:R-:W-:Y:S01]  /*cda0*/  IMAD.U32 R5, RZ, RZ, UR41 ;  /* 0x00000029ff057e24 */ /* 0x000fe2000f8e00ff */
[----:B------:R-:W-:Y:S01]  /*cdb0*/  PLOP3.LUT P0, PT, PT, PT, PT, 0x80, 0x0 ;  /* 0x000000000000781c */ /* 0x000fe20003f0f070 */
[----:B------:R-:W-:Y:S01]  /*cdc0*/  UMOV UR6, 0x0 ;  /* 0x0000000000067882 */ /* 0x000fe20000000000 */
[----:B------:R-:W-:Y:S01]  /*cdd0*/  R2UR UR10, R9 ;  /* 0x00000000090a72ca */ /* 0x000fe200000e0000 */
[----:B------:R-:W-:Y:S01]  /*cde0*/  UIADD3.X UR5, URZ, UR53, URZ, UP0, !UPT ;  /* 0x000000353f057290 */ /* 0x000fe200087fe43f */
[----:B------:R-:W-:Y:S01]  /*cdf0*/  UMOV UR7, 0x14f00000 ;  /* 0x14f0000000077882 */ /* 0x000fe20000000000 */
[----:B--2---:R-:W-:Y:S02]  /*ce00*/  IMAD R2, R2, 0x7000, R5 ;  /* 0x0000700002027824 */ /* 0x004fe400078e0205 */
[----:B------:R-:W-:-:S02]  /*ce10*/  IMAD R5, R7, 0xe0, RZ ;  /* 0x000000e007057824 */ /* 0x000fc400078e02ff */
[----:B------:R-:W-:Y:S02]  /*ce20*/  VIADD R7, R4, 0x2e870 ;  /* 0x0002e87004077836 */ /* 0x000fe40000000000 */
[----:B------:R-:W-:-:S07]  /*ce30*/  VIADD R8, R2, 0xe400 ;  /* 0x0000e40002087836 */ /* 0x000fce0000000000 */
.L_x_5823:
        /* <DEDUP_REMOVED lines=13> */
.L_x_5883:
[----:B------:R-:W-:Y:S05]  /*cf10*/  BSYNC B1 ;  /* 0x0000000000017941 */ /* 0x000fea0003800000 */
.L_x_5824:
        /* <DEDUP_REMOVED lines=11> */
.L_x_5827:
[----:B------:R-:W-:Y:S05]  /*cfd0*/  BSYNC B1 ;  /* 0x0000000000017941 */ /* 0x000fea0003800000 */
.L_x_5826:
[----:B------:R-:W-:Y:S01]  /*cfe0*/  R2UR UR10, R9 ;  /* 0x00000000090a72ca */ /* 0x000fe200000e0000 */
[----:B------:R-:W-:Y:S01]  /*cff0*/  UIADD3 UR4, UP0, UR52, 0x370, URZ ;  /* 0x0000037034047890 */ /* 0x000fe2000ff1e03f */
[----:B------:R-:W-:Y:S01]  /*d000*/  R2UR UR6, R10 ;  /* 0x000000000a0672ca */ /* 0x000fe200000e0000 */
[----:B------:R-:W-:Y:S01]  /*d010*/  VIADD R2, R2, 0x20400 ;  /* 0x0002040002027836 */ /* 0x000fe20000000000 */
[----:B------:R-:W-:Y:S01]  /*d020*/  R2UR UR7, R11 ;  /* 0x000000000b0772ca */ /* 0x000fe200000e0000 */
[----:B0-2---:R-:W-:Y:S01]  /*d030*/  VIADD R4, R4, 0x2e830 ;  /* 0x0002e83004047836 */ /* 0x005fe20000000000 */
[----:B------:R-:W-:Y:S01]  /*d040*/  PLOP3.LUT P0, PT, PT, PT, PT, 0x80, 0x0 ;  /* 0x000000000000781c */ /* 0x000fe20003f0f070 */
[----:B------:R-:W-:-:S12]  /*d050*/  UIADD3.X UR5, URZ, UR53, URZ, UP0, !UPT ;  /* 0x000000353f057290 */ /* 0x000fd800087fe43f */
.L_x_5828:
        /* <DEDUP_REMOVED lines=10> */
.L_x_5817:
[----:B------:R-:W-:Y:S05]  /*d100*/  BSYNC B0 ;  /* 0x0000000000007941 */ /* 0x000fea0003800000 */
.L_x_5816:
[----:B------:R-:W-:-:S06]  /*d110*/  UISETP.NE.AND UP0, UPT, UR42, 0x3, UPT ;  /* 0x000000032a00788c */ /* 0x000fcc000bf05270 */
[----:B------:R-:W-:-:S13]  /*d120*/  PLOP3.LUT P0, PT, PT, PT, UP0, 0x80, 0x0 ;  /* 0x000000000000781c */ /* 0x000fda0003f0f008 */
[----:B------:R-:W-:Y:S05]  /*d130*/  @!P0 BRA `(.L_x_5829) ;  /* 0x0000000000048947 */ /* 0x000fea0003800000 */
[----:B------:R-:W-:Y:S01]  /*d140*/  BPT.TRAP 0x1 ;  /* 0x000000040000795c */ /* 0x000fe20000300000 */
.L_x_5829:
        /* <DEDUP_REMOVED lines=8> */
.L_x_5884:
[----:B------:R-:W-:Y:S05]  /*d1d0*/  BSYNC B0 ;  /* 0x0000000000007941 */ /* 0x000fea0003800000 */
.L_x_5830:
[----:B------:R-:W-:Y:S05]  /*d1e0*/  @!P1 BRA `(.L_x_5832) ;  /* 0x0000000000049947 */ /* 0x000fea0003800000 */
[----:B------:R-:W-:Y:S01]  /*d1f0*/  BPT.TRAP 0x1 ;  /* 0x000000040000795c */ /* 0x000fe20000300000 */
.L_x_5832:
[----:B------:R-:W-:Y:S01]  /*d200*/  SHF.L.U32 R0, R0, 0x1f, RZ ;  /* 0x0000001f00007819 */ /* 0x000fe200000006ff */
[----:B0-----:R-:W-:-:S03]  /*d210*/  IMAD R2, R6, 0x7000, RZ ;  /* 0x0000700006027824 */ /* 0x001fc600078e02ff */
[----:B------:R-:W0:Y:S02]  /*d220*/  SYNCS.PHASECHK.TRANS64.TRYWAIT P0, [R19+URZ+0x2e860], R0 ;  /* 0x02e86000130075a7 */ /* 0x000e24000800017f */
[----:B0-----:R-:W-:Y:S05]  /*d230*/  @!P0 BRA `(.L_x_5833) ;  /* 0x0000002000b88947 */ /* 0x001fea0003800000 */
.L_x_5885:
[----:B------:R-:W2:Y:S04]  /*d240*/  LDL R3, [R1+0x18] ;  /* 0x0000180001037983 */ /* 0x000ea80000100800 */
[----:B------:R-:W0:Y:S01]  /*d250*/  LDL R13, [R1+0x14] ;  /* 0x00001400010d7983 */ /* 0x000e220000100800 */
[----:B------:R-:W-:Y:S01]  /*d260*/  LOP3.LUT R4, R2, R18, RZ, 0xfc, !PT ;  /* 0x0000001202047212 */ /* 0x000fe200078efcff */
[----:B------:R-:W-:Y:S05]  /*d270*/  WARPSYNC.ALL ;  /* 0x0000000000007948 */ /* 0x000fea0003800000 */
[----:B------:R-:W3:Y:S01]  /*d280*/  LDSM.16.MT88.4 R4, [R4+UR41+0xe400] ;  /* 0x00e400290404783b */ /* 0x000ee20008004200 */
[----:B------:R-:W-:-:S04]  /*d290*/  IMAD.U32 R12, RZ, RZ, UR41 ;  /* 0x00000029ff0c7e24 */ /* 0x000fc8000f8e00ff */
[----:B------:R-:W-:Y:S01]  /*d2a0*/  VIADD R12, R12, 0x400 ;  /* 0x000004000c0c7836 */ /* 0x000fe20000000000 */
[C-C-:B---3--:R-:W-:Y:S02]  /*d2b0*/  PRMT R8, R4.reuse, 0x6420, R5.reuse ;  /* 0x0000642004087816 */ /* 0x148fe40000000005 */
[----:B------:R-:W-:Y:S02]  /*d2c0*/  PRMT R9, R4, 0x7531, R5 ;  /* 0x0000753104097816 */ /* 0x000fe40000000005 */
[C-C-:B------:R-:W-:Y:S02]  /*d2d0*/  PRMT R10, R6.reuse, 0x6420, R7.reuse ;  /* 0x00006420060a7816 */ /* 0x140fe40000000007 */
[----:B------:R-:W-:Y:S02]  /*d2e0*/  PRMT R11, R6, 0x7531, R7 ;  /* 0x00007531060b7816 */ /* 0x000fe40000000007 */
[----:B--2---:R-:W-:Y:S02]  /*d2f0*/  IADD3 R3, R3, UR41, R2 ;  /* 0x0000002903037c10 */ /* 0x004fe4000fffe002 */
[----:B0-----:R-:W-:-:S03]  /*d300*/  IADD3 R0, R12, R2, R13 ;  /* 0x000000020c007210 */ /* 0x001fc60007ffe00d */
        /* <DEDUP_REMOVED lines=8> */
[----:B------:R-:W-:Y:S04]  /*d390*/  STSM.16.M88.4 [R0+0x800], R8 ;  /* 0x0008000800007844 */ /* 0x000fe80000000200 */
[----:B------:R-:W0:Y:S02]  /*d3a0*/  LDSM.16.MT88.4 R4, [R4+UR41+0xe400] ;  /* 0x00e400290404783b */ /* 0x000e240008004200 */
[C-C-:B0-----:R-:W-:Y:S02]  /*d3b0*/  PRMT R12, R4.reuse, 0x6420, R5.reuse ;  /* 0x00006420040c7816 */ /* 0x141fe40000000005 */
[----:B------:R-:W-:Y:S02]  /*d3c0*/  PRMT R13, R4, 0x7531, R5 ;  /* 0x00007531040d7816 */ /* 0x000fe40000000005 */
[----:B------:R-:W-:-:S02]  /*d3d0*/  PRMT R14, R6, 0x6420, R7 ;  /* 0x00006420060e7816 */ /* 0x000fc40000000007 */
[----:B------:R-:W-:Y:S02]  /*d3e0*/  PRMT R15, R6, 0x7531, R7 ;  /* 0x00007531060f7816 */ /* 0x000fe40000000007 */
[----:B------:R-:W0:Y:S04]  /*d3f0*/  LDSM.16.MT88.4 R4, [R3+0xf400] ;  /* 0x00f400000304783b */ /* 0x000e280000004200 */
[----:B------:R-:W-:Y:S01]  /*d400*/  STSM.16.M88.4 [R0+0x1000], R12 ;  /* 0x0010000c00007844 */ /* 0x000fe20000000200 */
        /* <DEDUP_REMOVED lines=45> */
[--C-:B------:R-:W-:Y:S01]  /*d6e0*/  PRMT R10, R6, 0x6420, R7.reuse ;  /* 0x00006420060a7816 */ /* 0x100fe20000000007 */
[----:B------:R-:W-:Y:S01]  /*d6f0*/  VIADD R2, R2, 0x6000 ;  /* 0x0000600002027836 */ /* 0x000fe20000000000 */
[----:B------:R-:W-:-:S02]  /*d700*/  PRMT R11, R6, 0x7531, R7 ;  /* 0x00007531060b7816 */ /* 0x000fc40000000007 */
[-C--:B------:R-:W-:Y:S02]  /*d710*/  LOP3.LUT R4, R4, R18.reuse, RZ, 0xfc, !PT ;  /* 0x0000001204047212 */ /* 0x080fe400078efcff */
[----:B------:R-:W-:Y:S01]  /*d720*/  LOP3.LUT R2, R2, R18, RZ, 0xfc, !PT ;  /* 0x0000001202027212 */ /* 0x000fe200078efcff */
[----:B------:R-:W-:Y:S04]  /*d730*/  STSM.16.M88.4 [R0+0x4800], R8 ;  /* 0x0048000800007844 */ /* 0x000fe80000000200 */
[----:B------:R-:W0:Y:S02]  /*d740*/  LDSM.16.MT88.4 R4, [R4+UR41+0xe400] ;  /* 0x00e400290404783b */ /* 0x000e240008004200 */
[C-C-:B0-----:R-:W-:Y:S02]  /*d750*/  PRMT R12, R4.reuse, 0x6420, R5.reuse ;  /* 0x00006420040c7816 */ /* 0x141fe40000000005 */
[----:B------:R-:W-:-:S02]  /*d760*/  PRMT R13, R4, 0x7531, R5 ;  /* 0x00007531040d7816 */ /* 0x000fc40000000005 */
[C-C-:B------:R-:W-:Y:S02]  /*d770*/  PRMT R14, R6.reuse, 0x6420, R7.reuse ;  /* 0x00006420060e7816 */ /* 0x140fe40000000007 */
[----:B------:R-:W-:Y:S02]  /*d780*/  PRMT R15, R6, 0x7531, R7 ;  /* 0x00007531060f7816 */ /* 0x000fe40000000007 */
[----:B------:R-:W0:Y:S04]  /*d790*/  LDSM.16.MT88.4 R4, [R3+0x13400] ;  /* 0x013400000304783b */ /* 0x000e280000004200 */
[----:B------:R-:W-:Y:S01]  /*d7a0*/  STSM.16.M88.4 [R0+0x5000], R12 ;  /* 0x0050000c00007844 */ /* 0x000fe20000000200 */
[C-C-:B0-----:R-:W-:Y:S02]  /*d7b0*/  PRMT R8, R4.reuse, 0x6420, R5.reuse ;  /* 0x0000642004087816 */ /* 0x141fe40000000005 */
[----:B------:R-:W-:-:S02]  /*d7c0*/  PRMT R9, R4, 0x7531, R5 ;  /* 0x0000753104097816 */ /* 0x000fc40000000005 */
[C-C-:B------:R-:W-:Y:S02]  /*d7d0*/  PRMT R10, R6.reuse, 0x6420, R7.reuse ;  /* 0x00006420060a7816 */ /* 0x140fe40000000007 */
[----:B------:R-:W-:-:S05]  /*d7e0*/  PRMT R11, R6, 0x7531, R7 ;  /* 0x00007531060b7816 */ /* 0x000fca0000000007 */
[----:B------:R-:W-:Y:S04]  /*d7f0*/  STSM.16.M88.4 [R0+0x5800], R8 ;  /* 0x0058000800007844 */ /* 0x000fe80000000200 */
[----:B------:R-:W0:Y:S02]  /*d800*/  LDSM.16.MT88.4 R4, [R2+UR41+0xe400] ;  /* 0x00e400290204783b */ /* 0x000e240008004200 */
        /* <DEDUP_REMOVED lines=19> */
.L_x_5834:
[----:B--2---:R-:W2:Y:S01]  /*d940*/  S2R R0, SR_TID.X ;  /* 0x0000000000007919 */ /* 0x004ea20000002100 */
[----:B0-----:R0:W-:Y:S01]  /*d950*/  SYNCS.ARRIVE.TRANS64.A1T0 RZ, [R19+URZ+0x2e850], RZ ;  /* 0x02e850ff13ff79a7 */ /* 0x0011e2000810003f */
[----:B------:R3:W5:Y:S01]  /*d960*/  LDL R6, [R1] ;  /* 0x0000000001067983 */ /* 0x0007620000100800 */
[----:B--2---:R-:W-:Y:S01]  /*d970*/  LOP3.LUT R0, R0, 0x7f, RZ, 0xc0, !PT ;  /* 0x0000007f00007812 */ /* 0x004fe200078ec0ff */
[----:B------:R-:W-:Y:S03]  /*d980*/  BAR.SYNC.DEFER_BLOCKING 0x2, 0x80 ;  /* 0x0082000000007b1d */ /* 0x000fe60000010000 */
[----:B------:R-:W-:-:S03]  /*d990*/  ISETP.NE.AND P0, PT, R0, RZ, PT ;  /* 0x000000ff0000720c */ /* 0x000fc60003f05270 */
[----:B------:R3:W5:Y:S10]  /*d9a0*/  LDL R0, [R1+0x4] ;  /* 0x0000040001007983 */ /* 0x0007740000100800 */
[----:B0-----:R-:W-:-:S05]  /*d9b0*/  @!P0 VIADD R19, R19, 0x2e880 ;  /* 0x0002e88013138836 */ /* 0x001fca0000000000 */
[----:B------:R-:W-:-:S04]  /*d9c0*/  @!P0 PRMT R19, RZ, 0x654, R19 ;  /* 0x00000654ff138816 */ /* 0x000fc80000000013 */
[----:B------:R3:W-:Y:S01]  /*d9d0*/  @!P0 SYNCS.ARRIVE.TRANS64.RED.A1T0 RZ, [R19+URZ], RZ ;  /* 0x000000ff13ff89a7 */ /* 0x0007e2000810043f */
[C---:B------:R-:W-:Y:S01]  /*d9e0*/  ISETP.GT.AND P0, PT, R17.reuse, RZ, PT ;  /* 0x000000ff1100720c */ /* 0x040fe20003f04270 */
[----:B------:R-:W-:-:S12]  /*d9f0*/  VIADD R17, R17, 0xffffffff ;  /* 0xffffffff11117836 */ /* 0x000fd80000000000 */
[----:B---3--:R-:W-:Y:S05]  /*da00*/  @P0 BRA `(.L_x_5835) ;  /* 0xfffffff000040947 */ /* 0x008fea000383ffff */
.L_x_5815:
[----:B------:R-:W-:-:S06]  /*da10*/  UISETP.NE.AND UP0, UPT, UR42, 0x3, UPT ;  /* 0x000000032a00788c */ /* 0x000fcc000bf05270 */
[----:B------:R-:W-:-:S13]  /*da20*/  PLOP3.LUT P0, PT, PT, PT, UP0, 0x80, 0x0 ;  /* 0x000000000000781c */ /* 0x000fda0003f0f008 */
[----:B------:R-:W-:Y:S05]  /*da30*/  @!P0 BRA `(.L_x_5836) ;  /* 0x0000000000048947 */ /* 0x000fea0003800000 */
[----:B------:R-:W-:Y:S01]  /*da40*/  BPT.TRAP 0x1 ;  /* 0x000000040000795c */ /* 0x000fe20000300000 */
.L_x_5836:
[----:B-1----:R-:W2:Y:S04]  /*da50*/  LDL R2, [R1+0x4] ;  /* 0x0000040001027983 */ /* 0x002ea80000100800 */
[----:B-----5:R-:W3:Y:S01]  /*da60*/  LDL R0, [R1] ;  /* 0x0000000001007983 */ /* 0x020ee20000100800 */
[----:B------:R-:W-:Y:S01]  /*da70*/  BSSY B0, `(.L_x_5837) ;  /* 0x0000008000007945 */ /* 0x000fe20003800000 */
[----:B--2---:R-:W-:-:S04]  /*da80*/  LOP3.LUT R3, R2, 0x1, RZ, 0x3c, !PT ;  /* 0x0000000102037812 */ /* 0x004fc800078e3cff */
[----:B------:R-:W-:Y:S02]  /*da90*/  SHF.L.U32 R3, R3, 0x1f, RZ ;  /* 0x0000001f03037819 */ /* 0x000fe400000006ff */
[----:B---3--:R-:W-:-:S04]  /*daa0*/  LEA R16, R0, UR41, 0x3 ;  /* 0x0000002900107c11 */ /* 0x008fc8000f8e18ff */
[----:B------:R-:W1:Y:S01]  /*dab0*/  SYNCS.PHASECHK.TRANS64.TRYWAIT P0, [R16+URZ+0x2e870], R3 ;  /* 0x02e87003100075a7 */ /* 0x000e62000800017f */
[----:B------:R-:W-:-:S05]  /*dac0*/  IMAD.U32 R0, RZ, RZ, UR47 ;  /* 0x0000002fff007e24 */ /* 0x000fca000f8e00ff */
[----:B------:R-:W-:Y:S01]  /*dad0*/  ISETP.NE.AND P1, PT, R0, 0x3, PT ;  /* 0x000000030000780c */ /* 0x000fe20003f25270 */
[----:B-1----:R-:W-:-:S12]  /*dae0*/  @!P0 BRA `(.L_x_5838) ;  /* 0x0000001800a08947 */ /* 0x002fd80003800000 */
.L_x_5886:
[----:B------:R-:W-:Y:S05]  /*daf0*/  BSYNC B0 ;  /* 0x0000000000007941 */ /* 0x000fea0003800000 */
.L_x_5837:
[----:B------:R-:W-:Y:S05]  /*db00*/  @!P1 BRA `(.L_x_5839) ;  /* 0x0000000000049947 */ /* 0x000fea0003800000 */
[----:B------:R-:W-:Y:S01]  /*db10*/  BPT.TRAP 0x1 ;  /* 0x000000040000795c */ /* 0x000fe20000300000 */
.L_x_5839:
[----:B------:R-:W1:Y:S02]  /*db20*/  LDL R0, [R1+0x4] ;  /* 0x0000040001007983 */ /* 0x000e640000100800 */
[----:B-1----:R-:W-:-:S04]  /*db30*/  SHF.L.U32 R3, R0, 0x1f, RZ ;  /* 0x0000001f00037819 */ /* 0x002fc800000006ff */
[----:B------:R-:W1:Y:S02]  /*db40*/  SYNCS.PHASECHK.TRANS64.TRYWAIT P0, [R16+URZ+0x2e860], R3 ;  /* 0x02e86003100075a7 */ /* 0x000e64000800017f */
[----:B-1----:R-:W-:Y:S05]  /*db50*/  @!P0 BRA `(.L_x_5840) ;  /* 0x0000001800988947 */ /* 0x002fea0003800000 */
.L_x_5887:
[----:B------:R-:W2:Y:S04]  /*db60*/  LDL R17, [R1] ;  /* 0x0000000001117983 */ /* 0x000ea80000100800 */
[----:B0-----:R-:W3:Y:S04]  /*db70*/  LDL R10, [R1+0x20] ;  /* 0x00002000010a7983 */ /* 0x001ee80000100800 */
[----:B------:R-:W4:Y:S01]  /*db80*/  LDL R12, [R1+0x14] ;  /* 0x00001400010c7983 */ /* 0x000f220000100800 */
[----:B------:R-:W-:Y:S05]  /*db90*/  WARPSYNC.ALL ;  /* 0x0000000000007948 */ /* 0x000fea0003800000 */
[----:B--2---:R-:W-:-:S05]  /*dba0*/  IMAD R0, R17, 0x7000, RZ ;  /* 0x0000700011007824 */ /* 0x004fca00078e02ff */
[----:B------:R-:W-:-:S05]  /*dbb0*/  LOP3.LUT R2, R0, R18, RZ, 0xfc, !PT ;  /* 0x0000001200027212 */ /* 0x000fca00078efcff */
[----:B------:R-:W0:Y:S01]  /*dbc0*/  LDSM.16.MT88.4 R4, [R2+UR41+0xe400] ;  /* 0x00e400290204783b */ /* 0x000e220008004200 */
[----:B-1----:R-:W-:-:S04]  /*dbd0*/  VIADD R3, R2, UR41 ;  /* 0x0000002902037c36 */ /* 0x002fc80008000000 */
[----:B---3--:R-:W-:Y:S01]  /*dbe0*/  IMAD.IADD R3, R10, 0x1, R3 ;  /* 0x000000010a037824 */ /* 0x008fe200078e0203 */
[C-C-:B0-----:R-:W-:Y:S02]  /*dbf0*/  PRMT R8, R4.reuse, 0x6420, R5.reuse ;  /* 0x0000642004087816 */ /* 0x141fe40000000005 */
[----:B------:R-:W-:Y:S02]  /*dc00*/  PRMT R9, R4, 0x7531, R5 ;  /* 0x0000753104097816 */ /* 0x000fe40000000005 */
[C-C-:B------:R-:W-:Y:S02]  /*dc10*/  PRMT R10, R6.reuse, 0x6420, R7.reuse ;  /* 0x00006420060a7816 */ /* 0x140fe40000000007 */
[----:B------:R-:W-:Y:S02]  /*dc20*/  PRMT R11, R6, 0x7531, R7 ;  /* 0x00007531060b7816 */ /* 0x000fe40000000007 */
[----:B------:R-:W0:Y:S01]  /*dc30*/  LDSM.16.MT88.4 R4, [R3+0xe400] ;  /* 0x00e400000304783b */ /* 0x000e220000004200 */
[----:B----4-:R-:W-:-:S05]  /*dc40*/  IADD3 R0, R0, UR41, R12 ;  /* 0x0000002900007c10 */ /* 0x010fca000fffe00c */
[----:B------:R0:W-:Y:S02]  /*dc50*/  STSM.16.M88.4 [R0+0x400], R8 ;  /* 0x0004000800007844 */ /* 0x0001e40000000200 */
[C-C-:B0-----:R-:W-:Y:S02]  /*dc60*/  PRMT R8, R4.reuse, 0x6420, R5.reuse ;  /* 0x0000642004087816 */ /* 0x141fe40000000005 */
[----:B------:R-:W-:Y:S02]  /*dc70*/  PRMT R9, R4, 0x7531, R5 ;  /* 0x0000753104097816 */ /* 0x000fe40000000005 */
        /* <DEDUP_REMOVED lines=11> */
[----:B------:R-:W-:Y:S02]  /*dd30*/  PRMT R9, R4, 0x7531, R5 ;  /* 0x0000753104097816 */ /* 0x000fe40000000005 */
[----:B------:R-:W-:-:S02]  /*dd40*/  PRMT R10, R6, 0x6420, R7 ;  /* 0x00006420060a7816 */ /* 0x000fc40000000007 */
        /* <DEDUP_REMOVED lines=70> */
.L_x_5841:
[----:B------:R-:W2:Y:S01]  /*e1b0*/  LDL.LU R3, [R1+0x4] ;  /* 0x0000040001037983 */ /* 0x000ea20000300800 */
[----:B0-----:R-:W-:Y:S01]  /*e1c0*/  SYNCS.ARRIVE.TRANS64.A1T0 RZ, [R16+URZ+0x2e850], RZ ;  /* 0x02e850ff10ff79a7 */ /* 0x001fe2000810003f */
[----:B-1----:R-:W0:Y:S01]  /*e1d0*/  S2R R0, SR_TID.X ;  /* 0x0000000000007919 */ /* 0x002e220000002100 */
[----:B------:R-:W1:Y:S01]  /*e1e0*/  LDC R2, c[0x0][0xc34] ;  /* 0x00030d00ff027b82 */ /* 0x000e620000000800 */
[----:B0-----:R-:W-:-:S07]  /*e1f0*/  LOP3.LUT R0, R0, 0x7f, RZ, 0xc0, !PT ;  /* 0x0000007f00007812 */ /* 0x001fce00078ec0ff */
[----:B------:R-:W-:Y:S01]  /*e200*/  BAR.SYNC.DEFER_BLOCKING 0x2, 0x80 ;  /* 0x0082000000007b1d */ /* 0x000fe20000010000 */
[----:B------:R-:W-:Y:S01]  /*e210*/  ISETP.NE.AND P0, PT, R0, RZ, PT ;  /* 0x000000ff0000720c */ /* 0x000fe20003f05270 */
[----:B------:R-:W-:-:S12]  /*e220*/  UIADD3 UR50, UR43, UR50, URZ ;  /* 0x000000322b327290 */ /* 0x000fd8000fffe03f */
[----:B------:R-:W-:-:S05]  /*e230*/  @!P0 VIADD R0, R16, 0x2e880 ;  /* 0x0002e88010008836 */ /* 0x000fca0000000000 */
[----:B------:R-:W-:-:S04]  /*e240*/  @!P0 PRMT R0, RZ, 0x654, R0 ;  /* 0x00000654ff008816 */ /* 0x000fc80000000000 */
[----:B------:R0:W-:Y:S02]  /*e250*/  @!P0 SYNCS.ARRIVE.TRANS64.RED.A1T0 RZ, [R0+URZ], RZ ;  /* 0x000000ff00ff89a7 */ /* 0x0001e4000810043f */
[----:B0-----:R-:W-:Y:S01]  /*e260*/  VIADD R0, R17, 0x1 ;  /* 0x0000000111007836 */ /* 0x001fe20000000000 */
[----:B-1----:R-:W-:-:S04]  /*e270*/  ISETP.LE.AND P1, PT, R2, UR50, PT ;  /* 0x0000003202007c0c */ /* 0x002fc8000bf23270 */
[----:B------:R-:W-:-:S04]  /*e280*/  ISETP.NE.AND P0, PT, R0, 0x2, PT ;  /* 0x000000020000780c */ /* 0x000fc80003f05270 */
[----:B------:R-:W-:Y:S02]  /*e290*/  SEL R2, RZ, 0x1, P0 ;  /* 0x00000001ff027807 */ /* 0x000fe40000000000 */
[----:B------:R-:W-:-:S05]  /*e2a0*/  SEL R0, R0, RZ, P0 ;  /* 0x000000ff00007207 */ /* 0x000fca0000000000 */
[----:B------:R0:W-:Y:S01]  /*e2b0*/  STL [R1], R0 ;  /* 0x0000000001007387 */ /* 0x0001e20000100800 */
[----:B------:R-:W-:Y:S01]  /*e2c0*/  UIADD3 UR46, UR46, 0x1, URZ ;  /* 0x000000012e2e7890 */ /* 0x000fe2000fffe03f */
[----:B--2---:R-:W-:-:S05]  /*e2d0*/  LOP3.LUT R3, R3, R2, RZ, 0x3c, !PT ;  /* 0x0000000203037212 */ /* 0x004fca00078e3cff */
[----:B------:R0:W-:Y:S01]  /*e2e0*/  STL [R1+0x4], R3 ;  /* 0x0000040301007387 */ /* 0x0001e20000100800 */
[----:B------:R-:W-:Y:S05]  /*e2f0*/  @!P1 BRA `(.L_x_5842) ;  /* 0xffffffcc00b89947 */ /* 0x000fea000383ffff */
[----:B------:R-:W-:-:S12]  /*e300*/  ULOP3.LUT UR46, UR46, 0x1, URZ, 0xc, !UPT ;  /* 0x000000012e2e7892 */ /* 0x000fd8000f8e0c3f */
.L_x_5799:
[----:B0-----:R-:W0:Y:S01]  /*e310*/  S2R R3, SR_CgaCtaId ;  /* 0x0000000000037919 */ /* 0x001e220000008800 */
[----:B------:R-:W-:-:S04]  /*e320*/  MOV R0, 0x400 ;  /* 0x0000040000007802 */ /* 0x000fc80000000f00 */
[----:B0-----:R-:W-:Y:S01]  /*e330*/  LEA R9, R3, R0, 0x18 ;  /* 0x0000000003097211 */ /* 0x001fe200078ec0ff */
[----:B------:R-:W-:-:S05]  /*e340*/  IMAD.U32 R0, RZ, RZ, UR46 ;  /* 0x0000002eff007e24 */ /* 0x000fca000f8e00ff */
[----:B------:R-:W-:-:S04]  /*e350*/  SHF.L.U32 R0, R0, 0x1f, RZ ;  /* 0x0000001f00007819 */ /* 0x000fc800000006ff */
[----:B------:R-:W0:Y:S02]  /*e360*/  SYNCS.PHASECHK.TRANS64.TRYWAIT P0, [R9+URZ+0x2e820], R0 ;  /* 0x02e82000090075a7 */ /* 0x000e24000800017f */
[----:B0-----:R-:W-:Y:S05]  /*e370*/  @!P0 BRA `(.L_x_5843) ;  /* 0x0000001000a48947 */ /* 0x001fea0003800000 */
.L_x_5888:
        /* <DEDUP_REMOVED lines=14> */
.L_x_5846:
        /* <DEDUP_REMOVED lines=14> */
.L_x_5889:
[----:B------:R-:W1:Y:S02]  /*e540*/  SYNCS.PHASECHK.TRANS64.TRYWAIT P1, [R7+URZ], R0 ;  /* 0x00000000070075a7 */ /* 0x000e64000802017f */
[----:B-1----:R-:W-:Y:S05]  /*e550*/  @!P1 BRA `(.L_x_5848) ;  /* 0x0000001000549947 */ /* 0x002fea0003800000 */
.L_x_5890:
[----:B------:R-:W-:Y:S05]  /*e560*/  @!P0 BRA `(.L_x_5849) ;  /* 0x0000000000048947 */ /* 0x000fea0003800000 */
[----:B------:R-:W-:Y:S01]  /*e570*/  BPT.TRAP 0x1 ;  /* 0x000000040000795c */ /* 0x000fe20000300000 */
.L_x_5849:
[----:B------:R-:W0:Y:S02]  /*e580*/  LDL.LU R2, [R1] ;  /* 0x0000000001027983 */ /* 0x000e240000300800 */
[----:B0-----:R-:W-:-:S04]  /*e590*/  IMAD R5, R2, 0x8, R9 ;  /* 0x0000000802057824 */ /* 0x001fc800078e0209 */
[----:B------:R-:W0:Y:S02]  /*e5a0*/  SYNCS.PHASECHK.TRANS64.TRYWAIT P1, [R5+URZ+0x2e860], R4 ;  /* 0x02e86004050075a7 */ /* 0x000e24000802017f */
[----:B0-----:R-:W-:Y:S05]  /*e5b0*/  @!P1 BRA `(.L_x_5850) ;  /* 0x0000001000509947 */ /* 0x001fea0003800000 */
.L_x_5891:
[----:B------:R-:W-:Y:S05]  /*e5c0*/  @!P0 BRA `(.L_x_5851) ;  /* 0x0000000000048947 */ /* 0x000fea0003800000 */
[----:B------:R-:W-:Y:S01]  /*e5d0*/  BPT.TRAP 0x1 ;  /* 0x000000040000795c */ /* 0x000fe20000300000 */
.L_x_5851:
[----:B------:R-:W-:-:S04]  /*e5e0*/  IMAD R3, R3, 0x8, R9 ;  /* 0x0000000803037824 */ /* 0x000fc800078e0209 */
[----:B------:R-:W2:Y:S02]  /*e5f0*/  SYNCS.PHASECHK.TRANS64.TRYWAIT P1, [R3+URZ+0x2e860], R0 ;  /* 0x02e86000030075a7 */ /* 0x000ea4000802017f */
[----:B--2---:R-:W-:Y:S05]  /*e600*/  @!P1 BRA `(.L_x_5852) ;  /* 0x0000001000509947 */ /* 0x004fea0003800000 */
.L_x_5892:
[----:B------:R-:W-:Y:S05]  /*e610*/  @!P0 BRA `(.L_x_5853) ;  /* 0x0000000000048947 */ /* 0x000fea0003800000 */
[----:B------:R-:W-:Y:S01]  /*e620*/  BPT.TRAP 0x1 ;  /* 0x000000040000795c */ /* 0x000fe20000300000 */
.L_x_5853:
[----:B------:R-:W3:Y:S02]  /*e630*/  SYNCS.PHASECHK.TRANS64.TRYWAIT P0, [R5+URZ+0x2e880], R4 ;  /* 0x02e88004050075a7 */ /* 0x000ee4000800017f */
[----:B---3--:R-:W-:Y:S05]  /*e640*/  @!P0 BRA `(.L_x_5854) ;  /* 0x0000001000548947 */ /* 0x008fea0003800000 */
.L_x_5855:
[----:B----4-:R4:W0:Y:S02]  /*e650*/  SYNCS.PHASECHK.TRANS64.TRYWAIT P0, [R3+URZ+0x2e880], R0 ;  /* 0x02e88000030075a7 */ /* 0x010824000800017f */
[----:B0-----:R-:W-:Y:S05]  /*e660*/  @!P0 NANOSLEEP.SYNCS 0x989680 ;  /* 0x009896800000895d */ /* 0x001fea0003900000 */
[----:B------:R-:W0:Y:S02]  /*e670*/  @!P0 SYNCS.PHASECHK.TRANS64 P0, [R3+URZ+0x2e880], R0 ;  /* 0x02e88000030085a7 */ /* 0x000e24000800007f */
[----:B0-----:R-:W-:Y:S05]  /*e680*/  @!P0 BRA `(.L_x_5855) ;  /* 0xfffffffc00f08947 */ /* 0x001fea000383ffff */
.L_x_5845:
[----:B------:R-:W-:Y:S05]  /*e690*/  BSYNC B0 ;  /* 0x0000000000007941 */ /* 0x000fea0003800000 */
.L_x_5844:
[----:B------:R-:W-:Y:S05]  /*e6a0*/  EXIT ;  /* 0x000000000000794d */ /* 0x000fea0003800000 */
.L_x_5769:
[----:B0-----:R-:W-:-:S04]  /*e6b0*/  IMAD.U32 R3, RZ, RZ, UR39 ;  /* 0x00000027ff037e24 */ /* 0x001fc8000f8e00ff */
[----:B------:R0:W1:Y:S03]  /*e6c0*/  SYNCS.PHASECHK.TRANS64.TRYWAIT P1, [R3+URZ+0x2e800], R0 ;  /* 0x02e80000030075a7 */ /* 0x000066000802017f */
[----:B-1----:R-:W-:Y:S05]  /*e6d0*/  @!P1 NANOSLEEP.SYNCS 0x989680 ;  /* 0x009896800000995d */ /* 0x002fea0003900000 */
[----:B------:R-:W1:Y:S02]  /*e6e0*/  @!P1 SYNCS.PHASECHK.TRANS64 P1, [R3+URZ+0x2e800], R0 ;  /* 0x02e80000030095a7 */ /* 0x000e64000802007f */
[----:B-1----:R-:W-:Y:S05]  /*e6f0*/  @!P1 BRA `(.L_x_5769) ;  /* 0xfffffffc00ec9947 */ /* 0x002fea000383ffff */
[----:B------:R-:W-:Y:S05]  /*e700*/  BRA `(.L_x_5856) ;  /* 0xffffff2c00707947 */ /* 0x000fea000383ffff */
.L_x_5773:
[----:B-1----:R1:W2:Y:S02]  /*e710*/  SYNCS.PHASECHK.TRANS64.TRYWAIT P1, [R4+URZ+0x2e830], R3 ;  /* 0x02e83003040075a7 */ /* 0x0022a4000802017f */
[----:B--2---:R-:W-:Y:S05]  /*e720*/  @!P1 NANOSLEEP.SYNCS 0x989680 ;  /* 0x009896800000995d */ /* 0x004fea0003900000 */
[----:B------:R-:W2:Y:S02]  /*e730*/  @!P1 SYNCS.PHASECHK.TRANS64 P1, [R4+URZ+0x2e830], R3 ;  /* 0x02e83003040095a7 */ /* 0x000ea4000802007f */
[----:B--2---:R-:W-:Y:S05]  /*e740*/  @!P1 BRA `(.L_x_5773) ;  /* 0xfffffffc00f09947 */ /* 0x004fea000383ffff */
[----:B------:R-:W-:Y:S05]  /*e750*/  BRA `(.L_x_5772) ;  /* 0xffffff2c008c7947 */ /* 0x000fea000383ffff */
.L_x_5778:
[----:B-1----:R-:W-:-:S04]  /*e760*/  IMAD.U32 R6, RZ, RZ, UR6 ;  /* 0x00000006ff067e24 */ /* 0x002fc8000f8e00ff */
[----:B------:R1:W2:Y:S03]  /*e770*/  SYNCS.PHASECHK.TRANS64.TRYWAIT P1, [R6+URZ+0x2e830], R3 ;  /* 0x02e83003060075a7 */ /* 0x0002a6000802017f */
[----:B--2---:R-:W-:Y:S05]  /*e780*/  @!P1 NANOSLEEP.SYNCS 0x989680 ;  /* 0x009896800000995d */ /* 0x004fea0003900000 */
[----:B------:R-:W2:Y:S02]  /*e790*/  @!P1 SYNCS.PHASECHK.TRANS64 P1, [R6+URZ+0x2e830], R3 ;  /* 0x02e83003060095a7 */ /* 0x000ea4000802007f */
[----:B--2---:R-:W-:Y:S05]  /*e7a0*/  @!P1 BRA `(.L_x_5778) ;  /* 0xfffffffc00ec9947 */ /* 0x004fea000383ffff */
[----:B------:R-:W-:Y:S05]  /*e7b0*/  BRA `(.L_x_5775) ;  /* 0xffffff6c00247947 */ /* 0x000fea000383ffff */
.L_x_5782:
[----:B-1----:R-:W-:-:S04]  /*e7c0*/  IMAD.U32 R6, RZ, RZ, UR6 ;  /* 0x00000006ff067e24 */ /* 0x002fc8000f8e00ff */
[----:B------:R1:W2:Y:S03]  /*e7d0*/  SYNCS.PHASECHK.TRANS64.TRYWAIT P1, [R6+URZ+0x2e850], R3 ;  /* 0x02e85003060075a7 */ /* 0x0002a6000802017f */
[----:B--2---:R-:W-:Y:S05]  /*e7e0*/  @!P1 NANOSLEEP.SYNCS 0x989680 ;  /* 0x009896800000995d */ /* 0x004fea0003900000 */
[----:B------:R-:W2:Y:S02]  /*e7f0*/  @!P1 SYNCS.PHASECHK.TRANS64 P1, [R6+URZ+0x2e850], R3 ;  /* 0x02e85003060095a7 */ /* 0x000ea4000802007f */
[----:B--2---:R-:W-:Y:S05]  /*e800*/  @!P1 BRA `(.L_x_5782) ;  /* 0xfffffffc00ec9947 */ /* 0x004fea000383ffff */
[----:B------:R-:W-:Y:S05]  /*e810*/  BRA `(.L_x_5779) ;  /* 0xffffff7800187947 */ /* 0x000fea000383ffff */
.L_x_5788:
[----:B-1----:R-:W-:-:S04]  /*e820*/  IMAD.U32 R7, RZ, RZ, UR4 ;  /* 0x00000004ff077e24 */ /* 0x002fc8000f8e00ff */
[----:B------:R1:W2:Y:S03]  /*e830*/  SYNCS.PHASECHK.TRANS64.TRYWAIT P1, [R7+URZ+0x2e850], R0 ;  /* 0x02e85000070075a7 */ /* 0x0002a6000802017f */
[----:B--2---:R-:W-:Y:S05]  /*e840*/  @!P1 NANOSLEEP.SYNCS 0x989680 ;  /* 0x009896800000995d */ /* 0x004fea0003900000 */
[----:B------:R-:W2:Y:S02]  /*e850*/  @!P1 SYNCS.PHASECHK.TRANS64 P1, [R7+URZ+0x2e850], R0 ;  /* 0x02e85000070095a7 */ /* 0x000ea4000802007f */
[----:B--2---:R-:W-:Y:S05]  /*e860*/  @!P1 BRA `(.L_x_5788) ;  /* 0xfffffffc00ec9947 */ /* 0x004fea000383ffff */
[----:B------:R-:W-:Y:S05]  /*e870*/  BRA `(.L_x_5787) ;  /* 0xffffffa000547947 */ /* 0x000fea000383ffff */
.L_x_5804:
[----:B------:R-:W-:Y:S02]  /*e880*/  IMAD.MOV.U32 R13, RZ, RZ, R19 ;  /* 0x000000ffff0d7224 */ /* 0x000fe400078e0013 */
[----:B------:R-:W-:Y:S02]  /*e890*/  IMAD.MOV.U32 R12, RZ, RZ, RZ ;  /* 0x000000ffff0c7224 */ /* 0x000fe400078e00ff */
[----:B------:R-:W-:Y:S02]  /*e8a0*/  IMAD.MOV.U32 R11, RZ, RZ, 0x1f ;  /* 0x0000001fff0b7424 */ /* 0x000fe400078e00ff */
[----:B------:R-:W-:-:S07]  /*e8b0*/  IMAD.MOV.U32 R15, RZ, RZ, -0x1 ;  /* 0xffffffffff0f7424 */ /* 0x000fce00078e00ff */
[----:B0-----:R-:W-:Y:S05]  /*e8c0*/  WARPSYNC.COLLECTIVE R15, `(.L_x_5857) ;  /* 0x000000000f087348 */ /* 0x001fea0003c00000 */
[----:B------:R1:W2:Y:S02]  /*e8d0*/  SHFL.IDX P6, R14, R13, R12, R11 ;  /* 0x0000000c0d0e7389 */ /* 0x0002a400000c000b */
[----:B012---:R-:W-:Y:S01]  /*e8e0*/  ENDCOLLECTIVE ;  /* 0x000000000000791b */ /* 0x007fe20003800000 */
.L_x_5857:
[----:B------:R-:W-:Y:S05]  /*e8f0*/  BRA `(.L_x_5858) ;  /* 0xffffffd000487947 */ /* 0x000fea000383ffff */
.L_x_5806:
[----:B------:R-:W-:Y:S01]  /*e900*/  BSSY B0, `(.L_x_5859) ;  /* 0x0000006000007945 */ /* 0x000fe20003800000 */
[----:B------:R-:W-:-:S07]  /*e910*/  IMAD.MOV.U32 R15, RZ, RZ, -0x1 ;  /* 0xffffffffff0f7424 */ /* 0x000fce00078e00ff */
[----:B01----:R-:W-:Y:S05]  /*e920*/  WARPSYNC.COLLECTIVE R15, `(.L_x_5860) ;  /* 0x000000000f0c7348 */ /* 0x003fea0003c00000 */
[----:B------:R-:W-:Y:S02]  /*e930*/  ELECT P6, UR62, PT ;  /* 0x00000000003e782f */ /* 0x000fe400038c0000 */
[----:B------:R-:W-:Y:S01]  /*e940*/  MOV R14, UR62 ;  /* 0x0000003e000e7c02 */ /* 0x000fe20008000f00 */
[----:B01----:R-:W-:Y:S10]  /*e950*/  ENDCOLLECTIVE ;  /* 0x000000000000791b */ /* 0x003ff40003800000 */
.L_x_5860:
[----:B------:R-:W-:Y:S05]  /*e960*/  BSYNC B0 ;  /* 0x0000000000007941 */ /* 0x000fea0003800000 */
.L_x_5859:
[----:B------:R-:W-:Y:S05]  /*e970*/  BRA `(.L_x_5861) ;  /* 0xffffffd000587947 */ /* 0x000fea000383ffff */
.L_x_5808:
[----:B--2---:R2:W3:Y:S02]  /*e980*/  SYNCS.PHASECHK.TRANS64.TRYWAIT P0, [R4+URZ+0x2e880], R3 ;  /* 0x02e88003040075a7 */ /* 0x0044e4000800017f */
[----:B---3--:R-:W-:Y:S05]  /*e990*/  @!P0 NANOSLEEP.SYNCS 0x989680 ;  /* 0x009896800000895d */ /* 0x008fea0003900000 */
[----:B------:R-:W3:Y:S02]  /*e9a0*/  @!P0 SYNCS.PHASECHK.TRANS64 P0, [R4+URZ+0x2e880], R3 ;  /* 0x02e88003040085a7 */ /* 0x000ee4000800007f */
[----:B---3--:R-:W-:Y:S05]  /*e9b0*/  @!P0 BRA `(.L_x_5808) ;  /* 0xfffffffc00f08947 */ /* 0x008fea000383ffff */
[----:B------:R-:W-:Y:S05]  /*e9c0*/  BRA `(.L_x_5862) ;  /* 0xffffffd000b87947 */ /* 0x000fea000383ffff */
.L_x_5810:
[----:B---3--:R3:W4:Y:S02]  /*e9d0*/  SYNCS.PHASECHK.TRANS64.TRYWAIT P0, [R4+URZ+0x2e840], R3 ;  /* 0x02e84003040075a7 */ /* 0x008724000800017f */
[----:B----4-:R-:W-:Y:S05]  /*e9e0*/  @!P0 NANOSLEEP.SYNCS 0x989680 ;  /* 0x009896800000895d */ /* 0x010fea0003900000 */
[----:B------:R-:W4:Y:S02]  /*e9f0*/  @!P0 SYNCS.PHASECHK.TRANS64 P0, [R4+URZ+0x2e840], R3 ;  /* 0x02e84003040085a7 */ /* 0x000f24000800007f */
[----:B----4-:R-:W-:Y:S05]  /*ea00*/  @!P0 BRA `(.L_x_5810) ;  /* 0xfffffffc00f08947 */ /* 0x010fea000383ffff */
[----:B------:R-:W-:Y:S05]  /*ea10*/  BRA `(.L_x_5863) ;  /* 0xffffffd4000c7947 */ /* 0x000fea000383ffff */
.L_x_5813:
        /* <DEDUP_REMOVED lines=8> */
.L_x_5864:
[----:B------:R-:W-:Y:S02]  /*eaa0*/  IMAD.MOV.U32 R13, RZ, RZ, R2 ;  /* 0x000000ffff0d7224 */ /* 0x000fe400078e0002 */
[----:B------:R-:W-:-:S07]  /*eab0*/  IMAD.MOV.U32 R5, RZ, RZ, R14 ;  /* 0x000000ffff057224 */ /* 0x000fce00078e000e */
[----:B------:R-:W-:Y:S05]  /*eac0*/  WARPSYNC.COLLECTIVE R15, `(.L_x_5865) ;  /* 0x000000000f087348 */ /* 0x000fea0003c00000 */
[----:B------:R0:W1:Y:S02]  /*ead0*/  SHFL.IDX P6, R14, R13, R12, R11 ;  /* 0x0000000c0d0e7389 */ /* 0x00006400000c000b */
[----:B01----:R-:W-:Y:S01]  /*eae0*/  ENDCOLLECTIVE ;  /* 0x000000000000791b */ /* 0x003fe20003800000 */
.L_x_5865:
        /* <DEDUP_REMOVED lines=9> */
.L_x_5866:
[----:B------:R-:W-:-:S05]  /*eb80*/  @!P1 IADD3 R6, P3, R17, R6, RZ ;  /* 0x0000000611069210 */ /* 0x000fca0007f7e0ff */
[----:B------:R-:W-:-:S04]  /*eb90*/  @!P1 IMAD.X R5, RZ, RZ, R5, P3 ;  /* 0x000000ffff059224 */ /* 0x000fc800018e0605 */
[----:B------:R-:W-:Y:S02]  /*eba0*/  @!P1 IMAD.MOV.U32 R7, RZ, RZ, R5 ;  /* 0x000000ffff079224 */ /* 0x000fe400078e0005 */
[----:B------:R-:W-:Y:S02]  /*ebb0*/  IMAD.MOV.U32 R13, RZ, RZ, R2 ;  /* 0x000000ffff0d7224 */ /* 0x000fe400078e0002 */
[C---:B------:R-:W-:Y:S01]  /*ebc0*/  VIADD R5, R0.reuse, 0x10 ;  /* 0x0000001000057836 */ /* 0x040fe20000000000 */
[----:B------:R-:W-:Y:S01]  /*ebd0*/  @!PT LDS RZ, [RZ] ;  /* 0x00000000fffff984 */ /* 0x000fe20000000800 */
[----:B------:R-:W-:Y:S01]  /*ebe0*/  @!PT LDS RZ, [RZ] ;  /* 0x00000000fffff984 */ /* 0x000fe20000000800 */
[----:B------:R-:W-:Y:S01]  /*ebf0*/  @!PT LDS RZ, [RZ] ;  /* 0x00000000fffff984 */ /* 0x000fe20000000800 */
[----:B------:R0:W-:Y:S04]  /*ec00*/  @!P1 LDGSTS.E.BYPASS.LTC128B.128 [R10+0x1c400], desc[UR48][R6.64], !P0 ;  /* 0x1c400000060a9fae */ /* 0x0001e8000c101d70 */
[----:B------:R-:W-:Y:S01]  /*ec10*/  ISETP.GE.AND P2, PT, R5, R3, PT ;  /* 0x000000030500720c */ /* 0x000fe20003f46270 */
[----:B------:R-:W-:-:S02]  /*ec20*/  VIADD R5, R0, 0x20 ;  /* 0x0000002000057836 */ /* 0x000fc40000000000 */
[----:B------:R-:W-:-:S10]  /*ec30*/  IMAD.MOV.U32 R8, RZ, RZ, R14 ;  /* 0x000000ffff087224 */ /* 0x000fd400078e000e */
[----:B0-----:R-:W-:Y:S05]  /*ec40*/  WARPSYNC.COLLECTIVE R15, `(.L_x_5867) ;  /* 0x000000000f087348 */ /* 0x001fea0003c00000 */
[----:B------:R1:W2:Y:S02]  /*ec50*/  SHFL.IDX P6, R14, R13, R12, R11 ;  /* 0x0000000c0d0e7389 */ /* 0x0002a400000c000b */
[----:B012---:R-:W-:Y:S01]  /*ec60*/  ENDCOLLECTIVE ;  /* 0x000000000000791b */ /* 0x007fe20003800000 */
.L_x_5867:
[----:B------:R-:W-:Y:S02]  /*ec70*/  IMAD.MOV.U32 R13, RZ, RZ, R4 ;  /* 0x000000ffff0d7224 */ /* 0x000fe400078e0004 */
[----:B------:R-:W-:Y:S02]  /*ec80*/  IMAD.MOV.U32 R12, RZ, RZ, 0x2 ;  /* 0x00000002ff0c7424 */ /* 0x000fe400078e00ff */
[----:B------:R-:W-:-:S07]  /*ec90*/  IMAD.MOV.U32 R9, RZ, RZ, R14 ;  /* 0x000000ffff097224 */ /* 0x000fce00078e000e */
[----:B------:R-:W-:Y:S05]  /*eca0*/  WARPSYNC.COLLECTIVE R15, `(.L_x_5868) ;  /* 0x000000000f087348 */ /* 0x000fea0003c00000 */
[----:B------:R0:W1:Y:S02]  /*ecb0*/  SHFL.IDX P6, R14, R13, R12, R11 ;  /* 0x0000000c0d0e7389 */ /* 0x00006400000c000b */
[----:B01----:R-:W-:Y:S01]  /*ecc0*/  ENDCOLLECTIVE ;  /* 0x000000000000791b */ /* 0x003fe20003800000 */
.L_x_5868:
[----:B------:R-:W-:-:S05]  /*ecd0*/  @!P2 IADD3 R6, P1, R17, R9, RZ ;  /* 0x000000091106a210 */ /* 0x000fca0007f3e0ff */
[----:B------:R-:W-:Y:S01]  /*ece0*/  @!P2 IMAD.X R7, RZ, RZ, R8, P1 ;  /* 0x000000ffff07a224 */ /* 0x000fe200008e0608 */
[----:B------:R-:W-:Y:S01]  /*ecf0*/  ISETP.GE.AND P1, PT, R5, R3, PT ;  /* 0x000000030500720c */ /* 0x000fe20003f26270 */
[----:B------:R-:W-:-:S03]  /*ed00*/  VIADD R8, R0, 0x60 ;  /* 0x0000006000087836 */ /* 0x000fc60000000000 */
[----:B------:R-:W-:Y:S01]  /*ed10*/  @!PT LDS RZ, [RZ] ;  /* 0x00000000fffff984 */ /* 0x000fe20000000800 */
[----:B------:R-:W-:Y:S01]  /*ed20*/  @!PT LDS RZ, [RZ] ;  /* 0x00000000fffff984 */ /* 0x000fe20000000800 */
[----:B------:R-:W-:Y:S01]  /*ed30*/  @!PT LDS RZ, [RZ] ;  /* 0x00000000fffff984 */ /* 0x000fe20000000800 */
[----:B------:R0:W-:Y:S01]  /*ed40*/  @!P2 LDGSTS.E.BYPASS.LTC128B.128 [R10+0x1cc00], desc[UR48][R6.64], !P0 ;  /* 0x1cc00000060aafae */ /* 0x0001e2000c101d70 */
[----:B------:R-:W-:Y:S02]  /*ed50*/  IMAD.MOV.U32 R13, RZ, RZ, R2 ;  /* 0x000000ffff0d7224 */ /* 0x000fe400078e0002 */
[----:B------:R-:W-:-:S07]  /*ed60*/  IMAD.MOV.U32 R5, RZ, RZ, R14 ;  /* 0x000000ffff057224 */ /* 0x000fce00078e000e */
[----:B0-----:R-:W-:Y:S05]  /*ed70*/  WARPSYNC.COLLECTIVE R15, `(.L_x_5869) ;  /* 0x000000000f087348 */ /* 0x001fea0003c00000 */
[----:B------:R1:W2:Y:S02]  /*ed80*/  SHFL.IDX P6, R14, R13, R12, R11 ;  /* 0x0000000c0d0e7389 */ /* 0x0002a400000c000b */
[----:B012---:R-:W-:Y:S01]  /*ed90*/  ENDCOLLECTIVE ;  /* 0x000000000000791b */ /* 0x007fe20003800000 */
.L_x_5869:
[----:B------:R-:W-:Y:S02]  /*eda0*/  IMAD.MOV.U32 R13, RZ, RZ, R4 ;  /* 0x000000ffff0d7224 */ /* 0x000fe400078e0004 */
[----:B------:R-:W-:Y:S02]  /*edb0*/  IMAD.MOV.U32 R12, RZ, RZ, 0x3 ;  /* 0x00000003ff0c7424 */ /* 0x000fe400078e00ff */
[----:B------:R-:W-:-:S07]  /*edc0*/  IMAD.MOV.U32 R6, RZ, RZ, R14 ;  /* 0x000000ffff067224 */ /* 0x000fce00078e000e */
[----:B------:R-:W-:Y:S05]  /*edd0*/  WARPSYNC.COLLECTIVE R15, `(.L_x_5870) ;  /* 0x000000000f087348 */ /* 0x000fea0003c00000 */
[----:B------:R0:W1:Y:S02]  /*ede0*/  SHFL.IDX P6, R14, R13, R12, R11 ;  /* 0x0000000c0d0e7389 */ /* 0x00006400000c000b */
[----:B01----:R-:W-:Y:S01]  /*edf0*/  ENDCOLLECTIVE ;  /* 0x000000000000791b */ /* 0x003fe20003800000 */
.L_x_5870:
        /* <DEDUP_REMOVED lines=9> */
[----:B------:R-:W-:Y:S01]  /*ee90*/  ISETP.GE.AND P1, PT, R5, R3, PT ;  /* 0x000000030500720c */ /* 0x000fe20003f26270 */
[----:B------:R-:W-:-:S12]  /*eea0*/  IMAD.MOV.U32 R5, RZ, RZ, R14 ;  /* 0x000000ffff057224 */ /* 0x000fd800078e000e */
[----:B0-----:R-:W-:Y:S05]  /*eeb0*/  WARPSYNC.COLLECTIVE R15, `(.L_x_5871) ;  /* 0x000000000f087348 */ /* 0x001fea0003c00000 */
[----:B------:R1:W2:Y:S02]  /*eec0*/  SHFL.IDX P6, R14, R13, R12, R11 ;  /* 0x0000000c0d0e7389 */ /* 0x0002a400000c000b */
[----:B012---:R-:W-:Y:S01]  /*eed0*/  ENDCOLLECTIVE ;  /* 0x000000000000791b */ /* 0x007fe20003800000 */
.L_x_5871:
[----:B------:R-:W-:Y:S02]  /*eee0*/  IMAD.MOV.U32 R13, RZ, RZ, R4 ;  /* 0x000000ffff0d7224 */ /* 0x000fe400078e0004 */
[----:B------:R-:W-:Y:S02]  /*eef0*/  IMAD.MOV.U32 R12, RZ, RZ, 0x4 ;  /* 0x00000004ff0c7424 */ /* 0x000fe400078e00ff */
[----:B------:R-:W-:-:S07]  /*ef00*/  IMAD.MOV.U32 R6, RZ, RZ, R14 ;  /* 0x000000ffff067224 */ /* 0x000fce00078e000e */
[----:B------:R-:W-:Y:S05]  /*ef10*/  WARPSYNC.COLLECTIVE R15, `(.L_x_5872) ;  /* 0x000000000f087348 */ /* 0x000fea0003c00000 */
[----:B------:R0:W1:Y:S02]  /*ef20*/  SHFL.IDX P6, R14, R13, R12, R11 ;  /* 0x0000000c0d0e7389 */ /* 0x00006400000c000b */
[----:B01----:R-:W-:Y:S01]  /*ef30*/  ENDCOLLECTIVE ;  /* 0x000000000000791b */ /* 0x003fe20003800000 */
.L_x_5872:
        /* <DEDUP_REMOVED lines=14> */
.L_x_5873:
[----:B------:R-:W-:Y:S02]  /*f020*/  IMAD.MOV.U32 R13, RZ, RZ, R4 ;  /* 0x000000ffff0d7224 */ /* 0x000fe400078e0004 */
[----:B------:R-:W-:Y:S02]  /*f030*/  IMAD.MOV.U32 R12, RZ, RZ, 0x5 ;  /* 0x00000005ff0c7424 */ /* 0x000fe400078e00ff */
[----:B------:R-:W-:-:S07]  /*f040*/  IMAD.MOV.U32 R6, RZ, RZ, R14 ;  /* 0x000000ffff067224 */ /* 0x000fce00078e000e */
[----:B------:R-:W-:Y:S05]  /*f050*/  WARPSYNC.COLLECTIVE R15, `(.L_x_5874) ;  /* 0x000000000f087348 */ /* 0x000fea0003c00000 */
[----:B------:R0:W1:Y:S02]  /*f060*/  SHFL.IDX P6, R14, R13, R12, R11 ;  /* 0x0000000c0d0e7389 */ /* 0x00006400000c000b */
[----:B01----:R-:W-:Y:S01]  /*f070*/  ENDCOLLECTIVE ;  /* 0x000000000000791b */ /* 0x003fe20003800000 */
.L_x_5874:
        /* <DEDUP_REMOVED lines=14> */
.L_x_5875:
[----:B------:R-:W-:Y:S02]  /*f160*/  IMAD.MOV.U32 R13, RZ, RZ, R4 ;  /* 0x000000ffff0d7224 */ /* 0x000fe400078e0004 */
[----:B------:R-:W-:Y:S02]  /*f170*/  IMAD.MOV.U32 R12, RZ, RZ, 0x6 ;  /* 0x00000006ff0c7424 */ /* 0x000fe400078e00ff */
[----:B------:R-:W-:-:S07]  /*f180*/  IMAD.MOV.U32 R6, RZ, RZ, R14 ;  /* 0x000000ffff067224 */ /* 0x000fce00078e000e */
[----:B------:R-:W-:Y:S05]  /*f190*/  WARPSYNC.COLLECTIVE R15, `(.L_x_5876) ;  /* 0x000000000f087348 */ /* 0x000fea0003c00000 */
[----:B------:R0:W1:Y:S02]  /*f1a0*/  SHFL.IDX P6, R14, R13, R12, R11 ;  /* 0x0000000c0d0e7389 */ /* 0x00006400000c000b */
[----:B01----:R-:W-:Y:S01]  /*f1b0*/  ENDCOLLECTIVE ;  /* 0x000000000000791b */ /* 0x003fe20003800000 */
.L_x_5876:
[----:B------:R-:W-:-:S05]  /*f1c0*/  @!P1 IADD3 R6, P2, R17, R6, RZ ;  /* 0x0000000611069210 */ /* 0x000fca0007f5e0ff */
[----:B------:R-:W-:-:S04]  /*f1d0*/  @!P1 IMAD.X R5, RZ, RZ, R5, P2 ;  /* 0x000000ffff059224 */ /* 0x000fc800010e0605 */
[----:B------:R-:W-:Y:S02]  /*f1e0*/  @!P1 IMAD.MOV.U32 R7, RZ, RZ, R5 ;  /* 0x000000ffff079224 */ /* 0x000fe400078e0005 */
[----:B------:R-:W-:-:S03]  /*f1f0*/  IMAD.MOV.U32 R13, RZ, RZ, R2 ;  /* 0x000000ffff0d7224 */ /* 0x000fc600078e0002 */
[----:B------:R-:W-:Y:S01]  /*f200*/  @!PT LDS RZ, [RZ] ;  /* 0x00000000fffff984 */ /* 0x000fe20000000800 */
[----:B------:R-:W-:Y:S01]  /*f210*/  @!PT LDS RZ, [RZ] ;  /* 0x00000000fffff984 */ /* 0x000fe20000000800 */
[----:B------:R-:W-:Y:S01]  /*f220*/  @!PT LDS RZ, [RZ] ;  /* 0x00000000fffff984 */ /* 0x000fe20000000800 */
[----:B------:R0:W-:Y:S01]  /*f230*/  @!P1 LDGSTS.E.BYPASS.LTC128B.128 [R10+0x1ec00], desc[UR48][R6.64], !P0 ;  /* 0x1ec00000060a9fae */ /* 0x0001e2000c101d70 */
[----:B------:R-:W-:Y:S01]  /*f240*/  ISETP.GE.AND P1, PT, R8, R3, PT ;  /* 0x000000030800720c */ /* 0x000fe20003f26270 */
[----:B------:R-:W-:-:S12]  /*f250*/  IMAD.MOV.U32 R5, RZ, RZ, R14 ;  /* 0x000000ffff057224 */ /* 0x000fd800078e000e */
[----:B0-----:R-:W-:Y:S05]  /*f260*/  WARPSYNC.COLLECTIVE R15, `(.L_x_5877) ;  /* 0x000000000f087348 */ /* 0x001fea0003c00000 */
[----:B------:R1:W2:Y:S02]  /*f270*/  SHFL.IDX P6, R14, R13, R12, R11 ;  /* 0x0000000c0d0e7389 */ /* 0x0002a400000c000b */
[----:B012---:R-:W-:Y:S01]  /*f280*/  ENDCOLLECTIVE ;  /* 0x000000000000791b */ /* 0x007fe20003800000 */
.L_x_5877:
[----:B------:R-:W-:Y:S02]  /*f290*/  IMAD.MOV.U32 R13, RZ, RZ, R4 ;  /* 0x000000ffff0d7224 */ /* 0x000fe400078e0004 */
[----:B------:R-:W-:Y:S02]  /*f2a0*/  IMAD.MOV.U32 R12, RZ, RZ, 0x7 ;  /* 0x00000007ff0c7424 */ /* 0x000fe400078e00ff */
[----:B------:R-:W-:-:S07]  /*f2b0*/  IMAD.MOV.U32 R6, RZ, RZ, R14 ;  /* 0x000000ffff067224 */ /* 0x000fce00078e000e */
[----:B------:R-:W-:Y:S05]  /*f2c0*/  WARPSYNC.COLLECTIVE R15, `(.L_x_5878) ;  /* 0x000000000f087348 */ /* 0x000fea0003c00000 */
[----:B------:R0:W1:Y:S02]  /*f2d0*/  SHFL.IDX P6, R14, R13, R12, R11 ;  /* 0x0000000c0d0e7389 */ /* 0x00006400000c000b */
[----:B01----:R-:W-:Y:S01]  /*f2e0*/  ENDCOLLECTIVE ;  /* 0x000000000000791b */ /* 0x003fe20003800000 */
.L_x_5878:
        /* <DEDUP_REMOVED lines=8> */
[----:B------:R-:W-:-:S07]  /*f370*/  IMAD.MOV.U32 R4, RZ, RZ, R14 ;  /* 0x000000ffff047224 */ /* 0x000fce00078e000e */
[----:B0-----:R-:W-:Y:S05]  /*f380*/  WARPSYNC.COLLECTIVE R15, `(.L_x_5879) ;  /* 0x000000000f087348 */ /* 0x001fea0003c00000 */
[----:B------:R1:W2:Y:S02]  /*f390*/  SHFL.IDX P6, R14, R13, R12, R11 ;  /* 0x0000000c0d0e7389 */ /* 0x0002a400000c000b */
[----:B012---:R-:W-:Y:S01]  /*f3a0*/  ENDCOLLECTIVE ;  /* 0x000000000000791b */ /* 0x007fe20003800000 */
.L_x_5879:
[----:B------:R-:W-:Y:S01]  /*f3b0*/  IMAD.MOV.U32 R2, RZ, RZ, R14 ;  /* 0x000000ffff027224 */ /* 0x000fe200078e000e */
[----:B------:R-:W-:Y:S06]  /*f3c0*/  BRA `(.L_x_5880) ;  /* 0xffffffd400307947 */ /* 0x000fec000383ffff */
.L_x_5814:
[----:B-1----:R-:W-:-:S04]  /*f3d0*/  IMAD.U32 R2, RZ, RZ, UR41 ;  /* 0x00000029ff027e24 */ /* 0x002fc8000f8e00ff */
[----:B------:R1:W2:Y:S03]  /*f3e0*/  SYNCS.PHASECHK.TRANS64.TRYWAIT P0, [R2+URZ+0x2e820], R0 ;  /* 0x02e82000020075a7 */ /* 0x0002a6000800017f */
[----:B--2---:R-:W-:Y:S05]  /*f3f0*/  @!P0 NANOSLEEP.SYNCS 0x989680 ;  /* 0x009896800000895d */ /* 0x004fea0003900000 */
[----:B------:R-:W2:Y:S02]  /*f400*/  @!P0 SYNCS.PHASECHK.TRANS64 P0, [R2+URZ+0x2e820], R0 ;  /* 0x02e82000020085a7 */ /* 0x000ea4000800007f */
[----:B--2---:R-:W-:Y:S05]  /*f410*/  @!P0 BRA `(.L_x_5814) ;  /* 0xfffffffc00ec8947 */ /* 0x004fea000383ffff */
[----:B------:R-:W-:Y:S05]  /*f420*/  BRA `(.L_x_5881) ;  /* 0xffffffd400607947 */ /* 0x000fea000383ffff */
.L_x_5820:
[----:B0-----:R0:W2:Y:S02]  /*f430*/  SYNCS.PHASECHK.TRANS64.TRYWAIT P0, [R4+URZ+0x2e880], R3 ;  /* 0x02e88003040075a7 */ /* 0x0010a4000800017f */
[----:B--2---:R-:W-:Y:S05]  /*f440*/  @!P0 NANOSLEEP.SYNCS 0x989680 ;  /* 0x009896800000895d */ /* 0x004fea0003900000 */
[----:B------:R-:W2:Y:S02]  /*f450*/  @!P0 SYNCS.PHASECHK.TRANS64 P0, [R4+URZ+0x2e880], R3 ;  /* 0x02e88003040085a7 */ /* 0x000ea4000800007f */
[----:B--2---:R-:W-:Y:S05]  /*f460*/  @!P0 BRA `(.L_x_5820) ;  /* 0xfffffffc00f08947 */ /* 0x004fea000383ffff */
[----:B------:R-:W-:Y:S05]  /*f470*/  BRA `(.L_x_5882) ;  /* 0xffffffd800107947 */ /* 0x000fea000383ffff */
.L_x_5825:
[----:B--2---:R2:W3:Y:S02]  /*f480*/  SYNCS.PHASECHK.TRANS64.TRYWAIT P0, [R4+URZ+0x2e840], R3 ;  /* 0x02e84003040075a7 */ /* 0x0044e4000800017f */
[----:B---3--:R-:W-:Y:S05]  /*f490*/  @!P0 NANOSLEEP.SYNCS 0x989680 ;  /* 0x009896800000895d */ /* 0x008fea0003900000 */
[----:B------:R-:W3:Y:S02]  /*f4a0*/  @!P0 SYNCS.PHASECHK.TRANS64 P0, [R4+URZ+0x2e840], R3 ;  /* 0x02e84003040085a7 */ /* 0x000ee4000800007f */
[----:B---3--:R-:W-:Y:S05]  /*f4b0*/  @!P0 BRA `(.L_x_5825) ;  /* 0xfffffffc00f08947 */ /* 0x008fea000383ffff */
[----:B------:R-:W-:Y:S05]  /*f4c0*/  BRA `(.L_x_5883) ;  /* 0xffffffd800907947 */ /* 0x000fea000383ffff */
.L_x_5831:
[----:B0-----:R0:W2:Y:S02]  /*f4d0*/  SYNCS.PHASECHK.TRANS64.TRYWAIT P0, [R19+URZ+0x2e870], R2 ;  /* 0x02e87002130075a7 */ /* 0x0010a4000800017f */
[----:B--2---:R-:W-:Y:S05]  /*f4e0*/  @!P0 NANOSLEEP.SYNCS 0x989680 ;  /* 0x009896800000895d */ /* 0x004fea0003900000 */
[----:B------:R-:W2:Y:S02]  /*f4f0*/  @!P0 SYNCS.PHASECHK.TRANS64 P0, [R19+URZ+0x2e870], R2 ;  /* 0x02e87002130085a7 */ /* 0x000ea4000800007f */
[----:B--2---:R-:W-:Y:S05]  /*f500*/  @!P0 BRA `(.L_x_5831) ;  /* 0xfffffffc00f08947 */ /* 0x004fea000383ffff */
[----:B------:R-:W-:Y:S05]  /*f510*/  BRA `(.L_x_5884) ;  /* 0xffffffdc002c7947 */ /* 0x000fea000383ffff */
.L_x_5833:
[----:B0-----:R0:W2:Y:S02]  /*f520*/  SYNCS.PHASECHK.TRANS64.TRYWAIT P0, [R19+URZ+0x2e860], R0 ;  /* 0x02e86000130075a7 */ /* 0x0010a4000800017f */
[----:B--2---:R-:W-:Y:S05]  /*f530*/  @!P0 NANOSLEEP.SYNCS 0x989680 ;  /* 0x009896800000895d */ /* 0x004fea0003900000 */
[----:B------:R-:W2:Y:S02]  /*f540*/  @!P0 SYNCS.PHASECHK.TRANS64 P0, [R19+URZ+0x2e860], R0 ;  /* 0x02e86000130085a7 */ /* 0x000ea4000800007f */
[----:B--2---:R-:W-:Y:S05]  /*f550*/  @!P0 BRA `(.L_x_5833) ;  /* 0xfffffffc00f08947 */ /* 0x004fea000383ffff */
[----:B------:R-:W-:Y:S05]  /*f560*/  BRA `(.L_x_5885) ;  /* 0xffffffdc00347947 */ /* 0x000fea000383ffff */
.L_x_5838:
[----:B-1----:R1:W2:Y:S02]  /*f570*/  SYNCS.PHASECHK.TRANS64.TRYWAIT P0, [R16+URZ+0x2e870], R3 ;  /* 0x02e87003100075a7 */ /* 0x0022a4000800017f */
[----:B--2---:R-:W-:Y:S05]  /*f580*/  @!P0 NANOSLEEP.SYNCS 0x989680 ;  /* 0x009896800000895d */ /* 0x004fea0003900000 */
[----:B------:R-:W2:Y:S02]  /*f590*/  @!P0 SYNCS.PHASECHK.TRANS64 P0, [R16+URZ+0x2e870], R3 ;  /* 0x02e87003100085a7 */ /* 0x000ea4000800007f */
[----:B--2---:R-:W-:Y:S05]  /*f5a0*/  @!P0 BRA `(.L_x_5838) ;  /* 0xfffffffc00f08947 */ /* 0x004fea000383ffff */
[----:B------:R-:W-:Y:S05]  /*f5b0*/  BRA `(.L_x_5886) ;  /* 0xffffffe4004c7947 */ /* 0x000fea000383ffff */
.L_x_5840:
[----:B-1----:R1:W2:Y:S02]  /*f5c0*/  SYNCS.PHASECHK.TRANS64.TRYWAIT P0, [R16+URZ+0x2e860], R3 ;  /* 0x02e86003100075a7 */ /* 0x0022a4000800017f */
[----:B--2---:R-:W-:Y:S05]  /*f5d0*/  @!P0 NANOSLEEP.SYNCS 0x989680 ;  /* 0x009896800000895d */ /* 0x004fea0003900000 */
[----:B------:R-:W2:Y:S02]  /*f5e0*/  @!P0 SYNCS.PHASECHK.TRANS64 P0, [R16+URZ+0x2e860], R3 ;  /* 0x02e86003100085a7 */ /* 0x000ea4000800007f */
[----:B--2---:R-:W-:Y:S05]  /*f5f0*/  @!P0 BRA `(.L_x_5840) ;  /* 0xfffffffc00f08947 */ /* 0x004fea000383ffff */
[----:B------:R-:W-:Y:S05]  /*f600*/  BRA `(.L_x_5887) ;  /* 0xffffffe400547947 */ /* 0x000fea000383ffff */
.L_x_5843:
[----:B0-----:R0:W1:Y:S02]  /*f610*/  SYNCS.PHASECHK.TRANS64.TRYWAIT P0, [R9+URZ+0x2e820], R0 ;  /* 0x02e82000090075a7 */ /* 0x001064000800017f */
[----:B-1----:R-:W-:Y:S05]  /*f620*/  @!P0 NANOSLEEP.SYNCS 0x989680 ;  /* 0x009896800000895d */ /* 0x002fea0003900000 */
[----:B------:R-:W1:Y:S02]  /*f630*/  @!P0 SYNCS.PHASECHK.TRANS64 P0, [R9+URZ+0x2e820], R0 ;  /* 0x02e82000090085a7 */ /* 0x000e64000800007f */
[----:B-1----:R-:W-:Y:S05]  /*f640*/  @!P0 BRA `(.L_x_5843) ;  /* 0xfffffffc00f08947 */ /* 0x002fea000383ffff */
[----:B------:R-:W-:Y:S05]  /*f650*/  BRA `(.L_x_5888) ;  /* 0xffffffec00487947 */ /* 0x000fea000383ffff */
.L_x_5847:
[----:B0-----:R0:W1:Y:S02]  /*f660*/  SYNCS.PHASECHK.TRANS64.TRYWAIT P1, [R5+URZ], R4 ;  /* 0x00000004050075a7 */ /* 0x001064000802017f */
[----:B-1----:R-:W-:Y:S05]  /*f670*/  @!P1 NANOSLEEP.SYNCS 0x989680 ;  /* 0x009896800000995d */ /* 0x002fea0003900000 */
[----:B------:R-:W1:Y:S02]  /*f680*/  @!P1 SYNCS.PHASECHK.TRANS64 P1, [R5+URZ], R4 ;  /* 0x00000004050095a7 */ /* 0x000e64000802007f */
[----:B-1----:R-:W-:Y:S05]  /*f690*/  @!P1 BRA `(.L_x_5847) ;  /* 0xfffffffc00f09947 */ /* 0x002fea000383ffff */
[----:B------:R-:W-:Y:S05]  /*f6a0*/  BRA `(.L_x_5889) ;  /* 0xffffffec00a47947 */ /* 0x000fea000383ffff */
.L_x_5848:
[----:B-1----:R1:W2:Y:S02]  /*f6b0*/  SYNCS.PHASECHK.TRANS64.TRYWAIT P1, [R7+URZ], R0 ;  /* 0x00000000070075a7 */ /* 0x0022a4000802017f */
[----:B--2---:R-:W-:Y:S05]  /*f6c0*/  @!P1 NANOSLEEP.SYNCS 0x989680 ;  /* 0x009896800000995d */ /* 0x004fea0003900000 */
[----:B------:R-:W2:Y:S02]  /*f6d0*/  @!P1 SYNCS.PHASECHK.TRANS64 P1, [R7+URZ], R0 ;  /* 0x00000000070095a7 */ /* 0x000ea4000802007f */
[----:B--2---:R-:W-:Y:S05]  /*f6e0*/  @!P1 BRA `(.L_x_5848) ;  /* 0xfffffffc00f09947 */ /* 0x004fea000383ffff */
[----:B------:R-:W-:Y:S05]  /*f6f0*/  BRA `(.L_x_5890) ;  /* 0xffffffec00987947 */ /* 0x000fea000383ffff */
.L_x_5850:
[----:B0-----:R0:W2:Y:S02]  /*f700*/  SYNCS.PHASECHK.TRANS64.TRYWAIT P1, [R5+URZ+0x2e860], R4 ;  /* 0x02e86004050075a7 */ /* 0x0010a4000802017f */
[----:B--2---:R-:W-:Y:S05]  /*f710*/  @!P1 NANOSLEEP.SYNCS 0x989680 ;  /* 0x009896800000995d */ /* 0x004fea0003900000 */
[----:B------:R-:W2:Y:S02]  /*f720*/  @!P1 SYNCS.PHASECHK.TRANS64 P1, [R5+URZ+0x2e860], R4 ;  /* 0x02e86004050095a7 */ /* 0x000ea4000802007f */
[----:B--2---:R-:W-:Y:S05]  /*f730*/  @!P1 BRA `(.L_x_5850) ;  /* 0xfffffffc00f09947 */ /* 0x004fea000383ffff */
[----:B------:R-:W-:Y:S05]  /*f740*/  BRA `(.L_x_5891) ;  /* 0xffffffec009c7947 */ /* 0x000fea000383ffff */
.L_x_5852:
[----:B--2---:R2:W3:Y:S02]  /*f750*/  SYNCS.PHASECHK.TRANS64.TRYWAIT P1, [R3+URZ+0x2e860], R0 ;  /* 0x02e86000030075a7 */ /* 0x0044e4000802017f */
[----:B---3--:R-:W-:Y:S05]  /*f760*/  @!P1 NANOSLEEP.SYNCS 0x989680 ;  /* 0x009896800000995d */ /* 0x008fea0003900000 */
[----:B------:R-:W3:Y:S02]  /*f770*/  @!P1 SYNCS.PHASECHK.TRANS64 P1, [R3+URZ+0x2e860], R0 ;  /* 0x02e86000030095a7 */ /* 0x000ee4000802007f */
[----:B---3--:R-:W-:Y:S05]  /*f780*/  @!P1 BRA `(.L_x_5852) ;  /* 0xfffffffc00f09947 */ /* 0x008fea000383ffff */
[----:B------:R-:W-:Y:S05]  /*f790*/  BRA `(.L_x_5892) ;  /* 0xffffffec009c7947 */ /* 0x000fea000383ffff */
.L_x_5854:
[----:B---3--:R3:W4:Y:S02]  /*f7a0*/  SYNCS.PHASECHK.TRANS64.TRYWAIT P0, [R5+URZ+0x2e880], R4 ;  /* 0x02e88004050075a7 */ /* 0x008724000800017f */
[----:B----4-:R-:W-:Y:S05]  /*f7b0*/  @!P0 NANOSLEEP.SYNCS 0x989680 ;  /* 0x009896800000895d */ /* 0x010fea0003900000 */
[----:B------:R-:W4:Y:S02]  /*f7c0*/  @!P0 SYNCS.PHASECHK.TRANS64 P0, [R5+URZ+0x2e880], R4 ;  /* 0x02e88004050085a7 */ /* 0x000f24000800007f */
[----:B----4-:R-:W-:Y:S05]  /*f7d0*/  @!P0 BRA `(.L_x_5854) ;  /* 0xfffffffc00f08947 */ /* 0x010fea000383ffff */
[----:B------:R-:W-:Y:S05]  /*f7e0*/  BRA `(.L_x_5855) ;  /* 0xffffffec00987947 */ /* 0x000fea000383ffff */
.L_x_5893:
        /* <DEDUP_REMOVED lines=9> */
.L_x_12970:


//--------------------- .text._ZN7cutlass13device_kernelIN5flash11enable_sm90INS1_16FlashAttnFwdSm90INS1_25CollectiveMainloopFwdSm90ILi2EN4cute5tupleIJNS5_1CILi1EEES8_S8_EEENS6_IJNS7_ILi128EEENS7_ILi224EEESA_EEELi128ENS_12float_e4m3_tEfNS_4arch4Sm90ELb0ELb0ELb0ELb1ELb0ELb0ELb0ELb1ELb1ELb1ELb0ELb0EEENS1_21CollectiveEpilogueFwdINS6_IJSA_SA_SB_EEES9_NS_10bfloat16_tESF_Li256ELb1ELb1ELb0ELb1EEENS1_36VarlenDynamicPersistentTileSchedulerILi128ELi224ELi256ELi128ELb0ELb1ELb1ELb0ELb1ELb1EEEEEEEEEvNT_6ParamsE --------------------------
	.section	.text._ZN7cutlass13device_kernelIN5flash11enable_sm90INS1_16FlashAttnFwdSm90INS1_25CollectiveMainloopFwdSm90ILi2EN4cute5tupleIJNS5_1CILi1EEES8_S8_EEENS6_IJNS7_ILi128EEENS7_ILi224EEESA_EEELi128ENS_12float_e4m3_tEfNS_4arch4Sm90ELb0ELb0ELb0ELb1ELb0ELb0ELb0ELb1ELb1ELb1ELb0ELb0EEENS1_21CollectiveEpilogueFwdINS6_IJSA_SA_SB_EEES9_NS_10bfloat16_tESF_Li256ELb1ELb1ELb0ELb1EEENS1_36VarlenDynamicPersistentTileSchedulerILi128ELi224ELi256ELi128ELb0ELb1ELb1ELb0ELb1ELb1EEEEEEEEEvNT_6ParamsE,"ax",@progbits
	.align	128
.text._ZN7cutlass13device_kernelIN5flash11enable_sm90INS1_16FlashAttnFwdSm90INS1_25CollectiveMainloopFwdSm90ILi2EN4cute5tupleIJNS5_1CILi1EEES8_S8_EEENS6_IJNS7_ILi128EEENS7_ILi224EEESA_EEELi128ENS_12float_e4m3_tEfNS_4arch4Sm90ELb0ELb0ELb0ELb1ELb0ELb0ELb0ELb1ELb1ELb1ELb0ELb0EEENS1_21CollectiveEpilogueFwdINS6_IJSA_SA_SB_EEES9_NS_10bfloat16_tESF_Li256ELb1ELb1ELb0ELb1EEENS1_36VarlenDynamicPersistentTileSchedulerILi128ELi224ELi256ELi128ELb0ELb1ELb1ELb0ELb1ELb1EEEEEEEEEvNT_6ParamsE:
        .type           _ZN7cutlass13device_kernelIN5flash11enable_sm90INS1_16FlashAttnFwdSm90INS1_25CollectiveMainloopFwdSm90ILi2EN4cute5tupleIJNS5_1CILi1EEES8_S8_EEENS6_IJNS7_ILi128EEENS7_ILi224EEESA_EEELi128ENS_12float_e4m3_tEfNS_4arch4Sm90ELb0ELb0ELb0ELb1ELb0ELb0ELb0ELb1ELb1ELb1ELb0ELb0EEENS1_21CollectiveEpilogueFwdINS6_IJSA_SA_SB_EEES9_NS_10bfloat16_tESF_Li256ELb1ELb1ELb0ELb1EEENS1_36VarlenDynamicPersistentTileSchedulerILi128ELi224ELi256ELi128ELb0ELb1ELb1ELb0ELb1ELb1EEEEEEEEEvNT_6ParamsE,@function
        .size           _ZN7cutlass13device_kernelIN5flash11enable_sm90INS1_16FlashAttnFwdSm90INS1_25CollectiveMainloopFwdSm90ILi2EN4cute5tupleIJNS5_1CILi1EEES8_S8_EEENS6_IJNS7_ILi128EEENS7_ILi224EEESA_EEELi128ENS_12float_e4m3_tEfNS_4arch4Sm90ELb0ELb0ELb0ELb1ELb0ELb0ELb0ELb1ELb1ELb1ELb0ELb0EEENS1_21CollectiveEpilogueFwdINS6_IJSA_SA_SB_EEES9_NS_10bfloat16_tESF_Li256ELb1ELb1ELb0ELb1EEENS1_36VarlenDynamicPersistentTileSchedulerILi128ELi224ELi256ELi128ELb0ELb1ELb1ELb0ELb1ELb1EEEEEEEEEvNT_6ParamsE,(.L_x_12971 - _ZN7cutlass13device_kernelIN5flash11enable_sm90INS1_16FlashAttnFwdSm90INS1_25CollectiveMainloopFwdSm90ILi2EN4cute5tupleIJNS5_1CILi1EEES8_S8_EEENS6_IJNS7_ILi128EEENS7_ILi224EEESA_EEELi128ENS_12float_e4m3_tEfNS_4arch4Sm90ELb0ELb0ELb0ELb1ELb0ELb0ELb0ELb1ELb1ELb1ELb0ELb0EEENS1_21CollectiveEpilogueFwdINS6_IJSA_SA_SB_EEES9_NS_10bfloat16_tESF_Li256ELb1ELb1ELb0ELb1EEENS1_36VarlenDynamicPersistentTileSchedulerILi128ELi224ELi256ELi128ELb0ELb1ELb1ELb0ELb1ELb1EEEEEEEEEvNT_6ParamsE)
        .other          _ZN7cutlass13device_kernelIN5flash11enable_sm90INS1_16FlashAttnFwdSm90INS1_25CollectiveMainloopFwdSm90ILi2EN4cute5tupleIJNS5_1CILi1EEES8_S8_EEENS6_IJNS7_ILi128EEENS7_ILi224EEESA_EEELi128ENS_12float_e4m3_tEfNS_4arch4Sm90ELb0ELb0ELb0ELb1ELb0ELb0ELb0ELb1ELb1ELb1ELb0ELb0EEENS1_21CollectiveEpilogueFwdINS6_IJSA_SA_SB_EEES9_NS_10bfloat16_tESF_Li256ELb1ELb1ELb0ELb1EEENS1_36VarlenDynamicPersistentTileSchedulerILi128ELi224ELi256ELi128ELb0ELb1ELb1ELb0ELb1ELb1EEEEEEEEEvNT_6ParamsE,@"STO_CUDA_ENTRY STV_DEFAULT"
_ZN7cutlass13device_kernelIN5flash11enable_sm90INS1_16FlashAttnFwdSm90INS1_25CollectiveMainloopFwdSm90ILi2EN4cute5tupleIJNS5_1CILi1EEES8_S8_EEENS6_IJNS7_ILi128EEENS7_ILi224EEESA_EEELi128ENS_12float_e4m3_tEfNS_4arch4Sm90ELb0ELb0ELb0ELb1ELb0ELb0ELb0ELb1ELb1ELb1ELb0ELb0EEENS1_21CollectiveEpilogueFwdINS6_IJSA_SA_SB_EEES9_NS_10bfloat16_tESF_Li256ELb1ELb1ELb0ELb1EEENS1_36VarlenDynamicPersistentTileSchedulerILi128ELi224ELi256ELi128ELb0ELb1ELb1ELb0ELb1ELb1EEEEEEEEEvNT_6ParamsE:
        /* <DEDUP_REMOVED lines=18> */
.L_x_5895:
[----:B------:R-:W-:Y:S05]  /*0120*/  BSYNC B0 ;  /* 0x0000000000007941 */ /* 0x000fea0003800000 */
.L_x_5894:
        /* <DEDUP_REMOVED lines=41> */
.L_x_5896:
        /* <DEDUP_REMOVED lines=22> */
.L_x_5897:
        /* <DEDUP_REMOVED lines=18> */
.L_x_5898:
        /* <DEDUP_REMOVED lines=22> */
.L_x_5899:
        /* <DEDUP_REMOVED lines=22> */
.L_x_5900:
[----:B------:R-:W-:Y:S01]  /*0900*/  PLOP3.LUT P0, PT, PT, PT, UP0, 0x80, 0x0 ;  /* 0x000000000000781c */ /* 0x000fe20003f0f008 */
[----:B------:R-:W-:Y:S01]  /*0910*/  UMOV UR38, 0x1 ;  /* 0x0000000100267882 */ /* 0x000fe20000000000 */
[----:B------:R-:W-:Y:S01]  /*0920*/  NOP ;  /* 0x0000000000007918 */ /* 0x000fe20000000000 */
[----:B------:R-:W-:Y:S01]  /*0930*/  USEL UR38, UR38, 0x2, !UP0 ;  /* 0x0000000226267887 */ /* 0x000fe2000c000000 */
[----:B------:R-:W-:Y:S01]  /*0940*/  ULDC.64 UR48, c[0x0][0x208] ;  /* 0x0000820000307ab9 */ /* 0x000fe20000000a00 */
[----:B012-4-:R-:W-:Y:S08]  /*0950*/  BAR.SYNC.DEFER_BLOCKING 0x0 ;  /* 0x0000000000007b1d */ /* 0x017ff00000010000 */
[----:B------:R-:W-:Y:S05]  /*0960*/  @!P0 BRA `(.L_x_5901) ;  /* 0x000000b8007c8947 */ /* 0x000fea0003800000 */
.L_x_5902:
        /* <DEDUP_REMOVED lines=20> */
[----:B------:R-:W-:Y:S01]  /*0ab0*/  IMAD.MOV.U32 R230, RZ, RZ, -0x2 ;  /* 0xfffffffeffe67424 */ /* 0x000fe200078e00ff */
[----:B------:R-:W-:Y:S01]  /*0ac0*/  R2UR UR46, R46 ;  /* 0x000000002e2e72ca */ /* 0x000fe200000e0000 */
[----:B------:R-:W-:Y:S01]  /*0ad0*/  ULOP3.LUT UR45, UR38, 0x1, URZ, 0xfc, !UPT ;  /* 0x00000001262d7892 */ /* 0x000fe2000f8efc3f */
[----:B------:R-:W-:Y:S01]  /*0ae0*/  SHF.R.S32.HI R0, RZ, 0x1f, R235 ;  /* 0x0000001fff007819 */ /* 0x000fe200000114eb */
[----:B------:R-:W-:Y:S01]  /*0af0*/  UMOV UR44, URZ ;  /* 0x0000003f002c7c82 */ /* 0x000fe20008000000 */
[----:B------:R-:W-:Y:S01]  /*0b00*/  UMOV UR43, URZ ;  /* 0x0000003f002b7c82 */ /* 0x000fe20008000000 */
[----:B------:R-:W-:Y:S01]  /*0b10*/  UMOV UR51, URZ ;  /* 0x0000003f00337c82 */ /* 0x000fe20008000000 */
[CC--:B------:R-:W-:Y:S02]  /*0b20*/  LEA.HI R3, R0.reuse, R235.reuse, RZ, 0x7 ;  /* 0x000000eb00037211 */ /* 0x0c0fe400078f38ff */
[----:B------:R-:W-:-:S02]  /*0b30*/  LEA.HI R4, R0, R235, RZ, 0x5 ;  /* 0x000000eb00047211 */ /* 0x000fc400078f28ff */
[----:B------:R-:W-:Y:S02]  /*0b40*/  LOP3.LUT R22, R3, 0xffffff80, RZ, 0xc0, !PT ;  /* 0xffffff8003167812 */ /* 0x000fe400078ec0ff */
[----:B------:R-:W-:Y:S01]  /*0b50*/  LEA.HI R2, R0, R235, RZ, 0x4 ;  /* 0x000000eb00027211 */ /* 0x000fe200078f20ff */
[----:B------:R-:W-:Y:S01]  /*0b60*/  IMAD.SHL.U32 R6, R4, 0x20, RZ ;  /* 0x0000002004067824 */ /* 0x000fe200078e00ff */
[----:B------:R-:W-:Y:S01]  /*0b70*/  SHF.R.S32.HI R228, RZ, 0x7, R3 ;  /* 0x00000007ffe47819 */ /* 0x000fe20000011403 */
[C---:B------:R-:W-:Y:S01]  /*0b80*/  IMAD.IADD R22, R235.reuse, 0x1, -R22 ;  /* 0x00000001eb167824 */ /* 0x040fe200078e0a16 */
        /* <DEDUP_REMOVED lines=41> */
.L_x_5946:
        /* <DEDUP_REMOVED lines=61> */
[----:B------:R-:W2:Y:S01]  /*11f0*/  @P3 LDG.E R0, desc[UR48][R8.64] ;  /* 0x0000003008003981 */ /* 0x000ea2000c1e1900 */
[----:B------:R-:W-:Y:S02]  /*1200*/  IMAD.U32 R4, RZ, RZ, UR12 ;  /* 0x0000000cff047e24 */ /* 0x000fe4000f8e00ff */
[----:B------:R-:W-:Y:S02]  /*1210*/  IMAD.U32 R3, RZ, RZ, UR11 ;  /* 0x0000000bff037e24 */ /* 0x000fe4000f8e00ff */
[----:B------:R-:W-:-:S03]  /*1220*/  IMAD.U32 R5, RZ, RZ, UR13 ;  /* 0x0000000dff057e24 */ /* 0x000fc6000f8e00ff */
[----:B---3--:R0:W3:Y:S04]  /*1230*/  @P0 LDG.E R2, desc[UR48][R2.64] ;  /* 0x0000003002020981 */ /* 0x0080e8000c1e1900 */
[----:B----4-:R-:W4:Y:S01]  /*1240*/  @P1 LDG.E R4, desc[UR48][R4.64] ;  /* 0x0000003004041981 */ /* 0x010f22000c1e1900 */
[----:B------:R-:W-:Y:S01]  /*1250*/  UISETP.NE.U32.AND UP0, UPT, UR6, URZ, UPT ;  /* 0x0000003f0600728c */ /* 0x000fe2000bf05070 */
[----:B------:R-:W-:Y:S01]  /*1260*/  IMAD.MOV.U32 R87, RZ, RZ, RZ ;  /* 0x000000ffff577224 */ /* 0x000fe200078e00ff */
[----:B------:R-:W-:Y:S01]  /*1270*/  UMOV UR50, URZ ;  /* 0x0000003f00327c82 */ /* 0x000fe20008000000 */
[----:B------:R-:W-:Y:S01]  /*1280*/  ULDC UR6, c[0x0][0x2f0] ;  /* 0x0000bc0000067ab9 */ /* 0x000fe20000000800 */
[----:B------:R-:W-:Y:S01]  /*1290*/  UISETP.NE.AND.EX UP0, UPT, UR7, URZ, UPT, UP0 ;  /* 0x0000003f0700728c */ /* 0x000fe2000bf05300 */
[----:B0-----:R-:W-:Y:S01]  /*12a0*/  IMAD.MOV.U32 R3, RZ, RZ, RZ ;  /* 0x000000ffff037224 */ /* 0x001fe200078e00ff */
        /* <DEDUP_REMOVED lines=48> */
.L_x_5903:
[----:B------:R-:W-:Y:S01]  /*15b0*/  UIADD3 UR50, -UR50, UR4, URZ ;  /* 0x0000000432327290 */ /* 0x000fe2000fffe13f */
[----:B------:R-:W-:Y:S01]  /*15c0*/  IMAD.MOV.U32 R61, RZ, RZ, RZ ;  /* 0x000000ffff3d7224 */ /* 0x000fe200078e00ff */
[----:B------:R-:W-:Y:S01]  /*15d0*/  UMOV UR41, UR46 ;  /* 0x0000002e00297c82 */ /* 0x000fe20008000000 */
[----:B------:R-:W-:Y:S01]  /*15e0*/  UMOV UR4, URZ ;  /* 0x0000003f00047c82 */ /* 0x000fe20008000000 */
[----:B------:R-:W-:Y:S01]  /*15f0*/  UISETP.GE.AND UP0, UPT, UR50, 0x1, UPT ;  /* 0x000000013200788c */ /* 0x000fe2000bf06270 */
[----:B------:R-:W-:Y:S01]  /*1600*/  CS2R R92, SRZ ;  /* 0x00000000005c7805 */ /* 0x000fe2000001ff00 */
[----:B------:R-:W-:Y:S01]  /*1610*/  UIADD3 UR5, UR50, 0xdf, URZ ;  /* 0x000000df32057890 */ /* 0x000fe2000fffe03f */
[----:B------:R-:W-:Y:S02]  /*1620*/  CS2R R64, SRZ ;  /* 0x0000000000407805 */ /* 0x000fe4000001ff00 */
[----:B------:R-:W-:Y:S02]  /*1630*/  CS2R R94, SRZ ;  /* 0x00000000005e7805 */ /* 0x000fe4000001ff00 */
[----:B------:R-:W-:-:S02]  /*1640*/  CS2R R68, SRZ ;  /* 0x0000000000447805 */ /* 0x000fc4000001ff00 */
[----:B------:R-:W-:Y:S01]  /*1650*/  PLOP3.LUT P1, PT, PT, PT, UP0, 0x80, 0x0 ;  /* 0x000000000000781c */ /* 0x000fe20003f2f008 */
[----:B------:R-:W-:Y:S01]  /*1660*/  UIMAD.WIDE UR4, UR5, -0x6db6db6d, UR4 ;  /* 0x92492493050478a5 */ /* 0x000fe2000f8e0204 */
[----:B------:R-:W-:Y:S02]  /*1670*/  CS2R R96, SRZ ;  /* 0x0000000000607805 */ /* 0x000fe4000001ff00 */
[----:B------:R-:W-:Y:S02]  /*1680*/  CS2R R72, SRZ ;  /* 0x0000000000487805 */ /* 0x000fe4000001ff00 */
[----:B------:R-:W-:Y:S01]  /*1690*/  CS2R R98, SRZ ;  /* 0x0000000000627805 */ /* 0x000fe2000001ff00 */
[----:B------:R-:W-:Y:S01]  /*16a0*/  USHF.R.U32.HI UR47, URZ, 0x1f, UR5 ;  /* 0x0000001f3f2f7899 */ /* 0x000fe20008011605 */
[----:B------:R-:W-:Y:S02]  /*16b0*/  CS2R R76, SRZ ;  /* 0x00000000004c7805 */ /* 0x000fe4000001ff00 */
[----:B------:R-:W-:Y:S01]  /*16c0*/  CS2R R100, SRZ ;  /* 0x0000000000647805 */ /* 0x000fe2000001ff00 */
[----:B------:R-:W-:-:S02]  /*16d0*/  ULEA.HI.SX32 UR47, UR5, UR47, 0x19 ;  /* 0x0000002f052f7291 */ /* 0x000fc4000f8fca3f */
[----:B------:R-:W-:Y:S10]  /*16e0*/  @!P1 BRA `(.L_x_5904) ;  /* 0x0000008400089947 */ /* 0x000ff40003800000 */
        /* <DEDUP_REMOVED lines=31> */
.L_x_5905:
        /* <DEDUP_REMOVED lines=13> */
.L_x_6040:
[----:B------:R-:W-:Y:S05]  /*19b0*/  @!P0 BRA `(.L_x_5907) ;  /* 0x0000000000048947 */ /* 0x000fea0003800000 */
[----:B------:R-:W-:Y:S01]  /*19c0*/  BPT.TRAP 0x1 ;  /* 0x000000040000795c */ /* 0x000fe20000300000 */
.L_x_5907:
[----:B------:R-:W-:Y:S02]  /*19d0*/  IMAD.U32 R4, RZ, RZ, UR43 ;  /* 0x0000002bff047e24 */ /* 0x000fe4000f8e00ff */
[----:B------:R-:W-:-:S03]  /*19e0*/  IMAD.U32 R5, RZ, RZ, UR51 ;  /* 0x00000033ff057e24 */ /* 0x000fc6000f8e00ff */
[----:B------:R-:W-:Y:S01]  /*19f0*/  SHF.L.U32 R4, R4, 0x1f, RZ ;  /* 0x0000001f04047819 */ /* 0x000fe200000006ff */
[----:B------:R-:W-:-:S04]  /*1a00*/  IMAD R5, R5, 0x8, R0 ;  /* 0x0000000805057824 */ /* 0x000fc800078e0200 */
[----:B------:R1:W2:Y:S01]  /*1a10*/  SYNCS.PHASECHK.TRANS64.TRYWAIT P1, [R5+URZ+0x2e830], R4 ;  /* 0x02e83004050075a7 */ /* 0x0002a2000802017f */
[----:B------:R-:W-:Y:S05]  /*1a20*/  @!P0 BRA `(.L_x_5908) ;  /* 0x0000000000048947 */ /* 0x000fea0003800000 */
[----:B------:R-:W-:Y:S01]  /*1a30*/  BPT.TRAP 0x1 ;  /* 0x000000040000795c */ /* 0x000fe20000300000 */
.L_x_5908:
[----:B------:R-:W3:Y:S01]  /*1a40*/  S2R R6, SR_TID.X ;  /* 0x0000000000067919 */ /* 0x000ee20000002100 */
[----:B0-----:R-:W-:-:S05]  /*1a50*/  VIADD R3, R0, 0x20400 ;  /* 0x0002040000037836 */ /* 0x001fca0000000000 */
[----:B------:R-:W-:-:S04]  /*1a60*/  SHF.R.U32.HI R3, RZ, 0x4, R3 ;  /* 0x00000004ff037819 */ /* 0x000fc80000011603 */
[----:B------:R-:W-:Y:S02]  /*1a70*/  LOP3.LUT R3, R3, 0x3fff, RZ, 0xc0, !PT ;  /* 0x00003fff03037812 */ /* 0x000fe400078ec0ff */
[----:B---3--:R-:W-:Y:S01]  /*1a80*/  LOP3.LUT P2, RZ, R6, 0x7f, RZ, 0xc0, !PT ;  /* 0x0000007f06ff7812 */ /* 0x008fe2000784c0ff */
[----:B--2---:R-:W-:-:S12]  /*1a90*/  @P1 BRA `(.L_x_5909) ;  /* 0x0000000000081947 */ /* 0x004fd80003800000 */
[----:B------:R-:W0:Y:S02]  /*1aa0*/  SYNCS.PHASECHK.TRANS64.TRYWAIT P1, [R5+URZ+0x2e830], R4 ;  /* 0x02e83004050075a7 */ /* 0x000e24000802017f */
[----:B0-----:R-:W-:Y:S05]  /*1ab0*/  @!P1 BRA `(.L_x_5910) ;  /* 0x000000fc00909947 */ /* 0x001fea0003800000 */
.L_x_5909:
[----:B------:R-:W-:Y:S05]  /*1ac0*/  WARPSYNC.ALL ;  /* 0x0000000000007948 */ /* 0x000fea0003800000 */
[----:B------:R-:W-:Y:S01]  /*1ad0*/  IMAD.MOV.U32 R87, RZ, RZ, RZ ;  /* 0x000000ffff577224 */ /* 0x000fe200078e00ff */
[----:B------:R-:W-:-:S04]  /*1ae0*/  LOP3.LUT R3, R3, 0x10000, RZ, 0xfc, !PT ;  /* 0x0001000003037812 */ /* 0x000fc800078efcff */
        /* <DEDUP_REMOVED lines=15> */
[----:B------:R-:W2:Y:S01]  /*1be0*/  S2R R153, SR_TID.X ;  /* 0x0000000000997919 */ /* 0x000ea20000002100 */
        /* <DEDUP_REMOVED lines=20> */
[----:B------:R-:W-:Y:S01]  /*1d30*/  UISETP.GE.AND UP0, UPT, UR50, 0xe1, UPT ;  /* 0x000000e13200788c */ /* 0x000fe2000bf06270 */
        /* <DEDUP_REMOVED lines=129> */
[----:B01----:R-:W-:Y:S02]  /*2550*/  FMNMX.FTZ R4, R140, R7, !PT ;  /* 0x000000078c047209 */ /* 0x003fe40007810000 */
        /* <DEDUP_REMOVED lines=92> */
[C---:B------:R-:W-:Y:S02]  /*2b20*/  ISETP.GT.AND P1, PT, R6.reuse, 0x61, PT ;  /* 0x000000610600780c */ /* 0x040fe40003f24270 */
[----:B------:R-:W-:Y:S02]  /*2b30*/  FMNMX.FTZ R7, R117, R4, !PT ;  /* 0x0000000475077209 */ /* 0x000fe40007810000 */
[----:B------:R-:W-:Y:S02]  /*2b40*/  FSEL R115, R115, -INF , P2 ;  /* 0xff80000073737808 */ /* 0x000fe40001000000 */
[----:B------:R-:W-:-:S02]  /*2b50*/  ISETP.GT.AND P2, PT, R6, 0x68, PT ;  /* 0x000000680600780c */ /* 0x000fc40003f44270 */
        /* <DEDUP_REMOVED lines=100> */
[C---:B------:R-:W-:Y:S02]  /*31a0*/  ISETP.GT.AND P0, PT, R6.reuse, 0xc1, PT ;  /* 0x000000c10600780c */ /* 0x040fe40003f04270 */
[----:B------:R-:W-:Y:S02]  /*31b0*/  FMNMX.FTZ R9, R75, R4, !PT ;  /* 0x000000044b097209 */ /* 0x000fe40007810000 */
[----:B------:R-:W-:Y:S02]  /*31c0*/  FSEL R51, R51, -INF , P1 ;  /* 0xff80000033337808 */ /* 0x000fe40000800000 */
[----:B------:R-:W-:Y:S02]  /*31d0*/  ISETP.GT.AND P1, PT, R6, 0xc8, PT ;  /* 0x000000c80600780c */ /* 0x000fe40003f24270 */
[----:B------:R-:W-:Y:S02]  /*31e0*/  FSEL R54, R54, -INF , P2 ;  /* 0xff80000036367808 */ /* 0x000fe40001000000 */
[----:B------:R-:W-:-:S02]  /*31f0*/  ISETP.GT.AND P2, PT, R6, 0xc9, PT ;  /* 0x000000c90600780c */ /* 0x000fc40003f44270 */
[----:B------:R-:W-:Y:S02]  /*3200*/  FSEL R50, R50, -INF , P3 ;  /* 0xff80000032327808 */ /* 0x000fe40001800000 */
[C---:B------:R-:W-:Y:S02]  /*3210*/  ISETP.GT.AND P3, PT, R6.reuse, 0xd0, PT ;  /* 0x000000d00600780c */ /* 0x040fe40003f64270 */
[----:B------:R-:W-:Y:S02]  /*3220*/  FSEL R47, R47, -INF , P4 ;  /* 0xff8000002f2f7808 */ /* 0x000fe40002000000 */
[----:B------:R-:W-:Y:S02]  /*3230*/  ISETP.GT.AND P4, PT, R6, 0xd1, PT ;  /* 0x000000d10600780c */ /* 0x000fe40003f84270 */
        /* <DEDUP_REMOVED lines=16> */
[----:B------:R-:W-:Y:S02]  /*3340*/  FMNMX.FTZ R33, R138, R139, !PT ;  /* 0x0000008b8a217209 */ /* 0x000fe40007810000 */
[----:B------:R-:W-:Y:S02]  /*3350*/  FSEL R79, R36, -INF , P5 ;  /* 0xff800000244f7808 */ /* 0x000fe40002800000 */
[----:B------:R-:W-:Y:S02]  /*3360*/  FMNMX.FTZ R4, R77, R4, !PT ;  /* 0x000000044d047209 */ /* 0x000fe40007810000 */
[----:B------:R-:W-:Y:S02]  /*3370*/  ISETP.GT.AND P6, PT, R6, 0xd9, PT ;  /* 0x000000d90600780c */ /* 0x000fe40003fc4270 */
[----:B------:R-:W-:-:S02]  /*3380*/  FMNMX.FTZ R32, R142, R33, !PT ;  /* 0x000000218e207209 */ /* 0x000fc40007810000 */
[----:B------:R-:W-:Y:S02]  /*3390*/  FSEL R78, R37, -INF , P6 ;  /* 0xff800000254e7808 */ /* 0x000fe40003000000 */
[----:B------:R-:W-:Y:S02]  /*33a0*/  FMNMX.FTZ R9, R79, R4, !PT ;  /* 0x000000044f097209 */ /* 0x000fe40007810000 */
[----:B------:R-:W-:Y:S02]  /*33b0*/  FMNMX.FTZ R37, R143, R32, !PT ;  /* 0x000000208f257209 */ /* 0x000fe40007810000 */
[----:B------:R-:W-:Y:S02]  /*33c0*/  FMNMX.FTZ R9, R78, R9, !PT ;  /* 0x000000094e097209 */ /* 0x000fe40007810000 */
[----:B------:R-:W-:Y:S02]  /*33d0*/  FMNMX.FTZ R36, R146, R37, !PT ;  /* 0x0000002592247209 */ /* 0x000fe40007810000 */
[----:B------:R-:W-:Y:S01]  /*33e0*/  ISETP.GT.AND P1, PT, R6, 0xb9, PT ;  /* 0x000000b90600780c */ /* 0x000fe20003f24270 */
[----:B------:R-:W0:Y:S01]  /*33f0*/  SHFL.BFLY PT, R4, R9, 0x2, 0x1f ;  /* 0x0c401f0009047f89 */ /* 0x000e2200000e0000 */
[----:B------:R-:W-:-:S02]  /*3400*/  FMNMX.FTZ R37, R147, R36, !PT ;  /* 0x0000002493257209 */ /* 0x000fc40007810000 */
[----:B------:R-:W-:Y:S02]  /*3410*/  P2R R14, PR, RZ, 0x1 ;  /* 0x00000001ff0e7803 */ /* 0x000fe40000000000 */
[----:B------:R-:W-:Y:S02]  /*3420*/  FMNMX.FTZ R36, R150, R37, !PT ;  /* 0x0000002596247209 */ /* 0x000fe40007810000 */
[----:B------:R-:W-:Y:S02]  /*3430*/  ISETP.GT.AND P0, PT, R6, 0xc0, PT ;  /* 0x000000c00600780c */ /* 0x000fe40003f04270 */
[----:B------:R-:W-:Y:S02]  /*3440*/  FMNMX.FTZ R41, R151, R36, !PT ;  /* 0x0000002497297209 */ /* 0x000fe40007810000 */
[----:B------:R-:W-:Y:S02]  /*3450*/  FSEL R55, R55, -INF , P1 ;  /* 0xff80000037377808 */ /* 0x000fe40000800000 */
[----:B------:R-:W-:-:S02]  /*3460*/  FMNMX.FTZ R40, R122, R41, !PT ;  /* 0x000000297a287209 */ /* 0x000fc40007810000 */
[----:B------:R-:W-:Y:S02]  /*3470*/  FSEL R26, R26, -INF , P0 ;  /* 0xff8000001a1a7808 */ /* 0x000fe40000000000 */
[----:B------:R-:W-:Y:S02]  /*3480*/  FMNMX.FTZ R41, R123, R40, !PT ;  /* 0x000000287b297209 */ /* 0x000fe40007810000 */
[----:B------:R-:W-:Y:S02]  /*3490*/  ISETP.NE.AND P0, PT, R14, RZ, PT ;  /* 0x000000ff0e00720c */ /* 0x000fe40003f05270 */
[----:B------:R-:W-:Y:S02]  /*34a0*/  FMNMX.FTZ R40, R126, R41, !PT ;  /* 0x000000297e287209 */ /* 0x000fe40007810000 */
[----:B------:R-:W-:Y:S02]  /*34b0*/  ISETP.NE.AND P1, PT, R13, RZ, PT ;  /* 0x000000ff0d00720c */ /* 0x000fe40003f25270 */
[----:B0-----:R-:W-:-:S02]  /*34c0*/  FMNMX.FTZ R10, R9, R4, !PT ;  /* 0x00000004090a7209 */ /* 0x001fc40007810000 */
[----:B------:R-:W-:Y:S02]  /*34d0*/  FMNMX.FTZ R45, R127, R40, !PT ;  /* 0x000000287f2d7209 */ /* 0x000fe40007810000 */
[----:B------:R-:W-:Y:S01]  /*34e0*/  FSEL R27, R27, -INF , P0 ;  /* 0xff8000001b1b7808 */ /* 0x000fe20000000000 */
[----:B------:R-:W0:Y:S01]  /*34f0*/  SHFL.BFLY PT, R11, R10, 0x1, 0x1f ;  /* 0x0c201f000a0b7f89 */ /* 0x000e2200000e0000 */
[----:B------:R-:W-:Y:S02]  /*3500*/  FMNMX.FTZ R52, R130, R45, !PT ;  /* 0x0000002d82347209 */ /* 0x000fe40007810000 */
[----:B------:R-:W-:Y:S02]  /*3510*/  FSEL R30, R30, -INF , P1 ;  /* 0xff8000001e1e7808 */ /* 0x000fe40000800000 */
[----:B------:R-:W-:Y:S02]  /*3520*/  FMNMX.FTZ R45, R131, R52, !PT ;  /* 0x00000034832d7209 */ /* 0x000fe40007810000 */
[----:B------:R-:W-:-:S02]  /*3530*/  ISETP.NE.AND P0, PT, R8, RZ, PT ;  /* 0x000000ff0800720c */ /* 0x000fc40003f05270 */
[----:B------:R-:W-:-:S04]  /*3540*/  FMNMX.FTZ R52, R134, R45, !PT ;  /* 0x0000002d86347209 */ /* 0x000fc80007810000 */
[----:B------:R-:W-:-:S04]  /*3550*/  FMNMX.FTZ R53, R135, R52, !PT ;  /* 0x0000003487357209 */ /* 0x000fc80007810000 */
[----:B------:R-:W-:-:S04]  /*3560*/  FMNMX.FTZ R82, R106, R53, !PT ;  /* 0x000000356a527209 */ /* 0x000fc80007810000 */
[----:B------:R-:W-:Y:S02]  /*3570*/  FMNMX.FTZ R53, R107, R82, !PT ;  /* 0x000000526b357209 */ /* 0x000fe40007810000 */
[----:B0-----:R-:W-:Y:S02]  /*3580*/  FMNMX.FTZ R4, R10, R11, !PT ;  /* 0x0000000b0a047209 */ /* 0x001fe40007810000 */
[----:B------:R-:W-:Y:S02]  /*3590*/  FMNMX.FTZ R82, R110, R53, !PT ;  /* 0x000000356e527209 */ /* 0x000fe40007810000 */
[C---:B------:R-:W-:Y:S01]  /*35a0*/  FSETP.NEU.FTZ.AND P2, PT, R4.reuse, -INF , PT ;  /* 0xff8000000400780b */ /* 0x040fe20003f5d000 */
[----:B------:R-:W-:-:S01]  /*35b0*/  FFMA.FTZ R83, R4, R83, -8 ;  /* 0xc100000004537423 */ /* 0x000fc20000010053 */
[----:B------:R-:W-:-:S04]  /*35c0*/  FMNMX.FTZ R53, R111, R82, !PT ;  /* 0x000000526f357209 */ /* 0x000fc80007810000 */
[----:B------:R-:W-:Y:S02]  /*35d0*/  FMNMX.FTZ R82, R114, R53, !PT ;  /* 0x0000003572527209 */ /* 0x000fe40007810000 */
[----:B------:R-:W-:Y:S02]  /*35e0*/  FSEL R83, R83, RZ, P2 ;  /* 0x000000ff53537208 */ /* 0x000fe40001000000 */
[----:B------:R-:W-:Y:S02]  /*35f0*/  FMNMX.FTZ R85, R115, R82, !PT ;  /* 0x0000005273557209 */ /* 0x000fe40007810000 */
[----:B------:R-:W-:Y:S01]  /*3600*/  ISETP.NE.AND P2, PT, R12, RZ, PT ;  /* 0x000000ff0c00720c */ /* 0x000fe20003f45270 */
[--C-:B------:R-:W-:Y:S01]  /*3610*/  FFMA.FTZ R32, R104, UR39, -R83.reuse ;  /* 0x0000002768207c23 */ /* 0x100fe20008010853 */
[----:B------:R-:W-:-:S01]  /*3620*/  FFMA.FTZ R104, R88, UR39, -R83 ;  /* 0x0000002758687c23 */ /* 0x000fc20008010853 */
[----:B------:R-:W-:Y:S01]  /*3630*/  FMNMX.FTZ R88, R118, R85, !PT ;  /* 0x0000005576587209 */ /* 0x000fe20007810000 */
[----:B------:R-:W-:-:S01]  /*3640*/  FFMA.FTZ R82, R89, UR39, -R83 ;  /* 0x0000002759527c23 */ /* 0x000fc20008010853 */
[--C-:B------:R-:W-:Y:S01]  /*3650*/  FFMA.FTZ R89, R93, UR39, -R83.reuse ;  /* 0x000000275d597c23 */ /* 0x100fe20008010853 */
[----:B------:R0:W-:Y:S01]  /*3660*/  MUFU.EX2 R53, R104 ;  /* 0x0000006800357308 */ /* 0x0001e20000000800 */
[----:B------:R-:W-:Y:S01]  /*3670*/  FMNMX.FTZ R85, R119, R88, !PT ;  /* 0x0000005877557209 */ /* 0x000fe20007810000 */
[--C-:B------:R-:W-:Y:S01]  /*3680*/  FFMA.FTZ R88, R92, UR39, -R83.reuse ;  /* 0x000000275c587c23 */ /* 0x100fe20008010853 */
[----:B------:R-:W-:-:S01]  /*3690*/  FFMA.FTZ R105, R105, UR39, -R83 ;  /* 0x0000002769697c23 */ /* 0x000fc20008010853 */
[----:B------:R-:W-:Y:S01]  /*36a0*/  FFMA.FTZ R36, R108, UR39, -R83 ;  /* 0x000000276c247c23 */ /* 0x000fe20008010853 */
[----:B------:R-:W-:Y:S01]  /*36b0*/  FMNMX.FTZ R92, R90, R85, !PT ;  /* 0x000000555a5c7209 */ /* 0x000fe20007810000 */
[----:B------:R-:W-:-:S02]  /*36c0*/  IMAD.U32 R108, RZ, RZ, UR39 ;  /* 0x00000027ff6c7e24 */ /* 0x000fc4000f8e00ff */
[----:B------:R-:W-:-:S01]  /*36d0*/  FFMA.FTZ R6, R136, UR39, -R83 ;  /* 0x0000002788067c23 */ /* 0x000fc20008010853 */
[----:B------:R1:W-:Y:S01]  /*36e0*/  MUFU.EX2 R37, R105 ;  /* 0x0000006900257308 */ /* 0x0003e20000000800 */
        /* <DEDUP_REMOVED lines=9> */
[--C-:B-1----:R-:W-:Y:S01]  /*3780*/  FFMA.FTZ R105, R100, UR39, -R83.reuse ;  /* 0x0000002764697c23 */ /* 0x102fe20008010853 */
        /* <DEDUP_REMOVED lines=40> */
[----:B------:R-:W-:Y:S02]  /*3a10*/  MUFU.EX2 R6, R6 ;  /* 0x0000000600067308 */ /* 0x000fe40000000800 */
[----:B------:R-:W-:-:S04]  /*3a20*/  FMNMX.FTZ R100, R70, R97, !PT ;  /* 0x0000006146647209 */ /* 0x000fc80007810000 */
[----:B------:R-:W-:Y:S02]  /*3a30*/  FMNMX.FTZ R97, R71, R100, !PT ;  /* 0x0000006447617209 */ /* 0x000fe40007810000 */
[----:B------:R-:W-:Y:S02]  /*3a40*/  MUFU.EX2 R9, R9 ;  /* 0x0000000900097308 */ /* 0x000fe40000000800 */
[----:B------:R-:W-:-:S04]  /*3a50*/  FMNMX.FTZ R100, R42, R97, !PT ;  /* 0x000000612a647209 */ /* 0x000fc80007810000 */
[----:B------:R-:W-:Y:S02]  /*3a60*/  FMNMX.FTZ R97, R43, R100, !PT ;  /* 0x000000642b617209 */ /* 0x000fe40007810000 */
[----:B------:R-:W-:Y:S02]  /*3a70*/  MUFU.EX2 R8, R8 ;  /* 0x0000000800087308 */ /* 0x000fe40000000800 */
[----:B------:R-:W-:-:S04]  /*3a80*/  FMNMX.FTZ R100, R46, R97, !PT ;  /* 0x000000612e647209 */ /* 0x000fc80007810000 */
[----:B------:R-:W-:Y:S01]  /*3a90*/  FMNMX.FTZ R61, R47, R100, !PT ;  /* 0x000000642f3d7209 */ /* 0x000fe20007810000 */
[----:B------:R-:W-:-:S01]  /*3aa0*/  FFMA.FTZ R100, R64, UR39, -R83 ;  /* 0x0000002740647c23 */ /* 0x000fc20008010853 */
[----:B------:R-:W-:Y:S02]  /*3ab0*/  MUFU.EX2 R97, R104 ;  /* 0x0000006800617308 */ /* 0x000fe40000000800 */
[----:B------:R-:W-:-:S04]  /*3ac0*/  FMNMX.FTZ R64, R50, R61, !PT ;  /* 0x0000003d32407209 */ /* 0x000fc80007810000 */
[----:B------:R-:W-:Y:S01]  /*3ad0*/  FMNMX.FTZ R101, R51, R64, !PT ;  /* 0x0000004033657209 */ /* 0x000fe20007810000 */
[----:B------:R-:W-:-:S01]  /*3ae0*/  FFMA.FTZ R64, R72, UR39, -R83 ;  /* 0x0000002748407c23 */ /* 0x000fc20008010853 */
[----:B------:R0:W-:Y:S02]  /*3af0*/  MUFU.EX2 R61, R100 ;  /* 0x00000064003d7308 */ /* 0x0001e40000000800 */
[----:B------:R-:W-:-:S04]  /*3b00*/  FMNMX.FTZ R72, R54, R101, !PT ;  /* 0x0000006536487209 */ /* 0x000fc80007810000 */
[----:B------:R-:W-:Y:S02]  /*3b10*/  FMNMX.FTZ R101, R55, R72, !PT ;  /* 0x0000004837657209 */ /* 0x000fe40007810000 */
[----:B------:R-:W1:Y:S01]  /*3b20*/  MUFU.EX2 R13, R13 ;  /* 0x0000000d000d7308 */ /* 0x000e620000000800 */
[----:B0-----:R-:W-:Y:S02]  /*3b30*/  FSEL R100, R35, -INF , P4 ;  /* 0xff80000023647808 */ /* 0x001fe40002000000 */
[----:B------:R-:W-:-:S04]  /*3b40*/  FMNMX.FTZ R72, R26, R101, !PT ;  /* 0x000000651a487209 */ /* 0x000fc80007810000 */
[----:B------:R-:W-:Y:S01]  /*3b50*/  FMNMX.FTZ R101, R27, R72, !PT ;  /* 0x000000481b657209 */ /* 0x000fe20007810000 */
[----:B------:R-:W-:Y:S01]  /*3b60*/  MUFU.EX2 R41, R109 ;  /* 0x0000006d00297308 */ /* 0x000fe20000000800 */
[----:B------:R-:W-:Y:S01]  /*3b70*/  FSEL R72, R31, -INF , P2 ;  /* 0xff8000001f487808 */ /* 0x000fe20001000000 */
[--C-:B------:R-:W-:Y:S01]  /*3b80*/  FFMA.FTZ R31, R69, UR39, -R83.reuse ;  /* 0x00000027451f7c23 */ /* 0x100fe20008010853 */
[----:B------:R-:W-:Y:S02]  /*3b90*/  FMNMX.FTZ R101, R30, R101, !PT ;  /* 0x000000651e657209 */ /* 0x000fe40007810000 */
[----:B------:R-:W-:Y:S02]  /*3ba0*/  FSEL R69, R34, -INF , P3 ;  /* 0xff80000022457808 */ /* 0x000fe40001800000 */
        /* <DEDUP_REMOVED lines=10> */
[----:B------:R0:W-:Y:S01]  /*3c50*/  MUFU.EX2 R34, R105 ;  /* 0x0000006900227308 */ /* 0x0001e20000000800 */
[----:B--2---:R-:W-:-:S02]  /*3c60*/  LOP3.LUT P2, RZ, R153, 0x7f, RZ, 0xc0, !PT ;  /* 0x0000007f99ff7812 */ /* 0x004fc4000784c0ff */
[----:B------:R-:W-:Y:S02]  /*3c70*/  FMNMX.FTZ R38, R65, R38, !PT ;  /* 0x0000002641267209 */ /* 0x000fe40007810000 */
[----:B-1----:R-:W-:Y:S02]  /*3c80*/  F2FP.SATFINITE.E4M3.F32.PACK_AB_MERGE_C R200, R13, R8, RZ ;  /* 0x000000080dc8723e */ /* 0x002fe400048070ff */
[----:B------:R-:W-:Y:S01]  /*3c90*/  FMNMX.FTZ R7, R101, R38, !PT ;  /* 0x0000002665077209 */ /* 0x000fe20007810000 */
[----:B------:R-:W-:-:S01]  /*3ca0*/  FFMA.FTZ R38, R44, UR39, -R83 ;  /* 0x000000272c267c23 */ /* 0x000fc20008010853 */
[--C-:B------:R-:W-:Y:S01]  /*3cb0*/  FFMA.FTZ R44, R48, UR39, -R83.reuse ;  /* 0x00000027302c7c23 */ /* 0x100fe20008010853 */
[----:B------:R-:W-:-:S01]  /*3cc0*/  FFMA.FTZ R48, R74, UR39, -R83 ;  /* 0x000000274a307c23 */ /* 0x000fc20008010853 */
[--C-:B------:R-:W-:Y:S01]  /*3cd0*/  FFMA.FTZ R74, R76, UR39, -R83.reuse ;  /* 0x000000274c4a7c23 */ /* 0x100fe20008010853 */
[----:B------:R-:W1:Y:S01]  /*3ce0*/  SHFL.BFLY PT, R104, R7, 0x2, 0x1f ;  /* 0x0c401f0007687f89 */ /* 0x000e6200000e0000 */
[----:B------:R-:W-:-:S01]  /*3cf0*/  FFMA.FTZ R76, R152, UR39, -R83 ;  /* 0x00000027984c7c23 */ /* 0x000fc20008010853 */
[----:B0-----:R-:W-:Y:S01]  /*3d00*/  FFMA.FTZ R105, R86, UR39, -R83 ;  /* 0x0000002756697c23 */ /* 0x001fe20008010853 */
[----:B------:R-:W-:Y:S01]  /*3d10*/  MUFU.EX2 R11, R11 ;  /* 0x0000000b000b7308 */ /* 0x000fe20000000800 */
[----:B------:R-:W-:Y:S01]  /*3d20*/  @!P2 VIADD R5, R5, 0x2e840 ;  /* 0x0002e8400505a836 */ /* 0x000fe20000000000 */
[----:B------:R-:W-:-:S06]  /*3d30*/  F2FP.SATFINITE.E4M3.F32.PACK_AB_MERGE_C R200, R9, R6, R200 ;  /* 0x0000000609c8723e */ /* 0x000fcc00048070c8 */
[----:B------:R-:W-:Y:S08]  /*3d40*/  MUFU.EX2 R12, R12 ;  /* 0x0000000c000c7308 */ /* 0x000ff00000000800 */
[----:B------:R-:W0:Y:S01]  /*3d50*/  MUFU.EX2 R21, R21 ;  /* 0x0000001500157308 */ /* 0x000e220000000800 */
[----:B-1----:R-:W-:-:S07]  /*3d60*/  FMNMX.FTZ R104, R7, R104, !PT ;  /* 0x0000006807687209 */ /* 0x002fce0007810000 */
[----:B------:R1:W-:Y:S01]  /*3d70*/  MUFU.EX2 R45, R113 ;  /* 0x00000071002d7308 */ /* 0x0003e20000000800 */
[----:B------:R-:W2:Y:S07]  /*3d80*/  SHFL.BFLY PT, R7, R104, 0x1, 0x1f ;  /* 0x0c201f0068077f89 */ /* 0x000eae00000e0000 */
[----:B------:R-:W-:Y:S01]  /*3d90*/  MUFU.EX2 R14, R14 ;  /* 0x0000000e000e7308 */ /* 0x000fe20000000800 */
[----:B0-----:R-:W-:-:S04]  /*3da0*/  F2FP.SATFINITE.E4M3.F32.PACK_AB_MERGE_C R202, R21, R12, RZ ;  /* 0x0000000c15ca723e */ /* 0x001fc800048070ff */
        /* <DEDUP_REMOVED lines=34> */
[----:B------:R-:W-:-:S01]  /*3fd0*/  FFMA.FTZ R94, R98, UR39, -R108 ;  /* 0x00000027625e7c23 */ /* 0x000fc2000801086c */
[--C-:B------:R-:W-:Y:S01]  /*3fe0*/  FFMA.FTZ R125, R151, UR39, -R108.reuse ;  /* 0x00000027977d7c23 */ /* 0x100fe2000801086c */
[----:B------:R-:W-:-:S01]  /*3ff0*/  FFMA.FTZ R98, R102, UR39, -R108 ;  /* 0x0000002766627c23 */ /* 0x000fc2000801086c */
[----:B------:R-:W-:Y:S01]  /*4000*/  FADD.FTZ R102, R8, R103 ;  /* 0x0000006708667221 */ /* 0x000fe20000010000 */
[----:B-1----:R-:W-:-:S01]  /*4010*/  FFMA.FTZ R113, R123, UR39, -R108 ;  /* 0x000000277b717c23 */ /* 0x002fc2000801086c */
[--C-:B------:R-:W-:Y:S01]  /*4020*/  FFMA.FTZ R116, R130, UR39, -R108.reuse ;  /* 0x0000002782747c23 */ /* 0x100fe2000801086c */
[----:B------:R-:W-:-:S01]  /*4030*/  FFMA.FTZ R123, R127, UR39, -R108 ;  /* 0x000000277f7b7c23 */ /* 0x000fc2000801086c */
[----:B------:R-:W1:Y:S01]  /*4040*/  MUFU.EX2 R117, R117 ;  /* 0x0000007500757308 */ /* 0x000e620000000800 */
[----:B0-----:R-:W-:-:S01]  /*4050*/  FADD.FTZ R131, R83, R84 ;  /* 0x0000005453837221 */ /* 0x001fc20000010000 */
[----:B------:R-:W-:Y:S01]  /*4060*/  FADD.FTZ R103, R13, R102 ;  /* 0x000000660d677221 */ /* 0x000fe20000010000 */
[----:B------:R-:W-:-:S01]  /*4070*/  FFMA.FTZ R102, R59, UR39, -R108 ;  /* 0x000000273b667c23 */ /* 0x000fc2000801086c */
[----:B------:R-:W-:Y:S01]  /*4080*/  @!P2 PRMT R59, RZ, 0x654, R5 ;  /* 0x00000654ff3ba816 */ /* 0x000fe20000000005 */
[----:B------:R-:W-:-:S01]  /*4090*/  FFMA.FTZ R124, R134, UR39, -R108 ;  /* 0x00000027867c7c23 */ /* 0x000fc2000801086c */
[--C-:B------:R-:W-:Y:S01]  /*40a0*/  FFMA.FTZ R127, R135, UR39, -R108.reuse ;  /* 0x00000027877f7c23 */ /* 0x100fe2000801086c */
[----:B------:R-:W-:-:S01]  /*40b0*/  FFMA.FTZ R106, R106, UR39, -R108 ;  /* 0x000000276a6a7c23 */ /* 0x000fc2000801086c */
[----:B------:R-:W0:Y:S01]  /*40c0*/  MUFU.EX2 R86, R86 ;  /* 0x0000005600567308 */ /* 0x000e220000000800 */
[----:B--2---:R-:W-:-:S01]  /*40d0*/  FADD.FTZ R128, R112, R131 ;  /* 0x0000008370807221 */ /* 0x004fc20000010000 */
[----:B------:R2:W-:Y:S01]  /*40e0*/  @!P2 SYNCS.ARRIVE.TRANS64.RED.A1T0 RZ, [R59+URZ], RZ ;  /* 0x000000ff3bffa9a7 */ /* 0x0005e2000810043f */
        /* <DEDUP_REMOVED lines=8> */
[----:B--2---:R-:W-:-:S01]  /*4170*/  FFMA.FTZ R59, R62, UR39, -R108 ;  /* 0x000000273e3b7c23 */ /* 0x004fc2000801086c */
[----:B------:R-:W-:Y:S01]  /*4180*/  FFMA.FTZ R62, R63, UR39, -R108 ;  /* 0x000000273f3e7c23 */ /* 0x000fe2000801086c */
[----:B------:R-:W-:Y:S01]  /*4190*/  F2FP.SATFINITE.E4M3.F32.PACK_AB_MERGE_C R204, R29, R24, RZ ;  /* 0x000000181dcc723e */ /* 0x000fe200048070ff */
[----:B------:R-:W-:Y:S01]  /*41a0*/  FADD.FTZ R103, R11, R128 ;  /* 0x000000800b677221 */ /* 0x000fe20000010000 */
[----:B------:R-:W-:-:S01]  /*41b0*/  FFMA.FTZ R58, R58, UR39, -R108 ;  /* 0x000000273a3a7c23 */ /* 0x000fc2000801086c */
[----:B------:R-:W1:Y:S01]  /*41c0*/  MUFU.EX2 R120, R120 ;  /* 0x0000007800787308 */ /* 0x000e620000000800 */
[----:B0-----:R-:W-:-:S01]  /*41d0*/  FADD.FTZ R130, R86, R131 ;  /* 0x0000008356827221 */ /* 0x001fc20000010000 */
[----:B------:R-:W-:Y:S01]  /*41e0*/  FADD.FTZ R128, R12, R103 ;  /* 0x000000670c807221 */ /* 0x000fe20000010000 */
[----:B------:R-:W-:-:S01]  /*41f0*/  FFMA.FTZ R70, R70, UR39, -R108 ;  /* 0x0000002746467c23 */ /* 0x000fc2000801086c */
[--C-:B------:R-:W-:Y:S01]  /*4200*/  FFMA.FTZ R71, R71, UR39, -R108.reuse ;  /* 0x0000002747477c23 */ /* 0x100fe2000801086c */
[----:B------:R-:W-:-:S01]  /*4210*/  FFMA.FTZ R46, R46, UR39, -R108 ;  /* 0x000000272e2e7c23 */ /* 0x000fc2000801086c */
[----:B------:R-:W-:Y:S01]  /*4220*/  FADD.FTZ R103, R21, R128 ;  /* 0x0000008015677221 */ /* 0x000fe20000010000 */
[----:B------:R-:W-:-:S01]  /*4230*/  FFMA.FTZ R47, R47, UR39, -R108 ;  /* 0x000000272f2f7c23 */ /* 0x000fc2000801086c */
[----:B------:R-:W0:Y:S01]  /*4240*/  MUFU.EX2 R125, R125 ;  /* 0x0000007d007d7308 */ /* 0x000e220000000800 */
[----:B---3--:R-:W-:-:S01]  /*4250*/  FADD.FTZ R131, R109, R130 ;  /* 0x000000826d837221 */ /* 0x008fc20000010000 */
[----:B------:R-:W-:Y:S01]  /*4260*/  FADD.FTZ R128, R14, R103 ;  /* 0x000000670e807221 */ /* 0x000fe20000010000 */
[----:B------:R-:W-:-:S01]  /*4270*/  FFMA.FTZ R50, R50, UR39, -R108 ;  /* 0x0000002732327c23 */ /* 0x000fc2000801086c */
[--C-:B------:R-:W-:Y:S01]  /*4280*/  FFMA.FTZ R51, R51, UR39, -R108.reuse ;  /* 0x0000002733337c23 */ /* 0x100fe2000801086c */
[----:B------:R-:W-:-:S01]  /*4290*/  FFMA.FTZ R54, R54, UR39, -R108 ;  /* 0x0000002736367c23 */ /* 0x000fc2000801086c */
[----:B------:R-:W-:Y:S01]  /*42a0*/  F2FP.SATFINITE.E4M3.F32.PACK_AB_MERGE_C R204, R15, R14, R204 ;  /* 0x0000000e0fcc723e */ /* 0x000fe200048070cc */
[----:B------:R-:W-:-:S01]  /*42b0*/  FFMA.FTZ R55, R55, UR39, -R108 ;  /* 0x0000002737377c23 */ /* 0x000fc2000801086c */
[----:B------:R-:W2:Y:S01]  /*42c0*/  MUFU.EX2 R104, R104 ;  /* 0x0000006800687308 */ /* 0x000ea20000000800 */
        /* <DEDUP_REMOVED lines=9> */
[----:B------:R-:W-:Y:S01]  /*4360*/  FFMA.FTZ R101, R101, UR39, -R108 ;  /* 0x0000002765657c23 */ /* 0x000fe2000801086c */
[----:B------:R-:W-:-:S02]  /*4370*/  F2FP.SATFINITE.E4M3.F32.PACK_AB_MERGE_C R112, R117, R112, RZ ;  /* 0x000000707570723e */ /* 0x000fc400048070ff */
[----:B------:R-:W-:Y:S02]  /*4380*/  F2FP.SATFINITE.E4M3.F32.PACK_AB_MERGE_C R120, R125, R120, RZ ;  /* 0x000000787d78723e */ /* 0x000fe400048070ff */
[----:B------:R-:W-:Y:S01]  /*4390*/  F2FP.SATFINITE.E4M3.F32.PACK_AB_MERGE_C R201, R84, R83, R112 ;  /* 0x0000005354c9723e */ /* 0x000fe20004807070 */
[----:B------:R-:W0:Y:S01]  /*43a0*/  MUFU.EX2 R122, R122 ;  /* 0x0000007a007a7308 */ /* 0x000e220000000800 */
[----:B------:R-:W-:Y:S01]  /*43b0*/  F2FP.SATFINITE.E4M3.F32.PACK_AB_MERGE_C R203, R109, R86, R120 ;  /* 0x000000566dcb723e */ /* 0x000fe20004807078 */
[--C-:B------:R-:W-:Y:S02]  /*43c0*/  IMAD.MOV.U32 R86, RZ, RZ, R87.reuse ;  /* 0x000000ffff567224 */ /* 0x100fe400078e0057 */
[--C-:B------:R-:W-:Y:S02]  /*43d0*/  IMAD.MOV.U32 R84, RZ, RZ, R87.reuse ;  /* 0x000000ffff547224 */ /* 0x100fe400078e0057 */
[----:B------:R-:W-:Y:S02]  /*43e0*/  IMAD.MOV.U32 R83, RZ, RZ, R87 ;  /* 0x000000ffff537224 */ /* 0x000fe400078e0057 */
[----:B------:R-:W3:Y:S08]  /*43f0*/  MUFU.EX2 R123, R123 ;  /* 0x0000007b007b7308 */ /* 0x000ef00000000800 */
[----:B------:R-:W4:Y:S08]  /*4400*/  MUFU.EX2 R116, R116 ;  /* 0x0000007400747308 */ /* 0x000f300000000800 */
[----:B------:R2:W-:Y:S08]  /*4410*/  MUFU.EX2 R5, R102 ;  /* 0x0000006600057308 */ /* 0x0005f00000000800 */
[----:B------:R-:W5:Y:S01]  /*4420*/  MUFU.EX2 R25, R25 ;  /* 0x0000001900197308 */ /* 0x000f620000000800 */
[----:B--2---:R-:W-:-:S01]  /*4430*/  FADD.FTZ R102, R104, R63 ;  /* 0x0000003f68667221 */ /* 0x004fc20000010000 */
[----:B------:R-:W-:-:S03]  /*4440*/  FADD.FTZ R63, R15, R128 ;  /* 0x000000800f3f7221 */ /* 0x000fc60000010000 */
[----:B-1----:R-:W-:Y:S01]  /*4450*/  FADD.FTZ R103, R113, R102 ;  /* 0x0000006671677221 */ /* 0x002fe20000010000 */
[----:B------:R-:W-:-:S01]  /*4460*/  FADD.FTZ R102, R24, R63 ;  /* 0x0000003f18667221 */ /* 0x000fc20000010000 */
[----:B------:R-:W-:Y:S01]  /*4470*/  FFMA.FTZ R63, R42, UR39, -R108 ;  /* 0x000000272a3f7c23 */ /* 0x000fe2000801086c */
[----:B------:R-:W1:Y:S01]  /*4480*/  MUFU.EX2 R121, R121 ;  /* 0x0000007900797308 */ /* 0x000e620000000800 */
[----:B0-----:R-:W-:-:S01]  /*4490*/  FADD.FTZ R128, R122, R103 ;  /* 0x000000677a807221 */ /* 0x001fc20000010000 */
[----:B------:R-:W-:Y:S01]  /*44a0*/  FADD.FTZ R103, R29, R102 ;  /* 0x000000661d677221 */ /* 0x000fe20000010000 */
[----:B------:R-:W-:-:S01]  /*44b0*/  FFMA.FTZ R102, R43, UR39, -R108 ;  /* 0x000000272b667c23 */ /* 0x000fc2000801086c */
[C---:B---3--:R-:W-:Y:S01]  /*44c0*/  F2FP.SATFINITE.E4M3.F32.PACK_AB_MERGE_C R122, R123.reuse, R122, RZ ;  /* 0x0000007a7b7a723e */ /* 0x048fe200048070ff */
[----:B------:R-:W-:-:S01]  /*44d0*/  FADD.FTZ R43, R123, R128 ;  /* 0x000000807b2b7221 */ /* 0x000fc20000010000 */
[----:B------:R-:W-:Y:S01]  /*44e0*/  FADD.FTZ R128, R20, R103 ;  /* 0x0000006714807221 */ /* 0x000fe20000010000 */
[----:B------:R-:W-:Y:S01]  /*44f0*/  IMAD.MOV.U32 R24, RZ, RZ, R87 ;  /* 0x000000ffff187224 */ /* 0x000fe200078e0057 */
[----:B------:R-:W0:Y:S01]  /*4500*/  MUFU.EX2 R28, R28 ;  /* 0x0000001c001c7308 */ /* 0x000e220000000800 */
[----:B----4-:R-:W-:-:S01]  /*4510*/  FADD.FTZ R130, R116, R43 ;  /* 0x0000002b74827221 */ /* 0x010fc20000010000 */
[----:B-----5:R-:W-:Y:S01]  /*4520*/  FADD.FTZ R103, R25, R128 ;  /* 0x0000008019677221 */ /* 0x020fe20000010000 */
[----:B------:R-:W-:-:S05]  /*4530*/  F2FP.SATFINITE.E4M3.F32.PACK_AB_MERGE_C R205, R113, R104, R122 ;  /* 0x0000006871cd723e */ /* 0x000fca000480707a */
[----:B------:R-:W-:Y:S01]  /*4540*/  MUFU.EX2 R124, R124 ;  /* 0x0000007c007c7308 */ /* 0x000fe20000000800 */
[----:B-1----:R-:W-:-:S07]  /*4550*/  FADD.FTZ R131, R121, R130 ;  /* 0x0000008279837221 */ /* 0x002fce0000010000 */
[----:B------:R-:W1:Y:S01]  /*4560*/  MUFU.EX2 R33, R133 ;  /* 0x0000008500217308 */ /* 0x000e620000000800 */
[----:B0-----:R-:W-:-:S07]  /*4570*/  FADD.FTZ R128, R28, R103 ;  /* 0x000000671c807221 */ /* 0x001fce0000010000 */
[----:B------:R-:W-:Y:S08]  /*4580*/  MUFU.EX2 R127, R127 ;  /* 0x0000007f007f7308 */ /* 0x000ff00000000800 */
[----:B------:R-:W0:Y:S01]  /*4590*/  MUFU.EX2 R32, R32 ;  /* 0x0000002000207308 */ /* 0x000e220000000800 */
[----:B-1----:R-:W-:-:S01]  /*45a0*/  FADD.FTZ R103, R33, R128 ;  /* 0x0000008021677221 */ /* 0x002fc20000010000 */
[----:B------:R-:W-:Y:S01]  /*45b0*/  F2FP.SATFINITE.E4M3.F32.PACK_AB_MERGE_C R206, R33, R28, RZ ;  /* 0x0000001c21ce723e */ /* 0x000fe200048070ff */
[----:B------:R-:W-:-:S02]  /*45c0*/  IMAD.MOV.U32 R33, RZ, RZ, R87 ;  /* 0x000000ffff217224 */ /* 0x000fc400078e0057 */
[--C-:B------:R-:W-:Y:S01]  /*45d0*/  IMAD.MOV.U32 R28, RZ, RZ, R87.reuse ;  /* 0x000000ffff1c7224 */ /* 0x100fe200078e0057 */
[----:B------:R-:W-:Y:S01]  /*45e0*/  F2FP.SATFINITE.E4M3.F32.PACK_AB_MERGE_C R206, R25, R20, R206 ;  /* 0x0000001419ce723e */ /* 0x000fe200048070ce */
[----:B------:R-:W-:Y:S01]  /*45f0*/  IMAD.MOV.U32 R25, RZ, RZ, R87 ;  /* 0x000000ffff197224 */ /* 0x000fe200078e0057 */
[----:B------:R-:W-:Y:S08]  /*4600*/  MUFU.EX2 R106, R106 ;  /* 0x0000006a006a7308 */ /* 0x000ff00000000800 */
[----:B------:R-:W-:Y:S01]  /*4610*/  MUFU.EX2 R107, R107 ;  /* 0x0000006b006b7308 */ /* 0x000fe20000000800 */
[----:B0-----:R-:W-:-:S07]  /*4620*/  FADD.FTZ R128, R32, R103 ;  /* 0x0000006720807221 */ /* 0x001fce0000010000 */
[----:B------:R-:W0:Y:S08]  /*4630*/  MUFU.EX2 R36, R36 ;  /* 0x0000002400247308 */ /* 0x000e300000000800 */
[----:B------:R-:W1:Y:S08]  /*4640*/  MUFU.EX2 R126, R126 ;  /* 0x0000007e007e7308 */ /* 0x000e700000000800 */
[----:B------:R2:W-:Y:S01]  /*4650*/  MUFU.EX2 R42, R66 ;  /* 0x00000042002a7308 */ /* 0x0005e20000000800 */
[----:B0-----:R-:W-:-:S04]  /*4660*/  F2FP.SATFINITE.E4M3.F32.PACK_AB_MERGE_C R208, R41, R36, RZ ;  /* 0x0000002429d0723e */ /* 0x001fc800048070ff */
[----:B------:R-:W-:Y:S01]  /*4670*/  F2FP.SATFINITE.E4M3.F32.PACK_AB_MERGE_C R208, R37, R32, R208 ;  /* 0x0000002025d0723e */ /* 0x000fe200048070d0 */
[----:B------:R-:W-:Y:S02]  /*4680*/  IMAD.MOV.U32 R32, RZ, RZ, R87 ;  /* 0x000000ffff207224 */ /* 0x000fe400078e0057 */
[----:B------:R-:W0:Y:S01]  /*4690*/  MUFU.EX2 R129, R129 ;  /* 0x0000008100817308 */ /* 0x000e220000000800 */
[----:B--2---:R-:W-:-:S01]  /*46a0*/  FADD.FTZ R66, R124, R131 ;  /* 0x000000837c427221 */ /* 0x004fc20000010000 */
[----:B------:R-:W-:-:S03]  /*46b0*/  F2FP.SATFINITE.E4M3.F32.PACK_AB_MERGE_C R124, R127, R124, RZ ;  /* 0x0000007c7f7c723e */ /* 0x000fc600048070ff */
[----:B------:R-:W-:Y:S01]  /*46c0*/  FADD.FTZ R131, R127, R66 ;  /* 0x000000427f837221 */ /* 0x000fe20000010000 */
[----:B------:R-:W-:-:S01]  /*46d0*/  FFMA.FTZ R66, R26, UR39, -R108 ;  /* 0x000000271a427c23 */ /* 0x000fc2000801086c */
[----:B------:R-:W-:Y:S01]  /*46e0*/  F2FP.SATFINITE.E4M3.F32.PACK_AB_MERGE_C R207, R121, R116, R124 ;  /* 0x0000007479cf723e */ /* 0x000fe2000480707c */
[----:B------:R-:W-:Y:S01]  /*46f0*/  MUFU.EX2 R40, R40 ;  /* 0x0000002800287308 */ /* 0x000fe20000000800 */
[----:B------:R-:W-:-:S04]  /*4700*/  FADD.FTZ R26, R106, R131 ;  /* 0x000000836a1a7221 */ /* 0x000fc80000010000 */
[----:B------:R-:W-:-:S03]  /*4710*/  FADD.FTZ R103, R107, R26 ;  /* 0x0000001a6b677221 */ /* 0x000fc60000010000 */
[----:B------:R-:W2:Y:S08]  /*4720*/  MUFU.EX2 R110, R110 ;  /* 0x0000006e006e7308 */ /* 0x000eb00000000800 */
[----:B------:R3:W-:Y:S08]  /*4730*/  MUFU.EX2 R43, R67 ;  /* 0x00000043002b7308 */ /* 0x0007f00000000800 */
[----:B------:R-:W4:Y:S01]  /*4740*/  MUFU.EX2 R111, R111 ;  /* 0x0000006f006f7308 */ /* 0x000f220000000800 */
[----:B---3--:R-:W-:-:S01]  /*4750*/  FADD.FTZ R67, R37, R128 ;  /* 0x0000008025437221 */ /* 0x008fc20000010000 */
[----:B-1----:R-:W-:Y:S01]  /*4760*/  FADD.FTZ R128, R126, R103 ;  /* 0x000000677e807221 */ /* 0x002fe20000010000 */
[----:B0-----:R-:W-:Y:S01]  /*4770*/  F2FP.SATFINITE.E4M3.F32.PACK_AB_MERGE_C R126, R129, R126, RZ ;  /* 0x0000007e817e723e */ /* 0x001fe200048070ff */
[----:B------:R-:W-:-:S02]  /*4780*/  IMAD.MOV.U32 R37, RZ, RZ, R87 ;  /* 0x000000ffff257224 */ /* 0x000fc400078e0057 */
[----:B------:R-:W-:-:S01]  /*4790*/  FADD.FTZ R26, R36, R67 ;  /* 0x00000043241a7221 */ /* 0x000fc20000010000 */
[----:B------:R-:W-:Y:S01]  /*47a0*/  FADD.FTZ R103, R129, R128 ;  /* 0x0000008081677221 */ /* 0x000fe20000010000 */
[----:B------:R-:W-:Y:S01]  /*47b0*/  F2FP.SATFINITE.E4M3.F32.PACK_AB_MERGE_C R209, R107, R106, R126 ;  /* 0x0000006a6bd1723e */ /* 0x000fe2000480707e */
[----:B------:R-:W0:Y:S01]  /*47c0*/  MUFU.EX2 R52, R52 ;  /* 0x0000003400347308 */ /* 0x000e220000000800 */
[----:B------:R-:W-:-:S01]  /*47d0*/  FADD.FTZ R67, R41, R26 ;  /* 0x0000001a29437221 */ /* 0x000fc20000010000 */
[----:B--2---:R-:W-:Y:S01]  /*47e0*/  FADD.FTZ R130, R110, R103 ;  /* 0x000000676e827221 */ /* 0x004fe20000010000 */
[----:B------:R-:W-:Y:S02]  /*47f0*/  IMAD.MOV.U32 R41, RZ, RZ, R87 ;  /* 0x000000ffff297224 */ /* 0x000fe400078e0057 */
[----:B------:R-:W-:Y:S01]  /*4800*/  FADD.FTZ R128, R40, R67 ;  /* 0x0000004328807221 */ /* 0x000fe20000010000 */
[----:B------:R-:W-:Y:S02]  /*4810*/  IMAD.MOV.U32 R36, RZ, RZ, R87 ;  /* 0x000000ffff247224 */ /* 0x000fe400078e0057 */
[----:B------:R-:W1:Y:S01]  /*4820*/  MUFU.EX2 R114, R114 ;  /* 0x0000007200727308 */ /* 0x000e620000000800 */
[----:B------:R-:W-:-:S01]  /*4830*/  FADD.FTZ R67, R45, R128 ;  /* 0x000000802d437221 */ /* 0x000fc20000010000 */
[----:B----4-:R-:W-:-:S06]  /*4840*/  FADD.FTZ R103, R111, R130 ;  /* 0x000000826f677221 */ /* 0x010fcc0000010000 */
[----:B------:R-:W2:Y:S01]  /*4850*/  MUFU.EX2 R81, R81 ;  /* 0x0000005100517308 */ /* 0x000ea20000000800 */
[----:B0-----:R-:W-:-:S01]  /*4860*/  FADD.FTZ R8, R52, R67 ;  /* 0x0000004334087221 */ /* 0x001fc20000010000 */
[----:B------:R-:W-:-:S06]  /*4870*/  IMAD.MOV.U32 R67, RZ, RZ, R87 ;  /* 0x000000ffff437224 */ /* 0x000fcc00078e0057 */
[----:B------:R-:W0:Y:S01]  /*4880*/  MUFU.EX2 R115, R115 ;  /* 0x0000007300737308 */ /* 0x000e220000000800 */
[----:B-1----:R-:W-:-:S07]  /*4890*/  FADD.FTZ R12, R114, R103 ;  /* 0x00000067720c7221 */ /* 0x002fce0000010000 */
[----:B------:R-:W1:Y:S01]  /*48a0*/  MUFU.EX2 R90, R90 ;  /* 0x0000005a005a7308 */ /* 0x000e620000000800 */
[----:B--2---:R-:W-:-:S01]  /*48b0*/  FADD.FTZ R8, R81, R8 ;  /* 0x0000000851087221 */ /* 0x004fc20000010000 */
[----:B------:R-:W-:Y:S01]  /*48c0*/  F2FP.SATFINITE.E4M3.F32.PACK_AB_MERGE_C R210, R81, R52, RZ ;  /* 0x0000003451d2723e */ /* 0x000fe200048070ff */
[--C-:B------:R-:W-:Y:S02]  /*48d0*/  IMAD.MOV.U32 R81, RZ, RZ, R87.reuse ;  /* 0x000000ffff517224 */ /* 0x100fe400078e0057 */
[----:B------:R-:W-:Y:S01]  /*48e0*/  FADD.FTZ R29, R53, R8 ;  /* 0x00000008351d7221 */ /* 0x000fe20000010000 */
[----:B------:R-:W-:Y:S01]  /*48f0*/  F2FP.SATFINITE.E4M3.F32.PACK_AB_MERGE_C R210, R45, R40, R210 ;  /* 0x000000282dd2723e */ /* 0x000fe200048070d2 */
[----:B------:R-:W-:Y:S01]  /*4900*/  IMAD.MOV.U32 R52, RZ, RZ, R87 ;  /* 0x000000ffff347224 */ /* 0x000fe200078e0057 */
[----:B------:R-:W2:Y:S01]  /*4910*/  MUFU.EX2 R82, R82 ;  /* 0x0000005200527308 */ /* 0x000ea20000000800 */
[----:B0-----:R-:W-:-:S01]  /*4920*/  FADD.FTZ R21, R115, R12 ;  /* 0x0000000c73157221 */ /* 0x001fc20000010000 */
[----:B------:R-:W-:Y:S01]  /*4930*/  F2FP.SATFINITE.E4M3.F32.PACK_AB_MERGE_C R114, R115, R114, RZ ;  /* 0x000000727372723e */ /* 0x000fe200048070ff */
[----:B------:R-:W-:-:S02]  /*4940*/  IMAD.MOV.U32 R45, RZ, RZ, R87 ;  /* 0x000000ffff2d7224 */ /* 0x000fc400078e0057 */
[----:B------:R-:W-:Y:S01]  /*4950*/  IMAD.MOV.U32 R40, RZ, RZ, R87 ;  /* 0x000000ffff287224 */ /* 0x000fe200078e0057 */
        /* <DEDUP_REMOVED lines=19> */
[----:B------:R-:W-:Y:S01]  /*4a90*/  F2FP.SATFINITE.E4M3.F32.PACK_AB_MERGE_C R118, R119, R118, RZ ;  /* 0x000000767776723e */ /* 0x000fe200048070ff */
[----:B------:R-:W-:-:S03]  /*4aa0*/  IMAD.MOV.U32 R53, RZ, RZ, R87 ;  /* 0x000000ffff357224 */ /* 0x000fc600078e0057 */
[----:B------:R-:W-:Y:S02]  /*4ab0*/  F2FP.SATFINITE.E4M3.F32.PACK_AB_MERGE_C R213, R91, R90, R118 ;  /* 0x0000005a5bd5723e */ /* 0x000fe40004807076 */
        /* <DEDUP_REMOVED lines=10> */
[----:B0-----:R-:W-:-:S01]  /*4b60*/  FADD.FTZ R29, R96, R29 ;  /* 0x0000001d601d7221 */ /* 0x001fc20000010000 */
[----:B------:R-:W-:-:S04]  /*4b70*/  F2FP.SATFINITE.E4M3.F32.PACK_AB_MERGE_C R214, R96, R93, RZ ;  /* 0x0000005d60d6723e */ /* 0x000fc800048070ff */
[----:B------:R-:W-:Y:S01]  /*4b80*/  F2FP.SATFINITE.E4M3.F32.PACK_AB_MERGE_C R214, R92, R85, R214 ;  /* 0x000000555cd6723e */ /* 0x000fe200048070d6 */
[----:B------:R-:W-:Y:S01]  /*4b90*/  IMAD.MOV.U32 R85, RZ, RZ, R87 ;  /* 0x000000ffff557224 */ /* 0x000fe200078e0057 */
[----:B------:R-:W0:Y:S01]  /*4ba0*/  MUFU.EX2 R58, R58 ;  /* 0x0000003a003a7308 */ /* 0x000e220000000800 */
[C---:B-1----:R-:W-:Y:S01]  /*4bb0*/  F2FP.SATFINITE.E4M3.F32.PACK_AB_MERGE_C R98, R99.reuse, R98, RZ ;  /* 0x000000626362723e */ /* 0x042fe200048070ff */
[----:B------:R-:W-:-:S03]  /*4bc0*/  FADD.FTZ R99, R99, R8 ;  /* 0x0000000863637221 */ /* 0x000fc60000010000 */
[----:B------:R-:W-:-:S03]  /*4bd0*/  F2FP.SATFINITE.E4M3.F32.PACK_AB_MERGE_C R215, R95, R94, R98 ;  /* 0x0000005e5fd7723e */ /* 0x000fc60004807062 */
[----:B------:R-:W1:Y:S01]  /*4be0*/  MUFU.EX2 R57, R57 ;  /* 0x0000003900397308 */ /* 0x000e620000000800 */
[----:B--2---:R-:W-:-:S01]  /*4bf0*/  FADD.FTZ R8, R56, R29 ;  /* 0x0000001d38087221 */ /* 0x004fc20000010000 */
[----:B------:R-:W-:-:S06]  /*4c00*/  IMAD.MOV.U32 R29, RZ, RZ, R87 ;  /* 0x000000ffff1d7224 */ /* 0x000fcc00078e0057 */
[----:B------:R-:W2:Y:S01]  /*4c10*/  MUFU.EX2 R60, R60 ;  /* 0x0000003c003c7308 */ /* 0x000ea20000000800 */
[----:B0-----:R-:W-:-:S04]  /*4c20*/  FADD.FTZ R6, R58, R99 ;  /* 0x000000633a067221 */ /* 0x001fc80000010000 */
[----:B------:R-:W-:-:S03]  /*4c30*/  FADD.FTZ R6, R5, R6 ;  /* 0x0000000605067221 */ /* 0x000fc60000010000 */
        /* <DEDUP_REMOVED lines=9> */
[----:B0-----:R-:W-:-:S01]  /*4cd0*/  FADD.FTZ R9, R59, R6 ;  /* 0x000000063b097221 */ /* 0x001fc20000010000 */
[----:B------:R-:W-:Y:S01]  /*4ce0*/  FADD.FTZ R11, R61, R8 ;  /* 0x000000083d0b7221 */ /* 0x000fe20000010000 */
[--C-:B------:R-:W-:Y:S02]  /*4cf0*/  IMAD.MOV.U32 R57, RZ, RZ, R87.reuse ;  /* 0x000000ffff397224 */ /* 0x100fe400078e0057 */
[----:B------:R-:W-:-:S03]  /*4d00*/  IMAD.MOV.U32 R56, RZ, RZ, R87 ;  /* 0x000000ffff387224 */ /* 0x000fc600078e0057 */
[----:B------:R-:W0:Y:S01]  /*4d10*/  MUFU.EX2 R68, R68 ;  /* 0x0000004400447308 */ /* 0x000e220000000800 */
[----:B-1----:R-:W-:-:S01]  /*4d20*/  FADD.FTZ R9, R62, R9 ;  /* 0x000000093e097221 */ /* 0x002fc20000010000 */
[----:B------:R-:W-:Y:S01]  /*4d30*/  F2FP.SATFINITE.E4M3.F32.PACK_AB_MERGE_C R59, R62, R59, RZ ;  /* 0x0000003b3e3b723e */ /* 0x000fe200048070ff */
[----:B------:R-:W-:Y:S02]  /*4d40*/  IMAD.MOV.U32 R62, RZ, RZ, R87 ;  /* 0x000000ffff3e7224 */ /* 0x000fe400078e0057 */
[----:B------:R-:W-:Y:S01]  /*4d50*/  FADD.FTZ R6, R42, R9 ;  /* 0x000000092a067221 */ /* 0x000fe20000010000 */
[----:B------:R-:W-:Y:S01]  /*4d60*/  F2FP.SATFINITE.E4M3.F32.PACK_AB_MERGE_C R217, R5, R58, R59 ;  /* 0x0000003a05d9723e */ /* 0x000fe2000480703b */
[----:B------:R-:W-:Y:S01]  /*4d70*/  IMAD.MOV.U32 R59, RZ, RZ, R87 ;  /* 0x000000ffff3b7224 */ /* 0x000fe200078e0057 */
[----:B------:R-:W1:Y:S01]  /*4d80*/  MUFU.EX2 R70, R70 ;  /* 0x0000004600467308 */ /* 0x000e620000000800 */
[----:B--2---:R-:W-:-:S01]  /*4d90*/  FADD.FTZ R11, R64, R11 ;  /* 0x0000000b400b7221 */ /* 0x004fc20000010000 */
[----:B------:R-:W-:Y:S01]  /*4da0*/  FADD.FTZ R9, R43, R6 ;  /* 0x000000062b097221 */ /* 0x000fe20000010000 */
[----:B------:R-:W-:-:S05]  /*4db0*/  IMAD.MOV.U32 R58, RZ, RZ, R87 ;  /* 0x000000ffff3a7224 */ /* 0x000fca00078e0057 */
[----:B------:R-:W2:Y:S01]  /*4dc0*/  MUFU.EX2 R31, R31 ;  /* 0x0000001f001f7308 */ /* 0x000ea20000000800 */
[----:B0-----:R-:W-:-:S07]  /*4dd0*/  FADD.FTZ R6, R68, R11 ;  /* 0x0000000b44067221 */ /* 0x001fce0000010000 */
[----:B------:R-:W0:Y:S01]  /*4de0*/  MUFU.EX2 R71, R71 ;  /* 0x0000004700477308 */ /* 0x000e220000000800 */
[----:B-1----:R-:W-:-:S07]  /*4df0*/  FADD.FTZ R8, R70, R9 ;  /* 0x0000000946087221 */ /* 0x002fce0000010000 */
[----:B------:R-:W1:Y:S01]  /*4e00*/  MUFU.EX2 R26, R63 ;  /* 0x0000003f001a7308 */ /* 0x000e620000000800 */
[C---:B--2---:R-:W-:Y:S01]  /*4e10*/  F2FP.SATFINITE.E4M3.F32.PACK_AB_MERGE_C R68, R31.reuse, R68, RZ ;  /* 0x000000441f44723e */ /* 0x044fe200048070ff */
[----:B------:R-:W-:-:S03]  /*4e20*/  FADD.FTZ R31, R31, R6 ;  /* 0x000000061f1f7221 */ /* 0x000fc60000010000 */
[----:B------:R-:W-:Y:S01]  /*4e30*/  F2FP.SATFINITE.E4M3.F32.PACK_AB_MERGE_C R218, R64, R61, R68 ;  /* 0x0000003d40da723e */ /* 0x000fe20004807044 */
[----:B------:R-:W-:-:S01]  /*4e40*/  FADD.FTZ R6, R34, R31 ;  /* 0x0000001f22067221 */ /* 0x000fc20000010000 */
[--C-:B------:R-:W-:Y:S01]  /*4e50*/  IMAD.MOV.U32 R68, RZ, RZ, R87.reuse ;  /* 0x000000ffff447224 */ /* 0x100fe200078e0057 */
[----:B------:R-:W2:Y:S01]  /*4e60*/  MUFU.EX2 R35, R35 ;  /* 0x0000002300237308 */ /* 0x000ea20000000800 */
[C---:B0-----:R-:W-:Y:S01]  /*4e70*/  F2FP.SATFINITE.E4M3.F32.PACK_AB_MERGE_C R70, R71.reuse, R70, RZ ;  /* 0x000000464746723e */ /* 0x041fe200048070ff */
[----:B------:R-:W-:Y:S01]  /*4e80*/  FADD.FTZ R71, R71, R8 ;  /* 0x0000000847477221 */ /* 0x000fe20000010000 */
[--C-:B------:R-:W-:Y:S02]  /*4e90*/  IMAD.MOV.U32 R64, RZ, RZ, R87.reuse ;  /* 0x000000ffff407224 */ /* 0x100fe400078e0057 */
[----:B------:R-:W-:Y:S01]  /*4ea0*/  F2FP.SATFINITE.E4M3.F32.PACK_AB_MERGE_C R219, R43, R42, R70 ;  /* 0x0000002a2bdb723e */ /* 0x000fe20004807046 */
[----:B------:R-:W-:Y:S02]  /*4eb0*/  IMAD.MOV.U32 R70, RZ, RZ, R87 ;  /* 0x000000ffff467224 */ /* 0x000fe400078e0057 */
[----:B------:R-:W-:Y:S01]  /*4ec0*/  MUFU.EX2 R38, R38 ;  /* 0x0000002600267308 */ /* 0x000fe20000000800 */
[----:B-1----:R-:W-:-:S01]  /*4ed0*/  FADD.FTZ R8, R26, R71 ;  /* 0x000000471a087221 */ /* 0x002fc20000010000 */
[----:B------:R-:W-:-:S02]  /*4ee0*/  IMAD.MOV.U32 R71, RZ, RZ, R87 ;  /* 0x000000ffff477224 */ /* 0x000fc400078e0057 */
[--C-:B------:R-:W-:Y:S02]  /*4ef0*/  IMAD.MOV.U32 R63, RZ, RZ, R87.reuse ;  /* 0x000000ffff3f7224 */ /* 0x100fe400078e0057 */
[----:B------:R-:W-:Y:S02]  /*4f00*/  IMAD.MOV.U32 R61, RZ, RZ, R87 ;  /* 0x000000ffff3d7224 */ /* 0x000fe400078e0057 */
[----:B------:R-:W0:Y:S01]  /*4f10*/  MUFU.EX2 R39, R39 ;  /* 0x0000002700277308 */ /* 0x000e220000000800 */
[----:B--2---:R-:W-:-:S01]  /*4f20*/  FADD.FTZ R11, R35, R6 ;  /* 0x00000006230b7221 */ /* 0x004fc20000010000 */
[--C-:B------:R-:W-:Y:S02]  /*4f30*/  IMAD.MOV.U32 R43, RZ, RZ, R87.reuse ;  /* 0x000000ffff2b7224 */ /* 0x100fe400078e0057 */
[--C-:B------:R-:W-:Y:S02]  /*4f40*/  IMAD.MOV.U32 R42, RZ, RZ, R87.reuse ;  /* 0x000000ffff2a7224 */ /* 0x100fe400078e0057 */
[----:B------:R-:W-:-:S02]  /*4f50*/  IMAD.MOV.U32 R31, RZ, RZ, R87 ;  /* 0x000000ffff1f7224 */ /* 0x000fc400078e0057 */
        /* <DEDUP_REMOVED lines=11> */
[----:B------:R-:W-:Y:S01]  /*5010*/  MUFU.EX2 R48, R48 ;  /* 0x0000003000307308 */ /* 0x000fe20000000800 */
[----:B--2---:R-:W-:-:S07]  /*5020*/  FADD.FTZ R6, R46, R15 ;  /* 0x0000000f2e067221 */ /* 0x004fce0000010000 */
        /* <DEDUP_REMOVED lines=53> */
[----:B------:R-:W1:Y:S01]  /*5380*/  MUFU.EX2 R80, R80 ;  /* 0x0000005000507308 */ /* 0x000e620000000800 */
[----:B--2---:R-:W-:-:S01]  /*5390*/  FADD.FTZ R6, R30, R11 ;  /* 0x0000000b1e067221 */ /* 0x004fc20000010000 */
[----:B0-----:R-:W-:-:S06]  /*53a0*/  IMAD.MOV.U32 R72, RZ, RZ, R87 ;  /* 0x000000ffff487224 */ /* 0x001fcc00078e0057 */
[----:B------:R-:W0:Y:S01]  /*53b0*/  MUFU.EX2 R69, R69 ;  /* 0x0000004500457308 */ /* 0x000e220000000800 */
[----:B---3--:R-:W-:-:S01]  /*53c0*/  FADD.FTZ R6, R9, R6 ;  /* 0x0000000609067221 */ /* 0x008fc20000010000 */
[----:B------:R-:W-:-:S04]  /*53d0*/  F2FP.SATFINITE.E4M3.F32.PACK_AB_MERGE_C R30, R9, R30, RZ ;  /* 0x0000001e091e723e */ /* 0x000fc800048070ff */
[----:B------:R-:W-:Y:S01]  /*53e0*/  F2FP.SATFINITE.E4M3.F32.PACK_AB_MERGE_C R225, R27, R66, R30 ;  /* 0x000000421be1723e */ /* 0x000fe2000480701e */
[----:B------:R-:W-:Y:S01]  /*53f0*/  IMAD.MOV.U32 R66, RZ, RZ, R87 ;  /* 0x000000ffff427224 */ /* 0x000fe200078e0057 */
[----:B------:R-:W-:Y:S01]  /*5400*/  MUFU.EX2 R79, R79 ;  /* 0x0000004f004f7308 */ /* 0x000fe20000000800 */
[----:B-1----:R-:W-:-:S01]  /*5410*/  FADD.FTZ R10, R80, R105 ;  /* 0x00000069500a7221 */ /* 0x002fc20000010000 */
[--C-:B------:R-:W-:Y:S02]  /*5420*/  IMAD.MOV.U32 R30, RZ, RZ, R87.reuse ;  /* 0x000000ffff1e7224 */ /* 0x100fe400078e0057 */
[----:B------:R-:W-:-:S04]  /*5430*/  IMAD.MOV.U32 R27, RZ, RZ, R87 ;  /* 0x000000ffff1b7224 */ /* 0x000fc800078e0057 */
[----:B------:R-:W1:Y:S01]  /*5440*/  MUFU.EX2 R78, R78 ;  /* 0x0000004e004e7308 */ /* 0x000e620000000800 */
[----:B0-----:R-:W-:-:S07]  /*5450*/  FADD.FTZ R5, R69, R6 ;  /* 0x0000000645057221 */ /* 0x001fce0000010000 */
[----:B------:R-:W0:Y:S08]  /*5460*/  MUFU.EX2 R77, R77 ;  /* 0x0000004d004d7308 */ /* 0x000e300000000800 */
[----:B------:R-:W2:Y:S01]  /*5470*/  MUFU.EX2 R100, R100 ;  /* 0x0000006400647308 */ /* 0x000ea20000000800 */
[----:B-1----:R-:W-:-:S07]  /*5480*/  F2FP.SATFINITE.E4M3.F32.PACK_AB_MERGE_C R9, R78, R79, RZ ;  /* 0x0000004f4e09723e */ /* 0x002fce00048070ff */
[----:B------:R-:W1:Y:S01]  /*5490*/  MUFU.EX2 R65, R65 ;  /* 0x0000004100417308 */ /* 0x000e620000000800 */
[----:B0-----:R-:W-:-:S01]  /*54a0*/  FADD.FTZ R10, R77, R10 ;  /* 0x0000000a4d0a7221 */ /* 0x001fc20000010000 */
[----:B------:R-:W-:Y:S01]  /*54b0*/  F2FP.SATFINITE.E4M3.F32.PACK_AB_MERGE_C R226, R77, R80, R9 ;  /* 0x000000504de2723e */ /* 0x000fe20004807009 */
[--C-:B------:R-:W-:Y:S02]  /*54c0*/  IMAD.MOV.U32 R80, RZ, RZ, R87.reuse ;  /* 0x000000ffff507224 */ /* 0x100fe400078e0057 */
[----:B------:R-:W-:Y:S01]  /*54d0*/  FADD.FTZ R79, R79, R10 ;  /* 0x0000000a4f4f7221 */ /* 0x000fe20000010000 */
[----:B------:R-:W-:Y:S02]  /*54e0*/  IMAD.MOV.U32 R77, RZ, RZ, R87 ;  /* 0x000000ffff4d7224 */ /* 0x000fe400078e0057 */
[----:B------:R-:W0:Y:S01]  /*54f0*/  MUFU.EX2 R8, R101 ;  /* 0x0000006500087308 */ /* 0x000e220000000800 */
[----:B--2---:R-:W-:-:S04]  /*5500*/  FADD.FTZ R6, R100, R5 ;  /* 0x0000000564067221 */ /* 0x004fc80000010000 */
[----:B-1----:R-:W-:Y:S01]  /*5510*/  FADD.FTZ R5, R65, R6 ;  /* 0x0000000641057221 */ /* 0x002fe20000010000 */
[----:B------:R-:W-:-:S01]  /*5520*/  FADD.FTZ R6, R78, R79 ;  /* 0x0000004f4e067221 */ /* 0x000fc20000010000 */
[--C-:B------:R-:W-:Y:S02]  /*5530*/  IMAD.MOV.U32 R79, RZ, RZ, R87.reuse ;  /* 0x000000ffff4f7224 */ /* 0x100fe400078e0057 */
[----:B------:R-:W-:Y:S01]  /*5540*/  IMAD.MOV.U32 R78, RZ, RZ, R87 ;  /* 0x000000ffff4e7224 */ /* 0x000fe200078e0057 */
[C---:B0-----:R-:W-:Y:S01]  /*5550*/  F2FP.SATFINITE.E4M3.F32.PACK_AB_MERGE_C R9, R8.reuse, R65, RZ ;  /* 0x000000410809723e */ /* 0x041fe200048070ff */
[----:B------:R-:W-:-:S01]  /*5560*/  FADD.FTZ R5, R8, R5 ;  /* 0x0000000508057221 */ /* 0x000fc20000010000 */
[----:B------:R-:W-:Y:S02]  /*5570*/  IMAD.MOV.U32 R65, RZ, RZ, R87 ;  /* 0x000000ffff417224 */ /* 0x000fe400078e0057 */
        /* <DEDUP_REMOVED lines=40> */
.L_x_5921:
[----:B------:R-:W-:Y:S01]  /*5800*/  ISETP.NE.AND P2, PT, RZ, UR42, PT ;  /* 0x0000002aff007c0c */ /* 0x000fe2000bf45270 */
[----:B------:R-:W-:-:S04]  /*5810*/  UISETP.NE.AND UP0, UPT, UR50, 0x1, UPT ;  /* 0x000000013200788c */ /* 0x000fc8000bf05270 */
[----:B------:R-:W-:-:S04]  /*5820*/  USEL UR43, URZ, 0x1, UP0 ;  /* 0x000000013f2b7887 */ /* 0x000fc80008000000 */
[----:B------:R-:W-:-:S04]  /*5830*/  ULOP3.LUT UR43, UR52, UR43, URZ, 0x3c, !UPT ;  /* 0x0000002b342b7292 */ /* 0x000fc8000f8e3c3f */
[----:B------:R-:W-:Y:S08]  /*5840*/  @P2 BRA `(.L_x_5912) ;  /* 0x0000000000442947 */ /* 0x000ff00003800000 */
[----:B------:R-:W-:Y:S05]  /*5850*/  @!P0 BRA `(.L_x_5913) ;  /* 0x0000000000048947 */ /* 0x000fea0003800000 */
[----:B------:R-:W-:Y:S01]  /*5860*/  BPT.TRAP 0x1 ;  /* 0x000000040000795c */ /* 0x000fe20000300000 */
.L_x_5913:
        /* <DEDUP_REMOVED lines=12> */
.L_x_5914:
[----:B-1----:R-:W-:Y:S05]  /*5930*/  @P1 BRA `(.L_x_5912) ;  /* 0x0000000000081947 */ /* 0x002fea0003800000 */
[----:B------:R-:W1:Y:S02]  /*5940*/  SYNCS.PHASECHK.TRANS64.TRYWAIT P1, [UR6+0x2e830], R0 ;  /* 0x02e83000ff0075a7 */ /* 0x000e640008020146 */
[----:B-1----:R-:W-:Y:S05]  /*5950*/  @!P1 BRA `(.L_x_5915) ;  /* 0x000000bc00fc9947 */ /* 0x002fea0003800000 */
.L_x_5912:
        /* <DEDUP_REMOVED lines=186> */
.L_x_5917:
        /* <DEDUP_REMOVED lines=9> */
.L_x_5918:
[----:B-1----:R-:W-:Y:S05]  /*6590*/  @P1 BRA `(.L_x_5916) ;  /* 0x0000000000081947 */ /* 0x002fea0003800000 */
[----:B------:R-:W1:Y:S02]  /*65a0*/  SYNCS.PHASECHK.TRANS64.TRYWAIT P1, [UR6+0x2e850], R0 ;  /* 0x02e85000ff0075a7 */ /* 0x000e640008020146 */
[----:B-1----:R-:W-:Y:S05]  /*65b0*/  @!P1 BRA `(.L_x_5919) ;  /* 0x000000b000fc9947 */ /* 0x002fea0003800000 */
.L_x_5916:
[----:B------:R-:W2:Y:S01]  /*65c0*/  S2UR UR6, SR_CgaCtaId ;  /* 0x00000000000679c3 */ /* 0x000ea20000008800 */
[----:B-1----:R-:W-:Y:S01]  /*65d0*/  MOV R7, 0x400 ;  /* 0x0000040000077802 */ /* 0x002fe20000000f00 */
[----:B------:R-:W-:Y:S01]  /*65e0*/  WARPGROUP.ARRIVE ;  /* 0x00000000000079c5 */ /* 0x000fe20000000000 */
[----:B------:R-:W-:Y:S01]  /*65f0*/  UMOV UR7, 0xc0000010 ;  /* 0xc000001000077882 */ /* 0x000fe20000000000 */
[----:B------:R-:W-:Y:S02]  /*6600*/  FMNMX.FTZ R4, R184, R9, !PT ;  /* 0x00000009b8047209 */ /* 0x000fe40007810000 */
        /* <DEDUP_REMOVED lines=106> */
[----:B------:R-:W-:Y:S01]  /*6cb0*/  FMNMX.FTZ R11, R91, R10, !PT ;  /* 0x0000000a5b0b7209 */ /* 0x000fe20007810000 */
[----:B------:R-:W-:Y:S02]  /*6cc0*/  WARPGROUP.DEPBAR.LE gsb0, 0x0 ;  /* 0x00008000000079c5 */ /* 0x000fe40000010000 */
[----:B------:R-:W-:Y:S01]  /*6cd0*/  WARPGROUP.ARRIVE ;  /* 0x00000000000079c5 */ /* 0x000fe20000000000 */
[----:B------:R-:W-:-:S05]  /*6ce0*/  FMNMX.FTZ R4, R116, R7, !PT ;  /* 0x0000000774047209 */ /* 0x000fca0007810000 */
[----:B------:R-:W0:Y:S01]  /*6cf0*/  S2R R203, SR_TID.X ;  /* 0x0000000000cb7919 */ /* 0x000e220000002100 */
[----:B------:R-:W-:Y:S02]  /*6d00*/  FMNMX.FTZ R10, R94, R11, !PT ;  /* 0x0000000b5e0a7209 */ /* 0x000fe40007810000 */
[----:B------:R-:W-:Y:S01]  /*6d10*/  FMNMX.FTZ R7, R117, R4, !PT ;  /* 0x0000000475077209 */ /* 0x000fe20007810000 */
[----:B------:R-:W-:Y:S01]  /*6d20*/  QGMMA.64x128x32.F32.E4M3.E4M3 R24, R204, gdesc[UR4], R24, gsb0 ;  /* 0x01e00004cc187df3 */ /* 0x000fe20008000818 */
[----:B------:R-:W-:Y:S01]  /*6d30*/  UIADD3 UR6, UR10, 0x200, URZ ;  /* 0x000002000a067890 */ /* 0x000fe2000fffe03f */
[----:B------:R-:W-:Y:S01]  /*6d40*/  FMNMX.FTZ R11, R95, R10, !PT ;  /* 0x0000000a5f0b7209 */ /* 0x000fe20007810000 */
[----:B------:R-:W-:Y:S01]  /*6d50*/  UMOV UR7, 0xc0000010 ;  /* 0xc000001000077882 */ /* 0x000fe20000000000 */
        /* <DEDUP_REMOVED lines=8> */
[----:B------:R-:W-:-:S04]  /*6de0*/  FMNMX.FTZ R4, R96, R7, !PT ;  /* 0x0000000760047209 */ /* 0x000fc80007810000 */
[----:B------:R-:W-:-:S04]  /*6df0*/  FMNMX.FTZ R7, R97, R4, !PT ;  /* 0x0000000461077209 */ /* 0x000fc80007810000 */
[----:B------:R-:W-:Y:S02]  /*6e00*/  FMNMX.FTZ R4, R100, R7, !PT ;  /* 0x0000000764047209 */ /* 0x000fe40007810000 */
[----:B------:R-:W1:Y:S01]  /*6e10*/  SHFL.BFLY PT, R7, R10, 0x2, 0x1f ;  /* 0x0c401f000a077f89 */ /* 0x000e6200000e0000 */
[----:B0-----:R-:W-:Y:S02]  /*6e20*/  LOP3.LUT P1, RZ, R203, 0x7f, RZ, 0xc0, !PT ;  /* 0x0000007fcbff7812 */ /* 0x001fe4000782c0ff */
[----:B------:R-:W-:-:S05]  /*6e30*/  FMNMX.FTZ R11, R101, R4, !PT ;  /* 0x00000004650b7209 */ /* 0x000fca0007810000 */
[----:B------:R-:W0:Y:S01]  /*6e40*/  SHFL.BFLY PT, R4, R11, 0x2, 0x1f ;  /* 0x0c401f000b047f89 */ /* 0x000e2200000e0000 */
[----:B-1----:R-:W-:-:S05]  /*6e50*/  FMNMX.FTZ R13, R10, R7, !PT ;  /* 0x000000070a0d7209 */ /* 0x002fca0007810000 */
[----:B------:R-:W-:Y:S01]  /*6e60*/  SHFL.BFLY PT, R14, R13, 0x1, 0x1f ;  /* 0x0c201f000d0e7f89 */ /* 0x000fe200000e0000 */
[----:B0-----:R-:W-:Y:S01]  /*6e70*/  FMNMX.FTZ R12, R11, R4, !PT ;  /* 0x000000040b0c7209 */ /* 0x001fe20007810000 */
[----:B------:R-:W-:-:S04]  /*6e80*/  IMAD.U32 R11, RZ, RZ, UR39 ;  /* 0x00000027ff0b7e24 */ /* 0x000fc8000f8e00ff */
[----:B------:R-:W0:Y:S02]  /*6e90*/  SHFL.BFLY PT, R7, R12, 0x1, 0x1f ;  /* 0x0c201f000c077f89 */ /* 0x000e2400000e0000 */
[----:B0-----:R-:W-:Y:S02]  /*6ea0*/  FMNMX.FTZ R4, R12, R7, !PT ;  /* 0x000000070c047209 */ /* 0x001fe40007810000 */
[----:B------:R-:W-:-:S03]  /*6eb0*/  FMNMX.FTZ R7, R13, R14, !PT ;  /* 0x0000000e0d077209 */ /* 0x000fc60007810000 */
[C---:B------:R-:W-:Y:S01]  /*6ec0*/  FFMA.FTZ R10, R4.reuse, R11, -8 ;  /* 0xc1000000040a7423 */ /* 0x040fe2000001000b */
[----:B------:R-:W-:-:S01]  /*6ed0*/  FADD.FTZ R9, -R4, R9 ;  /* 0x0000000904097221 */ /* 0x000fc20000010100 */
[----:B------:R-:W-:Y:S02]  /*6ee0*/  FADD.FTZ R8, -R7, R8 ;  /* 0x0000000807087221 */ /* 0x000fe40000010100 */
        /* <DEDUP_REMOVED lines=64> */
[----:B------:R-:W-:Y:S01]  /*72f0*/  FMUL.FTZ R8, R8, UR39 ;  /* 0x0000002708087c20 */ /* 0x000fe20008410000 */
        /* <DEDUP_REMOVED lines=66> */
[----:B------:R-:W-:Y:S01]  /*7720*/  FFMA.FTZ R98, R98, UR39, -R10 ;  /* 0x0000002762627c23 */ /* 0x000fe2000801080a */
[----:B------:R-:W-:-:S02]  /*7730*/  IMAD.U32 R197, RZ, RZ, UR51 ;  /* 0x00000033ffc57e24 */ /* 0x000fc4000f8e00ff */
[--C-:B------:R-:W-:Y:S01]  /*7740*/  FFMA.FTZ R99, R99, UR39, -R10.reuse ;  /* 0x0000002763637c23 */ /* 0x100fe2000801080a */
[----:B------:R-:W-:-:S01]  /*7750*/  FFMA.FTZ R102, R102, UR39, -R10 ;  /* 0x0000002766667c23 */ /* 0x000fc2000801080a */
[----:B------:R-:W-:Y:S01]  /*7760*/  FFMA.FTZ R10, R103, UR39, -R10 ;  /* 0x00000027670a7c23 */ /* 0x000fe2000801080a */
[----:B------:R-:W-:Y:S01]  /*7770*/  @!P1 IMAD R196, R197, 0x8, R0 ;  /* 0x00000008c5c49824 */ /* 0x000fe200078e0200 */
        /* <DEDUP_REMOVED lines=186> */
[----:B0-----:R-:W-:-:S01]  /*8320*/  FADD.FTZ R6, R112, R5 ;  /* 0x0000000570067221 */ /* 0x001fc20000010000 */
[----:B------:R-:W-:-:S05]  /*8330*/  IADD3 R5, -R23, 0xb, RZ ;  /* 0x0000000b17057810 */ /* 0x000fca0007ffe1ff */
[----:B------:R0:W-:Y:S06]  /*8340*/  BAR.ARV R5, 0x100 ;  /* 0x000400050000751d */ /* 0x0001ec0000002000 */
[----:B------:R-:W3:Y:S01]  /*8350*/  MUFU.EX2 R115, R115 ;  /* 0x0000007300737308 */ /* 0x000ee20000000800 */
[----:B-1----:R-:W-:-:S01]  /*8360*/  FADD.FTZ R194, R114, R193 ;  /* 0x000000c172c27221 */ /* 0x002fc20000010000 */
[----:B0-----:R-:W-:Y:S02]  /*8370*/  @!P1 VIADD R5, R196, 0x2e840 ;  /* 0x0002e840c4059836 */ /* 0x001fe40000000000 */
[----:B--2---:R-:W-:-:S03]  /*8380*/  FADD.FTZ R193, R113, R6 ;  /* 0x0000000671c17221 */ /* 0x004fc60000010000 */
        /* <DEDUP_REMOVED lines=41> */
[----:B0-----:R-:W-:-:S03]  /*8620*/  FADD.FTZ R6, R101, R6 ;  /* 0x0000000665067221 */ /* 0x001fc60000010000 */
[----:B-1----:R-:W-:Y:S01]  /*8630*/  FADD.FTZ R5, R10, R103 ;  /* 0x000000670a057221 */ /* 0x002fe20000010000 */
[----:B------:R-:W-:Y:S06]  /*8640*/  @!P0 BRA `(.L_x_5920) ;  /* 0x0000000000048947 */ /* 0x000fec0003800000 */
[----:B------:R-:W-:Y:S01]  /*8650*/  BPT.TRAP 0x1 ;  /* 0x000000040000795c */ /* 0x000fe20000300000 */
.L_x_5920:
[----:B------:R-:W-:Y:S01]  /*8660*/  F2FP.SATFINITE.E4M3.F32.PACK_AB_MERGE_C R13, R14, R13, RZ ;  /* 0x0000000d0e0d723e */ /* 0x000fe200048070ff */
[----:B------:R-:W-:Y:S02]  /*8670*/  UIADD3 UR6, UR47, -0x1, URZ ;  /* 0xffffffff2f067890 */ /* 0x000fe4000fffe03f */
[----:B------:R-:W-:Y:S01]  /*8680*/  ISETP.LT.AND P1, PT, RZ, UR47, PT ;  /* 0x0000002fff007c0c */ /* 0x000fe2000bf21270 */
[----:B------:R-:W-:Y:S01]  /*8690*/  UMOV UR52, UR43 ;  /* 0x0000002b00347c82 */ /* 0x000fe20008000000 */
[----:B------:R-:W-:Y:S01]  /*86a0*/  F2FP.SATFINITE.E4M3.F32.PACK_AB_MERGE_C R200, R11, R12, R13 ;  /* 0x0000000c0bc8723e */ /* 0x000fe2000480700d */
[----:B------:R-:W-:Y:S01]  /*86b0*/  IMAD.U32 R11, RZ, RZ, UR50 ;  /* 0x00000032ff0b7e24 */ /* 0x000fe2000f8e00ff */
[----:B------:R-:W-:Y:S01]  /*86c0*/  F2FP.SATFINITE.E4M3.F32.PACK_AB_MERGE_C R187, R188, R187, RZ ;  /* 0x000000bbbcbb723e */ /* 0x000fe200048070ff */
[----:B------:R-:W-:Y:S01]  /*86d0*/  UMOV UR50, UR51 ;  /* 0x0000003300327c82 */ /* 0x000fe20008000000 */
[----:B------:R-:W-:Y:S01]  /*86e0*/  F2FP.SATFINITE.E4M3.F32.PACK_AB_MERGE_C R21, R184, R21, RZ ;  /* 0x00000015b815723e */ /* 0x000fe200048070ff */
[----:B------:R-:W-:Y:S01]  /*86f0*/  IMAD R11, R11, 0x8, R0 ;  /* 0x000000080b0b7824 */ /* 0x000fe200078e0200 */
[----:B------:R-:W-:Y:S01]  /*8700*/  F2FP.SATFINITE.E4M3.F32.PACK_AB_MERGE_C R191, R192, R191, RZ ;  /* 0x000000bfc0bf723e */ /* 0x000fe200048070ff */
[----:B------:R-:W-:Y:S01]  /*8710*/  UMOV UR47, UR6 ;  /* 0x00000006002f7c82 */ /* 0x000fe20008000000 */
        /* <DEDUP_REMOVED lines=119> */
[----:B------:R-:W-:Y:S01]  /*8e90*/  F2FP.SATFINITE.E4M3.F32.PACK_AB_MERGE_C R227, R99, R98, R102 ;  /* 0x0000006263e3723e */ /* 0x000fe20004807066 */
[----:B0-----:R-:W-:Y:S06]  /*8ea0*/  @P1 BRA `(.L_x_5921) ;  /* 0xffffffc800541947 */ /* 0x001fec000383ffff */
.L_x_5911:
[----:B------:R-:W-:Y:S06]  /*8eb0*/  BAR.ARV 0x8, 0x180 ;  /* 0x0206000000007b1d */ /* 0x000fec0000002000 */
[----:B------:R-:W-:Y:S05]  /*8ec0*/  @!P0 BRA `(.L_x_5922) ;  /* 0x0000000000048947 */ /* 0x000fea0003800000 */
[----:B------:R-:W-:Y:S01]  /*8ed0*/  BPT.TRAP 0x1 ;  /* 0x000000040000795c */ /* 0x000fe20000300000 */
.L_x_5922:
[----:B------:R-:W-:Y:S02]  /*8ee0*/  IMAD.U32 R3, RZ, RZ, UR51 ;  /* 0x00000033ff037e24 */ /* 0x000fe4000f8e00ff */
[----:B------:R-:W-:Y:S02]  /*8ef0*/  IMAD.U32 R8, RZ, RZ, UR43 ;  /* 0x0000002bff087e24 */ /* 0x000fe4000f8e00ff */
[----:B------:R-:W-:-:S03]  /*8f00*/  IMAD R20, R3, 0x8, R0 ;  /* 0x0000000803147824 */ /* 0x000fc600078e0200 */
[----:B------:R-:W-:-:S04]  /*8f10*/  SHF.L.U32 R3, R8, 0x1f, RZ ;  /* 0x0000001f08037819 */ /* 0x000fc800000006ff */
[----:B------:R0:W1:Y:S01]  /*8f20*/  SYNCS.PHASECHK.TRANS64.TRYWAIT P1, [R20+URZ+0x2e850], R3 ;  /* 0x02e85003140075a7 */ /* 0x000062000802017f */
[----:B------:R-:W-:Y:S05]  /*8f30*/  @!P0 BRA `(.L_x_5923) ;  /* 0x0000000000048947 */ /* 0x000fea0003800000 */
[----:B------:R-:W-:Y:S01]  /*8f40*/  BPT.TRAP 0x1 ;  /* 0x000000040000795c */ /* 0x000fe20000300000 */
.L_x_5923:
        /* <DEDUP_REMOVED lines=8> */
.L_x_5924:
        /* <DEDUP_REMOVED lines=10> */
[----:B------:R-:W-:-:S03]  /*9070*/  IMAD.MOV.U32 R14, RZ, RZ, 0x3f800000 ;  /* 0x3f800000ff0e7424 */ /* 0x000fc600078e00ff */
[----:B------:R-:W-:-:S06]  /*9080*/  UISETP.NE.AND.EX UP0, UPT, UR9, URZ, UPT, UP0 ;  /* 0x0000003f0900728c */ /* 0x000fcc000bf05300 */
[----:B------:R-:W-:Y:S01]  /*9090*/  PLOP3.LUT P1, PT, PT, PT, UP0, 0x80, 0x0 ;  /* 0x000000000000781c */ /* 0x000fe20003f2f008 */
[----:B------:R-:W-:Y:S01]  /*90a0*/  QGMMA.64x128x32.F32.E4M3.E4M3 R24, R200, gdesc[UR4], R24, gsb0 ;  /* 0x01e00004c8187df3 */ /* 0x000fe20008000818 */
[----:B------:R-:W-:Y:S01]  /*90b0*/  R2UR UR6, R10 ;  /* 0x000000000a0672ca */ /* 0x000fe200000e0000 */
[----:B------:R-:W-:Y:S01]  /*90c0*/  VIADD R10, R8, 0x200 ;  /* 0x00000200080a7836 */ /* 0x000fe20000000000 */
[----:B------:R-:W-:Y:S01]  /*90d0*/  R2UR UR7, R11 ;  /* 0x000000000b0772ca */ /* 0x000fe200000e0000 */
[----:B------:R-:W-:Y:S01]  /*90e0*/  IMAD.MOV.U32 R11, RZ, RZ, -0x3ffffff0 ;  /* 0xc0000010ff0b7424 */ /* 0x000fe200078e00ff */
[----:B------:R-:W-:Y:S02]  /*90f0*/  @UP0 ULDC.64 UR10, c[0x0][0x9c8] ;  /* 0x00027200000a0ab9 */ /* 0x000fe40000000a00 */
[----:B------:R-:W-:Y:S01]  /*9100*/  @UP0 UIMAD.WIDE.U32 UR4, UR36, UR10, URZ ;  /* 0x0000000a240402a5 */ /* 0x000fe2000f8e003f */
[----:B------:R-:W-:Y:S02]  /*9110*/  WARPGROUP.DEPBAR.LE gsb0, 0x0 ;  /* 0x00008000000079c5 */ /* 0x000fe40000010000 */
[----:B------:R-:W-:-:S06]  /*9120*/  WARPGROUP.ARRIVE ;  /* 0x00000000000079c5 */ /* 0x000fcc0000000000 */
[----:B------:R-:W-:Y:S01]  /*9130*/  QGMMA.64x128x32.F32.E4M3.E4M3 R24, R204, gdesc[UR4], R24, gsb0 ;  /* 0x01e00004cc187df3 */ /* 0x000fe20008000818 */
[----:B------:R-:W-:Y:S01]  /*9140*/  R2UR UR6, R10 ;  /* 0x000000000a0672ca */ /* 0x000fe200000e0000 */
[----:B------:R-:W-:Y:S01]  /*9150*/  VIADD R10, R8, 0x300 ;  /* 0x00000300080a7836 */ /* 0x000fe20000000000 */
[----:B------:R-:W-:Y:S01]  /*9160*/  R2UR UR7, R11 ;  /* 0x000000000b0772ca */ /* 0x000fe200000e0000 */
[----:B------:R-:W-:Y:S01]  /*9170*/  IMAD.MOV.U32 R11, RZ, RZ, -0x3ffffff0 ;  /* 0xc0000010ff0b7424 */ /* 0x000fe200078e00ff */
[----:B------:R-:W-:Y:S02]  /*9180*/  WARPGROUP.DEPBAR.LE gsb0, 0x0 ;  /* 0x00008000000079c5 */ /* 0x000fe40000010000 */
[----:B------:R-:W-:-:S09]  /*9190*/  WARPGROUP.ARRIVE ;  /* 0x00000000000079c5 */ /* 0x000fd20000000000 */
        /* <DEDUP_REMOVED lines=17> */
[----:B------:R-:W-:Y:S01]  /*92b0*/  @UP0 ULEA UR6, UP1, UR4, UR8, 0x2 ;  /* 0x0000000804060291 */ /* 0x000fe2000f82103f */
[----:B------:R-:W-:-:S03]  /*92c0*/  R2UR UR7, R11 ;  /* 0x000000000b0772ca */ /* 0x000fc600000e0000 */
[----:B------:R-:W-:-:S03]  /*92d0*/  @UP0 ULEA.HI.X UR5, UR4, UR9, UR5, 0x2, UP1 ;  /* 0x0000000904050291 */ /* 0x000fc600088f1405 */
[----:B------:R-:W-:Y:S01]  /*92e0*/  @UP0 UMOV UR4, UR6 ;  /* 0x0000000600040c82 */ /* 0x000fe20008000000 */
[----:B------:R-:W-:Y:S01]  /*92f0*/  R2UR UR6, R10 ;  /* 0x000000000a0672ca */ /* 0x000fe200000e0000 */
[----:B------:R-:W-:Y:S02]  /*9300*/  IMAD.U32 R12, RZ, RZ, UR4 ;  /* 0x00000004ff0c7e24 */ /* 0x000fe4000f8e00ff */
[----:B------:R-:W-:-:S05]  /*9310*/  IMAD.U32 R13, RZ, RZ, UR5 ;  /* 0x00000005ff0d7e24 */ /* 0x000fca000f8e00ff */
[----:B------:R2:W3:Y:S01]  /*9320*/  @P1 LDG.E R14, desc[UR48][R12.64] ;  /* 0x000000300c0e1981 */ /* 0x0004e2000c1e1900 */
[----:B------:R-:W-:Y:S02]  /*9330*/  VIADD R10, R8, 0x500 ;  /* 0x00000500080a7836 */ /* 0x000fe40000000000 */
[----:B------:R-:W-:Y:S01]  /*9340*/  IMAD.MOV.U32 R11, RZ, RZ, -0x3ffffff0 ;  /* 0xc0000010ff0b7424 */ /* 0x000fe200078e00ff */
[----:B------:R-:W-:Y:S02]  /*9350*/  WARPGROUP.DEPBAR.LE gsb0, 0x0 ;  /* 0x00008000000079c5 */ /* 0x000fe40000010000 */
[----:B------:R-:W-:-:S06]  /*9360*/  WARPGROUP.ARRIVE ;  /* 0x00000000000079c5 */ /* 0x000fcc0000000000 */
[----:B------:R-:W-:Y:S01]  /*9370*/  QGMMA.64x128x32.F32.E4M3.E4M3 R24, R216, gdesc[UR4], R24, gsb0 ;  /* 0x01e00004d8187df3 */ /* 0x000fe20008000818 */
[----:B------:R-:W-:Y:S02]  /*9380*/  R2UR UR6, R10 ;  /* 0x000000000a0672ca */ /* 0x000fe400000e0000 */
[----:B------:R-:W-:Y:S01]  /*9390*/  R2UR UR7, R11 ;  /* 0x000000000b0772ca */ /* 0x000fe200000e0000 */
[----:B------:R-:W-:Y:S02]  /*93a0*/  VIADD R8, R8, 0x600 ;  /* 0x0000060008087836 */ /* 0x000fe40000000000 */
[----:B------:R-:W-:Y:S01]  /*93b0*/  IMAD.MOV.U32 R9, RZ, RZ, -0x3ffffff0 ;  /* 0xc0000010ff097424 */ /* 0x000fe200078e00ff */
[----:B01----:R-:W0:Y:S01]  /*93c0*/  SHFL.BFLY PT, R3, R6, 0x2, 0x1f ;  /* 0x0c401f0006037f89 */ /* 0x003e2200000e0000 */
[----:B------:R-:W-:Y:S02]  /*93d0*/  WARPGROUP.DEPBAR.LE gsb0, 0x0 ;  /* 0x00008000000079c5 */ /* 0x000fe40000010000 */
[----:B------:R-:W-:-:S06]  /*93e0*/  WARPGROUP.ARRIVE ;  /* 0x00000000000079c5 */ /* 0x000fcc0000000000 */
[----:B------:R-:W-:Y:S01]  /*93f0*/  QGMMA.64x128x32.F32.E4M3.E4M3 R24, R220, gdesc[UR4], R24, gsb0 ;  /* 0x01e00004dc187df3 */ /* 0x000fe20008000818 */
[----:B------:R-:W-:Y:S02]  /*9400*/  R2UR UR6, R8 ;  /* 0x00000000080672ca */ /* 0x000fe400000e0000 */
[----:B------:R-:W-:Y:S01]  /*9410*/  R2UR UR7, R9 ;  /* 0x00000000090772ca */ /* 0x000fe200000e0000 */
[----:B------:R-:W1:Y:S01]  /*9420*/  SHFL.BFLY PT, R8, R5, 0x2, 0x1f ;  /* 0x0c401f0005087f89 */ /* 0x000e6200000e0000 */
[----:B0-----:R-:W-:-:S05]  /*9430*/  FADD.FTZ R3, R3, R6 ;  /* 0x0000000603037221 */ /* 0x001fca0000010000 */
[----:B------:R-:W0:Y:S01]  /*9440*/  SHFL.BFLY PT, R0, R3, 0x1, 0x1f ;  /* 0x0c201f0003007f89 */ /* 0x000e2200000e0000 */
[----:B-1----:R-:W-:-:S05]  /*9450*/  FADD.FTZ R8, R8, R5 ;  /* 0x0000000508087221 */ /* 0x002fca0000010000 */
[----:B------:R-:W2:Y:S01]  /*9460*/  SHFL.BFLY PT, R9, R8, 0x1, 0x1f ;  /* 0x0c201f0008097f89 */ /* 0x000ea200000e0000 */
[----:B0-----:R-:W-:-:S05]  /*9470*/  FADD.FTZ R10, R3, R0 ;  /* 0x00000000030a7221 */ /* 0x001fca0000010000 */
[C---:B------:R-:W-:Y:S01]  /*9480*/  FSETP.NE.FTZ.AND P1, PT, R10.reuse, RZ, PT ;  /* 0x000000ff0a00720b */ /* 0x040fe20003f35000 */
[----:B------:R-:W-:Y:S01]  /*9490*/  FMUL.FTZ R6, R10, 0.00390625 ;  /* 0x3b8000000a067820 */ /* 0x000fe20000410000 */
[----:B------:R-:W-:-:S04]  /*94a0*/  IMAD.MOV.U32 R5, RZ, RZ, RZ ;  /* 0x000000ffff057224 */ /* 0x000fc800078e00ff */
[----:B------:R-:W-:Y:S01]  /*94b0*/  FSETP.NE.FTZ.AND P2, PT, R6, RZ, PT ;  /* 0x000000ff0600720b */ /* 0x000fe20003f55000 */
[----:B--2---:R-:W-:-:S04]  /*94c0*/  FADD.FTZ R12, R8, R9 ;  /* 0x00000009080c7221 */ /* 0x004fc80000010000 */
[----:B------:R-:W-:Y:S02]  /*94d0*/  FMUL.FTZ R13, R12, 0.00390625 ;  /* 0x3b8000000c0d7820 */ /* 0x000fe40000410000 */
[----:B------:R-:W-:Y:S03]  /*94e0*/  @P1 MUFU.RCP R5, R10 ;  /* 0x0000000a00051308 */ /* 0x000fe60000001000 */
[----:B------:R-:W-:Y:S01]  /*94f0*/  FSETP.NE.FTZ.AND P3, PT, R13, RZ, PT ;  /* 0x000000ff0d00720b */ /* 0x000fe20003f75000 */
[----:B------:R-:W-:Y:S02]  /*9500*/  WARPGROUP.DEPBAR.LE gsb0, 0x0 ;  /* 0x00008000000079c5 */ /* 0x000fe40000010000 */
[----:B------:R-:W-:-:S06]  /*9510*/  WARPGROUP.ARRIVE ;  /* 0x00000000000079c5 */ /* 0x000fcc0000000000 */
[----:B------:R-:W-:Y:S01]  /*9520*/  QGMMA.64x128x32.F32.E4M3.E4M3 R24, R224, gdesc[UR4], R24, gsb0 ;  /* 0x01e00004e0187df3 */ /* 0x000fe20008000818 */
[----:B------:R-:W-:Y:S01]  /*9530*/  FSETP.NE.FTZ.AND P1, PT, R12, RZ, PT ;  /* 0x000000ff0c00720b */ /* 0x000fe20003f35000 */
[----:B------:R-:W-:Y:S01]  /*9540*/  IMAD.MOV.U32 R11, RZ, RZ, RZ ;  /* 0x000000ffff0b7224 */ /* 0x000fe200078e00ff */
[----:B------:R-:W0:Y:S08]  /*9550*/  @P2 MUFU.LG2 R6, R6 ;  /* 0x0000000600062308 */ /* 0x000e300000000c00 */
[----:B------:R-:W1:Y:S08]  /*9560*/  @P3 MUFU.LG2 R8, R13 ;  /* 0x0000000d00083308 */ /* 0x000e700000000c00 */
[----:B------:R-:W2:Y:S01]  /*9570*/  @P1 MUFU.RCP R11, R12 ;  /* 0x0000000c000b1308 */ /* 0x000ea20000001000 */
        /* <DEDUP_REMOVED lines=10> */
[-C--:B---3--:R-:W-:Y:S01]  /*9620*/  FMUL.FTZ R7, R5, R14.reuse ;  /* 0x0000000e05077220 */ /* 0x088fe20000410000 */
[----:B--2---:R-:W-:Y:S01]  /*9630*/  FMUL.FTZ R4, R11, R14 ;  /* 0x0000000e0b047220 */ /* 0x004fe20000410000 */
[----:B------:R-:W-:-:S02]  /*9640*/  WARPGROUP.DEPBAR.LE gsb0, 0x0 ;  /* 0x00008000000079c5 */ /* 0x000fc40000010000 */
[----:B------:R-:W-:Y:S05]  /*9650*/  @!P0 BRA `(.L_x_5926) ;  /* 0x0000000000048947 */ /* 0x000fea0003800000 */
[----:B------:R-:W-:Y:S01]  /*9660*/  BPT.TRAP 0x1 ;  /* 0x000000040000795c */ /* 0x000fe20000300000 */
.L_x_5926:
        /* <DEDUP_REMOVED lines=74> */
.L_x_5904:
        /* <DEDUP_REMOVED lines=16> */
[----:B------:R-:W0:Y:S01]  /*9c10*/  S2R R75, SR_SWINHI ;  /* 0x00000000004b7919 */ /* 0x000e220000002f00 */
[----:B------:R-:W-:Y:S01]  /*9c20*/  F2FP.BF16.F32.PACK_AB R9, R9, R10 ;  /* 0x0000000a0909723e */ /* 0x000fe200000010ff */
[----:B------:R-:W-:Y:S02]  /*9c30*/  ULDC.64 UR6, c[0x0][0xc00] ;  /* 0x0003000000067ab9 */ /* 0x000fe40000000a00 */
[----:B------:R1:W2:Y:S01]  /*9c40*/  LDG.E.CONSTANT R44, desc[UR48][R4.64] ;  /* 0x00000030042c7981 */ /* 0x0002a2000c1e9900 */
[----:B------:R-:W-:Y:S01]  /*9c50*/  F2FP.BF16.F32.PACK_AB R8, R7, R8 ;  /* 0x000000080708723e */ /* 0x000fe200000010ff */
[----:B------:R-:W-:Y:S01]  /*9c60*/  UISETP.NE.U32.AND UP0, UPT, UR6, URZ, UPT ;  /* 0x0000003f0600728c */ /* 0x000fe2000bf05070 */
[----:B------:R-:W-:Y:S02]  /*9c70*/  F2FP.BF16.F32.PACK_AB R10, R87, R6 ;  /* 0x00000006570a723e */ /* 0x000fe400000010ff */
[----:B------:R-:W-:Y:S01]  /*9c80*/  F2FP.BF16.F32.PACK_AB R92, R92, R93 ;  /* 0x0000005d5c5c723e */ /* 0x000fe200000010ff */
[----:B------:R-:W-:Y:S01]  /*9c90*/  UISETP.NE.AND.EX UP0, UPT, UR7, URZ, UPT, UP0 ;  /* 0x0000003f0700728c */ /* 0x000fe2000bf05300 */
[----:B------:R-:W-:-:S02]  /*9ca0*/  F2FP.BF16.F32.PACK_AB R52, R52, R89 ;  /* 0x000000593434723e */ /* 0x000fc400000010ff */
[----:B------:R-:W-:Y:S01]  /*9cb0*/  F2FP.BF16.F32.PACK_AB R11, R11, R12 ;  /* 0x0000000c0b0b723e */ /* 0x000fe200000010ff */
[----:B------:R-:W-:Y:S01]  /*9cc0*/  ULDC.64 UR6, c[0x0][0xc00] ;  /* 0x0003000000067ab9 */ /* 0x000fe20000000a00 */
[----:B-1----:R-:W-:Y:S01]  /*9cd0*/  LOP3.LUT P0, R4, R51, 0x3, RZ, 0xc0, !PT ;  /* 0x0000000333047812 */ /* 0x002fe2000780c0ff */
[----:B------:R-:W-:Y:S01]  /*9ce0*/  UIMAD.WIDE UR6, UR36, 0x4, UR6 ;  /* 0x00000004240678a5 */ /* 0x000fe2000f8e0206 */
[----:B------:R-:W-:Y:S02]  /*9cf0*/  F2FP.BF16.F32.PACK_AB R60, R60, R61 ;  /* 0x0000003d3c3c723e */ /* 0x000fe400000010ff */
[----:B------:R-:W-:Y:S02]  /*9d00*/  ISETP.EQ.OR P0, PT, R4, 0x3, !P0 ;  /* 0x000000030400780c */ /* 0x000fe40004702670 */
[----:B------:R-:W-:Y:S02]  /*9d10*/  F2FP.BF16.F32.PACK_AB R96, R96, R97 ;  /* 0x000000616060723e */ /* 0x000fe400000010ff */
[----:B------:R-:W-:-:S02]  /*9d20*/  SEL R85, R9, R10, P0 ;  /* 0x0000000a09557207 */ /* 0x000fc40000000000 */
[----:B------:R-:W-:Y:S02]  /*9d30*/  SEL R87, R10, R9, P0 ;  /* 0x000000090a577207 */ /* 0x000fe40000000000 */
[----:B------:R-:W-:Y:S02]  /*9d40*/  SEL R59, R11, R8, P0 ;  /* 0x000000080b3b7207 */ /* 0x000fe40000000000 */
[----:B------:R-:W-:Y:S02]  /*9d50*/  SEL R61, R8, R11, P0 ;  /* 0x0000000b083d7207 */ /* 0x000fe40000000000 */
[----:B------:R-:W-:Y:S02]  /*9d60*/  F2FP.BF16.F32.PACK_AB R100, R100, R101 ;  /* 0x000000656464723e */ /* 0x000fe400000010ff */
[----:B------:R-:W-:Y:S02]  /*9d70*/  MOV R4, R2 ;  /* 0x0000000200047202 */ /* 0x000fe40000000f00 */
[----:B0-----:R-:W-:-:S02]  /*9d80*/  MOV R5, R75 ;  /* 0x0000004b00057202 */ /* 0x001fc40000000f00 */
[----:B------:R-:W-:Y:S02]  /*9d90*/  F2FP.BF16.F32.PACK_AB R30, R30, R31 ;  /* 0x0000001f1e1e723e */ /* 0x000fe400000010ff */
[----:B------:R-:W-:Y:S01]  /*9da0*/  F2FP.BF16.F32.PACK_AB R27, R26, R27 ;  /* 0x0000001b1a1b723e */ /* 0x000fe200000010ff */
[----:B------:R-:W-:Y:S01]  /*9db0*/  IMAD.WIDE R6, R232, 0x2, R4 ;  /* 0x00000002e8067825 */ /* 0x000fe200078e0204 */
[----:B------:R-:W-:Y:S02]  /*9dc0*/  F2FP.BF16.F32.PACK_AB R21, R21, R24 ;  /* 0x000000181515723e */ /* 0x000fe400000010ff */
[----:B------:R-:W-:Y:S02]  /*9dd0*/  F2FP.BF16.F32.PACK_AB R25, R25, R28 ;  /* 0x0000001c1919723e */ /* 0x000fe400000010ff */
[C---:B------:R-:W-:Y:S02]  /*9de0*/  IADD3 R93, P1, R6.reuse, 0x40, RZ ;  /* 0x00000040065d7810 */ /* 0x040fe40007f3e0ff */
[----:B------:R-:W-:-:S02]  /*9df0*/  IADD3 R89, P6, R6, 0x20, RZ ;  /* 0x0000002006597810 */ /* 0x000fc40007fde0ff */
[----:B------:R-:W-:Y:S02]  /*9e00*/  LOP3.LUT R10, R93, 0x380, RZ, 0xc0, !PT ;  /* 0x000003805d0a7812 */ /* 0x000fe400078ec0ff */
[----:B------:R-:W-:Y:S02]  /*9e10*/  LOP3.LUT R8, R89, 0x380, RZ, 0xc0, !PT ;  /* 0x0000038059087812 */ /* 0x000fe400078ec0ff */
[----:B------:R-:W-:Y:S02]  /*9e20*/  IADD3 R97, P2, R6, 0x60, RZ ;  /* 0x0000006006617810 */ /* 0x000fe40007f5e0ff */
[----:B------:R-:W-:Y:S02]  /*9e30*/  SHF.R.U64 R10, R10, 0x3, RZ ;  /* 0x000000030a0a7819 */ /* 0x000fe400000012ff */
[C---:B------:R-:W-:Y:S02]  /*9e40*/  IADD3 R103, P4, R6.reuse, 0x4020, RZ ;  /* 0x0000402006677810 */ /* 0x040fe40007f9e0ff */
[----:B------:R-:W-:-:S02]  /*9e50*/  LOP3.LUT R9, R6, 0x380, RZ, 0xc0, !PT ;  /* 0x0000038006097812 */ /* 0x000fc400078ec0ff */
[----:B------:R-:W-:Y:S02]  /*9e60*/  IADD3 R105, P5, R6, 0x4040, RZ ;  /* 0x0000404006697810 */ /* 0x000fe40007fbe0ff */
[----:B------:R-:W-:Y:S02]  /*9e70*/  SHF.R.U64 R8, R8, 0x3, RZ ;  /* 0x0000000308087819 */ /* 0x000fe400000012ff */
[----:B------:R-:W-:Y:S01]  /*9e80*/  IADD3 R101, P3, R6, 0x4000, RZ ;  /* 0x0000400006657810 */ /* 0x000fe20007f7e0ff */
[----:B------:R-:W-:Y:S01]  /*9e90*/  IMAD.X R11, RZ, RZ, R7, P5 ;  /* 0x000000ffff0b7224 */ /* 0x000fe200028e0607 */
[----:B------:R-:W-:Y:S02]  /*9ea0*/  LOP3.LUT R12, R97, 0x380, RZ, 0xc0, !PT ;  /* 0x00000380610c7812 */ /* 0x000fe400078ec0ff */
[----:B------:R-:W-:Y:S02]  /*9eb0*/  LOP3.LUT R24, R10, R93, RZ, 0x3c, !PT ;  /* 0x0000005d0a187212 */ /* 0x000fe400078e3cff */
[----:B------:R-:W-:-:S02]  /*9ec0*/  LOP3.LUT R10, R103, 0x380, RZ, 0xc0, !PT ;  /* 0x00000380670a7812 */ /* 0x000fc400078ec0ff */
[----:B------:R-:W-:Y:S02]  /*9ed0*/  F2FP.BF16.F32.PACK_AB R76, R76, R77 ;  /* 0x0000004d4c4c723e */ /* 0x000fe400000010ff */
[----:B------:R-:W-:Y:S02]  /*9ee0*/  SHF.R.U64 R9, R9, 0x3, RZ ;  /* 0x0000000309097819 */ /* 0x000fe400000012ff */
[----:B------:R-:W-:Y:S02]  /*9ef0*/  LOP3.LUT R28, R105, 0x380, RZ, 0xc0, !PT ;  /* 0x00000380691c7812 */ /* 0x000fe400078ec0ff */
[----:B------:R-:W-:Y:S01]  /*9f00*/  F2FP.BF16.F32.PACK_AB R20, R15, R20 ;  /* 0x000000140f14723e */ /* 0x000fe200000010ff */
[--C-:B------:R-:W-:Y:S01]  /*9f10*/  IMAD.X R15, RZ, RZ, R7.reuse, P3 ;  /* 0x000000ffff0f7224 */ /* 0x100fe200018e0607 */
[----:B------:R-:W-:Y:S02]  /*9f20*/  SEL R77, R30, R27, P0 ;  /* 0x0000001b1e4d7207 */ /* 0x000fe40000000000 */
[----:B------:R-:W-:Y:S01]  /*9f30*/  SEL R79, R27, R30, P0 ;  /* 0x0000001e1b4f7207 */ /* 0x000fe20000000000 */
[----:B------:R-:W-:Y:S01]  /*9f40*/  IMAD.X R27, RZ, RZ, R7, P6 ;  /* 0x000000ffff1b7224 */ /* 0x000fe200030e0607 */
[----:B------:R-:W-:-:S02]  /*9f50*/  LOP3.LUT R26, R8, R89, RZ, 0x3c, !PT ;  /* 0x00000059081a7212 */ /* 0x000fc400078e3cff */
[----:B------:R-:W-:Y:S02]  /*9f60*/  F2FP.BF16.F32.PACK_AB R50, R50, R53 ;  /* 0x000000353232723e */ /* 0x000fe400000010ff */
[----:B------:R-:W-:Y:S02]  /*9f70*/  F2FP.BF16.F32.PACK_AB R43, R42, R43 ;  /* 0x0000002b2a2b723e */ /* 0x000fe400000010ff */
[----:B------:R-:W-:Y:S02]  /*9f80*/  SHF.R.U64 R12, R12, 0x3, RZ ;  /* 0x000000030c0c7819 */ /* 0x000fe400000012ff */
[----:B------:R-:W-:Y:S02]  /*9f90*/  LOP3.LUT R8, R101, 0x380, RZ, 0xc0, !PT ;  /* 0x0000038065087812 */ /* 0x000fe400078ec0ff */
[----:B------:R-:W-:Y:S02]  /*9fa0*/  IADD3 R107, P6, R6, 0x4060, RZ ;  /* 0x00004060066b7810 */ /* 0x000fe40007fde0ff */
[----:B------:R-:W-:-:S02]  /*9fb0*/  SHF.R.U64 R10, R10, 0x3, RZ ;  /* 0x000000030a0a7819 */ /* 0x000fc400000012ff */
[----:B------:R-:W-:Y:S02]  /*9fc0*/  F2FP.BF16.F32.PACK_AB R99, R98, R99 ;  /* 0x000000636263723e */ /* 0x000fe400000010ff */
[----:B------:R-:W-:Y:S01]  /*9fd0*/  LOP3.LUT R6, R9, R6, RZ, 0x3c, !PT ;  /* 0x0000000609067212 */ /* 0x000fe200078e3cff */
[--C-:B------:R-:W-:Y:S01]  /*9fe0*/  IMAD.X R9, RZ, RZ, R7.reuse, P6 ;  /* 0x000000ffff097224 */ /* 0x100fe200030e0607 */
[----:B------:R-:W-:Y:S02]  /*9ff0*/  SHF.R.U64 R28, R28, 0x3, RZ ;  /* 0x000000031c1c7819 */ /* 0x000fe400000012ff */
[----:B------:R-:W-:Y:S02]  /*a000*/  F2FP.BF16.F32.PACK_AB R73, R72, R73 ;  /* 0x000000494849723e */ /* 0x000fe400000010ff */
[----:B------:R-:W-:Y:S01]  /*a010*/  F2FP.BF16.F32.PACK_AB R14, R13, R14 ;  /* 0x0000000e0d0e723e */ /* 0x000fe200000010ff */
[----:B------:R-:W-:Y:S01]  /*a020*/  IMAD.X R13, RZ, RZ, R7, P4 ;  /* 0x000000ffff0d7224 */ /* 0x000fe200020e0607 */
[----:B------:R-:W-:-:S02]  /*a030*/  SEL R53, R25, R20, P0 ;  /* 0x0000001419357207 */ /* 0x000fc40000000000 */
[----:B------:R-:W-:Y:S01]  /*a040*/  SEL R55, R20, R25, P0 ;  /* 0x0000001914377207 */ /* 0x000fe20000000000 */
[----:B------:R-:W-:Y:S01]  /*a050*/  IMAD.X R25, RZ, RZ, R7, P1 ;  /* 0x000000ffff197224 */ /* 0x000fe200008e0607 */
[----:B------:R-:W-:Y:S02]  /*a060*/  F2FP.BF16.F32.PACK_AB R95, R94, R95 ;  /* 0x0000005f5e5f723e */ /* 0x000fe400000010ff */
[----:B------:R-:W-:Y:S02]  /*a070*/  SEL R71, R50, R43, P0 ;  /* 0x0000002b32477207 */ /* 0x000fe40000000000 */
[----:B------:R-:W-:Y:S02]  /*a080*/  LOP3.LUT R20, R12, R97, RZ, 0x3c, !PT ;  /* 0x000000610c147212 */ /* 0x000fe400078e3cff */
[----:B------:R-:W-:Y:S02]  /*a090*/  SHF.R.U64 R8, R8, 0x3, RZ ;  /* 0x0000000308087819 */ /* 0x000fe400000012ff */
[----:B------:R-:W-:-:S02]  /*a0a0*/  F2FP.BF16.F32.PACK_AB R68, R68, R69 ;  /* 0x000000454444723e */ /* 0x000fc400000010ff */
[----:B------:R-:W-:Y:S02]  /*a0b0*/  F2FP.BF16.F32.PACK_AB R65, R64, R65 ;  /* 0x000000414041723e */ /* 0x000fe400000010ff */
[----:B------:R-:W-:Y:S02]  /*a0c0*/  F2FP.BF16.F32.PACK_AB R91, R90, R91 ;  /* 0x0000005b5a5b723e */ /* 0x000fe400000010ff */
[----:B------:R-:W-:Y:S02]  /*a0d0*/  F2FP.BF16.F32.PACK_AB R57, R56, R57 ;  /* 0x000000393839723e */ /* 0x000fe400000010ff */
[----:B------:R-:W-:Y:S02]  /*a0e0*/  F2FP.BF16.F32.PACK_AB R32, R29, R32 ;  /* 0x000000201d20723e */ /* 0x000fe400000010ff */
[----:B------:R-:W-:Y:S02]  /*a0f0*/  SEL R43, R43, R50, P0 ;  /* 0x000000322b2b7207 */ /* 0x000fe40000000000 */
[----:B------:R-:W-:-:S02]  /*a100*/  LOP3.LUT R12, R10, R103, RZ, 0x3c, !PT ;  /* 0x000000670a0c7212 */ /* 0x000fc400078e3cff */
[----:B------:R-:W-:Y:S02]  /*a110*/  SEL R29, R100, R99, P0 ;  /* 0x00000063641d7207 */ /* 0x000fe40000000000 */
[----:B------:R-:W-:Y:S02]  /*a120*/  LOP3.LUT R10, R28, R105, RZ, 0x3c, !PT ;  /* 0x000000691c0a7212 */ /* 0x000fe400078e3cff */
[----:B------:R-:W-:Y:S02]  /*a130*/  MOV R50, R6 ;  /* 0x0000000600327202 */ /* 0x000fe40000000f00 */
[----:B------:R-:W-:Y:S02]  /*a140*/  F2FP.BF16.F32.PACK_AB R49, R49, R88 ;  /* 0x000000583131723e */ /* 0x000fe400000010ff */
[----:B------:R-:W-:Y:S02]  /*a150*/  F2FP.BF16.F32.PACK_AB R41, R41, R48 ;  /* 0x000000302929723e */ /* 0x000fe400000010ff */
[----:B------:R-:W-:-:S02]  /*a160*/  F2FP.BF16.F32.PACK_AB R40, R37, R40 ;  /* 0x000000282528723e */ /* 0x000fc400000010ff */
[----:B------:R-:W-:Y:S02]  /*a170*/  SEL R99, R99, R100, P0 ;  /* 0x0000006463637207 */ /* 0x000fe40000000000 */
[----:B------:R-:W-:Y:S02]  /*a180*/  SEL R63, R76, R73, P0 ;  /* 0x000000494c3f7207 */ /* 0x000fe40000000000 */
[----:B------:R-:W-:Y:S02]  /*a190*/  SEL R81, R21, R14, P0 ;  /* 0x0000000e15517207 */ /* 0x000fe40000000000 */
[----:B------:R-:W-:Y:S01]  /*a1a0*/  SEL R83, R14, R21, P0 ;  /* 0x000000150e537207 */ /* 0x000fe20000000000 */
[----:B------:R-:W-:Y:S01]  /*a1b0*/  IMAD.X R21, RZ, RZ, R7, P2 ;  /* 0x000000ffff157224 */ /* 0x000fe200010e0607 */
[----:B------:R-:W-:Y:S02]  /*a1c0*/  F2FP.BF16.F32.PACK_AB R38, R38, R39 ;  /* 0x000000272626723e */ /* 0x000fe400000010ff */
[----:B------:R-:W-:-:S02]  /*a1d0*/  F2FP.BF16.F32.PACK_AB R35, R34, R35 ;  /* 0x000000232223723e */ /* 0x000fc400000010ff */
[----:B------:R-:W-:Y:S02]  /*a1e0*/  F2FP.BF16.F32.PACK_AB R33, R33, R36 ;  /* 0x000000242121723e */ /* 0x000fe400000010ff */
[----:B------:R-:W-:Y:S02]  /*a1f0*/  SEL R31, R96, R95, P0 ;  /* 0x0000005f601f7207 */ /* 0x000fe40000000000 */
[----:B------:R-:W-:Y:S02]  /*a200*/  SEL R73, R73, R76, P0 ;  /* 0x0000004c49497207 */ /* 0x000fe40000000000 */
[----:B------:R-:W-:Y:S02]  /*a210*/  LOP3.LUT R14, R8, R101, RZ, 0x3c, !PT ;  /* 0x00000065080e7212 */ /* 0x000fe400078e3cff */
        /* <DEDUP_REMOVED lines=9> */
[----:B------:R-:W-:Y:S02]  /*a2b0*/  MOV R60, R10 ;  /* 0x0000000a003c7202 */ /* 0x000fe40000000f00 */
[----:B------:R-:W-:Y:S02]  /*a2c0*/  SEL R49, R49, R52, P0 ;  /* 0x0000003431317207 */ /* 0x000fe40000000000 */
[----:B------:R-:W-:Y:S02]  /*a2d0*/  SEL R41, R40, R41, P0 ;  /* 0x0000002928297207 */ /* 0x000fe40000000000 */
[----:B------:R-:W-:Y:S02]  /*a2e0*/  SEL R51, R33, R32, P0 ;  /* 0x0000002021337207 */ /* 0x000fe40000000000 */
[----:B------:R-:W-:-:S02]  /*a2f0*/  SEL R75, R38, R35, P0 ;  /* 0x00000023264b7207 */ /* 0x000fc40000000000 */
[----:B------:R-:W-:Y:S02]  /*a300*/  SEL R33, R32, R33, P0 ;  /* 0x0000002120217207 */ /* 0x000fe40000000000 */
[----:B------:R-:W-:Y:S02]  /*a310*/  SEL R35, R35, R38, P0 ;  /* 0x0000002623237207 */ /* 0x000fe40000000000 */
[----:B------:R-:W-:Y:S02]  /*a320*/  MOV R64, R14 ;  /* 0x0000000e00407202 */ /* 0x000fe40000000f00 */
[----:B------:R-:W-:Y:S02]  /*a330*/  MOV R68, R26 ;  /* 0x0000001a00447202 */ /* 0x000fe40000000f00 */
[----:B------:R-:W-:Y:S02]  /*a340*/  MOV R7, R20 ;  /* 0x0000001400077202 */ /* 0x000fe40000000f00 */
[----:B------:R-:W-:-:S02]  /*a350*/  LOP3.LUT R30, R107, 0x380, RZ, 0xc0, !PT ;  /* 0x000003806b1e7812 */ /* 0x000fc400078ec0ff */
[----:B------:R-:W-:Y:S02]  /*a360*/  MOV R62, R12 ;  /* 0x0000000c003e7202 */ /* 0x000fe40000000f00 */
[----:B------:R-:W-:Y:S02]  /*a370*/  SHF.R.U64 R30, R30, 0x3, RZ ;  /* 0x000000031e1e7819 */ /* 0x000fe400000012ff */
[----:B------:R-:W-:Y:S02]  /*a380*/  MOV R66, R24 ;  /* 0x0000001800427202 */ /* 0x000fe40000000f00 */
[----:B------:R-:W-:Y:S02]  /*a390*/  LOP3.LUT R8, R30, R107, RZ, 0x3c, !PT ;  /* 0x0000006b1e087212 */ /* 0x000fe400078e3cff */
[----:B------:R-:W-:Y:S02]  /*a3a0*/  PLOP3.LUT P2, PT, PT, PT, UP0, 0x80, 0x0 ;  /* 0x000000000000781c */ /* 0x000fe40003f4f008 */
[----:B------:R-:W-:Y:S01]  /*a3b0*/  MOV R21, R8 ;  /* 0x0000000800157202 */ /* 0x000fe20000000f00 */
[----:B------:R-:W-:Y:S01]  /*a3c0*/  ULDC UR8, c[0x0][0xa88] ;  /* 0x0002a20000087ab9 */ /* 0x000fe20000000800 */
[----:B--2---:R-:W-:Y:S01]  /*a3d0*/  LOP3.LUT R6, R44, 0x2, RZ, 0x3c, !PT ;  /* 0x000000022c067812 */ /* 0x004fe200078e3cff */
[----:B------:R-:W-:Y:S04]  /*a3e0*/  SHFL.IDX PT, R29, R29, R44, 0x1c1f ;  /* 0x001c1f2c1d1d7589 */ /* 0x000fe800000e0000 */
[----:B------:R-:W0:Y:S04]  /*a3f0*/  SHFL.IDX PT, R10, R99, R6, 0x1c1f ;  /* 0x001c1f06630a7589 */ /* 0x000e2800000e0000 */
[----:B------:R-:W-:Y:S04]  /*a400*/  SHFL.IDX PT, R63, R63, R44, 0x1c1f ;  /* 0x001c1f2c3f3f7589 */ /* 0x000fe800000e0000 */
[----:B------:R-:W1:Y:S04]  /*a410*/  SHFL.IDX PT, R36, R73, R6, 0x1c1f ;  /* 0x001c1f0649247589 */ /* 0x000e6800000e0000 */
[----:B------:R-:W-:Y:S04]  /*a420*/  SHFL.IDX PT, R31, R31, R44, 0x1c1f ;  /* 0x001c1f2c1f1f7589 */ /* 0x000fe800000e0000 */
[----:B------:R-:W2:Y:S04]  /*a430*/  SHFL.IDX PT, R14, R95, R6, 0x1c1f ;  /* 0x001c1f065f0e7589 */ /* 0x000ea800000e0000 */
[----:B------:R-:W-:Y:S04]  /*a440*/  SHFL.IDX PT, R37, R37, R44, 0x1c1f ;  /* 0x001c1f2c25257589 */ /* 0x000fe800000e0000 */
[----:B------:R-:W-:Y:S01]  /*a450*/  SHFL.IDX PT, R67, R67, R44, 0x1c1f ;  /* 0x001c1f2c43437589 */ /* 0x000fe200000e0000 */
[----:B0-----:R-:W-:-:S02]  /*a460*/  SEL R8, R29, R10, P0 ;  /* 0x0000000a1d087207 */ /* 0x001fc40000000000 */
[----:B------:R-:W-:Y:S01]  /*a470*/  SEL R10, R10, R29, P0 ;  /* 0x0000001d0a0a7207 */ /* 0x000fe20000000000 */
[----:B------:R-:W0:Y:S04]  /*a480*/  SHFL.IDX PT, R26, R91, R6, 0x1c1f ;  /* 0x001c1f065b1a7589 */ /* 0x000e2800000e0000 */
[----:B------:R-:W3:Y:S01]  /*a490*/  SHFL.IDX PT, R38, R65, R6, 0x1c1f ;  /* 0x001c1f0641267589 */ /* 0x000ee200000e0000 */
[----:B-1----:R-:W-:Y:S02]  /*a4a0*/  SEL R9, R63, R36, P0 ;  /* 0x000000243f097207 */ /* 0x002fe40000000000 */
[----:B------:R-:W-:Y:S01]  /*a4b0*/  SEL R11, R36, R63, P0 ;  /* 0x0000003f240b7207 */ /* 0x000fe20000000000 */
[----:B------:R-:W-:Y:S04]  /*a4c0*/  SHFL.IDX PT, R69, R69, R44, 0x1c1f ;  /* 0x001c1f2c45457589 */ /* 0x000fe800000e0000 */
[----:B------:R-:W1:Y:S01]  /*a4d0*/  SHFL.IDX PT, R46, R57, R6, 0x1c1f ;  /* 0x001c1f06392e7589 */ /* 0x000e6200000e0000 */
[----:B--2---:R-:W-:-:S02]  /*a4e0*/  SEL R12, R31, R14, P0 ;  /* 0x0000000e1f0c7207 */ /* 0x004fc40000000000 */
[----:B------:R-:W-:Y:S01]  /*a4f0*/  SEL R14, R14, R31, P0 ;  /* 0x0000001f0e0e7207 */ /* 0x000fe20000000000 */
[----:B------:R-:W-:Y:S04]  /*a500*/  SHFL.IDX PT, R39, R39, R44, 0x1c1f ;  /* 0x001c1f2c27277589 */ /* 0x000fe800000e0000 */
[----:B------:R-:W-:Y:S04]  /*a510*/  SHFL.IDX PT, R45, R45, R44, 0x1c1f ;  /* 0x001c1f2c2d2d7589 */ /* 0x000fe800000e0000 */
[----:B------:R-:W2:Y:S01]  /*a520*/  SHFL.IDX PT, R20, R49, R6, 0x1c1f ;  /* 0x001c1f0631147589 */ /* 0x000ea200000e0000 */
[----:B0-----:R-:W-:-:S02]  /*a530*/  SEL R24, R37, R26, P0 ;  /* 0x0000001a25187207 */ /* 0x001fc40000000000 */
[----:B------:R-:W-:Y:S01]  /*a540*/  SEL R26, R26, R37, P0 ;  /* 0x000000251a1a7207 */ /* 0x000fe20000000000 */
[----:B------:R-:W-:Y:S01]  /*a550*/  SHFL.IDX PT, R71, R71, R44, 0x1c1f ;  /* 0x001c1f2c47477589 */ /* 0x000fe200000e0000 */
[----:B---3--:R-:W-:Y:S02]  /*a560*/  SEL R13, R67, R38, P0 ;  /* 0x00000026430d7207 */ /* 0x008fe40000000000 */
[----:B------:R-:W-:Y:S01]  /*a570*/  SEL R15, R38, R67, P0 ;  /* 0x00000043260f7207 */ /* 0x000fe20000000000 */
[----:B------:R-:W0:Y:S04]  /*a580*/  SHFL.IDX PT, R48, R43, R6, 0x1c1f ;  /* 0x001c1f062b307589 */ /* 0x000e2800000e0000 */
[----:B------:R-:W3:Y:S01]  /*a590*/  SHFL.IDX PT, R32, R41, R6, 0x1c1f ;  /* 0x001c1f0629207589 */ /* 0x000ee200000e0000 */
[----:B-1----:R-:W-:-:S02]  /*a5a0*/  SEL R25, R69, R46, P0 ;  /* 0x0000002e45197207 */ /* 0x002fc40000000000 */
[----:B------:R-:W-:Y:S01]  /*a5b0*/  SEL R27, R46, R69, P0 ;  /* 0x000000452e1b7207 */ /* 0x000fe20000000000 */
[----:B------:R-:W-:Y:S01]  /*a5c0*/  SHFL.IDX PT, R51, R51, R44, 0x1c1f ;  /* 0x001c1f2c33337589 */ /* 0x000fe200000e0000 */
[----:B------:R-:W1:Y:S03]  /*a5d0*/  LDC R46, c[0x0][0xbe8] ;  /* 0x0002fa00ff2e7b82 */ /* 0x000e660000000800 */
[----:B------:R-:W-:Y:S04]  /*a5e0*/  SHFL.IDX PT, R75, R75, R44, 0x1c1f ;  /* 0x001c1f2c4b4b7589 */ /* 0x000fe800000e0000 */
[----:B------:R-:W4:Y:S01]  /*a5f0*/  SHFL.IDX PT, R34, R33, R6, 0x1c1f ;  /* 0x001c1f0621227589 */ /* 0x000f2200000e0000 */
[----:B--2---:R-:W-:-:S02]  /*a600*/  SEL R28, R39, R20, P0 ;  /* 0x00000014271c7207 */ /* 0x004fc40000000000 */
[----:B------:R-:W-:Y:S01]  /*a610*/  SEL R30, R20, R39, P0 ;  /* 0x00000027141e7207 */ /* 0x000fe20000000000 */
[----:B------:R-:W2:Y:S01]  /*a620*/  SHFL.IDX PT, R52, R35, R6, 0x1c1f ;  /* 0x001c1f0623347589 */ /* 0x000ea200000e0000 */
[----:B------:R-:W-:Y:S01]  /*a630*/  BAR.SYNC.DEFER_BLOCKING 0x1, 0x100 ;  /* 0x0044000000007b1d */ /* 0x000fe20000010000 */
[----:B0-----:R-:W-:Y:S02]  /*a640*/  SEL R29, R71, R48, P0 ;  /* 0x00000030471d7207 */ /* 0x001fe40000000000 */
[----:B------:R-:W-:Y:S02]  /*a650*/  SEL R31, R48, R71, P0 ;  /* 0x00000047301f7207 */ /* 0x000fe40000000000 */
[----:B---3--:R-:W-:Y:S02]  /*a660*/  SEL R36, R45, R32, P0 ;  /* 0x000000202d247207 */ /* 0x008fe40000000000 */
[----:B------:R-:W-:Y:S01]  /*a670*/  SEL R38, R32, R45, P0 ;  /* 0x0000002d20267207 */ /* 0x000fe20000000000 */
[----:B------:R-:W-:Y:S04]  /*a680*/  SHFL.IDX PT, R53, R53, R44, 0x1c1f ;  /* 0x001c1f2c35357589 */ /* 0x000fe800000e0000 */
[----:B------:R-:W-:Y:S04]  /*a690*/  SHFL.IDX PT, R77, R77, R44, 0x1c1f ;  /* 0x001c1f2c4d4d7589 */ /* 0x000fe800000e0000 */
[----:B------:R-:W0:Y:S01]  /*a6a0*/  SHFL.IDX PT, R40, R55, R6, 0x1c1f ;  /* 0x001c1f0637287589 */ /* 0x000e2200000e0000 */
[----:B----4-:R-:W-:-:S02]  /*a6b0*/  SEL R32, R51, R34, P0 ;  /* 0x0000002233207207 */ /* 0x010fc40000000000 */
[----:B------:R-:W-:Y:S01]  /*a6c0*/  SEL R34, R34, R51, P0 ;  /* 0x0000003322227207 */ /* 0x000fe20000000000 */
[----:B------:R-:W3:Y:S01]  /*a6d0*/  SHFL.IDX PT, R54, R79, R6, 0x1c1f ;  /* 0x001c1f064f367589 */ /* 0x000ee200000e0000 */
[----:B--2---:R-:W-:Y:S02]  /*a6e0*/  SEL R37, R75, R52, P0 ;  /* 0x000000344b257207 */ /* 0x004fe40000000000 */
[----:B------:R-:W-:Y:S01]  /*a6f0*/  SEL R39, R52, R75, P0 ;  /* 0x0000004b34277207 */ /* 0x000fe20000000000 */
[----:B------:R-:W-:Y:S04]  /*a700*/  SHFL.IDX PT, R59, R59, R44, 0x1c1f ;  /* 0x001c1f2c3b3b7589 */ /* 0x000fe800000e0000 */
[----:B------:R-:W-:Y:S04]  /*a710*/  SHFL.IDX PT, R81, R81, R44, 0x1c1f ;  /* 0x001c1f2c51517589 */ /* 0x000fe800000e0000 */
[----:B------:R-:W-:Y:S04]  /*a720*/  SHFL.IDX PT, R42, R61, R6, 0x1c1f ;  /* 0x001c1f063d2a7589 */ /* 0x000fe800000e0000 */
[----:B------:R-:W2:Y:S04]  /*a730*/  SHFL.IDX PT, R56, R83, R6, 0x1c1f ;  /* 0x001c1f0653387589 */ /* 0x000ea800000e0000 */
[----:B------:R-:W-:Y:S01]  /*a740*/  SHFL.IDX PT, R85, R85, R44, 0x1c1f ;  /* 0x001c1f2c55557589 */ /* 0x000fe200000e0000 */
[----:B0-----:R-:W-:-:S03]  /*a750*/  SEL R48, R53, R40, P0 ;  /* 0x0000002835307207 */ /* 0x001fc60000000000 */
[----:B------:R0:W4:Y:S01]  /*a760*/  SHFL.IDX PT, R58, R87, R6, 0x1c1f ;  /* 0x001c1f06573a7589 */ /* 0x00012200000e0000 */
[----:B---3--:R-:W-:Y:S02]  /*a770*/  SEL R33, R77, R54, P0 ;  /* 0x000000364d217207 */ /* 0x008fe40000000000 */
[----:B------:R-:W-:Y:S01]  /*a780*/  SEL R35, R54, R77, P0 ;  /* 0x0000004d36237207 */ /* 0x000fe20000000000 */
[----:B------:R3:W-:Y:S04]  /*a790*/  STSM.16.M88.4 [R50], R8 ;  /* 0x0000000832007844 */ /* 0x0007e80000000200 */
[----:B------:R-:W-:Y:S01]  /*a7a0*/  STSM.16.M88.4 [R68], R12 ;  /* 0x0000000c44007844 */ /* 0x000fe20000000200 */
[----:B0-----:R-:W-:-:S03]  /*a7b0*/  IMAD.U32 R6, RZ, RZ, UR6 ;  /* 0x00000006ff067e24 */ /* 0x001fc6000f8e00ff */
[----:B------:R-:W-:Y:S01]  /*a7c0*/  STSM.16.M88.4 [R66], R24 ;  /* 0x0000001842007844 */ /* 0x000fe20000000200 */
[----:B--2---:R-:W-:-:S03]  /*a7d0*/  SEL R49, R81, R56, P0 ;  /* 0x0000003851317207 */ /* 0x004fc60000000000 */
[----:B------:R0:W-:Y:S01]  /*a7e0*/  STSM.16.M88.4 [R7], R28 ;  /* 0x0000001c07007844 */ /* 0x0001e20000000200 */
[----:B------:R-:W-:Y:S02]  /*a7f0*/  SEL R51, R56, R81, P0 ;  /* 0x0000005138337207 */ /* 0x000fe40000000000 */
[----:B---3--:R-:W-:Y:S01]  /*a800*/  SEL R50, R40, R53, P0 ;  /* 0x0000003528327207 */ /* 0x008fe20000000000 */
[----:B------:R-:W-:Y:S01]  /*a810*/  STSM.16.M88.4 [R64], R36 ;  /* 0x0000002440007844 */ /* 0x000fe20000000200 */
[----:B------:R-:W-:Y:S02]  /*a820*/  SEL R40, R59, R42, P0 ;  /* 0x0000002a3b287207 */ /* 0x000fe40000000000 */
[----:B------:R-:W-:Y:S01]  /*a830*/  SEL R42, R42, R59, P0 ;  /* 0x0000003b2a2a7207 */ /* 0x000fe20000000000 */
[----:B------:R-:W-:Y:S01]  /*a840*/  STSM.16.M88.4 [R62], R32 ;  /* 0x000000203e007844 */ /* 0x000fe20000000200 */
[----:B----4-:R-:W-:Y:S02]  /*a850*/  SEL R41, R85, R58, P0 ;  /* 0x0000003a55297207 */ /* 0x010fe40000000000 */
[----:B------:R-:W-:Y:S01]  /*a860*/  SEL R43, R58, R85, P0 ;  /* 0x000000553a2b7207 */ /* 0x000fe20000000000 */
[----:B------:R-:W-:Y:S01]  /*a870*/  STSM.16.M88.4 [R60], R48 ;  /* 0x000000303c007844 */ /* 0x000fe20000000200 */
[----:B0-----:R-:W-:-:S03]  /*a880*/  IMAD.U32 R7, RZ, RZ, UR7 ;  /* 0x00000007ff077e24 */ /* 0x001fc6000f8e00ff */
[----:B------:R0:W-:Y:S01]  /*a890*/  STSM.16.M88.4 [R21], R40 ;  /* 0x0000002815007844 */ /* 0x0001e20000000200 */
[----:B------:R-:W-:Y:S02]  /*a8a0*/  ULDC.64 UR6, c[0x0][0xc08] ;  /* 0x0003020000067ab9 */ /* 0x000fe40000000a00 */
[----:B------:R-:W-:Y:S01]  /*a8b0*/  UISETP.NE.U32.AND UP1, UPT, UR6, URZ, UPT ;  /* 0x0000003f0600728c */ /* 0x000fe2000bf25070 */
[----:B------:R-:W-:Y:S03]  /*a8c0*/  BAR.SYNC.DEFER_BLOCKING 0x1, 0x100 ;  /* 0x0044000000007b1d */ /* 0x000fe60000010000 */
[----:B------:R-:W-:-:S06]  /*a8d0*/  UISETP.NE.AND.EX UP1, UPT, UR7, URZ, UPT, UP1 ;  /* 0x0000003f0700728c */ /* 0x000fcc000bf25310 */
[----:B------:R-:W-:-:S05]  /*a8e0*/  PLOP3.LUT P0, PT, PT, PT, UP1, 0x80, 0x0 ;  /* 0x000000000000781c */ /* 0x000fca0003f0f018 */
[----:B------:R-:W-:-:S04]  /*a8f0*/  @UP1 ULEA UR6, UP2, UR36, UR6, 0x2 ;  /* 0x0000000624061291 */ /* 0x000fc8000f84103f */
[----:B------:R-:W-:Y:S01]  /*a900*/  @UP1 ULEA.HI.X UR7, UR36, UR7, UR37, 0x2, UP2 ;  /* 0x0000000724071291 */ /* 0x000fe200090f1425 */
[----:B------:R-:W-:Y:S02]  /*a910*/  IMAD.U32 R9, RZ, RZ, UR8 ;  /* 0x00000008ff097e24 */ /* 0x000fe4000f8e00ff */
[----:B------:R-:W-:Y:S01]  /*a920*/  IMAD.U32 R20, RZ, RZ, UR6 ;  /* 0x00000006ff147e24 */ /* 0x000fe2000f8e00ff */
[----:B------:R-:W2:Y:S02]  /*a930*/  @P2 LDG.E R8, desc[UR48][R6.64] ;  /* 0x0000003006082981 */ /* 0x000ea4000c1e1900 */
[----:B0-----:R-:W-:Y:S01]  /*a940*/  IMAD.U32 R21, RZ, RZ, UR7 ;  /* 0x00000007ff157e24 */ /* 0x001fe2000f8e00ff */
[----:B-1----:R-:W-:Y:S01]  /*a950*/  ISETP.NE.AND P1, PT, R46, 0x1, PT ;  /* 0x000000012e00780c */ /* 0x002fe20003f25270 */
[----:B------:R-:W-:Y:S01]  /*a960*/  UMOV UR4, URZ ;  /* 0x0000003f00047c82 */ /* 0x000fe20008000000 */
[----:B------:R-:W-:Y:S02]  /*a970*/  IMAD.U32 R14, RZ, RZ, UR40 ;  /* 0x00000028ff0e7e24 */ /* 0x000fe4000f8e00ff */
[----:B------:R0:W5:Y:S09]  /*a980*/  @P0 LDG.E R9, desc[UR48][R20.64] ;  /* 0x0000003014090981 */ /* 0x000172000c1e1900 */
[----:B------:R-:W1:Y:S08]  /*a990*/  @P1 LDC R10, c[0x0][0xbec] ;  /* 0x0002fb00ff0a1b82 */ /* 0x000e700000000800 */
[----:B------:R-:W3:Y:S01]  /*a9a0*/  @P1 LDC R12, c[0x0][0xbf0] ;  /* 0x0002fc00ff0c1b82 */ /* 0x000ee20000000800 */
[----:B--2---:R-:W-:Y:S01]  /*a9b0*/  @P2 R2UR UR4, R8 ;  /* 0x00000000080422ca */ /* 0x004fe200000e0000 */
[----:B01-3--:R-:W-:-:S14]  /*a9c0*/  @P0 BRA `(.L_x_5929) ;  /* 0x0000000000100947 */ /* 0x00bfdc0003800000 */
[----:B------:R-:W-:Y:S05]  /*a9d0*/  @!P2 BRA `(.L_x_5929) ;  /* 0x00000000000ca947 */ /* 0x000fea0003800000 */
[----:B------:R-:W2:Y:S04]  /*a9e0*/  LDG.E R8, desc[UR48][R6.64] ;  /* 0x0000003006087981 */ /* 0x000ea8000c1e1900 */
[----:B-----5:R-:W2:Y:S02]  /*a9f0*/  LDG.E R9, desc[UR48][R6.64+0x4] ;  /* 0x0000043006097981 */ /* 0x020ea4000c1e1900 */
[----:B--2---:R-:W-:-:S07]  /*aa00*/  IMAD.IADD R9, R9, 0x1, -R8 ;  /* 0x0000000109097824 */ /* 0x004fce00078e0a08 */
.L_x_5929:
        /* <DEDUP_REMOVED lines=8> */
[----:B------:R-:W-:Y:S02]  /*aa90*/  USEL UR37, UR37, URZ, !UP0 ;  /* 0x0000003f25257287 */ /* 0x000fe4000c000000 */
        /* <DEDUP_REMOVED lines=19> */
[----:B------:R-:W-:Y:S01]  /*abd0*/  LOP3.LUT R10, R13, 0x380, RZ, 0xc0, !PT ;  /* 0x000003800d0a7812 */ /* 0x000fe200078ec0ff */
[----:B------:R-:W-:Y:S01]  /*abe0*/  IMAD.X R9, RZ, RZ, R5, P3 ;  /* 0x000000ffff097224 */ /* 0x000fe200018e0605 */
[----:B------:R-:W-:Y:S02]  /*abf0*/  IADD3 R15, P0, R4, 0x1000, RZ ;  /* 0x00001000040f7810 */ /* 0x000fe40007f1e0ff */
[----:B------:R-:W-:Y:S01]  /*ac00*/  IADD3.X R7, R7, UR7, R8, P2, !PT ;  /* 0x0000000707077c10 */ /* 0x000fe200097fe408 */
[----:B------:R-:W-:Y:S01]  /*ac10*/  ULDC.64 UR6, c[0x0][0xb88] ;  /* 0x0002e20000067ab9 */ /* 0x000fe20000000a00 */
[----:B------:R-:W-:Y:S02]  /*ac20*/  SHF.R.S32.HI R8, RZ, 0x1f, R11 ;  /* 0x0000001fff087819 */ /* 0x000fe4000001140b */
[----:B------:R-:W-:Y:S01]  /*ac30*/  SHF.R.U64 R10, R10, 0x3, RZ ;  /* 0x000000030a0a7819 */ /* 0x000fe200000012ff */
[----:B------:R-:W-:Y:S01]  /*ac40*/  IMAD.WIDE.U32 R6, R11, UR6, R6 ;  /* 0x000000060b067c25 */ /* 0x000fe2000f8e0006 */
[C---:B------:R-:W-:Y:S01]  /*ac50*/  IADD3 R21, P2, R4.reuse, 0x3000, RZ ;  /* 0x0000300004157810 */ /* 0x040fe20007f5e0ff */
[----:B------:R-:W-:Y:S01]  /*ac60*/  UIMAD UR8, UR9, UR10, URZ ;  /* 0x0000000a090872a4 */ /* 0x000fe2000f8e023f */
[----:B------:R-:W-:Y:S01]  /*ac70*/  LOP3.LUT R29, R4, 0x380, RZ, 0xc0, !PT ;  /* 0x00000380041d7812 */ /* 0x000fe200078ec0ff */
[----:B------:R-:W-:Y:S01]  /*ac80*/  IMAD R14, R8, UR6, RZ ;  /* 0x00000006080e7c24 */ /* 0x000fe2000f8e02ff */
[----:B------:R-:W-:-:S02]  /*ac90*/  LOP3.LUT R8, R10, R13, RZ, 0x3c, !PT ;  /* 0x0000000d0a087212 */ /* 0x000fc400078e3cff */
[----:B------:R-:W-:Y:S01]  /*aca0*/  LOP3.LUT R20, R21, 0x380, RZ, 0xc0, !PT ;  /* 0x0000038015147812 */ /* 0x000fe200078ec0ff */
[----:B------:R-:W-:Y:S01]  /*acb0*/  IMAD R13, R11, UR7, R14 ;  /* 0x000000070b0d7c24 */ /* 0x000fe2000f8e020e */
[----:B------:R-:W-:Y:S01]  /*acc0*/  ULDC.64 UR6, c[0x0][0xb50] ;  /* 0x0002d40000067ab9 */ /* 0x000fe20000000a00 */
[----:B------:R-:W-:Y:S01]  /*acd0*/  IMAD.U32 R14, RZ, RZ, UR40 ;  /* 0x00000028ff0e7e24 */ /* 0x000fe2000f8e00ff */
[----:B------:R-:W-:Y:S01]  /*ace0*/  LEA R10, P4, R6, UR6, 0x2 ;  /* 0x00000006060a7c11 */ /* 0x000fe2000f8810ff */
[----:B------:R-:W-:Y:S01]  /*acf0*/  IMAD.IADD R7, R7, 0x1, R13 ;  /* 0x0000000107077824 */ /* 0x000fe200078e020d */
[----:B------:R-:W-:Y:S01]  /*ad00*/  SHF.R.U64 R20, R20, 0x3, RZ ;  /* 0x0000000314147819 */ /* 0x000fe200000012ff */
[----:B------:R-:W-:Y:S01]  /*ad10*/  IMAD R14, R14, 0x80, R229 ;  /* 0x000000800e0e7824 */ /* 0x000fe200078e02e5 */
[----:B------:R-:W-:Y:S01]  /*ad20*/  UIMAD UR8, UR4, UR11, UR8 ;  /* 0x0000000b040872a4 */ /* 0x000fe2000f8e0208 */
[----:B------:R-:W-:Y:S01]  /*ad30*/  SHFL.IDX PT, R44, R10, RZ, 0x1c1f ;  /* 0x001c1fff0a2c7589 */ /* 0x000fe200000e0000 */
[----:B------:R-:W-:Y:S01]  /*ad40*/  LEA.HI.X R11, R6, UR7, R7, 0x2, P4 ;  /* 0x00000007060b7c11 */ /* 0x000fe2000a0f1407 */
[--C-:B------:R-:W-:Y:S01]  /*ad50*/  IMAD.X R13, RZ, RZ, R5.reuse, P0 ;  /* 0x000000ffff0d7224 */ /* 0x100fe200000e0605 */
[----:B------:R-:W-:Y:S01]  /*ad60*/  LOP3.LUT P0, RZ, R22, 0x3, RZ, 0xc0, !PT ;  /* 0x0000000316ff7812 */ /* 0x000fe2000780c0ff */
[----:B------:R-:W-:Y:S01]  /*ad70*/  SHFL.IDX PT, R48, R10, 0x1, 0x1c1f ;  /* 0x003c1f000a307f89 */ /* 0x000fe200000e0000 */
[----:B------:R-:W-:Y:S01]  /*ad80*/  LOP3.LUT R20, R20, R21, RZ, 0x3c, !PT ;  /* 0x0000001514147212 */ /* 0x000fe200078e3cff */
[----:B------:R-:W-:Y:S01]  /*ad90*/  IMAD.X R21, RZ, RZ, R5, P2 ;  /* 0x000000ffff157224 */ /* 0x000fe200010e0605 */
[CC--:B------:R-:W-:Y:S01]  /*ada0*/  ISETP.GE.OR P2, PT, R14.reuse, R51.reuse, P0 ;  /* 0x000000330e00720c */ /* 0x0c0fe20000746670 */
[----:B------:R-:W0:Y:S01]  /*adb0*/  SHFL.IDX PT, R45, R11, RZ, 0x1c1f ;  /* 0x001c1fff0b2d7589 */ /* 0x000e2200000e0000 */
[----:B------:R-:W-:Y:S01]  /*adc0*/  VIADD R6, R14, 0x8 ;  /* 0x000000080e067836 */ /* 0x000fe20000000000 */
[----:B------:R-:W-:Y:S01]  /*add0*/  UIMAD.WIDE.U32 UR6, UR4, UR10, URZ ;  /* 0x0000000a040672a5 */ /* 0x000fe2000f8e003f */
[----:B------:R-:W-:Y:S01]  /*ade0*/  IADD3 R41, P6, R4, 0x4000, RZ ;  /* 0x0000400004297810 */ /* 0x000fe20007fde0ff */
[----:B------:R-:W1:Y:S01]  /*adf0*/  SHFL.IDX PT, R49, R11, 0x1, 0x1c1f ;  /* 0x003c1f000b317f89 */ /* 0x000e6200000e0000 */
[----:B------:R-:W-:Y:S01]  /*ae00*/  ULDC.64 UR10, c[0x0][0xae8] ;  /* 0x0002ba00000a7ab9 */ /* 0x000fe20000000a00 */
[----:B------:R-:W-:-:S02]  /*ae10*/  ISETP.GE.OR P0, PT, R6, R51, P0 ;  /* 0x000000330600720c */ /* 0x000fc40000706670 */
[C---:B------:R-:W-:Y:S02]  /*ae20*/  IADD3 R37, P5, R4.reuse, 0x5000, RZ ;  /* 0x0000500004257810 */ /* 0x040fe40007fbe0ff */
[C---:B------:R-:W-:Y:S02]  /*ae30*/  IADD3 R33, P4, R4.reuse, 0x6000, RZ ;  /* 0x0000600004217810 */ /* 0x040fe40007f9e0ff */
[----:B------:R-:W-:Y:S02]  /*ae40*/  IADD3 R7, P3, R4, 0x7000, RZ ;  /* 0x0000700004077810 */ /* 0x000fe40007f7e0ff */
[----:B------:R-:W-:Y:S02]  /*ae50*/  SHF.R.U64 R29, R29, 0x3, RZ ;  /* 0x000000031d1d7819 */ /* 0x000fe400000012ff */
[----:B------:R-:W-:Y:S01]  /*ae60*/  LOP3.LUT R12, R15, 0x380, RZ, 0xc0, !PT ;  /* 0x000003800f0c7812 */ /* 0x000fe200078ec0ff */
[----:B0-----:R0:W-:Y:S01]  /*ae70*/  @!P2 ST.E desc[UR48][R44.64], R3 ;  /* 0x000000032c00a985 */ /* 0x0011e2000c101930 */
[----:B------:R-:W-:Y:S01]  /*ae80*/  UIADD3 UR7, UR7, UR8, URZ ;  /* 0x0000000807077290 */ /* 0x000fe2000fffe03f */
[----:B------:R-:W-:Y:S01]  /*ae90*/  LOP3.LUT R40, R41, 0x380, RZ, 0xc0, !PT ;  /* 0x0000038029287812 */ /* 0x000fe200078ec0ff */
[----:B------:R-:W-:Y:S01]  /*aea0*/  UIMAD UR4, UR14, UR10, URZ ;  /* 0x0000000a0e0472a4 */ /* 0x000fe2000f8e023f */
[----:B-1----:R1:W-:Y:S01]  /*aeb0*/  @!P0 ST.E desc[UR48][R48.64], R0 ;  /* 0x0000000030008985 */ /* 0x0023e2000c101930 */
[----:B------:R-:W-:Y:S01]  /*aec0*/  LOP3.LUT R36, R37, 0x380, RZ, 0xc0, !PT ;  /* 0x0000038025247812 */ /* 0x000fe200078ec0ff */
[----:B------:R-:W-:Y:S01]  /*aed0*/  IMAD.X R25, RZ, RZ, R5, P3 ;  /* 0x000000ffff197224 */ /* 0x000fe200018e0605 */
[----:B------:R-:W-:-:S02]  /*aee0*/  LOP3.LUT R32, R33, 0x380, RZ, 0xc0, !PT ;  /* 0x0000038021207812 */ /* 0x000fc400078ec0ff */
[----:B------:R-:W-:Y:S02]  /*aef0*/  LOP3.LUT R6, R7, 0x380, RZ, 0xc0, !PT ;  /* 0x0000038007067812 */ /* 0x000fe400078ec0ff */
[----:B------:R-:W-:Y:S01]  /*af00*/  LOP3.LUT R28, R29, R4, RZ, 0x3c, !PT ;  /* 0x000000041d1c7212 */ /* 0x000fe200078e3cff */
[----:B0-----:R-:W0:Y:S01]  /*af10*/  @P1 LDC R45, c[0x0][0xbec] ;  /* 0x0002fb00ff2d1b82 */ /* 0x001e220000000800 */
[----:B------:R-:W-:Y:S01]  /*af20*/  IMAD.U32 R3, RZ, RZ, UR40 ;  /* 0x00000028ff037e24 */ /* 0x000fe2000f8e00ff */
[----:B------:R-:W-:Y:S01]  /*af30*/  UIMAD UR4, UR41, UR11, UR4 ;  /* 0x0000000b290472a4 */ /* 0x000fe2000f8e0204 */
[----:B------:R-:W-:Y:S01]  /*af40*/  SHF.R.U64 R40, R40, 0x3, RZ ;  /* 0x0000000328287819 */ /* 0x000fe200000012ff */
[----:B-1----:R-:W-:Y:S01]  /*af50*/  IMAD R0, R18, 0x20, R19 ;  /* 0x0000002012007824 */ /* 0x002fe200078e0213 */
[----:B------:R-:W-:Y:S01]  /*af60*/  UIMAD.WIDE.U32 UR6, UR41, UR10, UR6 ;  /* 0x0000000a290672a5 */ /* 0x000fe2000f8e0006 */
[----:B------:R-:W-:Y:S01]  /*af70*/  SHF.R.U64 R36, R36, 0x3, RZ ;  /* 0x0000000324247819 */ /* 0x000fe200000012ff */
[----:B------:R-:W-:Y:S01]  /*af80*/  ULDC.64 UR8, c[0x0][0xaf0] ;  /* 0x0002bc0000087ab9 */ /* 0x000fe20000000a00 */
[----:B------:R-:W1:Y:S01]  /*af90*/  @P1 LDC R49, c[0x0][0xbf0] ;  /* 0x0002fc00ff311b82 */ /* 0x000e620000000800 */
[----:B------:R-:W-:Y:S01]  /*afa0*/  IMAD R44, R3, 0x80, R0 ;  /* 0x00000080032c7824 */ /* 0x000fe200078e0200 */
[----:B------:R-:W-:Y:S01]  /*afb0*/  UIADD3 UR7, UR7, UR4, URZ ;  /* 0x0000000407077290 */ /* 0x000fe2000fffe03f */
[----:B------:R-:W-:Y:S01]  /*afc0*/  SHF.R.U64 R32, R32, 0x3, RZ ;  /* 0x0000000320207819 */ /* 0x000fe200000012ff */
[----:B------:R-:W-:Y:S01]  /*afd0*/  UIMAD UR4, UR37, UR8, URZ ;  /* 0x00000008250472a4 */ /* 0x000fe2000f8e023f */
[----:B------:R-:W-:Y:S01]  /*afe0*/  SHF.R.U64 R4, R6, 0x3, RZ ;  /* 0x0000000306047819 */ /* 0x000fe200000012ff */
[----:B------:R-:W-:Y:S01]  /*aff0*/  IMAD.MOV.U32 R3, RZ, RZ, R44 ;  /* 0x000000ffff037224 */ /* 0x000fe200078e002c */
[----:B------:R-:W-:Y:S01]  /*b000*/  UIMAD.WIDE.U32 UR6, UR36, UR8, UR6 ;  /* 0x00000008240672a5 */ /* 0x000fe2000f8e0006 */
[----:B------:R-:W-:Y:S01]  /*b010*/  SHF.R.U64 R12, R12, 0x3, RZ ;  /* 0x000000030c0c7819 */ /* 0x000fe200000012ff */
[----:B------:R-:W-:Y:S01]  /*b020*/  UIMAD UR4, UR36, UR9, UR4 ;  /* 0x00000009240472a4 */ /* 0x000fe2000f8e0204 */
[----:B------:R-:W-:Y:S01]  /*b030*/  LOP3.LUT R40, R40, R41, RZ, 0x3c, !PT ;  /* 0x0000002928287212 */ /* 0x000fe200078e3cff */
[--C-:B------:R-:W-:Y:S01]  /*b040*/  IMAD.X R41, RZ, RZ, R5.reuse, P6 ;  /* 0x000000ffff297224 */ /* 0x100fe200030e0605 */
[----:B------:R-:W-:Y:S01]  /*b050*/  LOP3.LUT R36, R36, R37, RZ, 0x3c, !PT ;  /* 0x0000002524247212 */ /* 0x000fe200078e3cff */
[--C-:B------:R-:W-:Y:S01]  /*b060*/  IMAD.X R37, RZ, RZ, R5.reuse, P5 ;  /* 0x000000ffff257224 */ /* 0x100fe200028e0605 */
[----:B------:R-:W-:Y:S01]  /*b070*/  LOP3.LUT R32, R32, R33, RZ, 0x3c, !PT ;  /* 0x0000002120207212 */ /* 0x000fe200078e3cff */
[--C-:B------:R-:W-:Y:S01]  /*b080*/  IMAD.X R33, RZ, RZ, R5.reuse, P4 ;  /* 0x000000ffff217224 */ /* 0x100fe200020e0605 */
[----:B------:R-:W-:Y:S01]  /*b090*/  LOP3.LUT R24, R4, R7, RZ, 0x3c, !PT ;  /* 0x0000000704187212 */ /* 0x000fe200078e3cff */
[----:B0-----:R-:W-:Y:S01]  /*b0a0*/  @P1 IMAD.HI.U32 R0, R44, R45, RZ ;  /* 0x0000002d2c001227 */ /* 0x001fe200078e00ff */
[----:B------:R-:W-:Y:S01]  /*b0b0*/  UIADD3 UR4, UR7, UR4, URZ ;  /* 0x0000000407047290 */ /* 0x000fe2000fffe03f */
[----:B------:R-:W-:Y:S01]  /*b0c0*/  LOP3.LUT R12, R12, R15, RZ, 0x3c, !PT ;  /* 0x0000000f0c0c7212 */ /* 0x000fe200078e3cff */
[----:B------:R-:W5:Y:S01]  /*b0d0*/  LD.E.128 R8, desc[UR48][R8.64] ;  /* 0x0000003008087980 */ /* 0x000f62000c101d00 */
[----:B------:R-:W-:Y:S01]  /*b0e0*/  IMAD.MOV.U32 R29, RZ, RZ, R5 ;  /* 0x000000ffff1d7224 */ /* 0x000fe200078e0005 */
[----:B-1----:R-:W-:-:S02]  /*b0f0*/  @P1 SHF.R.U32.HI R3, RZ, R49, R0 ;  /* 0x00000031ff031219 */ /* 0x002fc40000011600 */
[----:B------:R0:W5:Y:S02]  /*b100*/  LD.E.128 R4, desc[UR48][R20.64] ;  /* 0x0000003014047980 */ /* 0x000164000c101d00 */
[--C-:B------:R-:W-:Y:S01]  /*b110*/  SHF.R.S32.HI R0, RZ, 0x1f, R3.reuse ;  /* 0x0000001fff007819 */ /* 0x100fe20000011403 */
[----:B------:R-:W-:Y:S01]  /*b120*/  IMAD.MOV R45, RZ, RZ, -R3 ;  /* 0x000000ffff2d7224 */ /* 0x000fe200078e0a03 */
[----:B------:R-:W5:Y:S04]  /*b130*/  LD.E.128 R28, desc[UR48][R28.64] ;  /* 0x000000301c1c7980 */ /* 0x000f68000c101d00 */
[----:B------:R-:W5:Y:S01]  /*b140*/  LD.E.128 R12, desc[UR48][R12.64] ;  /* 0x000000300c0c7980 */ /* 0x000f62000c101d00 */
[----:B0-----:R-:W-:Y:S02]  /*b150*/  IMAD.U32 R20, RZ, RZ, UR6 ;  /* 0x00000006ff147e24 */ /* 0x001fe4000f8e00ff */
[----:B------:R-:W-:Y:S01]  /*b160*/  IMAD.U32 R21, RZ, RZ, UR7 ;  /* 0x00000007ff157e24 */ /* 0x000fe2000f8e00ff */
[----:B------:R-:W-:Y:S01]  /*b170*/  ULDC.64 UR6, c[0x0][0xae0] ;  /* 0x0002b80000067ab9 */ /* 0x000fe20000000a00 */
[----:B------:R-:W-:Y:S01]  /*b180*/  IMAD R45, R46, R45, R44 ;  /* 0x0000002d2e2d7224 */ /* 0x000fe200078e022c */
        /* <DEDUP_REMOVED lines=40> */
[----:B------:R-:W-:-:S11]  /*b410*/  ISETP.GE.AND P3, PT, R17, UR4, PT ;  /* 0x0000000411007c0c */ /* 0x000fd6000bf66270 */
[CC--:B01----:R-:W-:Y:S02]  /*b420*/  @!P2 LEA R2, P4, R16.reuse, R20.reuse, 0x1 ;  /* 0x000000141002a211 */ /* 0x0c3fe400078808ff */
[C---:B------:R-:W-:Y:S02]  /*b430*/  @!P3 LEA R20, P5, R17.reuse, R20, 0x1 ;  /* 0x000000141114b211 */ /* 0x040fe400078a08ff */
[-C--:B--2---:R-:W-:Y:S02]  /*b440*/  @!P2 LEA.HI.X R3, R16, R0.reuse, R234, 0x1, P4 ;  /* 0x000000001003a211 */ /* 0x084fe400020f0cea */
[----:B------:R-:W-:-:S03]  /*b450*/  @!P3 LEA.HI.X R21, R17, R0, R233, 0x1, P5 ;  /* 0x000000001115b211 */ /* 0x000fc600028f0ce9 */
[----:B-----5:R3:W-:Y:S04]  /*b460*/  @!P2 ST.E.128 desc[UR48][R2.64], R28 ;  /* 0x0000001c0200a985 */ /* 0x0207e8000c101d30 */
[----:B------:R3:W-:Y:S02]  /*b470*/  @!P3 ST.E.128 desc[UR48][R20.64], R40 ;  /* 0x000000281400b985 */ /* 0x0007e4000c101d30 */
.L_x_5931:
[----:B------:R-:W-:Y:S05]  /*b480*/  BSYNC B1 ;  /* 0x0000000000017941 */ /* 0x000fea0003800000 */
.L_x_5930:
[----:B--2---:R2:W4:Y:S01]  /*b490*/  SHFL.IDX PT, R0, R45, 0x1, 0x181f ;  /* 0x00381f002d007f89 */ /* 0x00452200000e0000 */
[----:B------:R-:W-:Y:S03]  /*b4a0*/  BSSY B1, `(.L_x_5932) ;  /* 0x000000c000017945 */ /* 0x000fe60003800000 */
[----:B-1-3--:R2:W1:Y:S01]  /*b4b0*/  SHFL.IDX PT, R20, R44, 0x1, 0x181f ;  /* 0x00381f002c147f89 */ /* 0x00a46200000e0000 */
[----:B------:R-:W-:Y:S05]  /*b4c0*/  @P0 BRA `(.L_x_5933) ;  /* 0x0000000000240947 */ /* 0x000fea0003800000 */
[----:B------:R-:W-:Y:S02]  /*b4d0*/  ULDC UR4, c[0x0][0xac8] ;  /* 0x0002b20000047ab9 */ /* 0x000fe40000000800 */
[----:B------:R-:W-:Y:S02]  /*b4e0*/  ISETP.GE.AND P3, PT, R16, UR4, PT ;  /* 0x0000000410007c0c */ /* 0x000fe4000bf66270 */
[----:B------:R-:W-:-:S11]  /*b4f0*/  ISETP.GE.AND P4, PT, R17, UR4, PT ;  /* 0x0000000411007c0c */ /* 0x000fd6000bf86270 */
[CC--:B01----:R-:W-:Y:S02]  /*b500*/  @!P3 LEA R2, P0, R16.reuse, R20.reuse, 0x1 ;  /* 0x000000141002b211 */ /* 0x0c3fe400078008ff */
[C---:B------:R-:W-:Y:S02]  /*b510*/  @!P4 LEA R20, P2, R17.reuse, R20, 0x1 ;  /* 0x000000141114c211 */ /* 0x040fe400078408ff */
[-C--:B----4-:R-:W-:Y:S02]  /*b520*/  @!P3 LEA.HI.X R3, R16, R0.reuse, R234, 0x1, P0 ;  /* 0x000000001003b211 */ /* 0x090fe400000f0cea */
[----:B------:R-:W-:-:S03]  /*b530*/  @!P4 LEA.HI.X R21, R17, R0, R233, 0x1, P2 ;  /* 0x000000001115c211 */ /* 0x000fc600010f0ce9 */
[----:B-----5:R3:W-:Y:S04]  /*b540*/  @!P3 ST.E.128 desc[UR48][R2.64], R12 ;  /* 0x0000000c0200b985 */ /* 0x0207e8000c101d30 */
[----:B------:R3:W-:Y:S02]  /*b550*/  @!P4 ST.E.128 desc[UR48][R20.64], R36 ;  /* 0x000000241400c985 */ /* 0x0007e4000c101d30 */
.L_x_5933:
[----:B------:R-:W-:Y:S05]  /*b560*/  BSYNC B1 ;  /* 0x0000000000017941 */ /* 0x000fea0003800000 */
.L_x_5932:
[----:B----4-:R4:W0:Y:S01]  /*b570*/  SHFL.IDX PT, R0, R45, 0x2, 0x181f ;  /* 0x00581f002d007f89 */ /* 0x01082200000e0000 */
[----:B------:R-:W-:Y:S03]  /*b580*/  BSSY B1, `(.L_x_5934) ;  /* 0x000000c000017945 */ /* 0x000fe60003800000 */
[----:B---3-5:R4:W3:Y:S01]  /*b590*/  SHFL.IDX PT, R12, R44, 0x2, 0x181f ;  /* 0x00581f002c0c7f89 */ /* 0x0288e200000e0000 */
[----:B------:R-:W-:Y:S05]  /*b5a0*/  @P1 BRA `(.L_x_5935) ;  /* 0x0000000000241947 */ /* 0x000fea0003800000 */
[----:B------:R-:W-:Y:S02]  /*b5b0*/  ULDC UR4, c[0x0][0xac8] ;  /* 0x0002b20000047ab9 */ /* 0x000fe40000000800 */
[----:B------:R-:W-:Y:S02]  /*b5c0*/  ISETP.GE.AND P2, PT, R16, UR4, PT ;  /* 0x0000000410007c0c */ /* 0x000fe4000bf46270 */
[----:B------:R-:W-:-:S11]  /*b5d0*/  ISETP.GE.AND P3, PT, R17, UR4, PT ;  /* 0x0000000411007c0c */ /* 0x000fd6000bf66270 */
[CC--:B0--3--:R-:W-:Y:S02]  /*b5e0*/  @!P2 LEA R2, P0, R16.reuse, R12.reuse, 0x1 ;  /* 0x0000000c1002a211 */ /* 0x0c9fe400078008ff */
[C---:B------:R-:W-:Y:S02]  /*b5f0*/  @!P3 LEA R12, P1, R17.reuse, R12, 0x1 ;  /* 0x0000000c110cb211 */ /* 0x040fe400078208ff */
[-C--:B------:R-:W-:Y:S02]  /*b600*/  @!P2 LEA.HI.X R3, R16, R0.reuse, R234, 0x1, P0 ;  /* 0x000000001003a211 */ /* 0x080fe400000f0cea */
[----:B------:R-:W-:-:S03]  /*b610*/  @!P3 LEA.HI.X R13, R17, R0, R233, 0x1, P1 ;  /* 0x00000000110db211 */ /* 0x000fc600008f0ce9 */
[----:B------:R0:W-:Y:S04]  /*b620*/  @!P2 ST.E.128 desc[UR48][R2.64], R8 ;  /* 0x000000080200a985 */ /* 0x0001e8000c101d30 */
[----:B------:R0:W-:Y:S02]  /*b630*/  @!P3 ST.E.128 desc[UR48][R12.64], R32 ;  /* 0x000000200c00b985 */ /* 0x0001e4000c101d30 */
.L_x_5935:
[----:B------:R-:W-:Y:S05]  /*b640*/  BSYNC B1 ;  /* 0x0000000000017941 */ /* 0x000fea0003800000 */
.L_x_5934:
[----:B0-----:R-:W-:Y:S01]  /*b650*/  VIADD R0, R46, 0x60 ;  /* 0x000000602e007836 */ /* 0x001fe20000000000 */
[----:B--2-4-:R-:W4:Y:S04]  /*b660*/  SHFL.IDX PT, R45, R45, 0x3, 0x181f ;  /* 0x00781f002d2d7f89 */ /* 0x014f2800000e0000 */
[----:B------:R-:W-:Y:S01]  /*b670*/  ISETP.GE.AND P0, PT, R0, R51, PT ;  /* 0x000000330000720c */ /* 0x000fe20003f06270 */
[----:B------:R-:W0:-:S12]  /*b680*/  SHFL.IDX PT, R44, R44, 0x3, 0x181f ;  /* 0x00781f002c2c7f89 */ /* 0x000e1800000e0000 */
[----:B------:R-:W-:Y:S05]  /*b690*/  @P0 BRA `(.L_x_5936) ;  /* 0x0000000c001c0947 */ /* 0x000fea0003800000 */
[----:B------:R-:W-:Y:S02]  /*b6a0*/  ULDC UR4, c[0x0][0xac8] ;  /* 0x0002b20000047ab9 */ /* 0x000fe40000000800 */
[----:B------:R-:W-:-:S13]  /*b6b0*/  ISETP.GE.AND P1, PT, R16, UR4, PT ;  /* 0x0000000410007c0c */ /* 0x000fda000bf26270 */
[----:B0-----:R-:W-:-:S04]  /*b6c0*/  @!P1 LEA R2, P0, R16, R44, 0x1 ;  /* 0x0000002c10029211 */ /* 0x001fc800078008ff */
[----:B----4-:R-:W-:Y:S02]  /*b6d0*/  @!P1 LEA.HI.X R3, R16, R45, R234, 0x1, P0 ;  /* 0x0000002d10039211 */ /* 0x010fe400000f0cea */
[----:B------:R-:W-:-:S03]  /*b6e0*/  ISETP.GE.AND P0, PT, R17, UR4, PT ;  /* 0x0000000411007c0c */ /* 0x000fc6000bf06270 */
[----:B------:R0:W-:Y:S10]  /*b6f0*/  @!P1 ST.E.128 desc[UR48][R2.64], R4 ;  /* 0x0000000402009985 */ /* 0x0001f4000c101d30 */
[----:B------:R-:W-:Y:S05]  /*b700*/  @P0 BRA `(.L_x_5936) ;  /* 0x0000000c00000947 */ /* 0x000fea0003800000 */
[----:B0-----:R-:W-:-:S04]  /*b710*/  LEA R2, P0, R17, R44, 0x1 ;  /* 0x0000002c11027211 */ /* 0x001fc800078008ff */
[----:B------:R-:W-:-:S05]  /*b720*/  LEA.HI.X R3, R17, R45, R233, 0x1, P0 ;  /* 0x0000002d11037211 */ /* 0x000fca00000f0ce9 */
[----:B------:R0:W-:Y:S01]  /*b730*/  ST.E.128 desc[UR48][R2.64], R24 ;  /* 0x0000001802007985 */ /* 0x0001e2000c101d30 */
[----:B------:R-:W-:Y:S05]  /*b740*/  BRA `(.L_x_5936) ;  /* 0x0000000800f07947 */ /* 0x000fea0003800000 */
.L_x_5928:
        /* <DEDUP_REMOVED lines=35> */
.L_x_5937:
        /* <DEDUP_REMOVED lines=46> */
.L_x_5939:
[----:B------:R-:W-:Y:S05]  /*bc60*/  BSYNC B1 ;  /* 0x0000000000017941 */ /* 0x000fea0003800000 */
.L_x_5938:
        /* <DEDUP_REMOVED lines=56> */
[----:B------:R-:W-:-:S11]  /*bff0*/  ISETP.GE.AND P5, PT, R17, UR4, PT ;  /* 0x0000000411007c0c */ /* 0x000fd6000bfa6270 */
[CC--:B-1----:R-:W-:Y:S02]  /*c000*/  @!P4 LEA R8, P2, R16.reuse, R2.reuse, 0x1 ;  /* 0x000000021008c211 */ /* 0x0c2fe400078408ff */
[C---:B------:R-:W-:Y:S02]  /*c010*/  @!P5 LEA R2, P3, R17.reuse, R2, 0x1 ;  /* 0x000000021102d211 */ /* 0x040fe400078608ff */
[-C--:B--2---:R-:W-:Y:S02]  /*c020*/  @!P4 LEA.HI.X R9, R16, R0.reuse, R234, 0x1, P2 ;  /* 0x000000001009c211 */ /* 0x084fe400010f0cea */
[----:B------:R-:W-:-:S03]  /*c030*/  @!P5 LEA.HI.X R3, R17, R0, R233, 0x1, P3 ;  /* 0x000000001103d211 */ /* 0x000fc600018f0ce9 */
[----:B------:R3:W-:Y:S04]  /*c040*/  @!P4 ST.E.128 desc[UR48][R8.64], RZ ;  /* 0x000000ff0800c985 */ /* 0x0007e8000c101d30 */
[----:B------:R3:W-:Y:S02]  /*c050*/  @!P5 ST.E.128 desc[UR48][R2.64], RZ ;  /* 0x000000ff0200d985 */ /* 0x0007e4000c101d30 */
.L_x_5941:
[----:B------:R-:W-:Y:S05]  /*c060*/  BSYNC B1 ;  /* 0x0000000000017941 */ /* 0x000fea0003800000 */
.L_x_5940:
[----:B--2---:R2:W4:Y:S01]  /*c070*/  SHFL.IDX PT, R0, R5, 0x1, 0x181f ;  /* 0x00381f0005007f89 */ /* 0x00452200000e0000 */
[----:B------:R-:W-:Y:S03]  /*c080*/  BSSY B1, `(.L_x_5942) ;  /* 0x000000c000017945 */ /* 0x000fe60003800000 */
[----:B-1-3--:R2:W1:Y:S01]  /*c090*/  SHFL.IDX PT, R2, R4, 0x1, 0x181f ;  /* 0x00381f0004027f89 */ /* 0x00a46200000e0000 */
[----:B------:R-:W-:Y:S05]  /*c0a0*/  @P1 BRA `(.L_x_5943) ;  /* 0x0000000000241947 */ /* 0x000fea0003800000 */
[----:B------:R-:W-:Y:S02]  /*c0b0*/  ULDC UR4, c[0x0][0xac8] ;  /* 0x0002b20000047ab9 */ /* 0x000fe40000000800 */
[----:B------:R-:W-:Y:S02]  /*c0c0*/  ISETP.GE.AND P3, PT, R16, UR4, PT ;  /* 0x0000000410007c0c */ /* 0x000fe4000bf66270 */
[----:B------:R-:W-:-:S11]  /*c0d0*/  ISETP.GE.AND P4, PT, R17, UR4, PT ;  /* 0x0000000411007c0c */ /* 0x000fd6000bf86270 */
[CC--:B-1----:R-:W-:Y:S02]  /*c0e0*/  @!P3 LEA R8, P1, R16.reuse, R2.reuse, 0x1 ;  /* 0x000000021008b211 */ /* 0x0c2fe400078208ff */
[C---:B------:R-:W-:Y:S02]  /*c0f0*/  @!P4 LEA R2, P2, R17.reuse, R2, 0x1 ;  /* 0x000000021102c211 */ /* 0x040fe400078408ff */
[-C--:B----4-:R-:W-:Y:S02]  /*c100*/  @!P3 LEA.HI.X R9, R16, R0.reuse, R234, 0x1, P1 ;  /* 0x000000001009b211 */ /* 0x090fe400008f0cea */
[----:B------:R-:W-:-:S03]  /*c110*/  @!P4 LEA.HI.X R3, R17, R0, R233, 0x1, P2 ;  /* 0x000000001103c211 */ /* 0x000fc600010f0ce9 */
[----:B------:R3:W-:Y:S04]  /*c120*/  @!P3 ST.E.128 desc[UR48][R8.64], RZ ;  /* 0x000000ff0800b985 */ /* 0x0007e8000c101d30 */
[----:B------:R3:W-:Y:S02]  /*c130*/  @!P4 ST.E.128 desc[UR48][R2.64], RZ ;  /* 0x000000ff0200c985 */ /* 0x0007e4000c101d30 */
.L_x_5943:
[----:B------:R-:W-:Y:S05]  /*c140*/  BSYNC B1 ;  /* 0x0000000000017941 */ /* 0x000fea0003800000 */
.L_x_5942:
[----:B----4-:R4:W0:Y:S01]  /*c150*/  SHFL.IDX PT, R0, R5, 0x2, 0x181f ;  /* 0x00581f0005007f89 */ /* 0x01082200000e0000 */
        /* <DEDUP_REMOVED lines=8> */
[-C--:B0-----:R-:W-:Y:S02]  /*c1e0*/  @!P2 LEA.HI.X R9, R16, R0.reuse, R234, 0x1, P0 ;  /* 0x000000001009a211 */ /* 0x081fe400000f0cea */
[----:B------:R-:W-:-:S03]  /*c1f0*/  @!P3 LEA.HI.X R3, R17, R0, R233, 0x1, P1 ;  /* 0x000000001103b211 */ /* 0x000fc600008f0ce9 */
[----:B------:R3:W-:Y:S04]  /*c200*/  @!P2 ST.E.128 desc[UR48][R8.64], RZ ;  /* 0x000000ff0800a985 */ /* 0x0007e8000c101d30 */
[----:B------:R3:W-:Y:S02]  /*c210*/  @!P3 ST.E.128 desc[UR48][R2.64], RZ ;  /* 0x000000ff0200b985 */ /* 0x0007e4000c101d30 */
.L_x_5945:
[----:B------:R-:W-:Y:S05]  /*c220*/  BSYNC B1 ;  /* 0x0000000000017941 */ /* 0x000fea0003800000 */
.L_x_5944:
[----:B0-----:R-:W-:Y:S01]  /*c230*/  VIADD R0, R6, 0x60 ;  /* 0x0000006006007836 */ /* 0x001fe20000000000 */
[----:B--2-4-:R-:W0:Y:S04]  /*c240*/  SHFL.IDX PT, R5, R5, 0x3, 0x181f ;  /* 0x00781f0005057f89 */ /* 0x014e2800000e0000 */
[----:B------:R-:W-:Y:S01]  /*c250*/  ISETP.GE.AND P0, PT, R0, R11, PT ;  /* 0x0000000b0000720c */ /* 0x000fe20003f06270 */
[----:B-1-3--:R1:W2:-:S12]  /*c260*/  SHFL.IDX PT, R2, R4, 0x3, 0x181f ;  /* 0x00781f0004027f89 */ /* 0x00a29800000e0000 */
[----:B-1----:R-:W-:Y:S05]  /*c270*/  @P0 BRA `(.L_x_5936) ;  /* 0x0000000000240947 */ /* 0x002fea0003800000 */
[----:B------:R-:W-:Y:S02]  /*c280*/  ULDC UR4, c[0x0][0xac8] ;  /* 0x0002b20000047ab9 */ /* 0x000fe40000000800 */
[----:B------:R-:W-:Y:S02]  /*c290*/  ISETP.GE.AND P2, PT, R16, UR4, PT ;  /* 0x0000000410007c0c */ /* 0x000fe4000bf46270 */
[----:B------:R-:W-:-:S11]  /*c2a0*/  ISETP.GE.AND P3, PT, R17, UR4, PT ;  /* 0x0000000411007c0c */ /* 0x000fd6000bf66270 */
[CC--:B--2---:R-:W-:Y:S02]  /*c2b0*/  @!P2 LEA R6, P0, R16.reuse, R2.reuse, 0x1 ;  /* 0x000000021006a211 */ /* 0x0c4fe400078008ff */
[C---:B------:R-:W-:Y:S02]  /*c2c0*/  @!P3 LEA R2, P1, R17.reuse, R2, 0x1 ;  /* 0x000000021102b211 */ /* 0x040fe400078208ff */
[-C--:B0-----:R-:W-:Y:S02]  /*c2d0*/  @!P2 LEA.HI.X R7, R16, R5.reuse, R234, 0x1, P0 ;  /* 0x000000051007a211 */ /* 0x081fe400000f0cea */
[----:B------:R-:W-:-:S03]  /*c2e0*/  @!P3 LEA.HI.X R3, R17, R5, R233, 0x1, P1 ;  /* 0x000000051103b211 */ /* 0x000fc600008f0ce9 */
[----:B------:R1:W-:Y:S04]  /*c2f0*/  @!P2 ST.E.128 desc[UR48][R6.64], RZ ;  /* 0x000000ff0600a985 */ /* 0x0003e8000c101d30 */
[----:B------:R1:W-:Y:S02]  /*c300*/  @!P3 ST.E.128 desc[UR48][R2.64], RZ ;  /* 0x000000ff0200b985 */ /* 0x0003e4000c101d30 */
.L_x_5936:
[----:B------:R-:W-:Y:S05]  /*c310*/  BSYNC B0 ;  /* 0x0000000000007941 */ /* 0x000fea0003800000 */
.L_x_5927:
[----:B------:R-:W-:Y:S02]  /*c320*/  ULDC UR4, c[0x0][0xc3c] ;  /* 0x00030f0000047ab9 */ /* 0x000fe40000000800 */
[----:B------:R-:W-:-:S13]  /*c330*/  ISETP.GE.AND P0, PT, R47, UR4, PT ;  /* 0x000000042f007c0c */ /* 0x000fda000bf06270 */
[----:B------:R-:W-:Y:S05]  /*c340*/  @!P0 BRA `(.L_x_5946) ;  /* 0xffffff4800b48947 */ /* 0x000fea000383ffff */
[----:B------:R-:W-:Y:S05]  /*c350*/  EXIT ;  /* 0x000000000000794d */ /* 0x000fea0003800000 */
.L_x_5901:
        /* <DEDUP_REMOVED lines=22> */
.L_x_5947:
        /* <DEDUP_REMOVED lines=41> */
.L_x_5953:
        /* <DEDUP_REMOVED lines=14> */
.L_x_5952:
[----:B------:R-:W-:Y:S05]  /*c830*/  BSYNC B0 ;  /* 0x0000000000007941 */ /* 0x000fea0003800000 */
.L_x_5951:
        /* <DEDUP_REMOVED lines=22> */
.L_x_5949:
        /* <DEDUP_REMOVED lines=17> */
.L_x_5954:
        /* <DEDUP_REMOVED lines=28> */
.L_x_5950:
[----:B------:R0:W-:Y:S01]  /*cc70*/  STL [R1+0x10], R4 ;  /* 0x0000100401007387 */ /* 0x0001e20000100800 */
[----:B------:R-:W-:-:S03]  /*cc80*/  UMOV UR36, URZ ;  /* 0x0000003f00247c82 */ /* 0x000fc60008000000 */
[----:B------:R0:W-:Y:S02]  /*cc90*/  STL [R1+0x14], RZ ;  /* 0x000014ff01007387 */ /* 0x0001e40000100800 */
.L_x_5955:
        /* <DEDUP_REMOVED lines=11> */
.L_x_5948:
[----:B--2---:R-:W-:Y:S01]  /*cd50*/  IMAD.MOV.U32 R0, RZ, RZ, 0x1 ;  /* 0x00000001ff007424 */ /* 0x004fe200078e00ff */
[----:B------:R-:W-:Y:S01]  /*cd60*/  ULDC UR4, c[0x0][0xc3c] ;  /* 0x00030f0000047ab9 */ /* 0x000fe20000000800 */
[----:B------:R2:W-:Y:S01]  /*cd70*/  STL [R1+0x2c], RZ ;  /* 0x00002cff01007387 */ /* 0x0005e20000100800 */
[----:B------:R-:W-:-:S03]  /*cd80*/  UISETP.GE.AND UP0, UPT, UR45, UR4, UPT ;  /* 0x000000042d00728c */ /* 0x000fc6000bf06270 */
[----:B------:R2:W-:Y:S03]  /*cd90*/  STL [R1+0x4], R0 ;  /* 0x0000040001007387 */ /* 0x0005e60000100800 */
[----:B------:R-:W-:Y:S01]  /*cda0*/  PLOP3.LUT P0, PT, PT, PT, UP0, 0x80, 0x0 ;  /* 0x000000000000781c */ /* 0x000fe20003f0f008 */
[----:B------:R2:W-:-:S12]  /*cdb0*/  STL [R1], RZ ;  /* 0x000000ff01007387 */ /* 0x0005d80000100800 */
        /* <DEDUP_REMOVED lines=13> */
[C---:B------:R-:W-:Y:S01]  /*ce90*/  IMAD.SHL.U32 R5, R6.reuse, 0x4, RZ ;  /* 0x0000000406057824 */ /* 0x040fe200078e00ff */
[----:B------:R-:W-:Y:S01]  /*cea0*/  SHF.R.U32.HI R3, RZ, 0x5, R4 ;  /* 0x00000005ff037819 */ /* 0x000fe20000011604 */
[----:B------:R-:W-:Y:S01]  /*ceb0*/  IMAD.SHL.U32 R19, R6, 0x80, RZ ;  /* 0x0000008006137824 */ /* 0x000fe200078e00ff */
[----:B0-----:R-:W-:-:S04]  /*cec0*/  LOP3.LUT R2, R0, 0x80, RZ, 0xc0, !PT ;  /* 0x0000008000027812 */ /* 0x001fc800078ec0ff */
[----:B------:R-:W-:-:S04]  /*ced0*/  LOP3.LUT R2, R2, 0x10, R6, 0xf8, !PT ;  /* 0x0000001002027812 */ /* 0x000fc800078ef806 */
[----:B------:R-:W-:Y:S02]  /*cee0*/  LOP3.LUT R5, R2, 0x10, R5, 0x78, !PT ;  /* 0x0000001002057812 */ /* 0x000fe400078e7805 */
[C---:B------:R-:W-:Y:S02]  /*cef0*/  LOP3.LUT R2, R0.reuse, 0x60, RZ, 0xc0, !PT ;  /* 0x0000006000027812 */ /* 0x040fe400078ec0ff */
[----:B------:R-:W-:-:S03]  /*cf00*/  LOP3.LUT R0, R0, 0x100, RZ, 0xc0, !PT ;  /* 0x0000010000007812 */ /* 0x000fc600078ec0ff */
[----:B------:R-:W-:-:S05]  /*cf10*/  IMAD R2, R3, 0x200, R2 ;  /* 0x0000020003027824 */ /* 0x000fca00078e0202 */
[----:B------:R-:W-:Y:S02]  /*cf20*/  IADD3 R2, R5, R2, R0 ;  /* 0x0000000205027210 */ /* 0x000fe40007ffe000 */
[----:B------:R-:W-:-:S03]  /*cf30*/  LOP3.LUT R0, R19, 0x380, RZ, 0xc0, !PT ;  /* 0x0000038013007812 */ /* 0x000fc600078ec0ff */
[----:B------:R0:W-:Y:S02]  /*cf40*/  STL [R1+0x20], R2 ;  /* 0x0000200201007387 */ /* 0x0001e40000100800 */
[----:B------:R-:W-:Y:S02]  /*cf50*/  IMAD R3, R3, 0x10, R0 ;  /* 0x0000001003037824 */ /* 0x000fe400078e0200 */
[----:B------:R-:W-:-:S05]  /*cf60*/  IMAD.SHL.U32 R0, R6, 0x10, RZ ;  /* 0x0000001006007824 */ /* 0x000fca00078e00ff */
[----:B0-----:R-:W-:Y:S01]  /*cf70*/  LOP3.LUT R2, R3, 0x70, R0, 0x78, !PT ;  /* 0x0000007003027812 */ /* 0x001fe200078e7800 */
[----:B------:R-:W-:-:S03]  /*cf80*/  IMAD.SHL.U32 R3, R6, 0x2, RZ ;  /* 0x0000000206037824 */ /* 0x000fc600078e00ff */
[----:B------:R-:W-:Y:S02]  /*cf90*/  LOP3.LUT R19, R2, 0xc00, R19, 0xf8, !PT ;  /* 0x00000c0002137812 */ /* 0x000fe400078ef813 */
[----:B------:R-:W-:-:S04]  /*cfa0*/  LOP3.LUT R2, R0, 0x3f0, RZ, 0xc0, !PT ;  /* 0x000003f000027812 */ /* 0x000fc800078ec0ff */
[----:B------:R-:W-:Y:S01]  /*cfb0*/  LOP3.LUT R3, R2, 0x70, R3, 0x78, !PT ;  /* 0x0000007002037812 */ /* 0x000fe200078e7803 */
[----:B------:R-:W-:Y:S01]  /*cfc0*/  IMAD.SHL.U32 R2, R4, 0x10, RZ ;  /* 0x0000001004027824 */ /* 0x000fe200078e00ff */
[----:B------:R-:W-:-:S04]  /*cfd0*/  SHF.R.U32.HI R4, RZ, 0x3, R4 ;  /* 0x00000003ff047819 */ /* 0x000fc80000011604 */
[----:B------:R-:W-:Y:S01]  /*cfe0*/  LOP3.LUT R2, R3, 0x400, R2, 0xf8, !PT ;  /* 0x0000040003027812 */ /* 0x000fe200078ef802 */
[----:B------:R-:W-:Y:S01]  /*cff0*/  IMAD.MOV.U32 R3, RZ, RZ, 0x40 ;  /* 0x00000040ff037424 */ /* 0x000fe200078e00ff */
[----:B------:R-:W-:Y:S01]  /*d000*/  LOP3.LUT R4, R4, 0x70, R0, 0xf8, !PT ;  /* 0x0000007004047812 */ /* 0x000fe200078ef800 */
[----:B------:R-:W-:Y:S02]  /*d010*/  IMAD.MOV.U32 R0, RZ, RZ, 0x1 ;  /* 0x00000001ff007424 */ /* 0x000fe400078e00ff */
[----:B------:R-:W-:Y:S01]  /*d020*/  IMAD.IADD R2, R17, 0x1, R2 ;  /* 0x0000000111027824 */ /* 0x000fe200078e0202 */
[----:B------:R-:W-:-:S05]  /*d030*/  SEL R3, R3, 0xffffffc0, !P0 ;  /* 0xffffffc003037807 */ /* 0x000fca0004000000 */
[----:B------:R-:W-:Y:S04]  /*d040*/  STL [R1+0x30], R3 ;  /* 0x0000300301007387 */ /* 0x000fe80000100800 */
[----:B------:R-:W-:Y:S04]  /*d050*/  STL [R1+0x28], R2 ;  /* 0x0000280201007387 */ /* 0x000fe80000100800 */
[----:B------:R-:W-:Y:S04]  /*d060*/  STL [R1], RZ ;  /* 0x000000ff01007387 */ /* 0x000fe80000100800 */
[----:B------:R0:W-:Y:S04]  /*d070*/  STL [R1+0x4], R0 ;  /* 0x0000040001007387 */ /* 0x0001e80000100800 */
[----:B------:R1:W-:Y:S01]  /*d080*/  STL [R1+0x2c], RZ ;  /* 0x00002cff01007387 */ /* 0x0003e20000100800 */
[----:B0-----:R-:W-:-:S05]  /*d090*/  IMAD.IADD R0, R3, 0x1, R19 ;  /* 0x0000000103007824 */ /* 0x001fca00078e0213 */
[----:B------:R1:W-:Y:S02]  /*d0a0*/  STL [R1+0x24], R0 ;  /* 0x0000240001007387 */ /* 0x0003e40000100800 */
.L_x_6023:
        /* <DEDUP_REMOVED lines=42> */
[----:B------:R-:W-:-:S04]  /*d350*/  IMAD.U32 R5, RZ, RZ, UR7 ;  /* 0x00000007ff057e24 */ /* 0x000fc8000f8e00ff */
[----:B-1----:R0:W5:Y:S04]  /*d360*/  @P0 LDG.E R0, desc[UR48][R2.64] ;  /* 0x0000003002000981 */ /* 0x002168000c1e1900 */
        /* <DEDUP_REMOVED lines=8> */
.L_x_5957:
        /* <DEDUP_REMOVED lines=25> */
.L_x_5958:
[----:B------:R-:W-:Y:S05]  /*d580*/  @!P1 BRA `(.L_x_5959) ;  /* 0x0000000000149947 */ /* 0x000fea0003800000 */
[----:B------:R-:W2:Y:S04]  /*d590*/  LDG.E R0, desc[UR48][R4.64] ;  /* 0x0000003004007981 */ /* 0x000ea8000c1e1900 */
[----:B------:R-:W3:Y:S01]  /*d5a0*/  LDG.E R4, desc[UR48][R4.64+0x4] ;  /* 0x0000043004047981 */ /* 0x000ee2000c1e1900 */
[----:B--2---:R-:W-:Y:S02]  /*d5b0*/  R2UR UR5, R0 ;  /* 0x00000000000572ca */ /* 0x004fe400000e0000 */
[----:B---3--:R-:W-:-:S13]  /*d5c0*/  R2UR UR4, R4 ;  /* 0x00000000040472ca */ /* 0x008fda00000e0000 */
[----:B------:R-:W-:-:S12]  /*d5d0*/  UIADD3 UR4, -UR5, UR4, URZ ;  /* 0x0000000405047290 */ /* 0x000fd8000fffe13f */
.L_x_5959:
[----:B------:R-:W-:Y:S01]  /*d5e0*/  UIADD3 UR41, -UR41, UR4, URZ ;  /* 0x0000000429297290 */ /* 0x000fe2000fffe13f */
[----:B------:R-:W-:Y:S02]  /*d5f0*/  BSSY B7, `(.L_x_5960) ;  /* 0x0000345000077945 */ /* 0x000fe40003800000 */
[----:B------:R-:W-:Y:S01]  /*d600*/  UMOV UR4, URZ ;  /* 0x0000003f00047c82 */ /* 0x000fe20008000000 */
[----:B------:R-:W-:Y:S02]  /*d610*/  UIADD3 UR5, UR41, 0xdf, URZ ;  /* 0x000000df29057890 */ /* 0x000fe4000fffe03f */
[----:B------:R-:W-:Y:S02]  /*d620*/  ISETP.LT.AND P0, PT, RZ, UR41, PT ;  /* 0x00000029ff007c0c */ /* 0x000fe4000bf01270 */
[----:B------:R-:W-:-:S04]  /*d630*/  UIMAD.WIDE UR4, UR5, -0x6db6db6d, UR4 ;  /* 0x92492493050478a5 */ /* 0x000fc8000f8e0204 */
[----:B------:R-:W-:-:S04]  /*d640*/  USHF.R.U32.HI UR40, URZ, 0x1f, UR5 ;  /* 0x0000001f3f287899 */ /* 0x000fc80008011605 */
[----:B------:R-:W-:-:S03]  /*d650*/  ULEA.HI.SX32 UR40, UR5, UR40, 0x19 ;  /* 0x0000002805287291 */ /* 0x000fc6000f8fca3f */
[----:B------:R-:W-:Y:S09]  /*d660*/  @P0 BRA `(.L_x_5961) ;  /* 0x0000000000480947 */ /* 0x000ff20003800000 */
        /* <DEDUP_REMOVED lines=18> */
.L_x_5961:
        /* <DEDUP_REMOVED lines=20> */
.L_x_5964:
[----:B------:R-:W-:Y:S05]  /*d8d0*/  BSYNC B6 ;  /* 0x0000000000067941 */ /* 0x000fea0003800000 */
.L_x_5963:
        /* <DEDUP_REMOVED lines=24> */
.L_x_5966:
[----:B------:R-:W-:Y:S05]  /*da60*/  BSYNC B6 ;  /* 0x0000000000067941 */ /* 0x000fea0003800000 */
.L_x_5965:
        /* <DEDUP_REMOVED lines=21> */
.L_x_5968:
[----:B------:R-:W-:Y:S05]  /*dbc0*/  BSYNC B6 ;  /* 0x0000000000067941 */ /* 0x000fea0003800000 */
.L_x_5967:
        /* <DEDUP_REMOVED lines=19> */
.L_x_5970:
[----:B------:R-:W-:Y:S05]  /*dd00*/  BSYNC B6 ;  /* 0x0000000000067941 */ /* 0x000fea0003800000 */
.L_x_5969:
        /* <DEDUP_REMOVED lines=24> */
.L_x_6042:
[----:B0-----:R-:W3:Y:S01]  /*de90*/  LDL.LU R0, [R1+0xc] ;  /* 0x00000c0001007983 */ /* 0x001ee20000300800 */
[----:B------:R-:W-:Y:S02]  /*dea0*/  PLOP3.LUT P1, PT, PT, PT, PT, 0x8, 0x0 ;  /* 0x000000000000781c */ /* 0x000fe40003f2e170 */
[----:B-1----:R-:W-:Y:S02]  /*deb0*/  ISETP.NE.AND P0, PT, R14, RZ, PT ;  /* 0x000000ff0e00720c */ /* 0x002fe40003f05270 */
        /* <DEDUP_REMOVED lines=9> */
.L_x_6045:
        /* <DEDUP_REMOVED lines=21> */
.L_x_5974:
[----:B0-----:R-:W3:Y:S04]  /*e0a0*/  LDL R3, [R1] ;  /* 0x0000000001037983 */ /* 0x001ee80000100800 */
        /* <DEDUP_REMOVED lines=8> */
.L_x_6046:
        /* <DEDUP_REMOVED lines=8> */
.L_x_5976:
[----:B------:R-:W2:Y:S01]  /*e1b0*/  LDL R5, [R1] ;  /* 0x0000000001057983 */ /* 0x000ea20000100800 */
        /* <DEDUP_REMOVED lines=9> */
[----:B------:R-:W-:-:S04]  /*e250*/  UMOV UR34, URZ ;  /* 0x0000003f00227c82 */ /* 0x000fc80008000000 */
[----:B------:R-:W-:Y:S01]  /*e260*/  UIADD3 UR33, UR33, 0x2e870, URZ ;  /* 0x0002e87021217890 */ /* 0x000fe2000fffe03f */
[----:B--2---:R-:W-:-:S05]  /*e270*/  IMAD R4, R5, 0x7000, R17 ;  /* 0x0000700005047824 */ /* 0x004fca00078e0211 */
[----:B------:R-:W-:-:S13]  /*e280*/  R2UR UR32, R4 ;  /* 0x00000000042072ca */ /* 0x000fda00000e0000 */
[----:B------:R-:W-:-:S09]  /*e290*/  UIADD3 UR32, UR32, 0xe400, URZ ;  /* 0x0000e40020207890 */ /* 0x000fd2000fffe03f */
[----:B------:R1:W-:Y:S01]  /*e2a0*/  UTMALDG.4D [UR32], [UR4], desc[UR6] ;  /* 0x00000620040075b4 */ /* 0x0003e20008019000 */
[----:B------:R-:W2:Y:S02]  /*e2b0*/  SYNCS.PHASECHK.TRANS64.TRYWAIT P0, [R3+URZ+0x2e840], R2 ;  /* 0x02e84002030075a7 */ /* 0x000ea4000800017f */
[----:B-12---:R-:W-:Y:S05]  /*e2c0*/  @!P0 BRA `(.L_x_5977) ;  /* 0x0000003800388947 */ /* 0x006fea0003800000 */
.L_x_6047:
        /* <DEDUP_REMOVED lines=8> */
.L_x_5978:
        /* <DEDUP_REMOVED lines=19> */
.L_x_5972:
        /* <DEDUP_REMOVED lines=34> */
.L_x_5980:
[----:B------:R-:W-:Y:S05]  /*e6a0*/  BSYNC B6 ;  /* 0x0000000000067941 */ /* 0x000fea0003800000 */
.L_x_5979:
[----:B------:R-:W3:Y:S01]  /*e6b0*/  LDL.LU R4, [R1+0x14] ;  /* 0x0000140001047983 */ /* 0x000ee20000300800 */
[----:B------:R-:W0:Y:S01]  /*e6c0*/  LDC R6, c[0x0][0x448] ;  /* 0x00011200ff067b82 */ /* 0x000e220000000800 */
[----:B------:R-:W-:Y:S02]  /*e6d0*/  ULDC.64 UR8, c[0x0][0x2d8] ;  /* 0x0000b60000087ab9 */ /* 0x000fe40000000a00 */
[----:B--2---:R1:W5:Y:S01]  /*e6e0*/  LDL R8, [R1+0x28] ;  /* 0x0000280001087983 */ /* 0x0043620000100800 */
[----:B------:R-:W2:Y:S01]  /*e6f0*/  S2R R2, SR_TID.X ;  /* 0x0000000000027919 */ /* 0x000ea20000002100 */
[----:B------:R-:W4:Y:S01]  /*e700*/  S2R R0, SR_TID.X ;  /* 0x0000000000007919 */ /* 0x000f220000002100 */
[----:B0-----:R-:W-:Y:S02]  /*e710*/  ISETP.NE.AND P0, PT, R6, 0x1, PT ;  /* 0x000000010600780c */ /* 0x001fe40003f05270 */
[----:B--2---:R-:W-:-:S04]  /*e720*/  LOP3.LUT R2, R2, 0x7f, RZ, 0xc0, !PT ;  /* 0x0000007f02027812 */ /* 0x004fc800078ec0ff */
[----:B------:R-:W-:Y:S01]  /*e730*/  SHF.R.U32.HI R2, RZ, 0x3, R2 ;  /* 0x00000003ff027819 */ /* 0x000fe20000011602 */
[----:B----4-:R-:W-:-:S06]  /*e740*/  IMAD.SHL.U32 R3, R0, 0x10, RZ ;  /* 0x0000001000037824 */ /* 0x010fcc00078e00ff */
[----:B------:R-:W0:Y:S01]  /*e750*/  @P0 LDC R0, c[0x0][0x450] ;  /* 0x00011400ff000b82 */ /* 0x000e220000000800 */
[----:B------:R-:W-:-:S07]  /*e760*/  LOP3.LUT R3, R2, 0x70, R3, 0xf8, !PT ;  /* 0x0000007002037812 */ /* 0x000fce00078ef803 */
[----:B------:R-:W2:Y:S01]  /*e770*/  @P0 LDC R2, c[0x0][0x44c] ;  /* 0x00011300ff020b82 */ /* 0x000ea20000000800 */
[----:B------:R-:W-:Y:S01]  /*e780*/  UIMAD UR6, UR37, UR8, URZ ;  /* 0x00000008250672a4 */ /* 0x000fe2000f8e023f */
[----:B------:R-:W-:Y:S01]  /*e790*/  UMOV UR50, UR56 ;  /* 0x0000003800327c82 */ /* 0x000fe20008000000 */
[----:B------:R-:W4:Y:S01]  /*e7a0*/  S2R R7, SR_TID.X ;  /* 0x0000000000077919 */ /* 0x000f220000002100 */
        /* <DEDUP_REMOVED lines=9> */
[----:B----4-:R-:W-:-:S05]  /*e840*/  IMAD.SHL.U32 R9, R7, 0x10, RZ ;  /* 0x0000001007097824 */ /* 0x010fca00078e00ff */
[----:B------:R-:W-:Y:S02]  /*e850*/  LOP3.LUT R9, R9, 0x70, RZ, 0xc0, !PT ;  /* 0x0000007009097812 */ /* 0x000fe400078ec0ff */
[----:B------:R-:W-:-:S04]  /*e860*/  LOP3.LUT R7, R7, 0x7f, RZ, 0xc0, !PT ;  /* 0x0000007f07077812 */ /* 0x000fc800078ec0ff */
[----:B------:R-:W-:Y:S01]  /*e870*/  SHF.R.U32.HI R10, RZ, 0x3, R7 ;  /* 0x00000003ff0a7819 */ /* 0x000fe20000011607 */
        /* <DEDUP_REMOVED lines=20> */
[----:B------:R-:W-:-:S03]  /*e9c0*/  ULDC UR4, c[0x0][0x2b8] ;  /* 0x0000ae0000047ab9 */ /* 0x000fc60000000800 */
[----:B------:R-:W-:Y:S02]  /*e9d0*/  IADD3.X R2, R3, UR5, R4, P0, !PT ;  /* 0x0000000503027c10 */ /* 0x000fe400087fe404 */
[----:B------:R-:W-:Y:S01]  /*e9e0*/  ISETP.GE.AND P0, PT, R9, UR4, PT ;  /* 0x0000000409007c0c */ /* 0x000fe2000bf06270 */
[----:B------:R-:W-:-:S03]  /*e9f0*/  UMOV UR4, 0xffffffff ;  /* 0xffffffff00047882 */ /* 0x000fc60000000000 */
[----:B-1----:R-:W-:Y:S09]  /*ea00*/  BRA.DIV UR4, `(.L_x_5981) ;  /* 0x00000032047c7947 */ /* 0x002ff2000b800000 */
[----:B------:R-:W0:Y:S01]  /*ea10*/  SHFL.IDX PT, R7, R0, RZ, 0x181f ;  /* 0x00181fff00077589 */ /* 0x000e2200000e0000 */
[----:B------:R-:W-:Y:S02]  /*ea20*/  IMAD R4, R18, R6, RZ ;  /* 0x0000000612047224 */ /* 0x000fe400078e02ff */
[----:B------:R-:W-:Y:S01]  /*ea30*/  IMAD.IADD R3, R10, 0x1, R5 ;  /* 0x000000010a037824 */ /* 0x000fe200078e0205 */
[----:B------:R-:W1:Y:S03]  /*ea40*/  SHFL.IDX PT, R6, R2, RZ, 0x181f ;  /* 0x00181fff02067589 */ /* 0x000e6600000e0000 */
[C---:B------:R-:W-:Y:S01]  /*ea50*/  VIADD R5, R3.reuse, 0x10 ;  /* 0x0000001003057836 */ /* 0x040fe20000000000 */
[----:B------:R-:W-:-:S13]  /*ea60*/  ISETP.GE.AND P1, PT, R3, R4, PT ;  /* 0x000000040300720c */ /* 0x000fda0003f26270 */
[----:B0-----:R-:W-:-:S05]  /*ea70*/  @!P1 IADD3 R7, P2, R9, R7, RZ ;  /* 0x0000000709079210 */ /* 0x001fca0007f5e0ff */
[----:B-1----:R-:W-:-:S05]  /*ea80*/  @!P1 IMAD.X R6, RZ, RZ, R6, P2 ;  /* 0x000000ffff069224 */ /* 0x002fca00010e0606 */
[----:B------:R-:W-:-:S04]  /*ea90*/  @!P1 LOP3.LUT R7, R7, R6, RZ, 0x3c, !PT ;  /* 0x0000000607079212 */ /* 0x000fc800078e3cff */
[----:B------:R-:W-:-:S04]  /*eaa0*/  @!P1 LOP3.LUT R6, R7, R6, RZ, 0x3c, !PT ;  /* 0x0000000607069212 */ /* 0x000fc800078e3cff */
[----:B------:R-:W-:-:S05]  /*eab0*/  @!P1 LOP3.LUT R7, R7, R6, RZ, 0x3c, !PT ;  /* 0x0000000607079212 */ /* 0x000fca00078e3cff */
[----:B------:R-:W-:Y:S01]  /*eac0*/  @!PT LDS RZ, [RZ] ;  /* 0x00000000fffff984 */ /* 0x000fe20000000800 */
[----:B-----5:R0:W-:Y:S01]  /*ead0*/  @!P1 LDGSTS.E.BYPASS.LTC128B.128 [R8+0x1c400], desc[UR48][R6.64], !P0 ;  /* 0x1c40000006089fae */ /* 0x0201e2000c101d70 */
[----:B------:R-:W-:-:S03]  /*eae0*/  ISETP.GE.AND P1, PT, R5, R4, PT ;  /* 0x000000040500720c */ /* 0x000fc60003f26270 */
[----:B------:R-:W-:Y:S04]  /*eaf0*/  SHFL.IDX PT, R5, R2, 0x1, 0x181f ;  /* 0x00381f0002057f89 */ /* 0x000fe800000e0000 */
[----:B0-----:R-:W0:Y:S06]  /*eb00*/  SHFL.IDX PT, R6, R0, 0x1, 0x181f ;  /* 0x00381f0000067f89 */ /* 0x001e2c00000e0000 */
        /* <DEDUP_REMOVED lines=39> */
[----:B0-----:R-:W0:Y:S04]  /*ed80*/  SHFL.IDX PT, R6, R0, 0x6, 0x181f ;  /* 0x00d81f0000067f89 */ /* 0x001e2800000e0000 */
[----:B------:R-:W1:Y:S03]  /*ed90*/  SHFL.IDX PT, R0, R0, 0x7, 0x181f ;  /* 0x00f81f0000007f89 */ /* 0x000e6600000e0000 */
[----:B0-----:R-:W-:-:S05]  /*eda0*/  @!P1 IADD3 R6, P2, R9, R6, RZ ;  /* 0x0000000609069210 */ /* 0x001fca0007f5e0ff */
[----:B------:R-:W-:-:S04]  /*edb0*/  @!P1 IMAD.X R5, RZ, RZ, R5, P2 ;  /* 0x000000ffff059224 */ /* 0x000fc800010e0605 */
[----:B------:R-:W-:Y:S02]  /*edc0*/  @!P1 IMAD.MOV.U32 R7, RZ, RZ, R5 ;  /* 0x000000ffff079224 */ /* 0x000fe400078e0005 */
[----:B------:R0:W2:Y:S04]  /*edd0*/  SHFL.IDX PT, R5, R2, 0x7, 0x181f ;  /* 0x00f81f0002057f89 */ /* 0x0000a800000e0000 */
[----:B-1----:R0:W-:Y:S02]  /*ede0*/  @!P1 LDGSTS.E.BYPASS.LTC128B.128 [R8+0x1f400], desc[UR48][R6.64], !P0 ;  /* 0x1f40000006089fae */ /* 0x0021e4000c101d70 */
.L_x_6064:
[----:B------:R-:W-:-:S05]  /*edf0*/  VIADD R3, R3, 0x70 ;  /* 0x0000007003037836 */ /* 0x000fca0000000000 */
[----:B------:R-:W-:-:S13]  /*ee00*/  ISETP.GE.AND P1, PT, R3, R4, PT ;  /* 0x000000040300720c */ /* 0x000fda0003f26270 */
[----:B0-----:R-:W-:-:S05]  /*ee10*/  @!P1 IADD3 R2, P2, R9, R0, RZ ;  /* 0x0000000009029210 */ /* 0x001fca0007f5e0ff */
[----:B--2---:R-:W-:-:S05]  /*ee20*/  @!P1 IMAD.X R3, RZ, RZ, R5, P2 ;  /* 0x000000ffff039224 */ /* 0x004fca00010e0605 */
[----:B------:R-:W-:Y:S01]  /*ee30*/  @!PT LDS RZ, [RZ] ;  /* 0x00000000fffff984 */ /* 0x000fe20000000800 */
[----:B------:R-:W-:Y:S01]  /*ee40*/  @!PT LDS RZ, [RZ] ;  /* 0x00000000fffff984 */ /* 0x000fe20000000800 */
[----:B------:R-:W-:Y:S01]  /*ee50*/  @!PT LDS RZ, [RZ] ;  /* 0x00000000fffff984 */ /* 0x000fe20000000800 */
[----:B------:R0:W-:Y:S01]  /*ee60*/  @!P1 LDGSTS.E.BYPASS.LTC128B.128 [R8+0x1fc00], desc[UR48][R2.64], !P0 ;  /* 0x1fc0000002089fae */ /* 0x0001e2000c101d70 */
[----:B------:R-:W-:Y:S01]  /*ee70*/  PLOP3.LUT P0, PT, PT, PT, PT, 0x80, 0x0 ;  /* 0x000000000000781c */ /* 0x000fe20003f0f070 */
[----:B------:R-:W-:-:S12]  /*ee80*/  NOP ;  /* 0x0000000000007918 */ /* 0x000fd80000000000 */
.L_x_5982:
[----:B------:R-:W-:Y:S02]  /*ee90*/  PLOP3.LUT P1, PT, P1, P0, PT, 0xa2, 0x0 ;  /* 0x000000000000781c */ /* 0x000fe40000f21472 */
[----:B------:R-:W-:-:S08]  /*eea0*/  @P0 R2UR P1, UR4, R17 ;  /* 0x00000000110402ca */ /* 0x000fd00000020000 */
[----:B------:R-:W-:-:S05]  /*eeb0*/  @P0 PLOP3.LUT P0, PT, P1, PT, PT, 0x80, 0x0 ;  /* 0x000000000000081c */ /* 0x000fca0000f0f070 */
[----:B------:R-:W-:Y:S01]  /*eec0*/  @!P1 SYNCS.ARRIVE.TRANS64.RED.A0T1 RZ, [UR4+0x2e800], RZ ;  /* 0x02e800ffffff99a7 */ /* 0x000fe20008200404 */
[----:B------:R-:W-:Y:S07]  /*eed0*/  @!P1 ARRIVES.LDGSTSBAR.64.TRANSCNT [UR4+0x2e800] ;  /* 0x02e80000ff0099b0 */ /* 0x000fee0008000a84 */
[----:B------:R-:W-:Y:S05]  /*eee0*/  @P0 BRA.U.ANY `(.L_x_5982) ;  /* 0xfffffffd00e80947 */ /* 0x000fea000393ffff */
[----:B0-----:R-:W2:Y:S02]  /*eef0*/  LDL.LU R2, [R1+0x2c] ;  /* 0x00002c0001027983 */ /* 0x001ea40000300800 */
        /* <DEDUP_REMOVED lines=11> */
.L_x_6065:
[----:B------:R-:W-:Y:S05]  /*efb0*/  BSYNC B0 ;  /* 0x0000000000007941 */ /* 0x000fea0003800000 */
.L_x_5983:
[----:B------:R-:W-:-:S06]  /*efc0*/  UISETP.GE.AND UP0, UPT, UR41, 0xe1, UPT ;  /* 0x000000e12900788c */ /* 0x000fcc000bf06270 */
[----:B------:R-:W-:-:S13]  /*efd0*/  PLOP3.LUT P0, PT, PT, PT, UP0, 0x80, 0x0 ;  /* 0x000000000000781c */ /* 0x000fda0003f0f008 */
[----:B------:R-:W-:Y:S05]  /*efe0*/  @!P0 BRA `(.L_x_5985) ;  /* 0x00000010002c8947 */ /* 0x000fea0003800000 */
[----:B0-----:R0:W5:Y:S01]  /*eff0*/  LDL.LU R0, [R1+0x4] ;  /* 0x0000040001007983 */ /* 0x0011620000300800 */
[----:B------:R-:W-:-:S03]  /*f000*/  UIADD3 UR4, UR40, -0x2, URZ ;  /* 0xfffffffe28047890 */ /* 0x000fc6000fffe03f */
[----:B------:R0:W5:Y:S03]  /*f010*/  LDL.LU R6, [R1] ;  /* 0x0000000001067983 */ /* 0x0001660000300800 */
[----:B------:R-:W-:-:S07]  /*f020*/  IMAD.U32 R18, RZ, RZ, UR4 ;  /* 0x00000004ff127e24 */ /* 0x000fce000f8e00ff */
.L_x_6005:
[----:B------:R-:W2:Y:S01]  /*f030*/  LDL R2, [R1+0xc] ;  /* 0x00000c0001027983 */ /* 0x000ea20000100800 */
[----:B-----5:R-:W-:Y:S01]  /*f040*/  VIADD R3, R6, 0x1 ;  /* 0x0000000106037836 */ /* 0x020fe20000000000 */
[----:B------:R-:W-:Y:S05]  /*f050*/  YIELD ;  /* 0x0000000000007946 */ /* 0x000fea0003800000 */
[C---:B------:R-:W-:Y:S01]  /*f060*/  ISETP.NE.AND P0, PT, R3.reuse, 0x2, PT ;  /* 0x000000020300780c */ /* 0x040fe20003f05270 */
[----:B------:R-:W-:Y:S03]  /*f070*/  BSSY B0, `(.L_x_5986) ;  /* 0x000006c000007945 */ /* 0x000fe60003800000 */
[----:B------:R-:W-:-:S02]  /*f080*/  SEL R9, R3, RZ, P0 ;  /* 0x000000ff03097207 */ /* 0x000fc40000000000 */
[----:B--2---:R-:W-:Y:S02]  /*f090*/  LOP3.LUT P1, RZ, R2, 0x1, RZ, 0xc0, !PT ;  /* 0x0000000102ff7812 */ /* 0x004fe4000782c0ff */
[----:B------:R-:W-:-:S04]  /*f0a0*/  SEL R2, RZ, 0x1, P0 ;  /* 0x00000001ff027807 */ /* 0x000fc80000000000 */
[----:B------:R-:W-:-:S05]  /*f0b0*/  LOP3.LUT R8, R0, R2, RZ, 0x3c, !PT ;  /* 0x0000000200087212 */ /* 0x000fca00078e3cff */
        /* <DEDUP_REMOVED lines=27> */
.L_x_5988:
[----:B------:R-:W2:Y:S01]  /*f270*/  S2R R2, SR_TID.X ;  /* 0x0000000000027919 */ /* 0x000ea20000002100 */
[----:B------:R-:W-:Y:S01]  /*f280*/  IMAD R3, R9, 0x8, R17 ;  /* 0x0000000809037824 */ /* 0x000fe200078e0211 */
[----:B------:R-:W-:Y:S01]  /*f290*/  BSSY B1, `(.L_x_5989) ;  /* 0x0000006000017945 */ /* 0x000fe20003800000 */
[----:B--2---:R-:W-:Y:S02]  /*f2a0*/  LOP3.LUT R4, R2, 0x7f, RZ, 0xc0, !PT ;  /* 0x0000007f02047812 */ /* 0x004fe400078ec0ff */
[----:B------:R-:W-:Y:S02]  /*f2b0*/  SHF.L.U32 R2, R8, 0x1f, RZ ;  /* 0x0000001f08027819 */ /* 0x000fe400000006ff */
[----:B------:R-:W-:Y:S02]  /*f2c0*/  ISETP.NE.AND P1, PT, R4, RZ, PT ;  /* 0x000000ff0400720c */ /* 0x000fe40003f25270 */
[----:B------:R-:W2:Y:S02]  /*f2d0*/  SYNCS.PHASECHK.TRANS64.TRYWAIT P0, [R3+URZ+0x2e880], R2 ;  /* 0x02e88002030075a7 */ /* 0x000ea4000800017f */
[----:B--2---:R-:W-:Y:S09]  /*f2e0*/  @!P0 BRA `(.L_x_5990) ;  /* 0x0000003000cc8947 */ /* 0x004ff20003800000 */
.L_x_6066:
[----:B------:R-:W-:Y:S05]  /*f2f0*/  BSYNC B1 ;  /* 0x0000000000017941 */ /* 0x000fea0003800000 */
.L_x_5989:
        /* <DEDUP_REMOVED lines=9> */
.L_x_5992:
[----:B------:R-:W-:Y:S05]  /*f390*/  BSYNC B1 ;  /* 0x0000000000017941 */ /* 0x000fea0003800000 */
.L_x_5991:
[----:B------:R-:W3:Y:S01]  /*f3a0*/  LDL R5, [R1] ;  /* 0x0000000001057983 */ /* 0x000ee20000100800 */
        /* <DEDUP_REMOVED lines=8> */
[----:B------:R-:W-:Y:S01]  /*f430*/  VIADD R7, R3, 0x2e870 ;  /* 0x0002e87003077836 */ /* 0x000fe20000000000 */
[----:B------:R-:W-:Y:S01]  /*f440*/  UMOV UR7, 0x14f00000 ;  /* 0x14f0000000077882 */ /* 0x000fe20000000000 */
[----:B---3--:R-:W-:-:S04]  /*f450*/  IMAD R5, R5, 0x7000, R17 ;  /* 0x0000700005057824 */ /* 0x008fc800078e0211 */
[----:B------:R-:W-:-:S07]  /*f460*/  VIADD R8, R5, 0xe400 ;  /* 0x0000e40005087836 */ /* 0x000fce0000000000 */
.L_x_5993:
        /* <DEDUP_REMOVED lines=13> */
.L_x_6067:
[----:B------:R-:W-:Y:S05]  /*f540*/  BSYNC B1 ;  /* 0x0000000000017941 */ /* 0x000fea0003800000 */
.L_x_5994:
        /* <DEDUP_REMOVED lines=11> */
.L_x_5997:
[----:B------:R-:W-:Y:S05]  /*f600*/  BSYNC B1 ;  /* 0x0000000000017941 */ /* 0x000fea0003800000 */
.L_x_5996:
[----:B------:R-:W-:Y:S01]  /*f610*/  R2UR UR10, R9 ;  /* 0x00000000090a72ca */ /* 0x000fe200000e0000 */
[----:B------:R-:W-:Y:S01]  /*f620*/  UIADD3 UR4, UP0, UR52, 0x370, URZ ;  /* 0x0000037034047890 */ /* 0x000fe2000ff1e03f */
[----:B------:R-:W-:Y:S01]  /*f630*/  R2UR UR6, R10 ;  /* 0x000000000a0672ca */ /* 0x000fe200000e0000 */
[----:B------:R-:W-:Y:S01]  /*f640*/  VIADD R5, R5, 0x20400 ;  /* 0x0002040005057836 */ /* 0x000fe20000000000 */
[----:B------:R-:W-:Y:S01]  /*f650*/  R2UR UR7, R11 ;  /* 0x000000000b0772ca */ /* 0x000fe200000e0000 */
[----:B-12---:R-:W-:Y:S01]  /*f660*/  VIADD R3, R3, 0x2e830 ;  /* 0x0002e83003037836 */ /* 0x006fe20000000000 */
[----:B------:R-:W-:Y:S01]  /*f670*/  PLOP3.LUT P0, PT, PT, PT, PT, 0x80, 0x0 ;  /* 0x000000000000781c */ /* 0x000fe20003f0f070 */
[----:B------:R-:W-:-:S12]  /*f680*/  UIADD3.X UR5, URZ, UR53, URZ, UP0, !UPT ;  /* 0x000000353f057290 */ /* 0x000fd800087fe43f */
.L_x_5998:
        /* <DEDUP_REMOVED lines=10> */
.L_x_5987:
[----:B------:R-:W-:Y:S05]  /*f730*/  BSYNC B0 ;  /* 0x0000000000007941 */ /* 0x000fea0003800000 */
.L_x_5986:
[----:B------:R-:W-:-:S06]  /*f740*/  UISETP.NE.AND UP0, UPT, UR39, 0x3, UPT ;  /* 0x000000032700788c */ /* 0x000fcc000bf05270 */
[----:B------:R-:W-:-:S13]  /*f750*/  PLOP3.LUT P0, PT, PT, PT, UP0, 0x80, 0x0 ;  /* 0x000000000000781c */ /* 0x000fda0003f0f008 */
[----:B------:R-:W-:Y:S05]  /*f760*/  @!P0 BRA `(.L_x_5999) ;  /* 0x0000000000048947 */ /* 0x000fea0003800000 */
[----:B------:R-:W-:Y:S01]  /*f770*/  BPT.TRAP 0x1 ;  /* 0x000000040000795c */ /* 0x000fe20000300000 */
.L_x_5999:
        /* <DEDUP_REMOVED lines=8> */
.L_x_6068:
[----:B------:R-:W-:Y:S05]  /*f800*/  BSYNC B0 ;  /* 0x0000000000007941 */ /* 0x000fea0003800000 */
.L_x_6000:
[----:B------:R-:W-:Y:S05]  /*f810*/  @!P1 BRA `(.L_x_6002) ;  /* 0x0000000000049947 */ /* 0x000fea0003800000 */
[----:B------:R-:W-:Y:S01]  /*f820*/  BPT.TRAP 0x1 ;  /* 0x000000040000795c */ /* 0x000fe20000300000 */
.L_x_6002:
[----:B------:R-:W-:Y:S01]  /*f830*/  SHF.L.U32 R0, R0, 0x1f, RZ ;  /* 0x0000001f00007819 */ /* 0x000fe200000006ff */
[----:B--2---:R-:W-:-:S03]  /*f840*/  IMAD R2, R6, 0x7000, RZ ;  /* 0x0000700006027824 */ /* 0x004fc600078e02ff */
[----:B------:R-:W2:Y:S02]  /*f850*/  SYNCS.PHASECHK.TRANS64.TRYWAIT P0, [R20+URZ+0x2e860], R0 ;  /* 0x02e86000140075a7 */ /* 0x000ea4000800017f */
[----:B--2---:R-:W-:Y:S05]  /*f860*/  @!P0 BRA `(.L_x_6003) ;  /* 0x0000002c00a88947 */ /* 0x004fea0003800000 */
.L_x_6069:
[----:B------:R-:W3:Y:S04]  /*f870*/  LDL R3, [R1+0x24] ;  /* 0x0000240001037983 */ /* 0x000ee80000100800 */
[----:B------:R-:W4:Y:S04]  /*f880*/  LDL R13, [R1+0x20] ;  /* 0x00002000010d7983 */ /* 0x000f280000100800 */
[----:B------:R-:W4:Y:S01]  /*f890*/  LDL R12, [R1+0x1c] ;  /* 0x00001c00010c7983 */ /* 0x000f220000100800 */
[----:B--2---:R-:W-:Y:S01]  /*f8a0*/  LOP3.LUT R0, R2, R19, RZ, 0xfc, !PT ;  /* 0x0000001302007212 */ /* 0x004fe200078efcff */
[----:B------:R-:W-:Y:S05]  /*f8b0*/  WARPSYNC.ALL ;  /* 0x0000000000007948 */ /* 0x000fea0003800000 */
[----:B------:R-:W-:-:S05]  /*f8c0*/  IMAD.IADD R0, R17, 0x1, R0 ;  /* 0x0000000111007824 */ /* 0x000fca00078e0200 */
[----:B------:R-:W1:Y:S02]  /*f8d0*/  LDSM.16.MT88.4 R4, [R0+0xe400] ;  /* 0x00e400000004783b */ /* 0x000e640000004200 */
[C-C-:B-1----:R-:W-:Y:S02]  /*f8e0*/  PRMT R8, R4.reuse, 0x6420, R5.reuse ;  /* 0x0000642004087816 */ /* 0x142fe40000000005 */
[----:B------:R-:W-:Y:S02]  /*f8f0*/  PRMT R9, R4, 0x7531, R5 ;  /* 0x0000753104097816 */ /* 0x000fe40000000005 */
[C-C-:B------:R-:W-:Y:S02]  /*f900*/  PRMT R10, R6.reuse, 0x6420, R7.reuse ;  /* 0x00006420060a7816 */ /* 0x140fe40000000007 */
[----:B------:R-:W-:Y:S02]  /*f910*/  PRMT R11, R6, 0x7531, R7 ;  /* 0x00007531060b7816 */ /* 0x000fe40000000007 */
[----:B---3--:R-:W-:-:S05]  /*f920*/  IADD3 R3, R17, R3, R2 ;  /* 0x0000000311037210 */ /* 0x008fca0007ffe002 */
[----:B------:R-:W1:Y:S01]  /*f930*/  LDSM.16.MT88.4 R4, [R3+0xe400] ;  /* 0x00e400000304783b */ /* 0x000e620000004200 */
[----:B----4-:R-:W-:-:S05]  /*f940*/  IADD3 R0, R12, R2, R13 ;  /* 0x000000020c007210 */ /* 0x010fca0007ffe00d */
[----:B------:R-:W-:Y:S01]  /*f950*/  STSM.16.M88.4 [R0], R8 ;  /* 0x0000000800007844 */ /* 0x000fe20000000200 */
[C-C-:B-1----:R-:W-:Y:S02]  /*f960*/  PRMT R12, R4.reuse, 0x6420, R5.reuse ;  /* 0x00006420040c7816 */ /* 0x142fe40000000005 */
[----:B------:R-:W-:Y:S01]  /*f970*/  PRMT R13, R4, 0x7531, R5 ;  /* 0x00007531040d7816 */ /* 0x000fe20000000005 */
[----:B------:R-:W-:Y:S01]  /*f980*/  VIADD R4, R2, 0x1000 ;  /* 0x0000100002047836 */ /* 0x000fe20000000000 */
[C-C-:B------:R-:W-:Y:S02]  /*f990*/  PRMT R14, R6.reuse, 0x6420, R7.reuse ;  /* 0x00006420060e7816 */ /* 0x140fe40000000007 */
[----:B------:R-:W-:Y:S02]  /*f9a0*/  PRMT R15, R6, 0x7531, R7 ;  /* 0x00007531060f7816 */ /* 0x000fe40000000007 */
[----:B------:R-:W-:-:S03]  /*f9b0*/  LOP3.LUT R4, R4, R19, RZ, 0xfc, !PT ;  /* 0x0000001304047212 */ /* 0x000fc600078efcff */
[----:B------:R-:W-:Y:S02]  /*f9c0*/  STSM.16.M88.4 [R0+0x800], R12 ;  /* 0x0008000c00007844 */ /* 0x000fe40000000200 */
[----:B------:R-:W-:-:S05]  /*f9d0*/  IMAD.IADD R4, R17, 0x1, R4 ;  /* 0x0000000111047824 */ /* 0x000fca00078e0204 */
[----:B------:R-:W1:Y:S02]  /*f9e0*/  LDSM.16.MT88.4 R8, [R4+0xe400] ;  /* 0x00e400000408783b */ /* 0x000e640000004200 */
[C-C-:B-1----:R-:W-:Y:S02]  /*f9f0*/  PRMT R4, R8.reuse, 0x6420, R9.reuse ;  /* 0x0000642008047816 */ /* 0x142fe40000000009 */
[----:B------:R-:W-:Y:S02]  /*fa00*/  PRMT R5, R8, 0x7531, R9 ;  /* 0x0000753108057816 */ /* 0x000fe40000000009 */
[C-C-:B------:R-:W-:Y:S02]  /*fa10*/  PRMT R6, R10.reuse, 0x6420, R11.reuse ;  /* 0x000064200a067816 */ /* 0x140fe4000000000b */
[----:B------:R-:W-:Y:S02]  /*fa20*/  PRMT R7, R10, 0x7531, R11 ;  /* 0x000075310a077816 */ /* 0x000fe4000000000b */
[----:B------:R-:W1:Y:S04]  /*fa30*/  LDSM.16.MT88.4 R8, [R3+0xf400] ;  /* 0x00f400000308783b */ /* 0x000e680000004200 */
[----:B------:R2:W-:Y:S02]  /*fa40*/  STSM.16.M88.4 [R0+0x1000], R4 ;  /* 0x0010000400007844 */ /* 0x0005e40000000200 */
[----:B--2---:R-:W-:-:S05]  /*fa50*/  VIADD R4, R2, 0x2000 ;  /* 0x0000200002047836 */ /* 0x004fca0000000000 */
[----:B------:R-:W-:-:S05]  /*fa60*/  LOP3.LUT R4, R4, R19, RZ, 0xfc, !PT ;  /* 0x0000001304047212 */ /* 0x000fca00078efcff */
        /* <DEDUP_REMOVED lines=43> */
[C---:B--2---:R-:W-:Y:S02]  /*fd20*/  VIADD R4, R2.reuse, 0x5000 ;  /* 0x0000500002047836 */ /* 0x044fe40000000000 */
[----:B------:R-:W-:-:S03]  /*fd30*/  VIADD R2, R2, 0x6000 ;  /* 0x0000600002027836 */ /* 0x000fc60000000000 */
[-C--:B------:R-:W-:Y:S02]  /*fd40*/  LOP3.LUT R4, R4, R19.reuse, RZ, 0xfc, !PT ;  /* 0x0000001304047212 */ /* 0x080fe400078efcff */
[----:B------:R-:W-:-:S03]  /*fd50*/  LOP3.LUT R2, R2, R19, RZ, 0xfc, !PT ;  /* 0x0000001302027212 */ /* 0x000fc600078efcff */
[C---:B------:R-:W-:Y:S02]  /*fd60*/  IMAD.IADD R4, R17.reuse, 0x1, R4 ;  /* 0x0000000111047824 */ /* 0x040fe400078e0204 */
        /* <DEDUP_REMOVED lines=12> */
[----:B------:R-:W-:Y:S01]  /*fe30*/  STSM.16.M88.4 [R0+0x5000], R4 ;  /* 0x0050000400007844 */ /* 0x000fe20000000200 */
[C-C-:B-1----:R-:W-:Y:S02]  /*fe40*/  PRMT R12, R8.reuse, 0x6420, R9.reuse ;  /* 0x00006420080c7816 */ /* 0x142fe40000000009 */
[----:B------:R-:W-:Y:S02]  /*fe50*/  PRMT R13, R8, 0x7531, R9 ;  /* 0x00007531080d7816 */ /* 0x000fe40000000009 */
[----:B------:R-:W-:-:S02]  /*fe60*/  PRMT R14, R10, 0x6420, R11 ;  /* 0x000064200a0e7816 */ /* 0x000fc4000000000b */
        /* <DEDUP_REMOVED lines=22> */
.L_x_6004:
[----:B-1----:R-:W1:Y:S01]  /*ffd0*/  S2R R0, SR_TID.X ;  /* 0x0000000000007919 */ /* 0x002e620000002100 */
[----:B--2---:R2:W-:Y:S01]  /*ffe0*/  SYNCS.ARRIVE.TRANS64.A1T0 RZ, [R20+URZ+0x2e850], RZ ;  /* 0x02e850ff14ff79a7 */ /* 0x0045e2000810003f */
[----:B------:R3:W5:Y:S01]  /*fff0*/  LDL R6, [R1] ;  /* 0x0000000001067983 */ /* 0x0007620000100800 */
[----:B-1----:R-:W-:Y:S01]  /*10000*/  LOP3.LUT R0, R0, 0x7f, RZ, 0xc0, !PT ;  /* 0x0000007f00007812 */ /* 0x002fe200078ec0ff */
        /* <DEDUP_REMOVED lines=9> */
.L_x_5985:
[----:B------:R-:W1:Y:S01]  /*100a0*/  S2R R2, SR_TID.X ;  /* 0x0000000000027919 */ /* 0x000e620000002100 */
[----:B------:R-:W-:Y:S01]  /*100b0*/  BSSY B0, `(.L_x_6006) ;  /* 0x0000011000007945 */ /* 0x000fe20003800000 */
[----:B-1----:R-:W-:-:S04]  /*100c0*/  LOP3.LUT R2, R2, 0x7f, RZ, 0xc0, !PT ;  /* 0x0000007f02027812 */ /* 0x002fc800078ec0ff */
[----:B------:R-:W-:-:S13]  /*100d0*/  ISETP.NE.AND P0, PT, R2, RZ, PT ;  /* 0x000000ff0200720c */ /* 0x000fda0003f05270 */
[----:B------:R-:W-:Y:S05]  /*100e0*/  @P0 BRA `(.L_x_6007) ;  /* 0x0000000000340947 */ /* 0x000fea0003800000 */
[----:B------:R-:W1:Y:S01]  /*100f0*/  S2R R3, SR_LANEID ;  /* 0x0000000000037919 */ /* 0x000e620000000000 */
[----:B------:R-:W-:Y:S02]  /*10100*/  VOTEU.ANY UR4, UPT, PT ;  /* 0x0000000000047886 */ /* 0x000fe400038e0100 */
[----:B0----5:R-:W1:Y:S08]  /*10110*/  FLO.U32 R0, UR4 ;  /* 0x0000000400007d00 */ /* 0x021e7000080e0000 */
[----:B------:R-:W0:Y:S01]  /*10120*/  POPC R5, UR4 ;  /* 0x0000000400057d09 */ /* 0x000e220008000000 */
        /* <DEDUP_REMOVED lines=9> */
.L_x_6007:
[----:B------:R-:W-:Y:S05]  /*101c0*/  BSYNC B0 ;  /* 0x0000000000007941 */ /* 0x000fea0003800000 */
.L_x_6006:
[----:B------:R-:W-:-:S06]  /*101d0*/  UISETP.NE.AND UP0, UPT, UR39, 0x3, UPT ;  /* 0x000000032700788c */ /* 0x000fcc000bf05270 */
[----:B------:R-:W-:-:S13]  /*101e0*/  PLOP3.LUT P1, PT, PT, PT, UP0, 0x80, 0x0 ;  /* 0x000000000000781c */ /* 0x000fda0003f2f008 */
[----:B------:R-:W-:Y:S05]  /*101f0*/  @!P1 BRA `(.L_x_6008) ;  /* 0x0000000000049947 */ /* 0x000fea0003800000 */
[----:B------:R-:W-:Y:S01]  /*10200*/  BPT.TRAP 0x1 ;  /* 0x000000040000795c */ /* 0x000fe20000300000 */
.L_x_6008:
[----:B------:R-:W2:Y:S04]  /*10210*/  LDL R3, [R1+0x4] ;  /* 0x0000040001037983 */ /* 0x000ea80000100800 */
[----:B------:R-:W3:Y:S01]  /*10220*/  LDL R2, [R1] ;  /* 0x0000000001027983 */ /* 0x000ee20000100800 */
[----:B01---5:R-:W-:Y:S01]  /*10230*/  IMAD.U32 R0, RZ, RZ, UR44 ;  /* 0x0000002cff007e24 */ /* 0x023fe2000f8e00ff */
[----:B------:R-:W-:Y:S04]  /*10240*/  BSSY B0, `(.L_x_6009) ;  /* 0x0000007000007945 */ /* 0x000fe80003800000 */
[----:B------:R-:W-:-:S02]  /*10250*/  ISETP.NE.AND P2, PT, R0, 0x3, PT ;  /* 0x000000030000780c */ /* 0x000fc40003f45270 */
[----:B--2---:R-:W-:-:S04]  /*10260*/  LOP3.LUT R3, R3, 0x1, RZ, 0x3c, !PT ;  /* 0x0000000103037812 */ /* 0x004fc800078e3cff */
[----:B------:R-:W-:Y:S01]  /*10270*/  SHF.L.U32 R3, R3, 0x1f, RZ ;  /* 0x0000001f03037819 */ /* 0x000fe200000006ff */
[----:B---3--:R-:W-:-:S04]  /*10280*/  IMAD R16, R2, 0x8, R17 ;  /* 0x0000000802107824 */ /* 0x008fc800078e0211 */
[----:B------:R-:W0:Y:S02]  /*10290*/  SYNCS.PHASECHK.TRANS64.TRYWAIT P1, [R16+URZ+0x2e870], R3 ;  /* 0x02e87003100075a7 */ /* 0x000e24000802017f */
[----:B0-----:R-:W-:Y:S05]  /*102a0*/  @!P1 BRA `(.L_x_6010) ;  /* 0x00000024002c9947 */ /* 0x001fea0003800000 */
.L_x_6070:
[----:B------:R-:W-:Y:S05]  /*102b0*/  BSYNC B0 ;  /* 0x0000000000007941 */ /* 0x000fea0003800000 */
.L_x_6009:
[----:B------:R-:W-:Y:S05]  /*102c0*/  @!P2 BRA `(.L_x_6011) ;  /* 0x000000000004a947 */ /* 0x000fea0003800000 */
[----:B------:R-:W-:Y:S01]  /*102d0*/  BPT.TRAP 0x1 ;  /* 0x000000040000795c */ /* 0x000fe20000300000 */
.L_x_6011:
[----:B------:R-:W0:Y:S02]  /*102e0*/  LDL R0, [R1+0x4] ;  /* 0x0000040001007983 */ /* 0x000e240000100800 */
[----:B0-----:R-:W-:-:S04]  /*102f0*/  SHF.L.U32 R3, R0, 0x1f, RZ ;  /* 0x0000001f00037819 */ /* 0x001fc800000006ff */
[----:B------:R-:W0:Y:S02]  /*10300*/  SYNCS.PHASECHK.TRANS64.TRYWAIT P1, [R16+URZ+0x2e860], R3 ;  /* 0x02e86003100075a7 */ /* 0x000e24000802017f */
[----:B0-----:R-:W-:Y:S05]  /*10310*/  @!P1 BRA `(.L_x_6012) ;  /* 0x0000002400249947 */ /* 0x001fea0003800000 */
.L_x_6071:
[----:B------:R-:W2:Y:S04]  /*10320*/  LDL R18, [R1] ;  /* 0x0000000001127983 */ /* 0x000ea80000100800 */
[----:B------:R-:W0:Y:S04]  /*10330*/  LDL R13, [R1+0x30] ;  /* 0x00003000010d7983 */ /* 0x000e280000100800 */
[----:B------:R-:W3:Y:S01]  /*10340*/  LDL R12, [R1+0x20] ;  /* 0x00002000010c7983 */ /* 0x000ee20000100800 */
[----:B------:R-:W-:Y:S05]  /*10350*/  WARPSYNC.ALL ;  /* 0x0000000000007948 */ /* 0x000fea0003800000 */
[----:B--2---:R-:W-:-:S05]  /*10360*/  IMAD R0, R18, 0x7000, RZ ;  /* 0x0000700012007824 */ /* 0x004fca00078e02ff */
[----:B------:R-:W-:-:S05]  /*10370*/  LOP3.LUT R2, R0, R19, RZ, 0xfc, !PT ;  /* 0x0000001300027212 */ /* 0x000fca00078efcff */
[----:B------:R-:W-:-:S05]  /*10380*/  IMAD.IADD R2, R17, 0x1, R2 ;  /* 0x0000000111027824 */ /* 0x000fca00078e0202 */
[----:B------:R-:W1:Y:S01]  /*10390*/  LDSM.16.MT88.4 R4, [R2+0xe400] ;  /* 0x00e400000204783b */ /* 0x000e620000004200 */
[----:B0-----:R-:W-:Y:S01]  /*103a0*/  IMAD.IADD R3, R13, 0x1, R2 ;  /* 0x000000010d037824 */ /* 0x001fe200078e0202 */
[----:B---3--:R-:W-:Y:S02]  /*103b0*/  IADD3 R0, R17, R0, R12 ;  /* 0x0000000011007210 */ /* 0x008fe40007ffe00c */
[C-C-:B-1----:R-:W-:Y:S02]  /*103c0*/  PRMT R8, R4.reuse, 0x6420, R5.reuse ;  /* 0x0000642004087816 */ /* 0x142fe40000000005 */
[----:B------:R-:W-:Y:S02]  /*103d0*/  PRMT R9, R4, 0x7531, R5 ;  /* 0x0000753104097816 */ /* 0x000fe40000000005 */
[C-C-:B------:R-:W-:Y:S02]  /*103e0*/  PRMT R10, R6.reuse, 0x6420, R7.reuse ;  /* 0x00006420060a7816 */ /* 0x140fe40000000007 */
[----:B------:R-:W-:-:S02]  /*103f0*/  PRMT R11, R6, 0x7531, R7 ;  /* 0x00007531060b7816 */ /* 0x000fc40000000007 */
[----:B------:R-:W0:Y:S04]  /*10400*/  LDSM.16.MT88.4 R4, [R3+0xe400] ;  /* 0x00e400000304783b */ /* 0x000e280000004200 */
[----:B------:R0:W-:Y:S02]  /*10410*/  STSM.16.M88.4 [R0+0x400], R8 ;  /* 0x0004000800007844 */ /* 0x0001e40000000200 */
[C-C-:B0-----:R-:W-:Y:S02]  /*10420*/  PRMT R8, R4.reuse, 0x6420, R5.reuse ;  /* 0x0000642004087816 */ /* 0x141fe40000000005 */
[----:B------:R-:W-:Y:S02]  /*10430*/  PRMT R9, R4, 0x7531, R5 ;  /* 0x0000753104097816 */ /* 0x000fe40000000005 */
[----:B------:R-:W-:-:S02]  /*10440*/  PRMT R10, R6, 0x6420, R7 ;  /* 0x00006420060a7816 */ /* 0x000fc40000000007 */
        /* <DEDUP_REMOVED lines=82> */
.L_x_6013:
[----:B------:R-:W2:Y:S01]  /*10970*/  LDL.LU R3, [R1+0x4] ;  /* 0x0000040001037983 */ /* 0x000ea20000300800 */
[----:B0-----:R-:W-:Y:S01]  /*10980*/  SYNCS.ARRIVE.TRANS64.A1T0 RZ, [R16+URZ+0x2e850], RZ ;  /* 0x02e850ff10ff79a7 */ /* 0x001fe2000810003f */
[----:B-1----:R-:W-:-:S05]  /*10990*/  @!P0 VIADD R0, R16, 0x2e880 ;  /* 0x0002e88010008836 */ /* 0x002fca0000000000 */
[----:B------:R-:W-:Y:S01]  /*109a0*/  @!P0 PRMT R0, RZ, 0x654, R0 ;  /* 0x00000654ff008816 */ /* 0x000fe20000000000 */
[----:B------:R-:W-:Y:S06]  /*109b0*/  BAR.SYNC.DEFER_BLOCKING 0x2, 0x80 ;  /* 0x0082000000007b1d */ /* 0x000fec0000010000 */
[----:B------:R0:W-:Y:S02]  /*109c0*/  @!P0 SYNCS.ARRIVE.TRANS64.RED.A1T0 RZ, [R0+URZ], RZ ;  /* 0x000000ff00ff89a7 */ /* 0x0001e4000810043f */
[----:B0-----:R-:W-:-:S05]  /*109d0*/  VIADD R0, R18, 0x1 ;  /* 0x0000000112007836 */ /* 0x001fca0000000000 */
[----:B------:R-:W-:-:S04]  /*109e0*/  ISETP.NE.AND P0, PT, R0, 0x2, PT ;  /* 0x000000020000780c */ /* 0x000fc80003f05270 */
[----:B------:R-:W-:Y:S02]  /*109f0*/  SEL R2, RZ, 0x1, P0 ;  /* 0x00000001ff027807 */ /* 0x000fe40000000000 */
[----:B------:R-:W-:-:S05]  /*10a00*/  SEL R0, R0, RZ, P0 ;  /* 0x000000ff00007207 */ /* 0x000fca0000000000 */
[----:B------:R1:W-:Y:S01]  /*10a10*/  STL [R1], R0 ;  /* 0x0000000001007387 */ /* 0x0003e20000100800 */
[----:B--2---:R-:W-:-:S05]  /*10a20*/  LOP3.LUT R3, R3, R2, RZ, 0x3c, !PT ;  /* 0x0000000203037212 */ /* 0x004fca00078e3cff */
[----:B------:R1:W-:Y:S02]  /*10a30*/  STL [R1+0x4], R3 ;  /* 0x0000040301007387 */ /* 0x0003e40000100800 */
.L_x_5962:
[----:B------:R-:W-:Y:S05]  /*10a40*/  BSYNC B7 ;  /* 0x0000000000077941 */ /* 0x000fea0003800000 */
.L_x_5960:
        /* <DEDUP_REMOVED lines=16> */
.L_x_6014:
        /* <DEDUP_REMOVED lines=41> */
.L_x_6020:
        /* <DEDUP_REMOVED lines=14> */
.L_x_6019:
[----:B------:R-:W-:Y:S05]  /*10ec0*/  BSYNC B0 ;  /* 0x0000000000007941 */ /* 0x000fea0003800000 */
.L_x_6018:
        /* <DEDUP_REMOVED lines=21> */
.L_x_6016:
        /* <DEDUP_REMOVED lines=13> */
.L_x_6021:
        /* <DEDUP_REMOVED lines=33> */
.L_x_6017:
[----:B------:R0:W-:Y:S01]  /*11300*/  STL [R1+0x10], R0 ;  /* 0x0000100001007387 */ /* 0x0001e20000100800 */
[----:B------:R-:W-:Y:S01]  /*11310*/  ULDC UR45, c[0x0][0xc3c] ;  /* 0x00030f00002d7ab9 */ /* 0x000fe20000000800 */
[----:B------:R-:W-:Y:S02]  /*11320*/  UMOV UR36, URZ ;  /* 0x0000003f00247c82 */ /* 0x000fe40008000000 */
[----:B------:R0:W-:Y:S03]  /*11330*/  STL [R1+0x14], RZ ;  /* 0x000014ff01007387 */ /* 0x0001e60000100800 */
.L_x_6022:
        /* <DEDUP_REMOVED lines=15> */
.L_x_6015:
[----:B------:R-:W-:Y:S02]  /*11430*/  ULDC UR4, c[0x0][0xc3c] ;  /* 0x00030f0000047ab9 */ /* 0x000fe40000000800 */
[----:B------:R-:W-:-:S06]  /*11440*/  UISETP.GE.AND UP0, UPT, UR45, UR4, UPT ;  /* 0x000000042d00728c */ /* 0x000fcc000bf06270 */
[----:B------:R-:W-:-:S13]  /*11450*/  PLOP3.LUT P0, PT, PT, PT, UP0, 0x80, 0x0 ;  /* 0x000000000000781c */ /* 0x000fda0003f0f008 */
[----:B------:R-:W-:Y:S05]  /*11460*/  @!P0 BRA `(.L_x_6023) ;  /* 0xffffffbc00108947 */ /* 0x000fea000383ffff */
.L_x_5956:
        /* <DEDUP_REMOVED lines=12> */
.L_x_6072:
[----:B------:R-:W-:Y:S05]  /*11530*/  BSYNC B0 ;  /* 0x0000000000007941 */ /* 0x000fea0003800000 */
.L_x_6024:
[----:B------:R-:W-:-:S03]  /*11540*/  UMOV UR4, 0xffffffff ;  /* 0xffffffff00047882 */ /* 0x000fc60000000000 */
[----:B------:R-:W-:Y:S05]  /*11550*/  BRA.DIV UR4, `(.L_x_6026) ;  /* 0x0000001204bc7947 */ /* 0x000fea000b800000 */
[----:B------:R-:W1:Y:S02]  /*11560*/  S2R R2, SR_TID.X ;  /* 0x0000000000027919 */ /* 0x000e640000002100 */
[----:B-1----:R-:W-:-:S04]  /*11570*/  SHF.R.U32.HI R2, RZ, 0x5, R2 ;  /* 0x00000005ff027819 */ /* 0x002fc80000011602 */
[----:B------:R-:W-:-:S05]  /*11580*/  LOP3.LUT R2, R2, 0x3, RZ, 0xc0, !PT ;  /* 0x0000000302027812 */ /* 0x000fca00078ec0ff */
[----:B------:R1:W2:Y:S02]  /*11590*/  SHFL.IDX PT, R14, R2, RZ, 0x1f ;  /* 0x00001fff020e7589 */ /* 0x0002a400000e0000 */
.L_x_6075:
[----:B--2---:R-:W-:Y:S01]  /*115a0*/  ISETP.NE.AND P0, PT, R14, RZ, PT ;  /* 0x000000ff0e00720c */ /* 0x004fe20003f05270 */
[----:B------:R-:W-:-:S12]  /*115b0*/  BSSY B0, `(.L_x_6027) ;  /* 0x000002e000007945 */ /* 0x000fd80003800000 */
[----:B------:R-:W-:Y:S05]  /*115c0*/  @P0 BRA `(.L_x_6028) ;  /* 0x0000000000b00947 */ /* 0x000fea0003800000 */
[----:B------:R-:W-:-:S03]  /*115d0*/  UMOV UR4, 0xffffffff ;  /* 0xffffffff00047882 */ /* 0x000fc60000000000 */
[----:B------:R-:W-:Y:S05]  /*115e0*/  BRA.DIV UR4, `(.L_x_6029) ;  /* 0x0000001204cc7947 */ /* 0x000fea000b800000 */
[----:B------:R-:W-:-:S13]  /*115f0*/  ELECT P6, URZ, PT ;  /* 0x00000000003f782f */ /* 0x000fda00038c0000 */
.L_x_6078:
[----:B------:R-:W-:Y:S05]  /*11600*/  @!P6 BRA `(.L_x_6028) ;  /* 0x0000000000a0e947 */ /* 0x000fea0003800000 */
[----:B------:R-:W-:-:S06]  /*11610*/  ULOP3.LUT UR4, UR38, 0x2, URZ, 0xfc, !UPT ;  /* 0x0000000226047892 */ /* 0x000fcc000f8efc3f */
[----:B-1----:R-:W-:-:S05]  /*11620*/  IMAD.U32 R2, RZ, RZ, UR4 ;  /* 0x00000004ff027e24 */ /* 0x002fca000f8e00ff */
[----:B------:R-:W-:-:S13]  /*11630*/  ISETP.NE.AND P0, PT, R2, 0x3, PT ;  /* 0x000000030200780c */ /* 0x000fda0003f05270 */
[----:B------:R-:W-:Y:S05]  /*11640*/  @!P0 BRA `(.L_x_6030) ;  /* 0x0000000000048947 */ /* 0x000fea0003800000 */
[----:B------:R-:W-:Y:S01]  /*11650*/  BPT.TRAP 0x1 ;  /* 0x000000040000795c */ /* 0x000fe20000300000 */
.L_x_6030:
        /* <DEDUP_REMOVED lines=14> */
.L_x_6079:
[----:B------:R-:W1:Y:S02]  /*11740*/  SYNCS.PHASECHK.TRANS64.TRYWAIT P1, [R7+URZ], R2 ;  /* 0x00000002070075a7 */ /* 0x000e64000802017f */
[----:B-1----:R-:W-:Y:S05]  /*11750*/  @!P1 BRA `(.L_x_6032) ;  /* 0x0000001000a49947 */ /* 0x002fea0003800000 */
.L_x_6080:
[----:B------:R-:W-:Y:S05]  /*11760*/  @!P0 BRA `(.L_x_6033) ;  /* 0x0000000000048947 */ /* 0x000fea0003800000 */
[----:B------:R-:W-:Y:S01]  /*11770*/  BPT.TRAP 0x1 ;  /* 0x000000040000795c */ /* 0x000fe20000300000 */
.L_x_6033:
[----:B------:R-:W2:Y:S02]  /*11780*/  LDL.LU R4, [R1] ;  /* 0x0000000001047983 */ /* 0x000ea40000300800 */
[----:B--2---:R-:W-:-:S04]  /*11790*/  IMAD R4, R4, 0x8, R0 ;  /* 0x0000000804047824 */ /* 0x004fc800078e0200 */
[----:B------:R-:W2:Y:S02]  /*117a0*/  SYNCS.PHASECHK.TRANS64.TRYWAIT P1, [R4+URZ+0x2e860], R5 ;  /* 0x02e86005040075a7 */ /* 0x000ea4000802017f */
[----:B--2---:R-:W-:Y:S05]  /*117b0*/  @!P1 BRA `(.L_x_6034) ;  /* 0x0000001000a09947 */ /* 0x004fea0003800000 */
.L_x_6081:
[----:B------:R-:W-:Y:S05]  /*117c0*/  @!P0 BRA `(.L_x_6035) ;  /* 0x0000000000048947 */ /* 0x000fea0003800000 */
[----:B------:R-:W-:Y:S01]  /*117d0*/  BPT.TRAP 0x1 ;  /* 0x000000040000795c */ /* 0x000fe20000300000 */
.L_x_6035:
[----:B------:R-:W-:-:S04]  /*117e0*/  IMAD R3, R3, 0x8, R0 ;  /* 0x0000000803037824 */ /* 0x000fc800078e0200 */
[----:B------:R-:W3:Y:S02]  /*117f0*/  SYNCS.PHASECHK.TRANS64.TRYWAIT P1, [R3+URZ+0x2e860], R2 ;  /* 0x02e86002030075a7 */ /* 0x000ee4000802017f */
[----:B---3--:R-:W-:Y:S05]  /*11800*/  @!P1 BRA `(.L_x_6036) ;  /* 0x0000001000a09947 */ /* 0x008fea0003800000 */
.L_x_6082:
[----:B------:R-:W-:Y:S05]  /*11810*/  @!P0 BRA `(.L_x_6037) ;  /* 0x0000000000048947 */ /* 0x000fea0003800000 */
[----:B------:R-:W-:Y:S01]  /*11820*/  BPT.TRAP 0x1 ;  /* 0x000000040000795c */ /* 0x000fe20000300000 */
.L_x_6037:
[----:B------:R-:W4:Y:S02]  /*11830*/  SYNCS.PHASECHK.TRANS64.TRYWAIT P0, [R4+URZ+0x2e880], R5 ;  /* 0x02e88005040075a7 */ /* 0x000f24000800017f */
[----:B----4-:R-:W-:Y:S05]  /*11840*/  @!P0 BRA `(.L_x_6038) ;  /* 0x0000001000a48947 */ /* 0x010fea0003800000 */
.L_x_6039:
[----:B------:R0:W0:Y:S02]  /*11850*/  SYNCS.PHASECHK.TRANS64.TRYWAIT P0, [R3+URZ+0x2e880], R2 ;  /* 0x02e88002030075a7 */ /* 0x000024000800017f */
[----:B0-----:R-:W-:Y:S05]  /*11860*/  @!P0 NANOSLEEP.SYNCS 0x989680 ;  /* 0x009896800000895d */ /* 0x001fea0003900000 */
[----:B------:R-:W0:Y:S02]  /*11870*/  @!P0 SYNCS.PHASECHK.TRANS64 P0, [R3+URZ+0x2e880], R2 ;  /* 0x02e88002030085a7 */ /* 0x000e24000800007f */
[----:B0-----:R-:W-:Y:S05]  /*11880*/  @!P0 BRA `(.L_x_6039) ;  /* 0xfffffffc00f08947 */ /* 0x001fea000383ffff */
.L_x_6028:
[----:B------:R-:W-:Y:S05]  /*11890*/  BSYNC B0 ;  /* 0x0000000000007941 */ /* 0x000fea0003800000 */
.L_x_6027:
[----:B------:R-:W-:Y:S05]  /*118a0*/  EXIT ;  /* 0x000000000000794d */ /* 0x000fea0003800000 */
.L_x_5906:
[----:B0-----:R0:W1:Y:S02]  /*118b0*/  SYNCS.PHASECHK.TRANS64.TRYWAIT P1, [R0+URZ+0x2e800], R3 ;  /* 0x02e80003000075a7 */ /* 0x001064000802017f */
[----:B-1----:R-:W-:Y:S05]  /*118c0*/  @!P1 NANOSLEEP.SYNCS 0x989680 ;  /* 0x009896800000995d */ /* 0x002fea0003900000 */
[----:B------:R-:W1:Y:S02]  /*118d0*/  @!P1 SYNCS.PHASECHK.TRANS64 P1, [R0+URZ+0x2e800], R3 ;  /* 0x02e80003000095a7 */ /* 0x000e64000802007f */
[----:B-1----:R-:W-:Y:S05]  /*118e0*/  @!P1 BRA `(.L_x_5906) ;  /* 0xfffffffc00f09947 */ /* 0x002fea000383ffff */
[----:B------:R-:W-:Y:S05]  /*118f0*/  BRA `(.L_x_6040) ;  /* 0xffffff00002c7947 */ /* 0x000fea000383ffff */
.L_x_5910:
[----:B0-----:R0:W2:Y:S02]  /*11900*/  SYNCS.PHASECHK.TRANS64.TRYWAIT P1, [R5+URZ+0x2e830], R4 ;  /* 0x02e83004050075a7 */ /* 0x0010a4000802017f */
[----:B--2---:R-:W-:Y:S05]  /*11910*/  @!P1 NANOSLEEP.SYNCS 0x989680 ;  /* 0x009896800000995d */ /* 0x004fea0003900000 */
[----:B------:R-:W2:Y:S02]  /*11920*/  @!P1 SYNCS.PHASECHK.TRANS64 P1, [R5+URZ+0x2e830], R4 ;  /* 0x02e83004050095a7 */ /* 0x000ea4000802007f */
[----:B--2---:R-:W-:Y:S05]  /*11930*/  @!P1 BRA `(.L_x_5910) ;  /* 0xfffffffc00f09947 */ /* 0x004fea000383ffff */
[----:B------:R-:W-:Y:S05]  /*11940*/  BRA `(.L_x_5909) ;  /* 0xffffff00005c7947 */ /* 0x000fea000383ffff */
.L_x_5915:
[----:B-1----:R-:W-:-:S04]  /*11950*/  IMAD.U32 R7, RZ, RZ, UR6 ;  /* 0x00000006ff077e24 */ /* 0x002fc8000f8e00ff */
[----:B------:R1:W2:Y:S03]  /*11960*/  SYNCS.PHASECHK.TRANS64.TRYWAIT P1, [R7+URZ+0x2e830], R0 ;  /* 0x02e83000070075a7 */ /* 0x0002a6000802017f */
[----:B--2---:R-:W-:Y:S05]  /*11970*/  @!P1 NANOSLEEP.SYNCS 0x989680 ;  /* 0x009896800000995d */ /* 0x004fea0003900000 */
[----:B------:R-:W2:Y:S02]  /*11980*/  @!P1 SYNCS.PHASECHK.TRANS64 P1, [R7+URZ+0x2e830], R0 ;  /* 0x02e83000070095a7 */ /* 0x000ea4000802007f */
[----:B--2---:R-:W-:Y:S05]  /*11990*/  @!P1 BRA `(.L_x_5915) ;  /* 0xfffffffc00ec9947 */ /* 0x004fea000383ffff */
[----:B------:R-:W-:Y:S05]  /*119a0*/  BRA `(.L_x_5912) ;  /* 0xffffff3c00ec7947 */ /* 0x000fea000383ffff */
.L_x_5919:
[----:B-1----:R-:W-:-:S04]  /*119b0*/  IMAD.U32 R7, RZ, RZ, UR6 ;  /* 0x00000006ff077e24 */ /* 0x002fc8000f8e00ff */
[----:B------:R1:W2:Y:S03]  /*119c0*/  SYNCS.PHASECHK.TRANS64.TRYWAIT P1, [R7+URZ+0x2e850], R0 ;  /* 0x02e85000070075a7 */ /* 0x0002a6000802017f */
[----:B--2---:R-:W-:Y:S05]  /*119d0*/  @!P1 NANOSLEEP.SYNCS 0x989680 ;  /* 0x009896800000995d */ /* 0x004fea0003900000 */
[----:B------:R-:W2:Y:S02]  /*119e0*/  @!P1 SYNCS.PHASECHK.TRANS64 P1, [R7+URZ+0x2e850], R0 ;  /* 0x02e85000070095a7 */ /* 0x000ea4000802007f */
[----:B--2---:R-:W-:Y:S05]  /*119f0*/  @!P1 BRA `(.L_x_5919) ;  /* 0xfffffffc00ec9947 */ /* 0x004fea000383ffff */
[----:B------:R-:W-:Y:S05]  /*11a00*/  BRA `(.L_x_5916) ;  /* 0xffffff4800ec7947 */ /* 0x000fea000383ffff */
.L_x_5925:
[----:B-1----:R1:W2:Y:S02]  /*11a10*/  SYNCS.PHASECHK.TRANS64.TRYWAIT P1, [R20+URZ+0x2e850], R3 ;  /* 0x02e85003140075a7 */ /* 0x0022a4000802017f */
[----:B--2---:R-:W-:Y:S05]  /*11a20*/  @!P1 NANOSLEEP.SYNCS 0x989680 ;  /* 0x009896800000995d */ /* 0x004fea0003900000 */
[----:B------:R-:W2:Y:S02]  /*11a30*/  @!P1 SYNCS.PHASECHK.TRANS64 P1, [R20+URZ+0x2e850], R3 ;  /* 0x02e85003140095a7 */ /* 0x000ea4000802007f */
[----:B--2---:R-:W-:Y:S05]  /*11a40*/  @!P1 BRA `(.L_x_5925) ;  /* 0xfffffffc00f09947 */ /* 0x004fea000383ffff */
[----:B------:R-:W-:Y:S05]  /*11a50*/  BRA `(.L_x_5924) ;  /* 0xffffff74005c7947 */ /* 0x000fea000383ffff */
.L_x_5971:
[----:B------:R-:W-:Y:S02]  /*11a60*/  IMAD.MOV.U32 R13, RZ, RZ, R0 ;  /* 0x000000ffff0d7224 */ /* 0x000fe400078e0000 */
[----:B------:R-:W-:Y:S02]  /*11a70*/  IMAD.MOV.U32 R12, RZ, RZ, RZ ;  /* 0x000000ffff0c7224 */ /* 0x000fe400078e00ff */
[----:B------:R-:W-:Y:S02]  /*11a80*/  IMAD.MOV.U32 R11, RZ, RZ, 0x1f ;  /* 0x0000001fff0b7424 */ /* 0x000fe400078e00ff */
[----:B------:R-:W-:-:S07]  /*11a90*/  IMAD.MOV.U32 R15, RZ, RZ, -0x1 ;  /* 0xffffffffff0f7424 */ /* 0x000fce00078e00ff */
[----:B--2---:R-:W-:Y:S05]  /*11aa0*/  WARPSYNC.COLLECTIVE R15, `(.L_x_6041) ;  /* 0x000000000f087348 */ /* 0x004fea0003c00000 */
[----:B------:R0:W1:Y:S02]  /*11ab0*/  SHFL.IDX P6, R14, R13, R12, R11 ;  /* 0x0000000c0d0e7389 */ /* 0x00006400000c000b */
[----:B012---:R-:W-:Y:S01]  /*11ac0*/  ENDCOLLECTIVE ;  /* 0x000000000000791b */ /* 0x007fe20003800000 */
.L_x_6041:
[----:B------:R-:W-:Y:S05]  /*11ad0*/  BRA `(.L_x_6042) ;  /* 0xffffffc000ec7947 */ /* 0x000fea000383ffff */
.L_x_5973:
[----:B------:R-:W-:Y:S01]  /*11ae0*/  BSSY B0, `(.L_x_6043) ;  /* 0x0000006000007945 */ /* 0x000fe20003800000 */
[----:B------:R-:W-:-:S07]  /*11af0*/  IMAD.MOV.U32 R15, RZ, RZ, -0x1 ;  /* 0xffffffffff0f7424 */ /* 0x000fce00078e00ff */
[----:B--2---:R-:W-:Y:S05]  /*11b00*/  WARPSYNC.COLLECTIVE R15, `(.L_x_6044) ;  /* 0x000000000f0c7348 */ /* 0x004fea0003c00000 */
[----:B------:R-:W-:Y:S02]  /*11b10*/  ELECT P6, UR62, PT ;  /* 0x00000000003e782f */ /* 0x000fe400038c0000 */
[----:B------:R-:W-:Y:S01]  /*11b20*/  MOV R14, UR62 ;  /* 0x0000003e000e7c02 */ /* 0x000fe20008000f00 */
[----:B--2---:R-:W-:Y:S10]  /*11b30*/  ENDCOLLECTIVE ;  /* 0x000000000000791b */ /* 0x004ff40003800000 */
.L_x_6044:
[----:B------:R-:W-:Y:S05]  /*11b40*/  BSYNC B0 ;  /* 0x0000000000007941 */ /* 0x000fea0003800000 */
.L_x_6043:
[----:B------:R-:W-:Y:S05]  /*11b50*/  BRA `(.L_x_6045) ;  /* 0xffffffc000fc7947 */ /* 0x000fea000383ffff */
.L_x_5975:
[----:B0-----:R0:W1:Y:S02]  /*11b60*/  SYNCS.PHASECHK.TRANS64.TRYWAIT P0, [R3+URZ+0x2e880], R2 ;  /* 0x02e88002030075a7 */ /* 0x001064000800017f */
[----:B-1----:R-:W-:Y:S05]  /*11b70*/  @!P0 NANOSLEEP.SYNCS 0x989680 ;  /* 0x009896800000895d */ /* 0x002fea0003900000 */
[----:B------:R-:W1:Y:S02]  /*11b80*/  @!P0 SYNCS.PHASECHK.TRANS64 P0, [R3+URZ+0x2e880], R2 ;  /* 0x02e88002030085a7 */ /* 0x000e64000800007f */
[----:B-1----:R-:W-:Y:S05]  /*11b90*/  @!P0 BRA `(.L_x_5975) ;  /* 0xfffffffc00f08947 */ /* 0x002fea000383ffff */
[----:B------:R-:W-:Y:S05]  /*11ba0*/  BRA `(.L_x_6046) ;  /* 0xffffffc400607947 */ /* 0x000fea000383ffff */
.L_x_5977:
[----:B-1----:R1:W2:Y:S02]  /*11bb0*/  SYNCS.PHASECHK.TRANS64.TRYWAIT P0, [R3+URZ+0x2e840], R2 ;  /* 0x02e84002030075a7 */ /* 0x0022a4000800017f */
[----:B--2---:R-:W-:Y:S05]  /*11bc0*/  @!P0 NANOSLEEP.SYNCS 0x989680 ;  /* 0x009896800000895d */ /* 0x004fea0003900000 */
[----:B------:R-:W2:Y:S02]  /*11bd0*/  @!P0 SYNCS.PHASECHK.TRANS64 P0, [R3+URZ+0x2e840], R2 ;  /* 0x02e84002030085a7 */ /* 0x000ea4000800007f */
[----:B--2---:R-:W-:Y:S05]  /*11be0*/  @!P0 BRA `(.L_x_5977) ;  /* 0xfffffffc00f08947 */ /* 0x004fea000383ffff */
[----:B------:R-:W-:Y:S05]  /*11bf0*/  BRA `(.L_x_6047) ;  /* 0xffffffc400b47947 */ /* 0x000fea000383ffff */
.L_x_5981:
[----:B------:R-:W-:Y:S02]  /*11c00*/  IMAD.MOV.U32 R13, RZ, RZ, R2 ;  /* 0x000000ffff0d7224 */ /* 0x000fe400078e0002 */
[----:B------:R-:W-:Y:S02]  /*11c10*/  IMAD.MOV.U32 R12, RZ, RZ, RZ ;  /* 0x000000ffff0c7224 */ /* 0x000fe400078e00ff */
[----:B------:R-:W-:Y:S02]  /*11c20*/  IMAD.MOV.U32 R11, RZ, RZ, 0x181f ;  /* 0x0000181fff0b7424 */ /* 0x000fe400078e00ff */
[----:B------:R-:W-:Y:S02]  /*11c30*/  IMAD.MOV.U32 R15, RZ, RZ, -0x1 ;  /* 0xffffffffff0f7424 */ /* 0x000fe400078e00ff */
[----:B------:R-:W-:Y:S02]  /*11c40*/  IMAD R4, R18, R6, RZ ;  /* 0x0000000612047224 */ /* 0x000fe400078e02ff */
[----:B------:R-:W-:-:S07]  /*11c50*/  IMAD.IADD R3, R10, 0x1, R5 ;  /* 0x000000010a037824 */ /* 0x000fce00078e0205 */
[----:B-----5:R-:W-:Y:S05]  /*11c60*/  WARPSYNC.COLLECTIVE R15, `(.L_x_6048) ;  /* 0x000000000f087348 */ /* 0x020fea0003c00000 */
[----:B------:R0:W1:Y:S02]  /*11c70*/  SHFL.IDX P6, R14, R13, R12, R11 ;  /* 0x0000000c0d0e7389 */ /* 0x00006400000c000b */
[----:B01---5:R-:W-:Y:S01]  /*11c80*/  ENDCOLLECTIVE ;  /* 0x000000000000791b */ /* 0x023fe20003800000 */
.L_x_6048:
[C---:B------:R-:W-:Y:S01]  /*11c90*/  VIADD R5, R3.reuse, 0x10 ;  /* 0x0000001003057836 */ /* 0x040fe20000000000 */
[----:B------:R-:W-:Y:S01]  /*11ca0*/  ISETP.GE.AND P1, PT, R3, R4, PT ;  /* 0x000000040300720c */ /* 0x000fe20003f26270 */
[----:B------:R-:W-:Y:S02]  /*11cb0*/  IMAD.MOV.U32 R13, RZ, RZ, R0 ;  /* 0x000000ffff0d7224 */ /* 0x000fe400078e0000 */
[----:B------:R-:W-:-:S10]  /*11cc0*/  IMAD.MOV.U32 R6, RZ, RZ, R14 ;  /* 0x000000ffff067224 */ /* 0x000fd400078e000e */
[----:B------:R-:W-:Y:S05]  /*11cd0*/  WARPSYNC.COLLECTIVE R15, `(.L_x_6049) ;  /* 0x000000000f087348 */ /* 0x000fea0003c00000 */
[----:B------:R0:W1:Y:S02]  /*11ce0*/  SHFL.IDX P6, R14, R13, R12, R11 ;  /* 0x0000000c0d0e7389 */ /* 0x00006400000c000b */
[----:B01----:R-:W-:Y:S01]  /*11cf0*/  ENDCOLLECTIVE ;  /* 0x000000000000791b */ /* 0x003fe20003800000 */
.L_x_6049:
[----:B------:R-:W-:Y:S02]  /*11d00*/  IMAD.MOV.U32 R13, RZ, RZ, R2 ;  /* 0x000000ffff0d7224 */ /* 0x000fe400078e0002 */
[----:B------:R-:W-:Y:S02]  /*11d10*/  IMAD.MOV.U32 R12, RZ, RZ, 0x1 ;  /* 0x00000001ff0c7424 */ /* 0x000fe400078e00ff */
[----:B------:R-:W-:-:S07]  /*11d20*/  IMAD.MOV.U32 R7, RZ, RZ, R14 ;  /* 0x000000ffff077224 */ /* 0x000fce00078e000e */
[----:B------:R-:W-:Y:S05]  /*11d30*/  WARPSYNC.COLLECTIVE R15, `(.L_x_6050) ;  /* 0x000000000f087348 */ /* 0x000fea0003c00000 */
[----:B------:R0:W1:Y:S02]  /*11d40*/  SHFL.IDX P6, R14, R13, R12, R11 ;  /* 0x0000000c0d0e7389 */ /* 0x00006400000c000b */
[----:B01----:R-:W-:Y:S01]  /*11d50*/  ENDCOLLECTIVE ;  /* 0x000000000000791b */ /* 0x003fe20003800000 */
.L_x_6050:
        /* <DEDUP_REMOVED lines=15> */
.L_x_6051:
[----:B------:R-:W-:Y:S02]  /*11e50*/  IMAD.MOV.U32 R13, RZ, RZ, R2 ;  /* 0x000000ffff0d7224 */ /* 0x000fe400078e0002 */
[----:B------:R-:W-:Y:S02]  /*11e60*/  IMAD.MOV.U32 R12, RZ, RZ, 0x2 ;  /* 0x00000002ff0c7424 */ /* 0x000fe400078e00ff */
[----:B------:R-:W-:-:S07]  /*11e70*/  IMAD.MOV.U32 R6, RZ, RZ, R14 ;  /* 0x000000ffff067224 */ /* 0x000fce00078e000e */
[----:B------:R-:W-:Y:S05]  /*11e80*/  WARPSYNC.COLLECTIVE R15, `(.L_x_6052) ;  /* 0x000000000f087348 */ /* 0x000fea0003c00000 */
[----:B------:R0:W1:Y:S02]  /*11e90*/  SHFL.IDX P6, R14, R13, R12, R11 ;  /* 0x0000000c0d0e7389 */ /* 0x00006400000c000b */
[----:B01----:R-:W-:Y:S01]  /*11ea0*/  ENDCOLLECTIVE ;  /* 0x000000000000791b */ /* 0x003fe20003800000 */
.L_x_6052:
        /* <DEDUP_REMOVED lines=14> */
.L_x_6053:
[----:B------:R-:W-:Y:S02]  /*11f90*/  IMAD.MOV.U32 R13, RZ, RZ, R2 ;  /* 0x000000ffff0d7224 */ /* 0x000fe400078e0002 */
[----:B------:R-:W-:Y:S02]  /*11fa0*/  IMAD.MOV.U32 R12, RZ, RZ, 0x3 ;  /* 0x00000003ff0c7424 */ /* 0x000fe400078e00ff */
[----:B------:R-:W-:-:S07]  /*11fb0*/  IMAD.MOV.U32 R6, RZ, RZ, R14 ;  /* 0x000000ffff067224 */ /* 0x000fce00078e000e */
[----:B------:R-:W-:Y:S05]  /*11fc0*/  WARPSYNC.COLLECTIVE R15, `(.L_x_6054) ;  /* 0x000000000f087348 */ /* 0x000fea0003c00000 */
[----:B------:R0:W1:Y:S02]  /*11fd0*/  SHFL.IDX P6, R14, R13, R12, R11 ;  /* 0x0000000c0d0e7389 */ /* 0x00006400000c000b */
[----:B01----:R-:W-:Y:S01]  /*11fe0*/  ENDCOLLECTIVE ;  /* 0x000000000000791b */ /* 0x003fe20003800000 */
.L_x_6054:
        /* <DEDUP_REMOVED lines=14> */
.L_x_6055:
[----:B------:R-:W-:Y:S02]  /*120d0*/  IMAD.MOV.U32 R13, RZ, RZ, R2 ;  /* 0x000000ffff0d7224 */ /* 0x000fe400078e0002 */
[----:B------:R-:W-:Y:S02]  /*120e0*/  IMAD.MOV.U32 R12, RZ, RZ, 0x4 ;  /* 0x00000004ff0c7424 */ /* 0x000fe400078e00ff */
[----:B------:R-:W-:-:S07]  /*120f0*/  IMAD.MOV.U32 R6, RZ, RZ, R14 ;  /* 0x000000ffff067224 */ /* 0x000fce00078e000e */
[----:B------:R-:W-:Y:S05]  /*12100*/  WARPSYNC.COLLECTIVE R15, `(.L_x_6056) ;  /* 0x000000000f087348 */ /* 0x000fea0003c00000 */
[----:B------:R0:W1:Y:S02]  /*12110*/  SHFL.IDX P6, R14, R13, R12, R11 ;  /* 0x0000000c0d0e7389 */ /* 0x00006400000c000b */
[----:B01----:R-:W-:Y:S01]  /*12120*/  ENDCOLLECTIVE ;  /* 0x000000000000791b */ /* 0x003fe20003800000 */
.L_x_6056:
        /* <DEDUP_REMOVED lines=14> */
.L_x_6057:
[----:B------:R-:W-:Y:S02]  /*12210*/  IMAD.MOV.U32 R13, RZ, RZ, R2 ;  /* 0x000000ffff0d7224 */ /* 0x000fe400078e0002 */
[----:B------:R-:W-:Y:S02]  /*12220*/  IMAD.MOV.U32 R12, RZ, RZ, 0x5 ;  /* 0x00000005ff0c7424 */ /* 0x000fe400078e00ff */
[----:B------:R-:W-:-:S07]  /*12230*/  IMAD.MOV.U32 R6, RZ, RZ, R14 ;  /* 0x000000ffff067224 */ /* 0x000fce00078e000e */
[----:B------:R-:W-:Y:S05]  /*12240*/  WARPSYNC.COLLECTIVE R15, `(.L_x_6058) ;  /* 0x000000000f087348 */ /* 0x000fea0003c00000 */
[----:B------:R0:W1:Y:S02]  /*12250*/  SHFL.IDX P6, R14, R13, R12, R11 ;  /* 0x0000000c0d0e7389 */ /* 0x00006400000c000b */
[----:B01----:R-:W-:Y:S01]  /*12260*/  ENDCOLLECTIVE ;  /* 0x000000000000791b */ /* 0x003fe20003800000 */
.L_x_6058:
        /* <DEDUP_REMOVED lines=14> */
.L_x_6059:
[----:B------:R-:W-:Y:S02]  /*12350*/  IMAD.MOV.U32 R13, RZ, RZ, R2 ;  /* 0x000000ffff0d7224 */ /* 0x000fe400078e0002 */
[----:B------:R-:W-:Y:S02]  /*12360*/  IMAD.MOV.U32 R12, RZ, RZ, 0x6 ;  /* 0x00000006ff0c7424 */ /* 0x000fe400078e00ff */
[----:B------:R-:W-:-:S07]  /*12370*/  IMAD.MOV.U32 R6, RZ, RZ, R14 ;  /* 0x000000ffff067224 */ /* 0x000fce00078e000e */
[----:B------:R-:W-:Y:S05]  /*12380*/  WARPSYNC.COLLECTIVE R15, `(.L_x_6060) ;  /* 0x000000000f087348 */ /* 0x000fea0003c00000 */
[----:B------:R0:W1:Y:S02]  /*12390*/  SHFL.IDX P6, R14, R13, R12, R11 ;  /* 0x0000000c0d0e7389 */ /* 0x00006400000c000b */
[----:B01----:R-:W-:Y:S01]  /*123a0*/  ENDCOLLECTIVE ;  /* 0x000000000000791b */ /* 0x003fe20003800000 */
.L_x_6060:
        /* <DEDUP_REMOVED lines=12> */
.L_x_6061:
        /* <DEDUP_REMOVED lines=8> */
.L_x_6062:
        /* <DEDUP_REMOVED lines=12> */
.L_x_6063:
[----:B------:R-:W-:Y:S01]  /*125b0*/  IMAD.MOV.U32 R0, RZ, RZ, R14 ;  /* 0x000000ffff007224 */ /* 0x000fe200078e000e */
[----:B------:R-:W-:Y:S06]  /*125c0*/  BRA `(.L_x_6064) ;  /* 0xffffffc800087947 */ /* 0x000fec000383ffff */
.L_x_5984:
[----:B0-----:R0:W1:Y:S02]  /*125d0*/  SYNCS.PHASECHK.TRANS64.TRYWAIT P0, [R17+URZ+0x2e820], R0 ;  /* 0x02e82000110075a7 */ /* 0x001064000800017f */
[----:B-1----:R-:W-:Y:S05]  /*125e0*/  @!P0 NANOSLEEP.SYNCS 0x989680 ;  /* 0x009896800000895d */ /* 0x002fea0003900000 */
[----:B------:R-:W1:Y:S02]  /*125f0*/  @!P0 SYNCS.PHASECHK.TRANS64 P0, [R17+URZ+0x2e820], R0 ;  /* 0x02e82000110085a7 */ /* 0x000e64000800007f */
[----:B-1----:R-:W-:Y:S05]  /*12600*/  @!P0 BRA `(.L_x_5984) ;  /* 0xfffffffc00f08947 */ /* 0x002fea000383ffff */
[----:B------:R-:W-:Y:S05]  /*12610*/  BRA `(.L_x_6065) ;  /* 0xffffffc800647947 */ /* 0x000fea000383ffff */
.L_x_5990:
[----:B--2---:R2:W3:Y:S02]  /*12620*/  SYNCS.PHASECHK.TRANS64.TRYWAIT P0, [R3+URZ+0x2e880], R2 ;  /* 0x02e88002030075a7 */ /* 0x0044e4000800017f */
[----:B---3--:R-:W-:Y:S05]  /*12630*/  @!P0 NANOSLEEP.SYNCS 0x989680 ;  /* 0x009896800000895d */ /* 0x008fea0003900000 */
[----:B------:R-:W3:Y:S02]  /*12640*/  @!P0 SYNCS.PHASECHK.TRANS64 P0, [R3+URZ+0x2e880], R2 ;  /* 0x02e88002030085a7 */ /* 0x000ee4000800007f */
[----:B---3--:R-:W-:Y:S05]  /*12650*/  @!P0 BRA `(.L_x_5990) ;  /* 0xfffffffc00f08947 */ /* 0x008fea000383ffff */
[----:B------:R-:W-:Y:S05]  /*12660*/  BRA `(.L_x_6066) ;  /* 0xffffffcc00207947 */ /* 0x000fea000383ffff */
.L_x_5995:
[----:B-1----:R1:W3:Y:S02]  /*12670*/  SYNCS.PHASECHK.TRANS64.TRYWAIT P0, [R3+URZ+0x2e840], R2 ;  /* 0x02e84002030075a7 */ /* 0x0022e4000800017f */
[----:B---3--:R-:W-:Y:S05]  /*12680*/  @!P0 NANOSLEEP.SYNCS 0x989680 ;  /* 0x009896800000895d */ /* 0x008fea0003900000 */
[----:B------:R-:W3:Y:S02]  /*12690*/  @!P0 SYNCS.PHASECHK.TRANS64 P0, [R3+URZ+0x2e840], R2 ;  /* 0x02e84002030085a7 */ /* 0x000ee4000800007f */
[----:B---3--:R-:W-:Y:S05]  /*126a0*/  @!P0 BRA `(.L_x_5995) ;  /* 0xfffffffc00f08947 */ /* 0x008fea000383ffff */
[----:B------:R-:W-:Y:S05]  /*126b0*/  BRA `(.L_x_6067) ;  /* 0xffffffcc00a07947 */ /* 0x000fea000383ffff */
.L_x_6001:
[----:B--2---:R2:W3:Y:S02]  /*126c0*/  SYNCS.PHASECHK.TRANS64.TRYWAIT P0, [R20+URZ+0x2e870], R2 ;  /* 0x02e87002140075a7 */ /* 0x0044e4000800017f */
[----:B---3--:R-:W-:Y:S05]  /*126d0*/  @!P0 NANOSLEEP.SYNCS 0x989680 ;  /* 0x009896800000895d */ /* 0x008fea0003900000 */
[----:B------:R-:W3:Y:S02]  /*126e0*/  @!P0 SYNCS.PHASECHK.TRANS64 P0, [R20+URZ+0x2e870], R2 ;  /* 0x02e87002140085a7 */ /* 0x000ee4000800007f */
[----:B---3--:R-:W-:Y:S05]  /*126f0*/  @!P0 BRA `(.L_x_6001) ;  /* 0xfffffffc00f08947 */ /* 0x008fea000383ffff */
[----:B------:R-:W-:Y:S05]  /*12700*/  BRA `(.L_x_6068) ;  /* 0xffffffd0003c7947 */ /* 0x000fea000383ffff */
.L_x_6003:
[----:B--2---:R2:W3:Y:S02]  /*12710*/  SYNCS.PHASECHK.TRANS64.TRYWAIT P0, [R20+URZ+0x2e860], R0 ;  /* 0x02e86000140075a7 */ /* 0x0044e4000800017f */
[----:B---3--:R-:W-:Y:S05]  /*12720*/  @!P0 NANOSLEEP.SYNCS 0x989680 ;  /* 0x009896800000895d */ /* 0x008fea0003900000 */
[----:B------:R-:W3:Y:S02]  /*12730*/  @!P0 SYNCS.PHASECHK.TRANS64 P0, [R20+URZ+0x2e860], R0 ;  /* 0x02e86000140085a7 */ /* 0x000ee4000800007f */
[----:B---3--:R-:W-:Y:S05]  /*12740*/  @!P0 BRA `(.L_x_6003) ;  /* 0xfffffffc00f08947 */ /* 0x008fea000383ffff */
[----:B------:R-:W-:Y:S05]  /*12750*/  BRA `(.L_x_6069) ;  /* 0xffffffd000447947 */ /* 0x000fea000383ffff */
.L_x_6010:
[----:B0-----:R0:W1:Y:S02]  /*12760*/  SYNCS.PHASECHK.TRANS64.TRYWAIT P1, [R16+URZ+0x2e870], R3 ;  /* 0x02e87003100075a7 */ /* 0x001064000802017f */
[----:B-1----:R-:W-:Y:S05]  /*12770*/  @!P1 NANOSLEEP.SYNCS 0x989680 ;  /* 0x009896800000995d */ /* 0x002fea0003900000 */
[----:B------:R-:W1:Y:S02]  /*12780*/  @!P1 SYNCS.PHASECHK.TRANS64 P1, [R16+URZ+0x2e870], R3 ;  /* 0x02e87003100095a7 */ /* 0x000e64000802007f */
[----:B-1----:R-:W-:Y:S05]  /*12790*/  @!P1 BRA `(.L_x_6010) ;  /* 0xfffffffc00f09947 */ /* 0x002fea000383ffff */
[----:B------:R-:W-:Y:S05]  /*127a0*/  BRA `(.L_x_6070) ;  /* 0xffffffd800c07947 */ /* 0x000fea000383ffff */
.L_x_6012:
[----:B0-----:R0:W1:Y:S02]  /*127b0*/  SYNCS.PHASECHK.TRANS64.TRYWAIT P1, [R16+URZ+0x2e860], R3 ;  /* 0x02e86003100075a7 */ /* 0x001064000802017f */
[----:B-1----:R-:W-:Y:S05]  /*127c0*/  @!P1 NANOSLEEP.SYNCS 0x989680 ;  /* 0x009896800000995d */ /* 0x002fea0003900000 */
[----:B------:R-:W1:Y:S02]  /*127d0*/  @!P1 SYNCS.PHASECHK.TRANS64 P1, [R16+URZ+0x2e860], R3 ;  /* 0x02e86003100095a7 */ /* 0x000e64000802007f */
[----:B-1----:R-:W-:Y:S05]  /*127e0*/  @!P1 BRA `(.L_x_6012) ;  /* 0xfffffffc00f09947 */ /* 0x002fea000383ffff */
[----:B------:R-:W-:Y:S05]  /*127f0*/  BRA `(.L_x_6071) ;  /* 0xffffffd800c87947 */ /* 0x000fea000383ffff */
.L_x_6025:
[----:B0-----:R0:W1:Y:S02]  /*12800*/  SYNCS.PHASECHK.TRANS64.TRYWAIT P0, [R0+URZ+0x2e820], R3 ;  /* 0x02e82003000075a7 */ /* 0x001064000800017f */
[----:B-1----:R-:W-:Y:S05]  /*12810*/  @!P0 NANOSLEEP.SYNCS 0x989680 ;  /* 0x009896800000895d */ /* 0x002fea0003900000 */
[----:B------:R-:W1:Y:S02]  /*12820*/  @!P0 SYNCS.PHASECHK.TRANS64 P0, [R0+URZ+0x2e820], R3 ;  /* 0x02e82003000085a7 */ /* 0x000e64000800007f */
[----:B-1----:R-:W-:Y:S05]  /*12830*/  @!P0 BRA `(.L_x_6025) ;  /* 0xfffffffc00f08947 */ /* 0x002fea000383ffff */
[----:B------:R-:W-:Y:S05]  /*12840*/  BRA `(.L_x_6072) ;  /* 0xffffffec00387947 */ /* 0x000fea000383ffff */
.L_x_6026:
        /* <DEDUP_REMOVED lines=11> */
.L_x_6074:
[----:B------:R-:W-:Y:S05]  /*12900*/  BSYNC B0 ;  /* 0x0000000000007941 */ /* 0x000fea0003800000 */
.L_x_6073:
[----:B------:R-:W-:Y:S05]  /*12910*/  BRA `(.L_x_6075) ;  /* 0xffffffec00207947 */ /* 0x000fea000383ffff */
.L_x_6029:
[----:B------:R-:W-:Y:S01]  /*12920*/  BSSY B1, `(.L_x_6076) ;  /* 0x0000006000017945 */ /* 0x000fe20003800000 */
[----:B------:R-:W-:-:S07]  /*12930*/  IMAD.MOV.U32 R15, RZ, RZ, -0x1 ;  /* 0xffffffffff0f7424 */ /* 0x000fce00078e00ff */
[----:B01----:R-:W-:Y:S05]  /*12940*/  WARPSYNC.COLLECTIVE R15, `(.L_x_6077) ;  /* 0x000000000f0c7348 */ /* 0x003fea0003c00000 */
[----:B------:R-:W-:Y:S02]  /*12950*/  ELECT P6, UR62, PT ;  /* 0x00000000003e782f */ /* 0x000fe400038c0000 */
[----:B------:R-:W-:Y:S01]  /*12960*/  MOV R14, UR62 ;  /* 0x0000003e000e7c02 */ /* 0x000fe20008000f00 */
[----:B01----:R-:W-:Y:S10]  /*12970*/  ENDCOLLECTIVE ;  /* 0x000000000000791b */ /* 0x003ff40003800000 */
.L_x_6077:
[----:B------:R-:W-:Y:S05]  /*12980*/  BSYNC B1 ;  /* 0x0000000000017941 */ /* 0x000fea0003800000 */
.L_x_6076:
[----:B------:R-:W-:Y:S05]  /*12990*/  BRA `(.L_x_6078) ;  /* 0xffffffec00187947 */ /* 0x000fea000383ffff */
.L_x_6031:
[----:B0-----:R0:W1:Y:S02]  /*129a0*/  SYNCS.PHASECHK.TRANS64.TRYWAIT P1, [R6+URZ], R5 ;  /* 0x00000005060075a7 */ /* 0x001064000802017f */
[----:B-1----:R-:W-:Y:S05]  /*129b0*/  @!P1 NANOSLEEP.SYNCS 0x989680 ;  /* 0x009896800000995d */ /* 0x002fea0003900000 */
[----:B------:R-:W1:Y:S02]  /*129c0*/  @!P1 SYNCS.PHASECHK.TRANS64 P1, [R6+URZ], R5 ;  /* 0x00000005060095a7 */ /* 0x000e64000802007f */
[----:B-1----:R-:W-:Y:S05]  /*129d0*/  @!P1 BRA `(.L_x_6031) ;  /* 0xfffffffc00f09947 */ /* 0x002fea000383ffff */
[----:B------:R-:W-:Y:S05]  /*129e0*/  BRA `(.L_x_6079) ;  /* 0xffffffec00547947 */ /* 0x000fea000383ffff */
.L_x_6032:
[----:B-1----:R1:W2:Y:S02]  /*129f0*/  SYNCS.PHASECHK.TRANS64.TRYWAIT P1, [R7+URZ], R2 ;  /* 0x00000002070075a7 */ /* 0x0022a4000802017f */
[----:B--2---:R-:W-:Y:S05]  /*12a00*/  @!P1 NANOSLEEP.SYNCS 0x989680 ;  /* 0x009896800000995d */ /* 0x004fea0003900000 */
[----:B------:R-:W2:Y:S02]  /*12a10*/  @!P1 SYNCS.PHASECHK.TRANS64 P1, [R7+URZ], R2 ;  /* 0x00000002070095a7 */ /* 0x000ea4000802007f */
[----:B--2---:R-:W-:Y:S05]  /*12a20*/  @!P1 BRA `(.L_x_6032) ;  /* 0xfffffffc00f09947 */ /* 0x004fea000383ffff */
[----:B------:R-:W-:Y:S05]  /*12a30*/  BRA `(.L_x_6080) ;  /* 0xffffffec00487947 */ /* 0x000fea000383ffff */
.L_x_6034:
[----:B--2---:R2:W3:Y:S02]  /*12a40*/  SYNCS.PHASECHK.TRANS64.TRYWAIT P1, [R4+URZ+0x2e860], R5 ;  /* 0x02e86005040075a7 */ /* 0x0044e4000802017f */
[----:B---3--:R-:W-:Y:S05]  /*12a50*/  @!P1 NANOSLEEP.SYNCS 0x989680 ;  /* 0x009896800000995d */ /* 0x008fea0003900000 */
[----:B------:R-:W3:Y:S02]  /*12a60*/  @!P1 SYNCS.PHASECHK.TRANS64 P1, [R4+URZ+0x2e860], R5 ;  /* 0x02e86005040095a7 */ /* 0x000ee4000802007f */
[----:B---3--:R-:W-:Y:S05]  /*12a70*/  @!P1 BRA `(.L_x_6034) ;  /* 0xfffffffc00f09947 */ /* 0x008fea000383ffff */
[----:B------:R-:W-:Y:S05]  /*12a80*/  BRA `(.L_x_6081) ;  /* 0xffffffec004c7947 */ /* 0x000fea000383ffff */
.L_x_6036:
[----:B---3--:R3:W4:Y:S02]  /*12a90*/  SYNCS.PHASECHK.TRANS64.TRYWAIT P1, [R3+URZ+0x2e860], R2 ;  /* 0x02e86002030075a7 */ /* 0x008724000802017f */
[----:B----4-:R-:W-:Y:S05]  /*12aa0*/  @!P1 NANOSLEEP.SYNCS 0x989680 ;  /* 0x009896800000995d */ /* 0x010fea0003900000 */
[----:B------:R-:W4:Y:S02]  /*12ab0*/  @!P1 SYNCS.PHASECHK.TRANS64 P1, [R3+URZ+0x2e860], R2 ;  /* 0x02e86002030095a7 */ /* 0x000f24000802007f */
[----:B----4-:R-:W-:Y:S05]  /*12ac0*/  @!P1 BRA `(.L_x_6036) ;  /* 0xfffffffc00f09947 */ /* 0x010fea000383ffff */
[----:B------:R-:W-:Y:S05]  /*12ad0*/  BRA `(.L_x_6082) ;  /* 0xffffffec004c7947 */ /* 0x000fea000383ffff */
.L_x_6038:
[----:B----4-:R4:W0:Y:S02]  /*12ae0*/  SYNCS.PHASECHK.TRANS64.TRYWAIT P0, [R4+URZ+0x2e880], R5 ;  /* 0x02e88005040075a7 */ /* 0x010824000800017f */
[----:B0-----:R-:W-:Y:S05]  /*12af0*/  @!P0 NANOSLEEP.SYNCS 0x989680 ;  /* 0x009896800000895d */ /* 0x001fea0003900000 */
[----:B------:R-:W0:Y:S02]  /*12b00*/  @!P0 SYNCS.PHASECHK.TRANS64 P0, [R4+URZ+0x2e880], R5 ;  /* 0x02e88005040085a7 */ /* 0x000e24000800007f */
[----:B0-----:R-:W-:Y:S05]  /*12b10*/  @!P0 BRA `(.L_x_6038) ;  /* 0xfffffffc00f08947 */ /* 0x001fea000383ffff */
[----:B------:R-:W-:Y:S05]  /*12b20*/  BRA `(.L_x_6039) ;  /* 0xffffffec00487947 */ /* 0x000fea000383ffff */
.L_x_6083:
        /* <DEDUP_REMOVED lines=13> */
.L_x_12971:


//--------------------- .text._ZN7cutlass13device_kernelIN5flash11enable_sm90INS1_16FlashAttnFwdSm90INS1_25CollectiveMainloopFwdSm90ILi2EN4cute5tupleIJNS5_1CILi1EEES8_S8_EEENS6_IJNS7_ILi128EEENS7_ILi224EEESA_EEELi128ENS_12float_e4m3_tEfNS_4arch4Sm90ELb0ELb0ELb0ELb1ELb0ELb1ELb0ELb1ELb1ELb1ELb0ELb0EEENS1_21CollectiveEpilogueFwdINS6_IJSA_SA_SB_EEES9_NS_10bfloat16_tESF_Li256ELb1ELb1ELb0ELb1EEENS1_36VarlenDynamicPersistentTileSchedulerILi128ELi224ELi256ELi128ELb0ELb1ELb1ELb0ELb1ELb1EEEEEEEEEvNT_6ParamsE --------------------------
	.section	.text._ZN7cutlass13device_kernelIN5flash11enable_sm90INS1_16FlashAttnFwdSm90INS1_25CollectiveMainloopFwdSm90ILi2EN4cute5tupleIJNS5_1CILi1EEES8_S8_EEENS6_IJNS7_ILi128EEENS7_ILi224EEESA_EEELi128ENS_12float_e4m3_tEfNS_4arch4Sm90ELb0ELb0ELb0ELb1ELb0ELb1ELb0ELb1ELb1ELb1ELb0ELb0EEENS1_21CollectiveEpilogueFwdINS6_IJSA_SA_SB_EEES9_NS_10bfloat16_tESF_Li256ELb1ELb1ELb0ELb1EEENS1_36VarlenDynamicPersistentTileSchedulerILi128ELi224ELi256ELi128ELb0ELb1ELb1ELb0ELb1ELb1EEEEEEEEEvNT_6ParamsE,"ax",@progbits
	.align	128
.text._ZN7cutlass13device_kernelIN5flash11enable_sm90INS1_16FlashAttnFwdSm90INS1_25CollectiveMainloopFwdSm90ILi2EN4cute5tupleIJNS5_1CILi1EEES8_S8_EEENS6_IJNS7_ILi128EEENS7_ILi224EEESA_EEELi128ENS_12float_e4m3_tEfNS_4arch4Sm90ELb0ELb0ELb0ELb1ELb0ELb1ELb0ELb1ELb1ELb1ELb0ELb0EEENS1_21CollectiveEpilogueFwdINS6_IJSA_SA_SB_EEES9_NS_10bfloat16_tESF_Li256ELb1ELb1ELb0ELb1EEENS1_36VarlenDynamicPersistentTileSchedulerILi128ELi224ELi256ELi128ELb0ELb1ELb1ELb0ELb1ELb1EEEEEEEEEvNT_6ParamsE:
        .type           _ZN7cutlass13device_kernelIN5flash11enable_sm90INS1_16FlashAttnFwdSm90INS1_25CollectiveMainloopFwdSm90ILi2EN4cute5tupleIJNS5_1CILi1EEES8_S8_EEENS6_IJNS7_ILi128EEENS7_ILi224EEESA_EEELi128ENS_12float_e4m3_tEfNS_4arch4Sm90ELb0ELb0ELb0ELb1ELb0ELb1ELb0ELb1ELb1ELb1ELb0ELb0EEENS1_21CollectiveEpilogueFwdINS6_IJSA_SA_SB_EEES9_NS_10bfloat16_tESF_Li256ELb1ELb1ELb0ELb1EEENS1_36VarlenDynamicPersistentTileSchedulerILi128ELi224ELi256ELi128ELb0ELb1ELb1ELb0ELb1ELb1EEEEEEEEEvNT_6ParamsE,@function
        .size           _ZN7cutlass13device_kernelIN5flash11enable_sm90INS1_16FlashAttnFwdSm90INS1_25CollectiveMainloopFwdSm90ILi2EN4cute5tupleIJNS5_1CILi1EEES8_S8_EEENS6_IJNS7_ILi128EEENS7_ILi224EEESA_EEELi128ENS_12float_e4m3_tEfNS_4arch4Sm90ELb0ELb0ELb0ELb1ELb0ELb1ELb0ELb1ELb1ELb1ELb0ELb0EEENS1_21CollectiveEpilogueFwdINS6_IJSA_SA_SB_EEES9_NS_10bfloat16_tESF_Li256ELb1ELb1ELb0ELb1EEENS1_36VarlenDynamicPersistentTileSchedulerILi128ELi224ELi256ELi128ELb0ELb1ELb1ELb0ELb1ELb1EEEEEEEEEvNT_6ParamsE,(.L_x_12972 - _ZN7cutlass13device_kernelIN5flash11enable_sm90INS1_16FlashAttnFwdSm90INS1_25CollectiveMainloopFwdSm90ILi2EN4cute5tupleIJNS5_1CILi1EEES8_S8_EEENS6_IJNS7_ILi128EEENS7_ILi224EEESA_EEELi128ENS_12float_e4m3_tEfNS_4arch4Sm90ELb0ELb0ELb0ELb1ELb0ELb1ELb0ELb1ELb1ELb1ELb0ELb0EEENS1_21CollectiveEpilogueFwdINS6_IJSA_SA_SB_EEES9_NS_10bfloat16_tESF_Li256ELb1ELb1ELb0ELb1EEENS1_36VarlenDynamicPersistentTileSchedulerILi128ELi224ELi256ELi128ELb0ELb1ELb1ELb0ELb1ELb1EEEEEEEEEvNT_6ParamsE)
        .other          _ZN7cutlass13device_kernelIN5flash11enable_sm90INS1_16FlashAttnFwdSm90INS1_25CollectiveMainloopFwdSm90ILi2EN4cute5tupleIJNS5_1CILi1EEES8_S8_EEENS6_IJNS7_ILi128EEENS7_ILi224EEESA_EEELi128ENS_12float_e4m3_tEfNS_4arch4Sm90ELb0ELb0ELb0ELb1ELb0ELb1ELb0ELb1ELb1ELb1ELb0ELb0EEENS1_21CollectiveEpilogueFwdINS6_IJSA_SA_SB_EEES9_NS_10bfloat16_tESF_Li256ELb1ELb1ELb0ELb1EEENS1_36VarlenDynamicPersistentTileSchedulerILi128ELi224ELi256ELi128ELb0ELb1ELb1ELb0ELb1ELb1EEEEEEEEEvNT_6ParamsE,@"STO_CUDA_ENTRY STV_DEFAULT"
_ZN7cutlass13device_kernelIN5flash11enable_sm90INS1_16FlashAttnFwdSm90INS1_25CollectiveMainloopFwdSm90ILi2EN4cute5tupleIJNS5_1CILi1EEES8_S8_EEENS6_IJNS7_ILi128EEENS7_ILi224EEESA_EEELi128ENS_12float_e4m3_tEfNS_4arch4Sm90ELb0ELb0ELb0ELb1ELb0ELb1ELb0ELb1ELb1ELb1ELb0ELb0EEENS1_21CollectiveEpilogueFwdINS6_IJSA_SA_SB_EEES9_NS_10bfloat16_tESF_Li256ELb1ELb1ELb0ELb1EEENS1_36VarlenDynamicPersistentTileSchedulerILi128ELi224ELi256ELi128ELb0ELb1ELb1ELb0ELb1ELb1EEEEEEEEEvNT_6ParamsE:
        /* <DEDUP_REMOVED lines=24> */
.L_x_6085:
[----:B------:R-:W-:Y:S05]  /*0180*/  BSYNC B0 ;  /* 0x0000000000007941 */ /* 0x000fea0003800000 */
.L_x_6084:
        /* <DEDUP_REMOVED lines=41> */
.L_x_6086:
        /* <DEDUP_REMOVED lines=22> */
.L_x_6087:
        /* <DEDUP_REMOVED lines=18> */
.L_x_6088:
        /* <DEDUP_REMOVED lines=22> */
.L_x_6089:
        /* <DEDUP_REMOVED lines=22> */
.L_x_6090:
[----:B0-----:R-:W-:Y:S01]  /*0960*/  UMOV UR4, 0x1 ;  /* 0x0000000100047882 */ /* 0x001fe20000000000 */
[----:B------:R-:W-:Y:S01]  /*0970*/  PLOP3.LUT P0, PT, PT, PT, UP0, 0x80, 0x0 ;  /* 0x000000000000781c */ /* 0x000fe20003f0f008 */
[----:B------:R-:W-:Y:S01]  /*0980*/  USEL UR4, UR4, 0x2, !UP0 ;  /* 0x0000000204047887 */ /* 0x000fe2000c000000 */
[----:B------:R-:W-:Y:S01]  /*0990*/  NOP ;  /* 0x0000000000007918 */ /* 0x000fe20000000000 */
[----:B------:R-:W-:Y:S01]  /*09a0*/  ULDC.64 UR60, c[0x0][0x208] ;  /* 0x00008200003c7ab9 */ /* 0x000fe20000000a00 */
[----:B------:R-:W-:Y:S03]  /*09b0*/  BSSY B8, `(.L_x_6091) ;  /* 0x0002320000087945 */ /* 0x000fe60003800000 */
[----:B------:R-:W-:-:S05]  /*09c0*/  IMAD.U32 R2, RZ, RZ, UR4 ;  /* 0x00000004ff027e24 */ /* 0x000fca000f8e00ff */
[----:B------:R0:W-:Y:S01]  /*09d0*/  STL [R1+0xc4], R2 ;  /* 0x0000c40201007387 */ /* 0x0001e20000100800 */
[----:B-12-4-:R-:W-:Y:S06]  /*09e0*/  BAR.SYNC.DEFER_BLOCKING 0x0 ;  /* 0x0000000000007b1d */ /* 0x016fec0000010000 */
[----:B------:R-:W-:Y:S05]  /*09f0*/  @!P0 BRA `(.L_x_6092) ;  /* 0x000001c400248947 */ /* 0x000fea0003800000 */
.L_x_6093:
[----:B------:R-:W-:-:S08]  /*0a00*/  NOP ;  /* 0x0000000000007918 */ /* 0x000fd00000000000 */
[----:B------:R-:W1:Y:S02]  /*0a10*/  USETMAXREG.TRY_ALLOC.CTAPOOL UP0, 0xf0 ;  /* 0x000000f0000079c8 */ /* 0x000e640008000600 */
[----:B-1----:R-:W-:-:S13]  /*0a20*/  PLOP3.LUT P0, PT, PT, PT, UP0, 0x80, 0x0 ;  /* 0x000000000000781c */ /* 0x002fda0003f0f008 */
[----:B------:R-:W-:Y:S05]  /*0a30*/  @!P0 BRA `(.L_x_6093) ;  /* 0xfffffffc00f08947 */ /* 0x000fea000383ffff */
[----:B------:R-:W1:Y:S01]  /*0a40*/  S2R R0, SR_TID.X ;  /* 0x0000000000007919 */ /* 0x000e620000002100 */
[----:B------:R-:W2:Y:S01]  /*0a50*/  S2UR UR5, SR_CgaCtaId ;  /* 0x00000000000579c3 */ /* 0x000ea20000008800 */
[----:B------:R-:W-:-:S07]  /*0a60*/  UMOV UR4, 0x400 ;  /* 0x0000040000047882 */ /* 0x000fce0000000000 */
[----:B------:R-:W-:Y:S06]  /*0a70*/  BAR.ARV 0x8, 0x180 ;  /* 0x0206000000007b1d */ /* 0x000fec0000002000 */
[----:B--2---:R-:W-:-:S06]  /*0a80*/  ULEA UR4, UR5, UR4, 0x18 ;  /* 0x0000000405047291 */ /* 0x004fcc000f8ec03f */
[----:B------:R-:W-:Y:S01]  /*0a90*/  IMAD.U32 R16, RZ, RZ, UR4 ;  /* 0x00000004ff107e24 */ /* 0x000fe2000f8e00ff */
[----:B-1----:R-:W-:Y:S01]  /*0aa0*/  SHF.R.U32.HI R0, RZ, 0x7, R0 ;  /* 0x00000007ff007819 */ /* 0x002fe20000011600 */
[----:B------:R-:W-:-:S03]  /*0ab0*/  ULDC UR4, c[0x0][0xc3c] ;  /* 0x00030f0000047ab9 */ /* 0x000fc60000000800 */
[----:B------:R-:W-:Y:S01]  /*0ac0*/  ISETP.NE.AND P0, PT, R0, 0x1, PT ;  /* 0x000000010000780c */ /* 0x000fe20003f05270 */
[----:B------:R-:W-:-:S05]  /*0ad0*/  IMAD.U32 R0, RZ, RZ, UR5 ;  /* 0x00000005ff007e24 */ /* 0x000fca000f8e00ff */
[----:B------:R-:W-:Y:S07]  /*0ae0*/  STL [R1+0x80], R0 ;  /* 0x0000800001007387 */ /* 0x000fee0000100800 */
[----:B------:R-:W-:Y:S08]  /*0af0*/  @!P0 BAR.ARV 0x9, 0x100 ;  /* 0x0244000000008b1d */ /* 0x000ff00000002000 */
[----:B------:R-:W-:Y:S06]  /*0b00*/  BAR.SYNC.DEFER_BLOCKING 0x5, 0x180 ;  /* 0x0146000000007b1d */ /* 0x000fec0000010000 */
[----:B------:R-:W1:Y:S02]  /*0b10*/  LDS.128 R12, [R16+0x2e8d0] ;  /* 0x02e8d000100c7984 */ /* 0x000e640000000c00 */
[----:B------:R-:W-:Y:S06]  /*0b20*/  BAR.ARV 0x4, 0x180 ;  /* 0x0106000000007b1d */ /* 0x000fec0000002000 */
[----:B-1----:R-:W-:-:S13]  /*0b30*/  ISETP.GE.AND P0, PT, R15, UR4, PT ;  /* 0x000000040f007c0c */ /* 0x002fda000bf06270 */
[----:B------:R-:W-:Y:S05]  /*0b40*/  @P0 BRA `(.L_x_6094) ;  /* 0x0000023000180947 */ /* 0x000fea0003800000 */
[----:B0-----:R-:W2:Y:S01]  /*0b50*/  LDL R2, [R1+0xc4] ;  /* 0x0000c40001027983 */ /* 0x001ea20000100800 */
[----:B------:R-:W-:Y:S01]  /*0b60*/  IMAD.MOV.U32 R231, RZ, RZ, RZ ;  /* 0x000000ffffe77224 */ /* 0x000fe200078e00ff */
[----:B------:R-:W-:Y:S01]  /*0b70*/  MOV R236, RZ ;  /* 0x000000ff00ec7202 */ /* 0x000fe20000000f00 */
[----:B------:R-:W-:Y:S01]  /*0b80*/  IMAD.MOV.U32 R234, RZ, RZ, RZ ;  /* 0x000000ffffea7224 */ /* 0x000fe200078e00ff */
[----:B------:R-:W0:Y:S02]  /*0b90*/  S2R R0, SR_TID.X ;  /* 0x0000000000007919 */ /* 0x000e240000002100 */
[----:B0-----:R-:W-:-:S05]  /*0ba0*/  VIADD R11, R0, 0xffffff80 ;  /* 0xffffff80000b7836 */ /* 0x001fca0000000000 */
[----:B------:R-:W-:-:S04]  /*0bb0*/  SHF.R.S32.HI R0, RZ, 0x1f, R11 ;  /* 0x0000001fff007819 */ /* 0x000fc8000001140b */
[----:B------:R-:W-:-:S04]  /*0bc0*/  LEA.HI R4, R0, R11, RZ, 0x4 ;  /* 0x0000000b00047211 */ /* 0x000fc800078f20ff */
[----:B------:R-:W-:Y:S02]  /*0bd0*/  SHF.R.S32.HI R5, RZ, 0x4, R4 ;  /* 0x00000004ff057819 */ /* 0x000fe40000011404 */
[----:B--2---:R-:W-:Y:S02]  /*0be0*/  R2UR UR4, R2 ;  /* 0x00000000020472ca */ /* 0x004fe400000e0000 */
[----:B------:R-:W-:-:S04]  /*0bf0*/  LEA.HI R2, R0, R11, RZ, 0x7 ;  /* 0x0000000b00027211 */ /* 0x000fc800078f38ff */
[----:B------:R-:W-:Y:S02]  /*0c00*/  LOP3.LUT R3, R2, 0xffffff80, RZ, 0xc0, !PT ;  /* 0xffffff8002037812 */ /* 0x000fe400078ec0ff */
[----:B------:R-:W-:-:S03]  /*0c10*/  SHF.R.S32.HI R12, RZ, 0x7, R2 ;  /* 0x00000007ff0c7819 */ /* 0x000fc60000011402 */
[C---:B------:R-:W-:Y:S01]  /*0c20*/  IMAD.IADD R17, R11.reuse, 0x1, -R3 ;  /* 0x000000010b117824 */ /* 0x040fe200078e0a03 */
[C---:B------:R-:W-:Y:S01]  /*0c30*/  LEA.HI R3, R4.reuse, R5, RZ, 0x1 ;  /* 0x0000000504037211 */ /* 0x040fe200078f08ff */
[----:B------:R-:W-:Y:S01]  /*0c40*/  ULOP3.LUT UR4, UR4, 0x1, URZ, 0xfc, !UPT ;  /* 0x0000000104047892 */ /* 0x000fe2000f8efc3f */
[----:B------:R-:W-:Y:S02]  /*0c50*/  LOP3.LUT R4, R4, 0x3fffff0, RZ, 0xc0, !PT ;  /* 0x03fffff004047812 */ /* 0x000fe400078ec0ff */
[----:B------:R-:W-:Y:S02]  /*0c60*/  SHF.R.S32.HI R7, RZ, 0x1f, R17 ;  /* 0x0000001fff077819 */ /* 0x000fe40000011411 */
[----:B------:R-:W-:Y:S01]  /*0c70*/  LEA.HI R2, R2, R12, RZ, 0x1 ;  /* 0x0000000c02027211 */ /* 0x000fe200078f08ff */
[----:B------:R-:W-:Y:S01]  /*0c80*/  IMAD.IADD R4, R11, 0x1, -R4 ;  /* 0x000000010b047824 */ /* 0x000fe200078e0a04 */
[CC--:B------:R-:W-:Y:S02]  /*0c90*/  LEA.HI R8, R7.reuse, R17.reuse, RZ, 0x2 ;  /* 0x0000001107087211 */ /* 0x0c0fe400078f10ff */
[----:B------:R-:W-:-:S02]  /*0ca0*/  LEA.HI R7, R7, R17, RZ, 0x5 ;  /* 0x0000001107077211 */ /* 0x000fc400078f28ff */
[--C-:B------:R-:W-:Y:S02]  /*0cb0*/  SHF.R.S32.HI R9, RZ, 0x2, R8.reuse ;  /* 0x00000002ff097819 */ /* 0x100fe40000011408 */
[----:B------:R-:W-:Y:S02]  /*0cc0*/  SHF.R.S32.HI R6, RZ, 0x1f, R8 ;  /* 0x0000001fff067819 */ /* 0x000fe40000011408 */
[----:B------:R-:W-:Y:S02]  /*0cd0*/  LOP3.LUT R8, R8, 0x7ffffffc, RZ, 0xc0, !PT ;  /* 0x7ffffffc08087812 */ /* 0x000fe400078ec0ff */
[----:B------:R-:W-:Y:S02]  /*0ce0*/  LEA.HI R10, R6, R9, RZ, 0x3 ;  /* 0x00000009060a7211 */ /* 0x000fe400078f18ff */
[----:B------:R-:W-:Y:S01]  /*0cf0*/  LOP3.LUT R6, R3, 0x1ffffffe, RZ, 0xc0, !PT ;  /* 0x1ffffffe03067812 */ /* 0x000fe200078ec0ff */
[----:B------:R-:W-:Y:S01]  /*0d00*/  IMAD.IADD R8, R17, 0x1, -R8 ;  /* 0x0000000111087824 */ /* 0x000fe200078e0a08 */
[----:B------:R-:W-:Y:S01]  /*0d10*/  LEA.HI R3, R0, R11, RZ, 0x5 ;  /* 0x0000000b00037211 */ /* 0x000fe200078f28ff */
[----:B------:R-:W-:Y:S01]  /*0d20*/  IMAD.MOV.U32 R17, RZ, RZ, RZ ;  /* 0x000000ffff117224 */ /* 0x000fe200078e00ff */
[----:B------:R-:W-:-:S02]  /*0d30*/  LOP3.LUT R10, R10, 0xfffffff8, RZ, 0xc0, !PT ;  /* 0xfffffff80a0a7812 */ /* 0x000fc400078ec0ff */
[----:B------:R-:W-:Y:S01]  /*0d40*/  IADD3 R6, R5, -R6, RZ ;  /* 0x8000000605067210 */ /* 0x000fe20007ffe0ff */
[----:B------:R-:W-:Y:S01]  /*0d50*/  IMAD.SHL.U32 R3, R3, 0x20, RZ ;  /* 0x0000002003037824 */ /* 0x000fe200078e00ff */
[----:B------:R-:W-:Y:S01]  /*0d60*/  SHF.R.S32.HI R7, RZ, 0x5, R7 ;  /* 0x00000005ff077819 */ /* 0x000fe20000011407 */
[----:B------:R-:W-:Y:S01]  /*0d70*/  IMAD.IADD R10, R9, 0x1, -R10 ;  /* 0x00000001090a7824 */ /* 0x000fe200078e0a0a */
[----:B------:R-:W-:Y:S01]  /*0d80*/  LOP3.LUT R2, R2, 0x3fffffe, RZ, 0xc0, !PT ;  /* 0x03fffffe02027812 */ /* 0x000fe200078ec0ff */
[----:B------:R-:W-:Y:S01]  /*0d90*/  IMAD.MOV.U32 R5, RZ, RZ, -0x2 ;  /* 0xfffffffeff057424 */ /* 0x000fe200078e00ff */
[----:B------:R-:W-:Y:S02]  /*0da0*/  LOP3.LUT R18, R3, 0xfffffc00, RZ, 0xc0, !PT ;  /* 0xfffffc0003127812 */ /* 0x000fe400078ec0ff */
[----:B------:R-:W-:Y:S01]  /*0db0*/  LEA R7, R7, R10, 0x4 ;  /* 0x0000000a07077211 */ /* 0x000fe200078e20ff */
[----:B------:R-:W-:Y:S02]  /*0dc0*/  IMAD.IADD R2, R12, 0x1, -R2 ;  /* 0x000000010c027824 */ /* 0x000fe400078e0a02 */
[----:B------:R-:W-:-:S02]  /*0dd0*/  IMAD R3, R4, 0x40, R18 ;  /* 0x0000004004037824 */ /* 0x000fc400078e0212 */
[----:B------:R-:W-:Y:S01]  /*0de0*/  IMAD R9, R2, 0x40, R7 ;  /* 0x0000004002097824 */ /* 0x000fe200078e0207 */
[----:B------:R-:W-:Y:S01]  /*0df0*/  LEA.HI R2, R0, R11, RZ, 0x2 ;  /* 0x0000000b00027211 */ /* 0x000fe200078f10ff */
[----:B------:R-:W-:Y:S02]  /*0e00*/  IMAD R4, R6, 0x8, R3 ;  /* 0x0000000806047824 */ /* 0x000fe400078e0203 */
[----:B------:R-:W-:Y:S01]  /*0e10*/  IMAD R3, R8, R5, 0xe0 ;  /* 0x000000e008037424 */ /* 0x000fe200078e0205 */
[----:B------:R-:W-:Y:S02]  /*0e20*/  SHF.R.S32.HI R228, RZ, 0x2, R2 ;  /* 0x00000002ffe47819 */ /* 0x000fe40000011402 */
[----:B------:R0:W-:Y:S03]  /*0e30*/  STL [R1+0xb8], R4 ;  /* 0x0000b80401007387 */ /* 0x0001e60000100800 */
[----:B------:R-:W-:Y:S01]  /*0e40*/  VIADD R12, R228, 0x80 ;  /* 0x00000080e40c7836 */ /* 0x000fe20000000000 */
[----:B------:R1:W-:Y:S04]  /*0e50*/  STL [R1+0xb0], R3 ;  /* 0x0000b00301007387 */ /* 0x0003e80000100800 */
[----:B------:R2:W-:Y:S01]  /*0e60*/  STL [R1+0x54], R13 ;  /* 0x0000540d01007387 */ /* 0x0005e20000100800 */
[----:B------:R-:W-:-:S02]  /*0e70*/  SHF.R.S32.HI R6, RZ, 0x1f, R12 ;  /* 0x0000001fff067819 */ /* 0x000fc4000001140c */
[----:B0-----:R-:W-:Y:S01]  /*0e80*/  LEA.HI R4, R0, R11, RZ, 0x3 ;  /* 0x0000000b00047211 */ /* 0x001fe200078f18ff */
[----:B------:R-:W-:Y:S01]  /*0e90*/  STL [R1+0x58], R14 ;  /* 0x0000580e01007387 */ /* 0x000fe20000100800 */
[----:B------:R-:W-:Y:S01]  /*0ea0*/  LOP3.LUT R0, R2, 0xfffffffc, RZ, 0xc0, !PT ;  /* 0xfffffffc02007812 */ /* 0x000fe200078ec0ff */
[----:B-1----:R-:W-:Y:S01]  /*0eb0*/  IMAD.U32 R3, RZ, RZ, UR4 ;  /* 0x00000004ff037e24 */ /* 0x002fe2000f8e00ff */
[----:B------:R-:W-:Y:S01]  /*0ec0*/  LEA.HI R6, R6, R12, RZ, 0x3 ;  /* 0x0000000c06067211 */ /* 0x000fe200078f18ff */
[----:B------:R-:W-:Y:S01]  /*0ed0*/  STL [R1+0x5c], R15 ;  /* 0x00005c0f01007387 */ /* 0x000fe20000100800 */
[----:B------:R-:W-:Y:S01]  /*0ee0*/  UMOV UR4, URZ ;  /* 0x0000003f00047c82 */ /* 0x000fe20008000000 */
[----:B------:R-:W-:Y:S02]  /*0ef0*/  IMAD.IADD R0, R11, 0x1, -R0 ;  /* 0x000000010b007824 */ /* 0x000fe400078e0a00 */
[----:B------:R-:W-:Y:S01]  /*0f00*/  STL [R1+0xac], R9 ;  /* 0x0000ac0901007387 */ /* 0x000fe20000100800 */
[----:B--2---:R-:W-:-:S02]  /*0f10*/  VIADD R13, R228, 0x40 ;  /* 0x00000040e40d7836 */ /* 0x004fc40000000000 */
[C---:B------:R-:W-:Y:S01]  /*0f20*/  SHF.L.U32 R18, R0.reuse, 0x4, RZ ;  /* 0x0000000400127819 */ /* 0x040fe200000006ff */
[----:B------:R0:W-:Y:S01]  /*0f30*/  STL [R1+0x44], R3 ;  /* 0x0000440301007387 */ /* 0x0001e20000100800 */
[----:B------:R-:W-:Y:S02]  /*0f40*/  IMAD.SHL.U32 R22, R0, 0x8, RZ ;  /* 0x0000000800167824 */ /* 0x000fe400078e00ff */
[----:B------:R-:W-:Y:S01]  /*0f50*/  IMAD.SHL.U32 R6, R6, 0x80, RZ ;  /* 0x0000008006067824 */ /* 0x000fe200078e00ff */
[----:B------:R-:W-:Y:S01]  /*0f60*/  SHF.R.S32.HI R19, RZ, 0x1f, R18 ;  /* 0x0000001fff137819 */ /* 0x000fe20000011412 */
[----:B------:R-:W-:Y:S01]  /*0f70*/  VIADD R230, R22, 0x20 ;  /* 0x0000002016e67836 */ /* 0x000fe20000000000 */
[----:B------:R-:W-:Y:S02]  /*0f80*/  SHF.R.S32.HI R23, RZ, 0x1f, R22 ;  /* 0x0000001fff177819 */ /* 0x000fe40000011416 */
[----:B0-----:R-:W-:Y:S02]  /*0f90*/  SHF.R.S32.HI R3, RZ, 0x1f, R2 ;  /* 0x0000001fff037819 */ /* 0x001fe40000011402 */
[----:B------:R-:W-:-:S02]  /*0fa0*/  LOP3.LUT R2, R4, 0xfffffff8, RZ, 0xc0, !PT ;  /* 0xfffffff804027812 */ /* 0x000fc400078ec0ff */
[----:B------:R-:W-:Y:S02]  /*0fb0*/  LEA.HI R3, R3, R228, RZ, 0x3 ;  /* 0x000000e403037211 */ /* 0x000fe400078f18ff */
[----:B------:R-:W-:Y:S01]  /*0fc0*/  SHF.R.S32.HI R4, RZ, 0x3, R4 ;  /* 0x00000003ff047819 */ /* 0x000fe20000011404 */
[----:B------:R-:W-:Y:S01]  /*0fd0*/  IMAD.IADD R10, R11, 0x1, -R2 ;  /* 0x000000010b0a7824 */ /* 0x000fe200078e0a02 */
[----:B------:R-:W-:Y:S01]  /*0fe0*/  LEA.HI R2, R0, R0, RZ, 0x1 ;  /* 0x0000000000027211 */ /* 0x000fe200078f08ff */
[----:B------:R-:W-:Y:S01]  /*0ff0*/  VIADD R11, R228, 0xc0 ;  /* 0x000000c0e40b7836 */ /* 0x000fe20000000000 */
[----:B------:R-:W-:Y:S01]  /*1000*/  LOP3.LUT R3, R3, 0xfffffff8, RZ, 0xc0, !PT ;  /* 0xfffffff803037812 */ /* 0x000fe200078ec0ff */
[----:B------:R-:W-:Y:S01]  /*1010*/  IMAD.SHL.U32 R10, R10, 0x8, RZ ;  /* 0x000000080a0a7824 */ /* 0x000fe200078e00ff */
[----:B------:R-:W-:Y:S01]  /*1020*/  LOP3.LUT R5, R2, 0x1ffffffe, RZ, 0xc0, !PT ;  /* 0x1ffffffe02057812 */ /* 0x000fe200078ec0ff */
[----:B------:R-:W-:Y:S01]  /*1030*/  IMAD.SHL.U32 R7, R11, 0x80, RZ ;  /* 0x000000800b077824 */ /* 0x000fe200078e00ff */
[----:B------:R-:W-:Y:S01]  /*1040*/  SHF.R.S32.HI R2, RZ, 0x1f, R228 ;  /* 0x0000001fff027819 */ /* 0x000fe200000114e4 */
[----:B------:R-:W-:Y:S01]  /*1050*/  IMAD.SHL.U32 R4, R12, 0x80, RZ ;  /* 0x000000800c047824 */ /* 0x000fe200078e00ff */
[----:B------:R-:W-:Y:S01]  /*1060*/  SHF.R.S32.HI R2, RZ, 0x1f, R13 ;  /* 0x0000001fff027819 */ /* 0x000fe2000001140d */
[----:B------:R-:W-:Y:S01]  /*1070*/  IMAD.IADD R5, R0, 0x1, -R5 ;  /* 0x0000000100057824 */ /* 0x000fe200078e0a05 */
[----:B------:R-:W-:Y:S01]  /*1080*/  IADD3 R229, R228, -R3, RZ ;  /* 0x80000003e4e57210 */ /* 0x000fe20007ffe0ff */
[----:B------:R-:W-:Y:S01]  /*1090*/  IMAD.SHL.U32 R0, R13, 0x80, RZ ;  /* 0x000000800d007824 */ /* 0x000fe200078e00ff */
[----:B------:R-:W-:Y:S01]  /*10a0*/  LEA.HI R2, R2, R13, RZ, 0x3 ;  /* 0x0000000d02027211 */ /* 0x000fe200078f18ff */
[----:B------:R-:W-:Y:S01]  /*10b0*/  STL [R1+0x6c], R10 ;  /* 0x00006c0a01007387 */ /* 0x000fe20000100800 */
[----:B------:R-:W-:-:S02]  /*10c0*/  LOP3.LUT R3, R7, 0x380, RZ, 0xc0, !PT ;  /* 0x0000038007037812 */ /* 0x000fc400078ec0ff */
[----:B------:R-:W-:Y:S01]  /*10d0*/  SHF.R.S32.HI R3, RZ, 0x1f, R10 ;  /* 0x0000001fff037819 */ /* 0x000fe2000001140a */
[----:B------:R-:W-:Y:S01]  /*10e0*/  IMAD.SHL.U32 R2, R2, 0x80, RZ ;  /* 0x0000008002027824 */ /* 0x000fe200078e00ff */
[----:B------:R-:W-:Y:S02]  /*10f0*/  LOP3.LUT R0, R0, 0x380, RZ, 0xc0, !PT ;  /* 0x0000038000007812 */ /* 0x000fe400078ec0ff */
[----:B------:R-:W-:Y:S01]  /*1100*/  SHF.R.S32.HI R8, RZ, 0x1f, R11 ;  /* 0x0000001fff087819 */ /* 0x000fe2000001140b */
[----:B------:R0:W-:Y:S01]  /*1110*/  STL [R1+0xc0], R3 ;  /* 0x0000c00301007387 */ /* 0x0001e20000100800 */
[----:B------:R-:W-:Y:S01]  /*1120*/  LOP3.LUT R4, R4, 0x380, RZ, 0xc0, !PT ;  /* 0x0000038004047812 */ /* 0x000fe200078ec0ff */
[----:B------:R-:W-:Y:S01]  /*1130*/  VIADD R4, R10, 0x40 ;  /* 0x000000400a047836 */ /* 0x000fe20000000000 */
[----:B------:R-:W-:Y:S02]  /*1140*/  LEA.HI R8, R8, R11, RZ, 0x3 ;  /* 0x0000000b08087211 */ /* 0x000fe400078f18ff */
[----:B------:R-:W-:-:S02]  /*1150*/  LOP3.LUT R2, R2, 0xfffffc00, RZ, 0xc0, !PT ;  /* 0xfffffc0002027812 */ /* 0x000fc400078ec0ff */
[----:B------:R-:W-:Y:S01]  /*1160*/  SHF.R.S32.HI R7, RZ, 0x1f, R230 ;  /* 0x0000001fff077819 */ /* 0x000fe200000114e6 */
[----:B------:R-:W-:Y:S01]  /*1170*/  IMAD.SHL.U32 R8, R8, 0x80, RZ ;  /* 0x0000008008087824 */ /* 0x000fe200078e00ff */
[----:B------:R1:W-:Y:S01]  /*1180*/  STL [R1+0x88], R4 ;  /* 0x0000880401007387 */ /* 0x0003e20000100800 */
[----:B0-----:R-:W-:Y:S02]  /*1190*/  SHF.R.U32.HI R3, RZ, 0x3, R0 ;  /* 0x00000003ff037819 */ /* 0x001fe40000011600 */
[----:B------:R-:W-:Y:S01]  /*11a0*/  LOP3.LUT R0, R0, 0x70, R18, 0xf8, !PT ;  /* 0x0000007000007812 */ /* 0x000fe200078ef812 */
[----:B------:R0:W-:Y:S03]  /*11b0*/  STL [R1+0x74], R2 ;  /* 0x0000740201007387 */ /* 0x0001e60000100800 */
[----:B------:R-:W-:Y:S01]  /*11c0*/  LOP3.LUT R3, R2, R0, R3, 0xf6, !PT ;  /* 0x0000000002037212 */ /* 0x000fe200078ef603 */
[----:B------:R-:W-:Y:S01]  /*11d0*/  STL [R1+0xa4], R7 ;  /* 0x0000a40701007387 */ /* 0x000fe20000100800 */
[----:B------:R-:W-:-:S02]  /*11e0*/  SHF.R.S32.HI R0, RZ, 0x1f, R4 ;  /* 0x0000001fff007819 */ /* 0x000fc40000011404 */
[----:B-1----:R-:W-:Y:S02]  /*11f0*/  LOP3.LUT R4, R8, 0xfffffc00, RZ, 0xc0, !PT ;  /* 0xfffffc0008047812 */ /* 0x002fe400078ec0ff */
[----:B0-----:R-:W-:Y:S01]  /*1200*/  LOP3.LUT R2, R6, 0xfffffc00, RZ, 0xc0, !PT ;  /* 0xfffffc0006027812 */ /* 0x001fe200078ec0ff */
[----:B------:R0:W-:Y:S04]  /*1210*/  STL [R1+0xbc], R0 ;  /* 0x0000bc0001007387 */ /* 0x0001e80000100800 */
[----:B------:R1:W-:Y:S04]  /*1220*/  STL [R1+0x7c], R2 ;  /* 0x00007c0201007387 */ /* 0x0003e80000100800 */
[----:B------:R-:W-:Y:S01]  /*1230*/  STL [R1+0x78], R4 ;  /* 0x0000780401007387 */ /* 0x000fe20000100800 */
[----:B0-----:R-:W-:Y:S01]  /*1240*/  IMAD.IADD R0, R16, 0x1, R3 ;  /* 0x0000000110007824 */ /* 0x001fe200078e0203 */
[----:B-1----:R-:W-:-:S04]  /*1250*/  LEA R2, R5, R9, 0x3 ;  /* 0x0000000905027211 */ /* 0x002fc800078e18ff */
[----:B------:R0:W-:Y:S04]  /*1260*/  STL [R1+0xa8], R0 ;  /* 0x0000a80001007387 */ /* 0x0001e80000100800 */
[----:B------:R1:W-:Y:S01]  /*1270*/  STL [R1+0xb4], R2 ;  /* 0x0000b40201007387 */ /* 0x0003e20000100800 */
[----:B0-----:R-:W-:-:S05]  /*1280*/  IMAD.U32 R0, RZ, RZ, UR4 ;  /* 0x00000004ff007e24 */ /* 0x001fca000f8e00ff */
[----:B------:R1:W-:Y:S02]  /*1290*/  STL [R1+0xa0], R0 ;  /* 0x0000a00001007387 */ /* 0x0003e40000100800 */
.L_x_6265:
[----:B-12---:R-:W2:Y:S01]  /*12a0*/  LDL.LU R0, [R1+0x5c] ;  /* 0x00005c0001007983 */ /* 0x006ea20000300800 */
[----:B------:R-:W2:Y:S01]  /*12b0*/  LDC.64 R2, c[0x0][0xc88] ;  /* 0x00032200ff027b82 */ /* 0x000ea20000000a00 */
        /* <DEDUP_REMOVED lines=14> */
[C---:B---3--:R-:W-:Y:S01]  /*13a0*/  @P1 LEA R4, P2, R0.reuse, UR4, 0x2 ;  /* 0x0000000400041c11 */ /* 0x048fe2000f8410ff */
[----:B------:R-:W-:Y:S01]  /*13b0*/  STL [R1+0x84], R0 ;  /* 0x0000840001007387 */ /* 0x000fe20000100800 */
[C-C-:B------:R-:W-:Y:S02]  /*13c0*/  SHF.L.U64.HI R30, R0.reuse, 0x2, R6.reuse ;  /* 0x00000002001e7819 */ /* 0x140fe40000010206 */
[----:B------:R-:W-:Y:S01]  /*13d0*/  @P1 LEA.HI.X R5, R0, UR5, R6, 0x2, P2 ;  /* 0x0000000500051c11 */ /* 0x000fe200090f1406 */
[----:B------:R0:W-:Y:S01]  /*13e0*/  STL [R1+0x98], R6 ;  /* 0x0000980601007387 */ /* 0x0001e20000100800 */
[----:B------:R-:W-:Y:S01]  /*13f0*/  ISETP.NE.U32.AND P2, PT, RZ, UR8, PT ;  /* 0x00000008ff007c0c */ /* 0x000fe2000bf45070 */
[----:B------:R-:W-:Y:S01]  /*1400*/  ULDC UR4, c[0x0][0x288] ;  /* 0x0000a20000047ab9 */ /* 0x000fe20000000800 */
[C---:B------:R-:W-:Y:S01]  /*1410*/  IADD3 R8, P3, R31.reuse, UR6, RZ ;  /* 0x000000061f087c10 */ /* 0x040fe2000ff7e0ff */
[----:B------:R1:W5:Y:S01]  /*1420*/  @P1 LDG.E R3, desc[UR60][R4.64] ;  /* 0x0000003c04031981 */ /* 0x000362000c1e1900 */
        /* <DEDUP_REMOVED lines=18> */
[----:B------:R-:W-:Y:S01]  /*1550*/  IMAD.U32 R26, RZ, RZ, UR4 ;  /* 0x00000004ff1a7e24 */ /* 0x000fe2000f8e00ff */
[----:B------:R-:W-:Y:S01]  /*1560*/  MOV R27, R0 ;  /* 0x00000000001b7202 */ /* 0x000fe20000000f00 */
[----:B-1--4-:R-:W-:Y:S06]  /*1570*/  @P2 BRA `(.L_x_6095) ;  /* 0x0000000000242947 */ /* 0x012fec0003800000 */
        /* <DEDUP_REMOVED lines=9> */
.L_x_6095:
        /* <DEDUP_REMOVED lines=12> */
.L_x_6096:
[----:B------:R-:W-:Y:S05]  /*16d0*/  @!P0 BRA `(.L_x_6097) ;  /* 0x00000000000c8947 */ /* 0x000fea0003800000 */
[----:B------:R-:W2:Y:S04]  /*16e0*/  LDG.E R5, desc[UR60][R8.64] ;  /* 0x0000003c08057981 */ /* 0x000ea8000c1e1900 */
[----:B------:R-:W2:Y:S02]  /*16f0*/  LDG.E R26, desc[UR60][R8.64+0x4] ;  /* 0x0000043c081a7981 */ /* 0x000ea4000c1e1900 */
[----:B--2---:R-:W-:-:S07]  /*1700*/  IMAD.IADD R26, R26, 0x1, -R5 ;  /* 0x000000011a1a7824 */ /* 0x004fce00078e0a05 */
.L_x_6097:
        /* <DEDUP_REMOVED lines=8> */
[----:B------:R0:W2:Y:S01]  /*1790*/  @P0 LDG.E R9, desc[UR60][R4.64+0x4] ;  /* 0x0000043c04090981 */ /* 0x0000a2000c1e1900 */
[----:B------:R-:W-:Y:S01]  /*17a0*/  ISETP.NE.U32.AND P1, PT, RZ, UR4, PT ;  /* 0x00000004ff007c0c */ /* 0x000fe2000bf25070 */
[----:B------:R-:W-:-:S03]  /*17b0*/  IMAD.MOV.U32 R121, RZ, RZ, R26 ;  /* 0x000000ffff797224 */ /* 0x000fc600078e001a */
[----:B------:R-:W-:Y:S01]  /*17c0*/  ISETP.NE.AND.EX P1, PT, RZ, UR5, PT, P1 ;  /* 0x00000005ff007c0c */ /* 0x000fe2000bf25310 */
[----:B0-----:R-:W-:-:S12]  /*17d0*/  IMAD.MOV.U32 R4, RZ, RZ, RZ ;  /* 0x000000ffff047224 */ /* 0x001fd800078e00ff */
[----:B------:R-:W-:-:S04]  /*17e0*/  @P1 IADD3 R6, P2, R31, UR4, RZ ;  /* 0x000000041f061c10 */ /* 0x000fc8000ff5e0ff */
[----:B------:R-:W-:-:S05]  /*17f0*/  @P1 IADD3.X R7, R30, UR5, RZ, P2, !PT ;  /* 0x000000051e071c10 */ /* 0x000fca00097fe4ff */
[----:B------:R0:W5:Y:S01]  /*1800*/  @P1 LDG.E R121, desc[UR60][R6.64] ;  /* 0x0000003c06791981 */ /* 0x000162000c1e1900 */
[----:B--2---:R-:W-:Y:S02]  /*1810*/  @P0 IMAD.IADD R2, R9, 0x1, -R0 ;  /* 0x0000000109020824 */ /* 0x004fe400078e0a00 */
[----:B------:R-:W-:-:S03]  /*1820*/  IMAD.MOV R0, RZ, RZ, -R3 ;  /* 0x000000ffff007224 */ /* 0x000fc600078e0a03 */
[----:B------:R-:W-:Y:S02]  /*1830*/  IADD3 R138, R3, R2, RZ ;  /* 0x00000002038a7210 */ /* 0x000fe40007ffe0ff */
[----:B------:R-:W-:-:S03]  /*1840*/  VIMNMX R0, RZ, R0, !PT ;  /* 0x00000000ff007248 */ /* 0x000fc60007fe0100 */
[----:B------:R-:W-:Y:S01]  /*1850*/  VIADD R5, R138, 0xdf ;  /* 0x000000df8a057836 */ /* 0x000fe20000000000 */
[----:B------:R-:W-:-:S03]  /*1860*/  SHF.R.U32.HI R24, RZ, 0x5, R0 ;  /* 0x00000005ff187819 */ /* 0x000fc60000011600 */
[----:B------:R-:W-:-:S04]  /*1870*/  IMAD.HI R4, R5, -0x6db6db6d, R4 ;  /* 0x9249249305047827 */ /* 0x000fc800078e0204 */
[----:B------:R-:W-:Y:S01]  /*1880*/  IMAD.WIDE.U32 R24, R24, 0x24924925, RZ ;  /* 0x2492492518187825 */ /* 0x000fe200078e00ff */
[----:B------:R-:W-:-:S03]  /*1890*/  SHF.R.U32.HI R233, RZ, 0x1f, R4 ;  /* 0x0000001fffe97819 */ /* 0x000fc60000011604 */
[----:B------:R-:W-:Y:S01]  /*18a0*/  IMAD.MOV.U32 R24, RZ, RZ, R25 ;  /* 0x000000ffff187224 */ /* 0x000fe200078e0019 */
[----:B------:R-:W-:-:S04]  /*18b0*/  LEA.HI.SX32 R233, R4, R233, 0x19 ;  /* 0x000000e904e97211 */ /* 0x000fc800078fcaff */
[----:B------:R-:W-:Y:S01]  /*18c0*/  MOV R25, R24 ;  /* 0x0000001800197202 */ /* 0x000fe20000000f00 */
[----:B------:R-:W-:-:S05]  /*18d0*/  IMAD R3, R233, 0xe0, -R3 ;  /* 0x000000e0e9037824 */ /* 0x000fca00078e0a03 */
[----:B------:R-:W-:-:S04]  /*18e0*/  VIMNMX R3, R3, R2, PT ;  /* 0x0000000203037248 */ /* 0x000fc80003fe0100 */
[----:B------:R-:W-:-:S13]  /*18f0*/  ISETP.GT.AND P0, PT, R3, R0, PT ;  /* 0x000000000300720c */ /* 0x000fda0003f04270 */
[----:B------:R-:W-:Y:S02]  /*1900*/  @P0 VIADD R5, R3, 0xdf ;  /* 0x000000df03050836 */ /* 0x000fe40000000000 */
[----:B------:R-:W-:-:S04]  /*1910*/  @P0 IMAD.MOV.U32 R4, RZ, RZ, RZ ;  /* 0x000000ffff040224 */ /* 0x000fc800078e00ff */
[----:B------:R-:W-:-:S05]  /*1920*/  @P0 IMAD.HI R4, R5, -0x6db6db6d, R4 ;  /* 0x9249249305040827 */ /* 0x000fca00078e0204 */
        /* <DEDUP_REMOVED lines=25> */
.L_x_6100:
[----:B------:R-:W-:Y:S05]  /*1ac0*/  BSYNC B6 ;  /* 0x0000000000067941 */ /* 0x000fea0003800000 */
.L_x_6099:
        /* <DEDUP_REMOVED lines=20> */
.L_x_6102:
[----:B------:R-:W-:Y:S05]  /*1c10*/  BSYNC B6 ;  /* 0x0000000000067941 */ /* 0x000fea0003800000 */
.L_x_6101:
[----:B------:R-:W-:Y:S01]  /*1c20*/  ULDC.64 UR4, c[0x0][0x9f8] ;  /* 0x00027e0000047ab9 */ /* 0x000fe20000000a00 */
[----:B------:R-:W2:Y:S01]  /*1c30*/  LDL R56, [R1+0x74] ;  /* 0x0000740001387983 */ /* 0x000ea20000100800 */
[----:B------:R-:W-:Y:S01]  /*1c40*/  ISETP.NE.U32.AND P0, PT, RZ, UR4, PT ;  /* 0x00000004ff007c0c */ /* 0x000fe2000bf05070 */
[----:B------:R-:W0:Y:S01]  /*1c50*/  LDC.64 R44, c[0x0][0x300] ;  /* 0x0000c000ff2c7b82 */ /* 0x000e220000000a00 */
[----:B------:R-:W-:Y:S01]  /*1c60*/  IADD3 R103, R29, R26, RZ ;  /* 0x0000001a1d677210 */ /* 0x000fe20007ffe0ff */
[----:B------:R-:W3:Y:S01]  /*1c70*/  LDL R54, [R1+0x7c] ;  /* 0x00007c0001367983 */ /* 0x000ee20000100800 */
[----:B------:R-:W-:Y:S01]  /*1c80*/  ISETP.NE.AND.EX P0, PT, RZ, UR5, PT, P0 ;  /* 0x00000005ff007c0c */ /* 0x000fe2000bf05300 */
[----:B------:R-:W-:Y:S02]  /*1c90*/  ULDC.64 UR6, c[0x0][0xa08] ;  /* 0x0002820000067ab9 */ /* 0x000fe40000000a00 */
[----:B------:R-:W4:Y:S01]  /*1ca0*/  LDL R52, [R1+0x78] ;  /* 0x0000780001347983 */ /* 0x000f220000100800 */
[----:B------:R-:W-:Y:S01]  /*1cb0*/  SHF.R.S32.HI R8, RZ, 0x1f, R28 ;  /* 0x0000001fff087819 */ /* 0x000fe2000001141c */
[----:B------:R-:W1:Y:S08]  /*1cc0*/  LDC.64 R38, c[0x0][0x3f8] ;  /* 0x0000fe00ff267b82 */ /* 0x000e700000000a00 */
[----:B------:R-:W-:-:S04]  /*1cd0*/  @P0 IADD3 R4, P1, R31, UR4, RZ ;  /* 0x000000041f040c10 */ /* 0x000fc8000ff3e0ff */
[----:B------:R-:W-:Y:S01]  /*1ce0*/  @P0 IADD3.X R5, R30, UR5, RZ, P1, !PT ;  /* 0x000000051e050c10 */ /* 0x000fe20008ffe4ff */
[----:B------:R-:W1:Y:S01]  /*1cf0*/  S2R R20, SR_TID.X ;  /* 0x0000000000147919 */ /* 0x000e620000002100 */
[----:B------:R-:W-:Y:S01]  /*1d00*/  SHF.R.S32.HI R33, RZ, 0x1f, R103 ;  /* 0x0000001fff217819 */ /* 0x000fe20000011467 */
[----:B------:R-:W-:Y:S02]  /*1d10*/  ULDC.64 UR4, c[0x0][0x308] ;  /* 0x0000c20000047ab9 */ /* 0x000fe40000000a00 */
[----:B------:R1:W2:Y:S01]  /*1d20*/  @P0 LDG.E R27, desc[UR60][R4.64] ;  /* 0x0000003c041b0981 */ /* 0x0002a2000c1e1900 */
[-C--:B0-----:R-:W-:Y:S01]  /*1d30*/  IMAD.WIDE.U32 R6, R103, R44.reuse, RZ ;  /* 0x0000002c67067225 */ /* 0x081fe200078e00ff */
[----:B------:R-:W-:Y:S02]  /*1d40*/  ISETP.NE.U32.AND P0, PT, RZ, UR6, PT ;  /* 0x00000006ff007c0c */ /* 0x000fe4000bf05070 */
[----:B------:R-:W-:Y:S01]  /*1d50*/  SHF.L.U64.HI R107, R44, 0x6, R45 ;  /* 0x000000062c6b7819 */ /* 0x000fe2000001022d */
[----:B------:R-:W-:Y:S01]  /*1d60*/  IMAD R0, R33, R44, RZ ;  /* 0x0000002c21007224 */ /* 0x000fe200078e02ff */
[----:B------:R-:W-:Y:S01]  /*1d70*/  ISETP.NE.AND.EX P0, PT, RZ, UR7, PT, P0 ;  /* 0x00000007ff007c0c */ /* 0x000fe2000bf05300 */
[----:B------:R-:W-:Y:S01]  /*1d80*/  VIADD R15, R228, 0x80 ;  /* 0x00000080e40f7836 */ /* 0x000fe20000000000 */
[----:B-1----:R-:W-:Y:S01]  /*1d90*/  SHF.L.U64.HI R12, R38, 0x6, R39 ;  /* 0x00000006260c7819 */ /* 0x002fe20000010227 */
[----:B------:R-:W-:-:S02]  /*1da0*/  IMAD R3, R103, R45, R0 ;  /* 0x0000002d67037224 */ /* 0x000fc400078e0200 */
[----:B------:R-:W-:Y:S01]  /*1db0*/  IMAD R0, R8, UR4, RZ ;  /* 0x0000000408007c24 */ /* 0x000fe2000f8e02ff */
[----:B------:R-:W-:Y:S01]  /*1dc0*/  SHF.R.S32.HI R123, RZ, 0x1f, R15 ;  /* 0x0000001fff7b7819 */ /* 0x000fe2000001140f */
[----:B------:R-:W-:Y:S02]  /*1dd0*/  IMAD.IADD R7, R7, 0x1, R3 ;  /* 0x0000000107077824 */ /* 0x000fe400078e0203 */
[C---:B------:R-:W-:Y:S02]  /*1de0*/  IMAD R3, R28.reuse, UR5, R0 ;  /* 0x000000051c037c24 */ /* 0x040fe4000f8e0200 */
[----:B------:R-:W-:Y:S01]  /*1df0*/  IMAD.WIDE.U32 R4, R28, UR4, R6 ;  /* 0x000000041c047c25 */ /* 0x000fe2000f8e0006 */
[----:B------:R-:W-:-:S03]  /*1e00*/  ULDC.64 UR4, c[0x0][0x310] ;  /* 0x0000c40000047ab9 */ /* 0x000fc60000000a00 */
[----:B------:R-:W-:Y:S02]  /*1e10*/  IMAD.IADD R5, R5, 0x1, R3 ;  /* 0x0000000105057824 */ /* 0x000fe400078e0203 */
[----:B------:R-:W-:Y:S02]  /*1e20*/  VIADD R26, R228, 0x80 ;  /* 0x00000080e41a7836 */ /* 0x000fe40000000000 */
[----:B------:R-:W-:Y:S02]  /*1e30*/  IMAD.SHL.U32 R106, R44, 0x40, RZ ;  /* 0x000000402c6a7824 */ /* 0x000fe400078e00ff */
[----:B------:R-:W-:Y:S01]  /*1e40*/  IMAD.SHL.U32 R26, R26, 0x80, RZ ;  /* 0x000000801a1a7824 */ /* 0x000fe200078e00ff */
[----:B------:R-:W-:Y:S01]  /*1e50*/  SHF.R.U32.HI R30, RZ, 0x7, R20 ;  /* 0x00000007ff1e7819 */ /* 0x000fe20000011614 */
[-C--:B------:R-:W-:Y:S01]  /*1e60*/  IMAD.WIDE.U32 R104, R228, R44.reuse, R18 ;  /* 0x0000002ce4687225 */ /* 0x080fe200078e0012 */
[----:B------:R-:W0:Y:S02]  /*1e70*/  LDC.64 R20, c[0x0][0x408] ;  /* 0x00010200ff147b82 */ /* 0x000e240000000a00 */
[----:B------:R-:W-:Y:S01]  /*1e80*/  ISETP.NE.AND P6, PT, R30, 0x1, PT ;  /* 0x000000011e00780c */ /* 0x000fe20003fc5270 */
[----:B------:R-:W-:Y:S01]  /*1e90*/  IMAD.WIDE.U32 R132, R228, R44, R106 ;  /* 0x0000002ce4847225 */ /* 0x000fe200078e006a */
[----:B------:R-:W-:-:S03]  /*1ea0*/  LOP3.LUT R26, R26, 0x380, RZ, 0xc0, !PT ;  /* 0x000003801a1a7812 */ /* 0x000fc600078ec0ff */
[C---:B------:R-:W-:Y:S01]  /*1eb0*/  VIADD R58, R228.reuse, 0xc0 ;  /* 0x000000c0e43a7836 */ /* 0x040fe20000000000 */
[----:B------:R-:W-:Y:S01]  /*1ec0*/  SHF.R.U32.HI R140, RZ, 0x3, R26 ;  /* 0x00000003ff8c7819 */ /* 0x000fe2000001161a */
[----:B------:R-:W-:Y:S02]  /*1ed0*/  VIADD R13, R228, 0xc0 ;  /* 0x000000c0e40d7836 */ /* 0x000fe40000000000 */
[----:B------:R-:W-:Y:S02]  /*1ee0*/  IMAD.SHL.U32 R58, R58, 0x80, RZ ;  /* 0x000000803a3a7824 */ /* 0x000fe400078e00ff */
[----:B------:R-:W-:Y:S01]  /*1ef0*/  IMAD.WIDE.U32 R94, R38, 0xe0, RZ ;  /* 0x000000e0265e7825 */ /* 0x000fe200078e00ff */
[----:B------:R-:W-:Y:S02]  /*1f00*/  SHF.R.S32.HI R122, RZ, 0x1f, R13 ;  /* 0x0000001fff7a7819 */ /* 0x000fe4000001140d */
[----:B------:R-:W-:Y:S01]  /*1f10*/  LOP3.LUT R58, R58, 0x380, RZ, 0xc0, !PT ;  /* 0x000003803a3a7812 */ /* 0x000fe200078ec0ff */
[----:B------:R-:W-:-:S02]  /*1f20*/  IMAD R13, R45, 0xe0, RZ ;  /* 0x000000e02d0d7824 */ /* 0x000fc400078e02ff */
[----:B------:R-:W-:Y:S01]  /*1f30*/  IMAD.WIDE.U32 R126, R44, 0xe0, RZ ;  /* 0x000000e02c7e7825 */ /* 0x000fe200078e00ff */
[----:B------:R-:W-:-:S03]  /*1f40*/  SHF.R.U32.HI R139, RZ, 0x3, R58 ;  /* 0x00000003ff8b7819 */ /* 0x000fc6000001163a */
[C---:B------:R-:W-:Y:S02]  /*1f50*/  VIADD R32, R228.reuse, 0x40 ;  /* 0x00000040e4207836 */ /* 0x040fe40000000000 */
[----:B0-----:R-:W-:-:S03]  /*1f60*/  IMAD.WIDE.U32 R10, R228, R20, R18 ;  /* 0x00000014e40a7225 */ /* 0x001fc600078e0012 */
[----:B------:R-:W-:Y:S01]  /*1f70*/  SHF.R.S32.HI R124, RZ, 0x1f, R32 ;  /* 0x0000001fff7c7819 */ /* 0x000fe20000011420 */
[----:B------:R-:W-:Y:S02]  /*1f80*/  IMAD.MOV.U32 R98, RZ, RZ, R10 ;  /* 0x000000ffff627224 */ /* 0x000fe400078e000a */
[----:B------:R-:W-:-:S04]  /*1f90*/  IMAD.WIDE.U32 R100, R20, 0xe0, RZ ;  /* 0x000000e014647825 */ /* 0x000fc800078e00ff */
[----:B------:R-:W-:Y:S02]  /*1fa0*/  IMAD.SHL.U32 R10, R38, 0x40, RZ ;  /* 0x00000040260a7824 */ /* 0x000fe400078e00ff */
[----:B------:R-:W-:Y:S02]  /*1fb0*/  IMAD.IADD R40, R127, 0x1, R13 ;  /* 0x000000017f287824 */ /* 0x000fe400078e020d */
[----:B------:R-:W-:Y:S01]  /*1fc0*/  VIADD R135, R30, 0x8 ;  /* 0x000000081e877836 */ /* 0x000fe20000000000 */
[----:B--2---:R-:W-:Y:S02]  /*1fd0*/  SHF.R.S32.HI R0, RZ, 0x1f, R27 ;  /* 0x0000001fff007819 */ /* 0x004fe4000001141b */
[----:B------:R-:W-:Y:S02]  /*1fe0*/  SEL R7, R27, RZ, !P0 ;  /* 0x000000ff1b077207 */ /* 0x000fe40004000000 */
[----:B------:R-:W-:Y:S01]  /*1ff0*/  SEL R6, R0, RZ, !P0 ;  /* 0x000000ff00067207 */ /* 0x000fe20004000000 */
[----:B------:R-:W0:Y:S01]  /*2000*/  LDC R27, c[0x0][0x3f4] ;  /* 0x0000fd00ff1b7b82 */ /* 0x000e220000000800 */
[----:B------:R-:W-:Y:S01]  /*2010*/  IADD3 R102, P0, R228, R103, RZ ;  /* 0x00000067e4667210 */ /* 0x000fe20007f1e0ff */
[----:B------:R-:W-:-:S04]  /*2020*/  IMAD.WIDE.U32 R46, R7, UR4, R4 ;  /* 0x00000004072e7c25 */ /* 0x000fc8000f8e0004 */
[----:B------:R-:W-:-:S04]  /*2030*/  IMAD R0, R6, UR4, RZ ;  /* 0x0000000406007c24 */ /* 0x000fc8000f8e02ff */
[----:B------:R-:W-:Y:S01]  /*2040*/  IMAD R53, R7, UR5, R0 ;  /* 0x0000000507357c24 */ /* 0x000fe2000f8e0200 */
[----:B------:R-:W-:Y:S05]  /*2050*/  @!P6 WARPSYNC.ALL ;  /* 0x000000000000e948 */ /* 0x000fea0003800000 */
[----:B------:R-:W-:Y:S02]  /*2060*/  ULDC.64 UR4, c[0x0][0x330] ;  /* 0x0000cc0000047ab9 */ /* 0x000fe40000000a00 */
[----:B------:R-:W-:Y:S02]  /*2070*/  IMAD R0, R8, UR4, RZ ;  /* 0x0000000408007c24 */ /* 0x000fe4000f8e02ff */
[----:B------:R-:W-:-:S04]  /*2080*/  IMAD.WIDE.U32 R4, R28, UR4, R18 ;  /* 0x000000041c047c25 */ /* 0x000fc8000f8e0012 */
[----:B------:R-:W-:Y:S01]  /*2090*/  IMAD R49, R28, UR5, R0 ;  /* 0x000000051c317c24 */ /* 0x000fe2000f8e0200 */
[----:B------:R-:W-:Y:S01]  /*20a0*/  SHF.R.S32.HI R28, RZ, 0x1f, R228 ;  /* 0x0000001fff1c7819 */ /* 0x000fe200000114e4 */
[----:B------:R-:W-:Y:S01]  /*20b0*/  ULDC.64 UR4, c[0x0][0x338] ;  /* 0x0000ce0000047ab9 */ /* 0x000fe20000000a00 */
[----:B------:R-:W-:Y:S01]  /*20c0*/  IMAD.MOV.U32 R48, RZ, RZ, R4 ;  /* 0x000000ffff307224 */ /* 0x000fe200078e0004 */
[----:B0-----:R-:W-:Y:S01]  /*20d0*/  ISETP.GE.AND P2, PT, R18, R27, PT ;  /* 0x0000001b1200720c */ /* 0x001fe20003f46270 */
[----:B------:R-:W-:Y:S01]  /*20e0*/  IMAD R3, R6, UR4, RZ ;  /* 0x0000000406037c24 */ /* 0x000fe2000f8e02ff */
[----:B------:R-:W-:Y:S01]  /*20f0*/  SHF.L.U32 R120, R27, 0x1, RZ ;  /* 0x000000011b787819 */ /* 0x000fe200000006ff */
[C---:B------:R-:W-:Y:S02]  /*2100*/  IMAD R0, R28.reuse, R38, RZ ;  /* 0x000000261c007224 */ /* 0x040fe400078e02ff */
[----:B------:R-:W-:Y:S02]  /*2110*/  IMAD R15, R28, R44, RZ ;  /* 0x0000002c1c0f7224 */ /* 0x000fe400078e02ff */
[----:B------:R-:W-:-:S02]  /*2120*/  IMAD R93, R228, R39, R0 ;  /* 0x00000027e45d7224 */ /* 0x000fc400078e0200 */
[C---:B------:R-:W-:Y:S02]  /*2130*/  IMAD R0, R28.reuse, R20, RZ ;  /* 0x000000141c007224 */ /* 0x040fe400078e02ff */
[----:B------:R-:W-:Y:S02]  /*2140*/  IMAD.X R103, R28, 0x1, R33, P0 ;  /* 0x000000011c677824 */ /* 0x000fe400000e0621 */
[----:B------:R-:W0:Y:S01]  /*2150*/  S2R R28, SR_TID.X ;  /* 0x00000000001c7919 */ /* 0x000e220000002100 */
[----:B------:R-:W-:Y:S02]  /*2160*/  IMAD.IADD R49, R5, 0x1, R49 ;  /* 0x0000000105317824 */ /* 0x000fe400078e0231 */
[----:B------:R-:W-:Y:S01]  /*2170*/  IMAD R55, R7, UR5, R3 ;  /* 0x0000000507377c24 */ /* 0x000fe2000f8e0203 */
[----:B------:R-:W-:Y:S01]  /*2180*/  SEL R3, R27, RZ, P2 ;  /* 0x000000ff1b037207 */ /* 0x000fe20001000000 */
[----:B------:R-:W-:-:S04]  /*2190*/  IMAD.WIDE.U32 R48, R7, UR4, R48 ;  /* 0x0000000407307c25 */ /* 0x000fc8000f8e0030 */
[C---:B------:R-:W-:Y:S02]  /*21a0*/  IMAD R99, R228.reuse, R21, R0 ;  /* 0x00000015e4637224 */ /* 0x040fe400078e0200 */
[----:B------:R-:W-:-:S04]  /*21b0*/  IMAD.WIDE.U32 R8, R228, R38, R18 ;  /* 0x00000026e4087225 */ /* 0x000fc800078e0012 */
[----:B------:R-:W-:Y:S01]  /*21c0*/  IMAD R15, R228, R45, R15 ;  /* 0x0000002de40f7224 */ /* 0x000fe200078e020f */
[----:B------:R-:W-:Y:S01]  /*21d0*/  IADD3 R41, P0, R106, R132, RZ ;  /* 0x000000846a297210 */ /* 0x000fe20007f1e0ff */
[----:B------:R-:W-:Y:S01]  /*21e0*/  IMAD.WIDE.U32 R6, R228, R20, R22 ;  /* 0x00000014e4067225 */ /* 0x000fe200078e0016 */
[----:B------:R-:W-:Y:S01]  /*21f0*/  P2R R0, PR, RZ, 0x4 ;  /* 0x00000004ff007803 */ /* 0x000fe20000000000 */
[----:B------:R-:W-:Y:S01]  /*2200*/  ULDC UR4, c[0x0][0x2f4] ;  /* 0x0000bd0000047ab9 */ /* 0x000fe20000000800 */
[----:B------:R-:W-:Y:S01]  /*2210*/  SHF.L.U64.HI R45, R44, 0x7, R45 ;  /* 0x000000072c2d7819 */ /* 0x000fe2000001022d */
[----:B------:R-:W-:Y:S01]  /*2220*/  IMAD.IADD R3, R18, 0x1, R3 ;  /* 0x0000000112037824 */ /* 0x000fe200078e0203 */
[----:B------:R-:W-:Y:S01]  /*2230*/  IADD3 R97, R7, R99, RZ ;  /* 0x0000006307617210 */ /* 0x000fe20007ffe0ff */
[----:B------:R-:W-:Y:S01]  /*2240*/  IMAD.MOV.U32 R92, RZ, RZ, R8 ;  /* 0x000000ffff5c7224 */ /* 0x000fe200078e0008 */
[----:B-----5:R-:W-:Y:S01]  /*2250*/  SHF.R.S32.HI R7, RZ, 0x1f, R121 ;  /* 0x0000001fff077819 */ /* 0x020fe20000011479 */
[----:B------:R-:W-:Y:S01]  /*2260*/  IMAD.MOV.U32 R96, RZ, RZ, R6 ;  /* 0x000000ffff607224 */ /* 0x000fe200078e0006 */
[----:B------:R-:W-:Y:S01]  /*2270*/  SHF.R.S32.HI R8, RZ, 0x1f, R3 ;  /* 0x0000001fff087819 */ /* 0x000fe20000011403 */
[----:B------:R-:W-:-:S03]  /*2280*/  IMAD.WIDE.U32 R4, R228, R38, R22 ;  /* 0x00000026e4047225 */ /* 0x000fc600078e0016 */
[----:B------:R-:W-:Y:S01]  /*2290*/  LEA.HI R14, R8, R3, RZ, 0x4 ;  /* 0x00000003080e7211 */ /* 0x000fe200078f20ff */
[----:B------:R-:W-:Y:S01]  /*22a0*/  IMAD R6, R7, R38, RZ ;  /* 0x0000002607067224 */ /* 0x000fe200078e02ff */
[----:B------:R-:W-:Y:S01]  /*22b0*/  SHF.L.U32 R3, R229, 0x7, RZ ;  /* 0x00000007e5037819 */ /* 0x000fe200000006ff */
[----:B0-----:R-:W-:Y:S01]  /*22c0*/  VIADD R28, R28, 0xffffff80 ;  /* 0xffffff801c1c7836 */ /* 0x001fe20000000000 */
[C---:B------:R-:W-:Y:S01]  /*22d0*/  SHF.L.U64.HI R8, R20.reuse, 0x6, R21 ;  /* 0x0000000614087819 */ /* 0x040fe20000010215 */
[----:B------:R-:W-:Y:S01]  /*22e0*/  IMAD R31, R121, R39, R6 ;  /* 0x00000027791f7224 */ /* 0x000fe200078e0206 */
[----:B------:R-:W-:Y:S01]  /*22f0*/  LOP3.LUT R3, R3, 0x380, RZ, 0xc0, !PT ;  /* 0x0000038003037812 */ /* 0x000fe200078ec0ff */
[----:B------:R-:W-:Y:S01]  /*2300*/  IMAD.IADD R5, R5, 0x1, R93 ;  /* 0x0000000105057824 */ /* 0x000fe200078e025d */
[----:B------:R-:W-:Y:S01]  /*2310*/  SHF.R.S32.HI R57, RZ, 0x1f, R28 ;  /* 0x0000001fff397819 */ /* 0x000fe2000001141c */
[----:B------:R-:W-:Y:S01]  /*2320*/  IMAD R6, R7, R20, RZ ;  /* 0x0000001407067224 */ /* 0x000fe200078e02ff */
[----:B------:R-:W-:Y:S01]  /*2330*/  SHF.L.U64.HI R7, R20, 0x7, R21 ;  /* 0x0000000714077819 */ /* 0x000fe20000010215 */
[----:B------:R-:W-:Y:S01]  /*2340*/  IMAD.IADD R99, R99, 0x1, R11 ;  /* 0x0000000163637824 */ /* 0x000fe200078e020b */
[----:B------:R-:W-:Y:S01]  /*2350*/  LEA.HI R57, R57, R28, RZ, 0x5 ;  /* 0x0000001c39397211 */ /* 0x000fe200078f28ff */
[----:B------:R-:W-:Y:S01]  /*2360*/  IMAD.WIDE.U32 R50, R121, R38, R4 ;  /* 0x0000002679327225 */ /* 0x000fe200078e0004 */
[----:B------:R-:W-:-:S03]  /*2370*/  SHF.R.U32.HI R43, RZ, 0x3, R3 ;  /* 0x00000003ff2b7819 */ /* 0x000fc60000011603 */
[----:B------:R-:W-:Y:S01]  /*2380*/  IMAD R29, R121, R21, R6 ;  /* 0x00000015791d7224 */ /* 0x000fe200078e0206 */
[----:B------:R-:W-:Y:S01]  /*2390*/  SHF.L.U32 R57, R57, 0x5, RZ ;  /* 0x0000000539397819 */ /* 0x000fe200000006ff */
[----:B------:R-:W-:Y:S01]  /*23a0*/  IMAD.SHL.U32 R6, R20, 0x40, RZ ;  /* 0x0000004014067824 */ /* 0x000fe200078e00ff */
[----:B------:R-:W-:Y:S01]  /*23b0*/  SHF.L.U64.HI R11, R38, 0x7, R39 ;  /* 0x00000007260b7819 */ /* 0x000fe20000010227 */
[----:B------:R-:W-:Y:S02]  /*23c0*/  IMAD.SHL.U32 R5, R20, 0x80, RZ ;  /* 0x0000008014057824 */ /* 0x000fe400078e00ff */
[----:B------:R-:W-:-:S04]  /*23d0*/  IMAD.WIDE.U32 R96, R121, R20, R96 ;  /* 0x0000001479607225 */ /* 0x000fc800078e0060 */
[----:B------:R-:W-:Y:S01]  /*23e0*/  IMAD.WIDE.U32 R98, R121, R20, R98 ;  /* 0x0000001479627225 */ /* 0x000fe200078e0062 */
[----:B------:R-:W-:Y:S02]  /*23f0*/  LOP3.LUT R20, R3, 0x30, R18, 0xf8, !PT ;  /* 0x0000003003147812 */ /* 0x000fe400078ef812 */
[----:B------:R-:W-:Y:S01]  /*2400*/  IADD3 R28, R228, 0x40, RZ ;  /* 0x00000040e41c7810 */ /* 0x000fe20007ffe0ff */
[----:B------:R-:W-:Y:S01]  /*2410*/  IMAD.IADD R42, R15, 0x1, R133 ;  /* 0x000000010f2a7824 */ /* 0x000fe200078e0285 */
[----:B------:R-:W-:Y:S01]  /*2420*/  LOP3.LUT R20, R20, R43, RZ, 0x3c, !PT ;  /* 0x0000002b14147212 */ /* 0x000fe200078e3cff */
[----:B------:R-:W-:Y:S01]  /*2430*/  IMAD.IADD R35, R105, 0x1, R15 ;  /* 0x0000000169237824 */ /* 0x000fe200078e020f */
[----:B------:R-:W-:Y:S01]  /*2440*/  LOP3.LUT R57, R57, 0xfffffc00, RZ, 0xc0, !PT ;  /* 0xfffffc0039397812 */ /* 0x000fe200078ec0ff */
[----:B------:R-:W-:Y:S01]  /*2450*/  IMAD.IADD R93, R93, 0x1, R9 ;  /* 0x000000015d5d7824 */ /* 0x000fe200078e0209 */
[----:B------:R-:W-:Y:S01]  /*2460*/  LOP3.LUT R15, R26, 0x70, R14, 0xf8, !PT ;  /* 0x000000701a0f7812 */ /* 0x000fe200078ef80e */
[----:B------:R-:W-:Y:S01]  /*2470*/  VIADD R26, R228, 0x40 ;  /* 0x00000040e41a7836 */ /* 0x000fe20000000000 */
[----:B------:R-:W-:Y:S01]  /*2480*/  SHF.L.U32 R9, R38, 0x7, RZ ;  /* 0x0000000726097819 */ /* 0x000fe200000006ff */
[----:B------:R-:W-:-:S02]  /*2490*/  IMAD.SHL.U32 R28, R28, 0x80, RZ ;  /* 0x000000801c1c7824 */ /* 0x000fc400078e00ff */
[----:B------:R-:W-:Y:S01]  /*24a0*/  IMAD.IADD R34, R57, 0x1, R20 ;  /* 0x0000000139227824 */ /* 0x000fe200078e0214 */
[----:B------:R-:W-:Y:S01]  /*24b0*/  LOP3.LUT R20, R3, 0x70, R14, 0xf8, !PT ;  /* 0x0000007003147812 */ /* 0x000fe200078ef80e */
[----:B------:R-:W-:Y:S01]  /*24c0*/  IMAD.SHL.U32 R26, R26, 0x80, RZ ;  /* 0x000000801a1a7824 */ /* 0x000fe200078e00ff */
[----:B------:R-:W-:Y:S01]  /*24d0*/  LOP3.LUT R28, R28, 0x380, RZ, 0xc0, !PT ;  /* 0x000003801c1c7812 */ /* 0x000fe200078ec0ff */
[----:B------:R-:W-:Y:S01]  /*24e0*/  IMAD.WIDE.U32 R92, R121, R38, R92 ;  /* 0x00000026795c7225 */ /* 0x000fe200078e005c */
[----:B------:R-:W-:-:S03]  /*24f0*/  LOP3.LUT R20, R20, R43, RZ, 0x3c, !PT ;  /* 0x0000002b14147212 */ /* 0x000fc600078e3cff */
[----:B------:R-:W-:Y:S01]  /*2500*/  IMAD.X R38, R42, 0x1, R107, P0 ;  /* 0x000000012a267824 */ /* 0x000fe200000e066b */
[----:B------:R-:W-:Y:S01]  /*2510*/  IADD3 R37, P0, R41, R106, RZ ;  /* 0x0000006a29257210 */ /* 0x000fe20007f1e0ff */
[----:B------:R-:W-:Y:S01]  /*2520*/  IMAD R21, R21, 0xe0, RZ ;  /* 0x000000e015157824 */ /* 0x000fe200078e02ff */
[----:B------:R-:W-:Y:S01]  /*2530*/  LOP3.LUT R26, R26, 0x380, RZ, 0xc0, !PT ;  /* 0x000003801a1a7812 */ /* 0x000fe200078ec0ff */
[----:B------:R-:W-:Y:S01]  /*2540*/  VIADD R4, R18, 0x40 ;  /* 0x0000004012047836 */ /* 0x000fe20000000000 */
[--C-:B------:R-:W-:Y:S01]  /*2550*/  LOP3.LUT R13, R28, 0x70, R14.reuse, 0xf8, !PT ;  /* 0x000000701c0d7812 */ /* 0x100fe200078ef80e */
[----:B------:R-:W-:Y:S01]  /*2560*/  IMAD.IADD R36, R101, 0x1, R21 ;  /* 0x0000000165247824 */ /* 0x000fe200078e0215 */
[----:B------:R-:W-:Y:S01]  /*2570*/  SHF.R.S32.HI R28, RZ, 0x4, R14 ;  /* 0x00000004ff1c7819 */ /* 0x000fe2000001140e */
[----:B------:R-:W-:Y:S01]  /*2580*/  IMAD.X R33, R38, 0x1, R107, P0 ;  /* 0x0000000126217824 */ /* 0x000fe200000e066b */
[----:B------:R-:W-:Y:S01]  /*2590*/  LOP3.LUT R27, R14, 0xfffffff0, RZ, 0xc0, !PT ;  /* 0xfffffff00e1b7812 */ /* 0x000fe200078ec0ff */
[----:B------:R-:W-:Y:S01]  /*25a0*/  IMAD.IADD R116, R57, 0x1, R20 ;  /* 0x0000000139747824 */ /* 0x000fe200078e0214 */
[----:B------:R-:W-:Y:S01]  /*25b0*/  LOP3.LUT R14, R58, 0x70, R14, 0xf8, !PT ;  /* 0x000000703a0e7812 */ /* 0x000fe200078ef80e */
[----:B------:R-:W-:Y:S01]  /*25c0*/  IMAD R39, R39, 0xe0, RZ ;  /* 0x000000e027277824 */ /* 0x000fe200078e02ff */
[----:B------:R-:W-:-:S02]  /*25d0*/  SHF.R.U32.HI R26, RZ, 0x3, R26 ;  /* 0x00000003ff1a7819 */ /* 0x000fc4000001161a */
[----:B------:R-:W-:Y:S02]  /*25e0*/  IADD3 R21, P0, R46, R104, RZ ;  /* 0x000000682e157210 */ /* 0x000fe40007f1e0ff */
[----:B------:R-:W-:Y:S02]  /*25f0*/  IADD3 R20, R47, R53, RZ ;  /* 0x000000352f147210 */ /* 0x000fe40007ffe0ff */
[----:B------:R-:W-:Y:S02]  /*2600*/  LOP3.LUT R114, R15, R140, RZ, 0x3c, !PT ;  /* 0x0000008c0f727212 */ /* 0x000fe400078e3cff */
[----:B------:R-:W-:Y:S02]  /*2610*/  LOP3.LUT R113, R14, R139, RZ, 0x3c, !PT ;  /* 0x0000008b0e717212 */ /* 0x000fe400078e3cff */
[----:B------:R-:W-:Y:S01]  /*2620*/  LOP3.LUT R115, R13, R26, RZ, 0x3c, !PT ;  /* 0x0000001a0d737212 */ /* 0x000fe200078e3cff */
[----:B------:R-:W-:Y:S01]  /*2630*/  IMAD.X R13, R35, 0x1, R20, P0 ;  /* 0x00000001230d7824 */ /* 0x000fe200000e0614 */
[----:B------:R-:W-:-:S02]  /*2640*/  IADD3 R15, P3, R46, 0x40, RZ ;  /* 0x000000402e0f7810 */ /* 0x000fc40007f7e0ff */
[----:B------:R-:W-:Y:S01]  /*2650*/  IADD3 R14, P2, R21, 0x40, RZ ;  /* 0x00000040150e7810 */ /* 0x000fe20007f5e0ff */
[----:B------:R-:W-:Y:S01]  /*2660*/  IMAD.IADD R32, R51, 0x1, R31 ;  /* 0x0000000133207824 */ /* 0x000fe200078e021f */
[----:B------:R-:W-:Y:S01]  /*2670*/  SHF.R.S32.HI R26, RZ, 0x1f, R27 ;  /* 0x0000001fff1a7819 */ /* 0x000fe2000001141b */
[----:B------:R-:W-:Y:S01]  /*2680*/  IMAD.IADD R30, R97, 0x1, R29 ;  /* 0x00000001611e7824 */ /* 0x000fe200078e021d */
[----:B------:R-:W-:Y:S01]  /*2690*/  ISETP.GE.AND P0, PT, R18, UR4, PT ;  /* 0x0000000412007c0c */ /* 0x000fe2000bf06270 */
[----:B------:R-:W-:Y:S01]  /*26a0*/  IMAD.IADD R39, R95, 0x1, R39 ;  /* 0x000000015f277824 */ /* 0x000fe200078e0227 */
[----:B------:R-:W-:Y:S01]  /*26b0*/  ISETP.GE.AND P1, PT, R4, UR4, PT ;  /* 0x0000000404007c0c */ /* 0x000fe2000bf26270 */
[----:B------:R-:W-:Y:S01]  /*26c0*/  IMAD.IADD R31, R31, 0x1, R93 ;  /* 0x000000011f1f7824 */ /* 0x000fe200078e025d */
[----:B------:R-:W-:Y:S01]  /*26d0*/  IADD3 R110, R49, R55, RZ ;  /* 0x00000037316e7210 */ /* 0x000fe20007ffe0ff */
[----:B------:R-:W-:Y:S02]  /*26e0*/  IMAD.IADD R29, R29, 0x1, R99 ;  /* 0x000000011d1d7824 */ /* 0x000fe400078e0263 */
[----:B------:R-:W-:-:S02]  /*26f0*/  IMAD.IADD R115, R56, 0x1, R115 ;  /* 0x0000000138737824 */ /* 0x000fc400078e0273 */
[----:B---3--:R-:W-:Y:S02]  /*2700*/  IMAD.IADD R114, R54, 0x1, R114 ;  /* 0x0000000136727824 */ /* 0x008fe400078e0272 */
[----:B----4-:R-:W-:Y:S02]  /*2710*/  IMAD.IADD R113, R52, 0x1, R113 ;  /* 0x0000000134717824 */ /* 0x010fe400078e0271 */
[----:B------:R-:W-:Y:S02]  /*2720*/  IMAD.X R108, RZ, RZ, R20, P3 ;  /* 0x000000ffff6c7224 */ /* 0x000fe400018e0614 */
[----:B------:R-:W-:Y:S01]  /*2730*/  IMAD.X R109, RZ, RZ, R13, P2 ;  /* 0x000000ffff6d7224 */ /* 0x000fe200010e060d */
[----:B------:R-:W-:Y:S06]  /*2740*/  @!P6 BAR.SYNC.DEFER_BLOCKING 0x9, 0x100 ;  /* 0x024400000000eb1d */ /* 0x000fec0000010000 */
.L_x_6186:
[----:B------:R-:W0:Y:S01]  /*2750*/  LDC R130, c[0x0][0x3f4] ;  /* 0x0000fd00ff827b82 */ /* 0x000e220000000800 */
[----:B------:R-:W-:Y:S01]  /*2760*/  VIADD R25, R25, 0xffffffff ;  /* 0xffffffff19197836 */ /* 0x000fe20000000000 */
[----:B------:R-:W-:Y:S05]  /*2770*/  YIELD ;  /* 0x0000000000007946 */ /* 0x000fea0003800000 */
[----:B------:R-:W-:Y:S01]  /*2780*/  IMAD R117, R17, 0x7000, R34 ;  /* 0x0000700011757824 */ /* 0x000fe200078e0222 */
[----:B------:R-:W-:Y:S01]  /*2790*/  ISETP.GT.AND P3, PT, R25, R24, PT ;  /* 0x000000181900720c */ /* 0x000fe20003f64270 */
[----:B------:R-:W-:Y:S02]  /*27a0*/  BSSY B0, `(.L_x_6103) ;  /* 0x000097a000007945 */ /* 0x000fe40003800000 */
[----:B------:R-:W-:Y:S01]  /*27b0*/  IMAD.IADD R118, R16, 0x1, R117 ;  /* 0x0000000110767824 */ /* 0x000fe200078e0275 */
[----:B------:R-:W-:-:S02]  /*27c0*/  P2R R112, PR, RZ, 0x8 ;  /* 0x00000008ff707803 */ /* 0x000fc40000000000 */
[----:B0-----:R-:W-:-:S13]  /*27d0*/  ISETP.GE.AND P2, PT, R130, 0x1, PT ;  /* 0x000000018200780c */ /* 0x001fda0003f46270 */
        /* <DEDUP_REMOVED lines=43> */
.L_x_6107:
[----:B------:R-:W-:Y:S05]  /*2a90*/  BSYNC B1 ;  /* 0x0000000000017941 */ /* 0x000fea0003800000 */
.L_x_6106:
        /* <DEDUP_REMOVED lines=13> */
[----:B-----5:R-:W-:Y:S01]  /*2b70*/  MOV R136, R80 ;  /* 0x0000005000887202 */ /* 0x020fe20000000f00 */
[----:B------:R-:W-:Y:S01]  /*2b80*/  IMAD.MOV.U32 R149, RZ, RZ, R84 ;  /* 0x000000ffff957224 */ /* 0x000fe200078e0054 */
        /* <DEDUP_REMOVED lines=22> */
.L_x_6109:
[----:B------:R-:W-:Y:S05]  /*2cf0*/  BSYNC B1 ;  /* 0x0000000000017941 */ /* 0x000fea0003800000 */
.L_x_6108:
        /* <DEDUP_REMOVED lines=25> */
.L_x_6111:
[----:B------:R-:W-:Y:S05]  /*2e90*/  BSYNC B1 ;  /* 0x0000000000017941 */ /* 0x000fea0003800000 */
.L_x_6110:
[----:B0-----:R-:W-:Y:S01]  /*2ea0*/  VIADD R88, R228, 0xc0 ;  /* 0x000000c0e4587836 */ /* 0x001fe20000000000 */
[----:B------:R-:W-:Y:S04]  /*2eb0*/  BSSY B1, `(.L_x_6112) ;  /* 0x000001d000017945 */ /* 0x000fe80003800000 */
        /* <DEDUP_REMOVED lines=17> */
[----:B------:R-:W-:-:S04]  /*2fd0*/  IADD3 R54, P5, P6, R96, UR4, R54 ;  /* 0x0000000460367c10 */ /* 0x000fc8000febe036 */
[----:B------:R-:W-:-:S04]  /*2fe0*/  IADD3 R55, R55, R57, RZ ;  /* 0x0000003937377210 */ /* 0x000fc80007ffe0ff */
        /* <DEDUP_REMOVED lines=9> */
.L_x_6113:
[----:B------:R-:W-:Y:S05]  /*3080*/  BSYNC B1 ;  /* 0x0000000000017941 */ /* 0x000fea0003800000 */
.L_x_6112:
[----:B0-----:R-:W2:Y:S01]  /*3090*/  LDL R52, [R1+0x44] ;  /* 0x0000440001347983 */ /* 0x001ea20000100800 */
[----:B------:R-:W-:Y:S01]  /*30a0*/  IMAD.MOV.U32 R153, RZ, RZ, R82 ;  /* 0x000000ffff997224 */ /* 0x000fe200078e0052 */
[----:B-----5:R-:W-:Y:S01]  /*30b0*/  MOV R137, R64 ;  /* 0x0000004000897202 */ /* 0x020fe20000000f00 */
[----:B------:R-:W-:Y:S01]  /*30c0*/  IMAD.MOV.U32 R154, RZ, RZ, R86 ;  /* 0x000000ffff9a7224 */ /* 0x000fe200078e0056 */
[----:B------:R-:W-:Y:S01]  /*30d0*/  MOV R91, R62 ;  /* 0x0000003e005b7202 */ /* 0x000fe20000000f00 */
        /* <DEDUP_REMOVED lines=9> */
[----:B------:R-:W-:Y:S01]  /*3170*/  IMAD.MOV.U32 R89, RZ, RZ, R58 ;  /* 0x000000ffff597224 */ /* 0x000fe200078e003a */
[----:B--2---:R-:W-:-:S13]  /*3180*/  R2UR UR4, R52 ;  /* 0x00000000340472ca */ /* 0x004fda00000e0000 */
[----:B------:R-:W-:-:S06]  /*3190*/  UISETP.NE.AND UP0, UPT, UR4, 0x3, UPT ;  /* 0x000000030400788c */ /* 0x000fcc000bf05270 */
[----:B------:R-:W-:-:S13]  /*31a0*/  PLOP3.LUT P5, PT, PT, PT, UP0, 0x80, 0x0 ;  /* 0x000000000000781c */ /* 0x000fda0003faf008 */
[----:B------:R-:W-:Y:S05]  /*31b0*/  @!P5 BRA `(.L_x_6114) ;  /* 0x000000000004d947 */ /* 0x000fea0003800000 */
[----:B------:R-:W-:Y:S01]  /*31c0*/  BPT.TRAP 0x1 ;  /* 0x000000040000795c */ /* 0x000fe20000300000 */
.L_x_6114:
[----:B------:R-:W-:Y:S01]  /*31d0*/  IMAD R111, R17, 0x8, R16 ;  /* 0x00000008116f7824 */ /* 0x000fe200078e0210 */
[----:B------:R-:W-:Y:S01]  /*31e0*/  SHF.L.U32 R125, R231, 0x1f, RZ ;  /* 0x0000001fe77d7819 */ /* 0x000fe200000006ff */
[----:B------:R-:W-:Y:S03]  /*31f0*/  BSSY B1, `(.L_x_6115) ;  /* 0x0000003000017945 */ /* 0x000fe60003800000 */
[----:B------:R-:W0:Y:S02]  /*3200*/  SYNCS.PHASECHK.TRANS64.TRYWAIT P6, [R111+URZ+0x2e890], R125 ;  /* 0x02e8907d6f0075a7 */ /* 0x000e2400080c017f */
[----:B0-----:R-:W-:Y:S05]  /*3210*/  @!P6 BRA `(.L_x_6116) ;  /* 0x00000208006ce947 */ /* 0x001fea0003800000 */
.L_x_6392:
[----:B------:R-:W-:Y:S05]  /*3220*/  BSYNC B1 ;  /* 0x0000000000017941 */ /* 0x000fea0003800000 */
.L_x_6115:
[----:B------:R-:W-:Y:S01]  /*3230*/  BSSY B1, `(.L_x_6117) ;  /* 0x00000f5000017945 */ /* 0x000fe20003800000 */
[----:B------:R-:W-:-:S03]  /*3240*/  IMAD R150, R17, 0x7000, R34 ;  /* 0x0000700011967824 */ /* 0x000fc600078e0222 */
[----:B------:R-:W-:Y:S05]  /*3250*/  @P2 BRA `(.L_x_6118) ;  /* 0x0000000c00c82947 */ /* 0x000fea0003800000 */
[----:B------:R-:W-:Y:S01]  /*3260*/  IADD3 R152, P2, R104, R128, RZ ;  /* 0x0000008068987210 */ /* 0x000fe20007f5e0ff */
[----:B------:R-:W-:Y:S04]  /*3270*/  BSSY B2, `(.L_x_6119) ;  /* 0x0000077000027945 */ /* 0x000fe80003800000 */
[----:B------:R-:W-:Y:S01]  /*3280*/  IMAD.X R151, R131, 0x1, R35, P2 ;  /* 0x0000000183977824 */ /* 0x000fe200010e0623 */
[----:B------:R-:W-:Y:S07]  /*3290*/  @P0 BRA `(.L_x_6120) ;  /* 0x0000000400d00947 */ /* 0x000fee0003800000 */
[----:B------:R1:W2:Y:S01]  /*32a0*/  LDS.128 R52, [R118+0x20400] ;  /* 0x0204000076347984 */ /* 0x0002a20000000c00 */
[----:B------:R-:W-:Y:S01]  /*32b0*/  ISETP.GE.AND P2, PT, R22, R130, PT ;  /* 0x000000821600720c */ /* 0x000fe20003f46270 */
[----:B------:R-:W-:-:S12]  /*32c0*/  BSSY B3, `(.L_x_6121) ;  /* 0x000006d000037945 */ /* 0x000fd80003800000 */
[----:B-1----:R-:W-:Y:S05]  /*32d0*/  @P2 BRA `(.L_x_6122) ;  /* 0x0000000400ac2947 */ /* 0x002fea0003800000 */
        /* <DEDUP_REMOVED lines=12> */
[----:B------:R-:W-:Y:S01]  /*33a0*/  F2FP.F16.E4M3.UNPACK_B R155, R154.H1 ;  /* 0x0000009aff9b723e */ /* 0x000fe200030006ff */
[----:B--2---:R-:W-:Y:S01]  /*33b0*/  IMAD.MOV.U32 R86, RZ, RZ, R52 ;  /* 0x000000ffff567224 */ /* 0x004fe200078e0034 */
[----:B------:R-:W-:Y:S01]  /*33c0*/  LOP3.LUT R85, R85, 0xff00, R84, 0xf8, !PT ;  /* 0x0000ff0055557812 */ /* 0x000fe200078ef854 */
[----:B------:R-:W-:Y:S01]  /*33d0*/  IMAD.U32 R84, R159, 0x10000, RZ ;  /* 0x000100009f547824 */ /* 0x000fe200078e00ff */
[----:B------:R-:W-:Y:S01]  /*33e0*/  LOP3.LUT R156, R156, 0xff00, R87, 0xf8, !PT ;  /* 0x0000ff009c9c7812 */ /* 0x000fe200078ef857 */
[--C-:B------:R-:W-:Y:S01]  /*33f0*/  HADD2.F32 R159, -RZ, R155.reuse.H0_H0 ;  /* 0x2000009bff9f7230 */ /* 0x100fe20000004100 */
[----:B------:R-:W-:Y:S01]  /*3400*/  SHF.L.U32 R87, R157, 0x10, RZ ;  /* 0x000000109d577819 */ /* 0x000fe200000006ff */
[----:B------:R-:W-:Y:S01]  /*3410*/  HADD2.F32 R160, -RZ, R155.H1_H1 ;  /* 0x3000009bffa07230 */ /* 0x000fe20000004100 */
[----:B------:R-:W-:-:S02]  /*3420*/  F2FP.F16.E4M3.UNPACK_B R52, R53 ;  /* 0x00000035ff34723e */ /* 0x000fc400020006ff */
[----:B------:R-:W-:Y:S02]  /*3430*/  LOP3.LUT R84, R85, 0xff0000, R84, 0xf8, !PT ;  /* 0x00ff000055547812 */ /* 0x000fe400078ef854 */
[----:B------:R-:W-:Y:S01]  /*3440*/  LOP3.LUT R85, R156, 0xff0000, R87, 0xf8, !PT ;  /* 0x00ff00009c557812 */ /* 0x000fe200078ef857 */
[--C-:B------:R-:W-:Y:S01]  /*3450*/  HADD2.F32 R87, -RZ, R52.reuse.H1_H1 ;  /* 0x30000034ff577230 */ /* 0x100fe20000004100 */
[----:B------:R-:W-:Y:S01]  /*3460*/  F2FP.F16.E4M3.UNPACK_B R157, R149.H1 ;  /* 0x00000095ff9d723e */ /* 0x000fe200030006ff */
[----:B------:R-:W-:Y:S01]  /*3470*/  HADD2.F32 R52, -RZ, R52.H0_H0 ;  /* 0x20000034ff347230 */ /* 0x000fe20000004100 */
[----:B------:R-:W-:Y:S02]  /*3480*/  F2FP.F16.E4M3.UNPACK_B R53, R53.H1 ;  /* 0x00000035ff35723e */ /* 0x000fe400030006ff */
[-C--:B------:R-:W-:Y:S01]  /*3490*/  FMUL.FTZ R161, R87, R159.reuse ;  /* 0x0000009f57a17220 */ /* 0x080fe20000410000 */
[----:B------:R-:W-:Y:S02]  /*34a0*/  HADD2.F32 R158, -RZ, R157.H0_H0 ;  /* 0x2000009dff9e7230 */ /* 0x000fe40000004100 */
[----:B------:R-:W-:Y:S01]  /*34b0*/  FMUL.FTZ R162, R52, R159 ;  /* 0x0000009f34a27220 */ /* 0x000fe20000410000 */
[--C-:B------:R-:W-:Y:S01]  /*34c0*/  HADD2.F32 R156, -RZ, R53.reuse.H1_H1 ;  /* 0x30000035ff9c7230 */ /* 0x100fe20000004100 */
[----:B------:R-:W-:Y:S01]  /*34d0*/  F2FP.F16.E4M3.UNPACK_B R154, R154 ;  /* 0x0000009aff9a723e */ /* 0x000fe200020006ff */
[----:B------:R-:W-:-:S02]  /*34e0*/  HADD2.F32 R155, -RZ, R53.H0_H0 ;  /* 0x20000035ff9b7230 */ /* 0x000fc40000004100 */
[----:B------:R-:W-:Y:S01]  /*34f0*/  FFMA.FTZ R53, R87, R158, R162 ;  /* 0x0000009e57357223 */ /* 0x000fe200000100a2 */
[----:B------:R-:W-:Y:S02]  /*3500*/  HADD2.F32 R157, -RZ, R157.H1_H1 ;  /* 0x3000009dff9d7230 */ /* 0x000fe40000004100 */
[----:B------:R-:W-:Y:S01]  /*3510*/  FMUL.FTZ R164, R156, R160 ;  /* 0x000000a09ca47220 */ /* 0x000fe20000410000 */
[----:B------:R-:W-:Y:S01]  /*3520*/  F2FP.F16.E4M3.UNPACK_B R87, R86.H1 ;  /* 0x00000056ff57723e */ /* 0x000fe200030006ff */
[C---:B------:R-:W-:Y:S01]  /*3530*/  FMUL.FTZ R159, R155.reuse, R160 ;  /* 0x000000a09b9f7220 */ /* 0x040fe20000410000 */
[----:B------:R-:W-:Y:S01]  /*3540*/  F2FP.F16.E4M3.UNPACK_B R86, R86 ;  /* 0x00000056ff56723e */ /* 0x000fe200020006ff */
[----:B------:R-:W-:Y:S01]  /*3550*/  FFMA.FTZ R52, R52, R158, -R161 ;  /* 0x0000009e34347223 */ /* 0x000fe200000108a1 */
[-C--:B------:R-:W-:Y:S01]  /*3560*/  FFMA.FTZ R164, R155, R157.reuse, -R164 ;  /* 0x0000009d9ba47223 */ /* 0x080fe200000108a4 */
[----:B------:R-:W-:Y:S01]  /*3570*/  FFMA.FTZ R161, R156, R157, R159 ;  /* 0x0000009d9ca17223 */ /* 0x000fe2000001009f */
[--C-:B------:R-:W-:Y:S01]  /*3580*/  HADD2.F32 R157, -RZ, R154.reuse.H1_H1 ;  /* 0x3000009aff9d7230 */ /* 0x100fe20000004100 */
[----:B------:R-:W-:Y:S01]  /*3590*/  F2FP.F16.E4M3.UNPACK_B R156, R149 ;  /* 0x00000095ff9c723e */ /* 0x000fe200020006ff */
[----:B------:R-:W-:-:S02]  /*35a0*/  HADD2.F32 R158, -RZ, R154.H0_H0 ;  /* 0x2000009aff9e7230 */ /* 0x000fc40000004100 */
[--C-:B------:R-:W-:Y:S02]  /*35b0*/  HADD2.F32 R154, -RZ, R87.reuse.H0_H0 ;  /* 0x20000057ff9a7230 */ /* 0x100fe40000004100 */
[----:B------:R-:W-:Y:S02]  /*35c0*/  HADD2.F32 R155, -RZ, R87.H1_H1 ;  /* 0x30000057ff9b7230 */ /* 0x000fe40000004100 */
[--C-:B------:R-:W-:Y:S02]  /*35d0*/  HADD2.F32 R149, -RZ, R86.reuse.H1_H1 ;  /* 0x30000056ff957230 */ /* 0x100fe40000004100 */
[-C--:B------:R-:W-:Y:S01]  /*35e0*/  FMUL.FTZ R162, R154, R157.reuse ;  /* 0x0000009d9aa27220 */ /* 0x080fe20000410000 */
[----:B------:R-:W-:Y:S02]  /*35f0*/  HADD2.F32 R87, -RZ, R86.H0_H0 ;  /* 0x20000056ff577230 */ /* 0x000fe40000004100 */
[----:B------:R-:W-:Y:S01]  /*3600*/  FMUL.FTZ R159, R155, R157 ;  /* 0x0000009d9b9f7220 */ /* 0x000fe20000410000 */
        /* <DEDUP_REMOVED lines=9> */
[----:B------:R-:W-:-:S02]  /*36a0*/  F2FP.F16.E4M3.UNPACK_B R162, R85.H1 ;  /* 0x00000055ffa2723e */ /* 0x000fc400030006ff */
[----:B------:R-:W-:Y:S01]  /*36b0*/  F2FP.F16.E4M3.UNPACK_B R159, R84.H1 ;  /* 0x00000054ff9f723e */ /* 0x000fe200030006ff */
[--C-:B------:R-:W-:Y:S01]  /*36c0*/  HADD2.F32 R157, -RZ, R156.reuse.H0_H0 ;  /* 0x2000009cff9d7230 */ /* 0x100fe20000004100 */
[----:B------:R-:W-:Y:S01]  /*36d0*/  F2FP.SATFINITE.E4M3.F32.PACK_AB_MERGE_C R149, R161, R164, RZ ;  /* 0x000000a4a195723e */ /* 0x000fe200048070ff */
[----:B------:R-:W-:Y:S01]  /*36e0*/  HADD2.F32 R156, -RZ, R156.H1_H1 ;  /* 0x3000009cff9c7230 */ /* 0x000fe20000004100 */
[----:B------:R-:W-:Y:S01]  /*36f0*/  F2FP.SATFINITE.E4M3.F32.PACK_AB_MERGE_C R154, R155, R154, RZ ;  /* 0x0000009a9b9a723e */ /* 0x000fe200048070ff */
[--C-:B------:R-:W-:Y:S01]  /*3700*/  HADD2.F32 R163, -RZ, R162.reuse.H1_H1 ;  /* 0x300000a2ffa37230 */ /* 0x100fe20000004100 */
[----:B------:R-:W-:Y:S01]  /*3710*/  F2FP.F16.E4M3.UNPACK_B R155, R54.H1 ;  /* 0x00000036ff9b723e */ /* 0x000fe200030006ff */
[----:B------:R-:W-:Y:S01]  /*3720*/  HADD2.F32 R160, -RZ, R159.H1_H1 ;  /* 0x3000009fffa07230 */ /* 0x000fe20000004100 */
[----:B------:R-:W-:Y:S01]  /*3730*/  F2FP.F16.E4M3.UNPACK_B R161, R85 ;  /* 0x00000055ffa1723e */ /* 0x000fe200020006ff */
[----:B------:R-:W-:Y:S01]  /*3740*/  HADD2.F32 R162, -RZ, R162.H0_H0 ;  /* 0x200000a2ffa27230 */ /* 0x000fe20000004100 */
        /* <DEDUP_REMOVED lines=13> */
[----:B------:R-:W-:Y:S01]  /*3820*/  FFMA.FTZ R166, R155, R84, -R166 ;  /* 0x000000549ba67223 */ /* 0x000fe200000108a6 */
[----:B------:R-:W-:Y:S01]  /*3830*/  FFMA.FTZ R160, R156, R160, R165 ;  /* 0x000000a09ca07223 */ /* 0x000fe200000100a5 */
[----:B------:R-:W-:Y:S01]  /*3840*/  FFMA.FTZ R155, R85, R84, R164 ;  /* 0x00000054559b7223 */ /* 0x000fe200000100a4 */
[--C-:B------:R-:W-:Y:S01]  /*3850*/  HADD2.F32 R84, -RZ, R55.reuse.H0_H0 ;  /* 0x20000037ff547230 */ /* 0x100fe20000004100 */
[----:B------:R-:W-:Y:S01]  /*3860*/  F2FP.SATFINITE.E4M3.F32.PACK_AB_MERGE_C R53, R53, R52, R149 ;  /* 0x000000343535723e */ /* 0x000fe20004807095 */
        /* <DEDUP_REMOVED lines=15> */
[----:B------:R-:W-:Y:S02]  /*3960*/  F2FP.SATFINITE.E4M3.F32.PACK_AB_MERGE_C R52, R87, R86, R154 ;  /* 0x000000565734723e */ /* 0x000fe4000480709a */
[----:B------:R-:W-:-:S02]  /*3970*/  F2FP.SATFINITE.E4M3.F32.PACK_AB_MERGE_C R55, R162, R157, R160 ;  /* 0x0000009da237723e */ /* 0x000fc400048070a0 */
[----:B------:R-:W-:-:S07]  /*3980*/  F2FP.SATFINITE.E4M3.F32.PACK_AB_MERGE_C R54, R161, R156, R155 ;  /* 0x0000009ca136723e */ /* 0x000fce000480709b */
.L_x_6122:
[----:B------:R-:W-:Y:S05]  /*3990*/  BSYNC B3 ;  /* 0x0000000000037941 */ /* 0x000fea0003800000 */
.L_x_6121:
[----:B------:R-:W-:Y:S02]  /*39a0*/  ULDC.64 UR4, c[0x0][0x2e8] ;  /* 0x0000ba0000047ab9 */ /* 0x000fe40000000a00 */
[----:B------:R-:W-:-:S04]  /*39b0*/  IADD3 R84, P2, P6, R152, UR4, R46 ;  /* 0x0000000498547c10 */ /* 0x000fc8000fe5e02e */
[----:B------:R-:W-:-:S05]  /*39c0*/  IADD3.X R85, R151, UR5, R20, P2, P6 ;  /* 0x0000000597557c10 */ /* 0x000fca00097ec414 */
[----:B--2---:R1:W-:Y:S04]  /*39d0*/  STG.E.128 desc[UR60][R84.64], R52 ;  /* 0x0000003454007986 */ /* 0x0043e8000c101d3c */
.L_x_6120:
[----:B------:R-:W-:Y:S05]  /*39e0*/  BSYNC B2 ;  /* 0x0000000000027941 */ /* 0x000fea0003800000 */
.L_x_6119:
[----:B------:R-:W-:Y:S05]  /*39f0*/  @P1 BRA `(.L_x_6118) ;  /* 0x0000000400e01947 */ /* 0x000fea0003800000 */
[----:B------:R-:W-:Y:S01]  /*3a00*/  LOP3.LUT P2, RZ, R229, 0x4, RZ, 0xc0, !PT ;  /* 0x00000004e5ff7812 */ /* 0x000fe2000784c0ff */
[C---:B-1----:R-:W-:Y:S01]  /*3a10*/  VIADD R53, R150.reuse, 0x40 ;  /* 0x0000004096357836 */ /* 0x042fe20000000000 */
[----:B------:R-:W-:Y:S11]  /*3a20*/  BSSY B2, `(.L_x_6123) ;  /* 0x0000071000027945 */ /* 0x000ff60003800000 */
[----:B------:R-:W-:Y:S01]  /*3a30*/  @P2 VIADD R53, R150, 0xffffffc0 ;  /* 0xffffffc096352836 */ /* 0x000fe20000000000 */
[----:B------:R-:W-:-:S03]  /*3a40*/  ISETP.GE.AND P2, PT, R230, R130, PT ;  /* 0x00000082e600720c */ /* 0x000fc60003f46270 */
[----:B------:R-:W-:-:S06]  /*3a50*/  IMAD.IADD R53, R16, 0x1, R53 ;  /* 0x0000000110357824 */ /* 0x000fcc00078e0235 */
[----:B------:R-:W1:Y:S04]  /*3a60*/  LDS.128 R52, [R53+0x20400] ;  /* 0x0204000035347984 */ /* 0x000e680000000c00 */
        /* <DEDUP_REMOVED lines=13> */
[----:B-1----:R-:W-:Y:S01]  /*3b40*/  IMAD.MOV.U32 R82, RZ, RZ, R52 ;  /* 0x000000ffff527224 */ /* 0x002fe200078e0034 */
[----:B------:R-:W-:Y:S01]  /*3b50*/  LOP3.LUT R80, R80, 0xff00, R81, 0xf8, !PT ;  /* 0x0000ff0050507812 */ /* 0x000fe200078ef851 */
[----:B------:R-:W-:Y:S01]  /*3b60*/  IMAD.U32 R86, R86, 0x10000, RZ ;  /* 0x0001000056567824 */ /* 0x000fe200078e00ff */
[----:B------:R-:W-:-:S02]  /*3b70*/  SHF.L.U32 R81, R85, 0x10, RZ ;  /* 0x0000001055517819 */ /* 0x000fc400000006ff */
[----:B------:R-:W-:Y:S02]  /*3b80*/  LOP3.LUT R83, R83, 0xff00, R84, 0xf8, !PT ;  /* 0x0000ff0053537812 */ /* 0x000fe400078ef854 */
[----:B------:R-:W-:Y:S02]  /*3b90*/  F2FP.F16.E4M3.UNPACK_B R52, R53 ;  /* 0x00000035ff34723e */ /* 0x000fe400020006ff */
[----:B------:R-:W-:Y:S02]  /*3ba0*/  F2FP.F16.E4M3.UNPACK_B R84, R153.H1 ;  /* 0x00000099ff54723e */ /* 0x000fe400030006ff */
[----:B------:R-:W-:Y:S02]  /*3bb0*/  LOP3.LUT R80, R80, 0xff0000, R81, 0xf8, !PT ;  /* 0x00ff000050507812 */ /* 0x000fe400078ef851 */
[----:B------:R-:W-:Y:S01]  /*3bc0*/  LOP3.LUT R81, R83, 0xff0000, R86, 0xf8, !PT ;  /* 0x00ff000053517812 */ /* 0x000fe200078ef856 */
[----:B------:R-:W-:Y:S01]  /*3bd0*/  HADD2.F32 R83, -RZ, R52.H1_H1 ;  /* 0x30000034ff537230 */ /* 0x000fe20000004100 */
[----:B------:R-:W-:Y:S01]  /*3be0*/  F2FP.F16.E4M3.UNPACK_B R86, R136.H1 ;  /* 0x00000088ff56723e */ /* 0x000fe200030006ff */
[----:B------:R-:W-:Y:S01]  /*3bf0*/  HADD2.F32 R149, -RZ, R84.H0_H0 ;  /* 0x20000054ff957230 */ /* 0x000fe20000004100 */
[----:B------:R-:W-:Y:S01]  /*3c00*/  F2FP.F16.E4M3.UNPACK_B R53, R53.H1 ;  /* 0x00000035ff35723e */ /* 0x000fe200030006ff */
[----:B------:R-:W-:Y:S01]  /*3c10*/  HADD2.F32 R52, -RZ, R52.H0_H0 ;  /* 0x20000034ff347230 */ /* 0x000fe20000004100 */
[----:B------:R-:W-:Y:S01]  /*3c20*/  F2FP.F16.E4M3.UNPACK_B R153, R153 ;  /* 0x00000099ff99723e */ /* 0x000fe200020006ff */
        /* <DEDUP_REMOVED lines=16> */
[----:B------:R-:W-:Y:S01]  /*3d30*/  HADD2.F32 R87, -RZ, R153.H1_H1 ;  /* 0x30000099ff577230 */ /* 0x000fe20000004100 */
[----:B------:R-:W-:Y:S01]  /*3d40*/  F2FP.F16.E4M3.UNPACK_B R155, R81 ;  /* 0x00000051ff9b723e */ /* 0x000fe200020006ff */
[----:B------:R-:W-:-:S02]  /*3d50*/  HADD2.F32 R86, -RZ, R83.H1_H1 ;  /* 0x30000053ff567230 */ /* 0x000fc40000004100 */
[----:B------:R-:W-:Y:S02]  /*3d60*/  HADD2.F32 R85, -RZ, R83.H0_H0 ;  /* 0x20000053ff557230 */ /* 0x000fe40000004100 */
[--C-:B------:R-:W-:Y:S02]  /*3d70*/  HADD2.F32 R83, -RZ, R82.reuse.H0_H0 ;  /* 0x20000052ff537230 */ /* 0x100fe40000004100 */
[-C--:B------:R-:W-:Y:S01]  /*3d80*/  FMUL.FTZ R156, R86, R87.reuse ;  /* 0x00000057569c7220 */ /* 0x080fe20000410000 */
[----:B------:R-:W-:Y:S02]  /*3d90*/  HADD2.F32 R84, -RZ, R82.H1_H1 ;  /* 0x30000052ff547230 */ /* 0x000fe40000004100 */
[----:B------:R-:W-:Y:S01]  /*3da0*/  FMUL.FTZ R87, R85, R87 ;  /* 0x0000005755577220 */ /* 0x000fe20000410000 */
[----:B------:R-:W-:Y:S02]  /*3db0*/  HADD2.F32 R153, -RZ, R153.H0_H0 ;  /* 0x20000099ff997230 */ /* 0x000fe40000004100 */
[----:B------:R-:W-:-:S02]  /*3dc0*/  HADD2.F32 R82, -RZ, R136.H1_H1 ;  /* 0x30000088ff527230 */ /* 0x000fc40000004100 */
[----:B------:R-:W-:Y:S02]  /*3dd0*/  HADD2.F32 R136, -RZ, R136.H0_H0 ;  /* 0x20000088ff887230 */ /* 0x000fe40000004100 */
[-C--:B------:R-:W-:Y:S01]  /*3de0*/  FMUL.FTZ R154, R84, R153.reuse ;  /* 0x00000099549a7220 */ /* 0x080fe20000410000 */
[----:B------:R-:W-:Y:S01]  /*3df0*/  FMUL.FTZ R153, R83, R153 ;  /* 0x0000009953997220 */ /* 0x000fe20000410000 */
[-C--:B------:R-:W-:Y:S01]  /*3e00*/  FFMA.FTZ R85, R85, R82.reuse, -R156 ;  /* 0x0000005255557223 */ /* 0x080fe2000001089c */
[----:B------:R-:W-:Y:S01]  /*3e10*/  FFMA.FTZ R86, R86, R82, R87 ;  /* 0x0000005256567223 */ /* 0x000fe20000010057 */
[----:B------:R-:W-:Y:S01]  /*3e20*/  F2FP.F16.E4M3.UNPACK_B R87, R55.H1 ;  /* 0x00000037ff57723e */ /* 0x000fe200030006ff */
[-C--:B------:R-:W-:Y:S01]  /*3e30*/  FFMA.FTZ R82, R83, R136.reuse, -R154 ;  /* 0x0000008853527223 */ /* 0x080fe2000001089a */
[----:B------:R-:W-:Y:S01]  /*3e40*/  F2FP.F16.E4M3.UNPACK_B R156, R81.H1 ;  /* 0x00000051ff9c723e */ /* 0x000fe200030006ff */
[----:B------:R-:W-:Y:S01]  /*3e50*/  FFMA.FTZ R83, R84, R136, R153 ;  /* 0x0000008854537223 */ /* 0x000fe20000010099 */
[----:B------:R-:W-:Y:S01]  /*3e60*/  F2FP.SATFINITE.E4M3.F32.PACK_AB_MERGE_C R85, R86, R85, RZ ;  /* 0x000000555655723e */ /* 0x000fe200048070ff */
[--C-:B------:R-:W-:Y:S01]  /*3e70*/  HADD2.F32 R136, -RZ, R87.reuse.H0_H0 ;  /* 0x20000057ff887230 */ /* 0x100fe20000004100 */
[----:B------:R-:W-:Y:S01]  /*3e80*/  F2FP.SATFINITE.E4M3.F32.PACK_AB_MERGE_C R84, R158, R149, RZ ;  /* 0x000000959e54723e */ /* 0x000fe200048070ff */
[----:B------:R-:W-:Y:S01]  /*3e90*/  HADD2.F32 R87, -RZ, R87.H1_H1 ;  /* 0x30000057ff577230 */ /* 0x000fe20000004100 */
[----:B------:R-:W-:Y:S01]  /*3ea0*/  F2FP.F16.E4M3.UNPACK_B R86, R54.H1 ;  /* 0x00000036ff56723e */ /* 0x000fe200030006ff */
[----:B------:R-:W-:Y:S01]  /*3eb0*/  HADD2.F32 R158, -RZ, R156.H1_H1 ;  /* 0x3000009cff9e7230 */ /* 0x000fe20000004100 */
[-C--:B------:R-:W-:Y:S01]  /*3ec0*/  F2FP.F16.E4M3.UNPACK_B R153, R80.reuse.H1 ;  /* 0x00000050ff99723e */ /* 0x080fe200030006ff */
[----:B------:R-:W-:Y:S01]  /*3ed0*/  HADD2.F32 R157, -RZ, R155.H1_H1 ;  /* 0x3000009bff9d7230 */ /* 0x000fe20000004100 */
[----:B------:R-:W-:Y:S01]  /*3ee0*/  F2FP.F16.E4M3.UNPACK_B R149, R80 ;  /* 0x00000050ff95723e */ /* 0x000fe200020006ff */
[----:B------:R-:W-:-:S02]  /*3ef0*/  HADD2.F32 R81, -RZ, R86.H1_H1 ;  /* 0x30000056ff517230 */ /* 0x000fc40000004100 */
[-C--:B------:R-:W-:Y:S01]  /*3f00*/  FMUL.FTZ R159, R87, R158.reuse ;  /* 0x0000009e579f7220 */ /* 0x080fe20000410000 */
[----:B------:R-:W-:Y:S02]  /*3f10*/  HADD2.F32 R154, -RZ, R153.H1_H1 ;  /* 0x30000099ff9a7230 */ /* 0x000fe40000004100 */
[C---:B------:R-:W-:Y:S01]  /*3f20*/  FMUL.FTZ R160, R136.reuse, R158 ;  /* 0x0000009e88a07220 */ /* 0x040fe20000410000 */
[----:B------:R-:W-:Y:S01]  /*3f30*/  HADD2.F32 R86, -RZ, R86.H0_H0 ;  /* 0x20000056ff567230 */ /* 0x000fe20000004100 */
[----:B------:R-:W-:Y:S01]  /*3f40*/  F2FP.F16.E4M3.UNPACK_B R55, R55 ;  /* 0x00000037ff37723e */ /* 0x000fe200020006ff */
[----:B------:R-:W-:Y:S02]  /*3f50*/  HADD2.F32 R80, -RZ, R149.H1_H1 ;  /* 0x30000095ff507230 */ /* 0x000fe40000004100 */
[----:B------:R-:W-:Y:S01]  /*3f60*/  FFMA.FTZ R158, R136, R154, -R159 ;  /* 0x0000009a889e7223 */ /* 0x000fe2000001089f */
[-C--:B------:R-:W-:Y:S01]  /*3f70*/  FMUL.FTZ R159, R81, R157.reuse ;  /* 0x0000009d519f7220 */ /* 0x080fe20000410000 */
[----:B------:R-:W-:Y:S01]  /*3f80*/  FMUL.FTZ R136, R86, R157 ;  /* 0x0000009d56887220 */ /* 0x000fe20000410000 */
[----:B------:R-:W-:Y:S01]  /*3f90*/  F2FP.F16.E4M3.UNPACK_B R54, R54 ;  /* 0x00000036ff36723e */ /* 0x000fe200020006ff */
[----:B------:R-:W-:-:S02]  /*3fa0*/  HADD2.F32 R156, -RZ, R156.H0_H0 ;  /* 0x2000009cff9c7230 */ /* 0x000fc40000004100 */
[-C--:B------:R-:W-:Y:S01]  /*3fb0*/  FFMA.FTZ R159, R86, R80.reuse, -R159 ;  /* 0x00000050569f7223 */ /* 0x080fe2000001089f */
        /* <DEDUP_REMOVED lines=23> */
.L_x_6124:
[----:B------:R-:W-:Y:S05]  /*4130*/  BSYNC B2 ;  /* 0x0000000000027941 */ /* 0x000fea0003800000 */
.L_x_6123:
[----:B------:R-:W-:Y:S02]  /*4140*/  ULDC.64 UR4, c[0x0][0x2e8] ;  /* 0x0000ba0000047ab9 */ /* 0x000fe40000000a00 */
[----:B------:R-:W-:-:S04]  /*4150*/  IADD3 R80, P2, P6, R15, UR4, R152 ;  /* 0x000000040f507c10 */ /* 0x000fc8000fe5e098 */
[----:B------:R-:W-:-:S05]  /*4160*/  IADD3.X R81, R108, UR5, R151, P2, P6 ;  /* 0x000000056c517c10 */ /* 0x000fca00097ec497 */
[----:B-1----:R2:W-:Y:S04]  /*4170*/  STG.E.128 desc[UR60][R80.64], R52 ;  /* 0x0000003450007986 */ /* 0x0025e8000c101d3c */
.L_x_6118:
[----:B------:R-:W-:Y:S05]  /*4180*/  BSYNC B1 ;  /* 0x0000000000017941 */ /* 0x000fea0003800000 */
.L_x_6117:
[----:B------:R-:W-:Y:S04]  /*4190*/  BSSY B1, `(.L_x_6125) ;  /* 0x00000f5000017945 */ /* 0x000fe80003800000 */
[----:B------:R-:W-:Y:S05]  /*41a0*/  @P3 BRA `(.L_x_6126) ;  /* 0x0000000c00cc3947 */ /* 0x000fea0003800000 */
[----:B--2---:R-:W-:Y:S01]  /*41b0*/  IADD3 R80, P2, P3, R132, R128, R18 ;  /* 0x0000008084507210 */ /* 0x004fe20007b5e012 */
[----:B------:R-:W-:Y:S03]  /*41c0*/  BSSY B2, `(.L_x_6127) ;  /* 0x0000078000027945 */ /* 0x000fe60003800000 */
[----:B------:R-:W-:Y:S01]  /*41d0*/  IADD3.X R81, R42, R131, R19, P2, P3 ;  /* 0x000000832a517210 */ /* 0x000fe200017e6413 */
[----:B------:R-:W-:Y:S08]  /*41e0*/  @P0 BRA `(.L_x_6128) ;  /* 0x0000000400d40947 */ /* 0x000ff00003800000 */
[----:B-1----:R1:W2:Y:S01]  /*41f0*/  LDS.128 R52, [R118+0x22400] ;  /* 0x0224000076347984 */ /* 0x0022a20000000c00 */
        /* <DEDUP_REMOVED lines=9> */
[----:B------:R-:W-:Y:S01]  /*4290*/  LOP3.LUT R77, R79, 0xff, RZ, 0xc0, !PT ;  /* 0x000000ff4f4d7812 */ /* 0x000fe200078ec0ff */
[----:B------:R-:W-:Y:S01]  /*42a0*/  IMAD.SHL.U32 R83, R83, 0x100, RZ ;  /* 0x0000010053537824 */ /* 0x000fe200078e00ff */
[----:B------:R-:W-:Y:S01]  /*42b0*/  SHF.R.U32.HI R84, RZ, 0x10, R79 ;  /* 0x00000010ff547819 */ /* 0x000fe2000001164f */
[----:B------:R-:W-:Y:S01]  /*42c0*/  IMAD.SHL.U32 R79, R78, 0x100, RZ ;  /* 0x000001004e4f7824 */ /* 0x000fe200078e00ff */
[----:B------:R-:W-:Y:S01]  /*42d0*/  PRMT R76, R87, 0x654, R76 ;  /* 0x00000654574c7816 */ /* 0x000fe2000000004c */
[----:B--2---:R-:W-:Y:S01]  /*42e0*/  IMAD.MOV.U32 R78, RZ, RZ, R52 ;  /* 0x000000ffff4e7224 */ /* 0x004fe200078e0034 */
[----:B------:R-:W-:Y:S01]  /*42f0*/  PRMT R82, R82, 0x654, R77 ;  /* 0x0000065452527816 */ /* 0x000fe2000000004d */
[----:B------:R-:W-:Y:S01]  /*4300*/  IMAD.MOV.U32 R77, RZ, RZ, R53 ;  /* 0x000000ffff4d7224 */ /* 0x000fe200078e0035 */
        /* <DEDUP_REMOVED lines=51> */
[-C--:B------:R-:W-:Y:S01]  /*4640*/  F2FP.F16.E4M3.UNPACK_B R86, R53.reuse.H1 ;  /* 0x00000035ff56723e */ /* 0x080fe200030006ff */
[----:B------:R-:W-:Y:S01]  /*4650*/  HADD2.F32 R83, -RZ, R83.H1_H1 ;  /* 0x30000053ff537230 */ /* 0x000fe20000004100 */
[----:B------:R-:W-:Y:S01]  /*4660*/  F2FP.F16.E4M3.UNPACK_B R82, R54.H1 ;  /* 0x00000036ff52723e */ /* 0x000fe200030006ff */
[----:B------:R-:W-:Y:S01]  /*4670*/  HADD2.F32 R148, -RZ, R147.H1_H1 ;  /* 0x30000093ff947230 */ /* 0x000fe20000004100 */
[----:B------:R-:W-:Y:S01]  /*4680*/  F2FP.F16.E4M3.UNPACK_B R136, R76 ;  /* 0x0000004cff88723e */ /* 0x000fe200020006ff */
[----:B------:R-:W-:Y:S01]  /*4690*/  HADD2.F32 R87, -RZ, R86.H1_H1 ;  /* 0x30000056ff577230 */ /* 0x000fe20000004100 */
[----:B------:R-:W-:Y:S01]  /*46a0*/  F2FP.F16.E4M3.UNPACK_B R85, R53 ;  /* 0x00000035ff55723e */ /* 0x000fe200020006ff */
[----:B------:R-:W-:Y:S02]  /*46b0*/  HADD2.F32 R76, -RZ, R82.H1_H1 ;  /* 0x30000052ff4c7230 */ /* 0x000fe40000004100 */
[----:B------:R-:W-:Y:S01]  /*46c0*/  FMUL.FTZ R53, R83, R148 ;  /* 0x0000009453357220 */ /* 0x000fe20000410000 */
[----:B------:R-:W-:Y:S01]  /*46d0*/  HADD2.F32 R149, -RZ, R136.H1_H1 ;  /* 0x30000088ff957230 */ /* 0x000fe20000004100 */
[----:B------:R-:W-:Y:S01]  /*46e0*/  F2FP.F16.E4M3.UNPACK_B R55, R55 ;  /* 0x00000037ff37723e */ /* 0x000fe200020006ff */
[----:B------:R-:W-:-:S02]  /*46f0*/  HADD2.F32 R82, -RZ, R82.H0_H0 ;  /* 0x20000052ff527230 */ /* 0x000fc40000004100 */
[----:B------:R-:W-:Y:S01]  /*4700*/  FFMA.FTZ R152, R84, R87, -R53 ;  /* 0x0000005754987223 */ /* 0x000fe20000010835 */
[----:B------:R-:W-:Y:S02]  /*4710*/  HADD2.F32 R53, -RZ, R85.H1_H1 ;  /* 0x30000055ff357230 */ /* 0x000fe40000004100 */
[-C--:B------:R-:W-:Y:S01]  /*4720*/  FMUL.FTZ R151, R76, R149.reuse ;  /* 0x000000954c977220 */ /* 0x080fe20000410000 */
[----:B------:R-:W-:Y:S01]  /*4730*/  F2FP.F16.E4M3.UNPACK_B R54, R54 ;  /* 0x00000036ff36723e */ /* 0x000fe200020006ff */
[----:B------:R-:W-:Y:S01]  /*4740*/  FMUL.FTZ R149, R82, R149 ;  /* 0x0000009552957220 */ /* 0x000fe20000410000 */
[----:B------:R-:W-:Y:S01]  /*4750*/  FMUL.FTZ R148, R84, R148 ;  /* 0x0000009454947220 */ /* 0x000fe20000410000 */
[-C--:B------:R-:W-:Y:S01]  /*4760*/  FFMA.FTZ R151, R82, R53.reuse, -R151 ;  /* 0x0000003552977223 */ /* 0x080fe20000010897 */
[----:B------:R-:W-:Y:S02]  /*4770*/  HADD2.F32 R147, -RZ, R147.H0_H0 ;  /* 0x20000093ff937230 */ /* 0x000fe40000004100 */
[----:B------:R-:W-:Y:S01]  /*4780*/  FFMA.FTZ R84, R76, R53, R149 ;  /* 0x000000354c547223 */ /* 0x000fe20000010095 */
[----:B------:R-:W-:-:S02]  /*4790*/  HADD2.F32 R76, -RZ, R55.H0_H0 ;  /* 0x20000037ff4c7230 */ /* 0x000fc40000004100 */
[----:B------:R-:W-:Y:S01]  /*47a0*/  FFMA.FTZ R153, R83, R87, R148 ;  /* 0x0000005753997223 */ /* 0x000fe20000010094 */
[--C-:B------:R-:W-:Y:S02]  /*47b0*/  HADD2.F32 R53, -RZ, R54.reuse.H0_H0 ;  /* 0x20000036ff357230 */ /* 0x100fe40000004100 */
[----:B------:R-:W-:Y:S02]  /*47c0*/  HADD2.F32 R55, -RZ, R55.H1_H1 ;  /* 0x30000037ff377230 */ /* 0x000fe40000004100 */
[----:B------:R-:W-:Y:S01]  /*47d0*/  FMUL.FTZ R148, R76, R147 ;  /* 0x000000934c947220 */ /* 0x000fe20000410000 */
[----:B------:R-:W-:Y:S01]  /*47e0*/  HADD2.F32 R54, -RZ, R54.H1_H1 ;  /* 0x30000036ff367230 */ /* 0x000fe20000004100 */
[----:B------:R-:W-:Y:S01]  /*47f0*/  F2FP.SATFINITE.E4M3.F32.PACK_AB_MERGE_C R84, R84, R151, RZ ;  /* 0x000000975454723e */ /* 0x000fe200048070ff */
[----:B------:R-:W-:Y:S02]  /*4800*/  HADD2.F32 R136, -RZ, R136.H0_H0 ;  /* 0x20000088ff887230 */ /* 0x000fe40000004100 */
[----:B------:R-:W-:Y:S01]  /*4810*/  FMUL.FTZ R87, R55, R147 ;  /* 0x0000009337577220 */ /* 0x000fe20000410000 */
[----:B------:R-:W-:Y:S01]  /*4820*/  HADD2.F32 R86, -RZ, R86.H0_H0 ;  /* 0x20000056ff567230 */ /* 0x000fe20000004100 */
[----:B------:R-:W-:Y:S01]  /*4830*/  F2FP.SATFINITE.E4M3.F32.PACK_AB_MERGE_C R152, R153, R152, RZ ;  /* 0x000000989998723e */ /* 0x000fe200048070ff */
[----:B------:R-:W-:-:S02]  /*4840*/  HADD2.F32 R85, -RZ, R85.H0_H0 ;  /* 0x20000055ff557230 */ /* 0x000fc40000004100 */
[-C--:B------:R-:W-:Y:S01]  /*4850*/  FMUL.FTZ R82, R54, R136.reuse ;  /* 0x0000008836527220 */ /* 0x080fe20000410000 */
[----:B------:R-:W-:Y:S01]  /*4860*/  FMUL.FTZ R83, R53, R136 ;  /* 0x0000008835537220 */ /* 0x000fe20000410000 */
[-C--:B------:R-:W-:Y:S01]  /*4870*/  FFMA.FTZ R87, R76, R86.reuse, -R87 ;  /* 0x000000564c577223 */ /* 0x080fe20000010857 */
[----:B------:R-:W-:Y:S01]  /*4880*/  FFMA.FTZ R148, R55, R86, R148 ;  /* 0x0000005637947223 */ /* 0x000fe20000010094 */
[-C--:B------:R-:W-:Y:S01]  /*4890*/  FFMA.FTZ R82, R53, R85.reuse, -R82 ;  /* 0x0000005535527223 */ /* 0x080fe20000010852 */
[----:B------:R-:W-:Y:S01]  /*48a0*/  FFMA.FTZ R83, R54, R85, R83 ;  /* 0x0000005536537223 */ /* 0x000fe20000010053 */
[----:B------:R-:W-:Y:S02]  /*48b0*/  F2FP.SATFINITE.E4M3.F32.PACK_AB_MERGE_C R53, R77, R52, R155 ;  /* 0x000000344d35723e */ /* 0x000fe4000480709b */
[----:B------:R-:W-:Y:S02]  /*48c0*/  F2FP.SATFINITE.E4M3.F32.PACK_AB_MERGE_C R52, R79, R78, R154 ;  /* 0x0000004e4f34723e */ /* 0x000fe4000480709a */
[----:B------:R-:W-:-:S02]  /*48d0*/  F2FP.SATFINITE.E4M3.F32.PACK_AB_MERGE_C R54, R83, R82, R84 ;  /* 0x000000525336723e */ /* 0x000fc40004807054 */
[----:B------:R-:W-:-:S07]  /*48e0*/  F2FP.SATFINITE.E4M3.F32.PACK_AB_MERGE_C R55, R148, R87, R152 ;  /* 0x000000579437723e */ /* 0x000fce0004807098 */
.L_x_6130:
[----:B------:R-:W-:Y:S05]  /*48f0*/  BSYNC B3 ;  /* 0x0000000000037941 */ /* 0x000fea0003800000 */
.L_x_6129:
[----:B------:R-:W-:Y:S02]  /*4900*/  ULDC.64 UR4, c[0x0][0x2e8] ;  /* 0x0000ba0000047ab9 */ /* 0x000fe40000000a00 */
[----:B------:R-:W-:-:S04]  /*4910*/  IADD3 R76, P2, P3, R80, UR4, R46 ;  /* 0x00000004504c7c10 */ /* 0x000fc8000fb5e02e */
[----:B------:R-:W-:-:S05]  /*4920*/  IADD3.X R77, R81, UR5, R20, P2, P3 ;  /* 0x00000005514d7c10 */ /* 0x000fca00097e6414 */
[----:B--2---:R2:W-:Y:S04]  /*4930*/  STG.E.128 desc[UR60][R76.64], R52 ;  /* 0x000000344c007986 */ /* 0x0045e8000c101d3c */
.L_x_6128:
[----:B------:R-:W-:Y:S05]  /*4940*/  BSYNC B2 ;  /* 0x0000000000027941 */ /* 0x000fea0003800000 */
.L_x_6127:
[----:B------:R-:W-:Y:S05]  /*4950*/  @P1 BRA `(.L_x_6126) ;  /* 0x0000000400e01947 */ /* 0x000fea0003800000 */
[----:B------:R-:W-:Y:S01]  /*4960*/  LOP3.LUT P2, RZ, R229, 0x4, RZ, 0xc0, !PT ;  /* 0x00000004e5ff7812 */ /* 0x000fe2000784c0ff */
[C---:B-12---:R-:W-:Y:S01]  /*4970*/  VIADD R53, R150.reuse, 0x40 ;  /* 0x0000004096357836 */ /* 0x046fe20000000000 */
[----:B------:R-:W-:Y:S11]  /*4980*/  BSSY B2, `(.L_x_6131) ;  /* 0x0000071000027945 */ /* 0x000ff60003800000 */
[----:B------:R-:W-:Y:S01]  /*4990*/  @P2 VIADD R53, R150, 0xffffffc0 ;  /* 0xffffffc096352836 */ /* 0x000fe20000000000 */
[----:B------:R-:W-:-:S03]  /*49a0*/  ISETP.GE.AND P2, PT, R230, R130, PT ;  /* 0x00000082e600720c */ /* 0x000fc60003f46270 */
[----:B------:R-:W-:-:S06]  /*49b0*/  IMAD.IADD R53, R16, 0x1, R53 ;  /* 0x0000000110357824 */ /* 0x000fcc00078e0235 */
[----:B------:R-:W1:Y:S04]  /*49c0*/  LDS.128 R52, [R53+0x22400] ;  /* 0x0224000035347984 */ /* 0x000e680000000c00 */
[----:B------:R-:W-:Y:S05]  /*49d0*/  @P2 BRA `(.L_x_6132) ;  /* 0x0000000400ac2947 */ /* 0x000fea0003800000 */
        /* <DEDUP_REMOVED lines=12> */
[----:B-1----:R-:W-:Y:S01]  /*4aa0*/  IMAD.MOV.U32 R72, RZ, RZ, R52 ;  /* 0x000000ffff487224 */ /* 0x002fe200078e0034 */
[----:B------:R-:W-:Y:S01]  /*4ab0*/  LOP3.LUT R77, R76, 0xff00, R75, 0xf8, !PT ;  /* 0x0000ff004c4d7812 */ /* 0x000fe200078ef84b */
[----:B------:R-:W-:Y:S01]  /*4ac0*/  IMAD.U32 R76, R78, 0x10000, RZ ;  /* 0x000100004e4c7824 */ /* 0x000fe200078e00ff */
[----:B------:R-:W-:-:S02]  /*4ad0*/  LOP3.LUT R74, R74, 0xff00, R73, 0xf8, !PT ;  /* 0x0000ff004a4a7812 */ /* 0x000fc400078ef849 */
[----:B------:R-:W-:Y:S02]  /*4ae0*/  SHF.L.U32 R73, R83, 0x10, RZ ;  /* 0x0000001053497819 */ /* 0x000fe400000006ff */
        /* <DEDUP_REMOVED lines=90> */
.L_x_6132:
[----:B------:R-:W-:Y:S05]  /*5090*/  BSYNC B2 ;  /* 0x0000000000027941 */ /* 0x000fea0003800000 */
.L_x_6131:
[----:B------:R-:W-:Y:S02]  /*50a0*/  ULDC.64 UR4, c[0x0][0x2e8] ;  /* 0x0000ba0000047ab9 */ /* 0x000fe40000000a00 */
[----:B------:R-:W-:-:S04]  /*50b0*/  IADD3 R72, P2, P3, R15, UR4, R80 ;  /* 0x000000040f487c10 */ /* 0x000fc8000fb5e050 */
[----:B------:R-:W-:-:S05]  /*50c0*/  IADD3.X R73, R108, UR5, R81, P2, P3 ;  /* 0x000000056c497c10 */ /* 0x000fca00097e6451 */
[----:B-1----:R3:W-:Y:S04]  /*50d0*/  STG.E.128 desc[UR60][R72.64], R52 ;  /* 0x0000003448007986 */ /* 0x0027e8000c101d3c */
.L_x_6126:
[----:B------:R-:W-:Y:S05]  /*50e0*/  BSYNC B1 ;  /* 0x0000000000017941 */ /* 0x000fea0003800000 */
.L_x_6125:
[----:B------:R-:W-:Y:S01]  /*50f0*/  ISETP.NE.AND P2, PT, R144, RZ, PT ;  /* 0x000000ff9000720c */ /* 0x000fe20003f45270 */
[----:B------:R-:W-:-:S12]  /*5100*/  BSSY B1, `(.L_x_6133) ;  /* 0x00000f4000017945 */ /* 0x000fd80003800000 */
[----:B------:R-:W-:Y:S05]  /*5110*/  @P2 BRA `(.L_x_6134) ;  /* 0x0000000c00c82947 */ /* 0x000fea0003800000 */
[----:B---3--:R-:W-:Y:S01]  /*5120*/  IADD3 R72, P2, P3, R41, R128, R18 ;  /* 0x0000008029487210 */ /* 0x008fe20007b5e012 */
[----:B------:R-:W-:Y:S03]  /*5130*/  BSSY B2, `(.L_x_6135) ;  /* 0x0000077000027945 */ /* 0x000fe60003800000 */
[----:B------:R-:W-:Y:S01]  /*5140*/  IADD3.X R73, R38, R131, R19, P2, P3 ;  /* 0x0000008326497210 */ /* 0x000fe200017e6413 */
[----:B------:R-:W-:Y:S08]  /*5150*/  @P0 BRA `(.L_x_6136) ;  /* 0x0000000400d00947 */ /* 0x000ff00003800000 */
[----:B-12---:R1:W2:Y:S01]  /*5160*/  LDS.128 R52, [R118+0x24400] ;  /* 0x0244000076347984 */ /* 0x0062a20000000c00 */
[----:B------:R-:W-:Y:S01]  /*5170*/  ISETP.GE.AND P2, PT, R22, R130, PT ;  /* 0x000000821600720c */ /* 0x000fe20003f46270 */
[----:B------:R-:W-:-:S12]  /*5180*/  BSSY B3, `(.L_x_6137) ;  /* 0x000006d000037945 */ /* 0x000fd80003800000 */
[----:B-1----:R-:W-:Y:S05]  /*5190*/  @P2 BRA `(.L_x_6138) ;  /* 0x0000000400ac2947 */ /* 0x002fea0003800000 */
        /* <DEDUP_REMOVED lines=107> */
.L_x_6138:
[----:B------:R-:W-:Y:S05]  /*5850*/  BSYNC B3 ;  /* 0x0000000000037941 */ /* 0x000fea0003800000 */
.L_x_6137:
[----:B------:R-:W-:Y:S02]  /*5860*/  ULDC.64 UR4, c[0x0][0x2e8] ;  /* 0x0000ba0000047ab9 */ /* 0x000fe40000000a00 */
[----:B------:R-:W-:-:S04]  /*5870*/  IADD3 R68, P2, P3, R72, UR4, R46 ;  /* 0x0000000448447c10 */ /* 0x000fc8000fb5e02e */
[----:B------:R-:W-:-:S05]  /*5880*/  IADD3.X R69, R73, UR5, R20, P2, P3 ;  /* 0x0000000549457c10 */ /* 0x000fca00097e6414 */
[----:B--2---:R3:W-:Y:S04]  /*5890*/  STG.E.128 desc[UR60][R68.64], R52 ;  /* 0x0000003444007986 */ /* 0x0047e8000c101d3c */
.L_x_6136:
[----:B------:R-:W-:Y:S05]  /*58a0*/  BSYNC B2 ;  /* 0x0000000000027941 */ /* 0x000fea0003800000 */
.L_x_6135:
[----:B------:R-:W-:Y:S05]  /*58b0*/  @P1 BRA `(.L_x_6134) ;  /* 0x0000000400e01947 */ /* 0x000fea0003800000 */
[----:B------:R-:W-:Y:S01]  /*58c0*/  LOP3.LUT P2, RZ, R229, 0x4, RZ, 0xc0, !PT ;  /* 0x00000004e5ff7812 */ /* 0x000fe2000784c0ff */
[----:B------:R-:W-:Y:S01]  /*58d0*/  BSSY B2, `(.L_x_6139) ;  /* 0x0000072000027945 */ /* 0x000fe20003800000 */
[----:B-123--:R-:W-:-:S11]  /*58e0*/  IADD3 R53, R150, 0x40, RZ ;  /* 0x0000004096357810 */ /* 0x00efd60007ffe0ff */
[----:B------:R-:W-:Y:S01]  /*58f0*/  @P2 VIADD R53, R150, 0xffffffc0 ;  /* 0xffffffc096352836 */ /* 0x000fe20000000000 */
[----:B------:R-:W-:-:S03]  /*5900*/  ISETP.GE.AND P2, PT, R230, R130, PT ;  /* 0x00000082e600720c */ /* 0x000fc60003f46270 */
[----:B------:R-:W-:-:S06]  /*5910*/  IMAD.IADD R53, R16, 0x1, R53 ;  /* 0x0000000110357824 */ /* 0x000fcc00078e0235 */
[----:B------:R-:W1:Y:S04]  /*5920*/  LDS.128 R52, [R53+0x24400] ;  /* 0x0244000035347984 */ /* 0x000e680000000c00 */
[----:B------:R-:W-:Y:S05]  /*5930*/  @P2 BRA `(.L_x_6140) ;  /* 0x0000000400ac2947 */ /* 0x000fea0003800000 */
        /* <DEDUP_REMOVED lines=12> */
[----:B-1----:R-:W-:Y:S01]  /*5a00*/  IMAD.MOV.U32 R64, RZ, RZ, R52 ;  /* 0x000000ffff407224 */ /* 0x002fe200078e0034 */
[----:B------:R-:W-:Y:S02]  /*5a10*/  SHF.L.U32 R69, R69, 0x10, RZ ;  /* 0x0000001045457819 */ /* 0x000fe400000006ff */
        /* <DEDUP_REMOVED lines=47> */
[----:B------:R-:W-:Y:S01]  /*5d10*/  FFMA.FTZ R77, R65, R137, -R74 ;  /* 0x00000089414d7223 */ /* 0x000fe2000001084a */
        /* <DEDUP_REMOVED lines=45> */
.L_x_6140:
[----:B------:R-:W-:Y:S05]  /*5ff0*/  BSYNC B2 ;  /* 0x0000000000027941 */ /* 0x000fea0003800000 */
.L_x_6139:
[----:B------:R-:W-:Y:S02]  /*6000*/  ULDC.64 UR4, c[0x0][0x2e8] ;  /* 0x0000ba0000047ab9 */ /* 0x000fe40000000a00 */
[----:B------:R-:W-:-:S04]  /*6010*/  IADD3 R64, P2, P3, R15, UR4, R72 ;  /* 0x000000040f407c10 */ /* 0x000fc8000fb5e048 */
[----:B------:R-:W-:-:S05]  /*6020*/  IADD3.X R65, R108, UR5, R73, P2, P3 ;  /* 0x000000056c417c10 */ /* 0x000fca00097e6449 */
[----:B-1----:R4:W-:Y:S04]  /*6030*/  STG.E.128 desc[UR60][R64.64], R52 ;  /* 0x0000003440007986 */ /* 0x0029e8000c101d3c */
.L_x_6134:
[----:B------:R-:W-:Y:S05]  /*6040*/  BSYNC B1 ;  /* 0x0000000000017941 */ /* 0x000fea0003800000 */
.L_x_6133:
[----:B------:R-:W-:Y:S05]  /*6050*/  @P4 BRA `(.L_x_6141) ;  /* 0x0000005c00b84947 */ /* 0x000fea0003800000 */
[----:B------:R-:W-:Y:S01]  /*6060*/  IADD3 R128, P2, P3, R37, R128, R18 ;  /* 0x0000008025807210 */ /* 0x000fe20007b5e012 */
[----:B------:R-:W-:Y:S03]  /*6070*/  BSSY B1, `(.L_x_6142) ;  /* 0x0000077000017945 */ /* 0x000fe60003800000 */
[----:B------:R-:W-:Y:S01]  /*6080*/  IADD3.X R131, R33, R131, R19, P2, P3 ;  /* 0x0000008321837210 */ /* 0x000fe200017e6413 */
[----:B------:R-:W-:Y:S08]  /*6090*/  @P0 BRA `(.L_x_6143) ;  /* 0x0000000400d00947 */ /* 0x000ff00003800000 */
[----:B-1234-:R1:W2:Y:S01]  /*60a0*/  LDS.128 R52, [R118+0x26400] ;  /* 0x0264000076347984 */ /* 0x01e2a20000000c00 */
[----:B------:R-:W-:Y:S01]  /*60b0*/  ISETP.GE.AND P2, PT, R22, R130, PT ;  /* 0x000000821600720c */ /* 0x000fe20003f46270 */
[----:B------:R-:W-:-:S12]  /*60c0*/  BSSY B2, `(.L_x_6144) ;  /* 0x000006d000027945 */ /* 0x000fd80003800000 */
[----:B-1----:R-:W-:Y:S05]  /*60d0*/  @P2 BRA `(.L_x_6145) ;  /* 0x0000000400ac2947 */ /* 0x002fea0003800000 */
[----:B------:R-:W-:Y:S02]  /*60e0*/  SHF.R.U32.HI R68, RZ, 0x8, R61 ;  /* 0x00000008ff447819 */ /* 0x000fe4000001163d */
[--C-:B------:R-:W-:Y:S02]  /*60f0*/  SHF.R.U32.HI R65, RZ, 0x18, R63.reuse ;  /* 0x00000018ff417819 */ /* 0x100fe4000001163f */
[----:B------:R-:W-:Y:S02]  /*6100*/  LOP3.LUT R62, R63, 0xff, RZ, 0xc0, !PT ;  /* 0x000000ff3f3e7812 */ /* 0x000fe400078ec0ff */
[----:B------:R-:W-:Y:S02]  /*6110*/  SHF.R.U32.HI R64, RZ, 0x8, R63 ;  /* 0x00000008ff407819 */ /* 0x000fe4000001163f */
[----:B------:R-:W-:Y:S02]  /*6120*/  SHF.R.U32.HI R69, RZ, 0x18, R61 ;  /* 0x00000018ff457819 */ /* 0x000fe4000001163d */
[----:B------:R-:W-:Y:S01]  /*6130*/  LOP3.LUT R60, R61, 0xff, RZ, 0xc0, !PT ;  /* 0x000000ff3d3c7812 */ /* 0x000fe200078ec0ff */
[----:B------:R-:W-:Y:S01]  /*6140*/  IMAD.SHL.U32 R64, R64, 0x100, RZ ;  /* 0x0000010040407824 */ /* 0x000fe200078e00ff */
[----:B------:R-:W-:-:S02]  /*6150*/  SHF.R.U32.HI R66, RZ, 0x10, R63 ;  /* 0x00000010ff427819 */ /* 0x000fc4000001163f */
[----:B------:R-:W-:Y:S01]  /*6160*/  PRMT R63, R65, 0x654, R62 ;  /* 0x00000654413f7816 */ /* 0x000fe2000000003e */
[----:B------:R-:W-:Y:S01]  /*6170*/  IMAD.SHL.U32 R62, R68, 0x100, RZ ;  /* 0x00000100443e7824 */ /* 0x000fe200078e00ff */
[----:B------:R-:W-:Y:S01]  /*6180*/  SHF.R.U32.HI R67, RZ, 0x10, R61 ;  /* 0x00000010ff437819 */ /* 0x000fe2000001163d */
[----:B------:R-:W-:Y:S01]  /*6190*/  IMAD.U32 R66, R66, 0x10000, RZ ;  /* 0x0001000042427824 */ /* 0x000fe200078e00ff */
[----:B------:R-:W-:Y:S01]  /*61a0*/  PRMT R61, R69, 0x654, R60 ;  /* 0x00000654453d7816 */ /* 0x000fe2000000003c */
[----:B--2---:R-:W-:Y:S01]  /*61b0*/  IMAD.MOV.U32 R60, RZ, RZ, R52 ;  /* 0x000000ffff3c7224 */ /* 0x004fe200078e0034 */
[----:B------:R-:W-:Y:S02]  /*61c0*/  LOP3.LUT R63, R63, 0xff00, R64, 0xf8, !PT ;  /* 0x0000ff003f3f7812 */ /* 0x000fe400078ef840 */
        /* <DEDUP_REMOVED lines=92> */
.L_x_6145:
[----:B------:R-:W-:Y:S05]  /*6790*/  BSYNC B2 ;  /* 0x0000000000027941 */ /* 0x000fea0003800000 */
.L_x_6144:
[----:B------:R-:W-:Y:S02]  /*67a0*/  ULDC.64 UR4, c[0x0][0x2e8] ;  /* 0x0000ba0000047ab9 */ /* 0x000fe40000000a00 */
[----:B------:R-:W-:-:S04]  /*67b0*/  IADD3 R60, P2, P3, R128, UR4, R46 ;  /* 0x00000004803c7c10 */ /* 0x000fc8000fb5e02e */
[----:B------:R-:W-:-:S05]  /*67c0*/  IADD3.X R61, R131, UR5, R20, P2, P3 ;  /* 0x00000005833d7c10 */ /* 0x000fca00097e6414 */
[----:B--2---:R1:W-:Y:S04]  /*67d0*/  STG.E.128 desc[UR60][R60.64], R52 ;  /* 0x000000343c007986 */ /* 0x0043e8000c101d3c */
.L_x_6143:
[----:B------:R-:W-:Y:S05]  /*67e0*/  BSYNC B1 ;  /* 0x0000000000017941 */ /* 0x000fea0003800000 */
.L_x_6142:
[----:B------:R-:W-:Y:S05]  /*67f0*/  @P1 BRA `(.L_x_6141) ;  /* 0x0000005400d01947 */ /* 0x000fea0003800000 */
[----:B------:R-:W-:Y:S01]  /*6800*/  LOP3.LUT P2, RZ, R229, 0x4, RZ, 0xc0, !PT ;  /* 0x00000004e5ff7812 */ /* 0x000fe2000784c0ff */
[C---:B-1234-:R-:W-:Y:S01]  /*6810*/  VIADD R53, R150.reuse, 0x40 ;  /* 0x0000004096357836 */ /* 0x05efe20000000000 */
[----:B------:R-:W-:Y:S11]  /*6820*/  BSSY B1, `(.L_x_6146) ;  /* 0x0000071000017945 */ /* 0x000ff60003800000 */
[----:B------:R-:W-:-:S02]  /*6830*/  @P2 IADD3 R53, R150, -0x40, RZ ;  /* 0xffffffc096352810 */ /* 0x000fc40007ffe0ff */
[----:B------:R-:W-:-:S03]  /*6840*/  ISETP.GE.AND P2, PT, R230, R130, PT ;  /* 0x00000082e600720c */ /* 0x000fc60003f46270 */
[----:B------:R-:W-:-:S06]  /*6850*/  IMAD.IADD R53, R16, 0x1, R53 ;  /* 0x0000000110357824 */ /* 0x000fcc00078e0235 */
[----:B------:R-:W1:Y:S04]  /*6860*/  LDS.128 R52, [R53+0x26400] ;  /* 0x0264000035347984 */ /* 0x000e680000000c00 */
[----:B------:R-:W-:Y:S05]  /*6870*/  @P2 BRA `(.L_x_6147) ;  /* 0x0000000400ac2947 */ /* 0x000fea0003800000 */
[----:B------:R-:W-:Y:S01]  /*6880*/  SHF.R.U32.HI R62, RZ, 0x8, R57 ;  /* 0x00000008ff3e7819 */ /* 0x000fe20000011639 */
[----:B-1----:R-:W-:Y:S01]  /*6890*/  IMAD.MOV.U32 R58, RZ, RZ, R55 ;  /* 0x000000ffff3a7224 */ /* 0x002fe200078e0037 */
[----:B------:R-:W-:Y:S02]  /*68a0*/  SHF.R.U32.HI R61, RZ, 0x8, R59 ;  /* 0x00000008ff3d7819 */ /* 0x000fe4000001163b */
        /* <DEDUP_REMOVED lines=104> */
.L_x_6147:
[----:B------:R-:W-:Y:S05]  /*6f30*/  BSYNC B1 ;  /* 0x0000000000017941 */ /* 0x000fea0003800000 */
.L_x_6146:
[----:B------:R-:W-:Y:S02]  /*6f40*/  ULDC.64 UR4, c[0x0][0x2e8] ;  /* 0x0000ba0000047ab9 */ /* 0x000fe40000000a00 */
[----:B------:R-:W-:-:S04]  /*6f50*/  IADD3 R56, P2, P3, R15, UR4, R128 ;  /* 0x000000040f387c10 */ /* 0x000fc8000fb5e080 */
[----:B------:R-:W-:-:S05]  /*6f60*/  IADD3.X R57, R108, UR5, R131, P2, P3 ;  /* 0x000000056c397c10 */ /* 0x000fca00097e6483 */
[----:B-1----:R1:W-:Y:S01]  /*6f70*/  STG.E.128 desc[UR60][R56.64], R52 ;  /* 0x0000003438007986 */ /* 0x0023e2000c101d3c */
[----:B------:R-:W-:Y:S05]  /*6f80*/  BRA `(.L_x_6141) ;  /* 0x0000004c00ec7947 */ /* 0x000fea0003800000 */
.L_x_6105:
[----:B------:R-:W2:Y:S01]  /*6f90*/  LDL R56, [R1+0x44] ;  /* 0x0000440001387983 */ /* 0x000ea20000100800 */
[C---:B------:R-:W-:Y:S01]  /*6fa0*/  ISETP.GE.AND P5, PT, R228.reuse, R119, PT ;  /* 0x00000077e400720c */ /* 0x040fe20003fa6270 */
[C---:B------:R-:W-:Y:S01]  /*6fb0*/  VIADD R66, R228.reuse, 0x80 ;  /* 0x00000080e4427836 */ /* 0x040fe20000000000 */
[----:B------:R-:W-:Y:S02]  /*6fc0*/  IADD3 R64, R228, 0x40, RZ ;  /* 0x00000040e4407810 */ /* 0x000fe40007ffe0ff */
[----:B------:R-:W-:Y:S02]  /*6fd0*/  ISETP.GE.OR P5, PT, R18, R130, P5 ;  /* 0x000000821200720c */ /* 0x000fe40002fa6670 */
[----:B------:R-:W-:-:S11]  /*6fe0*/  P2R R65, PR, RZ, 0x1 ;  /* 0x00000001ff417803 */ /* 0x000fd60000000000 */
[----:B------:R-:W0:Y:S08]  /*6ff0*/  @!P5 LDC.64 R60, c[0x0][0x3e8] ;  /* 0x0000fa00ff3cdb82 */ /* 0x000e300000000a00 */
[----:B------:R-:W1:Y:S01]  /*7000*/  @!P5 LDC.64 R62, c[0x0][0x400] ;  /* 0x00010000ff3edb82 */ /* 0x000e620000000a00 */
[----:B0-----:R-:W-:-:S04]  /*7010*/  @!P5 IADD3 R60, P2, P3, R92, R60, R52 ;  /* 0x0000003c5c3cd210 */ /* 0x001fc80007b5e034 */
[----:B------:R-:W-:Y:S02]  /*7020*/  @!P5 IADD3.X R61, R31, R61, R125, P2, P3 ;  /* 0x0000003d1f3dd210 */ /* 0x000fe400017e647d */
[----:B------:R-:W-:Y:S02]  /*7030*/  CS2R R74, SRZ ;  /* 0x00000000004a7805 */ /* 0x000fe4000001ff00 */
[----:B------:R-:W-:Y:S02]  /*7040*/  CS2R R78, SRZ ;  /* 0x00000000004e7805 */ /* 0x000fe4000001ff00 */
[----:B------:R-:W-:Y:S02]  /*7050*/  CS2R R76, SRZ ;  /* 0x00000000004c7805 */ /* 0x000fe4000001ff00 */
[----:B------:R-:W-:Y:S02]  /*7060*/  CS2R R82, SRZ ;  /* 0x0000000000527805 */ /* 0x000fe4000001ff00 */
[----:B------:R-:W-:-:S02]  /*7070*/  CS2R R80, SRZ ;  /* 0x0000000000507805 */ /* 0x000fc4000001ff00 */
[----:B--2---:R-:W-:Y:S01]  /*7080*/  R2UR UR4, R56 ;  /* 0x00000000380472ca */ /* 0x004fe200000e0000 */
[----:B------:R-:W-:-:S05]  /*7090*/  VIADD R56, R228, 0xc0 ;  /* 0x000000c0e4387836 */ /* 0x000fca0000000000 */
        /* <DEDUP_REMOVED lines=12> */
[----:B------:R-:W0:Y:S03]  /*7160*/  @!P2 LDC.64 R56, c[0x0][0x408] ;  /* 0x00010200ff38ab82 */ /* 0x000e260000000a00 */
[----:B------:R-:W2:Y:S01]  /*7170*/  @!P2 LDG.E.128 R76, desc[UR60][R84.64] ;  /* 0x0000003c544ca981 */ /* 0x000ea2000c1e1d00 */
[----:B0-----:R-:W-:-:S04]  /*7180*/  @!P2 IMAD.WIDE.U32 R58, R56, 0xc0, R54 ;  /* 0x000000c0383aa825 */ /* 0x001fc800078e0036 */
[----:B------:R-:W-:Y:S01]  /*7190*/  @!P2 IMAD R57, R57, 0xc0, RZ ;  /* 0x000000c03939a824 */ /* 0x000fe200078e02ff */
[----:B---3--:R-:W-:-:S03]  /*71a0*/  @!P2 IADD3 R86, P3, P4, R98, R86, R58 ;  /* 0x000000566256a210 */ /* 0x008fc60007c7e03a */
[----:B------:R-:W-:-:S05]  /*71b0*/  @!P2 IMAD.IADD R56, R59, 0x1, R57 ;  /* 0x000000013b38a824 */ /* 0x000fca00078e0239 */
[----:B------:R-:W-:Y:S02]  /*71c0*/  @!P2 IADD3.X R87, R29, R87, R56, P3, P4 ;  /* 0x000000571d57a210 */ /* 0x000fe40001fe8438 */
[----:B-1----:R-:W-:-:S03]  /*71d0*/  @!P5 IADD3 R62, P3, P4, R98, R62, R54 ;  /* 0x0000003e623ed210 */ /* 0x002fc60007c7e036 */
[----:B------:R-:W3:Y:S01]  /*71e0*/  @!P2 LDG.E.128 R80, desc[UR60][R86.64] ;  /* 0x0000003c5650a981 */ /* 0x000ee2000c1e1d00 */
        /* <DEDUP_REMOVED lines=10> */
[----:B------:R-:W4:Y:S03]  /*7290*/  @!P3 LDC.64 R72, c[0x0][0x3e8] ;  /* 0x0000fa00ff48bb82 */ /* 0x000f260000000a00 */
[----:B------:R-:W-:Y:S02]  /*72a0*/  @!P3 IADD3.X R56, R31, R11, R125, P0, P6 ;  /* 0x0000000b1f38b210 */ /* 0x000fe400007ec47d */
[----:B------:R-:W-:-:S03]  /*72b0*/  @!P4 IADD3 R57, P0, P6, R98, R54, R6 ;  /* 0x000000366239c210 */ /* 0x000fc60007e1e006 */
[----:B------:R-:W5:Y:S01]  /*72c0*/  @!P3 LDC.64 R88, c[0x0][0x400] ;  /* 0x00010000ff58bb82 */ /* 0x000f620000000a00 */
        /* <DEDUP_REMOVED lines=9> */
[----:B----4-:R-:W-:Y:S02]  /*7360*/  @!P3 IADD3 R72, P6, R53, R72, RZ ;  /* 0x000000483548b210 */ /* 0x010fe40007fde0ff */
[----:B------:R-:W-:-:S03]  /*7370*/  CS2R R58, SRZ ;  /* 0x00000000003a7805 */ /* 0x000fc6000001ff00 */
[----:B------:R-:W-:Y:S01]  /*7380*/  @!P3 IMAD.X R73, R56, 0x1, R73, P6 ;  /* 0x000000013849b824 */ /* 0x000fe200030e0649 */
[----:B-----5:R-:W-:Y:S02]  /*7390*/  @!P3 IADD3 R88, P6, R55, R88, RZ ;  /* 0x000000583758b210 */ /* 0x020fe40007fde0ff */
[----:B------:R-:W-:Y:S02]  /*73a0*/  CS2R R54, SRZ ;  /* 0x0000000000367805 */ /* 0x000fe4000001ff00 */
[----:B------:R-:W-:Y:S01]  /*73b0*/  CS2R R56, SRZ ;  /* 0x0000000000387805 */ /* 0x000fe2000001ff00 */
[----:B------:R-:W-:Y:S01]  /*73c0*/  @!P3 IMAD.X R89, R52, 0x1, R89, P6 ;  /* 0x000000013459b824 */ /* 0x000fe200030e0659 */
[----:B------:R-:W-:Y:S02]  /*73d0*/  CS2R R52, SRZ ;  /* 0x0000000000347805 */ /* 0x000fe4000001ff00 */
[----:B------:R-:W-:Y:S02]  /*73e0*/  CS2R R64, SRZ ;  /* 0x0000000000407805 */ /* 0x000fe4000001ff00 */
[----:B------:R0:W4:Y:S04]  /*73f0*/  @!P5 LDG.E.128 R56, desc[UR60][R62.64] ;  /* 0x0000003c3e38d981 */ /* 0x000128000c1e1d00 */
[----:B------:R1:W5:Y:S04]  /*7400*/  @!P5 LDG.E.128 R52, desc[UR60][R60.64] ;  /* 0x0000003c3c34d981 */ /* 0x000368000c1e1d00 */
[----:B------:R1:W5:Y:S01]  /*7410*/  @!P4 LDG.E.128 R64, desc[UR60][R70.64] ;  /* 0x0000003c4640c981 */ /* 0x000362000c1e1d00 */
[----:B0-----:R-:W-:-:S02]  /*7420*/  CS2R R62, SRZ ;  /* 0x00000000003e7805 */ /* 0x001fc4000001ff00 */
[----:B-1----:R-:W-:Y:S02]  /*7430*/  CS2R R60, SRZ ;  /* 0x00000000003c7805 */ /* 0x002fe4000001ff00 */
[----:B------:R-:W-:-:S04]  /*7440*/  CS2R R70, SRZ ;  /* 0x0000000000467805 */ /* 0x000fc8000001ff00 */
[----:B------:R0:W5:Y:S02]  /*7450*/  @!P4 LDG.E.128 R60, desc[UR60][R68.64] ;  /* 0x0000003c443cc981 */ /* 0x000164000c1e1d00 */
[----:B0-----:R-:W-:-:S06]  /*7460*/  CS2R R68, SRZ ;  /* 0x0000000000447805 */ /* 0x001fcc000001ff00 */
[----:B------:R0:W5:Y:S02]  /*7470*/  @!P3 LDG.E.128 R68, desc[UR60][R72.64] ;  /* 0x0000003c4844b981 */ /* 0x000164000c1e1d00 */
[----:B0-----:R-:W-:-:S06]  /*7480*/  CS2R R72, SRZ ;  /* 0x0000000000487805 */ /* 0x001fcc000001ff00 */
[----:B------:R-:W5:Y:S01]  /*7490*/  @!P3 LDG.E.128 R72, desc[UR60][R88.64] ;  /* 0x0000003c5848b981 */ /* 0x000f62000c1e1d00 */
[----:B------:R-:W-:-:S06]  /*74a0*/  UISETP.NE.AND UP0, UPT, UR4, 0x3, UPT ;  /* 0x000000030400788c */ /* 0x000fcc000bf05270 */
[----:B------:R-:W-:Y:S02]  /*74b0*/  PLOP3.LUT P5, PT, PT, PT, UP0, 0x80, 0x0 ;  /* 0x000000000000781c */ /* 0x000fe40003faf008 */
[----:B------:R-:W-:Y:S01]  /*74c0*/  ISETP.GE.AND P2, PT, R18, R130, PT ;  /* 0x000000821200720c */ /* 0x000fe20003f46270 */
[----:B--2---:R-:W-:Y:S02]  /*74d0*/  IMAD.MOV.U32 R141, RZ, RZ, R78 ;  /* 0x000000ffff8d7224 */ /* 0x004fe400078e004e */
[----:B------:R-:W-:Y:S02]  /*74e0*/  IMAD.MOV.U32 R142, RZ, RZ, R76 ;  /* 0x000000ffff8e7224 */ /* 0x000fe400078e004c */
[----:B---3--:R-:W-:Y:S01]  /*74f0*/  IMAD.MOV.U32 R143, RZ, RZ, R82 ;  /* 0x000000ffff8f7224 */ /* 0x008fe200078e0052 */
[----:B------:R-:W-:Y:S01]  /*7500*/  MOV R144, R80 ;  /* 0x0000005000907202 */ /* 0x000fe20000000f00 */
[----:B----4-:R-:W-:Y:S02]  /*7510*/  IMAD.MOV.U32 R158, RZ, RZ, R58 ;  /* 0x000000ffff9e7224 */ /* 0x010fe400078e003a */
[----:B------:R-:W-:-:S02]  /*7520*/  IMAD.MOV.U32 R161, RZ, RZ, R56 ;  /* 0x000000ffffa17224 */ /* 0x000fc400078e0038 */
[----:B-----5:R-:W-:Y:S01]  /*7530*/  IMAD.MOV.U32 R159, RZ, RZ, R54 ;  /* 0x000000ffff9f7224 */ /* 0x020fe200078e0036 */
[----:B------:R-:W-:Y:S01]  /*7540*/  MOV R160, R52 ;  /* 0x0000003400a07202 */ /* 0x000fe20000000f00 */
[----:B------:R-:W-:Y:S02]  /*7550*/  IMAD.MOV.U32 R153, RZ, RZ, R66 ;  /* 0x000000ffff997224 */ /* 0x000fe400078e0042 */
[----:B------:R-:W-:Y:S02]  /*7560*/  IMAD.MOV.U32 R154, RZ, RZ, R64 ;  /* 0x000000ffff9a7224 */ /* 0x000fe400078e0040 */
[----:B------:R-:W-:Y:S02]  /*7570*/  IMAD.MOV.U32 R151, RZ, RZ, R62 ;  /* 0x000000ffff977224 */ /* 0x000fe400078e003e */
[----:B------:R-:W-:Y:S01]  /*7580*/  IMAD.MOV.U32 R152, RZ, RZ, R60 ;  /* 0x000000ffff987224 */ /* 0x000fe200078e003c */
[----:B------:R-:W-:Y:S01]  /*7590*/  MOV R146, R70 ;  /* 0x0000004600927202 */ /* 0x000fe20000000f00 */
[----:B------:R-:W-:-:S02]  /*75a0*/  IMAD.MOV.U32 R148, RZ, RZ, R68 ;  /* 0x000000ffff947224 */ /* 0x000fc400078e0044 */
[----:B------:R-:W-:Y:S02]  /*75b0*/  IMAD.MOV.U32 R149, RZ, RZ, R74 ;  /* 0x000000ffff957224 */ /* 0x000fe400078e004a */
[----:B------:R-:W-:Y:S01]  /*75c0*/  IMAD.MOV.U32 R150, RZ, RZ, R72 ;  /* 0x000000ffff967224 */ /* 0x000fe200078e0048 */
[----:B------:R-:W-:Y:S06]  /*75d0*/  @!P5 BRA `(.L_x_6148) ;  /* 0x000000000004d947 */ /* 0x000fec0003800000 */
[----:B------:R-:W-:Y:S01]  /*75e0*/  BPT.TRAP 0x1 ;  /* 0x000000040000795c */ /* 0x000fe20000300000 */
.L_x_6148:
        /* <DEDUP_REMOVED lines=9> */
.L_x_6393:
[----:B------:R-:W-:Y:S05]  /*7680*/  BSYNC B1 ;  /* 0x0000000000017941 */ /* 0x000fea0003800000 */
.L_x_6149:
[----:B------:R-:W-:Y:S01]  /*7690*/  ISETP.GE.OR P3, PT, R228, R119, P0 ;  /* 0x00000077e400720c */ /* 0x000fe20000766670 */
[----:B------:R-:W-:-:S12]  /*76a0*/  BSSY B1, `(.L_x_6151) ;  /* 0x0000100000017945 */ /* 0x000fd80003800000 */
[----:B------:R-:W-:Y:S05]  /*76b0*/  @P3 BRA `(.L_x_6152) ;  /* 0x0000000c00f83947 */ /* 0x000fea0003800000 */
[----:B------:R-:W1:Y:S01]  /*76c0*/  S2R R85, SR_TID.X ;  /* 0x0000000000557919 */ /* 0x000e620000002100 */
[----:B------:R-:W-:Y:S01]  /*76d0*/  SHF.R.S32.HI R84, RZ, 0x1f, R228 ;  /* 0x0000001fff547819 */ /* 0x000fe200000114e4 */
[-C--:B--2---:R-:W-:Y:S01]  /*76e0*/  IMAD.WIDE.U32 R136, R228, R130.reuse, R128 ;  /* 0x00000082e4887225 */ /* 0x084fe200078e0080 */
[----:B------:R-:W-:Y:S01]  /*76f0*/  ISETP.NE.AND P6, PT, R0, RZ, PT ;  /* 0x000000ff0000720c */ /* 0x000fe20003fc5270 */
[----:B------:R-:W-:Y:S02]  /*7700*/  BSSY B2, `(.L_x_6153) ;  /* 0x00000ee000027945 */ /* 0x000fe40003800000 */
[----:B------:R-:W-:Y:S01]  /*7710*/  IMAD R84, R84, R130, RZ ;  /* 0x0000008254547224 */ /* 0x000fe200078e02ff */
[----:B------:R-:W-:-:S03]  /*7720*/  IADD3 R156, P3, P4, R46, R136, R27 ;  /* 0x000000882e9c7210 */ /* 0x000fc60007c7e01b */
[----:B------:R-:W-:Y:S01]  /*7730*/  IMAD R155, R228, R131, R84 ;  /* 0x00000083e49b7224 */ /* 0x000fe200078e0254 */
[----:B------:R-:W-:-:S03]  /*7740*/  SEL R84, R120, R147, !P6 ;  /* 0x0000009378547207 */ /* 0x000fc60007000000 */
[----:B------:R-:W-:-:S05]  /*7750*/  IMAD.IADD R155, R155, 0x1, R137 ;  /* 0x000000019b9b7824 */ /* 0x000fca00078e0289 */
[----:B------:R-:W-:Y:S01]  /*7760*/  IADD3.X R162, R20, R155, R26, P3, P4 ;  /* 0x0000009b14a27210 */ /* 0x000fe20001fe841a */
[----:B-1----:R-:W-:Y:S01]  /*7770*/  VIADD R87, R85, 0xffffff80 ;  /* 0xffffff8055577836 */ /* 0x002fe20000000000 */
[----:B------:R-:W-:-:S04]  /*7780*/  SHF.R.S32.HI R85, RZ, 0x1f, R84 ;  /* 0x0000001fff557819 */ /* 0x000fc80000011454 */
[----:B------:R-:W-:Y:S02]  /*7790*/  LEA.HI R85, R85, R84, RZ, 0x5 ;  /* 0x0000005455557211 */ /* 0x000fe400078f28ff */
[----:B------:R-:W-:Y:S02]  /*77a0*/  SHF.R.S32.HI R86, RZ, 0x1f, R87 ;  /* 0x0000001fff567819 */ /* 0x000fe40000011457 */
[----:B------:R-:W-:Y:S02]  /*77b0*/  LEA.HI.SX32 R85, R85, R28, 0x1b ;  /* 0x0000001c55557211 */ /* 0x000fe400078fdaff */
[----:B------:R-:W-:Y:S02]  /*77c0*/  LEA.HI R86, R86, R87, RZ, 0x5 ;  /* 0x0000005756567211 */ /* 0x000fe400078f28ff */
[----:B------:R-:W-:Y:S01]  /*77d0*/  SHF.L.U32 R157, R85, 0x4, RZ ;  /* 0x00000004559d7819 */ /* 0x000fe200000006ff */
[----:B------:R-:W-:Y:S02]  /*77e0*/  IMAD R85, R17, 0x7000, R116 ;  /* 0x0000700011557824 */ /* 0x000fe400078e0274 */
[----:B------:R-:W-:Y:S01]  /*77f0*/  IMAD.SHL.U32 R86, R86, 0x20, RZ ;  /* 0x0000002056567824 */ /* 0x000fe200078e00ff */
[----:B------:R-:W-:Y:S01]  /*7800*/  LOP3.LUT R84, R3, 0x70, R157, 0xf8, !PT ;  /* 0x0000007003547812 */ /* 0x000fe200078ef89d */
[----:B------:R-:W-:-:S03]  /*7810*/  IMAD.IADD R85, R16, 0x1, R85 ;  /* 0x0000000110557824 */ /* 0x000fc600078e0255 */
[----:B------:R-:W-:Y:S02]  /*7820*/  LOP3.LUT R86, R86, 0xfffffc00, RZ, 0xc0, !PT ;  /* 0xfffffc0056567812 */ /* 0x000fe400078ec0ff */
[----:B------:R-:W-:-:S05]  /*7830*/  LOP3.LUT R84, R84, R43, RZ, 0x3c, !PT ;  /* 0x0000002b54547212 */ /* 0x000fca00078e3cff */
        /* <DEDUP_REMOVED lines=10> */
[--C-:B------:R-:W-:Y:S01]  /*78e0*/  SHF.R.U32.HI R169, RZ, 0x18, R57.reuse ;  /* 0x00000018ffa97819 */ /* 0x100fe20000011639 */
[----:B------:R-:W-:Y:S01]  /*78f0*/  IMAD.SHL.U32 R164, R164, 0x100, RZ ;  /* 0x00000100a4a47824 */ /* 0x000fe200078e00ff */
[----:B------:R-:W-:Y:S01]  /*7900*/  LOP3.LUT R166, R57, 0xff, RZ, 0xc0, !PT ;  /* 0x000000ff39a67812 */ /* 0x000fe200078ec0ff */
[----:B------:R-:W-:Y:S01]  /*7910*/  IMAD.U32 R54, R54, 0x10000, RZ ;  /* 0x0001000036367824 */ /* 0x000fe200078e00ff */
[----:B------:R-:W-:-:S02]  /*7920*/  SHF.R.U32.HI R58, RZ, 0x8, R57 ;  /* 0x00000008ff3a7819 */ /* 0x000fc40000011639 */
[----:B------:R-:W-:Y:S02]  /*7930*/  SHF.R.U32.HI R53, RZ, 0x10, R57 ;  /* 0x00000010ff357819 */ /* 0x000fe40000011639 */
[----:B------:R-:W-:Y:S02]  /*7940*/  SHF.R.U32.HI R168, RZ, 0x18, R59 ;  /* 0x00000018ffa87819 */ /* 0x000fe4000001163b */
[----:B------:R-:W-:Y:S02]  /*7950*/  LOP3.LUT R57, R59, 0xff, RZ, 0xc0, !PT ;  /* 0x000000ff3b397812 */ /* 0x000fe400078ec0ff */
[--C-:B------:R-:W-:Y:S02]  /*7960*/  SHF.R.U32.HI R56, RZ, 0x8, R55.reuse ;  /* 0x00000008ff387819 */ /* 0x100fe40000011637 */
[--C-:B------:R-:W-:Y:S02]  /*7970*/  SHF.R.U32.HI R170, RZ, 0x18, R55.reuse ;  /* 0x00000018ffaa7819 */ /* 0x100fe40000011637 */
[----:B------:R-:W-:Y:S01]  /*7980*/  LOP3.LUT R165, R55, 0xff, RZ, 0xc0, !PT ;  /* 0x000000ff37a57812 */ /* 0x000fe200078ec0ff */
[----:B------:R-:W-:Y:S01]  /*7990*/  IMAD.SHL.U32 R56, R56, 0x100, RZ ;  /* 0x0000010038387824 */ /* 0x000fe200078e00ff */
[----:B------:R-:W-:-:S02]  /*79a0*/  SHF.R.U32.HI R52, RZ, 0x10, R55 ;  /* 0x00000010ff347819 */ /* 0x000fc40000011637 */
[--C-:B------:R-:W-:Y:S02]  /*79b0*/  SHF.R.U32.HI R167, RZ, 0x8, R59.reuse ;  /* 0x00000008ffa77819 */ /* 0x100fe4000001163b */
[----:B------:R-:W-:Y:S02]  /*79c0*/  SHF.R.U32.HI R55, RZ, 0x10, R59 ;  /* 0x00000010ff377819 */ /* 0x000fe4000001163b */
[----:B------:R-:W-:Y:S01]  /*79d0*/  PRMT R59, R168, 0x654, R57 ;  /* 0x00000654a83b7816 */ /* 0x000fe20000000039 */
[----:B------:R-:W-:Y:S01]  /*79e0*/  IMAD.SHL.U32 R57, R58, 0x100, RZ ;  /* 0x000001003a397824 */ /* 0x000fe200078e00ff */
[----:B------:R-:W-:Y:S01]  /*79f0*/  PRMT R166, R169, 0x654, R166 ;  /* 0x00000654a9a67816 */ /* 0x000fe200000000a6 */
[----:B------:R-:W-:Y:S01]  /*7a00*/  IMAD.U32 R168, R53, 0x10000, RZ ;  /* 0x0001000035a87824 */ /* 0x000fe200078e00ff */
[----:B------:R-:W-:Y:S01]  /*7a10*/  PRMT R165, R170, 0x654, R165 ;  /* 0x00000654aaa57816 */ /* 0x000fe200000000a5 */
[----:B------:R-:W-:Y:S01]  /*7a20*/  IMAD.U32 R170, R55, 0x10000, RZ ;  /* 0x0001000037aa7824 */ /* 0x000fe200078e00ff */
[----:B------:R-:W-:-:S02]  /*7a30*/  SHF.L.U32 R58, R167, 0x8, RZ ;  /* 0x00000008a73a7819 */ /* 0x000fc400000006ff */
[----:B------:R-:W-:Y:S02]  /*7a40*/  PRMT R163, R172, 0x654, R163 ;  /* 0x00000654aca37816 */ /* 0x000fe400000000a3 */
[----:B------:R-:W-:Y:S01]  /*7a50*/  LOP3.LUT R167, R166, 0xff00, R57, 0xf8, !PT ;  /* 0x0000ff00a6a77812 */ /* 0x000fe200078ef839 */
[----:B------:R-:W-:Y:S01]  /*7a60*/  IMAD.U32 R57, R52, 0x10000, RZ ;  /* 0x0001000034397824 */ /* 0x000fe200078e00ff */
[----:B------:R-:W-:Y:S02]  /*7a70*/  LOP3.LUT R56, R165, 0xff00, R56, 0xf8, !PT ;  /* 0x0000ff00a5387812 */ /* 0x000fe400078ef838 */
[----:B------:R-:W-:Y:S02]  /*7a80*/  LOP3.LUT R169, R59, 0xff00, R58, 0xf8, !PT ;  /* 0x0000ff003ba97812 */ /* 0x000fe400078ef83a */
[----:B------:R-:W-:Y:S02]  /*7a90*/  LOP3.LUT R163, R163, 0xff00, R164, 0xf8, !PT ;  /* 0x0000ff00a3a37812 */ /* 0x000fe400078ef8a4 */
[----:B------:R-:W-:-:S02]  /*7aa0*/  F2FP.F16.E4M3.UNPACK_B R165, R161.H1 ;  /* 0x000000a1ffa5723e */ /* 0x000fc400030006ff */
[----:B--2---:R-:W-:Y:S02]  /*7ab0*/  F2FP.F16.E4M3.UNPACK_B R59, R88.H1 ;  /* 0x00000058ff3b723e */ /* 0x004fe400030006ff */
[----:B-1----:R-:W-:Y:S01]  /*7ac0*/  F2FP.F16.E4M3.UNPACK_B R58, R84.H1 ;  /* 0x00000054ff3a723e */ /* 0x002fe200030006ff */
[----:B------:R-:W-:Y:S01]  /*7ad0*/  HADD2.F32 R166, -RZ, R165.H0_H0 ;  /* 0x200000a5ffa67230 */ /* 0x000fe20000004100 */
[----:B------:R-:W-:Y:S02]  /*7ae0*/  LOP3.LUT R54, R163, 0xff0000, R54, 0xf8, !PT ;  /* 0x00ff0000a3367812 */ /* 0x000fe400078ef836 */
[----:B------:R-:W-:Y:S01]  /*7af0*/  LOP3.LUT R52, R56, 0xff0000, R57, 0xf8, !PT ;  /* 0x00ff000038347812 */ /* 0x000fe200078ef839 */
[----:B------:R-:W-:Y:S01]  /*7b00*/  HADD2.F32 R57, -RZ, R59.H0_H0 ;  /* 0x2000003bff397230 */ /* 0x000fe20000004100 */
[----:B------:R-:W-:Y:S01]  /*7b10*/  F2FP.F16.E4M3.UNPACK_B R163, R160.H1 ;  /* 0x000000a0ffa3723e */ /* 0x000fe200030006ff */
[----:B------:R-:W-:Y:S01]  /*7b20*/  HADD2.F32 R56, -RZ, R58.H0_H0 ;  /* 0x2000003aff387230 */ /* 0x000fe20000004100 */
        /* <DEDUP_REMOVED lines=13> */
[----:B------:R-:W-:Y:S01]  /*7c00*/  F2FP.F16.E4M3.UNPACK_B R160, R84 ;  /* 0x00000054ffa0723e */ /* 0x000fe200020006ff */
[----:B------:R-:W-:Y:S02]  /*7c10*/  HADD2.F32 R167, -RZ, R166.H0_H0 ;  /* 0x200000a6ffa77230 */ /* 0x000fe40000004100 */
[-C--:B------:R-:W-:Y:S01]  /*7c20*/  FMUL.FTZ R59, R163, R168.reuse ;  /* 0x000000a8a33b7220 */ /* 0x080fe20000410000 */
[C---:B------:R-:W-:Y:S01]  /*7c30*/  FMUL.FTZ R168, R58.reuse, R168 ;  /* 0x000000a83aa87220 */ /* 0x040fe20000410000 */
[----:B------:R-:W-:Y:S01]  /*7c40*/  HADD2.F32 R161, -RZ, R88.H0_H0 ;  /* 0x20000058ffa17230 */ /* 0x000fe20000004100 */
[----:B------:R-:W-:Y:S01]  /*7c50*/  LOP3.LUT R53, R169, 0xff0000, R170, 0xf8, !PT ;  /* 0x00ff0000a9357812 */ /* 0x000fe200078ef8aa */
[----:B------:R-:W-:Y:S02]  /*7c60*/  HADD2.F32 R84, -RZ, R160.H0_H0 ;  /* 0x200000a0ff547230 */ /* 0x000fe40000004100 */
[-C--:B------:R-:W-:Y:S01]  /*7c70*/  FFMA.FTZ R59, R58, R164.reuse, -R59 ;  /* 0x000000a43a3b7223 */ /* 0x080fe2000001083b */
[----:B------:R-:W-:Y:S01]  /*7c80*/  FFMA.FTZ R58, R163, R164, R168 ;  /* 0x000000a4a33a7223 */ /* 0x000fe200000100a8 */
[----:B------:R-:W-:-:S02]  /*7c90*/  HADD2.F32 R163, -RZ, R165.H0_H0 ;  /* 0x200000a5ffa37230 */ /* 0x000fc40000004100 */
[CC--:B------:R-:W-:Y:S01]  /*7ca0*/  FMUL.FTZ R169, R161.reuse, R167.reuse ;  /* 0x000000a7a1a97220 */ /* 0x0c0fe20000410000 */
[----:B------:R-:W-:Y:S01]  /*7cb0*/  FMUL.FTZ R168, R84, R167 ;  /* 0x000000a754a87220 */ /* 0x000fe20000410000 */
[----:B------:R-:W-:Y:S01]  /*7cc0*/  HADD2.F32 R167, -RZ, R166.H1_H1 ;  /* 0x300000a6ffa77230 */ /* 0x000fe20000004100 */
[----:B------:R-:W-:Y:S01]  /*7cd0*/  F2FP.SATFINITE.E4M3.F32.PACK_AB_MERGE_C R57, R58, R57, RZ ;  /* 0x000000393a39723e */ /* 0x000fe200048070ff */
[----:B------:R-:W-:Y:S02]  /*7ce0*/  HADD2.F32 R164, -RZ, R88.H1_H1 ;  /* 0x30000058ffa47230 */ /* 0x000fe40000004100 */
[-C--:B------:R-:W-:Y:S01]  /*7cf0*/  FFMA.FTZ R88, R161, R163.reuse, R168 ;  /* 0x000000a3a1587223 */ /* 0x080fe200000100a8 */
[----:B------:R-:W-:Y:S01]  /*7d00*/  FFMA.FTZ R84, R84, R163, -R169 ;  /* 0x000000a354547223 */ /* 0x000fe200000108a9 */
[----:B------:R-:W-:Y:S01]  /*7d10*/  HADD2.F32 R160, -RZ, R160.H1_H1 ;  /* 0x300000a0ffa07230 */ /* 0x000fe20000004100 */
[----:B------:R-:W-:Y:S01]  /*7d20*/  F2FP.F16.E4M3.UNPACK_B R169, R158.H1 ;  /* 0x0000009effa9723e */ /* 0x000fe200030006ff */
[----:B------:R-:W-:-:S02]  /*7d30*/  HADD2.F32 R161, -RZ, R165.H1_H1 ;  /* 0x300000a5ffa17230 */ /* 0x000fc40000004100 */
[-C--:B------:R-:W-:Y:S01]  /*7d40*/  FMUL.FTZ R163, R164, R167.reuse ;  /* 0x000000a7a4a37220 */ /* 0x080fe20000410000 */
[----:B------:R-:W-:Y:S01]  /*7d50*/  F2FP.F16.E4M3.UNPACK_B R165, R90.H1 ;  /* 0x0000005affa5723e */ /* 0x000fe200030006ff */
[C---:B------:R-:W-:Y:S01]  /*7d60*/  FMUL.FTZ R167, R160.reuse, R167 ;  /* 0x000000a7a0a77220 */ /* 0x040fe20000410000 */
[----:B------:R-:W-:Y:S01]  /*7d70*/  F2FP.F16.E4M3.UNPACK_B R168, R159.H1 ;  /* 0x0000009fffa8723e */ /* 0x000fe200030006ff */
[-C--:B------:R-:W-:Y:S01]  /*7d80*/  FFMA.FTZ R163, R160, R161.reuse, -R163 ;  /* 0x000000a1a0a37223 */ /* 0x080fe200000108a3 */
[-C--:B------:R-:W-:Y:S01]  /*7d90*/  F2FP.F16.E4M3.UNPACK_B R160, R86.reuse.H1 ;  /* 0x00000056ffa0723e */ /* 0x080fe200030006ff */
[----:B------:R-:W-:Y:S02]  /*7da0*/  HADD2.F32 R171, -RZ, R169.H0_H0 ;  /* 0x200000a9ffab7230 */ /* 0x000fe40000004100 */
[----:B------:R-:W-:Y:S01]  /*7db0*/  FFMA.FTZ R161, R164, R161, R167 ;  /* 0x000000a1a4a17223 */ /* 0x000fe200000100a7 */
[----:B------:R-:W-:Y:S01]  /*7dc0*/  HADD2.F32 R166, -RZ, R165.H0_H0 ;  /* 0x200000a5ffa67230 */ /* 0x000fe20000004100 */
[----:B------:R-:W-:Y:S01]  /*7dd0*/  F2FP.F16.E4M3.UNPACK_B R86, R86 ;  /* 0x00000056ff56723e */ /* 0x000fe200020006ff */
[----:B------:R-:W-:Y:S01]  /*7de0*/  HADD2.F32 R164, -RZ, R160.H0_H0 ;  /* 0x200000a0ffa47230 */ /* 0x000fe20000004100 */
[----:B------:R-:W-:Y:S01]  /*7df0*/  F2FP.SATFINITE.E4M3.F32.PACK_AB_MERGE_C R56, R59, R56, RZ ;  /* 0x000000383b38723e */ /* 0x000fe200048070ff */
[----:B------:R-:W-:-:S02]  /*7e00*/  HADD2.F32 R170, -RZ, R169.H1_H1 ;  /* 0x300000a9ffaa7230 */ /* 0x000fc40000004100 */
[-C--:B------:R-:W-:Y:S01]  /*7e10*/  FMUL.FTZ R173, R166, R171.reuse ;  /* 0x000000aba6ad7220 */ /* 0x080fe20000410000 */
[----:B------:R-:W-:Y:S02]  /*7e20*/  HADD2.F32 R169, -RZ, R168.H0_H0 ;  /* 0x200000a8ffa97230 */ /* 0x000fe40000004100 */
[C---:B------:R-:W-:Y:S01]  /*7e30*/  FMUL.FTZ R171, R164.reuse, R171 ;  /* 0x000000aba4ab7220 */ /* 0x040fe20000410000 */
[----:B------:R-:W-:Y:S01]  /*7e40*/  HADD2.F32 R167, -RZ, R165.H1_H1 ;  /* 0x300000a5ffa77230 */ /* 0x000fe20000004100 */
[----:B------:R-:W-:Y:S01]  /*7e50*/  F2FP.F16.E4M3.UNPACK_B R58, R89 ;  /* 0x00000059ff3a723e */ /* 0x000fe200020006ff */
[----:B------:R-:W-:Y:S02]  /*7e60*/  HADD2.F32 R165, -RZ, R160.H1_H1 ;  /* 0x300000a0ffa57230 */ /* 0x000fe40000004100 */
        /* <DEDUP_REMOVED lines=8> */
[----:B------:R-:W-:Y:S01]  /*7ef0*/  FFMA.FTZ R177, R167, R168, R170 ;  /* 0x000000a8a7b17223 */ /* 0x000fe200000100aa */
[----:B------:R-:W-:Y:S01]  /*7f00*/  HADD2.F32 R90, -RZ, R86.H0_H0 ;  /* 0x20000056ff5a7230 */ /* 0x000fe20000004100 */
[----:B------:R-:W-:Y:S01]  /*7f10*/  F2FP.F16.E4M3.UNPACK_B R59, R55 ;  /* 0x00000037ff3b723e */ /* 0x000fe200020006ff */
[--C-:B------:R-:W-:Y:S01]  /*7f20*/  HADD2.F32 R168, -RZ, R166.reuse.H0_H0 ;  /* 0x200000a6ffa87230 */ /* 0x100fe20000004100 */
[----:B------:R-:W-:Y:S01]  /*7f30*/  F2FP.SATFINITE.E4M3.F32.PACK_AB_MERGE_C R88, R161, R88, R57 ;  /* 0x00000058a158723e */ /* 0x000fe20004807039 */
[----:B------:R-:W-:Y:S01]  /*7f40*/  HADD2.F32 R171, -RZ, R166.H1_H1 ;  /* 0x300000a6ffab7230 */ /* 0x000fe20000004100 */
[----:B------:R-:W-:Y:S01]  /*7f50*/  F2FP.F16.E4M3.UNPACK_B R166, R159 ;  /* 0x0000009fffa6723e */ /* 0x000fe200020006ff */
[--C-:B------:R-:W-:Y:S01]  /*7f60*/  HADD2.F32 R159, -RZ, R158.reuse.H0_H0 ;  /* 0x2000009eff9f7230 */ /* 0x100fe20000004100 */
[----:B------:R-:W-:Y:S01]  /*7f70*/  F2FP.F16.E4M3.UNPACK_B R57, R85 ;  /* 0x00000055ff39723e */ /* 0x000fe200020006ff */
[----:B------:R-:W-:Y:S01]  /*7f80*/  HADD2.F32 R158, -RZ, R158.H1_H1 ;  /* 0x3000009eff9e7230 */ /* 0x000fe20000004100 */
[----:B------:R-:W-:Y:S01]  /*7f90*/  F2FP.SATFINITE.E4M3.F32.PACK_AB_MERGE_C R84, R163, R84, R56 ;  /* 0x00000054a354723e */ /* 0x000fe20004807038 */
[----:B------:R-:W-:-:S02]  /*7fa0*/  HADD2.F32 R86, -RZ, R86.H1_H1 ;  /* 0x30000056ff567230 */ /* 0x000fc40000004100 */
[-C--:B------:R-:W-:Y:S01]  /*7fb0*/  FMUL.FTZ R173, R159, R168.reuse ;  /* 0x000000a89fad7220 */ /* 0x080fe20000410000 */
[--C-:B------:R-:W-:Y:S02]  /*7fc0*/  HADD2.F32 R167, -RZ, R166.reuse.H0_H0 ;  /* 0x200000a6ffa77230 */ /* 0x100fe40000004100 */
[-C--:B------:R-:W-:Y:S01]  /*7fd0*/  FMUL.FTZ R175, R158, R171.reuse ;  /* 0x000000ab9eaf7220 */ /* 0x080fe20000410000 */
[----:B------:R-:W-:Y:S02]  /*7fe0*/  HADD2.F32 R169, -RZ, R166.H1_H1 ;  /* 0x300000a6ffa97230 */ /* 0x000fe40000004100 */
[----:B------:R-:W-:Y:S01]  /*7ff0*/  FMUL.FTZ R168, R90, R168 ;  /* 0x000000a85aa87220 */ /* 0x000fe20000410000 */
[----:B------:R-:W-:Y:S01]  /*8000*/  FMUL.FTZ R171, R86, R171 ;  /* 0x000000ab56ab7220 */ /* 0x000fe20000410000 */
[-C--:B------:R-:W-:Y:S01]  /*8010*/  FFMA.FTZ R173, R90, R167.reuse, -R173 ;  /* 0x000000a75aad7223 */ /* 0x080fe200000108ad */
[----:B------:R-:W-:Y:S01]  /*8020*/  F2FP.SATFINITE.E4M3.F32.PACK_AB_MERGE_C R160, R165, R160, RZ ;  /* 0x000000a0a5a0723e */ /* 0x000fe200048070ff */
[----:B------:R-:W-:Y:S01]  /*8030*/  FFMA.FTZ R90, R159, R167, R168 ;  /* 0x000000a79f5a7223 */ /* 0x000fe200000100a8 */
[-C--:B------:R-:W-:Y:S01]  /*8040*/  FFMA.FTZ R86, R86, R169.reuse, -R175 ;  /* 0x000000a956567223 */ /* 0x080fe200000108af */
[----:B------:R-:W-:Y:S01]  /*8050*/  FFMA.FTZ R171, R158, R169, R171 ;  /* 0x000000a99eab7223 */ /* 0x000fe200000100ab */
[----:B------:R-:W-:Y:S01]  /*8060*/  HADD2.F32 R158, -RZ, R58.H0_H0 ;  /* 0x2000003aff9e7230 */ /* 0x000fe20000004100 */
[----:B------:R-:W-:Y:S01]  /*8070*/  F2FP.F16.E4M3.UNPACK_B R159, R54 ;  /* 0x00000036ff9f723e */ /* 0x000fe200020006ff */
[----:B------:R-:W-:Y:S01]  /*8080*/  HADD2.F32 R163, -RZ, R59.H0_H0 ;  /* 0x2000003bffa37230 */ /* 0x000fe20000004100 */
[----:B------:R-:W-:Y:S01]  /*8090*/  F2FP.SATFINITE.E4M3.F32.PACK_AB_MERGE_C R86, R86, R173, R160 ;  /* 0x000000ad5656723e */ /* 0x000fe200048070a0 */
        /* <DEDUP_REMOVED lines=30> */
[----:B------:R-:W-:Y:S01]  /*8280*/  HADD2.F32 R160, -RZ, R160.H1_H1 ;  /* 0x300000a0ffa07230 */ /* 0x000fe20000004100 */
[----:B------:R-:W-:Y:S01]  /*8290*/  F2FP.F16.E4M3.UNPACK_B R165, R52 ;  /* 0x00000034ffa5723e */ /* 0x000fe200020006ff */
[----:B------:R-:W-:Y:S02]  /*82a0*/  HADD2.F32 R164, -RZ, R54.H1_H1 ;  /* 0x30000036ffa47230 */ /* 0x000fe40000004100 */
[-C--:B------:R-:W-:Y:S01]  /*82b0*/  FFMA.FTZ R54, R55, R89.reuse, -R166 ;  /* 0x0000005937367223 */ /* 0x080fe200000108a6 */
[----:B------:R-:W-:Y:S01]  /*82c0*/  FFMA.FTZ R55, R158, R89, R161 ;  /* 0x000000599e377223 */ /* 0x000fe200000100a1 */
[-C--:B------:R-:W-:Y:S01]  /*82d0*/  FMUL.FTZ R168, R159, R160.reuse ;  /* 0x000000a09fa87220 */ /* 0x080fe20000410000 */
[C---:B------:R-:W-:Y:S01]  /*82e0*/  FMUL.FTZ R158, R85.reuse, R160 ;  /* 0x000000a0559e7220 */ /* 0x040fe20000410000 */
[----:B------:R-:W-:Y:S01]  /*82f0*/  F2FP.F16.E4M3.UNPACK_B R89, R87 ;  /* 0x00000057ff59723e */ /* 0x000fe200020006ff */
[----:B------:R-:W-:Y:S01]  /*8300*/  HADD2.F32 R53, -RZ, R170.H0_H0 ;  /* 0x200000aaff357230 */ /* 0x000fe20000004100 */
[----:B------:R-:W-:Y:S01]  /*8310*/  F2FP.F16.E4M3.UNPACK_B R160, R91 ;  /* 0x0000005bffa0723e */ /* 0x000fe200020006ff */
[-C--:B------:R-:W-:Y:S01]  /*8320*/  FFMA.FTZ R85, R85, R164.reuse, -R168 ;  /* 0x000000a455557223 */ /* 0x080fe200000108a8 */
[----:B------:R-:W-:Y:S01]  /*8330*/  F2FP.F16.E4M3.UNPACK_B R87, R87.H1 ;  /* 0x00000057ff57723e */ /* 0x000fe200030006ff */
[----:B------:R-:W-:Y:S01]  /*8340*/  FFMA.FTZ R158, R159, R164, R158 ;  /* 0x000000a49f9e7223 */ /* 0x000fe2000001009e */
[----:B------:R-:W-:Y:S01]  /*8350*/  F2FP.F16.E4M3.UNPACK_B R161, R91.H1 ;  /* 0x0000005bffa1723e */ /* 0x000fe200030006ff */
[----:B------:R-:W-:Y:S01]  /*8360*/  HADD2.F32 R91, -RZ, R89.H0_H0 ;  /* 0x20000059ff5b7230 */ /* 0x000fe20000004100 */
[----:B------:R-:W-:Y:S01]  /*8370*/  F2FP.F16.E4M3.UNPACK_B R166, R52.H1 ;  /* 0x00000034ffa6723e */ /* 0x000fe200030006ff */
[----:B------:R-:W-:Y:S01]  /*8380*/  HADD2.F32 R163, -RZ, R160.H0_H0 ;  /* 0x200000a0ffa37230 */ /* 0x000fe20000004100 */
[----:B------:R-:W-:Y:S01]  /*8390*/  F2FP.SATFINITE.E4M3.F32.PACK_AB_MERGE_C R54, R85, R54, RZ ;  /* 0x000000365536723e */ /* 0x000fe200048070ff */
[----:B------:R-:W-:Y:S01]  /*83a0*/  HADD2.F32 R52, -RZ, R169.H0_H0 ;  /* 0x200000a9ff347230 */ /* 0x000fe20000004100 */
[----:B------:R-:W-:Y:S01]  /*83b0*/  F2FP.SATFINITE.E4M3.F32.PACK_AB_MERGE_C R55, R158, R55, RZ ;  /* 0x000000379e37723e */ /* 0x000fe200048070ff */
        /* <DEDUP_REMOVED lines=27> */
[----:B------:R-:W-:-:S02]  /*8570*/  FFMA.FTZ R89, R89, R165, -R164 ;  /* 0x000000a559597223 */ /* 0x000fc400000108a4 */
[----:B------:R-:W-:Y:S01]  /*8580*/  FFMA.FTZ R160, R160, R165, R169 ;  /* 0x000000a5a0a07223 */ /* 0x000fe200000100a9 */
[----:B------:R-:W-:Y:S02]  /*8590*/  F2FP.SATFINITE.E4M3.F32.PACK_AB_MERGE_C R87, R87, R176, RZ ;  /* 0x000000b05757723e */ /* 0x000fe400048070ff */
[----:B------:R-:W-:Y:S02]  /*85a0*/  F2FP.SATFINITE.E4M3.F32.PACK_AB_MERGE_C R170, R170, R171, RZ ;  /* 0x000000abaaaa723e */ /* 0x000fe400048070ff */
[----:B------:R-:W-:Y:S02]  /*85b0*/  F2FP.SATFINITE.E4M3.F32.PACK_AB_MERGE_C R87, R89, R52, R87 ;  /* 0x000000345957723e */ /* 0x000fe40004807057 */
[----:B------:R-:W-:Y:S02]  /*85c0*/  F2FP.SATFINITE.E4M3.F32.PACK_AB_MERGE_C R89, R58, R57, R55 ;  /* 0x000000393a59723e */ /* 0x000fe40004807037 */
[----:B------:R-:W-:-:S07]  /*85d0*/  F2FP.SATFINITE.E4M3.F32.PACK_AB_MERGE_C R91, R160, R53, R170 ;  /* 0x00000035a05b723e */ /* 0x000fce00048070aa */
.L_x_6154:
[----:B------:R-:W-:Y:S05]  /*85e0*/  BSYNC B2 ;  /* 0x0000000000027941 */ /* 0x000fea0003800000 */
.L_x_6153:
        /* <DEDUP_REMOVED lines=11> */
.L_x_6152:
[----:B------:R-:W-:Y:S05]  /*86a0*/  BSYNC B1 ;  /* 0x0000000000017941 */ /* 0x000fea0003800000 */
.L_x_6151:
        /* <DEDUP_REMOVED lines=8> */
[----:B------:R-:W-:Y:S01]  /*8730*/  IADD3 R55, R228, 0x40, RZ ;  /* 0x00000040e4377810 */ /* 0x000fe20007ffe0ff */
[----:B------:R-:W-:Y:S02]  /*8740*/  BSSY B2, `(.L_x_6157) ;  /* 0x00000f7000027945 */ /* 0x000fe40003800000 */
[----:B------:R-:W-:Y:S01]  /*8750*/  IMAD R87, R53, R131, R52 ;  /* 0x0000008335577224 */ /* 0x000fe200078e0234 */
[----:B------:R-:W-:Y:S01]  /*8760*/  SEL R52, R120, R147, !P6 ;  /* 0x0000009378347207 */ /* 0x000fe20007000000 */
[----:B------:R-:W-:Y:S01]  /*8770*/  VIADD R56, R228, 0x40 ;  /* 0x00000040e4387836 */ /* 0x000fe20000000000 */
[----:B------:R-:W-:Y:S01]  /*8780*/  IADD3 R86, P3, P4, R46, R84, R27 ;  /* 0x000000542e567210 */ /* 0x000fe20007c7e01b */
[----:B------:R-:W-:Y:S01]  /*8790*/  IMAD.SHL.U32 R55, R55, 0x80, RZ ;  /* 0x0000008037377824 */ /* 0x000fe200078e00ff */
[----:B------:R-:W-:Y:S01]  /*87a0*/  SHF.R.S32.HI R53, RZ, 0x1f, R52 ;  /* 0x0000001fff357819 */ /* 0x000fe20000011434 */
[----:B------:R-:W-:-:S02]  /*87b0*/  IMAD.SHL.U32 R56, R56, 0x80, RZ ;  /* 0x0000008038387824 */ /* 0x000fc400078e00ff */
[----:B------:R-:W-:Y:S01]  /*87c0*/  IMAD.IADD R87, R85, 0x1, R87 ;  /* 0x0000000155577824 */ /* 0x000fe200078e0257 */
[----:B------:R-:W-:Y:S02]  /*87d0*/  LEA.HI R53, R53, R52, RZ, 0x5 ;  /* 0x0000003435357211 */ /* 0x000fe400078f28ff */
[----:B------:R-:W-:Y:S02]  /*87e0*/  LOP3.LUT R55, R55, 0x380, RZ, 0xc0, !PT ;  /* 0x0000038037377812 */ /* 0x000fe400078ec0ff */
[----:B------:R-:W-:Y:S02]  /*87f0*/  LEA.HI.SX32 R53, R53, R28, 0x1b ;  /* 0x0000001c35357211 */ /* 0x000fe400078fdaff */
[----:B------:R-:W-:Y:S02]  /*8800*/  LOP3.LUT R56, R56, 0x380, RZ, 0xc0, !PT ;  /* 0x0000038038387812 */ /* 0x000fe400078ec0ff */
[----:B------:R-:W-:Y:S01]  /*8810*/  SHF.R.U32.HI R55, RZ, 0x3, R55 ;  /* 0x00000003ff377819 */ /* 0x000fe20000011637 */
[----:B------:R-:W-:Y:S01]  /*8820*/  IMAD.SHL.U32 R89, R53, 0x10, RZ ;  /* 0x0000001035597824 */ /* 0x000fe200078e00ff */
[----:B------:R-:W-:Y:S01]  /*8830*/  IADD3.X R90, R20, R87, R26, P3, P4 ;  /* 0x00000057145a7210 */ /* 0x000fe20001fe841a */
[----:B------:R-:W-:-:S03]  /*8840*/  IMAD R53, R17, 0x7000, R115 ;  /* 0x0000700011357824 */ /* 0x000fc600078e0273 */
[----:B------:R-:W-:Y:S01]  /*8850*/  LOP3.LUT R52, R56, 0x70, R89, 0xf8, !PT ;  /* 0x0000007038347812 */ /* 0x000fe200078ef859 */
[----:B------:R-:W-:-:S03]  /*8860*/  IMAD.IADD R53, R16, 0x1, R53 ;  /* 0x0000000110357824 */ /* 0x000fc600078e0235 */
[----:B------:R-:W-:-:S05]  /*8870*/  LOP3.LUT R52, R52, R55, RZ, 0x3c, !PT ;  /* 0x0000003734347212 */ /* 0x000fca00078e3cff */
[----:B---3--:R-:W-:-:S04]  /*8880*/  IMAD.IADD R52, R54, 0x1, R52 ;  /* 0x0000000136347824 */ /* 0x008fc800078e0234 */
[----:B------:R-:W-:-:S05]  /*8890*/  IMAD R55, R17, 0x7000, R52 ;  /* 0x0000700011377824 */ /* 0x000fca00078e0234 */
[----:B------:R-:W-:Y:S02]  /*88a0*/  IADD3 R56, R16, R55, RZ ;  /* 0x0000003710387210 */ /* 0x000fe40007ffe0ff */
        /* <DEDUP_REMOVED lines=9> */
[----:B------:R-:W-:Y:S01]  /*8940*/  SHF.R.U32.HI R155, RZ, 0x8, R67 ;  /* 0x00000008ff9b7819 */ /* 0x000fe20000011643 */
[----:B--2---:R-:W-:Y:S01]  /*8950*/  IMAD.MOV.U32 R62, RZ, RZ, R58 ;  /* 0x000000ffff3e7224 */ /* 0x004fe200078e003a */
[----:B------:R-:W-:Y:S02]  /*8960*/  PRMT R53, R163, 0x654, R88 ;  /* 0x00000654a3357816 */ /* 0x000fe40000000058 */
[----:B------:R-:W-:Y:S01]  /*8970*/  SHF.R.U32.HI R159, RZ, 0x8, R63 ;  /* 0x00000008ff9f7819 */ /* 0x000fe2000001163f */
[----:B------:R-:W-:Y:S01]  /*8980*/  IMAD.SHL.U32 R58, R155, 0x100, RZ ;  /* 0x000001009b3a7824 */ /* 0x000fe200078e00ff */
[----:B------:R-:W-:-:S02]  /*8990*/  LOP3.LUT R91, R63, 0xff, RZ, 0xc0, !PT ;  /* 0x000000ff3f5b7812 */ /* 0x000fc400078ec0ff */
[----:B------:R-:W-:Y:S02]  /*89a0*/  SHF.R.U32.HI R160, RZ, 0x18, R63 ;  /* 0x00000018ffa07819 */ /* 0x000fe4000001163f */
[----:B------:R-:W-:Y:S02]  /*89b0*/  SHF.R.U32.HI R158, RZ, 0x8, R65 ;  /* 0x00000008ff9e7819 */ /* 0x000fe40000011641 */
[----:B------:R-:W-:Y:S02]  /*89c0*/  LOP3.LUT R137, R67, 0xff, RZ, 0xc0, !PT ;  /* 0x000000ff43897812 */ /* 0x000fe400078ec0ff */
[----:B------:R-:W-:Y:S02]  /*89d0*/  SHF.R.U32.HI R156, RZ, 0x18, R67 ;  /* 0x00000018ff9c7819 */ /* 0x000fe40000011643 */
[----:B------:R-:W-:Y:S02]  /*89e0*/  SHF.R.U32.HI R161, RZ, 0x10, R63 ;  /* 0x00000010ffa17819 */ /* 0x000fe4000001163f */
[----:B------:R-:W-:-:S02]  /*89f0*/  LOP3.LUT R136, R65, 0xff, RZ, 0xc0, !PT ;  /* 0x000000ff41887812 */ /* 0x000fc400078ec0ff */
[--C-:B------:R-:W-:Y:S02]  /*8a00*/  SHF.R.U32.HI R157, RZ, 0x18, R65.reuse ;  /* 0x00000018ff9d7819 */ /* 0x100fe40000011641 */
[----:B------:R-:W-:Y:S01]  /*8a10*/  SHF.R.U32.HI R63, RZ, 0x10, R65 ;  /* 0x00000010ff3f7819 */ /* 0x000fe20000011641 */
[----:B------:R-:W-:Y:S01]  /*8a20*/  IMAD.MOV.U32 R65, RZ, RZ, R56 ;  /* 0x000000ffff417224 */ /* 0x000fe200078e0038 */
[----:B------:R-:W-:Y:S01]  /*8a30*/  LOP3.LUT R53, R53, 0xff00, R52, 0xf8, !PT ;  /* 0x0000ff0035357812 */ /* 0x000fe200078ef834 */
[----:B------:R-:W-:Y:S01]  /*8a40*/  IMAD.SHL.U32 R56, R158, 0x100, RZ ;  /* 0x000001009e387824 */ /* 0x000fe200078e00ff */
[----:B------:R-:W-:Y:S01]  /*8a50*/  SHF.R.U32.HI R164, RZ, 0x10, R61 ;  /* 0x00000010ffa47819 */ /* 0x000fe2000001163d */
[----:B------:R-:W-:Y:S01]  /*8a60*/  IMAD.MOV.U32 R61, RZ, RZ, R54 ;  /* 0x000000ffff3d7224 */ /* 0x000fe200078e0036 */
[----:B------:R-:W-:Y:S02]  /*8a70*/  PRMT R91, R160, 0x654, R91 ;  /* 0x00000654a05b7816 */ /* 0x000fe4000000005b */
[----:B------:R-:W-:Y:S01]  /*8a80*/  SHF.L.U32 R52, R159, 0x8, RZ ;  /* 0x000000089f347819 */ /* 0x000fe200000006ff */
[----:B------:R-:W-:Y:S01]  /*8a90*/  IMAD.U32 R54, R164, 0x10000, RZ ;  /* 0x00010000a4367824 */ /* 0x000fe200078e00ff */
[----:B------:R-:W-:-:S02]  /*8aa0*/  SHF.R.U32.HI R66, RZ, 0x10, R67 ;  /* 0x00000010ff427819 */ /* 0x000fc40000011643 */
[----:B------:R-:W-:Y:S02]  /*8ab0*/  PRMT R137, R156, 0x654, R137 ;  /* 0x000006549c897816 */ /* 0x000fe40000000089 */
[----:B------:R-:W-:Y:S01]  /*8ac0*/  PRMT R67, R157, 0x654, R136 ;  /* 0x000006549d437816 */ /* 0x000fe20000000088 */
[----:B------:R-:W-:Y:S01]  /*8ad0*/  IMAD.U32 R66, R66, 0x10000, RZ ;  /* 0x0001000042427824 */ /* 0x000fe200078e00ff */
[----:B------:R-:W-:Y:S01]  /*8ae0*/  LOP3.LUT R91, R91, 0xff00, R52, 0xf8, !PT ;  /* 0x0000ff005b5b7812 */ /* 0x000fe200078ef834 */
[----:B------:R-:W-:Y:S01]  /*8af0*/  IMAD.U32 R52, R161, 0x10000, RZ ;  /* 0x00010000a1347824 */ /* 0x000fe200078e00ff */
[----:B------:R-:W-:Y:S02]  /*8b00*/  LOP3.LUT R157, R137, 0xff00, R58, 0xf8, !PT ;  /* 0x0000ff00899d7812 */ /* 0x000fe400078ef83a */
[----:B------:R-:W-:Y:S01]  /*8b10*/  LOP3.LUT R155, R67, 0xff00, R56, 0xf8, !PT ;  /* 0x0000ff00439b7812 */ /* 0x000fe200078ef838 */
[----:B------:R-:W-:Y:S01]  /*8b20*/  IMAD.U32 R56, R63, 0x10000, RZ ;  /* 0x000100003f387824 */ /* 0x000fe200078e00ff */
[----:B------:R-:W-:-:S02]  /*8b30*/  F2FP.F16.E4M3.UNPACK_B R137, R154.H1 ;  /* 0x0000009aff89723e */ /* 0x000fc400030006ff */
        /* <DEDUP_REMOVED lines=8> */
[----:B------:R-:W-:Y:S01]  /*8bc0*/  F2FP.F16.E4M3.UNPACK_B R154, R154 ;  /* 0x0000009aff9a723e */ /* 0x000fe200020006ff */
[----:B------:R-:W-:-:S02]  /*8bd0*/  HADD2.F32 R67, -RZ, R67.H1_H1 ;  /* 0x30000043ff437230 */ /* 0x000fc40000004100 */
        /* <DEDUP_REMOVED lines=19> */
[----:B------:R-:W-:Y:S02]  /*8d10*/  HADD2.F32 R67, -RZ, R152.H0_H0 ;  /* 0x20000098ff437230 */ /* 0x000fe40000004100 */
[-C--:B------:R-:W-:Y:S01]  /*8d20*/  FMUL.FTZ R157, R136, R155.reuse ;  /* 0x0000009b889d7220 */ /* 0x080fe20000410000 */
[----:B------:R-:W-:Y:S01]  /*8d30*/  FFMA.FTZ R64, R137, R156, R158 ;  /* 0x0000009c89407223 */ /* 0x000fe2000001009e */
[C---:B------:R-:W-:Y:S01]  /*8d40*/  FMUL.FTZ R155, R66.reuse, R155 ;  /* 0x0000009b429b7220 */ /* 0x040fe20000410000 */
[----:B------:R-:W-:Y:S02]  /*8d50*/  HADD2.F32 R154, -RZ, R154.H1_H1 ;  /* 0x3000009aff9a7230 */ /* 0x000fe40000004100 */
[----:B------:R-:W-:Y:S01]  /*8d60*/  FFMA.FTZ R66, R66, R67, -R157 ;  /* 0x0000004342427223 */ /* 0x000fe2000001089d */
[----:B------:R-:W-:-:S02]  /*8d70*/  HADD2.F32 R137, -RZ, R91.H1_H1 ;  /* 0x3000005bff897230 */ /* 0x000fc40000004100 */
[----:B------:R-:W-:Y:S01]  /*8d80*/  FFMA.FTZ R67, R136, R67, R155 ;  /* 0x0000004388437223 */ /* 0x000fe2000001009b */
[----:B------:R-:W-:Y:S01]  /*8d90*/  HADD2.F32 R88, -RZ, R88.H1_H1 ;  /* 0x30000058ff587230 */ /* 0x000fe20000004100 */
[----:B------:R-:W-:Y:S01]  /*8da0*/  F2FP.F16.E4M3.UNPACK_B R157, R153.H1 ;  /* 0x00000099ff9d723e */ /* 0x000fe200030006ff */
[----:B------:R-:W-:Y:S01]  /*8db0*/  HADD2.F32 R155, -RZ, R152.H1_H1 ;  /* 0x30000098ff9b7230 */ /* 0x000fe20000004100 */
[----:B------:R-:W-:Y:S01]  /*8dc0*/  F2FP.F16.E4M3.UNPACK_B R152, R62.H1 ;  /* 0x0000003eff98723e */ /* 0x000fe200030006ff */
        /* <DEDUP_REMOVED lines=11> */
[-C--:B------:R-:W-:Y:S01]  /*8e80*/  FMUL.FTZ R160, R154, R158.reuse ;  /* 0x0000009e9aa07220 */ /* 0x080fe20000410000 */
        /* <DEDUP_REMOVED lines=8> */
[----:B------:R-:W-:Y:S01]  /*8f10*/  FMUL.FTZ R161, R152, R157 ;  /* 0x0000009d98a17220 */ /* 0x000fe20000410000 */
        /* <DEDUP_REMOVED lines=8> */
[--C-:B------:R-:W-:Y:S01]  /*8fa0*/  HADD2.F32 R62, -RZ, R61.reuse.H0_H0 ;  /* 0x2000003dff3e7230 */ /* 0x100fe20000004100 */
[-C--:B------:R-:W-:Y:S01]  /*8fb0*/  F2FP.F16.E4M3.UNPACK_B R65, R60.reuse ;  /* 0x0000003cff41723e */ /* 0x080fe200020006ff */
[--C-:B------:R-:W-:Y:S01]  /*8fc0*/  HADD2.F32 R137, -RZ, R136.reuse.H0_H0 ;  /* 0x20000088ff897230 */ /* 0x100fe20000004100 */
[----:B------:R-:W-:Y:S01]  /*8fd0*/  F2FP.F16.E4M3.UNPACK_B R60, R60.H1 ;  /* 0x0000003cff3c723e */ /* 0x000fe200030006ff */
[----:B------:R-:W-:Y:S01]  /*8fe0*/  HADD2.F32 R136, -RZ, R136.H1_H1 ;  /* 0x30000088ff887230 */ /* 0x000fe20000004100 */
[----:B------:R-:W-:Y:S01]  /*8ff0*/  F2FP.SATFINITE.E4M3.F32.PACK_AB_MERGE_C R158, R158, R159, RZ ;  /* 0x0000009f9e9e723e */ /* 0x000fe200048070ff */
[----:B------:R-:W-:-:S02]  /*9000*/  HADD2.F32 R61, -RZ, R61.H1_H1 ;  /* 0x3000003dff3d7230 */ /* 0x000fc40000004100 */
[-C--:B------:R-:W-:Y:S01]  /*9010*/  FMUL.FTZ R155, R137, R154.reuse ;  /* 0x0000009a899b7220 */ /* 0x080fe20000410000 */
[--C-:B------:R-:W-:Y:S02]  /*9020*/  HADD2.F32 R152, -RZ, R151.reuse.H0_H0 ;  /* 0x20000097ff987230 */ /* 0x100fe40000004100 */
[-C--:B------:R-:W-:Y:S01]  /*9030*/  FMUL.FTZ R156, R136, R153.reuse ;  /* 0x00000099889c7220 */ /* 0x080fe20000410000 */
[----:B------:R-:W-:Y:S02]  /*9040*/  HADD2.F32 R151, -RZ, R151.H1_H1 ;  /* 0x30000097ff977230 */ /* 0x000fe40000004100 */
[----:B------:R-:W-:Y:S01]  /*9050*/  FMUL.FTZ R153, R61, R153 ;  /* 0x000000993d997220 */ /* 0x000fe20000410000 */
[C---:B------:R-:W-:Y:S01]  /*9060*/  FMUL.FTZ R154, R62.reuse, R154 ;  /* 0x0000009a3e9a7220 */ /* 0x040fe20000410000 */
[----:B------:R-:W-:Y:S01]  /*9070*/  FFMA.FTZ R155, R62, R152, -R155 ;  /* 0x000000983e9b7223 */ /* 0x000fe2000001089b */
[----:B------:R-:W-:Y:S01]  /*9080*/  F2FP.SATFINITE.E4M3.F32.PACK_AB_MERGE_C R62, R64, R63, RZ ;  /* 0x0000003f403e723e */ /* 0x000fe200048070ff */
[----:B------:R-:W-:Y:S01]  /*9090*/  FFMA.FTZ R153, R136, R151, R153 ;  /* 0x0000009788997223 */ /* 0x000fe20000010099 */
[----:B------:R-:W-:Y:S01]  /*90a0*/  F2FP.SATFINITE.E4M3.F32.PACK_AB_MERGE_C R63, R91, R66, R58 ;  /* 0x000000425b3f723e */ /* 0x000fe2000480703a */
[----:B------:R-:W-:Y:S01]  /*90b0*/  FFMA.FTZ R154, R137, R152, R154 ;  /* 0x00000098899a7223 */ /* 0x000fe2000001009a */
[----:B------:R-:W-:Y:S01]  /*90c0*/  F2FP.F16.E4M3.UNPACK_B R136, R57 ;  /* 0x00000039ff88723e */ /* 0x000fe200020006ff */
[----:B------:R-:W-:Y:S01]  /*90d0*/  HADD2.F32 R64, -RZ, R65.H0_H0 ;  /* 0x20000041ff407230 */ /* 0x000fe20000004100 */
[----:B------:R-:W-:Y:S01]  /*90e0*/  F2FP.F16.E4M3.UNPACK_B R66, R56 ;  /* 0x00000038ff42723e */ /* 0x000fe200020006ff */
[----:B------:R-:W-:Y:S01]  /*90f0*/  FFMA.FTZ R156, R61, R151, -R156 ;  /* 0x000000973d9c7223 */ /* 0x000fe2000001089c */
[----:B------:R-:W-:Y:S01]  /*9100*/  F2FP.SATFINITE.E4M3.F32.PACK_AB_MERGE_C R62, R88, R67, R62 ;  /* 0x00000043583e723e */ /* 0x000fe2000480703e */
[----:B------:R-:W-:Y:S01]  /*9110*/  HADD2.F32 R67, -RZ, R136.H0_H0 ;  /* 0x20000088ff437230 */ /* 0x000fe20000004100 */
[-C--:B------:R-:W-:Y:S01]  /*9120*/  F2FP.F16.E4M3.UNPACK_B R88, R54.reuse ;  /* 0x00000036ff58723e */ /* 0x080fe200020006ff */
[----:B------:R-:W-:Y:S01]  /*9130*/  HADD2.F32 R137, -RZ, R66.H0_H0 ;  /* 0x20000042ff897230 */ /* 0x000fe20000004100 */
[----:B------:R-:W-:Y:S01]  /*9140*/  F2FP.F16.E4M3.UNPACK_B R54, R54.H1 ;  /* 0x00000036ff36723e */ /* 0x000fe200030006ff */
[----:B------:R-:W-:Y:S01]  /*9150*/  HADD2.F32 R136, -RZ, R136.H1_H1 ;  /* 0x30000088ff887230 */ /* 0x000fe20000004100 */
[----:B------:R-:W-:Y:S01]  /*9160*/  F2FP.SATFINITE.E4M3.F32.PACK_AB_MERGE_C R58, R153, R154, R158 ;  /* 0x0000009a993a723e */ /* 0x000fe2000480709e */
[----:B------:R-:W-:-:S02]  /*9170*/  HADD2.F32 R91, -RZ, R88.H0_H0 ;  /* 0x20000058ff5b7230 */ /* 0x000fc40000004100 */
[-C--:B------:R-:W-:Y:S01]  /*9180*/  FMUL.FTZ R151, R67, R137.reuse ;  /* 0x0000008943977220 */ /* 0x080fe20000410000 */
[C---:B------:R-:W-:Y:S01]  /*9190*/  FMUL.FTZ R152, R64.reuse, R137 ;  /* 0x0000008940987220 */ /* 0x040fe20000410000 */
[----:B------:R-:W-:Y:S01]  /*91a0*/  HADD2.F32 R137, -RZ, R66.H1_H1 ;  /* 0x30000042ff897230 */ /* 0x000fe20000004100 */
[----:B------:R-:W-:Y:S01]  /*91b0*/  F2FP.SATFINITE.E4M3.F32.PACK_AB_MERGE_C R61, R161, R160, RZ ;  /* 0x000000a0a13d723e */ /* 0x000fe200048070ff */
[----:B------:R-:W-:Y:S02]  /*91c0*/  HADD2.F32 R66, -RZ, R65.H1_H1 ;  /* 0x30000041ff427230 */ /* 0x000fe40000004100 */
[-C--:B------:R-:W-:Y:S01]  /*91d0*/  FFMA.FTZ R64, R64, R91.reuse, -R151 ;  /* 0x0000005b40407223 */ /* 0x080fe20000010897 */
[----:B------:R-:W-:Y:S01]  /*91e0*/  FFMA.FTZ R65, R67, R91, R152 ;  /* 0x0000005b43417223 */ /* 0x000fe20000010098 */
[----:B------:R-:W-:Y:S02]  /*91f0*/  HADD2.F32 R67, -RZ, R88.H1_H1 ;  /* 0x30000058ff437230 */ /* 0x000fe40000004100 */
[-C--:B------:R-:W-:Y:S01]  /*9200*/  FMUL.FTZ R91, R136, R137.reuse ;  /* 0x00000089885b7220 */ /* 0x080fe20000410000 */
[----:B------:R-:W-:Y:S01]  /*9210*/  FMUL.FTZ R151, R66, R137 ;  /* 0x0000008942977220 */ /* 0x000fe20000410000 */
[----:B------:R-:W-:-:S02]  /*9220*/  F2FP.F16.E4M3.UNPACK_B R88, R57.H1 ;  /* 0x00000039ff58723e */ /* 0x000fc400030006ff */
[----:B------:R-:W-:Y:S01]  /*9230*/  F2FP.F16.E4M3.UNPACK_B R137, R56.H1 ;  /* 0x00000038ff89723e */ /* 0x000fe200030006ff */
[-C--:B------:R-:W-:Y:S01]  /*9240*/  FFMA.FTZ R57, R66, R67.reuse, -R91 ;  /* 0x0000004342397223 */ /* 0x080fe2000001085b */
[----:B------:R-:W-:Y:S01]  /*9250*/  FFMA.FTZ R56, R136, R67, R151 ;  /* 0x0000004388387223 */ /* 0x000fe20000010097 */
[----:B------:R-:W-:Y:S01]  /*9260*/  HADD2.F32 R66, -RZ, R60.H0_H0 ;  /* 0x2000003cff427230 */ /* 0x000fe20000004100 */
[----:B------:R-:W-:Y:S01]  /*9270*/  F2FP.SATFINITE.E4M3.F32.PACK_AB_MERGE_C R61, R156, R155, R61 ;  /* 0x0000009b9c3d723e */ /* 0x000fe2000480703d */
[--C-:B------:R-:W-:Y:S01]  /*9280*/  HADD2.F32 R91, -RZ, R88.reuse.H0_H0 ;  /* 0x20000058ff5b7230 */ /* 0x100fe20000004100 */
[----:B------:R-:W-:Y:S01]  /*9290*/  F2FP.F16.E4M3.UNPACK_B R155, R53.H1 ;  /* 0x00000035ff9b723e */ /* 0x000fe200030006ff */
[--C-:B------:R-:W-:Y:S02]  /*92a0*/  HADD2.F32 R136, -RZ, R137.reuse.H0_H0 ;  /* 0x20000089ff887230 */ /* 0x100fe40000004100 */
[----:B------:R-:W-:Y:S02]  /*92b0*/  HADD2.F32 R88, -RZ, R88.H1_H1 ;  /* 0x30000058ff587230 */ /* 0x000fe40000004100 */
        /* <DEDUP_REMOVED lines=8> */
[----:B------:R-:W-:-:S02]  /*9340*/  HADD2.F32 R157, -RZ, R155.H0_H0 ;  /* 0x2000009bff9d7230 */ /* 0x000fc40000004100 */
[----:B------:R-:W-:Y:S01]  /*9350*/  FFMA.FTZ R54, R66, R60, -R151 ;  /* 0x0000003c42367223 */ /* 0x000fe20000010897 */
[----:B------:R-:W-:Y:S01]  /*9360*/  F2FP.F16.E4M3.UNPACK_B R66, R55 ;  /* 0x00000037ff42723e */ /* 0x000fe200020006ff */
[-C--:B------:R-:W-:Y:S01]  /*9370*/  FFMA.FTZ R67, R67, R136.reuse, -R154 ;  /* 0x0000008843437223 */ /* 0x080fe2000001089a */
[----:B------:R-:W-:Y:S01]  /*9380*/  FFMA.FTZ R159, R88, R136, R137 ;  /* 0x00000088589f7223 */ /* 0x000fe20000010089 */
[----:B------:R-:W-:Y:S01]  /*9390*/  F2FP.F16.E4M3.UNPACK_B R136, R59.H1 ;  /* 0x0000003bff88723e */ /* 0x000fe200030006ff */
[----:B------:R-:W-:Y:S01]  /*93a0*/  FFMA.FTZ R60, R91, R60, R152 ;  /* 0x0000003c5b3c7223 */ /* 0x000fe20000010098 */
[----:B------:R-:W-:Y:S01]  /*93b0*/  F2FP.F16.E4M3.UNPACK_B R55, R55.H1 ;  /* 0x00000037ff37723e */ /* 0x000fe200030006ff */
[----:B------:R-:W-:Y:S01]  /*93c0*/  HADD2.F32 R155, -RZ, R155.H1_H1 ;  /* 0x3000009bff9b7230 */ /* 0x000fe20000004100 */
[----:B------:R-:W-:Y:S02]  /*93d0*/  F2FP.F16.E4M3.UNPACK_B R154, R53 ;  /* 0x00000035ff9a723e */ /* 0x000fe400020006ff */
        /* <DEDUP_REMOVED lines=11> */
[----:B------:R-:W-:Y:S02]  /*9490*/  HADD2.F32 R136, -RZ, R136.H1_H1 ;  /* 0x30000088ff887230 */ /* 0x000fe40000004100 */
[----:B------:R-:W-:Y:S01]  /*94a0*/  FFMA.FTZ R161, R88, R153, -R161 ;  /* 0x0000009958a17223 */ /* 0x000fe200000108a1 */
[----:B------:R-:W-:Y:S02]  /*94b0*/  HADD2.F32 R55, -RZ, R55.H1_H1 ;  /* 0x30000037ff377230 */ /* 0x000fe40000004100 */
[----:B------:R-:W-:Y:S01]  /*94c0*/  FMUL.FTZ R158, R137, R156 ;  /* 0x0000009c899e7220 */ /* 0x000fe20000410000 */
[----:B------:R-:W-:-:S02]  /*94d0*/  HADD2.F32 R59, -RZ, R66.H0_H0 ;  /* 0x20000042ff3b7230 */ /* 0x000fc40000004100 */
[----:B------:R-:W-:Y:S01]  /*94e0*/  FFMA.FTZ R157, R52, R153, R157 ;  /* 0x00000099349d7223 */ /* 0x000fe2000001009d */
[----:B------:R-:W-:Y:S02]  /*94f0*/  HADD2.F32 R152, -RZ, R53.H0_H0 ;  /* 0x20000035ff987230 */ /* 0x000fe40000004100 */
[-C--:B------:R-:W-:Y:S01]  /*9500*/  FMUL.FTZ R52, R136, R155.reuse ;  /* 0x0000009b88347220 */ /* 0x080fe20000410000 */
[----:B------:R-:W-:Y:S02]  /*9510*/  HADD2.F32 R91, -RZ, R91.H1_H1 ;  /* 0x3000005bff5b7230 */ /* 0x000fe40000004100 */
[----:B------:R-:W-:Y:S01]  /*9520*/  FMUL.FTZ R155, R55, R155 ;  /* 0x0000009b379b7220 */ /* 0x000fe20000410000 */
[----:B------:R-:W-:Y:S02]  /*9530*/  HADD2.F32 R154, -RZ, R154.H1_H1 ;  /* 0x3000009aff9a7230 */ /* 0x000fe40000004100 */
[----:B------:R-:W-:Y:S01]  /*9540*/  FMUL.FTZ R156, R59, R156 ;  /* 0x0000009c3b9c7220 */ /* 0x000fe20000410000 */
[----:B------:R-:W-:-:S02]  /*9550*/  HADD2.F32 R151, -RZ, R151.H1_H1 ;  /* 0x30000097ff977230 */ /* 0x000fc40000004100 */
[----:B------:R-:W-:Y:S01]  /*9560*/  FFMA.FTZ R158, R59, R152, -R158 ;  /* 0x000000983b9e7223 */ /* 0x000fe2000001089e */
[----:B------:R-:W-:Y:S02]  /*9570*/  HADD2.F32 R66, -RZ, R66.H1_H1 ;  /* 0x30000042ff427230 */ /* 0x000fe40000004100 */
[-C--:B------:R-:W-:Y:S01]  /*9580*/  FMUL.FTZ R59, R91, R154.reuse ;  /* 0x0000009a5b3b7220 */ /* 0x080fe20000410000 */
[----:B------:R-:W-:Y:S02]  /*9590*/  HADD2.F32 R53, -RZ, R53.H1_H1 ;  /* 0x30000035ff357230 */ /* 0x000fe40000004100 */
[-C--:B------:R-:W-:Y:S01]  /*95a0*/  FFMA.FTZ R52, R55, R151.reuse, -R52 ;  /* 0x0000009737347223 */ /* 0x080fe20000010834 */
[----:B------:R-:W-:Y:S01]  /*95b0*/  FFMA.FTZ R136, R136, R151, R155 ;  /* 0x0000009788887223 */ /* 0x000fe2000001009b */
[C---:B------:R-:W-:Y:S01]  /*95c0*/  FMUL.FTZ R154, R66.reuse, R154 ;  /* 0x0000009a429a7220 */ /* 0x040fe20000410000 */
[----:B------:R-:W-:Y:S01]  /*95d0*/  FFMA.FTZ R156, R137, R152, R156 ;  /* 0x00000098899c7223 */ /* 0x000fe2000001009c */
[----:B------:R-:W-:Y:S01]  /*95e0*/  FFMA.FTZ R59, R66, R53, -R59 ;  /* 0x00000035423b7223 */ /* 0x000fe2000001083b */
[----:B------:R-:W-:Y:S01]  /*95f0*/  F2FP.SATFINITE.E4M3.F32.PACK_AB_MERGE_C R52, R52, R161, RZ ;  /* 0x000000a13434723e */ /* 0x000fe200048070ff */
[----:B------:R-:W-:Y:S01]  /*9600*/  FFMA.FTZ R53, R91, R53, R154 ;  /* 0x000000355b357223 */ /* 0x000fe2000001009a */
[----:B------:R-:W-:-:S02]  /*9610*/  F2FP.SATFINITE.E4M3.F32.PACK_AB_MERGE_C R136, R136, R157, RZ ;  /* 0x0000009d8888723e */ /* 0x000fc400048070ff */
[----:B------:R-:W-:Y:S02]  /*9620*/  F2FP.SATFINITE.E4M3.F32.PACK_AB_MERGE_C R54, R57, R64, R54 ;  /* 0x000000403936723e */ /* 0x000fe40004807036 */
[----:B------:R-:W-:Y:S02]  /*9630*/  F2FP.SATFINITE.E4M3.F32.PACK_AB_MERGE_C R60, R159, R60, RZ ;  /* 0x0000003c9f3c723e */ /* 0x000fe400048070ff */
[----:B------:R-:W-:Y:S02]  /*9640*/  F2FP.SATFINITE.E4M3.F32.PACK_AB_MERGE_C R55, R59, R158, R52 ;  /* 0x0000009e3b37723e */ /* 0x000fe40004807034 */
[----:B------:R-:W-:Y:S01]  /*9650*/  F2FP.SATFINITE.E4M3.F32.PACK_AB_MERGE_C R59, R53, R156, R136 ;  /* 0x0000009c353b723e */ /* 0x000fe20004807088 */
[----:B------:R-:W-:Y:S01]  /*9660*/  IMAD.MOV.U32 R53, RZ, RZ, R54 ;  /* 0x000000ffff357224 */ /* 0x000fe200078e0036 */
[----:B------:R-:W-:Y:S01]  /*9670*/  F2FP.SATFINITE.E4M3.F32.PACK_AB_MERGE_C R57, R56, R65, R60 ;  /* 0x000000413839723e */ /* 0x000fe2000480703c */
[----:B------:R-:W-:Y:S01]  /*9680*/  IMAD.MOV.U32 R56, RZ, RZ, R62 ;  /* 0x000000ffff387224 */ /* 0x000fe200078e003e */
[----:B------:R-:W-:Y:S01]  /*9690*/  MOV R52, R63 ;  /* 0x0000003f00347202 */ /* 0x000fe20000000f00 */
[----:B------:R-:W-:-:S07]  /*96a0*/  IMAD.MOV.U32 R54, RZ, RZ, R61 ;  /* 0x000000ffff367224 */ /* 0x000fce00078e003d */
.L_x_6158:
[----:B------:R-:W-:Y:S05]  /*96b0*/  BSYNC B2 ;  /* 0x0000000000027941 */ /* 0x000fea0003800000 */
.L_x_6157:
        /* <DEDUP_REMOVED lines=11> */
.L_x_6156:
[----:B------:R-:W-:Y:S05]  /*9770*/  BSYNC B1 ;  /* 0x0000000000017941 */ /* 0x000fea0003800000 */
.L_x_6155:
        /* <DEDUP_REMOVED lines=14> */
[----:B------:R-:W-:-:S02]  /*9860*/  SHF.R.S32.HI R53, RZ, 0x1f, R52 ;  /* 0x0000001fff357819 */ /* 0x000fc40000011434 */
[----:B------:R-:W-:Y:S02]  /*9870*/  SHF.L.U32 R55, R55, 0x7, RZ ;  /* 0x0000000737377819 */ /* 0x000fe400000006ff */
[----:B------:R-:W-:Y:S02]  /*9880*/  LEA.HI R53, R53, R52, RZ, 0x5 ;  /* 0x0000003435357211 */ /* 0x000fe400078f28ff */
[----:B------:R-:W-:Y:S02]  /*9890*/  LOP3.LUT R55, R55, 0x380, RZ, 0xc0, !PT ;  /* 0x0000038037377812 */ /* 0x000fe400078ec0ff */
[----:B------:R-:W-:Y:S02]  /*98a0*/  LEA.HI.SX32 R53, R53, R28, 0x1b ;  /* 0x0000001c35357211 */ /* 0x000fe400078fdaff */
[----:B------:R-:W-:-:S03]  /*98b0*/  IADD3.X R84, R20, R63, R26, P3, P4 ;  /* 0x0000003f14547210 */ /* 0x000fc60001fe841a */
[----:B------:R-:W-:-:S05]  /*98c0*/  IMAD.SHL.U32 R65, R53, 0x10, RZ ;  /* 0x0000001035417824 */ /* 0x000fca00078e00ff */
[----:B------:R-:W-:-:S04]  /*98d0*/  LOP3.LUT R53, R55, 0x70, R65, 0xf8, !PT ;  /* 0x0000007037357812 */ /* 0x000fc800078ef841 */
[----:B------:R-:W-:-:S05]  /*98e0*/  LOP3.LUT R53, R53, R140, RZ, 0x3c, !PT ;  /* 0x0000008c35357212 */ /* 0x000fca00078e3cff */
[----:B---3--:R-:W-:Y:S02]  /*98f0*/  IMAD.IADD R52, R54, 0x1, R53 ;  /* 0x0000000136347824 */ /* 0x008fe400078e0235 */
[C---:B------:R-:W-:Y:S02]  /*9900*/  IMAD R53, R17.reuse, 0x7000, R114 ;  /* 0x0000700011357824 */ /* 0x040fe400078e0272 */
        /* <DEDUP_REMOVED lines=8> */
[--C-:B------:R-:W-:Y:S01]  /*9990*/  SHF.R.U32.HI R152, RZ, 0x18, R69.reuse ;  /* 0x00000018ff987819 */ /* 0x100fe20000011645 */
[----:B------:R-:W-:Y:S01]  /*99a0*/  IMAD.MOV.U32 R66, RZ, RZ, R54 ;  /* 0x000000ffff427224 */ /* 0x000fe200078e0036 */
[----:B------:R-:W-:Y:S02]  /*99b0*/  LOP3.LUT R67, R69, 0xff, RZ, 0xc0, !PT ;  /* 0x000000ff45437812 */ /* 0x000fe400078ec0ff */
[----:B------:R-:W-:Y:S01]  /*99c0*/  SHF.R.U32.HI R136, RZ, 0x10, R69 ;  /* 0x00000010ff887819 */ /* 0x000fe20000011645 */
[----:B------:R-:W-:Y:S01]  /*99d0*/  IMAD.MOV.U32 R69, RZ, RZ, R52 ;  /* 0x000000ffff457224 */ /* 0x000fe200078e0034 */
[--C-:B------:R-:W-:Y:S01]  /*99e0*/  SHF.R.U32.HI R89, RZ, 0x18, R73.reuse ;  /* 0x00000018ff597819 */ /* 0x100fe20000011649 */
[----:B------:R-:W-:Y:S01]  /*99f0*/  IMAD.SHL.U32 R52, R137, 0x100, RZ ;  /* 0x0000010089347824 */ /* 0x000fe200078e00ff */
[----:B------:R-:W-:Y:S01]  /*9a00*/  LOP3.LUT R70, R73, 0xff, RZ, 0xc0, !PT ;  /* 0x000000ff49467812 */ /* 0x000fe200078ec0ff */
[----:B------:R-:W-:Y:S01]  /*9a10*/  IMAD.U32 R53, R136, 0x10000, RZ ;  /* 0x0001000088357824 */ /* 0x000fe200078e00ff */
[----:B------:R-:W-:-:S02]  /*9a20*/  SHF.R.U32.HI R86, RZ, 0x8, R73 ;  /* 0x00000008ff567819 */ /* 0x000fc40000011649 */
[----:B------:R-:W-:Y:S02]  /*9a30*/  SHF.R.U32.HI R85, RZ, 0x10, R73 ;  /* 0x00000010ff557819 */ /* 0x000fe40000011649 */
[--C-:B------:R-:W-:Y:S02]  /*9a40*/  SHF.R.U32.HI R73, RZ, 0x18, R75.reuse ;  /* 0x00000018ff497819 */ /* 0x100fe4000001164b */
[----:B------:R-:W-:Y:S01]  /*9a50*/  LOP3.LUT R72, R75, 0xff, RZ, 0xc0, !PT ;  /* 0x000000ff4b487812 */ /* 0x000fe200078ec0ff */
[----:B------:R-:W-:Y:S01]  /*9a60*/  IMAD.U32 R85, R85, 0x10000, RZ ;  /* 0x0001000055557824 */ /* 0x000fe200078e00ff */
[----:B------:R-:W-:Y:S02]  /*9a70*/  SHF.R.U32.HI R74, RZ, 0x8, R75 ;  /* 0x00000008ff4a7819 */ /* 0x000fe4000001164b */
[----:B------:R-:W-:Y:S02]  /*9a80*/  SHF.R.U32.HI R90, RZ, 0x8, R71 ;  /* 0x00000008ff5a7819 */ /* 0x000fe40000011647 */
[----:B------:R-:W-:-:S02]  /*9a90*/  PRMT R67, R152, 0x654, R67 ;  /* 0x0000065498437816 */ /* 0x000fc40000000043 */
[----:B------:R-:W-:Y:S02]  /*9aa0*/  SHF.R.U32.HI R91, RZ, 0x18, R71 ;  /* 0x00000018ff5b7819 */ /* 0x000fe40000011647 */
[----:B------:R-:W-:Y:S02]  /*9ab0*/  LOP3.LUT R68, R71, 0xff, RZ, 0xc0, !PT ;  /* 0x000000ff47447812 */ /* 0x000fe400078ec0ff */
[----:B------:R-:W-:Y:S01]  /*9ac0*/  SHF.R.U32.HI R87, RZ, 0x10, R75 ;  /* 0x00000010ff577819 */ /* 0x000fe2000001164b */
[----:B------:R-:W-:Y:S01]  /*9ad0*/  IMAD.SHL.U32 R75, R74, 0x100, RZ ;  /* 0x000001004a4b7824 */ /* 0x000fe200078e00ff */
[----:B------:R-:W-:Y:S01]  /*9ae0*/  PRMT R72, R73, 0x654, R72 ;  /* 0x0000065449487816 */ /* 0x000fe20000000048 */
[----:B------:R-:W-:Y:S01]  /*9af0*/  IMAD.SHL.U32 R73, R86, 0x100, RZ ;  /* 0x0000010056497824 */ /* 0x000fe200078e00ff */
[----:B------:R-:W-:Y:S01]  /*9b00*/  LOP3.LUT R52, R67, 0xff00, R52, 0xf8, !PT ;  /* 0x0000ff0043347812 */ /* 0x000fe200078ef834 */
[----:B------:R-:W-:Y:S01]  /*9b10*/  IMAD.SHL.U32 R67, R90, 0x100, RZ ;  /* 0x000001005a437824 */ /* 0x000fe200078e00ff */
[----:B------:R-:W-:Y:S01]  /*9b20*/  SHF.R.U32.HI R88, RZ, 0x10, R71 ;  /* 0x00000010ff587819 */ /* 0x000fe20000011647 */
[----:B------:R-:W-:Y:S01]  /*9b30*/  IMAD.U32 R87, R87, 0x10000, RZ ;  /* 0x0001000057577824 */ /* 0x000fe200078e00ff */
[----:B------:R-:W-:-:S02]  /*9b40*/  PRMT R70, R89, 0x654, R70 ;  /* 0x0000065459467816 */ /* 0x000fc40000000046 */
[----:B--2---:R-:W-:Y:S02]  /*9b50*/  MOV R71, R56 ;  /* 0x0000003800477202 */ /* 0x004fe40000000f00 */
[----:B------:R-:W-:Y:S02]  /*9b60*/  PRMT R68, R91, 0x654, R68 ;  /* 0x000006545b447816 */ /* 0x000fe40000000044 */
[----:B------:R-:W-:Y:S02]  /*9b70*/  LOP3.LUT R56, R70, 0xff00, R73, 0xf8, !PT ;  /* 0x0000ff0046387812 */ /* 0x000fe400078ef849 */
[----:B------:R-:W-:Y:S02]  /*9b80*/  LOP3.LUT R86, R72, 0xff00, R75, 0xf8, !PT ;  /* 0x0000ff0048567812 */ /* 0x000fe400078ef84b */
[----:B------:R-:W-:Y:S02]  /*9b90*/  LOP3.LUT R54, R52, 0xff0000, R53, 0xf8, !PT ;  /* 0x00ff000034367812 */ /* 0x000fe400078ef835 */
[----:B------:R-:W-:-:S02]  /*9ba0*/  LOP3.LUT R67, R68, 0xff00, R67, 0xf8, !PT ;  /* 0x0000ff0044437812 */ /* 0x000fc400078ef843 */
[----:B------:R-:W-:Y:S02]  /*9bb0*/  SHF.L.U32 R52, R88, 0x10, RZ ;  /* 0x0000001058347819 */ /* 0x000fe400000006ff */
[----:B------:R-:W-:Y:S02]  /*9bc0*/  F2FP.F16.E4M3.UNPACK_B R75, R150.H1 ;  /* 0x00000096ff4b723e */ /* 0x000fe400030006ff */
[----:B------:R-:W-:Y:S02]  /*9bd0*/  F2FP.F16.E4M3.UNPACK_B R72, R71.H1 ;  /* 0x00000047ff48723e */ /* 0x000fe400030006ff */
[----:B------:R-:W-:Y:S01]  /*9be0*/  F2FP.F16.E4M3.UNPACK_B R70, R69.H1 ;  /* 0x00000045ff46723e */ /* 0x000fe200030006ff */
        /* <DEDUP_REMOVED lines=21> */
[----:B------:R-:W-:Y:S01]  /*9d40*/  F2FP.F16.E4M3.UNPACK_B R148, R148 ;  /* 0x00000094ff94723e */ /* 0x000fe200020006ff */
[----:B------:R-:W-:Y:S02]  /*9d50*/  HADD2.F32 R86, -RZ, R150.H0_H0 ;  /* 0x20000096ff567230 */ /* 0x000fe40000004100 */
        /* <DEDUP_REMOVED lines=14> */
[-C--:B------:R-:W-:Y:S01]  /*9e40*/  F2FP.F16.E4M3.UNPACK_B R74, R149.reuse.H1 ;  /* 0x00000095ff4a723e */ /* 0x080fe200030006ff */
        /* <DEDUP_REMOVED lines=24> */
[----:B------:R-:W-:Y:S01]  /*9fd0*/  F2FP.F16.E4M3.UNPACK_B R73, R58 ;  /* 0x0000003aff49723e */ /* 0x000fe200020006ff */
[----:B------:R-:W-:Y:S01]  /*9fe0*/  FFMA.FTZ R151, R85, R74, R148 ;  /* 0x0000004a55977223 */ /* 0x000fe20000010094 */
[--C-:B------:R-:W-:Y:S01]  /*9ff0*/  HADD2.F32 R85, -RZ, R149.reuse.H0_H0 ;  /* 0x20000095ff557230 */ /* 0x100fe20000004100 */
[----:B------:R-:W-:Y:S01]  /*a000*/  F2FP.SATFINITE.E4M3.F32.PACK_AB_MERGE_C R67, R70, R67, RZ ;  /* 0x000000434643723e */ /* 0x000fe200048070ff */
[----:B------:R-:W-:Y:S01]  /*a010*/  HADD2.F32 R149, -RZ, R149.H1_H1 ;  /* 0x30000095ff957230 */ /* 0x000fe20000004100 */
[----:B------:R-:W-:Y:S01]  /*a020*/  F2FP.SATFINITE.E4M3.F32.PACK_AB_MERGE_C R69, R69, R68, RZ ;  /* 0x000000444545723e */ /* 0x000fe200048070ff */
[--C-:B------:R-:W-:Y:S01]  /*a030*/  HADD2.F32 R74, -RZ, R73.reuse.H0_H0 ;  /* 0x20000049ff4a7230 */ /* 0x100fe20000004100 */
[----:B------:R-:W-:Y:S01]  /*a040*/  F2FP.F16.E4M3.UNPACK_B R70, R64 ;  /* 0x00000040ff46723e */ /* 0x000fe200020006ff */
[----:B------:R-:W-:Y:S01]  /*a050*/  HADD2.F32 R58, -RZ, R66.H0_H0 ;  /* 0x20000042ff3a7230 */ /* 0x000fe20000004100 */
        /* <DEDUP_REMOVED lines=14> */
[----:B------:R-:W-:Y:S01]  /*a140*/  F2FP.F16.E4M3.UNPACK_B R73, R57 ;  /* 0x00000039ff49723e */ /* 0x000fe200020006ff */
[----:B------:R-:W-:Y:S01]  /*a150*/  HADD2.F32 R69, -RZ, R70.H0_H0 ;  /* 0x20000046ff457230 */ /* 0x000fe20000004100 */
[----:B------:R-:W-:-:S02]  /*a160*/  F2FP.F16.E4M3.UNPACK_B R85, R56 ;  /* 0x00000038ff55723e */ /* 0x000fc400020006ff */
[----:B------:R-:W-:Y:S01]  /*a170*/  F2FP.SATFINITE.E4M3.F32.PACK_AB_MERGE_C R88, R151, R88, RZ ;  /* 0x000000589758723e */ /* 0x000fe200048070ff */
[----:B------:R-:W-:Y:S01]  /*a180*/  HADD2.F32 R71, -RZ, R73.H0_H0 ;  /* 0x20000049ff477230 */ /* 0x000fe20000004100 */
[----:B------:R-:W-:Y:S01]  /*a190*/  F2FP.F16.E4M3.UNPACK_B R75, R54 ;  /* 0x00000036ff4b723e */ /* 0x000fe200020006ff */
[----:B------:R-:W-:Y:S01]  /*a1a0*/  HADD2.F32 R72, -RZ, R85.H0_H0 ;  /* 0x20000055ff487230 */ /* 0x000fe20000004100 */
[----:B------:R-:W-:Y:S01]  /*a1b0*/  F2FP.SATFINITE.E4M3.F32.PACK_AB_MERGE_C R58, R89, R58, R88 ;  /* 0x0000003a593a723e */ /* 0x000fe20004807058 */
[----:B------:R-:W-:Y:S01]  /*a1c0*/  HADD2.F32 R74, -RZ, R73.H1_H1 ;  /* 0x30000049ff4a7230 */ /* 0x000fe20000004100 */
[----:B------:R-:W-:Y:S01]  /*a1d0*/  F2FP.SATFINITE.E4M3.F32.PACK_AB_MERGE_C R136, R136, R137, RZ ;  /* 0x000000898888723e */ /* 0x000fe200048070ff */
[----:B------:R-:W-:Y:S02]  /*a1e0*/  HADD2.F32 R85, -RZ, R85.H1_H1 ;  /* 0x30000055ff557230 */ /* 0x000fe40000004100 */
[-C--:B------:R-:W-:Y:S01]  /*a1f0*/  FMUL.FTZ R88, R71, R72.reuse ;  /* 0x0000004847587220 */ /* 0x080fe20000410000 */
[----:B------:R-:W-:Y:S01]  /*a200*/  FMUL.FTZ R90, R69, R72 ;  /* 0x00000048455a7220 */ /* 0x000fe20000410000 */
[----:B------:R-:W-:Y:S01]  /*a210*/  HADD2.F32 R72, -RZ, R70.H1_H1 ;  /* 0x30000046ff487230 */ /* 0x000fe20000004100 */
[----:B------:R-:W-:Y:S01]  /*a220*/  F2FP.SATFINITE.E4M3.F32.PACK_AB_MERGE_C R66, R66, R87, R136 ;  /* 0x000000574242723e */ /* 0x000fe20004807088 */
[----:B------:R-:W-:-:S02]  /*a230*/  HADD2.F32 R86, -RZ, R75.H0_H0 ;  /* 0x2000004bff567230 */ /* 0x000fc40000004100 */
[-C--:B------:R-:W-:Y:S01]  /*a240*/  FMUL.FTZ R87, R74, R85.reuse ;  /* 0x000000554a577220 */ /* 0x080fe20000410000 */
[----:B------:R-:W-:Y:S02]  /*a250*/  HADD2.F32 R75, -RZ, R75.H1_H1 ;  /* 0x3000004bff4b7230 */ /* 0x000fe40000004100 */
[C---:B------:R-:W-:Y:S01]  /*a260*/  FMUL.FTZ R89, R72.reuse, R85 ;  /* 0x0000005548597220 */ /* 0x040fe20000410000 */
[----:B------:R-:W-:Y:S01]  /*a270*/  F2FP.F16.E4M3.UNPACK_B R73, R57.H1 ;  /* 0x00000039ff49723e */ /* 0x000fe200030006ff */
[----:B------:R-:W-:Y:S01]  /*a280*/  FFMA.FTZ R70, R71, R86, R90 ;  /* 0x0000005647467223 */ /* 0x000fe2000001005a */
[----:B------:R-:W-:Y:S01]  /*a290*/  F2FP.F16.E4M3.UNPACK_B R85, R56.H1 ;  /* 0x00000038ff55723e */ /* 0x000fe200030006ff */
[----:B------:R-:W-:Y:S01]  /*a2a0*/  FFMA.FTZ R69, R69, R86, -R88 ;  /* 0x0000005645457223 */ /* 0x000fe20000010858 */
[----:B------:R-:W-:Y:S01]  /*a2b0*/  F2FP.F16.E4M3.UNPACK_B R71, R64.H1 ;  /* 0x00000040ff47723e */ /* 0x000fe200030006ff */
[----:B------:R-:W-:Y:S01]  /*a2c0*/  FFMA.FTZ R64, R72, R75, -R87 ;  /* 0x0000004b48407223 */ /* 0x000fe20000010857 */
[----:B------:R-:W-:Y:S01]  /*a2d0*/  HADD2.F32 R72, -RZ, R73.H0_H0 ;  /* 0x20000049ff487230 */ /* 0x000fe20000004100 */
[----:B------:R-:W-:Y:S01]  /*a2e0*/  F2FP.F16.E4M3.UNPACK_B R54, R54.H1 ;  /* 0x00000036ff36723e */ /* 0x000fe200030006ff */
[----:B------:R-:W-:-:S02]  /*a2f0*/  HADD2.F32 R87, -RZ, R85.H0_H0 ;  /* 0x20000055ff577230 */ /* 0x000fc40000004100 */
[----:B------:R-:W-:Y:S01]  /*a300*/  FFMA.FTZ R57, R74, R75, R89 ;  /* 0x0000004b4a397223 */ /* 0x000fe20000010059 */
[----:B------:R-:W-:Y:S02]  /*a310*/  HADD2.F32 R56, -RZ, R71.H0_H0 ;  /* 0x20000047ff387230 */ /* 0x000fe40000004100 */
[----:B------:R-:W-:Y:S02]  /*a320*/  HADD2.F32 R73, -RZ, R73.H1_H1 ;  /* 0x30000049ff497230 */ /* 0x000fe40000004100 */
[----:B------:R-:W-:Y:S02]  /*a330*/  HADD2.F32 R86, -RZ, R85.H1_H1 ;  /* 0x30000055ff567230 */ /* 0x000fe40000004100 */
[-C--:B------:R-:W-:Y:S01]  /*a340*/  FMUL.FTZ R85, R72, R87.reuse ;  /* 0x0000005748557220 */ /* 0x080fe20000410000 */
[----:B------:R-:W-:Y:S02]  /*a350*/  HADD2.F32 R71, -RZ, R71.H1_H1 ;  /* 0x30000047ff477230 */ /* 0x000fe40000004100 */
[----:B------:R-:W-:Y:S01]  /*a360*/  FMUL.FTZ R87, R56, R87 ;  /* 0x0000005738577220 */ /* 0x000fe20000410000 */
[----:B------:R-:W-:-:S02]  /*a370*/  HADD2.F32 R75, -RZ, R54.H0_H0 ;  /* 0x20000036ff4b7230 */ /* 0x000fc40000004100 */
[----:B------:R-:W-:Y:S02]  /*a380*/  HADD2.F32 R74, -RZ, R54.H1_H1 ;  /* 0x30000036ff4a7230 */ /* 0x000fe40000004100 */
[-C--:B------:R-:W-:Y:S01]  /*a390*/  FMUL.FTZ R54, R73, R86.reuse ;  /* 0x0000005649367220 */ /* 0x080fe20000410000 */
[C---:B------:R-:W-:Y:S01]  /*a3a0*/  FMUL.FTZ R86, R71.reuse, R86 ;  /* 0x0000005647567220 */ /* 0x040fe20000410000 */
[----:B------:R-:W-:Y:S01]  /*a3b0*/  FFMA.FTZ R91, R72, R75, R87 ;  /* 0x0000004b485b7223 */ /* 0x000fe20000010057 */
[----:B------:R-:W-:Y:S01]  /*a3c0*/  F2FP.F16.E4M3.UNPACK_B R72, R59.H1 ;  /* 0x0000003bff48723e */ /* 0x000fe200030006ff */
[-C--:B------:R-:W-:Y:S01]  /*a3d0*/  FFMA.FTZ R137, R71, R74.reuse, -R54 ;  /* 0x0000004a47897223 */ /* 0x080fe20000010836 */
[----:B------:R-:W-:Y:S01]  /*a3e0*/  F2FP.F16.E4M3.UNPACK_B R54, R55 ;  /* 0x00000037ff36723e */ /* 0x000fe200020006ff */
[----:B------:R-:W-:Y:S01]  /*a3f0*/  FFMA.FTZ R136, R73, R74, R86 ;  /* 0x0000004a49887223 */ /* 0x000fe20000010056 */
[----:B------:R-:W-:Y:S01]  /*a400*/  F2FP.F16.E4M3.UNPACK_B R87, R53.H1 ;  /* 0x00000035ff57723e */ /* 0x000fe200030006ff */
[----:B------:R-:W-:Y:S01]  /*a410*/  FFMA.FTZ R90, R56, R75, -R85 ;  /* 0x0000004b385a7223 */ /* 0x000fe20000010855 */
[----:B------:R-:W-:Y:S01]  /*a420*/  F2FP.F16.E4M3.UNPACK_B R55, R55.H1 ;  /* 0x00000037ff37723e */ /* 0x000fe200030006ff */
[----:B------:R-:W-:Y:S01]  /*a430*/  HADD2.F32 R56, -RZ, R54.H0_H0 ;  /* 0x20000036ff387230 */ /* 0x000fe20000004100 */
[----:B------:R-:W-:Y:S01]  /*a440*/  F2FP.F16.E4M3.UNPACK_B R86, R53 ;  /* 0x00000035ff56723e */ /* 0x000fe200020006ff */
[--C-:B------:R-:W-:Y:S01]  /*a450*/  HADD2.F32 R89, -RZ, R87.reuse.H0_H0 ;  /* 0x20000057ff597230 */ /* 0x100fe20000004100 */
[-C--:B------:R-:W-:Y:S01]  /*a460*/  F2FP.F16.E4M3.UNPACK_B R53, R52.reuse ;  /* 0x00000034ff35723e */ /* 0x080fe200020006ff */
[----:B------:R-:W-:Y:S01]  /*a470*/  HADD2.F32 R87, -RZ, R87.H1_H1 ;  /* 0x30000057ff577230 */ /* 0x000fe20000004100 */
[----:B------:R-:W-:Y:S01]  /*a480*/  F2FP.F16.E4M3.UNPACK_B R74, R52.H1 ;  /* 0x00000034ff4a723e */ /* 0x000fe200030006ff */
[----:B------:R-:W-:Y:S01]  /*a490*/  HADD2.F32 R52, -RZ, R72.H0_H0 ;  /* 0x20000048ff347230 */ /* 0x000fe20000004100 */
[----:B------:R-:W-:Y:S01]  /*a4a0*/  F2FP.F16.E4M3.UNPACK_B R71, R59 ;  /* 0x0000003bff47723e */ /* 0x000fe200020006ff */
        /* <DEDUP_REMOVED lines=8> */
[----:B------:R-:W-:Y:S02]  /*a530*/  HADD2.F32 R73, -RZ, R71.H0_H0 ;  /* 0x20000047ff497230 */ /* 0x000fe40000004100 */
[----:B------:R-:W-:Y:S01]  /*a540*/  FFMA.FTZ R89, R52, R85, R89 ;  /* 0x0000005534597223 */ /* 0x000fe20000010059 */
[----:B------:R-:W-:-:S02]  /*a550*/  HADD2.F32 R88, -RZ, R86.H0_H0 ;  /* 0x20000056ff587230 */ /* 0x000fc40000004100 */
[-C--:B------:R-:W-:Y:S01]  /*a560*/  FMUL.FTZ R52, R72, R87.reuse ;  /* 0x0000005748347220 */ /* 0x080fe20000410000 */
[----:B------:R-:W-:Y:S02]  /*a570*/  HADD2.F32 R71, -RZ, R71.H1_H1 ;  /* 0x30000047ff477230 */ /* 0x000fe40000004100 */
[----:B------:R-:W-:Y:S01]  /*a580*/  FMUL.FTZ R87, R55, R87 ;  /* 0x0000005737577220 */ /* 0x000fe20000410000 */
[----:B------:R-:W-:Y:S02]  /*a590*/  HADD2.F32 R86, -RZ, R86.H1_H1 ;  /* 0x30000056ff567230 */ /* 0x000fe40000004100 */
[-C--:B------:R-:W-:Y:S01]  /*a5a0*/  FMUL.FTZ R149, R73, R88.reuse ;  /* 0x0000005849957220 */ /* 0x080fe20000410000 */
[----:B------:R-:W-:Y:S02]  /*a5b0*/  HADD2.F32 R54, -RZ, R54.H1_H1 ;  /* 0x30000036ff367230 */ /* 0x000fe40000004100 */
[----:B------:R-:W-:Y:S01]  /*a5c0*/  FMUL.FTZ R88, R56, R88 ;  /* 0x0000005838587220 */ /* 0x000fe20000410000 */
[----:B------:R-:W-:-:S02]  /*a5d0*/  HADD2.F32 R74, -RZ, R74.H1_H1 ;  /* 0x3000004aff4a7230 */ /* 0x000fc40000004100 */
[-C--:B------:R-:W-:Y:S01]  /*a5e0*/  FMUL.FTZ R59, R71, R86.reuse ;  /* 0x00000056473b7220 */ /* 0x080fe20000410000 */
[--C-:B------:R-:W-:Y:S02]  /*a5f0*/  HADD2.F32 R75, -RZ, R53.reuse.H0_H0 ;  /* 0x20000035ff4b7230 */ /* 0x100fe40000004100 */
[----:B------:R-:W-:Y:S01]  /*a600*/  FMUL.FTZ R86, R54, R86 ;  /* 0x0000005636567220 */ /* 0x000fe20000410000 */
[----:B------:R-:W-:Y:S02]  /*a610*/  HADD2.F32 R53, -RZ, R53.H1_H1 ;  /* 0x30000035ff357230 */ /* 0x000fe40000004100 */
[-C--:B------:R-:W-:Y:S01]  /*a620*/  FFMA.FTZ R55, R55, R74.reuse, -R52 ;  /* 0x0000004a37377223 */ /* 0x080fe20000010834 */
[----:B------:R-:W-:Y:S01]  /*a630*/  FFMA.FTZ R72, R72, R74, R87 ;  /* 0x0000004a48487223 */ /* 0x000fe20000010057 */
        /* <DEDUP_REMOVED lines=8> */
[----:B------:R-:W-:-:S02]  /*a6c0*/  F2FP.SATFINITE.E4M3.F32.PACK_AB_MERGE_C R69, R64, R69, R90 ;  /* 0x000000454045723e */ /* 0x000fc4000480705a */
[----:B------:R-:W-:Y:S02]  /*a6d0*/  F2FP.SATFINITE.E4M3.F32.PACK_AB_MERGE_C R91, R136, R91, RZ ;  /* 0x0000005b885b723e */ /* 0x000fe400048070ff */
[----:B------:R-:W-:Y:S01]  /*a6e0*/  F2FP.SATFINITE.E4M3.F32.PACK_AB_MERGE_C R55, R54, R149, R55 ;  /* 0x000000953637723e */ /* 0x000fe20004807037 */
[----:B------:R-:W-:Y:S01]  /*a6f0*/  IMAD.MOV.U32 R54, RZ, RZ, R66 ;  /* 0x000000ffff367224 */ /* 0x000fe200078e0042 */
[----:B------:R-:W-:Y:S01]  /*a700*/  F2FP.SATFINITE.E4M3.F32.PACK_AB_MERGE_C R59, R53, R88, R72 ;  /* 0x00000058353b723e */ /* 0x000fe20004807048 */
[----:B------:R-:W-:Y:S01]  /*a710*/  IMAD.MOV.U32 R53, RZ, RZ, R69 ;  /* 0x000000ffff357224 */ /* 0x000fe200078e0045 */
[----:B------:R-:W-:-:S07]  /*a720*/  F2FP.SATFINITE.E4M3.F32.PACK_AB_MERGE_C R57, R57, R70, R91 ;  /* 0x000000463939723e */ /* 0x000fce000480705b */
.L_x_6162:
[----:B------:R-:W-:Y:S05]  /*a730*/  BSYNC B2 ;  /* 0x0000000000027941 */ /* 0x000fea0003800000 */
.L_x_6161:
        /* <DEDUP_REMOVED lines=11> */
.L_x_6160:
[----:B------:R-:W-:Y:S05]  /*a7f0*/  BSYNC B1 ;  /* 0x0000000000017941 */ /* 0x000fea0003800000 */
.L_x_6159:
[----:B-1----:R-:W-:Y:S01]  /*a800*/  IADD3 R53, R228, 0xc0, RZ ;  /* 0x000000c0e4357810 */ /* 0x002fe20007ffe0ff */
[----:B--2---:R-:W-:-:S03]  /*a810*/  IMAD R52, R122, R130, RZ ;  /* 0x000000827a347224 */ /* 0x004fc600078e02ff */
[C---:B------:R-:W-:Y:S01]  /*a820*/  ISETP.GE.OR P3, PT, R53.reuse, R119, P0 ;  /* 0x000000773500720c */ /* 0x040fe20000766670 */
[----:B------:R-:W-:-:S04]  /*a830*/  IMAD.WIDE.U32 R128, R53, R130, R128 ;  /* 0x0000008235807225 */ /* 0x000fc800078e0080 */
[----:B------:R-:W-:-:S08]  /*a840*/  IMAD R65, R53, R131, R52 ;  /* 0x0000008335417224 */ /* 0x000fd000078e0234 */
[----:B------:R-:W-:Y:S05]  /*a850*/  @P3 BRA `(.L_x_6141) ;  /* 0x0000001400b83947 */ /* 0x000fea0003800000 */
[----:B------:R-:W2:Y:S01]  /*a860*/  LDL R53, [R1+0x78] ;  /* 0x0000780001357983 */ /* 0x000ea20000100800 */
[----:B------:R-:W1:Y:S01]  /*a870*/  LDC.64 R60, c[0x0][0x2e8] ;  /* 0x0000ba00ff3c7b82 */ /* 0x000e620000000a00 */
[----:B------:R-:W-:Y:S01]  /*a880*/  IMAD.IADD R65, R129, 0x1, R65 ;  /* 0x0000000181417824 */ /* 0x000fe200078e0241 */
[----:B------:R-:W-:Y:S01]  /*a890*/  IADD3 R63, P3, P4, R46, R128, R27 ;  /* 0x000000802e3f7210 */ /* 0x000fe20007c7e01b */
[----:B------:R-:W-:Y:S01]  /*a8a0*/  VIADD R54, R228, 0xc0 ;  /* 0x000000c0e4367836 */ /* 0x000fe20000000000 */
[----:B------:R-:W-:Y:S01]  /*a8b0*/  ISETP.NE.AND P6, PT, R0, RZ, PT ;  /* 0x000000ff0000720c */ /* 0x000fe20003fc5270 */
[----:B------:R-:W-:Y:S01]  /*a8c0*/  BSSY B1, `(.L_x_6163) ;  /* 0x00000ef000017945 */ /* 0x000fe20003800000 */
[----:B------:R-:W-:Y:S01]  /*a8d0*/  IADD3.X R52, R20, R65, R26, P3, P4 ;  /* 0x0000004114347210 */ /* 0x000fe20001fe841a */
[----:B------:R-:W-:Y:S01]  /*a8e0*/  IMAD.SHL.U32 R54, R54, 0x80, RZ ;  /* 0x0000008036367824 */ /* 0x000fe200078e00ff */
[----:B------:R-:W-:-:S04]  /*a8f0*/  SEL R147, R120, R147, !P6 ;  /* 0x0000009378937207 */ /* 0x000fc80007000000 */
[----:B------:R-:W-:Y:S02]  /*a900*/  LOP3.LUT R54, R54, 0x380, RZ, 0xc0, !PT ;  /* 0x0000038036367812 */ /* 0x000fe400078ec0ff */
[----:B-1----:R-:W-:-:S05]  /*a910*/  IADD3 R62, P3, R63, R60, RZ ;  /* 0x0000003c3f3e7210 */ /* 0x002fca0007f7e0ff */
[----:B------:R-:W-:Y:S01]  /*a920*/  IMAD.X R63, R52, 0x1, R61, P3 ;  /* 0x00000001343f7824 */ /* 0x000fe200018e063d */
[----:B------:R-:W-:-:S04]  /*a930*/  SHF.R.S32.HI R52, RZ, 0x1f, R147 ;  /* 0x0000001fff347819 */ /* 0x000fc80000011493 */
[----:B------:R-:W-:-:S04]  /*a940*/  LEA.HI R147, R52, R147, RZ, 0x5 ;  /* 0x0000009334937211 */ /* 0x000fc800078f28ff */
[----:B------:R-:W-:-:S05]  /*a950*/  LEA.HI.SX32 R67, R147, R28, 0x1b ;  /* 0x0000001c93437211 */ /* 0x000fca00078fdaff */
[----:B------:R-:W-:-:S05]  /*a960*/  IMAD.SHL.U32 R67, R67, 0x10, RZ ;  /* 0x0000001043437824 */ /* 0x000fca00078e00ff */
[----:B------:R-:W-:-:S04]  /*a970*/  LOP3.LUT R52, R54, 0x70, R67, 0xf8, !PT ;  /* 0x0000007036347812 */ /* 0x000fc800078ef843 */
[----:B------:R-:W-:-:S05]  /*a980*/  LOP3.LUT R52, R52, R139, RZ, 0x3c, !PT ;  /* 0x0000008b34347212 */ /* 0x000fca00078e3cff */
[----:B--2---:R-:W-:Y:S02]  /*a990*/  IMAD.IADD R52, R53, 0x1, R52 ;  /* 0x0000000135347824 */ /* 0x004fe400078e0234 */
[C---:B------:R-:W-:Y:S02]  /*a9a0*/  IMAD R53, R17.reuse, 0x7000, R113 ;  /* 0x0000700011357824 */ /* 0x040fe400078e0271 */
[----:B------:R-:W-:-:S03]  /*a9b0*/  IMAD R55, R17, 0x7000, R52 ;  /* 0x0000700011377824 */ /* 0x000fc600078e0234 */
[C---:B------:R-:W-:Y:S01]  /*a9c0*/  IADD3 R53, R16.reuse, R53, RZ ;  /* 0x0000003510357210 */ /* 0x040fe20007ffe0ff */
[----:B------:R-:W-:-:S05]  /*a9d0*/  IMAD.IADD R56, R16, 0x1, R55 ;  /* 0x0000000110387824 */ /* 0x000fca00078e0237 */
[----:B------:R-:W1:Y:S04]  /*a9e0*/  LDS.128 R52, [R53+0x20400] ;  /* 0x0204000035347984 */ /* 0x000e680000000c00 */
[----:B------:R-:W2:Y:S01]  /*a9f0*/  LDS.128 R56, [R56+0x20400] ;  /* 0x0204000038387984 */ /* 0x000ea20000000c00 */
[----:B------:R-:W-:Y:S05]  /*aa00*/  @P2 BRA `(.L_x_6164) ;  /* 0x0000000c00682947 */ /* 0x000fea0003800000 */
[--C-:B------:R-:W-:Y:S01]  /*aa10*/  SHF.R.U32.HI R84, RZ, 0x8, R77.reuse ;  /* 0x00000008ff547819 */ /* 0x100fe2000001164d */
[----:B-1----:R-:W-:Y:S01]  /*aa20*/  IMAD.MOV.U32 R70, RZ, RZ, R52 ;  /* 0x000000ffff467224 */ /* 0x002fe200078e0034 */
[----:B------:R-:W-:Y:S01]  /*aa30*/  LOP3.LUT R66, R77, 0xff, RZ, 0xc0, !PT ;  /* 0x000000ff4d427812 */ /* 0x000fe200078ec0ff */
[----:B------:R-:W-:Y:S01]  /*aa40*/  IMAD.MOV.U32 R64, RZ, RZ, R54 ;  /* 0x000000ffff407224 */ /* 0x000fe200078e0036 */
[----:B------:R-:W-:Y:S01]  /*aa50*/  SHF.R.U32.HI R69, RZ, 0x18, R77 ;  /* 0x00000018ff457819 */ /* 0x000fe2000001164d */
[----:B------:R-:W-:Y:S01]  /*aa60*/  IMAD.SHL.U32 R52, R84, 0x100, RZ ;  /* 0x0000010054347824 */ /* 0x000fe200078e00ff */
[----:B------:R-:W-:Y:S01]  /*aa70*/  SHF.R.U32.HI R75, RZ, 0x8, R81 ;  /* 0x00000008ff4b7819 */ /* 0x000fe20000011651 */
[----:B--2---:R-:W-:Y:S01]  /*aa80*/  IMAD.MOV.U32 R73, RZ, RZ, R56 ;  /* 0x000000ffff497224 */ /* 0x004fe200078e0038 */
[----:B------:R-:W-:Y:S02]  /*aa90*/  SHF.R.U32.HI R85, RZ, 0x10, R77 ;  /* 0x00000010ff557819 */ /* 0x000fe4000001164d */
[----:B------:R-:W-:Y:S01]  /*aaa0*/  PRMT R69, R69, 0x654, R66 ;  /* 0x0000065445457816 */ /* 0x000fe20000000042 */
[----:B------:R-:W-:Y:S01]  /*aab0*/  IMAD.SHL.U32 R54, R75, 0x100, RZ ;  /* 0x000001004b367824 */ /* 0x000fe200078e00ff */
[--C-:B------:R-:W-:Y:S01]  /*aac0*/  SHF.R.U32.HI R80, RZ, 0x8, R79.reuse ;  /* 0x00000008ff507819 */ /* 0x100fe2000001164f */
[----:B------:R-:W-:Y:S01]  /*aad0*/  IMAD.MOV.U32 R66, RZ, RZ, R58 ;  /* 0x000000ffff427224 */ /* 0x000fe200078e003a */
[----:B------:R-:W-:Y:S01]  /*aae0*/  LOP3.LUT R68, R79, 0xff, RZ, 0xc0, !PT ;  /* 0x000000ff4f447812 */ /* 0x000fe200078ec0ff */
[----:B------:R-:W-:Y:S01]  /*aaf0*/  IMAD.U32 R56, R85, 0x10000, RZ ;  /* 0x0001000055387824 */ /* 0x000fe200078e00ff */
[----:B------:R-:W-:-:S02]  /*ab00*/  SHF.R.U32.HI R71, RZ, 0x18, R79 ;  /* 0x00000018ff477819 */ /* 0x000fc4000001164f */
[----:B------:R-:W-:Y:S02]  /*ab10*/  LOP3.LUT R72, R81, 0xff, RZ, 0xc0, !PT ;  /* 0x000000ff51487812 */ /* 0x000fe400078ec0ff */
[----:B------:R-:W-:Y:S02]  /*ab20*/  SHF.R.U32.HI R77, RZ, 0x18, R81 ;  /* 0x00000018ff4d7819 */ /* 0x000fe40000011651 */
[----:B------:R-:W-:Y:S02]  /*ab30*/  SHF.R.U32.HI R74, RZ, 0x8, R83 ;  /* 0x00000008ff4a7819 */ /* 0x000fe40000011653 */
[----:B------:R-:W-:Y:S02]  /*ab40*/  LOP3.LUT R69, R69, 0xff00, R52, 0xf8, !PT ;  /* 0x0000ff0045457812 */ /* 0x000fe400078ef834 */
[----:B------:R-:W-:Y:S01]  /*ab50*/  PRMT R71, R71, 0x654, R68 ;  /* 0x0000065447477816 */ /* 0x000fe20000000044 */
[----:B------:R-:W-:Y:S01]  /*ab60*/  IMAD.SHL.U32 R58, R74, 0x100, RZ ;  /* 0x000001004a3a7824 */ /* 0x000fe200078e00ff */
[----:B------:R-:W-:-:S02]  /*ab70*/  PRMT R77, R77, 0x654, R72 ;  /* 0x000006544d4d7816 */ /* 0x000fc40000000048 */
[----:B------:R-:W-:Y:S02]  /*ab80*/  SHF.L.U32 R52, R80, 0x8, RZ ;  /* 0x0000000850347819 */ /* 0x000fe400000006ff */
[----:B------:R-:W-:Y:S02]  /*ab90*/  SHF.R.U32.HI R82, RZ, 0x10, R79 ;  /* 0x00000010ff527819 */ /* 0x000fe4000001164f */
[----:B------:R-:W-:Y:S02]  /*aba0*/  LOP3.LUT R75, R71, 0xff00, R52, 0xf8, !PT ;  /* 0x0000ff00474b7812 */ /* 0x000fe400078ef834 */
[----:B------:R-:W-:Y:S01]  /*abb0*/  LOP3.LUT R79, R77, 0xff00, R54, 0xf8, !PT ;  /* 0x0000ff004d4f7812 */ /* 0x000fe200078ef836 */
[----:B------:R-:W-:Y:S01]  /*abc0*/  IMAD.U32 R52, R82, 0x10000, RZ ;  /* 0x0001000052347824 */ /* 0x000fe200078e00ff */
[----:B------:R-:W-:Y:S02]  /*abd0*/  F2FP.F16.E4M3.UNPACK_B R77, R144.H1 ;  /* 0x00000090ff4d723e */ /* 0x000fe400030006ff */
[----:B------:R-:W-:-:S02]  /*abe0*/  F2FP.F16.E4M3.UNPACK_B R74, R73.H1 ;  /* 0x00000049ff4a723e */ /* 0x000fc400030006ff */
[----:B------:R-:W-:Y:S01]  /*abf0*/  F2FP.F16.E4M3.UNPACK_B R71, R70.H1 ;  /* 0x00000046ff47723e */ /* 0x000fe200030006ff */
[----:B------:R-:W-:Y:S01]  /*ac00*/  HADD2.F32 R54, -RZ, R77.H0_H0 ;  /* 0x2000004dff367230 */ /* 0x000fe20000004100 */
[----:B------:R-:W-:Y:S02]  /*ac10*/  SHF.R.U32.HI R78, RZ, 0x10, R81 ;  /* 0x00000010ff4e7819 */ /* 0x000fe40000011651 */
[----:B------:R-:W-:Y:S01]  /*ac20*/  SHF.R.U32.HI R76, RZ, 0x10, R83 ;  /* 0x00000010ff4c7819 */ /* 0x000fe20000011653 */
[----:B------:R-:W-:Y:S01]  /*ac30*/  HADD2.F32 R68, -RZ, R71.H0_H0 ;  /* 0x20000047ff447230 */ /* 0x000fe20000004100 */
[----:B------:R-:W-:Y:S02]  /*ac40*/  LOP3.LUT R81, R83, 0xff0000ff, RZ, 0xc0, !PT ;  /* 0xff0000ff53517812 */ /* 0x000fe400078ec0ff */
[----:B------:R-:W-:Y:S01]  /*ac50*/  LOP3.LUT R56, R69, 0xff0000, R56, 0xf8, !PT ;  /* 0x00ff000045387812 */ /* 0x000fe200078ef838 */
[----:B------:R-:W-:Y:S01]  /*ac60*/  HADD2.F32 R69, -RZ, R74.H0_H0 ;  /* 0x2000004aff457230 */ /* 0x000fe20000004100 */
[----:B------:R-:W-:Y:S01]  /*ac70*/  F2FP.F16.E4M3.UNPACK_B R72, R142.H1 ;  /* 0x0000008eff48723e */ /* 0x000fe200030006ff */
[----:B------:R-:W-:Y:S01]  /*ac80*/  IMAD.U32 R76, R76, 0x10000, RZ ;  /* 0x000100004c4c7824 */ /* 0x000fe200078e00ff */
[----:B------:R-:W-:Y:S01]  /*ac90*/  LOP3.LUT R81, R81, 0xff00, R58, 0xf8, !PT ;  /* 0x0000ff0051517812 */ /* 0x000fe200078ef83a */
[----:B------:R-:W-:Y:S01]  /*aca0*/  IMAD.U32 R58, R78, 0x10000, RZ ;  /* 0x000100004e3a7824 */ /* 0x000fe200078e00ff */
[----:B------:R-:W-:Y:S01]  /*acb0*/  LOP3.LUT R52, R75, 0xff0000, R52, 0xf8, !PT ;  /* 0x00ff00004b347812 */ /* 0x000fe200078ef834 */
[----:B------:R-:W-:-:S02]  /*acc0*/  HADD2.F32 R75, -RZ, R72.H0_H0 ;  /* 0x20000048ff4b7230 */ /* 0x000fc40000004100 */
[-C--:B------:R-:W-:Y:S01]  /*acd0*/  FMUL.FTZ R83, R69, R54.reuse ;  /* 0x0000003645537220 */ /* 0x080fe20000410000 */
[C---:B------:R-:W-:Y:S01]  /*ace0*/  FMUL.FTZ R78, R68.reuse, R54 ;  /* 0x00000036444e7220 */ /* 0x040fe20000410000 */
        /* <DEDUP_REMOVED lines=65> */
[--C-:B------:R-:W-:Y:S01]  /*b100*/  HADD2.F32 R72, -RZ, R141.reuse.H0_H0 ;  /* 0x2000008dff487230 */ /* 0x100fe20000004100 */
[----:B------:R-:W-:Y:S01]  /*b110*/  F2FP.F16.E4M3.UNPACK_B R77, R58 ;  /* 0x0000003aff4d723e */ /* 0x000fe200020006ff */
[----:B------:R-:W-:Y:S02]  /*b120*/  HADD2.F32 R64, -RZ, R64.H1_H1 ;  /* 0x30000040ff407230 */ /* 0x000fe40000004100 */
[-C--:B------:R-:W-:Y:S01]  /*b130*/  FMUL.FTZ R73, R70, R143.reuse ;  /* 0x0000008f46497220 */ /* 0x080fe20000410000 */
[----:B------:R-:W-:Y:S02]  /*b140*/  HADD2.F32 R141, -RZ, R141.H1_H1 ;  /* 0x3000008dff8d7230 */ /* 0x000fe40000004100 */
[-C--:B------:R-:W-:Y:S01]  /*b150*/  FFMA.FTZ R66, R66, R72.reuse, -R75 ;  /* 0x0000004842427223 */ /* 0x080fe2000001084b */
[----:B------:R-:W-:Y:S01]  /*b160*/  FFMA.FTZ R74, R71, R72, R74 ;  /* 0x00000048474a7223 */ /* 0x000fe2000001004a */
[C---:B------:R-:W-:Y:S01]  /*b170*/  FMUL.FTZ R143, R64.reuse, R143 ;  /* 0x0000008f408f7220 */ /* 0x040fe20000410000 */
[----:B------:R-:W-:Y:S01]  /*b180*/  F2FP.F16.E4M3.UNPACK_B R72, R57 ;  /* 0x00000039ff48723e */ /* 0x000fe200020006ff */
[----:B------:R-:W-:Y:S01]  /*b190*/  FFMA.FTZ R85, R64, R141, -R73 ;  /* 0x0000008d40557223 */ /* 0x000fe20000010849 */
[----:B------:R-:W-:Y:S01]  /*b1a0*/  F2FP.SATFINITE.E4M3.F32.PACK_AB_MERGE_C R80, R80, R69, RZ ;  /* 0x000000455050723e */ /* 0x000fe200048070ff */
[----:B------:R-:W-:Y:S01]  /*b1b0*/  FFMA.FTZ R143, R70, R141, R143 ;  /* 0x0000008d468f7223 */ /* 0x000fe2000001008f */
[----:B------:R-:W-:Y:S01]  /*b1c0*/  F2FP.F16.E4M3.UNPACK_B R71, R53 ;  /* 0x00000035ff47723e */ /* 0x000fe200020006ff */
[--C-:B------:R-:W-:Y:S01]  /*b1d0*/  HADD2.F32 R73, -RZ, R72.reuse.H0_H0 ;  /* 0x20000048ff497230 */ /* 0x100fe20000004100 */
[----:B------:R-:W-:Y:S01]  /*b1e0*/  F2FP.SATFINITE.E4M3.F32.PACK_AB_MERGE_C R69, R81, R78, R68 ;  /* 0x0000004e5145723e */ /* 0x000fe20004807044 */
[----:B------:R-:W-:Y:S01]  /*b1f0*/  HADD2.F32 R78, -RZ, R77.H0_H0 ;  /* 0x2000004dff4e7230 */ /* 0x000fe20000004100 */
[----:B------:R-:W-:Y:S01]  /*b200*/  F2FP.F16.E4M3.UNPACK_B R75, R56 ;  /* 0x00000038ff4b723e */ /* 0x000fe200020006ff */
[----:B------:R-:W-:Y:S01]  /*b210*/  HADD2.F32 R70, -RZ, R71.H0_H0 ;  /* 0x20000047ff467230 */ /* 0x000fe20000004100 */
[----:B------:R-:W-:Y:S01]  /*b220*/  F2FP.SATFINITE.E4M3.F32.PACK_AB_MERGE_C R64, R87, R76, RZ ;  /* 0x0000004c5740723e */ /* 0x000fe200048070ff */
[----:B------:R-:W-:Y:S01]  /*b230*/  HADD2.F32 R77, -RZ, R77.H1_H1 ;  /* 0x3000004dff4d7230 */ /* 0x000fe20000004100 */
        /* <DEDUP_REMOVED lines=9> */
[-C--:B------:R-:W-:Y:S01]  /*b2d0*/  FMUL.FTZ R79, R74, R77.reuse ;  /* 0x0000004d4a4f7220 */ /* 0x080fe20000410000 */
[----:B------:R-:W-:Y:S01]  /*b2e0*/  FFMA.FTZ R71, R73, R76, R78 ;  /* 0x0000004c49477223 */ /* 0x000fe2000001004e */
        /* <DEDUP_REMOVED lines=76> */
.L_x_6164:
[----:B------:R-:W-:Y:S05]  /*b7b0*/  BSYNC B1 ;  /* 0x0000000000017941 */ /* 0x000fea0003800000 */
.L_x_6163:
        /* <DEDUP_REMOVED lines=10> */
.L_x_6104:
[----:B------:R-:W2:Y:S02]  /*b860*/  LDL R52, [R1+0x44] ;  /* 0x0000440001347983 */ /* 0x000ea40000100800 */
[----:B--2---:R-:W-:-:S13]  /*b870*/  R2UR UR4, R52 ;  /* 0x00000000340472ca */ /* 0x004fda00000e0000 */
[----:B------:R-:W-:-:S06]  /*b880*/  UISETP.NE.AND UP0, UPT, UR4, 0x3, UPT ;  /* 0x000000030400788c */ /* 0x000fcc000bf05270 */
[----:B------:R-:W-:-:S13]  /*b890*/  PLOP3.LUT P5, PT, PT, PT, UP0, 0x80, 0x0 ;  /* 0x000000000000781c */ /* 0x000fda0003faf008 */
[----:B------:R-:W-:Y:S05]  /*b8a0*/  @!P5 BRA `(.L_x_6165) ;  /* 0x000000000004d947 */ /* 0x000fea0003800000 */
[----:B------:R-:W-:Y:S01]  /*b8b0*/  BPT.TRAP 0x1 ;  /* 0x000000040000795c */ /* 0x000fe20000300000 */
.L_x_6165:
        /* <DEDUP_REMOVED lines=9> */
.L_x_6394:
[----:B------:R-:W-:Y:S05]  /*b950*/  BSYNC B1 ;  /* 0x0000000000017941 */ /* 0x000fea0003800000 */
.L_x_6166:
[----:B------:R-:W-:Y:S01]  /*b960*/  ISETP.GE.AND P2, PT, R228, R119, PT ;  /* 0x00000077e400720c */ /* 0x000fe20003f46270 */
[----:B------:R-:W-:Y:S01]  /*b970*/  IMAD R53, R53, R126, R52 ;  /* 0x0000007e35357224 */ /* 0x000fe200078e0234 */
[----:B------:R-:W-:Y:S01]  /*b980*/  BSSY B1, `(.L_x_6168) ;  /* 0x0000014000017945 */ /* 0x000fe20003800000 */
[----:B------:R-:W-:-:S04]  /*b990*/  IMAD.WIDE.U32 R56, R126, R25, RZ ;  /* 0x000000197e387225 */ /* 0x000fc800078e00ff */
[----:B------:R-:W-:-:S06]  /*b9a0*/  IMAD.IADD R60, R53, 0x1, R57 ;  /* 0x00000001353c7824 */ /* 0x000fcc00078e0239 */
[----:B------:R-:W-:Y:S05]  /*b9b0*/  @P2 BRA `(.L_x_6169) ;  /* 0x0000000000402947 */ /* 0x000fea0003800000 */
[----:B------:R-:W1:Y:S01]  /*b9c0*/  @!P0 LDS.128 R52, [R118+0x20400] ;  /* 0x0204000076348984 */ /* 0x000e620000000c00 */
[----:B------:R-:W2:Y:S02]  /*b9d0*/  @!P0 LDC.64 R58, c[0x0][0x2e8] ;  /* 0x0000ba00ff3a8b82 */ /* 0x000ea40000000a00 */
[----:B--2---:R-:W-:-:S04]  /*b9e0*/  @!P0 IADD3 R58, P2, P3, R56, R58, R21 ;  /* 0x0000003a383a8210 */ /* 0x004fc80007b5e015 */
[----:B------:R-:W-:-:S05]  /*b9f0*/  @!P0 IADD3.X R59, R60, R59, R13, P2, P3 ;  /* 0x0000003b3c3b8210 */ /* 0x000fca00017e640d */
[----:B-1----:R1:W-:Y:S01]  /*ba00*/  @!P0 STG.E.128 desc[UR60][R58.64], R52 ;  /* 0x000000343a008986 */ /* 0x0023e2000c101d3c */
[----:B------:R-:W-:Y:S05]  /*ba10*/  @P1 BRA `(.L_x_6169) ;  /* 0x0000000000281947 */ /* 0x000fea0003800000 */
[----:B------:R-:W-:Y:S01]  /*ba20*/  ULDC.64 UR4, c[0x0][0x2e8] ;  /* 0x0000ba0000047ab9 */ /* 0x000fe20000000a00 */
[----:B-1----:R-:W-:Y:S02]  /*ba30*/  IADD3 R52, R34, 0x40, RZ ;  /* 0x0000004022347810 */ /* 0x002fe40007ffe0ff */
[----:B------:R-:W-:-:S04]  /*ba40*/  IADD3 R58, P2, P3, R14, UR4, R56 ;  /* 0x000000040e3a7c10 */ /* 0x000fc8000fb5e038 */
[----:B------:R-:W-:Y:S02]  /*ba50*/  IADD3.X R59, R109, UR5, R60, P2, P3 ;  /* 0x000000056d3b7c10 */ /* 0x000fe400097e643c */
[----:B------:R-:W-:-:S13]  /*ba60*/  LOP3.LUT P2, RZ, R229, 0x4, RZ, 0xc0, !PT ;  /* 0x00000004e5ff7812 */ /* 0x000fda000784c0ff */
[----:B------:R-:W-:-:S04]  /*ba70*/  @P2 VIADD R52, R34, 0xffffffc0 ;  /* 0xffffffc022342836 */ /* 0x000fc80000000000 */
[----:B------:R-:W-:-:S04]  /*ba80*/  IMAD R53, R17, 0x7000, R52 ;  /* 0x0000700011357824 */ /* 0x000fc800078e0234 */
[----:B------:R-:W-:-:S06]  /*ba90*/  IMAD.IADD R53, R16, 0x1, R53 ;  /* 0x0000000110357824 */ /* 0x000fcc00078e0235 */
[----:B------:R-:W1:Y:S04]  /*baa0*/  LDS.128 R52, [R53+0x20400] ;  /* 0x0204000035347984 */ /* 0x000e680000000c00 */
[----:B-1----:R2:W-:Y:S02]  /*bab0*/  STG.E.128 desc[UR60][R58.64], R52 ;  /* 0x000000343a007986 */ /* 0x0025e4000c101d3c */
.L_x_6169:
[----:B------:R-:W-:Y:S05]  /*bac0*/  BSYNC B1 ;  /* 0x0000000000017941 */ /* 0x000fea0003800000 */
.L_x_6168:
[----:B-12---:R-:W-:Y:S01]  /*bad0*/  VIADD R52, R228, 0x40 ;  /* 0x00000040e4347836 */ /* 0x006fe20000000000 */
[----:B------:R-:W-:Y:S04]  /*bae0*/  BSSY B1, `(.L_x_6170) ;  /* 0x0000015000017945 */ /* 0x000fe80003800000 */
[----:B------:R-:W-:-:S13]  /*baf0*/  ISETP.GE.AND P2, PT, R52, R119, PT ;  /* 0x000000773400720c */ /* 0x000fda0003f46270 */
[----:B------:R-:W-:Y:S05]  /*bb00*/  @P2 BRA `(.L_x_6171) ;  /* 0x0000000000482947 */ /* 0x000fea0003800000 */
[----:B------:R-:W1:Y:S01]  /*bb10*/  @!P0 LDS.128 R52, [R118+0x22400] ;  /* 0x0224000076348984 */ /* 0x000e620000000c00 */
[----:B------:R-:W2:Y:S01]  /*bb20*/  @!P0 LDC.64 R58, c[0x0][0x2e8] ;  /* 0x0000ba00ff3a8b82 */ /* 0x000ea20000000a00 */
[----:B------:R-:W-:-:S05]  /*bb30*/  IADD3 R61, P2, R106, R56, RZ ;  /* 0x000000386a3d7210 */ /* 0x000fca0007f5e0ff */
[----:B------:R-:W-:Y:S01]  /*bb40*/  IMAD.X R62, R60, 0x1, R107, P2 ;  /* 0x000000013c3e7824 */ /* 0x000fe200010e066b */
[----:B--2---:R-:W-:-:S04]  /*bb50*/  @!P0 IADD3 R58, P2, P3, R61, R58, R21 ;  /* 0x0000003a3d3a8210 */ /* 0x004fc80007b5e015 */
[----:B------:R-:W-:-:S05]  /*bb60*/  @!P0 IADD3.X R59, R62, R59, R13, P2, P3 ;  /* 0x0000003b3e3b8210 */ /* 0x000fca00017e640d */
[----:B-1----:R1:W-:Y:S01]  /*bb70*/  @!P0 STG.E.128 desc[UR60][R58.64], R52 ;  /* 0x000000343a008986 */ /* 0x0023e2000c101d3c */
[----:B------:R-:W-:Y:S05]  /*bb80*/  @P1 BRA `(.L_x_6171) ;  /* 0x0000000000281947 */ /* 0x000fea0003800000 */
[----:B------:R-:W-:Y:S01]  /*bb90*/  ULDC.64 UR4, c[0x0][0x2e8] ;  /* 0x0000ba0000047ab9 */ /* 0x000fe20000000a00 */
[----:B-1----:R-:W-:Y:S01]  /*bba0*/  VIADD R52, R34, 0x40 ;  /* 0x0000004022347836 */ /* 0x002fe20000000000 */
[----:B------:R-:W-:-:S04]  /*bbb0*/  IADD3 R58, P2, P3, R14, UR4, R61 ;  /* 0x000000040e3a7c10 */ /* 0x000fc8000fb5e03d */
[----:B------:R-:W-:Y:S02]  /*bbc0*/  IADD3.X R59, R109, UR5, R62, P2, P3 ;  /* 0x000000056d3b7c10 */ /* 0x000fe400097e643e */
[----:B------:R-:W-:-:S13]  /*bbd0*/  LOP3.LUT P2, RZ, R229, 0x4, RZ, 0xc0, !PT ;  /* 0x00000004e5ff7812 */ /* 0x000fda000784c0ff */
[----:B------:R-:W-:-:S04]  /*bbe0*/  @P2 VIADD R52, R34, 0xffffffc0 ;  /* 0xffffffc022342836 */ /* 0x000fc80000000000 */
[----:B------:R-:W-:-:S05]  /*bbf0*/  IMAD R53, R17, 0x7000, R52 ;  /* 0x0000700011357824 */ /* 0x000fca00078e0234 */
[----:B------:R-:W-:-:S06]  /*bc00*/  IADD3 R53, R16, R53, RZ ;  /* 0x0000003510357210 */ /* 0x000fcc0007ffe0ff */
[----:B------:R-:W1:Y:S04]  /*bc10*/  LDS.128 R52, [R53+0x22400] ;  /* 0x0224000035347984 */ /* 0x000e680000000c00 */
[----:B-1----:R2:W-:Y:S02]  /*bc20*/  STG.E.128 desc[UR60][R58.64], R52 ;  /* 0x000000343a007986 */ /* 0x0025e4000c101d3c */
.L_x_6171:
[----:B------:R-:W-:Y:S05]  /*bc30*/  BSYNC B1 ;  /* 0x0000000000017941 */ /* 0x000fea0003800000 */
.L_x_6170:
[----:B-12---:R-:W-:Y:S01]  /*bc40*/  VIADD R52, R228, 0x80 ;  /* 0x00000080e4347836 */ /* 0x006fe20000000000 */
[----:B------:R-:W-:Y:S04]  /*bc50*/  BSSY B1, `(.L_x_6172) ;  /* 0x0000015000017945 */ /* 0x000fe80003800000 */
[----:B------:R-:W-:-:S13]  /*bc60*/  ISETP.GE.AND P2, PT, R52, R119, PT ;  /* 0x000000773400720c */ /* 0x000fda0003f46270 */
[----:B------:R-:W-:Y:S05]  /*bc70*/  @P2 BRA `(.L_x_6173) ;  /* 0x0000000000482947 */ /* 0x000fea0003800000 */
[----:B------:R-:W1:Y:S01]  /*bc80*/  @!P0 LDS.128 R52, [R118+0x24400] ;  /* 0x0244000076348984 */ /* 0x000e620000000c00 */
[----:B------:R-:W2:Y:S01]  /*bc90*/  @!P0 LDC.64 R58, c[0x0][0x2e8] ;  /* 0x0000ba00ff3a8b82 */ /* 0x000ea20000000a00 */
[----:B------:R-:W-:-:S05]  /*bca0*/  LEA R61, P2, R44, R56, 0x7 ;  /* 0x000000382c3d7211 */ /* 0x000fca00078438ff */
        /* <DEDUP_REMOVED lines=15> */
.L_x_6173:
[----:B------:R-:W-:Y:S05]  /*bda0*/  BSYNC B1 ;  /* 0x0000000000017941 */ /* 0x000fea0003800000 */
.L_x_6172:
[----:B-12---:R-:W-:-:S05]  /*bdb0*/  VIADD R52, R228, 0xc0 ;  /* 0x000000c0e4347836 */ /* 0x006fca0000000000 */
[----:B------:R-:W-:-:S13]  /*bdc0*/  ISETP.GE.AND P2, PT, R52, R119, PT ;  /* 0x000000773400720c */ /* 0x000fda0003f46270 */
[----:B------:R-:W-:Y:S05]  /*bdd0*/  @P2 BRA `(.L_x_6141) ;  /* 0x0000000000582947 */ /* 0x000fea0003800000 */
[----:B------:R-:W1:Y:S01]  /*bde0*/  LDC.64 R54, c[0x0][0x300] ;  /* 0x0000c000ff367b82 */ /* 0x000e620000000a00 */
[----:B------:R-:W-:Y:S01]  /*bdf0*/  MOV R58, R56 ;  /* 0x00000038003a7202 */ /* 0x000fe20000000f00 */
[----:B------:R-:W-:-:S06]  /*be00*/  IMAD.MOV.U32 R59, RZ, RZ, R60 ;  /* 0x000000ffff3b7224 */ /* 0x000fcc00078e003c */
[----:B------:R-:W2:Y:S01]  /*be10*/  @!P0 LDC.64 R52, c[0x0][0x2e8] ;  /* 0x0000ba00ff348b82 */ /* 0x000ea20000000a00 */
[----:B-1----:R-:W-:-:S04]  /*be20*/  IMAD.WIDE.U32 R58, R54, 0xc0, R58 ;  /* 0x000000c0363a7825 */ /* 0x002fc800078e003a */
[----:B------:R-:W-:-:S04]  /*be30*/  IMAD R55, R55, 0xc0, RZ ;  /* 0x000000c037377824 */ /* 0x000fc800078e02ff */
[----:B------:R-:W-:Y:S01]  /*be40*/  IMAD.IADD R60, R59, 0x1, R55 ;  /* 0x000000013b3c7824 */ /* 0x000fe200078e0237 */
[----:B--2---:R-:W-:-:S04]  /*be50*/  @!P0 IADD3 R56, P2, P3, R58, R52, R21 ;  /* 0x000000343a388210 */ /* 0x004fc80007b5e015 */
[----:B------:R-:W-:Y:S02]  /*be60*/  @!P0 IADD3.X R57, R60, R53, R13, P2, P3 ;  /* 0x000000353c398210 */ /* 0x000fe400017e640d */
[----:B------:R-:W1:Y:S04]  /*be70*/  @!P0 LDS.128 R52, [R118+0x26400] ;  /* 0x0264000076348984 */ /* 0x000e680000000c00 */
        /* <DEDUP_REMOVED lines=12> */
.L_x_6141:
[----:B------:R-:W-:Y:S05]  /*bf40*/  BSYNC B0 ;  /* 0x0000000000007941 */ /* 0x000fea0003800000 */
.L_x_6103:
[----:B-1234-:R-:W1:Y:S01]  /*bf50*/  S2R R52, SR_TID.X ;  /* 0x0000000000347919 */ /* 0x01ee620000002100 */
[----:B------:R-:W-:Y:S01]  /*bf60*/  @!PT LDS RZ, [RZ] ;  /* 0x00000000fffff984 */ /* 0x000fe20000000800 */
[----:B------:R-:W-:Y:S01]  /*bf70*/  @!PT LDS RZ, [RZ] ;  /* 0x00000000fffff984 */ /* 0x000fe20000000800 */
[----:B------:R-:W-:Y:S01]  /*bf80*/  @!PT LDS RZ, [RZ] ;  /* 0x00000000fffff984 */ /* 0x000fe20000000800 */
[----:B------:R-:W-:Y:S01]  /*bf90*/  @!PT LDS RZ, [RZ] ;  /* 0x00000000fffff984 */ /* 0x000fe20000000800 */
[----:B------:R2:W-:Y:S06]  /*bfa0*/  MEMBAR.ALL.CTA ;  /* 0x0000000000007992 */ /* 0x0005ec0000008000 */
[----:B--2---:R-:W2:Y:S01]  /*bfb0*/  FENCE.VIEW.ASYNC.S ;  /* 0x00000000000073c6 */ /* 0x004ea20000000000 */
[----:B------:R-:W-:Y:S05]  /*bfc0*/  WARPSYNC.ALL ;  /* 0x0000000000007948 */ /* 0x000fea0003800000 */
[----:B------:R-:W-:Y:S01]  /*bfd0*/  BSSY B0, `(.L_x_6174) ;  /* 0x0000009000007945 */ /* 0x000fe20003800000 */
[----:B-1----:R-:W-:Y:S01]  /*bfe0*/  LOP3.LUT R52, R52, 0x7f, RZ, 0xc0, !PT ;  /* 0x0000007f34347812 */ /* 0x002fe200078ec0ff */
[----:B--2---:R1:W-:Y:S03]  /*bff0*/  BAR.SYNC.DEFER_BLOCKING R135, 0x80 ;  /* 0x000200870000751d */ /* 0x0043e60000010000 */
[----:B------:R-:W-:-:S13]  /*c000*/  ISETP.NE.AND P2, PT, R52, RZ, PT ;  /* 0x000000ff3400720c */ /* 0x000fda0003f45270 */
[----:B------:R-:W-:-:S05]  /*c010*/  @!P2 VIADD R52, R111, 0x2e8a0 ;  /* 0x0002e8a06f34a836 */ /* 0x000fca0000000000 */
[----:B------:R-:W-:-:S04]  /*c020*/  @!P2 PRMT R52, RZ, 0x654, R52 ;  /* 0x00000654ff34a816 */ /* 0x000fc80000000034 */
[----:B------:R1:W-:Y:S01]  /*c030*/  @!P2 SYNCS.ARRIVE.TRANS64.RED.A1T0 RZ, [R52+URZ], RZ ;  /* 0x000000ff34ffa9a7 */ /* 0x0003e2000810043f */
[----:B------:R-:W-:Y:S05]  /*c040*/  @!P5 BRA `(.L_x_6175) ;  /* 0x000000000004d947 */ /* 0x000fea0003800000 */
[----:B------:R-:W-:Y:S01]  /*c050*/  BPT.TRAP 0x1 ;  /* 0x000000040000795c */ /* 0x000fe20000300000 */
.L_x_6175:
[----:B------:R-:W-:Y:S05]  /*c060*/  BSYNC B0 ;  /* 0x0000000000007941 */ /* 0x000fea0003800000 */
.L_x_6174:
[----:B------:R-:W2:Y:S01]  /*c070*/  SYNCS.PHASECHK.TRANS64.TRYWAIT P3, [R111+URZ+0x2e8b0], R125 ;  /* 0x02e8b07d6f0075a7 */ /* 0x000ea2000806017f */
[----:B------:R-:W-:Y:S01]  /*c080*/  ULDC.64 UR38, c[0x0][0x328] ;  /* 0x0000ca0000267ab9 */ /* 0x000fe20000000a00 */
[----:B------:R-:W-:Y:S01]  /*c090*/  ULDC.64 UR36, c[0x0][0x318] ;  /* 0x0000c60000247ab9 */ /* 0x000fe20000000a00 */
[----:B------:R-:W-:Y:S04]  /*c0a0*/  BSSY B0, `(.L_x_6176) ;  /* 0x0000002000007945 */ /* 0x000fe80003800000 */
[----:B--2---:R-:W-:Y:S05]  /*c0b0*/  @!P3 BRA `(.L_x_6177) ;  /* 0x0000017c0000b947 */ /* 0x004fea0003800000 */
.L_x_6395:
[----:B------:R-:W-:Y:S05]  /*c0c0*/  BSYNC B0 ;  /* 0x0000000000007941 */ /* 0x000fea0003800000 */
.L_x_6176:
[----:B------:R-:W-:Y:S01]  /*c0d0*/  ISETP.GE.AND P3, PT, R228, R119, PT ;  /* 0x00000077e400720c */ /* 0x000fe20003f66270 */
[----:B------:R-:W-:Y:S01]  /*c0e0*/  BSSY B0, `(.L_x_6178) ;  /* 0x0000017000007945 */ /* 0x000fe20003800000 */
[----:B------:R-:W-:-:S11]  /*c0f0*/  IMAD.WIDE R56, R25, 0xe0, R102 ;  /* 0x000000e019387825 */ /* 0x000fd600078e0266 */
[----:B------:R-:W-:Y:S05]  /*c100*/  @P3 BRA `(.L_x_6179) ;  /* 0x0000000000503947 */ /* 0x000fea0003800000 */
[----:B------:R-:W-:Y:S01]  /*c110*/  ULDC UR4, c[0x0][0x2f4] ;  /* 0x0000bd0000047ab9 */ /* 0x000fe20000000800 */
[----:B------:R-:W-:Y:S01]  /*c120*/  PLOP3.LUT P4, PT, PT, PT, PT, 0x8, 0x0 ;  /* 0x000000000000781c */ /* 0x000fe20003f8e170 */
[----:B------:R-:W-:Y:S01]  /*c130*/  IMAD.MOV.U32 R53, RZ, RZ, R110 ;  /* 0x000000ffff357224 */ /* 0x000fe200078e006e */
[----:B------:R-:W-:Y:S01]  /*c140*/  ISETP.GE.AND P3, PT, R4, UR4, PT ;  /* 0x0000000404007c0c */ /* 0x000fe2000bf66270 */
[----:B------:R-:W-:Y:S01]  /*c150*/  IMAD R55, R57, UR38, RZ ;  /* 0x0000002639377c24 */ /* 0x000fe2000f8e02ff */
[----:B-1----:R-:W-:-:S03]  /*c160*/  MOV R52, R48 ;  /* 0x0000003000347202 */ /* 0x002fc60000000f00 */
[C---:B------:R-:W-:Y:S02]  /*c170*/  IMAD R55, R56.reuse, UR39, R55 ;  /* 0x0000002738377c24 */ /* 0x040fe4000f8e0237 */
[----:B------:R-:W-:-:S06]  /*c180*/  IMAD.WIDE.U32 R52, R56, UR38, R52 ;  /* 0x0000002638347c25 */ /* 0x000fcc000f8e0034 */
[----:B------:R-:W-:Y:S01]  /*c190*/  @!P3 LOP3.LUT P5, RZ, R229, 0x4, RZ, 0xc0, !PT ;  /* 0x00000004e5ffb812 */ /* 0x000fe200078ac0ff */
[----:B------:R-:W-:-:S03]  /*c1a0*/  @!P3 VIADD R60, R117, 0x40 ;  /* 0x00000040753cb836 */ /* 0x000fc60000000000 */
[----:B------:R-:W-:Y:S02]  /*c1b0*/  @!P3 PLOP3.LUT P4, PT, P5, PT, PT, 0x80, 0x0 ;  /* 0x000000000000b81c */ /* 0x000fe40002f8f070 */
[----:B------:R-:W-:-:S04]  /*c1c0*/  IADD3 R58, P5, R52, UR36, RZ ;  /* 0x00000024343a7c10 */ /* 0x000fc8000ffbe0ff */
[----:B------:R-:W-:-:S07]  /*c1d0*/  IADD3.X R59, R53, UR37, R55, P5, !PT ;  /* 0x00000025353b7c10 */ /* 0x000fce000affe437 */
[----:B------:R-:W-:Y:S01]  /*c1e0*/  @P4 VIADD R60, R117, 0xffffffc0 ;  /* 0xffffffc0753c4836 */ /* 0x000fe20000000000 */
[----:B------:R-:W-:-:S03]  /*c1f0*/  ISETP.GE.AND P4, PT, R18, UR4, PT ;  /* 0x0000000412007c0c */ /* 0x000fc6000bf86270 */
[----:B------:R-:W-:-:S10]  /*c200*/  @!P3 IMAD.IADD R60, R16, 0x1, R60 ;  /* 0x00000001103cb824 */ /* 0x000fd400078e023c */
[----:B------:R-:W1:Y:S04]  /*c210*/  @!P4 LDS.128 R52, [R118+0xe400] ;  /* 0x00e400007634c984 */ /* 0x000e680000000c00 */
[----:B-1----:R-:W-:Y:S04]  /*c220*/  @!P4 STG.E.128 desc[UR60][R58.64], R52 ;  /* 0x000000343a00c986 */ /* 0x002fe8000c101d3c */
[----:B------:R-:W1:Y:S04]  /*c230*/  @!P3 LDS.128 R52, [R60+0xe400] ;  /* 0x00e400003c34b984 */ /* 0x000e680000000c00 */
[----:B-1----:R3:W-:Y:S02]  /*c240*/  @!P3 STG.E.128 desc[UR60][R58.64+0x40], R52 ;  /* 0x000040343a00b986 */ /* 0x0027e4000c101d3c */
.L_x_6179:
[----:B------:R-:W-:Y:S05]  /*c250*/  BSYNC B0 ;  /* 0x0000000000007941 */ /* 0x000fea0003800000 */
.L_x_6178:
[----:B-1-3--:R-:W-:Y:S01]  /*c260*/  VIADD R52, R228, 0x40 ;  /* 0x00000040e4347836 */ /* 0x00afe20000000000 */
[----:B------:R-:W-:Y:S04]  /*c270*/  BSSY B0, `(.L_x_6180) ;  /* 0x0000019000007945 */ /* 0x000fe80003800000 */
[----:B------:R-:W-:-:S13]  /*c280*/  ISETP.GE.AND P3, PT, R52, R119, PT ;  /* 0x000000773400720c */ /* 0x000fda0003f66270 */
[----:B------:R-:W-:Y:S05]  /*c290*/  @P3 BRA `(.L_x_6181) ;  /* 0x0000000000583947 */ /* 0x000fea0003800000 */
[----:B------:R-:W-:Y:S01]  /*c2a0*/  ULDC UR4, c[0x0][0x2f4] ;  /* 0x0000bd0000047ab9 */ /* 0x000fe20000000800 */
[----:B------:R-:W-:Y:S01]  /*c2b0*/  PLOP3.LUT P4, PT, PT, PT, PT, 0x8, 0x0 ;  /* 0x000000000000781c */ /* 0x000fe20003f8e170 */
[----:B------:R-:W-:Y:S01]  /*c2c0*/  IMAD.MOV.U32 R52, RZ, RZ, R48 ;  /* 0x000000ffff347224 */ /* 0x000fe200078e0030 */
[----:B------:R-:W-:Y:S01]  /*c2d0*/  ISETP.GE.AND P3, PT, R4, UR4, PT ;  /* 0x0000000404007c0c */ /* 0x000fe2000bf66270 */
[----:B------:R-:W-:-:S12]  /*c2e0*/  IMAD.MOV.U32 R53, RZ, RZ, R110 ;  /* 0x000000ffff357224 */ /* 0x000fd800078e006e */
[----:B------:R-:W-:Y:S02]  /*c2f0*/  @!P3 LOP3.LUT P5, RZ, R229, 0x4, RZ, 0xc0, !PT ;  /* 0x00000004e5ffb812 */ /* 0x000fe400078ac0ff */
[----:B------:R-:W-:Y:S02]  /*c300*/  @!P3 IADD3 R60, R117, 0x40, RZ ;  /* 0x00000040753cb810 */ /* 0x000fe40007ffe0ff */
[----:B------:R-:W-:Y:S02]  /*c310*/  @!P3 PLOP3.LUT P4, PT, P5, PT, PT, 0x80, 0x0 ;  /* 0x000000000000b81c */ /* 0x000fe40002f8f070 */
[----:B------:R-:W-:-:S05]  /*c320*/  IADD3 R55, P5, R56, 0x40, RZ ;  /* 0x0000004038377810 */ /* 0x000fca0007fbe0ff */
[----:B------:R-:W-:Y:S02]  /*c330*/  IMAD.X R54, RZ, RZ, R57, P5 ;  /* 0x000000ffff367224 */ /* 0x000fe400028e0639 */
[----:B------:R-:W-:-:S04]  /*c340*/  IMAD.WIDE.U32 R52, R55, UR38, R52 ;  /* 0x0000002637347c25 */ /* 0x000fc8000f8e0034 */
[----:B------:R-:W-:Y:S02]  /*c350*/  IMAD R54, R54, UR38, RZ ;  /* 0x0000002636367c24 */ /* 0x000fe4000f8e02ff */
[----:B------:R-:W-:Y:S01]  /*c360*/  @P4 VIADD R60, R117, 0xffffffc0 ;  /* 0xffffffc0753c4836 */ /* 0x000fe20000000000 */
[----:B------:R-:W-:Y:S01]  /*c370*/  IADD3 R58, P4, R52, UR36, RZ ;  /* 0x00000024343a7c10 */ /* 0x000fe2000ff9e0ff */
[----:B------:R-:W-:Y:S02]  /*c380*/  IMAD R55, R55, UR39, R54 ;  /* 0x0000002737377c24 */ /* 0x000fe4000f8e0236 */
[----:B------:R-:W-:-:S03]  /*c390*/  @!P3 IMAD.IADD R60, R16, 0x1, R60 ;  /* 0x00000001103cb824 */ /* 0x000fc600078e023c */
[----:B------:R-:W-:Y:S02]  /*c3a0*/  IADD3.X R59, R53, UR37, R55, P4, !PT ;  /* 0x00000025353b7c10 */ /* 0x000fe4000a7fe437 */
[----:B------:R-:W-:-:S13]  /*c3b0*/  ISETP.GE.AND P4, PT, R18, UR4, PT ;  /* 0x0000000412007c0c */ /* 0x000fda000bf86270 */
[----:B------:R-:W1:Y:S04]  /*c3c0*/  @!P4 LDS.128 R52, [R118+0x10400] ;  /* 0x010400007634c984 */ /* 0x000e680000000c00 */
[----:B-1----:R-:W-:Y:S04]  /*c3d0*/  @!P4 STG.E.128 desc[UR60][R58.64], R52 ;  /* 0x000000343a00c986 */ /* 0x002fe8000c101d3c */
[----:B------:R-:W1:Y:S04]  /*c3e0*/  @!P3 LDS.128 R52, [R60+0x10400] ;  /* 0x010400003c34b984 */ /* 0x000e680000000c00 */
[----:B-1----:R1:W-:Y:S02]  /*c3f0*/  @!P3 STG.E.128 desc[UR60][R58.64+0x40], R52 ;  /* 0x000040343a00b986 */ /* 0x0023e4000c101d3c */
.L_x_6181:
[----:B------:R-:W-:Y:S05]  /*c400*/  BSYNC B0 ;  /* 0x0000000000007941 */ /* 0x000fea0003800000 */
.L_x_6180:
[----:B-1----:R-:W-:Y:S01]  /*c410*/  VIADD R52, R228, 0x80 ;  /* 0x00000080e4347836 */ /* 0x002fe20000000000 */
        /* <DEDUP_REMOVED lines=25> */
.L_x_6183:
[----:B------:R-:W-:Y:S05]  /*c5b0*/  BSYNC B0 ;  /* 0x0000000000007941 */ /* 0x000fea0003800000 */
.L_x_6182:
        /* <DEDUP_REMOVED lines=16> */
[----:B------:R-:W-:Y:S02]  /*c6c0*/  @P4 VIADD R58, R117, 0xffffffc0 ;  /* 0xffffffc0753a4836 */ /* 0x000fe40000000000 */
[----:B------:R-:W-:Y:S01]  /*c6d0*/  IMAD R55, R55, UR39, R56 ;  /* 0x0000002737377c24 */ /* 0x000fe2000f8e0238 */
[----:B------:R-:W-:Y:S01]  /*c6e0*/  IADD3 R56, P4, R52, UR36, RZ ;  /* 0x0000002434387c10 */ /* 0x000fe2000ff9e0ff */
[----:B------:R-:W-:-:S03]  /*c6f0*/  @!P3 IMAD.IADD R58, R16, 0x1, R58 ;  /* 0x00000001103ab824 */ /* 0x000fc600078e023a */
[----:B------:R-:W-:Y:S02]  /*c700*/  IADD3.X R57, R53, UR37, R55, P4, !PT ;  /* 0x0000002535397c10 */ /* 0x000fe4000a7fe437 */
[----:B------:R-:W-:-:S13]  /*c710*/  ISETP.GE.AND P4, PT, R18, UR4, PT ;  /* 0x0000000412007c0c */ /* 0x000fda000bf86270 */
[----:B------:R-:W1:Y:S04]  /*c720*/  @!P4 LDS.128 R52, [R118+0x14400] ;  /* 0x014400007634c984 */ /* 0x000e680000000c00 */
[----:B-1----:R-:W-:Y:S04]  /*c730*/  @!P4 STG.E.128 desc[UR60][R56.64], R52 ;  /* 0x000000343800c986 */ /* 0x002fe8000c101d3c */
[----:B------:R-:W1:Y:S04]  /*c740*/  @!P3 LDS.128 R52, [R58+0x14400] ;  /* 0x014400003a34b984 */ /* 0x000e680000000c00 */
[----:B-1----:R1:W-:Y:S02]  /*c750*/  @!P3 STG.E.128 desc[UR60][R56.64+0x40], R52 ;  /* 0x000040343800b986 */ /* 0x0023e4000c101d3c */
.L_x_6185:
[----:B------:R-:W-:Y:S05]  /*c760*/  BSYNC B0 ;  /* 0x0000000000007941 */ /* 0x000fea0003800000 */
.L_x_6184:
[----:B------:R-:W-:Y:S01]  /*c770*/  @!PT LDS RZ, [RZ] ;  /* 0x00000000fffff984 */ /* 0x000fe20000000800 */
[----:B------:R-:W-:Y:S01]  /*c780*/  @!PT LDS RZ, [RZ] ;  /* 0x00000000fffff984 */ /* 0x000fe20000000800 */
[----:B------:R-:W-:Y:S01]  /*c790*/  @!PT LDS RZ, [RZ] ;  /* 0x00000000fffff984 */ /* 0x000fe20000000800 */
[----:B------:R-:W-:Y:S01]  /*c7a0*/  @!PT LDS RZ, [RZ] ;  /* 0x00000000fffff984 */ /* 0x000fe20000000800 */
[----:B------:R3:W-:Y:S06]  /*c7b0*/  MEMBAR.ALL.CTA ;  /* 0x0000000000007992 */ /* 0x0007ec0000008000 */
[----:B---3--:R-:W3:Y:S01]  /*c7c0*/  FENCE.VIEW.ASYNC.S ;  /* 0x00000000000073c6 */ /* 0x008ee20000000000 */
[----:B0-2---:R-:W-:Y:S01]  /*c7d0*/  @!P2 VIADD R111, R111, 0x2e8c0 ;  /* 0x0002e8c06f6fa836 */ /* 0x005fe20000000000 */
[----:B---3--:R0:W-:Y:S01]  /*c7e0*/  BAR.SYNC.DEFER_BLOCKING R135, 0x80 ;  /* 0x000200870000751d */ /* 0x0081e20000010000 */
[----:B------:R-:W-:Y:S01]  /*c7f0*/  ISETP.NE.AND P3, PT, R112, RZ, PT ;  /* 0x000000ff7000720c */ /* 0x000fe20003f65270 */
[----:B------:R-:W-:-:S02]  /*c800*/  VIADD R17, R17, 0x1 ;  /* 0x0000000111117836 */ /* 0x000fc40000000000 */
[----:B------:R-:W-:-:S04]  /*c810*/  @!P2 PRMT R111, RZ, 0x654, R111 ;  /* 0x00000654ff6fa816 */ /* 0x000fc8000000006f */
[----:B------:R0:W-:Y:S01]  /*c820*/  @!P2 SYNCS.ARRIVE.TRANS64.RED.A1T0 RZ, [R111+URZ], RZ ;  /* 0x000000ff6fffa9a7 */ /* 0x0001e2000810043f */
[----:B------:R-:W-:-:S04]  /*c830*/  ISETP.NE.AND P2, PT, R17, 0x2, PT ;  /* 0x000000021100780c */ /* 0x000fc80003f45270 */
[----:B-1----:R-:W-:Y:S02]  /*c840*/  SEL R52, RZ, 0x1, P2 ;  /* 0x00000001ff347807 */ /* 0x002fe40001000000 */
[----:B------:R-:W-:Y:S02]  /*c850*/  SEL R17, R17, RZ, P2 ;  /* 0x000000ff11117207 */ /* 0x000fe40001000000 */
[----:B------:R-:W-:Y:S01]  /*c860*/  LOP3.LUT R231, R231, R52, RZ, 0x3c, !PT ;  /* 0x00000034e7e77212 */ /* 0x000fe200078e3cff */
[----:B0-----:R-:W-:Y:S06]  /*c870*/  @P3 BRA `(.L_x_6186) ;  /* 0xffffff5c00b43947 */ /* 0x001fec000383ffff */
[----:B------:R-:W0:Y:S01]  /*c880*/  S2R R53, SR_TID.X ;  /* 0x0000000000357919 */ /* 0x000e220000002100 */
[----:B------:R-:W-:Y:S02]  /*c890*/  PLOP3.LUT P0, PT, PT, PT, PT, 0x8, 0x0 ;  /* 0x000000000000781c */ /* 0x000fe40003f0e170 */
[----:B0-----:R-:W-:-:S04]  /*c8a0*/  SHF.R.U32.HI R53, RZ, 0x7, R53 ;  /* 0x00000007ff357819 */ /* 0x001fc80000011635 */
[----:B------:R-:W-:-:S13]  /*c8b0*/  ISETP.NE.AND P3, PT, R53, 0x1, PT ;  /* 0x000000013500780c */ /* 0x000fda0003f65270 */
[----:B------:R-:W-:Y:S06]  /*c8c0*/  @!P3 BAR.ARV 0x9, 0x100 ;  /* 0x024400000000bb1d */ /* 0x000fec0000002000 */
.L_x_6098:
[----:B------:R-:W-:Y:S05]  /*c8d0*/  @P0 BRA `(.L_x_6187) ;  /* 0x00000000000c0947 */ /* 0x000fea0003800000 */
[----:B------:R-:W0:Y:S01]  /*c8e0*/  FENCE.VIEW.ASYNC.G ;  /* 0x00000000000073c6 */ /* 0x000e220000000100 */
[----:B------:R-:W-:Y:S05]  /*c8f0*/  WARPSYNC.ALL ;  /* 0x0000000000007948 */ /* 0x000fea0003800000 */
[----:B0-----:R-:W-:Y:S06]  /*c900*/  BAR.ARV 0xc, 0x180 ;  /* 0x0306000000007b1d */ /* 0x001fec0000002000 */
.L_x_6187:
        /* <DEDUP_REMOVED lines=37> */
[----:B------:R-:W-:Y:S02]  /*cb60*/  IMAD.MOV.U32 R3, RZ, RZ, 0x3f800000 ;  /* 0x3f800000ff037424 */ /* 0x000fe400078e00ff */
[----:B------:R0:W2:Y:S04]  /*cb70*/  @P1 LDG.E R0, desc[UR60][R8.64] ;  /* 0x0000003c08001981 */ /* 0x0000a8000c1e1900 */
[----:B------:R1:W2:Y:S01]  /*cb80*/  @P0 LDG.E R3, desc[UR60][R4.64] ;  /* 0x0000003c04030981 */ /* 0x0002a2000c1e1900 */
[----:B------:R-:W-:-:S02]  /*cb90*/  ISETP.GE.AND P1, PT, R138, 0x1, PT ;  /* 0x000000018a00780c */ /* 0x000fc40003f26270 */
[----:B------:R-:W-:Y:S02]  /*cba0*/  CS2R R88, SRZ ;  /* 0x0000000000587805 */ /* 0x000fe4000001ff00 */
[----:B------:R-:W-:Y:S01]  /*cbb0*/  PLOP3.LUT P0, PT, PT, PT, PT, 0x80, 0x0 ;  /* 0x000000000000781c */ /* 0x000fe20003f0f070 */
[----:B------:R-:W-:Y:S01]  /*cbc0*/  IMAD.MOV.U32 R87, RZ, RZ, RZ ;  /* 0x000000ffff577224 */ /* 0x000fe200078e00ff */
[----:B------:R-:W-:Y:S02]  /*cbd0*/  CS2R R6, SRZ ;  /* 0x0000000000067805 */ /* 0x000fe4000001ff00 */
[----:B------:R-:W-:Y:S02]  /*cbe0*/  CS2R R10, SRZ ;  /* 0x00000000000a7805 */ /* 0x000fe4000001ff00 */
[----:B0-----:R-:W-:Y:S02]  /*cbf0*/  CS2R R8, SRZ ;  /* 0x0000000000087805 */ /* 0x001fe4000001ff00 */
[----:B------:R-:W-:-:S02]  /*cc00*/  CS2R R12, SRZ ;  /* 0x00000000000c7805 */ /* 0x000fc4000001ff00 */
[----:B------:R-:W-:Y:S02]  /*cc10*/  CS2R R14, SRZ ;  /* 0x00000000000e7805 */ /* 0x000fe4000001ff00 */
[----:B-1----:R-:W-:Y:S02]  /*cc20*/  CS2R R4, SRZ ;  /* 0x0000000000047805 */ /* 0x002fe4000001ff00 */
        /* <DEDUP_REMOVED lines=23> */
[----:B------:R-:W-:Y:S02]  /*cda0*/  MOV R68, RZ ;  /* 0x000000ff00447202 */ /* 0x000fe40000000f00 */
[----:B------:R-:W-:Y:S01]  /*cdb0*/  CS2R R100, SRZ ;  /* 0x0000000000647805 */ /* 0x000fe2000001ff00 */
[----:B------:R-:W-:Y:S02]  /*cdc0*/  IMAD.MOV.U32 R72, RZ, RZ, RZ ;  /* 0x000000ffff487224 */ /* 0x000fe400078e00ff */
        /* <DEDUP_REMOVED lines=10> */
[----:B------:R-:W-:-:S06]  /*ce70*/  SHF.R.S32.HI R0, RZ, 0x7, R0 ;  /* 0x00000007ff007819 */ /* 0x000fcc0000011400 */
[----:B------:R-:W0:Y:S04]  /*ce80*/  SHFL.IDX PT, R0, R0, RZ, 0x1f ;  /* 0x00001fff00007589 */ /* 0x000e2800000e0000 */
[----:B0-----:R0:W-:Y:S02]  /*ce90*/  STL [R1+0x48], R0 ;  /* 0x0000480001007387 */ /* 0x0011e40000100800 */
.L_x_6398:
[----:B------:R-:W0:Y:S01]  /*cea0*/  LDL R3, [R1+0x48] ;  /* 0x0000480001037983 */ /* 0x000e220000100800 */
[----:B------:R-:W-:Y:S01]  /*ceb0*/  VIADD R27, R16, 0x1c400 ;  /* 0x0001c400101b7836 */ /* 0x000fe20000000000 */
[----:B------:R-:W-:Y:S04]  /*cec0*/  BSSY B6, `(.L_x_6190) ;  /* 0x0000019000067945 */ /* 0x000fe80003800000 */
[----:B------:R-:W-:Y:S02]  /*ced0*/  LOP3.LUT P0, RZ, R27, 0x9f, RZ, 0xc0, !PT ;  /* 0x0000009f1bff7812 */ /* 0x000fe4000780c0ff */
[----:B0-----:R-:W-:-:S04]  /*cee0*/  LEA.HI R0, R3, R3, RZ, 0x1 ;  /* 0x0000000303007211 */ /* 0x001fc800078f08ff */
[----:B------:R-:W-:-:S05]  /*cef0*/  LOP3.LUT R0, R0, 0x1e, RZ, 0xc0, !PT ;  /* 0x0000001e00007812 */ /* 0x000fca00078ec0ff */
[----:B------:R-:W-:-:S04]  /*cf00*/  IMAD.IADD R0, R3, 0x1, -R0 ;  /* 0x0000000103007824 */ /* 0x000fc800078e0a00 */
[----:B------:R-:W-:-:S05]  /*cf10*/  IMAD R0, R0, 0x2000, R27 ;  /* 0x0000200000007824 */ /* 0x000fca00078e021b */
[----:B------:R-:W-:-:S04]  /*cf20*/  SHF.R.U32.HI R0, RZ, 0x4, R0 ;  /* 0x00000004ff007819 */ /* 0x000fc80000011600 */
[----:B------:R-:W-:Y:S01]  /*cf30*/  LOP3.LUT R30, R0, 0x3fff, RZ, 0xc0, !PT ;  /* 0x00003fff001e7812 */ /* 0x000fe200078ec0ff */
[----:B------:R-:W-:Y:S06]  /*cf40*/  @!P0 BRA `(.L_x_6191) ;  /* 0x0000000000408947 */ /* 0x000fec0003800000 */
[----:B------:R-:W-:Y:S01]  /*cf50*/  MOV R0, 0x0 ;  /* 0x0000000000007802 */ /* 0x000fe20000000f00 */
[----:B------:R-:W-:Y:S01]  /*cf60*/  ULDC.64 UR4, c[0x4][0x198] ;  /* 0x0100660000047ab9 */ /* 0x000fe20000000a00 */
[----:B------:R-:W-:Y:S01]  /*cf70*/  ULDC.64 UR6, c[0x4][0x1a0] ;  /* 0x0100680000067ab9 */ /* 0x000fe20000000a00 */
[----:B------:R-:W-:Y:S01]  /*cf80*/  MOV R4, UR4 ;  /* 0x0000000400047c02 */ /* 0x000fe20008000f00 */
[----:B-1----:R0:W1:Y:S01]  /*cf90*/  LDC.64 R14, c[0x4][R0] ;  /* 0x01000000000e7b82 */ /* 0x0020620000000a00 */
[----:B------:R-:W-:Y:S01]  /*cfa0*/  IMAD.U32 R5, RZ, RZ, UR5 ;  /* 0x00000005ff057e24 */ /* 0x000fe2000f8e00ff */
[----:B------:R-:W-:Y:S01]  /*cfb0*/  ULDC.64 UR4, c[0x4][0xa0] ;  /* 0x0100280000047ab9 */ /* 0x000fe20000000a00 */
[----:B------:R-:W-:Y:S01]  /*cfc0*/  IMAD.U32 R6, RZ, RZ, UR6 ;  /* 0x00000006ff067e24 */ /* 0x000fe2000f8e00ff */
[----:B------:R-:W-:Y:S01]  /*cfd0*/  MOV R12, 0x1 ;  /* 0x00000001000c7802 */ /* 0x000fe20000000f00 */
[----:B------:R-:W-:Y:S02]  /*cfe0*/  IMAD.U32 R7, RZ, RZ, UR7 ;  /* 0x00000007ff077e24 */ /* 0x000fe4000f8e00ff */
[----:B------:R-:W-:-:S02]  /*cff0*/  IMAD.U32 R10, RZ, RZ, UR4 ;  /* 0x00000004ff0a7e24 */ /* 0x000fc4000f8e00ff */
[----:B------:R-:W-:Y:S02]  /*d000*/  IMAD.U32 R11, RZ, RZ, UR5 ;  /* 0x00000005ff0b7e24 */ /* 0x000fe4000f8e00ff */
[----:B------:R-:W-:Y:S02]  /*d010*/  IMAD.MOV.U32 R8, RZ, RZ, 0x70 ;  /* 0x00000070ff087424 */ /* 0x000fe400078e00ff */
[----:B0-----:R-:W-:-:S07]  /*d020*/  IMAD.MOV.U32 R13, RZ, RZ, RZ ;  /* 0x000000ffff0d7224 */ /* 0x001fce00078e00ff */
[----:B------:R-:W-:-:S07]  /*d030*/  LEPC R20, `(.L_x_6191) ;  /* 0x000000001014794e */ /* 0x000fce0000000000 */
[----:B-1---5:R-:W-:Y:S05]  /*d040*/  CALL.ABS.NOINC R14 ;  /* 0x000000000e007343 */ /* 0x022fea0003c00000 */
.L_x_6191:
[----:B------:R-:W-:Y:S05]  /*d050*/  BSYNC B6 ;  /* 0x0000000000067941 */ /* 0x000fea0003800000 */
.L_x_6190:
[----:B------:R-:W-:Y:S02]  /*d060*/  ULDC UR4, c[0x0][0x3f4] ;  /* 0x0000fd0000047ab9 */ /* 0x000fe40000000800 */
[----:B------:R-:W-:-:S13]  /*d070*/  ISETP.LT.AND P0, PT, RZ, UR4, PT ;  /* 0x00000004ff007c0c */ /* 0x000fda000bf01270 */
[----:B------:R-:W-:Y:S05]  /*d080*/  @P0 BRA `(.L_x_6192) ;  /* 0x0000000000480947 */ /* 0x000fea0003800000 */
[----:B------:R-:W2:Y:S02]  /*d090*/  LDL R20, [R1+0xa0] ;  /* 0x0000a00001147983 */ /* 0x000ea40000100800 */
[----:B--2---:R-:W-:-:S13]  /*d0a0*/  R2UR UR5, R20 ;  /* 0x00000000140572ca */ /* 0x004fda00000e0000 */
        /* <DEDUP_REMOVED lines=10> */
.L_x_6195:
[----:B--2---:R2:W3:Y:S02]  /*d150*/  SYNCS.PHASECHK.TRANS64.TRYWAIT P0, [R16+URZ+0x2e800], R3 ;  /* 0x02e80003100075a7 */ /* 0x0044e4000800017f */
[----:B---3--:R-:W-:Y:S05]  /*d160*/  @!P0 NANOSLEEP.SYNCS 0x989680 ;  /* 0x009896800000895d */ /* 0x008fea0003900000 */
[----:B------:R-:W3:Y:S02]  /*d170*/  @!P0 SYNCS.PHASECHK.TRANS64 P0, [R16+URZ+0x2e800], R3 ;  /* 0x02e80003100085a7 */ /* 0x000ee4000800007f */
[----:B---3--:R-:W-:Y:S05]  /*d180*/  @!P0 BRA `(.L_x_6195) ;  /* 0xfffffffc00f08947 */ /* 0x008fea000383ffff */
.L_x_6194:
[----:B------:R-:W-:Y:S05]  /*d190*/  BSYNC B0 ;  /* 0x0000000000007941 */ /* 0x000fea0003800000 */
.L_x_6193:
[----:B------:R-:W-:Y:S05]  /*d1a0*/  BRA `(.L_x_6196) ;  /* 0x00000040004c7947 */ /* 0x000fea0003800000 */
.L_x_6192:
[----:B------:R-:W0:Y:S01]  /*d1b0*/  LDC.64 R24, c[0x0][0x3e8] ;  /* 0x0000fa00ff187b82 */ /* 0x000e220000000a00 */
[----:B------:R-:W-:Y:S01]  /*d1c0*/  LOP3.LUT P0, RZ, R27, 0x3ff, RZ, 0xc0, !PT ;  /* 0x000003ff1bff7812 */ /* 0x000fe2000780c0ff */
[----:B------:R-:W-:Y:S01]  /*d1d0*/  ULDC.64 UR4, c[0x0][0x3f8] ;  /* 0x0000fe0000047ab9 */ /* 0x000fe20000000a00 */
[----:B-----5:R-:W-:Y:S01]  /*d1e0*/  SHF.R.S32.HI R0, RZ, 0x1f, R121 ;  /* 0x0000001fff007819 */ /* 0x020fe20000011479 */
[----:B------:R-:W-:Y:S01]  /*d1f0*/  ULDC.64 UR6, c[0x0][0x408] ;  /* 0x0001020000067ab9 */ /* 0x000fe20000000a00 */
[----:B------:R-:W-:Y:S03]  /*d200*/  BSSY B6, `(.L_x_6197) ;  /* 0x000001b000067945 */ /* 0x000fe60003800000 */
[----:B------:R-:W2:Y:S01]  /*d210*/  LDC.64 R28, c[0x0][0x400] ;  /* 0x00010000ff1c7b82 */ /* 0x000ea20000000a00 */
[C---:B------:R-:W-:Y:S02]  /*d220*/  IMAD R4, R0.reuse, UR4, RZ ;  /* 0x0000000400047c24 */ /* 0x040fe4000f8e02ff */
[----:B------:R-:W-:-:S02]  /*d230*/  IMAD R0, R0, UR6, RZ ;  /* 0x0000000600007c24 */ /* 0x000fc4000f8e02ff */
[C---:B------:R-:W-:Y:S02]  /*d240*/  IMAD R3, R121.reuse, UR5, R4 ;  /* 0x0000000579037c24 */ /* 0x040fe4000f8e0204 */
[C---:B------:R-:W-:Y:S02]  /*d250*/  IMAD R27, R121.reuse, UR7, R0 ;  /* 0x00000007791b7c24 */ /* 0x040fe4000f8e0200 */
[----:B0-----:R-:W-:-:S04]  /*d260*/  IMAD.WIDE.U32 R24, R121, UR4, R24 ;  /* 0x0000000479187c25 */ /* 0x001fc8000f8e0018 */
[----:B------:R-:W-:Y:S02]  /*d270*/  IMAD.IADD R26, R3, 0x1, R25 ;  /* 0x00000001031a7824 */ /* 0x000fe400078e0219 */
[----:B--2---:R-:W-:-:S04]  /*d280*/  IMAD.WIDE.U32 R28, R121, UR6, R28 ;  /* 0x00000006791c7c25 */ /* 0x004fc8000f8e001c */
[----:B------:R-:W-:Y:S01]  /*d290*/  IMAD.IADD R27, R27, 0x1, R29 ;  /* 0x000000011b1b7824 */ /* 0x000fe200078e021d */
[----:B------:R-:W-:Y:S06]  /*d2a0*/  @!P0 BRA `(.L_x_6198) ;  /* 0x0000000000408947 */ /* 0x000fec0003800000 */
[----:B------:R-:W-:Y:S01]  /*d2b0*/  MOV R0, 0x0 ;  /* 0x0000000000007802 */ /* 0x000fe20000000f00 */
[----:B------:R-:W-:Y:S01]  /*d2c0*/  ULDC.64 UR4, c[0x4][0x198] ;  /* 0x0100660000047ab9 */ /* 0x000fe20000000a00 */
[----:B------:R-:W-:Y:S01]  /*d2d0*/  ULDC.64 UR6, c[0x4][0x1a0] ;  /* 0x0100680000067ab9 */ /* 0x000fe20000000a00 */
[----:B------:R-:W-:Y:S01]  /*d2e0*/  IMAD.U32 R4, RZ, RZ, UR4 ;  /* 0x00000004ff047e24 */ /* 0x000fe2000f8e00ff */
[----:B-1----:R0:W1:Y:S01]  /*d2f0*/  LDC.64 R14, c[0x4][R0] ;  /* 0x01000000000e7b82 */ /* 0x0020620000000a00 */
        /* <DEDUP_REMOVED lines=11> */
.L_x_6198:
[----:B------:R-:W-:Y:S05]  /*d3b0*/  BSYNC B6 ;  /* 0x0000000000067941 */ /* 0x000fea0003800000 */
.L_x_6197:
        /* <DEDUP_REMOVED lines=8> */
[----:B------:R0:W2:Y:S04]  /*d440*/  SHFL.IDX PT, R5, R24, RZ, 0x1c1f ;  /* 0x001c1fff18057589 */ /* 0x0000a800000e0000 */
[----:B-1----:R0:W1:Y:S04]  /*d450*/  SHFL.IDX PT, R14, R28, RZ, 0x1c1f ;  /* 0x001c1fff1c0e7589 */ /* 0x00206800000e0000 */
[----:B------:R0:W3:Y:S04]  /*d460*/  SHFL.IDX PT, R3, R26, RZ, 0x1c1f ;  /* 0x001c1fff1a037589 */ /* 0x0000e800000e0000 */
[----:B------:R0:W4:Y:S02]  /*d470*/  SHFL.IDX PT, R7, R27, RZ, 0x1c1f ;  /* 0x001c1fff1b077589 */ /* 0x00012400000e0000 */
.L_x_6404:
[----:B------:R-:W5:Y:S01]  /*d480*/  S2R R6, SR_TID.X ;  /* 0x0000000000067919 */ /* 0x000f620000002100 */
[----:B------:R-:W-:Y:S01]  /*d490*/  ULDC UR4, c[0x0][0x448] ;  /* 0x0001120000047ab9 */ /* 0x000fe20000000800 */
[C---:B------:R-:W-:Y:S01]  /*d4a0*/  IMAD.SHL.U32 R4, R229.reuse, 0x80, RZ ;  /* 0x00000080e5047824 */ /* 0x040fe200078e00ff */
[----:B------:R-:W-:Y:S01]  /*d4b0*/  BSSY B1, `(.L_x_6202) ;  /* 0x0000026000017945 */ /* 0x000fe20003800000 */
[----:B------:R-:W-:Y:S01]  /*d4c0*/  IMAD R9, R134, UR4, RZ ;  /* 0x0000000486097c24 */ /* 0x000fe2000f8e02ff */
[----:B------:R-:W-:Y:S02]  /*d4d0*/  LOP3.LUT P0, RZ, R229, 0x4, RZ, 0xc0, !PT ;  /* 0x00000004e5ff7812 */ /* 0x000fe4000780c0ff */
[----:B0-----:R-:W-:Y:S02]  /*d4e0*/  CS2R R26, SRZ ;  /* 0x00000000001a7805 */ /* 0x001fe4000001ff00 */
[----:B------:R-:W-:Y:S01]  /*d4f0*/  LOP3.LUT R11, R4, 0x380, RZ, 0xc0, !PT ;  /* 0x00000380040b7812 */ /* 0x000fe200078ec0ff */
[----:B------:R-:W-:Y:S01]  /*d500*/  IMAD R28, R20, -0x80, R9 ;  /* 0xffffff80141c7824 */ /* 0x000fe200078e0209 */
[----:B------:R-:W-:-:S02]  /*d510*/  ISETP.GE.AND P1, PT, R0, R9, PT ;  /* 0x000000090000720c */ /* 0x000fc40003f26270 */
[----:B------:R-:W-:Y:S02]  /*d520*/  CS2R R12, SRZ ;  /* 0x00000000000c7805 */ /* 0x000fe4000001ff00 */
[----:B------:R-:W-:Y:S02]  /*d530*/  LOP3.LUT R4, R11, 0x30, R18, 0xf8, !PT ;  /* 0x000000300b047812 */ /* 0x000fe400078ef812 */
[----:B------:R-:W-:Y:S02]  /*d540*/  CS2R R24, SRZ ;  /* 0x0000000000187805 */ /* 0x000fe4000001ff00 */
[----:B------:R-:W-:Y:S02]  /*d550*/  SHF.R.U32.HI R11, RZ, 0x3, R11 ;  /* 0x00000003ff0b7819 */ /* 0x000fe4000001160b */
[----:B------:R-:W-:Y:S02]  /*d560*/  CS2R R20, SRZ ;  /* 0x0000000000147805 */ /* 0x000fe4000001ff00 */
[----:B------:R-:W-:Y:S01]  /*d570*/  LOP3.LUT R11, R4, R11, RZ, 0x3c, !PT ;  /* 0x0000000b040b7212 */ /* 0x000fe200078e3cff */
[----:B-----5:R-:W-:-:S05]  /*d580*/  VIADD R8, R6, 0xffffff80 ;  /* 0xffffff8006087836 */ /* 0x020fca0000000000 */
[----:B------:R-:W-:-:S04]  /*d590*/  SHF.R.S32.HI R6, RZ, 0x1f, R8 ;  /* 0x0000001fff067819 */ /* 0x000fc80000011408 */
[----:B------:R-:W-:-:S05]  /*d5a0*/  LEA.HI R6, R6, R8, RZ, 0x5 ;  /* 0x0000000806067211 */ /* 0x000fca00078f28ff */
[----:B------:R-:W-:-:S05]  /*d5b0*/  IMAD.SHL.U32 R6, R6, 0x20, RZ ;  /* 0x0000002006067824 */ /* 0x000fca00078e00ff */
[----:B------:R-:W-:-:S04]  /*d5c0*/  LOP3.LUT R6, R6, 0xfffffc00, RZ, 0xc0, !PT ;  /* 0xfffffc0006067812 */ /* 0x000fc800078ec0ff */
[----:B------:R-:W-:Y:S01]  /*d5d0*/  IADD3 R0, R16, R11, R6 ;  /* 0x0000000b10007210 */ /* 0x000fe20007ffe006 */
[----:B------:R-:W-:Y:S06]  /*d5e0*/  @P1 BRA `(.L_x_6203) ;  /* 0x0000000000481947 */ /* 0x000fec0003800000 */
[----:B------:R-:W4:Y:S01]  /*d5f0*/  LDL R6, [R1+0xa4] ;  /* 0x0000a40001067983 */ /* 0x000f220000100800 */
[----:B------:R-:W-:Y:S02]  /*d600*/  ULDC UR4, c[0x0][0x3f4] ;  /* 0x0000fd0000047ab9 */ /* 0x000fe40000000800 */
[----:B------:R-:W-:Y:S02]  /*d610*/  ISETP.GE.AND P2, PT, R22, UR4, PT ;  /* 0x0000000416007c0c */ /* 0x000fe4000bf46270 */
[----:B------:R-:W-:Y:S02]  /*d620*/  ISETP.GE.AND P1, PT, R230, UR4, PT ;  /* 0x00000004e6007c0c */ /* 0x000fe4000bf26270 */
[----:B------:R-:W-:-:S09]  /*d630*/  CS2R R26, SRZ ;  /* 0x00000000001a7805 */ /* 0x000fd2000001ff00 */
[-C--:B--2---:R-:W-:Y:S02]  /*d640*/  @!P2 IADD3 R8, P3, R22, R5.reuse, RZ ;  /* 0x000000051608a210 */ /* 0x084fe40007f7e0ff */
[----:B------:R-:W-:-:S03]  /*d650*/  @!P1 IADD3 R10, P4, R230, R5, RZ ;  /* 0x00000005e60a9210 */ /* 0x000fc60007f9e0ff */
[--C-:B---3--:R-:W-:Y:S01]  /*d660*/  @!P2 IMAD.X R9, R3, 0x1, R23.reuse, P3 ;  /* 0x000000010309a824 */ /* 0x108fe200018e0617 */
[-C--:B-1----:R-:W-:Y:S02]  /*d670*/  @!P2 IADD3 R4, P3, R22, R14.reuse, RZ ;  /* 0x0000000e1604a210 */ /* 0x082fe40007f7e0ff */
[----:B------:R-:W-:Y:S02]  /*d680*/  @!P1 IADD3 R14, P5, R230, R14, RZ ;  /* 0x0000000ee60e9210 */ /* 0x000fe40007fbe0ff */
[----:B------:R-:W-:Y:S01]  /*d690*/  CS2R R24, SRZ ;  /* 0x0000000000187805 */ /* 0x000fe2000001ff00 */
[----:B------:R0:W5:Y:S01]  /*d6a0*/  @!P2 LD.E.64 R12, desc[UR60][R8.64] ;  /* 0x0000003c080ca980 */ /* 0x000162000c101b00 */
[----:B----4-:R-:W-:-:S05]  /*d6b0*/  @!P2 IMAD.X R5, R7, 0x1, R23, P3 ;  /* 0x000000010705a824 */ /* 0x010fca00018e0617 */
[----:B------:R0:W5:Y:S01]  /*d6c0*/  @!P2 LD.E.64 R20, desc[UR60][R4.64] ;  /* 0x0000003c0414a980 */ /* 0x000162000c101b00 */
[----:B------:R-:W-:Y:S01]  /*d6d0*/  @!P1 IMAD.X R11, R3, 0x1, R6, P4 ;  /* 0x00000001030b9824 */ /* 0x000fe200020e0606 */
[----:B------:R-:W-:-:S04]  /*d6e0*/  @!P1 IADD3.X R15, R7, R6, RZ, P5, !PT ;  /* 0x00000006070f9210 */ /* 0x000fc80002ffe4ff */
[----:B------:R0:W5:Y:S04]  /*d6f0*/  @!P1 LD.E.64 R26, desc[UR60][R10.64] ;  /* 0x0000003c0a1a9980 */ /* 0x000168000c101b00 */
[----:B------:R0:W5:Y:S02]  /*d700*/  @!P1 LD.E.64 R24, desc[UR60][R14.64] ;  /* 0x0000003c0e189980 */ /* 0x000164000c101b00 */
.L_x_6203:
[----:B------:R-:W-:Y:S05]  /*d710*/  BSYNC B1 ;  /* 0x0000000000017941 */ /* 0x000fea0003800000 */
.L_x_6202:
[----:B---3--:R-:W3:Y:S01]  /*d720*/  LDL R3, [R1+0xa0] ;  /* 0x0000a00001037983 */ /* 0x008ee20000100800 */
[----:B----4-:R-:W-:Y:S01]  /*d730*/  VIADD R7, R0, 0x1c400 ;  /* 0x0001c40000077836 */ /* 0x010fe20000000000 */
[----:B0----5:R-:W-:Y:S01]  /*d740*/  SHF.R.U32.HI R4, RZ, 0x8, R12 ;  /* 0x00000008ff047819 */ /* 0x021fe2000001160c */
[----:B------:R-:W-:Y:S01]  /*d750*/  BSSY B1, `(.L_x_6204) ;  /* 0x0000042000017945 */ /* 0x000fe20003800000 */
[----:B------:R-:W-:Y:S02]  /*d760*/  SHF.R.U32.HI R9, RZ, 0x8, R13 ;  /* 0x00000008ff097819 */ /* 0x000fe4000001160d */
[----:B--2---:R-:W-:Y:S02]  /*d770*/  LOP3.LUT R5, R12, 0xff, RZ, 0xc0, !PT ;  /* 0x000000ff0c057812 */ /* 0x004fe400078ec0ff */
[----:B------:R-:W-:Y:S02]  /*d780*/  LOP3.LUT R4, R4, 0xff, RZ, 0xc0, !PT ;  /* 0x000000ff04047812 */ /* 0x000fe400078ec0ff */
[----:B------:R-:W-:-:S02]  /*d790*/  LOP3.LUT R6, R13, 0xff, RZ, 0xc0, !PT ;  /* 0x000000ff0d067812 */ /* 0x000fc400078ec0ff */
[----:B------:R-:W-:Y:S02]  /*d7a0*/  LOP3.LUT R9, R9, 0xff, RZ, 0xc0, !PT ;  /* 0x000000ff09097812 */ /* 0x000fe400078ec0ff */
[----:B------:R-:W-:Y:S02]  /*d7b0*/  SHF.R.U32.HI R15, RZ, 0x8, R27 ;  /* 0x00000008ff0f7819 */ /* 0x000fe4000001161b */
[----:B------:R-:W-:Y:S02]  /*d7c0*/  PRMT R6, R9, 0x7604, R6 ;  /* 0x0000760409067816 */ /* 0x000fe40000000006 */
[----:B------:R-:W-:Y:S02]  /*d7d0*/  LOP3.LUT R8, R26, 0xff, RZ, 0xc0, !PT ;  /* 0x000000ff1a087812 */ /* 0x000fe400078ec0ff */
[----:B------:R-:W-:Y:S02]  /*d7e0*/  LOP3.LUT R10, R27, 0xff, RZ, 0xc0, !PT ;  /* 0x000000ff1b0a7812 */ /* 0x000fe400078ec0ff */
[----:B------:R-:W-:-:S02]  /*d7f0*/  LOP3.LUT R15, R15, 0xff, RZ, 0xc0, !PT ;  /* 0x000000ff0f0f7812 */ /* 0x000fc400078ec0ff */
[----:B-1----:R-:W-:Y:S02]  /*d800*/  LOP3.LUT R14, R20, 0xff, RZ, 0xc0, !PT ;  /* 0x000000ff140e7812 */ /* 0x002fe400078ec0ff */
[----:B------:R-:W-:Y:S02]  /*d810*/  PRMT R10, R15, 0x7604, R10 ;  /* 0x000076040f0a7816 */ /* 0x000fe4000000000a */
[--C-:B------:R-:W-:Y:S02]  /*d820*/  SHF.R.U32.HI R15, RZ, 0x8, R25.reuse ;  /* 0x00000008ff0f7819 */ /* 0x100fe40000011619 */
[----:B------:R-:W-:Y:S02]  /*d830*/  SHF.R.U32.HI R37, RZ, 0x10, R25 ;  /* 0x00000010ff257819 */ /* 0x000fe40000011619 */
[----:B------:R-:W-:-:S03]  /*d840*/  LOP3.LUT R15, R15, 0xff, RZ, 0xc0, !PT ;  /* 0x000000ff0f0f7812 */ /* 0x000fc600078ec0ff */
[----:B------:R-:W-:Y:S01]  /*d850*/  IMAD.U32 R37, R37, 0x10000, RZ ;  /* 0x0001000025257824 */ /* 0x000fe200078e00ff */
[----:B---3--:R-:W-:Y:S01]  /*d860*/  R2UR UR5, R3 ;  /* 0x00000000030572ca */ /* 0x008fe200000e0000 */
[----:B------:R-:W-:Y:S02]  /*d870*/  VIADD R3, R0, 0x1c440 ;  /* 0x0001c44000037836 */ /* 0x000fe40000000000 */
[----:B------:R-:W-:Y:S01]  /*d880*/  @P0 VIADD R3, R7, 0xffffffc0 ;  /* 0xffffffc007030836 */ /* 0x000fe20000000000 */
[----:B------:R-:W-:Y:S02]  /*d890*/  PRMT R7, R4, 0x7604, R5 ;  /* 0x0000760404077816 */ /* 0x000fe40000000005 */
[----:B------:R-:W-:Y:S02]  /*d8a0*/  SHF.R.U32.HI R4, RZ, 0x8, R26 ;  /* 0x00000008ff047819 */ /* 0x000fe4000001161a */
[----:B------:R-:W-:Y:S02]  /*d8b0*/  SHF.R.U32.HI R5, RZ, 0x8, R20 ;  /* 0x00000008ff057819 */ /* 0x000fe40000011614 */
[----:B------:R-:W-:-:S02]  /*d8c0*/  LOP3.LUT R9, R4, 0xff, RZ, 0xc0, !PT ;  /* 0x000000ff04097812 */ /* 0x000fc400078ec0ff */
[----:B------:R-:W-:Y:S01]  /*d8d0*/  LOP3.LUT R5, R5, 0xff, RZ, 0xc0, !PT ;  /* 0x000000ff05057812 */ /* 0x000fe200078ec0ff */
[----:B------:R-:W-:Y:S01]  /*d8e0*/  ULEA.HI UR4, UR5, UR5, URZ, 0x1 ;  /* 0x0000000505047291 */ /* 0x000fe2000f8f083f */
[----:B------:R-:W-:Y:S02]  /*d8f0*/  PRMT R11, R9, 0x7604, R8 ;  /* 0x00007604090b7816 */ /* 0x000fe40000000008 */
[----:B------:R-:W-:Y:S01]  /*d900*/  SHF.R.U32.HI R8, RZ, 0x8, R21 ;  /* 0x00000008ff087819 */ /* 0x000fe20000011615 */
[----:B------:R-:W-:Y:S01]  /*d910*/  ULOP3.LUT UR4, UR4, 0xfffffffe, URZ, 0xc0, !UPT ;  /* 0xfffffffe04047892 */ /* 0x000fe2000f8ec03f */
[----:B------:R-:W-:Y:S02]  /*d920*/  SHF.R.U32.HI R4, RZ, 0x8, R24 ;  /* 0x00000008ff047819 */ /* 0x000fe40000011618 */
[----:B------:R-:W-:Y:S01]  /*d930*/  PRMT R31, R5, 0x7604, R14 ;  /* 0x00007604051f7816 */ /* 0x000fe2000000000e */
[----:B------:R-:W-:Y:S01]  /*d940*/  UIADD3 UR4, UR5, -UR4, URZ ;  /* 0x8000000405047290 */ /* 0x000fe2000fffe03f */
[----:B------:R-:W-:-:S02]  /*d950*/  LOP3.LUT R5, R21, 0xff, RZ, 0xc0, !PT ;  /* 0x000000ff15057812 */ /* 0x000fc400078ec0ff */
[----:B------:R-:W-:Y:S02]  /*d960*/  LOP3.LUT R9, R24, 0xff, RZ, 0xc0, !PT ;  /* 0x000000ff18097812 */ /* 0x000fe400078ec0ff */
[----:B------:R-:W-:Y:S01]  /*d970*/  LOP3.LUT R8, R8, 0xff, RZ, 0xc0, !PT ;  /* 0x000000ff08087812 */ /* 0x000fe200078ec0ff */
[----:B------:R-:W-:Y:S01]  /*d980*/  IMAD.U32 R39, RZ, RZ, UR4 ;  /* 0x00000004ff277e24 */ /* 0x000fe2000f8e00ff */
[----:B------:R-:W-:Y:S02]  /*d990*/  LOP3.LUT R4, R4, 0xff, RZ, 0xc0, !PT ;  /* 0x000000ff04047812 */ /* 0x000fe400078ec0ff */
[----:B------:R-:W-:Y:S02]  /*d9a0*/  LOP3.LUT R14, R25, 0xff, RZ, 0xc0, !PT ;  /* 0x000000ff190e7812 */ /* 0x000fe400078ec0ff */
[----:B------:R-:W-:Y:S02]  /*d9b0*/  SHF.L.U32 R39, R39, 0x1f, RZ ;  /* 0x0000001f27277819 */ /* 0x000fe400000006ff */
[----:B------:R-:W-:-:S02]  /*d9c0*/  PRMT R8, R8, 0x7604, R5 ;  /* 0x0000760408087816 */ /* 0x000fc40000000005 */
[----:B------:R-:W0:Y:S01]  /*d9d0*/  SYNCS.PHASECHK.TRANS64.TRYWAIT P0, [R16+URZ+0x2e800], R39 ;  /* 0x02e80027100075a7 */ /* 0x000e22000800017f */
[----:B------:R-:W-:Y:S02]  /*d9e0*/  PRMT R35, R4, 0x7604, R9 ;  /* 0x0000760404237816 */ /* 0x000fe40000000009 */
[----:B------:R-:W-:Y:S02]  /*d9f0*/  SHF.R.U32.HI R5, RZ, 0x10, R13 ;  /* 0x00000010ff057819 */ /* 0x000fe4000001160d */
[----:B------:R-:W-:Y:S02]  /*da00*/  SHF.R.U32.HI R9, RZ, 0x10, R27 ;  /* 0x00000010ff097819 */ /* 0x000fe4000001161b */
[----:B------:R-:W-:Y:S01]  /*da10*/  PRMT R14, R15, 0x7604, R14 ;  /* 0x000076040f0e7816 */ /* 0x000fe2000000000e */
[----:B------:R-:W-:Y:S01]  /*da20*/  IMAD.U32 R5, R5, 0x10000, RZ ;  /* 0x0001000005057824 */ /* 0x000fe200078e00ff */
[----:B------:R-:W-:Y:S01]  /*da30*/  SHF.R.U32.HI R15, RZ, 0x10, R21 ;  /* 0x00000010ff0f7819 */ /* 0x000fe20000011615 */
[----:B------:R-:W-:Y:S01]  /*da40*/  IMAD.U32 R9, R9, 0x10000, RZ ;  /* 0x0001000009097824 */ /* 0x000fe200078e00ff */
[----:B------:R-:W-:-:S02]  /*da50*/  LOP3.LUT R7, R7, 0xff0000, R12, 0xf8, !PT ;  /* 0x00ff000007077812 */ /* 0x000fc400078ef80c */
[----:B------:R-:W-:Y:S02]  /*da60*/  SHF.L.U32 R15, R15, 0x10, RZ ;  /* 0x000000100f0f7819 */ /* 0x000fe400000006ff */
[----:B------:R-:W-:Y:S02]  /*da70*/  LOP3.LUT R5, R6, 0xff0000, R5, 0xf8, !PT ;  /* 0x00ff000006057812 */ /* 0x000fe400078ef805 */
        /* <DEDUP_REMOVED lines=9> */
[----:B------:R-:W-:-:S02]  /*db10*/  ISETP.GE.AND P1, PT, R228, R9, PT ;  /* 0x00000009e400720c */ /* 0x000fc40003f26270 */
[----:B------:R-:W-:Y:S02]  /*db20*/  LOP3.LUT R8, R15, 0xff000000, R26, 0xf8, !PT ;  /* 0xff0000000f087812 */ /* 0x000fe400078ef81a */
[----:B------:R-:W-:Y:S02]  /*db30*/  LOP3.LUT R10, R29, 0xff000000, R27, 0xf8, !PT ;  /* 0xff0000001d0a7812 */ /* 0x000fe400078ef81b */
[----:B------:R-:W-:Y:S02]  /*db40*/  LOP3.LUT R20, R33, 0xff000000, R21, 0xf8, !PT ;  /* 0xff00000021147812 */ /* 0x000fe400078ef815 */
[----:B------:R-:W-:Y:S01]  /*db50*/  LOP3.LUT R13, R35, 0xff0000, R24, 0xf8, !PT ;  /* 0x00ff0000230d7812 */ /* 0x000fe200078ef818 */
[----:B0-----:R-:W-:Y:S06]  /*db60*/  @!P0 BRA `(.L_x_6205) ;  /* 0x0000016400188947 */ /* 0x001fec0003800000 */
.L_x_6405:
[----:B------:R-:W-:Y:S05]  /*db70*/  BSYNC B1 ;  /* 0x0000000000017941 */ /* 0x000fea0003800000 */
.L_x_6204:
[----:B------:R-:W-:Y:S01]  /*db80*/  BSSY B1, `(.L_x_6206) ;  /* 0x00000bf000017945 */ /* 0x000fe20003800000 */
[----:B------:R-:W-:Y:S02]  /*db90*/  LOP3.LUT R13, R13, 0xff000000, R24, 0xf8, !PT ;  /* 0xff0000000d0d7812 */ /* 0x000fe400078ef818 */
[----:B------:R-:W-:Y:S01]  /*dba0*/  LOP3.LUT R15, R37, 0xff000000, R25, 0xf8, !PT ;  /* 0xff000000250f7812 */ /* 0x000fe200078ef819 */
[----:B------:R-:W-:Y:S06]  /*dbb0*/  @P1 BRA `(.L_x_6207) ;  /* 0x0000000800ec1947 */ /* 0x000fec0003800000 */
[----:B------:R-:W1:Y:S01]  /*dbc0*/  LDC R5, c[0x0][0x3f4] ;  /* 0x0000fd00ff057b82 */ /* 0x000e620000000800 */
[----:B------:R-:W-:Y:S01]  /*dbd0*/  BSSY B2, `(.L_x_6208) ;  /* 0x000005e000027945 */ /* 0x000fe20003800000 */
[-C--:B-1----:R-:W-:Y:S02]  /*dbe0*/  ISETP.GE.AND P0, PT, R22, R5.reuse, PT ;  /* 0x000000051600720c */ /* 0x082fe40003f06270 */
[----:B------:R-:W-:-:S11]  /*dbf0*/  ISETP.GE.AND P1, PT, R230, R5, PT ;  /* 0x00000005e600720c */ /* 0x000fd60003f26270 */
[----:B------:R-:W-:Y:S05]  /*dc00*/  @P0 BRA `(.L_x_6209) ;  /* 0x0000000400680947 */ /* 0x000fea0003800000 */
[----:B------:R-:W1:Y:S01]  /*dc10*/  LDS.128 R4, [R0+0x1c400] ;  /* 0x01c4000000047984 */ /* 0x000e620000000c00 */
[----:B------:R-:W-:Y:S02]  /*dc20*/  F2FP.F16.E4M3.UNPACK_B R31, R14 ;  /* 0x0000000eff1f723e */ /* 0x000fe400020006ff */
[----:B------:R-:W-:-:S03]  /*dc30*/  F2FP.F16.E4M3.UNPACK_B R28, R11 ;  /* 0x0000000bff1c723e */ /* 0x000fc600020006ff */
[--C-:B------:R-:W-:Y:S02]  /*dc40*/  HADD2.F32 R32, -RZ, R31.reuse.H1_H1 ;  /* 0x3000001fff207230 */ /* 0x100fe40000004100 */
[--C-:B------:R-:W-:Y:S02]  /*dc50*/  HADD2.F32 R29, -RZ, R28.reuse.H1_H1 ;  /* 0x3000001cff1d7230 */ /* 0x100fe40000004100 */
        /* <DEDUP_REMOVED lines=16> */
[----:B------:R-:W-:Y:S01]  /*dd60*/  FFMA.FTZ R36, R24, R32, R33 ;  /* 0x0000002018247223 */ /* 0x000fe20000010021 */
        /* <DEDUP_REMOVED lines=15> */
[C---:B------:R-:W-:Y:S01]  /*de60*/  FFMA.FTZ R37, R26.reuse, R28, -R31 ;  /* 0x0000001c1a257223 */ /* 0x040fe2000001081f */
[----:B------:R-:W-:Y:S01]  /*de70*/  HADD2.F32 R24, -RZ, R24.H0_H0 ;  /* 0x20000018ff187230 */ /* 0x000fe20000004100 */
[----:B------:R-:W-:Y:S01]  /*de80*/  F2FP.F16.E4M3.UNPACK_B R28, R20 ;  /* 0x00000014ff1c723e */ /* 0x000fe200020006ff */
[----:B------:R-:W-:Y:S02]  /*de90*/  HADD2.F32 R25, -RZ, R25.H0_H0 ;  /* 0x20000019ff197230 */ /* 0x000fe40000004100 */
[----:B------:R-:W-:Y:S01]  /*dea0*/  FFMA.FTZ R32, R26, R32, R5 ;  /* 0x000000201a207223 */ /* 0x000fe20000010005 */
[C---:B------:R-:W-:Y:S01]  /*deb0*/  FMUL.FTZ R38, R4.reuse, R29 ;  /* 0x0000001d04267220 */ /* 0x040fe20000410000 */
[----:B------:R-:W-:Y:S01]  /*dec0*/  F2FP.F16.E4M3.UNPACK_B R26, R12 ;  /* 0x0000000cff1a723e */ /* 0x000fe200020006ff */
[-C--:B------:R-:W-:Y:S01]  /*ded0*/  FMUL.FTZ R4, R4, R24.reuse ;  /* 0x0000001804047220 */ /* 0x080fe20000410000 */
[----:B------:R-:W-:Y:S02]  /*dee0*/  HADD2.F32 R31, -RZ, R28.H1_H1 ;  /* 0x3000001cff1f7230 */ /* 0x000fe40000004100 */
[----:B------:R-:W-:Y:S01]  /*def0*/  FFMA.FTZ R38, R25, R24, -R38 ;  /* 0x0000001819267223 */ /* 0x000fe20000010826 */
[----:B------:R-:W-:-:S02]  /*df00*/  HADD2.F32 R5, -RZ, R6.H1_H1 ;  /* 0x30000006ff057230 */ /* 0x000fc40000004100 */
[----:B------:R-:W-:Y:S01]  /*df10*/  FFMA.FTZ R29, R25, R29, R4 ;  /* 0x0000001d191d7223 */ /* 0x000fe20000010004 */
[----:B------:R-:W-:Y:S01]  /*df20*/  HADD2.F32 R24, -RZ, R26.H1_H1 ;  /* 0x3000001aff187230 */ /* 0x000fe20000004100 */
[----:B------:R-:W-:Y:S01]  /*df30*/  F2FP.SATFINITE.E4M3.F32.PACK_AB_MERGE_C R32, R32, R37, RZ ;  /* 0x000000252020723e */ /* 0x000fe200048070ff */
[----:B------:R-:W-:Y:S02]  /*df40*/  HADD2.F32 R6, -RZ, R6.H0_H0 ;  /* 0x20000006ff067230 */ /* 0x000fe40000004100 */
[C---:B------:R-:W-:Y:S01]  /*df50*/  FMUL.FTZ R25, R5.reuse, R31 ;  /* 0x0000001f05197220 */ /* 0x040fe20000410000 */
[----:B------:R-:W-:Y:S02]  /*df60*/  HADD2.F32 R26, -RZ, R26.H0_H0 ;  /* 0x2000001aff1a7230 */ /* 0x000fe40000004100 */
[-C--:B------:R-:W-:Y:S01]  /*df70*/  FMUL.FTZ R41, R5, R24.reuse ;  /* 0x0000001805297220 */ /* 0x080fe20000410000 */
[----:B------:R-:W-:Y:S02]  /*df80*/  HADD2.F32 R28, -RZ, R28.H0_H0 ;  /* 0x2000001cff1c7230 */ /* 0x000fe40000004100 */
[----:B0-----:R-:W-:Y:S01]  /*df90*/  FFMA.FTZ R39, R6, R24, -R25 ;  /* 0x0000001806277223 */ /* 0x001fe20000010819 */
        /* <DEDUP_REMOVED lines=33> */
.L_x_6209:
[----:B------:R-:W-:Y:S05]  /*e1b0*/  BSYNC B2 ;  /* 0x0000000000027941 */ /* 0x000fea0003800000 */
.L_x_6208:
[----:B------:R-:W-:Y:S05]  /*e1c0*/  @P1 BRA `(.L_x_6207) ;  /* 0x0000000400681947 */ /* 0x000fea0003800000 */
[----:B-1----:R-:W1:Y:S01]  /*e1d0*/  LDS.128 R4, [R3] ;  /* 0x0000000003047984 */ /* 0x002e620000000c00 */
        /* <DEDUP_REMOVED lines=14> */
[CC--:B------:R-:W-:Y:S01]  /*e2c0*/  FMUL.FTZ R5, R21.reuse, R32.reuse ;  /* 0x0000002015057220 */ /* 0x0c0fe20000410000 */
        /* <DEDUP_REMOVED lines=73> */
[----:B------:R2:W-:Y:S02]  /*e760*/  STS.128 [R3], R4 ;  /* 0x0000000403007388 */ /* 0x0005e40000000c00 */
.L_x_6207:
[----:B------:R-:W-:Y:S05]  /*e770*/  BSYNC B1 ;  /* 0x0000000000017941 */ /* 0x000fea0003800000 */
.L_x_6206:
[----:B-12---:R-:W-:-:S05]  /*e780*/  VIADD R4, R228, 0x40 ;  /* 0x00000040e4047836 */ /* 0x006fca0000000000 */
[----:B------:R-:W-:-:S13]  /*e790*/  ISETP.GE.AND P0, PT, R4, R9, PT ;  /* 0x000000090400720c */ /* 0x000fda0003f06270 */
[----:B------:R-:W-:Y:S05]  /*e7a0*/  @P0 BRA `(.L_x_6210) ;  /* 0x0000002800a80947 */ /* 0x000fea0003800000 */
[----:B------:R-:W1:Y:S01]  /*e7b0*/  LDC R5, c[0x0][0x3f4] ;  /* 0x0000fd00ff057b82 */ /* 0x000e620000000800 */
[----:B------:R-:W-:Y:S01]  /*e7c0*/  BSSY B1, `(.L_x_6211) ;  /* 0x000005e000017945 */ /* 0x000fe20003800000 */
[-C--:B-1----:R-:W-:Y:S02]  /*e7d0*/  ISETP.GE.AND P0, PT, R22, R5.reuse, PT ;  /* 0x000000051600720c */ /* 0x082fe40003f06270 */
[----:B------:R-:W-:-:S11]  /*e7e0*/  ISETP.GE.AND P1, PT, R230, R5, PT ;  /* 0x00000005e600720c */ /* 0x000fd60003f26270 */
[----:B------:R-:W-:Y:S05]  /*e7f0*/  @P0 BRA `(.L_x_6212) ;  /* 0x0000000400680947 */ /* 0x000fea0003800000 */
[----:B------:R-:W1:Y:S01]  /*e800*/  LDS.128 R4, [R0+0x1e400] ;  /* 0x01e4000000047984 */ /* 0x000e620000000c00 */
[----:B------:R-:W-:Y:S02]  /*e810*/  F2FP.F16.E4M3.UNPACK_B R31, R14 ;  /* 0x0000000eff1f723e */ /* 0x000fe400020006ff */
[----:B------:R-:W-:Y:S02]  /*e820*/  F2FP.F16.E4M3.UNPACK_B R29, R11 ;  /* 0x0000000bff1d723e */ /* 0x000fe400020006ff */
[-C--:B------:R-:W-:Y:S01]  /*e830*/  F2FP.F16.E4M3.UNPACK_B R35, R20.reuse ;  /* 0x00000014ff23723e */ /* 0x080fe200020006ff */
[----:B------:R-:W-:Y:S01]  /*e840*/  HADD2.F32 R33, -RZ, R31.H1_H1 ;  /* 0x3000001fff217230 */ /* 0x000fe20000004100 */
[----:B------:R-:W-:Y:S01]  /*e850*/  F2FP.F16.E4M3.UNPACK_B R20, R20.H1 ;  /* 0x00000014ff14723e */ /* 0x000fe200030006ff */
[----:B------:R-:W-:Y:S02]  /*e860*/  HADD2.F32 R27, -RZ, R29.H1_H1 ;  /* 0x3000001dff1b7230 */ /* 0x000fe40000004100 */
[----:B------:R-:W-:Y:S01]  /*e870*/  HADD2.F32 R34, -RZ, R31.H0_H0 ;  /* 0x2000001fff227230 */ /* 0x000fe20000004100 */
[----:B------:R-:W-:Y:S01]  /*e880*/  F2FP.F16.E4M3.UNPACK_B R31, R14.H1 ;  /* 0x0000000eff1f723e */ /* 0x000fe200030006ff */
[----:B------:R-:W-:-:S02]  /*e890*/  HADD2.F32 R40, -RZ, R35.H1_H1 ;  /* 0x30000023ff287230 */ /* 0x000fc40000004100 */
[--C-:B0-----:R-:W-:Y:S02]  /*e8a0*/  HADD2.F32 R39, -RZ, R20.reuse.H1_H1 ;  /* 0x30000014ff277230 */ /* 0x101fe40000004100 */
[----:B------:R-:W-:Y:S02]  /*e8b0*/  HADD2.F32 R38, -RZ, R31.H0_H0 ;  /* 0x2000001fff267230 */ /* 0x000fe40000004100 */
[----:B------:R-:W-:Y:S01]  /*e8c0*/  HADD2.F32 R37, -RZ, R20.H0_H0 ;  /* 0x20000014ff257230 */ /* 0x000fe20000004100 */
[-C--:B-1----:R-:W-:Y:S02]  /*e8d0*/  F2FP.F16.E4M3.UNPACK_B R9, R4.reuse.H1 ;  /* 0x00000004ff09723e */ /* 0x082fe400030006ff */
[----:B------:R-:W-:Y:S02]  /*e8e0*/  F2FP.F16.E4M3.UNPACK_B R4, R4 ;  /* 0x00000004ff04723e */ /* 0x000fe400020006ff */
[-C--:B------:R-:W-:Y:S01]  /*e8f0*/  F2FP.F16.E4M3.UNPACK_B R24, R5.reuse ;  /* 0x00000005ff18723e */ /* 0x080fe200020006ff */
[--C-:B------:R-:W-:Y:S01]  /*e900*/  HADD2.F32 R21, -RZ, R9.reuse.H0_H0 ;  /* 0x20000009ff157230 */ /* 0x100fe20000004100 */
[----:B------:R-:W-:Y:S01]  /*e910*/  F2FP.F16.E4M3.UNPACK_B R25, R5.H1 ;  /* 0x00000005ff19723e */ /* 0x000fe200030006ff */
[----:B------:R-:W-:Y:S01]  /*e920*/  HADD2.F32 R9, -RZ, R9.H1_H1 ;  /* 0x30000009ff097230 */ /* 0x000fe20000004100 */
[-C--:B------:R-:W-:Y:S01]  /*e930*/  F2FP.F16.E4M3.UNPACK_B R26, R6.reuse ;  /* 0x00000006ff1a723e */ /* 0x080fe200020006ff */
[--C-:B------:R-:W-:Y:S01]  /*e940*/  HADD2.F32 R5, -RZ, R4.reuse.H1_H1 ;  /* 0x30000004ff057230 */ /* 0x100fe20000004100 */
[----:B------:R-:W-:Y:S01]  /*e950*/  F2FP.F16.E4M3.UNPACK_B R6, R6.H1 ;  /* 0x00000006ff06723e */ /* 0x000fe200030006ff */
[----:B------:R-:W-:-:S02]  /*e960*/  HADD2.F32 R4, -RZ, R4.H0_H0 ;  /* 0x20000004ff047230 */ /* 0x000fc40000004100 */
[-C--:B------:R-:W-:Y:S01]  /*e970*/  FMUL.FTZ R28, R33, R9.reuse ;  /* 0x00000009211c7220 */ /* 0x080fe20000410000 */
[C---:B------:R-:W-:Y:S01]  /*e980*/  FMUL.FTZ R32, R27.reuse, R9 ;  /* 0x000000091b207220 */ /* 0x040fe20000410000 */
[----:B------:R-:W-:Y:S02]  /*e990*/  F2FP.F16.E4M3.UNPACK_B R9, R7 ;  /* 0x00000007ff09723e */ /* 0x000fe400020006ff */
[-C--:B------:R-:W-:Y:S01]  /*e9a0*/  FFMA.FTZ R28, R27, R21.reuse, -R28 ;  /* 0x000000151b1c7223 */ /* 0x080fe2000001081c */
[----:B------:R-:W-:Y:S01]  /*e9b0*/  FFMA.FTZ R27, R33, R21, R32 ;  /* 0x00000015211b7223 */ /* 0x000fe20000010020 */
[----:B------:R-:W-:Y:S01]  /*e9c0*/  HADD2.F32 R32, -RZ, R29.H0_H0 ;  /* 0x2000001dff207230 */ /* 0x000fe20000004100 */
[----:B------:R-:W-:Y:S01]  /*e9d0*/  F2FP.F16.E4M3.UNPACK_B R29, R11.H1 ;  /* 0x0000000bff1d723e */ /* 0x000fe200030006ff */
[-C--:B------:R-:W-:Y:S01]  /*e9e0*/  FMUL.FTZ R11, R34, R5.reuse ;  /* 0x00000005220b7220 */ /* 0x080fe20000410000 */
[----:B------:R-:W-:Y:S01]  /*e9f0*/  HADD2.F32 R33, -RZ, R31.H1_H1 ;  /* 0x3000001fff217230 */ /* 0x000fe20000004100 */
[----:B------:R-:W-:Y:S01]  /*ea00*/  F2FP.F16.E4M3.UNPACK_B R31, R12 ;  /* 0x0000000cff1f723e */ /* 0x000fe200020006ff */
[----:B------:R-:W-:Y:S01]  /*ea10*/  FMUL.FTZ R21, R32, R5 ;  /* 0x0000000520157220 */ /* 0x000fe20000410000 */
[----:B------:R-:W-:-:S02]  /*ea20*/  HADD2.F32 R5, -RZ, R25.H1_H1 ;  /* 0x30000019ff057230 */ /* 0x000fc40000004100 */
[-C--:B------:R-:W-:Y:S01]  /*ea30*/  FFMA.FTZ R11, R32, R4.reuse, -R11 ;  /* 0x00000004200b7223 */ /* 0x080fe2000001080b */
[----:B------:R-:W-:Y:S02]  /*ea40*/  HADD2.F32 R25, -RZ, R25.H0_H0 ;  /* 0x20000019ff197230 */ /* 0x000fe40000004100 */
[----:B------:R-:W-:Y:S01]  /*ea50*/  FFMA.FTZ R14, R34, R4, R21 ;  /* 0x00000004220e7223 */ /* 0x000fe20000010015 */
[--C-:B------:R-:W-:Y:S02]  /*ea60*/  HADD2.F32 R21, -RZ, R29.reuse.H1_H1 ;  /* 0x3000001dff157230 */ /* 0x100fe40000004100 */
[----:B------:R-:W-:Y:S01]  /*ea70*/  FMUL.FTZ R32, R33, R5 ;  /* 0x0000000521207220 */ /* 0x000fe20000410000 */
[--C-:B------:R-:W-:Y:S01]  /*ea80*/  HADD2.F32 R4, -RZ, R24.reuse.H1_H1 ;  /* 0x30000018ff047230 */ /* 0x100fe20000004100 */
[----:B------:R-:W-:Y:S01]  /*ea90*/  F2FP.F16.E4M3.UNPACK_B R7, R7.H1 ;  /* 0x00000007ff07723e */ /* 0x000fe200030006ff */
[----:B------:R-:W-:Y:S02]  /*eaa0*/  HADD2.F32 R36, -RZ, R29.H0_H0 ;  /* 0x2000001dff247230 */ /* 0x000fe40000004100 */
[----:B------:R-:W-:Y:S01]  /*eab0*/  FMUL.FTZ R34, R21, R5 ;  /* 0x0000000515227220 */ /* 0x000fe20000410000 */
[----:B------:R-:W-:-:S02]  /*eac0*/  HADD2.F32 R24, -RZ, R24.H0_H0 ;  /* 0x20000018ff187230 */ /* 0x000fc40000004100 */
[-C--:B------:R-:W-:Y:S01]  /*ead0*/  FMUL.FTZ R5, R38, R4.reuse ;  /* 0x0000000426057220 */ /* 0x080fe20000410000 */
[-C--:B------:R-:W-:Y:S01]  /*eae0*/  FFMA.FTZ R32, R21, R25.reuse, -R32 ;  /* 0x0000001915207223 */ /* 0x080fe20000010820 */
[----:B------:R-:W-:Y:S01]  /*eaf0*/  FFMA.FTZ R29, R33, R25, R34 ;  /* 0x00000019211d7223 */ /* 0x000fe20000010022 */
[C---:B------:R-:W-:Y:S01]  /*eb00*/  FMUL.FTZ R25, R36.reuse, R4 ;  /* 0x0000000424197220 */ /* 0x040fe20000410000 */
[-C--:B------:R-:W-:Y:S01]  /*eb10*/  FFMA.FTZ R21, R36, R24.reuse, -R5 ;  /* 0x0000001824157223 */ /* 0x080fe20000010805 */
[--C-:B------:R-:W-:Y:S02]  /*eb20*/  HADD2.F32 R5, -RZ, R6.reuse.H1_H1 ;  /* 0x30000006ff057230 */ /* 0x100fe40000004100 */
[----:B------:R-:W-:Y:S01]  /*eb30*/  FFMA.FTZ R24, R38, R24, R25 ;  /* 0x0000001826187223 */ /* 0x000fe20000010019 */
[----:B------:R-:W-:Y:S01]  /*eb40*/  HADD2.F32 R34, -RZ, R31.H1_H1 ;  /* 0x3000001fff227230 */ /* 0x000fe20000004100 */
[----:B------:R-:W-:Y:S01]  /*eb50*/  F2FP.SATFINITE.E4M3.F32.PACK_AB_MERGE_C R29, R29, R32, RZ ;  /* 0x000000201d1d723e */ /* 0x000fe200048070ff */
[----:B------:R-:W-:-:S02]  /*eb60*/  HADD2.F32 R6, -RZ, R6.H0_H0 ;  /* 0x20000006ff067230 */ /* 0x000fc40000004100 */
[-C--:B------:R-:W-:Y:S01]  /*eb70*/  FMUL.FTZ R25, R40, R5.reuse ;  /* 0x0000000528197220 */ /* 0x080fe20000410000 */
[----:B------:R-:W-:Y:S02]  /*eb80*/  HADD2.F32 R38, -RZ, R35.H0_H0 ;  /* 0x20000023ff267230 */ /* 0x000fe40000004100 */
[C---:B------:R-:W-:Y:S01]  /*eb90*/  FMUL.FTZ R33, R34.reuse, R5 ;  /* 0x0000000522217220 */ /* 0x040fe20000410000 */
[--C-:B------:R-:W-:Y:S02]  /*eba0*/  HADD2.F32 R4, -RZ, R26.reuse.H1_H1 ;  /* 0x3000001aff047230 */ /* 0x100fe40000004100 */
[----:B------:R-:W-:Y:S02]  /*ebb0*/  HADD2.F32 R36, -RZ, R31.H0_H0 ;  /* 0x2000001fff247230 */ /* 0x000fe40000004100 */
[----:B------:R-:W-:Y:S01]  /*ebc0*/  FFMA.FTZ R31, R34, R6, -R25 ;  /* 0x00000006221f7223 */ /* 0x000fe20000010819 */
[----:B------:R-:W-:Y:S01]  /*ebd0*/  HADD2.F32 R26, -RZ, R26.H0_H0 ;  /* 0x2000001aff1a7230 */ /* 0x000fe20000004100 */
[----:B------:R-:W-:Y:S01]  /*ebe0*/  F2FP.F16.E4M3.UNPACK_B R34, R12.H1 ;  /* 0x0000000cff22723e */ /* 0x000fe200030006ff */
[----:B------:R-:W-:Y:S01]  /*ebf0*/  FMUL.FTZ R5, R38, R4 ;  /* 0x0000000426057220 */ /* 0x000fe20000410000 */
[----:B------:R-:W-:Y:S01]  /*ec00*/  FFMA.FTZ R12, R40, R6, R33 ;  /* 0x00000006280c7223 */ /* 0x000fe20000010021 */
[----:B------:R-:W-:Y:S01]  /*ec10*/  FMUL.FTZ R25, R36, R4 ;  /* 0x0000000424197220 */ /* 0x000fe20000410000 */
[----:B------:R-:W-:-:S02]  /*ec20*/  HADD2.F32 R4, -RZ, R9.H1_H1 ;  /* 0x30000009ff047230 */ /* 0x000fc40000004100 */
[-C--:B------:R-:W-:Y:S01]  /*ec30*/  FFMA.FTZ R6, R36, R26.reuse, -R5 ;  /* 0x0000001a24067223 */ /* 0x080fe20000010805 */
[--C-:B------:R-:W-:Y:S02]  /*ec40*/  HADD2.F32 R35, -RZ, R34.reuse.H1_H1 ;  /* 0x30000022ff237230 */ /* 0x100fe40000004100 */
[----:B------:R-:W-:Y:S01]  /*ec50*/  FFMA.FTZ R25, R38, R26, R25 ;  /* 0x0000001a26197223 */ /* 0x000fe20000010019 */
[--C-:B------:R-:W-:Y:S02]  /*ec60*/  HADD2.F32 R5, -RZ, R7.reuse.H1_H1 ;  /* 0x30000007ff057230 */ /* 0x100fe40000004100 */
[----:B------:R-:W-:Y:S01]  /*ec70*/  FMUL.FTZ R20, R37, R4 ;  /* 0x0000000425147220 */ /* 0x000fe20000410000 */
[----:B------:R-:W-:Y:S01]  /*ec80*/  HADD2.F32 R33, -RZ, R34.H0_H0 ;  /* 0x20000022ff217230 */ /* 0x000fe20000004100 */
[----:B------:R-:W-:Y:S01]  /*ec90*/  F2FP.SATFINITE.E4M3.F32.PACK_AB_MERGE_C R12, R12, R31, RZ ;  /* 0x0000001f0c0c723e */ /* 0x000fe200048070ff */
[----:B------:R-:W-:Y:S02]  /*eca0*/  HADD2.F32 R7, -RZ, R7.H0_H0 ;  /* 0x20000007ff077230 */ /* 0x000fe40000004100 */
[-C--:B------:R-:W-:Y:S01]  /*ecb0*/  FMUL.FTZ R26, R39, R5.reuse ;  /* 0x00000005271a7220 */ /* 0x080fe20000410000 */
[----:B------:R-:W-:Y:S01]  /*ecc0*/  FMUL.FTZ R34, R35, R5 ;  /* 0x0000000523227220 */ /* 0x000fe20000410000 */
[----:B------:R-:W-:-:S02]  /*ecd0*/  HADD2.F32 R9, -RZ, R9.H0_H0 ;  /* 0x20000009ff097230 */ /* 0x000fc40000004100 */
[----:B------:R-:W-:Y:S01]  /*ece0*/  FMUL.FTZ R4, R33, R4 ;  /* 0x0000000421047220 */ /* 0x000fe20000410000 */
[-C--:B------:R-:W-:Y:S01]  /*ecf0*/  FFMA.FTZ R26, R35, R7.reuse, -R26 ;  /* 0x00000007231a7223 */ /* 0x080fe2000001081a */
[----:B------:R-:W-:Y:S01]  /*ed00*/  FFMA.FTZ R5, R39, R7, R34 ;  /* 0x0000000727057223 */ /* 0x000fe20000010022 */
[----:B------:R-:W-:Y:S01]  /*ed10*/  F2FP.SATFINITE.E4M3.F32.PACK_AB_MERGE_C R6, R25, R6, R12 ;  /* 0x000000061906723e */ /* 0x000fe2000480700c */
[-C--:B------:R-:W-:Y:S01]  /*ed20*/  FFMA.FTZ R7, R33, R9.reuse, -R20 ;  /* 0x0000000921077223 */ /* 0x080fe20000010814 */
[----:B------:R-:W-:Y:S01]  /*ed30*/  FFMA.FTZ R20, R37, R9, R4 ;  /* 0x0000000925147223 */ /* 0x000fe20000010004 */
[----:B------:R-:W-:Y:S02]  /*ed40*/  F2FP.SATFINITE.E4M3.F32.PACK_AB_MERGE_C R4, R27, R28, RZ ;  /* 0x0000001c1b04723e */ /* 0x000fe400048070ff */
[----:B------:R-:W-:Y:S02]  /*ed50*/  F2FP.SATFINITE.E4M3.F32.PACK_AB_MERGE_C R26, R5, R26, RZ ;  /* 0x0000001a051a723e */ /* 0x000fe400048070ff */
[----:B------:R-:W-:-:S02]  /*ed60*/  F2FP.SATFINITE.E4M3.F32.PACK_AB_MERGE_C R4, R14, R11, R4 ;  /* 0x0000000b0e04723e */ /* 0x000fc40004807004 */
[----:B------:R-:W-:Y:S02]  /*ed70*/  F2FP.SATFINITE.E4M3.F32.PACK_AB_MERGE_C R5, R24, R21, R29 ;  /* 0x000000151805723e */ /* 0x000fe4000480701d */
[----:B------:R-:W-:-:S05]  /*ed80*/  F2FP.SATFINITE.E4M3.F32.PACK_AB_MERGE_C R7, R20, R7, R26 ;  /* 0x000000071407723e */ /* 0x000fca000480701a */
[----:B------:R1:W-:Y:S02]  /*ed90*/  STS.128 [R0+0x1e400], R4 ;  /* 0x01e4000400007388 */ /* 0x0003e40000000c00 */
.L_x_6212:
[----:B------:R-:W-:Y:S05]  /*eda0*/  BSYNC B1 ;  /* 0x0000000000017941 */ /* 0x000fea0003800000 */
.L_x_6211:
[----:B------:R-:W-:Y:S05]  /*edb0*/  @P1 BRA `(.L_x_6210) ;  /* 0x0000002400241947 */ /* 0x000fea0003800000 */
[----:B-1----:R-:W1:Y:S01]  /*edc0*/  LDS.128 R4, [R3+0x2000] ;  /* 0x0020000003047984 */ /* 0x002e620000000c00 */
        /* <DEDUP_REMOVED lines=9> */
[--C-:B------:R-:W-:Y:S02]  /*ee60*/  HADD2.F32 R36, -RZ, R33.reuse.H1_H1 ;  /* 0x30000021ff247230 */ /* 0x100fe40000004100 */
[----:B------:R-:W-:Y:S01]  /*ee70*/  HADD2.F32 R34, -RZ, R33.H0_H0 ;  /* 0x20000021ff227230 */ /* 0x000fe20000004100 */
        /* <DEDUP_REMOVED lines=28> */
[----:B------:R-:W-:Y:S02]  /*f040*/  HADD2.F32 R0, -RZ, R11.H1_H1 ;  /* 0x3000000bff007230 */ /* 0x000fe40000004100 */
[-C--:B------:R-:W-:Y:S01]  /*f050*/  FFMA.FTZ R13, R13, R5.reuse, -R4 ;  /* 0x000000050d0d7223 */ /* 0x080fe20000010804 */
[----:B------:R-:W-:Y:S01]  /*f060*/  HADD2.F32 R25, -RZ, R25.H0_H0 ;  /* 0x20000019ff197230 */ /* 0x000fe20000004100 */
[----:B------:R-:W-:Y:S01]  /*f070*/  F2FP.F16.E4M3.UNPACK_B R27, R10 ;  /* 0x0000000aff1b723e */ /* 0x000fe200020006ff */
[----:B------:R-:W-:Y:S02]  /*f080*/  HADD2.F32 R11, -RZ, R11.H0_H0 ;  /* 0x2000000bff0b7230 */ /* 0x000fe40000004100 */
        /* <DEDUP_REMOVED lines=8> */
[----:B------:R-:W-:Y:S01]  /*f110*/  F2FP.F16.E4M3.UNPACK_B R10, R10.H1 ;  /* 0x0000000aff0a723e */ /* 0x000fe200030006ff */
[--C-:B------:R-:W-:Y:S02]  /*f120*/  HADD2.F32 R0, -RZ, R12.reuse.H1_H1 ;  /* 0x3000000cff007230 */ /* 0x100fe40000004100 */
[-C--:B------:R-:W-:Y:S01]  /*f130*/  FMUL.FTZ R11, R36, R4.reuse ;  /* 0x00000004240b7220 */ /* 0x080fe20000410000 */
[----:B------:R-:W-:Y:S01]  /*f140*/  FMUL.FTZ R29, R32, R4 ;  /* 0x00000004201d7220 */ /* 0x000fe20000410000 */
[----:B------:R-:W-:Y:S01]  /*f150*/  HADD2.F32 R28, -RZ, R27.H0_H0 ;  /* 0x2000001bff1c7230 */ /* 0x000fe20000004100 */
[----:B------:R-:W-:Y:S01]  /*f160*/  F2FP.SATFINITE.E4M3.F32.PACK_AB_MERGE_C R13, R26, R13, RZ ;  /* 0x0000000d1a0d723e */ /* 0x000fe200048070ff */
[----:B------:R-:W-:Y:S01]  /*f170*/  FFMA.FTZ R27, R32, R14, -R11 ;  /* 0x0000000e201b7223 */ /* 0x000fe2000001080b */
[----:B------:R-:W-:-:S02]  /*f180*/  HADD2.F32 R12, -RZ, R12.H0_H0 ;  /* 0x2000000cff0c7230 */ /* 0x000fc40000004100 */
[----:B------:R-:W-:Y:S01]  /*f190*/  FMUL.FTZ R11, R34, R0 ;  /* 0x00000000220b7220 */ /* 0x000fe20000410000 */
[----:B------:R-:W-:Y:S01]  /*f1a0*/  FFMA.FTZ R14, R36, R14, R29 ;  /* 0x0000000e240e7223 */ /* 0x000fe2000001001d */
[----:B------:R-:W-:Y:S02]  /*f1b0*/  HADD2.F32 R31, -RZ, R15.H1_H1 ;  /* 0x3000000fff1f7230 */ /* 0x000fe40000004100 */
[C---:B------:R-:W-:Y:S01]  /*f1c0*/  FMUL.FTZ R25, R28.reuse, R0 ;  /* 0x000000001c197220 */ /* 0x040fe20000410000 */
[----:B------:R-:W-:Y:S02]  /*f1d0*/  HADD2.F32 R4, -RZ, R7.H1_H1 ;  /* 0x30000007ff047230 */ /* 0x000fe40000004100 */
[-C--:B------:R-:W-:Y:S01]  /*f1e0*/  FFMA.FTZ R11, R28, R12.reuse, -R11 ;  /* 0x0000000c1c0b7223 */ /* 0x080fe2000001080b */
[--C-:B------:R-:W-:Y:S02]  /*f1f0*/  HADD2.F32 R29, -RZ, R10.reuse.H1_H1 ;  /* 0x3000000aff1d7230 */ /* 0x100fe40000004100 */
[----:B------:R-:W-:Y:S01]  /*f200*/  FFMA.FTZ R12, R34, R12, R25 ;  /* 0x0000000c220c7223 */ /* 0x000fe20000010019 */
[----:B------:R-:W-:-:S02]  /*f210*/  HADD2.F32 R28, -RZ, R10.H0_H0 ;  /* 0x2000000aff1c7230 */ /* 0x000fc40000004100 */
[-C--:B------:R-:W-:Y:S01]  /*f220*/  FMUL.FTZ R10, R31, R4.reuse ;  /* 0x000000041f0a7220 */ /* 0x080fe20000410000 */
[----:B------:R-:W-:Y:S02]  /*f230*/  HADD2.F32 R32, -RZ, R15.H0_H0 ;  /* 0x2000000fff207230 */ /* 0x000fe40000004100 */
[C---:B------:R-:W-:Y:S01]  /*f240*/  FMUL.FTZ R4, R29.reuse, R4 ;  /* 0x000000041d047220 */ /* 0x040fe20000410000 */
[--C-:B------:R-:W-:Y:S01]  /*f250*/  HADD2.F32 R0, -RZ, R20.reuse.H1_H1 ;  /* 0x30000014ff007230 */ /* 0x100fe20000004100 */
[----:B------:R-:W-:Y:S01]  /*f260*/  F2FP.SATFINITE.E4M3.F32.PACK_AB_MERGE_C R14, R14, R27, RZ ;  /* 0x0000001b0e0e723e */ /* 0x000fe200048070ff */
[----:B------:R-:W-:Y:S01]  /*f270*/  HADD2.F32 R7, -RZ, R7.H0_H0 ;  /* 0x20000007ff077230 */ /* 0x000fe20000004100 */
[----:B------:R-:W-:Y:S01]  /*f280*/  F2FP.SATFINITE.E4M3.F32.PACK_AB_MERGE_C R5, R6, R5, R13 ;  /* 0x000000050605723e */ /* 0x000fe2000480700d */
        /* <DEDUP_REMOVED lines=11> */
[----:B------:R-:W-:-:S05]  /*f340*/  F2FP.SATFINITE.E4M3.F32.PACK_AB_MERGE_C R7, R20, R7, R10 ;  /* 0x000000071407723e */ /* 0x000fca000480700a */
[----:B------:R2:W-:Y:S01]  /*f350*/  STS.128 [R3+0x2000], R4 ;  /* 0x0020000403007388 */ /* 0x0005e20000000c00 */
[----:B------:R-:W-:Y:S05]  /*f360*/  BRA `(.L_x_6210) ;  /* 0x0000001c00b87947 */ /* 0x000fea0003800000 */
.L_x_6200:
[----:B------:R-:W-:-:S03]  /*f370*/  UMOV UR4, 0xffffffff ;  /* 0xffffffff00047882 */ /* 0x000fc60000000000 */
[----:B------:R-:W-:Y:S05]  /*f380*/  BRA.DIV UR4, `(.L_x_6213) ;  /* 0x0000014e04247947 */ /* 0x000fea000b800000 */
[----:B------:R0:W2:Y:S04]  /*f390*/  SHFL.IDX PT, R21, R24, RZ, 0x1c1f ;  /* 0x001c1fff18157589 */ /* 0x0000a800000e0000 */
[----:B-1----:R0:W1:Y:S04]  /*f3a0*/  SHFL.IDX PT, R14, R28, RZ, 0x1c1f ;  /* 0x001c1fff1c0e7589 */ /* 0x00206800000e0000 */
[----:B------:R0:W3:Y:S04]  /*f3b0*/  SHFL.IDX PT, R3, R26, RZ, 0x1c1f ;  /* 0x001c1fff1a037589 */ /* 0x0000e800000e0000 */
[----:B------:R0:W4:Y:S02]  /*f3c0*/  SHFL.IDX PT, R25, R27, RZ, 0x1c1f ;  /* 0x001c1fff1b197589 */ /* 0x00012400000e0000 */
.L_x_6411:
[----:B------:R-:W-:Y:S01]  /*f3d0*/  ULDC UR4, c[0x0][0x448] ;  /* 0x0001120000047ab9 */ /* 0x000fe20000000800 */
[----:B------:R-:W-:Y:S01]  /*f3e0*/  BSSY B1, `(.L_x_6214) ;  /* 0x0000012000017945 */ /* 0x000fe20003800000 */
[----:B0-----:R-:W-:Y:S01]  /*f3f0*/  IMAD R27, R134, UR4, RZ ;  /* 0x00000004861b7c24 */ /* 0x001fe2000f8e02ff */
[----:B------:R-:W-:Y:S02]  /*f400*/  CS2R R4, SRZ ;  /* 0x0000000000047805 */ /* 0x000fe4000001ff00 */
[----:B------:R-:W-:Y:S02]  /*f410*/  CS2R R6, SRZ ;  /* 0x0000000000067805 */ /* 0x000fe4000001ff00 */
[----:B------:R-:W-:Y:S02]  /*f420*/  CS2R R8, SRZ ;  /* 0x0000000000087805 */ /* 0x000fe4000001ff00 */
[----:B------:R-:W-:Y:S02]  /*f430*/  CS2R R10, SRZ ;  /* 0x00000000000a7805 */ /* 0x000fe4000001ff00 */
[----:B------:R-:W-:-:S13]  /*f440*/  ISETP.GE.AND P0, PT, R0, R27, PT ;  /* 0x0000001b0000720c */ /* 0x000fda0003f06270 */
[----:B------:R-:W-:Y:S05]  /*f450*/  @P0 BRA `(.L_x_6215) ;  /* 0x0000000000280947 */ /* 0x000fea0003800000 */
[----:B------:R-:W-:Y:S01]  /*f460*/  ULDC UR4, c[0x0][0x3f4] ;  /* 0x0000fd0000047ab9 */ /* 0x000fe20000000800 */
[C---:B--2---:R-:W-:Y:S02]  /*f470*/  IADD3 R12, P0, R18.reuse, R21, RZ ;  /* 0x00000015120c7210 */ /* 0x044fe40007f1e0ff */
[----:B------:R-:W-:Y:S02]  /*f480*/  CS2R R4, SRZ ;  /* 0x0000000000047805 */ /* 0x000fe4000001ff00 */
[C---:B------:R-:W-:Y:S02]  /*f490*/  ISETP.GE.AND P2, PT, R18.reuse, UR4, PT ;  /* 0x0000000412007c0c */ /* 0x040fe4000bf46270 */
[----:B-1----:R-:W-:Y:S01]  /*f4a0*/  IADD3 R14, P1, R18, R14, RZ ;  /* 0x0000000e120e7210 */ /* 0x002fe20007f3e0ff */
[----:B---3--:R-:W-:-:S04]  /*f4b0*/  IMAD.X R13, R3, 0x1, R19, P0 ;  /* 0x00000001030d7824 */ /* 0x008fc800000e0613 */
[----:B----4-:R-:W-:-:S06]  /*f4c0*/  IMAD.X R15, R25, 0x1, R19, P1 ;  /* 0x00000001190f7824 */ /* 0x010fcc00008e0613 */
[----:B------:R-:W-:Y:S05]  /*f4d0*/  @P2 BRA `(.L_x_6215) ;  /* 0x0000000000082947 */ /* 0x000fea0003800000 */
[----:B------:R0:W5:Y:S04]  /*f4e0*/  LD.E.128 R4, desc[UR60][R12.64] ;  /* 0x0000003c0c047980 */ /* 0x000168000c101d00 */
[----:B------:R0:W5:Y:S02]  /*f4f0*/  LD.E.128 R8, desc[UR60][R14.64] ;  /* 0x0000003c0e087980 */ /* 0x000164000c101d00 */
.L_x_6215:
[----:B------:R-:W-:Y:S05]  /*f500*/  BSYNC B1 ;  /* 0x0000000000017941 */ /* 0x000fea0003800000 */
.L_x_6214:
[----:B------:R-:W2:Y:S04]  /*f510*/  LDL R0, [R1+0xa0] ;  /* 0x0000a00001007983 */ /* 0x000ea80000100800 */
[----:B0-----:R-:W2:Y:S01]  /*f520*/  LDL.LU R12, [R1+0x54] ;  /* 0x00005400010c7983 */ /* 0x001ea20000300800 */
[----:B---3-5:R-:W-:Y:S01]  /*f530*/  LOP3.LUT R3, R4, 0xff, RZ, 0xc0, !PT ;  /* 0x000000ff04037812 */ /* 0x028fe200078ec0ff */
[----:B------:R-:W-:Y:S01]  /*f540*/  VIADD R32, R228, 0x40 ;  /* 0x00000040e4207836 */ /* 0x000fe20000000000 */
[----:B------:R-:W-:Y:S01]  /*f550*/  SHF.R.U32.HI R15, RZ, 0x8, R5 ;  /* 0x00000008ff0f7819 */ /* 0x000fe20000011605 */
[----:B------:R-:W-:Y:S01]  /*f560*/  BSSY B1, `(.L_x_6216) ;  /* 0x0000045000017945 */ /* 0x000fe20003800000 */
[----:B------:R-:W-:Y:S02]  /*f570*/  LOP3.LUT R24, R8, 0xff, RZ, 0xc0, !PT ;  /* 0x000000ff08187812 */ /* 0x000fe400078ec0ff */
[----:B----4-:R-:W-:-:S02]  /*f580*/  SHF.R.U32.HI R25, RZ, 0x8, R7 ;  /* 0x00000008ff197819 */ /* 0x010fc40000011607 */
[----:B------:R-:W-:Y:S02]  /*f590*/  LOP3.LUT R15, R15, 0xff, RZ, 0xc0, !PT ;  /* 0x000000ff0f0f7812 */ /* 0x000fe400078ec0ff */
[----:B-1----:R-:W-:Y:S02]  /*f5a0*/  LOP3.LUT R14, R6, 0xff, RZ, 0xc0, !PT ;  /* 0x000000ff060e7812 */ /* 0x002fe400078ec0ff */
[----:B------:R-:W-:Y:S02]  /*f5b0*/  LOP3.LUT R20, R7, 0xff, RZ, 0xc0, !PT ;  /* 0x000000ff07147812 */ /* 0x000fe400078ec0ff */
[----:B------:R-:W-:Y:S02]  /*f5c0*/  LOP3.LUT R25, R25, 0xff, RZ, 0xc0, !PT ;  /* 0x000000ff19197812 */ /* 0x000fe400078ec0ff */
[----:B------:R-:W-:Y:S02]  /*f5d0*/  SHF.R.U32.HI R28, RZ, 0x8, R11 ;  /* 0x00000008ff1c7819 */ /* 0x000fe4000001160b */
[----:B------:R-:W-:-:S02]  /*f5e0*/  PRMT R20, R25, 0x7604, R20 ;  /* 0x0000760419147816 */ /* 0x000fc40000000014 */
[----:B------:R-:W-:Y:S02]  /*f5f0*/  SHF.R.U32.HI R33, RZ, 0x10, R11 ;  /* 0x00000010ff217819 */ /* 0x000fe4000001160b */
[----:B------:R-:W-:-:S03]  /*f600*/  SHF.R.U32.HI R29, RZ, 0x10, R9 ;  /* 0x00000010ff1d7819 */ /* 0x000fc60000011609 */
[----:B------:R-:W-:Y:S02]  /*f610*/  IMAD.U32 R33, R33, 0x10000, RZ ;  /* 0x0001000021217824 */ /* 0x000fe400078e00ff */
[----:B------:R-:W-:Y:S01]  /*f620*/  IMAD.U32 R29, R29, 0x10000, RZ ;  /* 0x000100001d1d7824 */ /* 0x000fe200078e00ff */
[----:B--2---:R-:W-:Y:S02]  /*f630*/  R2UR UR5, R0 ;  /* 0x00000000000572ca */ /* 0x004fe400000e0000 */
[----:B------:R-:W-:Y:S01]  /*f640*/  SHF.R.U32.HI R0, RZ, 0x8, R4 ;  /* 0x00000008ff007819 */ /* 0x000fe20000011604 */
[----:B------:R-:W-:Y:S01]  /*f650*/  IMAD R26, R12, -0x80, R27 ;  /* 0xffffff800c1a7824 */ /* 0x000fe200078e021b */
[----:B------:R-:W-:Y:S02]  /*f660*/  LOP3.LUT R12, R5, 0xff, RZ, 0xc0, !PT ;  /* 0x000000ff050c7812 */ /* 0x000fe400078ec0ff */
[----:B------:R-:W-:Y:S02]  /*f670*/  LOP3.LUT R0, R0, 0xff, RZ, 0xc0, !PT ;  /* 0x000000ff00007812 */ /* 0x000fe400078ec0ff */
[----:B------:R-:W-:-:S02]  /*f680*/  PRMT R12, R15, 0x7604, R12 ;  /* 0x000076040f0c7816 */ /* 0x000fc4000000000c */
[----:B------:R-:W-:-:S03]  /*f690*/  PRMT R13, R0, 0x7604, R3 ;  /* 0x00007604000d7816 */ /* 0x000fc60000000003 */
[----:B------:R-:W-:Y:S01]  /*f6a0*/  ULEA.HI UR4, UR5, UR5, URZ, 0x1 ;  /* 0x0000000505047291 */ /* 0x000fe2000f8f083f */
[----:B------:R-:W-:Y:S02]  /*f6b0*/  SHF.R.U32.HI R3, RZ, 0x8, R8 ;  /* 0x00000008ff037819 */ /* 0x000fe40000011608 */
[----:B------:R-:W-:Y:S01]  /*f6c0*/  SHF.R.U32.HI R0, RZ, 0x8, R6 ;  /* 0x00000008ff007819 */ /* 0x000fe20000011606 */
[----:B------:R-:W-:Y:S01]  /*f6d0*/  ULOP3.LUT UR4, UR4, 0xfffffffe, URZ, 0xc0, !UPT ;  /* 0xfffffffe04047892 */ /* 0x000fe2000f8ec03f */
[----:B------:R-:W-:Y:S02]  /*f6e0*/  LOP3.LUT R3, R3, 0xff, RZ, 0xc0, !PT ;  /* 0x000000ff03037812 */ /* 0x000fe400078ec0ff */
[----:B------:R-:W-:Y:S01]  /*f6f0*/  LOP3.LUT R21, R0, 0xff, RZ, 0xc0, !PT ;  /* 0x000000ff00157812 */ /* 0x000fe200078ec0ff */
[----:B------:R-:W-:Y:S01]  /*f700*/  UIADD3 UR4, UR5, -UR4, URZ ;  /* 0x8000000405047290 */ /* 0x000fe2000fffe03f */
[----:B------:R-:W-:Y:S02]  /*f710*/  PRMT R27, R3, 0x7604, R24 ;  /* 0x00007604031b7816 */ /* 0x000fe40000000018 */
[----:B------:R-:W0:Y:S01]  /*f720*/  LDC R3, c[0x0][0x3f4] ;  /* 0x0000fd00ff037b82 */ /* 0x000e220000000800 */
[----:B------:R-:W-:-:S02]  /*f730*/  SHF.R.U32.HI R15, RZ, 0x8, R9 ;  /* 0x00000008ff0f7819 */ /* 0x000fc40000011609 */
[----:B------:R-:W-:Y:S01]  /*f740*/  IMAD.U32 R35, RZ, RZ, UR4 ;  /* 0x00000004ff237e24 */ /* 0x000fe2000f8e00ff */
[----:B------:R-:W-:Y:S02]  /*f750*/  SHF.R.U32.HI R0, RZ, 0x8, R10 ;  /* 0x00000008ff007819 */ /* 0x000fe4000001160a */
[----:B------:R-:W-:Y:S02]  /*f760*/  PRMT R21, R21, 0x7604, R14 ;  /* 0x0000760415157816 */ /* 0x000fe4000000000e */
[----:B------:R-:W-:Y:S02]  /*f770*/  SHF.L.U32 R35, R35, 0x1f, RZ ;  /* 0x0000001f23237819 */ /* 0x000fe400000006ff */
[----:B------:R-:W-:Y:S02]  /*f780*/  LOP3.LUT R14, R9, 0xff, RZ, 0xc0, !PT ;  /* 0x000000ff090e7812 */ /* 0x000fe400078ec0ff */
[----:B------:R-:W1:Y:S01]  /*f790*/  SYNCS.PHASECHK.TRANS64.TRYWAIT P1, [R16+URZ+0x2e800], R35 ;  /* 0x02e80023100075a7 */ /* 0x000e62000802017f */
[----:B------:R-:W-:-:S02]  /*f7a0*/  LOP3.LUT R24, R10, 0xff, RZ, 0xc0, !PT ;  /* 0x000000ff0a187812 */ /* 0x000fc400078ec0ff */
[----:B------:R-:W-:Y:S02]  /*f7b0*/  LOP3.LUT R15, R15, 0xff, RZ, 0xc0, !PT ;  /* 0x000000ff0f0f7812 */ /* 0x000fe400078ec0ff */
[----:B------:R-:W-:Y:S02]  /*f7c0*/  LOP3.LUT R25, R0, 0xff, RZ, 0xc0, !PT ;  /* 0x000000ff00197812 */ /* 0x000fe400078ec0ff */
[----:B------:R-:W-:Y:S02]  /*f7d0*/  PRMT R14, R15, 0x7604, R14 ;  /* 0x000076040f0e7816 */ /* 0x000fe4000000000e */
[----:B------:R-:W-:Y:S02]  /*f7e0*/  PRMT R31, R25, 0x7604, R24 ;  /* 0x00007604191f7816 */ /* 0x000fe40000000018 */
[----:B------:R-:W-:Y:S02]  /*f7f0*/  LOP3.LUT R0, R11, 0xff, RZ, 0xc0, !PT ;  /* 0x000000ff0b007812 */ /* 0x000fe400078ec0ff */
[----:B------:R-:W-:-:S02]  /*f800*/  LOP3.LUT R15, R28, 0xff, RZ, 0xc0, !PT ;  /* 0x000000ff1c0f7812 */ /* 0x000fc400078ec0ff */
[----:B------:R-:W-:Y:S02]  /*f810*/  SHF.R.U32.HI R24, RZ, 0x10, R5 ;  /* 0x00000010ff187819 */ /* 0x000fe40000011605 */
[----:B------:R-:W-:Y:S02]  /*f820*/  PRMT R0, R15, 0x7604, R0 ;  /* 0x000076040f007816 */ /* 0x000fe40000000000 */
[----:B------:R-:W-:Y:S01]  /*f830*/  SHF.R.U32.HI R25, RZ, 0x10, R7 ;  /* 0x00000010ff197819 */ /* 0x000fe20000011607 */
[----:B------:R-:W-:Y:S01]  /*f840*/  IMAD.U32 R15, R24, 0x10000, RZ ;  /* 0x00010000180f7824 */ /* 0x000fe200078e00ff */
[----:B------:R-:W-:Y:S02]  /*f850*/  LOP3.LUT R13, R13, 0xff0000, R4, 0xf8, !PT ;  /* 0x00ff00000d0d7812 */ /* 0x000fe400078ef804 */
[----:B------:R-:W-:Y:S02]  /*f860*/  SHF.L.U32 R25, R25, 0x10, RZ ;  /* 0x0000001019197819 */ /* 0x000fe400000006ff */
[----:B------:R-:W-:-:S02]  /*f870*/  LOP3.LUT R15, R12, 0xff0000, R15, 0xf8, !PT ;  /* 0x00ff00000c0f7812 */ /* 0x000fc400078ef80f */
[----:B------:R-:W-:Y:S02]  /*f880*/  LOP3.LUT R33, R0, 0xff0000, R33, 0xf8, !PT ;  /* 0x00ff000000217812 */ /* 0x000fe400078ef821 */
[----:B------:R-:W-:Y:S02]  /*f890*/  LOP3.LUT R0, R13, 0xff000000, R4, 0xf8, !PT ;  /* 0xff0000000d007812 */ /* 0x000fe400078ef804 */
[----:B0-----:R-:W-:Y:S02]  /*f8a0*/  ISETP.GE.AND P0, PT, R18, R3, PT ;  /* 0x000000031200720c */ /* 0x001fe40003f06270 */
[----:B------:R-:W-:Y:S02]  /*f8b0*/  VIMNMX R37, R26, 0x80, PT ;  /* 0x000000801a257848 */ /* 0x000fe40003fe0100 */
[----:B------:R-:W-:Y:S02]  /*f8c0*/  LOP3.LUT R12, R15, 0xff000000, R5, 0xf8, !PT ;  /* 0xff0000000f0c7812 */ /* 0x000fe400078ef805 */
[----:B------:R-:W-:-:S02]  /*f8d0*/  LOP3.LUT R13, R21, 0xff0000, R6, 0xf8, !PT ;  /* 0x00ff0000150d7812 */ /* 0x000fc400078ef806 */
[----:B------:R-:W-:Y:S02]  /*f8e0*/  LOP3.LUT R25, R20, 0xff0000, R25, 0xf8, !PT ;  /* 0x00ff000014197812 */ /* 0x000fe400078ef819 */
[----:B------:R-:W-:Y:S02]  /*f8f0*/  LOP3.LUT R29, R14, 0xff0000, R29, 0xf8, !PT ;  /* 0x00ff00000e1d7812 */ /* 0x000fe400078ef81d */
[----:B------:R-:W-:Y:S02]  /*f900*/  LOP3.LUT R15, R27, 0xff0000, R8, 0xf8, !PT ;  /* 0x00ff00001b0f7812 */ /* 0x000fe400078ef808 */
[----:B------:R-:W-:Y:S02]  /*f910*/  LOP3.LUT R21, R31, 0xff0000, R10, 0xf8, !PT ;  /* 0x00ff00001f157812 */ /* 0x000fe400078ef80a */
[-C--:B------:R-:W-:Y:S02]  /*f920*/  ISETP.GE.OR P2, PT, R228, R37.reuse, P0 ;  /* 0x00000025e400720c */ /* 0x080fe40000746670 */
[----:B------:R-:W-:-:S02]  /*f930*/  ISETP.GE.OR P0, PT, R32, R37, P0 ;  /* 0x000000252000720c */ /* 0x000fc40000706670 */
[----:B------:R-:W-:Y:S02]  /*f940*/  LOP3.LUT R13, R13, 0xff000000, R6, 0xf8, !PT ;  /* 0xff0000000d0d7812 */ /* 0x000fe400078ef806 */
[----:B------:R-:W-:Y:S02]  /*f950*/  LOP3.LUT R14, R25, 0xff000000, R7, 0xf8, !PT ;  /* 0xff000000190e7812 */ /* 0x000fe400078ef807 */
[----:B------:R-:W-:Y:S02]  /*f960*/  LOP3.LUT R15, R15, 0xff000000, R8, 0xf8, !PT ;  /* 0xff0000000f0f7812 */ /* 0x000fe400078ef808 */
[----:B------:R-:W-:Y:S02]  /*f970*/  LOP3.LUT R20, R29, 0xff000000, R9, 0xf8, !PT ;  /* 0xff0000001d147812 */ /* 0x000fe400078ef809 */
[----:B------:R-:W-:Y:S02]  /*f980*/  LOP3.LUT R21, R21, 0xff000000, R10, 0xf8, !PT ;  /* 0xff00000015157812 */ /* 0x000fe400078ef80a */
[----:B------:R-:W-:Y:S01]  /*f990*/  LOP3.LUT R24, R33, 0xff000000, R11, 0xf8, !PT ;  /* 0xff00000021187812 */ /* 0x000fe200078ef80b */
[----:B-1----:R-:W-:Y:S06]  /*f9a0*/  @!P1 BRA `(.L_x_6217) ;  /* 0x00000148000c9947 */ /* 0x002fec0003800000 */
.L_x_6412:
[----:B------:R-:W-:Y:S05]  /*f9b0*/  BSYNC B1 ;  /* 0x0000000000017941 */ /* 0x000fea0003800000 */
.L_x_6216:
[----:B------:R-:W-:Y:S04]  /*f9c0*/  BSSY B1, `(.L_x_6218) ;  /* 0x00000c6000017945 */ /* 0x000fe80003800000 */
[----:B------:R-:W-:Y:S05]  /*f9d0*/  @P2 BRA `(.L_x_6219) ;  /* 0x0000000c00102947 */ /* 0x000fea0003800000 */
[----:B------:R-:W1:Y:S01]  /*f9e0*/  S2R R5, SR_TID.X ;  /* 0x0000000000057919 */ /* 0x000e620000002100 */
[----:B------:R-:W-:Y:S01]  /*f9f0*/  IMAD.SHL.U32 R4, R229, 0x80, RZ ;  /* 0x00000080e5047824 */ /* 0x000fe200078e00ff */
[----:B------:R-:W-:Y:S02]  /*fa00*/  F2FP.F16.E4M3.UNPACK_B R38, R0.H1 ;  /* 0x00000000ff26723e */ /* 0x000fe400030006ff */
[-C--:B------:R-:W-:Y:S02]  /*fa10*/  F2FP.F16.E4M3.UNPACK_B R42, R15.reuse.H1 ;  /* 0x0000000fff2a723e */ /* 0x080fe400030006ff */
[----:B------:R-:W-:Y:S01]  /*fa20*/  LOP3.LUT R6, R4, 0x380, RZ, 0xc0, !PT ;  /* 0x0000038004067812 */ /* 0x000fe200078ec0ff */
[----:B------:R-:W-:Y:S01]  /*fa30*/  HADD2.F32 R39, -RZ, R38.H0_H0 ;  /* 0x20000026ff277230 */ /* 0x000fe20000004100 */
[----:B------:R-:W-:Y:S01]  /*fa40*/  F2FP.F16.E4M3.UNPACK_B R41, R15 ;  /* 0x0000000fff29723e */ /* 0x000fe200020006ff */
[----:B------:R-:W-:Y:S01]  /*fa50*/  HADD2.F32 R40, -RZ, R42.H0_H0 ;  /* 0x2000002aff287230 */ /* 0x000fe20000004100 */
[----:B------:R-:W-:-:S02]  /*fa60*/  LOP3.LUT R4, R6, 0x70, R18, 0xf8, !PT ;  /* 0x0000007006047812 */ /* 0x000fc400078ef812 */
[----:B------:R-:W-:-:S04]  /*fa70*/  SHF.R.U32.HI R9, RZ, 0x3, R6 ;  /* 0x00000003ff097819 */ /* 0x000fc80000011606 */
[----:B------:R-:W-:Y:S01]  /*fa80*/  LOP3.LUT R25, R4, R9, RZ, 0x3c, !PT ;  /* 0x0000000904197212 */ /* 0x000fe200078e3cff */
[----:B-1----:R-:W-:-:S05]  /*fa90*/  VIADD R5, R5, 0xffffff80 ;  /* 0xffffff8005057836 */ /* 0x002fca0000000000 */
[----:B------:R-:W-:-:S04]  /*faa0*/  SHF.R.S32.HI R8, RZ, 0x1f, R5 ;  /* 0x0000001fff087819 */ /* 0x000fc80000011405 */
[----:B------:R-:W-:Y:S02]  /*fab0*/  LEA.HI R8, R8, R5, RZ, 0x5 ;  /* 0x0000000508087211 */ /* 0x000fe400078f28ff */
[----:B------:R-:W-:-:S03]  /*fac0*/  IADD3 R5, R18, R3, RZ ;  /* 0x0000000312057210 */ /* 0x000fc60007ffe0ff */
[----:B------:R-:W-:Y:S01]  /*fad0*/  IMAD.SHL.U32 R8, R8, 0x20, RZ ;  /* 0x0000002008087824 */ /* 0x000fe200078e00ff */
[----:B------:R-:W-:-:S04]  /*fae0*/  LOP3.LUT R5, R6, 0x70, R5, 0xf8, !PT ;  /* 0x0000007006057812 */ /* 0x000fc800078ef805 */
[----:B------:R-:W-:Y:S02]  /*faf0*/  LOP3.LUT R8, R8, 0xfffffc00, RZ, 0xc0, !PT ;  /* 0xfffffc0008087812 */ /* 0x000fe400078ec0ff */
[----:B------:R-:W-:Y:S02]  /*fb00*/  LOP3.LUT R9, R5, R9, RZ, 0x3c, !PT ;  /* 0x0000000905097212 */ /* 0x000fe400078e3cff */
[C-C-:B------:R-:W-:Y:S02]  /*fb10*/  IADD3 R25, R16.reuse, R25, R8.reuse ;  /* 0x0000001910197210 */ /* 0x140fe40007ffe008 */
[----:B------:R-:W-:-:S03]  /*fb20*/  IADD3 R26, R16, R9, R8 ;  /* 0x00000009101a7210 */ /* 0x000fc60007ffe008 */
[----:B------:R-:W1:Y:S04]  /*fb30*/  LDS.128 R4, [R25+0x1c400] ;  /* 0x01c4000019047984 */ /* 0x000e680000000c00 */
[----:B------:R-:W2:Y:S01]  /*fb40*/  LDS.128 R8, [R26+0x1c400] ;  /* 0x01c400001a087984 */ /* 0x000ea20000000c00 */
[-C--:B-1----:R-:W-:Y:S02]  /*fb50*/  F2FP.F16.E4M3.UNPACK_B R27, R4.reuse ;  /* 0x00000004ff1b723e */ /* 0x082fe400020006ff */
[----:B------:R-:W-:Y:S02]  /*fb60*/  F2FP.F16.E4M3.UNPACK_B R4, R4.H1 ;  /* 0x00000004ff04723e */ /* 0x000fe400030006ff */
[----:B--2---:R-:W-:Y:S02]  /*fb70*/  F2FP.F16.E4M3.UNPACK_B R33, R8.H1 ;  /* 0x00000008ff21723e */ /* 0x004fe400030006ff */
[----:B------:R-:W-:-:S02]  /*fb80*/  F2FP.F16.E4M3.UNPACK_B R28, R5 ;  /* 0x00000005ff1c723e */ /* 0x000fc400020006ff */
[----:B------:R-:W-:Y:S01]  /*fb90*/  F2FP.F16.E4M3.UNPACK_B R29, R5.H1 ;  /* 0x00000005ff1d723e */ /* 0x000fe200030006ff */
[--C-:B------:R-:W-:Y:S01]  /*fba0*/  HADD2.F32 R34, -RZ, R33.reuse.H0_H0 ;  /* 0x20000021ff227230 */ /* 0x100fe20000004100 */
[-C--:B0-----:R-:W-:Y:S01]  /*fbb0*/  F2FP.F16.E4M3.UNPACK_B R35, R9.reuse ;  /* 0x00000009ff23723e */ /* 0x081fe200020006ff */
[----:B------:R-:W-:Y:S01]  /*fbc0*/  HADD2.F32 R5, -RZ, R4.H0_H0 ;  /* 0x20000004ff057230 */ /* 0x000fe20000004100 */
[----:B------:R-:W-:Y:S01]  /*fbd0*/  F2FP.F16.E4M3.UNPACK_B R36, R9.H1 ;  /* 0x00000009ff24723e */ /* 0x000fe200030006ff */
[----:B------:R-:W-:Y:S02]  /*fbe0*/  HADD2.F32 R33, -RZ, R33.H1_H1 ;  /* 0x30000021ff217230 */ /* 0x000fe40000004100 */
[CC--:B------:R-:W-:Y:S01]  /*fbf0*/  FMUL.FTZ R9, R34.reuse, R39.reuse ;  /* 0x0000002722097220 */ /* 0x0c0fe20000410000 */
[----:B------:R-:W-:Y:S01]  /*fc00*/  FMUL.FTZ R44, R34, R40 ;  /* 0x00000028222c7220 */ /* 0x000fe20000410000 */
[----:B------:R-:W-:Y:S02]  /*fc10*/  F2FP.F16.E4M3.UNPACK_B R8, R8 ;  /* 0x00000008ff08723e */ /* 0x000fe400020006ff */
[C---:B------:R-:W-:Y:S01]  /*fc20*/  FFMA.FTZ R46, R5.reuse, R40, R9 ;  /* 0x00000028052e7223 */ /* 0x040fe20000010009 */
[----:B------:R-:W-:Y:S01]  /*fc30*/  FFMA.FTZ R45, R5, R39, -R44 ;  /* 0x00000027052d7223 */ /* 0x000fe2000001082c */
        /* <DEDUP_REMOVED lines=16> */
[----:B------:R-:W-:-:S02]  /*fd40*/  HADD2.F32 R5, -RZ, R36.H0_H0 ;  /* 0x20000024ff057230 */ /* 0x000fc40000004100 */
[C---:B------:R-:W-:Y:S01]  /*fd50*/  FFMA.FTZ R43, R4.reuse, R39, -R33 ;  /* 0x00000027042b7223 */ /* 0x040fe20000010821 */
[----:B------:R-:W-:Y:S01]  /*fd60*/  F2FP.F16.E4M3.UNPACK_B R39, R20.H1 ;  /* 0x00000014ff27723e */ /* 0x000fe200030006ff */
[----:B------:R-:W-:Y:S01]  /*fd70*/  FFMA.FTZ R42, R4, R42, R9 ;  /* 0x0000002a042a7223 */ /* 0x000fe20000010009 */
[----:B------:R-:W-:Y:S01]  /*fd80*/  F2FP.F16.E4M3.UNPACK_B R9, R12.H1 ;  /* 0x0000000cff09723e */ /* 0x000fe200030006ff */
[----:B------:R-:W-:Y:S01]  /*fd90*/  HADD2.F32 R41, -RZ, R41.H1_H1 ;  /* 0x30000029ff297230 */ /* 0x000fe20000004100 */
[-C--:B------:R-:W-:Y:S01]  /*fda0*/  F2FP.F16.E4M3.UNPACK_B R31, R6.reuse ;  /* 0x00000006ff1f723e */ /* 0x080fe200020006ff */
[----:B------:R-:W-:Y:S01]  /*fdb0*/  HADD2.F32 R40, -RZ, R39.H0_H0 ;  /* 0x20000027ff287230 */ /* 0x000fe20000004100 */
[----:B------:R-:W-:Y:S01]  /*fdc0*/  F2FP.F16.E4M3.UNPACK_B R6, R6.H1 ;  /* 0x00000006ff06723e */ /* 0x000fe200030006ff */
[----:B------:R-:W-:Y:S01]  /*fdd0*/  HADD2.F32 R8, -RZ, R8.H1_H1 ;  /* 0x30000008ff087230 */ /* 0x000fe20000004100 */
[----:B------:R-:W-:Y:S01]  /*fde0*/  F2FP.F16.E4M3.UNPACK_B R34, R11 ;  /* 0x0000000bff22723e */ /* 0x000fe200020006ff */
        /* <DEDUP_REMOVED lines=10> */
[----:B------:R-:W-:Y:S01]  /*fe90*/  F2FP.F16.E4M3.UNPACK_B R33, R20 ;  /* 0x00000014ff21723e */ /* 0x000fe200020006ff */
[C---:B------:R-:W-:Y:S01]  /*fea0*/  FFMA.FTZ R44, R27.reuse, R38, -R44 ;  /* 0x000000261b2c7223 */ /* 0x040fe2000001082c */
[----:B------:R-:W-:Y:S01]  /*feb0*/  FFMA.FTZ R41, R27, R41, R8 ;  /* 0x000000291b297223 */ /* 0x000fe20000010008 */
[----:B------:R-:W-:Y:S01]  /*fec0*/  HADD2.F32 R36, -RZ, R36.H1_H1 ;  /* 0x30000024ff247230 */ /* 0x000fe20000004100 */
[----:B------:R-:W-:Y:S01]  /*fed0*/  F2FP.F16.E4M3.UNPACK_B R8, R12 ;  /* 0x0000000cff08723e */ /* 0x000fe200020006ff */
[----:B------:R-:W-:Y:S02]  /*fee0*/  HADD2.F32 R27, -RZ, R9.H1_H1 ;  /* 0x30000009ff1b7230 */ /* 0x000fe40000004100 */
[----:B------:R-:W-:Y:S01]  /*fef0*/  FFMA.FTZ R52, R4, R40, R5 ;  /* 0x0000002804347223 */ /* 0x000fe20000010005 */
[----:B------:R-:W-:Y:S02]  /*ff00*/  HADD2.F32 R38, -RZ, R33.H0_H0 ;  /* 0x20000021ff267230 */ /* 0x000fe40000004100 */
[----:B------:R-:W-:Y:S01]  /*ff10*/  FMUL.FTZ R40, R36, R39 ;  /* 0x0000002724287220 */ /* 0x000fe20000410000 */
[----:B------:R-:W-:-:S02]  /*ff20*/  HADD2.F32 R5, -RZ, R35.H0_H0 ;  /* 0x20000023ff057230 */ /* 0x000fc40000004100 */
[----:B------:R-:W-:Y:S01]  /*ff30*/  FMUL.FTZ R36, R36, R27 ;  /* 0x0000001b24247220 */ /* 0x000fe20000410000 */
[----:B------:R-:W-:Y:S01]  /*ff40*/  HADD2.F32 R29, -RZ, R29.H1_H1 ;  /* 0x3000001dff1d7230 */ /* 0x000fe20000004100 */
[----:B------:R-:W-:Y:S01]  /*ff50*/  F2FP.F16.E4M3.UNPACK_B R11, R11.H1 ;  /* 0x0000000bff0b723e */ /* 0x000fe200030006ff */
[----:B------:R-:W-:Y:S02]  /*ff60*/  HADD2.F32 R9, -RZ, R8.H0_H0 ;  /* 0x20000008ff097230 */ /* 0x000fe40000004100 */
[-C--:B------:R-:W-:Y:S01]  /*ff70*/  FMUL.FTZ R49, R5, R38.reuse ;  /* 0x0000002605317220 */ /* 0x080fe20000410000 */
[----:B------:R-:W-:Y:S02]  /*ff80*/  HADD2.F32 R4, -RZ, R28.H0_H0 ;  /* 0x2000001cff047230 */ /* 0x000fe40000004100 */
[C---:B------:R-:W-:Y:S01]  /*ff90*/  FFMA.FTZ R54, R29.reuse, R27, -R40 ;  /* 0x0000001b1d367223 */ /* 0x040fe20000010828 */
[----:B------:R-:W-:Y:S01]  /*ffa0*/  FFMA.FTZ R53, R29, R39, R36 ;  /* 0x000000271d357223 */ /* 0x000fe20000010024 */
[----:B------:R-:W-:Y:S01]  /*ffb0*/  FMUL.FTZ R5, R5, R9 ;  /* 0x0000000905057220 */ /* 0x000fe20000410000 */
[----:B------:R-:W-:Y:S01]  /*ffc0*/  F2FP.F16.E4M3.UNPACK_B R29, R21.H1 ;  /* 0x00000015ff1d723e */ /* 0x000fe200030006ff */
[C---:B------:R-:W-:Y:S01]  /*ffd0*/  FFMA.FTZ R49, R4.reuse, R9, -R49 ;  /* 0x0000000904317223 */ /* 0x040fe20000010831 */
[----:B------:R-:W-:Y:S01]  /*ffe0*/  F2FP.F16.E4M3.UNPACK_B R9, R13.H1 ;  /* 0x0000000dff09723e */ /* 0x000fe200030006ff */
[----:B------:R-:W-:Y:S01]  /*fff0*/  FFMA.FTZ R38, R4, R38, R5 ;  /* 0x0000002604267223 */ /* 0x000fe20000010005 */
[----:B------:R-:W-:Y:S01]  /*10000*/  HADD2.F32 R8, -RZ, R8.H1_H1 ;  /* 0x30000008ff087230 */ /* 0x000fe20000004100 */
[-C--:B------:R-:W-:Y:S01]  /*10010*/  F2FP.F16.E4M3.UNPACK_B R32, R7.reuse ;  /* 0x00000007ff20723e */ /* 0x080fe200020006ff */
[----:B------:R-:W-:Y:S01]  /*10020*/  HADD2.F32 R33, -RZ, R33.H1_H1 ;  /* 0x30000021ff217230 */ /* 0x000fe20000004100 */
[----:B------:R-:W-:Y:S01]  /*10030*/  F2FP.F16.E4M3.UNPACK_B R7, R7.H1 ;  /* 0x00000007ff07723e */ /* 0x000fe200030006ff */
[----:B------:R-:W-:-:S02]  /*10040*/  HADD2.F32 R35, -RZ, R35.H1_H1 ;  /* 0x30000023ff237230 */ /* 0x000fc40000004100 */
[----:B------:R-:W-:Y:S02]  /*10050*/  HADD2.F32 R36, -RZ, R29.H0_H0 ;  /* 0x2000001dff247230 */ /* 0x000fe40000004100 */
[----:B------:R-:W-:Y:S02]  /*10060*/  HADD2.F32 R5, -RZ, R10.H0_H0 ;  /* 0x2000000aff057230 */ /* 0x000fe40000004100 */
[C---:B------:R-:W-:Y:S01]  /*10070*/  FMUL.FTZ R39, R35.reuse, R33 ;  /* 0x0000002123277220 */ /* 0x040fe20000410000 */
[----:B------:R-:W-:Y:S02]  /*10080*/  HADD2.F32 R27, -RZ, R9.H0_H0 ;  /* 0x20000009ff1b7230 */ /* 0x000fe40000004100 */
[----:B------:R-:W-:Y:S01]  /*10090*/  FMUL.FTZ R50, R35, R8 ;  /* 0x0000000823327220 */ /* 0x000fe20000410000 */
[----:B------:R-:W-:Y:S02]  /*100a0*/  HADD2.F32 R4, -RZ, R6.H0_H0 ;  /* 0x20000006ff047230 */ /* 0x000fe40000004100 */
[----:B------:R-:W-:Y:S01]  /*100b0*/  FMUL.FTZ R35, R5, R36 ;  /* 0x0000002405237220 */ /* 0x000fe20000410000 */
[----:B------:R-:W-:-:S02]  /*100c0*/  HADD2.F32 R28, -RZ, R28.H1_H1 ;  /* 0x3000001cff1c7230 */ /* 0x000fc40000004100 */
[-C--:B------:R-:W-:Y:S01]  /*100d0*/  FMUL.FTZ R5, R5, R27.reuse ;  /* 0x0000001b05057220 */ /* 0x080fe20000410000 */
[----:B------:R-:W-:Y:S02]  /*100e0*/  HADD2.F32 R29, -RZ, R29.H1_H1 ;  /* 0x3000001dff1d7230 */ /* 0x000fe40000004100 */
[----:B------:R-:W-:Y:S01]  /*100f0*/  FFMA.FTZ R35, R4, R27, -R35 ;  /* 0x0000001b04237223 */ /* 0x000fe20000010823 */
[----:B------:R-:W-:Y:S02]  /*10100*/  HADD2.F32 R10, -RZ, R10.H1_H1 ;  /* 0x3000000aff0a7230 */ /* 0x000fe40000004100 */
[----:B------:R-:W-:Y:S01]  /*10110*/  FFMA.FTZ R40, R28, R8, -R39 ;  /* 0x000000081c287223 */ /* 0x000fe20000010827 */
[----:B------:R-:W-:Y:S01]  /*10120*/  HADD2.F32 R9, -RZ, R9.H1_H1 ;  /* 0x30000009ff097230 */ /* 0x000fe20000004100 */
[----:B------:R-:W-:Y:S01]  /*10130*/  F2FP.F16.E4M3.UNPACK_B R27, R21 ;  /* 0x00000015ff1b723e */ /* 0x000fe200020006ff */
[----:B------:R-:W-:Y:S01]  /*10140*/  FFMA.FTZ R39, R4, R36, R5 ;  /* 0x0000002404277223 */ /* 0x000fe20000010005 */
[----:B------:R-:W-:Y:S01]  /*10150*/  HADD2.F32 R6, -RZ, R6.H1_H1 ;  /* 0x30000006ff067230 */ /* 0x000fe20000004100 */
[----:B------:R-:W-:Y:S01]  /*10160*/  F2FP.F16.E4M3.UNPACK_B R8, R13 ;  /* 0x0000000dff08723e */ /* 0x000fe200020006ff */
[C---:B------:R-:W-:Y:S01]  /*10170*/  FMUL.FTZ R55, R10.reuse, R29 ;  /* 0x0000001d0a377220 */ /* 0x040fe20000410000 */
[----:B------:R-:W-:Y:S01]  /*10180*/  FMUL.FTZ R4, R10, R9 ;  /* 0x000000090a047220 */ /* 0x000fe20000410000 */
[----:B------:R-:W-:-:S02]  /*10190*/  HADD2.F32 R10, -RZ, R27.H0_H0 ;  /* 0x2000001bff0a7230 */ /* 0x000fc40000004100 */
[----:B------:R-:W-:Y:S01]  /*101a0*/  FFMA.FTZ R33, R28, R33, R50 ;  /* 0x000000211c217223 */ /* 0x000fe20000010032 */
[----:B------:R-:W-:Y:S02]  /*101b0*/  HADD2.F32 R5, -RZ, R37.H0_H0 ;  /* 0x20000025ff057230 */ /* 0x000fe40000004100 */
[C---:B------:R-:W-:Y:S01]  /*101c0*/  FFMA.FTZ R56, R6.reuse, R9, -R55 ;  /* 0x0000000906387223 */ /* 0x040fe20000010837 */
[----:B------:R-:W-:Y:S01]  /*101d0*/  FFMA.FTZ R58, R6, R29, R4 ;  /* 0x0000001d063a7223 */ /* 0x000fe20000010004 */
[----:B------:R-:W-:Y:S02]  /*101e0*/  HADD2.F32 R6, -RZ, R8.H0_H0 ;  /* 0x20000008ff067230 */ /* 0x000fe40000004100 */
[----:B------:R-:W-:Y:S02]  /*101f0*/  HADD2.F32 R4, -RZ, R31.H0_H0 ;  /* 0x2000001fff047230 */ /* 0x000fe40000004100 */
[----:B------:R-:W-:Y:S01]  /*10200*/  FMUL.FTZ R9, R5, R10 ;  /* 0x0000000a05097220 */ /* 0x000fe20000410000 */
[----:B------:R-:W-:-:S02]  /*10210*/  HADD2.F32 R28, -RZ, R27.H1_H1 ;  /* 0x3000001bff1c7230 */ /* 0x000fc40000004100 */
        /* <DEDUP_REMOVED lines=14> */
[--C-:B------:R-:W-:Y:S02]  /*10300*/  HADD2.F32 R6, -RZ, R4.reuse.H0_H0 ;  /* 0x20000004ff067230 */ /* 0x100fe40000004100 */
[----:B------:R-:W-:Y:S02]  /*10310*/  HADD2.F32 R8, -RZ, R4.H1_H1 ;  /* 0x30000004ff087230 */ /* 0x000fe40000004100 */
[----:B------:R-:W-:Y:S01]  /*10320*/  FMUL.FTZ R31, R5, R10 ;  /* 0x0000000a051f7220 */ /* 0x000fe20000410000 */
[----:B------:R-:W-:Y:S02]  /*10330*/  HADD2.F32 R4, -RZ, R7.H0_H0 ;  /* 0x20000007ff047230 */ /* 0x000fe40000004100 */
[----:B------:R-:W-:-:S02]  /*10340*/  HADD2.F32 R28, -RZ, R9.H1_H1 ;  /* 0x30000009ff1c7230 */ /* 0x000fc40000004100 */
[-C--:B------:R-:W-:Y:S01]  /*10350*/  FMUL.FTZ R9, R5, R6.reuse ;  /* 0x0000000605097220 */ /* 0x080fe20000410000 */
[----:B------:R-:W-:Y:S02]  /*10360*/  HADD2.F32 R11, -RZ, R11.H1_H1 ;  /* 0x3000000bff0b7230 */ /* 0x000fe40000004100 */
[C---:B------:R-:W-:Y:S01]  /*10370*/  FFMA.FTZ R37, R4.reuse, R6, -R31 ;  /* 0x0000000604257223 */ /* 0x040fe2000001081f */
[----:B------:R-:W-:Y:S01]  /*10380*/  HADD2.F32 R7, -RZ, R7.H1_H1 ;  /* 0x30000007ff077230 */ /* 0x000fe20000004100 */
[----:B------:R-:W-:Y:S01]  /*10390*/  F2FP.F16.E4M3.UNPACK_B R5, R14 ;  /* 0x0000000eff05723e */ /* 0x000fe200020006ff */
[----:B------:R-:W-:Y:S01]  /*103a0*/  FFMA.FTZ R55, R4, R10, R9 ;  /* 0x0000000a04377223 */ /* 0x000fe20000010009 */
[C---:B------:R-:W-:Y:S01]  /*103b0*/  FMUL.FTZ R6, R11.reuse, R28 ;  /* 0x0000001c0b067220 */ /* 0x040fe20000410000 */
[----:B------:R-:W-:Y:S01]  /*103c0*/  FMUL.FTZ R11, R11, R8 ;  /* 0x000000080b0b7220 */ /* 0x000fe20000410000 */
[----:B------:R-:W-:Y:S02]  /*103d0*/  F2FP.F16.E4M3.UNPACK_B R4, R24 ;  /* 0x00000018ff04723e */ /* 0x000fe400020006ff */
[C---:B------:R-:W-:Y:S01]  /*103e0*/  FFMA.FTZ R60, R7.reuse, R8, -R6 ;  /* 0x00000008073c7223 */ /* 0x040fe20000010806 */
[----:B------:R-:W-:Y:S01]  /*103f0*/  FFMA.FTZ R62, R7, R28, R11 ;  /* 0x0000001c073e7223 */ /* 0x000fe2000001000b */
[----:B------:R-:W-:-:S02]  /*10400*/  HADD2.F32 R6, -RZ, R5.H0_H0 ;  /* 0x20000005ff067230 */ /* 0x000fc40000004100 */
[----:B------:R-:W-:Y:S02]  /*10410*/  HADD2.F32 R7, -RZ, R5.H1_H1 ;  /* 0x30000005ff077230 */ /* 0x000fe40000004100 */
[----:B------:R-:W-:Y:S01]  /*10420*/  HADD2.F32 R8, -RZ, R4.H0_H0 ;  /* 0x20000004ff087230 */ /* 0x000fe20000004100 */
[----:B------:R-:W-:Y:S01]  /*10430*/  F2FP.SATFINITE.E4M3.F32.PACK_AB_MERGE_C R55, R62, R55, RZ ;  /* 0x000000373e37723e */ /* 0x000fe200048070ff */
[----:B------:R-:W-:Y:S02]  /*10440*/  HADD2.F32 R5, -RZ, R34.H0_H0 ;  /* 0x20000022ff057230 */ /* 0x000fe40000004100 */
[----:B------:R-:W-:Y:S02]  /*10450*/  HADD2.F32 R9, -RZ, R4.H1_H1 ;  /* 0x30000004ff097230 */ /* 0x000fe40000004100 */
[----:B------:R-:W-:Y:S02]  /*10460*/  HADD2.F32 R34, -RZ, R34.H1_H1 ;  /* 0x30000022ff227230 */ /* 0x000fe40000004100 */
[----:B------:R-:W-:Y:S01]  /*10470*/  FMUL.FTZ R11, R5, R8 ;  /* 0x00000008050b7220 */ /* 0x000fe20000410000 */
[----:B------:R-:W-:-:S02]  /*10480*/  HADD2.F32 R4, -RZ, R32.H0_H0 ;  /* 0x20000020ff047230 */ /* 0x000fc40000004100 */
[-C--:B------:R-:W-:Y:S01]  /*10490*/  FMUL.FTZ R5, R5, R6.reuse ;  /* 0x0000000605057220 */ /* 0x080fe20000410000 */
[----:B------:R-:W-:Y:S02]  /*104a0*/  HADD2.F32 R32, -RZ, R32.H1_H1 ;  /* 0x30000020ff207230 */ /* 0x000fe40000004100 */
[C---:B------:R-:W-:Y:S01]  /*104b0*/  FMUL.FTZ R31, R34.reuse, R9 ;  /* 0x00000009221f7220 */ /* 0x040fe20000410000 */
        /* <DEDUP_REMOVED lines=22> */
.L_x_6219:
[----:B------:R-:W-:Y:S05]  /*10620*/  BSYNC B1 ;  /* 0x0000000000017941 */ /* 0x000fea0003800000 */
.L_x_6218:
[----:B------:R-:W-:Y:S05]  /*10630*/  @P0 BRA `(.L_x_6210) ;  /* 0x0000000c00040947 */ /* 0x000fea0003800000 */
[----:B-1----:R-:W2:Y:S01]  /*10640*/  LDL R8, [R1+0x74] ;  /* 0x0000740001087983 */ /* 0x002ea20000100800 */
[C---:B------:R-:W-:Y:S02]  /*10650*/  VIADD R4, R228.reuse, 0x40 ;  /* 0x00000040e4047836 */ /* 0x040fe40000000000 */
[----:B------:R-:W-:Y:S01]  /*10660*/  VIADD R5, R228, 0x40 ;  /* 0x00000040e4057836 */ /* 0x000fe20000000000 */
[----:B------:R-:W3:Y:S01]  /*10670*/  LDL R49, [R1+0xa8] ;  /* 0x0000a80001317983 */ /* 0x000ee20000100800 */
[----:B------:R-:W-:Y:S02]  /*10680*/  IMAD.SHL.U32 R4, R4, 0x80, RZ ;  /* 0x0000008004047824 */ /* 0x000fe400078e00ff */
[----:B------:R-:W-:Y:S02]  /*10690*/  IMAD.SHL.U32 R5, R5, 0x80, RZ ;  /* 0x0000008005057824 */ /* 0x000fe400078e00ff */
[----:B------:R-:W-:Y:S01]  /*106a0*/  IMAD.IADD R3, R18, 0x1, R3 ;  /* 0x0000000112037824 */ /* 0x000fe200078e0203 */
[----:B------:R-:W-:-:S02]  /*106b0*/  LOP3.LUT R4, R4, 0x380, RZ, 0xc0, !PT ;  /* 0x0000038004047812 */ /* 0x000fc400078ec0ff */
[----:B------:R-:W-:Y:S02]  /*106c0*/  LOP3.LUT R5, R5, 0x380, RZ, 0xc0, !PT ;  /* 0x0000038005057812 */ /* 0x000fe400078ec0ff */
[----:B------:R-:W-:Y:S02]  /*106d0*/  SHF.R.U32.HI R4, RZ, 0x3, R4 ;  /* 0x00000003ff047819 */ /* 0x000fe40000011604 */
[----:B------:R-:W-:-:S04]  /*106e0*/  LOP3.LUT R3, R5, 0x70, R3, 0xf8, !PT ;  /* 0x0000007005037812 */ /* 0x000fc800078ef803 */
[----:B------:R-:W-:Y:S02]  /*106f0*/  LOP3.LUT R3, R3, R4, RZ, 0x3c, !PT ;  /* 0x0000000403037212 */ /* 0x000fe400078e3cff */
[----:B------:R-:W-:Y:S02]  /*10700*/  F2FP.F16.E4M3.UNPACK_B R37, R0.H1 ;  /* 0x00000000ff25723e */ /* 0x000fe400030006ff */
[----:B------:R-:W-:-:S03]  /*10710*/  F2FP.F16.E4M3.UNPACK_B R41, R15.H1 ;  /* 0x0000000fff29723e */ /* 0x000fc600030006ff */
[----:B0-----:R-:W-:Y:S02]  /*10720*/  HADD2.F32 R35, -RZ, R37.H0_H0 ;  /* 0x20000025ff237230 */ /* 0x001fe40000004100 */
[--C-:B------:R-:W-:Y:S02]  /*10730*/  HADD2.F32 R39, -RZ, R41.reuse.H0_H0 ;  /* 0x20000029ff277230 */ /* 0x100fe40000004100 */
[----:B------:R-:W-:Y:S02]  /*10740*/  HADD2.F32 R46, -RZ, R41.H1_H1 ;  /* 0x30000029ff2e7230 */ /* 0x000fe40000004100 */
[----:B------:R-:W-:Y:S01]  /*10750*/  HADD2.F32 R40, -RZ, R37.H1_H1 ;  /* 0x30000025ff287230 */ /* 0x000fe20000004100 */
[----:B------:R-:W-:Y:S02]  /*10760*/  F2FP.F16.E4M3.UNPACK_B R45, R20 ;  /* 0x00000014ff2d723e */ /* 0x000fe400020006ff */
[----:B--2---:R-:W-:Y:S01]  /*10770*/  IADD3 R3, R16, R3, R8 ;  /* 0x0000000310037210 */ /* 0x004fe20007ffe008 */
[----:B---3--:R-:W0:Y:S04]  /*10780*/  LDS.128 R4, [R49+0x1c400] ;  /* 0x01c4000031047984 */ /* 0x008e280000000c00 */
[----:B------:R-:W1:Y:S01]  /*10790*/  LDS.128 R8, [R3+0x1c400] ;  /* 0x01c4000003087984 */ /* 0x000e620000000c00 */
[----:B0-----:R-:W-:-:S02]  /*107a0*/  F2FP.F16.E4M3.UNPACK_B R25, R4 ;  /* 0x00000004ff19723e */ /* 0x001fc400020006ff */
[----:B-1----:R-:W-:Y:S02]  /*107b0*/  F2FP.F16.E4M3.UNPACK_B R31, R8.H1 ;  /* 0x00000008ff1f723e */ /* 0x002fe400030006ff */
[----:B------:R-:W-:-:S03]  /*107c0*/  F2FP.F16.E4M3.UNPACK_B R4, R4.H1 ;  /* 0x00000004ff04723e */ /* 0x000fc600030006ff */
[--C-:B------:R-:W-:Y:S01]  /*107d0*/  HADD2.F32 R32, -RZ, R31.reuse.H0_H0 ;  /* 0x2000001fff207230 */ /* 0x100fe20000004100 */
[-C--:B------:R-:W-:Y:S02]  /*107e0*/  F2FP.F16.E4M3.UNPACK_B R26, R5.reuse ;  /* 0x00000005ff1a723e */ /* 0x080fe400020006ff */
[----:B------:R-:W-:Y:S01]  /*107f0*/  F2FP.F16.E4M3.UNPACK_B R27, R5.H1 ;  /* 0x00000005ff1b723e */ /* 0x000fe200030006ff */
[----:B------:R-:W-:Y:S02]  /*10800*/  HADD2.F32 R5, -RZ, R4.H0_H0 ;  /* 0x20000004ff057230 */ /* 0x000fe40000004100 */
[-C--:B------:R-:W-:Y:S01]  /*10810*/  FMUL.FTZ R38, R35, R32.reuse ;  /* 0x0000002023267220 */ /* 0x080fe20000410000 */
[C---:B------:R-:W-:Y:S01]  /*10820*/  FMUL.FTZ R36, R39.reuse, R32 ;  /* 0x0000002027247220 */ /* 0x040fe20000410000 */
[----:B------:R-:W-:Y:S02]  /*10830*/  F2FP.F16.E4M3.UNPACK_B R8, R8 ;  /* 0x00000008ff08723e */ /* 0x000fe400020006ff */
[----:B------:R-:W-:Y:S01]  /*10840*/  FFMA.FTZ R38, R39, R5, R38 ;  /* 0x0000000527267223 */ /* 0x000fe20000010026 */
[----:B------:R-:W-:Y:S01]  /*10850*/  F2FP.F16.E4M3.UNPACK_B R39, R15 ;  /* 0x0000000fff27723e */ /* 0x000fe200020006ff */
[----:B------:R-:W-:Y:S01]  /*10860*/  FFMA.FTZ R35, R35, R5, -R36 ;  /* 0x0000000523237223 */ /* 0x000fe20000010824 */
[----:B------:R-:W-:Y:S01]  /*10870*/  F2FP.F16.E4M3.UNPACK_B R36, R0 ;  /* 0x00000000ff24723e */ /* 0x000fe200020006ff */
[----:B------:R-:W-:-:S02]  /*10880*/  HADD2.F32 R31, -RZ, R31.H1_H1 ;  /* 0x3000001fff1f7230 */ /* 0x000fc40000004100 */
[----:B------:R-:W-:Y:S02]  /*10890*/  HADD2.F32 R44, -RZ, R39.H0_H0 ;  /* 0x20000027ff2c7230 */ /* 0x000fe40000004100 */
[----:B------:R-:W-:Y:S02]  /*108a0*/  HADD2.F32 R5, -RZ, R8.H0_H0 ;  /* 0x20000008ff057230 */ /* 0x000fe40000004100 */
[-C--:B------:R-:W-:Y:S01]  /*108b0*/  FMUL.FTZ R37, R46, R31.reuse ;  /* 0x0000001f2e257220 */ /* 0x080fe20000410000 */
[----:B------:R-:W-:Y:S02]  /*108c0*/  HADD2.F32 R4, -RZ, R4.H1_H1 ;  /* 0x30000004ff047230 */ /* 0x000fe40000004100 */
[----:B------:R-:W-:Y:S01]  /*108d0*/  FMUL.FTZ R31, R40, R31 ;  /* 0x0000001f281f7220 */ /* 0x000fe20000410000 */
[----:B------:R-:W-:Y:S02]  /*108e0*/  HADD2.F32 R42, -RZ, R36.H0_H0 ;  /* 0x20000024ff2a7230 */ /* 0x000fe40000004100 */
[----:B------:R-:W-:Y:S01]  /*108f0*/  FMUL.FTZ R15, R44, R5 ;  /* 0x000000052c0f7220 */ /* 0x000fe20000410000 */
[----:B------:R-:W-:-:S02]  /*10900*/  HADD2.F32 R0, -RZ, R25.H0_H0 ;  /* 0x20000019ff007230 */ /* 0x000fc40000004100 */
[----:B------:R-:W-:Y:S02]  /*10910*/  HADD2.F32 R43, -RZ, R39.H1_H1 ;  /* 0x30000027ff2b7230 */ /* 0x000fe40000004100 */
[----:B------:R-:W-:Y:S02]  /*10920*/  HADD2.F32 R8, -RZ, R8.H1_H1 ;  /* 0x30000008ff087230 */ /* 0x000fe40000004100 */
[----:B------:R-:W-:Y:S01]  /*10930*/  HADD2.F32 R41, -RZ, R36.H1_H1 ;  /* 0x30000024ff297230 */ /* 0x000fe20000004100 */
[----:B------:R-:W-:Y:S01]  /*10940*/  F2FP.F16.E4M3.UNPACK_B R33, R9 ;  /* 0x00000009ff21723e */ /* 0x000fe200020006ff */
[----:B------:R-:W-:Y:S01]  /*10950*/  FMUL.FTZ R5, R42, R5 ;  /* 0x000000052a057220 */ /* 0x000fe20000410000 */
[----:B------:R-:W-:Y:S01]  /*10960*/  FFMA.FTZ R31, R46, R4, R31 ;  /* 0x000000042e1f7223 */ /* 0x000fe2000001001f */
[----:B------:R-:W-:Y:S01]  /*10970*/  FFMA.FTZ R15, R42, R0, -R15 ;  /* 0x000000002a0f7223 */ /* 0x000fe2000001080f */
[----:B------:R-:W-:Y:S01]  /*10980*/  F2FP.F16.E4M3.UNPACK_B R9, R9.H1 ;  /* 0x00000009ff09723e */ /* 0x000fe200030006ff */
[----:B------:R-:W-:Y:S01]  /*10990*/  HADD2.F32 R25, -RZ, R25.H1_H1 ;  /* 0x30000019ff197230 */ /* 0x000fe20000004100 */
[----:B------:R-:W-:Y:S01]  /*109a0*/  F2FP.F16.E4M3.UNPACK_B R46, R20.H1 ;  /* 0x00000014ff2e723e */ /* 0x000fe200030006ff */
[----:B------:R-:W-:Y:S01]  /*109b0*/  FMUL.FTZ R36, R43, R8 ;  /* 0x000000082b247220 */ /* 0x000fe20000410000 */
[----:B------:R-:W-:Y:S01]  /*109c0*/  F2FP.F16.E4M3.UNPACK_B R42, R12.H1 ;  /* 0x0000000cff2a723e */ /* 0x000fe200030006ff */
[----:B------:R-:W-:Y:S01]  /*109d0*/  FMUL.FTZ R8, R41, R8 ;  /* 0x0000000829087220 */ /* 0x000fe20000410000 */
[----:B------:R-:W-:Y:S01]  /*109e0*/  FFMA.FTZ R40, R40, R4, -R37 ;  /* 0x0000000428287223 */ /* 0x000fe20000010825 */
[----:B------:R-:W-:Y:S01]  /*109f0*/  FFMA.FTZ R5, R44, R0, R5 ;  /* 0x000000002c057223 */ /* 0x000fe20000010005 */
[----:B------:R-:W-:-:S02]  /*10a00*/  HADD2.F32 R48, -RZ, R46.H0_H0 ;  /* 0x2000002eff307230 */ /* 0x000fc40000004100 */
[-C--:B------:R-:W-:Y:S01]  /*10a10*/  FFMA.FTZ R8, R43, R25.reuse, R8 ;  /* 0x000000192b087223 */ /* 0x080fe20000010008 */
[--C-:B------:R-:W-:Y:S02]  /*10a20*/  HADD2.F32 R4, -RZ, R9.reuse.H0_H0 ;  /* 0x20000009ff047230 */ /* 0x100fe40000004100 */
[--C-:B------:R-:W-:Y:S02]  /*10a30*/  HADD2.F32 R44, -RZ, R42.reuse.H0_H0 ;  /* 0x2000002aff2c7230 */ /* 0x100fe40000004100 */
[----:B------:R-:W-:Y:S02]  /*10a40*/  HADD2.F32 R43, -RZ, R42.H1_H1 ;  /* 0x3000002aff2b7230 */ /* 0x000fe40000004100 */
[----:B------:R-:W-:Y:S02]  /*10a50*/  HADD2.F32 R9, -RZ, R9.H1_H1 ;  /* 0x30000009ff097230 */ /* 0x000fe40000004100 */
[----:B------:R-:W-:Y:S01]  /*10a60*/  FFMA.FTZ R36, R41, R25, -R36 ;  /* 0x0000001929247223 */ /* 0x000fe20000010824 */
[----:B------:R-:W-:-:S02]  /*10a70*/  HADD2.F32 R0, -RZ, R27.H0_H0 ;  /* 0x2000001bff007230 */ /* 0x000fc40000004100 */
[-C--:B------:R-:W-:Y:S01]  /*10a80*/  FMUL.FTZ R37, R48, R4.reuse ;  /* 0x0000000430257220 */ /* 0x080fe20000410000 */
[C---:B------:R-:W-:Y:S01]  /*10a90*/  FMUL.FTZ R39, R44.reuse, R4 ;  /* 0x000000042c277220 */ /* 0x040fe20000410000 */
[----:B------:R-:W-:Y:S01]  /*10aa0*/  HADD2.F32 R47, -RZ, R46.H1_H1 ;  /* 0x3000002eff2f7230 */ /* 0x000fe20000004100 */
[----:B------:R-:W-:Y:S01]  /*10ab0*/  F2FP.F16.E4M3.UNPACK_B R41, R12 ;  /* 0x0000000cff29723e */ /* 0x000fe200020006ff */
[----:B------:R-:W-:Y:S02]  /*10ac0*/  HADD2.F32 R27, -RZ, R27.H1_H1 ;  /* 0x3000001bff1b7230 */ /* 0x000fe40000004100 */
[----:B------:R-:W-:Y:S01]  /*10ad0*/  FMUL.FTZ R42, R43, R9 ;  /* 0x000000092b2a7220 */ /* 0x000fe20000410000 */
[----:B------:R-:W-:Y:S02]  /*10ae0*/  HADD2.F32 R46, -RZ, R45.H0_H0 ;  /* 0x2000002dff2e7230 */ /* 0x000fe40000004100 */
[----:B------:R-:W-:Y:S02]  /*10af0*/  HADD2.F32 R4, -RZ, R33.H0_H0 ;  /* 0x20000021ff047230 */ /* 0x000fe40000004100 */
[-C--:B------:R-:W-:Y:S01]  /*10b00*/  FFMA.FTZ R37, R44, R0.reuse, -R37 ;  /* 0x000000002c257223 */ /* 0x080fe20000010825 */
[----:B------:R-:W-:Y:S01]  /*10b10*/  FFMA.FTZ R39, R48, R0, R39 ;  /* 0x0000000030277223 */ /* 0x000fe20000010027 */
[----:B------:R-:W-:-:S02]  /*10b20*/  HADD2.F32 R44, -RZ, R41.H0_H0 ;  /* 0x20000029ff2c7230 */ /* 0x000fc40000004100 */
[C---:B------:R-:W-:Y:S01]  /*10b30*/  FMUL.FTZ R12, R47.reuse, R9 ;  /* 0x000000092f0c7220 */ /* 0x040fe20000410000 */
[----:B------:R-:W-:Y:S01]  /*10b40*/  HADD2.F32 R0, -RZ, R26.H0_H0 ;  /* 0x2000001aff007230 */ /* 0x000fe20000004100 */
[----:B------:R-:W-:Y:S01]  /*10b50*/  F2FP.F16.E4M3.UNPACK_B R34, R10 ;  /* 0x0000000aff22723e */ /* 0x000fe200020006ff */
[----:B------:R-:W-:Y:S01]  /*10b60*/  FMUL.FTZ R9, R46, R4 ;  /* 0x000000042e097220 */ /* 0x000fe20000410000 */
[----:B------:R-:W-:Y:S01]  /*10b70*/  FFMA.FTZ R42, R47, R27, R42 ;  /* 0x0000001b2f2a7223 */ /* 0x000fe2000001002a */
[----:B------:R-:W-:Y:S02]  /*10b80*/  F2FP.F16.E4M3.UNPACK_B R10, R10.H1 ;  /* 0x0000000aff0a723e */ /* 0x000fe400030006ff */
[----:B------:R-:W-:Y:S01]  /*10b90*/  F2FP.F16.E4M3.UNPACK_B R47, R21.H1 ;  /* 0x00000015ff2f723e */ /* 0x000fe200030006ff */
[C---:B------:R-:W-:Y:S01]  /*10ba0*/  FMUL.FTZ R25, R44.reuse, R4 ;  /* 0x000000042c197220 */ /* 0x040fe20000410000 */
[----:B------:R-:W-:Y:S01]  /*10bb0*/  F2FP.F16.E4M3.UNPACK_B R28, R6 ;  /* 0x00000006ff1c723e */ /* 0x000fe200020006ff */
[----:B------:R-:W-:Y:S01]  /*10bc0*/  FFMA.FTZ R9, R44, R0, -R9 ;  /* 0x000000002c097223 */ /* 0x000fe20000010809 */
[----:B------:R-:W-:Y:S01]  /*10bd0*/  F2FP.F16.E4M3.UNPACK_B R6, R6.H1 ;  /* 0x00000006ff06723e */ /* 0x000fe200030006ff */
[----:B------:R-:W-:Y:S01]  /*10be0*/  HADD2.F32 R50, -RZ, R47.H0_H0 ;  /* 0x2000002fff327230 */ /* 0x000fe20000004100 */
[----:B------:R-:W-:Y:S01]  /*10bf0*/  F2FP.F16.E4M3.UNPACK_B R44, R13.H1 ;  /* 0x0000000dff2c723e */ /* 0x000fe200030006ff */
[----:B------:R-:W-:-:S02]  /*10c00*/  HADD2.F32 R4, -RZ, R10.H0_H0 ;  /* 0x2000000aff047230 */ /* 0x000fc40000004100 */
[----:B------:R-:W-:Y:S01]  /*10c10*/  FFMA.FTZ R20, R43, R27, -R12 ;  /* 0x0000001b2b147223 */ /* 0x000fe2000001080c */
[----:B------:R-:W-:Y:S01]  /*10c20*/  FFMA.FTZ R25, R46, R0, R25 ;  /* 0x000000002e197223 */ /* 0x000fe20000010019 */
[----:B------:R-:W-:Y:S02]  /*10c30*/  HADD2.F32 R48, -RZ, R45.H1_H1 ;  /* 0x3000002dff307230 */ /* 0x000fe40000004100 */
[----:B------:R-:W-:Y:S02]  /*10c40*/  HADD2.F32 R33, -RZ, R33.H1_H1 ;  /* 0x30000021ff217230 */ /* 0x000fe40000004100 */
[----:B------:R-:W-:Y:S02]  /*10c50*/  HADD2.F32 R12, -RZ, R41.H1_H1 ;  /* 0x30000029ff0c7230 */ /* 0x000fe40000004100 */
[----:B------:R-:W-:Y:S01]  /*10c60*/  FMUL.FTZ R41, R50, R4 ;  /* 0x0000000432297220 */ /* 0x000fe20000410000 */
[----:B------:R-:W-:Y:S02]  /*10c70*/  HADD2.F32 R46, -RZ, R44.H0_H0 ;  /* 0x2000002cff2e7230 */ /* 0x000fe40000004100 */
[----:B------:R-:W-:-:S02]  /*10c80*/  HADD2.F32 R0, -RZ, R6.H0_H0 ;  /* 0x20000006ff007230 */ /* 0x000fc40000004100 */
[-C--:B------:R-:W-:Y:S01]  /*10c90*/  FMUL.FTZ R27, R48, R33.reuse ;  /* 0x00000021301b7220 */ /* 0x080fe20000410000 */
[----:B------:R-:W-:Y:S02]  /*10ca0*/  HADD2.F32 R26, -RZ, R26.H1_H1 ;  /* 0x3000001aff1a7230 */ /* 0x000fe40000004100 */
[----:B------:R-:W-:Y:S01]  /*10cb0*/  FMUL.FTZ R33, R12, R33 ;  /* 0x000000210c217220 */ /* 0x000fe20000410000 */
[C---:B------:R-:W-:Y:S01]  /*10cc0*/  FMUL.FTZ R43, R46.reuse, R4 ;  /* 0x000000042e2b7220 */ /* 0x040fe20000410000 */
[----:B------:R-:W-:Y:S01]  /*10cd0*/  FFMA.FTZ R41, R46, R0, -R41 ;  /* 0x000000002e297223 */ /* 0x000fe20000010829 */
        /* <DEDUP_REMOVED lines=15> */
[----:B------:R-:W-:Y:S01]  /*10dd0*/  FFMA.FTZ R43, R50, R0, R43 ;  /* 0x00000000322b7223 */ /* 0x000fe2000001002b */
[----:B------:R-:W-:Y:S02]  /*10de0*/  HADD2.F32 R0, -RZ, R28.H0_H0 ;  /* 0x2000001cff007230 */ /* 0x000fe40000004100 */
[-C--:B------:R-:W-:Y:S01]  /*10df0*/  FMUL.FTZ R13, R10, R4.reuse ;  /* 0x000000040a0d7220 */ /* 0x080fe20000410000 */
[----:B------:R-:W-:Y:S02]  /*10e00*/  HADD2.F32 R48, -RZ, R33.H1_H1 ;  /* 0x30000021ff307230 */ /* 0x000fe40000004100 */
[C---:B------:R-:W-:Y:S01]  /*10e10*/  FMUL.FTZ R21, R6.reuse, R4 ;  /* 0x0000000406157220 */ /* 0x040fe20000410000 */
[----:B------:R-:W-:Y:S02]  /*10e20*/  HADD2.F32 R34, -RZ, R34.H1_H1 ;  /* 0x30000022ff227230 */ /* 0x000fe40000004100 */
[----:B------:R-:W-:Y:S01]  /*10e30*/  HADD2.F32 R4, -RZ, R27.H1_H1 ;  /* 0x3000001bff047230 */ /* 0x000fe20000004100 */
[----:B------:R-:W-:Y:S01]  /*10e40*/  F2FP.F16.E4M3.UNPACK_B R32, R11 ;  /* 0x0000000bff20723e */ /* 0x000fe200020006ff */
[----:B------:R-:W-:Y:S01]  /*10e50*/  FFMA.FTZ R6, R6, R0, -R13 ;  /* 0x0000000006067223 */ /* 0x000fe2000001080d */
[----:B------:R-:W-:-:S02]  /*10e60*/  HADD2.F32 R28, -RZ, R28.H1_H1 ;  /* 0x3000001cff1c7230 */ /* 0x000fc40000004100 */
[----:B------:R-:W-:Y:S01]  /*10e70*/  FFMA.FTZ R10, R10, R0, R21 ;  /* 0x000000000a0a7223 */ /* 0x000fe20000010015 */
[----:B------:R-:W-:Y:S01]  /*10e80*/  F2FP.F16.E4M3.UNPACK_B R11, R11.H1 ;  /* 0x0000000bff0b723e */ /* 0x000fe200030006ff */
[----:B------:R-:W-:Y:S01]  /*10e90*/  FMUL.FTZ R13, R48, R34 ;  /* 0x00000022300d7220 */ /* 0x000fe20000410000 */
[----:B------:R-:W-:Y:S01]  /*10ea0*/  F2FP.F16.E4M3.UNPACK_B R33, R24.H1 ;  /* 0x00000018ff21723e */ /* 0x000fe200030006ff */
[C---:B------:R-:W-:Y:S01]  /*10eb0*/  FMUL.FTZ R21, R4.reuse, R34 ;  /* 0x0000002204157220 */ /* 0x040fe20000410000 */
[----:B------:R-:W-:Y:S01]  /*10ec0*/  F2FP.F16.E4M3.UNPACK_B R0, R14.H1 ;  /* 0x0000000eff00723e */ /* 0x000fe200030006ff */
[-C--:B------:R-:W-:Y:S01]  /*10ed0*/  FFMA.FTZ R13, R4, R28.reuse, -R13 ;  /* 0x0000001c040d7223 */ /* 0x080fe2000001080d */
[-C--:B------:R-:W-:Y:S01]  /*10ee0*/  F2FP.F16.E4M3.UNPACK_B R29, R7.reuse ;  /* 0x00000007ff1d723e */ /* 0x080fe200020006ff */
[----:B------:R-:W-:Y:S01]  /*10ef0*/  FFMA.FTZ R21, R48, R28, R21 ;  /* 0x0000001c30157223 */ /* 0x000fe20000010015 */
[----:B------:R-:W-:Y:S01]  /*10f00*/  F2FP.F16.E4M3.UNPACK_B R7, R7.H1 ;  /* 0x00000007ff07723e */ /* 0x000fe200030006ff */
[----:B------:R-:W-:-:S02]  /*10f10*/  HADD2.F32 R50, -RZ, R33.H0_H0 ;  /* 0x20000021ff327230 */ /* 0x000fc40000004100 */
[----:B------:R-:W-:Y:S02]  /*10f20*/  HADD2.F32 R4, -RZ, R11.H0_H0 ;  /* 0x2000000bff047230 */ /* 0x000fe40000004100 */
[--C-:B------:R-:W-:Y:S02]  /*10f30*/  HADD2.F32 R28, -RZ, R0.reuse.H0_H0 ;  /* 0x20000000ff1c7230 */ /* 0x100fe40000004100 */
[----:B------:R-:W-:Y:S02]  /*10f40*/  HADD2.F32 R45, -RZ, R0.H1_H1 ;  /* 0x30000000ff2d7230 */ /* 0x000fe40000004100 */
[-C--:B------:R-:W-:Y:S01]  /*10f50*/  FMUL.FTZ R27, R50, R4.reuse ;  /* 0x00000004321b7220 */ /* 0x080fe20000410000 */
[----:B------:R-:W-:Y:S02]  /*10f60*/  HADD2.F32 R0, -RZ, R7.H0_H0 ;  /* 0x20000007ff007230 */ /* 0x000fe40000004100 */
[----:B------:R-:W-:Y:S02]  /*10f70*/  HADD2.F32 R47, -RZ, R33.H1_H1 ;  /* 0x30000021ff2f7230 */ /* 0x000fe40000004100 */
[----:B------:R-:W-:Y:S01]  /*10f80*/  FMUL.FTZ R33, R28, R4 ;  /* 0x000000041c217220 */ /* 0x000fe20000410000 */
[----:B------:R-:W-:-:S02]  /*10f90*/  HADD2.F32 R11, -RZ, R11.H1_H1 ;  /* 0x3000000bff0b7230 */ /* 0x000fc40000004100 */
[----:B------:R-:W-:Y:S01]  /*10fa0*/  FFMA.FTZ R27, R28, R0, -R27 ;  /* 0x000000001c1b7223 */ /* 0x000fe2000001081b */
[----:B------:R-:W-:Y:S01]  /*10fb0*/  HADD2.F32 R7, -RZ, R7.H1_H1 ;  /* 0x30000007ff077230 */ /* 0x000fe20000004100 */
[----:B------:R-:W-:Y:S01]  /*10fc0*/  F2FP.F16.E4M3.UNPACK_B R34, R14 ;  /* 0x0000000eff22723e */ /* 0x000fe200020006ff */
[----:B------:R-:W-:Y:S01]  /*10fd0*/  FFMA.FTZ R33, R50, R0, R33 ;  /* 0x0000000032217223 */ /* 0x000fe20000010021 */
[-C--:B------:R-:W-:Y:S01]  /*10fe0*/  FMUL.FTZ R4, R47, R11.reuse ;  /* 0x0000000b2f047220 */ /* 0x080fe20000410000 */
[----:B------:R-:W-:Y:S01]  /*10ff0*/  F2FP.F16.E4M3.UNPACK_B R0, R24 ;  /* 0x00000018ff00723e */ /* 0x000fe200020006ff */
[C---:B------:R-:W-:Y:S01]  /*11000*/  FMUL.FTZ R28, R45.reuse, R11 ;  /* 0x0000000b2d1c7220 */ /* 0x040fe20000410000 */
[--C-:B------:R-:W-:Y:S02]  /*11010*/  HADD2.F32 R24, -RZ, R34.reuse.H0_H0 ;  /* 0x20000022ff187230 */ /* 0x100fe40000004100 */
[----:B------:R-:W-:Y:S01]  /*11020*/  FFMA.FTZ R14, R45, R7, -R4 ;  /* 0x000000072d0e7223 */ /* 0x000fe20000010804 */
[----:B------:R-:W-:-:S02]  /*11030*/  HADD2.F32 R45, -RZ, R34.H1_H1 ;  /* 0x30000022ff2d7230 */ /* 0x000fc40000004100 */
[----:B------:R-:W-:Y:S01]  /*11040*/  FFMA.FTZ R28, R47, R7, R28 ;  /* 0x000000072f1c7223 */ /* 0x000fe2000001001c */
[----:B------:R-:W-:Y:S02]  /*11050*/  HADD2.F32 R34, -RZ, R0.H0_H0 ;  /* 0x20000000ff227230 */ /* 0x000fe40000004100 */
[----:B------:R-:W-:Y:S02]  /*11060*/  HADD2.F32 R4, -RZ, R32.H0_H0 ;  /* 0x20000020ff047230 */ /* 0x000fe40000004100 */
[----:B------:R-:W-:Y:S02]  /*11070*/  HADD2.F32 R47, -RZ, R0.H1_H1 ;  /* 0x30000000ff2f7230 */ /* 0x000fe40000004100 */
[----:B------:R-:W-:Y:S02]  /*11080*/  HADD2.F32 R32, -RZ, R32.H1_H1 ;  /* 0x30000020ff207230 */ /* 0x000fe40000004100 */
[----:B------:R-:W-:Y:S01]  /*11090*/  FMUL.FTZ R7, R34, R4 ;  /* 0x0000000422077220 */ /* 0x000fe20000410000 */
[----:B------:R-:W-:-:S02]  /*110a0*/  HADD2.F32 R0, -RZ, R29.H0_H0 ;  /* 0x2000001dff007230 */ /* 0x000fc40000004100 */
        /* <DEDUP_REMOVED lines=26> */
.L_x_6210:
[----:B------:R-:W-:Y:S05]  /*11250*/  BSYNC B0 ;  /* 0x0000000000007941 */ /* 0x000fea0003800000 */
.L_x_6199:
[----:B------:R-:W-:Y:S01]  /*11260*/  @!PT LDS RZ, [RZ] ;  /* 0x00000000fffff984 */ /* 0x000fe20000000800 */
[----:B------:R-:W-:Y:S01]  /*11270*/  @!PT LDS RZ, [RZ] ;  /* 0x00000000fffff984 */ /* 0x000fe20000000800 */
[----:B------:R-:W-:Y:S01]  /*11280*/  @!PT LDS RZ, [RZ] ;  /* 0x00000000fffff984 */ /* 0x000fe20000000800 */
[----:B------:R-:W-:Y:S01]  /*11290*/  @!PT LDS RZ, [RZ] ;  /* 0x00000000fffff984 */ /* 0x000fe20000000800 */
[----:B------:R4:W-:Y:S06]  /*112a0*/  MEMBAR.ALL.CTA ;  /* 0x0000000000007992 */ /* 0x0009ec0000008000 */
[----:B----4-:R-:W4:Y:S01]  /*112b0*/  FENCE.VIEW.ASYNC.S ;  /* 0x00000000000073c6 */ /* 0x010f220000000000 */
[----:B------:R-:W-:Y:S05]  /*112c0*/  WARPSYNC.ALL ;  /* 0x0000000000007948 */ /* 0x000fea0003800000 */
[----:B----4-:R-:W-:Y:S06]  /*112d0*/  BAR.SYNC.DEFER_BLOCKING 0xd, 0x100 ;  /* 0x0344000000007b1d */ /* 0x010fec0000010000 */
.L_x_6196:
[----:B-1----:R-:W4:Y:S02]  /*112e0*/  LDL R0, [R1+0x44] ;  /* 0x0000440001007983 */ /* 0x002f240000100800 */
[----:B----4-:R-:W-:-:S13]  /*112f0*/  R2UR UR4, R0 ;  /* 0x00000000000472ca */ /* 0x010fda00000e0000 */
[----:B------:R-:W-:-:S05]  /*11300*/  IMAD.U32 R0, RZ, RZ, UR4 ;  /* 0x00000004ff007e24 */ /* 0x000fca000f8e00ff */
[----:B------:R-:W-:-:S13]  /*11310*/  ISETP.NE.AND P0, PT, R0, 0x3, PT ;  /* 0x000000030000780c */ /* 0x000fda0003f05270 */
[----:B------:R-:W-:Y:S05]  /*11320*/  @!P0 BRA `(.L_x_6220) ;  /* 0x0000000000048947 */ /* 0x000fea0003800000 */
[----:B------:R-:W-:Y:S01]  /*11330*/  BPT.TRAP 0x1 ;  /* 0x000000040000795c */ /* 0x000fe20000300000 */
.L_x_6220:
[----:B0-23--:R-:W-:Y:S02]  /*11340*/  LEA R3, R234, R16, 0x3 ;  /* 0x00000010ea037211 */ /* 0x00dfe400078e18ff */
[----:B------:R-:W-:-:S04]  /*11350*/  SHF.L.U32 R6, R236, 0x1f, RZ ;  /* 0x0000001fec067819 */ /* 0x000fc800000006ff */
[----:B------:R0:W1:Y:S01]  /*11360*/  SYNCS.PHASECHK.TRANS64.TRYWAIT P1, [R3+URZ+0x2e830], R6 ;  /* 0x02e83006030075a7 */ /* 0x000062000802017f */
[----:B------:R-:W-:Y:S05]  /*11370*/  @!P0 BRA `(.L_x_6221) ;  /* 0x0000000000048947 */ /* 0x000fea0003800000 */
[----:B------:R-:W-:Y:S01]  /*11380*/  BPT.TRAP 0x1 ;  /* 0x000000040000795c */ /* 0x000fe20000300000 */
.L_x_6221:
[----:B------:R-:W-:Y:S01]  /*11390*/  VIADD R0, R16, 0x20400 ;  /* 0x0002040010007836 */ /* 0x000fe20000000000 */
[----:B------:R-:W-:Y:S01]  /*113a0*/  LOP3.LUT R4, R30, 0x10000, RZ, 0xfc, !PT ;  /* 0x000100001e047812 */ /* 0x000fe200078efcff */
[----:B------:R-:W-:-:S03]  /*113b0*/  IMAD.MOV.U32 R5, RZ, RZ, 0x40000040 ;  /* 0x40000040ff057424 */ /* 0x000fc600078e00ff */
[----:B------:R-:W-:-:S04]  /*113c0*/  SHF.R.U32.HI R0, RZ, 0x4, R0 ;  /* 0x00000004ff007819 */ /* 0x000fc80000011600 */
[----:B------:R-:W-:-:S04]  /*113d0*/  LOP3.LUT R0, R0, 0x3fff, RZ, 0xc0, !PT ;  /* 0x00003fff00007812 */ /* 0x000fc800078ec0ff */
[----:B------:R-:W-:-:S05]  /*113e0*/  LOP3.LUT R0, R0, 0x10000, RZ, 0xfc, !PT ;  /* 0x0001000000007812 */ /* 0x000fca00078efcff */
[----:B------:R2:W-:Y:S01]  /*113f0*/  STL [R1+0x4c], R0 ;  /* 0x00004c0001007387 */ /* 0x0005e20000100800 */
[----:B-1----:R-:W-:Y:S05]  /*11400*/  @P1 BRA `(.L_x_6222) ;  /* 0x0000000000081947 */ /* 0x002fea0003800000 */
[----:B------:R-:W1:Y:S02]  /*11410*/  SYNCS.PHASECHK.TRANS64.TRYWAIT P1, [R3+URZ+0x2e830], R6 ;  /* 0x02e83006030075a7 */ /* 0x000e64000802017f */
[----:B-1----:R-:W-:Y:S05]  /*11420*/  @!P1 BRA `(.L_x_6223) ;  /* 0x0000012c00809947 */ /* 0x002fea0003800000 */
.L_x_6222:
[----:B--2---:R-:W2:Y:S01]  /*11430*/  LDL R0, [R1+0x4c] ;  /* 0x00004c0001007983 */ /* 0x004ea20000100800 */
[----:B------:R-:W-:Y:S01]  /*11440*/  IMAD.MOV.U32 R13, RZ, RZ, 0x40000040 ;  /* 0x40000040ff0d7424 */ /* 0x000fe200078e00ff */
[----:B------:R-:W-:Y:S05]  /*11450*/  WARPSYNC.ALL ;  /* 0x0000000000007948 */ /* 0x000fea0003800000 */
[C---:B------:R-:W-:Y:S02]  /*11460*/  R2UR UR4, R4.reuse ;  /* 0x00000000040472ca */ /* 0x040fe400000e0000 */
[----:B------:R-:W-:Y:S02]  /*11470*/  R2UR UR5, R5 ;  /* 0x00000000050572ca */ /* 0x000fe400000e0000 */
[----:B------:R-:W-:Y:S01]  /*11480*/  R2UR UR7, R13 ;  /* 0x000000000d0772ca */ /* 0x000fe200000e0000 */
[----:B-----5:R-:W-:Y:S01]  /*11490*/  WARPGROUP.ARRIVE ;  /* 0x00000000000079c5 */ /* 0x020fe20000000000 */
[----:B------:R-:W-:Y:S01]  /*114a0*/  IMAD.MOV.U32 R7, RZ, RZ, 0x40000040 ;  /* 0x40000040ff077424 */ /* 0x000fe200078e00ff */
[----:B------:R-:W-:-:S02]  /*114b0*/  R2UR UR16, R4 ;  /* 0x00000000041072ca */ /* 0x000fc400000e0000 */
[----:B------:R-:W-:Y:S02]  /*114c0*/  R2UR UR17, R5 ;  /* 0x00000000051172ca */ /* 0x000fe400000e0000 */
[----:B------:R-:W-:Y:S01]  /*114d0*/  R2UR UR19, R7 ;  /* 0x00000000071372ca */ /* 0x000fe200000e0000 */
[----:B------:R-:W-:Y:S01]  /*114e0*/  IMAD.MOV.U32 R7, RZ, RZ, 0x40000040 ;  /* 0x40000040ff077424 */ /* 0x000fe200078e00ff */
[C---:B------:R-:W-:Y:S02]  /*114f0*/  R2UR UR12, R4.reuse ;  /* 0x00000000040c72ca */ /* 0x040fe400000e0000 */
[----:B------:R-:W-:Y:S02]  /*11500*/  R2UR UR13, R5 ;  /* 0x00000000050d72ca */ /* 0x000fe400000e0000 */
[----:B------:R-:W-:Y:S01]  /*11510*/  R2UR UR15, R7 ;  /* 0x00000000070f72ca */ /* 0x000fe200000e0000 */
[----:B------:R-:W-:Y:S01]  /*11520*/  IMAD.MOV.U32 R9, RZ, RZ, 0x40000040 ;  /* 0x40000040ff097424 */ /* 0x000fe200078e00ff */
[----:B------:R-:W-:-:S02]  /*11530*/  R2UR UR8, R4 ;  /* 0x00000000040872ca */ /* 0x000fc400000e0000 */
[----:B------:R-:W-:Y:S02]  /*11540*/  R2UR UR9, R5 ;  /* 0x00000000050972ca */ /* 0x000fe400000e0000 */
[----:B------:R-:W-:Y:S01]  /*11550*/  R2UR UR11, R9 ;  /* 0x00000000090b72ca */ /* 0x000fe200000e0000 */
[----:B------:R-:W-:Y:S01]  /*11560*/  IMAD.MOV.U32 R11, RZ, RZ, 0x40000040 ;  /* 0x40000040ff0b7424 */ /* 0x000fe200078e00ff */
[----:B------:R-:W-:Y:S01]  /*11570*/  P2R R136, PR, RZ, 0x1 ;  /* 0x00000001ff887803 */ /* 0x000fe20000000000 */
[----:B--2---:R-:W-:Y:S02]  /*11580*/  IMAD R12, R234, 0x700, R0 ;  /* 0x00000700ea0c7824 */ /* 0x004fe400078e0200 */
[----:B------:R-:W-:Y:S01]  /*11590*/  IMAD.MOV.U32 R7, RZ, RZ, 0x40000040 ;  /* 0x40000040ff077424 */ /* 0x000fe200078e00ff */
[----:B------:R-:W-:Y:S01]  /*115a0*/  R2UR UR20, R4 ;  /* 0x00000000041472ca */ /* 0x000fe200000e0000 */
[----:B------:R-:W-:Y:S01]  /*115b0*/  IMAD.MOV.U32 R9, RZ, RZ, 0x40000040 ;  /* 0x40000040ff097424 */ /* 0x000fe200078e00ff */
[C---:B------:R-:W-:Y:S01]  /*115c0*/  R2UR UR6, R12.reuse ;  /* 0x000000000c0672ca */ /* 0x040fe200000e0000 */
[----:B------:R-:W-:Y:S01]  /*115d0*/  IMAD.MOV.U32 R15, RZ, RZ, 0x40000040 ;  /* 0x40000040ff0f7424 */ /* 0x000fe200078e00ff */
[----:B------:R-:W-:Y:S01]  /*115e0*/  R2UR UR21, R5 ;  /* 0x00000000051572ca */ /* 0x000fe200000e0000 */
[----:B------:R-:W2:Y:S01]  /*115f0*/  LDL R0, [R1+0xb0] ;  /* 0x0000b00001007983 */ /* 0x000ea20000100800 */
[C---:B01----:R-:W-:Y:S01]  /*11600*/  VIADD R6, R12.reuse, 0x100 ;  /* 0x000001000c067836 */ /* 0x043fe20000000000 */
[C---:B------:R-:W-:Y:S01]  /*11610*/  IADD3 R8, R12.reuse, 0x300, RZ ;  /* 0x000003000c087810 */ /* 0x040fe20007ffe0ff */
[----:B------:R-:W-:Y:S01]  /*11620*/  VIADD R10, R12, 0x400 ;  /* 0x000004000c0a7836 */ /* 0x000fe20000000000 */
[----:B------:R-:W-:Y:S01]  /*11630*/  R2UR UR23, R9 ;  /* 0x00000000091772ca */ /* 0x000fe200000e0000 */
[----:B------:R-:W-:Y:S01]  /*11640*/  IMAD.MOV.U32 R9, RZ, RZ, 0x40000040 ;  /* 0x40000040ff097424 */ /* 0x000fe200078e00ff */
[----:B------:R-:W-:Y:S01]  /*11650*/  R2UR UR18, R6 ;  /* 0x00000000061272ca */ /* 0x000fe200000e0000 */
[----:B------:R-:W-:Y:S01]  /*11660*/  VIADD R6, R12, 0x200 ;  /* 0x000002000c067836 */ /* 0x000fe20000000000 */
[----:B------:R-:W-:Y:S01]  /*11670*/  R2UR UR10, R8 ;  /* 0x00000000080a72ca */ /* 0x000fe200000e0000 */
[----:B------:R-:W-:Y:S01]  /*11680*/  VIADD R8, R12, 0x600 ;  /* 0x000006000c087836 */ /* 0x000fe20000000000 */
[----:B------:R-:W-:Y:S01]  /*11690*/  QGMMA.64x32x32.F32.E4M3.E4M3 R120, gdesc[UR4], RZ, !UPT, gsb0 ;  /* 0x00600000047879f3 */ /* 0x000fe2000c0008ff */
[----:B------:R-:W-:Y:S01]  /*116a0*/  R2UR UR6, R10 ;  /* 0x000000000a0672ca */ /* 0x000fe200000e0000 */
[----:B------:R-:W-:Y:S01]  /*116b0*/  VIADD R10, R4, 0x2 ;  /* 0x00000002040a7836 */ /* 0x000fe20000000000 */
[----:B------:R-:W-:Y:S01]  /*116c0*/  R2UR UR14, R6 ;  /* 0x00000000060e72ca */ /* 0x000fe200000e0000 */
[----:B------:R-:W-:Y:S01]  /*116d0*/  VIADD R6, R12, 0x500 ;  /* 0x000005000c067836 */ /* 0x000fe20000000000 */
[----:B------:R-:W-:Y:S01]  /*116e0*/  R2UR UR7, R11 ;  /* 0x000000000b0772ca */ /* 0x000fe200000e0000 */
[----:B------:R-:W-:Y:S01]  /*116f0*/  IMAD.MOV.U32 R11, RZ, RZ, 0x40000040 ;  /* 0x40000040ff0b7424 */ /* 0x000fe200078e00ff */
[----:B------:R-:W-:Y:S01]  /*11700*/  R2UR UR4, R4 ;  /* 0x00000000040472ca */ /* 0x000fe200000e0000 */
[----:B------:R-:W-:Y:S01]  /*11710*/  VIADD R20, R12, 0x304 ;  /* 0x000003040c147836 */ /* 0x000fe20000000000 */
[----:B------:R-:W-:Y:S01]  /*11720*/  R2UR UR5, R5 ;  /* 0x00000000050572ca */ /* 0x000fe200000e0000 */
[----:B------:R-:W-:Y:S01]  /*11730*/  IMAD.MOV.U32 R13, RZ, RZ, 0x40000040 ;  /* 0x40000040ff0d7424 */ /* 0x000fe200078e00ff */
[----:B------:R-:W-:Y:S01]  /*11740*/  R2UR UR22, R8 ;  /* 0x00000000081672ca */ /* 0x000fe200000e0000 */
[C---:B------:R-:W-:Y:S01]  /*11750*/  VIADD R8, R12.reuse, 0x202 ;  /* 0x000002020c087836 */ /* 0x040fe20000000000 */
[----:B------:R-:W-:Y:S01]  /*11760*/  IADD3 R14, R12, 0x2, RZ ;  /* 0x000000020c0e7810 */ /* 0x000fe20007ffe0ff */
[----:B------:R-:W0:Y:S01]  /*11770*/  S2R R140, SR_TID.X ;  /* 0x00000000008c7919 */ /* 0x000e220000002100 */
[----:B------:R-:W-:Y:S01]  /*11780*/  R2UR UR27, R15 ;  /* 0x000000000f1b72ca */ /* 0x000fe200000e0000 */
[----:B------:R-:W-:Y:S01]  /*11790*/  IMAD.MOV.U32 R15, RZ, RZ, 0x40000040 ;  /* 0x40000040ff0f7424 */ /* 0x000fe200078e00ff */
[----:B------:R-:W-:Y:S01]  /*117a0*/  R2UR UR26, R14 ;  /* 0x000000000e1a72ca */ /* 0x000fe200000e0000 */
[----:B------:R-:W-:Y:S01]  /*117b0*/  VIADD R14, R12, 0x302 ;  /* 0x000003020c0e7836 */ /* 0x000fe20000000000 */
[----:B------:R-:W-:-:S02]  /*117c0*/  R2UR UR24, R10 ;  /* 0x000000000a1872ca */ /* 0x000fc400000e0000 */
[----:B------:R-:W-:Y:S02]  /*117d0*/  R2UR UR25, R11 ;  /* 0x000000000b1972ca */ /* 0x000fe400000e0000 */
[----:B------:R-:W-:Y:S02]  /*117e0*/  MOV R21, 0x40000040 ;  /* 0x4000004000157802 */ /* 0x000fe40000000f00 */
[----:B0-----:R-:W-:Y:S01]  /*117f0*/  LOP3.LUT R140, R140, 0x7f, RZ, 0xc0, !PT ;  /* 0x0000007f8c8c7812 */ /* 0x001fe200078ec0ff */
[----:B------:R-:W-:Y:S02]  /*11800*/  WARPGROUP.DEPBAR.LE gsb0, 0x0 ;  /* 0x00008000000079c5 */ /* 0x000fe40000010000 */
[----:B------:R-:W-:-:S06]  /*11810*/  WARPGROUP.ARRIVE ;  /* 0x00000000000079c5 */ /* 0x000fcc0000000000 */
[----:B------:R-:W-:Y:S01]  /*11820*/  QGMMA.64x32x32.F32.E4M3.E4M3 R104, gdesc[UR16], RZ, !UPT, gsb0 ;  /* 0x00600000106879f3 */ /* 0x000fe2000c0008ff */
[----:B------:R-:W-:Y:S01]  /*11830*/  R2UR UR18, R6 ;  /* 0x00000000061272ca */ /* 0x000fe200000e0000 */
[----:B------:R-:W-:Y:S01]  /*11840*/  VIADD R6, R12, 0x102 ;  /* 0x000001020c067836 */ /* 0x000fe20000000000 */
[----:B------:R-:W-:Y:S02]  /*11850*/  R2UR UR19, R7 ;  /* 0x00000000071372ca */ /* 0x000fe400000e0000 */
[----:B------:R-:W-:Y:S02]  /*11860*/  R2UR UR16, R4 ;  /* 0x00000000041072ca */ /* 0x000fe400000e0000 */
[----:B------:R-:W-:Y:S02]  /*11870*/  R2UR UR17, R5 ;  /* 0x00000000051172ca */ /* 0x000fe400000e0000 */
[----:B------:R-:W-:Y:S01]  /*11880*/  MOV R7, 0x40000040 ;  /* 0x4000004000077802 */ /* 0x000fe20000000f00 */
[----:B------:R-:W-:-:S02]  /*11890*/  WARPGROUP.DEPBAR.LE gsb0, 0x0 ;  /* 0x00008000000079c5 */ /* 0x000fc40000010000 */
[----:B------:R-:W-:-:S06]  /*118a0*/  WARPGROUP.ARRIVE ;  /* 0x00000000000079c5 */ /* 0x000fcc0000000000 */
[----:B------:R-:W-:Y:S01]  /*118b0*/  QGMMA.64x32x32.F32.E4M3.E4M3 R88, gdesc[UR12], RZ, !UPT, gsb0 ;  /* 0x006000000c5879f3 */ /* 0x000fe2000c0008ff */
[----:B------:R-:W-:Y:S01]  /*118c0*/  R2UR UR14, R8 ;  /* 0x00000000080e72ca */ /* 0x000fe200000e0000 */
[----:B------:R-:W-:Y:S01]  /*118d0*/  VIADD R8, R12, 0x502 ;  /* 0x000005020c087836 */ /* 0x000fe20000000000 */
[----:B------:R-:W-:Y:S01]  /*118e0*/  R2UR UR15, R9 ;  /* 0x00000000090f72ca */ /* 0x000fe200000e0000 */
[----:B------:R-:W-:Y:S01]  /*118f0*/  IMAD.MOV.U32 R9, RZ, RZ, 0x40000040 ;  /* 0x40000040ff097424 */ /* 0x000fe200078e00ff */
[----:B------:R-:W-:Y:S02]  /*11900*/  R2UR UR12, R10 ;  /* 0x000000000a0c72ca */ /* 0x000fe400000e0000 */
[----:B------:R-:W-:Y:S01]  /*11910*/  R2UR UR13, R11 ;  /* 0x000000000b0d72ca */ /* 0x000fe200000e0000 */
[----:B------:R-:W-:Y:S02]  /*11920*/  WARPGROUP.DEPBAR.LE gsb0, 0x0 ;  /* 0x00008000000079c5 */ /* 0x000fe40000010000 */
        /* <DEDUP_REMOVED lines=11> */
[----:B------:R-:W-:Y:S02]  /*119e0*/  R2UR UR4, R10 ;  /* 0x000000000a0472ca */ /* 0x000fe400000e0000 */
[----:B------:R-:W-:Y:S01]  /*119f0*/  R2UR UR5, R11 ;  /* 0x000000000b0572ca */ /* 0x000fe200000e0000 */
[----:B------:R-:W-:Y:S02]  /*11a00*/  WARPGROUP.DEPBAR.LE gsb0, 0x0 ;  /* 0x00008000000079c5 */ /* 0x000fe40000010000 */
[----:B------:R-:W-:-:S06]  /*11a10*/  WARPGROUP.ARRIVE ;  /* 0x00000000000079c5 */ /* 0x000fcc0000000000 */
[----:B------:R-:W-:Y:S01]  /*11a20*/  QGMMA.64x32x32.F32.E4M3.E4M3 R40, gdesc[UR16], RZ, !UPT, gsb0 ;  /* 0x00600000102879f3 */ /* 0x000fe2000c0008ff */
[----:B------:R-:W-:Y:S02]  /*11a30*/  R2UR UR16, R10 ;  /* 0x000000000a1072ca */ /* 0x000fe400000e0000 */
[----:B------:R-:W-:Y:S02]  /*11a40*/  R2UR UR17, R11 ;  /* 0x000000000b1172ca */ /* 0x000fe400000e0000 */
[----:B------:R-:W-:Y:S01]  /*11a50*/  R2UR UR18, R6 ;  /* 0x00000000061272ca */ /* 0x000fe200000e0000 */
[----:B------:R-:W-:Y:S01]  /*11a60*/  VIADD R6, R12, 0x402 ;  /* 0x000004020c067836 */ /* 0x000fe20000000000 */
[----:B------:R-:W-:Y:S02]  /*11a70*/  R2UR UR19, R7 ;  /* 0x00000000071372ca */ /* 0x000fe400000e0000 */
[----:B------:R-:W-:Y:S02]  /*11a80*/  MOV R7, 0x40000040 ;  /* 0x4000004000077802 */ /* 0x000fe40000000f00 */
[----:B------:R-:W-:Y:S01]  /*11a90*/  R2UR UR6, R6 ;  /* 0x00000000060672ca */ /* 0x000fe200000e0000 */
[----:B------:R-:W-:Y:S01]  /*11aa0*/  VIADD R6, R12, 0x602 ;  /* 0x000006020c067836 */ /* 0x000fe20000000000 */
[----:B------:R-:W-:Y:S01]  /*11ab0*/  R2UR UR7, R7 ;  /* 0x00000000070772ca */ /* 0x000fe200000e0000 */
[----:B------:R-:W-:Y:S01]  /*11ac0*/  IMAD.MOV.U32 R7, RZ, RZ, 0x40000040 ;  /* 0x40000040ff077424 */ /* 0x000fe200078e00ff */
        /* <DEDUP_REMOVED lines=11> */
[----:B------:R-:W-:Y:S01]  /*11b80*/  QGMMA.64x32x32.F32.E4M3.E4M3 R120, gdesc[UR24], R120, gsb0 ;  /* 0x00600000187879f3 */ /* 0x000fe20008000878 */
[----:B------:R-:W-:Y:S01]  /*11b90*/  R2UR UR26, R14 ;  /* 0x000000000e1a72ca */ /* 0x000fe200000e0000 */
[----:B------:R-:W-:Y:S01]  /*11ba0*/  VIADD R14, R12, 0x404 ;  /* 0x000004040c0e7836 */ /* 0x000fe20000000000 */
[----:B------:R-:W-:Y:S01]  /*11bb0*/  R2UR UR27, R15 ;  /* 0x000000000f1b72ca */ /* 0x000fe200000e0000 */
[----:B------:R-:W-:Y:S01]  /*11bc0*/  IMAD.MOV.U32 R15, RZ, RZ, 0x40000040 ;  /* 0x40000040ff0f7424 */ /* 0x000fe200078e00ff */
[----:B------:R-:W-:Y:S02]  /*11bd0*/  WARPGROUP.DEPBAR.LE gsb0, 0x0 ;  /* 0x00008000000079c5 */ /* 0x000fe40000010000 */
[----:B------:R-:W-:-:S06]  /*11be0*/  WARPGROUP.ARRIVE ;  /* 0x00000000000079c5 */ /* 0x000fcc0000000000 */
[----:B------:R-:W-:Y:S01]  /*11bf0*/  QGMMA.64x32x32.F32.E4M3.E4M3 R104, gdesc[UR16], R104, gsb0 ;  /* 0x00600000106879f3 */ /* 0x000fe20008000868 */
[----:B------:R-:W-:Y:S01]  /*11c00*/  R2UR UR18, R8 ;  /* 0x00000000081272ca */ /* 0x000fe200000e0000 */
[----:B------:R-:W-:Y:S01]  /*11c10*/  VIADD R8, R4, 0x4 ;  /* 0x0000000404087836 */ /* 0x000fe20000000000 */
[----:B------:R-:W-:Y:S02]  /*11c20*/  R2UR UR19, R9 ;  /* 0x00000000091372ca */ /* 0x000fe400000e0000 */
[----:B------:R-:W-:Y:S02]  /*11c30*/  R2UR UR16, R10 ;  /* 0x000000000a1072ca */ /* 0x000fe400000e0000 */
[----:B------:R-:W-:Y:S02]  /*11c40*/  R2UR UR17, R11 ;  /* 0x000000000b1172ca */ /* 0x000fe400000e0000 */
[----:B------:R-:W-:Y:S02]  /*11c50*/  MOV R9, 0x40000040 ;  /* 0x4000004000097802 */ /* 0x000fe40000000f00 */
[----:B------:R-:W-:-:S02]  /*11c60*/  R2UR UR24, R8 ;  /* 0x00000000081872ca */ /* 0x000fc400000e0000 */
[----:B------:R-:W-:Y:S01]  /*11c70*/  R2UR UR25, R9 ;  /* 0x00000000091972ca */ /* 0x000fe200000e0000 */
[----:B------:R-:W-:Y:S02]  /*11c80*/  WARPGROUP.DEPBAR.LE gsb0, 0x0 ;  /* 0x00008000000079c5 */ /* 0x000fe40000010000 */
[----:B------:R-:W-:-:S06]  /*11c90*/  WARPGROUP.ARRIVE ;  /* 0x00000000000079c5 */ /* 0x000fcc0000000000 */
[----:B------:R-:W-:Y:S01]  /*11ca0*/  QGMMA.64x32x32.F32.E4M3.E4M3 R88, gdesc[UR12], R88, gsb0 ;  /* 0x006000000c5879f3 */ /* 0x000fe20008000858 */
        /* <DEDUP_REMOVED lines=22> */
[----:B------:R-:W-:Y:S01]  /*11e10*/  QGMMA.64x32x32.F32.E4M3.E4M3 R40, gdesc[UR16], R40, gsb0 ;  /* 0x00600000102879f3 */ /* 0x000fe20008000828 */
[----:B------:R-:W-:Y:S02]  /*11e20*/  R2UR UR16, R8 ;  /* 0x00000000081072ca */ /* 0x000fe400000e0000 */
[----:B------:R-:W-:Y:S02]  /*11e30*/  R2UR UR17, R9 ;  /* 0x00000000091172ca */ /* 0x000fe400000e0000 */
[----:B------:R-:W-:Y:S01]  /*11e40*/  R2UR UR18, R6 ;  /* 0x00000000061272ca */ /* 0x000fe200000e0000 */
[----:B------:R-:W-:Y:S01]  /*11e50*/  VIADD R6, R12, 0x204 ;  /* 0x000002040c067836 */ /* 0x000fe20000000000 */
[----:B------:R-:W-:Y:S01]  /*11e60*/  R2UR UR19, R7 ;  /* 0x00000000071372ca */ /* 0x000fe200000e0000 */
[----:B------:R-:W-:-:S03]  /*11e70*/  IMAD.MOV.U32 R7, RZ, RZ, 0x40000040 ;  /* 0x40000040ff077424 */ /* 0x000fc600078e00ff */
        /* <DEDUP_REMOVED lines=35> */
[----:B------:R-:W-:Y:S02]  /*120b0*/  R2UR UR17, R9 ;  /* 0x00000000091172ca */ /* 0x000fe400000e0000 */
[----:B------:R-:W-:Y:S02]  /*120c0*/  R2UR UR24, R6 ;  /* 0x00000000061872ca */ /* 0x000fe400000e0000 */
[----:B------:R-:W-:Y:S01]  /*120d0*/  R2UR UR25, R7 ;  /* 0x00000000071972ca */ /* 0x000fe200000e0000 */
[----:B------:R-:W-:-:S02]  /*120e0*/  WARPGROUP.DEPBAR.LE gsb0, 0x0 ;  /* 0x00008000000079c5 */ /* 0x000fc40000010000 */
[----:B------:R-:W-:-:S06]  /*120f0*/  WARPGROUP.ARRIVE ;  /* 0x00000000000079c5 */ /* 0x000fcc0000000000 */
[----:B------:R-:W-:Y:S03]  /*12100*/  QGMMA.64x32x32.F32.E4M3.E4M3 R88, gdesc[UR12], R88, gsb0 ;  /* 0x006000000c5879f3 */ /* 0x000fe60008000858 */
        /* <DEDUP_REMOVED lines=8> */
[----:B------:R-:W-:Y:S02]  /*12190*/  R2UR UR4, R6 ;  /* 0x00000000060472ca */ /* 0x000fe400000e0000 */
[----:B------:R-:W-:Y:S02]  /*121a0*/  R2UR UR5, R7 ;  /* 0x00000000070572ca */ /* 0x000fe400000e0000 */
[----:B------:R-:W-:Y:S01]  /*121b0*/  R2UR UR6, R14 ;  /* 0x000000000e0672ca */ /* 0x000fe200000e0000 */
[----:B------:R-:W-:Y:S01]  /*121c0*/  VIADD R14, R12, 0x206 ;  /* 0x000002060c0e7836 */ /* 0x000fe20000000000 */
[----:B------:R-:W-:Y:S02]  /*121d0*/  R2UR UR7, R15 ;  /* 0x000000000f0772ca */ /* 0x000fe400000e0000 */
[----:B------:R-:W-:Y:S01]  /*121e0*/  MOV R15, 0x40000040 ;  /* 0x40000040000f7802 */ /* 0x000fe20000000f00 */
[----:B------:R-:W-:-:S02]  /*121f0*/  WARPGROUP.DEPBAR.LE gsb0, 0x0 ;  /* 0x00008000000079c5 */ /* 0x000fc40000010000 */
        /* <DEDUP_REMOVED lines=9> */
[----:B------:R-:W-:Y:S01]  /*12290*/  WARPGROUP.ARRIVE ;  /* 0x00000000000079c5 */ /* 0x000fe20000000000 */
[----:B------:R-:W-:Y:S02]  /*122a0*/  FSEL R137, R120, -INF , P2 ;  /* 0xff80000078897808 */ /* 0x000fe40001000000 */
[----:B------:R-:W-:Y:S02]  /*122b0*/  FSEL R120, R121, -INF , P5 ;  /* 0xff80000079787808 */ /* 0x000fe40002800000 */
[----:B------:R-:W-:Y:S01]  /*122c0*/  FSEL R139, R124, -INF , P4 ;  /* 0xff8000007c8b7808 */ /* 0x000fe20002000000 */
[----:B------:R-:W-:Y:S01]  /*122d0*/  QGMMA.64x32x32.F32.E4M3.E4M3 R104, gdesc[UR4], R104, gsb0 ;  /* 0x00600000046879f3 */ /* 0x000fe20008000868 */
[----:B------:R-:W-:Y:S01]  /*122e0*/  R2UR UR6, R14 ;  /* 0x000000000e0672ca */ /* 0x000fe200000e0000 */
[----:B------:R-:W-:Y:S01]  /*122f0*/  VIADD R14, R12, 0x306 ;  /* 0x000003060c0e7836 */ /* 0x000fe20000000000 */
[----:B------:R-:W-:Y:S01]  /*12300*/  R2UR UR7, R15 ;  /* 0x000000000f0772ca */ /* 0x000fe200000e0000 */
[----:B------:R-:W-:Y:S01]  /*12310*/  IMAD.MOV.U32 R15, RZ, RZ, 0x40000040 ;  /* 0x40000040ff0f7424 */ /* 0x000fe200078e00ff */
[----:B------:R-:W-:-:S02]  /*12320*/  R2UR UR4, R6 ;  /* 0x00000000060472ca */ /* 0x000fc400000e0000 */
[----:B------:R-:W-:Y:S02]  /*12330*/  R2UR UR5, R7 ;  /* 0x00000000070572ca */ /* 0x000fe400000e0000 */
[----:B------:R-:W-:Y:S02]  /*12340*/  FMNMX.FTZ R0, R137, R120, !PT ;  /* 0x0000007889007209 */ /* 0x000fe40007810000 */
        /* <DEDUP_REMOVED lines=15> */
[----:B------:R-:W-:-:S02]  /*12440*/  FSEL R133, R133, -INF , P4 ;  /* 0xff80000085857808 */ /* 0x000fc40002000000 */
[----:B------:R-:W-:Y:S02]  /*12450*/  ISETP.GT.AND P2, PT, R20, 0x20, PT ;  /* 0x000000201400780c */ /* 0x000fe40003f44270 */
[----:B------:R-:W-:Y:S02]  /*12460*/  FMNMX.FTZ R0, R147, R0, !PT ;  /* 0x0000000093007209 */ /* 0x000fe40007810000 */
[----:B------:R-:W-:Y:S02]  /*12470*/  FSEL R129, R134, -INF , P5 ;  /* 0xff80000086817808 */ /* 0x000fe40002800000 */
[----:B------:R-:W-:Y:S02]  /*12480*/  ISETP.GT.AND P5, PT, R20, 0x21, PT ;  /* 0x000000211400780c */ /* 0x000fe40003fa4270 */
[----:B------:R-:W-:Y:S02]  /*12490*/  FMNMX.FTZ R0, R133, R0, !PT ;  /* 0x0000000085007209 */ /* 0x000fe40007810000 */
[----:B------:R-:W-:-:S02]  /*124a0*/  FSEL R135, R135, -INF , P4 ;  /* 0xff80000087877808 */ /* 0x000fc40002000000 */
[C---:B------:R-:W-:Y:S02]  /*124b0*/  ISETP.GT.AND P4, PT, R20.reuse, 0x28, PT ;  /* 0x000000281400780c */ /* 0x040fe40003f84270 */
[----:B------:R-:W-:Y:S02]  /*124c0*/  FSEL R127, R127, -INF , P1 ;  /* 0xff8000007f7f7808 */ /* 0x000fe40000800000 */
[----:B------:R-:W-:Y:S01]  /*124d0*/  ISETP.GT.AND P1, PT, R20, 0x29, PT ;  /* 0x000000291400780c */ /* 0x000fe20003f24270 */
[----:B------:R-:W-:Y:S02]  /*124e0*/  WARPGROUP.DEPBAR.LE gsb0, 0x0 ;  /* 0x00008000000079c5 */ /* 0x000fe40000010000 */
[----:B------:R-:W-:Y:S01]  /*124f0*/  WARPGROUP.ARRIVE ;  /* 0x00000000000079c5 */ /* 0x000fe20000000000 */
[----:B------:R-:W-:Y:S01]  /*12500*/  FSEL R151, R104, -INF , P2 ;  /* 0xff80000068977808 */ /* 0x000fe20001000000 */
[----:B------:R-:W-:Y:S01]  /*12510*/  VIADD R104, R12, 0x506 ;  /* 0x000005060c687836 */ /* 0x000fe20000000000 */
[----:B------:R-:W-:Y:S01]  /*12520*/  FSEL R155, R105, -INF , P5 ;  /* 0xff800000699b7808 */ /* 0x000fe20002800000 */
[----:B------:R-:W-:Y:S01]  /*12530*/  IMAD.MOV.U32 R105, RZ, RZ, 0x40000040 ;  /* 0x40000040ff697424 */ /* 0x000fe200078e00ff */
[----:B------:R-:W-:Y:S01]  /*12540*/  FMNMX.FTZ R0, R151, R0, !PT ;  /* 0x0000000097007209 */ /* 0x000fe20007810000 */
[----:B------:R-:W-:Y:S01]  /*12550*/  QGMMA.64x32x32.F32.E4M3.E4M3 R88, gdesc[UR4], R88, gsb0 ;  /* 0x00600000045879f3 */ /* 0x000fe20008000858 */
[----:B------:R-:W-:Y:S01]  /*12560*/  R2UR UR6, R14 ;  /* 0x000000000e0672ca */ /* 0x000fe200000e0000 */
[----:B------:R-:W-:Y:S01]  /*12570*/  VIADD R14, R12, 0x406 ;  /* 0x000004060c0e7836 */ /* 0x000fe20000000000 */
[----:B------:R-:W-:Y:S01]  /*12580*/  R2UR UR7, R15 ;  /* 0x000000000f0772ca */ /* 0x000fe200000e0000 */
[----:B------:R-:W-:Y:S01]  /*12590*/  IMAD.MOV.U32 R15, RZ, RZ, 0x40000040 ;  /* 0x40000040ff0f7424 */ /* 0x000fe200078e00ff */
[----:B------:R-:W-:-:S02]  /*125a0*/  R2UR UR4, R6 ;  /* 0x00000000060472ca */ /* 0x000fc400000e0000 */
[----:B------:R-:W-:Y:S02]  /*125b0*/  R2UR UR5, R7 ;  /* 0x00000000070572ca */ /* 0x000fe400000e0000 */
        /* <DEDUP_REMOVED lines=13> */
[----:B------:R-:W-:Y:S02]  /*12690*/  R2UR UR10, R104 ;  /* 0x00000000680a72ca */ /* 0x000fe400000e0000 */
[----:B------:R-:W-:Y:S02]  /*126a0*/  R2UR UR11, R105 ;  /* 0x00000000690b72ca */ /* 0x000fe400000e0000 */
        /* <DEDUP_REMOVED lines=10> */
[----:B------:R-:W-:Y:S01]  /*12750*/  ISETP.GT.AND P5, PT, R20, 0x41, PT ;  /* 0x000000411400780c */ /* 0x000fe20003fa4270 */
[----:B------:R-:W-:Y:S02]  /*12760*/  WARPGROUP.DEPBAR.LE gsb0, 0x0 ;  /* 0x00008000000079c5 */ /* 0x000fe40000010000 */
[----:B------:R-:W-:Y:S01]  /*12770*/  WARPGROUP.ARRIVE ;  /* 0x00000000000079c5 */ /* 0x000fe20000000000 */
[----:B------:R-:W-:Y:S02]  /*12780*/  FSEL R105, R88, -INF , P2 ;  /* 0xff80000058697808 */ /* 0x000fe40001000000 */
[----:B------:R-:W-:-:S02]  /*12790*/  FMNMX.FTZ R0, R117, R0, !PT ;  /* 0x0000000075007209 */ /* 0x000fc40007810000 */
[----:B------:R-:W-:Y:S01]  /*127a0*/  FSEL R119, R119, -INF , P4 ;  /* 0xff80000077777808 */ /* 0x000fe20002000000 */
[----:B------:R-:W-:Y:S01]  /*127b0*/  QGMMA.64x32x32.F32.E4M3.E4M3 R72, gdesc[UR4], R72, gsb0 ;  /* 0x00600000044879f3 */ /* 0x000fe20008000848 */
[----:B------:R-:W-:Y:S02]  /*127c0*/  R2UR UR6, R14 ;  /* 0x000000000e0672ca */ /* 0x000fe400000e0000 */
[----:B------:R-:W-:Y:S02]  /*127d0*/  R2UR UR7, R15 ;  /* 0x000000000f0772ca */ /* 0x000fe400000e0000 */
[----:B------:R-:W-:Y:S02]  /*127e0*/  R2UR UR4, R6 ;  /* 0x00000000060472ca */ /* 0x000fe400000e0000 */
[----:B------:R-:W-:Y:S02]  /*127f0*/  R2UR UR5, R7 ;  /* 0x00000000070572ca */ /* 0x000fe400000e0000 */
        /* <DEDUP_REMOVED lines=25> */
[C---:B------:R-:W-:Y:S01]  /*12990*/  ISETP.GT.AND P3, PT, R20.reuse, 0x60, PT ;  /* 0x000000601400780c */ /* 0x040fe20003f64270 */
[----:B------:R-:W-:Y:S02]  /*129a0*/  WARPGROUP.DEPBAR.LE gsb0, 0x0 ;  /* 0x00008000000079c5 */ /* 0x000fe40000010000 */
[----:B------:R-:W-:Y:S01]  /*129b0*/  WARPGROUP.ARRIVE ;  /* 0x00000000000079c5 */ /* 0x000fe20000000000 */
[----:B------:R-:W-:Y:S02]  /*129c0*/  FMNMX.FTZ R0, R177, R0, !PT ;  /* 0x00000000b1007209 */ /* 0x000fe40007810000 */
[----:B------:R-:W-:Y:S02]  /*129d0*/  FSEL R95, R95, -INF , P1 ;  /* 0xff8000005f5f7808 */ /* 0x000fe40000800000 */
[----:B------:R-:W-:Y:S01]  /*129e0*/  ISETP.GT.AND P1, PT, R20, 0x61, PT ;  /* 0x000000611400780c */ /* 0x000fe20003f24270 */
[----:B------:R-:W-:Y:S01]  /*129f0*/  QGMMA.64x32x32.F32.E4M3.E4M3 R56, gdesc[UR4], R56, gsb0 ;  /* 0x00600000043879f3 */ /* 0x000fe20008000838 */
[----:B------:R-:W-:-:S02]  /*12a00*/  R2UR UR7, R13 ;  /* 0x000000000d0772ca */ /* 0x000fc400000e0000 */
        /* <DEDUP_REMOVED lines=18> */
[----:B------:R-:W-:Y:S02]  /*12b30*/  IADD3 R12, R12, 0x606, RZ ;  /* 0x000006060c0c7810 */ /* 0x000fe40007ffe0ff */
[----:B------:R-:W-:Y:S02]  /*12b40*/  FSEL R75, R75, -INF , P1 ;  /* 0xff8000004b4b7808 */ /* 0x000fe40000800000 */
[----:B------:R-:W-:Y:S02]  /*12b50*/  ISETP.GT.AND P1, PT, R20, 0x78, PT ;  /* 0x000000781400780c */ /* 0x000fe40003f24270 */
[----:B------:R-:W-:Y:S02]  /*12b60*/  FSEL R81, R81, -INF , P3 ;  /* 0xff80000051517808 */ /* 0x000fe40001800000 */
[----:B------:R-:W-:Y:S02]  /*12b70*/  FMNMX.FTZ R0, R185, R0, !PT ;  /* 0x00000000b9007209 */ /* 0x000fe40007810000 */
[----:B------:R-:W-:-:S02]  /*12b80*/  R2UR UR6, R12 ;  /* 0x000000000c0672ca */ /* 0x000fc400000e0000 */
[----:B------:R-:W-:Y:S02]  /*12b90*/  FSEL R183, R78, -INF , P2 ;  /* 0xff8000004eb77808 */ /* 0x000fe40001000000 */
[----:B------:R-:W-:Y:S02]  /*12ba0*/  R2UR UR4, R6 ;  /* 0x00000000060472ca */ /* 0x000fe400000e0000 */
[----:B------:R-:W-:Y:S02]  /*12bb0*/  R2UR UR5, R7 ;  /* 0x00000000070572ca */ /* 0x000fe400000e0000 */
[----:B------:R-:W-:Y:S02]  /*12bc0*/  ISETP.GT.AND P2, PT, R20, 0x79, PT ;  /* 0x000000791400780c */ /* 0x000fe40003f44270 */
[----:B------:R-:W-:Y:S01]  /*12bd0*/  FSEL R187, R84, -INF , P1 ;  /* 0xff80000054bb7808 */ /* 0x000fe20000800000 */
[----:B------:R-:W-:Y:S02]  /*12be0*/  WARPGROUP.DEPBAR.LE gsb0, 0x0 ;  /* 0x00008000000079c5 */ /* 0x000fe40000010000 */
[----:B------:R-:W-:Y:S01]  /*12bf0*/  WARPGROUP.ARRIVE ;  /* 0x00000000000079c5 */ /* 0x000fe20000000000 */
[----:B------:R-:W-:-:S02]  /*12c00*/  FMNMX.FTZ R0, R81, R0, !PT ;  /* 0x0000000051007209 */ /* 0x000fc40007810000 */
[----:B------:R-:W-:Y:S02]  /*12c10*/  FSEL R79, R79, -INF , P5 ;  /* 0xff8000004f4f7808 */ /* 0x000fe40002800000 */
[----:B------:R-:W-:Y:S01]  /*12c20*/  ISETP.GT.AND P5, PT, R20, 0x80, PT ;  /* 0x000000801400780c */ /* 0x000fe20003fa4270 */
        /* <DEDUP_REMOVED lines=63> */
[----:B------:R-:W-:Y:S02]  /*13020*/  FMNMX.FTZ R0, R217, R0, !PT ;  /* 0x00000000d9007209 */ /* 0x000fe40007810000 */
[----:B------:R-:W-:Y:S02]  /*13030*/  FSEL R221, R53, -INF , P0 ;  /* 0xff80000035dd7808 */ /* 0x000fe40000000000 */
[----:B------:R-:W-:Y:S02]  /*13040*/  FMNMX.FTZ R0, R219, R0, !PT ;  /* 0x00000000db007209 */ /* 0x000fe40007810000 */
[----:B------:R-:W-:Y:S01]  /*13050*/  ISETP.GT.AND P0, PT, R20, 0xc1, PT ;  /* 0x000000c11400780c */ /* 0x000fe20003f04270 */
[----:B------:R-:W-:Y:S02]  /*13060*/  WARPGROUP.DEPBAR.LE gsb0, 0x0 ;  /* 0x00008000000079c5 */ /* 0x000fe40000010000 */
        /* <DEDUP_REMOVED lines=18> */
[----:B------:R-:W-:-:S02]  /*13190*/  FSEL R49, R46, -INF , P5 ;  /* 0xff8000002e317808 */ /* 0x000fc40002800000 */
[----:B------:R-:W-:Y:S02]  /*131a0*/  FSEL R237, R33, -INF , P4 ;  /* 0xff80000021ed7808 */ /* 0x000fe40002000000 */
[----:B------:R-:W-:Y:S02]  /*131b0*/  FMNMX.FTZ R0, R235, R0, !PT ;  /* 0x00000000eb007209 */ /* 0x000fe40007810000 */
[----:B------:R-:W-:Y:S02]  /*131c0*/  ISETP.GT.AND P5, PT, R20, 0xd8, PT ;  /* 0x000000d81400780c */ /* 0x000fe40003fa4270 */
[----:B------:R-:W-:Y:S02]  /*131d0*/  FMNMX.FTZ R0, R237, R0, !PT ;  /* 0x00000000ed007209 */ /* 0x000fe40007810000 */
[----:B------:R-:W-:Y:S02]  /*131e0*/  FSEL R33, R36, -INF , P5 ;  /* 0xff80000024217808 */ /* 0x000fe40002800000 */
[----:B------:R-:W-:-:S02]  /*131f0*/  ISETP.GT.AND P6, PT, R20, 0xd9, PT ;  /* 0x000000d91400780c */ /* 0x000fc40003fc4270 */
[----:B------:R-:W-:Y:S02]  /*13200*/  FMNMX.FTZ R0, R33, R0, !PT ;  /* 0x0000000021007209 */ /* 0x000fe40007810000 */
[----:B------:R-:W-:Y:S02]  /*13210*/  FSEL R37, R37, -INF , P6 ;  /* 0xff80000025257808 */ /* 0x000fe40003000000 */
[----:B------:R-:W-:Y:S02]  /*13220*/  FMNMX.FTZ R44, R21, R123, !PT ;  /* 0x0000007b152c7209 */ /* 0x000fe40007810000 */
[----:B------:R-:W-:Y:S02]  /*13230*/  FMNMX.FTZ R14, R37, R0, !PT ;  /* 0x00000000250e7209 */ /* 0x000fe40007810000 */
[----:B------:R-:W-:Y:S02]  /*13240*/  FMNMX.FTZ R44, R121, R44, !PT ;  /* 0x0000002c792c7209 */ /* 0x000fe40007810000 */
[----:B------:R-:W-:Y:S01]  /*13250*/  P2R R28, PR, RZ, 0x4 ;  /* 0x00000004ff1c7803 */ /* 0x000fe20000000000 */
[----:B------:R-:W0:Y:S01]  /*13260*/  SHFL.BFLY PT, R0, R14, 0x2, 0x1f ;  /* 0x0c401f000e007f89 */ /* 0x000e2200000e0000 */
[----:B------:R-:W-:-:S02]  /*13270*/  FMNMX.FTZ R46, R127, R44, !PT ;  /* 0x0000002c7f2e7209 */ /* 0x000fc40007810000 */
[----:B------:R-:W-:Y:S02]  /*13280*/  P2R R40, PR, RZ, 0x2 ;  /* 0x00000002ff287803 */ /* 0x000fe40000000000 */
[----:B------:R-:W-:Y:S02]  /*13290*/  FMNMX.FTZ R46, R141, R46, !PT ;  /* 0x0000002e8d2e7209 */ /* 0x000fe40007810000 */
[----:B------:R-:W-:Y:S02]  /*132a0*/  ISETP.GT.AND P1, PT, R20, 0xb9, PT ;  /* 0x000000b91400780c */ /* 0x000fe40003f24270 */
[----:B------:R-:W-:Y:S02]  /*132b0*/  FMNMX.FTZ R46, R131, R46, !PT ;  /* 0x0000002e832e7209 */ /* 0x000fe40007810000 */
[----:B------:R-:W-:Y:S02]  /*132c0*/  P2R R42, PR, RZ, 0x1 ;  /* 0x00000001ff2a7803 */ /* 0x000fe40000000000 */
[----:B------:R-:W-:-:S02]  /*132d0*/  FMNMX.FTZ R46, R129, R46, !PT ;  /* 0x0000002e812e7209 */ /* 0x000fc40007810000 */
[----:B------:R-:W-:Y:S02]  /*132e0*/  ISETP.GT.AND P0, PT, R20, 0xc0, PT ;  /* 0x000000c01400780c */ /* 0x000fe40003f04270 */
[----:B------:R-:W-:Y:S02]  /*132f0*/  FMNMX.FTZ R48, R135, R46, !PT ;  /* 0x0000002e87307209 */ /* 0x000fe40007810000 */
[----:B------:R-:W-:Y:S02]  /*13300*/  FSEL R55, R55, -INF , P1 ;  /* 0xff80000037377808 */ /* 0x000fe40000800000 */
[----:B------:R-:W-:Y:S02]  /*13310*/  FMNMX.FTZ R48, R149, R48, !PT ;  /* 0x0000003095307209 */ /* 0x000fe40007810000 */
[----:B------:R-:W-:Y:S02]  /*13320*/  FSEL R26, R26, -INF , P0 ;  /* 0xff8000001a1a7808 */ /* 0x000fe40000000000 */
[----:B0-----:R-:W-:-:S02]  /*13330*/  FMNMX.FTZ R24, R14, R0, !PT ;  /* 0x000000000e187209 */ /* 0x001fc40007810000 */
[----:B------:R-:W-:Y:S02]  /*13340*/  FMNMX.FTZ R48, R107, R48, !PT ;  /* 0x000000306b307209 */ /* 0x000fe40007810000 */
[----:B------:R-:W-:Y:S01]  /*13350*/  ISETP.NE.AND P0, PT, R42, RZ, PT ;  /* 0x000000ff2a00720c */ /* 0x000fe20003f05270 */
[----:B------:R-:W0:Y:S01]  /*13360*/  SHFL.BFLY PT, R0, R24, 0x1, 0x1f ;  /* 0x0c201f0018007f89 */ /* 0x000e2200000e0000 */
[----:B------:R-:W-:Y:S02]  /*13370*/  FMNMX.FTZ R48, R153, R48, !PT ;  /* 0x0000003099307209 */ /* 0x000fe40007810000 */
[----:B------:R-:W-:Y:S02]  /*13380*/  ISETP.NE.AND P1, PT, R40, RZ, PT ;  /* 0x000000ff2800720c */ /* 0x000fe40003f25270 */
[----:B------:R-:W-:Y:S02]  /*13390*/  FSEL R27, R27, -INF , P0 ;  /* 0xff8000001b1b7808 */ /* 0x000fe40000000000 */
[----:B------:R-:W-:-:S02]  /*133a0*/  FSEL R30, R30, -INF , P1 ;  /* 0xff8000001e1e7808 */ /* 0x000fc40000800000 */
[----:B------:R-:W-:Y:S02]  /*133b0*/  ISETP.NE.AND P0, PT, R136, RZ, PT ;  /* 0x000000ff8800720c */ /* 0x000fe40003f05270 */
[----:B0-----:R-:W-:-:S04]  /*133c0*/  FMNMX.FTZ R0, R24, R0, !PT ;  /* 0x0000000018007209 */ /* 0x001fc80007810000 */
[----:B------:R-:W-:Y:S01]  /*133d0*/  FSETP.NEU.FTZ.AND P2, PT, R0, -INF , PT ;  /* 0xff8000000000780b */ /* 0x000fe20003f5d000 */
[----:B------:R-:W-:-:S05]  /*133e0*/  FFMA.FTZ R12, R2, R0, -8 ;  /* 0xc1000000020c7423 */ /* 0x000fca0000010000 */
[----:B------:R-:W-:Y:S02]  /*133f0*/  FSEL R12, R12, RZ, P2 ;  /* 0x000000ff0c0c7208 */ /* 0x000fe40001000000 */
[----:B------:R-:W-:-:S03]  /*13400*/  ISETP.NE.AND P2, PT, R28, RZ, PT ;  /* 0x000000ff1c00720c */ /* 0x000fc60003f45270 */
[C-C-:B------:R-:W-:Y:S01]  /*13410*/  FFMA.FTZ R50, R2.reuse, R105, -R12.reuse ;  /* 0x0000006902327223 */ /* 0x140fe2000001080c */
[----:B------:R-:W-:-:S01]  /*13420*/  FFMA.FTZ R13, R2, R13, -R12 ;  /* 0x0000000d020d7223 */ /* 0x000fc2000001080c */
[C-C-:B------:R-:W-:Y:S01]  /*13430*/  FFMA.FTZ R40, R2.reuse, R161, -R12.reuse ;  /* 0x000000a102287223 */ /* 0x140fe2000001080c */
[----:B------:R-:W-:Y:S01]  /*13440*/  FSEL R161, R31, -INF , P2 ;  /* 0xff8000001fa17808 */ /* 0x000fe20001000000 */
[----:B------:R0:W-:Y:S01]  /*13450*/  MUFU.EX2 R44, R50 ;  /* 0x00000032002c7308 */ /* 0x0001e20000000800 */
[----:B------:R-:W-:-:S01]  /*13460*/  FFMA.FTZ R20, R2, R139, -R12 ;  /* 0x0000008b02147223 */ /* 0x000fc2000001080c */
[C-C-:B------:R-:W-:Y:S01]  /*13470*/  FFMA.FTZ R139, R2.reuse, R145, -R12.reuse ;  /* 0x00000091028b7223 */ /* 0x140fe2000001080c */
[----:B------:R-:W-:-:S01]  /*13480*/  FFMA.FTZ R145, R2, R163, -R12 ;  /* 0x000000a302917223 */ /* 0x000fc2000001080c */
[----:B------:R-:W-:Y:S01]  /*13490*/  FSEL R163, R34, -INF , P3 ;  /* 0xff80000022a37808 */ /* 0x000fe20001800000 */
[----:B------:R-:W-:-:S01]  /*134a0*/  FFMA.FTZ R42, R2, R165, -R12 ;  /* 0x000000a5022a7223 */ /* 0x000fc2000001080c */
[----:B------:R-:W-:Y:S01]  /*134b0*/  FSEL R165, R35, -INF , P4 ;  /* 0xff80000023a57808 */ /* 0x000fe20002000000 */
[----:B------:R-:W-:-:S01]  /*134c0*/  FFMA.FTZ R105, R2, R167, -R12 ;  /* 0x000000a702697223 */ /* 0x000fc2000001080c */
[C-C-:B------:R-:W-:Y:S01]  /*134d0*/  FFMA.FTZ R171, R2.reuse, R171, -R12.reuse ;  /* 0x000000ab02ab7223 */ /* 0x140fe2000001080c */
[----:B0-----:R-:W-:Y:S01]  /*134e0*/  FMNMX.FTZ R50, R111, R48, !PT ;  /* 0x000000306f327209 */ /* 0x001fe20007810000 */
[--C-:B------:R-:W-:Y:S01]  /*134f0*/  FFMA.FTZ R14, R2, R137, -R12.reuse ;  /* 0x00000089020e7223 */ /* 0x100fe2000001080c */
[----:B------:R-:W-:Y:S01]  /*13500*/  FSEL R167, R38, -INF , P5 ;  /* 0xff80000026a77808 */ /* 0x000fe20002800000 */
        /* <DEDUP_REMOVED lines=10> */
[C-C-:B------:R-:W-:Y:S01]  /*135b0*/  FFMA.FTZ R28, R2.reuse, R147, -R12.reuse ;  /* 0x00000093021c7223 */ /* 0x140fe2000001080c */
[----:B0-----:R-:W-:Y:S01]  /*135c0*/  FSEL R171, R39, -INF , P6 ;  /* 0xff80000027ab7808 */ /* 0x001fe20003000000 */
[C-C-:B------:R-:W-:Y:S01]  /*135d0*/  FFMA.FTZ R32, R2.reuse, R151, -R12.reuse ;  /* 0x0000009702207223 */ /* 0x140fe2000001080c */
[----:B------:R-:W-:Y:S01]  /*135e0*/  FMNMX.FTZ R52, R119, R50, !PT ;  /* 0x0000003277347209 */ /* 0x000fe20007810000 */
[C-C-:B------:R-:W-:Y:S01]  /*135f0*/  FFMA.FTZ R143, R2.reuse, R155, -R12.reuse ;  /* 0x0000009b028f7223 */ /* 0x140fe2000001080c */
[----:B------:R-:W-:-:S01]  /*13600*/  FFMA.FTZ R36, R2, R157, -R12 ;  /* 0x0000009d02247223 */ /* 0x000fc2000001080c */
        /* <DEDUP_REMOVED lines=50> */
[C-C-:B-1----:R-:W-:Y:S01]  /*13930*/  FFMA.FTZ R177, R2.reuse, R237, -R12.reuse ;  /* 0x000000ed02b17223 */ /* 0x142fe2000001080c */
[----:B------:R-:W-:-:S01]  /*13940*/  FFMA.FTZ R33, R2, R33, -R12 ;  /* 0x0000002102217223 */ /* 0x000fc2000001080c */
[----:B------:R-:W0:Y:S01]  /*13950*/  MUFU.EX2 R125, R125 ;  /* 0x0000007d007d7308 */ /* 0x000e220000000800 */
[----:B------:R-:W-:-:S02]  /*13960*/  FMNMX.FTZ R58, R83, R58, !PT ;  /* 0x0000003a533a7209 */ /* 0x000fc40007810000 */
[----:B------:R-:W-:Y:S02]  /*13970*/  ISETP.NE.AND P2, PT, R140, RZ, PT ;  /* 0x000000ff8c00720c */ /* 0x000fe40003f45270 */
[----:B------:R-:W-:-:S03]  /*13980*/  FMNMX.FTZ R58, R57, R58, !PT ;  /* 0x0000003a393a7209 */ /* 0x000fc60007810000 */
[----:B------:R-:W-:Y:S01]  /*13990*/  MUFU.EX2 R24, R24 ;  /* 0x0000001800187308 */ /* 0x000fe20000000800 */
[----:B------:R-:W-:-:S04]  /*139a0*/  FMNMX.FTZ R60, R87, R58, !PT ;  /* 0x0000003a573c7209 */ /* 0x000fc80007810000 */
[----:B------:R-:W-:-:S03]  /*139b0*/  FMNMX.FTZ R60, R61, R60, !PT ;  /* 0x0000003c3d3c7209 */ /* 0x000fc60007810000 */
[----:B------:R-:W-:Y:S01]  /*139c0*/  MUFU.EX2 R139, R139 ;  /* 0x0000008b008b7308 */ /* 0x000fe20000000800 */
[----:B------:R-:W-:Y:S02]  /*139d0*/  FMNMX.FTZ R60, R59, R60, !PT ;  /* 0x0000003c3b3c7209 */ /* 0x000fe40007810000 */
[----:B0-----:R-:W-:Y:S02]  /*139e0*/  F2FP.SATFINITE.E4M3.F32.PACK_AB_MERGE_C R224, R125, R20, RZ ;  /* 0x000000147de0723e */ /* 0x001fe400048070ff */
[----:B------:R-:W-:Y:S02]  /*139f0*/  FMNMX.FTZ R60, R65, R60, !PT ;  /* 0x0000003c413c7209 */ /* 0x000fe40007810000 */
[----:B------:R-:W-:Y:S01]  /*13a00*/  F2FP.SATFINITE.E4M3.F32.PACK_AB_MERGE_C R224, R137, R14, R224 ;  /* 0x0000000e89e0723e */ /* 0x000fe200048070e0 */
[----:B------:R-:W-:Y:S01]  /*13a10*/  MUFU.EX2 R28, R28 ;  /* 0x0000001c001c7308 */ /* 0x000fe20000000800 */
[----:B------:R-:W-:-:S04]  /*13a20*/  FMNMX.FTZ R62, R63, R60, !PT ;  /* 0x0000003c3f3e7209 */ /* 0x000fc80007810000 */
[----:B------:R-:W-:-:S03]  /*13a30*/  FMNMX.FTZ R62, R69, R62, !PT ;  /* 0x0000003e453e7209 */ /* 0x000fc60007810000 */
[----:B------:R-:W0:Y:S01]  /*13a40*/  MUFU.EX2 R133, R133 ;  /* 0x0000008500857308 */ /* 0x000e220000000800 */
[----:B------:R-:W-:-:S04]  /*13a50*/  FMNMX.FTZ R62, R67, R62, !PT ;  /* 0x0000003e433e7209 */ /* 0x000fc80007810000 */
        /* <DEDUP_REMOVED lines=30> */
[----:B------:R-:W-:Y:S01]  /*13c40*/  FMNMX.FTZ R13, R171, R68, !PT ;  /* 0x00000044ab0d7209 */ /* 0x000fe20007810000 */
[----:B------:R-:W-:-:S04]  /*13c50*/  FFMA.FTZ R68, R2, R215, -R12 ;  /* 0x000000d702447223 */ /* 0x000fc8000001080c */
[----:B------:R-:W1:Y:S02]  /*13c60*/  SHFL.BFLY PT, R72, R13, 0x2, 0x1f ;  /* 0x0c401f000d487f89 */ /* 0x000e6400000e0000 */
        /* <DEDUP_REMOVED lines=8> */
[C-C-:B------:R-:W-:Y:S01]  /*13cf0*/  FFMA.FTZ R72, R2.reuse, R223, -R12.reuse ;  /* 0x000000df02487223 */ /* 0x140fe2000001080c */
[----:B------:R-:W-:-:S01]  /*13d00*/  FFMA.FTZ R12, R2, R37, -R12 ;  /* 0x00000025020c7223 */ /* 0x000fc2000001080c */
[----:B------:R-:W-:Y:S02]  /*13d10*/  MUFU.EX2 R73, R73 ;  /* 0x0000004900497308 */ /* 0x000fe40000000800 */
[----:B------:R-:W1:Y:S01]  /*13d20*/  SHFL.BFLY PT, R13, R78, 0x1, 0x1f ;  /* 0x0c201f004e0d7f89 */ /* 0x000e6200000e0000 */
[----:B0-----:R-:W-:-:S05]  /*13d30*/  F2FP.SATFINITE.E4M3.F32.PACK_AB_MERGE_C R202, R101, R50, RZ ;  /* 0x0000003265ca723e */ /* 0x001fca00048070ff */
[----:B------:R-:W-:Y:S01]  /*13d40*/  MUFU.EX2 R54, R179 ;  /* 0x000000b300367308 */ /* 0x000fe20000000800 */
[----:B------:R-:W-:-:S07]  /*13d50*/  F2FP.SATFINITE.E4M3.F32.PACK_AB_MERGE_C R202, R147, R48, R202 ;  /* 0x0000003093ca723e */ /* 0x000fce00048070ca */
[----:B------:R-:W0:Y:S08]  /*13d60*/  MUFU.EX2 R77, R77 ;  /* 0x0000004d004d7308 */ /* 0x000e300000000800 */
[----:B------:R-:W-:Y:S01]  /*13d70*/  MUFU.EX2 R56, R185 ;  /* 0x000000b900387308 */ /* 0x000fe20000000800 */
[----:B-1----:R-:W-:-:S04]  /*13d80*/  FMNMX.FTZ R13, R78, R13, !PT ;  /* 0x0000000d4e0d7209 */ /* 0x002fc80007810000 */
[----:B------:R-:W-:Y:S01]  /*13d90*/  FSETP.NEU.FTZ.AND P1, PT, R13, -INF , PT ;  /* 0xff8000000d00780b */ /* 0x000fe20003f3d000 */
[----:B------:R-:W-:-:S02]  /*13da0*/  FFMA.FTZ R92, R2, R13, -8 ;  /* 0xc1000000025c7423 */ /* 0x000fc4000001000d */
[----:B------:R-:W-:Y:S01]  /*13db0*/  MUFU.EX2 R81, R81 ;  /* 0x0000005100517308 */ /* 0x000fe20000000800 */
[----:B0-----:R-:W-:Y:S02]  /*13dc0*/  F2FP.SATFINITE.E4M3.F32.PACK_AB_MERGE_C R204, R77, R54, RZ ;  /* 0x000000364dcc723e */ /* 0x001fe400048070ff */
[----:B------:R-:W-:Y:S02]  /*13dd0*/  FSEL R92, R92, RZ, P1 ;  /* 0x000000ff5c5c7208 */ /* 0x000fe40000800000 */
[----:B------:R-:W-:-:S03]  /*13de0*/  ISETP.GE.AND P1, PT, R138, 0xe1, PT ;  /* 0x000000e18a00780c */ /* 0x000fc60003f26270 */
        /* <DEDUP_REMOVED lines=18> */
[----:B------:R-:W-:-:S02]  /*13f10*/  @!P2 VIADD R61, R3, 0x2e840 ;  /* 0x0002e840033da836 */ /* 0x000fc40000000000 */
[----:B------:R-:W-:-:S01]  /*13f20*/  FFMA.FTZ R98, R2, R153, -R92 ;  /* 0x0000009902627223 */ /* 0x000fc2000001085c */
[C-C-:B------:R-:W-:Y:S01]  /*13f30*/  FFMA.FTZ R127, R2.reuse, R111, -R92.reuse ;  /* 0x0000006f027f7223 */ /* 0x140fe2000001085c */
[----:B------:R-:W-:-:S01]  /*13f40*/  FFMA.FTZ R84, R2, R159, -R92 ;  /* 0x0000009f02547223 */ /* 0x000fc2000001085c */
[C-C-:B------:R-:W-:Y:S01]  /*13f50*/  FFMA.FTZ R111, R2.reuse, R115, -R92.reuse ;  /* 0x00000073026f7223 */ /* 0x140fe2000001085c */
[----:B------:R-:W-:Y:S01]  /*13f60*/  @!P2 PRMT R61, RZ, 0x654, R61 ;  /* 0x00000654ff3da816 */ /* 0x000fe2000000003d */
[----:B------:R-:W1:Y:S01]  /*13f70*/  MUFU.EX2 R94, R94 ;  /* 0x0000005e005e7308 */ /* 0x000e620000000800 */
[----:B------:R-:W-:-:S01]  /*13f80*/  FFMA.FTZ R100, R2, R113, -R92 ;  /* 0x0000007102647223 */ /* 0x000fc2000001085c */
[C-C-:B------:R-:W-:Y:S01]  /*13f90*/  FFMA.FTZ R113, R2.reuse, R119, -R92.reuse ;  /* 0x0000007702717223 */ /* 0x140fe2000001085c */
[----:B------:R2:W-:Y:S01]  /*13fa0*/  @!P2 SYNCS.ARRIVE.TRANS64.RED.A1T0 RZ, [R61+URZ], RZ ;  /* 0x000000ff3dffa9a7 */ /* 0x0005e2000810043f */
[----:B------:R-:W-:-:S01]  /*13fb0*/  FFMA.FTZ R15, R2, R15, -R92 ;  /* 0x0000000f020f7223 */ /* 0x000fc2000001085c */
[C-C-:B------:R-:W-:Y:S01]  /*13fc0*/  FFMA.FTZ R86, R2.reuse, R91, -R92.reuse ;  /* 0x0000005b02567223 */ /* 0x140fe2000001085c */
[----:B------:R-:W-:-:S01]  /*13fd0*/  FFMA.FTZ R91, R2, R89, -R92 ;  /* 0x00000059025b7223 */ /* 0x000fc2000001085c */
[----:B------:R-:W-:Y:S01]  /*13fe0*/  FFMA.FTZ R104, R2, R95, -R92 ;  /* 0x0000005f02687223 */ /* 0x000fe2000001085c */
        /* <DEDUP_REMOVED lines=10> */
[----:B------:R-:W-:Y:S01]  /*14090*/  FADD.FTZ R87, R125, R108 ;  /* 0x0000006c7d577221 */ /* 0x000fe20000010000 */
[----:B------:R-:W-:-:S01]  /*140a0*/  FFMA.FTZ R108, R2, R59, -R92 ;  /* 0x0000003b026c7223 */ /* 0x000fc2000001085c */
[C-C-:B------:R-:W-:Y:S01]  /*140b0*/  FFMA.FTZ R75, R2.reuse, R75, -R92.reuse ;  /* 0x0000004b024b7223 */ /* 0x140fe2000001085c */
[----:B------:R-:W-:-:S01]  /*140c0*/  FFMA.FTZ R97, R2, R183, -R92 ;  /* 0x000000b702617223 */ /* 0x000fc2000001085c */
[----:B------:R-:W-:Y:S01]  /*140d0*/  FADD.FTZ R116, R24, R87 ;  /* 0x0000005718747221 */ /* 0x000fe20000010000 */
[----:B------:R-:W-:-:S01]  /*140e0*/  FFMA.FTZ R110, R2, R79, -R92 ;  /* 0x0000004f026e7223 */ /* 0x000fc2000001085c */
[----:B------:R-:W1:Y:S01]  /*140f0*/  MUFU.EX2 R80, R80 ;  /* 0x0000005000507308 */ /* 0x000e620000000800 */
[----:B---3--:R-:W-:-:S01]  /*14100*/  FADD.FTZ R114, R121, R114 ;  /* 0x0000007279727221 */ /* 0x008fc20000010000 */
[----:B------:R-:W-:Y:S01]  /*14110*/  FADD.FTZ R59, R139, R116 ;  /* 0x000000748b3b7221 */ /* 0x000fe20000010000 */
[----:B------:R-:W-:-:S01]  /*14120*/  FFMA.FTZ R116, R2, R63, -R92 ;  /* 0x0000003f02747223 */ /* 0x000fc2000001085c */
[C-C-:B------:R-:W-:Y:S01]  /*14130*/  FFMA.FTZ R79, R2.reuse, R189, -R92.reuse ;  /* 0x000000bd024f7223 */ /* 0x140fe2000001085c */
[----:B------:R-:W-:-:S01]  /*14140*/  FFMA.FTZ R57, R2, R57, -R92 ;  /* 0x0000003902397223 */ /* 0x000fc2000001085c */
[C-C-:B------:R-:W-:Y:S01]  /*14150*/  FFMA.FTZ R53, R2.reuse, R53, -R92.reuse ;  /* 0x0000003502357223 */ /* 0x140fe2000001085c */
[----:B------:R-:W-:-:S01]  /*14160*/  FFMA.FTZ R71, R2, R71, -R92 ;  /* 0x0000004702477223 */ /* 0x000fc2000001085c */
[----:B------:R-:W3:Y:S01]  /*14170*/  MUFU.EX2 R96, R96 ;  /* 0x0000006000607308 */ /* 0x000ee20000000800 */
[----:B0-----:R-:W-:-:S01]  /*14180*/  FADD.FTZ R87, R37, R114 ;  /* 0x0000007225577221 */ /* 0x001fc20000010000 */
[----:B------:R-:W-:Y:S01]  /*14190*/  FADD.FTZ R114, R28, R59 ;  /* 0x0000003b1c727221 */ /* 0x000fe20000010000 */
[----:B------:R-:W-:-:S01]  /*141a0*/  FFMA.FTZ R59, R2, R65, -R92 ;  /* 0x00000041023b7223 */ /* 0x000fc2000001085c */
[C-C-:B------:R-:W-:Y:S01]  /*141b0*/  FFMA.FTZ R51, R2.reuse, R51, -R92.reuse ;  /* 0x0000003302337223 */ /* 0x140fe2000001085c */
[----:B------:R-:W-:-:S01]  /*141c0*/  FFMA.FTZ R225, R2, R225, -R92 ;  /* 0x000000e102e17223 */ /* 0x000fc2000001085c */
[----:B--2---:R-:W-:Y:S01]  /*141d0*/  FADD.FTZ R61, R133, R114 ;  /* 0x00000072853d7221 */ /* 0x004fe20000010000 */
[----:B------:R-:W-:-:S01]  /*141e0*/  FFMA.FTZ R114, R2, R67, -R92 ;  /* 0x0000004302727223 */ /* 0x000fc2000001085c */
[----:B------:R-:W0:Y:S01]  /*141f0*/  MUFU.EX2 R123, R123 ;  /* 0x0000007b007b7308 */ /* 0x000e220000000800 */
[----:B-1----:R-:W-:-:S01]  /*14200*/  FADD.FTZ R87, R80, R87 ;  /* 0x0000005750577221 */ /* 0x002fc20000010000 */
[C-C-:B------:R-:W-:Y:S01]  /*14210*/  FFMA.FTZ R67, R2.reuse, R49, -R92.reuse ;  /* 0x0000003102437223 */ /* 0x140fe2000001085c */
[----:B------:R-:W-:-:S01]  /*14220*/  FFMA.FTZ R49, R2, R47, -R92 ;  /* 0x0000002f02317223 */ /* 0x000fc2000001085c */
[C-C-:B------:R-:W-:Y:S01]  /*14230*/  FFMA.FTZ R55, R2.reuse, R55, -R92.reuse ;  /* 0x0000003702377223 */ /* 0x140fe2000001085c */
[----:B------:R-:W-:Y:S01]  /*14240*/  F2FP.SATFINITE.E4M3.F32.PACK_AB_MERGE_C R94, R121, R94, RZ ;  /* 0x0000005e795e723e */ /* 0x000fe200048070ff */
[C-C-:B------:R-:W-:Y:S01]  /*14250*/  FFMA.FTZ R30, R2.reuse, R30, -R92.reuse ;  /* 0x0000001e021e7223 */ /* 0x140fe2000001085c */
[----:B------:R-:W-:-:S01]  /*14260*/  FFMA.FTZ R161, R2, R161, -R92 ;  /* 0x000000a102a17223 */ /* 0x000fc2000001085c */
[----:B------:R-:W1:Y:S01]  /*14270*/  MUFU.EX2 R82, R82 ;  /* 0x0000005200527308 */ /* 0x000e620000000800 */
[----:B---3--:R-:W-:-:S01]  /*14280*/  FADD.FTZ R118, R96, R87 ;  /* 0x0000005760767221 */ /* 0x008fc20000010000 */
[C-C-:B------:R-:W-:Y:S01]  /*14290*/  FFMA.FTZ R163, R2.reuse, R163, -R92.reuse ;  /* 0x000000a302a37223 */ /* 0x140fe2000001085c */
[----:B------:R-:W-:-:S01]  /*142a0*/  FFMA.FTZ R165, R2, R165, -R92 ;  /* 0x000000a502a57223 */ /* 0x000fc2000001085c */
[----:B------:R-:W-:Y:S01]  /*142b0*/  FFMA.FTZ R167, R2, R167, -R92 ;  /* 0x000000a702a77223 */ /* 0x000fe2000001085c */
[----:B------:R-:W-:Y:S01]  /*142c0*/  IMAD.MOV.U32 R87, RZ, RZ, RZ ;  /* 0x000000ffff577224 */ /* 0x000fe200078e00ff */
[----:B------:R-:W-:-:S02]  /*142d0*/  F2FP.SATFINITE.E4M3.F32.PACK_AB_MERGE_C R204, R73, R52, R204 ;  /* 0x0000003449cc723e */ /* 0x000fc400048070cc */
[----:B------:R-:W2:Y:S01]  /*142e0*/  MUFU.EX2 R107, R107 ;  /* 0x0000006b006b7308 */ /* 0x000ea20000000800 */
[----:B0-----:R-:W-:-:S01]  /*142f0*/  FADD.FTZ R63, R123, R118 ;  /* 0x000000767b3f7221 */ /* 0x001fc20000010000 */
[----:B------:R-:W-:Y:S01]  /*14300*/  FADD.FTZ R118, R32, R61 ;  /* 0x0000003d20767221 */ /* 0x000fe20000010000 */
[----:B------:R-:W-:-:S01]  /*14310*/  FFMA.FTZ R61, R2, R41, -R92 ;  /* 0x00000029023d7223 */ /* 0x000fc2000001085c */
[----:B------:R-:W-:Y:S02]  /*14320*/  F2FP.SATFINITE.E4M3.F32.PACK_AB_MERGE_C R227, R123, R96, RZ ;  /* 0x000000607be3723e */ /* 0x000fe400048070ff */
[----:B------:R-:W-:-:S02]  /*14330*/  FADD.FTZ R41, R143, R118 ;  /* 0x000000768f297221 */ /* 0x000fc40000010000 */
[----:B------:R-:W0:Y:S01]  /*14340*/  MUFU.EX2 R98, R98 ;  /* 0x0000006200627308 */ /* 0x000e220000000800 */
[----:B-1----:R-:W-:-:S01]  /*14350*/  FADD.FTZ R120, R82, R63 ;  /* 0x0000003f52787221 */ /* 0x002fc20000010000 */
[----:B------:R-:W-:Y:S01]  /*14360*/  FADD.FTZ R118, R36, R41 ;  /* 0x0000002924767221 */ /* 0x000fe20000010000 */
[----:B------:R-:W-:-:S01]  /*14370*/  FFMA.FTZ R63, R2, R45, -R92 ;  /* 0x0000002d023f7223 */ /* 0x000fc2000001085c */
[----:B------:R-:W-:Y:S01]  /*14380*/  F2FP.SATFINITE.E4M3.F32.PACK_AB_MERGE_C R227, R80, R37, R227 ;  /* 0x0000002550e3723e */ /* 0x000fe200048070e3 */
[----:B------:R-:W-:-:S02]  /*14390*/  IMAD.MOV.U32 R80, RZ, RZ, R87 ;  /* 0x000000ffff507224 */ /* 0x000fc400078e0057 */
[----:B------:R-:W-:Y:S01]  /*143a0*/  IMAD.MOV.U32 R37, RZ, RZ, R87 ;  /* 0x000000ffff257224 */ /* 0x000fe200078e0057 */
[----:B------:R-:W1:Y:S01]  /*143b0*/  MUFU.EX2 R127, R127 ;  /* 0x0000007f007f7308 */ /* 0x000e620000000800 */
[----:B--2---:R-:W-:-:S07]  /*143c0*/  FADD.FTZ R65, R107, R120 ;  /* 0x000000786b417221 */ /* 0x004fce0000010000 */
[----:B------:R-:W2:Y:S01]  /*143d0*/  MUFU.EX2 R84, R84 ;  /* 0x0000005400547308 */ /* 0x000ea20000000800 */
[----:B0-----:R-:W-:-:S01]  /*143e0*/  FADD.FTZ R120, R98, R65 ;  /* 0x0000004162787221 */ /* 0x001fc20000010000 */
[----:B------:R-:W-:Y:S01]  /*143f0*/  FFMA.FTZ R65, R2, R43, -R92 ;  /* 0x0000002b02417223 */ /* 0x000fe2000001085c */
[----:B------:R-:W-:-:S04]  /*14400*/  FADD.FTZ R43, R109, R118 ;  /* 0x000000766d2b7221 */ /* 0x000fc80000010000 */
[----:B------:R-:W-:Y:S01]  /*14410*/  FADD.FTZ R118, R40, R43 ;  /* 0x0000002b28767221 */ /* 0x000fe20000010000 */
[----:B------:R-:W0:Y:S01]  /*14420*/  MUFU.EX2 R111, R111 ;  /* 0x0000006f006f7308 */ /* 0x000e220000000800 */
[----:B-1----:R-:W-:-:S01]  /*14430*/  FADD.FTZ R45, R127, R120 ;  /* 0x000000787f2d7221 */ /* 0x002fc20000010000 */
[----:B------:R-:W-:Y:S01]  /*14440*/  F2FP.SATFINITE.E4M3.F32.PACK_AB_MERGE_C R221, R127, R98, RZ ;  /* 0x000000627fdd723e */ /* 0x000fe200048070ff */
[----:B------:R-:W-:-:S03]  /*14450*/  FADD.FTZ R43, R145, R118 ;  /* 0x00000076912b7221 */ /* 0x000fc60000010000 */
[----:B------:R-:W-:Y:S01]  /*14460*/  F2FP.SATFINITE.E4M3.F32.PACK_AB_MERGE_C R221, R107, R82, R221 ;  /* 0x000000526bdd723e */ /* 0x000fe200048070dd */
[----:B------:R-:W-:-:S01]  /*14470*/  FADD.FTZ R118, R42, R43 ;  /* 0x0000002b2a767221 */ /* 0x000fc20000010000 */
[----:B------:R-:W1:Y:S01]  /*14480*/  MUFU.EX2 R100, R100 ;  /* 0x0000006400647308 */ /* 0x000e620000000800 */
[----:B--2---:R-:W-:-:S01]  /*14490*/  FADD.FTZ R120, R84, R45 ;  /* 0x0000002d54787221 */ /* 0x004fc20000010000 */
[----:B------:R-:W-:Y:S01]  /*144a0*/  FFMA.FTZ R43, R2, R26, -R92 ;  /* 0x0000001a022b7223 */ /* 0x000fe2000001085c */
[----:B------:R-:W-:-:S05]  /*144b0*/  IMAD.MOV.U32 R82, RZ, RZ, R87 ;  /* 0x000000ffff527224 */ /* 0x000fca00078e0057 */
[----:B------:R-:W2:Y:S01]  /*144c0*/  MUFU.EX2 R113, R113 ;  /* 0x0000007100717308 */ /* 0x000ea20000000800 */
[----:B0-----:R-:W-:-:S07]  /*144d0*/  FADD.FTZ R45, R111, R120 ;  /* 0x000000786f2d7221 */ /* 0x001fce0000010000 */
[----:B------:R-:W0:Y:S01]  /*144e0*/  MUFU.EX2 R15, R15 ;  /* 0x0000000f000f7308 */ /* 0x000e220000000800 */
[----:B-1----:R-:W-:-:S01]  /*144f0*/  FADD.FTZ R120, R100, R45 ;  /* 0x0000002d64787221 */ /* 0x002fc20000010000 */
[----:B------:R-:W-:-:S04]  /*14500*/  FADD.FTZ R45, R117, R118 ;  /* 0x00000076752d7221 */ /* 0x000fc80000010000 */
[----:B------:R-:W-:Y:S01]  /*14510*/  FADD.FTZ R118, R44, R45 ;  /* 0x0000002d2c767221 */ /* 0x000fe20000010000 */
[----:B------:R-:W-:-:S01]  /*14520*/  FFMA.FTZ R45, R2, R27, -R92 ;  /* 0x0000001b022d7223 */ /* 0x000fc2000001085c */
[----:B------:R-:W1:Y:S01]  /*14530*/  MUFU.EX2 R86, R86 ;  /* 0x0000005600567308 */ /* 0x000e620000000800 */
[----:B--2---:R-:W-:-:S01]  /*14540*/  FADD.FTZ R120, R113, R120 ;  /* 0x0000007871787221 */ /* 0x004fc20000010000 */
[----:B------:R-:W-:Y:S01]  /*14550*/  FFMA.FTZ R92, R2, R171, -R92 ;  /* 0x000000ab025c7223 */ /* 0x000fe2000001085c */
[----:B------:R-:W-:Y:S01]  /*14560*/  F2FP.SATFINITE.E4M3.F32.PACK_AB_MERGE_C R100, R113, R100, RZ ;  /* 0x000000647164723e */ /* 0x000fe200048070ff */
[----:B------:R-:W-:-:S03]  /*14570*/  IMAD.MOV.U32 R44, RZ, RZ, R87 ;  /* 0x000000ffff2c7224 */ /* 0x000fc600078e0057 */
[----:B------:R-:W-:Y:S01]  /*14580*/  F2FP.SATFINITE.E4M3.F32.PACK_AB_MERGE_C R223, R111, R84, R100 ;  /* 0x000000546fdf723e */ /* 0x000fe20004807064 */
[----:B------:R-:W2:Y:S01]  /*14590*/  MUFU.EX2 R91, R91 ;  /* 0x0000005b005b7308 */ /* 0x000ea20000000800 */
[----:B0-----:R-:W-:-:S01]  /*145a0*/  FADD.FTZ R27, R15, R120 ;  /* 0x000000780f1b7221 */ /* 0x001fc20000010000 */
[----:B------:R-:W-:-:S06]  /*145b0*/  IMAD.MOV.U32 R84, RZ, RZ, R87 ;  /* 0x000000ffff547224 */ /* 0x000fcc00078e0057 */
[----:B------:R-:W0:Y:S08]  /*145c0*/  MUFU.EX2 R104, R104 ;  /* 0x0000006800687308 */ /* 0x000e300000000800 */
[----:B------:R-:W3:Y:S08]  /*145d0*/  MUFU.EX2 R88, R88 ;  /* 0x0000005800587308 */ /* 0x000ef00000000800 */
[----:B------:R4:W-:Y:S08]  /*145e0*/  MUFU.EX2 R41, R69 ;  /* 0x0000004500297308 */ /* 0x0009f00000000800 */
[----:B------:R-:W3:Y:S01]  /*145f0*/  MUFU.EX2 R89, R89 ;  /* 0x0000005900597308 */ /* 0x000ee20000000800 */
[----:B----4-:R-:W-:-:S01]  /*14600*/  FADD.FTZ R69, R105, R118 ;  /* 0x0000007669457221 */ /* 0x010fc20000010000 */
[----:B-1----:R-:W-:-:S03]  /*14610*/  FADD.FTZ R118, R86, R27 ;  /* 0x0000001b56767221 */ /* 0x002fc60000010000 */
[----:B------:R-:W-:Y:S01]  /*14620*/  FADD.FTZ R120, R46, R69 ;  /* 0x000000452e787221 */ /* 0x000fe20000010000 */
[----:B--2---:R-:W-:-:S01]  /*14630*/  FADD.FTZ R27, R91, R118 ;  /* 0x000000765b1b7221 */ /* 0x004fc20000010000 */
[C---:B0-----:R-:W-:Y:S01]  /*14640*/  F2FP.SATFINITE.E4M3.F32.PACK_AB_MERGE_C R91, R104.reuse, R91, RZ ;  /* 0x0000005b685b723e */ /* 0x041fe200048070ff */
[----:B------:R-:W0:Y:S02]  /*14650*/  MUFU.EX2 R95, R95 ;  /* 0x0000005f005f7308 */ /* 0x000e240000000800 */
[----:B------:R-:W-:-:S01]  /*14660*/  FADD.FTZ R69, R104, R27 ;  /* 0x0000001b68457221 */ /* 0x000fc20000010000 */
[----:B------:R-:W-:Y:S01]  /*14670*/  F2FP.SATFINITE.E4M3.F32.PACK_AB_MERGE_C R201, R86, R15, R91 ;  /* 0x0000000f56c9723e */ /* 0x000fe2000480705b */
[----:B------:R-:W-:-:S04]  /*14680*/  IMAD.MOV.U32 R86, RZ, RZ, R87 ;  /* 0x000000ffff567224 */ /* 0x000fc800078e0057 */
[----:B------:R1:W-:Y:S08]  /*14690*/  MUFU.EX2 R26, R61 ;  /* 0x0000003d001a7308 */ /* 0x0003f00000000800 */
[----:B------:R-:W2:Y:S01]  /*146a0*/  MUFU.EX2 R106, R106 ;  /* 0x0000006a006a7308 */ /* 0x000ea20000000800 */
[----:B-1----:R-:W-:-:S01]  /*146b0*/  FADD.FTZ R61, R93, R120 ;  /* 0x000000785d3d7221 */ /* 0x002fc20000010000 */
[----:B---3--:R-:W-:Y:S01]  /*146c0*/  FADD.FTZ R120, R88, R69 ;  /* 0x0000004558787221 */ /* 0x008fe20000010000 */
[----:B------:R-:W-:-:S02]  /*146d0*/  MOV R69, R87 ;  /* 0x0000005700457202 */ /* 0x000fc40000000f00 */
[----:B------:R-:W-:Y:S01]  /*146e0*/  FADD.FTZ R118, R48, R61 ;  /* 0x0000003d30767221 */ /* 0x000fe20000010000 */
[----:B------:R-:W-:-:S01]  /*146f0*/  FADD.FTZ R120, R89, R120 ;  /* 0x0000007859787221 */ /* 0x000fc20000010000 */
[----:B------:R-:W-:Y:S01]  /*14700*/  MOV R48, R87 ;  /* 0x0000005700307202 */ /* 0x000fe20000000f00 */
[----:B------:R-:W1:Y:S01]  /*14710*/  MUFU.EX2 R90, R90 ;  /* 0x0000005a005a7308 */ /* 0x000e620000000800 */
[----:B------:R-:W-:-:S04]  /*14720*/  FADD.FTZ R61, R147, R118 ;  /* 0x00000076933d7221 */ /* 0x000fc80000010000 */
[----:B------:R-:W-:Y:S01]  /*14730*/  FADD.FTZ R28, R50, R61 ;  /* 0x0000003d321c7221 */ /* 0x000fe20000010000 */
[----:B0-----:R-:W-:-:S01]  /*14740*/  FADD.FTZ R61, R95, R120 ;  /* 0x000000785f3d7221 */ /* 0x001fc20000010000 */
[----:B------:R-:W-:Y:S01]  /*14750*/  IMAD.MOV.U32 R50, RZ, RZ, R87 ;  /* 0x000000ffff327224 */ /* 0x000fe200078e0057 */
[----:B------:R-:W0:Y:S01]  /*14760*/  MUFU.EX2 R75, R75 ;  /* 0x0000004b004b7308 */ /* 0x000e220000000800 */
[C---:B--2---:R-:W-:Y:S01]  /*14770*/  F2FP.SATFINITE.E4M3.F32.PACK_AB_MERGE_C R95, R106.reuse, R95, RZ ;  /* 0x0000005f6a5f723e */ /* 0x044fe200048070ff */
[----:B------:R-:W-:-:S06]  /*14780*/  FADD.FTZ R61, R106, R61 ;  /* 0x0000003d6a3d7221 */ /* 0x000fcc0000010000 */
[----:B------:R-:W2:Y:S01]  /*14790*/  MUFU.EX2 R97, R97 ;  /* 0x0000006100617308 */ /* 0x000ea20000000800 */
[----:B-1----:R-:W-:-:S07]  /*147a0*/  FADD.FTZ R42, R90, R61 ;  /* 0x0000003d5a2a7221 */ /* 0x002fce0000010000 */
[----:B------:R1:W-:Y:S01]  /*147b0*/  MUFU.EX2 R27, R63 ;  /* 0x0000003f001b7308 */ /* 0x0003e20000000800 */
[----:B0-----:R-:W-:-:S07]  /*147c0*/  FADD.FTZ R42, R75, R42 ;  /* 0x0000002a4b2a7221 */ /* 0x001fce0000010000 */
[----:B------:R-:W0:Y:S01]  /*147d0*/  MUFU.EX2 R110, R110 ;  /* 0x0000006e006e7308 */ /* 0x000e220000000800 */
[----:B-1----:R-:W-:-:S04]  /*147e0*/  FADD.FTZ R63, R101, R28 ;  /* 0x0000001c653f7221 */ /* 0x002fc80000010000 */
[----:B------:R-:W-:Y:S01]  /*147f0*/  FADD.FTZ R36, R52, R63 ;  /* 0x0000003f34247221 */ /* 0x000fe20000010000 */
[----:B------:R-:W-:Y:S02]  /*14800*/  IMAD.MOV.U32 R52, RZ, RZ, R87 ;  /* 0x000000ffff347224 */ /* 0x000fe400078e0057 */
[----:B------:R-:W1:Y:S01]  /*14810*/  MUFU.EX2 R79, R79 ;  /* 0x0000004f004f7308 */ /* 0x000e620000000800 */
[----:B------:R-:W-:-:S01]  /*14820*/  FADD.FTZ R61, R73, R36 ;  /* 0x00000024493d7221 */ /* 0x000fc20000010000 */
[----:B------:R-:W-:-:S03]  /*14830*/  IMAD.MOV.U32 R73, RZ, RZ, R87 ;  /* 0x000000ffff497224 */ /* 0x000fc600078e0057 */
[----:B------:R-:W-:Y:S01]  /*14840*/  FADD.FTZ R36, R54, R61 ;  /* 0x0000003d36247221 */ /* 0x000fe20000010000 */
[----:B--2---:R-:W-:-:S01]  /*14850*/  FADD.FTZ R61, R97, R42 ;  /* 0x0000002a613d7221 */ /* 0x004fc20000010000 */
[----:B------:R-:W-:Y:S01]  /*14860*/  IMAD.MOV.U32 R54, RZ, RZ, R87 ;  /* 0x000000ffff367224 */ /* 0x000fe200078e0057 */
[----:B------:R-:W2:Y:S01]  /*14870*/  MUFU.EX2 R102, R102 ;  /* 0x0000006600667308 */ /* 0x000ea20000000800 */
[----:B------:R-:W-:-:S01]  /*14880*/  FADD.FTZ R77, R77, R36 ;  /* 0x000000244d4d7221 */ /* 0x000fc20000010000 */
[C---:B0-----:R-:W-:Y:S01]  /*14890*/  FADD.FTZ R42, R110.reuse, R61 ;  /* 0x0000003d6e2a7221 */ /* 0x041fe20000010000 */
[----:B------:R-:W-:Y:S02]  /*148a0*/  F2FP.SATFINITE.E4M3.F32.PACK_AB_MERGE_C R97, R110, R97, RZ ;  /* 0x000000616e61723e */ /* 0x000fe400048070ff */
[----:B------:R-:W-:Y:S01]  /*148b0*/  FADD.FTZ R46, R56, R77 ;  /* 0x0000004d382e7221 */ /* 0x000fe20000010000 */
[----:B------:R-:W-:Y:S02]  /*148c0*/  IMAD.MOV.U32 R77, RZ, RZ, R87 ;  /* 0x000000ffff4d7224 */ /* 0x000fe400078e0057 */
[----:B------:R-:W-:Y:S01]  /*148d0*/  MUFU.EX2 R57, R57 ;  /* 0x0000003900397308 */ /* 0x000fe20000000800 */
[----:B-1----:R-:W-:-:S01]  /*148e0*/  FADD.FTZ R61, R79, R42 ;  /* 0x0000002a4f3d7221 */ /* 0x002fc20000010000 */
[----:B------:R-:W-:-:S04]  /*148f0*/  FADD.FTZ R63, R81, R46 ;  /* 0x0000002e513f7221 */ /* 0x000fc80000010000 */
[----:B------:R-:W-:Y:S01]  /*14900*/  FADD.FTZ R46, R58, R63 ;  /* 0x0000003f3a2e7221 */ /* 0x000fe20000010000 */
[----:B------:R-:W-:Y:S01]  /*14910*/  IMAD.MOV.U32 R63, RZ, RZ, R87 ;  /* 0x000000ffff3f7224 */ /* 0x000fe200078e0057 */
[----:B------:R-:W0:Y:S01]  /*14920*/  MUFU.EX2 R85, R85 ;  /* 0x0000005500557308 */ /* 0x000e220000000800 */
[----:B--2---:R-:W-:-:S01]  /*14930*/  FADD.FTZ R42, R102, R61 ;  /* 0x0000003d662a7221 */ /* 0x004fc20000010000 */
[----:B------:R-:W-:-:S06]  /*14940*/  IMAD.MOV.U32 R61, RZ, RZ, R87 ;  /* 0x000000ffff3d7224 */ /* 0x000fcc00078e0057 */
[----:B------:R-:W1:Y:S08]  /*14950*/  MUFU.EX2 R112, R112 ;  /* 0x0000007000707308 */ /* 0x000e700000000800 */
[----:B------:R-:W2:Y:S01]  /*14960*/  MUFU.EX2 R60, R191 ;  /* 0x000000bf003c7308 */ /* 0x000ea20000000800 */
[C---:B0-----:R-:W-:Y:S01]  /*14970*/  F2FP.SATFINITE.E4M3.F32.PACK_AB_MERGE_C R206, R85.reuse, R58, RZ ;  /* 0x0000003a55ce723e */ /* 0x041fe200048070ff */
[----:B------:R-:W-:Y:S01]  /*14980*/  FADD.FTZ R85, R85, R46 ;  /* 0x0000002e55557221 */ /* 0x000fe20000010000 */
[----:B------:R-:W-:-:S02]  /*14990*/  IMAD.MOV.U32 R58, RZ, RZ, R87 ;  /* 0x000000ffff3a7224 */ /* 0x000fc400078e0057 */
[----:B------:R-:W-:Y:S01]  /*149a0*/  F2FP.SATFINITE.E4M3.F32.PACK_AB_MERGE_C R206, R81, R56, R206 ;  /* 0x0000003851ce723e */ /* 0x000fe200048070ce */
[--C-:B------:R-:W-:Y:S02]  /*149b0*/  IMAD.MOV.U32 R81, RZ, RZ, R87.reuse ;  /* 0x000000ffff517224 */ /* 0x100fe400078e0057 */
[----:B------:R0:W-:Y:S01]  /*149c0*/  MUFU.EX2 R3, R83 ;  /* 0x0000005300037308 */ /* 0x0001e20000000800 */
[----:B-1----:R-:W-:Y:S01]  /*149d0*/  F2FP.SATFINITE.E4M3.F32.PACK_AB_MERGE_C R46, R112, R57, RZ ;  /* 0x00000039702e723e */ /* 0x002fe200048070ff */
[----:B------:R-:W-:-:S03]  /*149e0*/  IMAD.MOV.U32 R56, RZ, RZ, R87 ;  /* 0x000000ffff387224 */ /* 0x000fc600078e0057 */
[----:B------:R-:W-:Y:S01]  /*149f0*/  F2FP.SATFINITE.E4M3.F32.PACK_AB_MERGE_C R207, R102, R79, R46 ;  /* 0x0000004f66cf723e */ /* 0x000fe2000480702e */
[--C-:B------:R-:W-:Y:S02]  /*14a00*/  IMAD.MOV.U32 R79, RZ, RZ, R87.reuse ;  /* 0x000000ffff4f7224 */ /* 0x100fe400078e0057 */
[----:B------:R-:W1:Y:S01]  /*14a10*/  MUFU.EX2 R151, R151 ;  /* 0x0000009700977308 */ /* 0x000e620000000800 */
[----:B0-----:R-:W-:Y:S01]  /*14a20*/  MOV R83, R87 ;  /* 0x0000005700537202 */ /* 0x001fe20000000f00 */
[----:B------:R-:W-:-:S06]  /*14a30*/  IMAD.MOV.U32 R46, RZ, RZ, R87 ;  /* 0x000000ffff2e7224 */ /* 0x000fcc00078e0057 */
[----:B------:R-:W-:Y:S08]  /*14a40*/  MUFU.EX2 R108, R108 ;  /* 0x0000006c006c7308 */ /* 0x000ff00000000800 */
[----:B------:R-:W0:Y:S08]  /*14a50*/  MUFU.EX2 R62, R195 ;  /* 0x000000c3003e7308 */ /* 0x000e300000000800 */
[----:B------:R-:W3:Y:S08]  /*14a60*/  MUFU.EX2 R59, R59 ;  /* 0x0000003b003b7308 */ /* 0x000ef00000000800 */
[----:B------:R4:W-:Y:S08]  /*14a70*/  MUFU.EX2 R36, R53 ;  /* 0x0000003500247308 */ /* 0x0009f00000000800 */
[----:B------:R-:W3:Y:S01]  /*14a80*/  MUFU.EX2 R155, R155 ;  /* 0x0000009b009b7308 */ /* 0x000ee20000000800 */
[----:B----4-:R-:W-:-:S01]  /*14a90*/  FADD.FTZ R53, R57, R42 ;  /* 0x0000002a39357221 */ /* 0x010fc20000010000 */
[----:B--2---:R-:W-:Y:S01]  /*14aa0*/  FADD.FTZ R42, R60, R85 ;  /* 0x000000553c2a7221 */ /* 0x004fe20000010000 */
[----:B------:R-:W-:-:S02]  /*14ab0*/  IMAD.MOV.U32 R85, RZ, RZ, R87 ;  /* 0x000000ffff557224 */ /* 0x000fc400078e0057 */
[----:B------:R-:W-:Y:S01]  /*14ac0*/  FADD.FTZ R112, R112, R53 ;  /* 0x0000003570707221 */ /* 0x000fe20000010000 */
[----:B-1----:R-:W-:-:S01]  /*14ad0*/  FADD.FTZ R57, R151, R42 ;  /* 0x0000002a97397221 */ /* 0x002fc20000010000 */
[----:B------:R-:W-:Y:S01]  /*14ae0*/  IMAD.MOV.U32 R42, RZ, RZ, R87 ;  /* 0x000000ffff2a7224 */ /* 0x000fe200078e0057 */
[----:B------:R-:W1:Y:S01]  /*14af0*/  MUFU.EX2 R116, R116 ;  /* 0x0000007400747308 */ /* 0x000e620000000800 */
[----:B------:R-:W-:-:S01]  /*14b00*/  FADD.FTZ R53, R3, R112 ;  /* 0x0000007003357221 */ /* 0x000fc20000010000 */
[----:B0-----:R-:W-:-:S03]  /*14b10*/  FADD.FTZ R32, R62, R57 ;  /* 0x000000393e207221 */ /* 0x001fc60000010000 */
[----:B------:R-:W-:-:S03]  /*14b20*/  FADD.FTZ R24, R108, R53 ;  /* 0x000000356c187221 */ /* 0x000fc60000010000 */
[----:B------:R-:W0:Y:S01]  /*14b30*/  MUFU.EX2 R64, R199 ;  /* 0x000000c700407308 */ /* 0x000e220000000800 */
[----:B---3--:R-:W-:-:S01]  /*14b40*/  FADD.FTZ R53, R59, R24 ;  /* 0x000000183b357221 */ /* 0x008fc20000010000 */
[C---:B------:R-:W-:Y:S01]  /*14b50*/  F2FP.SATFINITE.E4M3.F32.PACK_AB_MERGE_C R208, R155.reuse, R62, RZ ;  /* 0x0000003e9bd0723e */ /* 0x040fe200048070ff */
[----:B------:R-:W-:-:S01]  /*14b60*/  FADD.FTZ R155, R155, R32 ;  /* 0x000000209b9b7221 */ /* 0x000fc20000010000 */
[----:B------:R-:W-:Y:S02]  /*14b70*/  MOV R62, R87 ;  /* 0x00000057003e7202 */ /* 0x000fe40000000f00 */
[----:B------:R-:W-:Y:S01]  /*14b80*/  F2FP.SATFINITE.E4M3.F32.PACK_AB_MERGE_C R208, R151, R60, R208 ;  /* 0x0000003c97d0723e */ /* 0x000fe200048070d0 */
[----:B------:R-:W-:Y:S01]  /*14b90*/  IMAD.MOV.U32 R60, RZ, RZ, R87 ;  /* 0x000000ffff3c7224 */ /* 0x000fe200078e0057 */
[----:B------:R-:W2:Y:S01]  /*14ba0*/  MUFU.EX2 R157, R157 ;  /* 0x0000009d009d7308 */ /* 0x000ea20000000800 */
[C---:B-1----:R-:W-:Y:S01]  /*14bb0*/  F2FP.SATFINITE.E4M3.F32.PACK_AB_MERGE_C R59, R116.reuse, R59, RZ ;  /* 0x0000003b743b723e */ /* 0x042fe200048070ff */
[----:B------:R-:W-:-:S03]  /*14bc0*/  FADD.FTZ R116, R116, R53 ;  /* 0x0000003574747221 */ /* 0x000fc60000010000 */
[----:B------:R-:W-:Y:S01]  /*14bd0*/  F2FP.SATFINITE.E4M3.F32.PACK_AB_MERGE_C R209, R108, R3, R59 ;  /* 0x000000036cd1723e */ /* 0x000fe2000480703b */
[----:B------:R-:W-:-:S01]  /*14be0*/  FADD.FTZ R53, R41, R116 ;  /* 0x0000007429357221 */ /* 0x000fc20000010000 */
[----:B------:R-:W-:Y:S01]  /*14bf0*/  IMAD.MOV.U32 R59, RZ, RZ, R87 ;  /* 0x000000ffff3b7224 */ /* 0x000fe200078e0057 */
[----:B------:R-:W1:Y:S01]  /*14c00*/  MUFU.EX2 R114, R114 ;  /* 0x0000007200727308 */ /* 0x000e620000000800 */
[----:B0-----:R-:W-:-:S07]  /*14c10*/  FADD.FTZ R24, R64, R155 ;  /* 0x0000009b40187221 */ /* 0x001fce0000010000 */
[----:B------:R0:W3:Y:S01]  /*14c20*/  MUFU.EX2 R66, R203 ;  /* 0x000000cb00427308 */ /* 0x0000e20000000800 */
[----:B--2---:R-:W-:-:S07]  /*14c30*/  FADD.FTZ R57, R157, R24 ;  /* 0x000000189d397221 */ /* 0x004fce0000010000 */
[----:B------:R2:W4:Y:S01]  /*14c40*/  MUFU.EX2 R31, R205 ;  /* 0x000000cd001f7308 */ /* 0x0005220000000800 */
[----:B-1----:R-:W-:-:S01]  /*14c50*/  FADD.FTZ R53, R114, R53 ;  /* 0x0000003572357221 */ /* 0x002fc20000010000 */
[----:B0-----:R-:W-:-:S03]  /*14c60*/  F2FP.SATFINITE.E4M3.F32.PACK_AB_MERGE_C R203, R89, R88, R95 ;  /* 0x0000005859cb723e */ /* 0x001fc6000480705f */
[----:B------:R-:W-:Y:S01]  /*14c70*/  FADD.FTZ R40, R26, R53 ;  /* 0x000000351a287221 */ /* 0x000fe20000010000 */
[----:B------:R-:W-:Y:S02]  /*14c80*/  IMAD.MOV.U32 R53, RZ, RZ, R87 ;  /* 0x000000ffff357224 */ /* 0x000fe400078e0057 */
[----:B------:R0:W1:Y:S01]  /*14c90*/  MUFU.EX2 R47, R71 ;  /* 0x00000047002f7308 */ /* 0x0000620000000800 */
[----:B---3--:R-:W-:-:S01]  /*14ca0*/  FADD.FTZ R32, R66, R57 ;  /* 0x0000003942207221 */ /* 0x008fc20000010000 */
[----:B--2---:R-:W-:Y:S01]  /*14cb0*/  F2FP.SATFINITE.E4M3.F32.PACK_AB_MERGE_C R205, R75, R90, R97 ;  /* 0x0000005a4bcd723e */ /* 0x004fe20004807061 */
[--C-:B------:R-:W-:Y:S02]  /*14cc0*/  IMAD.MOV.U32 R75, RZ, RZ, R87.reuse ;  /* 0x000000ffff4b7224 */ /* 0x100fe400078e0057 */
[----:B------:R-:W-:-:S03]  /*14cd0*/  IMAD.MOV.U32 R57, RZ, RZ, R87 ;  /* 0x000000ffff397224 */ /* 0x000fc600078e0057 */
[----:B------:R-:W2:Y:S01]  /*14ce0*/  MUFU.EX2 R34, R34 ;  /* 0x0000002200227308 */ /* 0x000ea20000000800 */
[C---:B----4-:R-:W-:Y:S01]  /*14cf0*/  F2FP.SATFINITE.E4M3.F32.PACK_AB_MERGE_C R210, R31.reuse, R66, RZ ;  /* 0x000000421fd2723e */ /* 0x050fe200048070ff */
[----:B------:R-:W-:Y:S01]  /*14d00*/  FADD.FTZ R31, R31, R32 ;  /* 0x000000201f1f7221 */ /* 0x000fe20000010000 */
[--C-:B0-----:R-:W-:Y:S02]  /*14d10*/  IMAD.MOV.U32 R71, RZ, RZ, R87.reuse ;  /* 0x000000ffff477224 */ /* 0x101fe400078e0057 */
[----:B------:R-:W-:Y:S01]  /*14d20*/  F2FP.SATFINITE.E4M3.F32.PACK_AB_MERGE_C R210, R157, R64, R210 ;  /* 0x000000409dd2723e */ /* 0x000fe200048070d2 */
[----:B------:R-:W-:Y:S02]  /*14d30*/  IMAD.MOV.U32 R66, RZ, RZ, R87 ;  /* 0x000000ffff427224 */ /* 0x000fe400078e0057 */
[----:B------:R-:W-:Y:S01]  /*14d40*/  MUFU.EX2 R35, R35 ;  /* 0x0000002300237308 */ /* 0x000fe20000000800 */
[----:B-1----:R-:W-:-:S01]  /*14d50*/  FADD.FTZ R40, R47, R40 ;  /* 0x000000282f287221 */ /* 0x002fc20000010000 */
[----:B------:R-:W-:Y:S01]  /*14d60*/  F2FP.SATFINITE.E4M3.F32.PACK_AB_MERGE_C R32, R47, R26, RZ ;  /* 0x0000001a2f20723e */ /* 0x000fe200048070ff */
[----:B------:R-:W-:-:S02]  /*14d70*/  IMAD.MOV.U32 R64, RZ, RZ, R87 ;  /* 0x000000ffff407224 */ /* 0x000fc400078e0057 */
[--C-:B------:R-:W-:Y:S01]  /*14d80*/  IMAD.MOV.U32 R47, RZ, RZ, R87.reuse ;  /* 0x000000ffff2f7224 */ /* 0x100fe200078e0057 */
[----:B------:R-:W-:Y:S01]  /*14d90*/  F2FP.SATFINITE.E4M3.F32.PACK_AB_MERGE_C R211, R114, R41, R32 ;  /* 0x0000002972d3723e */ /* 0x000fe20004807020 */
[----:B------:R-:W-:Y:S01]  /*14da0*/  IMAD.MOV.U32 R32, RZ, RZ, R87 ;  /* 0x000000ffff207224 */ /* 0x000fe200078e0057 */
[----:B------:R0:W1:Y:S01]  /*14db0*/  MUFU.EX2 R20, R65 ;  /* 0x0000004100147308 */ /* 0x0000620000000800 */
[----:B--2---:R-:W-:-:S01]  /*14dc0*/  FADD.FTZ R26, R34, R31 ;  /* 0x0000001f221a7221 */ /* 0x004fc20000010000 */
[----:B------:R-:W-:Y:S01]  /*14dd0*/  FADD.FTZ R31, R27, R40 ;  /* 0x000000281b1f7221 */ /* 0x000fe20000010000 */
[----:B------:R-:W-:Y:S01]  /*14de0*/  MOV R41, R87 ;  /* 0x0000005700297202 */ /* 0x000fe20000000f00 */
[----:B------:R-:W-:-:S04]  /*14df0*/  IMAD.MOV.U32 R40, RZ, RZ, R87 ;  /* 0x000000ffff287224 */ /* 0x000fc800078e0057 */
[----:B------:R-:W-:Y:S01]  /*14e00*/  MUFU.EX2 R38, R38 ;  /* 0x0000002600267308 */ /* 0x000fe20000000800 */
[----:B0-----:R-:W-:-:S07]  /*14e10*/  IMAD.MOV.U32 R65, RZ, RZ, R87 ;  /* 0x000000ffff417224 */ /* 0x001fce00078e0057 */
[----:B------:R-:W0:Y:S01]  /*14e20*/  MUFU.EX2 R39, R39 ;  /* 0x0000002700277308 */ /* 0x000e220000000800 */
[----:B-1----:R-:W-:-:S07]  /*14e30*/  FADD.FTZ R31, R20, R31 ;  /* 0x0000001f141f7221 */ /* 0x002fce0000010000 */
[----:B------:R1:W-:Y:S08]  /*14e40*/  MUFU.EX2 R28, R67 ;  /* 0x00000043001c7308 */ /* 0x0003f00000000800 */
[----:B------:R-:W-:Y:S01]  /*14e50*/  MUFU.EX2 R49, R49 ;  /* 0x0000003100317308 */ /* 0x000fe20000000800 */
[----:B0-----:R-:W-:Y:S01]  /*14e60*/  F2FP.SATFINITE.E4M3.F32.PACK_AB_MERGE_C R212, R39, R38, RZ ;  /* 0x0000002627d4723e */ /* 0x001fe200048070ff */
[----:B-1----:R-:W-:-:S03]  /*14e70*/  IMAD.MOV.U32 R67, RZ, RZ, R87 ;  /* 0x000000ffff437224 */ /* 0x002fc600078e0057 */
[----:B------:R-:W-:-:S03]  /*14e80*/  F2FP.SATFINITE.E4M3.F32.PACK_AB_MERGE_C R212, R35, R34, R212 ;  /* 0x0000002223d4723e */ /* 0x000fc600048070d4 */
[----:B------:R-:W-:Y:S08]  /*14e90*/  MUFU.EX2 R70, R70 ;  /* 0x0000004600467308 */ /* 0x000ff00000000800 */
[----:B------:R-:W0:Y:S08]  /*14ea0*/  MUFU.EX2 R175, R175 ;  /* 0x000000af00af7308 */ /* 0x000e300000000800 */
[----:B------:R-:W-:Y:S08]  /*14eb0*/  MUFU.EX2 R68, R68 ;  /* 0x0000004400447308 */ /* 0x000ff00000000800 */
[----:B------:R-:W1:Y:S01]  /*14ec0*/  MUFU.EX2 R169, R169 ;  /* 0x000000a900a97308 */ /* 0x000e620000000800 */
[----:B0-----:R-:W-:-:S07]  /*14ed0*/  F2FP.SATFINITE.E4M3.F32.PACK_AB_MERGE_C R214, R175, R70, RZ ;  /* 0x00000046afd6723e */ /* 0x001fce00048070ff */
[----:B------:R-:W0:Y:S08]  /*14ee0*/  MUFU.EX2 R51, R51 ;  /* 0x0000003300337308 */ /* 0x000e300000000800 */
[----:B------:R2:W-:Y:S01]  /*14ef0*/  MUFU.EX2 R24, R45 ;  /* 0x0000002d00187308 */ /* 0x0005e20000000800 */
[----:B-1----:R-:W-:-:S07]  /*14f00*/  F2FP.SATFINITE.E4M3.F32.PACK_AB_MERGE_C R214, R169, R68, R214 ;  /* 0x00000044a9d6723e */ /* 0x002fce00048070d6 */
[----:B------:R1:W3:Y:S01]  /*14f10*/  MUFU.EX2 R14, R225 ;  /* 0x000000e1000e7308 */ /* 0x0002e20000000800 */
[----:B--2---:R-:W-:-:S01]  /*14f20*/  FADD.FTZ R45, R35, R26 ;  /* 0x0000001a232d7221 */ /* 0x004fc20000010000 */
[----:B------:R-:W-:Y:S01]  /*14f30*/  FADD.FTZ R26, R28, R31 ;  /* 0x0000001f1c1a7221 */ /* 0x000fe20000010000 */
[----:B------:R-:W-:Y:S01]  /*14f40*/  F2FP.SATFINITE.E4M3.F32.PACK_AB_MERGE_C R31, R49, R28, RZ ;  /* 0x0000001c311f723e */ /* 0x000fe200048070ff */
[----:B------:R-:W-:Y:S02]  /*14f50*/  IMAD.MOV.U32 R35, RZ, RZ, R87 ;  /* 0x000000ffff237224 */ /* 0x000fe400078e0057 */
[----:B------:R-:W-:-:S01]  /*14f60*/  FADD.FTZ R38, R38, R45 ;  /* 0x0000002d26267221 */ /* 0x000fc20000010000 */
[----:B------:R-:W-:Y:S01]  /*14f70*/  FADD.FTZ R49, R49, R26 ;  /* 0x0000001a31317221 */ /* 0x000fe20000010000 */
[----:B------:R-:W-:Y:S01]  /*14f80*/  F2FP.SATFINITE.E4M3.F32.PACK_AB_MERGE_C R213, R20, R27, R31 ;  /* 0x0000001b14d5723e */ /* 0x000fe2000480701f */
[----:B------:R-:W2:Y:S01]  /*14f90*/  MUFU.EX2 R55, R55 ;  /* 0x0000003700377308 */ /* 0x000ea20000000800 */
[----:B------:R-:W-:-:S01]  /*14fa0*/  FADD.FTZ R39, R39, R38 ;  /* 0x0000002627277221 */ /* 0x000fc20000010000 */
[----:B------:R-:W-:Y:S01]  /*14fb0*/  FADD.FTZ R28, R36, R49 ;  /* 0x00000031241c7221 */ /* 0x000fe20000010000 */
[----:B-1----:R-:W-:Y:S01]  /*14fc0*/  F2FP.SATFINITE.E4M3.F32.PACK_AB_MERGE_C R225, R78, R21, R94 ;  /* 0x000000154ee1723e */ /* 0x002fe2000480705e */
[----:B------:R-:W-:-:S02]  /*14fd0*/  IMAD.MOV.U32 R78, RZ, RZ, R87 ;  /* 0x000000ffff4e7224 */ /* 0x000fc400078e0057 */
[----:B------:R-:W-:-:S01]  /*14fe0*/  FADD.FTZ R26, R68, R39 ;  /* 0x00000027441a7221 */ /* 0x000fc20000010000 */
[----:B0-----:R-:W-:Y:S01]  /*14ff0*/  FADD.FTZ R21, R51, R28 ;  /* 0x0000001c33157221 */ /* 0x001fe20000010000 */
[----:B------:R-:W-:Y:S01]  /*15000*/  IMAD.MOV.U32 R68, RZ, RZ, R87 ;  /* 0x000000ffff447224 */ /* 0x000fe200078e0057 */
[----:B------:R-:W-:Y:S01]  /*15010*/  MUFU.EX2 R74, R74 ;  /* 0x0000004a004a7308 */ /* 0x000fe20000000800 */
[----:B------:R-:W-:-:S01]  /*15020*/  FADD.FTZ R169, R169, R26 ;  /* 0x0000001aa9a97221 */ /* 0x000fc20000010000 */
[----:B---3--:R-:W-:Y:S01]  /*15030*/  FADD.FTZ R28, R14, R21 ;  /* 0x000000150e1c7221 */ /* 0x008fe20000010000 */
[----:B------:R-:W-:Y:S01]  /*15040*/  IMAD.MOV.U32 R49, RZ, RZ, R87 ;  /* 0x000000ffff317224 */ /* 0x000fe200078e0057 */
[----:B------:R-:W-:Y:S01]  /*15050*/  MOV R27, R87 ;  /* 0x00000057001b7202 */ /* 0x000fe20000000f00 */
[----:B------:R-:W-:-:S01]  /*15060*/  FADD.FTZ R70, R70, R169 ;  /* 0x000000a946467221 */ /* 0x000fc20000010000 */
[----:B------:R-:W-:Y:S02]  /*15070*/  IMAD.MOV.U32 R45, RZ, RZ, R87 ;  /* 0x000000ffff2d7224 */ /* 0x000fe400078e0057 */
[----:B------:R-:W0:Y:S01]  /*15080*/  MUFU.EX2 R29, R29 ;  /* 0x0000001d001d7308 */ /* 0x000e220000000800 */
[----:B------:R-:W-:-:S01]  /*15090*/  FADD.FTZ R175, R175, R70 ;  /* 0x00000046afaf7221 */ /* 0x000fc20000010000 */
[C---:B--2---:R-:W-:Y:S01]  /*150a0*/  FADD.FTZ R28, R55.reuse, R28 ;  /* 0x0000001c371c7221 */ /* 0x044fe20000010000 */
[----:B------:R-:W-:Y:S01]  /*150b0*/  F2FP.SATFINITE.E4M3.F32.PACK_AB_MERGE_C R21, R55, R14, RZ ;  /* 0x0000000e3715723e */ /* 0x000fe200048070ff */
[--C-:B------:R-:W-:Y:S01]  /*150c0*/  IMAD.MOV.U32 R70, RZ, RZ, R87.reuse ;  /* 0x000000ffff467224 */ /* 0x100fe200078e0057 */
[----:B------:R-:W-:Y:S01]  /*150d0*/  MOV R55, R87 ;  /* 0x0000005700377202 */ /* 0x000fe20000000f00 */
[----:B------:R-:W-:Y:S01]  /*150e0*/  IMAD.MOV.U32 R39, RZ, RZ, R87 ;  /* 0x000000ffff277224 */ /* 0x000fe200078e0057 */
[----:B------:R-:W-:Y:S01]  /*150f0*/  F2FP.SATFINITE.E4M3.F32.PACK_AB_MERGE_C R215, R51, R36, R21 ;  /* 0x0000002433d7723e */ /* 0x000fe20004807015 */
[----:B------:R-:W1:Y:S01]  /*15100*/  MUFU.EX2 R72, R72 ;  /* 0x0000004800487308 */ /* 0x000e620000000800 */
[----:B------:R-:W-:-:S02]  /*15110*/  IMAD.MOV.U32 R51, RZ, RZ, R87 ;  /* 0x000000ffff337224 */ /* 0x000fc400078e0057 */
[--C-:B------:R-:W-:Y:S02]  /*15120*/  IMAD.MOV.U32 R38, RZ, RZ, R87.reuse ;  /* 0x000000ffff267224 */ /* 0x100fe400078e0057 */
[--C-:B------:R-:W-:Y:S02]  /*15130*/  IMAD.MOV.U32 R36, RZ, RZ, R87.reuse ;  /* 0x000000ffff247224 */ /* 0x100fe400078e0057 */
[----:B------:R-:W-:Y:S01]  /*15140*/  IMAD.MOV.U32 R31, RZ, RZ, R87 ;  /* 0x000000ffff1f7224 */ /* 0x000fe200078e0057 */
[----:B------:R-:W2:Y:S01]  /*15150*/  MUFU.EX2 R43, R43 ;  /* 0x0000002b002b7308 */ /* 0x000ea20000000800 */
[----:B0-----:R-:W-:-:S07]  /*15160*/  F2FP.SATFINITE.E4M3.F32.PACK_AB_MERGE_C R34, R29, R74, RZ ;  /* 0x0000004a1d22723e */ /* 0x001fce00048070ff */
[----:B------:R-:W0:Y:S01]  /*15170*/  MUFU.EX2 R25, R25 ;  /* 0x0000001900197308 */ /* 0x000e220000000800 */
[----:B-1----:R-:W-:-:S07]  /*15180*/  FADD.FTZ R14, R72, R175 ;  /* 0x000000af480e7221 */ /* 0x002fce0000010000 */
[----:B------:R-:W1:Y:S01]  /*15190*/  MUFU.EX2 R30, R30 ;  /* 0x0000001e001e7308 */ /* 0x000e620000000800 */
[----:B--2---:R-:W-:-:S01]  /*151a0*/  FADD.FTZ R15, R43, R28 ;  /* 0x0000001c2b0f7221 */ /* 0x004fc20000010000 */
[----:B------:R-:W-:-:S03]  /*151b0*/  IMAD.MOV.U32 R28, RZ, RZ, R87 ;  /* 0x000000ffff1c7224 */ /* 0x000fc600078e0057 */
[----:B------:R-:W-:-:S03]  /*151c0*/  FADD.FTZ R15, R24, R15 ;  /* 0x0000000f180f7221 */ /* 0x000fc60000010000 */
[----:B------:R-:W2:Y:S01]  /*151d0*/  MUFU.EX2 R161, R161 ;  /* 0x000000a100a17308 */ /* 0x000ea20000000800 */
[C---:B0-----:R-:W-:Y:S01]  /*151e0*/  F2FP.SATFINITE.E4M3.F32.PACK_AB_MERGE_C R216, R25.reuse, R72, R34 ;  /* 0x0000004819d8723e */ /* 0x041fe20004807022 */
[----:B------:R-:W-:Y:S01]  /*151f0*/  FADD.FTZ R25, R25, R14 ;  /* 0x0000000e19197221 */ /* 0x000fe20000010000 */
[----:B------:R-:W-:Y:S01]  /*15200*/  IMAD.MOV.U32 R72, RZ, RZ, R87 ;  /* 0x000000ffff487224 */ /* 0x000fe200078e0057 */
[----:B------:R-:W-:Y:S02]  /*15210*/  MOV R34, R87 ;  /* 0x0000005700227202 */ /* 0x000fe40000000f00 */
[----:B------:R-:W-:-:S01]  /*15220*/  FADD.FTZ R74, R74, R25 ;  /* 0x000000194a4a7221 */ /* 0x000fc20000010000 */
[----:B------:R-:W-:Y:S01]  /*15230*/  IMAD.MOV.U32 R25, RZ, RZ, R87 ;  /* 0x000000ffff197224 */ /* 0x000fe200078e0057 */
[----:B------:R-:W0:Y:S01]  /*15240*/  MUFU.EX2 R76, R76 ;  /* 0x0000004c004c7308 */ /* 0x000e220000000800 */
[----:B-1----:R-:W-:-:S01]  /*15250*/  FADD.FTZ R14, R30, R15 ;  /* 0x0000000f1e0e7221 */ /* 0x002fc20000010000 */
[----:B------:R-:W-:Y:S01]  /*15260*/  FADD.FTZ R29, R29, R74 ;  /* 0x0000004a1d1d7221 */ /* 0x000fe20000010000 */
[----:B------:R-:W-:-:S05]  /*15270*/  IMAD.MOV.U32 R74, RZ, RZ, R87 ;  /* 0x000000ffff4a7224 */ /* 0x000fca00078e0057 */
[----:B------:R-:W1:Y:S01]  /*15280*/  MUFU.EX2 R163, R163 ;  /* 0x000000a300a37308 */ /* 0x000e620000000800 */
[----:B--2---:R-:W-:-:S01]  /*15290*/  FADD.FTZ R14, R161, R14 ;  /* 0x0000000ea10e7221 */ /* 0x004fc20000010000 */
[----:B------:R-:W-:-:S04]  /*152a0*/  F2FP.SATFINITE.E4M3.F32.PACK_AB_MERGE_C R30, R161, R30, RZ ;  /* 0x0000001ea11e723e */ /* 0x000fc800048070ff */
[----:B------:R-:W-:Y:S01]  /*152b0*/  F2FP.SATFINITE.E4M3.F32.PACK_AB_MERGE_C R217, R24, R43, R30 ;  /* 0x0000002b18d9723e */ /* 0x000fe2000480701e */
[----:B------:R-:W-:Y:S01]  /*152c0*/  IMAD.MOV.U32 R43, RZ, RZ, R87 ;  /* 0x000000ffff2b7224 */ /* 0x000fe200078e0057 */
[----:B------:R-:W-:Y:S01]  /*152d0*/  MUFU.EX2 R33, R33 ;  /* 0x0000002100217308 */ /* 0x000fe20000000800 */
[----:B0-----:R-:W-:-:S01]  /*152e0*/  FADD.FTZ R20, R76, R29 ;  /* 0x0000001d4c147221 */ /* 0x001fc20000010000 */
[--C-:B------:R-:W-:Y:S02]  /*152f0*/  IMAD.MOV.U32 R30, RZ, RZ, R87.reuse ;  /* 0x000000ffff1e7224 */ /* 0x100fe400078e0057 */
[--C-:B------:R-:W-:Y:S02]  /*15300*/  IMAD.MOV.U32 R29, RZ, RZ, R87.reuse ;  /* 0x000000ffff1d7224 */ /* 0x100fe400078e0057 */
[----:B------:R-:W-:Y:S02]  /*15310*/  IMAD.MOV.U32 R24, RZ, RZ, R87 ;  /* 0x000000ffff187224 */ /* 0x000fe400078e0057 */
[----:B------:R-:W0:Y:S01]  /*15320*/  MUFU.EX2 R12, R12 ;  /* 0x0000000c000c7308 */ /* 0x000e220000000800 */
[----:B-1----:R-:W-:-:S07]  /*15330*/  FADD.FTZ R3, R163, R14 ;  /* 0x0000000ea3037221 */ /* 0x002fce0000010000 */
[----:B------:R-:W1:Y:S08]  /*15340*/  MUFU.EX2 R177, R177 ;  /* 0x000000b100b17308 */ /* 0x000e700000000800 */
[----:B------:R-:W2:Y:S01]  /*15350*/  MUFU.EX2 R26, R165 ;  /* 0x000000a5001a7308 */ /* 0x000ea20000000800 */
[----:B0-----:R-:W-:-:S07]  /*15360*/  F2FP.SATFINITE.E4M3.F32.PACK_AB_MERGE_C R15, R12, R33, RZ ;  /* 0x000000210c0f723e */ /* 0x001fce00048070ff */
[----:B------:R-:W-:Y:S01]  /*15370*/  MUFU.EX2 R167, R167 ;  /* 0x000000a700a77308 */ /* 0x000fe20000000800 */
[----:B-1----:R-:W-:-:S01]  /*15380*/  FADD.FTZ R20, R177, R20 ;  /* 0x00000014b1147221 */ /* 0x002fc20000010000 */
[----:B------:R-:W-:Y:S02]  /*15390*/  F2FP.SATFINITE.E4M3.F32.PACK_AB_MERGE_C R218, R177, R76, R15 ;  /* 0x0000004cb1da723e */ /* 0x000fe4000480700f */
[----:B------:R-:W-:Y:S01]  /*153a0*/  MOV R76, R87 ;  /* 0x00000057004c7202 */ /* 0x000fe20000000f00 */
[----:B------:R-:W-:Y:S01]  /*153b0*/  FADD.FTZ R15, R33, R20 ;  /* 0x00000014210f7221 */ /* 0x000fe20000010000 */
[----:B------:R-:W-:Y:S02]  /*153c0*/  IMAD.MOV.U32 R33, RZ, RZ, R87 ;  /* 0x000000ffff217224 */ /* 0x000fe400078e0057 */
[----:B------:R-:W0:Y:S01]  /*153d0*/  MUFU.EX2 R92, R92 ;  /* 0x0000005c005c7308 */ /* 0x000e220000000800 */
[----:B--2---:R-:W-:-:S01]  /*153e0*/  FADD.FTZ R14, R26, R3 ;  /* 0x000000031a0e7221 */ /* 0x004fc20000010000 */
[----:B------:R-:W-:Y:S01]  /*153f0*/  FADD.FTZ R15, R12, R15 ;  /* 0x0000000f0c0f7221 */ /* 0x000fe20000010000 */
[----:B0-----:R-:W-:-:S02]  /*15400*/  F2FP.SATFINITE.E4M3.F32.PACK_AB_MERGE_C R3, R92, R167, RZ ;  /* 0x000000a75c03723e */ /* 0x001fc400048070ff */
[----:B------:R-:W-:Y:S02]  /*15410*/  FADD.FTZ R167, R167, R14 ;  /* 0x0000000ea7a77221 */ /* 0x000fe40000010000 */
[----:B------:R-:W-:Y:S02]  /*15420*/  F2FP.SATFINITE.E4M3.F32.PACK_AB_MERGE_C R219, R26, R163, R3 ;  /* 0x000000a31adb723e */ /* 0x000fe40004807003 */
[----:B------:R-:W-:Y:S01]  /*15430*/  FADD.FTZ R232, R92, R167 ;  /* 0x000000a75ce87221 */ /* 0x000fe20000010000 */
[----:B------:R-:W-:Y:S01]  /*15440*/  IMAD.MOV.U32 R26, RZ, RZ, R87 ;  /* 0x000000ffff1a7224 */ /* 0x000fe200078e0057 */
[----:B------:R-:W-:Y:S06]  /*15450*/  @!P1 BRA `(.L_x_6224) ;  /* 0x0000004000b09947 */ /* 0x000fec0003800000 */
[----:B------:R-:W-:Y:S01]  /*15460*/  VIADD R233, R233, 0xfffffffe ;  /* 0xfffffffee9e97836 */ /* 0x000fe20000000000 */
[----:B------:R-:W-:Y:S01]  /*15470*/  MOV R12, R236 ;  /* 0x000000ec000c7202 */ /* 0x000fe20000000f00 */
[----:B------:R-:W-:Y:S01]  /*15480*/  IMAD.MOV.U32 R14, RZ, RZ, R13 ;  /* 0x000000ffff0e7224 */ /* 0x000fe200078e000d */
[----:B------:R-:W-:Y:S01]  /*15490*/  CS2R R86, SRZ ;  /* 0x0000000000567805 */ /* 0x000fe2000001ff00 */
[----:B------:R-:W-:Y:S01]  /*154a0*/  IMAD.MOV.U32 R3, RZ, RZ, R0 ;  /* 0x000000ffff037224 */ /* 0x000fe200078e0000 */
        /* <DEDUP_REMOVED lines=30> */
[----:B------:R-:W-:-:S07]  /*15690*/  CS2R R24, SRZ ;  /* 0x0000000000187805 */ /* 0x000fce000001ff00 */
.L_x_6235:
[----:B------:R-:W2:Y:S01]  /*156a0*/  LDL R0, [R1+0x48] ;  /* 0x0000480001007983 */ /* 0x000ea20000100800 */
[----:B------:R-:W-:Y:S01]  /*156b0*/  ISETP.NE.AND P1, PT, R234, 0x1, PT ;  /* 0x00000001ea00780c */ /* 0x000fe20003f25270 */
[----:B------:R-:W-:Y:S05]  /*156c0*/  YIELD ;  /* 0x0000000000007946 */ /* 0x000fea0003800000 */
[----:B------:R-:W-:-:S04]  /*156d0*/  SEL R13, RZ, 0x1, P1 ;  /* 0x00000001ff0d7807 */ /* 0x000fc80000800000 */
[----:B------:R-:W-:Y:S02]  /*156e0*/  LOP3.LUT R236, R12, R13, RZ, 0x3c, !PT ;  /* 0x0000000d0cec7212 */ /* 0x000fe400078e3cff */
[----:B--2---:R-:W-:-:S13]  /*156f0*/  ISETP.NE.AND P1, PT, R0, RZ, PT ;  /* 0x000000ff0000720c */ /* 0x004fda0003f25270 */
[----:B0-----:R-:W-:Y:S05]  /*15700*/  @P1 BRA `(.L_x_6225) ;  /* 0x00000000003c1947 */ /* 0x001fea0003800000 */
[----:B------:R-:W-:Y:S05]  /*15710*/  @!P0 BRA `(.L_x_6226) ;  /* 0x0000000000048947 */ /* 0x000fea0003800000 */
[----:B------:R-:W-:Y:S01]  /*15720*/  BPT.TRAP 0x1 ;  /* 0x000000040000795c */ /* 0x000fe20000300000 */
.L_x_6226:
        /* <DEDUP_REMOVED lines=8> */
.L_x_6227:
[----:B------:R-:W-:Y:S04]  /*157b0*/  BSSY B0, `(.L_x_6225) ;  /* 0x0000004000007945 */ /* 0x000fe80003800000 */
[----:B-1----:R-:W-:Y:S05]  /*157c0*/  @P2 BRA `(.L_x_6228) ;  /* 0x0000000000082947 */ /* 0x002fea0003800000 */
[----:B------:R-:W1:Y:S02]  /*157d0*/  SYNCS.PHASECHK.TRANS64.TRYWAIT P2, [R13+URZ+0x2e830], R0 ;  /* 0x02e830000d0075a7 */ /* 0x000e64000804017f */
[----:B-1----:R-:W-:Y:S05]  /*157e0*/  @!P2 BRA `(.L_x_6229) ;  /* 0x000000e800a4a947 */ /* 0x002fea0003800000 */
.L_x_6228:
[----:B------:R-:W-:Y:S05]  /*157f0*/  BSYNC B0 ;  /* 0x0000000000007941 */ /* 0x000fea0003800000 */
.L_x_6225:
[----:B01----:R-:W2:Y:S01]  /*15800*/  LDL R0, [R1+0x4c] ;  /* 0x00004c0001007983 */ /* 0x003ea20000100800 */
[----:B------:R-:W-:Y:S01]  /*15810*/  VIADD R235, R234, 0x1 ;  /* 0x00000001eaeb7836 */ /* 0x000fe20000000000 */
[----:B------:R-:W-:Y:S05]  /*15820*/  WARPSYNC.ALL ;  /* 0x0000000000007948 */ /* 0x000fea0003800000 */
[C---:B------:R-:W-:Y:S01]  /*15830*/  ISETP.NE.AND P2, PT, R235.reuse, 0x2, PT ;  /* 0x00000002eb00780c */ /* 0x040fe20003f45270 */
[----:B------:R-:W0:Y:S01]  /*15840*/  S2R R13, SR_TID.X ;  /* 0x00000000000d7919 */ /* 0x000e220000002100 */
[----:B------:R-:W-:Y:S01]  /*15850*/  IMAD.MOV.U32 R89, RZ, RZ, 0x40000040 ;  /* 0x40000040ff597424 */ /* 0x000fe200078e00ff */
[----:B------:R-:W-:Y:S01]  /*15860*/  MOV R237, UR38 ;  /* 0x0000002600ed7c02 */ /* 0x000fe20008000f00 */
[----:B------:R-:W-:Y:S01]  /*15870*/  IMAD.MOV.U32 R93, RZ, RZ, 0x40000040 ;  /* 0x40000040ff5d7424 */ /* 0x000fe200078e00ff */
[----:B------:R-:W-:Y:S01]  /*15880*/  SEL R235, R235, RZ, P2 ;  /* 0x000000ffebeb7207 */ /* 0x000fe20001000000 */
[----:B------:R-:W-:Y:S01]  /*15890*/  STL [R1+0x100], R27 ;  /* 0x0001001b01007387 */ /* 0x000fe20000100800 */
[----:B------:R-:W-:Y:S01]  /*158a0*/  R2UR UR35, R89 ;  /* 0x00000000592372ca */ /* 0x000fe200000e0000 */
[----:B------:R-:W-:Y:S01]  /*158b0*/  IMAD.MOV.U32 R21, RZ, RZ, 0x40000040 ;  /* 0x40000040ff157424 */ /* 0x000fe200078e00ff */
[----:B------:R-:W-:Y:S01]  /*158c0*/  R2UR UR17, R93 ;  /* 0x000000005d1172ca */ /* 0x000fe200000e0000 */
[----:B------:R-:W-:Y:S01]  /*158d0*/  STL [R1+0xfc], R26 ;  /* 0x0000fc1a01007387 */ /* 0x000fe20000100800 */
[----:B------:R-:W-:Y:S01]  /*158e0*/  IMAD.MOV.U32 R91, RZ, RZ, 0x40000040 ;  /* 0x40000040ff5b7424 */ /* 0x000fe200078e00ff */
[----:B------:R-:W-:-:S02]  /*158f0*/  R2UR UR25, R89 ;  /* 0x00000000591972ca */ /* 0x000fc400000e0000 */
[----:B------:R-:W-:Y:S01]  /*15900*/  STL [R1+0xf8], R25 ;  /* 0x0000f81901007387 */ /* 0x000fe20000100800 */
[----:B------:R-:W-:Y:S02]  /*15910*/  R2UR UR19, R21 ;  /* 0x00000000151372ca */ /* 0x000fe400000e0000 */
[C---:B------:R-:W-:Y:S01]  /*15920*/  R2UR UR43, R91.reuse ;  /* 0x000000005b2b72ca */ /* 0x040fe200000e0000 */
[----:B------:R-:W-:Y:S01]  /*15930*/  STL [R1+0xf4], R24 ;  /* 0x0000f41801007387 */ /* 0x000fe20000100800 */
[C---:B------:R-:W-:Y:S02]  /*15940*/  R2UR UR5, R91.reuse ;  /* 0x000000005b0572ca */ /* 0x040fe400000e0000 */
[----:B------:R-:W-:Y:S01]  /*15950*/  R2UR UR7, R91 ;  /* 0x000000005b0772ca */ /* 0x000fe200000e0000 */
[----:B------:R-:W-:Y:S01]  /*15960*/  STL [R1+0xf0], R23 ;  /* 0x0000f01701007387 */ /* 0x000fe20000100800 */
[----:B------:R-:W-:Y:S02]  /*15970*/  R2UR UR9, R93 ;  /* 0x000000005d0972ca */ /* 0x000fe400000e0000 */
[----:B------:R-:W-:Y:S01]  /*15980*/  R2UR UR11, R89 ;  /* 0x00000000590b72ca */ /* 0x000fe200000e0000 */
[----:B------:R-:W-:Y:S01]  /*15990*/  STL [R1+0xec], R22 ;  /* 0x0000ec1601007387 */ /* 0x000fe20000100800 */
[----:B------:R-:W-:-:S02]  /*159a0*/  R2UR UR59, R91 ;  /* 0x000000005b3b72ca */ /* 0x000fc400000e0000 */
[----:B------:R-:W-:Y:S01]  /*159b0*/  R2UR UR29, R91 ;  /* 0x000000005b1d72ca */ /* 0x000fe200000e0000 */
[----:B------:R1:W-:Y:S01]  /*159c0*/  STL [R1+0xe8], R19 ;  /* 0x0000e81301007387 */ /* 0x0003e20000100800 */
[----:B------:R-:W-:Y:S02]  /*159d0*/  R2UR UR13, R89 ;  /* 0x00000000590d72ca */ /* 0x000fe400000e0000 */
[----:B0-----:R-:W-:Y:S01]  /*159e0*/  SHF.R.U32.HI R13, RZ, 0x7, R13 ;  /* 0x00000007ff0d7819 */ /* 0x001fe2000001160d */
[----:B------:R-:W-:Y:S01]  /*159f0*/  STL [R1+0xe4], R18 ;  /* 0x0000e41201007387 */ /* 0x000fe20000100800 */
[----:B------:R-:W-:Y:S02]  /*15a00*/  R2UR UR15, R93 ;  /* 0x000000005d0f72ca */ /* 0x000fe400000e0000 */
[----:B------:R-:W-:Y:S01]  /*15a10*/  R2UR UR31, R89 ;  /* 0x00000000591f72ca */ /* 0x000fe200000e0000 */
[----:B------:R-:W-:Y:S01]  /*15a20*/  VIADD R94, R13, 0x8 ;  /* 0x000000080d5e7836 */ /* 0x000fe20000000000 */
[----:B------:R0:W-:Y:S01]  /*15a30*/  STL [R1+0xe0], R17 ;  /* 0x0000e01101007387 */ /* 0x0001e20000100800 */
[----:B-1----:R-:W-:Y:S01]  /*15a40*/  MOV R19, UR43 ;  /* 0x0000002b00137c02 */ /* 0x002fe20008000f00 */
[----:B------:R-:W-:Y:S01]  /*15a50*/  UMOV UR43, UR25 ;  /* 0x00000019002b7c82 */ /* 0x000fe20008000000 */
[----:B------:R-:W-:Y:S01]  /*15a60*/  R2UR UR21, R91 ;  /* 0x000000005b1572ca */ /* 0x000fe200000e0000 */
[----:B------:R1:W-:Y:S01]  /*15a70*/  BAR.SYNC.DEFER_BLOCKING R94, 0x100 ;  /* 0x0004005e0000751d */ /* 0x0003e20000010000 */
[----:B------:R-:W-:-:S02]  /*15a80*/  MOV R96, UR43 ;  /* 0x0000002b00607c02 */ /* 0x000fc40008000f00 */
[----:B------:R-:W-:Y:S02]  /*15a90*/  R2UR UR23, R91 ;  /* 0x000000005b1772ca */ /* 0x000fe400000e0000 */
[----:B------:R-:W-:Y:S01]  /*15aa0*/  R2UR UR27, R89 ;  /* 0x00000000591b72ca */ /* 0x000fe200000e0000 */
[----:B------:R-:W-:Y:S01]  /*15ab0*/  UMOV UR43, UR5 ;  /* 0x00000005002b7c82 */ /* 0x000fe20008000000 */
[----:B0-----:R-:W-:Y:S01]  /*15ac0*/  MOV R17, UR35 ;  /* 0x0000002300117c02 */ /* 0x001fe20008000f00 */
[----:B------:R-:W-:Y:S01]  /*15ad0*/  STL [R1+0xdc], R16 ;  /* 0x0000dc1001007387 */ /* 0x000fe20000100800 */
[----:B------:R-:W-:Y:S01]  /*15ae0*/  UMOV UR35, UR17 ;  /* 0x0000001100237c82 */ /* 0x000fe20008000000 */
[C---:B------:R-:W-:Y:S02]  /*15af0*/  R2UR UR17, R5.reuse ;  /* 0x00000000051172ca */ /* 0x040fe400000e0000 */
[C---:B------:R-:W-:Y:S01]  /*15b00*/  R2UR UR5, R5.reuse ;  /* 0x00000000050572ca */ /* 0x040fe200000e0000 */
[----:B------:R0:W-:Y:S01]  /*15b10*/  STL [R1+0xd8], R15 ;  /* 0x0000d80f01007387 */ /* 0x0001e20000100800 */
[----:B------:R-:W-:Y:S01]  /*15b20*/  MOV R27, UR35 ;  /* 0x00000023001b7c02 */ /* 0x000fe20008000f00 */
[----:B------:R-:W-:Y:S01]  /*15b30*/  UMOV UR35, UR9 ;  /* 0x0000000900237c82 */ /* 0x000fe20008000000 */
[C---:B------:R-:W-:Y:S01]  /*15b40*/  R2UR UR9, R5.reuse ;  /* 0x00000000050972ca */ /* 0x040fe200000e0000 */
[----:B------:R-:W-:Y:S01]  /*15b50*/  STL [R1+0xd4], R14 ;  /* 0x0000d40e01007387 */ /* 0x000fe20000100800 */
[----:B------:R-:W-:-:S02]  /*15b60*/  R2UR UR25, R5 ;  /* 0x00000000051972ca */ /* 0x000fc400000e0000 */
[C---:B------:R-:W-:Y:S01]  /*15b70*/  R2UR UR47, R89.reuse ;  /* 0x00000000592f72ca */ /* 0x040fe200000e0000 */
[----:B------:R-:W-:Y:S01]  /*15b80*/  STL [R1+0xd0], R12 ;  /* 0x0000d00c01007387 */ /* 0x000fe20000100800 */
[----:B------:R-:W-:Y:S01]  /*15b90*/  R2UR UR55, R89 ;  /* 0x00000000593772ca */ /* 0x000fe200000e0000 */
[----:B------:R-:W-:Y:S01]  /*15ba0*/  IMAD.MOV.U32 R89, RZ, RZ, 0x40000040 ;  /* 0x40000040ff597424 */ /* 0x000fe200078e00ff */
[----:B------:R-:W-:Y:S01]  /*15bb0*/  WARPGROUP.ARRIVE ;  /* 0x00000000000079c5 */ /* 0x000fe20000000000 */
[----:B0-----:R-:W-:Y:S01]  /*15bc0*/  MOV R15, UR59 ;  /* 0x0000003b000f7c02 */ /* 0x001fe20008000f00 */
[----:B------:R-:W-:Y:S01]  /*15bd0*/  UMOV UR59, UR29 ;  /* 0x0000001d003b7c82 */ /* 0x000fe20008000000 */
[----:B------:R-:W-:Y:S01]  /*15be0*/  STL [R1+0xcc], R3 ;  /* 0x0000cc0301007387 */ /* 0x000fe20000100800 */
[----:B------:R-:W-:Y:S01]  /*15bf0*/  MOV R25, UR59 ;  /* 0x0000003b00197c02 */ /* 0x000fe20008000f00 */
[----:B------:R-:W-:Y:S01]  /*15c00*/  UMOV UR59, UR13 ;  /* 0x0000000d003b7c82 */ /* 0x000fe20008000000 */
[----:B------:R-:W-:Y:S01]  /*15c10*/  R2UR UR13, R5 ;  /* 0x00000000050d72ca */ /* 0x000fe200000e0000 */
[----:B------:R0:W-:Y:S01]  /*15c20*/  STL [R1+0xc8], R2 ;  /* 0x0000c80201007387 */ /* 0x0001e20000100800 */
[----:B------:R-:W-:Y:S01]  /*15c30*/  R2UR UR51, R91 ;  /* 0x000000005b3372ca */ /* 0x000fe200000e0000 */
[----:B------:R-:W-:Y:S01]  /*15c40*/  IMAD.MOV.U32 R91, RZ, RZ, 0x40000040 ;  /* 0x40000040ff5b7424 */ /* 0x000fe200078e00ff */
[----:B------:R-:W-:-:S02]  /*15c50*/  R2UR UR40, R4 ;  /* 0x00000000042872ca */ /* 0x000fc400000e0000 */
[----:B------:R-:W-:Y:S02]  /*15c60*/  R2UR UR41, R5 ;  /* 0x00000000052972ca */ /* 0x000fe400000e0000 */
[----:B------:R-:W-:Y:S02]  /*15c70*/  MOV R21, 0x40000040 ;  /* 0x4000004000157802 */ /* 0x000fe40000000f00 */
[----:B------:R-:W-:Y:S02]  /*15c80*/  R2UR UR32, R10 ;  /* 0x000000000a2072ca */ /* 0x000fe400000e0000 */
[----:B0-----:R-:W-:Y:S02]  /*15c90*/  MOV R2, UR39 ;  /* 0x0000002700027c02 */ /* 0x001fe40008000f00 */
[----:B------:R-:W-:Y:S02]  /*15ca0*/  R2UR UR39, R93 ;  /* 0x000000005d2772ca */ /* 0x000fe400000e0000 */
[----:B------:R-:W-:-:S02]  /*15cb0*/  R2UR UR33, R11 ;  /* 0x000000000b2172ca */ /* 0x000fc400000e0000 */
[----:B------:R-:W-:Y:S02]  /*15cc0*/  R2UR UR56, R10 ;  /* 0x000000000a3872ca */ /* 0x000fe400000e0000 */
[----:B------:R-:W-:Y:S02]  /*15cd0*/  R2UR UR57, R11 ;  /* 0x000000000b3972ca */ /* 0x000fe400000e0000 */
[----:B------:R-:W-:-:S05]  /*15ce0*/  MOV R13, UR37 ;  /* 0x00000025000d7c02 */ /* 0x000fca0008000f00 */
[----:B------:R-:W-:Y:S01]  /*15cf0*/  MOV R12, UR39 ;  /* 0x00000027000c7c02 */ /* 0x000fe20008000f00 */
[----:B------:R-:W-:Y:S01]  /*15d00*/  UMOV UR39, UR31 ;  /* 0x0000001f00277c82 */ /* 0x000fe20008000000 */
[----:B------:R-:W-:Y:S02]  /*15d10*/  R2UR UR31, R21 ;  /* 0x00000000151f72ca */ /* 0x000fe400000e0000 */
[----:B------:R-:W-:Y:S01]  /*15d20*/  MOV R23, UR39 ;  /* 0x0000002700177c02 */ /* 0x000fe20008000f00 */
[----:B------:R-:W-:Y:S01]  /*15d30*/  UMOV UR39, UR21 ;  /* 0x0000001500277c82 */ /* 0x000fe20008000000 */
[----:B------:R-:W-:Y:S01]  /*15d40*/  R2UR UR21, R5 ;  /* 0x00000000051572ca */ /* 0x000fe200000e0000 */
[----:B--2---:R-:W-:Y:S01]  /*15d50*/  IMAD R20, R235, 0x700, R0 ;  /* 0x00000700eb147824 */ /* 0x004fe200078e0200 */
[----:B------:R-:W-:-:S03]  /*15d60*/  MOV R0, UR36 ;  /* 0x0000002400007c02 */ /* 0x000fc60008000f00 */
[C---:B------:R-:W-:Y:S01]  /*15d70*/  VIADD R92, R20.reuse, 0x300 ;  /* 0x00000300145c7836 */ /* 0x040fe20000000000 */
[C---:B------:R-:W-:Y:S01]  /*15d80*/  IADD3 R88, R20.reuse, 0x200, RZ ;  /* 0x0000020014587810 */ /* 0x040fe20007ffe0ff */
[C---:B------:R-:W-:Y:S01]  /*15d90*/  VIADD R90, R20.reuse, 0x100 ;  /* 0x00000100145a7836 */ /* 0x040fe20000000000 */
[----:B------:R-:W-:Y:S02]  /*15da0*/  R2UR UR18, R20 ;  /* 0x00000000141272ca */ /* 0x000fe400000e0000 */
        /* <DEDUP_REMOVED lines=10> */
[----:B------:R-:W-:-:S02]  /*15e50*/  R2UR UR22, R90 ;  /* 0x000000005a1672ca */ /* 0x000fc400000e0000 */
[----:B------:R-:W-:Y:S01]  /*15e60*/  R2UR UR12, R88 ;  /* 0x00000000580c72ca */ /* 0x000fe200000e0000 */
[----:B------:R-:W-:Y:S01]  /*15e70*/  VIADD R88, R20, 0x302 ;  /* 0x0000030214587836 */ /* 0x000fe20000000000 */
[----:B------:R-:W-:Y:S01]  /*15e80*/  R2UR UR16, R92 ;  /* 0x000000005c1072ca */ /* 0x000fe200000e0000 */
[C---:B------:R-:W-:Y:S01]  /*15e90*/  VIADD R92, R20.reuse, 0x4 ;  /* 0x00000004145c7836 */ /* 0x040fe20000000000 */
[----:B------:R-:W-:Y:S02]  /*15ea0*/  IADD3 R90, R20, 0x600, RZ ;  /* 0x00000600145a7810 */ /* 0x000fe40007ffe0ff */
[----:B------:R-:W-:Y:S02]  /*15eb0*/  R2UR UR24, R88 ;  /* 0x00000000581872ca */ /* 0x000fe400000e0000 */
[----:B------:R-:W-:Y:S02]  /*15ec0*/  IADD3 R88, R20, 0x602, RZ ;  /* 0x0000060214587810 */ /* 0x000fe40007ffe0ff */
        /* <DEDUP_REMOVED lines=8> */
[----:B------:R-:W-:-:S03]  /*15f50*/  VIADD R88, R20, 0x404 ;  /* 0x0000040414587836 */ /* 0x000fc60000000000 */
[----:B------:R-:W-:Y:S01]  /*15f60*/  R2UR UR28, R90 ;  /* 0x000000005a1c72ca */ /* 0x000fe200000e0000 */
[----:B------:R-:W-:Y:S01]  /*15f70*/  VIADD R90, R20, 0x104 ;  /* 0x00000104145a7836 */ /* 0x000fe20000000000 */
[----:B------:R-:W-:Y:S02]  /*15f80*/  R2UR UR46, R88 ;  /* 0x00000000582e72ca */ /* 0x000fe400000e0000 */
[----:B------:R-:W-:Y:S02]  /*15f90*/  IADD3 R88, R20, 0x604, RZ ;  /* 0x0000060414587810 */ /* 0x000fe40007ffe0ff */
[----:B------:R-:W-:Y:S01]  /*15fa0*/  R2UR UR58, R90 ;  /* 0x000000005a3a72ca */ /* 0x000fe200000e0000 */
[----:B------:R-:W-:Y:S01]  /*15fb0*/  VIADD R90, R20, 0x304 ;  /* 0x00000304145a7836 */ /* 0x000fe20000000000 */
[----:B------:R-:W-:Y:S01]  /*15fc0*/  MOV R3, UR38 ;  /* 0x0000002600037c02 */ /* 0x000fe20008000f00 */
[----:B------:R-:W-:Y:S01]  /*15fd0*/  UMOV UR38, UR30 ;  /* 0x0000001e00267c82 */ /* 0x000fe20008000000 */
[----:B------:R-:W-:Y:S01]  /*15fe0*/  MOV R16, UR34 ;  /* 0x0000002200107c02 */ /* 0x000fe20008000f00 */
[----:B------:R-:W-:Y:S01]  /*15ff0*/  UMOV UR34, UR16 ;  /* 0x0000001000227c82 */ /* 0x000fe20008000000 */
[----:B------:R-:W-:-:S02]  /*16000*/  R2UR UR16, R4 ;  /* 0x00000000041072ca */ /* 0x000fc400000e0000 */
[----:B------:R-:W-:Y:S01]  /*16010*/  R2UR UR42, R90 ;  /* 0x000000005a2a72ca */ /* 0x000fe200000e0000 */
[----:B------:R-:W-:Y:S01]  /*16020*/  VIADD R90, R20, 0x504 ;  /* 0x00000504145a7836 */ /* 0x000fe20000000000 */
[----:B------:R-:W-:Y:S01]  /*16030*/  MOV R26, UR34 ;  /* 0x00000022001a7c02 */ /* 0x000fe20008000f00 */
[----:B------:R-:W-:Y:S01]  /*16040*/  UMOV UR34, UR8 ;  /* 0x0000000800227c82 */ /* 0x000fe20008000000 */
[C---:B------:R-:W-:Y:S02]  /*16050*/  R2UR UR8, R4.reuse ;  /* 0x00000000040872ca */ /* 0x040fe400000e0000 */
[----:B------:R-:W-:Y:S01]  /*16060*/  MOV R14, UR58 ;  /* 0x0000003a000e7c02 */ /* 0x000fe20008000f00 */
[----:B------:R-:W-:Y:S01]  /*16070*/  UMOV UR58, UR28 ;  /* 0x0000001c003a7c82 */ /* 0x000fe20008000000 */
[----:B------:R-:W-:Y:S01]  /*16080*/  MOV R22, UR38 ;  /* 0x0000002600167c02 */ /* 0x000fe20008000f00 */
[----:B------:R-:W-:Y:S01]  /*16090*/  UMOV UR38, UR20 ;  /* 0x0000001400267c82 */ /* 0x000fe20008000000 */
[----:B------:R-:W-:Y:S01]  /*160a0*/  MOV R24, UR58 ;  /* 0x0000003a00187c02 */ /* 0x000fe20008000f00 */
[----:B------:R-:W-:Y:S01]  /*160b0*/  QGMMA.64x32x32.F32.E4M3.E4M3 R184, gdesc[UR16], RZ, !UPT, gsb0 ;  /* 0x0060000010b879f3 */ /* 0x000fe2000c0008ff */
[----:B------:R-:W-:Y:S01]  /*160c0*/  UMOV UR58, UR12 ;  /* 0x0000000c003a7c82 */ /* 0x000fe20008000000 */
[----:B------:R-:W-:Y:S01]  /*160d0*/  MOV R18, UR42 ;  /* 0x0000002a00127c02 */ /* 0x000fe20008000f00 */
[----:B------:R-:W-:Y:S01]  /*160e0*/  UMOV UR42, UR24 ;  /* 0x00000018002a7c82 */ /* 0x000fe20008000000 */
[----:B------:R-:W-:-:S02]  /*160f0*/  R2UR UR12, R4 ;  /* 0x00000000040c72ca */ /* 0x000fc400000e0000 */
[----:B------:R-:W-:Y:S01]  /*16100*/  MOV R95, UR42 ;  /* 0x0000002a005f7c02 */ /* 0x000fe20008000f00 */
[----:B------:R-:W-:Y:S01]  /*16110*/  UMOV UR42, UR4 ;  /* 0x00000004002a7c82 */ /* 0x000fe20008000000 */
[C---:B------:R-:W-:Y:S02]  /*16120*/  R2UR UR4, R4.reuse ;  /* 0x00000000040472ca */ /* 0x040fe400000e0000 */
[C---:B------:R-:W-:Y:S01]  /*16130*/  R2UR UR20, R4.reuse ;  /* 0x00000000041472ca */ /* 0x040fe200000e0000 */
[----:B------:R-:W-:Y:S01]  /*16140*/  IMAD.MOV.U32 R21, RZ, RZ, R95 ;  /* 0x000000ffff157224 */ /* 0x000fe200078e005f */
[----:B------:R-:W-:Y:S02]  /*16150*/  R2UR UR24, R4 ;  /* 0x00000000041872ca */ /* 0x000fe400000e0000 */
[----:B------:R-:W-:Y:S01]  /*16160*/  R2UR UR50, R90 ;  /* 0x000000005a3272ca */ /* 0x000fe200000e0000 */
[----:B------:R-:W-:Y:S01]  /*16170*/  VIADD R90, R20, 0x6 ;  /* 0x00000006145a7836 */ /* 0x000fe20000000000 */
[----:B------:R-:W-:Y:S01]  /*16180*/  R2UR UR54, R88 ;  /* 0x00000000583672ca */ /* 0x000fe200000e0000 */
[----:B------:R-:W-:Y:S01]  /*16190*/  VIADD R88, R20, 0x106 ;  /* 0x0000010614587836 */ /* 0x000fe20000000000 */
[----:B------:R-:W-:-:S02]  /*161a0*/  WARPGROUP.DEPBAR.LE gsb0, 0x0 ;  /* 0x00008000000079c5 */ /* 0x000fc40000010000 */
[----:B------:R-:W-:-:S06]  /*161b0*/  WARPGROUP.ARRIVE ;  /* 0x00000000000079c5 */ /* 0x000fcc0000000000 */
[----:B------:R-:W-:Y:S01]  /*161c0*/  QGMMA.64x32x32.F32.E4M3.E4M3 R168, gdesc[UR4], RZ, !UPT, gsb0 ;  /* 0x0060000004a879f3 */ /* 0x000fe2000c0008ff */
[----:B------:R-:W-:Y:S01]  /*161d0*/  R2UR UR6, R90 ;  /* 0x000000005a0672ca */ /* 0x000fe200000e0000 */
[----:B------:R-:W-:Y:S01]  /*161e0*/  VIADD R90, R20, 0x206 ;  /* 0x00000206145a7836 */ /* 0x000fe20000000000 */
[----:B------:R-:W-:Y:S02]  /*161f0*/  R2UR UR7, R91 ;  /* 0x000000005b0772ca */ /* 0x000fe400000e0000 */
[----:B------:R-:W-:Y:S01]  /*16200*/  MOV R91, 0x40000040 ;  /* 0x40000040005b7802 */ /* 0x000fe20000000f00 */
[----:B------:R-:W-:Y:S02]  /*16210*/  WARPGROUP.DEPBAR.LE gsb0, 0x0 ;  /* 0x00008000000079c5 */ /* 0x000fe40000010000 */
[----:B------:R-:W-:-:S06]  /*16220*/  WARPGROUP.ARRIVE ;  /* 0x00000000000079c5 */ /* 0x000fcc0000000000 */
[----:B------:R-:W-:Y:S01]  /*16230*/  QGMMA.64x32x32.F32.E4M3.E4M3 R152, gdesc[UR8], RZ, !UPT, gsb0 ;  /* 0x00600000089879f3 */ /* 0x000fe2000c0008ff */
        /* <DEDUP_REMOVED lines=10> */
[----:B------:R-:W-:Y:S01]  /*162e0*/  QGMMA.64x32x32.F32.E4M3.E4M3 R136, gdesc[UR12], RZ, !UPT, gsb0 ;  /* 0x006000000c8879f3 */ /* 0x000fe2000c0008ff */
[----:B------:R-:W-:Y:S01]  /*162f0*/  R2UR UR14, R90 ;  /* 0x000000005a0e72ca */ /* 0x000fe200000e0000 */
[C---:B------:R-:W-:Y:S01]  /*16300*/  VIADD R90, R20.reuse, 0x406 ;  /* 0x00000406145a7836 */ /* 0x040fe20000000000 */
[----:B------:R-:W-:Y:S01]  /*16310*/  R2UR UR15, R91 ;  /* 0x000000005b0f72ca */ /* 0x000fe200000e0000 */
[----:B------:R-:W-:Y:S02]  /*16320*/  VIADD R20, R20, 0x606 ;  /* 0x0000060614147836 */ /* 0x000fe40000000000 */
[----:B------:R-:W-:-:S03]  /*16330*/  IMAD.MOV.U32 R91, RZ, RZ, 0x40000040 ;  /* 0x40000040ff5b7424 */ /* 0x000fc600078e00ff */
[----:B------:R-:W-:Y:S01]  /*16340*/  R2UR UR30, R20 ;  /* 0x00000000141e72ca */ /* 0x000fe200000e0000 */
[----:B------:R-:W-:Y:S01]  /*16350*/  IMAD.MOV.U32 R20, RZ, RZ, R96 ;  /* 0x000000ffff147224 */ /* 0x000fe200078e0060 */
        /* <DEDUP_REMOVED lines=11> */
[----:B-1----:R-:W-:-:S06]  /*16410*/  WARPGROUP.ARRIVE ;  /* 0x00000000000079c5 */ /* 0x002fcc0000000000 */
[----:B------:R-:W-:Y:S01]  /*16420*/  QGMMA.64x32x32.F32.E4M3.E4M3 R88, gdesc[UR40], RZ, !UPT, gsb0 ;  /* 0x00600000285879f3 */ /* 0x000fe2000c0008ff */
[----:B------:R-:W-:Y:S02]  /*16430*/  R2UR UR36, R10 ;  /* 0x000000000a2472ca */ /* 0x000fe400000e0000 */
[----:B------:R-:W-:Y:S02]  /*16440*/  R2UR UR37, R11 ;  /* 0x000000000b2572ca */ /* 0x000fe400000e0000 */
[----:B------:R-:W-:Y:S02]  /*16450*/  R2UR UR43, R20 ;  /* 0x00000000142b72ca */ /* 0x000fe400000e0000 */
[----:B------:R-:W-:Y:S01]  /*16460*/  R2UR UR42, R21 ;  /* 0x00000000152a72ca */ /* 0x000fe200000e0000 */
[----:B------:R-:W-:Y:S02]  /*16470*/  WARPGROUP.DEPBAR.LE gsb0, 0x0 ;  /* 0x00008000000079c5 */ /* 0x000fe40000010000 */
[----:B------:R-:W-:-:S06]  /*16480*/  WARPGROUP.ARRIVE ;  /* 0x00000000000079c5 */ /* 0x000fcc0000000000 */
[----:B------:R-:W-:Y:S01]  /*16490*/  QGMMA.64x32x32.F32.E4M3.E4M3 R184, gdesc[UR32], R184, gsb0 ;  /* 0x0060000020b879f3 */ /* 0x000fe200080008b8 */
[----:B------:R-:W-:Y:S02]  /*164a0*/  R2UR UR40, R10 ;  /* 0x000000000a2872ca */ /* 0x000fe400000e0000 */
[----:B------:R-:W-:Y:S02]  /*164b0*/  R2UR UR41, R11 ;  /* 0x000000000b2972ca */ /* 0x000fe400000e0000 */
[----:B------:R-:W-:Y:S02]  /*164c0*/  R2UR UR35, R27 ;  /* 0x000000001b2372ca */ /* 0x000fe400000e0000 */
[----:B------:R-:W-:Y:S01]  /*164d0*/  R2UR UR34, R26 ;  /* 0x000000001a2272ca */ /* 0x000fe200000e0000 */
[----:B------:R0:W5:Y:S01]  /*164e0*/  LDL.LU R27, [R1+0x100] ;  /* 0x00010000011b7983 */ /* 0x0001620000300800 */
[----:B------:R-:W-:Y:S02]  /*164f0*/  R2UR UR32, R10 ;  /* 0x000000000a2072ca */ /* 0x000fe400000e0000 */
[----:B------:R-:W-:Y:S01]  /*16500*/  R2UR UR33, R11 ;  /* 0x000000000b2172ca */ /* 0x000fe200000e0000 */
[----:B------:R0:W5:Y:S01]  /*16510*/  LDL.LU R26, [R1+0xfc] ;  /* 0x0000fc00011a7983 */ /* 0x0001620000300800 */
        /* <DEDUP_REMOVED lines=12> */
[----:B------:R-:W-:Y:S02]  /*165e0*/  R2UR UR59, R25 ;  /* 0x00000000193b72ca */ /* 0x000fe400000e0000 */
[----:B------:R-:W-:Y:S01]  /*165f0*/  R2UR UR58, R24 ;  /* 0x00000000183a72ca */ /* 0x000fe200000e0000 */
[----:B------:R0:W5:Y:S01]  /*16600*/  LDL.LU R25, [R1+0xf8] ;  /* 0x0000f80001197983 */ /* 0x0001620000300800 */
[----:B------:R-:W-:Y:S02]  /*16610*/  R2UR UR56, R10 ;  /* 0x000000000a3872ca */ /* 0x000fe400000e0000 */
[----:B------:R-:W-:Y:S01]  /*16620*/  R2UR UR57, R11 ;  /* 0x000000000b3972ca */ /* 0x000fe200000e0000 */
[----:B------:R0:W5:Y:S01]  /*16630*/  LDL.LU R24, [R1+0xf4] ;  /* 0x0000f40001187983 */ /* 0x0001620000300800 */
[----:B------:R-:W-:Y:S02]  /*16640*/  WARPGROUP.DEPBAR.LE gsb0, 0x0 ;  /* 0x00008000000079c5 */ /* 0x000fe40000010000 */
[----:B------:R-:W-:-:S09]  /*16650*/  WARPGROUP.ARRIVE ;  /* 0x00000000000079c5 */ /* 0x000fd20000000000 */
        /* <DEDUP_REMOVED lines=11> */
[----:B------:R-:W-:Y:S02]  /*16710*/  R2UR UR38, R3 ;  /* 0x00000000032672ca */ /* 0x000fe400000e0000 */
[----:B------:R-:W-:Y:S02]  /*16720*/  R2UR UR36, R8 ;  /* 0x00000000082472ca */ /* 0x000fe400000e0000 */
[----:B------:R-:W-:Y:S01]  /*16730*/  R2UR UR37, R9 ;  /* 0x00000000092572ca */ /* 0x000fe200000e0000 */
[----:B------:R-:W-:Y:S02]  /*16740*/  WARPGROUP.DEPBAR.LE gsb0, 0x0 ;  /* 0x00008000000079c5 */ /* 0x000fe40000010000 */
[----:B------:R-:W-:-:S10]  /*16750*/  WARPGROUP.ARRIVE ;  /* 0x00000000000079c5 */ /* 0x000fd40000000000 */
        /* <DEDUP_REMOVED lines=16> */
[----:B------:R-:W-:Y:S01]  /*16860*/  R2UR UR42, R18 ;  /* 0x00000000122a72ca */ /* 0x000fe200000e0000 */
[----:B------:R0:W5:Y:S01]  /*16870*/  LDL.LU R19, [R1+0xe8] ;  /* 0x0000e80001137983 */ /* 0x0001620000300800 */
[C---:B------:R-:W-:Y:S02]  /*16880*/  R2UR UR40, R8.reuse ;  /* 0x00000000082872ca */ /* 0x040fe400000e0000 */
[C---:B------:R-:W-:Y:S01]  /*16890*/  R2UR UR41, R9.reuse ;  /* 0x00000000092972ca */ /* 0x040fe200000e0000 */
[----:B------:R0:W5:Y:S01]  /*168a0*/  LDL.LU R18, [R1+0xe4] ;  /* 0x0000e40001127983 */ /* 0x0001620000300800 */
[C---:B------:R-:W-:Y:S02]  /*168b0*/  R2UR UR44, R8.reuse ;  /* 0x00000000082c72ca */ /* 0x040fe400000e0000 */
[----:B------:R-:W-:Y:S01]  /*168c0*/  R2UR UR45, R9 ;  /* 0x00000000092d72ca */ /* 0x000fe200000e0000 */
[----:B------:R0:W5:Y:S01]  /*168d0*/  LDL.LU R17, [R1+0xe0] ;  /* 0x0000e00001117983 */ /* 0x0001620000300800 */
[----:B------:R-:W-:-:S02]  /*168e0*/  R2UR UR48, R8 ;  /* 0x00000000083072ca */ /* 0x000fc400000e0000 */
[C---:B------:R-:W-:Y:S01]  /*168f0*/  R2UR UR49, R9.reuse ;  /* 0x00000000093172ca */ /* 0x040fe200000e0000 */
[----:B------:R0:W5:Y:S01]  /*16900*/  LDL.LU R16, [R1+0xdc] ;  /* 0x0000dc0001107983 */ /* 0x0001620000300800 */
[----:B------:R-:W-:Y:S02]  /*16910*/  R2UR UR52, R8 ;  /* 0x00000000083472ca */ /* 0x000fe400000e0000 */
[----:B------:R-:W-:Y:S01]  /*16920*/  R2UR UR53, R9 ;  /* 0x00000000093572ca */ /* 0x000fe200000e0000 */
        /* <DEDUP_REMOVED lines=29> */
[----:B------:R0:W5:Y:S01]  /*16b00*/  LDL.LU R2, [R1+0xc8] ;  /* 0x0000c80001027983 */ /* 0x0001620000300800 */
[----:B------:R-:W-:Y:S02]  /*16b10*/  WARPGROUP.DEPBAR.LE gsb0, 0x0 ;  /* 0x00008000000079c5 */ /* 0x000fe40000010000 */
[----:B------:R-:W-:-:S06]  /*16b20*/  WARPGROUP.ARRIVE ;  /* 0x00000000000079c5 */ /* 0x000fcc0000000000 */
[----:B------:R-:W-:Y:S01]  /*16b30*/  QGMMA.64x32x32.F32.E4M3.E4M3 R152, gdesc[UR12], R152, gsb0 ;  /* 0x006000000c9879f3 */ /* 0x000fe20008000898 */
[----:B------:R-:W-:Y:S02]  /*16b40*/  R2UR UR16, R6 ;  /* 0x00000000061072ca */ /* 0x000fe400000e0000 */
[----:B------:R-:W-:Y:S01]  /*16b50*/  R2UR UR17, R7 ;  /* 0x00000000071172ca */ /* 0x000fe200000e0000 */
[----:B------:R-:W-:Y:S02]  /*16b60*/  WARPGROUP.DEPBAR.LE gsb0, 0x0 ;  /* 0x00008000000079c5 */ /* 0x000fe40000010000 */
[----:B------:R-:W-:-:S10]  /*16b70*/  WARPGROUP.ARRIVE ;  /* 0x00000000000079c5 */ /* 0x000fd40000000000 */
        /* <DEDUP_REMOVED lines=17> */
[----:B------:R-:W-:Y:S02]  /*16c90*/  R2UR UR37, R13 ;  /* 0x000000000d2572ca */ /* 0x000fe400000e0000 */
[----:B------:R-:W-:Y:S01]  /*16ca0*/  R2UR UR36, R0 ;  /* 0x00000000002472ca */ /* 0x000fe200000e0000 */
[----:B------:R-:W-:Y:S02]  /*16cb0*/  WARPGROUP.DEPBAR.LE gsb0, 0x0 ;  /* 0x00008000000079c5 */ /* 0x000fe40000010000 */
[----:B0-----:R-:W-:-:S12]  /*16cc0*/  @P1 BRA `(.L_x_6230) ;  /* 0x0000000000281947 */ /* 0x001fd80003800000 */
[----:B------:R-:W-:Y:S05]  /*16cd0*/  @!P0 BRA `(.L_x_6231) ;  /* 0x0000000000048947 */ /* 0x000fea0003800000 */
[----:B------:R-:W-:Y:S01]  /*16ce0*/  BPT.TRAP 0x1 ;  /* 0x000000040000795c */ /* 0x000fe20000300000 */
.L_x_6231:
[----:B-----5:R-:W-:Y:S01]  /*16cf0*/  SHF.L.U32 R0, R12, 0x1f, RZ ;  /* 0x0000001f0c007819 */ /* 0x020fe200000006ff */
[----:B------:R-:W-:-:S04]  /*16d00*/  IMAD R12, R234, 0x8, R16 ;  /* 0x00000008ea0c7824 */ /* 0x000fc800078e0210 */
[----:B------:R0:W1:Y:S01]  /*16d10*/  SYNCS.PHASECHK.TRANS64.TRYWAIT P1, [R12+URZ+0x2e850], R0 ;  /* 0x02e850000c0075a7 */ /* 0x000062000802017f */
[----:B------:R-:W-:Y:S05]  /*16d20*/  @!P0 BRA `(.L_x_6232) ;  /* 0x0000000000048947 */ /* 0x000fea0003800000 */
[----:B------:R-:W-:Y:S01]  /*16d30*/  BPT.TRAP 0x1 ;  /* 0x000000040000795c */ /* 0x000fe20000300000 */
.L_x_6232:
[----:B-1----:R-:W-:Y:S05]  /*16d40*/  @P1 BRA `(.L_x_6230) ;  /* 0x0000000000081947 */ /* 0x002fea0003800000 */
[----:B------:R-:W1:Y:S02]  /*16d50*/  SYNCS.PHASECHK.TRANS64.TRYWAIT P1, [R12+URZ+0x2e850], R0 ;  /* 0x02e850000c0075a7 */ /* 0x000e64000802017f */
[----:B-1----:R-:W-:Y:S05]  /*16d60*/  @!P1 BRA `(.L_x_6233) ;  /* 0x000000d400589947 */ /* 0x002fea0003800000 */
.L_x_6230:
[----:B01---5:R-:W-:Y:S01]  /*16d70*/  VIADD R0, R16, 0x400 ;  /* 0x0000040010007836 */ /* 0x023fe20000000000 */
[----:B------:R-:W-:Y:S05]  /*16d80*/  WARPSYNC.ALL ;  /* 0x0000000000007948 */ /* 0x000fea0003800000 */
[----:B------:R-:W-:Y:S01]  /*16d90*/  SHF.R.U32.HI R0, RZ, 0x4, R0 ;  /* 0x00000004ff007819 */ /* 0x000fe20000011600 */
[----:B------:R-:W-:Y:S01]  /*16da0*/  IMAD.MOV.U32 R13, RZ, RZ, -0x3ffffff0 ;  /* 0xc0000010ff0d7424 */ /* 0x000fe200078e00ff */
[----:B------:R-:W-:Y:S01]  /*16db0*/  WARPGROUP.ARRIVE ;  /* 0x00000000000079c5 */ /* 0x000fe20000000000 */
[----:B------:R-:W-:Y:S02]  /*16dc0*/  MOV R21, 0xc0000010 ;  /* 0xc000001000157802 */ /* 0x000fe40000000f00 */
        /* <DEDUP_REMOVED lines=15> */
[----:B------:R-:W-:Y:S01]  /*16ec0*/  QGMMA.64x128x32.F32.E4M3.E4M3 R24, R224, gdesc[UR4], R24, gsb0 ;  /* 0x01e00004e0187df3 */ /* 0x000fe20008000818 */
[----:B------:R-:W-:Y:S01]  /*16ed0*/  R2UR UR6, R20 ;  /* 0x00000000140672ca */ /* 0x000fe200000e0000 */
[----:B------:R-:W-:Y:S01]  /*16ee0*/  VIADD R20, R12, 0x200 ;  /* 0x000002000c147836 */ /* 0x000fe20000000000 */
[----:B------:R-:W-:Y:S01]  /*16ef0*/  R2UR UR7, R21 ;  /* 0x00000000150772ca */ /* 0x000fe200000e0000 */
[----:B------:R-:W-:Y:S01]  /*16f00*/  IMAD.MOV.U32 R21, RZ, RZ, -0x3ffffff0 ;  /* 0xc0000010ff157424 */ /* 0x000fe200078e00ff */
        /* <DEDUP_REMOVED lines=76> */
[----:B------:R-:W-:Y:S01]  /*173d0*/  R2UR UR6, R20 ;  /* 0x00000000140672ca */ /* 0x000fe200000e0000 */
[----:B------:R-:W-:Y:S01]  /*173e0*/  VIADD R20, R12, 0x300 ;  /* 0x000003000c147836 */ /* 0x000fe20000000000 */
[----:B------:R-:W-:Y:S01]  /*173f0*/  R2UR UR7, R21 ;  /* 0x00000000150772ca */ /* 0x000fe200000e0000 */
[----:B------:R-:W-:Y:S01]  /*17400*/  IMAD.MOV.U32 R21, RZ, RZ, -0x3ffffff0 ;  /* 0xc0000010ff157424 */ /* 0x000fe200078e00ff */
        /* <DEDUP_REMOVED lines=30> */
[----:B0-----:R-:W-:Y:S02]  /*175f0*/  LOP3.LUT R227, R227, 0x7f, RZ, 0xc0, !PT ;  /* 0x0000007fe3e37812 */ /* 0x001fe400078ec0ff */
[----:B------:R-:W-:-:S02]  /*17600*/  FMNMX.FTZ R13, R103, R13, !PT ;  /* 0x0000000d670d7209 */ /* 0x000fc40007810000 */
[----:B------:R-:W-:Y:S02]  /*17610*/  ISETP.NE.AND P1, PT, R227, RZ, PT ;  /* 0x000000ffe300720c */ /* 0x000fe40003f25270 */
[----:B------:R-:W0:Y:S02]  /*17620*/  S2R R227, SR_TID.X ;  /* 0x0000000000e37919 */ /* 0x000e240000002100 */
[----:B0-----:R-:W-:Y:S01]  /*17630*/  SHF.R.U32.HI R227, RZ, 0x7, R227 ;  /* 0x00000007ffe37819 */ /* 0x001fe200000116e3 */
        /* <DEDUP_REMOVED lines=10> */
[----:B------:R-:W-:Y:S02]  /*176e0*/  R2UR UR6, R20 ;  /* 0x00000000140672ca */ /* 0x000fe400000e0000 */
[----:B------:R-:W-:Y:S01]  /*176f0*/  R2UR UR7, R21 ;  /* 0x00000000150772ca */ /* 0x000fe200000e0000 */
[----:B------:R-:W0:Y:S04]  /*17700*/  SHFL.BFLY PT, R20, R13, 0x2, 0x1f ;  /* 0x0c401f000d147f89 */ /* 0x000e2800000e0000 */
[----:B------:R-:W1:Y:S01]  /*17710*/  SHFL.BFLY PT, R21, R0, 0x2, 0x1f ;  /* 0x0c401f0000157f89 */ /* 0x000e6200000e0000 */
[----:B0-----:R-:W-:Y:S02]  /*17720*/  FMNMX.FTZ R13, R13, R20, !PT ;  /* 0x000000140d0d7209 */ /* 0x001fe40007810000 */
[----:B------:R-:W-:-:S02]  /*17730*/  IADD3 R20, R12, 0x500, RZ ;  /* 0x000005000c147810 */ /* 0x000fc40007ffe0ff */
[----:B-1----:R-:W-:Y:S01]  /*17740*/  FMNMX.FTZ R0, R0, R21, !PT ;  /* 0x0000001500007209 */ /* 0x002fe20007810000 */
[----:B------:R-:W0:Y:S01]  /*17750*/  SHFL.BFLY PT, R200, R13, 0x1, 0x1f ;  /* 0x0c201f000dc87f89 */ /* 0x000e2200000e0000 */
[----:B------:R-:W-:-:S03]  /*17760*/  IMAD.MOV.U32 R21, RZ, RZ, -0x3ffffff0 ;  /* 0xc0000010ff157424 */ /* 0x000fc600078e00ff */
[----:B------:R-:W1:Y:S01]  /*17770*/  SHFL.BFLY PT, R201, R0, 0x1, 0x1f ;  /* 0x0c201f0000c97f89 */ /* 0x000e6200000e0000 */
[----:B0-----:R-:W-:Y:S02]  /*17780*/  FMNMX.FTZ R13, R13, R200, !PT ;  /* 0x000000c80d0d7209 */ /* 0x001fe40007810000 */
[----:B-1----:R-:W-:-:S03]  /*17790*/  FMNMX.FTZ R0, R0, R201, !PT ;  /* 0x000000c900007209 */ /* 0x002fc60007810000 */
[----:B------:R-:W-:Y:S02]  /*177a0*/  FADD.FTZ R14, -R13, R14 ;  /* 0x0000000e0d0e7221 */ /* 0x000fe40000010100 */
[----:B------:R-:W-:-:S02]  /*177b0*/  FADD.FTZ R3, -R0, R3 ;  /* 0x0000000300037221 */ /* 0x000fc40000010100 */
[C---:B------:R-:W-:Y:S02]  /*177c0*/  FMUL.FTZ R14, R2.reuse, R14 ;  /* 0x0000000e020e7220 */ /* 0x040fe40000410000 */
[----:B------:R-:W-:-:S04]  /*177d0*/  FMUL.FTZ R3, R2, R3 ;  /* 0x0000000302037220 */ /* 0x000fc80000410000 */
[----:B------:R-:W-:Y:S08]  /*177e0*/  MUFU.EX2 R14, R14 ;  /* 0x0000000e000e7308 */ /* 0x000ff00000000800 */
[----:B------:R-:W-:Y:S01]  /*177f0*/  MUFU.EX2 R3, R3 ;  /* 0x0000000300037308 */ /* 0x000fe20000000800 */
[----:B------:R-:W-:Y:S02]  /*17800*/  WARPGROUP.DEPBAR.LE gsb0, 0x0 ;  /* 0x00008000000079c5 */ /* 0x000fe40000010000 */
[----:B------:R-:W-:-:S06]  /*17810*/  WARPGROUP.ARRIVE ;  /* 0x00000000000079c5 */ /* 0x000fcc0000000000 */
[----:B------:R-:W-:Y:S01]  /*17820*/  QGMMA.64x128x32.F32.E4M3.E4M3 R24, R208, gdesc[UR4], R24, gsb0 ;  /* 0x01e00004d0187df3 */ /* 0x000fe20008000818 */
[----:B------:R-:W-:Y:S01]  /*17830*/  R2UR UR7, R21 ;  /* 0x00000000150772ca */ /* 0x000fe200000e0000 */
[----:B------:R-:W-:Y:S01]  /*17840*/  FFMA.FTZ R21, R2, R0, -8 ;  /* 0xc100000002157423 */ /* 0x000fe20000010000 */
[----:B------:R-:W-:-:S03]  /*17850*/  R2UR UR6, R20 ;  /* 0x00000000140672ca */ /* 0x000fc600000e0000 */
        /* <DEDUP_REMOVED lines=56> */
[----:B------:R-:W-:Y:S01]  /*17be0*/  FFMA.FTZ R101, R2, R13, -8 ;  /* 0xc100000002657423 */ /* 0x000fe2000001000d */
[----:B------:R-:W0:Y:S01]  /*17bf0*/  MUFU.EX2 R20, R20 ;  /* 0x0000001400147308 */ /* 0x000e220000000800 */
[----:B------:R-:W-:-:S02]  /*17c00*/  VIADD R88, R12, 0x600 ;  /* 0x000006000c587836 */ /* 0x000fc40000000000 */
[C-C-:B------:R-:W-:Y:S01]  /*17c10*/  FFMA.FTZ R186, R2.reuse, R186, -R101.reuse ;  /* 0x000000ba02ba7223 */ /* 0x140fe20000010865 */
[----:B------:R-:W-:-:S01]  /*17c20*/  FFMA.FTZ R187, R2, R187, -R101 ;  /* 0x000000bb02bb7223 */ /* 0x000fc20000010865 */
[C-C-:B------:R-:W-:Y:S01]  /*17c30*/  FFMA.FTZ R190, R2.reuse, R190, -R101.reuse ;  /* 0x000000be02be7223 */ /* 0x140fe20000010865 */
[----:B------:R-:W-:-:S01]  /*17c40*/  FFMA.FTZ R191, R2, R191, -R101 ;  /* 0x000000bf02bf7223 */ /* 0x000fc20000010865 */
[C-C-:B------:R-:W-:Y:S01]  /*17c50*/  FFMA.FTZ R194, R2.reuse, R194, -R101.reuse ;  /* 0x000000c202c27223 */ /* 0x140fe20000010865 */
[----:B------:R-:W1:Y:S01]  /*17c60*/  MUFU.EX2 R184, R184 ;  /* 0x000000b800b87308 */ /* 0x000e620000000800 */
        /* <DEDUP_REMOVED lines=19> */
[C-C-:B------:R-:W-:Y:S01]  /*17da0*/  FFMA.FTZ R162, R2.reuse, R162, -R101.reuse ;  /* 0x000000a202a27223 */ /* 0x140fe20000010865 */
[----:B------:R-:W-:-:S01]  /*17db0*/  FFMA.FTZ R163, R2, R163, -R101 ;  /* 0x000000a302a37223 */ /* 0x000fc20000010865 */
[C-C-:B------:R-:W-:Y:S01]  /*17dc0*/  FFMA.FTZ R166, R2.reuse, R166, -R101.reuse ;  /* 0x000000a602a67223 */ /* 0x140fe20000010865 */
[----:B------:R-:W-:-:S01]  /*17dd0*/  FFMA.FTZ R167, R2, R167, -R101 ;  /* 0x000000a702a77223 */ /* 0x000fc20000010865 */
[----:B------:R-:W1:Y:S01]  /*17de0*/  MUFU.EX2 R185, R185 ;  /* 0x000000b900b97308 */ /* 0x000e620000000800 */
        /* <DEDUP_REMOVED lines=8> */
[----:B0-----:R-:W-:-:S01]  /*17e70*/  FADD.FTZ R232, R187, R232 ;  /* 0x000000e8bbe87221 */ /* 0x001fc20000010000 */
[----:B------:R-:W-:Y:S01]  /*17e80*/  FFMA.FTZ R150, R2, R150, -R101 ;  /* 0x0000009602967223 */ /* 0x000fe20000010865 */
[----:B------:R-:W-:-:S02]  /*17e90*/  IMAD.MOV.U32 R89, RZ, RZ, -0x3ffffff0 ;  /* 0xc0000010ff597424 */ /* 0x000fc400078e00ff */
        /* <DEDUP_REMOVED lines=13> */
[----:B--2---:R-:W-:-:S01]  /*17f70*/  FADD.FTZ R232, R190, R232 ;  /* 0x000000e8bee87221 */ /* 0x004fc20000010000 */
        /* <DEDUP_REMOVED lines=8> */
[----:B------:R-:W-:-:S04]  /*18000*/  @!P1 IMAD R114, R235, 0x8, R16 ;  /* 0x00000008eb729824 */ /* 0x000fc800078e0210 */
[----:B------:R-:W-:Y:S02]  /*18010*/  @!P1 VIADD R114, R114, 0x2e840 ;  /* 0x0002e84072729836 */ /* 0x000fe40000000000 */
[----:B------:R-:W0:Y:S01]  /*18020*/  MUFU.EX2 R194, R194 ;  /* 0x000000c200c27308 */ /* 0x000e220000000800 */
[----:B-1----:R-:W-:-:S02]  /*18030*/  FADD.FTZ R232, R191, R232 ;  /* 0x000000e8bfe87221 */ /* 0x002fc40000010000 */
[----:B------:R-:W-:Y:S01]  /*18040*/  @!P1 PRMT R114, RZ, 0x654, R114 ;  /* 0x00000654ff729816 */ /* 0x000fe20000000072 */
[----:B------:R-:W-:-:S04]  /*18050*/  WARPGROUP.DEPBAR.LE gsb0, 0x0 ;  /* 0x00008000000079c5 */ /* 0x000fc80000010000 */
[----:B------:R-:W1:Y:S01]  /*18060*/  MUFU.EX2 R192, R192 ;  /* 0x000000c000c07308 */ /* 0x000e620000000800 */
[----:B------:R-:W-:Y:S01]  /*18070*/  WARPGROUP.ARRIVE ;  /* 0x00000000000079c5 */ /* 0x000fe20000000000 */
[----:B--2---:R-:W-:-:S05]  /*18080*/  FADD.FTZ R15, R189, R15 ;  /* 0x0000000fbd0f7221 */ /* 0x004fca0000010000 */
[----:B------:R-:W-:Y:S01]  /*18090*/  QGMMA.64x128x32.F32.E4M3.E4M3 R24, R212, gdesc[UR4], R24, gsb0 ;  /* 0x01e00004d4187df3 */ /* 0x000fe20008000818 */
[----:B------:R-:W2:Y:S01]  /*180a0*/  MUFU.EX2 R195, R195 ;  /* 0x000000c300c37308 */ /* 0x000ea20000000800 */
[----:B0-----:R-:W-:-:S01]  /*180b0*/  FADD.FTZ R232, R194, R232 ;  /* 0x000000e8c2e87221 */ /* 0x001fc20000010000 */
[----:B------:R-:W-:Y:S01]  /*180c0*/  R2UR UR6, R88 ;  /* 0x00000000580672ca */ /* 0x000fe200000e0000 */
[----:B------:R-:W-:-:S01]  /*180d0*/  FFMA.FTZ R88, R2, R118, -R101 ;  /* 0x0000007602587223 */ /* 0x000fc20000010865 */
[----:B------:R-:W-:Y:S01]  /*180e0*/  R2UR UR7, R89 ;  /* 0x00000000590772ca */ /* 0x000fe200000e0000 */
        /* <DEDUP_REMOVED lines=9> */
[----:B------:R-:W-:-:S02]  /*18180*/  FFMA.FTZ R101, R2, R103, -R101 ;  /* 0x0000006702657223 */ /* 0x000fc40000010865 */
        /* <DEDUP_REMOVED lines=36> */
[----:B------:R-:W-:Y:S06]  /*183d0*/  QGMMA.64x128x32.F32.E4M3.E4M3 R24, R216, gdesc[UR4], R24, gsb0 ;  /* 0x01e00004d8187df3 */ /* 0x000fec0008000818 */
        /* <DEDUP_REMOVED lines=36> */
[----:B------:R-:W-:-:S06]  /*18620*/  WARPGROUP.DEPBAR.LE gsb0, 0x0 ;  /* 0x00008000000079c5 */ /* 0x000fcc0000010000 */
        /* <DEDUP_REMOVED lines=127> */
[----:B------:R-:W1:Y:S01]  /*18e20*/  MUFU.EX2 R21, R21 ;  /* 0x0000001500157308 */ /* 0x000e620000000800 */
[----:B----4-:R-:W-:-:S07]  /*18e30*/  FADD.FTZ R102, R100, R102 ;  /* 0x0000006664667221 */ /* 0x010fce0000010000 */
[----:B------:R-:W0:Y:S01]  /*18e40*/  MUFU.EX2 R101, R101 ;  /* 0x0000006500657308 */ /* 0x000e220000000800 */
[----:B---3--:R-:W-:-:S01]  /*18e50*/  FADD.FTZ R103, R99, R103 ;  /* 0x0000006763677221 */ /* 0x008fc20000010000 */
[----:B-1----:R-:W-:-:S03]  /*18e60*/  FADD.FTZ R15, R21, R102 ;  /* 0x00000066150f7221 */ /* 0x002fc60000010000 */
[----:B0-----:R-:W-:Y:S01]  /*18e70*/  FADD.FTZ R232, R101, R103 ;  /* 0x0000006765e87221 */ /* 0x001fe20000010000 */
[----:B--2---:R-:W-:Y:S06]  /*18e80*/  @!P0 BRA `(.L_x_6234) ;  /* 0x0000000000048947 */ /* 0x004fec0003800000 */
[----:B------:R-:W-:Y:S01]  /*18e90*/  BPT.TRAP 0x1 ;  /* 0x000000040000795c */ /* 0x000fe20000300000 */
.L_x_6234:
[----:B------:R-:W2:Y:S01]  /*18ea0*/  LDL R102, [R1+0x80] ;  /* 0x0000800001667983 */ /* 0x000ea20000100800 */
[----:B------:R-:W-:Y:S01]  /*18eb0*/  ISETP.GT.AND P1, PT, R233, RZ, PT ;  /* 0x000000ffe900720c */ /* 0x000fe20003f24270 */
        /* <DEDUP_REMOVED lines=60> */
[----:B------:R-:W-:Y:S01]  /*19280*/  FMUL.FTZ R84, R84, R3 ;  /* 0x0000000354547220 */ /* 0x000fe20000410000 */
[----:B------:R-:W-:Y:S01]  /*19290*/  F2FP.SATFINITE.E4M3.F32.PACK_AB_MERGE_C R216, R200, R197, R92 ;  /* 0x000000c5c8d8723e */ /* 0x000fe2000480705c */
        /* <DEDUP_REMOVED lines=62> */
[----:B------:R-:W-:Y:S02]  /*19680*/  MOV R200, R156 ;  /* 0x0000009c00c87202 */ /* 0x000fe40000000f00 */
[----:B--2---:R-:W-:Y:S01]  /*19690*/  R2UR UR4, R102 ;  /* 0x00000000660472ca */ /* 0x004fe200000e0000 */
[----:B------:R-:W-:Y:S02]  /*196a0*/  IMAD R102, R234, 0x8, R16 ;  /* 0x00000008ea667824 */ /* 0x000fe400078e0210 */
[----:B------:R-:W-:-:S03]  /*196b0*/  IMAD.MOV.U32 R234, RZ, RZ, R235 ;  /* 0x000000ffffea7224 */ /* 0x000fc600078e00eb */
[----:B------:R-:W-:-:S07]  /*196c0*/  IADD3 R102, R102, 0x2e860, RZ ;  /* 0x0002e86066667810 */ /* 0x000fce0007ffe0ff */
[----:B------:R-:W-:-:S05]  /*196d0*/  IMAD.U32 R103, RZ, RZ, UR4 ;  /* 0x00000004ff677e24 */ /* 0x000fca000f8e00ff */
[----:B------:R-:W-:-:S04]  /*196e0*/  PRMT R102, R103, 0x654, R102 ;  /* 0x0000065467667816 */ /* 0x000fc80000000066 */
[----:B------:R0:W-:Y:S01]  /*196f0*/  SYNCS.ARRIVE.TRANS64.RED.A1T0 RZ, [R102+URZ], RZ ;  /* 0x000000ff66ff79a7 */ /* 0x0001e2000810043f */
[----:B------:R-:W-:Y:S05]  /*19700*/  @P1 BRA `(.L_x_6235) ;  /* 0xffffffbc00e41947 */ /* 0x000fea000383ffff */
[----:B------:R-:W-:-:S07]  /*19710*/  IMAD.MOV.U32 R234, RZ, RZ, R235 ;  /* 0x000000ffffea7224 */ /* 0x000fce00078e00eb */
.L_x_6224:
[----:B------:R-:W-:Y:S05]  /*19720*/  WARPSYNC.ALL ;  /* 0x0000000000007948 */ /* 0x000fea0003800000 */
[----:B------:R-:W-:Y:S06]  /*19730*/  BAR.ARV 0x8, 0x180 ;  /* 0x0206000000007b1d */ /* 0x000fec0000002000 */
[----:B------:R-:W-:Y:S05]  /*19740*/  @!P0 BRA `(.L_x_6236) ;  /* 0x0000000000048947 */ /* 0x000fea0003800000 */
[----:B------:R-:W-:Y:S01]  /*19750*/  BPT.TRAP 0x1 ;  /* 0x000000040000795c */ /* 0x000fe20000300000 */
.L_x_6236:
[----:B------:R-:W-:Y:S01]  /*19760*/  IMAD R12, R234, 0x8, R16 ;  /* 0x00000008ea0c7824 */ /* 0x000fe200078e0210 */
[----:B------:R-:W-:-:S04]  /*19770*/  SHF.L.U32 R3, R236, 0x1f, RZ ;  /* 0x0000001fec037819 */ /* 0x000fc800000006ff */
[----:B------:R1:W2:Y:S01]  /*19780*/  SYNCS.PHASECHK.TRANS64.TRYWAIT P1, [R12+URZ+0x2e850], R3 ;  /* 0x02e850030c0075a7 */ /* 0x0002a2000802017f */
[----:B------:R-:W-:Y:S05]  /*19790*/  @!P0 BRA `(.L_x_6237) ;  /* 0x0000000000048947 */ /* 0x000fea0003800000 */
[----:B------:R-:W-:Y:S01]  /*197a0*/  BPT.TRAP 0x1 ;  /* 0x000000040000795c */ /* 0x000fe20000300000 */
.L_x_6237:
[----:B------:R-:W-:-:S05]  /*197b0*/  VIADD R16, R16, 0x400 ;  /* 0x0000040010107836 */ /* 0x000fca0000000000 */
[----:B------:R-:W-:-:S04]  /*197c0*/  SHF.R.U32.HI R16, RZ, 0x4, R16 ;  /* 0x00000004ff107819 */ /* 0x000fc80000011610 */
[----:B------:R-:W-:-:S04]  /*197d0*/  LOP3.LUT R16, R16, 0x3fff, RZ, 0xc0, !PT ;  /* 0x00003fff10107812 */ /* 0x000fc800078ec0ff */
[----:B------:R-:W-:Y:S01]  /*197e0*/  LOP3.LUT R5, R16, 0x10000, RZ, 0xfc, !PT ;  /* 0x0001000010057812 */ /* 0x000fe200078efcff */
[----:B--2---:R-:W-:Y:S06]  /*197f0*/  @P1 BRA `(.L_x_6238) ;  /* 0x0000000000081947 */ /* 0x004fec0003800000 */
[----:B------:R-:W2:Y:S02]  /*19800*/  SYNCS.PHASECHK.TRANS64.TRYWAIT P1, [R12+URZ+0x2e850], R3 ;  /* 0x02e850030c0075a7 */ /* 0x000ea4000802017f */
[----:B--2---:R-:W-:Y:S05]  /*19810*/  @!P1 BRA `(.L_x_6239) ;  /* 0x000000a800c09947 */ /* 0x004fea0003800000 */
.L_x_6238:
[----:B------:R-:W-:Y:S01]  /*19820*/  IMAD R4, R234, 0x700, R5 ;  /* 0x00000700ea047824 */ /* 0x000fe200078e0205 */
[----:B------:R-:W3:Y:S01]  /*19830*/  LDL R20, [R1+0x98] ;  /* 0x0000980001147983 */ /* 0x000ee20000100800 */
[----:B------:R-:W-:Y:S01]  /*19840*/  IMAD.MOV.U32 R5, RZ, RZ, -0x3ffffff0 ;  /* 0xc0000010ff057424 */ /* 0x000fe200078e00ff */
[----:B------:R-:W-:Y:S05]  /*19850*/  WARPSYNC.ALL ;  /* 0x0000000000007948 */ /* 0x000fea0003800000 */
[C---:B------:R-:W-:Y:S01]  /*19860*/  R2UR UR6, R4.reuse ;  /* 0x00000000040672ca */ /* 0x040fe200000e0000 */
[----:B------:R-:W-:Y:S01]  /*19870*/  VIADD R6, R4, 0x100 ;  /* 0x0000010004067836 */ /* 0x000fe20000000000 */
[----:B------:R-:W-:Y:S01]  /*19880*/  R2UR UR7, R5 ;  /* 0x00000000050772ca */ /* 0x000fe200000e0000 */
[----:B------:R-:W-:Y:S01]  /*19890*/  WARPGROUP.ARRIVE ;  /* 0x00000000000079c5 */ /* 0x000fe20000000000 */
[----:B------:R-:W-:Y:S01]  /*198a0*/  IMAD.MOV.U32 R7, RZ, RZ, -0x3ffffff0 ;  /* 0xc0000010ff077424 */ /* 0x000fe200078e00ff */
[----:B------:R-:W1:Y:S01]  /*198b0*/  LDL R16, [R1+0x84] ;  /* 0x0000840001107983 */ /* 0x000e620000100800 */
[----:B------:R-:W-:-:S03]  /*198c0*/  ULDC.64 UR4, c[0x0][0x9a0] ;  /* 0x0002680000047ab9 */ /* 0x000fc60000000a00 */
[----:B------:R-:W4:Y:S01]  /*198d0*/  LDL.LU R14, [R1+0x58] ;  /* 0x00005800010e7983 */ /* 0x000f220000300800 */
[----:B------:R-:W-:-:S04]  /*198e0*/  ISETP.NE.U32.AND P1, PT, RZ, UR4, PT ;  /* 0x00000004ff007c0c */ /* 0x000fc8000bf25070 */
[----:B------:R-:W-:Y:S01]  /*198f0*/  ISETP.NE.AND.EX P1, PT, RZ, UR5, PT, P1 ;  /* 0x00000005ff007c0c */ /* 0x000fe2000bf25310 */
[----:B------:R-:W-:Y:S01]  /*19900*/  QGMMA.64x128x32.F32.E4M3.E4M3 R24, R224, gdesc[UR4], R24, gsb0 ;  /* 0x01e00004e0187df3 */ /* 0x000fe20008000818 */
[----:B------:R-:W-:Y:S02]  /*19910*/  R2UR UR6, R6 ;  /* 0x00000000060672ca */ /* 0x000fe400000e0000 */
[----:B------:R-:W-:Y:S01]  /*19920*/  R2UR UR7, R7 ;  /* 0x00000000070772ca */ /* 0x000fe200000e0000 */
[----:B------:R-:W-:Y:S01]  /*19930*/  IMAD.MOV.U32 R7, RZ, RZ, -0x3ffffff0 ;  /* 0xc0000010ff077424 */ /* 0x000fe200078e00ff */
[----:B------:R-:W-:-:S07]  /*19940*/  IADD3 R6, R4, 0x200, RZ ;  /* 0x0000020004067810 */ /* 0x000fce0007ffe0ff */
[----:B------:R-:W3:Y:S08]  /*19950*/  @P1 LDC.64 R8, c[0x0][0x9c8] ;  /* 0x00027200ff081b82 */ /* 0x000ef00000000a00 */
[----:B------:R-:W5:Y:S01]  /*19960*/  @P1 LDC.64 R10, c[0x0][0x9d0] ;  /* 0x00027400ff0a1b82 */ /* 0x000f620000000a00 */
        /* <DEDUP_REMOVED lines=8> */
[----:B------:R-:W-:Y:S01]  /*199f0*/  WARPGROUP.ARRIVE ;  /* 0x00000000000079c5 */ /* 0x000fe20000000000 */
[----:B----4-:R-:W-:-:S08]  /*19a00*/  @P1 SHF.R.S32.HI R5, RZ, 0x1f, R14 ;  /* 0x0000001fff051819 */ /* 0x010fd0000001140e */
[----:B------:R-:W-:Y:S01]  /*19a10*/  QGMMA.64x128x32.F32.E4M3.E4M3 R24, R200, gdesc[UR4], R24, gsb0 ;  /* 0x01e00004c8187df3 */ /* 0x000fe20008000818 */
[----:B------:R-:W-:Y:S01]  /*19a20*/  R2UR UR6, R6 ;  /* 0x00000000060672ca */ /* 0x000fe200000e0000 */
[----:B---3--:R-:W-:Y:S01]  /*19a30*/  @P1 IMAD R6, R20, R8, RZ ;  /* 0x0000000814061224 */ /* 0x008fe200078e02ff */
[----:B------:R-:W-:-:S03]  /*19a40*/  R2UR UR7, R7 ;  /* 0x00000000070772ca */ /* 0x000fc600000e0000 */
[C---:B-12---:R-:W-:Y:S02]  /*19a50*/  @P1 IMAD R3, R16.reuse, R9, R6 ;  /* 0x0000000910031224 */ /* 0x046fe400078e0206 */
[----:B------:R-:W-:-:S04]  /*19a60*/  @P1 IMAD.WIDE.U32 R6, R16, R8, RZ ;  /* 0x0000000810061225 */ /* 0x000fc800078e00ff */
[-C--:B-----5:R-:W-:Y:S02]  /*19a70*/  @P1 IMAD R8, R5, R10.reuse, RZ ;  /* 0x0000000a05081224 */ /* 0x0a0fe400078e02ff */
[----:B------:R-:W-:Y:S02]  /*19a80*/  @P1 IMAD.IADD R7, R7, 0x1, R3 ;  /* 0x0000000107071824 */ /* 0x000fe400078e0203 */
[C---:B------:R-:W-:Y:S02]  /*19a90*/  @P1 IMAD R3, R14.reuse, R11, R8 ;  /* 0x0000000b0e031224 */ /* 0x040fe400078e0208 */
[----:B------:R-:W-:-:S04]  /*19aa0*/  @P1 IMAD.WIDE.U32 R6, R14, R10, R6 ;  /* 0x0000000a0e061225 */ /* 0x000fc800078e0006 */
[----:B------:R-:W-:Y:S01]  /*19ab0*/  VIADD R10, R4, 0x400 ;  /* 0x00000400040a7836 */ /* 0x000fe20000000000 */
[----:B------:R-:W-:Y:S01]  /*19ac0*/  @P1 LEA R8, P2, R6, UR4, 0x2 ;  /* 0x0000000406081c11 */ /* 0x000fe2000f8410ff */
[----:B------:R-:W-:Y:S02]  /*19ad0*/  IMAD.MOV.U32 R11, RZ, RZ, -0x3ffffff0 ;  /* 0xc0000010ff0b7424 */ /* 0x000fe400078e00ff */
[----:B------:R-:W-:-:S05]  /*19ae0*/  @P1 IMAD.IADD R3, R7, 0x1, R3 ;  /* 0x0000000107031824 */ /* 0x000fca00078e0203 */
[----:B------:R-:W-:Y:S02]  /*19af0*/  @P1 LEA.HI.X R9, R6, UR5, R3, 0x2, P2 ;  /* 0x0000000506091c11 */ /* 0x000fe400090f1403 */
[----:B------:R-:W-:-:S06]  /*19b00*/  MOV R3, 0x3f800000 ;  /* 0x3f80000000037802 */ /* 0x000fcc0000000f00 */
[----:B------:R1:W2:Y:S01]  /*19b10*/  @P1 LDG.E R3, desc[UR60][R8.64] ;  /* 0x0000003c08031981 */ /* 0x0002a2000c1e1900 */
[----:B------:R-:W-:Y:S02]  /*19b20*/  WARPGROUP.DEPBAR.LE gsb0, 0x0 ;  /* 0x00008000000079c5 */ /* 0x000fe40000010000 */
[----:B------:R-:W-:-:S06]  /*19b30*/  WARPGROUP.ARRIVE ;  /* 0x00000000000079c5 */ /* 0x000fcc0000000000 */
[----:B------:R-:W-:Y:S01]  /*19b40*/  QGMMA.64x128x32.F32.E4M3.E4M3 R24, R204, gdesc[UR4], R24, gsb0 ;  /* 0x01e00004cc187df3 */ /* 0x000fe20008000818 */
[----:B------:R-:W-:Y:S02]  /*19b50*/  R2UR UR6, R10 ;  /* 0x000000000a0672ca */ /* 0x000fe400000e0000 */
[----:B------:R-:W-:Y:S01]  /*19b60*/  R2UR UR7, R11 ;  /* 0x000000000b0772ca */ /* 0x000fe200000e0000 */
[----:B------:R-:W-:Y:S02]  /*19b70*/  VIADD R6, R4, 0x500 ;  /* 0x0000050004067836 */ /* 0x000fe40000000000 */
[----:B------:R-:W-:Y:S01]  /*19b80*/  IMAD.MOV.U32 R7, RZ, RZ, -0x3ffffff0 ;  /* 0xc0000010ff077424 */ /* 0x000fe200078e00ff */
[----:B------:R-:W-:Y:S02]  /*19b90*/  WARPGROUP.DEPBAR.LE gsb0, 0x0 ;  /* 0x00008000000079c5 */ /* 0x000fe40000010000 */
[----:B------:R-:W-:-:S07]  /*19ba0*/  WARPGROUP.ARRIVE ;  /* 0x00000000000079c5 */ /* 0x000fce0000000000 */
[----:B------:R-:W-:Y:S01]  /*19bb0*/  QGMMA.64x128x32.F32.E4M3.E4M3 R24, R208, gdesc[UR4], R24, gsb0 ;  /* 0x01e00004d0187df3 */ /* 0x000fe20008000818 */
[----:B------:R-:W-:Y:S02]  /*19bc0*/  R2UR UR6, R6 ;  /* 0x00000000060672ca */ /* 0x000fe400000e0000 */
[----:B------:R-:W-:Y:S01]  /*19bd0*/  R2UR UR7, R7 ;  /* 0x00000000070772ca */ /* 0x000fe200000e0000 */
[----:B------:R-:W-:Y:S02]  /*19be0*/  VIADD R4, R4, 0x600 ;  /* 0x0000060004047836 */ /* 0x000fe40000000000 */
[----:B------:R-:W-:Y:S01]  /*19bf0*/  IMAD.MOV.U32 R5, RZ, RZ, -0x3ffffff0 ;  /* 0xc0000010ff057424 */ /* 0x000fe200078e00ff */
[----:B------:R-:W3:Y:S04]  /*19c00*/  SHFL.BFLY PT, R6, R15, 0x2, 0x1f ;  /* 0x0c401f000f067f89 */ /* 0x000ee800000e0000 */
[----:B------:R-:W4:Y:S01]  /*19c10*/  SHFL.BFLY PT, R7, R232, 0x2, 0x1f ;  /* 0x0c401f00e8077f89 */ /* 0x000f2200000e0000 */
[----:B------:R-:W-:-:S02]  /*19c20*/  WARPGROUP.DEPBAR.LE gsb0, 0x0 ;  /* 0x00008000000079c5 */ /* 0x000fc40000010000 */
[----:B------:R-:W-:-:S06]  /*19c30*/  WARPGROUP.ARRIVE ;  /* 0x00000000000079c5 */ /* 0x000fcc0000000000 */
[----:B------:R-:W-:Y:S01]  /*19c40*/  QGMMA.64x128x32.F32.E4M3.E4M3 R24, R212, gdesc[UR4], R24, gsb0 ;  /* 0x01e00004d4187df3 */ /* 0x000fe20008000818 */
[----:B------:R-:W-:Y:S02]  /*19c50*/  R2UR UR6, R4 ;  /* 0x00000000040672ca */ /* 0x000fe400000e0000 */
[----:B------:R-:W-:Y:S01]  /*19c60*/  R2UR UR7, R5 ;  /* 0x00000000050772ca */ /* 0x000fe200000e0000 */
[----:B---3--:R-:W-:-:S01]  /*19c70*/  FADD.FTZ R6, R6, R15 ;  /* 0x0000000f06067221 */ /* 0x008fc20000010000 */
[----:B----4-:R-:W-:-:S04]  /*19c80*/  FADD.FTZ R7, R7, R232 ;  /* 0x000000e807077221 */ /* 0x010fc80000010000 */
[----:B------:R-:W1:Y:S04]  /*19c90*/  SHFL.BFLY PT, R5, R6, 0x1, 0x1f ;  /* 0x0c201f0006057f89 */ /* 0x000e6800000e0000 */
[----:B------:R-:W3:Y:S01]  /*19ca0*/  SHFL.BFLY PT, R4, R7, 0x1, 0x1f ;  /* 0x0c201f0007047f89 */ /* 0x000ee200000e0000 */
[----:B-1----:R-:W-:-:S01]  /*19cb0*/  FADD.FTZ R9, R6, R5 ;  /* 0x0000000506097221 */ /* 0x002fc20000010000 */
[----:B---3--:R-:W-:-:S04]  /*19cc0*/  FADD.FTZ R10, R7, R4 ;  /* 0x00000004070a7221 */ /* 0x008fc80000010000 */
[C---:B------:R-:W-:Y:S01]  /*19cd0*/  FSETP.NE.FTZ.AND P1, PT, R9.reuse, RZ, PT ;  /* 0x000000ff0900720b */ /* 0x040fe20003f35000 */
[----:B------:R-:W-:Y:S01]  /*19ce0*/  FMUL.FTZ R11, R9, 0.00390625 ;  /* 0x3b800000090b7820 */ /* 0x000fe20000410000 */
[----:B------:R-:W-:Y:S01]  /*19cf0*/  FMUL.FTZ R14, R10, 0.00390625 ;  /* 0x3b8000000a0e7820 */ /* 0x000fe20000410000 */
[----:B------:R-:W-:-:S03]  /*19d00*/  IMAD.MOV.U32 R4, RZ, RZ, RZ ;  /* 0x000000ffff047224 */ /* 0x000fc600078e00ff */
[----:B------:R-:W-:Y:S02]  /*19d10*/  FSETP.NE.FTZ.AND P2, PT, R11, RZ, PT ;  /* 0x000000ff0b00720b */ /* 0x000fe40003f55000 */
[----:B------:R-:W-:-:S05]  /*19d20*/  FSETP.NE.FTZ.AND P3, PT, R14, RZ, PT ;  /* 0x000000ff0e00720b */ /* 0x000fca0003f75000 */
[----:B------:R-:W-:Y:S01]  /*19d30*/  @P1 MUFU.RCP R4, R9 ;  /* 0x0000000900041308 */ /* 0x000fe20000001000 */
[----:B------:R-:W-:Y:S02]  /*19d40*/  FSETP.NE.FTZ.AND P1, PT, R10, RZ, PT ;  /* 0x000000ff0a00720b */ /* 0x000fe40003f35000 */
[----:B------:R-:W-:Y:S01]  /*19d50*/  MOV R8, RZ ;  /* 0x000000ff00087202 */ /* 0x000fe20000000f00 */
[----:B------:R-:W-:Y:S02]  /*19d60*/  WARPGROUP.DEPBAR.LE gsb0, 0x0 ;  /* 0x00008000000079c5 */ /* 0x000fe40000010000 */
[----:B------:R-:W-:-:S06]  /*19d70*/  WARPGROUP.ARRIVE ;  /* 0x00000000000079c5 */ /* 0x000fcc0000000000 */
[----:B------:R-:W-:Y:S01]  /*19d80*/  QGMMA.64x128x32.F32.E4M3.E4M3 R24, R216, gdesc[UR4], R24, gsb0 ;  /* 0x01e00004d8187df3 */ /* 0x000fe20008000818 */
[----:B------:R-:W1:Y:S08]  /*19d90*/  @P3 MUFU.LG2 R7, R14 ;  /* 0x0000000e00073308 */ /* 0x000e700000000c00 */
[----:B------:R-:W3:Y:S08]  /*19da0*/  @P2 MUFU.LG2 R6, R11 ;  /* 0x0000000b00062308 */ /* 0x000ef00000000c00 */
[----:B------:R-:W4:Y:S01]  /*19db0*/  @P1 MUFU.RCP R8, R10 ;  /* 0x0000000a00081308 */ /* 0x000f220000001000 */
[C---:B------:R-:W-:Y:S01]  /*19dc0*/  @P2 FMUL.FTZ R5, R2.reuse, 0.69314718246459960938 ;  /* 0x3f31721802052820 */ /* 0x040fe20000410000 */
[----:B------:R-:W-:Y:S01]  /*19dd0*/  @P3 FMUL.FTZ R15, R2, 0.69314718246459960938 ;  /* 0x3f317218020f3820 */ /* 0x000fe20000410000 */
[----:B-1----:R-:W-:Y:S01]  /*19de0*/  @P3 FMUL.FTZ R2, R7, 0.69314718246459960938 ;  /* 0x3f31721807023820 */ /* 0x002fe20000410000 */
[----:B------:R-:W-:-:S02]  /*19df0*/  IMAD.MOV.U32 R89, RZ, RZ, -0x800000 ;  /* 0xff800000ff597424 */ /* 0x000fc400078e00ff */
[----:B--2---:R-:W-:Y:S01]  /*19e00*/  FMUL.FTZ R7, R4, R3 ;  /* 0x0000000304077220 */ /* 0x004fe20000410000 */
[----:B------:R-:W-:Y:S02]  /*19e10*/  IMAD.MOV.U32 R88, RZ, RZ, -0x800000 ;  /* 0xff800000ff587424 */ /* 0x000fe400078e00ff */
[----:B---3--:R-:W-:Y:S01]  /*19e20*/  @P2 FMUL.FTZ R6, R6, 0.69314718246459960938 ;  /* 0x3f31721806062820 */ /* 0x008fe20000410000 */
[----:B------:R-:W-:-:S03]  /*19e30*/  @P3 FFMA.FTZ R89, R15, R13, R2 ;  /* 0x0000000d0f593223 */ /* 0x000fc60000010002 */
[----:B------:R-:W-:Y:S01]  /*19e40*/  @P2 FFMA.FTZ R88, R5, R0, R6 ;  /* 0x0000000005582223 */ /* 0x000fe20000010006 */
[----:B----4-:R-:W-:Y:S01]  /*19e50*/  FMUL.FTZ R2, R8, R3 ;  /* 0x0000000308027220 */ /* 0x010fe20000410000 */
[----:B------:R-:W-:Y:S02]  /*19e60*/  WARPGROUP.DEPBAR.LE gsb0, 0x0 ;  /* 0x00008000000079c5 */ /* 0x000fe40000010000 */
[----:B------:R-:W-:Y:S05]  /*19e70*/  @!P0 BRA `(.L_x_6240) ;  /* 0x0000000000048947 */ /* 0x000fea0003800000 */
[----:B------:R-:W-:Y:S01]  /*19e80*/  BPT.TRAP 0x1 ;  /* 0x000000040000795c */ /* 0x000fe20000300000 */
.L_x_6240:
[----:B------:R-:W2:Y:S04]  /*19e90*/  LDL R0, [R1+0x80] ;  /* 0x0000800001007983 */ /* 0x000ea80000100800 */
[----:B------:R-:W3:Y:S01]  /*19ea0*/  LDL.LU R4, [R1+0xa0] ;  /* 0x0000a00001047983 */ /* 0x000ee20000300800 */
[----:B------:R-:W-:Y:S02]  /*19eb0*/  VIADD R234, R234, 0x1 ;  /* 0x00000001eaea7836 */ /* 0x000fe40000000000 */
        /* <DEDUP_REMOVED lines=63> */
[----:B------:R-:W-:-:S02]  /*1a2b0*/  SEL R234, R234, RZ, P1 ;  /* 0x000000ffeaea7207 */ /* 0x000fc40000800000 */
[----:B--2---:R-:W-:Y:S01]  /*1a2c0*/  R2UR UR4, R0 ;  /* 0x00000000000472ca */ /* 0x004fe200000e0000 */
[----:B------:R-:W-:Y:S02]  /*1a2d0*/  VIADD R0, R12, 0x2e860 ;  /* 0x0002e8600c007836 */ /* 0x000fe40000000000 */
[----:B------:R-:W-:-:S10]  /*1a2e0*/  FMUL.FTZ R12, R75, R2 ;  /* 0x000000024b0c7220 */ /* 0x000fd40000410000 */
[----:B------:R-:W-:Y:S01]  /*1a2f0*/  IMAD.U32 R3, RZ, RZ, UR4 ;  /* 0x00000004ff037e24 */ /* 0x000fe2000f8e00ff */
[----:B---3--:R-:W-:Y:S01]  /*1a300*/  R2UR UR4, R4 ;  /* 0x00000000040472ca */ /* 0x008fe200000e0000 */
[-C--:B------:R-:W-:Y:S01]  /*1a310*/  FMUL.FTZ R4, R84, R7.reuse ;  /* 0x0000000754047220 */ /* 0x080fe20000410000 */
[----:B------:R-:W-:Y:S02]  /*1a320*/  FMUL.FTZ R7, R85, R7 ;  /* 0x0000000755077220 */ /* 0x000fe40000410000 */
[----:B------:R-:W-:Y:S02]  /*1a330*/  PRMT R0, R3, 0x654, R0 ;  /* 0x0000065403007816 */ /* 0x000fe40000000000 */
[----:B------:R-:W-:Y:S02]  /*1a340*/  SEL R3, RZ, 0x1, P1 ;  /* 0x00000001ff037807 */ /* 0x000fe40000800000 */
[----:B------:R1:W-:Y:S02]  /*1a350*/  SYNCS.ARRIVE.TRANS64.RED.A1T0 RZ, [R0+URZ], RZ ;  /* 0x000000ff00ff79a7 */ /* 0x0003e4000810043f */
[----:B------:R-:W-:-:S03]  /*1a360*/  LOP3.LUT R236, R236, R3, RZ, 0x3c, !PT ;  /* 0x00000003ecec7212 */ /* 0x000fc600078e3cff */
[----:B------:R-:W-:-:S06]  /*1a370*/  UIADD3 UR4, UR4, 0x1, URZ ;  /* 0x0000000104047890 */ /* 0x000fcc000fffe03f */
[----:B-1----:R-:W-:-:S05]  /*1a380*/  IMAD.U32 R0, RZ, RZ, UR4 ;  /* 0x00000004ff007e24 */ /* 0x002fca000f8e00ff */
[----:B------:R1:W-:Y:S02]  /*1a390*/  STL [R1+0xa0], R0 ;  /* 0x0000a00001007387 */ /* 0x0003e40000100800 */
.L_x_6188:
[----:B------:R-:W-:Y:S05]  /*1a3a0*/  WARPSYNC.ALL ;  /* 0x0000000000007948 */ /* 0x000fea0003800000 */
[----:B------:R-:W2:Y:S08]  /*1a3b0*/  S2UR UR5, SR_CgaCtaId ;  /* 0x00000000000579c3 */ /* 0x000eb00000008800 */
[----:B------:R-:W-:Y:S06]  /*1a3c0*/  BAR.SYNC.DEFER_BLOCKING 0x5, 0x180 ;  /* 0x0146000000007b1d */ /* 0x000fec0000010000 */
[----:B------:R-:W-:Y:S01]  /*1a3d0*/  UMOV UR4, 0x400 ;  /* 0x0000040000047882 */ /* 0x000fe20000000000 */
[----:B------:R-:W-:Y:S01]  /*1a3e0*/  BSSY B0, `(.L_x_6241) ;  /* 0x00002a5000007945 */ /* 0x000fe20003800000 */
[----:B--2---:R-:W-:-:S02]  /*1a3f0*/  ULEA UR4, UR5, UR4, 0x18 ;  /* 0x0000000405047291 */ /* 0x004fc4000f8ec03f */
[----:B-1----:R-:W-:-:S04]  /*1a400*/  MOV R0, UR5 ;  /* 0x0000000500007c02 */ /* 0x002fc80008000f00 */
[----:B------:R-:W-:Y:S01]  /*1a410*/  IMAD.U32 R16, RZ, RZ, UR4 ;  /* 0x00000004ff107e24 */ /* 0x000fe2000f8e00ff */
[----:B------:R-:W-:Y:S04]  /*1a420*/  STL [R1+0x80], R0 ;  /* 0x0000800001007387 */ /* 0x000fe80000100800 */
[----:B------:R-:W1:Y:S04]  /*1a430*/  LDS.128 R76, [R16+0x2e8d0] ;  /* 0x02e8d000104c7984 */ /* 0x000e680000000c00 */
[----:B-1----:R1:W-:Y:S04]  /*1a440*/  STL.64 [R1+0x50], R76 ;  /* 0x0000504c01007387 */ /* 0x0023e80000100a00 */
[----:B------:R1:W-:Y:S01]  /*1a450*/  STL.64 [R1+0x58], R78 ;  /* 0x0000584e01007387 */ /* 0x0003e20000100a00 */
[----:B------:R-:W-:Y:S06]  /*1a460*/  BAR.ARV 0x4, 0x180 ;  /* 0x0106000000007b1d */ /* 0x000fec0000002000 */
[----:B------:R-:W-:Y:S05]  /*1a470*/  @P0 BRA `(.L_x_6242) ;  /* 0x0000001c00240947 */ /* 0x000fea0003800000 */
[----:B------:R-:W2:Y:S01]  /*1a480*/  S2R R54, SR_TID.X ;  /* 0x0000000000367919 */ /* 0x000ea20000002100 */
[----:B------:R-:W-:Y:S01]  /*1a490*/  ULDC.64 UR4, c[0x4][0xa8] ;  /* 0x01002a0000047ab9 */ /* 0x000fe20000000a00 */
[----:B------:R-:W3:Y:S01]  /*1a4a0*/  LDL R50, [R1+0xb8] ;  /* 0x0000b80001327983 */ /* 0x000ee20000100800 */
[----:B--2---:R-:W-:-:S05]  /*1a4b0*/  IMAD.SHL.U32 R0, R54, 0x4, RZ ;  /* 0x0000000436007824 */ /* 0x004fca00078e00ff */
[----:B------:R-:W-:-:S04]  /*1a4c0*/  LOP3.LUT R0, R0, 0xc, RZ, 0xc0, !PT ;  /* 0x0000000c00007812 */ /* 0x000fc800078ec0ff */
[----:B------:R-:W-:-:S05]  /*1a4d0*/  IADD3 R2, P0, R0, UR4, RZ ;  /* 0x0000000400027c10 */ /* 0x000fca000ff1e0ff */
[----:B------:R-:W-:-:S05]  /*1a4e0*/  IMAD.X R3, RZ, RZ, UR5, P0 ;  /* 0x00000005ff037e24 */ /* 0x000fca00080e06ff */
[----:B------:R2:W4:Y:S01]  /*1a4f0*/  LDG.E.CONSTANT R0, desc[UR60][R2.64] ;  /* 0x0000003c02007981 */ /* 0x000522000c1e9900 */
[----:B------:R-:W-:Y:S01]  /*1a500*/  F2FP.BF16.F32.PACK_AB R51, R57, R64 ;  /* 0x000000403933723e */ /* 0x000fe200000010ff */
[----:B------:R-:W-:Y:S01]  /*1a510*/  UMOV UR4, 0xffffffff ;  /* 0xffffffff00047882 */ /* 0x000fe20000000000 */
[----:B------:R-:W-:Y:S01]  /*1a520*/  F2FP.BF16.F32.PACK_AB R55, R49, R56 ;  /* 0x000000383137723e */ /* 0x000fe200000010ff */
[----:B------:R-:W0:Y:S01]  /*1a530*/  S2R R59, SR_SWINHI ;  /* 0x00000000003b7919 */ /* 0x000e220000002f00 */
[----:B------:R-:W-:Y:S02]  /*1a540*/  F2FP.BF16.F32.PACK_AB R46, R43, R46 ;  /* 0x0000002e2b2e723e */ /* 0x000fe400000010ff */
[----:B------:R-:W-:Y:S02]  /*1a550*/  F2FP.BF16.F32.PACK_AB R43, R4, R5 ;  /* 0x00000005042b723e */ /* 0x000fe400000010ff */
[----:B------:R-:W-:Y:S02]  /*1a560*/  F2FP.BF16.F32.PACK_AB R37, R36, R37 ;  /* 0x000000252425723e */ /* 0x000fe400000010ff */
[----:B-1----:R-:W-:-:S02]  /*1a570*/  F2FP.BF16.F32.PACK_AB R77, R8, R9 ;  /* 0x00000009084d723e */ /* 0x002fc400000010ff */
        /* <DEDUP_REMOVED lines=12> */
[----:B------:R-:W-:Y:S02]  /*1a640*/  MOV R56, R16 ;  /* 0x0000001000387202 */ /* 0x000fe40000000f00 */
[----:B0-----:R-:W-:Y:S02]  /*1a650*/  MOV R57, R59 ;  /* 0x0000003b00397202 */ /* 0x001fe40000000f00 */
[----:B------:R-:W-:Y:S02]  /*1a660*/  F2FP.BF16.F32.PACK_AB R34, R11, R12 ;  /* 0x0000000c0b22723e */ /* 0x000fe400000010ff */
[----:B--2---:R-:W-:Y:S02]  /*1a670*/  LOP3.LUT P0, R2, R54, 0x3, RZ, 0xc0, !PT ;  /* 0x0000000336027812 */ /* 0x004fe4000780c0ff */
[----:B------:R-:W-:Y:S02]  /*1a680*/  F2FP.BF16.F32.PACK_AB R100, R100, R103 ;  /* 0x000000676464723e */ /* 0x000fe400000010ff */
[----:B------:R-:W-:-:S02]  /*1a690*/  F2FP.BF16.F32.PACK_AB R101, R98, R101 ;  /* 0x000000656265723e */ /* 0x000fc400000010ff */
[----:B------:R-:W-:Y:S02]  /*1a6a0*/  ISETP.EQ.OR P0, PT, R2, 0x3, !P0 ;  /* 0x000000030200780c */ /* 0x000fe40004702670 */
        /* <DEDUP_REMOVED lines=12> */
[----:B------:R-:W-:Y:S01]  /*1a770*/  SEL R3, R101, R100, P0 ;  /* 0x0000006465037207 */ /* 0x000fe20000000000 */
[----:B---3--:R-:W-:-:S03]  /*1a780*/  IMAD.WIDE R4, R50, 0x2, R56 ;  /* 0x0000000232047825 */ /* 0x008fc600078e0238 */
[C---:B------:R-:W-:Y:S02]  /*1a790*/  IADD3 R7, P5, R4.reuse, 0x4060, RZ ;  /* 0x0000406004077810 */ /* 0x040fe40007fbe0ff */
[C---:B------:R-:W-:Y:S02]  /*1a7a0*/  IADD3 R9, P1, R4.reuse, 0x4040, RZ ;  /* 0x0000404004097810 */ /* 0x040fe40007f3e0ff */
[----:B------:R-:W-:Y:S02]  /*1a7b0*/  LOP3.LUT R6, R7, 0x380, RZ, 0xc0, !PT ;  /* 0x0000038007067812 */ /* 0x000fe400078ec0ff */
[----:B------:R-:W-:Y:S02]  /*1a7c0*/  LOP3.LUT R8, R9, 0x380, RZ, 0xc0, !PT ;  /* 0x0000038009087812 */ /* 0x000fe400078ec0ff */
[----:B------:R-:W-:Y:S02]  /*1a7d0*/  IADD3 R15, P3, R4, 0x4000, RZ ;  /* 0x00004000040f7810 */ /* 0x000fe40007f7e0ff */
[----:B------:R-:W-:-:S02]  /*1a7e0*/  SHF.R.U64 R6, R6, 0x3, RZ ;  /* 0x0000000306067819 */ /* 0x000fc400000012ff */
[----:B------:R-:W-:Y:S02]  /*1a7f0*/  SHF.R.U64 R8, R8, 0x3, RZ ;  /* 0x0000000308087819 */ /* 0x000fe400000012ff */
[----:B------:R-:W-:Y:S02]  /*1a800*/  LOP3.LUT R14, R15, 0x380, RZ, 0xc0, !PT ;  /* 0x000003800f0e7812 */ /* 0x000fe400078ec0ff */
[----:B------:R-:W-:Y:S01]  /*1a810*/  LOP3.LUT R6, R6, R7, RZ, 0x3c, !PT ;  /* 0x0000000706067212 */ /* 0x000fe200078e3cff */
[--C-:B------:R-:W-:Y:S01]  /*1a820*/  IMAD.X R7, RZ, RZ, R5.reuse, P5 ;  /* 0x000000ffff077224 */ /* 0x100fe200028e0605 */
[----:B------:R-:W-:Y:S01]  /*1a830*/  LOP3.LUT R8, R8, R9, RZ, 0x3c, !PT ;  /* 0x0000000908087212 */ /* 0x000fe200078e3cff */
[----:B------:R-:W-:Y:S01]  /*1a840*/  IMAD.X R9, RZ, RZ, R5, P1 ;  /* 0x000000ffff097224 */ /* 0x000fe200008e0605 */
[C---:B------:R-:W-:Y:S02]  /*1a850*/  IADD3 R11, P2, R4.reuse, 0x4020, RZ ;  /* 0x00004020040b7810 */ /* 0x040fe40007f5e0ff */
[----:B------:R-:W-:-:S02]  /*1a860*/  IADD3 R21, P4, R4, 0x60, RZ ;  /* 0x0000006004157810 */ /* 0x000fc40007f9e0ff */
[----:B------:R-:W-:Y:S02]  /*1a870*/  IADD3 R25, P5, R4, 0x40, RZ ;  /* 0x0000004004197810 */ /* 0x000fe40007fbe0ff */
[----:B------:R-:W-:Y:S02]  /*1a880*/  SHF.R.U64 R14, R14, 0x3, RZ ;  /* 0x000000030e0e7819 */ /* 0x000fe400000012ff */
[----:B------:R-:W-:Y:S02]  /*1a890*/  IADD3 R27, P1, R4, 0x20, RZ ;  /* 0x00000020041b7810 */ /* 0x000fe40007f3e0ff */
[----:B------:R-:W-:Y:S02]  /*1a8a0*/  LOP3.LUT R10, R11, 0x380, RZ, 0xc0, !PT ;  /* 0x000003800b0a7812 */ /* 0x000fe400078ec0ff */
[----:B------:R-:W-:Y:S02]  /*1a8b0*/  LOP3.LUT R20, R21, 0x380, RZ, 0xc0, !PT ;  /* 0x0000038015147812 */ /* 0x000fe400078ec0ff */
[----:B------:R-:W-:-:S02]  /*1a8c0*/  LOP3.LUT R14, R14, R15, RZ, 0x3c, !PT ;  /* 0x0000000f0e0e7212 */ /* 0x000fc400078e3cff */
[----:B------:R-:W-:Y:S02]  /*1a8d0*/  LOP3.LUT R24, R25, 0x380, RZ, 0xc0, !PT ;  /* 0x0000038019187812 */ /* 0x000fe400078ec0ff */
[----:B------:R-:W-:Y:S02]  /*1a8e0*/  LOP3.LUT R26, R27, 0x380, RZ, 0xc0, !PT ;  /* 0x000003801b1a7812 */ /* 0x000fe400078ec0ff */
[----:B------:R-:W-:Y:S02]  /*1a8f0*/  LOP3.LUT R15, R4, 0x380, RZ, 0xc0, !PT ;  /* 0x00000380040f7812 */ /* 0x000fe400078ec0ff */
        /* <DEDUP_REMOVED lines=14> */
[-C--:B------:R-:W-:Y:S02]  /*1a9e0*/  IADD3.X R15, RZ, R5.reuse, RZ, P3, !PT ;  /* 0x00000005ff0f7210 */ /* 0x080fe40001ffe4ff */
        /* <DEDUP_REMOVED lines=8> */
[----:B----4-:R-:W-:Y:S01]  /*1aa70*/  LOP3.LUT R2, R0, 0x2, RZ, 0x3c, !PT ;  /* 0x0000000200027812 */ /* 0x010fe200078e3cff */
[----:B------:R-:W-:Y:S06]  /*1aa80*/  BRA.DIV UR4, `(.L_x_6243) ;  /* 0x0000009a04387947 */ /* 0x000fec000b800000 */
        /* <DEDUP_REMOVED lines=22> */
[----:B------:R-:W0:Y:S01]  /*1abf0*/  SHFL.IDX PT, R10, R5, R0, 0x1c1f ;  /* 0x001c1f00050a7589 */ /* 0x000e2200000e0000 */
        /* <DEDUP_REMOVED lines=22> */
[----:B0-----:R-:W-:Y:S01]  /*1ad60*/  SEL R8, R10, R7, P0 ;  /* 0x000000070a087207 */ /* 0x001fe20000000000 */
[----:B------:R-:W0:Y:S01]  /*1ad70*/  SHFL.IDX PT, R34, R33, R0, 0x1c1f ;  /* 0x001c1f0021227589 */ /* 0x000e2200000e0000 */
[----:B------:R-:W-:Y:S02]  /*1ad80*/  SEL R24, R26, R27, P0 ;  /* 0x0000001b1a187207 */ /* 0x000fe40000000000 */
[----:B-1----:R-:W-:Y:S01]  /*1ad90*/  SEL R36, R38, R39, P0 ;  /* 0x0000002726247207 */ /* 0x002fe20000000000 */
[----:B------:R-:W1:Y:S01]  /*1ada0*/  SHFL.IDX PT, R42, R41, R0, 0x1c1f ;  /* 0x001c1f00292a7589 */ /* 0x000e6200000e0000 */
[----:B------:R-:W-:Y:S02]  /*1adb0*/  SEL R4, R6, R3, P0 ;  /* 0x0000000306047207 */ /* 0x000fe40000000000 */
[----:B------:R-:W-:Y:S01]  /*1adc0*/  SEL R10, R7, R10, P0 ;  /* 0x0000000a070a7207 */ /* 0x000fe20000000000 */
[----:B------:R-:W-:Y:S01]  /*1add0*/  SHFL.IDX PT, R49, R49, R0, 0x1c1f ;  /* 0x001c1f0031317589 */ /* 0x000fe200000e0000 */
[----:B--2---:R-:W-:-:S02]  /*1ade0*/  SEL R12, R9, R20, P0 ;  /* 0x00000014090c7207 */ /* 0x004fc40000000000 */
[----:B------:R-:W-:Y:S01]  /*1adf0*/  SEL R14, R20, R9, P0 ;  /* 0x00000009140e7207 */ /* 0x000fe20000000000 */
[----:B------:R-:W-:Y:S01]  /*1ae00*/  SHFL.IDX PT, R53, R53, R0, 0x1c1f ;  /* 0x001c1f0035357589 */ /* 0x000fe200000e0000 */
[----:B------:R-:W-:Y:S02]  /*1ae10*/  SEL R26, R27, R26, P0 ;  /* 0x0000001a1b1a7207 */ /* 0x000fe40000000000 */
[----:B------:R-:W-:Y:S01]  /*1ae20*/  SEL R38, R39, R38, P0 ;  /* 0x0000002627267207 */ /* 0x000fe20000000000 */
[----:B------:R-:W-:Y:S01]  /*1ae30*/  SHFL.IDX PT, R59, R59, R0, 0x1c1f ;  /* 0x001c1f003b3b7589 */ /* 0x000fe200000e0000 */
[----:B------:R-:W-:-:S03]  /*1ae40*/  SEL R6, R3, R6, P0 ;  /* 0x0000000603067207 */ /* 0x000fc60000000000 */
[----:B------:R-:W-:Y:S01]  /*1ae50*/  SHFL.IDX PT, R63, R63, R0, 0x1c1f ;  /* 0x001c1f003f3f7589 */ /* 0x000fe200000e0000 */
[----:B---3--:R-:W-:Y:S02]  /*1ae60*/  SEL R28, R30, R31, P0 ;  /* 0x0000001f1e1c7207 */ /* 0x008fe40000000000 */
[----:B------:R-:W-:Y:S01]  /*1ae70*/  SEL R30, R31, R30, P0 ;  /* 0x0000001e1f1e7207 */ /* 0x000fe20000000000 */
[----:B------:R-:W-:Y:S01]  /*1ae80*/  SHFL.IDX PT, R67, R67, R0, 0x1c1f ;  /* 0x001c1f0043437589 */ /* 0x000fe200000e0000 */
[----:B0-----:R-:W-:Y:S02]  /*1ae90*/  SEL R32, R34, R35, P0 ;  /* 0x0000002322207207 */ /* 0x001fe40000000000 */
[----:B------:R-:W-:Y:S01]  /*1aea0*/  SEL R34, R35, R34, P0 ;  /* 0x0000002223227207 */ /* 0x000fe20000000000 */
[----:B------:R-:W-:Y:S01]  /*1aeb0*/  SHFL.IDX PT, R71, R71, R0, 0x1c1f ;  /* 0x001c1f0047477589 */ /* 0x000fe200000e0000 */
[----:B-1----:R-:W-:Y:S02]  /*1aec0*/  SEL R40, R42, R43, P0 ;  /* 0x0000002b2a287207 */ /* 0x002fe40000000000 */
[----:B------:R-:W-:Y:S01]  /*1aed0*/  SEL R42, R43, R42, P0 ;  /* 0x0000002a2b2a7207 */ /* 0x000fe20000000000 */
[----:B------:R0:W1:Y:S04]  /*1aee0*/  SHFL.IDX PT, R44, R47, R2, 0x1c1f ;  /* 0x001c1f022f2c7589 */ /* 0x00006800000e0000 */
[----:B------:R-:W2:Y:S04]  /*1aef0*/  SHFL.IDX PT, R46, R51, R2, 0x1c1f ;  /* 0x001c1f02332e7589 */ /* 0x000ea800000e0000 */
[----:B------:R-:W3:Y:S01]  /*1af00*/  SHFL.IDX PT, R48, R55, R2, 0x1c1f ;  /* 0x001c1f0237307589 */ /* 0x000ee200000e0000 */
[----:B0-----:R-:W-:-:S03]  /*1af10*/  IMAD.MOV.U32 R47, RZ, RZ, RZ ;  /* 0x000000ffff2f7224 */ /* 0x001fc600078e00ff */
[----:B------:R-:W0:Y:S04]  /*1af20*/  SHFL.IDX PT, R50, R61, R2, 0x1c1f ;  /* 0x001c1f023d327589 */ /* 0x000e2800000e0000 */
[----:B------:R-:W4:Y:S04]  /*1af30*/  SHFL.IDX PT, R52, R65, R2, 0x1c1f ;  /* 0x001c1f0241347589 */ /* 0x000f2800000e0000 */
[----:B------:R-:W4:Y:S04]  /*1af40*/  SHFL.IDX PT, R54, R69, R2, 0x1c1f ;  /* 0x001c1f0245367589 */ /* 0x000f2800000e0000 */
[----:B------:R-:W4:Y:S01]  /*1af50*/  SHFL.IDX PT, R58, R73, R2, 0x1c1f ;  /* 0x001c1f02493a7589 */ /* 0x000f2200000e0000 */
[----:B-1----:R-:W-:-:S02]  /*1af60*/  SEL R5, R45, R44, P0 ;  /* 0x0000002c2d057207 */ /* 0x002fc40000000000 */
[----:B------:R-:W-:Y:S01]  /*1af70*/  SEL R7, R44, R45, P0 ;  /* 0x0000002d2c077207 */ /* 0x000fe20000000000 */
[----:B------:R1:W1:Y:S01]  /*1af80*/  SHFL.IDX PT, R75, R75, R0, 0x1c1f ;  /* 0x001c1f004b4b7589 */ /* 0x00026200000e0000 */
[----:B--2---:R-:W-:Y:S02]  /*1af90*/  SEL R9, R49, R46, P0 ;  /* 0x0000002e31097207 */ /* 0x004fe40000000000 */
[----:B------:R-:W-:Y:S01]  /*1afa0*/  SEL R11, R46, R49, P0 ;  /* 0x000000312e0b7207 */ /* 0x000fe20000000000 */
[----:B------:R2:W1:Y:S01]  /*1afb0*/  SHFL.IDX PT, R60, R77, R2, 0x1c1f ;  /* 0x001c1f024d3c7589 */ /* 0x00046200000e0000 */
[----:B---3--:R-:W-:Y:S02]  /*1afc0*/  SEL R13, R53, R48, P0 ;  /* 0x00000030350d7207 */ /* 0x008fe40000000000 */
[----:B------:R-:W-:Y:S02]  /*1afd0*/  SEL R15, R48, R53, P0 ;  /* 0x00000035300f7207 */ /* 0x000fe40000000000 */
[----:B0-----:R-:W-:-:S02]  /*1afe0*/  SEL R25, R59, R50, P0 ;  /* 0x000000323b197207 */ /* 0x001fc40000000000 */
[----:B------:R-:W-:Y:S02]  /*1aff0*/  SEL R27, R50, R59, P0 ;  /* 0x0000003b321b7207 */ /* 0x000fe40000000000 */
[----:B----4-:R-:W-:Y:S02]  /*1b000*/  SEL R29, R63, R52, P0 ;  /* 0x000000343f1d7207 */ /* 0x010fe40000000000 */
[----:B------:R-:W-:Y:S02]  /*1b010*/  SEL R31, R52, R63, P0 ;  /* 0x0000003f341f7207 */ /* 0x000fe40000000000 */
[----:B------:R-:W-:Y:S02]  /*1b020*/  SEL R33, R67, R54, P0 ;  /* 0x0000003643217207 */ /* 0x000fe40000000000 */
[----:B------:R-:W-:Y:S02]  /*1b030*/  SEL R35, R54, R67, P0 ;  /* 0x0000004336237207 */ /* 0x000fe40000000000 */
[----:B------:R-:W-:-:S02]  /*1b040*/  SEL R37, R71, R58, P0 ;  /* 0x0000003a47257207 */ /* 0x000fc40000000000 */
[----:B--2---:R-:W-:-:S07]  /*1b050*/  SEL R39, R58, R71, P0 ;  /* 0x000000473a277207 */ /* 0x004fce0000000000 */
.L_x_6445:
[----:B------:R-:W2:Y:S01]  /*1b060*/  LDL.LU R2, [R1+0x90] ;  /* 0x0000900001027983 */ /* 0x000ea20000300800 */
[----:B------:R-:W-:Y:S05]  /*1b070*/  WARPSYNC.ALL ;  /* 0x0000000000007948 */ /* 0x000fea0003800000 */
[----:B-1----:R-:W3:Y:S01]  /*1b080*/  LDL.LU R0, [R1+0x94] ;  /* 0x0000940001007983 */ /* 0x002ee20000300800 */
[----:B------:R-:W-:Y:S01]  /*1b090*/  ULDC.64 UR4, c[0x0][0xc00] ;  /* 0x0003000000047ab9 */ /* 0x000fe20000000a00 */
[----:B------:R-:W-:Y:S01]  /*1b0a0*/  SEL R41, R75, R60, P0 ;  /* 0x0000003c4b297207 */ /* 0x000fe20000000000 */
[----:B------:R-:W0:Y:S08]  /*1b0b0*/  LDC R49, c[0x0][0xbe8] ;  /* 0x0002fa00ff317b82 */ /* 0x000e300000000800 */
[----:B------:R-:W-:Y:S01]  /*1b0c0*/  BAR.SYNC.DEFER_BLOCKING 0x1, 0x100 ;  /* 0x0044000000007b1d */ /* 0x000fe20000010000 */
[----:B------:R-:W-:-:S02]  /*1b0d0*/  ISETP.NE.U32.AND P1, PT, RZ, UR4, PT ;  /* 0x00000004ff007c0c */ /* 0x000fc4000bf25070 */
[----:B------:R-:W-:Y:S02]  /*1b0e0*/  SEL R43, R60, R75, P0 ;  /* 0x0000004b3c2b7207 */ /* 0x000fe40000000000 */
[----:B------:R-:W-:Y:S01]  /*1b0f0*/  ISETP.NE.AND.EX P1, PT, RZ, UR5, PT, P1 ;  /* 0x00000005ff007c0c */ /* 0x000fe2000bf25310 */
[----:B------:R-:W4:Y:S04]  /*1b100*/  LDL R44, [R1+0xb4] ;  /* 0x0000b400012c7983 */ /* 0x000f280000100800 */
[----:B------:R-:W4:Y:S04]  /*1b110*/  LDL R52, [R1+0x9c] ;  /* 0x00009c0001347983 */ /* 0x000f280000100800 */
[----:B------:R-:W-:Y:S04]  /*1b120*/  STSM.16.M88.4 [R78], R4 ;  /* 0x000000044e007844 */ /* 0x000fe80000000200 */
[----:B------:R-:W-:Y:S04]  /*1b130*/  STSM.16.M88.4 [R76], R8 ;  /* 0x000000084c007844 */ /* 0x000fe80000000200 */
        /* <DEDUP_REMOVED lines=8> */
[----:B---3--:R-:W-:Y:S01]  /*1b1c0*/  IADD3.X R21, R0, UR5, RZ, P2, !PT ;  /* 0x0000000500157c10 */ /* 0x008fe200097fe4ff */
[----:B------:R-:W-:Y:S02]  /*1b1d0*/  ULDC.64 UR4, c[0x0][0xc08] ;  /* 0x0003020000047ab9 */ /* 0x000fe40000000a00 */
[----:B------:R-:W-:Y:S02]  /*1b1e0*/  ISETP.NE.U32.AND P0, PT, RZ, UR4, PT ;  /* 0x00000004ff007c0c */ /* 0x000fe4000bf05070 */
[----:B------:R1:W5:Y:S01]  /*1b1f0*/  @P1 LDG.E R47, desc[UR60][R20.64] ;  /* 0x0000003c142f1981 */ /* 0x000362000c1e1900 */
[----:B0-----:R-:W-:Y:S02]  /*1b200*/  ISETP.NE.AND P2, PT, R49, 0x1, PT ;  /* 0x000000013100780c */ /* 0x001fe40003f45270 */
[----:B------:R-:W-:Y:S01]  /*1b210*/  ISETP.NE.AND.EX P0, PT, RZ, UR5, PT, P0 ;  /* 0x00000005ff007c0c */ /* 0x000fe2000bf05300 */
[----:B----4-:R-:W-:-:S10]  /*1b220*/  IMAD R13, R52, 0x80, R44 ;  /* 0x00000080340d7824 */ /* 0x010fd400078e022c */
[----:B------:R-:W0:Y:S02]  /*1b230*/  @P2 LDC R4, c[0x0][0xbec] ;  /* 0x0002fb00ff042b82 */ /* 0x000e240000000800 */
[----:B------:R-:W-:Y:S01]  /*1b240*/  @P0 IADD3 R2, P3, R2, UR4, RZ ;  /* 0x0000000402020c10 */ /* 0x000fe2000ff7e0ff */
[----:B------:R-:W-:-:S03]  /*1b250*/  ULDC UR4, c[0x0][0xa88] ;  /* 0x0002a20000047ab9 */ /* 0x000fc60000000800 */
[----:B------:R-:W-:Y:S01]  /*1b260*/  @P0 IADD3.X R3, R0, UR5, RZ, P3, !PT ;  /* 0x0000000500030c10 */ /* 0x000fe20009ffe4ff */
[----:B------:R-:W-:Y:S01]  /*1b270*/  IMAD.U32 R0, RZ, RZ, UR4 ;  /* 0x00000004ff007e24 */ /* 0x000fe2000f8e00ff */
[----:B------:R-:W2:Y:S05]  /*1b280*/  @P2 LDC R5, c[0x0][0xbf0] ;  /* 0x0002fc00ff052b82 */ /* 0x000eaa0000000800 */
[----:B------:R1:W5:Y:S01]  /*1b290*/  @P0 LDG.E R0, desc[UR60][R2.64] ;  /* 0x0000003c02000981 */ /* 0x000362000c1e1900 */
[----:B------:R-:W-:Y:S05]  /*1b2a0*/  @P0 BRA `(.L_x_6244) ;  /* 0x0000000000100947 */ /* 0x000fea0003800000 */
[----:B------:R-:W-:Y:S05]  /*1b2b0*/  @!P1 BRA `(.L_x_6244) ;  /* 0x00000000000c9947 */ /* 0x000fea0003800000 */
[----:B-1----:R-:W3:Y:S04]  /*1b2c0*/  LDG.E R3, desc[UR60][R20.64] ;  /* 0x0000003c14037981 */ /* 0x002ee8000c1e1900 */
[----:B-----5:R-:W3:Y:S02]  /*1b2d0*/  LDG.E R0, desc[UR60][R20.64+0x4] ;  /* 0x0000043c14007981 */ /* 0x020ee4000c1e1900 */
[----:B---3--:R-:W-:-:S07]  /*1b2e0*/  IADD3 R0, -R3, R0, RZ ;  /* 0x0000000003007210 */ /* 0x008fce0007ffe1ff */
.L_x_6244:
[----:B------:R-:W3:Y:S01]  /*1b2f0*/  LDL.LU R10, [R1+0x98] ;  /* 0x00009800010a7983 */ /* 0x000ee20000300800 */
[----:B------:R-:W4:Y:S01]  /*1b300*/  S2R R6, SR_TID.X ;  /* 0x0000000000067919 */ /* 0x000f220000002100 */
[----:B01----:R-:W-:Y:S01]  /*1b310*/  @P2 IMAD.HI.U32 R2, R13, R4, RZ ;  /* 0x000000040d022227 */ /* 0x003fe200078e00ff */
[----:B------:R-:W-:Y:S01]  /*1b320*/  ULDC.64 UR4, c[0x0][0xb90] ;  /* 0x0002e40000047ab9 */ /* 0x000fe20000000a00 */
[----:B-----5:R-:W-:Y:S01]  /*1b330*/  SHF.R.S32.HI R3, RZ, 0x1f, R47 ;  /* 0x0000001fff037819 */ /* 0x020fe2000001142f */
[----:B------:R-:W3:Y:S01]  /*1b340*/  LDL.LU R8, [R1+0x84] ;  /* 0x0000840001087983 */ /* 0x000ee20000300800 */
[----:B------:R-:W0:Y:S01]  /*1b350*/  S2R R14, SR_TID.X ;  /* 0x00000000000e7919 */ /* 0x000e220000002100 */
[----:B------:R-:W-:Y:S01]  /*1b360*/  IMAD.MOV.U32 R7, RZ, RZ, R13 ;  /* 0x000000ffff077224 */ /* 0x000fe200078e000d */
[----:B------:R-:W1:Y:S01]  /*1b370*/  @P2 LDC R55, c[0x0][0xbec] ;  /* 0x0002fb00ff372b82 */ /* 0x000e620000000800 */
[----:B------:R-:W3:Y:S04]  /*1b380*/  LDL.LU R58, [R1+0x8c] ;  /* 0x00008c00013a7983 */ /* 0x000ee80000300800 */
[----:B------:R-:W3:Y:S01]  /*1b390*/  LDL R50, [R1+0x6c] ;  /* 0x00006c0001327983 */ /* 0x000ee20000100800 */
[----:B--2---:R-:W-:Y:S01]  /*1b3a0*/  @P2 SHF.R.U32.HI R7, RZ, R5, R2 ;  /* 0x00000005ff072219 */ /* 0x004fe20000011602 */
[----:B------:R-:W-:-:S02]  /*1b3b0*/  IMAD.MOV.U32 R2, RZ, RZ, R47 ;  /* 0x000000ffff027224 */ /* 0x000fc400078e002f */
[----:B----4-:R-:W-:-:S05]  /*1b3c0*/  VIADD R60, R6, 0xffffff80 ;  /* 0xffffff80063c7836 */ /* 0x010fca0000000000 */
[----:B------:R-:W-:-:S04]  /*1b3d0*/  SHF.R.S32.HI R54, RZ, 0x1f, R60 ;  /* 0x0000001fff367819 */ /* 0x000fc8000001143c */
[----:B------:R-:W-:-:S04]  /*1b3e0*/  LEA.HI R54, R54, R60, RZ, 0x3 ;  /* 0x0000003c36367211 */ /* 0x000fc800078f18ff */
[----:B------:R-:W-:Y:S02]  /*1b3f0*/  SHF.R.S32.HI R54, RZ, 0x3, R54 ;  /* 0x00000003ff367819 */ /* 0x000fe40000011436 */
[----:B---3--:R-:W-:Y:S02]  /*1b400*/  SEL R46, R10, RZ, !P1 ;  /* 0x000000ff0a2e7207 */ /* 0x008fe40004800000 */
[----:B------:R-:W2:Y:S01]  /*1b410*/  LDL R10, [R1+0xac] ;  /* 0x0000ac00010a7983 */ /* 0x000ea20000100800 */
[----:B------:R-:W-:Y:S02]  /*1b420*/  SEL R51, R8, RZ, !P1 ;  /* 0x000000ff08337207 */ /* 0x000fe40004800000 */
[----:B------:R-:W-:Y:S01]  /*1b430*/  SHF.R.S32.HI R48, RZ, 0x1f, R58 ;  /* 0x0000001fff307819 */ /* 0x000fe2000001143a */
[----:B------:R-:W-:-:S04]  /*1b440*/  IMAD.WIDE.U32 R4, R58, UR4, R2 ;  /* 0x000000043a047c25 */ /* 0x000fc8000f8e0002 */
[----:B------:R-:W-:Y:S02]  /*1b450*/  IMAD R6, R48, UR4, RZ ;  /* 0x0000000430067c24 */ /* 0x000fe4000f8e02ff */
[----:B------:R-:W-:Y:S02]  /*1b460*/  IMAD.MOV R2, RZ, RZ, -R7 ;  /* 0x000000ffff027224 */ /* 0x000fe400078e0a07 */
[----:B------:R-:W-:Y:S01]  /*1b470*/  IMAD R9, R58, UR5, R6 ;  /* 0x000000053a097c24 */ /* 0x000fe2000f8e0206 */
[----:B------:R-:W-:Y:S01]  /*1b480*/  ULDC.64 UR4, c[0x0][0xb98] ;  /* 0x0002e60000047ab9 */ /* 0x000fe20000000a00 */
[----:B------:R-:W-:Y:S02]  /*1b490*/  IMAD R11, R54, 0x40, R50 ;  /* 0x00000040360b7824 */ /* 0x000fe400078e0232 */
[----:B------:R-:W-:Y:S02]  /*1b4a0*/  IMAD.IADD R5, R5, 0x1, R9 ;  /* 0x0000000105057824 */ /* 0x000fe400078e0209 */
[----:B------:R-:W-:-:S02]  /*1b4b0*/  IMAD R9, R49, R2, R13 ;  /* 0x0000000231097224 */ /* 0x000fc400078e020d */
[----:B------:R-:W-:Y:S02]  /*1b4c0*/  IMAD R2, R46, UR4, RZ ;  /* 0x000000042e027c24 */ /* 0x000fe4000f8e02ff */
[----:B------:R-:W-:-:S04]  /*1b4d0*/  IMAD.WIDE.U32 R4, R51, UR4, R4 ;  /* 0x0000000433047c25 */ /* 0x000fc8000f8e0004 */
[----:B------:R-:W-:Y:S01]  /*1b4e0*/  IMAD.WIDE R56, R11, 0x2, R56 ;  /* 0x000000020b387825 */ /* 0x000fe200078e0238 */
[----:B------:R-:W-:Y:S02]  /*1b4f0*/  SHF.R.S32.HI R11, RZ, 0x1f, R7 ;  /* 0x0000001fff0b7819 */ /* 0x000fe40000011407 */
[----:B------:R-:W-:Y:S01]  /*1b500*/  IADD3 R4, P1, R7, R4, RZ ;  /* 0x0000000407047210 */ /* 0x000fe20007f3e0ff */
[----:B------:R-:W-:Y:S01]  /*1b510*/  IMAD R6, R51, UR5, R2 ;  /* 0x0000000533067c24 */ /* 0x000fe2000f8e0202 */
[----:B------:R-:W-:Y:S01]  /*1b520*/  SHF.R.S32.HI R2, RZ, 0x1f, R9 ;  /* 0x0000001fff027819 */ /* 0x000fe20000011409 */
[----:B------:R-:W-:-:S03]  /*1b530*/  ULDC.64 UR4, c[0x0][0xb88] ;  /* 0x0002e20000047ab9 */ /* 0x000fc60000000a00 */
[----:B------:R-:W-:Y:S01]  /*1b540*/  IADD3.X R5, R11, R5, R6, P1, !PT ;  /* 0x000000050b057210 */ /* 0x000fe20000ffe406 */
[----:B------:R-:W-:Y:S02]  /*1b550*/  IMAD R2, R2, UR4, RZ ;  /* 0x0000000402027c24 */ /* 0x000fe4000f8e02ff */
[----:B0-----:R-:W-:Y:S02]  /*1b560*/  VIADD R15, R14, 0xffffff80 ;  /* 0xffffff800e0f7836 */ /* 0x001fe40000000000 */
[C---:B------:R-:W-:Y:S02]  /*1b570*/  IMAD R11, R9.reuse, UR5, R2 ;  /* 0x00000005090b7c24 */ /* 0x040fe4000f8e0202 */
[----:B------:R-:W-:Y:S01]  /*1b580*/  IMAD.WIDE.U32 R4, R9, UR4, R4 ;  /* 0x0000000409047c25 */ /* 0x000fe2000f8e0004 */
[----:B------:R-:W-:Y:S01]  /*1b590*/  ULDC.64 UR4, c[0x0][0xb50] ;  /* 0x0002d40000047ab9 */ /* 0x000fe20000000a00 */
[----:B------:R-:W-:-:S03]  /*1b5a0*/  SHF.R.S32.HI R14, RZ, 0x1f, R15 ;  /* 0x0000001fff0e7819 */ /* 0x000fc6000001140f */
[----:B------:R-:W-:Y:S02]  /*1b5b0*/  IADD3 R5, R5, R11, RZ ;  /* 0x0000000b05057210 */ /* 0x000fe40007ffe0ff */
[----:B------:R-:W-:Y:S02]  /*1b5c0*/  LEA R2, P1, R4, UR4, 0x2 ;  /* 0x0000000404027c11 */ /* 0x000fe4000f8210ff */
[----:B------:R-:W-:Y:S02]  /*1b5d0*/  LEA.HI R14, R14, R15, RZ, 0x7 ;  /* 0x0000000f0e0e7211 */ /* 0x000fe400078f38ff */
[----:B------:R-:W-:Y:S01]  /*1b5e0*/  LEA.HI.X R4, R4, UR5, R5, 0x2, P1 ;  /* 0x0000000504047c11 */ /* 0x000fe200088f1405 */
[----:B------:R-:W-:Y:S01]  /*1b5f0*/  SHFL.IDX PT, R20, R2, RZ, 0x1c1f ;  /* 0x001c1fff02147589 */ /* 0x000fe200000e0000 */
[----:B------:R-:W-:Y:S01]  /*1b600*/  IADD3 R25, P1, R56, 0x3000, RZ ;  /* 0x0000300038197810 */ /* 0x000fe20007f3e0ff */
[----:B------:R-:W-:Y:S01]  /*1b610*/  IMAD R53, R0, R49, RZ ;  /* 0x0000003100357224 */ /* 0x000fe200078e02ff */
[----:B------:R-:W-:Y:S01]  /*1b620*/  LOP3.LUT R14, R14, 0xffffff80, RZ, 0xc0, !PT ;  /* 0xffffff800e0e7812 */ /* 0x000fe200078ec0ff */
[----:B------:R-:W0:Y:S01]  /*1b630*/  SHFL.IDX PT, R21, R4, RZ, 0x1c1f ;  /* 0x001c1fff04157589 */ /* 0x000e2200000e0000 */
[----:B------:R-:W-:Y:S01]  /*1b640*/  IADD3 R7, P0, R56, 0x1000, RZ ;  /* 0x0000100038077810 */ /* 0x000fe20007f1e0ff */
[----:B------:R-:W-:Y:S01]  /*1b650*/  ULDC.64 UR4, c[0x0][0xaa0] ;  /* 0x0002a80000047ab9 */ /* 0x000fe20000000a00 */
[----:B------:R-:W-:Y:S01]  /*1b660*/  LOP3.LUT R24, R25, 0x380, RZ, 0xc0, !PT ;  /* 0x0000038019187812 */ /* 0x000fe200078ec0ff */
[----:B------:R-:W-:Y:S01]  /*1b670*/  SHFL.IDX PT, R44, R2, 0x1, 0x1c1f ;  /* 0x003c1f00022c7f89 */ /* 0x000fe200000e0000 */
[----:B------:R-:W-:-:S03]  /*1b680*/  IMAD.IADD R14, R15, 0x1, -R14 ;  /* 0x000000010f0e7824 */ /* 0x000fc600078e0a0e */
[----:B------:R-:W3:Y:S01]  /*1b690*/  SHFL.IDX PT, R45, R4, 0x1, 0x1c1f ;  /* 0x003c1f00042d7f89 */ /* 0x000ee200000e0000 */
[----:B------:R-:W-:Y:S01]  /*1b6a0*/  IADD3 R29, P3, R56, 0x4000, RZ ;  /* 0x00004000381d7810 */ /* 0x000fe20007f7e0ff */
[--C-:B------:R-:W-:Y:S01]  /*1b6b0*/  IMAD.X R9, RZ, RZ, R57.reuse, P0 ;  /* 0x000000ffff097224 */ /* 0x100fe200000e0639 */
[----:B------:R-:W-:Y:S02]  /*1b6c0*/  SHF.R.U64 R24, R24, 0x3, RZ ;  /* 0x0000000318187819 */ /* 0x000fe400000012ff */
[----:B------:R-:W-:Y:S02]  /*1b6d0*/  LOP3.LUT P0, RZ, R14, 0x3, RZ, 0xc0, !PT ;  /* 0x000000030eff7812 */ /* 0x000fe4000780c0ff */
[----:B------:R-:W-:Y:S02]  /*1b6e0*/  LOP3.LUT R28, R29, 0x380, RZ, 0xc0, !PT ;  /* 0x000003801d1c7812 */ /* 0x000fe400078ec0ff */
[----:B------:R-:W-:Y:S01]  /*1b6f0*/  LOP3.LUT R24, R24, R25, RZ, 0x3c, !PT ;  /* 0x0000001918187212 */ /* 0x000fe200078e3cff */
[----:B------:R-:W-:Y:S01]  /*1b700*/  IMAD.X R25, RZ, RZ, R57, P1 ;  /* 0x000000ffff197224 */ /* 0x000fe200008e0639 */
[----:B------:R-:W-:-:S02]  /*1b710*/  SHF.R.U64 R28, R28, 0x3, RZ ;  /* 0x000000031c1c7819 */ /* 0x000fc400000012ff */
[----:B------:R-:W-:Y:S02]  /*1b720*/  SHF.R.S32.HI R59, RZ, 0x1f, R60 ;  /* 0x0000001fff3b7819 */ /* 0x000fe4000001143c */
[----:B------:R-:W-:Y:S01]  /*1b730*/  LOP3.LUT R28, R28, R29, RZ, 0x3c, !PT ;  /* 0x0000001d1c1c7212 */ /* 0x000fe200078e3cff */
[----:B------:R-:W-:Y:S01]  /*1b740*/  IMAD.X R29, RZ, RZ, R57, P3 ;  /* 0x000000ffff1d7224 */ /* 0x000fe200018e0639 */
[----:B------:R-:W-:Y:S02]  /*1b750*/  IADD3 R5, P3, R56, 0x7000, RZ ;  /* 0x0000700038057810 */ /* 0x000fe40007f7e0ff */
[----:B------:R-:W-:-:S04]  /*1b760*/  LEA.HI R59, R59, R60, RZ, 0x3 ;  /* 0x0000003c3b3b7211 */ /* 0x000fc800078f18ff */
[----:B------:R-:W-:-:S05]  /*1b770*/  LOP3.LUT R59, R59, 0xfffffff8, RZ, 0xc0, !PT ;  /* 0xfffffff83b3b7812 */ /* 0x000fca00078ec0ff */
[----:B------:R-:W-:Y:S02]  /*1b780*/  IMAD.IADD R59, R60, 0x1, -R59 ;  /* 0x000000013c3b7824 */ /* 0x000fe400078e0a3b */
[----:B--2---:R-:W-:-:S05]  /*1b790*/  IMAD R6, R52, 0x80, R10 ;  /* 0x0000008034067824 */ /* 0x004fca00078e020a */
[C---:B------:R-:W-:Y:S02]  /*1b7a0*/  IADD3 R0, R6.reuse, 0x8, RZ ;  /* 0x0000000806007810 */ /* 0x040fe40007ffe0ff */
[-C--:B------:R-:W-:Y:S02]  /*1b7b0*/  ISETP.GE.OR P1, PT, R6, R53.reuse, P0 ;  /* 0x000000350600720c */ /* 0x080fe40000726670 */
[----:B------:R-:W-:Y:S02]  /*1b7c0*/  ISETP.GE.OR P0, PT, R0, R53, P0 ;  /* 0x000000350000720c */ /* 0x000fe40000706670 */
[----:B------:R-:W-:-:S04]  /*1b7d0*/  LOP3.LUT R0, R5, 0x380, RZ, 0xc0, !PT ;  /* 0x0000038005007812 */ /* 0x000fc800078ec0ff */
[----:B------:R-:W-:-:S05]  /*1b7e0*/  SHF.R.U64 R0, R0, 0x3, RZ ;  /* 0x0000000300007819 */ /* 0x000fca00000012ff */
[----:B0-----:R-:W-:Y:S04]  /*1b7f0*/  @!P1 ST.E desc[UR60][R20.64], R88 ;  /* 0x0000005814009985 */ /* 0x001fe8000c10193c */
[----:B---3--:R0:W-:Y:S01]  /*1b800*/  @!P0 ST.E desc[UR60][R44.64], R89 ;  /* 0x000000592c008985 */ /* 0x0081e2000c10193c */
[----:B------:R-:W-:Y:S01]  /*1b810*/  LOP3.LUT R40, R0, R5, RZ, 0x3c, !PT ;  /* 0x0000000500287212 */ /* 0x000fe200078e3cff */
[----:B------:R-:W-:Y:S01]  /*1b820*/  IMAD R0, R3, UR4, RZ ;  /* 0x0000000403007c24 */ /* 0x000fe2000f8e02ff */
[----:B0-----:R-:W0:Y:S03]  /*1b830*/  @P2 LDC R45, c[0x0][0xbf0] ;  /* 0x0002fc00ff2d2b82 */ /* 0x001e260000000800 */
[----:B------:R-:W-:Y:S01]  /*1b840*/  IMAD R21, R47, UR5, R0 ;  /* 0x000000052f157c24 */ /* 0x000fe2000f8e0200 */
[----:B------:R-:W-:Y:S01]  /*1b850*/  LEA R0, R59, R54, 0x5 ;  /* 0x000000363b007211 */ /* 0x000fe200078e28ff */
[----:B------:R-:W-:Y:S01]  /*1b860*/  IMAD.WIDE.U32 R2, R47, UR4, RZ ;  /* 0x000000042f027c25 */ /* 0x000fe2000f8e00ff */
[----:B------:R-:W-:Y:S01]  /*1b870*/  ULDC.64 UR4, c[0x0][0xae8] ;  /* 0x0002ba0000047ab9 */ /* 0x000fe20000000a00 */
[----:B------:R-:W-:Y:S01]  /*1b880*/  IADD3 R13, P4, R56, 0x2000, RZ ;  /* 0x00002000380d7810 */ /* 0x000fe20007f9e0ff */
[----:B------:R-:W5:Y:S01]  /*1b890*/  LD.E.128 R24, desc[UR60][R24.64] ;  /* 0x0000003c18187980 */ /* 0x000f62000c101d00 */
[----:B------:R-:W-:-:S02]  /*1b8a0*/  IMAD.IADD R3, R3, 0x1, R21 ;  /* 0x0000000103037824 */ /* 0x000fc400078e0215 */
[----:B------:R-:W-:Y:S01]  /*1b8b0*/  IMAD R20, R48, UR4, RZ ;  /* 0x0000000430147c24 */ /* 0x000fe2000f8e02ff */
[----:B------:R-:W-:Y:S01]  /*1b8c0*/  LOP3.LUT R8, R7, 0x380, RZ, 0xc0, !PT ;  /* 0x0000038007087812 */ /* 0x000fe200078ec0ff */
[----:B------:R-:W-:Y:S01]  /*1b8d0*/  IMAD R44, R52, 0x80, R0 ;  /* 0x00000080342c7824 */ /* 0x000fe200078e0200 */
[----:B------:R2:W5:Y:S01]  /*1b8e0*/  LDL R48, [R1+0x88] ;  /* 0x0000880001307983 */ /* 0x0005620000100800 */
[C---:B------:R-:W-:Y:S02]  /*1b8f0*/  IMAD R21, R58.reuse, UR5, R20 ;  /* 0x000000053a157c24 */ /* 0x040fe4000f8e0214 */
[----:B------:R-:W-:Y:S01]  /*1b900*/  IMAD.WIDE.U32 R2, R58, UR4, R2 ;  /* 0x000000043a027c25 */ /* 0x000fe2000f8e0002 */
[----:B------:R-:W-:Y:S01]  /*1b910*/  ULDC.64 UR4, c[0x0][0xaf0] ;  /* 0x0002bc0000047ab9 */ /* 0x000fe20000000a00 */
[----:B------:R-:W-:Y:S01]  /*1b920*/  IADD3 R33, P5, R56, 0x5000, RZ ;  /* 0x0000500038217810 */ /* 0x000fe20007fbe0ff */
[----:B------:R-:W5:Y:S01]  /*1b930*/  LD.E.128 R28, desc[UR60][R28.64] ;  /* 0x0000003c1c1c7980 */ /* 0x000f62000c101d00 */
[----:B-1----:R-:W-:-:S04]  /*1b940*/  @P2 IMAD.HI.U32 R0, R44, R55, RZ ;  /* 0x000000372c002227 */ /* 0x002fc800078e00ff */
[----:B------:R-:W-:Y:S02]  /*1b950*/  IMAD.IADD R3, R3, 0x1, R21 ;  /* 0x0000000103037824 */ /* 0x000fe400078e0215 */
[----:B------:R-:W-:Y:S01]  /*1b960*/  IMAD.MOV.U32 R21, RZ, RZ, R44 ;  /* 0x000000ffff157224 */ /* 0x000fe200078e002c */
[----:B0-----:R-:W-:Y:S01]  /*1b970*/  @P2 SHF.R.U32.HI R21, RZ, R45, R0 ;  /* 0x0000002dff152219 */ /* 0x001fe20000011600 */
[----:B------:R-:W-:Y:S02]  /*1b980*/  IMAD R20, R46, UR4, RZ ;  /* 0x000000042e147c24 */ /* 0x000fe4000f8e02ff */
[----:B------:R-:W-:-:S04]  /*1b990*/  IMAD.WIDE.U32 R2, R51, UR4, R2 ;  /* 0x0000000433027c25 */ /* 0x000fc8000f8e0002 */
[----:B------:R-:W-:Y:S01]  /*1b9a0*/  IMAD R45, R51, UR5, R20 ;  /* 0x00000005332d7c24 */ /* 0x000fe2000f8e0214 */
[----:B------:R-:W-:Y:S01]  /*1b9b0*/  LOP3.LUT R12, R13, 0x380, RZ, 0xc0, !PT ;  /* 0x000003800d0c7812 */ /* 0x000fe200078ec0ff */
[----:B------:R-:W-:Y:S01]  /*1b9c0*/  IMAD.MOV R20, RZ, RZ, -R21 ;  /* 0x000000ffff147224 */ /* 0x000fe200078e0a15 */
[----:B------:R2:W5:Y:S01]  /*1b9d0*/  LDL R51, [R1+0xc0] ;  /* 0x0000c00001337983 */ /* 0x0005620000100800 */
[----:B------:R-:W-:Y:S01]  /*1b9e0*/  IMAD.IADD R3, R3, 0x1, R45 ;  /* 0x0000000103037824 */ /* 0x000fe200078e022d */
[----:B------:R-:W-:Y:S01]  /*1b9f0*/  SHF.R.U64 R8, R8, 0x3, RZ ;  /* 0x0000000308087819 */ /* 0x000fe200000012ff */
[----:B------:R-:W-:Y:S01]  /*1ba00*/  IMAD R45, R49, R20, R44 ;  /* 0x00000014312d7224 */ /* 0x000fe200078e022c */
[----:B------:R-:W-:Y:S01]  /*1ba10*/  LOP3.LUT R32, R33, 0x380, RZ, 0xc0, !PT ;  /* 0x0000038021207812 */ /* 0x000fe200078ec0ff */
[----:B------:R2:W5:Y:S01]  /*1ba20*/  LDL R49, [R1+0xbc] ;  /* 0x0000bc0001317983 */ /* 0x0005620000100800 */
[----:B------:R-:W-:Y:S01]  /*1ba30*/  SHF.R.U64 R12, R12, 0x3, RZ ;  /* 0x000000030c0c7819 */ /* 0x000fe200000012ff */
[----:B------:R-:W-:Y:S01]  /*1ba40*/  IMAD.X R41, RZ, RZ, R57, P3 ;  /* 0x000000ffff297224 */ /* 0x000fe200018e0639 */
[----:B------:R-:W-:Y:S01]  /*1ba50*/  SHF.R.S32.HI R0, RZ, 0x1f, R21 ;  /* 0x0000001fff007819 */ /* 0x000fe20000011415 */
[----:B------:R-:W-:Y:S01]  /*1ba60*/  ULDC.64 UR4, c[0x0][0xae0] ;  /* 0x0002b80000047ab9 */ /* 0x000fe20000000a00 */
[----:B------:R-:W-:Y:S01]  /*1ba70*/  LOP3.LUT R12, R12, R13, RZ, 0x3c, !PT ;  /* 0x0000000d0c0c7212 */ /* 0x000fe200078e3cff */
[----:B------:R-:W-:Y:S01]  /*1ba80*/  IMAD.X R13, RZ, RZ, R57, P4 ;  /* 0x000000ffff0d7224 */ /* 0x000fe200020e0639 */
[----:B------:R-:W-:Y:S01]  /*1ba90*/  IADD3 R37, P4, R56, 0x6000, RZ ;  /* 0x0000600038257810 */ /* 0x000fe20007f9e0ff */
[----:B------:R-:W5:Y:S01]  /*1baa0*/  LD.E.128 R40, desc[UR60][R40.64] ;  /* 0x0000003c28287980 */ /* 0x000f62000c101d00 */
[----:B------:R-:W-:-:S02]  /*1bab0*/  LOP3.LUT R8, R8, R7, RZ, 0x3c, !PT ;  /* 0x0000000708087212 */ /* 0x000fc400078e3cff */
[----:B------:R-:W-:Y:S02]  /*1bac0*/  LOP3.LUT R36, R37, 0x380, RZ, 0xc0, !PT ;  /* 0x0000038025247812 */ /* 0x000fe400078ec0ff */
[----:B------:R-:W-:Y:S01]  /*1bad0*/  SHF.R.U64 R32, R32, 0x3, RZ ;  /* 0x0000000320207819 */ /* 0x000fe200000012ff */
[----:B------:R-:W-:Y:S01]  /*1bae0*/  IMAD R0, R0, UR4, RZ ;  /* 0x0000000400007c24 */ /* 0x000fe2000f8e02ff */
[----:B------:R-:W-:Y:S01]  /*1baf0*/  LOP3.LUT R7, R56, 0x380, RZ, 0xc0, !PT ;  /* 0x0000038038077812 */ /* 0x000fe200078ec0ff */
[----:B------:R-:W5:Y:S01]  /*1bb00*/  LD.E.128 R8, desc[UR60][R8.64] ;  /* 0x0000003c08087980 */ /* 0x000f62000c101d00 */
[----:B------:R-:W-:Y:S02]  /*1bb10*/  SHF.R.U64 R36, R36, 0x3, RZ ;  /* 0x0000000324247819 */ /* 0x000fe400000012ff */
[----:B------:R-:W-:Y:S01]  /*1bb20*/  SHF.R.U64 R7, R7, 0x3, RZ ;  /* 0x0000000307077819 */ /* 0x000fe200000012ff */
[----:B------:R-:W5:Y:S01]  /*1bb30*/  LD.E.128 R12, desc[UR60][R12.64] ;  /* 0x0000003c0c0c7980 */ /* 0x000f62000c101d00 */
[----:B------:R-:W-:Y:S01]  /*1bb40*/  LOP3.LUT R32, R32, R33, RZ, 0x3c, !PT ;  /* 0x0000002120207212 */ /* 0x000fe200078e3cff */
[--C-:B------:R-:W-:Y:S01]  /*1bb50*/  IMAD.X R33, RZ, RZ, R57.reuse, P5 ;  /* 0x000000ffff217224 */ /* 0x100fe200028e0639 */
[----:B------:R-:W-:Y:S01]  /*1bb60*/  LOP3.LUT R36, R36, R37, RZ, 0x3c, !PT ;  /* 0x0000002524247212 */ /* 0x000fe200078e3cff */
[----:B------:R-:W-:Y:S01]  /*1bb70*/  IMAD.X R37, RZ, RZ, R57, P4 ;  /* 0x000000ffff257224 */ /* 0x000fe200020e0639 */
[----:B------:R-:W-:Y:S01]  /*1bb80*/  LOP3.LUT R56, R7, R56, RZ, 0x3c, !PT ;  /* 0x0000003807387212 */ /* 0x000fe200078e3cff */
[----:B------:R-:W-:-:S02]  /*1bb90*/  IMAD R47, R21, UR5, R0 ;  /* 0x00000005152f7c24 */ /* 0x000fc4000f8e0200 */
[----:B------:R-:W5:Y:S01]  /*1bba0*/  LD.E.128 R32, desc[UR60][R32.64] ;  /* 0x0000003c20207980 */ /* 0x000f62000c101d00 */
[----:B------:R-:W-:-:S03]  /*1bbb0*/  IMAD.WIDE.U32 R2, R21, UR4, R2 ;  /* 0x0000000415027c25 */ /* 0x000fc6000f8e0002 */
[----:B------:R2:W5:Y:S01]  /*1bbc0*/  LD.E.128 R4, desc[UR60][R56.64] ;  /* 0x0000003c38047980 */ /* 0x000562000c101d00 */
[----:B------:R-:W-:Y:S01]  /*1bbd0*/  SHF.R.S32.HI R0, RZ, 0x1f, R45 ;  /* 0x0000001fff007819 */ /* 0x000fe2000001142d */
[----:B------:R-:W-:Y:S01]  /*1bbe0*/  IMAD R46, R52, 0x80, R54 ;  /* 0x00000080342e7824 */ /* 0x000fe200078e0236 */
[----:B------:R-:W-:Y:S01]  /*1bbf0*/  ULDC.64 UR4, c[0x0][0xad8] ;  /* 0x0002b60000047ab9 */ /* 0x000fe20000000a00 */
[----:B------:R-:W5:Y:S01]  /*1bc00*/  LD.E.128 R36, desc[UR60][R36.64] ;  /* 0x0000003c24247980 */ /* 0x000f62000c101d00 */
[----:B------:R-:W-:Y:S01]  /*1bc10*/  @!PT LDS RZ, [RZ] ;  /* 0x00000000fffff984 */ /* 0x000fe20000000800 */
[----:B------:R-:W-:Y:S01]  /*1bc20*/  @!PT LDS RZ, [RZ] ;  /* 0x00000000fffff984 */ /* 0x000fe20000000800 */
[----:B------:R-:W-:Y:S01]  /*1bc30*/  @!PT LDS RZ, [RZ] ;  /* 0x00000000fffff984 */ /* 0x000fe20000000800 */
[----:B------:R-:W-:Y:S01]  /*1bc40*/  @!PT LDS RZ, [RZ] ;  /* 0x00000000fffff984 */ /* 0x000fe20000000800 */
[----:B------:R0:W-:Y:S06]  /*1bc50*/  MEMBAR.ALL.CTA ;  /* 0x0000000000007992 */ /* 0x0001ec0000008000 */
[----:B0-----:R-:W0:Y:S01]  /*1bc60*/  FENCE.VIEW.ASYNC.S ;  /* 0x00000000000073c6 */ /* 0x001e220000000000 */
[----:B------:R-:W-:Y:S01]  /*1bc70*/  IADD3 R3, R3, R47, RZ ;  /* 0x0000002f03037210 */ /* 0x000fe20007ffe0ff */
[----:B------:R-:W-:-:S02]  /*1bc80*/  IMAD R20, R0, UR4, RZ ;  /* 0x0000000400147c24 */ /* 0x000fc4000f8e02ff */
[----:B------:R-:W-:Y:S02]  /*1bc90*/  VIADD R0, R46, 0x20 ;  /* 0x000000202e007836 */ /* 0x000fe40000000000 */
[C---:B------:R-:W-:Y:S02]  /*1bca0*/  IMAD R21, R45.reuse, UR5, R20 ;  /* 0x000000052d157c24 */ /* 0x040fe4000f8e0214 */
[----:B------:R-:W-:Y:S01]  /*1bcb0*/  IMAD.WIDE.U32 R2, R45, UR4, R2 ;  /* 0x000000042d027c25 */ /* 0x000fe2000f8e0002 */
[-C--:B------:R-:W-:Y:S01]  /*1bcc0*/  ISETP.GE.AND P0, PT, R0, R53.reuse, PT ;  /* 0x000000350000720c */ /* 0x080fe20003f06270 */
[----:B------:R-:W-:Y:S01]  /*1bcd0*/  ULDC.64 UR4, c[0x0][0xa80] ;  /* 0x0002a00000047ab9 */ /* 0x000fe20000000a00 */
[----:B------:R-:W-:Y:S01]  /*1bce0*/  ISETP.GE.AND P2, PT, R46, R53, PT ;  /* 0x000000352e00720c */ /* 0x000fe20003f46270 */
[----:B------:R-:W-:Y:S01]  /*1bcf0*/  VIADD R0, R16, 0x2e820 ;  /* 0x0002e82010007836 */ /* 0x000fe20000000000 */
[----:B------:R-:W-:Y:S01]  /*1bd00*/  LEA R44, P3, R2, UR4, 0x1 ;  /* 0x00000004022c7c11 */ /* 0x000fe2000f8608ff */
[----:B------:R-:W-:-:S02]  /*1bd10*/  IMAD.IADD R3, R3, 0x1, R21 ;  /* 0x0000000103037824 */ /* 0x000fc400078e0215 */
[----:B------:R-:W-:Y:S01]  /*1bd20*/  VIADD R20, R46, 0x40 ;  /* 0x000000402e147836 */ /* 0x000fe20000000000 */
[----:B------:R-:W-:Y:S02]  /*1bd30*/  PRMT R0, RZ, 0x654, R0 ;  /* 0x00000654ff007816 */ /* 0x000fe40000000000 */
[----:B------:R-:W-:Y:S01]  /*1bd40*/  LEA.HI.X R45, R2, UR5, R3, 0x1, P3 ;  /* 0x00000005022d7c11 */ /* 0x000fe200098f0c03 */
[----:B------:R-:W-:Y:S01]  /*1bd50*/  BSSY B1, `(.L_x_6245) ;  /* 0x000000f000017945 */ /* 0x000fe20003800000 */
[----:B------:R-:W-:Y:S02]  /*1bd60*/  ISETP.GE.AND P1, PT, R20, R53, PT ;  /* 0x000000351400720c */ /* 0x000fe40003f26270 */
[----:B0-----:R2:W0:Y:S01]  /*1bd70*/  SHFL.IDX PT, R20, R44, RZ, 0x181f ;  /* 0x00181fff2c147589 */ /* 0x00142200000e0000 */
[----:B------:R1:W-:Y:S03]  /*1bd80*/  SYNCS.ARRIVE.TRANS64.RED.A1T0 RZ, [R0+URZ], RZ ;  /* 0x000000ff00ff79a7 */ /* 0x0003e6000810043f */
[----:B-1----:R2:W1:Y:S01]  /*1bd90*/  SHFL.IDX PT, R0, R45, RZ, 0x181f ;  /* 0x00181fff2d007589 */ /* 0x00246200000e0000 */
[----:B------:R-:W-:Y:S06]  /*1bda0*/  @P2 BRA `(.L_x_6246) ;  /* 0x0000000000242947 */ /* 0x000fec0003800000 */
[----:B------:R-:W-:Y:S02]  /*1bdb0*/  ULDC UR4, c[0x0][0xac8] ;  /* 0x0002b20000047ab9 */ /* 0x000fe40000000800 */
[----:B------:R-:W-:Y:S02]  /*1bdc0*/  ISETP.GE.AND P2, PT, R50, UR4, PT ;  /* 0x0000000432007c0c */ /* 0x000fe4000bf46270 */
[----:B-----5:R-:W-:-:S11]  /*1bdd0*/  ISETP.GE.AND P3, PT, R48, UR4, PT ;  /* 0x0000000430007c0c */ /* 0x020fd6000bf66270 */
[-C--:B0-----:R-:W-:Y:S02]  /*1bde0*/  @!P2 LEA R2, P4, R50, R20.reuse, 0x1 ;  /* 0x000000143202a211 */ /* 0x081fe400078808ff */
[----:B------:R-:W-:Y:S02]  /*1bdf0*/  @!P3 LEA R20, P5, R48, R20, 0x1 ;  /* 0x000000143014b211 */ /* 0x000fe400078a08ff */
[-C--:B-1----:R-:W-:Y:S02]  /*1be00*/  @!P2 LEA.HI.X R3, R50, R0.reuse, R51, 0x1, P4 ;  /* 0x000000003203a211 */ /* 0x082fe400020f0c33 */
[----:B------:R-:W-:-:S03]  /*1be10*/  @!P3 LEA.HI.X R21, R48, R0, R49, 0x1, P5 ;  /* 0x000000003015b211 */ /* 0x000fc600028f0c31 */
[----:B------:R3:W-:Y:S04]  /*1be20*/  @!P2 ST.E.128 desc[UR60][R2.64], R4 ;  /* 0x000000040200a985 */ /* 0x0007e8000c101d3c */
[----:B------:R3:W-:Y:S02]  /*1be30*/  @!P3 ST.E.128 desc[UR60][R20.64], R28 ;  /* 0x0000001c1400b985 */ /* 0x0007e4000c101d3c */
.L_x_6246:
[----:B------:R-:W-:Y:S05]  /*1be40*/  BSYNC B1 ;  /* 0x0000000000017941 */ /* 0x000fea0003800000 */
.L_x_6245:
[----:B-1----:R1:W4:Y:S01]  /*1be50*/  SHFL.IDX PT, R0, R45, 0x1, 0x181f ;  /* 0x00381f002d007f89 */ /* 0x00232200000e0000 */
[----:B------:R-:W-:Y:S03]  /*1be60*/  BSSY B1, `(.L_x_6247) ;  /* 0x000000c000017945 */ /* 0x000fe60003800000 */
[----:B---3-5:R1:W3:Y:S01]  /*1be70*/  SHFL.IDX PT, R4, R44, 0x1, 0x181f ;  /* 0x00381f002c047f89 */ /* 0x0282e200000e0000 */
[----:B------:R-:W-:Y:S05]  /*1be80*/  @P0 BRA `(.L_x_6248) ;  /* 0x0000000000240947 */ /* 0x000fea0003800000 */
[----:B------:R-:W-:Y:S02]  /*1be90*/  ULDC UR4, c[0x0][0xac8] ;  /* 0x0002b20000047ab9 */ /* 0x000fe40000000800 */
[----:B------:R-:W-:Y:S02]  /*1bea0*/  ISETP.GE.AND P3, PT, R50, UR4, PT ;  /* 0x0000000432007c0c */ /* 0x000fe4000bf66270 */
[----:B------:R-:W-:-:S11]  /*1beb0*/  ISETP.GE.AND P4, PT, R48, UR4, PT ;  /* 0x0000000430007c0c */ /* 0x000fd6000bf86270 */
[-C--:B---3--:R-:W-:Y:S02]  /*1bec0*/  @!P3 LEA R2, P0, R50, R4.reuse, 0x1 ;  /* 0x000000043202b211 */ /* 0x088fe400078008ff */
[----:B------:R-:W-:Y:S02]  /*1bed0*/  @!P4 LEA R4, P2, R48, R4, 0x1 ;  /* 0x000000043004c211 */ /* 0x000fe400078408ff */
[-C--:B----4-:R-:W-:Y:S02]  /*1bee0*/  @!P3 LEA.HI.X R3, R50, R0.reuse, R51, 0x1, P0 ;  /* 0x000000003203b211 */ /* 0x090fe400000f0c33 */
[----:B------:R-:W-:-:S03]  /*1bef0*/  @!P4 LEA.HI.X R5, R48, R0, R49, 0x1, P2 ;  /* 0x000000003005c211 */ /* 0x000fc600010f0c31 */
[----:B------:R3:W-:Y:S04]  /*1bf00*/  @!P3 ST.E.128 desc[UR60][R2.64], R8 ;  /* 0x000000080200b985 */ /* 0x0007e8000c101d3c */
[----:B------:R3:W-:Y:S02]  /*1bf10*/  @!P4 ST.E.128 desc[UR60][R4.64], R32 ;  /* 0x000000200400c985 */ /* 0x0007e4000c101d3c */
.L_x_6248:
[----:B------:R-:W-:Y:S05]  /*1bf20*/  BSYNC B1 ;  /* 0x0000000000017941 */ /* 0x000fea0003800000 */
.L_x_6247:
[----:B----4-:R4:W0:Y:S01]  /*1bf30*/  SHFL.IDX PT, R0, R45, 0x2, 0x181f ;  /* 0x00581f002d007f89 */ /* 0x01082200000e0000 */
[----:B------:R-:W-:Y:S03]  /*1bf40*/  BSSY B1, `(.L_x_6249) ;  /* 0x000000c000017945 */ /* 0x000fe60003800000 */
[----:B---3--:R4:W3:Y:S01]  /*1bf50*/  SHFL.IDX PT, R4, R44, 0x2, 0x181f ;  /* 0x00581f002c047f89 */ /* 0x0088e200000e0000 */
[----:B------:R-:W-:Y:S05]  /*1bf60*/  @P1 BRA `(.L_x_6250) ;  /* 0x0000000000241947 */ /* 0x000fea0003800000 */
[----:B------:R-:W-:Y:S02]  /*1bf70*/  ULDC UR4, c[0x0][0xac8] ;  /* 0x0002b20000047ab9 */ /* 0x000fe40000000800 */
[----:B------:R-:W-:Y:S02]  /*1bf80*/  ISETP.GE.AND P2, PT, R50, UR4, PT ;  /* 0x0000000432007c0c */ /* 0x000fe4000bf46270 */
[----:B------:R-:W-:-:S11]  /*1bf90*/  ISETP.GE.AND P3, PT, R48, UR4, PT ;  /* 0x0000000430007c0c */ /* 0x000fd6000bf66270 */
[-C--:B---3--:R-:W-:Y:S02]  /*1bfa0*/  @!P2 LEA R2, P0, R50, R4.reuse, 0x1 ;  /* 0x000000043202a211 */ /* 0x088fe400078008ff */
[----:B------:R-:W-:Y:S02]  /*1bfb0*/  @!P3 LEA R4, P1, R48, R4, 0x1 ;  /* 0x000000043004b211 */ /* 0x000fe400078208ff */
[-C--:B0-----:R-:W-:Y:S02]  /*1bfc0*/  @!P2 LEA.HI.X R3, R50, R0.reuse, R51, 0x1, P0 ;  /* 0x000000003203a211 */ /* 0x081fe400000f0c33 */
[----:B------:R-:W-:-:S03]  /*1bfd0*/  @!P3 LEA.HI.X R5, R48, R0, R49, 0x1, P1 ;  /* 0x000000003005b211 */ /* 0x000fc600008f0c31 */
[----:B------:R0:W-:Y:S04]  /*1bfe0*/  @!P2 ST.E.128 desc[UR60][R2.64], R12 ;  /* 0x0000000c0200a985 */ /* 0x0001e8000c101d3c */
[----:B------:R0:W-:Y:S02]  /*1bff0*/  @!P3 ST.E.128 desc[UR60][R4.64], R36 ;  /* 0x000000240400b985 */ /* 0x0001e4000c101d3c */
.L_x_6250:
[----:B------:R-:W-:Y:S05]  /*1c000*/  BSYNC B1 ;  /* 0x0000000000017941 */ /* 0x000fea0003800000 */
.L_x_6249:
[----:B0-----:R-:W-:Y:S01]  /*1c010*/  VIADD R0, R46, 0x60 ;  /* 0x000000602e007836 */ /* 0x001fe20000000000 */
[----:B-12-4-:R-:W4:Y:S04]  /*1c020*/  SHFL.IDX PT, R45, R45, 0x3, 0x181f ;  /* 0x00781f002d2d7f89 */ /* 0x016f2800000e0000 */
        /* <DEDUP_REMOVED lines=14> */
.L_x_6242:
[----:B------:R-:W2:Y:S01]  /*1c110*/  LDL.LU R4, [R1+0x90] ;  /* 0x0000900001047983 */ /* 0x000ea20000300800 */
[----:B------:R-:W-:Y:S01]  /*1c120*/  ULDC.64 UR4, c[0x0][0xc00] ;  /* 0x0003000000047ab9 */ /* 0x000fe20000000a00 */
[----:B------:R-:W-:Y:S01]  /*1c130*/  IMAD.MOV.U32 R0, RZ, RZ, RZ ;  /* 0x000000ffff007224 */ /* 0x000fe200078e00ff */
[----:B------:R-:W3:Y:S01]  /*1c140*/  LDC R25, c[0x0][0xbe8] ;  /* 0x0002fa00ff197b82 */ /* 0x000ee20000000800 */
[----:B------:R-:W4:Y:S01]  /*1c150*/  LDL.LU R6, [R1+0x94] ;  /* 0x0000940001067983 */ /* 0x000f220000300800 */
[----:B------:R-:W-:-:S04]  /*1c160*/  ISETP.NE.U32.AND P0, PT, RZ, UR4, PT ;  /* 0x00000004ff007c0c */ /* 0x000fc8000bf05070 */
[----:B------:R-:W-:Y:S02]  /*1c170*/  ISETP.NE.AND.EX P0, PT, RZ, UR5, PT, P0 ;  /* 0x00000005ff007c0c */ /* 0x000fe4000bf05300 */
[----:B--2---:R-:W-:-:S04]  /*1c180*/  IADD3 R2, P1, R4, UR4, RZ ;  /* 0x0000000404027c10 */ /* 0x004fc8000ff3e0ff */
[----:B----4-:R-:W-:Y:S01]  /*1c190*/  IADD3.X R3, R6, UR5, RZ, P1, !PT ;  /* 0x0000000506037c10 */ /* 0x010fe20008ffe4ff */
[----:B------:R-:W-:Y:S02]  /*1c1a0*/  ULDC.64 UR4, c[0x0][0xc08] ;  /* 0x0003020000047ab9 */ /* 0x000fe40000000a00 */
[----:B------:R-:W-:-:S04]  /*1c1b0*/  ISETP.NE.U32.AND P1, PT, RZ, UR4, PT ;  /* 0x00000004ff007c0c */ /* 0x000fc8000bf25070 */
[----:B------:R2:W5:Y:S01]  /*1c1c0*/  @P0 LDG.E R0, desc[UR60][R2.64] ;  /* 0x0000003c02000981 */ /* 0x000562000c1e1900 */
[----:B------:R-:W-:Y:S01]  /*1c1d0*/  ISETP.NE.AND.EX P1, PT, RZ, UR5, PT, P1 ;  /* 0x00000005ff007c0c */ /* 0x000fe2000bf25310 */
[----:B------:R-:W4:-:S12]  /*1c1e0*/  S2R R7, SR_TID.X ;  /* 0x0000000000077919 */ /* 0x000f180000002100 */
[----:B------:R-:W-:Y:S01]  /*1c1f0*/  @P1 IADD3 R4, P2, R4, UR4, RZ ;  /* 0x0000000404041c10 */ /* 0x000fe2000ff5e0ff */
[----:B------:R-:W-:-:S03]  /*1c200*/  ULDC UR4, c[0x0][0xa88] ;  /* 0x0002a20000047ab9 */ /* 0x000fc60000000800 */
[----:B------:R-:W-:Y:S02]  /*1c210*/  @P1 IADD3.X R5, R6, UR5, RZ, P2, !PT ;  /* 0x0000000506051c10 */ /* 0x000fe400097fe4ff */
[----:B------:R-:W-:-:S06]  /*1c220*/  MOV R6, UR4 ;  /* 0x0000000400067c02 */ /* 0x000fcc0008000f00 */
[----:B------:R2:W5:Y:S01]  /*1c230*/  @P1 LDG.E R6, desc[UR60][R4.64] ;  /* 0x0000003c04061981 */ /* 0x000562000c1e1900 */
[----:B---3--:R-:W-:Y:S01]  /*1c240*/  ISETP.NE.AND P2, PT, R25, 0x1, PT ;  /* 0x000000011900780c */ /* 0x008fe20003f45270 */
[----:B----4-:R-:W-:-:S12]  /*1c250*/  VIADD R26, R7, 0xffffff80 ;  /* 0xffffff80071a7836 */ /* 0x010fd80000000000 */
[----:B------:R-:W3:Y:S01]  /*1c260*/  @P2 LDC R14, c[0x0][0xbec] ;  /* 0x0002fb00ff0e2b82 */ /* 0x000ee20000000800 */
[----:B------:R-:W-:-:S07]  /*1c270*/  ISETP.GE.AND P3, PT, R26, 0x80, PT ;  /* 0x000000801a00780c */ /* 0x000fce0003f66270 */
[----:B------:R-:W4:Y:S01]  /*1c280*/  @P2 LDC R27, c[0x0][0xbf0] ;  /* 0x0002fc00ff1b2b82 */ /* 0x000f220000000800 */
[----:B--2---:R-:W-:Y:S05]  /*1c290*/  @P1 BRA `(.L_x_6252) ;  /* 0x0000000000101947 */ /* 0x004fea0003800000 */
[----:B------:R-:W-:Y:S05]  /*1c2a0*/  @!P0 BRA `(.L_x_6252) ;  /* 0x00000000000c8947 */ /* 0x000fea0003800000 */
[----:B------:R-:W2:Y:S04]  /*1c2b0*/  LDG.E R5, desc[UR60][R2.64] ;  /* 0x0000003c02057981 */ /* 0x000ea8000c1e1900 */
[----:B-----5:R-:W2:Y:S02]  /*1c2c0*/  LDG.E R6, desc[UR60][R2.64+0x4] ;  /* 0x0000043c02067981 */ /* 0x020ea4000c1e1900 */
[----:B--2---:R-:W-:-:S07]  /*1c2d0*/  IMAD.IADD R6, R6, 0x1, -R5 ;  /* 0x0000000106067824 */ /* 0x004fce00078e0a05 */
.L_x_6252:
[----:B------:R-:W2:Y:S04]  /*1c2e0*/  LDL.LU R3, [R1+0x84] ;  /* 0x0000840001037983 */ /* 0x000ea80000300800 */
[----:B------:R-:W3:Y:S04]  /*1c2f0*/  LDL.LU R2, [R1+0x98] ;  /* 0x0000980001027983 */ /* 0x000ee80000300800 */
[----:B------:R-:W4:Y:S04]  /*1c300*/  LDL R24, [R1+0x8c] ;  /* 0x00008c0001187983 */ /* 0x000f280000100800 */
[----:B------:R0:W5:Y:S01]  /*1c310*/  LDL R20, [R1+0x9c] ;  /* 0x00009c0001147983 */ /* 0x0001620000100800 */
[----:B------:R-:W-:Y:S01]  /*1c320*/  BSSY B1, `(.L_x_6253) ;  /* 0x000002d000017945 */ /* 0x000fe20003800000 */
[----:B-----5:R-:W-:-:S02]  /*1c330*/  SHF.R.S32.HI R11, RZ, 0x1f, R0 ;  /* 0x0000001fff0b7819 */ /* 0x020fc40000011400 */
[----:B--2---:R-:W-:Y:S02]  /*1c340*/  SEL R13, R3, RZ, !P0 ;  /* 0x000000ff030d7207 */ /* 0x004fe40004000000 */
[----:B---3--:R-:W-:Y:S02]  /*1c350*/  SEL R12, R2, RZ, !P0 ;  /* 0x000000ff020c7207 */ /* 0x008fe40004000000 */
[----:B----4-:R-:W-:Y:S01]  /*1c360*/  SHF.R.S32.HI R10, RZ, 0x1f, R24 ;  /* 0x0000001fff0a7819 */ /* 0x010fe20000011418 */
        /* <DEDUP_REMOVED lines=9> */
[----:B------:R-:W-:Y:S01]  /*1c400*/  MOV R3, R11 ;  /* 0x0000000b00037202 */ /* 0x000fe20000000f00 */
[----:B------:R-:W-:Y:S02]  /*1c410*/  IMAD R7, R10, UR4, RZ ;  /* 0x000000040a077c24 */ /* 0x000fe4000f8e02ff */
[----:B------:R-:W-:Y:S02]  /*1c420*/  IMAD.MOV.U32 R2, RZ, RZ, R0 ;  /* 0x000000ffff027224 */ /* 0x000fe400078e0000 */
[----:B------:R-:W-:Y:S02]  /*1c430*/  IMAD.MOV.U32 R5, RZ, RZ, R8 ;  /* 0x000000ffff057224 */ /* 0x000fe400078e0008 */
[----:B------:R-:W-:-:S04]  /*1c440*/  IMAD.WIDE.U32 R2, R24, UR4, R2 ;  /* 0x0000000418027c25 */ /* 0x000fc8000f8e0002 */
[----:B------:R-:W0:Y:S01]  /*1c450*/  @P0 LDC R15, c[0x0][0xbec] ;  /* 0x0002fb00ff0f0b82 */ /* 0x000e220000000800 */
[----:B------:R-:W-:Y:S01]  /*1c460*/  IMAD R7, R24, UR5, R7 ;  /* 0x0000000518077c24 */ /* 0x000fe2000f8e0207 */
[----:B------:R-:W-:-:S03]  /*1c470*/  ULDC.64 UR4, c[0x0][0xb98] ;  /* 0x0002e60000047ab9 */ /* 0x000fc60000000a00 */
[----:B------:R-:W-:-:S03]  /*1c480*/  IMAD.IADD R3, R3, 0x1, R7 ;  /* 0x0000000103037824 */ /* 0x000fc600078e0207 */
[----:B------:R-:W2:Y:S01]  /*1c490*/  @P0 LDC R21, c[0x0][0xbf0] ;  /* 0x0002fc00ff150b82 */ /* 0x000ea20000000800 */
[----:B------:R-:W-:-:S04]  /*1c4a0*/  IMAD.WIDE.U32 R2, R13, UR4, R2 ;  /* 0x000000040d027c25 */ /* 0x000fc8000f8e0002 */
        /* <DEDUP_REMOVED lines=20> */
.L_x_6254:
[----:B------:R-:W-:Y:S05]  /*1c5f0*/  BSYNC B1 ;  /* 0x0000000000017941 */ /* 0x000fea0003800000 */
.L_x_6253:
        /* <DEDUP_REMOVED lines=15> */
[----:B------:R-:W-:Y:S02]  /*1c6f0*/  IMAD R9, R20, 0x80, R0 ;  /* 0x0000008014097824 */ /* 0x000fe400078e0200 */
[----:B------:R-:W-:Y:S02]  /*1c700*/  IMAD R7, R24, UR5, R4 ;  /* 0x0000000518077c24 */ /* 0x000fe4000f8e0204 */
[----:B------:R-:W-:-:S04]  /*1c710*/  @P2 IMAD.HI.U32 R0, R9, R14, RZ ;  /* 0x0000000e09002227 */ /* 0x000fc800078e00ff */
        /* <DEDUP_REMOVED lines=24> */
[----:B------:R-:W-:Y:S01]  /*1c8a0*/  UMOV UR4, 0xffffffff ;  /* 0xffffffff00047882 */ /* 0x000fe20000000000 */
[----:B------:R-:W-:-:S04]  /*1c8b0*/  IADD3 R3, R5, R3, RZ ;  /* 0x0000000305037210 */ /* 0x000fc80007ffe0ff */
[----:B------:R-:W-:Y:S01]  /*1c8c0*/  LEA.HI.X R3, R4, UR5, R3, 0x1, P0 ;  /* 0x0000000504037c11 */ /* 0x000fe200080f0c03 */
[----:B------:R-:W-:Y:S06]  /*1c8d0*/  BRA.DIV UR4, `(.L_x_6255) ;  /* 0x0000008a04a07947 */ /* 0x000fec000b800000 */
[----:B------:R0:W2:Y:S04]  /*1c8e0*/  SHFL.IDX PT, R0, R3, RZ, 0x181f ;  /* 0x00181fff03007589 */ /* 0x0000a800000e0000 */
[----:B------:R0:W3:Y:S02]  /*1c8f0*/  SHFL.IDX PT, R14, R2, RZ, 0x181f ;  /* 0x00181fff020e7589 */ /* 0x0000e400000e0000 */
.L_x_6448:
[----:B------:R-:W-:Y:S01]  /*1c900*/  IMAD R25, R6, R25, RZ ;  /* 0x0000001906197224 */ /* 0x000fe200078e02ff */
[----:B------:R-:W-:Y:S01]  /*1c910*/  BSSY B1, `(.L_x_6256) ;  /* 0x0000011000017945 */ /* 0x000fe20003800000 */
[----:B------:R-:W-:-:S05]  /*1c920*/  IMAD R6, R20, 0x80, R8 ;  /* 0x0000008014067824 */ /* 0x000fca00078e0208 */
[----:B------:R-:W-:-:S13]  /*1c930*/  ISETP.GE.AND P0, PT, R6, R25, PT ;  /* 0x000000190600720c */ /* 0x000fda0003f06270 */
[----:B------:R-:W-:Y:S05]  /*1c940*/  @P0 BRA `(.L_x_6257) ;  /* 0x0000000000340947 */ /* 0x000fea0003800000 */
[----:B------:R-:W4:Y:S01]  /*1c950*/  LDL R9, [R1+0x6c] ;  /* 0x00006c0001097983 */ /* 0x000f220000100800 */
[----:B------:R-:W-:-:S03]  /*1c960*/  ULDC UR4, c[0x0][0xac8] ;  /* 0x0002b20000047ab9 */ /* 0x000fc60000000800 */
[----:B------:R-:W5:Y:S04]  /*1c970*/  LDL R7, [R1+0x88] ;  /* 0x0000880001077983 */ /* 0x000f680000100800 */
[----:B------:R-:W2:Y:S04]  /*1c980*/  LDL R10, [R1+0xc0] ;  /* 0x0000c000010a7983 */ /* 0x000ea80000100800 */
[----:B------:R-:W2:Y:S01]  /*1c990*/  LDL R8, [R1+0xbc] ;  /* 0x0000bc0001087983 */ /* 0x000ea20000100800 */
[----:B----4-:R-:W-:Y:S02]  /*1c9a0*/  ISETP.GE.AND P2, PT, R9, UR4, PT ;  /* 0x0000000409007c0c */ /* 0x010fe4000bf46270 */
[----:B-----5:R-:W-:-:S11]  /*1c9b0*/  ISETP.GE.AND P3, PT, R7, UR4, PT ;  /* 0x0000000407007c0c */ /* 0x020fd6000bf66270 */
[-C--:B---3--:R-:W-:Y:S02]  /*1c9c0*/  @!P2 LEA R4, P0, R9, R14.reuse, 0x1 ;  /* 0x0000000e0904a211 */ /* 0x088fe400078008ff */
[----:B------:R-:W-:Y:S02]  /*1c9d0*/  @!P3 LEA R14, P1, R7, R14, 0x1 ;  /* 0x0000000e070eb211 */ /* 0x000fe400078208ff */
[-C--:B--2---:R-:W-:Y:S02]  /*1c9e0*/  @!P2 LEA.HI.X R5, R9, R0.reuse, R10, 0x1, P0 ;  /* 0x000000000905a211 */ /* 0x084fe400000f0c0a */
[----:B------:R-:W-:-:S03]  /*1c9f0*/  @!P3 LEA.HI.X R15, R7, R0, R8, 0x1, P1 ;  /* 0x00000000070fb211 */ /* 0x000fc600008f0c08 */
[----:B------:R4:W-:Y:S04]  /*1ca00*/  @!P2 ST.E.128 desc[UR60][R4.64], RZ ;  /* 0x000000ff0400a985 */ /* 0x0009e8000c101d3c */
[----:B------:R4:W-:Y:S02]  /*1ca10*/  @!P3 ST.E.128 desc[UR60][R14.64], RZ ;  /* 0x000000ff0e00b985 */ /* 0x0009e4000c101d3c */
.L_x_6257:
[----:B------:R-:W-:Y:S05]  /*1ca20*/  BSYNC B1 ;  /* 0x0000000000017941 */ /* 0x000fea0003800000 */
.L_x_6256:
[----:B------:R-:W-:-:S03]  /*1ca30*/  UMOV UR4, 0xffffffff ;  /* 0xffffffff00047882 */ /* 0x000fc60000000000 */
[----:B------:R-:W-:Y:S05]  /*1ca40*/  BRA.DIV UR4, `(.L_x_6258) ;  /* 0x0000008a04787947 */ /* 0x000fea000b800000 */
[----:B--2---:R2:W0:Y:S04]  /*1ca50*/  SHFL.IDX PT, R0, R3, 0x1, 0x181f ;  /* 0x00381f0003007f89 */ /* 0x00442800000e0000 */
[----:B---34-:R2:W3:Y:S02]  /*1ca60*/  SHFL.IDX PT, R14, R2, 0x1, 0x181f ;  /* 0x00381f00020e7f89 */ /* 0x0184e400000e0000 */
.L_x_6452:
[----:B------:R-:W-:Y:S01]  /*1ca70*/  VIADD R4, R6, 0x20 ;  /* 0x0000002006047836 */ /* 0x000fe20000000000 */
[----:B------:R-:W-:Y:S04]  /*1ca80*/  BSSY B1, `(.L_x_6259) ;  /* 0x0000010000017945 */ /* 0x000fe80003800000 */
[----:B------:R-:W-:-:S13]  /*1ca90*/  ISETP.GE.AND P0, PT, R4, R25, PT ;  /* 0x000000190400720c */ /* 0x000fda0003f06270 */
[----:B------:R-:W-:Y:S05]  /*1caa0*/  @P0 BRA `(.L_x_6260) ;  /* 0x0000000000340947 */ /* 0x000fea0003800000 */
[----:B------:R-:W4:Y:S01]  /*1cab0*/  LDL R9, [R1+0x6c] ;  /* 0x00006c0001097983 */ /* 0x000f220000100800 */
[----:B------:R-:W-:-:S03]  /*1cac0*/  ULDC UR4, c[0x0][0xac8] ;  /* 0x0002b20000047ab9 */ /* 0x000fc60000000800 */
[----:B------:R-:W5:Y:S04]  /*1cad0*/  LDL R7, [R1+0x88] ;  /* 0x0000880001077983 */ /* 0x000f680000100800 */
[----:B------:R-:W0:Y:S04]  /*1cae0*/  LDL R10, [R1+0xc0] ;  /* 0x0000c000010a7983 */ /* 0x000e280000100800 */
[----:B------:R-:W2:Y:S01]  /*1caf0*/  LDL R8, [R1+0xbc] ;  /* 0x0000bc0001087983 */ /* 0x000ea20000100800 */
[----:B----4-:R-:W-:Y:S02]  /*1cb00*/  ISETP.GE.AND P2, PT, R9, UR4, PT ;  /* 0x0000000409007c0c */ /* 0x010fe4000bf46270 */
[----:B-----5:R-:W-:-:S11]  /*1cb10*/  ISETP.GE.AND P3, PT, R7, UR4, PT ;  /* 0x0000000407007c0c */ /* 0x020fd6000bf66270 */
[-C--:B---3--:R-:W-:Y:S02]  /*1cb20*/  @!P2 LEA R4, P0, R9, R14.reuse, 0x1 ;  /* 0x0000000e0904a211 */ /* 0x088fe400078008ff */
[----:B------:R-:W-:Y:S02]  /*1cb30*/  @!P3 LEA R14, P1, R7, R14, 0x1 ;  /* 0x0000000e070eb211 */ /* 0x000fe400078208ff */
[-C--:B0-----:R-:W-:Y:S02]  /*1cb40*/  @!P2 LEA.HI.X R5, R9, R0.reuse, R10, 0x1, P0 ;  /* 0x000000000905a211 */ /* 0x081fe400000f0c0a */
[----:B--2---:R-:W-:-:S03]  /*1cb50*/  @!P3 LEA.HI.X R15, R7, R0, R8, 0x1, P1 ;  /* 0x00000000070fb211 */ /* 0x004fc600008f0c08 */
[----:B------:R4:W-:Y:S04]  /*1cb60*/  @!P2 ST.E.128 desc[UR60][R4.64], RZ ;  /* 0x000000ff0400a985 */ /* 0x0009e8000c101d3c */
[----:B------:R4:W-:Y:S02]  /*1cb70*/  @!P3 ST.E.128 desc[UR60][R14.64], RZ ;  /* 0x000000ff0e00b985 */ /* 0x0009e4000c101d3c */
.L_x_6260:
[----:B------:R-:W-:Y:S05]  /*1cb80*/  BSYNC B1 ;  /* 0x0000000000017941 */ /* 0x000fea0003800000 */
.L_x_6259:
[----:B------:R-:W-:-:S03]  /*1cb90*/  UMOV UR4, 0xffffffff ;  /* 0xffffffff00047882 */ /* 0x000fc60000000000 */
[----:B------:R-:W-:Y:S05]  /*1cba0*/  BRA.DIV UR4, `(.L_x_6261) ;  /* 0x0000008a04687947 */ /* 0x000fea000b800000 */
[----:B0-----:R0:W0:Y:S04]  /*1cbb0*/  SHFL.IDX PT, R0, R3, 0x2, 0x181f ;  /* 0x00581f0003007f89 */ /* 0x00102800000e0000 */
[----:B---34-:R3:W4:Y:S02]  /*1cbc0*/  SHFL.IDX PT, R14, R2, 0x2, 0x181f ;  /* 0x00581f00020e7f89 */ /* 0x01872400000e0000 */
.L_x_6456:
[----:B------:R-:W-:Y:S01]  /*1cbd0*/  VIADD R4, R6, 0x40 ;  /* 0x0000004006047836 */ /* 0x000fe20000000000 */
[----:B------:R-:W-:Y:S04]  /*1cbe0*/  BSSY B1, `(.L_x_6262) ;  /* 0x0000010000017945 */ /* 0x000fe80003800000 */
[----:B------:R-:W-:-:S13]  /*1cbf0*/  ISETP.GE.AND P0, PT, R4, R25, PT ;  /* 0x000000190400720c */ /* 0x000fda0003f06270 */
[----:B------:R-:W-:Y:S05]  /*1cc00*/  @P0 BRA `(.L_x_6263) ;  /* 0x0000000000340947 */ /* 0x000fea0003800000 */
[----:B------:R-:W5:Y:S01]  /*1cc10*/  LDL R9, [R1+0x6c] ;  /* 0x00006c0001097983 */ /* 0x000f620000100800 */
[----:B------:R-:W-:-:S03]  /*1cc20*/  ULDC UR4, c[0x0][0xac8] ;  /* 0x0002b20000047ab9 */ /* 0x000fc60000000800 */
[----:B------:R-:W2:Y:S04]  /*1cc30*/  LDL R7, [R1+0x88] ;  /* 0x0000880001077983 */ /* 0x000ea80000100800 */
[----:B------:R-:W0:Y:S04]  /*1cc40*/  LDL R10, [R1+0xc0] ;  /* 0x0000c000010a7983 */ /* 0x000e280000100800 */
[----:B------:R-:W3:Y:S01]  /*1cc50*/  LDL R8, [R1+0xbc] ;  /* 0x0000bc0001087983 */ /* 0x000ee20000100800 */
[----:B-----5:R-:W-:Y:S02]  /*1cc60*/  ISETP.GE.AND P2, PT, R9, UR4, PT ;  /* 0x0000000409007c0c */ /* 0x020fe4000bf46270 */
[----:B--2---:R-:W-:-:S11]  /*1cc70*/  ISETP.GE.AND P3, PT, R7, UR4, PT ;  /* 0x0000000407007c0c */ /* 0x004fd6000bf66270 */
[-C--:B----4-:R-:W-:Y:S02]  /*1cc80*/  @!P2 LEA R4, P0, R9, R14.reuse, 0x1 ;  /* 0x0000000e0904a211 */ /* 0x090fe400078008ff */
[----:B------:R-:W-:Y:S02]  /*1cc90*/  @!P3 LEA R14, P1, R7, R14, 0x1 ;  /* 0x0000000e070eb211 */ /* 0x000fe400078208ff */
[-C--:B0-----:R-:W-:Y:S02]  /*1cca0*/  @!P2 LEA.HI.X R5, R9, R0.reuse, R10, 0x1, P0 ;  /* 0x000000000905a211 */ /* 0x081fe400000f0c0a */
[----:B---3--:R-:W-:-:S03]  /*1ccb0*/  @!P3 LEA.HI.X R15, R7, R0, R8, 0x1, P1 ;  /* 0x00000000070fb211 */ /* 0x008fc600008f0c08 */
[----:B------:R0:W-:Y:S04]  /*1ccc0*/  @!P2 ST.E.128 desc[UR60][R4.64], RZ ;  /* 0x000000ff0400a985 */ /* 0x0001e8000c101d3c */
[----:B------:R0:W-:Y:S02]  /*1ccd0*/  @!P3 ST.E.128 desc[UR60][R14.64], RZ ;  /* 0x000000ff0e00b985 */ /* 0x0001e4000c101d3c */
.L_x_6263:
[----:B------:R-:W-:Y:S05]  /*1cce0*/  BSYNC B1 ;  /* 0x0000000000017941 */ /* 0x000fea0003800000 */
.L_x_6262:
[----:B------:R-:W-:-:S03]  /*1ccf0*/  UMOV UR4, 0xffffffff ;  /* 0xffffffff00047882 */ /* 0x000fc60000000000 */
[----:B------:R-:W-:Y:S05]  /*1cd00*/  BRA.DIV UR4, `(.L_x_6264) ;  /* 0x0000008a04587947 */ /* 0x000fea000b800000 */
[----:B0-----:R0:W0:Y:S04]  /*1cd10*/  SHFL.IDX PT, R0, R3, 0x3, 0x181f ;  /* 0x00781f0003007f89 */ /* 0x00102800000e0000 */
[----:B----4-:R4:W0:Y:S02]  /*1cd20*/  SHFL.IDX PT, R14, R2, 0x3, 0x181f ;  /* 0x00781f00020e7f89 */ /* 0x01082400000e0000 */
.L_x_6460:
[----:B--234-:R-:W-:-:S05]  /*1cd30*/  VIADD R2, R6, 0x60 ;  /* 0x0000006006027836 */ /* 0x01cfca0000000000 */
[----:B------:R-:W-:-:S13]  /*1cd40*/  ISETP.GE.AND P0, PT, R2, R25, PT ;  /* 0x000000190200720c */ /* 0x000fda0003f06270 */
[----:B------:R-:W-:Y:S05]  /*1cd50*/  @P0 BRA `(.L_x_6251) ;  /* 0x0000000000340947 */ /* 0x000fea0003800000 */
[----:B------:R-:W2:Y:S01]  /*1cd60*/  LDL R7, [R1+0x6c] ;  /* 0x00006c0001077983 */ /* 0x000ea20000100800 */
[----:B------:R-:W-:-:S03]  /*1cd70*/  ULDC UR4, c[0x0][0xac8] ;  /* 0x0002b20000047ab9 */ /* 0x000fc60000000800 */
[----:B------:R-:W3:Y:S04]  /*1cd80*/  LDL R4, [R1+0x88] ;  /* 0x0000880001047983 */ /* 0x000ee80000100800 */
[----:B------:R-:W4:Y:S04]  /*1cd90*/  LDL R8, [R1+0xc0] ;  /* 0x0000c00001087983 */ /* 0x000f280000100800 */
[----:B------:R-:W5:Y:S01]  /*1cda0*/  LDL R5, [R1+0xbc] ;  /* 0x0000bc0001057983 */ /* 0x000f620000100800 */
[----:B--2---:R-:W-:Y:S02]  /*1cdb0*/  ISETP.GE.AND P2, PT, R7, UR4, PT ;  /* 0x0000000407007c0c */ /* 0x004fe4000bf46270 */
[----:B---3--:R-:W-:-:S11]  /*1cdc0*/  ISETP.GE.AND P3, PT, R4, UR4, PT ;  /* 0x0000000404007c0c */ /* 0x008fd6000bf66270 */
[CC--:B0-----:R-:W-:Y:S02]  /*1cdd0*/  @!P2 LEA R2, P0, R7.reuse, R14.reuse, 0x1 ;  /* 0x0000000e0702a211 */ /* 0x0c1fe400078008ff */
[C---:B------:R-:W-:Y:S02]  /*1cde0*/  @!P3 LEA R14, P1, R4.reuse, R14, 0x1 ;  /* 0x0000000e040eb211 */ /* 0x040fe400078208ff */
[-C--:B----4-:R-:W-:Y:S02]  /*1cdf0*/  @!P2 LEA.HI.X R3, R7, R0.reuse, R8, 0x1, P0 ;  /* 0x000000000703a211 */ /* 0x090fe400000f0c08 */
[----:B-----5:R-:W-:-:S03]  /*1ce00*/  @!P3 LEA.HI.X R15, R4, R0, R5, 0x1, P1 ;  /* 0x00000000040fb211 */ /* 0x020fc600008f0c05 */
[----:B------:R2:W-:Y:S04]  /*1ce10*/  @!P2 ST.E.128 desc[UR60][R2.64], RZ ;  /* 0x000000ff0200a985 */ /* 0x0005e8000c101d3c */
[----:B------:R2:W-:Y:S02]  /*1ce20*/  @!P3 ST.E.128 desc[UR60][R14.64], RZ ;  /* 0x000000ff0e00b985 */ /* 0x0005e4000c101d3c */
.L_x_6251:
[----:B------:R-:W-:Y:S05]  /*1ce30*/  BSYNC B0 ;  /* 0x0000000000007941 */ /* 0x000fea0003800000 */
.L_x_6241:
[----:B0-----:R-:W5:Y:S01]  /*1ce40*/  LDL R0, [R1+0x5c] ;  /* 0x00005c0001007983 */ /* 0x001f620000100800 */
[----:B------:R-:W-:Y:S02]  /*1ce50*/  ULDC UR4, c[0x0][0xc3c] ;  /* 0x00030f0000047ab9 */ /* 0x000fe40000000800 */
[----:B-----5:R-:W-:-:S13]  /*1ce60*/  ISETP.GE.AND P0, PT, R0, UR4, PT ;  /* 0x0000000400007c0c */ /* 0x020fda000bf06270 */
[----:B------:R-:W-:Y:S05]  /*1ce70*/  @!P0 BRA `(.L_x_6265) ;  /* 0xfffffe4400088947 */ /* 0x000fea000383ffff */
[----:B------:R-:W-:Y:S05]  /*1ce80*/  BRA `(.L_x_6094) ;  /* 0x0000006c00487947 */ /* 0x000fea0003800000 */
.L_x_6092:
[----:B------:R-:W-:-:S08]  /*1ce90*/  NOP ;  /* 0x0000000000007918 */ /* 0x000fd00000000000 */
[----:B0-----:R-:W0:-:S00]  /*1cea0*/  USETMAXREG.DEALLOC.CTAPOOL 0x18 ;  /* 0x00000018000079c8 */ /* 0x001e0000080e0500 */
        /* <DEDUP_REMOVED lines=16> */
.L_x_6266:
        /* <DEDUP_REMOVED lines=42> */
.L_x_6272:
        /* <DEDUP_REMOVED lines=12> */
.L_x_6271:
[----:B------:R-:W-:Y:S05]  /*1d310*/  BSYNC B0 ;  /* 0x0000000000007941 */ /* 0x000fea0003800000 */
.L_x_6270:
        /* <DEDUP_REMOVED lines=22> */
.L_x_6268:
[----:B------:R-:W-:-:S04]  /*1d480*/  IMAD.IADD R7, R4, 0x1, -R7 ;  /* 0x0000000104077824 */ /* 0x000fc800078e0a07 */
        /* <DEDUP_REMOVED lines=13> */
[----:B------:R-:W-:-:S05]  /*1d560*/  IADD3 R9, R19, -0x1, RZ ;  /* 0xffffffff13097810 */ /* 0x000fca0007ffe0ff */
[----:B------:R0:W1:Y:S02]  /*1d570*/  SHFL.IDX PT, R16, R2, R9, 0x1f ;  /* 0x00001f0902107589 */ /* 0x00006400000e0000 */
.L_x_6273:
[----:B-1----:R-:W-:Y:S01]  /*1d580*/  IMAD R16, R16, UR5, R7 ;  /* 0x0000000510107c24 */ /* 0x002fe2000f8e0207 */
[----:B------:R-:W-:Y:S01]  /*1d590*/  IABS R6, R0 ;  /* 0x0000000000067213 */ /* 0x000fe20000000000 */
[----:B------:R-:W-:Y:S02]  /*1d5a0*/  IMAD R7, R11, R4, RZ ;  /* 0x000000040b077224 */ /* 0x000fe400078e02ff */
[----:B0-----:R-:W-:Y:S01]  /*1d5b0*/  IMAD.MOV.U32 R2, RZ, RZ, RZ ;  /* 0x000000ffff027224 */ /* 0x001fe200078e00ff */
[----:B------:R-:W-:Y:S01]  /*1d5c0*/  IADD3 R17, -R16, UR6, RZ ;  /* 0x0000000610117c10 */ /* 0x000fe2000fffe1ff */
[----:B------:R-:W-:Y:S02]  /*1d5d0*/  IMAD.MOV R6, RZ, RZ, -R6 ;  /* 0x000000ffff067224 */ /* 0x000fe400078e0a06 */
[----:B------:R-:W-:Y:S01]  /*1d5e0*/  IMAD.HI.U32 R2, R3, R7, R2 ;  /* 0x0000000703027227 */ /* 0x000fe200078e0002 */
[----:B------:R-:W-:-:S03]  /*1d5f0*/  IABS R3, R17 ;  /* 0x0000001100037213 */ /* 0x000fc60000000000 */
[----:B------:R-:W-:Y:S02]  /*1d600*/  VIADD R19, R19, UR4 ;  /* 0x0000000413137c36 */ /* 0x000fe40008000000 */
        /* <DEDUP_REMOVED lines=12> */
[----:B------:R-:W-:Y:S01]  /*1d6d0*/  IADD3 R3, -R2, RZ, RZ ;  /* 0x000000ff02037210 */ /* 0x000fe20007ffe1ff */
[----:B------:R-:W-:-:S04]  /*1d6e0*/  IMAD.MOV.U32 R18, RZ, RZ, R2 ;  /* 0x000000ffff127224 */ /* 0x000fc800078e0002 */
[----:B------:R-:W-:Y:S01]  /*1d6f0*/  IMAD R17, R0, R3, R17 ;  /* 0x0000000300117224 */ /* 0x000fe200078e0211 */
[----:B------:R-:W-:Y:S06]  /*1d700*/  BRA `(.L_x_6274) ;  /* 0x00000000000c7947 */ /* 0x000fec0003800000 */
.L_x_6269:
[----:B------:R-:W-:Y:S02]  /*1d710*/  IMAD.MOV.U32 R17, RZ, RZ, RZ ;  /* 0x000000ffff117224 */ /* 0x000fe400078e00ff */
[----:B------:R-:W-:Y:S02]  /*1d720*/  IMAD.U32 R16, RZ, RZ, UR6 ;  /* 0x00000006ff107e24 */ /* 0x000fe4000f8e00ff */
[----:B------:R-:W-:-:S07]  /*1d730*/  IMAD.MOV.U32 R18, RZ, RZ, RZ ;  /* 0x000000ffff127224 */ /* 0x000fce00078e00ff */
.L_x_6274:
[----:B------:R-:W-:-:S13]  /*1d740*/  ISETP.NE.AND P0, PT, R5, RZ, PT ;  /* 0x000000ff0500720c */ /* 0x000fda0003f05270 */
[----:B------:R-:W0:Y:S01]  /*1d750*/  @!P0 S2R R3, SR_CgaCtaId ;  /* 0x0000000000038919 */ /* 0x000e220000008800 */
[----:B------:R-:W-:-:S04]  /*1d760*/  @!P0 MOV R0, 0x400 ;  /* 0x0000040000008802 */ /* 0x000fc80000000f00 */
[----:B0-----:R-:W-:-:S05]  /*1d770*/  @!P0 LEA R0, R3, R0, 0x18 ;  /* 0x0000000003008211 */ /* 0x001fca00078ec0ff */
[----:B------:R2:W-:Y:S01]  /*1d780*/  @!P0 STS.128 [R0+0x2e8d0], R16 ;  /* 0x02e8d01000008388 */ /* 0x0005e20000000c00 */
[----:B------:R-:W-:Y:S06]  /*1d790*/  BAR.ARV 0x5, 0x180 ;  /* 0x0146000000007b1d */ /* 0x000fec0000002000 */
.L_x_6267:
[----:B--2---:R-:W-:Y:S01]  /*1d7a0*/  IMAD.MOV.U32 R0, RZ, RZ, 0x1 ;  /* 0x00000001ff007424 */ /* 0x004fe200078e00ff */
[----:B------:R2:W-:Y:S01]  /*1d7b0*/  STL [R1+0x14], RZ ;  /* 0x000014ff01007387 */ /* 0x0005e20000100800 */
[----:B------:R-:W-:Y:S02]  /*1d7c0*/  ULDC UR4, c[0x0][0xc3c] ;  /* 0x00030f0000047ab9 */ /* 0x000fe40000000800 */
[----:B-1----:R-:W-:Y:S01]  /*1d7d0*/  ISETP.GE.AND P0, PT, R19, UR4, PT ;  /* 0x0000000413007c0c */ /* 0x002fe2000bf06270 */
[----:B------:R2:W-:Y:S04]  /*1d7e0*/  STL [R1+0x1c], R0 ;  /* 0x00001c0001007387 */ /* 0x0005e80000100800 */
[----:B------:R2:W-:Y:S08]  /*1d7f0*/  STL [R1+0x7c], RZ ;  /* 0x00007cff01007387 */ /* 0x0005f00000100800 */
[----:B--2---:R-:W-:Y:S05]  /*1d800*/  @P0 BRA `(.L_x_6275) ;  /* 0x0000005c00dc0947 */ /* 0x004fea0003800000 */
[----:B------:R-:W2:Y:S01]  /*1d810*/  LDL R0, [R1+0xc4] ;  /* 0x0000c40001007983 */ /* 0x000ea20000100800 */
[----:B------:R-:W1:Y:S01]  /*1d820*/  S2UR UR5, SR_CgaCtaId ;  /* 0x00000000000579c3 */ /* 0x000e620000008800 */
[----:B------:R-:W-:Y:S01]  /*1d830*/  UMOV UR4, 0x400 ;  /* 0x0000040000047882 */ /* 0x000fe20000000000 */
[----:B------:R-:W-:Y:S01]  /*1d840*/  BSSY B7, `(.L_x_6275) ;  /* 0x00005f3000077945 */ /* 0x000fe20003800000 */
[----:B------:R-:W0:Y:S01]  /*1d850*/  S2R R11, SR_TID.X ;  /* 0x00000000000b7919 */ /* 0x000e220000002100 */
[----:B------:R-:W-:Y:S01]  /*1d860*/  ULDC.64 UR36, c[0x0][0x198] ;  /* 0x0000660000247ab9 */ /* 0x000fe20000000a00 */
[----:B------:R-:W-:Y:S01]  /*1d870*/  ULDC UR40, c[0x0][0xc] ;  /* 0x0000030000287ab9 */ /* 0x000fe20000000800 */
[----:B-1----:R-:W-:Y:S01]  /*1d880*/  ULEA UR4, UR5, UR4, 0x18 ;  /* 0x0000000405047291 */ /* 0x002fe2000f8ec03f */
[C---:B0-----:R-:W-:Y:S01]  /*1d890*/  SHF.L.U32 R2, R11.reuse, 0x4, RZ ;  /* 0x000000040b027819 */ /* 0x041fe200000006ff */
[C---:B------:R-:W-:Y:S01]  /*1d8a0*/  IMAD.SHL.U32 R3, R11.reuse, 0x2, RZ ;  /* 0x000000020b037824 */ /* 0x040fe200078e00ff */
[C---:B------:R-:W-:Y:S01]  /*1d8b0*/  LOP3.LUT R10, R11.reuse, 0x7f, RZ, 0xc0, !PT ;  /* 0x0000007f0b0a7812 */ /* 0x040fe200078ec0ff */
[----:B------:R-:W-:Y:S01]  /*1d8c0*/  IMAD.SHL.U32 R5, R11, 0x20, RZ ;  /* 0x000000200b057824 */ /* 0x000fe200078e00ff */
[----:B------:R-:W-:-:S02]  /*1d8d0*/  SHF.R.U32.HI R6, RZ, 0x1, R11 ;  /* 0x00000001ff067819 */ /* 0x000fc4000001160b */
[----:B------:R-:W-:Y:S02]  /*1d8e0*/  LOP3.LUT P0, RZ, R11, 0x4, RZ, 0xc0, !PT ;  /* 0x000000040bff7812 */ /* 0x000fe4000780c0ff */
[----:B------:R-:W-:-:S04]  /*1d8f0*/  LOP3.LUT R7, R5, 0x80, RZ, 0xc0, !PT ;  /* 0x0000008005077812 */ /* 0x000fc800078ec0ff */
[----:B------:R-:W-:Y:S02]  /*1d900*/  LOP3.LUT R7, R7, 0x10, R11, 0xf8, !PT ;  /* 0x0000001007077812 */ /* 0x000fe400078ef80b */
[----:B--2---:R-:W-:Y:S02]  /*1d910*/  R2UR UR6, R0 ;  /* 0x00000000000672ca */ /* 0x004fe400000e0000 */
[----:B------:R-:W-:-:S04]  /*1d920*/  LOP3.LUT R0, R2, 0x3f0, RZ, 0xc0, !PT ;  /* 0x000003f002007812 */ /* 0x000fc800078ec0ff */
[----:B------:R-:W-:Y:S01]  /*1d930*/  LOP3.LUT R0, R0, 0x70, R3, 0x78, !PT ;  /* 0x0000007000007812 */ /* 0x000fe200078e7803 */
[----:B------:R-:W-:-:S05]  /*1d940*/  IMAD.SHL.U32 R3, R10, 0x10, RZ ;  /* 0x000000100a037824 */ /* 0x000fca00078e00ff */
[----:B------:R-:W-:Y:S01]  /*1d950*/  LOP3.LUT R4, R3, 0x600, RZ, 0xc0, !PT ;  /* 0x0000060003047812 */ /* 0x000fe200078ec0ff */
[----:B------:R-:W-:Y:S01]  /*1d960*/  ULOP3.LUT UR38, UR6, 0x1, URZ, 0xfc, !UPT ;  /* 0x0000000106267892 */ /* 0x000fe2000f8efc3f */
[----:B------:R-:W-:Y:S01]  /*1d970*/  LOP3.LUT R0, R0, 0x400, R3, 0xf8, !PT ;  /* 0x0000040000007812 */ /* 0x000fe200078ef803 */
[----:B------:R-:W-:Y:S01]  /*1d980*/  IMAD.SHL.U32 R3, R11, 0x80, RZ ;  /* 0x000000800b037824 */ /* 0x000fe200078e00ff */
[----:B------:R-:W-:Y:S01]  /*1d990*/  LOP3.LUT R4, R4, 0x60, R5, 0xf8, !PT ;  /* 0x0000006004047812 */ /* 0x000fe200078ef805 */
[----:B------:R-:W-:-:S03]  /*1d9a0*/  ULOP3.LUT UR39, UR6, 0x2, URZ, 0xfc, !UPT ;  /* 0x0000000206277892 */ /* 0x000fc6000f8efc3f */
[----:B------:R-:W-:Y:S02]  /*1d9b0*/  LOP3.LUT R4, R4, 0x100, R5, 0xf8, !PT ;  /* 0x0000010004047812 */ /* 0x000fe400078ef805 */
[----:B------:R-:W-:-:S04]  /*1d9c0*/  LOP3.LUT R5, R3, 0x380, RZ, 0xc0, !PT ;  /* 0x0000038003057812 */ /* 0x000fc800078ec0ff */
[----:B------:R-:W-:Y:S01]  /*1d9d0*/  LOP3.LUT R5, R5, 0x30, R6, 0xf8, !PT ;  /* 0x0000003005057812 */ /* 0x000fe200078ef806 */
[----:B------:R-:W-:-:S05]  /*1d9e0*/  IMAD.SHL.U32 R6, R11, 0x4, RZ ;  /* 0x000000040b067824 */ /* 0x000fca00078e00ff */
[----:B------:R-:W-:Y:S02]  /*1d9f0*/  LOP3.LUT R7, R7, 0x10, R6, 0x78, !PT ;  /* 0x0000001007077812 */ /* 0x000fe400078e7806 */
[----:B------:R-:W-:Y:S02]  /*1da00*/  LOP3.LUT R6, R5, 0x70, R2, 0x78, !PT ;  /* 0x0000007005067812 */ /* 0x000fe400078e7802 */
[----:B------:R-:W-:Y:S01]  /*1da10*/  LOP3.LUT R8, R4, R7, RZ, 0xfc, !PT ;  /* 0x0000000704087212 */ /* 0x000fe200078efcff */
[----:B------:R-:W-:Y:S01]  /*1da20*/  IMAD.U32 R4, RZ, RZ, UR4 ;  /* 0x00000004ff047e24 */ /* 0x000fe2000f8e00ff */
[----:B------:R-:W-:Y:S02]  /*1da30*/  SHF.R.U32.HI R5, RZ, 0x3, R10 ;  /* 0x00000003ff057819 */ /* 0x000fe4000001160a */
[----:B------:R-:W-:Y:S01]  /*1da40*/  LOP3.LUT R9, R6, 0xc00, R3, 0xf8, !PT ;  /* 0x00000c0006097812 */ /* 0x000fe200078ef803 */
[----:B------:R-:W-:Y:S01]  /*1da50*/  STL [R1+0xc], R8 ;  /* 0x00000c0801007387 */ /* 0x000fe20000100800 */
[----:B------:R-:W-:Y:S01]  /*1da60*/  LOP3.LUT R5, R5, 0x70, R2, 0xf8, !PT ;  /* 0x0000007005057812 */ /* 0x000fe200078ef802 */
[----:B------:R-:W-:Y:S01]  /*1da70*/  IMAD.IADD R2, R4, 0x1, R0 ;  /* 0x0000000104027824 */ /* 0x000fe200078e0200 */
[C---:B------:R-:W-:Y:S01]  /*1da80*/  IADD3 R3, R9.reuse, 0x40, RZ ;  /* 0x0000004009037810 */ /* 0x040fe20007ffe0ff */
[----:B------:R-:W-:Y:S01]  /*1da90*/  @P0 VIADD R3, R9, 0xffffffc0 ;  /* 0xffffffc009030836 */ /* 0x000fe20000000000 */
[----:B------:R-:W-:Y:S01]  /*1daa0*/  STL [R1+0x10], R9 ;  /* 0x0000100901007387 */ /* 0x000fe20000100800 */
[----:B------:R-:W-:-:S03]  /*1dab0*/  IMAD.MOV.U32 R0, RZ, RZ, 0x1 ;  /* 0x00000001ff007424 */ /* 0x000fc600078e00ff */
[----:B------:R-:W-:Y:S04]  /*1dac0*/  STL [R1+0x4], R4 ;  /* 0x0000040401007387 */ /* 0x000fe80000100800 */
[----:B------:R0:W-:Y:S04]  /*1dad0*/  STL [R1+0x6c], R2 ;  /* 0x00006c0201007387 */ /* 0x0001e80000100800 */
[----:B------:R-:W-:Y:S04]  /*1dae0*/  STL [R1+0x7c], RZ ;  /* 0x00007cff01007387 */ /* 0x000fe80000100800 */
[----:B------:R1:W-:Y:S01]  /*1daf0*/  STL [R1+0x34], R3 ;  /* 0x0000340301007387 */ /* 0x0003e20000100800 */
[----:B0-----:R-:W-:-:S03]  /*1db00*/  LOP3.LUT R2, R8, 0x2800, RZ, 0xfc, !PT ;  /* 0x0000280008027812 */ /* 0x001fc600078efcff */
[----:B------:R-:W-:Y:S04]  /*1db10*/  STL [R1+0x20], R0 ;  /* 0x0000200001007387 */ /* 0x000fe80000100800 */
[----:B------:R-:W-:Y:S01]  /*1db20*/  STL [R1+0x18], RZ ;  /* 0x000018ff01007387 */ /* 0x000fe20000100800 */
[----:B-1----:R-:W-:-:S03]  /*1db30*/  LOP3.LUT R3, R8, 0x1800, RZ, 0xfc, !PT ;  /* 0x0000180008037812 */ /* 0x002fc600078efcff */
[----:B------:R-:W-:Y:S04]  /*1db40*/  STL [R1+0x14], RZ ;  /* 0x000014ff01007387 */ /* 0x000fe80000100800 */
[----:B------:R0:W-:Y:S04]  /*1db50*/  STL [R1+0x1c], R0 ;  /* 0x00001c0001007387 */ /* 0x0001e80000100800 */
[----:B------:R1:W-:Y:S04]  /*1db60*/  STL [R1+0x4c], R3 ;  /* 0x00004c0301007387 */ /* 0x0003e80000100800 */
[----:B------:R2:W-:Y:S01]  /*1db70*/  STL [R1+0x48], R2 ;  /* 0x0000480201007387 */ /* 0x0005e20000100800 */
[----:B0-----:R-:W-:-:S02]  /*1db80*/  LOP3.LUT R0, R8, 0x3800, RZ, 0xfc, !PT ;  /* 0x0000380008007812 */ /* 0x001fc400078efcff */
[----:B-1----:R-:W-:-:S03]  /*1db90*/  LOP3.LUT R3, R8, 0x4800, RZ, 0xfc, !PT ;  /* 0x0000480008037812 */ /* 0x002fc600078efcff */
[----:B------:R0:W-:Y:S01]  /*1dba0*/  STL [R1+0x44], R0 ;  /* 0x0000440001007387 */ /* 0x0001e20000100800 */
[----:B--2---:R-:W-:-:S03]  /*1dbb0*/  LOP3.LUT R2, R8, 0x5800, RZ, 0xfc, !PT ;  /* 0x0000580008027812 */ /* 0x004fc600078efcff */
[----:B------:R1:W-:Y:S04]  /*1dbc0*/  STL [R1+0x40], R3 ;  /* 0x0000400301007387 */ /* 0x0003e80000100800 */
[----:B------:R1:W-:Y:S01]  /*1dbd0*/  STL [R1+0x3c], R2 ;  /* 0x00003c0201007387 */ /* 0x0003e20000100800 */
[----:B0-----:R-:W-:-:S05]  /*1dbe0*/  LOP3.LUT R0, R8, 0x6800, RZ, 0xfc, !PT ;  /* 0x0000680008007812 */ /* 0x001fca00078efcff */
[----:B------:R1:W-:Y:S02]  /*1dbf0*/  STL [R1+0x38], R0 ;  /* 0x0000380001007387 */ /* 0x0003e40000100800 */
.L_x_6377:
[----:B01-3--:R-:W0:Y:S02]  /*1dc00*/  LDC.64 R2, c[0x0][0xc88] ;  /* 0x00032200ff027b82 */ /* 0x00be240000000a00 */
        /* <DEDUP_REMOVED lines=37> */
[----:B------:R-:W-:-:S02]  /*1de60*/  IADD3 R6, P5, R14, UR6, RZ ;  /* 0x000000060e067c10 */ /* 0x000fc4000ffbe0ff */
[----:B------:R-:W-:Y:S01]  /*1de70*/  MOV R12, UR4 ;  /* 0x00000004000c7c02 */ /* 0x000fe20008000f00 */
[----:B------:R-:W-:Y:S01]  /*1de80*/  ULDC.64 UR4, c[0x0][0x418] ;  /* 0x0001060000047ab9 */ /* 0x000fe20000000a00 */
        /* <DEDUP_REMOVED lines=23> */
.L_x_6276:
        /* <DEDUP_REMOVED lines=12> */
.L_x_6277:
[----:B------:R-:W-:Y:S05]  /*1e0c0*/  @!P0 BRA `(.L_x_6278) ;  /* 0x00000000000c8947 */ /* 0x000fea0003800000 */
[----:B------:R-:W2:Y:S04]  /*1e0d0*/  LDG.E R8, desc[UR60][R6.64] ;  /* 0x0000003c06087981 */ /* 0x000ea8000c1e1900 */
[----:B------:R-:W2:Y:S02]  /*1e0e0*/  LDG.E R6, desc[UR60][R6.64+0x4] ;  /* 0x0000043c06067981 */ /* 0x000ea4000c1e1900 */
[----:B--2---:R-:W-:-:S07]  /*1e0f0*/  IMAD.IADD R8, R6, 0x1, -R8 ;  /* 0x0000000106087824 */ /* 0x004fce00078e0a08 */
.L_x_6278:
[----:B0-----:R-:W2:Y:S01]  /*1e100*/  @P1 LDG.E R2, desc[UR60][R4.64] ;  /* 0x0000003c04021981 */ /* 0x001ea2000c1e1900 */
[----:B-----5:R-:W-:-:S03]  /*1e110*/  IADD3 R0, -R0, R8, RZ ;  /* 0x0000000800007210 */ /* 0x020fc60007ffe1ff */
[----:B------:R-:W2:Y:S01]  /*1e120*/  @P1 LDG.E R4, desc[UR60][R4.64+0x4] ;  /* 0x0000043c04041981 */ /* 0x000ea2000c1e1900 */
[----:B------:R-:W-:Y:S01]  /*1e130*/  BSSY B0, `(.L_x_6279) ;  /* 0x00000f3000007945 */ /* 0x000fe20003800000 */
[----:B--2---:R-:W-:-:S04]  /*1e140*/  @P1 IMAD.IADD R9, R4, 0x1, -R2 ;  /* 0x0000000104091824 */ /* 0x004fc800078e0a02 */
[----:B------:R-:W-:Y:S02]  /*1e150*/  IMAD.IADD R3, R0, 0x1, R9 ;  /* 0x0000000100037824 */ /* 0x000fe400078e0209 */
[----:B------:R-:W-:-:S03]  /*1e160*/  IMAD.MOV.U32 R2, RZ, RZ, RZ ;  /* 0x000000ffff027224 */ /* 0x000fc600078e00ff */
[----:B------:R0:W-:Y:S02]  /*1e170*/  STL [R1+0x5c], R3 ;  /* 0x00005c0301007387 */ /* 0x0001e40000100800 */
[----:B0-----:R-:W-:-:S04]  /*1e180*/  VIADD R3, R3, 0xdf ;  /* 0x000000df03037836 */ /* 0x001fc80000000000 */
[----:B------:R-:W-:-:S05]  /*1e190*/  IMAD.HI R2, R3, -0x6db6db6d, R2 ;  /* 0x9249249303027827 */ /* 0x000fca00078e0202 */
[----:B------:R-:W-:-:S04]  /*1e1a0*/  SHF.R.U32.HI R3, RZ, 0x1f, R2 ;  /* 0x0000001fff037819 */ /* 0x000fc80000011602 */
[----:B------:R-:W-:-:S05]  /*1e1b0*/  LEA.HI.SX32 R4, R2, R3, 0x19 ;  /* 0x0000000302047211 */ /* 0x000fca00078fcaff */
[----:B------:R0:W-:Y:S02]  /*1e1c0*/  STL [R1+0x68], R4 ;  /* 0x0000680401007387 */ /* 0x0001e40000100800 */
[--C-:B0-----:R-:W-:Y:S02]  /*1e1d0*/  IMAD R4, R4, 0xe0, -R0.reuse ;  /* 0x000000e004047824 */ /* 0x101fe400078e0a00 */
[----:B------:R-:W-:-:S03]  /*1e1e0*/  IMAD.MOV R0, RZ, RZ, -R0 ;  /* 0x000000ffff007224 */ /* 0x000fc600078e0a00 */
[----:B------:R-:W-:Y:S02]  /*1e1f0*/  VIMNMX R4, R4, R9, PT ;  /* 0x0000000904047248 */ /* 0x000fe40003fe0100 */
[----:B------:R-:W-:-:S04]  /*1e200*/  VIMNMX R0, RZ, R0, !PT ;  /* 0x00000000ff007248 */ /* 0x000fc80007fe0100 */
[----:B------:R-:W-:Y:S02]  /*1e210*/  ISETP.GT.AND P0, PT, R4, R0, PT ;  /* 0x000000000400720c */ /* 0x000fe40003f04270 */
[----:B------:R-:W-:-:S05]  /*1e220*/  SHF.R.U32.HI R2, RZ, 0x5, R0 ;  /* 0x00000005ff027819 */ /* 0x000fca0000011600 */
[----:B------:R-:W-:-:S06]  /*1e230*/  IMAD.WIDE.U32 R2, R2, 0x24924925, RZ ;  /* 0x2492492502027825 */ /* 0x000fcc00078e00ff */
[----:B------:R-:W-:Y:S02]  /*1e240*/  @P0 VIADD R5, R4, 0xdf ;  /* 0x000000df04050836 */ /* 0x000fe40000000000 */
[----:B------:R-:W-:Y:S01]  /*1e250*/  @P0 IMAD.MOV.U32 R4, RZ, RZ, RZ ;  /* 0x000000ffff040224 */ /* 0x000fe200078e00ff */
[----:B------:R-:W-:-:S03]  /*1e260*/  MOV R2, R3 ;  /* 0x0000000300027202 */ /* 0x000fc60000000f00 */
[----:B------:R-:W-:-:S05]  /*1e270*/  @P0 IMAD.HI R4, R5, -0x6db6db6d, R4 ;  /* 0x9249249305040827 */ /* 0x000fca00078e0204 */
        /* <DEDUP_REMOVED lines=9> */
[----:B------:R-:W0:Y:S02]  /*1e310*/  S2R R3, SR_TID.X ;  /* 0x0000000000037919 */ /* 0x000e240000002100 */
[----:B0-----:R-:W-:-:S04]  /*1e320*/  SHF.R.U32.HI R3, RZ, 0x5, R3 ;  /* 0x00000005ff037819 */ /* 0x001fc80000011603 */
[----:B------:R-:W-:-:S05]  /*1e330*/  LOP3.LUT R3, R3, 0x3, RZ, 0xc0, !PT ;  /* 0x0000000303037812 */ /* 0x000fca00078ec0ff */
[----:B------:R0:W1:Y:S02]  /*1e340*/  SHFL.IDX PT, R14, R3, RZ, 0x1f ;  /* 0x00001fff030e7589 */ /* 0x00006400000e0000 */
.L_x_6463:
[----:B-1----:R-:W-:Y:S02]  /*1e350*/  ISETP.NE.AND P0, PT, R14, RZ, PT ;  /* 0x000000ff0e00720c */ /* 0x002fe40003f05270 */
[----:B------:R-:W-:-:S11]  /*1e360*/  PLOP3.LUT P6, PT, PT, PT, PT, 0x8, 0x0 ;  /* 0x000000000000781c */ /* 0x000fd60003fce170 */
[----:B------:R-:W-:Y:S05]  /*1e370*/  @P0 BRA `(.L_x_6282) ;  /* 0x00000000000c0947 */ /* 0x000fea0003800000 */
[----:B------:R-:W-:-:S03]  /*1e380*/  UMOV UR4, 0xffffffff ;  /* 0xffffffff00047882 */ /* 0x000fc60000000000 */
[----:B------:R-:W-:Y:S05]  /*1e390*/  BRA.DIV UR4, `(.L_x_6283) ;  /* 0x0000007604307947 */ /* 0x000fea000b800000 */
[----:B------:R-:W-:-:S13]  /*1e3a0*/  ELECT P6, URZ, PT ;  /* 0x00000000003f782f */ /* 0x000fda00038c0000 */
.L_x_6282:
        /* <DEDUP_REMOVED lines=10> */
.L_x_6466:
[----:B------:R-:W-:Y:S05]  /*1e450*/  BSYNC B1 ;  /* 0x0000000000017941 */ /* 0x000fea0003800000 */
.L_x_6284:
        /* <DEDUP_REMOVED lines=14> */
.L_x_6467:
[----:B------:R-:W-:Y:S05]  /*1e540*/  BSYNC B2 ;  /* 0x0000000000027941 */ /* 0x000fea0003800000 */
.L_x_6288:
        /* <DEDUP_REMOVED lines=9> */
.L_x_6291:
[----:B------:R-:W-:Y:S05]  /*1e5e0*/  BSYNC B2 ;  /* 0x0000000000027941 */ /* 0x000fea0003800000 */
.L_x_6290:
        /* <DEDUP_REMOVED lines=14> */
.L_x_6292:
        /* <DEDUP_REMOVED lines=13> */
.L_x_6468:
[----:B------:R-:W-:Y:S05]  /*1e7a0*/  BSYNC B2 ;  /* 0x0000000000027941 */ /* 0x000fea0003800000 */
.L_x_6293:
[----:B------:R-:W-:Y:S01]  /*1e7b0*/  BSSY B2, `(.L_x_6295) ;  /* 0x000000b000027945 */ /* 0x000fe20003800000 */
[----:B------:R-:W-:Y:S02]  /*1e7c0*/  IMAD.MOV.U32 R4, RZ, RZ, 0x0 ;  /* 0x00000000ff047424 */ /* 0x000fe400078e00ff */
[----:B------:R-:W-:Y:S01]  /*1e7d0*/  IMAD.MOV.U32 R5, RZ, RZ, 0x12f00000 ;  /* 0x12f00000ff057424 */ /* 0x000fe200078e00ff */
[----:B------:R-:W-:Y:S06]  /*1e7e0*/  @P1 BRA `(.L_x_6296) ;  /* 0x00000000001c1947 */ /* 0x000fec0003800000 */
[----:B------:R-:W2:Y:S01]  /*1e7f0*/  S2R R12, SR_TID.X ;  /* 0x00000000000c7919 */ /* 0x000ea20000002100 */
[----:B01----:R-:W-:-:S04]  /*1e800*/  MOV R8, 0x7000 ;  /* 0x0000700000087802 */ /* 0x003fc80000000f00 */
[----:B------:R3:W-:Y:S01]  /*1e810*/  SYNCS.ARRIVE.TRANS64 RZ, [R6+URZ+0x2e8b0], R8 ;  /* 0x02e8b00806ff79a7 */ /* 0x0007e2000800003f */
[----:B--2---:R-:W-:-:S04]  /*1e820*/  LOP3.LUT R12, R12, 0x1f, RZ, 0xc0, !PT ;  /* 0x0000001f0c0c7812 */ /* 0x004fc800078ec0ff */
[----:B------:R-:W-:-:S13]  /*1e830*/  ISETP.NE.AND P0, PT, R12, RZ, PT ;  /* 0x000000ff0c00720c */ /* 0x000fda0003f05270 */
[----:B---3--:R-:W-:Y:S05]  /*1e840*/  @!P0 BRA `(.L_x_6296) ;  /* 0x0000000000048947 */ /* 0x008fea0003800000 */
[----:B------:R-:W-:Y:S01]  /*1e850*/  BPT.TRAP 0x1 ;  /* 0x000000040000795c */ /* 0x000fe20000300000 */
.L_x_6296:
[----:B------:R-:W-:Y:S05]  /*1e860*/  BSYNC B2 ;  /* 0x0000000000027941 */ /* 0x000fea0003800000 */
.L_x_6295:
        /* <DEDUP_REMOVED lines=8> */
.L_x_6297:
        /* <DEDUP_REMOVED lines=10> */
.L_x_6287:
[----:B------:R-:W-:Y:S05]  /*1e990*/  BSYNC B1 ;  /* 0x0000000000017941 */ /* 0x000fea0003800000 */
.L_x_6286:
[----:B------:R-:W2:Y:S04]  /*1e9a0*/  LDL.LU R5, [R1+0x18] ;  /* 0x0000180001057983 */ /* 0x000ea80000300800 */
[----:B------:R-:W3:Y:S01]  /*1e9b0*/  LDL.LU R8, [R1+0x20] ;  /* 0x0000200001087983 */ /* 0x000ee20000300800 */
[----:B0-----:R-:W-:Y:S01]  /*1e9c0*/  VIADD R3, R7, 0xfffffffe ;  /* 0xfffffffe07037836 */ /* 0x001fe20000000000 */
        /* <DEDUP_REMOVED lines=10> */
.L_x_6310:
[----:B------:R-:W-:Y:S05]  /*1ea70*/  YIELD ;  /* 0x0000000000007946 */ /* 0x000fea0003800000 */
[----:B------:R-:W-:Y:S04]  /*1ea80*/  BSSY B1, `(.L_x_6298) ;  /* 0x0000051000017945 */ /* 0x000fe80003800000 */
[----:B-1----:R-:W-:Y:S05]  /*1ea90*/  @!P6 BRA `(.L_x_6299) ;  /* 0x00000004003ce947 */ /* 0x002fea0003800000 */
[----:B------:R-:W2:Y:S04]  /*1eaa0*/  LDL R7, [R1+0x4] ;  /* 0x0000040001077983 */ /* 0x000ea80000100800 */
[----:B0-----:R-:W2:Y:S04]  /*1eab0*/  LDL R4, [R1+0x18] ;  /* 0x0000180001047983 */ /* 0x001ea80000100800 */
        /* <DEDUP_REMOVED lines=9> */
.L_x_6469:
[----:B------:R-:W-:Y:S05]  /*1eb50*/  BSYNC B2 ;  /* 0x0000000000027941 */ /* 0x000fea0003800000 */
.L_x_6300:
        /* <DEDUP_REMOVED lines=9> */
.L_x_6303:
[----:B------:R-:W-:Y:S05]  /*1ebf0*/  BSYNC B2 ;  /* 0x0000000000027941 */ /* 0x000fea0003800000 */
.L_x_6302:
[----:B------:R-:W2:Y:S04]  /*1ec00*/  LDL R7, [R1+0x4] ;  /* 0x0000040001077983 */ /* 0x000ea80000100800 */
[----:B------:R-:W2:Y:S01]  /*1ec10*/  LDL R6, [R1+0x18] ;  /* 0x0000180001067983 */ /* 0x000ea20000100800 */
[----:B------:R-:W-:Y:S01]  /*1ec20*/  MOV R11, RZ ;  /* 0x000000ff000b7202 */ /* 0x000fe20000000f00 */
[----:B------:R-:W-:Y:S01]  /*1ec30*/  UIADD3 UR4, UP0, UR36, 0x570, URZ ;  /* 0x0000057024047890 */ /* 0x000fe2000ff1e03f */
[----:B------:R-:W-:Y:S01]  /*1ec40*/  PLOP3.LUT P1, PT, PT, PT, PT, 0x80, 0x0 ;  /* 0x000000000000781c */ /* 0x000fe20003f2f070 */
[----:B------:R-:W-:Y:S01]  /*1ec50*/  VIADD R8, R4, 0x2e890 ;  /* 0x0002e89004087836 */ /* 0x000fe20000000000 */
[----:B------:R-:W-:Y:S01]  /*1ec60*/  R2UR UR10, R11 ;  /* 0x000000000b0a72ca */ /* 0x000fe200000e0000 */
[----:B------:R-:W-:Y:S01]  /*1ec70*/  UIADD3.X UR5, URZ, UR37, URZ, UP0, !UPT ;  /* 0x000000253f057290 */ /* 0x000fe200087fe43f */
[----:B------:R-:W-:Y:S01]  /*1ec80*/  UMOV UR6, 0x0 ;  /* 0x0000000000067882 */ /* 0x000fe20000000000 */
[----:B------:R-:W-:Y:S01]  /*1ec90*/  UMOV UR7, 0x12f00000 ;  /* 0x12f0000000077882 */ /* 0x000fe20000000000 */
[----:B--2---:R-:W-:-:S02]  /*1eca0*/  IMAD R6, R6, 0x7000, R7 ;  /* 0x0000700006067824 */ /* 0x004fc400078e0207 */
[----:B------:R-:W-:Y:S02]  /*1ecb0*/  IMAD R7, R3, 0xe0, R10 ;  /* 0x000000e003077824 */ /* 0x000fe400078e020a */
[----:B------:R-:W-:-:S07]  /*1ecc0*/  VIADD R9, R6, 0x20400 ;  /* 0x0002040006097836 */ /* 0x000fce0000000000 */
.L_x_6304:
        /* <DEDUP_REMOVED lines=13> */
.L_x_6470:
[----:B------:R-:W-:Y:S05]  /*1eda0*/  BSYNC B2 ;  /* 0x0000000000027941 */ /* 0x000fea0003800000 */
.L_x_6305:
        /* <DEDUP_REMOVED lines=9> */
[----:B---3--:R-:W-:Y:S05]  /*1ee40*/  @!P1 BRA `(.L_x_6308) ;  /* 0x0000000000049947 */ /* 0x008fea0003800000 */
[----:B------:R-:W-:Y:S01]  /*1ee50*/  BPT.TRAP 0x1 ;  /* 0x000000040000795c */ /* 0x000fe20000300000 */
.L_x_6308:
[----:B------:R-:W-:Y:S05]  /*1ee60*/  BSYNC B2 ;  /* 0x0000000000027941 */ /* 0x000fea0003800000 */
.L_x_6307:
        /* <DEDUP_REMOVED lines=8> */
.L_x_6309:
        /* <DEDUP_REMOVED lines=10> */
.L_x_6299:
[----:B------:R-:W-:Y:S05]  /*1ef90*/  BSYNC B1 ;  /* 0x0000000000017941 */ /* 0x000fea0003800000 */
.L_x_6298:
[----:B------:R-:W2:Y:S04]  /*1efa0*/  LDL.LU R5, [R1+0x18] ;  /* 0x0000180001057983 */ /* 0x000ea80000300800 */
[----:B0-----:R-:W3:Y:S01]  /*1efb0*/  LDL.LU R8, [R1+0x20] ;  /* 0x0000200001087983 */ /* 0x001ee20000300800 */
        /* <DEDUP_REMOVED lines=10> */
.L_x_6280:
[----:B------:R-:W-:Y:S05]  /*1f060*/  BSYNC B0 ;  /* 0x0000000000007941 */ /* 0x000fea0003800000 */
.L_x_6279:
        /* <DEDUP_REMOVED lines=22> */
.L_x_6311:
        /* <DEDUP_REMOVED lines=21> */
.L_x_6314:
[----:B------:R-:W-:Y:S05]  /*1f320*/  BSYNC B6 ;  /* 0x0000000000067941 */ /* 0x000fea0003800000 */
.L_x_6313:
        /* <DEDUP_REMOVED lines=25> */
.L_x_6316:
[----:B------:R-:W-:Y:S05]  /*1f4c0*/  BSYNC B6 ;  /* 0x0000000000067941 */ /* 0x000fea0003800000 */
.L_x_6315:
        /* <DEDUP_REMOVED lines=22> */
.L_x_6318:
[----:B------:R-:W-:Y:S05]  /*1f630*/  BSYNC B6 ;  /* 0x0000000000067941 */ /* 0x000fea0003800000 */
.L_x_6317:
        /* <DEDUP_REMOVED lines=20> */
.L_x_6320:
[----:B------:R-:W-:Y:S05]  /*1f780*/  BSYNC B6 ;  /* 0x0000000000067941 */ /* 0x000fea0003800000 */
.L_x_6319:
        /* <DEDUP_REMOVED lines=23> */
.L_x_6473:
        /* <DEDUP_REMOVED lines=11> */
.L_x_6476:
[----:B------:R-:W-:Y:S05]  /*1f9b0*/  @!P6 BRA `(.L_x_6322) ;  /* 0x00000004006ce947 */ /* 0x000fea0003800000 */
[----:B0-----:R-:W2:Y:S01]  /*1f9c0*/  LDL R0, [R1+0x68] ;  /* 0x0000680001007983 */ /* 0x001ea20000100800 */
[----:B------:R-:W-:-:S04]  /*1f9d0*/  ISETP.NE.U32.AND P0, PT, R2, RZ, PT ;  /* 0x000000ff0200720c */ /* 0x000fc80003f05070 */
[----:B------:R-:W-:Y:S02]  /*1f9e0*/  ISETP.NE.AND.EX P0, PT, R3, RZ, PT, P0 ;  /* 0x000000ff0300720c */ /* 0x000fe40003f05300 */
[----:B--2---:R-:W-:-:S11]  /*1f9f0*/  IADD3 R4, R0, -0x1, RZ ;  /* 0xffffffff00047810 */ /* 0x004fd60007ffe0ff */
[----:B------:R-:W-:Y:S05]  /*1fa00*/  @!P0 BRA `(.L_x_6324) ;  /* 0x00000000004c8947 */ /* 0x000fea0003800000 */
[----:B------:R-:W0:Y:S01]  /*1fa10*/  LDC R8, c[0x0][0x43c] ;  /* 0x00010f00ff087b82 */ /* 0x000e220000000800 */
[----:B------:R-:W-:Y:S01]  /*1fa20*/  IMAD.MOV.U32 R0, RZ, RZ, R4 ;  /* 0x000000ffff007224 */ /* 0x000fe200078e0004 */
        /* <DEDUP_REMOVED lines=17> */
.L_x_6324:
        /* <DEDUP_REMOVED lines=10> */
.L_x_6477:
        /* <DEDUP_REMOVED lines=8> */
.L_x_6326:
[----:B------:R-:W2:Y:S04]  /*1fc60*/  LDL R7, [R1+0x4] ;  /* 0x0000040001077983 */ /* 0x000ea80000100800 */
[----:B------:R-:W2:Y:S04]  /*1fc70*/  LDL R2, [R1+0x14] ;  /* 0x0000140001027983 */ /* 0x000ea80000100800 */
[----:B------:R-:W3:Y:S04]  /*1fc80*/  LDL R6, [R1+0x30] ;  /* 0x0000300001067983 */ /* 0x000ee80000100800 */
[----:B------:R-:W4:Y:S01]  /*1fc90*/  LDL R5, [R1] ;  /* 0x0000000001057983 */ /* 0x000f220000100800 */
[----:B------:R-:W-:Y:S01]  /*1fca0*/  R2UR UR9, R0 ;  /* 0x00000000000972ca */ /* 0x000fe200000e0000 */
[----:B------:R-:W-:Y:S01]  /*1fcb0*/  UIADD3 UR4, UP0, UR36, 0x470, URZ ;  /* 0x0000047024047890 */ /* 0x000fe2000ff1e03f */
[----:B------:R-:W-:Y:S01]  /*1fcc0*/  R2UR UR12, R18 ;  /* 0x00000000120c72ca */ /* 0x000fe200000e0000 */
[----:B------:R-:W-:Y:S01]  /*1fcd0*/  UMOV UR6, 0x0 ;  /* 0x0000000000067882 */ /* 0x000fe20000000000 */
[----:B------:R-:W-:Y:S01]  /*1fce0*/  UMOV UR7, 0x14f00000 ;  /* 0x14f0000000077882 */ /* 0x000fe20000000000 */
[----:B------:R-:W-:Y:S01]  /*1fcf0*/  UIADD3.X UR5, URZ, UR37, URZ, UP0, !UPT ;  /* 0x000000253f057290 */ /* 0x000fe200087fe43f */
[----:B------:R-:W-:-:S07]  /*1fd00*/  UMOV UR10, URZ ;  /* 0x0000003f000a7c82 */ /* 0x000fce0008000000 */
[----:B------:R-:W-:Y:S01]  /*1fd10*/  UIADD3 UR9, UR9, 0x2e870, URZ ;  /* 0x0002e87009097890 */ /* 0x000fe2000fffe03f */
[----:B--2---:R-:W-:Y:S02]  /*1fd20*/  IMAD R2, R2, 0x7000, R7 ;  /* 0x0000700002027824 */ /* 0x004fe400078e0207 */
[----:B---3--:R-:W-:-:S03]  /*1fd30*/  IMAD R4, R4, 0xe0, R6 ;  /* 0x000000e004047824 */ /* 0x008fc600078e0206 */
[----:B------:R-:W-:Y:S02]  /*1fd40*/  R2UR UR8, R2 ;  /* 0x00000000020872ca */ /* 0x000fe400000e0000 */
[----:B----4-:R-:W-:Y:S02]  /*1fd50*/  R2UR UR13, R5 ;  /* 0x00000000050d72ca */ /* 0x010fe400000e0000 */
[----:B------:R-:W-:-:S09]  /*1fd60*/  R2UR UR11, R4 ;  /* 0x00000000040b72ca */ /* 0x000fd200000e0000 */
[----:B------:R-:W-:-:S09]  /*1fd70*/  UIADD3 UR8, UR8, 0xe400, URZ ;  /* 0x0000e40008087890 */ /* 0x000fd2000fffe03f */
[----:B------:R1:W-:Y:S01]  /*1fd80*/  UTMALDG.4D [UR8], [UR4], desc[UR6] ;  /* 0x00000608040075b4 */ /* 0x0003e20008019000 */
[----:B------:R-:W2:Y:S02]  /*1fd90*/  SYNCS.PHASECHK.TRANS64.TRYWAIT P0, [R0+URZ+0x2e840], R3 ;  /* 0x02e84003000075a7 */ /* 0x000ea4000800017f */
[----:B-12---:R-:W-:Y:S05]  /*1fda0*/  @!P0 BRA `(.L_x_6327) ;  /* 0x0000005c009c8947 */ /* 0x006fea0003800000 */
.L_x_6478:
        /* <DEDUP_REMOVED lines=8> */
.L_x_6328:
[----:B------:R-:W2:Y:S04]  /*1fe30*/  LDL R5, [R1] ;  /* 0x0000000001057983 */ /* 0x000ea80000100800 */
[----:B01----:R-:W3:Y:S01]  /*1fe40*/  LDL.LU R3, [R1+0x28] ;  /* 0x0000280001037983 */ /* 0x003ee20000300800 */
        /* <DEDUP_REMOVED lines=9> */
[----:B------:R-:W-:-:S04]  /*1fee0*/  UMOV UR10, URZ ;  /* 0x0000003f000a7c82 */ /* 0x000fc80008000000 */
[----:B------:R-:W-:Y:S02]  /*1fef0*/  UIADD3 UR8, UR8, 0x20400, URZ ;  /* 0x0002040008087890 */ /* 0x000fe4000fffe03f */
[----:B------:R-:W-:Y:S01]  /*1ff00*/  UIADD3 UR9, UR9, 0x2e830, URZ ;  /* 0x0002e83009097890 */ /* 0x000fe2000fffe03f */
[----:B--2---:R-:W-:Y:S02]  /*1ff10*/  R2UR UR13, R5 ;  /* 0x00000000050d72ca */ /* 0x004fe400000e0000 */
[----:B---3--:R-:W-:-:S04]  /*1ff20*/  LOP3.LUT R3, R3, 0xfffffffe, RZ, 0xc0, !PT ;  /* 0xfffffffe03037812 */ /* 0x008fc800078ec0ff */
[----:B------:R-:W-:-:S07]  /*1ff30*/  @P0 LOP3.LUT R3, R3, 0x1, RZ, 0xfc, !PT ;  /* 0x0000000103030812 */ /* 0x000fce00078efcff */
[----:B------:R2:W-:Y:S01]  /*1ff40*/  UTMALDG.4D [UR8], [UR4], desc[UR6] ;  /* 0x00000608040075b4 */ /* 0x0005e20008019000 */
[----:B------:R2:W-:Y:S01]  /*1ff50*/  STL [R1+0x28], R3 ;  /* 0x0000280301007387 */ /* 0x0005e20000100800 */
[----:B------:R-:W-:Y:S01]  /*1ff60*/  NOP ;  /* 0x0000000000007918 */ /* 0x000fe20000000000 */
.L_x_6322:
        /* <DEDUP_REMOVED lines=32> */
[----:B-1----:R-:W-:Y:S01]  /*20170*/  MOV R10, UR8 ;  /* 0x00000008000a7c02 */ /* 0x002fe20008000f00 */
        /* <DEDUP_REMOVED lines=10> */
.L_x_6330:
[----:B------:R-:W-:Y:S05]  /*20220*/  BSYNC B6 ;  /* 0x0000000000067941 */ /* 0x000fea0003800000 */
.L_x_6329:
[----:B--2---:R-:W2:Y:S01]  /*20230*/  LDL.LU R4, [R1+0x54] ;  /* 0x0000540001047983 */ /* 0x004ea20000300800 */
[----:B------:R-:W0:Y:S01]  /*20240*/  LDC R7, c[0x0][0x448] ;  /* 0x00011200ff077b82 */ /* 0x000e220000000800 */
[----:B------:R-:W-:Y:S01]  /*20250*/  ULDC.64 UR4, c[0x0][0x2d8] ;  /* 0x0000b60000047ab9 */ /* 0x000fe20000000a00 */
[----:B------:R-:W-:Y:S01]  /*20260*/  IMAD.SHL.U32 R17, R17, 0x80, RZ ;  /* 0x0000008011117824 */ /* 0x000fe200078e00ff */
[----:B------:R-:W2:Y:S01]  /*20270*/  LDL.LU.64 R2, [R1+0x60] ;  /* 0x0000600001027983 */ /* 0x000ea20000300a00 */
[----:B------:R-:W-:-:S03]  /*20280*/  ULDC UR6, c[0x0][0x2b8] ;  /* 0x0000ae0000067ab9 */ /* 0x000fc60000000800 */
[----:B------:R-:W3:Y:S04]  /*20290*/  LDL.LU R0, [R1+0x58] ;  /* 0x0000580001007983 */ /* 0x000ee80000300800 */
[----:B------:R-:W4:Y:S04]  /*202a0*/  LDL.LU R6, [R1+0x78] ;  /* 0x0000780001067983 */ /* 0x000f280000300800 */
[----:B------:R-:W4:Y:S04]  /*202b0*/  LDL.LU R5, [R1+0x50] ;  /* 0x0000500001057983 */ /* 0x000f280000300800 */
[----:B-1----:R1:W5:Y:S01]  /*202c0*/  LDL R9, [R1+0x6c] ;  /* 0x00006c0001097983 */ /* 0x0023620000100800 */
[----:B0-----:R-:W-:Y:S01]  /*202d0*/  ISETP.NE.AND P0, PT, R7, 0x1, PT ;  /* 0x000000010700780c */ /* 0x001fe20003f05270 */
[----:B------:R-:W0:Y:S02]  /*202e0*/  S2R R8, SR_TID.X ;  /* 0x0000000000087919 */ /* 0x000e240000002100 */
[C---:B0-----:R-:W-:Y:S01]  /*202f0*/  IMAD.SHL.U32 R10, R8.reuse, 0x10, RZ ;  /* 0x00000010080a7824 */ /* 0x041fe200078e00ff */
[----:B------:R-:W-:-:S04]  /*20300*/  LOP3.LUT R8, R8, 0x7f, RZ, 0xc0, !PT ;  /* 0x0000007f08087812 */ /* 0x000fc800078ec0ff */
[----:B------:R-:W-:Y:S02]  /*20310*/  LOP3.LUT R10, R10, 0x70, RZ, 0xc0, !PT ;  /* 0x000000700a0a7812 */ /* 0x000fe400078ec0ff */
[----:B------:R-:W-:Y:S01]  /*20320*/  SHF.R.U32.HI R8, RZ, 0x3, R8 ;  /* 0x00000003ff087819 */ /* 0x000fe20000011608 */
        /* <DEDUP_REMOVED lines=9> */
[----:B------:R-:W2:Y:S03]  /*203c0*/  @P0 LDC R6, c[0x0][0x450] ;  /* 0x00011400ff060b82 */ /* 0x000ea60000000800 */
[----:B------:R-:W-:Y:S01]  /*203d0*/  IMAD R0, R5, UR5, R0 ;  /* 0x0000000505007c24 */ /* 0x000fe2000f8e0200 */
[----:B------:R-:W-:-:S04]  /*203e0*/  ULDC.64 UR4, c[0x0][0x2d0] ;  /* 0x0000b40000047ab9 */ /* 0x000fc80000000a00 */
[----:B------:R-:W-:Y:S02]  /*203f0*/  IADD3 R3, R3, R0, RZ ;  /* 0x0000000003037210 */ /* 0x000fe40007ffe0ff */
        /* <DEDUP_REMOVED lines=8> */
[----:B--2---:R-:W-:-:S05]  /*20480*/  @P0 SHF.R.U32.HI R0, RZ, R6, R5 ;  /* 0x00000006ff000219 */ /* 0x004fca0000011605 */
        /* <DEDUP_REMOVED lines=14> */
[----:B------:R-:W-:Y:S01]  /*20570*/  UMOV UR4, 0xffffffff ;  /* 0xffffffff00047882 */ /* 0x000fe20000000000 */
[----:B------:R-:W-:Y:S02]  /*20580*/  ISETP.GE.AND P0, PT, R10, UR6, PT ;  /* 0x000000060a007c0c */ /* 0x000fe4000bf06270 */
[----:B------:R-:W-:Y:S01]  /*20590*/  IADD3.X R3, R3, UR5, R0, P1, !PT ;  /* 0x0000000503037c10 */ /* 0x000fe20008ffe400 */
[----:B-1----:R-:W-:Y:S10]  /*205a0*/  BRA.DIV UR4, `(.L_x_6331) ;  /* 0x0000005604b07947 */ /* 0x002ff4000b800000 */
[----:B------:R-:W2:Y:S01]  /*205b0*/  LDL.LU R6, [R1+0x70] ;  /* 0x0000700001067983 */ /* 0x000ea20000300800 */
[----:B------:R-:W-:-:S05]  /*205c0*/  IADD3 R0, R8, R17, RZ ;  /* 0x0000001108007210 */ /* 0x000fca0007ffe0ff */
[----:B------:R-:W-:Y:S02]  /*205d0*/  VIADD R5, R0, 0x10 ;  /* 0x0000001000057836 */ /* 0x000fe40000000000 */
[----:B--2---:R-:W-:Y:S02]  /*205e0*/  IMAD R2, R6, R7, RZ ;  /* 0x0000000706027224 */ /* 0x004fe400078e02ff */
[----:B------:R-:W0:Y:S03]  /*205f0*/  SHFL.IDX PT, R7, R4, RZ, 0x181f ;  /* 0x00181fff04077589 */ /* 0x000e2600000e0000 */
[----:B------:R-:W-:Y:S01]  /*20600*/  ISETP.GE.AND P1, PT, R0, R2, PT ;  /* 0x000000020000720c */ /* 0x000fe20003f26270 */
[----:B------:R-:W1:-:S12]  /*20610*/  SHFL.IDX PT, R6, R3, RZ, 0x181f ;  /* 0x00181fff03067589 */ /* 0x000e5800000e0000 */
        /* <DEDUP_REMOVED lines=15> */
[----:B------:R0:W-:Y:S02]  /*20710*/  @!P1 LDGSTS.E.BYPASS.LTC128B.128 [R9+0x1cc00], desc[UR60][R6.64], !P0 ;  /* 0x1cc0000006099fae */ /* 0x0001e4000c101d7c */
[----:B------:R-:W-:Y:S02]  /*20720*/  ISETP.GE.AND P1, PT, R5, R2, PT ;  /* 0x000000020500720c */ /* 0x000fe40003f26270 */
[----:B------:R-:W1:Y:S04]  /*20730*/  SHFL.IDX PT, R5, R4, 0x2, 0x181f ;  /* 0x00581f0004057f89 */ /* 0x000e6800000e0000 */
[----:B0-----:R-:W0:Y:S07]  /*20740*/  SHFL.IDX PT, R6, R3, 0x2, 0x181f ;  /* 0x00581f0003067f89 */ /* 0x001e2e00000e0000 */
[----:B-1----:R-:W-:-:S04]  /*20750*/  @!P1 IADD3 R5, P2, R10, R5, RZ ;  /* 0x000000050a059210 */ /* 0x002fc80007f5e0ff */
[----:B0-----:R-:W-:-:S05]  /*20760*/  @!P1 IADD3.X R6, RZ, R6, RZ, P2, !PT ;  /* 0x00000006ff069210 */ /* 0x001fca00017fe4ff */
[----:B------:R-:W-:Y:S02]  /*20770*/  @!P1 IMAD.MOV.U32 R7, RZ, RZ, R6 ;  /* 0x000000ffff079224 */ /* 0x000fe400078e0006 */
[----:B------:R-:W-:Y:S02]  /*20780*/  @!P1 IMAD.MOV.U32 R6, RZ, RZ, R5 ;  /* 0x000000ffff069224 */ /* 0x000fe400078e0005 */
[----:B------:R-:W-:-:S03]  /*20790*/  VIADD R5, R0, 0x30 ;  /* 0x0000003000057836 */ /* 0x000fc60000000000 */
[----:B------:R0:W-:Y:S02]  /*207a0*/  @!P1 LDGSTS.E.BYPASS.LTC128B.128 [R9+0x1d400], desc[UR60][R6.64], !P0 ;  /* 0x1d40000006099fae */ /* 0x0001e4000c101d7c */
[----:B------:R-:W-:Y:S02]  /*207b0*/  ISETP.GE.AND P1, PT, R5, R2, PT ;  /* 0x000000020500720c */ /* 0x000fe40003f26270 */
[----:B------:R-:W1:Y:S04]  /*207c0*/  SHFL.IDX PT, R5, R4, 0x3, 0x181f ;  /* 0x00781f0004057f89 */ /* 0x000e6800000e0000 */
[----:B0-----:R-:W0:Y:S07]  /*207d0*/  SHFL.IDX PT, R6, R3, 0x3, 0x181f ;  /* 0x00781f0003067f89 */ /* 0x001e2e00000e0000 */
[----:B-1----:R-:W-:-:S05]  /*207e0*/  @!P1 IADD3 R5, P2, R10, R5, RZ ;  /* 0x000000050a059210 */ /* 0x002fca0007f5e0ff */
[----:B0-----:R-:W-:-:S04]  /*207f0*/  @!P1 IMAD.X R6, RZ, RZ, R6, P2 ;  /* 0x000000ffff069224 */ /* 0x001fc800010e0606 */
[----:B------:R-:W-:Y:S02]  /*20800*/  @!P1 IMAD.MOV.U32 R7, RZ, RZ, R6 ;  /* 0x000000ffff079224 */ /* 0x000fe400078e0006 */
[----:B------:R-:W-:Y:S01]  /*20810*/  @!P1 IMAD.MOV.U32 R6, RZ, RZ, R5 ;  /* 0x000000ffff069224 */ /* 0x000fe200078e0005 */
[----:B------:R-:W-:-:S04]  /*20820*/  IADD3 R5, R0, 0x40, RZ ;  /* 0x0000004000057810 */ /* 0x000fc80007ffe0ff */
        /* <DEDUP_REMOVED lines=15> */
[----:B------:R-:W-:Y:S01]  /*20920*/  @!P1 IMAD.MOV.U32 R7, RZ, RZ, R6 ;  /* 0x000000ffff079224 */ /* 0x000fe200078e0006 */
[----:B------:R-:W-:Y:S01]  /*20930*/  @!P1 MOV R6, R5 ;  /* 0x0000000500069202 */ /* 0x000fe20000000f00 */
[----:B------:R-:W-:-:S04]  /*20940*/  VIADD R5, R0, 0x60 ;  /* 0x0000006000057836 */ /* 0x000fc80000000000 */
        /* <DEDUP_REMOVED lines=10> */
[----:B------:R0:W2:Y:S02]  /*209f0*/  SHFL.IDX PT, R3, R4, 0x7, 0x181f ;  /* 0x00f81f0004037f89 */ /* 0x0000a400000e0000 */
.L_x_6495:
[----:B------:R3:W5:Y:S01]  /*20a00*/  LDL R8, [R1+0x4] ;  /* 0x0000040001087983 */ /* 0x0007620000100800 */
[----:B------:R-:W-:-:S05]  /*20a10*/  VIADD R0, R0, 0x70 ;  /* 0x0000007000007836 */ /* 0x000fca0000000000 */
[----:B------:R-:W-:-:S13]  /*20a20*/  ISETP.GE.AND P1, PT, R0, R2, PT ;  /* 0x000000020000720c */ /* 0x000fda0003f26270 */
[----:B--2---:R-:W-:-:S05]  /*20a30*/  @!P1 IADD3 R2, P2, R10, R3, RZ ;  /* 0x000000030a029210 */ /* 0x004fca0007f5e0ff */
[----:B01----:R-:W-:-:S05]  /*20a40*/  @!P1 IMAD.X R3, RZ, RZ, R5, P2 ;  /* 0x000000ffff039224 */ /* 0x003fca00010e0605 */
[----:B------:R-:W-:Y:S01]  /*20a50*/  @!PT LDS RZ, [RZ] ;  /* 0x00000000fffff984 */ /* 0x000fe20000000800 */
[----:B------:R-:W-:Y:S01]  /*20a60*/  @!PT LDS RZ, [RZ] ;  /* 0x00000000fffff984 */ /* 0x000fe20000000800 */
[----:B------:R-:W-:Y:S01]  /*20a70*/  @!PT LDS RZ, [RZ] ;  /* 0x00000000fffff984 */ /* 0x000fe20000000800 */
[----:B------:R3:W-:Y:S01]  /*20a80*/  @!P1 LDGSTS.E.BYPASS.LTC128B.128 [R9+0x1fc00], desc[UR60][R2.64], !P0 ;  /* 0x1fc0000002099fae */ /* 0x0007e2000c101d7c */
[----:B------:R-:W-:Y:S01]  /*20a90*/  PLOP3.LUT P0, PT, PT, PT, PT, 0x80, 0x0 ;  /* 0x000000000000781c */ /* 0x000fe20003f0f070 */
[----:B------:R-:W-:-:S12]  /*20aa0*/  NOP ;  /* 0x0000000000007918 */ /* 0x000fd80000000000 */
.L_x_6332:
[----:B---3--:R-:W2:Y:S01]  /*20ab0*/  LDL R2, [R1+0x4] ;  /* 0x0000040001027983 */ /* 0x008ea20000100800 */
[----:B------:R-:W-:Y:S02]  /*20ac0*/  PLOP3.LUT P1, PT, P1, P0, PT, 0xa2, 0x0 ;  /* 0x000000000000781c */ /* 0x000fe40000f21472 */
[----:B--2---:R-:W-:-:S08]  /*20ad0*/  @P0 R2UR P1, UR4, R2 ;  /* 0x00000000020402ca */ /* 0x004fd00000020000 */
[----:B------:R-:W-:-:S05]  /*20ae0*/  @P0 PLOP3.LUT P0, PT, P1, PT, PT, 0x80, 0x0 ;  /* 0x000000000000081c */ /* 0x000fca0000f0f070 */
[----:B------:R-:W-:Y:S01]  /*20af0*/  @!P1 SYNCS.ARRIVE.TRANS64.RED.A0T1 RZ, [UR4+0x2e800], RZ ;  /* 0x02e800ffffff99a7 */ /* 0x000fe20008200404 */
[----:B------:R-:W-:Y:S07]  /*20b00*/  @!P1 ARRIVES.LDGSTSBAR.64.TRANSCNT [UR4+0x2e800] ;  /* 0x02e80000ff0099b0 */ /* 0x000fee0008000a84 */
[----:B------:R-:W-:Y:S05]  /*20b10*/  @P0 BRA.U.ANY `(.L_x_6332) ;  /* 0xfffffffd00e40947 */ /* 0x000fea000393ffff */
[----:B------:R-:W2:Y:S02]  /*20b20*/  LDL.LU R3, [R1+0x7c] ;  /* 0x00007c0001037983 */ /* 0x000ea40000300800 */
[----:B--2---:R-:W-:-:S04]  /*20b30*/  IADD3 R3, R3, 0x1, RZ ;  /* 0x0000000103037810 */ /* 0x004fc80007ffe0ff */
        /* <DEDUP_REMOVED lines=10> */
.L_x_6496:
[----:B------:R-:W-:Y:S05]  /*20be0*/  BSYNC B0 ;  /* 0x0000000000007941 */ /* 0x000fea0003800000 */
.L_x_6333:
[----:B0-----:R-:W2:Y:S02]  /*20bf0*/  LDL.LU R2, [R1+0x5c] ;  /* 0x00005c0001027983 */ /* 0x001ea40000300800 */
[----:B--2---:R-:W-:-:S13]  /*20c00*/  ISETP.GE.AND P0, PT, R2, 0xe1, PT ;  /* 0x000000e10200780c */ /* 0x004fda0003f06270 */
[----:B------:R-:W-:Y:S05]  /*20c10*/  @!P0 BRA `(.L_x_6335) ;  /* 0x0000001400008947 */ /* 0x000fea0003800000 */
[----:B------:R-:W2:Y:S04]  /*20c20*/  LDL.LU R2, [R1+0x68] ;  /* 0x0000680001027983 */ /* 0x000ea80000300800 */
[----:B------:R0:W5:Y:S04]  /*20c30*/  LDL.LU R0, [R1+0x14] ;  /* 0x0000140001007983 */ /* 0x0001680000300800 */
[----:B-----5:R0:W5:Y:S02]  /*20c40*/  LDL.LU R8, [R1+0x1c] ;  /* 0x00001c0001087983 */ /* 0x0201640000300800 */
[----:B0-2---:R-:W-:-:S07]  /*20c50*/  VIADD R2, R2, 0xfffffffe ;  /* 0xfffffffe02027836 */ /* 0x005fce0000000000 */
.L_x_6355:
        /* <DEDUP_REMOVED lines=8> */
[----:B-----5:R-:W-:-:S05]  /*20ce0*/  LOP3.LUT R9, R8, R3, RZ, 0x3c, !PT ;  /* 0x0000000308097212 */ /* 0x020fca00078e3cff */
        /* <DEDUP_REMOVED lines=9> */
[----:B------:R-:W1:Y:S01]  /*20d80*/  LDC R6, c[0x0][0x43c] ;  /* 0x00010f00ff067b82 */ /* 0x000e620000000800 */
[----:B------:R-:W-:Y:S02]  /*20d90*/  ULDC.64 UR6, c[0x0][0x428] ;  /* 0x00010a0000067ab9 */ /* 0x000fe40000000a00 */
[----:B------:R-:W3:Y:S01]  /*20da0*/  LDL R7, [R1+0x24] ;  /* 0x0000240001077983 */ /* 0x000ee20000100800 */
        /* <DEDUP_REMOVED lines=8> */
[----:B--2---:R-:W-:-:S04]  /*20e30*/  IMAD R6, R11, UR6, RZ ;  /* 0x000000060b067c24 */ /* 0x004fc8000f8e02ff */
[C---:B---3--:R-:W-:Y:S02]  /*20e40*/  IMAD R6, R7.reuse, UR7, R6 ;  /* 0x0000000707067c24 */ /* 0x048fe4000f8e0206 */
[----:B------:R-:W-:-:S05]  /*20e50*/  IMAD.WIDE.U32 R4, R7, UR6, R4 ;  /* 0x0000000607047c25 */ /* 0x000fca000f8e0004 */
[----:B------:R-:W-:Y:S02]  /*20e60*/  IADD3 R5, R6, R5, RZ ;  /* 0x0000000506057210 */ /* 0x000fe40007ffe0ff */
[----:B------:R-:W-:-:S04]  /*20e70*/  LEA R6, P0, R4, UR4, 0x2 ;  /* 0x0000000404067c11 */ /* 0x000fc8000f8010ff */
[----:B------:R-:W-:-:S05]  /*20e80*/  LEA.HI.X R7, R4, UR5, R5, 0x2, P0 ;  /* 0x0000000504077c11 */ /* 0x000fca00080f1405 */
[----:B------:R-:W2:Y:S04]  /*20e90*/  LDG.E R4, desc[UR60][R6.64] ;  /* 0x0000003c06047981 */ /* 0x000ea8000c1e1900 */
[----:B--2---:R1:W-:Y:S02]  /*20ea0*/  STL [R1], R4 ;  /* 0x0000000401007387 */ /* 0x0043e40000100800 */
.L_x_6338:
[----:B------:R-:W2:Y:S01]  /*20eb0*/  LDL R5, [R1+0x4] ;  /* 0x0000040001057983 */ /* 0x000ea20000100800 */
[----:B-1----:R-:W1:Y:S01]  /*20ec0*/  S2R R4, SR_TID.X ;  /* 0x0000000000047919 */ /* 0x002e620000002100 */
[----:B------:R-:W-:Y:S01]  /*20ed0*/  BSSY B1, `(.L_x_6339) ;  /* 0x0000007000017945 */ /* 0x000fe20003800000 */
[----:B-1----:R-:W-:-:S04]  /*20ee0*/  LOP3.LUT R4, R4, 0x7f, RZ, 0xc0, !PT ;  /* 0x0000007f04047812 */ /* 0x002fc800078ec0ff */
[----:B------:R-:W-:Y:S01]  /*20ef0*/  ISETP.NE.AND P1, PT, R4, RZ, PT ;  /* 0x000000ff0400720c */ /* 0x000fe20003f25270 */
[----:B--2---:R-:W-:Y:S01]  /*20f00*/  IMAD R6, R10, 0x8, R5 ;  /* 0x000000080a067824 */ /* 0x004fe200078e0205 */
[----:B------:R-:W-:-:S04]  /*20f10*/  SHF.L.U32 R5, R9, 0x1f, RZ ;  /* 0x0000001f09057819 */ /* 0x000fc800000006ff */
[----:B------:R-:W1:Y:S02]  /*20f20*/  SYNCS.PHASECHK.TRANS64.TRYWAIT P0, [R6+URZ+0x2e880], R5 ;  /* 0x02e88005060075a7 */ /* 0x000e64000800017f */
[----:B-1----:R-:W-:Y:S05]  /*20f30*/  @!P0 BRA `(.L_x_6340) ;  /* 0x0000005400f48947 */ /* 0x002fea0003800000 */
.L_x_6497:
[----:B------:R-:W-:Y:S05]  /*20f40*/  BSYNC B1 ;  /* 0x0000000000017941 */ /* 0x000fea0003800000 */
.L_x_6339:
        /* <DEDUP_REMOVED lines=9> */
.L_x_6342:
[----:B------:R-:W-:Y:S05]  /*20fe0*/  BSYNC B1 ;  /* 0x0000000000017941 */ /* 0x000fea0003800000 */
.L_x_6341:
[----:B0-----:R-:W2:Y:S04]  /*20ff0*/  LDL R9, [R1+0x4] ;  /* 0x0000040001097983 */ /* 0x001ea80000100800 */
[----:B------:R-:W2:Y:S04]  /*21000*/  LDL R4, [R1+0x14] ;  /* 0x0000140001047983 */ /* 0x000ea80000100800 */
[----:B------:R-:W3:Y:S01]  /*21010*/  LDL R7, [R1+0x30] ;  /* 0x0000300001077983 */ /* 0x000ee20000100800 */
        /* <DEDUP_REMOVED lines=8> */
[----:B---3--:R-:W-:Y:S02]  /*210a0*/  IMAD R3, R3, 0xe0, R7 ;  /* 0x000000e003037824 */ /* 0x008fe400078e0207 */
[----:B------:R-:W-:Y:S02]  /*210b0*/  VIADD R7, R6, 0x2e870 ;  /* 0x0002e87006077836 */ /* 0x000fe40000000000 */
[----:B------:R-:W-:-:S07]  /*210c0*/  VIADD R9, R4, 0xe400 ;  /* 0x0000e40004097836 */ /* 0x000fce0000000000 */
.L_x_6343:
        /* <DEDUP_REMOVED lines=10> */
[----:B0-----:R-:W-:Y:S05]  /*21170*/  @P0 BRA.U.ANY `(.L_x_6343) ;  /* 0xfffffffd00d40947 */ /* 0x001fea000393ffff */
[----:B------:R-:W0:Y:S01]  /*21180*/  SYNCS.PHASECHK.TRANS64.TRYWAIT P0, [R6+URZ+0x2e840], R5 ;  /* 0x02e84005060075a7 */ /* 0x000e22000800017f */
[----:B------:R-:W-:Y:S04]  /*21190*/  BSSY B1, `(.L_x_6344) ;  /* 0x0000002000017945 */ /* 0x000fe80003800000 */
[----:B0-----:R-:W-:Y:S05]  /*211a0*/  @!P0 BRA `(.L_x_6345) ;  /* 0x00000054006c8947 */ /* 0x001fea0003800000 */
.L_x_6498:
[----:B------:R-:W-:Y:S05]  /*211b0*/  BSYNC B1 ;  /* 0x0000000000017941 */ /* 0x000fea0003800000 */
.L_x_6344:
[----:B------:R-:W-:Y:S01]  /*211c0*/  BSSY B1, `(.L_x_6346) ;  /* 0x000000b000017945 */ /* 0x000fe20003800000 */
[----:B------:R-:W-:Y:S01]  /*211d0*/  IMAD.MOV.U32 R12, RZ, RZ, 0x0 ;  /* 0x00000000ff0c7424 */ /* 0x000fe200078e00ff */
[----:B------:R-:W-:Y:S02]  /*211e0*/  MOV R13, 0x14f00000 ;  /* 0x14f00000000d7802 */ /* 0x000fe40000000f00 */
        /* <DEDUP_REMOVED lines=8> */
.L_x_6347:
[----:B------:R-:W-:Y:S05]  /*21270*/  BSYNC B1 ;  /* 0x0000000000017941 */ /* 0x000fea0003800000 */
.L_x_6346:
[----:B------:R-:W-:Y:S01]  /*21280*/  R2UR UR10, R10 ;  /* 0x000000000a0a72ca */ /* 0x000fe200000e0000 */
[----:B------:R-:W-:Y:S01]  /*21290*/  UIADD3 UR4, UP0, UR36, 0x370, URZ ;  /* 0x0000037024047890 */ /* 0x000fe2000ff1e03f */
[----:B------:R-:W-:Y:S01]  /*212a0*/  R2UR UR6, R12 ;  /* 0x000000000c0672ca */ /* 0x000fe200000e0000 */
[----:B------:R-:W-:Y:S01]  /*212b0*/  VIADD R4, R4, 0x20400 ;  /* 0x0002040004047836 */ /* 0x000fe20000000000 */
[----:B------:R-:W-:Y:S01]  /*212c0*/  R2UR UR7, R13 ;  /* 0x000000000d0772ca */ /* 0x000fe200000e0000 */
[----:B01----:R-:W-:Y:S01]  /*212d0*/  VIADD R6, R6, 0x2e830 ;  /* 0x0002e83006067836 */ /* 0x003fe20000000000 */
[----:B------:R-:W-:Y:S01]  /*212e0*/  PLOP3.LUT P0, PT, PT, PT, PT, 0x80, 0x0 ;  /* 0x000000000000781c */ /* 0x000fe20003f0f070 */
[----:B------:R-:W-:-:S12]  /*212f0*/  UIADD3.X UR5, URZ, UR37, URZ, UP0, !UPT ;  /* 0x000000253f057290 */ /* 0x000fd800087fe43f */
.L_x_6348:
        /* <DEDUP_REMOVED lines=11> */
.L_x_6337:
[----:B------:R-:W-:Y:S05]  /*213b0*/  BSYNC B0 ;  /* 0x0000000000007941 */ /* 0x000fea0003800000 */
.L_x_6336:
[----:B------:R-:W-:-:S06]  /*213c0*/  UISETP.NE.AND UP0, UPT, UR38, 0x3, UPT ;  /* 0x000000032600788c */ /* 0x000fcc000bf05270 */
[----:B------:R-:W-:-:S13]  /*213d0*/  PLOP3.LUT P0, PT, PT, PT, UP0, 0x80, 0x0 ;  /* 0x000000000000781c */ /* 0x000fda0003f0f008 */
[----:B------:R-:W-:Y:S05]  /*213e0*/  @!P0 BRA `(.L_x_6349) ;  /* 0x0000000000048947 */ /* 0x000fea0003800000 */
[----:B------:R-:W-:Y:S01]  /*213f0*/  BPT.TRAP 0x1 ;  /* 0x000000040000795c */ /* 0x000fe20000300000 */
.L_x_6349:
[----:B------:R-:W2:Y:S01]  /*21400*/  LDL R5, [R1+0x4] ;  /* 0x0000040001057983 */ /* 0x000ea20000100800 */
[----:B------:R-:W-:Y:S01]  /*21410*/  IMAD.U32 R3, RZ, RZ, UR39 ;  /* 0x00000027ff037e24 */ /* 0x000fe2000f8e00ff */
[----:B------:R-:W-:Y:S01]  /*21420*/  LOP3.LUT R4, R8, 0x1, RZ, 0x3c, !PT ;  /* 0x0000000108047812 */ /* 0x000fe200078e3cff */
[----:B------:R-:W-:Y:S03]  /*21430*/  BSSY B0, `(.L_x_6350) ;  /* 0x0000006000007945 */ /* 0x000fe60003800000 */
[----:B------:R-:W-:Y:S02]  /*21440*/  ISETP.NE.AND P1, PT, R3, 0x3, PT ;  /* 0x000000030300780c */ /* 0x000fe40003f25270 */
[----:B------:R-:W-:Y:S01]  /*21450*/  SHF.L.U32 R4, R4, 0x1f, RZ ;  /* 0x0000001f04047819 */ /* 0x000fe200000006ff */
[----:B--2---:R-:W-:-:S04]  /*21460*/  IMAD R3, R0, 0x8, R5 ;  /* 0x0000000800037824 */ /* 0x004fc800078e0205 */
[----:B------:R-:W1:Y:S02]  /*21470*/  SYNCS.PHASECHK.TRANS64.TRYWAIT P0, [R3+URZ+0x2e870], R4 ;  /* 0x02e87004030075a7 */ /* 0x000e64000800017f */
[----:B-1----:R-:W-:Y:S05]  /*21480*/  @!P0 BRA `(.L_x_6351) ;  /* 0x0000005000c88947 */ /* 0x002fea0003800000 */
.L_x_6499:
[----:B------:R-:W-:Y:S05]  /*21490*/  BSYNC B0 ;  /* 0x0000000000007941 */ /* 0x000fea0003800000 */
.L_x_6350:
[----:B------:R-:W-:Y:S05]  /*214a0*/  @!P1 BRA `(.L_x_6352) ;  /* 0x0000000000049947 */ /* 0x000fea0003800000 */
[----:B------:R-:W-:Y:S01]  /*214b0*/  BPT.TRAP 0x1 ;  /* 0x000000040000795c */ /* 0x000fe20000300000 */
.L_x_6352:
[----:B-1----:R-:W-:Y:S01]  /*214c0*/  SHF.L.U32 R4, R8, 0x1f, RZ ;  /* 0x0000001f08047819 */ /* 0x002fe200000006ff */
[----:B------:R-:W-:-:S03]  /*214d0*/  IMAD R0, R0, 0x7000, RZ ;  /* 0x0000700000007824 */ /* 0x000fc600078e02ff */
[----:B------:R-:W1:Y:S02]  /*214e0*/  SYNCS.PHASECHK.TRANS64.TRYWAIT P0, [R3+URZ+0x2e860], R4 ;  /* 0x02e86004030075a7 */ /* 0x000e64000800017f */
[----:B-1----:R-:W-:Y:S05]  /*214f0*/  @!P0 BRA `(.L_x_6353) ;  /* 0x0000005000c08947 */ /* 0x002fea0003800000 */
.L_x_6500:
[----:B------:R-:W2:Y:S04]  /*21500*/  LDL R12, [R1+0x34] ;  /* 0x00003400010c7983 */ /* 0x000ea80000100800 */
[----:B------:R-:W3:Y:S04]  /*21510*/  LDL R13, [R1+0x8] ;  /* 0x00000800010d7983 */ /* 0x000ee80000100800 */
[----:B------:R4:W-:Y:S04]  /*21520*/  STL [R1+0xd0], R16 ;  /* 0x0000d01001007387 */ /* 0x0009e80000100800 */
[----:B----4-:R-:W4:Y:S04]  /*21530*/  LDL R16, [R1+0x10] ;  /* 0x0000100001107983 */ /* 0x010f280000100800 */
[----:B------:R1:W-:Y:S04]  /*21540*/  STL [R1+0xcc], R3 ;  /* 0x0000cc0301007387 */ /* 0x0003e80000100800 */
[----:B-1----:R-:W2:Y:S04]  /*21550*/  LDL R3, [R1+0x4] ;  /* 0x0000040001037983 */ /* 0x002ea80000100800 */
[----:B------:R1:W-:Y:S04]  /*21560*/  STL [R1+0xc8], R2 ;  /* 0x0000c80201007387 */ /* 0x0003e80000100800 */
[----:B-1----:R-:W3:Y:S01]  /*21570*/  LDL R2, [R1+0xc] ;  /* 0x00000c0001027983 */ /* 0x002ee20000100800 */
[----:B------:R-:W-:Y:S05]  /*21580*/  WARPSYNC.ALL ;  /* 0x0000000000007948 */ /* 0x000fea0003800000 */
[----:B----4-:R-:W-:-:S05]  /*21590*/  LOP3.LUT R4, R0, R16, RZ, 0xfc, !PT ;  /* 0x0000001000047212 */ /* 0x010fca00078efcff */
[C---:B--2---:R-:W-:Y:S01]  /*215a0*/  IMAD.IADD R4, R3.reuse, 0x1, R4 ;  /* 0x0000000103047824 */ /* 0x044fe200078e0204 */
[----:B------:R-:W-:-:S05]  /*215b0*/  IADD3 R17, R3, R12, R0 ;  /* 0x0000000c03117210 */ /* 0x000fca0007ffe000 */
[----:B------:R-:W1:Y:S01]  /*215c0*/  LDSM.16.MT88.4 R4, [R4+0xe400] ;  /* 0x00e400000404783b */ /* 0x000e620000004200 */
[----:B---3--:R-:W-:-:S04]  /*215d0*/  LOP3.LUT R12, R0, R2, RZ, 0xfc, !PT ;  /* 0x00000002000c7212 */ /* 0x008fc800078efcff */
[----:B------:R-:W-:Y:S02]  /*215e0*/  IADD3 R12, R13, R12, RZ ;  /* 0x0000000c0d0c7210 */ /* 0x000fe40007ffe0ff */
[C-C-:B-1----:R-:W-:Y:S02]  /*215f0*/  PRMT R8, R4.reuse, 0x6420, R5.reuse ;  /* 0x0000642004087816 */ /* 0x142fe40000000005 */
[----:B0-----:R-:W-:Y:S02]  /*21600*/  PRMT R9, R4, 0x7531, R5 ;  /* 0x0000753104097816 */ /* 0x001fe40000000005 */
[C-C-:B------:R-:W-:Y:S02]  /*21610*/  PRMT R10, R6.reuse, 0x6420, R7.reuse ;  /* 0x00006420060a7816 */ /* 0x140fe40000000007 */
[----:B------:R-:W-:Y:S02]  /*21620*/  PRMT R11, R6, 0x7531, R7 ;  /* 0x00007531060b7816 */ /* 0x000fe40000000007 */
[----:B------:R-:W0:Y:S04]  /*21630*/  LDSM.16.MT88.4 R4, [R17+0xe400] ;  /* 0x00e400001104783b */ /* 0x000e280000004200 */
[----:B------:R0:W-:Y:S02]  /*21640*/  STSM.16.M88.4 [R12], R8 ;  /* 0x000000080c007844 */ /* 0x0001e40000000200 */
[----:B0-----:R-:W-:-:S02]  /*21650*/  PRMT R8, R4, 0x6420, R5 ;  /* 0x0000642004087816 */ /* 0x001fc40000000005 */
[----:B------:R-:W-:Y:S02]  /*21660*/  PRMT R9, R4, 0x7531, R5 ;  /* 0x0000753104097816 */ /* 0x000fe40000000005 */
[----:B------:R-:W-:Y:S02]  /*21670*/  LOP3.LUT R4, R0, 0x800, R2, 0xfe, !PT ;  /* 0x0000080000047812 */ /* 0x000fe400078efe02 */
[C-C-:B------:R-:W-:Y:S02]  /*21680*/  PRMT R10, R6.reuse, 0x6420, R7.reuse ;  /* 0x00006420060a7816 */ /* 0x140fe40000000007 */
[----:B------:R-:W-:Y:S01]  /*21690*/  PRMT R11, R6, 0x7531, R7 ;  /* 0x00007531060b7816 */ /* 0x000fe20000000007 */
[----:B------:R-:W-:-:S05]  /*216a0*/  IMAD.IADD R4, R13, 0x1, R4 ;  /* 0x000000010d047824 */ /* 0x000fca00078e0204 */
[----:B------:R0:W-:Y:S02]  /*216b0*/  STSM.16.M88.4 [R4], R8 ;  /* 0x0000000804007844 */ /* 0x0001e40000000200 */
[----:B0-----:R-:W-:Y:S02]  /*216c0*/  VIADD R8, R0, 0x1000 ;  /* 0x0000100000087836 */ /* 0x001fe40000000000 */
[----:B------:R-:W-:-:S03]  /*216d0*/  IMAD.MOV.U32 R11, RZ, RZ, R13 ;  /* 0x000000ffff0b7224 */ /* 0x000fc600078e000d */
        /* <DEDUP_REMOVED lines=8> */
[----:B------:R-:W-:Y:S02]  /*21760*/  PRMT R15, R6, 0x7531, R7 ;  /* 0x00007531060f7816 */ /* 0x000fe40000000007 */
[----:B------:R-:W0:Y:S04]  /*21770*/  LDSM.16.MT88.4 R4, [R17+0xf400] ;  /* 0x00f400001104783b */ /* 0x000e280000004200 */
[----:B------:R1:W-:Y:S04]  /*21780*/  STSM.16.M88.4 [R8], R12 ;  /* 0x0000000c08007844 */ /* 0x0003e80000000200 */
[----:B-1----:R-:W2:Y:S01]  /*21790*/  LDL R14, [R1+0x4c] ;  /* 0x00004c00010e7983 */ /* 0x002ea20000100800 */
[----:B------:R-:W-:Y:S01]  /*217a0*/  IMAD.MOV.U32 R15, RZ, RZ, R11 ;  /* 0x000000ffff0f7224 */ /* 0x000fe200078e000b */
[----:B0-----:R-:W-:-:S02]  /*217b0*/  PRMT R8, R4, 0x6420, R5 ;  /* 0x0000642004087816 */ /* 0x001fc40000000005 */
[----:B------:R-:W-:Y:S02]  /*217c0*/  PRMT R9, R4, 0x7531, R5 ;  /* 0x0000753104097816 */ /* 0x000fe40000000005 */
[C-C-:B------:R-:W-:Y:S02]  /*217d0*/  PRMT R10, R6.reuse, 0x6420, R7.reuse ;  /* 0x00006420060a7816 */ /* 0x140fe40000000007 */
[----:B------:R-:W-:Y:S02]  /*217e0*/  PRMT R11, R6, 0x7531, R7 ;  /* 0x00007531060b7816 */ /* 0x000fe40000000007 */
[----:B--2---:R-:W-:-:S05]  /*217f0*/  IADD3 R4, R15, R14, R0 ;  /* 0x0000000e0f047210 */ /* 0x004fca0007ffe000 */
[----:B------:R0:W-:Y:S02]  /*21800*/  STSM.16.M88.4 [R4], R8 ;  /* 0x0000000804007844 */ /* 0x0001e40000000200 */
[----:B0-----:R-:W-:Y:S01]  /*21810*/  VIADD R8, R0, 0x2000 ;  /* 0x0000200000087836 */ /* 0x001fe20000000000 */
[----:B------:R-:W-:-:S04]  /*21820*/  MOV R11, R15 ;  /* 0x0000000f000b7202 */ /* 0x000fc80000000f00 */
        /* <DEDUP_REMOVED lines=19> */
[----:B0-----:R-:W-:Y:S02]  /*21960*/  VIADD R8, R0, 0x3000 ;  /* 0x0000300000087836 */ /* 0x001fe40000000000 */
[----:B------:R-:W-:-:S03]  /*21970*/  IMAD.MOV.U32 R11, RZ, RZ, R15 ;  /* 0x000000ffff0b7224 */ /* 0x000fc600078e000f */
[C---:B------:R-:W-:Y:S02]  /*21980*/  LOP3.LUT R4, R8.reuse, R16, RZ, 0xfc, !PT ;  /* 0x0000001008047212 */ /* 0x040fe400078efcff */
[----:B------:R-:W-:Y:S02]  /*21990*/  LOP3.LUT R8, R8, R2, RZ, 0xfc, !PT ;  /* 0x0000000208087212 */ /* 0x000fe400078efcff */
[----:B------:R-:W-:-:S03]  /*219a0*/  IADD3 R4, R3, R4, RZ ;  /* 0x0000000403047210 */ /* 0x000fc60007ffe0ff */
[----:B------:R-:W-:-:S03]  /*219b0*/  IMAD.IADD R8, R11, 0x1, R8 ;  /* 0x000000010b087824 */ /* 0x000fc600078e0208 */
        /* <DEDUP_REMOVED lines=29> */
[----:B------:R-:W-:-:S02]  /*21b90*/  MOV R15, R11 ;  /* 0x0000000b000f7202 */ /* 0x000fc40000000f00 */
[C-C-:B0-----:R-:W-:Y:S02]  /*21ba0*/  PRMT R8, R4.reuse, 0x6420, R5.reuse ;  /* 0x0000642004087816 */ /* 0x141fe40000000005 */
        /* <DEDUP_REMOVED lines=26> */
[----:B0-----:R-:W-:Y:S01]  /*21d50*/  IADD3 R8, R0, 0x6000, RZ ;  /* 0x0000600000087810 */ /* 0x001fe20007ffe0ff */
[----:B------:R-:W-:-:S03]  /*21d60*/  IMAD.MOV.U32 R11, RZ, RZ, R15 ;  /* 0x000000ffff0b7224 */ /* 0x000fc600078e000f */
[C---:B------:R-:W-:Y:S02]  /*21d70*/  LOP3.LUT R4, R8.reuse, R16, RZ, 0xfc, !PT ;  /* 0x0000001008047212 */ /* 0x040fe400078efcff */
[----:B------:R-:W-:Y:S01]  /*21d80*/  LOP3.LUT R8, R8, R2, RZ, 0xfc, !PT ;  /* 0x0000000208087212 */ /* 0x000fe200078efcff */
[----:B------:R0:W5:Y:S02]  /*21d90*/  LDL.LU R16, [R1+0xd0] ;  /* 0x0000d00001107983 */ /* 0x0001640000300800 */
[----:B------:R-:W-:Y:S02]  /*21da0*/  IMAD.IADD R4, R3, 0x1, R4 ;  /* 0x0000000103047824 */ /* 0x000fe400078e0204 */
[----:B------:R0:W5:Y:S04]  /*21db0*/  LDL.LU R3, [R1+0xcc] ;  /* 0x0000cc0001037983 */ /* 0x0001680000300800 */
[----:B------:R-:W1:Y:S04]  /*21dc0*/  LDSM.16.MT88.4 R4, [R4+0xe400] ;  /* 0x00e400000404783b */ /* 0x000e680000004200 */
[----:B------:R0:W5:Y:S01]  /*21dd0*/  LDL.LU R2, [R1+0xc8] ;  /* 0x0000c80001027983 */ /* 0x0001620000300800 */
[----:B-1----:R-:W-:-:S02]  /*21de0*/  PRMT R12, R4, 0x6420, R5 ;  /* 0x00006420040c7816 */ /* 0x002fc40000000005 */
[----:B------:R-:W-:Y:S02]  /*21df0*/  PRMT R13, R4, 0x7531, R5 ;  /* 0x00007531040d7816 */ /* 0x000fe40000000005 */
[C-C-:B------:R-:W-:Y:S02]  /*21e00*/  PRMT R14, R6.reuse, 0x6420, R7.reuse ;  /* 0x00006420060e7816 */ /* 0x140fe40000000007 */
[----:B------:R-:W-:Y:S02]  /*21e10*/  PRMT R15, R6, 0x7531, R7 ;  /* 0x00007531060f7816 */ /* 0x000fe40000000007 */
[----:B------:R1:W2:Y:S02]  /*21e20*/  LDSM.16.MT88.4 R4, [R17+0x14400] ;  /* 0x014400001104783b */ /* 0x0002a40000004200 */
[----:B-1----:R-:W-:-:S04]  /*21e30*/  IMAD.MOV.U32 R17, RZ, RZ, R11 ;  /* 0x000000ffff117224 */ /* 0x002fc800078e000b */
[----:B------:R-:W-:-:S05]  /*21e40*/  IMAD.IADD R8, R17, 0x1, R8 ;  /* 0x0000000111087824 */ /* 0x000fca00078e0208 */
[----:B------:R1:W-:Y:S04]  /*21e50*/  STSM.16.M88.4 [R8], R12 ;  /* 0x0000000c08007844 */ /* 0x0003e80000000200 */
[----:B-1----:R-:W3:Y:S01]  /*21e60*/  LDL R15, [R1+0x38] ;  /* 0x00003800010f7983 */ /* 0x002ee20000100800 */
[C-C-:B--2---:R-:W-:Y:S02]  /*21e70*/  PRMT R8, R4.reuse, 0x6420, R5.reuse ;  /* 0x0000642004087816 */ /* 0x144fe40000000005 */
[----:B------:R-:W-:Y:S02]  /*21e80*/  PRMT R9, R4, 0x7531, R5 ;  /* 0x0000753104097816 */ /* 0x000fe40000000005 */
[C-C-:B------:R-:W-:Y:S02]  /*21e90*/  PRMT R10, R6.reuse, 0x6420, R7.reuse ;  /* 0x00006420060a7816 */ /* 0x140fe40000000007 */
[----:B------:R-:W-:-:S02]  /*21ea0*/  PRMT R11, R6, 0x7531, R7 ;  /* 0x00007531060b7816 */ /* 0x000fc40000000007 */
[----:B---3--:R-:W-:-:S05]  /*21eb0*/  IADD3 R0, R17, R15, R0 ;  /* 0x0000000f11007210 */ /* 0x008fca0007ffe000 */
        /* <DEDUP_REMOVED lines=9> */
.L_x_6354:
        /* <DEDUP_REMOVED lines=12> */
[----:B--2---:R-:W-:Y:S05]  /*22010*/  @P0 BRA `(.L_x_6355) ;  /* 0xffffffec00100947 */ /* 0x004fea000383ffff */
.L_x_6335:
[----:B------:R-:W0:Y:S01]  /*22020*/  S2R R3, SR_TID.X ;  /* 0x0000000000037919 */ /* 0x000e220000002100 */
[----:B------:R-:W-:Y:S01]  /*22030*/  BSSY B0, `(.L_x_6356) ;  /* 0x0000010000007945 */ /* 0x000fe20003800000 */
[----:B0-----:R-:W-:-:S04]  /*22040*/  LOP3.LUT R3, R3, 0x7f, RZ, 0xc0, !PT ;  /* 0x0000007f03037812 */ /* 0x001fc800078ec0ff */
[----:B------:R-:W-:-:S13]  /*22050*/  ISETP.NE.AND P0, PT, R3, RZ, PT ;  /* 0x000000ff0300720c */ /* 0x000fda0003f05270 */
[----:B------:R-:W-:Y:S05]  /*22060*/  @P0 BRA `(.L_x_6357) ;  /* 0x0000000000300947 */ /* 0x000fea0003800000 */
[----:B------:R-:W0:Y:S01]  /*22070*/  S2R R2, SR_LANEID ;  /* 0x0000000000027919 */ /* 0x000e220000000000 */
[----:B------:R-:W-:Y:S02]  /*22080*/  VOTEU.ANY UR4, UPT, PT ;  /* 0x0000000000047886 */ /* 0x000fe400038e0100 */
[----:B-----5:R-:W0:Y:S08]  /*22090*/  FLO.U32 R0, UR4 ;  /* 0x0000000400007d00 */ /* 0x020e3000080e0000 */
[----:B------:R-:W1:Y:S01]  /*220a0*/  POPC R16, UR4 ;  /* 0x0000000400107d09 */ /* 0x000e620008000000 */
[----:B0-----:R-:W-:-:S02]  /*220b0*/  ISETP.EQ.U32.AND P1, PT, R0, R2, PT ;  /* 0x000000020000720c */ /* 0x001fc40003f22070 */
[----:B------:R-:W1:Y:S11]  /*220c0*/  LDC.64 R2, c[0x0][0xc60] ;  /* 0x00031800ff027b82 */ /* 0x000e760000000a00 */
[----:B-1----:R-:W2:Y:S04]  /*220d0*/  @P1 ATOMG.E.ADD.STRONG.GPU PT, R16, desc[UR60][R2.64], R16 ;  /* 0x00000010021019a8 */ /* 0x002ea800081ee1fc */
[----:B--2---:R0:W1:Y:S02]  /*220e0*/  SHFL.IDX PT, R16, R16, R0, 0x1f ;  /* 0x00001f0010107589 */ /* 0x00406400000e0000 */
[----:B0-----:R-:W0:Y:S02]  /*220f0*/  S2R R0, SR_LTMASK ;  /* 0x0000000000007919 */ /* 0x001e240000003900 */
[----:B0-----:R-:W-:-:S06]  /*22100*/  LOP3.LUT R0, R0, UR4, RZ, 0xc0, !PT ;  /* 0x0000000400007c12 */ /* 0x001fcc000f8ec0ff */
[----:B------:R-:W1:Y:S02]  /*22110*/  POPC R0, R0 ;  /* 0x0000000000007309 */ /* 0x000e640000000000 */
[----:B-1----:R-:W-:-:S07]  /*22120*/  IADD3 R16, R16, UR40, R0 ;  /* 0x0000002810107c10 */ /* 0x002fce000fffe000 */
.L_x_6357:
[----:B------:R-:W-:Y:S05]  /*22130*/  BSYNC B0 ;  /* 0x0000000000007941 */ /* 0x000fea0003800000 */
.L_x_6356:
[----:B------:R-:W-:-:S06]  /*22140*/  UISETP.NE.AND UP0, UPT, UR38, 0x3, UPT ;  /* 0x000000032600788c */ /* 0x000fcc000bf05270 */
[----:B------:R-:W-:-:S13]  /*22150*/  PLOP3.LUT P1, PT, PT, PT, UP0, 0x80, 0x0 ;  /* 0x000000000000781c */ /* 0x000fda0003f2f008 */
[----:B------:R-:W-:Y:S05]  /*22160*/  @!P1 BRA `(.L_x_6358) ;  /* 0x0000000000049947 */ /* 0x000fea0003800000 */
[----:B------:R-:W-:Y:S01]  /*22170*/  BPT.TRAP 0x1 ;  /* 0x000000040000795c */ /* 0x000fe20000300000 */
.L_x_6358:
[----:B------:R-:W2:Y:S04]  /*22180*/  LDL R2, [R1+0x1c] ;  /* 0x00001c0001027983 */ /* 0x000ea80000100800 */
[----:B------:R-:W3:Y:S04]  /*22190*/  LDL R4, [R1+0x4] ;  /* 0x0000040001047983 */ /* 0x000ee80000100800 */
[----:B------:R-:W3:Y:S01]  /*221a0*/  LDL R3, [R1+0x14] ;  /* 0x0000140001037983 */ /* 0x000ee20000100800 */
[----:B-----5:R-:W-:Y:S01]  /*221b0*/  IMAD.U32 R0, RZ, RZ, UR39 ;  /* 0x00000027ff007e24 */ /* 0x020fe2000f8e00ff */
[----:B------:R-:W-:Y:S04]  /*221c0*/  BSSY B0, `(.L_x_6359) ;  /* 0x0000007000007945 */ /* 0x000fe80003800000 */
[----:B------:R-:W-:-:S02]  /*221d0*/  ISETP.NE.AND P2, PT, R0, 0x3, PT ;  /* 0x000000030000780c */ /* 0x000fc40003f45270 */
[----:B--2---:R-:W-:-:S04]  /*221e0*/  LOP3.LUT R2, R2, 0x1, RZ, 0x3c, !PT ;  /* 0x0000000102027812 */ /* 0x004fc800078e3cff */
[----:B------:R-:W-:Y:S02]  /*221f0*/  SHF.L.U32 R2, R2, 0x1f, RZ ;  /* 0x0000001f02027819 */ /* 0x000fe400000006ff */
[----:B---3--:R-:W-:-:S04]  /*22200*/  LEA R0, R3, R4, 0x3 ;  /* 0x0000000403007211 */ /* 0x008fc800078e18ff */
[----:B------:R-:W0:Y:S02]  /*22210*/  SYNCS.PHASECHK.TRANS64.TRYWAIT P1, [R0+URZ+0x2e870], R2 ;  /* 0x02e87002000075a7 */ /* 0x000e24000802017f */
[----:B0-----:R-:W-:Y:S05]  /*22220*/  @!P1 BRA `(.L_x_6360) ;  /* 0x0000004400889947 */ /* 0x001fea0003800000 */
.L_x_6501:
[----:B------:R-:W-:Y:S05]  /*22230*/  BSYNC B0 ;  /* 0x0000000000007941 */ /* 0x000fea0003800000 */
.L_x_6359:
[----:B------:R-:W-:Y:S05]  /*22240*/  @!P2 BRA `(.L_x_6361) ;  /* 0x000000000004a947 */ /* 0x000fea0003800000 */
[----:B------:R-:W-:Y:S01]  /*22250*/  BPT.TRAP 0x1 ;  /* 0x000000040000795c */ /* 0x000fe20000300000 */
.L_x_6361:
[----:B0-----:R-:W2:Y:S02]  /*22260*/  LDL R2, [R1+0x1c] ;  /* 0x00001c0001027983 */ /* 0x001ea40000100800 */
[----:B--2---:R-:W-:-:S04]  /*22270*/  SHF.L.U32 R2, R2, 0x1f, RZ ;  /* 0x0000001f02027819 */ /* 0x004fc800000006ff */
[----:B------:R-:W0:Y:S02]  /*22280*/  SYNCS.PHASECHK.TRANS64.TRYWAIT P1, [R0+URZ+0x2e860], R2 ;  /* 0x02e86002000075a7 */ /* 0x000e24000802017f */
[----:B0-----:R-:W-:Y:S05]  /*22290*/  @!P1 BRA `(.L_x_6362) ;  /* 0x0000004400809947 */ /* 0x001fea0003800000 */
.L_x_6502:
[----:B------:R-:W2:Y:S04]  /*222a0*/  LDL R12, [R1+0x34] ;  /* 0x00003400010c7983 */ /* 0x000ea80000100800 */
[----:B------:R1:W-:Y:S04]  /*222b0*/  STL [R1+0xd0], R19 ;  /* 0x0000d01301007387 */ /* 0x0003e80000100800 */
[----:B-1----:R-:W3:Y:S04]  /*222c0*/  LDL R19, [R1+0x10] ;  /* 0x0000100001137983 */ /* 0x002ee80000100800 */
[----:B------:R1:W-:Y:S04]  /*222d0*/  STL [R1+0xcc], R16 ;  /* 0x0000cc1001007387 */ /* 0x0003e80000100800 */
[----:B-1----:R-:W2:Y:S04]  /*222e0*/  LDL R16, [R1+0x4] ;  /* 0x0000040001107983 */ /* 0x002ea80000100800 */
[----:B------:R0:W-:Y:S04]  /*222f0*/  STL [R1+0xc8], R0 ;  /* 0x0000c80001007387 */ /* 0x0001e80000100800 */
[----:B0-----:R-:W4:Y:S04]  /*22300*/  LDL R0, [R1+0xc] ;  /* 0x00000c0001007983 */ /* 0x001f280000100800 */
[----:B------:R-:W4:Y:S04]  /*22310*/  LDL.LU R18, [R1+0x8] ;  /* 0x0000080001127983 */ /* 0x000f280000300800 */
[----:B------:R-:W3:Y:S01]  /*22320*/  LDL R17, [R1+0x14] ;  /* 0x0000140001117983 */ /* 0x000ee20000100800 */
[----:B------:R-:W-:Y:S05]  /*22330*/  WARPSYNC.ALL ;  /* 0x0000000000007948 */ /* 0x000fea0003800000 */
[----:B---3--:R-:W-:-:S05]  /*22340*/  IMAD R3, R17, 0x7000, RZ ;  /* 0x0000700011037824 */ /* 0x008fca00078e02ff */
[C---:B------:R-:W-:Y:S02]  /*22350*/  LOP3.LUT R4, R3.reuse, R19, RZ, 0xfc, !PT ;  /* 0x0000001303047212 */ /* 0x040fe400078efcff */
[C---:B--2---:R-:W-:Y:S02]  /*22360*/  IADD3 R2, R16.reuse, R12, R3 ;  /* 0x0000000c10027210 */ /* 0x044fe40007ffe003 */
[----:B----4-:R-:W-:Y:S01]  /*22370*/  LOP3.LUT R12, R3, R0, RZ, 0xfc, !PT ;  /* 0x00000000030c7212 */ /* 0x010fe200078efcff */
[----:B------:R-:W-:-:S04]  /*22380*/  IMAD.IADD R4, R16, 0x1, R4 ;  /* 0x0000000110047824 */ /* 0x000fc800078e0204 */
[----:B------:R-:W-:Y:S02]  /*22390*/  IMAD.IADD R12, R18, 0x1, R12 ;  /* 0x00000001120c7824 */ /* 0x000fe400078e020c */
[----:B------:R-:W0:Y:S02]  /*223a0*/  LDSM.16.MT88.4 R4, [R4+0xe400] ;  /* 0x00e400000404783b */ /* 0x000e240000004200 */
[C-C-:B0-----:R-:W-:Y:S02]  /*223b0*/  PRMT R8, R4.reuse, 0x6420, R5.reuse ;  /* 0x0000642004087816 */ /* 0x141fe40000000005 */
[----:B------:R-:W-:Y:S02]  /*223c0*/  PRMT R9, R4, 0x7531, R5 ;  /* 0x0000753104097816 */ /* 0x000fe40000000005 */
[C-C-:B------:R-:W-:Y:S02]  /*223d0*/  PRMT R10, R6.reuse, 0x6420, R7.reuse ;  /* 0x00006420060a7816 */ /* 0x140fe40000000007 */
[----:B------:R-:W-:-:S02]  /*223e0*/  PRMT R11, R6, 0x7531, R7 ;  /* 0x00007531060b7816 */ /* 0x000fc40000000007 */
[----:B------:R-:W0:Y:S04]  /*223f0*/  LDSM.16.MT88.4 R4, [R2+0xe400] ;  /* 0x00e400000204783b */ /* 0x000e280000004200 */
[----:B------:R0:W-:Y:S02]  /*22400*/  STSM.16.M88.4 [R12], R8 ;  /* 0x000000080c007844 */ /* 0x0001e40000000200 */
[C-C-:B0-----:R-:W-:Y:S02]  /*22410*/  PRMT R8, R4.reuse, 0x6420, R5.reuse ;  /* 0x0000642004087816 */ /* 0x141fe40000000005 */
[----:B------:R-:W-:Y:S02]  /*22420*/  PRMT R9, R4, 0x7531, R5 ;  /* 0x0000753104097816 */ /* 0x000fe40000000005 */
[----:B------:R-:W-:-:S02]  /*22430*/  LOP3.LUT R4, R3, 0x800, R0, 0xfe, !PT ;  /* 0x0000080003047812 */ /* 0x000fc400078efe00 */
[C-C-:B------:R-:W-:Y:S02]  /*22440*/  PRMT R10, R6.reuse, 0x6420, R7.reuse ;  /* 0x00006420060a7816 */ /* 0x140fe40000000007 */
[----:B------:R-:W-:Y:S01]  /*22450*/  PRMT R11, R6, 0x7531, R7 ;  /* 0x00007531060b7816 */ /* 0x000fe20000000007 */
[----:B------:R-:W-:-:S05]  /*22460*/  IMAD.IADD R4, R18, 0x1, R4 ;  /* 0x0000000112047824 */ /* 0x000fca00078e0204 */
        /* <DEDUP_REMOVED lines=14> */
[----:B0-----:R-:W-:-:S02]  /*22550*/  PRMT R8, R4, 0x6420, R5 ;  /* 0x0000642004087816 */ /* 0x001fc40000000005 */
[----:B------:R-:W-:Y:S02]  /*22560*/  PRMT R9, R4, 0x7531, R5 ;  /* 0x0000753104097816 */ /* 0x000fe40000000005 */
[C-C-:B------:R-:W-:Y:S02]  /*22570*/  PRMT R10, R6.reuse, 0x6420, R7.reuse ;  /* 0x00006420060a7816 */ /* 0x140fe40000000007 */
[----:B------:R-:W-:Y:S02]  /*22580*/  PRMT R11, R6, 0x7531, R7 ;  /* 0x00007531060b7816 */ /* 0x000fe40000000007 */
[----:B--2---:R-:W-:-:S05]  /*22590*/  IADD3 R4, R18, R15, R3 ;  /* 0x0000000f12047210 */ /* 0x004fca0007ffe003 */
[----:B------:R0:W-:Y:S02]  /*225a0*/  STSM.16.M88.4 [R4], R8 ;  /* 0x0000000804007844 */ /* 0x0001e40000000200 */
[----:B0-----:R-:W-:-:S04]  /*225b0*/  IADD3 R8, R3, 0x2000, RZ ;  /* 0x0000200003087810 */ /* 0x001fc80007ffe0ff */
        /* <DEDUP_REMOVED lines=78> */
[----:B------:R0:W5:Y:S01]  /*22aa0*/  LDL.LU R19, [R1+0xd0] ;  /* 0x0000d00001137983 */ /* 0x0001620000300800 */
[----:B------:R-:W-:Y:S02]  /*22ab0*/  LOP3.LUT R8, R8, R0, RZ, 0xfc, !PT ;  /* 0x0000000008087212 */ /* 0x000fe400078efcff */
[----:B------:R-:W-:Y:S02]  /*22ac0*/  IMAD.IADD R4, R16, 0x1, R4 ;  /* 0x0000000110047824 */ /* 0x000fe400078e0204 */
[----:B------:R0:W5:Y:S04]  /*22ad0*/  LDL.LU R16, [R1+0xcc] ;  /* 0x0000cc0001107983 */ /* 0x0001680000300800 */
[----:B------:R0:W5:Y:S04]  /*22ae0*/  LDL.LU R0, [R1+0xc8] ;  /* 0x0000c80001007983 */ /* 0x0001680000300800 */
[----:B------:R-:W1:Y:S01]  /*22af0*/  LDSM.16.MT88.4 R4, [R4+0xe400] ;  /* 0x00e400000404783b */ /* 0x000e620000004200 */
[----:B---3--:R-:W-:-:S02]  /*22b00*/  IADD3 R12, R18, R15, R3 ;  /* 0x0000000f120c7210 */ /* 0x008fc40007ffe003 */
[----:B------:R-:W-:Y:S02]  /*22b10*/  IADD3 R3, R18, R8, RZ ;  /* 0x0000000812037210 */ /* 0x000fe40007ffe0ff */
[C-C-:B-1----:R-:W-:Y:S02]  /*22b20*/  PRMT R8, R4.reuse, 0x6420, R5.reuse ;  /* 0x0000642004087816 */ /* 0x142fe40000000005 */
[----:B------:R-:W-:Y:S02]  /*22b30*/  PRMT R9, R4, 0x7531, R5 ;  /* 0x0000753104097816 */ /* 0x000fe40000000005 */
[C-C-:B------:R-:W-:Y:S02]  /*22b40*/  PRMT R10, R6.reuse, 0x6420, R7.reuse ;  /* 0x00006420060a7816 */ /* 0x140fe40000000007 */
[----:B------:R-:W-:Y:S02]  /*22b50*/  PRMT R11, R6, 0x7531, R7 ;  /* 0x00007531060b7816 */ /* 0x000fe40000000007 */
[----:B------:R-:W1:Y:S04]  /*22b60*/  LDSM.16.MT88.4 R4, [R2+0x14400] ;  /* 0x014400000204783b */ /* 0x000e680000004200 */
[----:B------:R1:W-:Y:S02]  /*22b70*/  STSM.16.M88.4 [R3], R8 ;  /* 0x0000000803007844 */ /* 0x0003e40000000200 */
        /* <DEDUP_REMOVED lines=13> */
.L_x_6363:
[----:B------:R-:W2:Y:S01]  /*22c50*/  LDL.LU R3, [R1+0x1c] ;  /* 0x00001c0001037983 */ /* 0x000ea20000300800 */
[----:B-1---5:R1:W-:Y:S02]  /*22c60*/  SYNCS.ARRIVE.TRANS64.A1T0 RZ, [R0+URZ+0x2e850], RZ ;  /* 0x02e850ff00ff79a7 */ /* 0x0223e4000810003f */
[----:B-1----:R-:W-:-:S05]  /*22c70*/  @!P0 VIADD R0, R0, 0x2e880 ;  /* 0x0002e88000008836 */ /* 0x002fca0000000000 */
[----:B------:R-:W-:Y:S01]  /*22c80*/  @!P0 PRMT R0, RZ, 0x654, R0 ;  /* 0x00000654ff008816 */ /* 0x000fe20000000000 */
[----:B------:R-:W-:Y:S06]  /*22c90*/  BAR.SYNC.DEFER_BLOCKING 0x2, 0x80 ;  /* 0x0082000000007b1d */ /* 0x000fec0000010000 */
[----:B------:R1:W-:Y:S02]  /*22ca0*/  @!P0 SYNCS.ARRIVE.TRANS64.RED.A1T0 RZ, [R0+URZ], RZ ;  /* 0x000000ff00ff89a7 */ /* 0x0003e4000810043f */
[----:B-1----:R-:W-:-:S05]  /*22cb0*/  VIADD R0, R17, 0x1 ;  /* 0x0000000111007836 */ /* 0x002fca0000000000 */
[----:B------:R-:W-:-:S04]  /*22cc0*/  ISETP.NE.AND P0, PT, R0, 0x2, PT ;  /* 0x000000020000780c */ /* 0x000fc80003f05270 */
[----:B------:R-:W-:Y:S02]  /*22cd0*/  SEL R2, RZ, 0x1, P0 ;  /* 0x00000001ff027807 */ /* 0x000fe40000000000 */
[----:B------:R-:W-:-:S05]  /*22ce0*/  SEL R0, R0, RZ, P0 ;  /* 0x000000ff00007207 */ /* 0x000fca0000000000 */
[----:B------:R1:W-:Y:S01]  /*22cf0*/  STL [R1+0x14], R0 ;  /* 0x0000140001007387 */ /* 0x0003e20000100800 */
[----:B--2---:R-:W-:-:S05]  /*22d00*/  LOP3.LUT R3, R3, R2, RZ, 0x3c, !PT ;  /* 0x0000000203037212 */ /* 0x004fca00078e3cff */
[----:B------:R1:W-:Y:S02]  /*22d10*/  STL [R1+0x1c], R3 ;  /* 0x00001c0301007387 */ /* 0x0003e40000100800 */
.L_x_6312:
[----:B-1----:R-:W2:Y:S02]  /*22d20*/  LDL R0, [R1+0x28] ;  /* 0x0000280001007983 */ /* 0x002ea40000100800 */
[----:B--2---:R-:W-:-:S13]  /*22d30*/  LOP3.LUT P0, RZ, R0, 0x2, RZ, 0xc0, !PT ;  /* 0x0000000200ff7812 */ /* 0x004fda000780c0ff */
[----:B------:R-:W-:Y:S05]  /*22d40*/  @!P0 BRA `(.L_x_6364) ;  /* 0x0000000000288947 */ /* 0x000fea0003800000 */
[----:B------:R-:W-:Y:S05]  /*22d50*/  WARPSYNC.ALL ;  /* 0x0000000000007948 */ /* 0x000fea0003800000 */
[----:B------:R-:W1:Y:S08]  /*22d60*/  S2UR UR5, SR_CgaCtaId ;  /* 0x00000000000579c3 */ /* 0x000e700000008800 */
[----:B------:R-:W-:Y:S06]  /*22d70*/  BAR.SYNC.DEFER_BLOCKING 0x5, 0x180 ;  /* 0x0146000000007b1d */ /* 0x000fec0000010000 */
[----:B------:R-:W-:-:S02]  /*22d80*/  UMOV UR4, 0x400 ;  /* 0x0000040000047882 */ /* 0x000fc40000000000 */
[----:B-1----:R-:W-:-:S06]  /*22d90*/  ULEA UR4, UR5, UR4, 0x18 ;  /* 0x0000000405047291 */ /* 0x002fcc000f8ec03f */
[----:B------:R-:W-:-:S05]  /*22da0*/  IMAD.U32 R0, RZ, RZ, UR4 ;  /* 0x00000004ff007e24 */ /* 0x000fca000f8e00ff */
[----:B------:R1:W2:Y:S04]  /*22db0*/  LDS.128 R16, [R0+0x2e8d0] ;  /* 0x02e8d00000107984 */ /* 0x0002a80000000c00 */
[----:B------:R1:W-:Y:S01]  /*22dc0*/  STL [R1+0x4], R0 ;  /* 0x0000040001007387 */ /* 0x0003e20000100800 */
[----:B------:R-:W-:Y:S06]  /*22dd0*/  BAR.ARV 0x4, 0x180 ;  /* 0x0106000000007b1d */ /* 0x000fec0000002000 */
[----:B------:R-:W-:Y:S05]  /*22de0*/  BRA `(.L_x_6365) ;  /* 0x0000000800547947 */ /* 0x000fea0003800000 */
.L_x_6364:
[----:B------:R-:W1:Y:S01]  /*22df0*/  S2R R0, SR_TID.X ;  /* 0x0000000000007919 */ /* 0x000e620000002100 */
[----:B------:R-:W-:Y:S01]  /*22e00*/  UMOV UR4, 0xffffffff ;  /* 0xffffffff00047882 */ /* 0x000fe20000000000 */
[----:B-1----:R-:W-:-:S04]  /*22e10*/  LOP3.LUT R7, R0, 0x1f, RZ, 0xc0, !PT ;  /* 0x0000001f00077812 */ /* 0x002fc800078ec0ff */
[----:B------:R-:W-:Y:S01]  /*22e20*/  ISETP.NE.AND P0, PT, R7, 0x1f, PT ;  /* 0x0000001f0700780c */ /* 0x000fe20003f05270 */
[----:B------:R-:W-:-:S12]  /*22e30*/  BRA.DIV UR4, `(.L_x_6366) ;  /* 0x0000003a04ac7947 */ /* 0x000fd8000b800000 */
[----:B------:R-:W-:Y:S01]  /*22e40*/  IMAD.IADD R0, R19, 0x1, R7 ;  /* 0x0000000113007824 */ /* 0x000fe200078e0207 */
[----:B------:R-:W-:-:S04]  /*22e50*/  ULDC UR4, c[0x0][0xc3c] ;  /* 0x00030f0000047ab9 */ /* 0x000fc80000000800 */
[----:B------:R-:W-:-:S13]  /*22e60*/  ISETP.GE.OR P1, PT, R0, UR4, !P0 ;  /* 0x0000000400007c0c */ /* 0x000fda000c726670 */
[----:B------:R-:W1:Y:S02]  /*22e70*/  @!P1 LDC.64 R2, c[0x0][0xc80] ;  /* 0x00032000ff029b82 */ /* 0x000e640000000a00 */
[----:B-1----:R-:W-:-:S06]  /*22e80*/  @!P1 IMAD.WIDE R2, R0, 0x4, R2 ;  /* 0x0000000400029825 */ /* 0x002fcc00078e0202 */
[----:B------:R1:W2:Y:S01]  /*22e90*/  @!P1 LDG.E R3, desc[UR60][R2.64] ;  /* 0x0000003c02039981 */ /* 0x0002a2000c1e1900 */
[C---:B------:R-:W-:Y:S02]  /*22ea0*/  ISETP.GE.U32.AND P2, PT, R7.reuse, 0x2, PT ;  /* 0x000000020700780c */ /* 0x040fe40003f46070 */
[C---:B------:R-:W-:Y:S01]  /*22eb0*/  ISETP.GE.U32.AND P3, PT, R7.reuse, 0x4, PT ;  /* 0x000000040700780c */ /* 0x040fe20003f66070 */
[----:B------:R-:W-:Y:S01]  /*22ec0*/  SHFL.IDX PT, R0, R16, RZ, 0x1f ;  /* 0x00001fff10007589 */ /* 0x000fe200000e0000 */
[C---:B------:R-:W-:Y:S02]  /*22ed0*/  ISETP.GE.U32.AND P4, PT, R7.reuse, 0x8, PT ;  /* 0x000000080700780c */ /* 0x040fe40003f86070 */
[C---:B------:R-:W-:Y:S01]  /*22ee0*/  ISETP.GE.U32.AND P5, PT, R7.reuse, 0x10, PT ;  /* 0x000000100700780c */ /* 0x040fe20003fa6070 */
[----:B------:R-:W-:Y:S01]  /*22ef0*/  SHFL.IDX PT, R6, R16, 0x1, 0x1f ;  /* 0x00201f0010067f89 */ /* 0x000fe200000e0000 */
[----:B-1----:R-:W-:Y:S02]  /*22f00*/  IMAD.MOV.U32 R2, RZ, RZ, RZ ;  /* 0x000000ffff027224 */ /* 0x002fe400078e00ff */
[----:B--2---:R-:W-:Y:S01]  /*22f10*/  @!P1 IMAD.MOV.U32 R2, RZ, RZ, R3 ;  /* 0x000000ffff029224 */ /* 0x004fe200078e0003 */
[----:B------:R-:W-:-:S04]  /*22f20*/  ISETP.NE.AND P1, PT, R7, RZ, PT ;  /* 0x000000ff0700720c */ /* 0x000fc80003f25270 */
[----:B------:R-:W1:Y:S02]  /*22f30*/  SHFL.UP PT, R3, R2, 0x1, RZ ;  /* 0x0420000002037989 */ /* 0x000e6400000e00ff */
[----:B-1----:R-:W-:-:S04]  /*22f40*/  SEL R3, R3, RZ, P1 ;  /* 0x000000ff03037207 */ /* 0x002fc80000800000 */
[----:B------:R-:W-:-:S05]  /*22f50*/  IADD3 R3, R2, R3, RZ ;  /* 0x0000000302037210 */ /* 0x000fca0007ffe0ff */
        /* <DEDUP_REMOVED lines=12> */
[----:B------:R1:W2:Y:S02]  /*23020*/  SHFL.IDX PT, R5, R3, 0x1f, 0x1f ;  /* 0x03e01f0003057f89 */ /* 0x0002a400000e0000 */
.L_x_6512:
[----:B------:R-:W-:Y:S02]  /*23030*/  ULDC UR4, c[0x0][0xc38] ;  /* 0x00030e0000047ab9 */ /* 0x000fe40000000800 */
[----:B------:R-:W-:-:S04]  /*23040*/  IMAD.U32 R16, RZ, RZ, UR4 ;  /* 0x00000004ff107e24 */ /* 0x000fc8000f8e00ff */
[----:B--2---:R-:W-:-:S04]  /*23050*/  IMAD R5, R5, R16, RZ ;  /* 0x0000001005057224 */ /* 0x004fc800078e02ff */
[----:B------:R-:W-:Y:S01]  /*23060*/  IMAD.IADD R4, R6, 0x1, R5 ;  /* 0x0000000106047824 */ /* 0x000fe200078e0205 */
[----:B------:R-:W-:-:S04]  /*23070*/  MOV R6, R3 ;  /* 0x0000000300067202 */ /* 0x000fc80000000f00 */
[----:B------:R-:W-:-:S13]  /*23080*/  ISETP.GT.AND P6, PT, R4, R0, PT ;  /* 0x000000000400720c */ /* 0x000fda0003fc4270 */
[----:B------:R-:W-:Y:S05]  /*23090*/  @P6 BRA `(.L_x_6367) ;  /* 0x0000000000a06947 */ /* 0x000fea0003800000 */
.L_x_6372:
[----:B------:R-:W2:Y:S01]  /*230a0*/  LDC R2, c[0x0][0xc3c] ;  /* 0x00030f00ff027b82 */ /* 0x000ea20000000800 */
[----:B------:R-:W-:-:S05]  /*230b0*/  VIADD R19, R19, 0x1f ;  /* 0x0000001f13137836 */ /* 0x000fca0000000000 */
[----:B--2---:R-:W-:-:S13]  /*230c0*/  ISETP.GE.AND P6, PT, R19, R2, PT ;  /* 0x000000021300720c */ /* 0x004fda0003fc6270 */
[----:B------:R-:W-:Y:S05]  /*230d0*/  @P6 BRA `(.L_x_6368) ;  /* 0x00000004004c6947 */ /* 0x000fea0003800000 */
[----:B-1----:R-:W1:Y:S01]  /*230e0*/  S2R R3, SR_TID.X ;  /* 0x0000000000037919 */ /* 0x002e620000002100 */
        /* <DEDUP_REMOVED lines=9> */
.L_x_6370:
[----:B------:R-:W-:Y:S05]  /*23180*/  BSYNC B0 ;  /* 0x0000000000007941 */ /* 0x000fea0003800000 */
.L_x_6369:
[----:B------:R-:W-:-:S03]  /*23190*/  UMOV UR4, 0xffffffff ;  /* 0xffffffff00047882 */ /* 0x000fc60000000000 */
[----:B------:R-:W-:Y:S05]  /*231a0*/  BRA.DIV UR4, `(.L_x_6371) ;  /* 0x0000003e040c7947 */ /* 0x000fea000b800000 */
[----:B-1---5:R-:W1:Y:S02]  /*231b0*/  SHFL.UP PT, R3, R2, 0x1, RZ ;  /* 0x0420000002037989 */ /* 0x022e6400000e00ff */
        /* <DEDUP_REMOVED lines=9> */
[----:B-1----:R-:W-:-:S04]  /*23250*/  SEL R5, R5, RZ, P4 ;  /* 0x000000ff05057207 */ /* 0x002fc80002000000 */
[----:B------:R-:W-:-:S05]  /*23260*/  IADD3 R3, R3, R5, RZ ;  /* 0x0000000503037210 */ /* 0x000fca0007ffe0ff */
[----:B------:R-:W1:Y:S02]  /*23270*/  SHFL.UP PT, R5, R3, 0x10, RZ ;  /* 0x0600000003057989 */ /* 0x000e6400000e00ff */
[----:B-1----:R-:W-:-:S05]  /*23280*/  SEL R5, R5, RZ, P5 ;  /* 0x000000ff05057207 */ /* 0x002fca0002800000 */
[----:B------:R-:W-:-:S05]  /*23290*/  IMAD.IADD R3, R3, 0x1, R5 ;  /* 0x0000000103037824 */ /* 0x000fca00078e0205 */
[----:B------:R1:W2:Y:S02]  /*232a0*/  SHFL.IDX PT, R5, R3, 0x1f, 0x1f ;  /* 0x03e01f0003057f89 */ /* 0x0002a400000e0000 */
.L_x_6520:
[----:B------:R-:W-:Y:S02]  /*232b0*/  ULDC UR4, c[0x0][0xc38] ;  /* 0x00030e0000047ab9 */ /* 0x000fe40000000800 */
[----:B------:R-:W-:-:S04]  /*232c0*/  IMAD.U32 R16, RZ, RZ, UR4 ;  /* 0x00000004ff107e24 */ /* 0x000fc8000f8e00ff */
[----:B--2---:R-:W-:-:S04]  /*232d0*/  IMAD R5, R5, R16, RZ ;  /* 0x0000001005057224 */ /* 0x004fc800078e02ff */
[----:B------:R-:W-:-:S05]  /*232e0*/  IMAD.IADD R4, R5, 0x1, R4 ;  /* 0x0000000105047824 */ /* 0x000fca00078e0204 */
[----:B------:R-:W-:-:S13]  /*232f0*/  ISETP.GT.AND P6, PT, R4, R0, PT ;  /* 0x000000000400720c */ /* 0x000fda0003fc4270 */
[----:B------:R-:W-:Y:S05]  /*23300*/  @!P6 BRA `(.L_x_6372) ;  /* 0xfffffffc0064e947 */ /* 0x000fea000383ffff */
[----:B------:R-:W-:-:S07]  /*23310*/  IMAD.MOV.U32 R6, RZ, RZ, R3 ;  /* 0x000000ffff067224 */ /* 0x000fce00078e0003 */
.L_x_6367:
[----:B------:R-:W-:Y:S01]  /*23320*/  IMAD.IADD R5, R4, 0x1, -R5 ;  /* 0x0000000104057824 */ /* 0x000fe200078e0a05 */
[----:B------:R-:W-:-:S03]  /*23330*/  UMOV UR4, 0xffffffff ;  /* 0xffffffff00047882 */ /* 0x000fc60000000000 */
[----:B-1----:R-:W-:-:S05]  /*23340*/  IMAD R3, R6, R16, R5 ;  /* 0x0000001006037224 */ /* 0x002fca00078e0205 */
[----:B------:R-:W-:Y:S01]  /*23350*/  ISETP.GT.AND P6, PT, R3, R0, PT ;  /* 0x000000000300720c */ /* 0x000fe20003fc4270 */
[----:B------:R-:W-:-:S12]  /*23360*/  BRA.DIV UR4, `(.L_x_6373) ;  /* 0x0000003e04747947 */ /* 0x000fd8000b800000 */
[----:B------:R-:W-:-:S04]  /*23370*/  VOTE.ANY R4, PT, !P6 ;  /* 0x0000000000047806 */ /* 0x000fc800070e0100 */
[----:B------:R-:W1:Y:S02]  /*23380*/  POPC R3, R4 ;  /* 0x0000000400037309 */ /* 0x000e640000000000 */
[----:B-1----:R1:W2:Y:S02]  /*23390*/  SHFL.IDX PT, R2, R2, R3, 0x1f ;  /* 0x00001f0302027589 */ /* 0x0022a400000e0000 */
.L_x_6524:
[----:B------:R-:W-:Y:S01]  /*233a0*/  ISETP.NE.AND P0, PT, R4, RZ, PT ;  /* 0x000000ff0400720c */ /* 0x000fe20003f05270 */
[----:B------:R-:W-:-:S12]  /*233b0*/  IMAD.MOV.U32 R4, RZ, RZ, RZ ;  /* 0x000000ffff047224 */ /* 0x000fd800078e00ff */
[----:B------:R-:W-:Y:S05]  /*233c0*/  @!P0 BRA `(.L_x_6374) ;  /* 0x0000000000108947 */ /* 0x000fea0003800000 */
[----:B------:R-:W-:Y:S01]  /*233d0*/  UMOV UR4, 0xffffffff ;  /* 0xffffffff00047882 */ /* 0x000fe20000000000 */
[----:B------:R-:W-:Y:S02]  /*233e0*/  IADD3 R4, R3, -0x1, RZ ;  /* 0xffffffff03047810 */ /* 0x000fe40007ffe0ff */
[----:B------:R-:W-:Y:S05]  /*233f0*/  BRA.DIV UR4, `(.L_x_6375) ;  /* 0x0000003e04987947 */ /* 0x000fea000b800000 */
[----:B------:R3:W4:Y:S02]  /*23400*/  SHFL.IDX PT, R4, R6, R4, 0x1f ;  /* 0x00001f0406047589 */ /* 0x00072400000e0000 */
.L_x_6374:
[----:B----4-:R-:W-:Y:S01]  /*23410*/  IMAD R16, R4, R16, R5 ;  /* 0x0000001004107224 */ /* 0x010fe200078e0205 */
[-C--:B--2---:R-:W-:Y:S01]  /*23420*/  IABS R4, R2.reuse ;  /* 0x0000000200047213 */ /* 0x084fe20000000000 */
[----:B------:R-:W-:Y:S02]  /*23430*/  IMAD.IADD R19, R3, 0x1, R19 ;  /* 0x0000000103137824 */ /* 0x000fe400078e0213 */
[----:B------:R-:W-:Y:S01]  /*23440*/  IMAD.IADD R17, R0, 0x1, -R16 ;  /* 0x0000000100117824 */ /* 0x000fe200078e0a10 */
[----:B---3--:R-:W2:Y:S01]  /*23450*/  I2F.RP R6, R4 ;  /* 0x0000000400067306 */ /* 0x008ea20000209400 */
[----:B------:R-:W-:-:S05]  /*23460*/  IABS R0, R2 ;  /* 0x0000000200007213 */ /* 0x000fca0000000000 */
[----:B------:R-:W-:Y:S02]  /*23470*/  IMAD.MOV R0, RZ, RZ, -R0 ;  /* 0x000000ffff007224 */ /* 0x000fe400078e0a00 */
[----:B--2---:R-:W2:Y:S02]  /*23480*/  MUFU.RCP R6, R6 ;  /* 0x0000000600067308 */ /* 0x004ea40000001000 */
[----:B--2---:R-:W-:-:S06]  /*23490*/  VIADD R6, R6, 0xffffffe ;  /* 0x0ffffffe06067836 */ /* 0x004fcc0000000000 */
[----:B------:R2:W3:Y:S02]  /*234a0*/  F2I.FTZ.U32.TRUNC.NTZ R7, R6 ;  /* 0x0000000600077305 */ /* 0x0004e4000021f000 */
[----:B--2---:R-:W-:Y:S02]  /*234b0*/  IMAD.MOV.U32 R6, RZ, RZ, RZ ;  /* 0x000000ffff067224 */ /* 0x004fe400078e00ff */
[----:B---3--:R-:W-:-:S04]  /*234c0*/  IMAD.MOV R5, RZ, RZ, -R7 ;  /* 0x000000ffff057224 */ /* 0x008fc800078e0a07 */
[----:B------:R-:W-:-:S04]  /*234d0*/  IMAD R5, R5, R4, RZ ;  /* 0x0000000405057224 */ /* 0x000fc800078e02ff */
[----:B------:R-:W-:Y:S01]  /*234e0*/  IMAD.HI.U32 R7, R7, R5, R6 ;  /* 0x0000000507077227 */ /* 0x000fe200078e0006 */
[----:B------:R-:W-:-:S03]  /*234f0*/  IABS R5, R17 ;  /* 0x0000001100057213 */ /* 0x000fc60000000000 */
[----:B------:R-:W-:Y:S02]  /*23500*/  IMAD.MOV.U32 R6, RZ, RZ, R0 ;  /* 0x000000ffff067224 */ /* 0x000fe400078e0000 */
[----:B------:R-:W-:-:S04]  /*23510*/  IMAD.HI.U32 R0, R7, R5, RZ ;  /* 0x0000000507007227 */ /* 0x000fc800078e00ff */
[----:B------:R-:W-:-:S05]  /*23520*/  IMAD R5, R0, R6, R5 ;  /* 0x0000000600057224 */ /* 0x000fca00078e0205 */
[----:B------:R-:W-:-:S13]  /*23530*/  ISETP.GT.U32.AND P1, PT, R4, R5, PT ;  /* 0x000000050400720c */ /* 0x000fda0003f24070 */
[-C--:B------:R-:W-:Y:S01]  /*23540*/  @!P1 IADD3 R5, R5, -R4.reuse, RZ ;  /* 0x8000000405059210 */ /* 0x080fe20007ffe0ff */
        /* <DEDUP_REMOVED lines=12> */
.L_x_6368:
[----:B------:R-:W-:Y:S01]  /*23610*/  UMOV UR4, URZ ;  /* 0x0000003f00047c82 */ /* 0x000fe20008000000 */
[----:B------:R-:W-:Y:S01]  /*23620*/  UMOV UR5, URZ ;  /* 0x0000003f00057c82 */ /* 0x000fe20008000000 */
[----:B------:R-:W-:Y:S01]  /*23630*/  ULDC UR6, c[0x0][0xc3c] ;  /* 0x00030f0000067ab9 */ /* 0x000fe20000000800 */
[----:B------:R-:W-:Y:S01]  /*23640*/  MOV R16, R0 ;  /* 0x0000000000107202 */ /* 0x000fe20000000f00 */
[----:B------:R-:W-:Y:S02]  /*23650*/  IMAD.U32 R17, RZ, RZ, UR4 ;  /* 0x00000004ff117e24 */ /* 0x000fe4000f8e00ff */
[----:B------:R-:W-:Y:S02]  /*23660*/  IMAD.U32 R18, RZ, RZ, UR5 ;  /* 0x00000005ff127e24 */ /* 0x000fe4000f8e00ff */
[----:B------:R-:W-:-:S07]  /*23670*/  IMAD.U32 R19, RZ, RZ, UR6 ;  /* 0x00000006ff137e24 */ /* 0x000fce000f8e00ff */
.L_x_6376:
[----:B-1----:R3:W2:Y:S01]  /*23680*/  LDL R3, [R1+0x4] ;  /* 0x0000040001037983 */ /* 0x0026a20000100800 */
[----:B------:R-:W1:Y:S01]  /*23690*/  S2R R0, SR_TID.X ;  /* 0x0000000000007919 */ /* 0x000e620000002100 */
[----:B------:R-:W-:Y:S05]  /*236a0*/  WARPSYNC.ALL ;  /* 0x0000000000007948 */ /* 0x000fea0003800000 */
[----:B-1----:R-:W-:Y:S01]  /*236b0*/  LOP3.LUT R0, R0, 0x1f, RZ, 0xc0, !PT ;  /* 0x0000001f00007812 */ /* 0x002fe200078ec0ff */
        /* <DEDUP_REMOVED lines=8> */
.L_x_6365:
[----:B------:R-:W-:Y:S02]  /*23740*/  ULDC UR4, c[0x0][0xc3c] ;  /* 0x00030f0000047ab9 */ /* 0x000fe40000000800 */
[----:B--2---:R-:W-:-:S13]  /*23750*/  ISETP.GE.AND P0, PT, R19, UR4, PT ;  /* 0x0000000413007c0c */ /* 0x004fda000bf06270 */
[----:B------:R-:W-:Y:S05]  /*23760*/  @!P0 BRA `(.L_x_6377) ;  /* 0xffffffa400248947 */ /* 0x000fea000383ffff */
[----:B------:R-:W-:Y:S05]  /*23770*/  BSYNC B7 ;  /* 0x0000000000077941 */ /* 0x000fea0003800000 */
.L_x_6275:
[----:B-1----:R-:W2:Y:S01]  /*23780*/  LDL.LU R0, [R1+0x7c] ;  /* 0x00007c0001007983 */ /* 0x002ea20000300800 */
[----:B------:R-:W-:Y:S01]  /*23790*/  BSSY B0, `(.L_x_6378) ;  /* 0x000000b000007945 */ /* 0x000fe20003800000 */
[----:B------:R-:W1:Y:S01]  /*237a0*/  S2R R5, SR_CgaCtaId ;  /* 0x0000000000057919 */ /* 0x000e620000008800 */
[----:B--2---:R-:W-:-:S05]  /*237b0*/  VIADD R0, R0, 0x1 ;  /* 0x0000000100007836 */ /* 0x004fca0000000000 */
[----:B0-----:R-:W-:-:S04]  /*237c0*/  LEA.HI R2, R0, R0, RZ, 0x1 ;  /* 0x0000000000027211 */ /* 0x001fc800078f08ff */
[----:B---3--:R-:W-:-:S05]  /*237d0*/  LOP3.LUT R3, R2, 0xfffffffe, RZ, 0xc0, !PT ;  /* 0xfffffffe02037812 */ /* 0x008fca00078ec0ff */
[----:B------:R-:W-:Y:S01]  /*237e0*/  IMAD.IADD R3, R0, 0x1, -R3 ;  /* 0x0000000100037824 */ /* 0x000fe200078e0a03 */
[----:B------:R-:W-:-:S04]  /*237f0*/  MOV R0, 0x400 ;  /* 0x0000040000007802 */ /* 0x000fc80000000f00 */
[----:B-1----:R-:W-:Y:S02]  /*23800*/  LEA R0, R5, R0, 0x18 ;  /* 0x0000000005007211 */ /* 0x002fe400078ec0ff */
[----:B------:R-:W-:-:S04]  /*23810*/  SHF.L.U32 R3, R3, 0x1f, RZ ;  /* 0x0000001f03037819 */ /* 0x000fc800000006ff */
[----:B------:R-:W0:Y:S02]  /*23820*/  SYNCS.PHASECHK.TRANS64.TRYWAIT P0, [R0+URZ+0x2e820], R3 ;  /* 0x02e82003000075a7 */ /* 0x000e24000800017f */
[----:B0-----:R-:W-:Y:S05]  /*23830*/  @!P0 BRA `(.L_x_6379) ;  /* 0x0000003800b48947 */ /* 0x001fea0003800000 */
.L_x_6527:
[----:B------:R-:W-:Y:S05]  /*23840*/  BSYNC B0 ;  /* 0x0000000000007941 */ /* 0x000fea0003800000 */
.L_x_6378:
[----:B------:R-:W-:-:S03]  /*23850*/  UMOV UR4, 0xffffffff ;  /* 0xffffffff00047882 */ /* 0x000fc60000000000 */
[----:B------:R-:W-:Y:S05]  /*23860*/  BRA.DIV UR4, `(.L_x_6380) ;  /* 0x0000003a04bc7947 */ /* 0x000fea000b800000 */
[----:B------:R-:W1:Y:S02]  /*23870*/  S2R R2, SR_TID.X ;  /* 0x0000000000027919 */ /* 0x000e640000002100 */
[----:B-1----:R-:W-:-:S04]  /*23880*/  SHF.R.U32.HI R2, RZ, 0x5, R2 ;  /* 0x00000005ff027819 */ /* 0x002fc80000011602 */
[----:B------:R-:W-:-:S05]  /*23890*/  LOP3.LUT R2, R2, 0x3, RZ, 0xc0, !PT ;  /* 0x0000000302027812 */ /* 0x000fca00078ec0ff */
[----:B------:R1:W2:Y:S02]  /*238a0*/  SHFL.IDX PT, R14, R2, RZ, 0x1f ;  /* 0x00001fff020e7589 */ /* 0x0002a400000e0000 */
.L_x_6530:
[----:B--2---:R-:W-:-:S13]  /*238b0*/  ISETP.NE.AND P0, PT, R14, RZ, PT ;  /* 0x000000ff0e00720c */ /* 0x004fda0003f05270 */
[----:B------:R-:W-:Y:S05]  /*238c0*/  @P0 BRA `(.L_x_6094) ;  /* 0x0000000000b80947 */ /* 0x000fea0003800000 */
[----:B------:R-:W-:-:S03]  /*238d0*/  UMOV UR4, 0xffffffff ;  /* 0xffffffff00047882 */ /* 0x000fc60000000000 */
[----:B------:R-:W-:Y:S05]  /*238e0*/  BRA.DIV UR4, `(.L_x_6381) ;  /* 0x0000003a04d07947 */ /* 0x000fea000b800000 */
[----:B------:R-:W-:-:S13]  /*238f0*/  ELECT P6, URZ, PT ;  /* 0x00000000003f782f */ /* 0x000fda00038c0000 */
.L_x_6533:
[----:B------:R-:W-:Y:S05]  /*23900*/  @!P6 BRA `(.L_x_6094) ;  /* 0x0000000000a8e947 */ /* 0x000fea0003800000 */
[----:B-1----:R-:W2:Y:S02]  /*23910*/  LDL R2, [R1+0xc4] ;  /* 0x0000c40001027983 */ /* 0x002ea40000100800 */
[----:B--2---:R-:W-:-:S13]  /*23920*/  R2UR UR4, R2 ;  /* 0x00000000020472ca */ /* 0x004fda00000e0000 */
[----:B------:R-:W-:-:S06]  /*23930*/  ULOP3.LUT UR4, UR4, 0x2, URZ, 0xfc, !UPT ;  /* 0x0000000204047892 */ /* 0x000fcc000f8efc3f */
[----:B------:R-:W-:-:S04]  /*23940*/  MOV R2, UR4 ;  /* 0x0000000400027c02 */ /* 0x000fc80008000f00 */
[----:B------:R-:W-:-:S13]  /*23950*/  ISETP.NE.AND P0, PT, R2, 0x3, PT ;  /* 0x000000030200780c */ /* 0x000fda0003f05270 */
[----:B------:R-:W-:Y:S05]  /*23960*/  @!P0 BRA `(.L_x_6382) ;  /* 0x0000000000048947 */ /* 0x000fea0003800000 */
[----:B------:R-:W-:Y:S01]  /*23970*/  BPT.TRAP 0x1 ;  /* 0x000000040000795c */ /* 0x000fe20000300000 */
.L_x_6382:
        /* <DEDUP_REMOVED lines=14> */
.L_x_6534:
[----:B------:R-:W1:Y:S02]  /*23a60*/  SYNCS.PHASECHK.TRANS64.TRYWAIT P1, [R7+URZ], R2 ;  /* 0x00000002070075a7 */ /* 0x000e64000802017f */
[----:B-1----:R-:W-:Y:S05]  /*23a70*/  @!P1 BRA `(.L_x_6384) ;  /* 0x0000003800a09947 */ /* 0x002fea0003800000 */
.L_x_6535:
[----:B------:R-:W-:Y:S05]  /*23a80*/  @!P0 BRA `(.L_x_6385) ;  /* 0x0000000000048947 */ /* 0x000fea0003800000 */
[----:B------:R-:W-:Y:S01]  /*23a90*/  BPT.TRAP 0x1 ;  /* 0x000000040000795c */ /* 0x000fe20000300000 */
.L_x_6385:
[----:B------:R-:W2:Y:S02]  /*23aa0*/  LDL.LU R4, [R1+0x14] ;  /* 0x0000140001047983 */ /* 0x000ea40000300800 */
[----:B--2---:R-:W-:-:S04]  /*23ab0*/  IMAD R4, R4, 0x8, R0 ;  /* 0x0000000804047824 */ /* 0x004fc800078e0200 */
[----:B------:R-:W2:Y:S02]  /*23ac0*/  SYNCS.PHASECHK.TRANS64.TRYWAIT P1, [R4+URZ+0x2e860], R5 ;  /* 0x02e86005040075a7 */ /* 0x000ea4000802017f */
[----:B--2---:R-:W-:Y:S05]  /*23ad0*/  @!P1 BRA `(.L_x_6386) ;  /* 0x00000038009c9947 */ /* 0x004fea0003800000 */
.L_x_6536:
[----:B------:R-:W-:Y:S05]  /*23ae0*/  @!P0 BRA `(.L_x_6387) ;  /* 0x0000000000048947 */ /* 0x000fea0003800000 */
[----:B------:R-:W-:Y:S01]  /*23af0*/  BPT.TRAP 0x1 ;  /* 0x000000040000795c */ /* 0x000fe20000300000 */
.L_x_6387:
[----:B------:R-:W-:-:S04]  /*23b00*/  LEA R3, R3, R0, 0x3 ;  /* 0x0000000003037211 */ /* 0x000fc800078e18ff */
[----:B------:R-:W3:Y:S02]  /*23b10*/  SYNCS.PHASECHK.TRANS64.TRYWAIT P1, [R3+URZ+0x2e860], R2 ;  /* 0x02e86002030075a7 */ /* 0x000ee4000802017f */
[----:B---3--:R-:W-:Y:S05]  /*23b20*/  @!P1 BRA `(.L_x_6388) ;  /* 0x00000038009c9947 */ /* 0x008fea0003800000 */
.L_x_6537:
[----:B------:R-:W-:Y:S05]  /*23b30*/  @!P0 BRA `(.L_x_6389) ;  /* 0x0000000000048947 */ /* 0x000fea0003800000 */
[----:B------:R-:W-:Y:S01]  /*23b40*/  BPT.TRAP 0x1 ;  /* 0x000000040000795c */ /* 0x000fe20000300000 */
.L_x_6389:
[----:B------:R-:W4:Y:S02]  /*23b50*/  SYNCS.PHASECHK.TRANS64.TRYWAIT P0, [R4+URZ+0x2e880], R5 ;  /* 0x02e88005040075a7 */ /* 0x000f24000800017f */
[----:B----4-:R-:W-:Y:S05]  /*23b60*/  @!P0 BRA `(.L_x_6390) ;  /* 0x0000003800a08947 */ /* 0x010fea0003800000 */
.L_x_6391:
[----:B------:R0:W0:Y:S02]  /*23b70*/  SYNCS.PHASECHK.TRANS64.TRYWAIT P0, [R3+URZ+0x2e880], R2 ;  /* 0x02e88002030075a7 */ /* 0x000024000800017f */
[----:B0-----:R-:W-:Y:S05]  /*23b80*/  @!P0 NANOSLEEP.SYNCS 0x989680 ;  /* 0x009896800000895d */ /* 0x001fea0003900000 */
[----:B------:R-:W0:Y:S02]  /*23b90*/  @!P0 SYNCS.PHASECHK.TRANS64 P0, [R3+URZ+0x2e880], R2 ;  /* 0x02e88002030085a7 */ /* 0x000e24000800007f */
[----:B0-----:R-:W-:Y:S05]  /*23ba0*/  @!P0 BRA `(.L_x_6391) ;  /* 0xfffffffc00f08947 */ /* 0x001fea000383ffff */
.L_x_6094:
[----:B------:R-:W-:Y:S05]  /*23bb0*/  BSYNC B8 ;  /* 0x0000000000087941 */ /* 0x000fea0003800000 */
.L_x_6091:
[----:B------:R-:W-:Y:S05]  /*23bc0*/  EXIT ;  /* 0x000000000000794d */ /* 0x000fea0003800000 */
.L_x_6116:
[----:B0-----:R0:W1:Y:S02]  /*23bd0*/  SYNCS.PHASECHK.TRANS64.TRYWAIT P6, [R111+URZ+0x2e890], R125 ;  /* 0x02e8907d6f0075a7 */ /* 0x00106400080c017f */
[----:B-1----:R-:W-:Y:S05]  /*23be0*/  @!P6 NANOSLEEP.SYNCS 0x989680 ;  /* 0x009896800000e95d */ /* 0x002fea0003900000 */
[----:B------:R-:W1:Y:S02]  /*23bf0*/  @!P6 SYNCS.PHASECHK.TRANS64 P6, [R111+URZ+0x2e890], R125 ;  /* 0x02e8907d6f00e5a7 */ /* 0x000e6400080c007f */
[----:B-1----:R-:W-:Y:S05]  /*23c00*/  @!P6 BRA `(.L_x_6116) ;  /* 0xfffffffc00f0e947 */ /* 0x002fea000383ffff */
[----:B------:R-:W-:Y:S05]  /*23c10*/  BRA `(.L_x_6392) ;  /* 0xfffffdf400807947 */ /* 0x000fea000383ffff */
.L_x_6150:
[----:B0-----:R0:W1:Y:S02]  /*23c20*/  SYNCS.PHASECHK.TRANS64.TRYWAIT P3, [R111+URZ+0x2e890], R125 ;  /* 0x02e8907d6f0075a7 */ /* 0x001064000806017f */
[----:B-1----:R-:W-:Y:S05]  /*23c30*/  @!P3 NANOSLEEP.SYNCS 0x989680 ;  /* 0x009896800000b95d */ /* 0x002fea0003900000 */
[----:B------:R-:W1:Y:S02]  /*23c40*/  @!P3 SYNCS.PHASECHK.TRANS64 P3, [R111+URZ+0x2e890], R125 ;  /* 0x02e8907d6f00b5a7 */ /* 0x000e64000806007f */
[----:B-1----:R-:W-:Y:S05]  /*23c50*/  @!P3 BRA `(.L_x_6150) ;  /* 0xfffffffc00f0b947 */ /* 0x002fea000383ffff */
[----:B------:R-:W-:Y:S05]  /*23c60*/  BRA `(.L_x_6393) ;  /* 0xfffffe3800847947 */ /* 0x000fea000383ffff */
.L_x_6167:
[----:B0-----:R0:W1:Y:S02]  /*23c70*/  SYNCS.PHASECHK.TRANS64.TRYWAIT P2, [R111+URZ+0x2e890], R125 ;  /* 0x02e8907d6f0075a7 */ /* 0x001064000804017f */
[----:B-1----:R-:W-:Y:S05]  /*23c80*/  @!P2 NANOSLEEP.SYNCS 0x989680 ;  /* 0x009896800000a95d */ /* 0x002fea0003900000 */
[----:B------:R-:W1:Y:S02]  /*23c90*/  @!P2 SYNCS.PHASECHK.TRANS64 P2, [R111+URZ+0x2e890], R125 ;  /* 0x02e8907d6f00a5a7 */ /* 0x000e64000804007f */
[----:B-1----:R-:W-:Y:S05]  /*23ca0*/  @!P2 BRA `(.L_x_6167) ;  /* 0xfffffffc00f0a947 */ /* 0x002fea000383ffff */
[----:B------:R-:W-:Y:S05]  /*23cb0*/  BRA `(.L_x_6394) ;  /* 0xfffffe7c00247947 */ /* 0x000fea000383ffff */
.L_x_6177:
[----:B--2---:R2:W3:Y:S02]  /*23cc0*/  SYNCS.PHASECHK.TRANS64.TRYWAIT P3, [R111+URZ+0x2e8b0], R125 ;  /* 0x02e8b07d6f0075a7 */ /* 0x0044e4000806017f */
[----:B---3--:R-:W-:Y:S05]  /*23cd0*/  @!P3 NANOSLEEP.SYNCS 0x989680 ;  /* 0x009896800000b95d */ /* 0x008fea0003900000 */
[----:B------:R-:W3:Y:S02]  /*23ce0*/  @!P3 SYNCS.PHASECHK.TRANS64 P3, [R111+URZ+0x2e8b0], R125 ;  /* 0x02e8b07d6f00b5a7 */ /* 0x000ee4000806007f */
[----:B---3--:R-:W-:Y:S05]  /*23cf0*/  @!P3 BRA `(.L_x_6177) ;  /* 0xfffffffc00f0b947 */ /* 0x008fea000383ffff */
[----:B------:R-:W-:Y:S05]  /*23d00*/  BRA `(.L_x_6395) ;  /* 0xfffffe8000ec7947 */ /* 0x000fea000383ffff */
.L_x_6189:
        /* <DEDUP_REMOVED lines=8> */
[----:B------:R-:W-:-:S05]  /*23d90*/  SHF.R.S32.HI R50, RZ, 0x7, R50 ;  /* 0x00000007ff327819 */ /* 0x000fca0000011432 */
[----:B------:R-:W-:-:S07]  /*23da0*/  IMAD.MOV.U32 R13, RZ, RZ, R50 ;  /* 0x000000ffff0d7224 */ /* 0x000fce00078e0032 */
[----:B-----5:R-:W-:Y:S05]  /*23db0*/  WARPSYNC.COLLECTIVE R15, `(.L_x_6397) ;  /* 0x000000000f087348 */ /* 0x020fea0003c00000 */
[----:B------:R0:W1:Y:S02]  /*23dc0*/  SHFL.IDX P6, R14, R13, R12, R11 ;  /* 0x0000000c0d0e7389 */ /* 0x00006400000c000b */
[----:B01---5:R-:W-:Y:S01]  /*23dd0*/  ENDCOLLECTIVE ;  /* 0x000000000000791b */ /* 0x023fe20003800000 */
.L_x_6397:
[----:B------:R-:W-:Y:S05]  /*23de0*/  BSYNC B0 ;  /* 0x0000000000007941 */ /* 0x000fea0003800000 */
.L_x_6396:
[----:B------:R1:W-:Y:S01]  /*23df0*/  STL [R1+0x48], R14 ;  /* 0x0000480e01007387 */ /* 0x0003e20000100800 */
[----:B------:R-:W-:Y:S05]  /*23e00*/  BRA `(.L_x_6398) ;  /* 0xfffffe9000247947 */ /* 0x000fea000383ffff */
.L_x_6201:
[----:B------:R-:W-:Y:S01]  /*23e10*/  BSSY B1, `(.L_x_6399) ;  /* 0x0000008000017945 */ /* 0x000fe20003800000 */
[----:B------:R-:W-:Y:S01]  /*23e20*/  MOV R13, R26 ;  /* 0x0000001a000d7202 */ /* 0x000fe20000000f00 */
[----:B------:R-:W-:Y:S02]  /*23e30*/  IMAD.MOV.U32 R12, RZ, RZ, RZ ;  /* 0x000000ffff0c7224 */ /* 0x000fe400078e00ff */
[----:B------:R-:W-:Y:S02]  /*23e40*/  IMAD.MOV.U32 R11, RZ, RZ, 0x1c1f ;  /* 0x00001c1fff0b7424 */ /* 0x000fe400078e00ff */
[----:B------:R-:W-:-:S07]  /*23e50*/  IMAD.MOV.U32 R15, RZ, RZ, -0x1 ;  /* 0xffffffffff0f7424 */ /* 0x000fce00078e00ff */
[----:B-1----:R-:W-:Y:S05]  /*23e60*/  WARPSYNC.COLLECTIVE R15, `(.L_x_6400) ;  /* 0x000000000f087348 */ /* 0x002fea0003c00000 */
[----:B-1----:R0:W1:Y:S02]  /*23e70*/  SHFL.IDX P6, R14, R13, R12, R11 ;  /* 0x0000000c0d0e7389 */ /* 0x00206400000c000b */
[----:B01----:R-:W-:Y:S01]  /*23e80*/  ENDCOLLECTIVE ;  /* 0x000000000000791b */ /* 0x003fe20003800000 */
.L_x_6400:
[----:B------:R-:W-:Y:S05]  /*23e90*/  BSYNC B1 ;  /* 0x0000000000017941 */ /* 0x000fea0003800000 */
.L_x_6399:
        /* <DEDUP_REMOVED lines=8> */
.L_x_6401:
[----:B------:R-:W-:Y:S02]  /*23f20*/  IMAD.MOV.U32 R13, RZ, RZ, R27 ;  /* 0x000000ffff0d7224 */ /* 0x000fe400078e001b */
[----:B------:R-:W-:-:S07]  /*23f30*/  IMAD.MOV.U32 R5, RZ, RZ, R14 ;  /* 0x000000ffff057224 */ /* 0x000fce00078e000e */
[----:B------:R-:W-:Y:S05]  /*23f40*/  WARPSYNC.COLLECTIVE R15, `(.L_x_6402) ;  /* 0x000000000f087348 */ /* 0x000fea0003c00000 */
[----:B------:R0:W1:Y:S02]  /*23f50*/  SHFL.IDX P6, R14, R13, R12, R11 ;  /* 0x0000000c0d0e7389 */ /* 0x00006400000c000b */
[----:B01----:R-:W-:Y:S01]  /*23f60*/  ENDCOLLECTIVE ;  /* 0x000000000000791b */ /* 0x003fe20003800000 */
.L_x_6402:
[----:B------:R-:W-:Y:S01]  /*23f70*/  MOV R13, R28 ;  /* 0x0000001c000d7202 */ /* 0x000fe20000000f00 */
[----:B------:R-:W-:-:S07]  /*23f80*/  IMAD.MOV.U32 R7, RZ, RZ, R14 ;  /* 0x000000ffff077224 */ /* 0x000fce00078e000e */
[----:B------:R-:W-:Y:S05]  /*23f90*/  WARPSYNC.COLLECTIVE R15, `(.L_x_6403) ;  /* 0x000000000f087348 */ /* 0x000fea0003c00000 */
[----:B------:R0:W1:Y:S02]  /*23fa0*/  SHFL.IDX P6, R14, R13, R12, R11 ;  /* 0x0000000c0d0e7389 */ /* 0x00006400000c000b */
[----:B01----:R-:W-:Y:S01]  /*23fb0*/  ENDCOLLECTIVE ;  /* 0x000000000000791b */ /* 0x003fe20003800000 */
.L_x_6403:
[----:B------:R-:W-:Y:S05]  /*23fc0*/  BRA `(.L_x_6404) ;  /* 0xfffffe94002c7947 */ /* 0x000fea000383ffff */
.L_x_6205:
[----:B0-----:R0:W1:Y:S02]  /*23fd0*/  SYNCS.PHASECHK.TRANS64.TRYWAIT P0, [R16+URZ+0x2e800], R39 ;  /* 0x02e80027100075a7 */ /* 0x001064000800017f */
[----:B-1----:R-:W-:Y:S05]  /*23fe0*/  @!P0 NANOSLEEP.SYNCS 0x989680 ;  /* 0x009896800000895d */ /* 0x002fea0003900000 */
[----:B------:R-:W1:Y:S02]  /*23ff0*/  @!P0 SYNCS.PHASECHK.TRANS64 P0, [R16+URZ+0x2e800], R39 ;  /* 0x02e80027100085a7 */ /* 0x000e64000800007f */
[----:B-1----:R-:W-:Y:S05]  /*24000*/  @!P0 BRA `(.L_x_6205) ;  /* 0xfffffffc00f08947 */ /* 0x002fea000383ffff */
[----:B------:R-:W-:Y:S05]  /*24010*/  BRA `(.L_x_6405) ;  /* 0xfffffe9800d47947 */ /* 0x000fea000383ffff */
.L_x_6213:
[----:B------:R-:W-:Y:S01]  /*24020*/  BSSY B1, `(.L_x_6406) ;  /* 0x0000008000017945 */ /* 0x000fe20003800000 */
[----:B------:R-:W-:Y:S02]  /*24030*/  IMAD.MOV.U32 R13, RZ, RZ, R26 ;  /* 0x000000ffff0d7224 */ /* 0x000fe400078e001a */
[----:B------:R-:W-:Y:S02]  /*24040*/  IMAD.MOV.U32 R12, RZ, RZ, RZ ;  /* 0x000000ffff0c7224 */ /* 0x000fe400078e00ff */
[----:B------:R-:W-:Y:S02]  /*24050*/  IMAD.MOV.U32 R11, RZ, RZ, 0x1c1f ;  /* 0x00001c1fff0b7424 */ /* 0x000fe400078e00ff */
[----:B------:R-:W-:-:S07]  /*24060*/  IMAD.MOV.U32 R15, RZ, RZ, -0x1 ;  /* 0xffffffffff0f7424 */ /* 0x000fce00078e00ff */
[----:B-1----:R-:W-:Y:S05]  /*24070*/  WARPSYNC.COLLECTIVE R15, `(.L_x_6407) ;  /* 0x000000000f087348 */ /* 0x002fea0003c00000 */
[----:B-1----:R0:W1:Y:S02]  /*24080*/  SHFL.IDX P6, R14, R13, R12, R11 ;  /* 0x0000000c0d0e7389 */ /* 0x00206400000c000b */
[----:B01----:R-:W-:Y:S01]  /*24090*/  ENDCOLLECTIVE ;  /* 0x000000000000791b */ /* 0x003fe20003800000 */
.L_x_6407:
[----:B------:R-:W-:Y:S05]  /*240a0*/  BSYNC B1 ;  /* 0x0000000000017941 */ /* 0x000fea0003800000 */
.L_x_6406:
        /* <DEDUP_REMOVED lines=8> */
.L_x_6408:
[----:B------:R-:W-:Y:S02]  /*24130*/  IMAD.MOV.U32 R13, RZ, RZ, R27 ;  /* 0x000000ffff0d7224 */ /* 0x000fe400078e001b */
[----:B------:R-:W-:-:S07]  /*24140*/  IMAD.MOV.U32 R21, RZ, RZ, R14 ;  /* 0x000000ffff157224 */ /* 0x000fce00078e000e */
[----:B------:R-:W-:Y:S05]  /*24150*/  WARPSYNC.COLLECTIVE R15, `(.L_x_6409) ;  /* 0x000000000f087348 */ /* 0x000fea0003c00000 */
[----:B------:R0:W1:Y:S02]  /*24160*/  SHFL.IDX P6, R14, R13, R12, R11 ;  /* 0x0000000c0d0e7389 */ /* 0x00006400000c000b */
[----:B01----:R-:W-:Y:S01]  /*24170*/  ENDCOLLECTIVE ;  /* 0x000000000000791b */ /* 0x003fe20003800000 */
.L_x_6409:
[----:B------:R-:W-:Y:S01]  /*24180*/  IMAD.MOV.U32 R13, RZ, RZ, R28 ;  /* 0x000000ffff0d7224 */ /* 0x000fe200078e001c */
[----:B------:R-:W-:-:S07]  /*24190*/  MOV R25, R14 ;  /* 0x0000000e00197202 */ /* 0x000fce0000000f00 */
[----:B------:R-:W-:Y:S05]  /*241a0*/  WARPSYNC.COLLECTIVE R15, `(.L_x_6410) ;  /* 0x000000000f087348 */ /* 0x000fea0003c00000 */
[----:B------:R0:W1:Y:S02]  /*241b0*/  SHFL.IDX P6, R14, R13, R12, R11 ;  /* 0x0000000c0d0e7389 */ /* 0x00006400000c000b */
[----:B01----:R-:W-:Y:S01]  /*241c0*/  ENDCOLLECTIVE ;  /* 0x000000000000791b */ /* 0x003fe20003800000 */
.L_x_6410:
[----:B------:R-:W-:Y:S05]  /*241d0*/  BRA `(.L_x_6411) ;  /* 0xfffffeb0007c7947 */ /* 0x000fea000383ffff */
.L_x_6217:
[----:B0-----:R0:W1:Y:S02]  /*241e0*/  SYNCS.PHASECHK.TRANS64.TRYWAIT P1, [R16+URZ+0x2e800], R35 ;  /* 0x02e80023100075a7 */ /* 0x001064000802017f */
[----:B-1----:R-:W-:Y:S05]  /*241f0*/  @!P1 NANOSLEEP.SYNCS 0x989680 ;  /* 0x009896800000995d */ /* 0x002fea0003900000 */
[----:B------:R-:W1:Y:S02]  /*24200*/  @!P1 SYNCS.PHASECHK.TRANS64 P1, [R16+URZ+0x2e800], R35 ;  /* 0x02e80023100095a7 */ /* 0x000e64000802007f */
[----:B-1----:R-:W-:Y:S05]  /*24210*/  @!P1 BRA `(.L_x_6217) ;  /* 0xfffffffc00f09947 */ /* 0x002fea000383ffff */
[----:B------:R-:W-:Y:S05]  /*24220*/  BRA `(.L_x_6412) ;  /* 0xfffffeb400e07947 */ /* 0x000fea000383ffff */
.L_x_6223:
[----:B-1----:R1:W3:Y:S02]  /*24230*/  SYNCS.PHASECHK.TRANS64.TRYWAIT P1, [R3+URZ+0x2e830], R6 ;  /* 0x02e83006030075a7 */ /* 0x0022e4000802017f */
[----:B---3--:R-:W-:Y:S05]  /*24240*/  @!P1 NANOSLEEP.SYNCS 0x989680 ;  /* 0x009896800000995d */ /* 0x008fea0003900000 */
[----:B------:R-:W3:Y:S02]  /*24250*/  @!P1 SYNCS.PHASECHK.TRANS64 P1, [R3+URZ+0x2e830], R6 ;  /* 0x02e83006030095a7 */ /* 0x000ee4000802007f */
[----:B---3--:R-:W-:Y:S05]  /*24260*/  @!P1 BRA `(.L_x_6223) ;  /* 0xfffffffc00f09947 */ /* 0x008fea000383ffff */
[----:B------:R-:W-:Y:S05]  /*24270*/  BRA `(.L_x_6222) ;  /* 0xfffffed0006c7947 */ /* 0x000fea000383ffff */
.L_x_6229:
[----:B-1----:R1:W2:Y:S02]  /*24280*/  SYNCS.PHASECHK.TRANS64.TRYWAIT P2, [R13+URZ+0x2e830], R0 ;  /* 0x02e830000d0075a7 */ /* 0x0022a4000804017f */
[----:B--2---:R-:W-:Y:S05]  /*24290*/  @!P2 NANOSLEEP.SYNCS 0x989680 ;  /* 0x009896800000a95d */ /* 0x004fea0003900000 */
[----:B------:R-:W2:Y:S02]  /*242a0*/  @!P2 SYNCS.PHASECHK.TRANS64 P2, [R13+URZ+0x2e830], R0 ;  /* 0x02e830000d00a5a7 */ /* 0x000ea4000804007f */
[----:B--2---:R-:W-:Y:S05]  /*242b0*/  @!P2 BRA `(.L_x_6229) ;  /* 0xfffffffc00f0a947 */ /* 0x004fea000383ffff */
[----:B------:R-:W-:Y:S05]  /*242c0*/  BRA `(.L_x_6228) ;  /* 0xffffff1400487947 */ /* 0x000fea000383ffff */
.L_x_6233:
[----:B-1----:R1:W2:Y:S02]  /*242d0*/  SYNCS.PHASECHK.TRANS64.TRYWAIT P1, [R12+URZ+0x2e850], R0 ;  /* 0x02e850000c0075a7 */ /* 0x0022a4000802017f */
[----:B--2---:R-:W-:Y:S05]  /*242e0*/  @!P1 NANOSLEEP.SYNCS 0x989680 ;  /* 0x009896800000995d */ /* 0x004fea0003900000 */
[----:B------:R-:W2:Y:S02]  /*242f0*/  @!P1 SYNCS.PHASECHK.TRANS64 P1, [R12+URZ+0x2e850], R0 ;  /* 0x02e850000c0095a7 */ /* 0x000ea4000802007f */
[----:B--2---:R-:W-:Y:S05]  /*24300*/  @!P1 BRA `(.L_x_6233) ;  /* 0xfffffffc00f09947 */ /* 0x004fea000383ffff */
[----:B------:R-:W-:Y:S05]  /*24310*/  BRA `(.L_x_6230) ;  /* 0xffffff2800947947 */ /* 0x000fea000383ffff */
.L_x_6239:
[----:B--2---:R2:W3:Y:S02]  /*24320*/  SYNCS.PHASECHK.TRANS64.TRYWAIT P1, [R12+URZ+0x2e850], R3 ;  /* 0x02e850030c0075a7 */ /* 0x0044e4000802017f */
[----:B---3--:R-:W-:Y:S05]  /*24330*/  @!P1 NANOSLEEP.SYNCS 0x989680 ;  /* 0x009896800000995d */ /* 0x008fea0003900000 */
[----:B------:R-:W3:Y:S02]  /*24340*/  @!P1 SYNCS.PHASECHK.TRANS64 P1, [R12+URZ+0x2e850], R3 ;  /* 0x02e850030c0095a7 */ /* 0x000ee4000802007f */
[----:B---3--:R-:W-:Y:S05]  /*24350*/  @!P1 BRA `(.L_x_6239) ;  /* 0xfffffffc00f09947 */ /* 0x008fea000383ffff */
[----:B------:R-:W-:Y:S05]  /*24360*/  BRA `(.L_x_6238) ;  /* 0xffffff54002c7947 */ /* 0x000fea000383ffff */
.L_x_6243:
[----:B------:R-:W-:Y:S01]  /*24370*/  IMAD.MOV.U32 R12, RZ, RZ, R0 ;  /* 0x000000ffff0c7224 */ /* 0x000fe200078e0000 */
[----:B------:R-:W-:Y:S01]  /*24380*/  SEL R5, R96, R97, P0 ;  /* 0x0000006160057207 */ /* 0x000fe20000000000 */
[----:B------:R-:W-:Y:S01]  /*24390*/  IMAD.MOV.U32 R11, RZ, RZ, 0x1c1f ;  /* 0x00001c1fff0b7424 */ /* 0x000fe200078e00ff */
[----:B------:R-:W-:Y:S01]  /*243a0*/  SEL R7, R97, R96, P0 ;  /* 0x0000006061077207 */ /* 0x000fe20000000000 */
[----:B------:R-:W-:Y:S01]  /*243b0*/  IMAD.MOV.U32 R15, RZ, RZ, -0x1 ;  /* 0xffffffffff0f7424 */ /* 0x000fe200078e00ff */
[----:B------:R-:W-:Y:S02]  /*243c0*/  SEL R9, R92, R93, P0 ;  /* 0x0000005d5c097207 */ /* 0x000fe40000000000 */
[----:B------:R-:W-:-:S07]  /*243d0*/  SEL R21, R93, R92, P0 ;  /* 0x0000005c5d157207 */ /* 0x000fce0000000000 */
[----:B-----5:R-:W-:Y:S05]  /*243e0*/  WARPSYNC.COLLECTIVE R15, `(.L_x_6413) ;  /* 0x000000000f087348 */ /* 0x020fea0003c00000 */
[----:B------:R0:W1:Y:S02]  /*243f0*/  SHFL.IDX P6, R14, R13, R12, R11 ;  /* 0x0000000c0d0e7389 */ /* 0x00006400000c000b */
[----:B01---5:R-:W-:Y:S01]  /*24400*/  ENDCOLLECTIVE ;  /* 0x000000000000791b */ /* 0x023fe20003800000 */
.L_x_6413:
        /* <DEDUP_REMOVED lines=18> */
.L_x_6414:
        /* <DEDUP_REMOVED lines=19> */
.L_x_6415:
[----:B------:R-:W-:Y:S02]  /*24660*/  SEL R55, R52, R55, P0 ;  /* 0x0000003734377207 */ /* 0x000fe40000000000 */
        /* <DEDUP_REMOVED lines=8> */
.L_x_6416:
[----:B------:R-:W-:Y:S02]  /*246f0*/  IMAD.MOV.U32 R13, RZ, RZ, R9 ;  /* 0x000000ffff0d7224 */ /* 0x000fe400078e0009 */
[----:B------:R-:W-:Y:S02]  /*24700*/  IMAD.MOV.U32 R12, RZ, RZ, R0 ;  /* 0x000000ffff0c7224 */ /* 0x000fe400078e0000 */
[----:B------:R-:W-:-:S07]  /*24710*/  IMAD.MOV.U32 R7, RZ, RZ, R14 ;  /* 0x000000ffff077224 */ /* 0x000fce00078e000e */
[----:B------:R-:W-:Y:S05]  /*24720*/  WARPSYNC.COLLECTIVE R15, `(.L_x_6417) ;  /* 0x000000000f087348 */ /* 0x000fea0003c00000 */
[----:B------:R0:W1:Y:S02]  /*24730*/  SHFL.IDX P6, R14, R13, R12, R11 ;  /* 0x0000000c0d0e7389 */ /* 0x00006400000c000b */
[----:B01----:R-:W-:Y:S01]  /*24740*/  ENDCOLLECTIVE ;  /* 0x000000000000791b */ /* 0x003fe20003800000 */
.L_x_6417:
        /* <DEDUP_REMOVED lines=8> */
.L_x_6418:
[----:B------:R-:W-:Y:S02]  /*247d0*/  IMAD.MOV.U32 R13, RZ, RZ, R25 ;  /* 0x000000ffff0d7224 */ /* 0x000fe400078e0019 */
[----:B------:R-:W-:Y:S02]  /*247e0*/  IMAD.MOV.U32 R12, RZ, RZ, R0 ;  /* 0x000000ffff0c7224 */ /* 0x000fe400078e0000 */
[----:B------:R-:W-:-:S07]  /*247f0*/  IMAD.MOV.U32 R20, RZ, RZ, R14 ;  /* 0x000000ffff147224 */ /* 0x000fce00078e000e */
[----:B------:R-:W-:Y:S05]  /*24800*/  WARPSYNC.COLLECTIVE R15, `(.L_x_6419) ;  /* 0x000000000f087348 */ /* 0x000fea0003c00000 */
[----:B------:R0:W1:Y:S02]  /*24810*/  SHFL.IDX P6, R14, R13, R12, R11 ;  /* 0x0000000c0d0e7389 */ /* 0x00006400000c000b */
[----:B01----:R-:W-:Y:S01]  /*24820*/  ENDCOLLECTIVE ;  /* 0x000000000000791b */ /* 0x003fe20003800000 */
.L_x_6419:
[----:B------:R-:W-:Y:S01]  /*24830*/  MOV R13, R27 ;  /* 0x0000001b000d7202 */ /* 0x000fe20000000f00 */
[----:B------:R-:W-:Y:S02]  /*24840*/  IMAD.MOV.U32 R12, RZ, RZ, R2 ;  /* 0x000000ffff0c7224 */ /* 0x000fe400078e0002 */
[----:B------:R-:W-:-:S07]  /*24850*/  IMAD.MOV.U32 R26, RZ, RZ, R14 ;  /* 0x000000ffff1a7224 */ /* 0x000fce00078e000e */
[----:B------:R-:W-:Y:S05]  /*24860*/  WARPSYNC.COLLECTIVE R15, `(.L_x_6420) ;  /* 0x000000000f087348 */ /* 0x000fea0003c00000 */
[----:B------:R0:W1:Y:S02]  /*24870*/  SHFL.IDX P6, R14, R13, R12, R11 ;  /* 0x0000000c0d0e7389 */ /* 0x00006400000c000b */
[----:B01----:R-:W-:Y:S01]  /*24880*/  ENDCOLLECTIVE ;  /* 0x000000000000791b */ /* 0x003fe20003800000 */
.L_x_6420:
[----:B------:R-:W-:Y:S02]  /*24890*/  IMAD.MOV.U32 R13, RZ, RZ, R29 ;  /* 0x000000ffff0d7224 */ /* 0x000fe400078e001d */
[----:B------:R-:W-:Y:S02]  /*248a0*/  IMAD.MOV.U32 R12, RZ, RZ, R0 ;  /* 0x000000ffff0c7224 */ /* 0x000fe400078e0000 */
[----:B------:R-:W-:-:S07]  /*248b0*/  IMAD.MOV.U32 R27, RZ, RZ, R14 ;  /* 0x000000ffff1b7224 */ /* 0x000fce00078e000e */
[----:B------:R-:W-:Y:S05]  /*248c0*/  WARPSYNC.COLLECTIVE R15, `(.L_x_6421) ;  /* 0x000000000f087348 */ /* 0x000fea0003c00000 */
[----:B------:R0:W1:Y:S02]  /*248d0*/  SHFL.IDX P6, R14, R13, R12, R11 ;  /* 0x0000000c0d0e7389 */ /* 0x00006400000c000b */
[----:B01----:R-:W-:Y:S01]  /*248e0*/  ENDCOLLECTIVE ;  /* 0x000000000000791b */ /* 0x003fe20003800000 */
.L_x_6421:
        /* <DEDUP_REMOVED lines=8> */
.L_x_6422:
[----:B------:R-:W-:Y:S02]  /*24970*/  IMAD.MOV.U32 R13, RZ, RZ, R33 ;  /* 0x000000ffff0d7224 */ /* 0x000fe400078e0021 */
[----:B------:R-:W-:Y:S02]  /*24980*/  IMAD.MOV.U32 R12, RZ, RZ, R0 ;  /* 0x000000ffff0c7224 */ /* 0x000fe400078e0000 */
[----:B------:R-:W-:-:S07]  /*24990*/  IMAD.MOV.U32 R31, RZ, RZ, R14 ;  /* 0x000000ffff1f7224 */ /* 0x000fce00078e000e */
[----:B------:R-:W-:Y:S05]  /*249a0*/  WARPSYNC.COLLECTIVE R15, `(.L_x_6423) ;  /* 0x000000000f087348 */ /* 0x000fea0003c00000 */
[----:B------:R0:W1:Y:S02]  /*249b0*/  SHFL.IDX P6, R14, R13, R12, R11 ;  /* 0x0000000c0d0e7389 */ /* 0x00006400000c000b */
[----:B01----:R-:W-:Y:S01]  /*249c0*/  ENDCOLLECTIVE ;  /* 0x000000000000791b */ /* 0x003fe20003800000 */
.L_x_6423:
        /* <DEDUP_REMOVED lines=8> */
.L_x_6424:
[----:B------:R-:W-:Y:S02]  /*24a50*/  IMAD.MOV.U32 R13, RZ, RZ, R37 ;  /* 0x000000ffff0d7224 */ /* 0x000fe400078e0025 */
[----:B------:R-:W-:Y:S02]  /*24a60*/  IMAD.MOV.U32 R12, RZ, RZ, R0 ;  /* 0x000000ffff0c7224 */ /* 0x000fe400078e0000 */
[----:B------:R-:W-:-:S07]  /*24a70*/  IMAD.MOV.U32 R35, RZ, RZ, R14 ;  /* 0x000000ffff237224 */ /* 0x000fce00078e000e */
[----:B------:R-:W-:Y:S05]  /*24a80*/  WARPSYNC.COLLECTIVE R15, `(.L_x_6425) ;  /* 0x000000000f087348 */ /* 0x000fea0003c00000 */
[----:B------:R0:W1:Y:S02]  /*24a90*/  SHFL.IDX P6, R14, R13, R12, R11 ;  /* 0x0000000c0d0e7389 */ /* 0x00006400000c000b */
[----:B01----:R-:W-:Y:S01]  /*24aa0*/  ENDCOLLECTIVE ;  /* 0x000000000000791b */ /* 0x003fe20003800000 */
.L_x_6425:
        /* <DEDUP_REMOVED lines=8> */
.L_x_6426:
[----:B------:R-:W-:Y:S02]  /*24b30*/  IMAD.MOV.U32 R13, RZ, RZ, R41 ;  /* 0x000000ffff0d7224 */ /* 0x000fe400078e0029 */
[----:B------:R-:W-:Y:S02]  /*24b40*/  IMAD.MOV.U32 R12, RZ, RZ, R0 ;  /* 0x000000ffff0c7224 */ /* 0x000fe400078e0000 */
[----:B------:R-:W-:-:S07]  /*24b50*/  IMAD.MOV.U32 R39, RZ, RZ, R14 ;  /* 0x000000ffff277224 */ /* 0x000fce00078e000e */
[----:B------:R-:W-:Y:S05]  /*24b60*/  WARPSYNC.COLLECTIVE R15, `(.L_x_6427) ;  /* 0x000000000f087348 */ /* 0x000fea0003c00000 */
[----:B------:R0:W1:Y:S02]  /*24b70*/  SHFL.IDX P6, R14, R13, R12, R11 ;  /* 0x0000000c0d0e7389 */ /* 0x00006400000c000b */
[----:B01----:R-:W-:Y:S01]  /*24b80*/  ENDCOLLECTIVE ;  /* 0x000000000000791b */ /* 0x003fe20003800000 */
.L_x_6427:
        /* <DEDUP_REMOVED lines=8> */
.L_x_6428:
[----:B------:R-:W-:Y:S02]  /*24c10*/  IMAD.MOV.U32 R13, RZ, RZ, R45 ;  /* 0x000000ffff0d7224 */ /* 0x000fe400078e002d */
[----:B------:R-:W-:Y:S02]  /*24c20*/  IMAD.MOV.U32 R12, RZ, RZ, R0 ;  /* 0x000000ffff0c7224 */ /* 0x000fe400078e0000 */
[----:B------:R-:W-:-:S07]  /*24c30*/  IMAD.MOV.U32 R43, RZ, RZ, R14 ;  /* 0x000000ffff2b7224 */ /* 0x000fce00078e000e */
[----:B------:R-:W-:Y:S05]  /*24c40*/  WARPSYNC.COLLECTIVE R15, `(.L_x_6429) ;  /* 0x000000000f087348 */ /* 0x000fea0003c00000 */
[----:B------:R0:W1:Y:S02]  /*24c50*/  SHFL.IDX P6, R14, R13, R12, R11 ;  /* 0x0000000c0d0e7389 */ /* 0x00006400000c000b */
[----:B01----:R-:W-:Y:S01]  /*24c60*/  ENDCOLLECTIVE ;  /* 0x000000000000791b */ /* 0x003fe20003800000 */
.L_x_6429:
[----:B------:R-:W-:Y:S02]  /*24c70*/  SEL R40, R42, R43, P0 ;  /* 0x0000002b2a287207 */ /* 0x000fe40000000000 */
[----:B------:R-:W-:Y:S02]  /*24c80*/  SEL R42, R43, R42, P0 ;  /* 0x0000002a2b2a7207 */ /* 0x000fe40000000000 */
[----:B------:R-:W-:Y:S01]  /*24c90*/  MOV R13, R47 ;  /* 0x0000002f000d7202 */ /* 0x000fe20000000f00 */
[----:B------:R-:W-:Y:S02]  /*24ca0*/  IMAD.MOV.U32 R12, RZ, RZ, R2 ;  /* 0x000000ffff0c7224 */ /* 0x000fe400078e0002 */
[----:B------:R-:W-:Y:S02]  /*24cb0*/  IMAD.MOV.U32 R47, RZ, RZ, RZ ;  /* 0x000000ffff2f7224 */ /* 0x000fe400078e00ff */
[----:B------:R-:W-:-:S07]  /*24cc0*/  IMAD.MOV.U32 R45, RZ, RZ, R14 ;  /* 0x000000ffff2d7224 */ /* 0x000fce00078e000e */
[----:B------:R-:W-:Y:S05]  /*24cd0*/  WARPSYNC.COLLECTIVE R15, `(.L_x_6430) ;  /* 0x000000000f087348 */ /* 0x000fea0003c00000 */
[----:B------:R0:W1:Y:S02]  /*24ce0*/  SHFL.IDX P6, R14, R13, R12, R11 ;  /* 0x0000000c0d0e7389 */ /* 0x00006400000c000b */
[----:B01----:R-:W-:Y:S01]  /*24cf0*/  ENDCOLLECTIVE ;  /* 0x000000000000791b */ /* 0x003fe20003800000 */
.L_x_6430:
[----:B------:R-:W-:Y:S02]  /*24d00*/  IMAD.MOV.U32 R13, RZ, RZ, R49 ;  /* 0x000000ffff0d7224 */ /* 0x000fe400078e0031 */
[----:B------:R-:W-:Y:S02]  /*24d10*/  IMAD.MOV.U32 R12, RZ, RZ, R0 ;  /* 0x000000ffff0c7224 */ /* 0x000fe400078e0000 */
[----:B------:R-:W-:-:S07]  /*24d20*/  IMAD.MOV.U32 R44, RZ, RZ, R14 ;  /* 0x000000ffff2c7224 */ /* 0x000fce00078e000e */
[----:B------:R-:W-:Y:S05]  /*24d30*/  WARPSYNC.COLLECTIVE R15, `(.L_x_6431) ;  /* 0x000000000f087348 */ /* 0x000fea0003c00000 */
[----:B------:R0:W1:Y:S02]  /*24d40*/  SHFL.IDX P6, R14, R13, R12, R11 ;  /* 0x0000000c0d0e7389 */ /* 0x00006400000c000b */
[----:B01----:R-:W-:Y:S01]  /*24d50*/  ENDCOLLECTIVE ;  /* 0x000000000000791b */ /* 0x003fe20003800000 */
.L_x_6431:
        /* <DEDUP_REMOVED lines=8> */
.L_x_6432:
[----:B------:R-:W-:Y:S02]  /*24de0*/  IMAD.MOV.U32 R13, RZ, RZ, R53 ;  /* 0x000000ffff0d7224 */ /* 0x000fe400078e0035 */
[----:B------:R-:W-:Y:S02]  /*24df0*/  IMAD.MOV.U32 R12, RZ, RZ, R0 ;  /* 0x000000ffff0c7224 */ /* 0x000fe400078e0000 */
[----:B------:R-:W-:-:S07]  /*24e00*/  IMAD.MOV.U32 R46, RZ, RZ, R14 ;  /* 0x000000ffff2e7224 */ /* 0x000fce00078e000e */
[----:B------:R-:W-:Y:S05]  /*24e10*/  WARPSYNC.COLLECTIVE R15, `(.L_x_6433) ;  /* 0x000000000f087348 */ /* 0x000fea0003c00000 */
[----:B------:R0:W1:Y:S02]  /*24e20*/  SHFL.IDX P6, R14, R13, R12, R11 ;  /* 0x0000000c0d0e7389 */ /* 0x00006400000c000b */
[----:B01----:R-:W-:Y:S01]  /*24e30*/  ENDCOLLECTIVE ;  /* 0x000000000000791b */ /* 0x003fe20003800000 */
.L_x_6433:
[----:B------:R-:W-:Y:S01]  /*24e40*/  MOV R13, R55 ;  /* 0x00000037000d7202 */ /* 0x000fe20000000f00 */
[----:B------:R-:W-:Y:S02]  /*24e50*/  IMAD.MOV.U32 R12, RZ, RZ, R2 ;  /* 0x000000ffff0c7224 */ /* 0x000fe400078e0002 */
[----:B------:R-:W-:-:S07]  /*24e60*/  IMAD.MOV.U32 R53, RZ, RZ, R14 ;  /* 0x000000ffff357224 */ /* 0x000fce00078e000e */
[----:B------:R-:W-:Y:S05]  /*24e70*/  WARPSYNC.COLLECTIVE R15, `(.L_x_6434) ;  /* 0x000000000f087348 */ /* 0x000fea0003c00000 */
[----:B------:R0:W1:Y:S02]  /*24e80*/  SHFL.IDX P6, R14, R13, R12, R11 ;  /* 0x0000000c0d0e7389 */ /* 0x00006400000c000b */
[----:B01----:R-:W-:Y:S01]  /*24e90*/  ENDCOLLECTIVE ;  /* 0x000000000000791b */ /* 0x003fe20003800000 */
.L_x_6434:
[----:B------:R-:W-:Y:S02]  /*24ea0*/  IMAD.MOV.U32 R13, RZ, RZ, R59 ;  /* 0x000000ffff0d7224 */ /* 0x000fe400078e003b */
[----:B------:R-:W-:Y:S02]  /*24eb0*/  IMAD.MOV.U32 R12, RZ, RZ, R0 ;  /* 0x000000ffff0c7224 */ /* 0x000fe400078e0000 */
[----:B------:R-:W-:-:S07]  /*24ec0*/  IMAD.MOV.U32 R48, RZ, RZ, R14 ;  /* 0x000000ffff307224 */ /* 0x000fce00078e000e */
[----:B------:R-:W-:Y:S05]  /*24ed0*/  WARPSYNC.COLLECTIVE R15, `(.L_x_6435) ;  /* 0x000000000f087348 */ /* 0x000fea0003c00000 */
[----:B------:R0:W1:Y:S02]  /*24ee0*/  SHFL.IDX P6, R14, R13, R12, R11 ;  /* 0x0000000c0d0e7389 */ /* 0x00006400000c000b */
[----:B01----:R-:W-:Y:S01]  /*24ef0*/  ENDCOLLECTIVE ;  /* 0x000000000000791b */ /* 0x003fe20003800000 */
.L_x_6435:
[----:B------:R-:W-:Y:S01]  /*24f00*/  MOV R13, R61 ;  /* 0x0000003d000d7202 */ /* 0x000fe20000000f00 */
[----:B------:R-:W-:Y:S02]  /*24f10*/  IMAD.MOV.U32 R12, RZ, RZ, R2 ;  /* 0x000000ffff0c7224 */ /* 0x000fe400078e0002 */
[----:B------:R-:W-:-:S07]  /*24f20*/  IMAD.MOV.U32 R59, RZ, RZ, R14 ;  /* 0x000000ffff3b7224 */ /* 0x000fce00078e000e */
[----:B------:R-:W-:Y:S05]  /*24f30*/  WARPSYNC.COLLECTIVE R15, `(.L_x_6436) ;  /* 0x000000000f087348 */ /* 0x000fea0003c00000 */
[----:B------:R0:W1:Y:S02]  /*24f40*/  SHFL.IDX P6, R14, R13, R12, R11 ;  /* 0x0000000c0d0e7389 */ /* 0x00006400000c000b */
[----:B01----:R-:W-:Y:S01]  /*24f50*/  ENDCOLLECTIVE ;  /* 0x000000000000791b */ /* 0x003fe20003800000 */
.L_x_6436:
[----:B------:R-:W-:Y:S02]  /*24f60*/  IMAD.MOV.U32 R13, RZ, RZ, R63 ;  /* 0x000000ffff0d7224 */ /* 0x000fe400078e003f */
[----:B------:R-:W-:Y:S02]  /*24f70*/  IMAD.MOV.U32 R12, RZ, RZ, R0 ;  /* 0x000000ffff0c7224 */ /* 0x000fe400078e0000 */
[----:B------:R-:W-:-:S07]  /*24f80*/  IMAD.MOV.U32 R50, RZ, RZ, R14 ;  /* 0x000000ffff327224 */ /* 0x000fce00078e000e */
[----:B------:R-:W-:Y:S05]  /*24f90*/  WARPSYNC.COLLECTIVE R15, `(.L_x_6437) ;  /* 0x000000000f087348 */ /* 0x000fea0003c00000 */
[----:B------:R0:W1:Y:S02]  /*24fa0*/  SHFL.IDX P6, R14, R13, R12, R11 ;  /* 0x0000000c0d0e7389 */ /* 0x00006400000c000b */
[----:B01----:R-:W-:Y:S01]  /*24fb0*/  ENDCOLLECTIVE ;  /* 0x000000000000791b */ /* 0x003fe20003800000 */
.L_x_6437:
        /* <DEDUP_REMOVED lines=8> */
.L_x_6438:
[----:B------:R-:W-:Y:S02]  /*25040*/  IMAD.MOV.U32 R13, RZ, RZ, R67 ;  /* 0x000000ffff0d7224 */ /* 0x000fe400078e0043 */
[----:B------:R-:W-:Y:S02]  /*25050*/  IMAD.MOV.U32 R12, RZ, RZ, R0 ;  /* 0x000000ffff0c7224 */ /* 0x000fe400078e0000 */
[----:B------:R-:W-:-:S07]  /*25060*/  IMAD.MOV.U32 R52, RZ, RZ, R14 ;  /* 0x000000ffff347224 */ /* 0x000fce00078e000e */
[----:B------:R-:W-:Y:S05]  /*25070*/  WARPSYNC.COLLECTIVE R15, `(.L_x_6439) ;  /* 0x000000000f087348 */ /* 0x000fea0003c00000 */
[----:B------:R0:W1:Y:S02]  /*25080*/  SHFL.IDX P6, R14, R13, R12, R11 ;  /* 0x0000000c0d0e7389 */ /* 0x00006400000c000b */
[----:B01----:R-:W-:Y:S01]  /*25090*/  ENDCOLLECTIVE ;  /* 0x000000000000791b */ /* 0x003fe20003800000 */
.L_x_6439:
        /* <DEDUP_REMOVED lines=8> */
.L_x_6440:
[----:B------:R-:W-:Y:S02]  /*25120*/  IMAD.MOV.U32 R13, RZ, RZ, R71 ;  /* 0x000000ffff0d7224 */ /* 0x000fe400078e0047 */
[----:B------:R-:W-:Y:S02]  /*25130*/  IMAD.MOV.U32 R12, RZ, RZ, R0 ;  /* 0x000000ffff0c7224 */ /* 0x000fe400078e0000 */
[----:B------:R-:W-:-:S07]  /*25140*/  IMAD.MOV.U32 R54, RZ, RZ, R14 ;  /* 0x000000ffff367224 */ /* 0x000fce00078e000e */
[----:B------:R-:W-:Y:S05]  /*25150*/  WARPSYNC.COLLECTIVE R15, `(.L_x_6441) ;  /* 0x000000000f087348 */ /* 0x000fea0003c00000 */
[----:B------:R0:W1:Y:S02]  /*25160*/  SHFL.IDX P6, R14, R13, R12, R11 ;  /* 0x0000000c0d0e7389 */ /* 0x00006400000c000b */
[----:B01----:R-:W-:Y:S01]  /*25170*/  ENDCOLLECTIVE ;  /* 0x000000000000791b */ /* 0x003fe20003800000 */
.L_x_6441:
        /* <DEDUP_REMOVED lines=8> */
.L_x_6442:
[----:B------:R-:W-:Y:S02]  /*25200*/  IMAD.MOV.U32 R13, RZ, RZ, R75 ;  /* 0x000000ffff0d7224 */ /* 0x000fe400078e004b */
[----:B------:R-:W-:Y:S02]  /*25210*/  IMAD.MOV.U32 R12, RZ, RZ, R0 ;  /* 0x000000ffff0c7224 */ /* 0x000fe400078e0000 */
[----:B------:R-:W-:-:S07]  /*25220*/  IMAD.MOV.U32 R58, RZ, RZ, R14 ;  /* 0x000000ffff3a7224 */ /* 0x000fce00078e000e */
[----:B------:R-:W-:Y:S05]  /*25230*/  WARPSYNC.COLLECTIVE R15, `(.L_x_6443) ;  /* 0x000000000f087348 */ /* 0x000fea0003c00000 */
[----:B------:R0:W1:Y:S02]  /*25240*/  SHFL.IDX P6, R14, R13, R12, R11 ;  /* 0x0000000c0d0e7389 */ /* 0x00006400000c000b */
[----:B01----:R-:W-:Y:S01]  /*25250*/  ENDCOLLECTIVE ;  /* 0x000000000000791b */ /* 0x003fe20003800000 */
.L_x_6443:
        /* <DEDUP_REMOVED lines=8> */
.L_x_6444:
[----:B------:R-:W-:Y:S02]  /*252e0*/  SEL R12, R9, R20, P0 ;  /* 0x00000014090c7207 */ /* 0x000fe40000000000 */
[----:B------:R-:W-:Y:S02]  /*252f0*/  SEL R11, R46, R49, P0 ;  /* 0x000000312e0b7207 */ /* 0x000fe40000000000 */
[----:B------:R-:W-:Y:S02]  /*25300*/  SEL R13, R53, R48, P0 ;  /* 0x00000030350d7207 */ /* 0x000fe40000000000 */
[----:B------:R-:W-:Y:S01]  /*25310*/  SEL R15, R48, R53, P0 ;  /* 0x00000035300f7207 */ /* 0x000fe20000000000 */
[----:B------:R-:W-:Y:S01]  /*25320*/  IMAD.MOV.U32 R60, RZ, RZ, R14 ;  /* 0x000000ffff3c7224 */ /* 0x000fe200078e000e */
[----:B------:R-:W-:Y:S02]  /*25330*/  SEL R14, R20, R9, P0 ;  /* 0x00000009140e7207 */ /* 0x000fe40000000000 */
[----:B------:R-:W-:Y:S01]  /*25340*/  SEL R9, R49, R46, P0 ;  /* 0x0000002e31097207 */ /* 0x000fe20000000000 */
[----:B------:R-:W-:Y:S06]  /*25350*/  BRA `(.L_x_6445) ;  /* 0xffffff5c00407947 */ /* 0x000fec000383ffff */
.L_x_6255:
[----:B------:R-:W-:Y:S01]  /*25360*/  IMAD.MOV.U32 R13, RZ, RZ, R3 ;  /* 0x000000ffff0d7224 */ /* 0x000fe200078e0003 */
[----:B------:R-:W-:Y:S01]  /*25370*/  MOV R11, 0x181f ;  /* 0x0000181f000b7802 */ /* 0x000fe20000000f00 */
[----:B------:R-:W-:Y:S02]  /*25380*/  IMAD.MOV.U32 R12, RZ, RZ, RZ ;  /* 0x000000ffff0c7224 */ /* 0x000fe400078e00ff */
[----:B------:R-:W-:-:S07]  /*25390*/  IMAD.MOV.U32 R15, RZ, RZ, -0x1 ;  /* 0xffffffffff0f7424 */ /* 0x000fce00078e00ff */
[----:B-1----:R-:W-:Y:S05]  /*253a0*/  WARPSYNC.COLLECTIVE R15, `(.L_x_6446) ;  /* 0x000000000f087348 */ /* 0x002fea0003c00000 */
[----:B------:R0:W2:Y:S02]  /*253b0*/  SHFL.IDX P6, R14, R13, R12, R11 ;  /* 0x0000000c0d0e7389 */ /* 0x0000a400000c000b */
[----:B012---:R-:W-:Y:S01]  /*253c0*/  ENDCOLLECTIVE ;  /* 0x000000000000791b */ /* 0x007fe20003800000 */
.L_x_6446:
[----:B------:R-:W-:Y:S02]  /*253d0*/  IMAD.MOV.U32 R13, RZ, RZ, R2 ;  /* 0x000000ffff0d7224 */ /* 0x000fe400078e0002 */
[----:B------:R-:W-:-:S07]  /*253e0*/  IMAD.MOV.U32 R0, RZ, RZ, R14 ;  /* 0x000000ffff007224 */ /* 0x000fce00078e000e */
[----:B------:R-:W-:Y:S05]  /*253f0*/  WARPSYNC.COLLECTIVE R15, `(.L_x_6447) ;  /* 0x000000000f087348 */ /* 0x000fea0003c00000 */
[----:B------:R0:W1:Y:S02]  /*25400*/  SHFL.IDX P6, R14, R13, R12, R11 ;  /* 0x0000000c0d0e7389 */ /* 0x00006400000c000b */
[----:B01----:R-:W-:Y:S01]  /*25410*/  ENDCOLLECTIVE ;  /* 0x000000000000791b */ /* 0x003fe20003800000 */
.L_x_6447:
[----:B------:R-:W-:Y:S05]  /*25420*/  BRA `(.L_x_6448) ;  /* 0xffffff7400347947 */ /* 0x000fea000383ffff */
.L_x_6258:
[----:B------:R-:W-:Y:S01]  /*25430*/  BSSY B1, `(.L_x_6449) ;  /* 0x0000008000017945 */ /* 0x000fe20003800000 */
[----:B------:R-:W-:Y:S01]  /*25440*/  IMAD.MOV.U32 R13, RZ, RZ, R3 ;  /* 0x000000ffff0d7224 */ /* 0x000fe200078e0003 */
[----:B------:R-:W-:Y:S01]  /*25450*/  MOV R11, 0x181f ;  /* 0x0000181f000b7802 */ /* 0x000fe20000000f00 */
[----:B------:R-:W-:Y:S02]  /*25460*/  IMAD.MOV.U32 R12, RZ, RZ, 0x1 ;  /* 0x00000001ff0c7424 */ /* 0x000fe400078e00ff */
[----:B----4-:R-:W-:-:S07]  /*25470*/  IMAD.MOV.U32 R15, RZ, RZ, -0x1 ;  /* 0xffffffffff0f7424 */ /* 0x010fce00078e00ff */
[----:B0123--:R-:W-:Y:S05]  /*25480*/  WARPSYNC.COLLECTIVE R15, `(.L_x_6450) ;  /* 0x000000000f087348 */ /* 0x00ffea0003c00000 */
[----:B---3--:R3:W4:Y:S02]  /*25490*/  SHFL.IDX P6, R14, R13, R12, R11 ;  /* 0x0000000c0d0e7389 */ /* 0x00872400000c000b */
[----:B01234-:R-:W-:Y:S01]  /*254a0*/  ENDCOLLECTIVE ;  /* 0x000000000000791b */ /* 0x01ffe20003800000 */
.L_x_6450:
[----:B------:R-:W-:Y:S05]  /*254b0*/  BSYNC B1 ;  /* 0x0000000000017941 */ /* 0x000fea0003800000 */
.L_x_6449:
        /* <DEDUP_REMOVED lines=8> */
.L_x_6451:
[----:B------:R-:W-:Y:S05]  /*25540*/  BRA `(.L_x_6452) ;  /* 0xffffff7400487947 */ /* 0x000fea000383ffff */
.L_x_6261:
        /* <DEDUP_REMOVED lines=8> */
.L_x_6454:
[----:B------:R-:W-:Y:S05]  /*255d0*/  BSYNC B1 ;  /* 0x0000000000017941 */ /* 0x000fea0003800000 */
.L_x_6453:
        /* <DEDUP_REMOVED lines=8> */
.L_x_6455:
[----:B------:R-:W-:Y:S05]  /*25660*/  BRA `(.L_x_6456) ;  /* 0xffffff7400587947 */ /* 0x000fea000383ffff */
.L_x_6264:
        /* <DEDUP_REMOVED lines=8> */
.L_x_6458:
[----:B------:R-:W-:Y:S05]  /*256f0*/  BSYNC B1 ;  /* 0x0000000000017941 */ /* 0x000fea0003800000 */
.L_x_6457:
        /* <DEDUP_REMOVED lines=8> */
.L_x_6459:
[----:B------:R-:W-:Y:S05]  /*25780*/  BRA `(.L_x_6460) ;  /* 0xffffff7400687947 */ /* 0x000fea000383ffff */
.L_x_6281:
        /* <DEDUP_REMOVED lines=11> */
.L_x_6462:
[----:B------:R-:W-:Y:S05]  /*25840*/  BSYNC B1 ;  /* 0x0000000000017941 */ /* 0x000fea0003800000 */
.L_x_6461:
[----:B------:R-:W-:Y:S05]  /*25850*/  BRA `(.L_x_6463) ;  /* 0xffffff8800bc7947 */ /* 0x000fea000383ffff */
.L_x_6283:
[----:B------:R-:W-:Y:S01]  /*25860*/  BSSY B1, `(.L_x_6464) ;  /* 0x0000006000017945 */ /* 0x000fe20003800000 */
[----:B------:R-:W-:-:S07]  /*25870*/  IMAD.MOV.U32 R15, RZ, RZ, -0x1 ;  /* 0xffffffffff0f7424 */ /* 0x000fce00078e00ff */
[----:B0-----:R-:W-:Y:S05]  /*25880*/  WARPSYNC.COLLECTIVE R15, `(.L_x_6465) ;  /* 0x000000000f0c7348 */ /* 0x001fea0003c00000 */
[----:B------:R-:W-:Y:S02]  /*25890*/  ELECT P6, UR62, PT ;  /* 0x00000000003e782f */ /* 0x000fe400038c0000 */
[----:B------:R-:W-:Y:S01]  /*258a0*/  MOV R14, UR62 ;  /* 0x0000003e000e7c02 */ /* 0x000fe20008000f00 */
[----:B0-----:R-:W-:Y:S10]  /*258b0*/  ENDCOLLECTIVE ;  /* 0x000000000000791b */ /* 0x001ff40003800000 */
.L_x_6465:
[----:B------:R-:W-:Y:S05]  /*258c0*/  BSYNC B1 ;  /* 0x0000000000017941 */ /* 0x000fea0003800000 */
.L_x_6464:
[----:B------:R-:W-:Y:S05]  /*258d0*/  BRA `(.L_x_6282) ;  /* 0xffffff8800b47947 */ /* 0x000fea000383ffff */
.L_x_6285:
[----:B0-----:R-:W2:Y:S02]  /*258e0*/  LDL R4, [R1+0x4] ;  /* 0x0000040001047983 */ /* 0x001ea40000100800 */
[----:B--2---:R0:W1:Y:S02]  /*258f0*/  SYNCS.PHASECHK.TRANS64.TRYWAIT P0, [R4+URZ+0x2e820], R3 ;  /* 0x02e82003040075a7 */ /* 0x004064000800017f */
[----:B-1----:R-:W-:Y:S05]  /*25900*/  @!P0 NANOSLEEP.SYNCS 0x989680 ;  /* 0x009896800000895d */ /* 0x002fea0003900000 */
[----:B------:R-:W1:Y:S02]  /*25910*/  @!P0 SYNCS.PHASECHK.TRANS64 P0, [R4+URZ+0x2e820], R3 ;  /* 0x02e82003040085a7 */ /* 0x000e64000800007f */
[----:B-1----:R-:W-:Y:S05]  /*25920*/  @!P0 BRA `(.L_x_6285) ;  /* 0xfffffffc00ec8947 */ /* 0x002fea000383ffff */
[----:B------:R-:W-:Y:S05]  /*25930*/  BRA `(.L_x_6466) ;  /* 0xffffff8800c47947 */ /* 0x000fea000383ffff */
.L_x_6289:
[----:B0-----:R0:W1:Y:S02]  /*25940*/  SYNCS.PHASECHK.TRANS64.TRYWAIT P0, [R6+URZ+0x2e8a0], R8 ;  /* 0x02e8a008060075a7 */ /* 0x001064000800017f */
[----:B-1----:R-:W-:Y:S05]  /*25950*/  @!P0 NANOSLEEP.SYNCS 0x989680 ;  /* 0x009896800000895d */ /* 0x002fea0003900000 */
[----:B------:R-:W1:Y:S02]  /*25960*/  @!P0 SYNCS.PHASECHK.TRANS64 P0, [R6+URZ+0x2e8a0], R8 ;  /* 0x02e8a008060085a7 */ /* 0x000e64000800007f */
[----:B-1----:R-:W-:Y:S05]  /*25970*/  @!P0 BRA `(.L_x_6289) ;  /* 0xfffffffc00f08947 */ /* 0x002fea000383ffff */
[----:B------:R-:W-:Y:S05]  /*25980*/  BRA `(.L_x_6467) ;  /* 0xffffff8800ec7947 */ /* 0x000fea000383ffff */
.L_x_6294:
[----:B-1----:R1:W2:Y:S02]  /*25990*/  SYNCS.PHASECHK.TRANS64.TRYWAIT P0, [R6+URZ+0x2e8c0], R8 ;  /* 0x02e8c008060075a7 */ /* 0x0022a4000800017f */
[----:B--2---:R-:W-:Y:S05]  /*259a0*/  @!P0 NANOSLEEP.SYNCS 0x989680 ;  /* 0x009896800000895d */ /* 0x004fea0003900000 */
[----:B------:R-:W2:Y:S02]  /*259b0*/  @!P0 SYNCS.PHASECHK.TRANS64 P0, [R6+URZ+0x2e8c0], R8 ;  /* 0x02e8c008060085a7 */ /* 0x000ea4000800007f */
[----:B--2---:R-:W-:Y:S05]  /*259c0*/  @!P0 BRA `(.L_x_6294) ;  /* 0xfffffffc00f08947 */ /* 0x004fea000383ffff */
[----:B------:R-:W-:Y:S05]  /*259d0*/  BRA `(.L_x_6468) ;  /* 0xffffff8c00707947 */ /* 0x000fea000383ffff */
.L_x_6301:
[----:B0-----:R0:W1:Y:S02]  /*259e0*/  SYNCS.PHASECHK.TRANS64.TRYWAIT P1, [R4+URZ+0x2e8a0], R5 ;  /* 0x02e8a005040075a7 */ /* 0x001064000802017f */
[----:B-1----:R-:W-:Y:S05]  /*259f0*/  @!P1 NANOSLEEP.SYNCS 0x989680 ;  /* 0x009896800000995d */ /* 0x002fea0003900000 */
[----:B------:R-:W1:Y:S02]  /*25a00*/  @!P1 SYNCS.PHASECHK.TRANS64 P1, [R4+URZ+0x2e8a0], R5 ;  /* 0x02e8a005040095a7 */ /* 0x000e64000802007f */
[----:B-1----:R-:W-:Y:S05]  /*25a10*/  @!P1 BRA `(.L_x_6301) ;  /* 0xfffffffc00f09947 */ /* 0x002fea000383ffff */
[----:B------:R-:W-:Y:S05]  /*25a20*/  BRA `(.L_x_6469) ;  /* 0xffffff9000487947 */ /* 0x000fea000383ffff */
.L_x_6306:
[----:B-1----:R1:W2:Y:S02]  /*25a30*/  SYNCS.PHASECHK.TRANS64.TRYWAIT P1, [R4+URZ+0x2e8c0], R5 ;  /* 0x02e8c005040075a7 */ /* 0x0022a4000802017f */
[----:B--2---:R-:W-:Y:S05]  /*25a40*/  @!P1 NANOSLEEP.SYNCS 0x989680 ;  /* 0x009896800000995d */ /* 0x004fea0003900000 */
[----:B------:R-:W2:Y:S02]  /*25a50*/  @!P1 SYNCS.PHASECHK.TRANS64 P1, [R4+URZ+0x2e8c0], R5 ;  /* 0x02e8c005040095a7 */ /* 0x000ea4000802007f */
[----:B--2---:R-:W-:Y:S05]  /*25a60*/  @!P1 BRA `(.L_x_6306) ;  /* 0xfffffffc00f09947 */ /* 0x004fea000383ffff */
[----:B------:R-:W-:Y:S05]  /*25a70*/  BRA `(.L_x_6470) ;  /* 0xffffff9000c87947 */ /* 0x000fea000383ffff */
.L_x_6321:
        /* <DEDUP_REMOVED lines=11> */
.L_x_6472:
[----:B------:R-:W-:Y:S05]  /*25b30*/  BSYNC B0 ;  /* 0x0000000000007941 */ /* 0x000fea0003800000 */
.L_x_6471:
[----:B------:R-:W-:Y:S05]  /*25b40*/  BRA `(.L_x_6473) ;  /* 0xffffff9c006c7947 */ /* 0x000fea000383ffff */
.L_x_6323:
[----:B------:R-:W-:Y:S01]  /*25b50*/  BSSY B0, `(.L_x_6474) ;  /* 0x0000006000007945 */ /* 0x000fe20003800000 */
[----:B------:R-:W-:-:S07]  /*25b60*/  IMAD.MOV.U32 R15, RZ, RZ, -0x1 ;  /* 0xffffffffff0f7424 */ /* 0x000fce00078e00ff */
[----:B01----:R-:W-:Y:S05]  /*25b70*/  WARPSYNC.COLLECTIVE R15, `(.L_x_6475) ;  /* 0x000000000f0c7348 */ /* 0x003fea0003c00000 */
[----:B------:R-:W-:Y:S02]  /*25b80*/  ELECT P6, UR62, PT ;  /* 0x00000000003e782f */ /* 0x000fe400038c0000 */
[----:B------:R-:W-:Y:S01]  /*25b90*/  MOV R14, UR62 ;  /* 0x0000003e000e7c02 */ /* 0x000fe20008000f00 */
[----:B01----:R-:W-:Y:S10]  /*25ba0*/  ENDCOLLECTIVE ;  /* 0x000000000000791b */ /* 0x003ff40003800000 */
.L_x_6475:
[----:B------:R-:W-:Y:S05]  /*25bb0*/  BSYNC B0 ;  /* 0x0000000000007941 */ /* 0x000fea0003800000 */
.L_x_6474:
[----:B------:R-:W-:Y:S05]  /*25bc0*/  BRA `(.L_x_6476) ;  /* 0xffffff9c00787947 */ /* 0x000fea000383ffff */
.L_x_6325:
[----:B0-----:R0:W1:Y:S02]  /*25bd0*/  SYNCS.PHASECHK.TRANS64.TRYWAIT P0, [R0+URZ+0x2e880], R3 ;  /* 0x02e88003000075a7 */ /* 0x001064000800017f */
[----:B-1----:R-:W-:Y:S05]  /*25be0*/  @!P0 NANOSLEEP.SYNCS 0x989680 ;  /* 0x009896800000895d */ /* 0x002fea0003900000 */
[----:B------:R-:W1:Y:S02]  /*25bf0*/  @!P0 SYNCS.PHASECHK.TRANS64 P0, [R0+URZ+0x2e880], R3 ;  /* 0x02e88003000085a7 */ /* 0x000e64000800007f */
[----:B-1----:R-:W-:Y:S05]  /*25c00*/  @!P0 BRA `(.L_x_6325) ;  /* 0xfffffffc00f08947 */ /* 0x002fea000383ffff */
[----:B------:R-:W-:Y:S05]  /*25c10*/  BRA `(.L_x_6477) ;  /* 0xffffff9c00f07947 */ /* 0x000fea000383ffff */
.L_x_6327:
[----:B-1----:R1:W2:Y:S02]  /*25c20*/  SYNCS.PHASECHK.TRANS64.TRYWAIT P0, [R0+URZ+0x2e840], R3 ;  /* 0x02e84003000075a7 */ /* 0x0022a4000800017f */
[----:B--2---:R-:W-:Y:S05]  /*25c30*/  @!P0 NANOSLEEP.SYNCS 0x989680 ;  /* 0x009896800000895d */ /* 0x004fea0003900000 */
[----:B------:R-:W2:Y:S02]  /*25c40*/  @!P0 SYNCS.PHASECHK.TRANS64 P0, [R0+URZ+0x2e840], R3 ;  /* 0x02e84003000085a7 */ /* 0x000ea4000800007f */
[----:B--2---:R-:W-:Y:S05]  /*25c50*/  @!P0 BRA `(.L_x_6327) ;  /* 0xfffffffc00f08947 */ /* 0x004fea000383ffff */
[----:B------:R-:W-:Y:S05]  /*25c60*/  BRA `(.L_x_6478) ;  /* 0xffffffa000507947 */ /* 0x000fea000383ffff */
.L_x_6331:
[----:B------:R-:W2:Y:S01]  /*25c70*/  LDL.LU R11, [R1+0x70] ;  /* 0x00007000010b7983 */ /* 0x000ea20000300800 */
[----:B------:R-:W-:Y:S01]  /*25c80*/  IMAD.MOV.U32 R13, RZ, RZ, R3 ;  /* 0x000000ffff0d7224 */ /* 0x000fe200078e0003 */
[----:B------:R-:W-:Y:S01]  /*25c90*/  MOV R12, RZ ;  /* 0x000000ff000c7202 */ /* 0x000fe20000000f00 */
[----:B------:R-:W-:Y:S01]  /*25ca0*/  IMAD.MOV.U32 R15, RZ, RZ, -0x1 ;  /* 0xffffffffff0f7424 */ /* 0x000fe200078e00ff */
[----:B------:R-:W-:-:S05]  /*25cb0*/  IADD3 R0, R8, R17, RZ ;  /* 0x0000001108007210 */ /* 0x000fca0007ffe0ff */
[----:B------:R-:W-:Y:S02]  /*25cc0*/  VIADD R5, R0, 0x10 ;  /* 0x0000001000057836 */ /* 0x000fe40000000000 */
[----:B--2---:R-:W-:Y:S02]  /*25cd0*/  IMAD R2, R11, R7, RZ ;  /* 0x000000070b027224 */ /* 0x004fe400078e02ff */
[----:B------:R-:W-:-:S03]  /*25ce0*/  IMAD.MOV.U32 R11, RZ, RZ, 0x181f ;  /* 0x0000181fff0b7424 */ /* 0x000fc600078e00ff */
[----:B------:R-:W-:-:S13]  /*25cf0*/  ISETP.GE.AND P1, PT, R0, R2, PT ;  /* 0x000000020000720c */ /* 0x000fda0003f26270 */
[----:B-----5:R-:W-:Y:S05]  /*25d00*/  WARPSYNC.COLLECTIVE R15, `(.L_x_6479) ;  /* 0x000000000f087348 */ /* 0x020fea0003c00000 */
[----:B------:R0:W1:Y:S02]  /*25d10*/  SHFL.IDX P6, R14, R13, R12, R11 ;  /* 0x0000000c0d0e7389 */ /* 0x00006400000c000b */
[----:B01---5:R-:W-:Y:S01]  /*25d20*/  ENDCOLLECTIVE ;  /* 0x000000000000791b */ /* 0x023fe20003800000 */
.L_x_6479:
[----:B------:R-:W-:Y:S02]  /*25d30*/  IMAD.MOV.U32 R13, RZ, RZ, R4 ;  /* 0x000000ffff0d7224 */ /* 0x000fe400078e0004 */
[----:B------:R-:W-:-:S07]  /*25d40*/  IMAD.MOV.U32 R6, RZ, RZ, R14 ;  /* 0x000000ffff067224 */ /* 0x000fce00078e000e */
[----:B------:R-:W-:Y:S05]  /*25d50*/  WARPSYNC.COLLECTIVE R15, `(.L_x_6480) ;  /* 0x000000000f087348 */ /* 0x000fea0003c00000 */
[----:B------:R0:W1:Y:S02]  /*25d60*/  SHFL.IDX P6, R14, R13, R12, R11 ;  /* 0x0000000c0d0e7389 */ /* 0x00006400000c000b */
[----:B01----:R-:W-:Y:S01]  /*25d70*/  ENDCOLLECTIVE ;  /* 0x000000000000791b */ /* 0x003fe20003800000 */
.L_x_6480:
[----:B------:R-:W-:Y:S02]  /*25d80*/  IMAD.MOV.U32 R13, RZ, RZ, R3 ;  /* 0x000000ffff0d7224 */ /* 0x000fe400078e0003 */
[----:B------:R-:W-:Y:S02]  /*25d90*/  IMAD.MOV.U32 R12, RZ, RZ, 0x1 ;  /* 0x00000001ff0c7424 */ /* 0x000fe400078e00ff */
[----:B------:R-:W-:-:S07]  /*25da0*/  IMAD.MOV.U32 R7, RZ, RZ, R14 ;  /* 0x000000ffff077224 */ /* 0x000fce00078e000e */
[----:B------:R-:W-:Y:S05]  /*25db0*/  WARPSYNC.COLLECTIVE R15, `(.L_x_6481) ;  /* 0x000000000f087348 */ /* 0x000fea0003c00000 */
[----:B------:R0:W1:Y:S02]  /*25dc0*/  SHFL.IDX P6, R14, R13, R12, R11 ;  /* 0x0000000c0d0e7389 */ /* 0x00006400000c000b */
[----:B01----:R-:W-:Y:S01]  /*25dd0*/  ENDCOLLECTIVE ;  /* 0x000000000000791b */ /* 0x003fe20003800000 */
.L_x_6481:
[----:B------:R-:W-:-:S05]  /*25de0*/  @!P1 IADD3 R7, P2, R10, R7, RZ ;  /* 0x000000070a079210 */ /* 0x000fca0007f5e0ff */
        /* <DEDUP_REMOVED lines=8> */
[----:B------:R0:W-:Y:S01]  /*25e70*/  @!P1 LDGSTS.E.BYPASS.LTC128B.128 [R9+0x1c400], desc[UR60][R6.64], !P0 ;  /* 0x1c40000006099fae */ /* 0x0001e2000c101d7c */
[----:B------:R-:W-:Y:S01]  /*25e80*/  ISETP.GE.AND P1, PT, R5, R2, PT ;  /* 0x000000020500720c */ /* 0x000fe20003f26270 */
[----:B0-----:R-:W-:-:S12]  /*25e90*/  IMAD.MOV.U32 R6, RZ, RZ, R14 ;  /* 0x000000ffff067224 */ /* 0x001fd800078e000e */
[----:B------:R-:W-:Y:S05]  /*25ea0*/  WARPSYNC.COLLECTIVE R15, `(.L_x_6482) ;  /* 0x000000000f087348 */ /* 0x000fea0003c00000 */
[----:B------:R0:W1:Y:S02]  /*25eb0*/  SHFL.IDX P6, R14, R13, R12, R11 ;  /* 0x0000000c0d0e7389 */ /* 0x00006400000c000b */
[----:B01----:R-:W-:Y:S01]  /*25ec0*/  ENDCOLLECTIVE ;  /* 0x000000000000791b */ /* 0x003fe20003800000 */
.L_x_6482:
[----:B------:R-:W-:Y:S01]  /*25ed0*/  MOV R13, R3 ;  /* 0x00000003000d7202 */ /* 0x000fe20000000f00 */
[----:B------:R-:W-:Y:S02]  /*25ee0*/  IMAD.MOV.U32 R12, RZ, RZ, 0x2 ;  /* 0x00000002ff0c7424 */ /* 0x000fe400078e00ff */
[----:B------:R-:W-:-:S07]  /*25ef0*/  IMAD.MOV.U32 R5, RZ, RZ, R14 ;  /* 0x000000ffff057224 */ /* 0x000fce00078e000e */
[----:B------:R-:W-:Y:S05]  /*25f00*/  WARPSYNC.COLLECTIVE R15, `(.L_x_6483) ;  /* 0x000000000f087348 */ /* 0x000fea0003c00000 */
[----:B------:R0:W1:Y:S02]  /*25f10*/  SHFL.IDX P6, R14, R13, R12, R11 ;  /* 0x0000000c0d0e7389 */ /* 0x00006400000c000b */
[----:B01----:R-:W-:Y:S01]  /*25f20*/  ENDCOLLECTIVE ;  /* 0x000000000000791b */ /* 0x003fe20003800000 */
.L_x_6483:
        /* <DEDUP_REMOVED lines=9> */
[----:B------:R0:W-:Y:S04]  /*25fc0*/  @!P1 LDGSTS.E.BYPASS.LTC128B.128 [R9+0x1cc00], desc[UR60][R6.64], !P0 ;  /* 0x1cc0000006099fae */ /* 0x0001e8000c101d7c */
[----:B------:R-:W-:Y:S01]  /*25fd0*/  ISETP.GE.AND P1, PT, R5, R2, PT ;  /* 0x000000020500720c */ /* 0x000fe20003f26270 */
[----:B0-----:R-:W-:-:S12]  /*25fe0*/  IMAD.MOV.U32 R6, RZ, RZ, R14 ;  /* 0x000000ffff067224 */ /* 0x001fd800078e000e */
[----:B------:R-:W-:Y:S05]  /*25ff0*/  WARPSYNC.COLLECTIVE R15, `(.L_x_6484) ;  /* 0x000000000f087348 */ /* 0x000fea0003c00000 */
[----:B------:R0:W1:Y:S02]  /*26000*/  SHFL.IDX P6, R14, R13, R12, R11 ;  /* 0x0000000c0d0e7389 */ /* 0x00006400000c000b */
[----:B01----:R-:W-:Y:S01]  /*26010*/  ENDCOLLECTIVE ;  /* 0x000000000000791b */ /* 0x003fe20003800000 */
.L_x_6484:
[----:B------:R-:W-:Y:S02]  /*26020*/  IMAD.MOV.U32 R13, RZ, RZ, R3 ;  /* 0x000000ffff0d7224 */ /* 0x000fe400078e0003 */
[----:B------:R-:W-:Y:S02]  /*26030*/  IMAD.MOV.U32 R12, RZ, RZ, 0x3 ;  /* 0x00000003ff0c7424 */ /* 0x000fe400078e00ff */
[----:B------:R-:W-:-:S07]  /*26040*/  IMAD.MOV.U32 R5, RZ, RZ, R14 ;  /* 0x000000ffff057224 */ /* 0x000fce00078e000e */
[----:B------:R-:W-:Y:S05]  /*26050*/  WARPSYNC.COLLECTIVE R15, `(.L_x_6485) ;  /* 0x000000000f087348 */ /* 0x000fea0003c00000 */
[----:B------:R0:W1:Y:S02]  /*26060*/  SHFL.IDX P6, R14, R13, R12, R11 ;  /* 0x0000000c0d0e7389 */ /* 0x00006400000c000b */
[----:B01----:R-:W-:Y:S01]  /*26070*/  ENDCOLLECTIVE ;  /* 0x000000000000791b */ /* 0x003fe20003800000 */
.L_x_6485:
[----:B------:R-:W-:-:S05]  /*26080*/  @!P1 IADD3 R5, P2, R10, R5, RZ ;  /* 0x000000050a059210 */ /* 0x000fca0007f5e0ff */
[----:B------:R-:W-:-:S05]  /*26090*/  @!P1 IMAD.X R6, RZ, RZ, R6, P2 ;  /* 0x000000ffff069224 */ /* 0x000fca00010e0606 */
[----:B------:R-:W-:Y:S01]  /*260a0*/  @!P1 MOV R7, R6 ;  /* 0x0000000600079202 */ /* 0x000fe20000000f00 */
[----:B------:R-:W-:Y:S01]  /*260b0*/  @!P1 IMAD.MOV.U32 R6, RZ, RZ, R5 ;  /* 0x000000ffff069224 */ /* 0x000fe200078e0005 */
[----:B------:R-:W-:Y:S01]  /*260c0*/  MOV R13, R4 ;  /* 0x00000004000d7202 */ /* 0x000fe20000000f00 */
[----:B------:R-:W-:-:S03]  /*260d0*/  VIADD R5, R0, 0x30 ;  /* 0x0000003000057836 */ /* 0x000fc60000000000 */
[----:B------:R-:W-:Y:S01]  /*260e0*/  @!PT LDS RZ, [RZ] ;  /* 0x00000000fffff984 */ /* 0x000fe20000000800 */
[----:B------:R-:W-:Y:S01]  /*260f0*/  @!PT LDS RZ, [RZ] ;  /* 0x00000000fffff984 */ /* 0x000fe20000000800 */
[----:B------:R-:W-:Y:S01]  /*26100*/  @!PT LDS RZ, [RZ] ;  /* 0x00000000fffff984 */ /* 0x000fe20000000800 */
[----:B------:R0:W-:Y:S02]  /*26110*/  @!P1 LDGSTS.E.BYPASS.LTC128B.128 [R9+0x1d400], desc[UR60][R6.64], !P0 ;  /* 0x1d40000006099fae */ /* 0x0001e4000c101d7c */
[----:B------:R-:W-:Y:S01]  /*26120*/  ISETP.GE.AND P1, PT, R5, R2, PT ;  /* 0x000000020500720c */ /* 0x000fe20003f26270 */
[----:B0-----:R-:W-:-:S12]  /*26130*/  IMAD.MOV.U32 R6, RZ, RZ, R14 ;  /* 0x000000ffff067224 */ /* 0x001fd800078e000e */
[----:B------:R-:W-:Y:S05]  /*26140*/  WARPSYNC.COLLECTIVE R15, `(.L_x_6486) ;  /* 0x000000000f087348 */ /* 0x000fea0003c00000 */
[----:B------:R0:W1:Y:S02]  /*26150*/  SHFL.IDX P6, R14, R13, R12, R11 ;  /* 0x0000000c0d0e7389 */ /* 0x00006400000c000b */
[----:B01----:R-:W-:Y:S01]  /*26160*/  ENDCOLLECTIVE ;  /* 0x000000000000791b */ /* 0x003fe20003800000 */
.L_x_6486:
[----:B------:R-:W-:Y:S01]  /*26170*/  MOV R13, R3 ;  /* 0x00000003000d7202 */ /* 0x000fe20000000f00 */
[----:B------:R-:W-:Y:S02]  /*26180*/  IMAD.MOV.U32 R12, RZ, RZ, 0x4 ;  /* 0x00000004ff0c7424 */ /* 0x000fe400078e00ff */
[----:B------:R-:W-:-:S07]  /*26190*/  IMAD.MOV.U32 R5, RZ, RZ, R14 ;  /* 0x000000ffff057224 */ /* 0x000fce00078e000e */
[----:B------:R-:W-:Y:S05]  /*261a0*/  WARPSYNC.COLLECTIVE R15, `(.L_x_6487) ;  /* 0x000000000f087348 */ /* 0x000fea0003c00000 */
[----:B------:R0:W1:Y:S02]  /*261b0*/  SHFL.IDX P6, R14, R13, R12, R11 ;  /* 0x0000000c0d0e7389 */ /* 0x00006400000c000b */
[----:B01----:R-:W-:Y:S01]  /*261c0*/  ENDCOLLECTIVE ;  /* 0x000000000000791b */ /* 0x003fe20003800000 */
.L_x_6487:
        /* <DEDUP_REMOVED lines=15> */
.L_x_6488:
[----:B------:R-:W-:Y:S02]  /*262c0*/  IMAD.MOV.U32 R13, RZ, RZ, R3 ;  /* 0x000000ffff0d7224 */ /* 0x000fe400078e0003 */
[----:B------:R-:W-:Y:S02]  /*262d0*/  IMAD.MOV.U32 R12, RZ, RZ, 0x5 ;  /* 0x00000005ff0c7424 */ /* 0x000fe400078e00ff */
[----:B------:R-:W-:-:S07]  /*262e0*/  IMAD.MOV.U32 R5, RZ, RZ, R14 ;  /* 0x000000ffff057224 */ /* 0x000fce00078e000e */
[----:B------:R-:W-:Y:S05]  /*262f0*/  WARPSYNC.COLLECTIVE R15, `(.L_x_6489) ;  /* 0x000000000f087348 */ /* 0x000fea0003c00000 */
[----:B------:R0:W1:Y:S02]  /*26300*/  SHFL.IDX P6, R14, R13, R12, R11 ;  /* 0x0000000c0d0e7389 */ /* 0x00006400000c000b */
[----:B01----:R-:W-:Y:S01]  /*26310*/  ENDCOLLECTIVE ;  /* 0x000000000000791b */ /* 0x003fe20003800000 */
.L_x_6489:
        /* <DEDUP_REMOVED lines=15> */
.L_x_6490:
[----:B------:R-:W-:Y:S01]  /*26410*/  IMAD.MOV.U32 R13, RZ, RZ, R3 ;  /* 0x000000ffff0d7224 */ /* 0x000fe200078e0003 */
[----:B------:R-:W-:Y:S01]  /*26420*/  MOV R12, 0x6 ;  /* 0x00000006000c7802 */ /* 0x000fe20000000f00 */
[----:B------:R-:W-:-:S07]  /*26430*/  IMAD.MOV.U32 R5, RZ, RZ, R14 ;  /* 0x000000ffff057224 */ /* 0x000fce00078e000e */
[----:B------:R-:W-:Y:S05]  /*26440*/  WARPSYNC.COLLECTIVE R15, `(.L_x_6491) ;  /* 0x000000000f087348 */ /* 0x000fea0003c00000 */
[----:B------:R0:W1:Y:S02]  /*26450*/  SHFL.IDX P6, R14, R13, R12, R11 ;  /* 0x0000000c0d0e7389 */ /* 0x00006400000c000b */
[----:B01----:R-:W-:Y:S01]  /*26460*/  ENDCOLLECTIVE ;  /* 0x000000000000791b */ /* 0x003fe20003800000 */
.L_x_6491:
        /* <DEDUP_REMOVED lines=8> */
[----:B------:R0:W-:Y:S02]  /*264f0*/  @!P1 LDGSTS.E.BYPASS.LTC128B.128 [R9+0x1ec00], desc[UR60][R6.64], !P0 ;  /* 0x1ec0000006099fae */ /* 0x0001e4000c101d7c */
[----:B0-----:R-:W-:-:S07]  /*26500*/  IMAD.MOV.U32 R6, RZ, RZ, R14 ;  /* 0x000000ffff067224 */ /* 0x001fce00078e000e */
[----:B------:R-:W-:Y:S05]  /*26510*/  WARPSYNC.COLLECTIVE R15, `(.L_x_6492) ;  /* 0x000000000f087348 */ /* 0x000fea0003c00000 */
[----:B------:R0:W1:Y:S02]  /*26520*/  SHFL.IDX P6, R14, R13, R12, R11 ;  /* 0x0000000c0d0e7389 */ /* 0x00006400000c000b */
[----:B01----:R-:W-:Y:S01]  /*26530*/  ENDCOLLECTIVE ;  /* 0x000000000000791b */ /* 0x003fe20003800000 */
.L_x_6492:
        /* <DEDUP_REMOVED lines=8> */
.L_x_6493:
[----:B------:R-:W-:-:S05]  /*265c0*/  @!P1 IADD3 R5, P2, R10, R5, RZ ;  /* 0x000000050a059210 */ /* 0x000fca0007f5e0ff */
[----:B------:R-:W-:-:S05]  /*265d0*/  @!P1 IMAD.X R6, RZ, RZ, R6, P2 ;  /* 0x000000ffff069224 */ /* 0x000fca00010e0606 */
[----:B------:R-:W-:Y:S01]  /*265e0*/  @!P1 MOV R7, R6 ;  /* 0x0000000600079202 */ /* 0x000fe20000000f00 */
[----:B------:R-:W-:Y:S02]  /*265f0*/  IMAD.MOV.U32 R13, RZ, RZ, R4 ;  /* 0x000000ffff0d7224 */ /* 0x000fe400078e0004 */
[----:B------:R-:W-:-:S05]  /*26600*/  @!P1 IMAD.MOV.U32 R6, RZ, RZ, R5 ;  /* 0x000000ffff069224 */ /* 0x000fca00078e0005 */
        /* <DEDUP_REMOVED lines=8> */
.L_x_6494:
[----:B------:R-:W-:Y:S01]  /*26690*/  MOV R3, R14 ;  /* 0x0000000e00037202 */ /* 0x000fe20000000f00 */
[----:B------:R-:W-:Y:S06]  /*266a0*/  BRA `(.L_x_6495) ;  /* 0xffffffa000d47947 */ /* 0x000fec000383ffff */
.L_x_6334:
[----:B0-----:R-:W2:Y:S02]  /*266b0*/  LDL R2, [R1+0x4] ;  /* 0x0000040001027983 */ /* 0x001ea40000100800 */
[----:B--2---:R0:W1:Y:S02]  /*266c0*/  SYNCS.PHASECHK.TRANS64.TRYWAIT P0, [R2+URZ+0x2e820], R0 ;  /* 0x02e82000020075a7 */ /* 0x004064000800017f */
[----:B-1----:R-:W-:Y:S05]  /*266d0*/  @!P0 NANOSLEEP.SYNCS 0x989680 ;  /* 0x009896800000895d */ /* 0x002fea0003900000 */
[----:B------:R-:W1:Y:S02]  /*266e0*/  @!P0 SYNCS.PHASECHK.TRANS64 P0, [R2+URZ+0x2e820], R0 ;  /* 0x02e82000020085a7 */ /* 0x000e64000800007f */
[----:B-1----:R-:W-:Y:S05]  /*266f0*/  @!P0 BRA `(.L_x_6334) ;  /* 0xfffffffc00ec8947 */ /* 0x002fea000383ffff */
[----:B------:R-:W-:Y:S05]  /*26700*/  BRA `(.L_x_6496) ;  /* 0xffffffa400347947 */ /* 0x000fea000383ffff */
.L_x_6340:
[----:B-1----:R1:W2:Y:S02]  /*26710*/  SYNCS.PHASECHK.TRANS64.TRYWAIT P0, [R6+URZ+0x2e880], R5 ;  /* 0x02e88005060075a7 */ /* 0x0022a4000800017f */
[----:B--2---:R-:W-:Y:S05]  /*26720*/  @!P0 NANOSLEEP.SYNCS 0x989680 ;  /* 0x009896800000895d */ /* 0x004fea0003900000 */
[----:B------:R-:W2:Y:S02]  /*26730*/  @!P0 SYNCS.PHASECHK.TRANS64 P0, [R6+URZ+0x2e880], R5 ;  /* 0x02e88005060085a7 */ /* 0x000ea4000800007f */
[----:B--2---:R-:W-:Y:S05]  /*26740*/  @!P0 BRA `(.L_x_6340) ;  /* 0xfffffffc00f08947 */ /* 0x004fea000383ffff */
[----:B------:R-:W-:Y:S05]  /*26750*/  BRA `(.L_x_6497) ;  /* 0xffffffa400f87947 */ /* 0x000fea000383ffff */
.L_x_6345:
[----:B0-----:R0:W2:Y:S02]  /*26760*/  SYNCS.PHASECHK.TRANS64.TRYWAIT P0, [R6+URZ+0x2e840], R5 ;  /* 0x02e84005060075a7 */ /* 0x0010a4000800017f */
[----:B--2---:R-:W-:Y:S05]  /*26770*/  @!P0 NANOSLEEP.SYNCS 0x989680 ;  /* 0x009896800000895d */ /* 0x004fea0003900000 */
[----:B------:R-:W2:Y:S02]  /*26780*/  @!P0 SYNCS.PHASECHK.TRANS64 P0, [R6+URZ+0x2e840], R5 ;  /* 0x02e84005060085a7 */ /* 0x000ea4000800007f */
[----:B--2---:R-:W-:Y:S05]  /*26790*/  @!P0 BRA `(.L_x_6345) ;  /* 0xfffffffc00f08947 */ /* 0x004fea000383ffff */
[----:B------:R-:W-:Y:S05]  /*267a0*/  BRA `(.L_x_6498) ;  /* 0xffffffa800807947 */ /* 0x000fea000383ffff */
.L_x_6351:
[----:B-1----:R1:W2:Y:S02]  /*267b0*/  SYNCS.PHASECHK.TRANS64.TRYWAIT P0, [R3+URZ+0x2e870], R4 ;  /* 0x02e87004030075a7 */ /* 0x0022a4000800017f */
[----:B--2---:R-:W-:Y:S05]  /*267c0*/  @!P0 NANOSLEEP.SYNCS 0x989680 ;  /* 0x009896800000895d */ /* 0x004fea0003900000 */
[----:B------:R-:W2:Y:S02]  /*267d0*/  @!P0 SYNCS.PHASECHK.TRANS64 P0, [R3+URZ+0x2e870], R4 ;  /* 0x02e87004030085a7 */ /* 0x000ea4000800007f */
[----:B--2---:R-:W-:Y:S05]  /*267e0*/  @!P0 BRA `(.L_x_6351) ;  /* 0xfffffffc00f08947 */ /* 0x004fea000383ffff */
[----:B------:R-:W-:Y:S05]  /*267f0*/  BRA `(.L_x_6499) ;  /* 0xffffffac00247947 */ /* 0x000fea000383ffff */
.L_x_6353:
[----:B-1----:R1:W2:Y:S02]  /*26800*/  SYNCS.PHASECHK.TRANS64.TRYWAIT P0, [R3+URZ+0x2e860], R4 ;  /* 0x02e86004030075a7 */ /* 0x0022a4000800017f */
[----:B--2---:R-:W-:Y:S05]  /*26810*/  @!P0 NANOSLEEP.SYNCS 0x989680 ;  /* 0x009896800000895d */ /* 0x004fea0003900000 */
[----:B------:R-:W2:Y:S02]  /*26820*/  @!P0 SYNCS.PHASECHK.TRANS64 P0, [R3+URZ+0x2e860], R4 ;  /* 0x02e86004030085a7 */ /* 0x000ea4000800007f */
[----:B--2---:R-:W-:Y:S05]  /*26830*/  @!P0 BRA `(.L_x_6353) ;  /* 0xfffffffc00f08947 */ /* 0x004fea000383ffff */
[----:B------:R-:W-:Y:S05]  /*26840*/  BRA `(.L_x_6500) ;  /* 0xffffffac002c7947 */ /* 0x000fea000383ffff */
.L_x_6360:
[----:B0-----:R0:W1:Y:S02]  /*26850*/  SYNCS.PHASECHK.TRANS64.TRYWAIT P1, [R0+URZ+0x2e870], R2 ;  /* 0x02e87002000075a7 */ /* 0x001064000802017f */
[----:B-1----:R-:W-:Y:S05]  /*26860*/  @!P1 NANOSLEEP.SYNCS 0x989680 ;  /* 0x009896800000995d */ /* 0x002fea0003900000 */
[----:B------:R-:W1:Y:S02]  /*26870*/  @!P1 SYNCS.PHASECHK.TRANS64 P1, [R0+URZ+0x2e870], R2 ;  /* 0x02e87002000095a7 */ /* 0x000e64000802007f */
[----:B-1----:R-:W-:Y:S05]  /*26880*/  @!P1 BRA `(.L_x_6360) ;  /* 0xfffffffc00f09947 */ /* 0x002fea000383ffff */
[----:B------:R-:W-:Y:S05]  /*26890*/  BRA `(.L_x_6501) ;  /* 0xffffffb800647947 */ /* 0x000fea000383ffff */
.L_x_6362:
[----:B0-----:R0:W1:Y:S02]  /*268a0*/  SYNCS.PHASECHK.TRANS64.TRYWAIT P1, [R0+URZ+0x2e860], R2 ;  /* 0x02e86002000075a7 */ /* 0x001064000802017f */
[----:B-1----:R-:W-:Y:S05]  /*268b0*/  @!P1 NANOSLEEP.SYNCS 0x989680 ;  /* 0x009896800000995d */ /* 0x002fea0003900000 */
[----:B------:R-:W1:Y:S02]  /*268c0*/  @!P1 SYNCS.PHASECHK.TRANS64 P1, [R0+URZ+0x2e860], R2 ;  /* 0x02e86002000095a7 */ /* 0x000e64000802007f */
[----:B-1----:R-:W-:Y:S05]  /*268d0*/  @!P1 BRA `(.L_x_6362) ;  /* 0xfffffffc00f09947 */ /* 0x002fea000383ffff */
[----:B------:R-:W-:Y:S05]  /*268e0*/  BRA `(.L_x_6502) ;  /* 0xffffffb8006c7947 */ /* 0x000fea000383ffff */
.L_x_6366:
[----:B------:R-:W-:Y:S01]  /*268f0*/  BSSY B0, `(.L_x_6503) ;  /* 0x0000008000007945 */ /* 0x000fe20003800000 */
[----:B------:R-:W-:Y:S02]  /*26900*/  IMAD.MOV.U32 R13, RZ, RZ, R16 ;  /* 0x000000ffff0d7224 */ /* 0x000fe400078e0010 */
[----:B0-----:R-:W-:Y:S02]  /*26910*/  IMAD.MOV.U32 R12, RZ, RZ, RZ ;  /* 0x000000ffff0c7224 */ /* 0x001fe400078e00ff */
[----:B------:R-:W-:Y:S02]  /*26920*/  IMAD.MOV.U32 R11, RZ, RZ, 0x1f ;  /* 0x0000001fff0b7424 */ /* 0x000fe400078e00ff */
[----:B------:R-:W-:-:S07]  /*26930*/  IMAD.MOV.U32 R15, RZ, RZ, -0x1 ;  /* 0xffffffffff0f7424 */ /* 0x000fce00078e00ff */
[----:B------:R-:W-:Y:S05]  /*26940*/  WARPSYNC.COLLECTIVE R15, `(.L_x_6504) ;  /* 0x000000000f087348 */ /* 0x000fea0003c00000 */
[----:B------:R0:W1:Y:S02]  /*26950*/  SHFL.IDX P6, R14, R13, R12, R11 ;  /* 0x0000000c0d0e7389 */ /* 0x00006400000c000b */
[----:B01----:R-:W-:Y:S01]  /*26960*/  ENDCOLLECTIVE ;  /* 0x000000000000791b */ /* 0x003fe20003800000 */
.L_x_6504:
[----:B------:R-:W-:Y:S05]  /*26970*/  BSYNC B0 ;  /* 0x0000000000007941 */ /* 0x000fea0003800000 */
.L_x_6503:
        /* <DEDUP_REMOVED lines=9> */
.L_x_6505:
        /* <DEDUP_REMOVED lines=10> */
[C---:B------:R-:W-:Y:S02]  /*26ab0*/  ISETP.GE.U32.AND P5, PT, R7.reuse, 0x10, PT ;  /* 0x000000100700780c */ /* 0x040fe40003fa6070 */
[----:B0-----:R-:W-:Y:S01]  /*26ac0*/  MOV R2, RZ ;  /* 0x000000ff00027202 */ /* 0x001fe20000000f00 */
[----:B--2---:R-:W-:Y:S01]  /*26ad0*/  @!P1 IMAD.MOV.U32 R2, RZ, RZ, R3 ;  /* 0x000000ffff029224 */ /* 0x004fe200078e0003 */
[----:B------:R-:W-:-:S03]  /*26ae0*/  ISETP.NE.AND P1, PT, R7, RZ, PT ;  /* 0x000000ff0700720c */ /* 0x000fc60003f25270 */
[----:B------:R-:W-:-:S10]  /*26af0*/  IMAD.MOV.U32 R13, RZ, RZ, R2 ;  /* 0x000000ffff0d7224 */ /* 0x000fd400078e0002 */
[----:B------:R-:W-:Y:S05]  /*26b00*/  WARPSYNC.COLLECTIVE R15, `(.L_x_6506) ;  /* 0x000000000f087348 */ /* 0x000fea0003c00000 */
[----:B------:R0:W1:Y:S02]  /*26b10*/  SHFL.UP P6, R14, R13, R12, R11 ;  /* 0x0400000c0d0e7389 */ /* 0x00006400000c000b */
[----:B01----:R-:W-:Y:S01]  /*26b20*/  ENDCOLLECTIVE ;  /* 0x000000000000791b */ /* 0x003fe20003800000 */
.L_x_6506:
        /* <DEDUP_REMOVED lines=8> */
.L_x_6507:
        /* <DEDUP_REMOVED lines=8> */
.L_x_6508:
        /* <DEDUP_REMOVED lines=8> */
.L_x_6509:
        /* <DEDUP_REMOVED lines=8> */
.L_x_6510:
[----:B------:R-:W-:Y:S01]  /*26d30*/  IMAD.MOV.U32 R12, RZ, RZ, 0x1f ;  /* 0x0000001fff0c7424 */ /* 0x000fe200078e00ff */
[----:B------:R-:W-:Y:S01]  /*26d40*/  MOV R11, 0x1f ;  /* 0x0000001f000b7802 */ /* 0x000fe20000000f00 */
[----:B------:R-:W-:-:S05]  /*26d50*/  IMAD.MOV.U32 R4, RZ, RZ, R14 ;  /* 0x000000ffff047224 */ /* 0x000fca00078e000e */
[----:B------:R-:W-:-:S05]  /*26d60*/  SEL R4, R4, RZ, P5 ;  /* 0x000000ff04047207 */ /* 0x000fca0002800000 */
[----:B------:R-:W-:-:S04]  /*26d70*/  IMAD.IADD R3, R3, 0x1, R4 ;  /* 0x0000000103037824 */ /* 0x000fc800078e0204 */
[----:B------:R-:W-:-:S07]  /*26d80*/  IMAD.MOV.U32 R13, RZ, RZ, R3 ;  /* 0x000000ffff0d7224 */ /* 0x000fce00078e0003 */
[----:B------:R-:W-:Y:S05]  /*26d90*/  WARPSYNC.COLLECTIVE R15, `(.L_x_6511) ;  /* 0x000000000f087348 */ /* 0x000fea0003c00000 */
[----:B------:R0:W1:Y:S02]  /*26da0*/  SHFL.IDX P6, R14, R13, R12, R11 ;  /* 0x0000000c0d0e7389 */ /* 0x00006400000c000b */
[----:B01----:R-:W-:Y:S01]  /*26db0*/  ENDCOLLECTIVE ;  /* 0x000000000000791b */ /* 0x003fe20003800000 */
.L_x_6511:
[----:B------:R-:W-:Y:S01]  /*26dc0*/  IMAD.MOV.U32 R5, RZ, RZ, R14 ;  /* 0x000000ffff057224 */ /* 0x000fe200078e000e */
[----:B------:R-:W-:Y:S06]  /*26dd0*/  BRA `(.L_x_6512) ;  /* 0xffffffc000947947 */ /* 0x000fec000383ffff */
.L_x_6371:
[----:B------:R-:W-:Y:S01]  /*26de0*/  BSSY B0, `(.L_x_6513) ;  /* 0x0000008000007945 */ /* 0x000fe20003800000 */
[----:B-----5:R-:W-:Y:S02]  /*26df0*/  IMAD.MOV.U32 R13, RZ, RZ, R2 ;  /* 0x000000ffff0d7224 */ /* 0x020fe400078e0002 */
[----:B0-----:R-:W-:Y:S02]  /*26e00*/  IMAD.MOV.U32 R12, RZ, RZ, 0x1 ;  /* 0x00000001ff0c7424 */ /* 0x001fe400078e00ff */
[----:B------:R-:W-:Y:S02]  /*26e10*/  IMAD.MOV.U32 R11, RZ, RZ, RZ ;  /* 0x000000ffff0b7224 */ /* 0x000fe400078e00ff */
[----:B------:R-:W-:-:S07]  /*26e20*/  IMAD.MOV.U32 R15, RZ, RZ, -0x1 ;  /* 0xffffffffff0f7424 */ /* 0x000fce00078e00ff */
[----:B-1----:R-:W-:Y:S05]  /*26e30*/  WARPSYNC.COLLECTIVE R15, `(.L_x_6514) ;  /* 0x000000000f087348 */ /* 0x002fea0003c00000 */
[----:B------:R0:W2:Y:S02]  /*26e40*/  SHFL.UP P6, R14, R13, R12, R11 ;  /* 0x0400000c0d0e7389 */ /* 0x0000a400000c000b */
[----:B012---:R-:W-:Y:S01]  /*26e50*/  ENDCOLLECTIVE ;  /* 0x000000000000791b */ /* 0x007fe20003800000 */
.L_x_6514:
[----:B------:R-:W-:Y:S05]  /*26e60*/  BSYNC B0 ;  /* 0x0000000000007941 */ /* 0x000fea0003800000 */
.L_x_6513:
[----:B------:R-:W-:Y:S01]  /*26e70*/  MOV R3, R14 ;  /* 0x0000000e00037202 */ /* 0x000fe20000000f00 */
        /* <DEDUP_REMOVED lines=9> */
.L_x_6515:
        /* <DEDUP_REMOVED lines=8> */
.L_x_6516:
        /* <DEDUP_REMOVED lines=8> */
.L_x_6517:
        /* <DEDUP_REMOVED lines=8> */
.L_x_6518:
[----:B------:R-:W-:Y:S02]  /*27090*/  IMAD.MOV.U32 R12, RZ, RZ, 0x1f ;  /* 0x0000001fff0c7424 */ /* 0x000fe400078e00ff */
[----:B------:R-:W-:Y:S01]  /*270a0*/  IMAD.MOV.U32 R11, RZ, RZ, 0x1f ;  /* 0x0000001fff0b7424 */ /* 0x000fe200078e00ff */
[----:B------:R-:W-:-:S04]  /*270b0*/  MOV R5, R14 ;  /* 0x0000000e00057202 */ /* 0x000fc80000000f00 */
[----:B------:R-:W-:-:S05]  /*270c0*/  SEL R5, R5, RZ, P5 ;  /* 0x000000ff05057207 */ /* 0x000fca0002800000 */
[----:B------:R-:W-:-:S04]  /*270d0*/  IMAD.IADD R3, R3, 0x1, R5 ;  /* 0x0000000103037824 */ /* 0x000fc800078e0205 */
[----:B------:R-:W-:-:S07]  /*270e0*/  IMAD.MOV.U32 R13, RZ, RZ, R3 ;  /* 0x000000ffff0d7224 */ /* 0x000fce00078e0003 */
[----:B------:R-:W-:Y:S05]  /*270f0*/  WARPSYNC.COLLECTIVE R15, `(.L_x_6519) ;  /* 0x000000000f087348 */ /* 0x000fea0003c00000 */
[----:B------:R0:W1:Y:S02]  /*27100*/  SHFL.IDX P6, R14, R13, R12, R11 ;  /* 0x0000000c0d0e7389 */ /* 0x00006400000c000b */
[----:B01----:R-:W-:Y:S01]  /*27110*/  ENDCOLLECTIVE ;  /* 0x000000000000791b */ /* 0x003fe20003800000 */
.L_x_6519:
[----:B------:R-:W-:Y:S01]  /*27120*/  IMAD.MOV.U32 R5, RZ, RZ, R14 ;  /* 0x000000ffff057224 */ /* 0x000fe200078e000e */
[----:B------:R-:W-:Y:S06]  /*27130*/  BRA `(.L_x_6520) ;  /* 0xffffffc0005c7947 */ /* 0x000fec000383ffff */
.L_x_6373:
[----:B------:R-:W-:Y:S01]  /*27140*/  BSSY B0, `(.L_x_6521) ;  /* 0x0000006000007945 */ /* 0x000fe20003800000 */
[----:B------:R-:W-:Y:S02]  /*27150*/  PLOP3.LUT P6, PT, P6, PT, PT, 0x8, 0x0 ;  /* 0x000000000000781c */ /* 0x000fe400037ce170 */
[----:B------:R-:W-:-:S11]  /*27160*/  MOV R15, 0xffffffff ;  /* 0xffffffff000f7802 */ /* 0x000fd60000000f00 */
[----:B0-----:R-:W-:Y:S05]  /*27170*/  WARPSYNC.COLLECTIVE R15, `(.L_x_6522) ;  /* 0x000000000f087348 */ /* 0x001fea0003c00000 */
[----:B------:R-:W-:Y:S01]  /*27180*/  VOTE.ANY R14, PT, P6 ;  /* 0x00000000000e7806 */ /* 0x000fe200030e0100 */
[----:B0-----:R-:W-:Y:S06]  /*27190*/  ENDCOLLECTIVE ;  /* 0x000000000000791b */ /* 0x001fec0003800000 */
.L_x_6522:
[----:B------:R-:W-:Y:S05]  /*271a0*/  BSYNC B0 ;  /* 0x0000000000007941 */ /* 0x000fea0003800000 */
.L_x_6521:
        /* <DEDUP_REMOVED lines=9> */
.L_x_6523:
[----:B------:R-:W-:Y:S01]  /*27240*/  MOV R2, R14 ;  /* 0x0000000e00027202 */ /* 0x000fe20000000f00 */
[----:B------:R-:W-:Y:S06]  /*27250*/  BRA `(.L_x_6524) ;  /* 0xffffffc000507947 */ /* 0x000fec000383ffff */
.L_x_6375:
[----:B------:R-:W-:Y:S01]  /*27260*/  BSSY B0, `(.L_x_6525) ;  /* 0x0000008000007945 */ /* 0x000fe20003800000 */
[----:B------:R-:W-:Y:S02]  /*27270*/  IMAD.MOV.U32 R13, RZ, RZ, R6 ;  /* 0x000000ffff0d7224 */ /* 0x000fe400078e0006 */
[----:B0-----:R-:W-:Y:S02]  /*27280*/  IMAD.MOV.U32 R12, RZ, RZ, R4 ;  /* 0x000000ffff0c7224 */ /* 0x001fe400078e0004 */
[----:B------:R-:W-:Y:S02]  /*27290*/  IMAD.MOV.U32 R11, RZ, RZ, 0x1f ;  /* 0x0000001fff0b7424 */ /* 0x000fe400078e00ff */
[----:B------:R-:W-:-:S07]  /*272a0*/  IMAD.MOV.U32 R15, RZ, RZ, -0x1 ;  /* 0xffffffffff0f7424 */ /* 0x000fce00078e00ff */
[----:B-12---:R-:W-:Y:S05]  /*272b0*/  WARPSYNC.COLLECTIVE R15, `(.L_x_6526) ;  /* 0x000000000f087348 */ /* 0x006fea0003c00000 */
[----:B------:R0:W3:Y:S02]  /*272c0*/  SHFL.IDX P6, R14, R13, R12, R11 ;  /* 0x0000000c0d0e7389 */ /* 0x0000e400000c000b */
[----:B0123--:R-:W-:Y:S01]  /*272d0*/  ENDCOLLECTIVE ;  /* 0x000000000000791b */ /* 0x00ffe20003800000 */
.L_x_6526:
[----:B------:R-:W-:Y:S05]  /*272e0*/  BSYNC B0 ;  /* 0x0000000000007941 */ /* 0x000fea0003800000 */
.L_x_6525:
[----:B------:R-:W-:Y:S01]  /*272f0*/  IMAD.MOV.U32 R4, RZ, RZ, R14 ;  /* 0x000000ffff047224 */ /* 0x000fe200078e000e */
[----:B------:R-:W-:Y:S06]  /*27300*/  BRA `(.L_x_6374) ;  /* 0xffffffc000407947 */ /* 0x000fec000383ffff */
.L_x_6379:
[----:B0-----:R0:W1:Y:S02]  /*27310*/  SYNCS.PHASECHK.TRANS64.TRYWAIT P0, [R0+URZ+0x2e820], R3 ;  /* 0x02e82003000075a7 */ /* 0x001064000800017f */
[----:B-1----:R-:W-:Y:S05]  /*27320*/  @!P0 NANOSLEEP.SYNCS 0x989680 ;  /* 0x009896800000895d */ /* 0x002fea0003900000 */
[----:B------:R-:W1:Y:S02]  /*27330*/  @!P0 SYNCS.PHASECHK.TRANS64 P0, [R0+URZ+0x2e820], R3 ;  /* 0x02e82003000085a7 */ /* 0x000e64000800007f */
[----:B-1----:R-:W-:Y:S05]  /*27340*/  @!P0 BRA `(.L_x_6379) ;  /* 0xfffffffc00f08947 */ /* 0x002fea000383ffff */
[----:B------:R-:W-:Y:S05]  /*27350*/  BRA `(.L_x_6527) ;  /* 0xffffffc400387947 */ /* 0x000fea000383ffff */
.L_x_6380:
[----:B------:R-:W1:Y:S01]  /*27360*/  S2R R2, SR_TID.X ;  /* 0x0000000000027919 */ /* 0x000e620000002100 */
[----:B------:R-:W-:Y:S01]  /*27370*/  BSSY B0, `(.L_x_6528) ;  /* 0x000000a000007945 */ /* 0x000fe20003800000 */
[----:B------:R-:W-:Y:S02]  /*27380*/  IMAD.MOV.U32 R12, RZ, RZ, RZ ;  /* 0x000000ffff0c7224 */ /* 0x000fe400078e00ff */
[----:B------:R-:W-:Y:S02]  /*27390*/  IMAD.MOV.U32 R11, RZ, RZ, 0x1f ;  /* 0x0000001fff0b7424 */ /* 0x000fe400078e00ff */
[----:B------:R-:W-:Y:S01]  /*273a0*/  IMAD.MOV.U32 R15, RZ, RZ, -0x1 ;  /* 0xffffffffff0f7424 */ /* 0x000fe200078e00ff */
[----:B-1----:R-:W-:-:S04]  /*273b0*/  SHF.R.U32.HI R2, RZ, 0x5, R2 ;  /* 0x00000005ff027819 */ /* 0x002fc80000011602 */
[----:B------:R-:W-:-:S04]  /*273c0*/  LOP3.LUT R2, R2, 0x3, RZ, 0xc0, !PT ;  /* 0x0000000302027812 */ /* 0x000fc800078ec0ff */
[----:B------:R-:W-:-:S07]  /*273d0*/  MOV R13, R2 ;  /* 0x00000002000d7202 */ /* 0x000fce0000000f00 */
[----:B0-----:R-:W-:Y:S05]  /*273e0*/  WARPSYNC.COLLECTIVE R15, `(.L_x_6529) ;  /* 0x000000000f087348 */ /* 0x001fea0003c00000 */
[----:B------:R1:W2:Y:S02]  /*273f0*/  SHFL.IDX P6, R14, R13, R12, R11 ;  /* 0x0000000c0d0e7389 */ /* 0x0002a400000c000b */
[----:B012---:R-:W-:Y:S01]  /*27400*/  ENDCOLLECTIVE ;  /* 0x000000000000791b */ /* 0x007fe20003800000 */
.L_x_6529:
[----:B------:R-:W-:Y:S05]  /*27410*/  BSYNC B0 ;  /* 0x0000000000007941 */ /* 0x000fea0003800000 */
.L_x_6528:
[----:B------:R-:W-:Y:S05]  /*27420*/  BRA `(.L_x_6530) ;  /* 0xffffffc400207947 */ /* 0x000fea000383ffff */
.L_x_6381:
[----:B------:R-:W-:Y:S01]  /*27430*/  BSSY B0, `(.L_x_6531) ;  /* 0x0000006000007945 */ /* 0x000fe20003800000 */
[----:B------:R-:W-:-:S07]  /*27440*/  IMAD.MOV.U32 R15, RZ, RZ, -0x1 ;  /* 0xffffffffff0f7424 */ /* 0x000fce00078e00ff */
[----:B01----:R-:W-:Y:S05]  /*27450*/  WARPSYNC.COLLECTIVE R15, `(.L_x_6532) ;  /* 0x000000000f0c7348 */ /* 0x003fea0003c00000 */
[----:B------:R-:W-:Y:S02]  /*27460*/  ELECT P6, UR62, PT ;  /* 0x00000000003e782f */ /* 0x000fe400038c0000 */
[----:B------:R-:W-:Y:S01]  /*27470*/  MOV R14, UR62 ;  /* 0x0000003e000e7c02 */ /* 0x000fe20008000f00 */
[----:B01----:R-:W-:Y:S10]  /*27480*/  ENDCOLLECTIVE ;  /* 0x000000000000791b */ /* 0x003ff40003800000 */
.L_x_6532:
[----:B------:R-:W-:Y:S05]  /*27490*/  BSYNC B0 ;  /* 0x0000000000007941 */ /* 0x000fea0003800000 */
.L_x_6531:
[----:B------:R-:W-:Y:S05]  /*274a0*/  BRA `(.L_x_6533) ;  /* 0xffffffc400147947 */ /* 0x000fea000383ffff */
.L_x_6383:
[----:B0-----:R0:W1:Y:S02]  /*274b0*/  SYNCS.PHASECHK.TRANS64.TRYWAIT P1, [R6+URZ], R5 ;  /* 0x00000005060075a7 */ /* 0x001064000802017f */
[----:B-1----:R-:W-:Y:S05]  /*274c0*/  @!P1 NANOSLEEP.SYNCS 0x989680 ;  /* 0x009896800000995d */ /* 0x002fea0003900000 */
[----:B------:R-:W1:Y:S02]  /*274d0*/  @!P1 SYNCS.PHASECHK.TRANS64 P1, [R6+URZ], R5 ;  /* 0x00000005060095a7 */ /* 0x000e64000802007f */
[----:B-1----:R-:W-:Y:S05]  /*274e0*/  @!P1 BRA `(.L_x_6383) ;  /* 0xfffffffc00f09947 */ /* 0x002fea000383ffff */
[----:B------:R-:W-:Y:S05]  /*274f0*/  BRA `(.L_x_6534) ;  /* 0xffffffc400587947 */ /* 0x000fea000383ffff */
.L_x_6384:
[----:B-1----:R1:W2:Y:S02]  /*27500*/  SYNCS.PHASECHK.TRANS64.TRYWAIT P1, [R7+URZ], R2 ;  /* 0x00000002070075a7 */ /* 0x0022a4000802017f */
[----:B--2---:R-:W-:Y:S05]  /*27510*/  @!P1 NANOSLEEP.SYNCS 0x989680 ;  /* 0x009896800000995d */ /* 0x004fea0003900000 */
[----:B------:R-:W2:Y:S02]  /*27520*/  @!P1 SYNCS.PHASECHK.TRANS64 P1, [R7+URZ], R2 ;  /* 0x00000002070095a7 */ /* 0x000ea4000802007f */
[----:B--2---:R-:W-:Y:S05]  /*27530*/  @!P1 BRA `(.L_x_6384) ;  /* 0xfffffffc00f09947 */ /* 0x004fea000383ffff */
[----:B------:R-:W-:Y:S05]  /*27540*/  BRA `(.L_x_6535) ;  /* 0xffffffc4004c7947 */ /* 0x000fea000383ffff */
.L_x_6386:
[----:B--2---:R2:W3:Y:S02]  /*27550*/  SYNCS.PHASECHK.TRANS64.TRYWAIT P1, [R4+URZ+0x2e860], R5 ;  /* 0x02e86005040075a7 */ /* 0x0044e4000802017f */
[----:B---3--:R-:W-:Y:S05]  /*27560*/  @!P1 NANOSLEEP.SYNCS 0x989680 ;  /* 0x009896800000995d */ /* 0x008fea0003900000 */
[----:B------:R-:W3:Y:S02]  /*27570*/  @!P1 SYNCS.PHASECHK.TRANS64 P1, [R4+URZ+0x2e860], R5 ;  /* 0x02e86005040095a7 */ /* 0x000ee4000802007f */
[----:B---3--:R-:W-:Y:S05]  /*27580*/  @!P1 BRA `(.L_x_6386) ;  /* 0xfffffffc00f09947 */ /* 0x008fea000383ffff */
[----:B------:R-:W-:Y:S05]  /*27590*/  BRA `(.L_x_6536) ;  /* 0xffffffc400507947 */ /* 0x000fea000383ffff */
.L_x_6388:
[----:B---3--:R3:W4:Y:S02]  /*275a0*/  SYNCS.PHASECHK.TRANS64.TRYWAIT P1, [R3+URZ+0x2e860], R2 ;  /* 0x02e86002030075a7 */ /* 0x008724000802017f */
[----:B----4-:R-:W-:Y:S05]  /*275b0*/  @!P1 NANOSLEEP.SYNCS 0x989680 ;  /* 0x009896800000995d */ /* 0x010fea0003900000 */
[----:B------:R-:W4:Y:S02]  /*275c0*/  @!P1 SYNCS.PHASECHK.TRANS64 P1, [R3+URZ+0x2e860], R2 ;  /* 0x02e86002030095a7 */ /* 0x000f24000802007f */
[----:B----4-:R-:W-:Y:S05]  /*275d0*/  @!P1 BRA `(.L_x_6388) ;  /* 0xfffffffc00f09947 */ /* 0x010fea000383ffff */
[----:B------:R-:W-:Y:S05]  /*275e0*/  BRA `(.L_x_6537) ;  /* 0xffffffc400507947 */ /* 0x000fea000383ffff */
.L_x_6390:
[----:B----4-:R4:W0:Y:S02]  /*275f0*/  SYNCS.PHASECHK.TRANS64.TRYWAIT P0, [R4+URZ+0x2e880], R5 ;  /* 0x02e88005040075a7 */ /* 0x010824000800017f */
[----:B0-----:R-:W-:Y:S05]  /*27600*/  @!P0 NANOSLEEP.SYNCS 0x989680 ;  /* 0x009896800000895d */ /* 0x001fea0003900000 */
[----:B------:R-:W0:Y:S02]  /*27610*/  @!P0 SYNCS.PHASECHK.TRANS64 P0, [R4+URZ+0x2e880], R5 ;  /* 0x02e88005040085a7 */ /* 0x000e24000800007f */
[----:B0-----:R-:W-:Y:S05]  /*27620*/  @!P0 BRA `(.L_x_6390) ;  /* 0xfffffffc00f08947 */ /* 0x001fea000383ffff */
[----:B------:R-:W-:Y:S05]  /*27630*/  BRA `(.L_x_6391) ;  /* 0xffffffc4004c7947 */ /* 0x000fea000383ffff */
.L_x_6538:
        /* <DEDUP_REMOVED lines=12> */
.L_x_12972:


//--------------------- .text._ZN7cutlass13device_kernelIN5flash11enable_sm90INS1_16FlashAttnFwdSm90INS1_25CollectiveMainloopFwdSm90ILi2EN4cute5tupleIJNS5_1CILi1EEES8_S8_EEENS6_IJNS7_ILi128EEENS7_ILi224EEESA_EEELi128ENS_12float_e4m3_tEfNS_4arch4Sm90ELb0ELb1ELb0ELb0ELb0ELb0ELb0ELb1ELb1ELb1ELb0ELb0EEENS1_21CollectiveEpilogueFwdINS6_IJSA_SA_SB_EEES9_NS_10bfloat16_tESF_Li256ELb0ELb1ELb0ELb1EEENS1_30DynamicPersistentTileSchedulerILi256ELi128ELb0ELb1ELb1EEEEEEEEEvNT_6ParamsE --------------------------
	.section	.text._ZN7cutlass13device_kernelIN5flash11enable_sm90INS1_16FlashAttnFwdSm90INS1_25CollectiveMainloopFwdSm90ILi2EN4cute5tupleIJNS5_1CILi1EEES8_S8_EEENS6_IJNS7_ILi128EEENS7_ILi224EEESA_EEELi128ENS_12float_e4m3_tEfNS_4arch4Sm90ELb0ELb1ELb0ELb0ELb0ELb0ELb0ELb1ELb1ELb1ELb0ELb0EEENS1_21CollectiveEpilogueFwdINS6_IJSA_SA_SB_EEES9_NS_10bfloat16_tESF_Li256ELb0ELb1ELb0ELb1EEENS1_30DynamicPersistentTileSchedulerILi256ELi128ELb0ELb1ELb1EEEEEEEEEvNT_6ParamsE,"ax",@progbits
	.align	128
.text._ZN7cutlass13device_kernelIN5flash11enable_sm90INS1_16FlashAttnFwdSm90INS1_25CollectiveMainloopFwdSm90ILi2EN4cute5tupleIJNS5_1CILi1EEES8_S8_EEENS6_IJNS7_ILi128EEENS7_ILi224EEESA_EEELi128ENS_12float_e4m3_tEfNS_4arch4Sm90ELb0ELb1ELb0ELb0ELb0ELb0ELb0ELb1ELb1ELb1ELb0ELb0EEENS1_21CollectiveEpilogueFwdINS6_IJSA_SA_SB_EEES9_NS_10bfloat16_tESF_Li256ELb0ELb1ELb0ELb1EEENS1_30DynamicPersistentTileSchedulerILi256ELi128ELb0ELb1ELb1EEEEEEEEEvNT_6ParamsE:
        .type           _ZN7cutlass13device_kernelIN5flash11enable_sm90INS1_16FlashAttnFwdSm90INS1_25CollectiveMainloopFwdSm90ILi2EN4cute5tupleIJNS5_1CILi1EEES8_S8_EEENS6_IJNS7_ILi128EEENS7_ILi224EEESA_EEELi128ENS_12float_e4m3_tEfNS_4arch4Sm90ELb0ELb1ELb0ELb0ELb0ELb0ELb0ELb1ELb1ELb1ELb0ELb0EEENS1_21CollectiveEpilogueFwdINS6_IJSA_SA_SB_EEES9_NS_10bfloat16_tESF_Li256ELb0ELb1ELb0ELb1EEENS1_30DynamicPersistentTileSchedulerILi256ELi128ELb0ELb1ELb1EEEEEEEEEvNT_6ParamsE,@function
        .size           _ZN7cutlass13device_kernelIN5flash11enable_sm90INS1_16FlashAttnFwdSm90INS1_25CollectiveMainloopFwdSm90ILi2EN4cute5tupleIJNS5_1CILi1EEES8_S8_EEENS6_IJNS7_ILi128EEENS7_ILi224EEESA_EEELi128ENS_12float_e4m3_tEfNS_4arch4Sm90ELb0ELb1ELb0ELb0ELb0ELb0ELb0ELb1ELb1ELb1ELb0ELb0EEENS1_21CollectiveEpilogueFwdINS6_IJSA_SA_SB_EEES9_NS_10bfloat16_tESF_Li256ELb0ELb1ELb0ELb1EEENS1_30DynamicPersistentTileSchedulerILi256ELi128ELb0ELb1ELb1EEEEEEEEEvNT_6ParamsE,(.L_x_12973 - _ZN7cutlass13device_kernelIN5flash11enable_sm90INS1_16FlashAttnFwdSm90INS1_25CollectiveMainloopFwdSm90ILi2EN4cute5tupleIJNS5_1CILi1EEES8_S8_EEENS6_IJNS7_ILi128EEENS7_ILi224EEESA_EEELi128ENS_12float_e4m3_tEfNS_4arch4Sm90ELb0ELb1ELb0ELb0ELb0ELb0ELb0ELb1ELb1ELb1ELb0ELb0EEENS1_21CollectiveEpilogueFwdINS6_IJSA_SA_SB_EEES9_NS_10bfloat16_tESF_Li256ELb0ELb1ELb0ELb1EEENS1_30DynamicPersistentTileSchedulerILi256ELi128ELb0ELb1ELb1EEEEEEEEEvNT_6ParamsE)
        .other          _ZN7cutlass13device_kernelIN5flash11enable_sm90INS1_16FlashAttnFwdSm90INS1_25CollectiveMainloopFwdSm90ILi2EN4cute5tupleIJNS5_1CILi1EEES8_S8_EEENS6_IJNS7_ILi128EEENS7_ILi224EEESA_EEELi128ENS_12float_e4m3_tEfNS_4arch4Sm90ELb0ELb1ELb0ELb0ELb0ELb0ELb0ELb1ELb1ELb1ELb0ELb0EEENS1_21CollectiveEpilogueFwdINS6_IJSA_SA_SB_EEES9_NS_10bfloat16_tESF_Li256ELb0ELb1ELb0ELb1EEENS1_30DynamicPersistentTileSchedulerILi256ELi128ELb0ELb1ELb1EEEEEEEEEvNT_6ParamsE,@"STO_CUDA_ENTRY STV_DEFAULT"
_ZN7cutlass13device_kernelIN5flash11enable_sm90INS1_16FlashAttnFwdSm90INS1_25CollectiveMainloopFwdSm90ILi2EN4cute5tupleIJNS5_1CILi1EEES8_S8_EEENS6_IJNS7_ILi128EEENS7_ILi224EEESA_EEELi128ENS_12float_e4m3_tEfNS_4arch4Sm90ELb0ELb1ELb0ELb0ELb0ELb0ELb0ELb1ELb1ELb1ELb0ELb0EEENS1_21CollectiveEpilogueFwdINS6_IJSA_SA_SB_EEES9_NS_10bfloat16_tESF_Li256ELb0ELb1ELb0ELb1EEENS1_30DynamicPersistentTileSchedulerILi256ELi128ELb0ELb1ELb1EEEEEEEEEvNT_6ParamsE:
        /* <DEDUP_REMOVED lines=18> */
.L_x_6540:
[----:B------:R-:W-:Y:S05]  /*0120*/  BSYNC B0 ;  /* 0x0000000000007941 */ /* 0x000fea0003800000 */
.L_x_6539:
        /* <DEDUP_REMOVED lines=41> */
.L_x_6541:
        /* <DEDUP_REMOVED lines=22> */
.L_x_6542:
        /* <DEDUP_REMOVED lines=18> */
.L_x_6543:
        /* <DEDUP_REMOVED lines=22> */
.L_x_6544:
        /* <DEDUP_REMOVED lines=22> */
.L_x_6545:
[----:B------:R-:W-:Y:S01]  /*0900*/  PLOP3.LUT P0, PT, PT, PT, UP0, 0x80, 0x0 ;  /* 0x000000000000781c */ /* 0x000fe20003f0f008 */
[----:B------:R-:W-:Y:S01]  /*0910*/  UMOV UR38, 0x1 ;  /* 0x0000000100267882 */ /* 0x000fe20000000000 */
[----:B------:R-:W-:Y:S01]  /*0920*/  NOP ;  /* 0x0000000000007918 */ /* 0x000fe20000000000 */
[----:B------:R-:W-:Y:S01]  /*0930*/  USEL UR38, UR38, 0x2, !UP0 ;  /* 0x0000000226267887 */ /* 0x000fe2000c000000 */
[----:B------:R-:W-:Y:S01]  /*0940*/  ULDC.64 UR50, c[0x0][0x208] ;  /* 0x0000820000327ab9 */ /* 0x000fe20000000a00 */
[----:B012-4-:R-:W-:Y:S08]  /*0950*/  BAR.SYNC.DEFER_BLOCKING 0x0 ;  /* 0x0000000000007b1d */ /* 0x017ff00000010000 */
[----:B------:R-:W-:Y:S05]  /*0960*/  @!P0 BRA `(.L_x_6546) ;  /* 0x0000018800a48947 */ /* 0x000fea0003800000 */
.L_x_6547:
        /* <DEDUP_REMOVED lines=23> */
[CC--:B------:R-:W-:Y:S02]  /*0ae0*/  LEA.HI R6, R3.reuse, R0.reuse, RZ, 0x5 ;  /* 0x0000000003067211 */ /* 0x0c0fe400078f28ff */
[----:B------:R-:W-:Y:S01]  /*0af0*/  SHF.R.S32.HI R7, RZ, 0x4, R4 ;  /* 0x00000004ff077819 */ /* 0x000fe20000011404 */
[----:B------:R-:W-:Y:S01]  /*0b00*/  IMAD.IADD R18, R0, 0x1, -R5 ;  /* 0x0000000100127824 */ /* 0x000fe200078e0a05 */
[----:B------:R-:W-:Y:S01]  /*0b10*/  LEA.HI R5, R3, R0, RZ, 0x2 ;  /* 0x0000000003057211 */ /* 0x000fe200078f10ff */
[----:B------:R-:W-:Y:S01]  /*0b20*/  IMAD.SHL.U32 R6, R6, 0x20, RZ ;  /* 0x0000002006067824 */ /* 0x000fe200078e00ff */
[----:B------:R-:W-:-:S02]  /*0b30*/  LOP3.LUT R3, R4, 0x3fffff0, RZ, 0xc0, !PT ;  /* 0x03fffff004037812 */ /* 0x000fc400078ec0ff */
[----:B------:R-:W-:Y:S02]  /*0b40*/  SHF.R.S32.HI R9, RZ, 0x1f, R18 ;  /* 0x0000001fff097819 */ /* 0x000fe40000011412 */
[----:B------:R-:W-:Y:S01]  /*0b50*/  LOP3.LUT R11, R5, 0xfffffffc, RZ, 0xc0, !PT ;  /* 0xfffffffc050b7812 */ /* 0x000fe200078ec0ff */
[C---:B------:R-:W-:Y:S01]  /*0b60*/  IMAD.IADD R5, R0.reuse, 0x1, -R3 ;  /* 0x0000000100057824 */ /* 0x040fe200078e0a03 */
[----:B------:R-:W-:Y:S02]  /*0b70*/  LEA.HI R8, R9, R18, RZ, 0x2 ;  /* 0x0000001209087211 */ /* 0x000fe400078f10ff */
[----:B------:R-:W-:Y:S01]  /*0b80*/  SHF.R.S32.HI R3, RZ, 0x7, R2 ;  /* 0x00000007ff037819 */ /* 0x000fe20000011402 */
[----:B------:R-:W-:Y:S01]  /*0b90*/  IMAD.IADD R10, R0, 0x1, -R11 ;  /* 0x00000001000a7824 */ /* 0x000fe200078e0a0b */
[--C-:B------:R-:W-:Y:S02]  /*0ba0*/  SHF.R.S32.HI R0, RZ, 0x2, R8.reuse ;  /* 0x00000002ff007819 */ /* 0x100fe40000011408 */
[----:B------:R-:W-:-:S02]  /*0bb0*/  SHF.R.S32.HI R11, RZ, 0x1f, R8 ;  /* 0x0000001fff0b7819 */ /* 0x000fc40000011408 */
[----:B------:R-:W-:Y:S02]  /*0bc0*/  LEA.HI R4, R4, R7, RZ, 0x1 ;  /* 0x0000000704047211 */ /* 0x000fe400078f08ff */
[----:B------:R-:W-:Y:S02]  /*0bd0*/  LEA.HI R11, R11, R0, RZ, 0x3 ;  /* 0x000000000b0b7211 */ /* 0x000fe400078f18ff */
[----:B------:R-:W-:Y:S02]  /*0be0*/  LOP3.LUT R6, R6, 0xfffffc00, RZ, 0xc0, !PT ;  /* 0xfffffc0006067812 */ /* 0x000fe400078ec0ff */
[----:B------:R-:W-:Y:S02]  /*0bf0*/  LEA.HI R2, R2, R3, RZ, 0x1 ;  /* 0x0000000302027211 */ /* 0x000fe400078f08ff */
[----:B------:R-:W-:Y:S01]  /*0c00*/  LOP3.LUT R11, R11, 0xfffffff8, RZ, 0xc0, !PT ;  /* 0xfffffff80b0b7812 */ /* 0x000fe200078ec0ff */
[----:B------:R-:W-:Y:S01]  /*0c10*/  IMAD R5, R5, 0x40, R6 ;  /* 0x0000004005057824 */ /* 0x000fe200078e0206 */
[----:B------:R-:W-:-:S02]  /*0c20*/  LEA.HI R9, R9, R18, RZ, 0x5 ;  /* 0x0000001209097211 */ /* 0x000fc400078f28ff */
[----:B------:R-:W-:Y:S01]  /*0c30*/  LOP3.LUT R4, R4, 0x1ffffffe, RZ, 0xc0, !PT ;  /* 0x1ffffffe04047812 */ /* 0x000fe200078ec0ff */
[----:B------:R-:W-:Y:S01]  /*0c40*/  IMAD.IADD R0, R0, 0x1, -R11 ;  /* 0x0000000100007824 */ /* 0x000fe200078e0a0b */
[----:B------:R-:W-:Y:S02]  /*0c50*/  LOP3.LUT R2, R2, 0x3fffffe, RZ, 0xc0, !PT ;  /* 0x03fffffe02027812 */ /* 0x000fe400078ec0ff */
[----:B------:R-:W-:Y:S01]  /*0c60*/  LEA.HI R6, R10, R10, RZ, 0x1 ;  /* 0x0000000a0a067211 */ /* 0x000fe200078f08ff */
[----:B------:R-:W-:Y:S01]  /*0c70*/  IMAD.IADD R4, R7, 0x1, -R4 ;  /* 0x0000000107047824 */ /* 0x000fe200078e0a04 */
[----:B------:R-:W-:Y:S01]  /*0c80*/  SHF.R.S32.HI R9, RZ, 0x5, R9 ;  /* 0x00000005ff097819 */ /* 0x000fe20000011409 */
[----:B------:R-:W-:Y:S01]  /*0c90*/  IMAD.IADD R2, R3, 0x1, -R2 ;  /* 0x0000000103027824 */ /* 0x000fe200078e0a02 */
[----:B------:R-:W-:Y:S01]  /*0ca0*/  LOP3.LUT R3, R6, 0x1ffffffe, RZ, 0xc0, !PT ;  /* 0x1ffffffe06037812 */ /* 0x000fe200078ec0ff */
[----:B------:R-:W-:Y:S01]  /*0cb0*/  IMAD R228, R4, 0x8, R5 ;  /* 0x0000000804e47824 */ /* 0x000fe200078e0205 */
[----:B------:R-:W-:Y:S01]  /*0cc0*/  LOP3.LUT R5, R8, 0x7ffffffc, RZ, 0xc0, !PT ;  /* 0x7ffffffc08057812 */ /* 0x000fe200078ec0ff */
[----:B------:R-:W-:-:S02]  /*0cd0*/  IMAD R9, R9, 0x10, R0 ;  /* 0x0000001009097824 */ /* 0x000fc400078e0200 */
[----:B------:R-:W-:Y:S02]  /*0ce0*/  IMAD.IADD R10, R10, 0x1, -R3 ;  /* 0x000000010a0a7824 */ /* 0x000fe400078e0a03 */
[----:B------:R-:W-:Y:S02]  /*0cf0*/  IMAD R23, R2, 0x40, R9 ;  /* 0x0000004002177824 */ /* 0x000fe400078e0209 */
[----:B------:R-:W-:Y:S02]  /*0d00*/  IMAD.IADD R18, R18, 0x1, -R5 ;  /* 0x0000000112127824 */ /* 0x000fe400078e0a05 */
[----:B------:R-:W-:-:S07]  /*0d10*/  IMAD R19, R10, 0x8, R23 ;  /* 0x000000080a137824 */ /* 0x000fce00078e0217 */
.L_x_6648:
        /* <DEDUP_REMOVED lines=21> */
.L_x_6548:
[----:B------:R-:W-:Y:S01]  /*0e70*/  ULDC UR6, c[0x0][0xc54] ;  /* 0x0003150000067ab9 */ /* 0x000fe20000000800 */
[----:B------:R-:W-:Y:S01]  /*0e80*/  UMOV UR8, UR7 ;  /* 0x0000000700087c82 */ /* 0x000fe20008000000 */
[----:B------:R-:W-:-:S11]  /*0e90*/  UISETP.NE.AND UP0, UPT, UR6, 0x1, UPT ;  /* 0x000000010600788c */ /* 0x000fd6000bf05270 */
[----:B------:R-:W-:Y:S02]  /*0ea0*/  @UP0 ULDC.64 UR10, c[0x0][0xc58] ;  /* 0x00031600000a0ab9 */ /* 0x000fe40000000a00 */
[----:B------:R-:W-:-:S04]  /*0eb0*/  UIMAD.WIDE.U32 UR4, UR7, UR10, URZ ;  /* 0x0000000a070472a5 */ /* 0x000fc8000f8e003f */
[----:B------:R-:W-:-:S04]  /*0ec0*/  @UP0 USHF.R.U32.HI UR8, URZ, UR11, UR5 ;  /* 0x0000000b3f080299 */ /* 0x000fc80008011605 */
[----:B------:R-:W-:-:S12]  /*0ed0*/  UIMAD UR4, UR8, UR6, URZ ;  /* 0x00000006080472a4 */ /* 0x000fd8000f8e023f */
.L_x_6549:
        /* <DEDUP_REMOVED lines=72> */
[----:B--2---:R-:W-:Y:S02]  /*1360*/  IADD3 R4, -R11, 0x1, RZ ;  /* 0x000000010b047810 */ /* 0x004fe40007ffe1ff */
[----:B---3--:R-:W-:Y:S01]  /*1370*/  SEL R137, R137, 0x1, P0 ;  /* 0x0000000189897807 */ /* 0x008fe20000000000 */
[----:B------:R-:W1:Y:S08]  /*1380*/  @P1 LDC R9, c[0x0][0x44c] ;  /* 0x00011300ff091b82 */ /* 0x000e700000000800 */
[----:B------:R-:W2:Y:S01]  /*1390*/  @P1 LDC R10, c[0x0][0x450] ;  /* 0x00011400ff0a1b82 */ /* 0x000ea20000000800 */
[----:B0-----:R-:W-:-:S02]  /*13a0*/  IMAD R17, R137, R8, RZ ;  /* 0x0000000889117224 */ /* 0x001fc400078e02ff */
[----:B----4-:R-:W-:Y:S01]  /*13b0*/  FMUL.FTZ R0, R3, R0 ;  /* 0x0000000003007220 */ /* 0x010fe20000410000 */
[----:B-1----:R-:W-:-:S04]  /*13c0*/  @P1 IMAD.HI.U32 R3, R9, UR4, RZ ;  /* 0x0000000409031c27 */ /* 0x002fc8000f8e00ff */
[----:B------:R-:W-:Y:S01]  /*13d0*/  FMUL.FTZ R5, R0, UR5 ;  /* 0x0000000500057c20 */ /* 0x000fe20008410000 */
[----:B------:R-:W-:Y:S01]  /*13e0*/  IMAD.U32 R0, RZ, RZ, UR4 ;  /* 0x00000004ff007e24 */ /* 0x000fe2000f8e00ff */
[----:B--2---:R-:W-:-:S03]  /*13f0*/  @P1 SHF.R.U32.HI R0, RZ, R10, R3 ;  /* 0x0000000aff001219 */ /* 0x004fc60000011603 */
[----:B------:R-:W-:Y:S01]  /*1400*/  R2UR UR37, R5 ;  /* 0x00000000052572ca */ /* 0x000fe200000e0000 */
[----:B------:R-:W-:-:S04]  /*1410*/  IMAD R5, R137, R8, R4 ;  /* 0x0000000889057224 */ /* 0x000fc800078e0204 */
        /* <DEDUP_REMOVED lines=13> */
.L_x_6551:
[----:B------:R-:W-:-:S13]  /*14f0*/  ISETP.NE.AND P0, PT, R13, 0x1, PT ;  /* 0x000000010d00780c */ /* 0x000fda0003f05270 */
[----:B------:R-:W0:Y:S02]  /*1500*/  @P0 LDC.64 R4, c[0x0][0x9e8] ;  /* 0x00027a00ff040b82 */ /* 0x000e240000000a00 */
[----:B0-----:R-:W-:-:S05]  /*1510*/  @P0 IMAD.HI.U32 R4, R0, R4, RZ ;  /* 0x0000000400040227 */ /* 0x001fca00078e00ff */
[----:B------:R-:W-:-:S07]  /*1520*/  @P0 SHF.R.U32.HI R0, RZ, R5, R4 ;  /* 0x00000005ff000219 */ /* 0x000fce0000011604 */
.L_x_6552:
[----:B------:R-:W-:-:S05]  /*1530*/  IMAD R3, R0, R13, R13 ;  /* 0x0000000d00037224 */ /* 0x000fca00078e020d */
[----:B------:R-:W-:-:S07]  /*1540*/  VIMNMX R6, R6, R3, PT ;  /* 0x0000000306067248 */ /* 0x000fce0003fe0100 */
.L_x_6550:
[----:B------:R-:W0:Y:S01]  /*1550*/  @P1 LDC R3, c[0x0][0x44c] ;  /* 0x00011300ff031b82 */ /* 0x000e220000000800 */
[----:B------:R-:W-:Y:S01]  /*1560*/  IMAD.U32 R0, RZ, RZ, UR36 ;  /* 0x00000024ff007e24 */ /* 0x000fe2000f8e00ff */
[----:B------:R-:W-:Y:S01]  /*1570*/  ULDC UR4, c[0x0][0x9dc] ;  /* 0x0002770000047ab9 */ /* 0x000fe20000000800 */
[----:B------:R-:W-:Y:S02]  /*1580*/  VIADD R7, R6, 0xdf ;  /* 0x000000df06077836 */ /* 0x000fe40000000000 */
[CC--:B------:R-:W-:Y:S02]  /*1590*/  IMAD R5, R137.reuse, R8.reuse, 0xdf ;  /* 0x000000df89057424 */ /* 0x0c0fe400078e0208 */
[----:B------:R-:W-:Y:S01]  /*15a0*/  IMAD.MOV.U32 R6, RZ, RZ, RZ ;  /* 0x000000ffff067224 */ /* 0x000fe200078e00ff */
[----:B------:R-:W1:Y:S01]  /*15b0*/  @P1 LDC R4, c[0x0][0x450] ;  /* 0x00011400ff041b82 */ /* 0x000e620000000800 */
[----:B------:R-:W-:Y:S02]  /*15c0*/  IMAD R137, R137, R8, -R11 ;  /* 0x0000000889897224 */ /* 0x000fe400078e0a0b */
[----:B------:R-:W-:-:S04]  /*15d0*/  IMAD.HI R6, R7, -0x6db6db6d, R6 ;  /* 0x9249249307067827 */ /* 0x000fc800078e0206 */
[----:B0-----:R-:W-:-:S05]  /*15e0*/  @P1 IMAD.HI.U32 R3, R3, UR36, RZ ;  /* 0x0000002403031c27 */ /* 0x001fca000f8e00ff */
[----:B-1----:R-:W-:Y:S01]  /*15f0*/  @P1 SHF.R.U32.HI R0, RZ, R4, R3 ;  /* 0x00000004ff001219 */ /* 0x002fe20000011603 */
[----:B------:R-:W-:-:S04]  /*1600*/  IMAD.MOV.U32 R4, RZ, RZ, RZ ;  /* 0x000000ffff047224 */ /* 0x000fc800078e00ff */
[----:B------:R-:W-:Y:S01]  /*1610*/  IMAD.HI R4, R5, -0x6db6db6d, R4 ;  /* 0x9249249305047827 */ /* 0x000fe200078e0204 */
[----:B------:R-:W-:-:S03]  /*1620*/  SHF.R.U32.HI R5, RZ, 0x1f, R6 ;  /* 0x0000001fff057819 */ /* 0x000fc60000011606 */
[----:B------:R-:W-:Y:S01]  /*1630*/  IMAD.IADD R0, R137, 0x1, R0 ;  /* 0x0000000189007824 */ /* 0x000fe200078e0200 */
[----:B------:R-:W-:Y:S02]  /*1640*/  SHF.R.U32.HI R3, RZ, 0x1f, R4 ;  /* 0x0000001fff037819 */ /* 0x000fe40000011604 */
[----:B------:R-:W-:Y:S01]  /*1650*/  LEA.HI.SX32 R136, R6, R5, 0x19 ;  /* 0x0000000506887211 */ /* 0x000fe200078fcaff */
        /* <DEDUP_REMOVED lines=14> */
.L_x_6554:
[----:B------:R-:W-:-:S13]  /*1740*/  ISETP.NE.AND P0, PT, R13, 0x1, PT ;  /* 0x000000010d00780c */ /* 0x000fda0003f05270 */
[----:B------:R-:W0:Y:S02]  /*1750*/  @P0 LDC.64 R4, c[0x0][0x9e8] ;  /* 0x00027a00ff040b82 */ /* 0x000e240000000a00 */
[----:B0-----:R-:W-:-:S05]  /*1760*/  @P0 IMAD.HI.U32 R4, R0, R4, RZ ;  /* 0x0000000400040227 */ /* 0x001fca00078e00ff */
[----:B------:R-:W-:-:S07]  /*1770*/  @P0 SHF.R.U32.HI R0, RZ, R5, R4 ;  /* 0x00000005ff000219 */ /* 0x000fce0000011604 */
.L_x_6555:
[----:B------:R-:W-:-:S05]  /*1780*/  IMAD R0, R0, R13, RZ ;  /* 0x0000000d00007224 */ /* 0x000fca00078e02ff */
[----:B------:R-:W-:-:S13]  /*1790*/  R2UR UR4, R0 ;  /* 0x00000000000472ca */ /* 0x000fda00000e0000 */
[----:B------:R-:W-:-:S04]  /*17a0*/  UISETP.LT.AND UP0, UPT, UR5, UR4, UPT ;  /* 0x000000040500728c */ /* 0x000fc8000bf01270 */
[----:B------:R-:W-:-:S12]  /*17b0*/  USEL UR5, UR5, UR4, !UP0 ;  /* 0x0000000405057287 */ /* 0x000fd8000c000000 */
.L_x_6553:
[----:B------:R-:W-:Y:S01]  /*17c0*/  UMOV UR4, URZ ;  /* 0x0000003f00047c82 */ /* 0x000fe20008000000 */
[----:B------:R-:W-:Y:S01]  /*17d0*/  PLOP3.LUT P0, PT, PT, PT, PT, 0x80, 0x0 ;  /* 0x000000000000781c */ /* 0x000fe20003f0f070 */
[----:B------:R-:W-:Y:S01]  /*17e0*/  UIMAD.WIDE UR4, UR5, -0x6db6db6d, UR4 ;  /* 0x92492493050478a5 */ /* 0x000fe2000f8e0204 */
[----:B------:R-:W-:Y:S02]  /*17f0*/  CS2R R6, SRZ ;  /* 0x0000000000067805 */ /* 0x000fe4000001ff00 */
[----:B------:R-:W-:Y:S02]  /*1800*/  CS2R R86, SRZ ;  /* 0x0000000000567805 */ /* 0x000fe4000001ff00 */
[----:B------:R-:W-:Y:S01]  /*1810*/  CS2R R14, SRZ ;  /* 0x00000000000e7805 */ /* 0x000fe2000001ff00 */
[----:B------:R-:W-:Y:S01]  /*1820*/  USHF.R.U32.HI UR4, URZ, 0x1f, UR5 ;  /* 0x0000001f3f047899 */ /* 0x000fe20008011605 */
[----:B------:R-:W-:Y:S02]  /*1830*/  CS2R R84, SRZ ;  /* 0x0000000000547805 */ /* 0x000fe4000001ff00 */
[----:B------:R-:W-:-:S02]  /*1840*/  CS2R R20, SRZ ;  /* 0x0000000000147805 */ /* 0x000fc4000001ff00 */
[----:B------:R-:W-:Y:S01]  /*1850*/  CS2R R78, SRZ ;  /* 0x00000000004e7805 */ /* 0x000fe2000001ff00 */
[----:B------:R-:W-:Y:S01]  /*1860*/  ULEA.HI.SX32 UR4, UR5, UR4, 0x19 ;  /* 0x0000000405047291 */ /* 0x000fe2000f8fca3f */
[----:B------:R-:W-:Y:S02]  /*1870*/  CS2R R24, SRZ ;  /* 0x0000000000187805 */ /* 0x000fe4000001ff00 */
[----:B------:R-:W-:Y:S02]  /*1880*/  CS2R R76, SRZ ;  /* 0x00000000004c7805 */ /* 0x000fe4000001ff00 */
[----:B------:R-:W-:Y:S01]  /*1890*/  CS2R R28, SRZ ;  /* 0x00000000001c7805 */ /* 0x000fe2000001ff00 */
[----:B------:R-:W-:Y:S01]  /*18a0*/  UISETP.LT.AND UP0, UPT, URZ, UR4, UPT ;  /* 0x000000043f00728c */ /* 0x000fe2000bf01270 */
[----:B------:R-:W-:Y:S02]  /*18b0*/  CS2R R70, SRZ ;  /* 0x0000000000467805 */ /* 0x000fe4000001ff00 */
[----:B------:R-:W-:-:S02]  /*18c0*/  CS2R R26, SRZ ;  /* 0x00000000001a7805 */ /* 0x000fc4000001ff00 */
[----:B------:R-:W-:Y:S01]  /*18d0*/  CS2R R68, SRZ ;  /* 0x0000000000447805 */ /* 0x000fe2000001ff00 */
[----:B------:R-:W-:Y:S01]  /*18e0*/  USEL UR39, URZ, UR4, !UP0 ;  /* 0x000000043f277287 */ /* 0x000fe2000c000000 */
[----:B------:R-:W-:Y:S02]  /*18f0*/  CS2R R32, SRZ ;  /* 0x0000000000207805 */ /* 0x000fe4000001ff00 */
[----:B------:R-:W-:Y:S02]  /*1900*/  CS2R R62, SRZ ;  /* 0x00000000003e7805 */ /* 0x000fe4000001ff00 */
[----:B------:R-:W-:Y:S02]  /*1910*/  CS2R R30, SRZ ;  /* 0x00000000001e7805 */ /* 0x000fe4000001ff00 */
[----:B------:R-:W-:Y:S02]  /*1920*/  CS2R R60, SRZ ;  /* 0x00000000003c7805 */ /* 0x000fe4000001ff00 */
[----:B------:R-:W-:-:S02]  /*1930*/  CS2R R36, SRZ ;  /* 0x0000000000247805 */ /* 0x000fc4000001ff00 */
[----:B------:R-:W-:Y:S02]  /*1940*/  ISETP.GT.AND P1, PT, R136, UR39, PT ;  /* 0x0000002788007c0c */ /* 0x000fe4000bf24270 */
        /* <DEDUP_REMOVED lines=17> */
[----:B------:R-:W0:Y:S01]  /*1a60*/  S2R R0, SR_TID.X ;  /* 0x0000000000007919 */ /* 0x000e220000002100 */
[----:B------:R-:W1:Y:S01]  /*1a70*/  S2UR UR40, SR_CgaCtaId ;  /* 0x00000000002879c3 */ /* 0x000e620000008800 */
[----:B------:R-:W-:Y:S02]  /*1a80*/  UMOV UR41, 0x400 ;  /* 0x0000040000297882 */ /* 0x000fe40000000000 */
[----:B-1----:R-:W-:-:S04]  /*1a90*/  ULEA UR41, UR40, UR41, 0x18 ;  /* 0x0000002928297291 */ /* 0x002fc8000f8ec03f */
[----:B------:R-:W-:Y:S01]  /*1aa0*/  UIADD3 UR5, UR41, 0x1c400, URZ ;  /* 0x0001c40029057890 */ /* 0x000fe2000fffe03f */
[----:B0-----:R-:W-:-:S03]  /*1ab0*/  VIADD R0, R0, 0xffffff80 ;  /* 0xffffff8000007836 */ /* 0x001fc60000000000 */
[----:B------:R-:W-:Y:S02]  /*1ac0*/  ULOP3.LUT UP0, URZ, UR5, 0x9f, URZ, 0xc0, !UPT ;  /* 0x0000009f053f7892 */ /* 0x000fe4000f80c03f */
[----:B------:R-:W-:-:S04]  /*1ad0*/  SHF.R.S32.HI R3, RZ, 0x1f, R0 ;  /* 0x0000001fff037819 */ /* 0x000fc80000011400 */
[----:B------:R-:W-:Y:S02]  /*1ae0*/  PLOP3.LUT P0, PT, PT, PT, UP0, 0x80, 0x0 ;  /* 0x000000000000781c */ /* 0x000fe40003f0f008 */
[----:B------:R-:W-:-:S04]  /*1af0*/  LEA.HI R3, R3, R0, RZ, 0x7 ;  /* 0x0000000003037211 */ /* 0x000fc800078f38ff */
[----:B------:R-:W-:-:S06]  /*1b00*/  SHF.R.S32.HI R3, RZ, 0x7, R3 ;  /* 0x00000007ff037819 */ /* 0x000fcc0000011403 */
[----:B------:R-:W0:Y:S02]  /*1b10*/  SHFL.IDX PT, R3, R3, RZ, 0x1f ;  /* 0x00001fff03037589 */ /* 0x000e2400000e0000 */
        /* <DEDUP_REMOVED lines=24> */
.L_x_6557:
        /* <DEDUP_REMOVED lines=9> */
.L_x_6731:
[----:B------:R-:W-:Y:S05]  /*1d30*/  @!P0 BRA `(.L_x_6559) ;  /* 0x0000000000048947 */ /* 0x000fea0003800000 */
[----:B------:R-:W-:Y:S01]  /*1d40*/  BPT.TRAP 0x1 ;  /* 0x000000040000795c */ /* 0x000fe20000300000 */
.L_x_6559:
[----:B------:R-:W-:Y:S02]  /*1d50*/  IMAD.U32 R5, RZ, RZ, UR48 ;  /* 0x00000030ff057e24 */ /* 0x000fe4000f8e00ff */
[----:B0-----:R-:W-:-:S03]  /*1d60*/  IMAD.U32 R0, RZ, RZ, UR45 ;  /* 0x0000002dff007e24 */ /* 0x001fc6000f8e00ff */
[----:B------:R-:W-:Y:S02]  /*1d70*/  LEA R5, R5, UR41, 0x3 ;  /* 0x0000002905057c11 */ /* 0x000fe4000f8e18ff */
[----:B------:R-:W-:-:S04]  /*1d80*/  SHF.L.U32 R0, R0, 0x1f, RZ ;  /* 0x0000001f00007819 */ /* 0x000fc800000006ff */
[----:B------:R0:W1:Y:S01]  /*1d90*/  SYNCS.PHASECHK.TRANS64.TRYWAIT P1, [R5+URZ+0x2e830], R0 ;  /* 0x02e83000050075a7 */ /* 0x000062000802017f */
[----:B------:R-:W-:Y:S05]  /*1da0*/  @!P0 BRA `(.L_x_6560) ;  /* 0x0000000000048947 */ /* 0x000fea0003800000 */
[----:B------:R-:W-:Y:S01]  /*1db0*/  BPT.TRAP 0x1 ;  /* 0x000000040000795c */ /* 0x000fe20000300000 */
.L_x_6560:
[----:B-1----:R-:W-:Y:S05]  /*1dc0*/  @P1 BRA `(.L_x_6561) ;  /* 0x0000000000081947 */ /* 0x002fea0003800000 */
[----:B------:R-:W1:Y:S02]  /*1dd0*/  SYNCS.PHASECHK.TRANS64.TRYWAIT P1, [R5+URZ+0x2e830], R0 ;  /* 0x02e83000050075a7 */ /* 0x000e64000802017f */
[----:B-1----:R-:W-:Y:S05]  /*1de0*/  @!P1 BRA `(.L_x_6562) ;  /* 0x000001bc00049947 */ /* 0x002fea0003800000 */
.L_x_6561:
[----:B------:R-:W2:Y:S01]  /*1df0*/  S2R R3, SR_TID.X ;  /* 0x0000000000037919 */ /* 0x000ea20000002100 */
[----:B------:R-:W-:Y:S01]  /*1e00*/  UIADD3 UR4, UR41, 0x20400, URZ ;  /* 0x0002040029047890 */ /* 0x000fe2000fffe03f */
[----:B------:R-:W-:-:S03]  /*1e10*/  LOP3.LUT R2, R2, 0xfff7ffff, RZ, 0xc0, !PT ;  /* 0xfff7ffff02027812 */ /* 0x000fc600078ec0ff */
[----:B------:R-:W-:-:S04]  /*1e20*/  USHF.R.U32.HI UR4, URZ, 0x4, UR4 ;  /* 0x000000043f047899 */ /* 0x000fc80008011604 */
[----:B------:R-:W-:-:S06]  /*1e30*/  ULOP3.LUT UR4, UR4, 0x3fff, URZ, 0xc0, !UPT ;  /* 0x00003fff04047892 */ /* 0x000fcc000f8ec03f */
[----:B------:R-:W-:Y:S01]  /*1e40*/  IMAD.U32 R7, RZ, RZ, UR4 ;  /* 0x00000004ff077e24 */ /* 0x000fe2000f8e00ff */
[----:B------:R-:W-:Y:S05]  /*1e50*/  WARPSYNC.ALL ;  /* 0x0000000000007948 */ /* 0x000fea0003800000 */
[----:B------:R-:W-:Y:S02]  /*1e60*/  LOP3.LUT R7, R7, 0x10000, RZ, 0xfc, !PT ;  /* 0x0001000007077812 */ /* 0x000fe400078efcff */
[----:B--2---:R-:W-:-:S13]  /*1e70*/  LOP3.LUT P3, RZ, R3, 0x7f, RZ, 0xc0, !PT ;  /* 0x0000007f03ff7812 */ /* 0x004fda000786c0ff */
[----:B------:R-:W-:Y:S02]  /*1e80*/  @P3 LOP3.LUT R2, R2, 0x80000, RZ, 0xfc, !PT ;  /* 0x0008000002023812 */ /* 0x000fe400078efcff */
[----:B------:R-:W-:Y:S01]  /*1e90*/  R2UR UR20, R7 ;  /* 0x00000000071472ca */ /* 0x000fe200000e0000 */
[----:B------:R-:W-:Y:S01]  /*1ea0*/  ULOP3.LUT UR12, UR49, 0x10000, URZ, 0xfc, !UPT ;  /* 0x00010000310c7892 */ /* 0x000fe2000f8efc3f */
[----:B------:R-:W-:Y:S01]  /*1eb0*/  WARPGROUP.ARRIVE ;  /* 0x00000000000079c5 */ /* 0x000fe20000000000 */
[----:B------:R-:W-:Y:S01]  /*1ec0*/  UMOV UR17, 0x40000040 ;  /* 0x4000004000117882 */ /* 0x000fe20000000000 */
[----:B------:R-:W-:Y:S01]  /*1ed0*/  UMOV UR19, 0x40000040 ;  /* 0x4000004000137882 */ /* 0x000fe20000000000 */
[----:B------:R-:W-:Y:S01]  /*1ee0*/  UMOV UR7, 0x40000040 ;  /* 0x4000004000077882 */ /* 0x000fe20000000000 */
[----:B------:R-:W-:Y:S01]  /*1ef0*/  UMOV UR11, 0x40000040 ;  /* 0x40000040000b7882 */ /* 0x000fe20000000000 */
[----:B------:R-:W-:Y:S01]  /*1f00*/  UMOV UR13, 0x40000040 ;  /* 0x40000040000d7882 */ /* 0x000fe20000000000 */
[----:B------:R-:W-:Y:S01]  /*1f10*/  UMOV UR16, UR12 ;  /* 0x0000000c00107c82 */ /* 0x000fe20008000000 */
[----:B------:R-:W-:Y:S01]  /*1f20*/  UMOV UR15, 0x40000040 ;  /* 0x40000040000f7882 */ /* 0x000fe20000000000 */
[----:B------:R-:W-:Y:S01]  /*1f30*/  VIADD R3, R19, UR36 ;  /* 0x0000002413037c36 */ /* 0x000fe20008000000 */
[----:B------:R-:W2:Y:S01]  /*1f40*/  LDC R8, c[0x0][0x288] ;  /* 0x0000a200ff087b82 */ /* 0x000ea20000000800 */
[----:B------:R-:W-:Y:S01]  /*1f50*/  ULDC UR52, c[0x0][0x9dc] ;  /* 0x0002770000347ab9 */ /* 0x000fe20000000800 */
[----:B------:R-:W-:-:S04]  /*1f60*/  UIMAD UR20, UR48, 0x700, UR20 ;  /* 0x00000700301478a4 */ /* 0x000fc8000f8e0214 */
[----:B------:R-:W-:Y:S02]  /*1f70*/  UIADD3 UR4, UR20, 0x100, URZ ;  /* 0x0000010014047890 */ /* 0x000fe4000fffe03f */
        /* <DEDUP_REMOVED lines=8> */
[----:B------:R-:W-:Y:S02]  /*2000*/  UIADD3 UR9, UR20, 0x202, URZ ;  /* 0x0000020214097890 */ /* 0x000fe4000fffe03f */
[----:B------:R-:W-:Y:S02]  /*2010*/  UIADD3 UR10, UR20, 0x4, URZ ;  /* 0x00000004140a7890 */ /* 0x000fe4000fffe03f */
        /* <DEDUP_REMOVED lines=150> */
[----:B01----:R-:W-:Y:S01]  /*2980*/  @P1 IMAD.HI.U32 R0, R3, UR6, RZ ;  /* 0x0000000603001c27 */ /* 0x003fe2000f8e00ff */
[----:B------:R-:W-:-:S04]  /*2990*/  @UP0 ULDC UR6, c[0x0][0x450] ;  /* 0x0001140000060ab9 */ /* 0x000fc80000000800 */
[----:B------:R-:W-:Y:S01]  /*29a0*/  @P2 SHF.R.U32.HI R3, RZ, UR6, R0 ;  /* 0x00000006ff032c19 */ /* 0x000fe20008011600 */
[----:B------:R-:W-:Y:S01]  /*29b0*/  @!P3 VIADD R0, R5, 0x2e840 ;  /* 0x0002e8400500b836 */ /* 0x000fe20000000000 */
[----:B------:R-:W-:Y:S01]  /*29c0*/  ULDC.64 UR6, c[0x0][0x9e0] ;  /* 0x0002780000067ab9 */ /* 0x000fe20000000a00 */
[----:B------:R-:W-:Y:S01]  /*29d0*/  IMAD.MOV.U32 R5, RZ, RZ, -0xe0 ;  /* 0xffffff20ff057424 */ /* 0x000fe200078e00ff */
[----:B------:R-:W-:Y:S01]  /*29e0*/  UISETP.GE.AND UP1, UPT, UR7, 0x1, UPT ;  /* 0x000000010700788c */ /* 0x000fe2000bf26270 */
[----:B------:R-:W0:Y:S01]  /*29f0*/  SHFL.IDX PT, R11, R3, RZ, 0x1c1f ;  /* 0x001c1fff030b7589 */ /* 0x000e2200000e0000 */
[----:B------:R-:W-:Y:S01]  /*2a00*/  @!P3 PRMT R0, RZ, 0x654, R0 ;  /* 0x00000654ff00b816 */ /* 0x000fe20000000000 */
[----:B------:R-:W-:-:S03]  /*2a10*/  IMAD R5, R136, R5, 0xe1 ;  /* 0x000000e188057424 */ /* 0x000fc600078e0205 */
[----:B------:R-:W-:Y:S01]  /*2a20*/  PLOP3.LUT P1, PT, PT, PT, UP1, 0x40, 0x0 ;  /* 0x000000000000781c */ /* 0x000fe20003f2e818 */
[----:B------:R-:W-:Y:S02]  /*2a30*/  IMAD R6, R18, -0x2, R5 ;  /* 0xfffffffe12067824 */ /* 0x000fe400078e0205 */
[----:B------:R-:W-:Y:S02]  /*2a40*/  VIADD R138, R5, 0xffffffff ;  /* 0xffffffff058a7836 */ /* 0x000fe40000000000 */
[C---:B------:R-:W-:Y:S01]  /*2a50*/  VIADD R5, R6.reuse, 0xffffffff ;  /* 0xffffffff06057836 */ /* 0x040fe20000000000 */
[----:B--2---:R-:W-:Y:S01]  /*2a60*/  IADD3 R4, R6, -R8, R17 ;  /* 0x8000000806047210 */ /* 0x004fe20007ffe011 */
        /* <DEDUP_REMOVED lines=10> */
[----:B-1----:R-:W-:-:S04]  /*2b10*/  IMAD R0, R136, -0xe0, R17 ;  /* 0xffffff2088007824 */ /* 0x002fc800078e0211 */
[----:B------:R-:W-:Y:S02]  /*2b20*/  VIADD R9, R0, 0xe0 ;  /* 0x000000e000097836 */ /* 0x000fe40000000000 */
[----:B------:R-:W-:Y:S02]  /*2b30*/  VIADD R0, R4, UR6 ;  /* 0x0000000604007c36 */ /* 0x000fe40008000000 */
[----:B------:R-:W-:Y:S02]  /*2b40*/  IMAD R9, R18, -0x2, R9 ;  /* 0xfffffffe12097824 */ /* 0x000fe400078e0209 */
[----:B------:R-:W-:-:S03]  /*2b50*/  VIADD R4, R4, UR10 ;  /* 0x0000000a04047c36 */ /* 0x000fc60008000000 */
[----:B0-----:R-:W-:Y:S01]  /*2b60*/  VIADDMNMX R10, R11, R0, R9, PT ;  /* 0x000000000b0a7246 */ /* 0x001fe20003800109 */
        /* <DEDUP_REMOVED lines=14> */
.L_x_6565:
[----:B------:R-:W-:-:S06]  /*2c50*/  UISETP.NE.AND UP2, UPT, UR7, 0x1, UPT ;  /* 0x000000010700788c */ /* 0x000fcc000bf45270 */
[----:B------:R-:W-:-:S05]  /*2c60*/  PLOP3.LUT P1, PT, PT, PT, UP2, 0x80, 0x0 ;  /* 0x000000000000781c */ /* 0x000fca0003f2f028 */
[----:B------:R-:W-:-:S08]  /*2c70*/  @UP2 ULDC.64 UR10, c[0x0][0x9e8] ;  /* 0x00027a00000a2ab9 */ /* 0x000fd00000000a00 */
[----:B------:R-:W-:-:S05]  /*2c80*/  @P1 IMAD.HI.U32 R11, R12, UR10, RZ ;  /* 0x0000000a0c0b1c27 */ /* 0x000fca000f8e00ff */
[----:B------:R-:W-:-:S07]  /*2c90*/  @P1 SHF.R.U32.HI R12, RZ, UR11, R11 ;  /* 0x0000000bff0c1c19 */ /* 0x000fce000801160b */
.L_x_6566:
[----:B------:R-:W-:Y:S05]  /*2ca0*/  BSYNC B0 ;  /* 0x0000000000007941 */ /* 0x000fea0003800000 */
.L_x_6564:
[----:B------:R-:W-:-:S05]  /*2cb0*/  IMAD R11, R12, UR7, R5 ;  /* 0x000000070c0b7c24 */ /* 0x000fca000f8e0205 */
[----:B------:R-:W-:Y:S02]  /*2cc0*/  VIMNMX R6, R6, R11, !PT ;  /* 0x0000000b06067248 */ /* 0x000fe40007fe0100 */
[----:B------:R-:W-:-:S07]  /*2cd0*/  VIADDMNMX R10, R11, UR7, R10, PT ;  /* 0x000000070b0a7c46 */ /* 0x000fce000b80010a */
.L_x_6563:
        /* <DEDUP_REMOVED lines=51> */
[----:B------:R-:W-:Y:S02]  /*3010*/  ISETP.LT.OR P2, PT, R10, 0x29, P2 ;  /* 0x000000290a00780c */ /* 0x000fe40001741670 */
[----:B------:R-:W-:Y:S02]  /*3020*/  VIADDMNMX R0, R3, R0, R9, PT ;  /* 0x0000000003007246 */ /* 0x000fe40003800109 */
        /* <DEDUP_REMOVED lines=223> */
[----:B------:R-:W-:-:S04]  /*3e20*/  ISETP.LT.OR P6, PT, R10, 0xda, P6 ;  /* 0x000000da0a00780c */ /* 0x000fc800037c1670 */
        /* <DEDUP_REMOVED lines=16> */
.L_x_6569:
[----:B------:R-:W-:-:S06]  /*3f30*/  UISETP.NE.AND UP2, UPT, UR7, 0x1, UPT ;  /* 0x000000010700788c */ /* 0x000fcc000bf45270 */
[----:B------:R-:W-:-:S05]  /*3f40*/  PLOP3.LUT P6, PT, PT, PT, UP2, 0x80, 0x0 ;  /* 0x000000000000781c */ /* 0x000fca0003fcf028 */
[----:B------:R-:W-:-:S08]  /*3f50*/  @UP2 ULDC.64 UR10, c[0x0][0x9e8] ;  /* 0x00027a00000a2ab9 */ /* 0x000fd00000000a00 */
[----:B------:R-:W-:Y:S01]  /*3f60*/  @P6 IMAD.HI.U32 R3, R6, UR10, RZ ;  /* 0x0000000a06036c27 */ /* 0x000fe2000f8e00ff */
[----:B------:R-:W-:-:S13]  /*3f70*/  PLOP3.LUT P6, PT, PT, PT, UP2, 0x80, 0x0 ;  /* 0x000000000000781c */ /* 0x000fda0003fcf028 */
[----:B------:R-:W-:-:S07]  /*3f80*/  @P6 SHF.R.U32.HI R6, RZ, UR11, R3 ;  /* 0x0000000bff066c19 */ /* 0x000fce0008011603 */
.L_x_6570:
[----:B------:R-:W-:Y:S05]  /*3f90*/  BSYNC B0 ;  /* 0x0000000000007941 */ /* 0x000fea0003800000 */
.L_x_6568:
[----:B------:R-:W-:-:S05]  /*3fa0*/  IMAD R5, R6, UR7, R5 ;  /* 0x0000000706057c24 */ /* 0x000fca000f8e0205 */
[----:B------:R-:W-:Y:S02]  /*3fb0*/  VIMNMX R4, R4, R5, !PT ;  /* 0x0000000504047248 */ /* 0x000fe40007fe0100 */
[----:B------:R-:W-:-:S07]  /*3fc0*/  VIADDMNMX R0, R5, UR7, R0, PT ;  /* 0x0000000705007c46 */ /* 0x000fce000b800100 */
.L_x_6567:
[----:B------:R-:W-:Y:S01]  /*3fd0*/  ISETP.GT.AND P1, PT, R4, 0x20, !P1 ;  /* 0x000000200400780c */ /* 0x000fe20004f24270 */
[----:B------:R-:W-:Y:S01]  /*3fe0*/  IMAD.U32 R138, RZ, RZ, UR37 ;  /* 0x00000025ff8a7e24 */ /* 0x000fe2000f8e00ff */
[----:B------:R-:W-:Y:S01]  /*3ff0*/  ISETP.NE.AND P6, PT, R176, RZ, PT ;  /* 0x000000ffb000720c */ /* 0x000fe20003fc5270 */
[----:B------:R-:W-:Y:S01]  /*4000*/  @UP0 ULDC UR10, c[0x0][0x44c] ;  /* 0x00011300000a0ab9 */ /* 0x000fe20000000800 */
[----:B------:R-:W-:Y:S01]  /*4010*/  ISETP.LT.OR P1, PT, R0, 0x21, P1 ;  /* 0x000000210000780c */ /* 0x000fe20000f21670 */
[----:B------:R-:W-:Y:S01]  /*4020*/  UIMAD.WIDE.U32 UR10, UR36, UR10, URZ ;  /* 0x0000000a240a72a5 */ /* 0x000fe2000f8e003f */
[----:B------:R-:W-:Y:S01]  /*4030*/  ISETP.GT.AND P2, PT, R4, 0x29, !P2 ;  /* 0x000000290400780c */ /* 0x000fe20005744270 */
[----:B------:R-:W-:Y:S01]  /*4040*/  @UP0 ULDC UR18, c[0x0][0x450] ;  /* 0x0001140000120ab9 */ /* 0x000fe20000000800 */
[----:B------:R-:W-:Y:S01]  /*4050*/  FSEL R106, R106, -INF , !P1 ;  /* 0xff8000006a6a7808 */ /* 0x000fe20004800000 */
[----:B------:R-:W-:Y:S01]  /*4060*/  UMOV UR14, UR36 ;  /* 0x00000024000e7c82 */ /* 0x000fe20008000000 */
[----:B------:R-:W-:Y:S01]  /*4070*/  ISETP.NE.AND P1, PT, R161, RZ, PT ;  /* 0x000000ffa100720c */ /* 0x000fe20003f25270 */
[----:B------:R-:W-:Y:S01]  /*4080*/  @UP0 USHF.R.U32.HI UR14, URZ, UR18, UR11 ;  /* 0x000000123f0e0299 */ /* 0x000fe2000801160b */
[----:B------:R-:W-:-:S02]  /*4090*/  ISETP.LT.OR P2, PT, R0, 0x2a, P2 ;  /* 0x0000002a0000780c */ /* 0x000fc40001741670 */
[----:B------:R-:W-:Y:S02]  /*40a0*/  ISETP.GT.AND P1, PT, R4, 0x21, !P1 ;  /* 0x000000210400780c */ /* 0x000fe40004f24270 */
[----:B------:R-:W-:Y:S02]  /*40b0*/  FSEL R111, R111, -INF , !P2 ;  /* 0xff8000006f6f7808 */ /* 0x000fe40005000000 */
        /* <DEDUP_REMOVED lines=86> */
[----:B------:R-:W-:Y:S02]  /*4620*/  ISETP.NE.AND P2, PT, R179, RZ, PT ;  /* 0x000000ffb300720c */ /* 0x000fe40003f45270 */
[----:B------:R-:W-:-:S02]  /*4630*/  ISETP.LT.OR P1, PT, R0, 0x5a, P1 ;  /* 0x0000005a0000780c */ /* 0x000fc40000f21670 */
[----:B------:R-:W-:Y:S02]  /*4640*/  FMNMX.FTZ R3, R61, R6, !PT ;  /* 0x000000063d037209 */ /* 0x000fe40007810000 */
[----:B------:R-:W-:Y:S02]  /*4650*/  FSEL R103, R103, -INF , !P1 ;  /* 0xff80000067677808 */ /* 0x000fe40004800000 */
[----:B------:R-:W-:Y:S02]  /*4660*/  ISETP.GT.AND P1, PT, R4, 0x60, !P6 ;  /* 0x000000600400780c */ /* 0x000fe40007724270 */
[----:B------:R-:W-:Y:S02]  /*4670*/  ISETP.NE.AND P6, PT, R180, RZ, PT ;  /* 0x000000ffb400720c */ /* 0x000fe40003fc5270 */
        /* <DEDUP_REMOVED lines=47> */
[C---:B------:R-:W-:Y:S02]  /*4970*/  ISETP.GT.AND P1, PT, R4.reuse, 0x79, !P1 ;  /* 0x000000790400780c */ /* 0x040fe40004f24270 */
[----:B------:R-:W-:Y:S01]  /*4980*/  ISETP.GT.AND P3, PT, R4, 0xd0, !P3 ;  /* 0x000000d00400780c */ /* 0x000fe20005f64270 */
[----:B------:R-:W0:Y:S01]  /*4990*/  SHFL.BFLY PT, R3, R6, 0x2, 0x1f ;  /* 0x0c401f0006037f89 */ /* 0x000e2200000e0000 */
[----:B------:R-:W-:-:S02]  /*49a0*/  ISETP.LT.OR P1, PT, R0, 0x7a, P1 ;  /* 0x0000007a0000780c */ /* 0x000fc40000f21670 */
[C---:B------:R-:W-:Y:S02]  /*49b0*/  ISETP.GT.AND P4, PT, R4.reuse, 0xd1, !P4 ;  /* 0x000000d10400780c */ /* 0x040fe40006784270 */
[----:B------:R-:W-:Y:S02]  /*49c0*/  FSEL R87, R87, -INF , !P1 ;  /* 0xff80000057577808 */ /* 0x000fe40004800000 */
[----:B------:R-:W-:Y:S02]  /*49d0*/  ISETP.NE.AND P1, PT, R143, RZ, PT ;  /* 0x000000ff8f00720c */ /* 0x000fe40003f25270 */
[C---:B------:R-:W-:Y:S02]  /*49e0*/  ISETP.GT.AND P5, PT, R4.reuse, 0xd8, !P5 ;  /* 0x000000d80400780c */ /* 0x040fe40006fa4270 */
[----:B------:R-:W-:Y:S02]  /*49f0*/  ISETP.GT.AND P1, PT, R4, 0x80, !P1 ;  /* 0x000000800400780c */ /* 0x000fe40004f24270 */
[----:B------:R-:W-:-:S02]  /*4a00*/  ISETP.LT.OR P3, PT, R0, 0xd1, P3 ;  /* 0x000000d10000780c */ /* 0x000fc40001f61670 */
[C---:B------:R-:W-:Y:S02]  /*4a10*/  ISETP.LT.OR P1, PT, R0.reuse, 0x81, P1 ;  /* 0x000000810000780c */ /* 0x040fe40000f21670 */
[----:B------:R-:W-:Y:S02]  /*4a20*/  ISETP.LT.OR P4, PT, R0, 0xd2, P4 ;  /* 0x000000d20000780c */ /* 0x000fe40002781670 */
[----:B------:R-:W-:Y:S02]  /*4a30*/  FSEL R58, R58, -INF , !P1 ;  /* 0xff8000003a3a7808 */ /* 0x000fe40004800000 */
[----:B------:R-:W-:Y:S02]  /*4a40*/  ISETP.NE.AND P1, PT, R142, RZ, PT ;  /* 0x000000ff8e00720c */ /* 0x000fe40003f25270 */
[----:B------:R-:W-:Y:S02]  /*4a50*/  FSEL R34, R34, -INF , !P3 ;  /* 0xff80000022227808 */ /* 0x000fe40005800000 */
[----:B------:R-:W-:-:S02]  /*4a60*/  ISETP.GT.AND P1, PT, R4, 0x81, !P1 ;  /* 0x000000810400780c */ /* 0x000fc40004f24270 */
[----:B0-----:R-:W-:Y:S02]  /*4a70*/  FMNMX.FTZ R9, R6, R3, !PT ;  /* 0x0000000306097209 */ /* 0x001fe40007810000 */
[C---:B------:R-:W-:Y:S02]  /*4a80*/  ISETP.LT.OR P1, PT, R0.reuse, 0x82, P1 ;  /* 0x000000820000780c */ /* 0x040fe40000f21670 */
[----:B------:R-:W-:Y:S01]  /*4a90*/  ISETP.LT.OR P5, PT, R0, 0xd9, P5 ;  /* 0x000000d90000780c */ /* 0x000fe20002fa1670 */
[----:B------:R-:W0:Y:S01]  /*4aa0*/  SHFL.BFLY PT, R10, R9, 0x1, 0x1f ;  /* 0x0c201f00090a7f89 */ /* 0x000e2200000e0000 */
[----:B------:R-:W-:Y:S02]  /*4ab0*/  FSEL R59, R59, -INF , !P1 ;  /* 0xff8000003b3b7808 */ /* 0x000fe40004800000 */
[----:B------:R-:W-:Y:S02]  /*4ac0*/  ISETP.GT.AND P1, PT, R4, 0x88, !P2 ;  /* 0x000000880400780c */ /* 0x000fe40005724270 */
[----:B------:R-:W-:-:S02]  /*4ad0*/  ISETP.NE.AND P2, PT, R181, RZ, PT ;  /* 0x000000ffb500720c */ /* 0x000fc40003f45270 */
[----:B------:R-:W-:Y:S02]  /*4ae0*/  ISETP.LT.OR P1, PT, R0, 0x89, P1 ;  /* 0x000000890000780c */ /* 0x000fe40000f21670 */
[----:B------:R-:W-:Y:S02]  /*4af0*/  FSEL R35, R35, -INF , !P4 ;  /* 0xff80000023237808 */ /* 0x000fe40006000000 */
[----:B------:R-:W-:Y:S02]  /*4b00*/  FSEL R62, R62, -INF , !P1 ;  /* 0xff8000003e3e7808 */ /* 0x000fe40004800000 */
[----:B------:R-:W-:Y:S02]  /*4b10*/  ISETP.GT.AND P1, PT, R4, 0x89, !P6 ;  /* 0x000000890400780c */ /* 0x000fe40007724270 */
[----:B------:R-:W-:Y:S02]  /*4b20*/  ISETP.NE.AND P6, PT, R182, RZ, PT ;  /* 0x000000ffb600720c */ /* 0x000fe40003fc5270 */
[----:B------:R-:W-:-:S02]  /*4b30*/  ISETP.LT.OR P1, PT, R0, 0x8a, P1 ;  /* 0x0000008a0000780c */ /* 0x000fc40000f21670 */
[----:B------:R-:W-:Y:S02]  /*4b40*/  FSEL R38, R38, -INF , !P5 ;  /* 0xff80000026267808 */ /* 0x000fe40006800000 */
[----:B------:R-:W-:Y:S02]  /*4b50*/  FSEL R63, R63, -INF , !P1 ;  /* 0xff8000003f3f7808 */ /* 0x000fe40004800000 */
[----:B------:R-:W-:Y:S02]  /*4b60*/  ISETP.NE.AND P1, PT, R162, RZ, PT ;  /* 0x000000ffa200720c */ /* 0x000fe40003f25270 */
[----:B0-----:R-:W-:Y:S02]  /*4b70*/  FMNMX.FTZ R3, R9, R10, !PT ;  /* 0x0000000a09037209 */ /* 0x001fe40007810000 */
[----:B------:R-:W-:Y:S02]  /*4b80*/  ISETP.GT.AND P1, PT, R4, 0x90, !P1 ;  /* 0x000000900400780c */ /* 0x000fe40004f24270 */
[----:B------:R-:W-:Y:S01]  /*4b90*/  R2UR UR15, R137 ;  /* 0x00000000890f72ca */ /* 0x000fe200000e0000 */
[----:B------:R-:W-:-:S01]  /*4ba0*/  FFMA.FTZ R138, R3, R138, -8 ;  /* 0xc1000000038a7423 */ /* 0x000fc2000001008a */
[----:B------:R-:W-:-:S04]  /*4bb0*/  ISETP.LT.OR P1, PT, R0, 0x91, P1 ;  /* 0x000000910000780c */ /* 0x000fc80000f21670 */
[----:B------:R-:W-:Y:S02]  /*4bc0*/  FSEL R66, R66, -INF , !P1 ;  /* 0xff80000042427808 */ /* 0x000fe40004800000 */
[----:B------:R-:W-:-:S04]  /*4bd0*/  ISETP.NE.AND P1, PT, R163, RZ, PT ;  /* 0x000000ffa300720c */ /* 0x000fc80003f25270 */
[----:B------:R-:W-:Y:S01]  /*4be0*/  ISETP.GT.AND P1, PT, R4, 0x91, !P1 ;  /* 0x000000910400780c */ /* 0x000fe20004f24270 */
[----:B------:R-:W-:-:S03]  /*4bf0*/  UIADD3 UR10, UR15, UR14, URZ ;  /* 0x0000000e0f0a7290 */ /* 0x000fc6000fffe03f */
        /* <DEDUP_REMOVED lines=83> */
[----:B------:R-:W-:-:S04]  /*5130*/  FSETP.NEU.FTZ.AND P1, PT, R3, -INF , PT ;  /* 0xff8000000300780b */ /* 0x000fc80003f3d000 */
[----:B------:R-:W-:Y:S02]  /*5140*/  FSEL R138, R138, RZ, P1 ;  /* 0x000000ff8a8a7208 */ /* 0x000fe40000800000 */
[----:B------:R-:W-:Y:S02]  /*5150*/  ISETP.GT.AND P1, PT, R4, 0xc8, !P6 ;  /* 0x000000c80400780c */ /* 0x000fe40007724270 */
[----:B------:R-:W-:Y:S01]  /*5160*/  ISETP.NE.AND P6, PT, R140, RZ, PT ;  /* 0x000000ff8c00720c */ /* 0x000fe20003fc5270 */
        /* <DEDUP_REMOVED lines=19> */
[----:B------:R-:W-:Y:S01]  /*52a0*/  ISETP.LT.OR P1, PT, R0, 0xc9, P1 ;  /* 0x000000c90000780c */ /* 0x000fe20000f21670 */
[----:B------:R-:W-:Y:S01]  /*52b0*/  MUFU.EX2 R6, R6 ;  /* 0x0000000600067308 */ /* 0x000fe20000000800 */
[----:B------:R-:W-:Y:S01]  /*52c0*/  FMNMX.FTZ R112, R134, R113, !PT ;  /* 0x0000007186707209 */ /* 0x000fe20007810000 */
        /* <DEDUP_REMOVED lines=13> */
[----:B------:R-:W-:Y:S01]  /*53a0*/  ISETP.GT.AND P2, PT, R4, 0xd9, !P6 ;  /* 0x000000d90400780c */ /* 0x000fe20007744270 */
[--C-:B------:R-:W-:Y:S01]  /*53b0*/  FFMA.FTZ R4, R40, UR37, -R138.reuse ;  /* 0x0000002528047c23 */ /* 0x100fe2000801088a */
[----:B------:R-:W-:Y:S01]  /*53c0*/  FMNMX.FTZ R96, R110, R93, !PT ;  /* 0x0000005d6e607209 */ /* 0x000fe20007810000 */
[----:B------:R-:W-:Y:S01]  /*53d0*/  MUFU.EX2 R10, R10 ;  /* 0x0000000a000a7308 */ /* 0x000fe20000000800 */
[----:B------:R-:W-:Y:S01]  /*53e0*/  FSEL R31, R31, -INF , !P1 ;  /* 0xff8000001f1f7808 */ /* 0x000fe20004800000 */
[--C-:B------:R-:W-:Y:S01]  /*53f0*/  FFMA.FTZ R89, R89, UR37, -R138.reuse ;  /* 0x0000002559597c23 */ /* 0x100fe2000801088a */
[----:B------:R-:W-:Y:S01]  /*5400*/  FMNMX.FTZ R117, R111, R96, !PT ;  /* 0x000000606f757209 */ /* 0x000fe20007810000 */
[--C-:B------:R-:W-:Y:S01]  /*5410*/  FFMA.FTZ R96, R97, UR37, -R138.reuse ;  /* 0x0000002561607c23 */ /* 0x100fe2000801088a */
[----:B------:R-:W-:Y:S01]  /*5420*/  ISETP.LT.OR P2, PT, R0, 0xda, P2 ;  /* 0x000000da0000780c */ /* 0x000fe20001741670 */
[--C-:B------:R-:W-:Y:S01]  /*5430*/  FFMA.FTZ R92, R92, UR37, -R138.reuse ;  /* 0x000000255c5c7c23 */ /* 0x100fe2000801088a */
[----:B------:R-:W-:Y:S01]  /*5440*/  FMNMX.FTZ R112, R114, R117, !PT ;  /* 0x0000007572707209 */ /* 0x000fe20007810000 */
[----:B------:R-:W0:Y:S01]  /*5450*/  MUFU.EX2 R11, R11 ;  /* 0x0000000b000b7308 */ /* 0x000e220000000800 */
[----:B------:R-:W-:Y:S01]  /*5460*/  FSEL R39, R39, -INF , !P2 ;  /* 0xff80000027277808 */ /* 0x000fe20005000000 */
        /* <DEDUP_REMOVED lines=15> */
[----:B0-----:R-:W-:Y:S01]  /*5560*/  F2FP.SATFINITE.E4M3.F32.PACK_AB_MERGE_C R224, R11, R10, RZ ;  /* 0x0000000a0be0723e */ /* 0x001fe200048070ff */
[--C-:B------:R-:W-:Y:S01]  /*5570*/  FFMA.FTZ R60, R60, UR37, -R138.reuse ;  /* 0x000000253c3c7c23 */ /* 0x100fe2000801088a */
[----:B------:R-:W-:Y:S01]  /*5580*/  FMNMX.FTZ R101, R91, R112, !PT ;  /* 0x000000705b657209 */ /* 0x000fe20007810000 */
[----:B------:R-:W-:Y:S01]  /*5590*/  FFMA.FTZ R61, R61, UR37, -R138 ;  /* 0x000000253d3d7c23 */ /* 0x000fe2000801088a */
[----:B------:R-:W-:Y:S01]  /*55a0*/  F2FP.SATFINITE.E4M3.F32.PACK_AB_MERGE_C R224, R6, R5, R224 ;  /* 0x0000000506e0723e */ /* 0x000fe200048070e0 */
        /* <DEDUP_REMOVED lines=10> */
[----:B------:R-:W0:Y:S01]  /*5650*/  MUFU.EX2 R120, R120 ;  /* 0x0000007800787308 */ /* 0x000e220000000800 */
        /* <DEDUP_REMOVED lines=20> */
[----:B------:R-:W-:-:S02]  /*57a0*/  F2FP.SATFINITE.E4M3.F32.PACK_AB_MERGE_C R226, R12, R9, R226 ;  /* 0x000000090ce2723e */ /* 0x000fc400048070e2 */
[----:B------:R-:W-:Y:S01]  /*57b0*/  FMNMX.FTZ R112, R78, R101, !PT ;  /* 0x000000654e707209 */ /* 0x000fe20007810000 */
[----:B------:R-:W-:Y:S03]  /*57c0*/  MUFU.EX2 R113, R116 ;  /* 0x0000007400717308 */ /* 0x000fe60000000800 */
[----:B------:R-:W-:-:S04]  /*57d0*/  FMNMX.FTZ R101, R79, R112, !PT ;  /* 0x000000704f657209 */ /* 0x000fc80007810000 */
[----:B------:R-:W-:Y:S01]  /*57e0*/  FMNMX.FTZ R112, R82, R101, !PT ;  /* 0x0000006552707209 */ /* 0x000fe20007810000 */
[----:B------:R-:W-:Y:S03]  /*57f0*/  MUFU.EX2 R104, R104 ;  /* 0x0000006800687308 */ /* 0x000fe60000000800 */
        /* <DEDUP_REMOVED lines=33> */
[----:B------:R-:W0:Y:S03]  /*5a10*/  MUFU.EX2 R92, R92 ;  /* 0x0000005c005c7308 */ /* 0x000e260000000800 */
[----:B------:R-:W-:-:S04]  /*5a20*/  FMNMX.FTZ R101, R27, R112, !PT ;  /* 0x000000701b657209 */ /* 0x000fc80007810000 */
[----:B------:R-:W-:Y:S01]  /*5a30*/  FMNMX.FTZ R40, R30, R101, !PT ;  /* 0x000000651e287209 */ /* 0x000fe20007810000 */
[----:B------:R-:W-:Y:S03]  /*5a40*/  MUFU.EX2 R96, R96 ;  /* 0x0000006000607308 */ /* 0x000fe60000000800 */
[----:B------:R-:W-:-:S04]  /*5a50*/  FMNMX.FTZ R101, R31, R40, !PT ;  /* 0x000000281f657209 */ /* 0x000fc80007810000 */
[----:B------:R-:W-:Y:S01]  /*5a60*/  FMNMX.FTZ R40, R34, R101, !PT ;  /* 0x0000006522287209 */ /* 0x000fe20007810000 */
[----:B------:R-:W1:Y:S01]  /*5a70*/  MUFU.EX2 R100, R100 ;  /* 0x0000006400647308 */ /* 0x000e620000000800 */
[----:B0-----:R-:W-:Y:S02]  /*5a80*/  F2FP.SATFINITE.E4M3.F32.PACK_AB_MERGE_C R216, R113, R92, RZ ;  /* 0x0000005c71d8723e */ /* 0x001fe400048070ff */
[----:B------:R-:W-:Y:S01]  /*5a90*/  FMNMX.FTZ R101, R35, R40, !PT ;  /* 0x0000002823657209 */ /* 0x000fe20007810000 */
[----:B------:R-:W-:-:S01]  /*5aa0*/  FFMA.FTZ R40, R44, UR37, -R138 ;  /* 0x000000252c287c23 */ /* 0x000fc2000801088a */
[--C-:B------:R-:W-:Y:S01]  /*5ab0*/  FFMA.FTZ R44, R48, UR37, -R138.reuse ;  /* 0x00000025302c7c23 */ /* 0x100fe2000801088a */
[----:B------:R-:W-:-:S01]  /*5ac0*/  FFMA.FTZ R48, R52, UR37, -R138 ;  /* 0x0000002534307c23 */ /* 0x000fc2000801088a */
[----:B------:R-:W-:Y:S01]  /*5ad0*/  FMNMX.FTZ R0, R38, R101, !PT ;  /* 0x0000006526007209 */ /* 0x000fe20007810000 */
[----:B------:R-:W-:Y:S01]  /*5ae0*/  MUFU.EX2 R72, R72 ;  /* 0x0000004800487308 */ /* 0x000fe20000000800 */
[----:B------:R-:W-:-:S02]  /*5af0*/  F2FP.SATFINITE.E4M3.F32.PACK_AB_MERGE_C R216, R89, R88, R216 ;  /* 0x0000005859d8723e */ /* 0x000fc400048070d8 */
[----:B------:R-:W-:-:S05]  /*5b00*/  FMNMX.FTZ R0, R39, R0, !PT ;  /* 0x0000000027007209 */ /* 0x000fca0007810000 */
[----:B------:R-:W0:Y:S01]  /*5b10*/  SHFL.BFLY PT, R101, R0, 0x2, 0x1f ;  /* 0x0c401f0000657f89 */ /* 0x000e2200000e0000 */
[----:B------:R-:W-:Y:S01]  /*5b20*/  MUFU.EX2 R73, R73 ;  /* 0x0000004900497308 */ /* 0x000fe20000000800 */
[----:B-1----:R-:W-:-:S04]  /*5b30*/  F2FP.SATFINITE.E4M3.F32.PACK_AB_MERGE_C R218, R100, R97, RZ ;  /* 0x0000006164da723e */ /* 0x002fc800048070ff */
[----:B------:R-:W-:-:S03]  /*5b40*/  F2FP.SATFINITE.E4M3.F32.PACK_AB_MERGE_C R218, R96, R93, R218 ;  /* 0x0000005d60da723e */ /* 0x000fc600048070da */
[----:B------:R-:W-:Y:S08]  /*5b50*/  MUFU.EX2 R76, R76 ;  /* 0x0000004c004c7308 */ /* 0x000ff00000000800 */
[----:B------:R-:W1:Y:S01]  /*5b60*/  MUFU.EX2 R77, R77 ;  /* 0x0000004d004d7308 */ /* 0x000e620000000800 */
[----:B0-----:R-:W-:-:S07]  /*5b70*/  FMNMX.FTZ R101, R0, R101, !PT ;  /* 0x0000006500657209 */ /* 0x001fce0007810000 */
[----:B------:R-:W-:Y:S01]  /*5b80*/  MUFU.EX2 R84, R84 ;  /* 0x0000005400547308 */ /* 0x000fe20000000800 */
[----:B------:R-:W0:Y:S07]  /*5b90*/  SHFL.BFLY PT, R0, R101, 0x1, 0x1f ;  /* 0x0c201f0065007f89 */ /* 0x000e2e00000e0000 */
[----:B------:R-:W2:Y:S01]  /*5ba0*/  MUFU.EX2 R85, R85 ;  /* 0x0000005500557308 */ /* 0x000ea20000000800 */
[----:B-1----:R-:W-:-:S04]  /*5bb0*/  F2FP.SATFINITE.E4M3.F32.PACK_AB_MERGE_C R212, R77, R76, RZ ;  /* 0x0000004c4dd4723e */ /* 0x002fc800048070ff */
[----:B------:R-:W-:-:S03]  /*5bc0*/  F2FP.SATFINITE.E4M3.F32.PACK_AB_MERGE_C R212, R73, R72, R212 ;  /* 0x0000004849d4723e */ /* 0x000fc600048070d4 */
[----:B------:R-:W-:Y:S08]  /*5bd0*/  MUFU.EX2 R80, R80 ;  /* 0x0000005000507308 */ /* 0x000ff00000000800 */
[----:B------:R-:W1:Y:S01]  /*5be0*/  MUFU.EX2 R81, R81 ;  /* 0x0000005100517308 */ /* 0x000e620000000800 */
[----:B--2---:R-:W-:Y:S02]  /*5bf0*/  F2FP.SATFINITE.E4M3.F32.PACK_AB_MERGE_C R214, R85, R84, RZ ;  /* 0x0000005455d6723e */ /* 0x004fe400048070ff */
[----:B0-----:R-:W-:Y:S01]  /*5c00*/  FMNMX.FTZ R0, R101, R0, !PT ;  /* 0x0000000065007209 */ /* 0x001fe20007810000 */
[----:B------:R-:W-:-:S03]  /*5c10*/  IMAD.U32 R101, RZ, RZ, UR37 ;  /* 0x00000025ff657e24 */ /* 0x000fc6000f8e00ff */
[C---:B------:R-:W-:Y:S01]  /*5c20*/  FSETP.NEU.FTZ.AND P1, PT, R0.reuse, -INF , PT ;  /* 0xff8000000000780b */ /* 0x040fe20003f3d000 */
[----:B------:R-:W-:-:S01]  /*5c30*/  FFMA.FTZ R112, R0, R101, -8 ;  /* 0xc100000000707423 */ /* 0x000fc20000010065 */
[----:B------:R-:W-:Y:S04]  /*5c40*/  MUFU.EX2 R60, R60 ;  /* 0x0000003c003c7308 */ /* 0x000fe80000000800 */
[----:B------:R-:W-:Y:S02]  /*5c50*/  FSEL R112, R112, RZ, P1 ;  /* 0x000000ff70707208 */ /* 0x000fe40000800000 */
        /* <DEDUP_REMOVED lines=39> */
[----:B------:R-:W0:Y:S01]  /*5ed0*/  MUFU.EX2 R101, R101 ;  /* 0x0000006500657308 */ /* 0x000e220000000800 */
[----:B------:R-:W-:-:S01]  /*5ee0*/  FFMA.FTZ R74, R74, UR37, -R112 ;  /* 0x000000254a4a7c23 */ /* 0x000fc20008010870 */
[----:B------:R-:W-:Y:S01]  /*5ef0*/  FFMA.FTZ R75, R75, UR37, -R112 ;  /* 0x000000254b4b7c23 */ /* 0x000fe20008010870 */
[----:B------:R-:W-:-:S01]  /*5f00*/  FADD.FTZ R103, R13, R86 ;  /* 0x000000560d677221 */ /* 0x000fc20000010000 */
[--C-:B------:R-:W-:Y:S01]  /*5f10*/  FFMA.FTZ R79, R79, UR37, -R112.reuse ;  /* 0x000000254f4f7c23 */ /* 0x100fe20008010870 */
[----:B------:R-:W-:-:S01]  /*5f20*/  FFMA.FTZ R83, R83, UR37, -R112 ;  /* 0x0000002553537c23 */ /* 0x000fc20008010870 */
[----:B------:R-:W-:Y:S01]  /*5f30*/  FFMA.FTZ R87, R87, UR37, -R112 ;  /* 0x0000002557577c23 */ /* 0x000fe20008010870 */
[----:B------:R-:W-:-:S01]  /*5f40*/  FADD.FTZ R127, R14, R103 ;  /* 0x000000670e7f7221 */ /* 0x000fc20000010000 */
[----:B------:R-:W2:Y:S01]  /*5f50*/  MUFU.EX2 R122, R122 ;  /* 0x0000007a007a7308 */ /* 0x000ea20000000800 */
[----:B------:R-:W-:-:S01]  /*5f60*/  FFMA.FTZ R58, R58, UR37, -R112 ;  /* 0x000000253a3a7c23 */ /* 0x000fc20008010870 */
[----:B-1----:R-:W-:Y:S01]  /*5f70*/  F2FP.SATFINITE.E4M3.F32.PACK_AB_MERGE_C R214, R81, R80, R214 ;  /* 0x0000005051d6723e */ /* 0x002fe200048070d6 */
        /* <DEDUP_REMOVED lines=9> */
[----:B------:R-:W-:Y:S01]  /*6010*/  FFMA.FTZ R46, R46, UR37, -R112 ;  /* 0x000000252e2e7c23 */ /* 0x000fe20008010870 */
[----:B------:R-:W-:-:S01]  /*6020*/  FADD.FTZ R103, R117, R86 ;  /* 0x0000005675677221 */ /* 0x000fc20000010000 */
        /* <DEDUP_REMOVED lines=12> */
[----:B------:R-:W-:Y:S01]  /*60f0*/  FADD.FTZ R103, R21, R128 ;  /* 0x0000008015677221 */ /* 0x000fe20000010000 */
        /* <DEDUP_REMOVED lines=10> */
[----:B------:R-:W-:-:S03]  /*61a0*/  F2FP.SATFINITE.E4M3.F32.PACK_AB_MERGE_C R117, R122, R117, RZ ;  /* 0x000000757a75723e */ /* 0x000fc600048070ff */
[----:B------:R-:W0:Y:S01]  /*61b0*/  MUFU.EX2 R106, R106 ;  /* 0x0000006a006a7308 */ /* 0x000e220000000800 */
[----:B--2---:R-:W-:-:S01]  /*61c0*/  FADD.FTZ R11, R123, R86 ;  /* 0x000000567b0b7221 */ /* 0x004fc20000010000 */
[----:B------:R-:W-:Y:S01]  /*61d0*/  FADD.FTZ R86, R108, R103 ;  /* 0x000000676c567221 */ /* 0x000fe20000010000 */
[----:B------:R-:W-:-:S03]  /*61e0*/  F2FP.SATFINITE.E4M3.F32.PACK_AB_MERGE_C R225, R101, R52, R117 ;  /* 0x0000003465e1723e */ /* 0x000fc60004807075 */
[----:B------:R-:W-:Y:S02]  /*61f0*/  FADD.FTZ R15, R109, R86 ;  /* 0x000000566d0f7221 */ /* 0x000fe40000010000 */
[----:B------:R-:W2:Y:S01]  /*6200*/  MUFU.EX2 R107, R107 ;  /* 0x0000006b006b7308 */ /* 0x000ea20000000800 */
[----:B-1----:R-:W-:-:S01]  /*6210*/  FADD.FTZ R11, R124, R11 ;  /* 0x0000000b7c0b7221 */ /* 0x002fc20000010000 */
[----:B------:R-:W-:Y:S01]  /*6220*/  FADD.FTZ R104, R88, R15 ;  /* 0x0000000f58687221 */ /* 0x000fe20000010000 */
[----:B------:R-:W-:-:S03]  /*6230*/  F2FP.SATFINITE.E4M3.F32.PACK_AB_MERGE_C R123, R124, R123, RZ ;  /* 0x0000007b7c7b723e */ /* 0x000fc600048070ff */
[----:B------:R-:W-:Y:S01]  /*6240*/  FADD.FTZ R15, R89, R104 ;  /* 0x00000068590f7221 */ /* 0x000fe20000010000 */
[----:B------:R-:W-:Y:S01]  /*6250*/  F2FP.SATFINITE.E4M3.F32.PACK_AB_MERGE_C R227, R121, R116, R123 ;  /* 0x0000007479e3723e */ /* 0x000fe2000480707b */
        /* <DEDUP_REMOVED lines=24> */
[----:B0-----:R-:W-:-:S07]  /*63e0*/  FADD.FTZ R9, R91, R12 ;  /* 0x0000000c5b097221 */ /* 0x001fce0000010000 */
[----:B------:R-:W0:Y:S01]  /*63f0*/  MUFU.EX2 R94, R94 ;  /* 0x0000005e005e7308 */ /* 0x000e220000000800 */
[----:B--2---:R-:W-:-:S07]  /*6400*/  FADD.FTZ R12, R118, R9 ;  /* 0x00000009760c7221 */ /* 0x004fce0000010000 */
[----:B------:R2:W-:Y:S01]  /*6410*/  MUFU.EX2 R10, R62 ;  /* 0x0000003e000a7308 */ /* 0x0005e20000000800 */
[----:B-1----:R-:W-:-:S01]  /*6420*/  FADD.FTZ R9, R119, R12 ;  /* 0x0000000c77097221 */ /* 0x002fc20000010000 */
[----:B------:R-:W-:-:S04]  /*6430*/  F2FP.SATFINITE.E4M3.F32.PACK_AB_MERGE_C R118, R119, R118, RZ ;  /* 0x000000767776723e */ /* 0x000fc800048070ff */
[----:B------:R-:W-:Y:S02]  /*6440*/  F2FP.SATFINITE.E4M3.F32.PACK_AB_MERGE_C R217, R91, R90, R118 ;  /* 0x0000005a5bd9723e */ /* 0x000fe40004807076 */
[----:B------:R-:W1:Y:S01]  /*6450*/  MUFU.EX2 R95, R95 ;  /* 0x0000005f005f7308 */ /* 0x000e620000000800 */
[----:B--2---:R-:W-:-:S01]  /*6460*/  FADD.FTZ R62, R113, R6 ;  /* 0x00000006713e7221 */ /* 0x004fc20000010000 */
[----:B0-----:R-:W-:Y:S01]  /*6470*/  FADD.FTZ R12, R94, R9 ;  /* 0x000000095e0c7221 */ /* 0x001fe20000010000 */
[----:B------:R-:W-:-:S02]  /*6480*/  FFMA.FTZ R6, R67, UR37, -R112 ;  /* 0x0000002543067c23 */ /* 0x000fc40008010870 */
        /* <DEDUP_REMOVED lines=16> */
[----:B------:R-:W-:-:S03]  /*6590*/  F2FP.SATFINITE.E4M3.F32.PACK_AB_MERGE_C R98, R99, R98, RZ ;  /* 0x000000626362723e */ /* 0x000fc600048070ff */
[----:B------:R-:W-:Y:S01]  /*65a0*/  FADD.FTZ R14, R80, R77 ;  /* 0x0000004d500e7221 */ /* 0x000fe20000010000 */
[----:B------:R-:W-:Y:S01]  /*65b0*/  F2FP.SATFINITE.E4M3.F32.PACK_AB_MERGE_C R219, R95, R94, R98 ;  /* 0x0000005e5fdb723e */ /* 0x000fe20004807062 */
        /* <DEDUP_REMOVED lines=10> */
[----:B-1----:R-:W-:-:S01]  /*6660*/  FADD.FTZ R9, R79, R12 ;  /* 0x0000000c4f097221 */ /* 0x002fc20000010000 */
[----:B------:R-:W-:-:S04]  /*6670*/  F2FP.SATFINITE.E4M3.F32.PACK_AB_MERGE_C R79, R79, R102, RZ ;  /* 0x000000664f4f723e */ /* 0x000fc800048070ff */
[----:B------:R-:W-:Y:S02]  /*6680*/  F2FP.SATFINITE.E4M3.F32.PACK_AB_MERGE_C R213, R75, R74, R79 ;  /* 0x0000004a4bd5723e */ /* 0x000fe4000480704f */
[----:B------:R-:W-:Y:S01]  /*6690*/  MUFU.EX2 R56, R56 ;  /* 0x0000003800387308 */ /* 0x000fe20000000800 */
[----:B0-----:R-:W-:-:S07]  /*66a0*/  FADD.FTZ R12, R78, R9 ;  /* 0x000000094e0c7221 */ /* 0x001fce0000010000 */
[----:B------:R-:W0:Y:S01]  /*66b0*/  MUFU.EX2 R57, R57 ;  /* 0x0000003900397308 */ /* 0x000e220000000800 */
[----:B--2---:R-:W-:-:S07]  /*66c0*/  FADD.FTZ R9, R83, R12 ;  /* 0x0000000c53097221 */ /* 0x004fce0000010000 */
        /* <DEDUP_REMOVED lines=10> */
[----:B--2---:R-:W-:-:S01]  /*6770*/  FADD.FTZ R9, R87, R12 ;  /* 0x0000000c57097221 */ /* 0x004fc20000010000 */
[----:B------:R-:W-:-:S04]  /*6780*/  F2FP.SATFINITE.E4M3.F32.PACK_AB_MERGE_C R82, R87, R82, RZ ;  /* 0x000000525752723e */ /* 0x000fc800048070ff */
[----:B------:R-:W-:Y:S02]  /*6790*/  F2FP.SATFINITE.E4M3.F32.PACK_AB_MERGE_C R215, R83, R78, R82 ;  /* 0x0000004e53d7723e */ /* 0x000fe40004807052 */
[----:B------:R-:W1:Y:S01]  /*67a0*/  MUFU.EX2 R69, R69 ;  /* 0x0000004500457308 */ /* 0x000e620000000800 */
[----:B0-----:R-:W-:-:S07]  /*67b0*/  FADD.FTZ R12, R58, R9 ;  /* 0x000000093a0c7221 */ /* 0x001fce0000010000 */
[----:B------:R-:W0:Y:S08]  /*67c0*/  MUFU.EX2 R59, R59 ;  /* 0x0000003b003b7308 */ /* 0x000e300000000800 */
[----:B------:R-:W-:Y:S01]  /*67d0*/  MUFU.EX2 R64, R64 ;  /* 0x0000004000407308 */ /* 0x000fe20000000800 */
[----:B-1----:R-:W-:-:S07]  /*67e0*/  F2FP.SATFINITE.E4M3.F32.PACK_AB_MERGE_C R11, R69, R68, RZ ;  /* 0x00000044450b723e */ /* 0x002fce00048070ff */
[----:B------:R-:W1:Y:S01]  /*67f0*/  MUFU.EX2 R65, R65 ;  /* 0x0000004100417308 */ /* 0x000e620000000800 */
[----:B0-----:R-:W-:-:S04]  /*6800*/  FADD.FTZ R9, R59, R12 ;  /* 0x0000000c3b097221 */ /* 0x001fc80000010000 */
[----:B------:R-:W-:-:S03]  /*6810*/  FADD.FTZ R12, R10, R9 ;  /* 0x000000090a0c7221 */ /* 0x000fc60000010000 */
[----:B------:R-:W0:Y:S08]  /*6820*/  MUFU.EX2 R63, R63 ;  /* 0x0000003f003f7308 */ /* 0x000e300000000800 */
[----:B------:R-:W2:Y:S01]  /*6830*/  MUFU.EX2 R5, R66 ;  /* 0x0000004200057308 */ /* 0x000ea20000000800 */
[----:B-1----:R-:W-:Y:S01]  /*6840*/  F2FP.SATFINITE.E4M3.F32.PACK_AB_MERGE_C R210, R65, R64, R11 ;  /* 0x0000004041d2723e */ /* 0x002fe2000480700b */
[----:B------:R-:W-:-:S04]  /*6850*/  FADD.FTZ R64, R64, R61 ;  /* 0x0000003d40407221 */ /* 0x000fc80000010000 */
[----:B------:R-:W-:Y:S02]  /*6860*/  FADD.FTZ R65, R65, R64 ;  /* 0x0000004041417221 */ /* 0x000fe40000010000 */
[----:B------:R-:W-:Y:S01]  /*6870*/  MUFU.EX2 R40, R40 ;  /* 0x0000002800287308 */ /* 0x000fe20000000800 */
[----:B0-----:R-:W-:-:S01]  /*6880*/  FADD.FTZ R12, R63, R12 ;  /* 0x0000000c3f0c7221 */ /* 0x001fc20000010000 */
[----:B------:R-:W-:Y:S01]  /*6890*/  FADD.FTZ R68, R68, R65 ;  /* 0x0000004144447221 */ /* 0x000fe20000010000 */
[----:B------:R-:W-:-:S03]  /*68a0*/  F2FP.SATFINITE.E4M3.F32.PACK_AB_MERGE_C R63, R63, R10, RZ ;  /* 0x0000000a3f3f723e */ /* 0x000fc600048070ff */
[----:B------:R-:W-:Y:S01]  /*68b0*/  FADD.FTZ R69, R69, R68 ;  /* 0x0000004445457221 */ /* 0x000fe20000010000 */
[----:B------:R-:W-:Y:S01]  /*68c0*/  F2FP.SATFINITE.E4M3.F32.PACK_AB_MERGE_C R209, R59, R58, R63 ;  /* 0x0000003a3bd1723e */ /* 0x000fe2000480703f */
[----:B------:R-:W0:Y:S01]  /*68d0*/  MUFU.EX2 R45, R45 ;  /* 0x0000002d002d7308 */ /* 0x000e220000000800 */
[----:B--2---:R-:W-:-:S07]  /*68e0*/  FADD.FTZ R9, R5, R12 ;  /* 0x0000000c05097221 */ /* 0x004fce0000010000 */
[----:B------:R-:W1:Y:S08]  /*68f0*/  MUFU.EX2 R6, R6 ;  /* 0x0000000600067308 */ /* 0x000e700000000800 */
[----:B------:R-:W-:Y:S01]  /*6900*/  MUFU.EX2 R4, R4 ;  /* 0x0000000400047308 */ /* 0x000fe20000000800 */
[----:B0-----:R-:W-:-:S07]  /*6910*/  F2FP.SATFINITE.E4M3.F32.PACK_AB_MERGE_C R10, R45, R40, RZ ;  /* 0x000000282d0a723e */ /* 0x001fce00048070ff */
[----:B------:R-:W0:Y:S01]  /*6920*/  MUFU.EX2 R41, R41 ;  /* 0x0000002900297308 */ /* 0x000e220000000800 */
[----:B-1----:R-:W-:-:S07]  /*6930*/  FADD.FTZ R9, R6, R9 ;  /* 0x0000000906097221 */ /* 0x002fce0000010000 */
        /* <DEDUP_REMOVED lines=10> */
[C---:B--2---:R-:W-:Y:S01]  /*69e0*/  F2FP.SATFINITE.E4M3.F32.PACK_AB_MERGE_C R70, R71.reuse, R70, RZ ;  /* 0x000000464746723e */ /* 0x044fe200048070ff */
[----:B------:R-:W-:-:S03]  /*69f0*/  FADD.FTZ R71, R71, R4 ;  /* 0x0000000447477221 */ /* 0x000fc60000010000 */
[----:B------:R-:W-:-:S03]  /*6a00*/  F2FP.SATFINITE.E4M3.F32.PACK_AB_MERGE_C R211, R6, R5, R70 ;  /* 0x0000000506d3723e */ /* 0x000fc60004807046 */
        /* <DEDUP_REMOVED lines=17> */
[C---:B0-----:R-:W-:Y:S01]  /*6b20*/  F2FP.SATFINITE.E4M3.F32.PACK_AB_MERGE_C R46, R47.reuse, R46, RZ ;  /* 0x0000002e2f2e723e */ /* 0x041fe200048070ff */
[----:B------:R-:W-:-:S03]  /*6b30*/  FADD.FTZ R47, R47, R4 ;  /* 0x000000042f2f7221 */ /* 0x000fc60000010000 */
[----:B------:R-:W-:-:S03]  /*6b40*/  F2FP.SATFINITE.E4M3.F32.PACK_AB_MERGE_C R205, R43, R42, R46 ;  /* 0x0000002a2bcd723e */ /* 0x000fc6000480702e */
[----:B------:R-:W0:Y:S08]  /*6b50*/  MUFU.EX2 R50, R50 ;  /* 0x0000003200327308 */ /* 0x000e300000000800 */
        /* <DEDUP_REMOVED lines=59> */
.L_x_6572:
[----:B------:R-:W-:-:S11]  /*6f10*/  UISETP.NE.AND UP2, UPT, UR7, 0x1, UPT ;  /* 0x000000010700788c */ /* 0x000fd6000bf45270 */
[----:B------:R-:W-:Y:S02]  /*6f20*/  @UP2 ULDC.64 UR18, c[0x0][0x9e8] ;  /* 0x00027a0000122ab9 */ /* 0x000fe40000000a00 */
[----:B------:R-:W-:-:S04]  /*6f30*/  UIMAD.WIDE.U32 UR10, UR6, UR18, URZ ;  /* 0x00000012060a72a5 */ /* 0x000fc8000f8e003f */
[----:B------:R-:W-:-:S12]  /*6f40*/  @UP2 USHF.R.U32.HI UR6, URZ, UR19, UR11 ;  /* 0x000000133f062299 */ /* 0x000fd8000801160b */
.L_x_6573:
[----:B------:R-:W-:-:S04]  /*6f50*/  UIMAD UR6, UR6, UR7, UR7 ;  /* 0x00000007060672a4 */ /* 0x000fc8000f8e0207 */
[----:B------:R-:W-:-:S04]  /*6f60*/  UISETP.LT.AND UP2, UPT, UR14, UR6, UPT ;  /* 0x000000060e00728c */ /* 0x000fc8000bf41270 */
[----:B------:R-:W-:-:S12]  /*6f70*/  USEL UR14, UR14, UR6, UP2 ;  /* 0x000000060e0e7287 */ /* 0x000fd80009000000 */
.L_x_6571:
[----:B------:R-:W-:Y:S01]  /*6f80*/  UMOV UR6, URZ ;  /* 0x0000003f00067c82 */ /* 0x000fe20008000000 */
[----:B------:R-:W-:Y:S01]  /*6f90*/  UMOV UR7, UR14 ;  /* 0x0000000e00077c82 */ /* 0x000fe20008000000 */
[----:B------:R-:W-:Y:S01]  /*6fa0*/  CS2R R86, SRZ ;  /* 0x0000000000567805 */ /* 0x000fe2000001ff00 */
[----:B------:R-:W-:Y:S01]  /*6fb0*/  UIMAD.WIDE UR6, UR14, -0x6db6db6d, UR6 ;  /* 0x924924930e0678a5 */ /* 0x000fe2000f8e0206 */
[----:B------:R-:W-:Y:S02]  /*6fc0*/  CS2R R84, SRZ ;  /* 0x0000000000547805 */ /* 0x000fe4000001ff00 */
[----:B------:R-:W-:Y:S02]  /*6fd0*/  CS2R R82, SRZ ;  /* 0x0000000000527805 */ /* 0x000fe4000001ff00 */
[----:B------:R-:W-:Y:S01]  /*6fe0*/  CS2R R80, SRZ ;  /* 0x0000000000507805 */ /* 0x000fe2000001ff00 */
[----:B------:R-:W-:Y:S01]  /*6ff0*/  USHF.R.U32.HI UR6, URZ, 0x1f, UR7 ;  /* 0x0000001f3f067899 */ /* 0x000fe20008011607 */
[----:B------:R-:W-:-:S02]  /*7000*/  CS2R R78, SRZ ;  /* 0x00000000004e7805 */ /* 0x000fc4000001ff00 */
[----:B------:R-:W-:Y:S02]  /*7010*/  CS2R R76, SRZ ;  /* 0x00000000004c7805 */ /* 0x000fe4000001ff00 */
[----:B------:R-:W-:Y:S01]  /*7020*/  CS2R R74, SRZ ;  /* 0x00000000004a7805 */ /* 0x000fe2000001ff00 */
[----:B------:R-:W-:Y:S01]  /*7030*/  ULEA.HI.SX32 UR6, UR7, UR6, 0x19 ;  /* 0x0000000607067291 */ /* 0x000fe2000f8fca3f */
[----:B------:R-:W-:Y:S02]  /*7040*/  CS2R R72, SRZ ;  /* 0x0000000000487805 */ /* 0x000fe4000001ff00 */
[----:B------:R-:W-:Y:S02]  /*7050*/  CS2R R70, SRZ ;  /* 0x0000000000467805 */ /* 0x000fe4000001ff00 */
[----:B------:R-:W-:Y:S01]  /*7060*/  CS2R R68, SRZ ;  /* 0x0000000000447805 */ /* 0x000fe2000001ff00 */
[----:B------:R-:W-:Y:S01]  /*7070*/  UISETP.LT.AND UP2, UPT, UR39, UR6, UPT ;  /* 0x000000062700728c */ /* 0x000fe2000bf41270 */
[----:B------:R-:W-:-:S02]  /*7080*/  CS2R R66, SRZ ;  /* 0x0000000000427805 */ /* 0x000fc4000001ff00 */
[----:B------:R-:W-:Y:S02]  /*7090*/  CS2R R64, SRZ ;  /* 0x0000000000407805 */ /* 0x000fe4000001ff00 */
[----:B------:R-:W-:Y:S01]  /*70a0*/  CS2R R62, SRZ ;  /* 0x00000000003e7805 */ /* 0x000fe2000001ff00 */
[----:B------:R-:W-:Y:S01]  /*70b0*/  USEL UR56, UR39, UR6, !UP2 ;  /* 0x0000000627387287 */ /* 0x000fe2000d000000 */
[----:B------:R-:W-:Y:S02]  /*70c0*/  CS2R R60, SRZ ;  /* 0x00000000003c7805 */ /* 0x000fe4000001ff00 */
[----:B------:R-:W-:Y:S02]  /*70d0*/  CS2R R58, SRZ ;  /* 0x00000000003a7805 */ /* 0x000fe4000001ff00 */
[----:B------:R-:W-:Y:S02]  /*70e0*/  CS2R R56, SRZ ;  /* 0x0000000000387805 */ /* 0x000fe4000001ff00 */
[----:B------:R-:W-:-:S02]  /*70f0*/  CS2R R54, SRZ ;  /* 0x0000000000367805 */ /* 0x000fc4000001ff00 */
[----:B------:R-:W-:Y:S02]  /*7100*/  CS2R R52, SRZ ;  /* 0x0000000000347805 */ /* 0x000fe4000001ff00 */
[----:B------:R-:W-:Y:S02]  /*7110*/  ISETP.GE.AND P1, PT, R4, UR56, PT ;  /* 0x0000003804007c0c */ /* 0x000fe4000bf26270 */
        /* <DEDUP_REMOVED lines=19> */
.L_x_6592:
        /* <DEDUP_REMOVED lines=9> */
.L_x_6576:
[----:B------:R-:W-:Y:S01]  /*72e0*/  ULEA UR6, UR55, UR41, 0x3 ;  /* 0x0000002937067291 */ /* 0x000fe2000f8e183f */
[----:B------:R-:W-:-:S05]  /*72f0*/  IMAD.U32 R8, RZ, RZ, UR54 ;  /* 0x00000036ff087e24 */ /* 0x000fca000f8e00ff */
[----:B------:R-:W-:-:S04]  /*7300*/  SHF.L.U32 R8, R8, 0x1f, RZ ;  /* 0x0000001f08087819 */ /* 0x000fc800000006ff */
[----:B------:R0:W1:Y:S01]  /*7310*/  SYNCS.PHASECHK.TRANS64.TRYWAIT P1, [UR6+0x2e830], R8 ;  /* 0x02e83008ff0075a7 */ /* 0x0000620008020146 */
[----:B------:R-:W-:Y:S05]  /*7320*/  @!P0 BRA `(.L_x_6577) ;  /* 0x0000000000048947 */ /* 0x000fea0003800000 */
[----:B------:R-:W-:Y:S01]  /*7330*/  BPT.TRAP 0x1 ;  /* 0x000000040000795c */ /* 0x000fe20000300000 */
.L_x_6577:
[----:B-1----:R-:W-:Y:S05]  /*7340*/  @P1 BRA `(.L_x_6575) ;  /* 0x0000000000081947 */ /* 0x002fea0003800000 */
[----:B------:R-:W1:Y:S02]  /*7350*/  SYNCS.PHASECHK.TRANS64.TRYWAIT P1, [UR6+0x2e830], R8 ;  /* 0x02e83008ff0075a7 */ /* 0x000e640008020146 */
[----:B-1----:R-:W-:Y:S05]  /*7360*/  @!P1 BRA `(.L_x_6578) ;  /* 0x0000016400b89947 */ /* 0x002fea0003800000 */
.L_x_6575:
[----:B01----:R-:W-:Y:S01]  /*7370*/  VIADD R8, R22, 0x8 ;  /* 0x0000000816087836 */ /* 0x003fe20000000000 */
[----:B------:R-:W-:Y:S01]  /*7380*/  R2UR UR57, R7 ;  /* 0x00000000073972ca */ /* 0x000fe200000e0000 */
[----:B------:R-:W-:Y:S01]  /*7390*/  UMOV UR19, 0x40000040 ;  /* 0x4000004000137882 */ /* 0x000fe20000000000 */
[----:B------:R-:W-:Y:S01]  /*73a0*/  UMOV UR20, UR16 ;  /* 0x0000001000147c82 */ /* 0x000fe20008000000 */
[----:B------:R-:W-:Y:S01]  /*73b0*/  UMOV UR21, UR17 ;  /* 0x0000001100157c82 */ /* 0x000fe20008000000 */
[----:B------:R0:W-:Y:S06]  /*73c0*/  BAR.SYNC.DEFER_BLOCKING R8, 0x100 ;  /* 0x000400080000751d */ /* 0x0001ec0000010000 */
[----:B------:R-:W-:Y:S01]  /*73d0*/  UMOV UR23, 0x40000040 ;  /* 0x4000004000177882 */ /* 0x000fe20000000000 */
[----:B------:R-:W-:Y:S01]  /*73e0*/  UMOV UR24, UR16 ;  /* 0x0000001000187c82 */ /* 0x000fe20008000000 */
[----:B------:R-:W-:Y:S01]  /*73f0*/  UMOV UR25, UR17 ;  /* 0x0000001100197c82 */ /* 0x000fe20008000000 */
[----:B------:R-:W-:Y:S01]  /*7400*/  UIMAD UR57, UR55, 0x700, UR57 ;  /* 0x00000700373978a4 */ /* 0x000fe2000f8e0239 */
[----:B------:R-:W-:Y:S01]  /*7410*/  UMOV UR27, 0x40000040 ;  /* 0x40000040001b7882 */ /* 0x000fe20000000000 */
[----:B------:R-:W-:-:S02]  /*7420*/  UMOV UR28, UR16 ;  /* 0x00000010001c7c82 */ /* 0x000fc40008000000 */
[----:B------:R-:W-:Y:S02]  /*7430*/  UIADD3 UR22, UR57, 0x100, URZ ;  /* 0x0000010039167890 */ /* 0x000fe4000fffe03f */
[----:B------:R-:W-:Y:S02]  /*7440*/  UIADD3 UR26, UR57, 0x200, URZ ;  /* 0x00000200391a7890 */ /* 0x000fe4000fffe03f */
[----:B------:R-:W-:Y:S01]  /*7450*/  UMOV UR18, UR57 ;  /* 0x0000003900127c82 */ /* 0x000fe20008000000 */
[----:B------:R-:W-:Y:S01]  /*7460*/  UIADD3 UR30, UR57, 0x300, URZ ;  /* 0x00000300391e7890 */ /* 0x000fe2000fffe03f */
[----:B------:R-:W-:Y:S01]  /*7470*/  UMOV UR29, UR17 ;  /* 0x00000011001d7c82 */ /* 0x000fe20008000000 */
[----:B------:R-:W-:Y:S01]  /*7480*/  UMOV UR31, 0x40000040 ;  /* 0x40000040001f7882 */ /* 0x000fe20000000000 */
[----:B------:R-:W-:Y:S01]  /*7490*/  UIADD3 UR34, UR57, 0x400, URZ ;  /* 0x0000040039227890 */ /* 0x000fe2000fffe03f */
[----:B------:R-:W-:Y:S01]  /*74a0*/  WARPGROUP.ARRIVE ;  /* 0x00000000000079c5 */ /* 0x000fe20000000000 */
[----:B------:R-:W-:Y:S01]  /*74b0*/  UMOV UR32, UR16 ;  /* 0x0000001000207c82 */ /* 0x000fe20008000000 */
[----:B------:R-:W-:Y:S01]  /*74c0*/  UMOV UR33, UR17 ;  /* 0x0000001100217c82 */ /* 0x000fe20008000000 */
[----:B------:R-:W-:Y:S01]  /*74d0*/  UMOV UR35, 0x40000040 ;  /* 0x4000004000237882 */ /* 0x000fe20000000000 */
[----:B------:R-:W-:-:S02]  /*74e0*/  UIADD3 UR6, UR57, 0x600, URZ ;  /* 0x0000060039067890 */ /* 0x000fc4000fffe03f */
[----:B------:R-:W-:Y:S01]  /*74f0*/  QGMMA.64x32x32.F32.E4M3.E4M3 R184, gdesc[UR16], RZ, !UPT, gsb0 ;  /* 0x0060000010b879f3 */ /* 0x000fe2000c0008ff */
[----:B------:R-:W-:Y:S01]  /*7500*/  UIADD3 UR18, UR57, 0x500, URZ ;  /* 0x0000050039127890 */ /* 0x000fe2000fffe03f */
[----:B------:R-:W-:Y:S01]  /*7510*/  UMOV UR19, 0x40000040 ;  /* 0x4000004000137882 */ /* 0x000fe20000000000 */
[----:B------:R-:W-:Y:S01]  /*7520*/  UMOV UR7, 0x40000040 ;  /* 0x4000004000077882 */ /* 0x000fe20000000000 */
[----:B------:R-:W-:Y:S01]  /*7530*/  UIADD3 UR10, UR57, 0x602, URZ ;  /* 0x00000602390a7890 */ /* 0x000fe2000fffe03f */
[----:B------:R-:W-:Y:S01]  /*7540*/  UMOV UR11, 0x40000040 ;  /* 0x40000040000b7882 */ /* 0x000fe20000000000 */
        /* <DEDUP_REMOVED lines=153> */
.L_x_6580:
[----:B------:R-:W-:Y:S01]  /*7ee0*/  ULEA UR6, UR48, UR41, 0x3 ;  /* 0x0000002930067291 */ /* 0x000fe2000f8e183f */
[----:B------:R-:W-:-:S05]  /*7ef0*/  IMAD.U32 R8, RZ, RZ, UR45 ;  /* 0x0000002dff087e24 */ /* 0x000fca000f8e00ff */
[----:B------:R-:W-:-:S04]  /*7f00*/  SHF.L.U32 R8, R8, 0x1f, RZ ;  /* 0x0000001f08087819 */ /* 0x000fc800000006ff */
[----:B------:R0:W1:Y:S01]  /*7f10*/  SYNCS.PHASECHK.TRANS64.TRYWAIT P1, [UR6+0x2e850], R8 ;  /* 0x02e85008ff0075a7 */ /* 0x0000620008020146 */
[----:B------:R-:W-:Y:S05]  /*7f20*/  @!P0 BRA `(.L_x_6581) ;  /* 0x0000000000048947 */ /* 0x000fea0003800000 */
[----:B------:R-:W-:Y:S01]  /*7f30*/  BPT.TRAP 0x1 ;  /* 0x000000040000795c */ /* 0x000fe20000300000 */
.L_x_6581:
[----:B-1----:R-:W-:Y:S05]  /*7f40*/  @P1 BRA `(.L_x_6579) ;  /* 0x0000000000081947 */ /* 0x002fea0003800000 */
[----:B------:R-:W1:Y:S02]  /*7f50*/  SYNCS.PHASECHK.TRANS64.TRYWAIT P1, [UR6+0x2e850], R8 ;  /* 0x02e85008ff0075a7 */ /* 0x000e640008020146 */
[----:B-1----:R-:W-:Y:S05]  /*7f60*/  @!P1 BRA `(.L_x_6582) ;  /* 0x0000015800d09947 */ /* 0x002fea0003800000 */
.L_x_6579:
        /* <DEDUP_REMOVED lines=9> */
[----:B01----:R-:W0:Y:S01]  /*8000*/  LDC R8, c[0x0][0x288] ;  /* 0x0000a200ff087b82 */ /* 0x003e220000000800 */
[----:B------:R-:W-:Y:S02]  /*8010*/  IMAD R15, R4, -0xe0, RZ ;  /* 0xffffff20040f7824 */ /* 0x000fe400078e02ff */
[----:B------:R-:W-:Y:S01]  /*8020*/  ULOP3.LUT UR6, UR6, 0x10000, URZ, 0xfc, !UPT ;  /* 0x0001000006067892 */ /* 0x000fe2000f8efc3f */
[----:B------:R-:W-:-:S02]  /*8030*/  IMAD.U32 R9, RZ, RZ, UR55 ;  /* 0x00000037ff097e24 */ /* 0x000fc4000f8e00ff */
[----:B------:R-:W-:Y:S01]  /*8040*/  VIADD R11, R15, 0x1 ;  /* 0x000000010f0b7836 */ /* 0x000fe20000000000 */
[----:B------:R-:W-:-:S03]  /*8050*/  UIMAD UR10, UR48, 0x700, UR6 ;  /* 0x00000700300a78a4 */ /* 0x000fc6000f8e0206 */
[----:B------:R-:W-:-:S04]  /*8060*/  IMAD R11, R18, -0x2, R11 ;  /* 0xfffffffe120b7824 */ /* 0x000fc800078e020b */
[----:B------:R-:W-:Y:S02]  /*8070*/  UMOV UR6, UR10 ;  /* 0x0000000a00067c82 */ /* 0x000fe40008000000 */
[----:B------:R-:W-:Y:S01]  /*8080*/  QGMMA.64x128x32.F32.E4M3.E4M3 R24, R224, gdesc[UR4], R24, gsb0 ;  /* 0x01e00004e0187df3 */ /* 0x000fe20008000818 */
[----:B------:R-:W-:Y:S01]  /*8090*/  UIADD3 UR6, UR10, 0x100, URZ ;  /* 0x000001000a067890 */ /* 0x000fe2000fffe03f */
[----:B------:R-:W-:Y:S01]  /*80a0*/  UMOV UR7, 0xc0000010 ;  /* 0xc000001000077882 */ /* 0x000fe20000000000 */
[----:B0-----:R-:W-:Y:S02]  /*80b0*/  IADD3 R12, R11, -R8, R17 ;  /* 0x800000080b0c7210 */ /* 0x001fe40007ffe011 */
[----:B--2---:R-:W-:-:S03]  /*80c0*/  LOP3.LUT P3, RZ, R10, 0x7f, RZ, 0xc0, !PT ;  /* 0x0000007f0aff7812 */ /* 0x004fc6000786c0ff */
[----:B------:R-:W-:-:S10]  /*80d0*/  VIADD R13, R12, UR53 ;  /* 0x000000350c0d7c36 */ /* 0x000fd40008000000 */
[----:B------:R-:W-:-:S05]  /*80e0*/  @!P3 LEA R9, R9, UR41, 0x3 ;  /* 0x000000290909bc11 */ /* 0x000fca000f8e18ff */
[----:B------:R-:W-:-:S05]  /*80f0*/  @!P3 VIADD R9, R9, 0x2e840 ;  /* 0x0002e8400909b836 */ /* 0x000fca0000000000 */
[----:B------:R-:W-:Y:S01]  /*8100*/  @!P3 PRMT R9, RZ, 0x654, R9 ;  /* 0x00000654ff09b816 */ /* 0x000fe20000000009 */
[----:B------:R-:W-:Y:S02]  /*8110*/  WARPGROUP.DEPBAR.LE gsb0, 0x0 ;  /* 0x00008000000079c5 */ /* 0x000fe40000010000 */
[----:B------:R-:W-:-:S06]  /*8120*/  WARPGROUP.ARRIVE ;  /* 0x00000000000079c5 */ /* 0x000fcc0000000000 */
        /* <DEDUP_REMOVED lines=39> */
[----:B-1----:R-:W-:Y:S02]  /*83a0*/  VIADD R9, R11, 0xffffffff ;  /* 0xffffffff0b097836 */ /* 0x002fe40000000000 */
[----:B------:R-:W-:Y:S01]  /*83b0*/  IMAD.IADD R11, R13, 0x1, R20 ;  /* 0x000000010d0b7824 */ /* 0x000fe200078e0214 */
        /* <DEDUP_REMOVED lines=13> */
.L_x_6585:
[----:B------:R-:W-:-:S05]  /*8490*/  IMAD.U32 R201, RZ, RZ, UR49 ;  /* 0x00000031ffc97e24 */ /* 0x000fca000f8e00ff */
[----:B------:R-:W-:-:S13]  /*84a0*/  ISETP.NE.AND P1, PT, R201, 0x1, PT ;  /* 0x00000001c900780c */ /* 0x000fda0003f25270 */
[----:B------:R-:W0:Y:S02]  /*84b0*/  @P1 LDC.64 R202, c[0x0][0x9e8] ;  /* 0x00027a00ffca1b82 */ /* 0x000e240000000a00 */
[----:B0-----:R-:W-:-:S05]  /*84c0*/  @P1 IMAD.HI.U32 R200, R20, R202, RZ ;  /* 0x000000ca14c81227 */ /* 0x001fca00078e00ff */
[----:B------:R-:W-:-:S07]  /*84d0*/  @P1 SHF.R.U32.HI R20, RZ, R203, R200 ;  /* 0x000000cbff141219 */ /* 0x000fce00000116c8 */
.L_x_6586:
[----:B------:R-:W-:Y:S05]  /*84e0*/  BSYNC B0 ;  /* 0x0000000000007941 */ /* 0x000fea0003800000 */
.L_x_6584:
[----:B------:R-:W-:-:S05]  /*84f0*/  IMAD R20, R20, R201, R9 ;  /* 0x000000c914147224 */ /* 0x000fca00078e0209 */
[----:B------:R-:W-:Y:S02]  /*8500*/  VIADDMNMX R11, R20, R201, R11, PT ;  /* 0x000000c9140b7246 */ /* 0x000fe4000380010b */
[----:B------:R-:W-:-:S07]  /*8510*/  VIMNMX R10, R10, R20, !PT ;  /* 0x000000140a0a7248 */ /* 0x000fce0007fe0100 */
.L_x_6583:
        /* <DEDUP_REMOVED lines=11> */
[----:B------:R-:W-:-:S02]  /*85d0*/  FSEL R185, R185, -INF , !P1 ;  /* 0xff800000b9b97808 */ /* 0x000fc40004800000 */
[----:B------:R-:W-:Y:S01]  /*85e0*/  LOP3.LUT R2, R2, 0xffffbfff, RZ, 0xc0, !PT ;  /* 0xffffbfff02027812 */ /* 0x000fe200078ec0ff */
[--C-:B0-----:R-:W-:Y:S01]  /*85f0*/  IMAD.IADD R13, R13, 0x1, R14.reuse ;  /* 0x000000010d0d7824 */ /* 0x101fe200078e020e */
[----:B------:R-:W-:Y:S01]  /*8600*/  ISETP.GT.AND P2, PT, R10, 0x8, !P2 ;  /* 0x000000080a00780c */ /* 0x000fe20005744270 */
[----:B------:R-:W-:Y:S01]  /*8610*/  IMAD.IADD R12, R12, 0x1, R14 ;  /* 0x000000010c0c7824 */ /* 0x000fe200078e020e */
[----:B------:R-:W-:Y:S02]  /*8620*/  @P3 LOP3.LUT R2, R2, 0x4000, RZ, 0xfc, !PT ;  /* 0x0000400002023812 */ /* 0x000fe400078efcff */
[----:B------:R-:W-:Y:S02]  /*8630*/  ISETP.GT.AND P1, PT, R10, 0x9, !P3 ;  /* 0x000000090a00780c */ /* 0x000fe40005f24270 */
[----:B------:R-:W-:Y:S02]  /*8640*/  ISETP.GE.AND P3, PT, R15, 0x11, PT ;  /* 0x000000110f00780c */ /* 0x000fe40003f66270 */
[----:B------:R-:W-:-:S02]  /*8650*/  ISETP.LT.OR P2, PT, R11, 0x9, P2 ;  /* 0x000000090b00780c */ /* 0x000fc40001741670 */
[----:B------:R-:W-:Y:S02]  /*8660*/  ISETP.LT.OR P1, PT, R11, 0xa, P1 ;  /* 0x0000000a0b00780c */ /* 0x000fe40000f21670 */
[----:B------:R-:W-:Y:S02]  /*8670*/  FSEL R188, R188, -INF , !P2 ;  /* 0xff800000bcbc7808 */ /* 0x000fe40005000000 */
[----:B------:R-:W-:Y:S02]  /*8680*/  ISETP.GE.AND P2, PT, R15, 0x12, PT ;  /* 0x000000120f00780c */ /* 0x000fe40003f46270 */
[----:B------:R-:W-:Y:S02]  /*8690*/  LOP3.LUT R2, R2, 0xffff7fff, RZ, 0xc0, !PT ;  /* 0xffff7fff02027812 */ /* 0x000fe400078ec0ff */
[----:B------:R-:W-:Y:S02]  /*86a0*/  FSEL R189, R189, -INF , !P1 ;  /* 0xff800000bdbd7808 */ /* 0x000fe40004800000 */
[----:B------:R-:W-:-:S02]  /*86b0*/  ISETP.GT.AND P1, PT, R10, 0x10, !P3 ;  /* 0x000000100a00780c */ /* 0x000fc40005f24270 */
[----:B------:R-:W-:Y:S02]  /*86c0*/  @P3 LOP3.LUT R2, R2, 0x8000, RZ, 0xfc, !PT ;  /* 0x0000800002023812 */ /* 0x000fe400078efcff */
[----:B------:R-:W-:Y:S02]  /*86d0*/  ISETP.LT.OR P1, PT, R11, 0x11, P1 ;  /* 0x000000110b00780c */ /* 0x000fe40000f21670 */
[----:B------:R-:W-:Y:S02]  /*86e0*/  LOP3.LUT R2, R2, 0xfffeffff, RZ, 0xc0, !PT ;  /* 0xfffeffff02027812 */ /* 0x000fe400078ec0ff */
[----:B------:R-:W-:Y:S02]  /*86f0*/  FSEL R192, R192, -INF , !P1 ;  /* 0xff800000c0c07808 */ /* 0x000fe40004800000 */
[----:B------:R-:W-:Y:S02]  /*8700*/  @P2 LOP3.LUT R2, R2, 0x10000, RZ, 0xfc, !PT ;  /* 0x0001000002022812 */ /* 0x000fe400078efcff */
[----:B------:R-:W-:-:S02]  /*8710*/  ISETP.GT.AND P1, PT, R10, 0x11, !P2 ;  /* 0x000000110a00780c */ /* 0x000fc40005724270 */
[----:B------:R-:W-:Y:S02]  /*8720*/  ISETP.GE.AND P2, PT, R15, 0x19, PT ;  /* 0x000000190f00780c */ /* 0x000fe40003f46270 */
[----:B------:R-:W-:Y:S02]  /*8730*/  ISETP.LT.OR P1, PT, R11, 0x12, P1 ;  /* 0x000000120b00780c */ /* 0x000fe40000f21670 */
[----:B------:R-:W-:Y:S02]  /*8740*/  LOP3.LUT R2, R2, 0xfffbffff, RZ, 0xc0, !PT ;  /* 0xfffbffff02027812 */ /* 0x000fe400078ec0ff */
[----:B------:R-:W-:Y:S02]  /*8750*/  FSEL R193, R193, -INF , !P1 ;  /* 0xff800000c1c17808 */ /* 0x000fe40004800000 */
[----:B------:R-:W-:Y:S02]  /*8760*/  ISETP.GT.AND P1, PT, R10, 0x18, !P2 ;  /* 0x000000180a00780c */ /* 0x000fe40005724270 */
[----:B------:R-:W-:-:S02]  /*8770*/  ISETP.GE.AND P3, PT, R15, 0x22, PT ;  /* 0x000000220f00780c */ /* 0x000fc40003f66270 */
[----:B------:R-:W-:Y:S02]  /*8780*/  ISETP.LT.OR P1, PT, R11, 0x19, P1 ;  /* 0x000000190b00780c */ /* 0x000fe40000f21670 */
[----:B------:R-:W-:Y:S02]  /*8790*/  @P2 LOP3.LUT R2, R2, 0x40000, RZ, 0xfc, !PT ;  /* 0x0004000002022812 */ /* 0x000fe400078efcff */
[----:B------:R-:W-:Y:S02]  /*87a0*/  ISETP.GE.AND P2, PT, R15, 0x1a, PT ;  /* 0x0000001a0f00780c */ /* 0x000fe40003f46270 */
[----:B------:R-:W-:Y:S02]  /*87b0*/  FSEL R196, R196, -INF , !P1 ;  /* 0xff800000c4c47808 */ /* 0x000fe40004800000 */
[----:B------:R-:W-:Y:S02]  /*87c0*/  ISETP.GT.AND P1, PT, R10, 0x19, !P2 ;  /* 0x000000190a00780c */ /* 0x000fe40005724270 */
[----:B------:R-:W-:-:S02]  /*87d0*/  LOP3.LUT R2, R2, 0xfffdffff, RZ, 0xc0, !PT ;  /* 0xfffdffff02027812 */ /* 0x000fc400078ec0ff */
[----:B------:R-:W-:Y:S02]  /*87e0*/  ISETP.LT.OR P1, PT, R11, 0x1a, P1 ;  /* 0x0000001a0b00780c */ /* 0x000fe40000f21670 */
[----:B------:R-:W-:Y:S02]  /*87f0*/  @P3 LOP3.LUT R16, R16, 0x2, RZ, 0xfc, !PT ;  /* 0x0000000210103812 */ /* 0x000fe400078efcff */
[----:B------:R-:W-:Y:S02]  /*8800*/  FSEL R197, R197, -INF , !P1 ;  /* 0xff800000c5c57808 */ /* 0x000fe40004800000 */
[----:B------:R-:W-:Y:S02]  /*8810*/  ISETP.GE.AND P1, PT, R15, 0x21, PT ;  /* 0x000000210f00780c */ /* 0x000fe40003f26270 */
[----:B------:R-:W-:Y:S02]  /*8820*/  @P2 LOP3.LUT R2, R2, 0x20000, RZ, 0xfc, !PT ;  /* 0x0002000002022812 */ /* 0x000fe400078efcff */
[----:B------:R-:W-:-:S02]  /*8830*/  ISETP.GT.AND P2, PT, R10, 0x20, !P1 ;  /* 0x000000200a00780c */ /* 0x000fc40004f44270 */
[----:B------:R-:W-:Y:S02]  /*8840*/  LOP3.LUT R16, R16, 0xfffffffb, RZ, 0xc0, !PT ;  /* 0xfffffffb10107812 */ /* 0x000fe400078ec0ff */
[----:B------:R-:W-:Y:S02]  /*8850*/  ISETP.LT.OR P2, PT, R11, 0x21, P2 ;  /* 0x000000210b00780c */ /* 0x000fe40001741670 */
[----:B------:R-:W-:Y:S02]  /*8860*/  LOP3.LUT R2, R2, 0xffffff7f, RZ, 0xc0, !PT ;  /* 0xffffff7f02027812 */ /* 0x000fe400078ec0ff */
[----:B------:R-:W-:Y:S02]  /*8870*/  FSEL R168, R168, -INF , !P2 ;  /* 0xff800000a8a87808 */ /* 0x000fe40005000000 */
[----:B------:R-:W-:Y:S02]  /*8880*/  ISETP.GT.AND P2, PT, R10, 0x21, !P3 ;  /* 0x000000210a00780c */ /* 0x000fe40005f44270 */
[----:B------:R-:W-:-:S02]  /*8890*/  ISETP.GE.AND P3, PT, R15, 0x29, PT ;  /* 0x000000290f00780c */ /* 0x000fc40003f66270 */
        /* <DEDUP_REMOVED lines=23> */
[----:B------:R-:W-:Y:S02]  /*8a10*/  @P3 LOP3.LUT R2, R2, 0x80, RZ, 0xfc, !PT ;  /* 0x0000008002023812 */ /* 0x000fe400078efcff */
[----:B------:R-:W-:Y:S02]  /*8a20*/  ISETP.GE.AND P3, PT, R15, 0x39, PT ;  /* 0x000000390f00780c */ /* 0x000fe40003f66270 */
[----:B------:R-:W-:Y:S02]  /*8a30*/  LOP3.LUT R2, R2, 0xffffffbf, RZ, 0xc0, !PT ;  /* 0xffffffbf02027812 */ /* 0x000fe400078ec0ff */
[----:B------:R-:W-:-:S04]  /*8a40*/  ISETP.GT.AND P2, PT, R10, 0x38, !P3 ;  /* 0x000000380a00780c */ /* 0x000fc80005f44270 */
        /* <DEDUP_REMOVED lines=238> */
[----:B------:R-:W-:-:S04]  /*9930*/  ISETP.GT.AND P6, PT, R10, RZ, !P6 ;  /* 0x000000ff0a00720c */ /* 0x000fc800077c4270 */
[----:B------:R-:W-:-:S04]  /*9940*/  ISETP.LT.OR P6, PT, R11, 0x1, P6 ;  /* 0x000000010b00780c */ /* 0x000fc800037c1670 */
[----:B------:R-:W-:Y:S02]  /*9950*/  FSEL R184, R184, -INF , !P6 ;  /* 0xff800000b8b87808 */ /* 0x000fe40007000000 */
[----:B------:R-:W-:-:S13]  /*9960*/  ISETP.GE.AND P6, PT, R15, 0xda, PT ;  /* 0x000000da0f00780c */ /* 0x000fda0003fc6270 */
[----:B------:R-:W-:Y:S02]  /*9970*/  @P6 LOP3.LUT R2, R2, 0x800, RZ, 0xfc, !PT ;  /* 0x0000080002026812 */ /* 0x000fe400078efcff */
        /* <DEDUP_REMOVED lines=17> */
.L_x_6589:
[----:B------:R-:W-:-:S05]  /*9a90*/  IMAD.U32 R20, RZ, RZ, UR49 ;  /* 0x00000031ff147e24 */ /* 0x000fca000f8e00ff */
[----:B------:R-:W-:-:S13]  /*9aa0*/  ISETP.NE.AND P6, PT, R20, 0x1, PT ;  /* 0x000000011400780c */ /* 0x000fda0003fc5270 */
[----:B------:R-:W0:Y:S02]  /*9ab0*/  @P6 LDC.64 R10, c[0x0][0x9e8] ;  /* 0x00027a00ff0a6b82 */ /* 0x000e240000000a00 */
[----:B0-----:R-:W-:-:S05]  /*9ac0*/  @P6 IMAD.HI.U32 R10, R14, R10, RZ ;  /* 0x0000000a0e0a6227 */ /* 0x001fca00078e00ff */
[----:B------:R-:W-:-:S07]  /*9ad0*/  @P6 SHF.R.U32.HI R14, RZ, R11, R10 ;  /* 0x0000000bff0e6219 */ /* 0x000fce000001160a */
.L_x_6590:
[----:B------:R-:W-:Y:S05]  /*9ae0*/  BSYNC B0 ;  /* 0x0000000000007941 */ /* 0x000fea0003800000 */
.L_x_6588:
[----:B------:R-:W-:-:S05]  /*9af0*/  IMAD R9, R14, R20, R9 ;  /* 0x000000140e097224 */ /* 0x000fca00078e0209 */
[----:B------:R-:W-:Y:S02]  /*9b00*/  VIADDMNMX R13, R9, R20, R13, PT ;  /* 0x00000014090d7246 */ /* 0x000fe4000380010d */
[----:B------:R-:W-:-:S07]  /*9b10*/  VIMNMX R12, R12, R9, !PT ;  /* 0x000000090c0c7248 */ /* 0x000fce0007fe0100 */
.L_x_6587:
        /* <DEDUP_REMOVED lines=137> */
[----:B------:R-:W-:Y:S01]  /*a3b0*/  FMNMX.FTZ R14, R101, R10, !PT ;  /* 0x0000000a650e7209 */ /* 0x000fe20007810000 */
[----:B------:R-:W-:Y:S01]  /*a3c0*/  IMAD.U32 R10, RZ, RZ, UR37 ;  /* 0x00000025ff0a7e24 */ /* 0x000fe2000f8e00ff */
[----:B------:R-:W-:-:S02]  /*a3d0*/  ISETP.LT.OR P1, PT, R13, 0x71, P1 ;  /* 0x000000710d00780c */ /* 0x000fc40000f21670 */
[----:B------:R-:W-:Y:S01]  /*a3e0*/  ISETP.GT.AND P2, PT, R12, 0xc9, !P2 ;  /* 0x000000c90c00780c */ /* 0x000fe20005744270 */
[----:B------:R-:W0:Y:S01]  /*a3f0*/  SHFL.BFLY PT, R9, R14, 0x2, 0x1f ;  /* 0x0c401f000e097f89 */ /* 0x000e2200000e0000 */
[----:B------:R-:W-:Y:S02]  /*a400*/  FSEL R146, R146, -INF , !P1 ;  /* 0xff80000092927808 */ /* 0x000fe40004800000 */
[----:B------:R-:W-:Y:S02]  /*a410*/  LOP3.LUT P1, RZ, R16, 0x800000, RZ, 0xc0, !PT ;  /* 0x0080000010ff7812 */ /* 0x000fe4000782c0ff */
[----:B------:R-:W-:Y:S02]  /*a420*/  ISETP.LT.OR P2, PT, R13, 0xca, P2 ;  /* 0x000000ca0d00780c */ /* 0x000fe40001741670 */
[C---:B------:R-:W-:Y:S02]  /*a430*/  ISETP.GT.AND P1, PT, R12.reuse, 0x71, !P1 ;  /* 0x000000710c00780c */ /* 0x040fe40004f24270 */
[----:B------:R-:W-:-:S02]  /*a440*/  ISETP.GT.AND P3, PT, R12, 0xd0, !P3 ;  /* 0x000000d00c00780c */ /* 0x000fc40005f64270 */
[----:B------:R-:W-:Y:S02]  /*a450*/  ISETP.LT.OR P1, PT, R13, 0x72, P1 ;  /* 0x000000720d00780c */ /* 0x000fe40000f21670 */
[----:B------:R-:W-:Y:S02]  /*a460*/  FSEL R95, R95, -INF , !P2 ;  /* 0xff8000005f5f7808 */ /* 0x000fe40005000000 */
[----:B------:R-:W-:Y:S02]  /*a470*/  FSEL R147, R147, -INF , !P1 ;  /* 0xff80000093937808 */ /* 0x000fe40004800000 */
[----:B------:R-:W-:Y:S02]  /*a480*/  LOP3.LUT P1, RZ, R16, 0x400000, RZ, 0xc0, !PT ;  /* 0x0040000010ff7812 */ /* 0x000fe4000782c0ff */
[C---:B------:R-:W-:Y:S02]  /*a490*/  ISETP.GT.AND P4, PT, R12.reuse, 0xd1, !P4 ;  /* 0x000000d10c00780c */ /* 0x040fe40006784270 */
[----:B------:R-:W-:-:S02]  /*a4a0*/  ISETP.GT.AND P1, PT, R12, 0x78, !P1 ;  /* 0x000000780c00780c */ /* 0x000fc40004f24270 */
[----:B------:R-:W-:Y:S02]  /*a4b0*/  ISETP.GT.AND P5, PT, R12, 0xd8, !P5 ;  /* 0x000000d80c00780c */ /* 0x000fe40006fa4270 */
[C---:B------:R-:W-:Y:S02]  /*a4c0*/  ISETP.LT.OR P1, PT, R13.reuse, 0x79, P1 ;  /* 0x000000790d00780c */ /* 0x040fe40000f21670 */
[----:B0-----:R-:W-:Y:S02]  /*a4d0*/  FMNMX.FTZ R20, R14, R9, !PT ;  /* 0x000000090e147209 */ /* 0x001fe40007810000 */
[----:B------:R-:W-:Y:S02]  /*a4e0*/  FSEL R150, R150, -INF , !P1 ;  /* 0xff80000096967808 */ /* 0x000fe40004800000 */
[----:B------:R-:W-:Y:S01]  /*a4f0*/  LOP3.LUT P1, RZ, R16, 0x200000, RZ, 0xc0, !PT ;  /* 0x0020000010ff7812 */ /* 0x000fe2000782c0ff */
[----:B------:R-:W0:Y:S01]  /*a500*/  SHFL.BFLY PT, R9, R20, 0x1, 0x1f ;  /* 0x0c201f0014097f89 */ /* 0x000e2200000e0000 */
[----:B------:R-:W-:-:S02]  /*a510*/  ISETP.LT.OR P3, PT, R13, 0xd1, P3 ;  /* 0x000000d10d00780c */ /* 0x000fc40001f61670 */
[----:B------:R-:W-:Y:S02]  /*a520*/  ISETP.GT.AND P1, PT, R12, 0x79, !P1 ;  /* 0x000000790c00780c */ /* 0x000fe40004f24270 */
[C---:B------:R-:W-:Y:S02]  /*a530*/  ISETP.LT.OR P4, PT, R13.reuse, 0xd2, P4 ;  /* 0x000000d20d00780c */ /* 0x040fe40002781670 */
[----:B------:R-:W-:Y:S02]  /*a540*/  ISETP.LT.OR P1, PT, R13, 0x7a, P1 ;  /* 0x0000007a0d00780c */ /* 0x000fe40000f21670 */
[----:B------:R-:W-:Y:S02]  /*a550*/  FSEL R98, R98, -INF , !P3 ;  /* 0xff80000062627808 */ /* 0x000fe40005800000 */
[----:B------:R-:W-:Y:S02]  /*a560*/  FSEL R151, R151, -INF , !P1 ;  /* 0xff80000097977808 */ /* 0x000fe40004800000 */
[----:B------:R-:W-:-:S02]  /*a570*/  LOP3.LUT P1, RZ, R16, 0x100000, RZ, 0xc0, !PT ;  /* 0x0010000010ff7812 */ /* 0x000fc4000782c0ff */
[----:B------:R-:W-:Y:S02]  /*a580*/  ISETP.LT.OR P5, PT, R13, 0xd9, P5 ;  /* 0x000000d90d00780c */ /* 0x000fe40002fa1670 */
[----:B------:R-:W-:Y:S02]  /*a590*/  ISETP.GT.AND P1, PT, R12, 0x80, !P1 ;  /* 0x000000800c00780c */ /* 0x000fe40004f24270 */
[----:B------:R-:W-:Y:S02]  /*a5a0*/  FSEL R99, R99, -INF , !P4 ;  /* 0xff80000063637808 */ /* 0x000fe40006000000 */
[----:B------:R-:W-:Y:S02]  /*a5b0*/  ISETP.LT.OR P1, PT, R13, 0x81, P1 ;  /* 0x000000810d00780c */ /* 0x000fe40000f21670 */
[----:B------:R-:W-:Y:S02]  /*a5c0*/  FSEL R102, R102, -INF , !P5 ;  /* 0xff80000066667808 */ /* 0x000fe40006800000 */
[----:B------:R-:W-:-:S02]  /*a5d0*/  FSEL R122, R122, -INF , !P1 ;  /* 0xff8000007a7a7808 */ /* 0x000fc40004800000 */
        /* <DEDUP_REMOVED lines=263> */
[--C-:B------:R-:W-:Y:S01]  /*b650*/  FFMA.FTZ R190, R191, UR37, -R188.reuse ;  /* 0x00000025bfbe7c23 */ /* 0x100fe200080108bc */
[----:B------:R-:W-:Y:S01]  /*b660*/  FSEL R191, R10, RZ, P1 ;  /* 0x000000ff0abf7208 */ /* 0x000fe20000800000 */
[--C-:B0-----:R-:W-:Y:S01]  /*b670*/  FFMA.FTZ R192, R11, UR37, -R188.reuse ;  /* 0x000000250bc07c23 */ /* 0x101fe200080108bc */
[----:B------:R-:W-:-:S01]  /*b680*/  FFMA.FTZ R11, R187, UR37, -R188 ;  /* 0x00000025bb0b7c23 */ /* 0x000fc200080108bc */
[----:B------:R0:W-:Y:S01]  /*b690*/  MUFU.EX2 R101, R193 ;  /* 0x000000c100657308 */ /* 0x0001e20000000800 */
[----:B------:R-:W-:-:S01]  /*b6a0*/  FFMA.FTZ R117, R194, UR37, -R188 ;  /* 0x00000025c2757c23 */ /* 0x000fc200080108bc */
[----:B------:R-:W-:Y:S01]  /*b6b0*/  FADD.FTZ R191, -R191, R0 ;  /* 0x00000000bfbf7221 */ /* 0x000fe20000010100 */
[----:B------:R-:W-:-:S01]  /*b6c0*/  FFMA.FTZ R194, R195, UR37, -R188 ;  /* 0x00000025c3c27c23 */ /* 0x000fc200080108bc */
[--C-:B------:R-:W-:Y:S01]  /*b6d0*/  FFMA.FTZ R187, R198, UR37, -R188.reuse ;  /* 0x00000025c6bb7c23 */ /* 0x100fe200080108bc */
[----:B-1----:R-:W-:-:S01]  /*b6e0*/  FFMA.FTZ R196, R199, UR37, -R188 ;  /* 0x00000025c7c47c23 */ /* 0x002fc200080108bc */
[----:B------:R-:W-:Y:S01]  /*b6f0*/  FMUL.FTZ R191, R191, UR37 ;  /* 0x00000025bfbf7c20 */ /* 0x000fe20008410000 */
[----:B------:R-:W-:-:S01]  /*b700*/  FFMA.FTZ R170, R170, UR37, -R188 ;  /* 0x00000025aaaa7c23 */ /* 0x000fc200080108bc */
[----:B------:R-:W-:Y:S01]  /*b710*/  MUFU.EX2 R192, R192 ;  /* 0x000000c000c07308 */ /* 0x000fe20000000800 */
[----:B--2---:R-:W-:-:S01]  /*b720*/  FFMA.FTZ R195, R116, R6, R15 ;  /* 0x0000000674c37223 */ /* 0x004fc2000001000f */
[--C-:B0-----:R-:W-:Y:S01]  /*b730*/  FFMA.FTZ R193, R142, UR37, -R188.reuse ;  /* 0x000000258ec17c23 */ /* 0x101fe200080108bc */
        /* <DEDUP_REMOVED lines=33> */
[----:B------:R-:W-:Y:S01]  /*b950*/  FFMA.FTZ R127, R127, UR37, -R188 ;  /* 0x000000257f7f7c23 */ /* 0x000fe200080108bc */
[----:B------:R-:W-:-:S01]  /*b960*/  FADD.FTZ R5, R101, R6 ;  /* 0x0000000665057221 */ /* 0x000fc20000010000 */
[--C-:B------:R-:W-:Y:S01]  /*b970*/  FFMA.FTZ R130, R130, UR37, -R188.reuse ;  /* 0x0000002582827c23 */ /* 0x100fe200080108bc */
        /* <DEDUP_REMOVED lines=17> */
[----:B------:R0:W-:Y:S01]  /*ba90*/  MUFU.EX2 R0, R193 ;  /* 0x000000c100007308 */ /* 0x0001e20000000800 */
[----:B-1----:R-:W-:-:S01]  /*baa0*/  FADD.FTZ R6, R194, R5 ;  /* 0x00000005c2067221 */ /* 0x002fc20000010000 */
[--C-:B------:R-:W-:Y:S01]  /*bab0*/  FFMA.FTZ R94, R94, UR37, -R188.reuse ;  /* 0x000000255e5e7c23 */ /* 0x100fe200080108bc */
[----:B------:R-:W-:-:S05]  /*bac0*/  FFMA.FTZ R103, R103, UR37, -R188 ;  /* 0x0000002567677c23 */ /* 0x000fca00080108bc */
        /* <DEDUP_REMOVED lines=125> */
[--C-:B------:R-:W-:Y:S01]  /*c2a0*/  FFMA.FTZ R193, R95, UR37, -R188.reuse ;  /* 0x000000255fc17c23 */ /* 0x100fe200080108bc */
[----:B------:R-:W-:-:S05]  /*c2b0*/  FFMA.FTZ R95, R98, UR37, -R188 ;  /* 0x00000025625f7c23 */ /* 0x000fca00080108bc */
        /* <DEDUP_REMOVED lines=55> */
[----:B------:R-:W-:Y:S01]  /*c630*/  FADD.FTZ R6, R3, R102 ;  /* 0x0000006603067221 */ /* 0x000fe20000010000 */
[----:B0-----:R-:W-:-:S01]  /*c640*/  FADD.FTZ R5, R150, R5 ;  /* 0x0000000596057221 */ /* 0x001fc20000010000 */
[----:B------:R-:W-:Y:S06]  /*c650*/  @!P0 BRA `(.L_x_6591) ;  /* 0x0000000000048947 */ /* 0x000fec0003800000 */
[----:B------:R-:W-:Y:S01]  /*c660*/  BPT.TRAP 0x1 ;  /* 0x000000040000795c */ /* 0x000fe20000300000 */
.L_x_6591:
        /* <DEDUP_REMOVED lines=135> */
.L_x_6574:
        /* <DEDUP_REMOVED lines=25> */
.L_x_6594:
[----:B------:R-:W-:-:S11]  /*d070*/  UISETP.NE.AND UP2, UPT, UR11, 0x1, UPT ;  /* 0x000000010b00788c */ /* 0x000fd6000bf45270 */
[----:B------:R-:W-:Y:S02]  /*d080*/  @UP2 ULDC.64 UR14, c[0x0][0x9e8] ;  /* 0x00027a00000e2ab9 */ /* 0x000fe40000000a00 */
[----:B------:R-:W-:-:S04]  /*d090*/  UIMAD.WIDE.U32 UR6, UR10, UR14, URZ ;  /* 0x0000000e0a0672a5 */ /* 0x000fc8000f8e003f */
[----:B------:R-:W-:-:S12]  /*d0a0*/  @UP2 USHF.R.U32.HI UR10, URZ, UR15, UR7 ;  /* 0x0000000f3f0a2299 */ /* 0x000fd80008011607 */
.L_x_6595:
[----:B------:R-:W-:-:S04]  /*d0b0*/  UIMAD UR10, UR10, UR11, URZ ;  /* 0x0000000b0a0a72a4 */ /* 0x000fc8000f8e023f */
[----:B------:R-:W-:-:S04]  /*d0c0*/  UISETP.LT.AND UP2, UPT, UR52, UR10, UPT ;  /* 0x0000000a3400728c */ /* 0x000fc8000bf41270 */
[----:B------:R-:W-:-:S12]  /*d0d0*/  USEL UR52, UR52, UR10, !UP2 ;  /* 0x0000000a34347287 */ /* 0x000fd8000d000000 */
.L_x_6593:
[----:B------:R-:W-:Y:S01]  /*d0e0*/  UIADD3 UR7, UR52, 0xdf, URZ ;  /* 0x000000df34077890 */ /* 0x000fe2000fffe03f */
[----:B------:R-:W-:-:S03]  /*d0f0*/  UMOV UR6, URZ ;  /* 0x0000003f00067c82 */ /* 0x000fc60008000000 */
[----:B------:R-:W-:-:S04]  /*d100*/  UIMAD.WIDE UR6, UR7, -0x6db6db6d, UR6 ;  /* 0x92492493070678a5 */ /* 0x000fc8000f8e0206 */
        /* <DEDUP_REMOVED lines=10> */
.L_x_6606:
[----:B------:R-:W-:Y:S01]  /*d1b0*/  ISETP.NE.AND P2, PT, RZ, UR43, PT ;  /* 0x0000002bff007c0c */ /* 0x000fe2000bf45270 */
[----:B------:R-:W-:-:S04]  /*d1c0*/  UISETP.NE.AND UP2, UPT, UR52, 0x1, UPT ;  /* 0x000000013400788c */ /* 0x000fc8000bf45270 */
[----:B------:R-:W-:-:S04]  /*d1d0*/  USEL UR45, URZ, 0x1, UP2 ;  /* 0x000000013f2d7887 */ /* 0x000fc80009000000 */
[----:B------:R-:W-:-:S04]  /*d1e0*/  ULOP3.LUT UR45, UR53, UR45, URZ, 0x3c, !UPT ;  /* 0x0000002d352d7292 */ /* 0x000fc8000f8e3c3f */
[----:B------:R-:W-:Y:S08]  /*d1f0*/  @P2 BRA `(.L_x_6597) ;  /* 0x0000000000382947 */ /* 0x000ff00003800000 */
[----:B------:R-:W-:Y:S05]  /*d200*/  @!P0 BRA `(.L_x_6598) ;  /* 0x0000000000048947 */ /* 0x000fea0003800000 */
[----:B------:R-:W-:Y:S01]  /*d210*/  BPT.TRAP 0x1 ;  /* 0x000000040000795c */ /* 0x000fe20000300000 */
.L_x_6598:
        /* <DEDUP_REMOVED lines=9> */
.L_x_6599:
[----:B-1----:R-:W-:Y:S05]  /*d2b0*/  @P1 BRA `(.L_x_6597) ;  /* 0x0000000000081947 */ /* 0x002fea0003800000 */
[----:B------:R-:W1:Y:S02]  /*d2c0*/  SYNCS.PHASECHK.TRANS64.TRYWAIT P1, [UR6+0x2e830], R0 ;  /* 0x02e83000ff0075a7 */ /* 0x000e640008020146 */
[----:B-1----:R-:W-:Y:S05]  /*d2d0*/  @!P1 BRA `(.L_x_6600) ;  /* 0x00000108000c9947 */ /* 0x002fea0003800000 */
.L_x_6597:
        /* <DEDUP_REMOVED lines=186> */
.L_x_6602:
[----:B------:R-:W-:Y:S01]  /*de80*/  ULEA UR6, UR52, UR41, 0x3 ;  /* 0x0000002934067291 */ /* 0x000fe2000f8e183f */
[----:B------:R-:W-:-:S05]  /*de90*/  IMAD.U32 R0, RZ, RZ, UR53 ;  /* 0x00000035ff007e24 */ /* 0x000fca000f8e00ff */
[----:B------:R-:W-:-:S04]  /*dea0*/  SHF.L.U32 R0, R0, 0x1f, RZ ;  /* 0x0000001f00007819 */ /* 0x000fc800000006ff */
[----:B------:R0:W1:Y:S01]  /*deb0*/  SYNCS.PHASECHK.TRANS64.TRYWAIT P1, [UR6+0x2e850], R0 ;  /* 0x02e85000ff0075a7 */ /* 0x0000620008020146 */
[----:B------:R-:W-:Y:S05]  /*dec0*/  @!P0 BRA `(.L_x_6603) ;  /* 0x0000000000048947 */ /* 0x000fea0003800000 */
[----:B------:R-:W-:Y:S01]  /*ded0*/  BPT.TRAP 0x1 ;  /* 0x000000040000795c */ /* 0x000fe20000300000 */
.L_x_6603:
[----:B-1----:R-:W-:Y:S05]  /*dee0*/  @P1 BRA `(.L_x_6601) ;  /* 0x0000000000081947 */ /* 0x002fea0003800000 */
[----:B------:R-:W1:Y:S02]  /*def0*/  SYNCS.PHASECHK.TRANS64.TRYWAIT P1, [UR6+0x2e850], R0 ;  /* 0x02e85000ff0075a7 */ /* 0x000e640008020146 */
[----:B-1----:R-:W-:Y:S05]  /*df00*/  @!P1 BRA `(.L_x_6604) ;  /* 0x000000fc00189947 */ /* 0x002fea0003800000 */
.L_x_6601:
        /* <DEDUP_REMOVED lines=128> */
[----:B0-----:R-:W-:Y:S01]  /*e710*/  LOP3.LUT P1, RZ, R229, 0x7f, RZ, 0xc0, !PT ;  /* 0x0000007fe5ff7812 */ /* 0x001fe2000782c0ff */
[----:B------:R-:W0:Y:S01]  /*e720*/  SHFL.BFLY PT, R3, R0, 0x2, 0x1f ;  /* 0x0c401f0000037f89 */ /* 0x000e2200000e0000 */
[----:B------:R-:W-:-:S05]  /*e730*/  FMNMX.FTZ R10, R103, R10, !PT ;  /* 0x0000000a670a7209 */ /* 0x000fca0007810000 */
[----:B------:R-:W1:Y:S01]  /*e740*/  SHFL.BFLY PT, R13, R10, 0x2, 0x1f ;  /* 0x0c401f000a0d7f89 */ /* 0x000e6200000e0000 */
[----:B0-----:R-:W-:-:S05]  /*e750*/  FMNMX.FTZ R11, R0, R3, !PT ;  /* 0x00000003000b7209 */ /* 0x001fca0007810000 */
[----:B------:R-:W0:Y:S01]  /*e760*/  SHFL.BFLY PT, R12, R11, 0x1, 0x1f ;  /* 0x0c201f000b0c7f89 */ /* 0x000e2200000e0000 */
[----:B-1----:R-:W-:Y:S01]  /*e770*/  FMNMX.FTZ R13, R10, R13, !PT ;  /* 0x0000000d0a0d7209 */ /* 0x002fe20007810000 */
[----:B------:R-:W-:-:S04]  /*e780*/  IMAD.U32 R10, RZ, RZ, UR37 ;  /* 0x00000025ff0a7e24 */ /* 0x000fc8000f8e00ff */
[----:B------:R-:W1:Y:S01]  /*e790*/  SHFL.BFLY PT, R14, R13, 0x1, 0x1f ;  /* 0x0c201f000d0e7f89 */ /* 0x000e6200000e0000 */
[----:B0-----:R-:W-:-:S05]  /*e7a0*/  FMNMX.FTZ R3, R11, R12, !PT ;  /* 0x0000000c0b037209 */ /* 0x001fca0007810000 */
[----:B------:R-:W-:Y:S01]  /*e7b0*/  FFMA.FTZ R10, R3, R10, -8 ;  /* 0xc1000000030a7423 */ /* 0x000fe2000001000a */
[----:B-1----:R-:W-:Y:S01]  /*e7c0*/  FMNMX.FTZ R0, R13, R14, !PT ;  /* 0x0000000e0d007209 */ /* 0x002fe20007810000 */
[----:B------:R-:W-:Y:S02]  /*e7d0*/  FADD.FTZ R8, -R3, R8 ;  /* 0x0000000803087221 */ /* 0x000fe40000010100 */
[----:B------:R-:W-:-:S01]  /*e7e0*/  FFMA.FTZ R11, R185, UR37, -R10 ;  /* 0x00000025b90b7c23 */ /* 0x000fc2000801080a */
[----:B------:R-:W-:Y:S02]  /*e7f0*/  IMAD.U32 R185, RZ, RZ, UR37 ;  /* 0x00000025ffb97e24 */ /* 0x000fe4000f8e00ff */
[----:B------:R-:W-:-:S01]  /*e800*/  FFMA.FTZ R12, R184, UR37, -R10 ;  /* 0x00000025b80c7c23 */ /* 0x000fc2000801080a */
[----:B------:R-:W-:Y:S01]  /*e810*/  FMUL.FTZ R14, R8, UR37 ;  /* 0x00000025080e7c20 */ /* 0x000fe20008410000 */
        /* <DEDUP_REMOVED lines=61> */
[----:B------:R-:W-:Y:S01]  /*ebf0*/  MUFU.EX2 R9, R14 ;  /* 0x0000000e00097308 */ /* 0x000fe20000000800 */
[----:B------:R-:W-:Y:S01]  /*ec00*/  IADD3 R196, -R22, 0xb, RZ ;  /* 0x0000000b16c47810 */ /* 0x000fe20007ffe1ff */
[----:B------:R-:W-:Y:S01]  /*ec10*/  FMUL.FTZ R8, R8, UR37 ;  /* 0x0000002508087c20 */ /* 0x000fe20008410000 */
        /* <DEDUP_REMOVED lines=59> */
[----:B------:R-:W-:-:S02]  /*efd0*/  FFMA.FTZ R94, R94, UR37, -R10 ;  /* 0x000000255e5e7c23 */ /* 0x000fc4000801080a */
[----:B------:R3:W4:Y:S08]  /*efe0*/  MUFU.EX2 R14, R189 ;  /* 0x000000bd000e7308 */ /* 0x0007300000000800 */
[----:B------:R-:W5:Y:S01]  /*eff0*/  MUFU.EX2 R188, R188 ;  /* 0x000000bc00bc7308 */ /* 0x000f620000000800 */
[----:B---3--:R-:W-:-:S01]  /*f000*/  FFMA.FTZ R189, R194, UR37, -R10 ;  /* 0x00000025c2bd7c23 */ /* 0x008fc2000801080a */
[----:B0-----:R-:W-:Y:S01]  /*f010*/  FADD.FTZ R194, R186, R5 ;  /* 0x00000005bac27221 */ /* 0x001fe20000010000 */
[----:B-1----:R-:W-:-:S03]  /*f020*/  FADD.FTZ R5, R13, R6 ;  /* 0x000000060d057221 */ /* 0x002fc60000010000 */
[----:B--2---:R-:W-:Y:S02]  /*f030*/  FADD.FTZ R193, R187, R194 ;  /* 0x000000c2bbc17221 */ /* 0x004fe40000010000 */
[----:B------:R-:W0:Y:S01]  /*f040*/  MUFU.EX2 R15, R15 ;  /* 0x0000000f000f7308 */ /* 0x000e220000000800 */
[----:B----4-:R-:W-:-:S07]  /*f050*/  FADD.FTZ R6, R14, R5 ;  /* 0x000000050e067221 */ /* 0x010fce0000010000 */
[----:B------:R-:W1:Y:S01]  /*f060*/  MUFU.EX2 R189, R189 ;  /* 0x000000bd00bd7308 */ /* 0x000e620000000800 */
[----:B-----5:R-:W-:-:S07]  /*f070*/  FADD.FTZ R194, R188, R193 ;  /* 0x000000c1bcc27221 */ /* 0x020fce0000010000 */
        /* <DEDUP_REMOVED lines=8> */
[----:B------:R-:W-:Y:S01]  /*f100*/  QGMMA.64x128x32.F32.E4M3.E4M3 R24, R212, gdesc[UR4], R24, gsb0 ;  /* 0x01e00004d4187df3 */ /* 0x000fe20008000818 */
        /* <DEDUP_REMOVED lines=37> */
[----:B------:R-:W-:Y:S02]  /*f360*/  WARPGROUP.DEPBAR.LE gsb0, 0x0 ;  /* 0x00008000000079c5 */ /* 0x000fe40000010000 */
[----:B------:R-:W-:Y:S01]  /*f370*/  WARPGROUP.ARRIVE ;  /* 0x00000000000079c5 */ /* 0x000fe20000000000 */
[----:B--2---:R-:W-:-:S04]  /*f380*/  FADD.FTZ R6, R180, R5 ;  /* 0x00000005b4067221 */ /* 0x004fc80000010000 */
[----:B------:R-:W2:Y:S01]  /*f390*/  MUFU.EX2 R183, R183 ;  /* 0x000000b700b77308 */ /* 0x000ea20000000800 */
[----:B------:R-:W-:Y:S01]  /*f3a0*/  QGMMA.64x128x32.F32.E4M3.E4M3 R24, R208, gdesc[UR4], R24, gsb0 ;  /* 0x01e00004d0187df3 */ /* 0x000fe20008000818 */
[----:B------:R-:W-:Y:S01]  /*f3b0*/  UIADD3 UR6, UR10, 0x500, URZ ;  /* 0x000005000a067890 */ /* 0x000fe2000fffe03f */
[----:B0-----:R-:W-:Y:S01]  /*f3c0*/  FADD.FTZ R194, R182, R193 ;  /* 0x000000c1b6c27221 */ /* 0x001fe20000010000 */
[----:B------:R-:W-:-:S04]  /*f3d0*/  UMOV UR7, 0xc0000010 ;  /* 0xc000001000077882 */ /* 0x000fc80000000000 */
        /* <DEDUP_REMOVED lines=38> */
[----:B------:R-:W-:Y:S01]  /*f640*/  QGMMA.64x128x32.F32.E4M3.E4M3 R24, R204, gdesc[UR4], R24, gsb0 ;  /* 0x01e00004cc187df3 */ /* 0x000fe20008000818 */
[----:B------:R-:W-:Y:S01]  /*f650*/  UIADD3 UR6, UR10, 0x600, URZ ;  /* 0x000006000a067890 */ /* 0x000fe2000fffe03f */
[----:B-1----:R-:W-:-:S04]  /*f660*/  FADD.FTZ R6, R136, R5 ;  /* 0x0000000588067221 */ /* 0x002fc80000010000 */
        /* <DEDUP_REMOVED lines=94> */
[----:B------:R-:W-:Y:S01]  /*fc50*/  FFMA.FTZ R98, R99, UR37, -R10 ;  /* 0x0000002563627c23 */ /* 0x000fe2000801080a */
[----:B------:R-:W-:-:S05]  /*fc60*/  IMAD.U32 R99, RZ, RZ, UR48 ;  /* 0x00000030ff637e24 */ /* 0x000fca000f8e00ff */
        /* <DEDUP_REMOVED lines=8> */
[----:B------:R-:W-:Y:S01]  /*fcf0*/  @!P1 LEA R194, R99, UR41, 0x3 ;  /* 0x0000002963c29c11 */ /* 0x000fe2000f8e18ff */
[----:B------:R-:W-:-:S01]  /*fd00*/  FFMA.FTZ R99, R102, UR37, -R10 ;  /* 0x0000002566637c23 */ /* 0x000fc2000801080a */
[----:B------:R-:W-:-:S04]  /*fd10*/  FFMA.FTZ R10, R103, UR37, -R10 ;  /* 0x00000025670a7c23 */ /* 0x000fc8000801080a */
[----:B------:R-:W0:Y:S01]  /*fd20*/  MUFU.EX2 R89, R89 ;  /* 0x0000005900597308 */ /* 0x000e220000000800 */
[----:B-1----:R-:W-:-:S01]  /*fd30*/  FADD.FTZ R6, R88, R5 ;  /* 0x0000000558067221 */ /* 0x002fc20000010000 */
[----:B------:R-:W-:-:S05]  /*fd40*/  @!P1 VIADD R5, R194, 0x2e840 ;  /* 0x0002e840c2059836 */ /* 0x000fca0000000000 */
[----:B------:R-:W-:Y:S01]  /*fd50*/  @!P1 PRMT R5, RZ, 0x654, R5 ;  /* 0x00000654ff059816 */ /* 0x000fe20000000005 */
[----:B------:R-:W1:Y:S01]  /*fd60*/  MUFU.EX2 R91, R91 ;  /* 0x0000005b005b7308 */ /* 0x000e620000000800 */
[----:B--2---:R-:W-:-:S01]  /*fd70*/  FADD.FTZ R102, R90, R195 ;  /* 0x000000c35a667221 */ /* 0x004fc20000010000 */
[----:B------:R2:W-:Y:S06]  /*fd80*/  BAR.ARV R196, 0x100 ;  /* 0x000400c40000751d */ /* 0x0005ec0000002000 */
[----:B------:R-:W3:Y:S01]  /*fd90*/  MUFU.EX2 R92, R92 ;  /* 0x0000005c005c7308 */ /* 0x000ee20000000800 */
[----:B0-----:R-:W-:-:S01]  /*fda0*/  FADD.FTZ R195, R89, R6 ;  /* 0x0000000659c37221 */ /* 0x001fc20000010000 */
[----:B------:R0:W-:Y:S06]  /*fdb0*/  @!P1 SYNCS.ARRIVE.TRANS64.RED.A1T0 RZ, [R5+URZ], RZ ;  /* 0x000000ff05ff99a7 */ /* 0x0001ec000810043f */
[----:B------:R-:W4:Y:S01]  /*fdc0*/  MUFU.EX2 R94, R94 ;  /* 0x0000005e005e7308 */ /* 0x000f220000000800 */
[----:B-1----:R-:W-:-:S07]  /*fdd0*/  FADD.FTZ R197, R91, R102 ;  /* 0x000000665bc57221 */ /* 0x002fce0000010000 */
[----:B------:R-:W0:Y:S01]  /*fde0*/  MUFU.EX2 R93, R93 ;  /* 0x0000005d005d7308 */ /* 0x000e220000000800 */
[----:B---3--:R-:W-:-:S07]  /*fdf0*/  FADD.FTZ R6, R92, R195 ;  /* 0x000000c35c067221 */ /* 0x008fce0000010000 */
[----:B------:R-:W1:Y:S01]  /*fe00*/  MUFU.EX2 R193, R193 ;  /* 0x000000c100c17308 */ /* 0x000e620000000800 */
[----:B----4-:R-:W-:-:S07]  /*fe10*/  FADD.FTZ R102, R94, R197 ;  /* 0x000000c55e667221 */ /* 0x010fce0000010000 */
[----:B------:R-:W3:Y:S01]  /*fe20*/  MUFU.EX2 R96, R96 ;  /* 0x0000006000607308 */ /* 0x000ee20000000800 */
[----:B0-----:R-:W-:-:S07]  /*fe30*/  FADD.FTZ R5, R93, R6 ;  /* 0x000000065d057221 */ /* 0x001fce0000010000 */
[----:B------:R-:W0:Y:S01]  /*fe40*/  MUFU.EX2 R95, R95 ;  /* 0x0000005f005f7308 */ /* 0x000e220000000800 */
[----:B-1----:R-:W-:-:S07]  /*fe50*/  FADD.FTZ R102, R193, R102 ;  /* 0x00000066c1667221 */ /* 0x002fce0000010000 */
[----:B------:R-:W1:Y:S01]  /*fe60*/  MUFU.EX2 R97, R97 ;  /* 0x0000006100617308 */ /* 0x000e620000000800 */
[----:B---3--:R-:W-:-:S07]  /*fe70*/  FADD.FTZ R6, R96, R5 ;  /* 0x0000000560067221 */ /* 0x008fce0000010000 */
        /* <DEDUP_REMOVED lines=9> */
[----:B-1----:R-:W-:-:S01]  /*ff10*/  FADD.FTZ R5, R99, R6 ;  /* 0x0000000663057221 */ /* 0x002fc20000010000 */
[----:B---3--:R-:W-:-:S03]  /*ff20*/  FADD.FTZ R6, R101, R102 ;  /* 0x0000006665067221 */ /* 0x008fc60000010000 */
[----:B0-----:R-:W-:Y:S01]  /*ff30*/  FADD.FTZ R5, R10, R5 ;  /* 0x000000050a057221 */ /* 0x001fe20000010000 */
[----:B--2---:R-:W-:Y:S06]  /*ff40*/  @!P0 BRA `(.L_x_6605) ;  /* 0x0000000000048947 */ /* 0x004fec0003800000 */
[----:B------:R-:W-:Y:S01]  /*ff50*/  BPT.TRAP 0x1 ;  /* 0x000000040000795c */ /* 0x000fe20000300000 */
.L_x_6605:
        /* <DEDUP_REMOVED lines=130> */
[----:B------:R-:W-:Y:S06]  /*10780*/  @P1 BRA `(.L_x_6606) ;  /* 0xffffffc800881947 */ /* 0x000fec000383ffff */
.L_x_6596:
        /* <DEDUP_REMOVED lines=10> */
.L_x_6625:
        /* <DEDUP_REMOVED lines=9> */
.L_x_6609:
[----:B------:R-:W-:Y:S01]  /*108c0*/  ULEA UR6, UR48, UR41, 0x3 ;  /* 0x0000002930067291 */ /* 0x000fe2000f8e183f */
[----:B------:R-:W-:-:S05]  /*108d0*/  IMAD.U32 R0, RZ, RZ, UR45 ;  /* 0x0000002dff007e24 */ /* 0x000fca000f8e00ff */
[----:B------:R-:W-:-:S04]  /*108e0*/  SHF.L.U32 R0, R0, 0x1f, RZ ;  /* 0x0000001f00007819 */ /* 0x000fc800000006ff */
[----:B------:R0:W1:Y:S01]  /*108f0*/  SYNCS.PHASECHK.TRANS64.TRYWAIT P1, [UR6+0x2e830], R0 ;  /* 0x02e83000ff0075a7 */ /* 0x0000620008020146 */
[----:B------:R-:W-:Y:S05]  /*10900*/  @!P0 BRA `(.L_x_6610) ;  /* 0x0000000000048947 */ /* 0x000fea0003800000 */
[----:B------:R-:W-:Y:S01]  /*10910*/  BPT.TRAP 0x1 ;  /* 0x000000040000795c */ /* 0x000fe20000300000 */
.L_x_6610:
[----:B-1----:R-:W-:Y:S05]  /*10920*/  @P1 BRA `(.L_x_6608) ;  /* 0x0000000000081947 */ /* 0x002fea0003800000 */
[----:B------:R-:W1:Y:S02]  /*10930*/  SYNCS.PHASECHK.TRANS64.TRYWAIT P1, [UR6+0x2e830], R0 ;  /* 0x02e83000ff0075a7 */ /* 0x000e640008020146 */
[----:B-1----:R-:W-:Y:S05]  /*10940*/  @!P1 BRA `(.L_x_6611) ;  /* 0x000000d000a09947 */ /* 0x002fea0003800000 */
.L_x_6608:
        /* <DEDUP_REMOVED lines=183> */
.L_x_6613:
[----:B------:R-:W-:Y:S01]  /*114c0*/  ULEA UR6, UR55, UR41, 0x3 ;  /* 0x0000002937067291 */ /* 0x000fe2000f8e183f */
[----:B------:R-:W-:-:S05]  /*114d0*/  IMAD.U32 R0, RZ, RZ, UR56 ;  /* 0x00000038ff007e24 */ /* 0x000fca000f8e00ff */
[----:B------:R-:W-:-:S04]  /*114e0*/  SHF.L.U32 R0, R0, 0x1f, RZ ;  /* 0x0000001f00007819 */ /* 0x000fc800000006ff */
[----:B------:R0:W1:Y:S01]  /*114f0*/  SYNCS.PHASECHK.TRANS64.TRYWAIT P1, [UR6+0x2e850], R0 ;  /* 0x02e85000ff0075a7 */ /* 0x0000620008020146 */
[----:B------:R-:W-:Y:S05]  /*11500*/  @!P0 BRA `(.L_x_6614) ;  /* 0x0000000000048947 */ /* 0x000fea0003800000 */
[----:B------:R-:W-:Y:S01]  /*11510*/  BPT.TRAP 0x1 ;  /* 0x000000040000795c */ /* 0x000fe20000300000 */
.L_x_6614:
[----:B-1----:R-:W-:Y:S05]  /*11520*/  @P1 BRA `(.L_x_6612) ;  /* 0x0000000000081947 */ /* 0x002fea0003800000 */
[----:B------:R-:W1:Y:S02]  /*11530*/  SYNCS.PHASECHK.TRANS64.TRYWAIT P1, [UR6+0x2e850], R0 ;  /* 0x02e85000ff0075a7 */ /* 0x000e640008020146 */
[----:B-1----:R-:W-:Y:S05]  /*11540*/  @!P1 BRA `(.L_x_6615) ;  /* 0x000000c400b89947 */ /* 0x002fea0003800000 */
.L_x_6612:
        /* <DEDUP_REMOVED lines=15> */
[----:B------:R-:W-:Y:S01]  /*11640*/  QGMMA.64x128x32.F32.E4M3.E4M3 R24, R224, gdesc[UR4], R24, gsb0 ;  /* 0x01e00004e0187df3 */ /* 0x000fe20008000818 */
        /* <DEDUP_REMOVED lines=65> */
.L_x_6618:
[----:B------:R-:W-:-:S05]  /*11a60*/  IMAD.U32 R21, RZ, RZ, UR49 ;  /* 0x00000031ff157e24 */ /* 0x000fca000f8e00ff */
[----:B------:R-:W-:-:S13]  /*11a70*/  ISETP.NE.AND P1, PT, R21, 0x1, PT ;  /* 0x000000011500780c */ /* 0x000fda0003f25270 */
[----:B------:R-:W0:Y:S02]  /*11a80*/  @P1 LDC.64 R200, c[0x0][0x9e8] ;  /* 0x00027a00ffc81b82 */ /* 0x000e240000000a00 */
[----:B0-----:R-:W-:-:S05]  /*11a90*/  @P1 IMAD.HI.U32 R20, R15, R200, RZ ;  /* 0x000000c80f141227 */ /* 0x001fca00078e00ff */
[----:B------:R-:W-:-:S07]  /*11aa0*/  @P1 SHF.R.U32.HI R15, RZ, R201, R20 ;  /* 0x000000c9ff0f1219 */ /* 0x000fce0000011614 */
.L_x_6619:
[----:B------:R-:W-:Y:S05]  /*11ab0*/  BSYNC B0 ;  /* 0x0000000000007941 */ /* 0x000fea0003800000 */
.L_x_6617:
[----:B------:R-:W-:-:S05]  /*11ac0*/  IMAD R15, R15, R21, R0 ;  /* 0x000000150f0f7224 */ /* 0x000fca00078e0200 */
[----:B------:R-:W-:Y:S02]  /*11ad0*/  VIADDMNMX R10, R15, R21, R10, PT ;  /* 0x000000150f0a7246 */ /* 0x000fe4000380010a */
[----:B------:R-:W-:-:S07]  /*11ae0*/  VIMNMX R3, R3, R15, !PT ;  /* 0x0000000f03037248 */ /* 0x000fce0007fe0100 */
.L_x_6616:
        /* <DEDUP_REMOVED lines=11> */
[----:B------:R-:W-:Y:S02]  /*11ba0*/  LOP3.LUT R2, R2, 0xffffbfff, RZ, 0xc0, !PT ;  /* 0xffffbfff02027812 */ /* 0x000fe400078ec0ff */
[C---:B------:R-:W-:Y:S02]  /*11bb0*/  ISETP.GT.AND P2, PT, R3.reuse, 0x8, !P2 ;  /* 0x000000080300780c */ /* 0x040fe40005744270 */
        /* <DEDUP_REMOVED lines=311> */
[----:B------:R-:W-:Y:S02]  /*12f30*/  ISETP.LT.OR P6, PT, R10, 0xda, P6 ;  /* 0x000000da0a00780c */ /* 0x000fe400037c1670 */
[----:B------:R-:W0:Y:S02]  /*12f40*/  SHFL.IDX PT, R10, R13, 0x1, 0x1c1f ;  /* 0x003c1f000d0a7f89 */ /* 0x000e2400000e0000 */
[----:B------:R-:W-:Y:S02]  /*12f50*/  FSEL R101, R101, -INF , !P6 ;  /* 0xff80000065657808 */ /* 0x000fe40007000000 */
[----:B------:R-:W-:Y:S01]  /*12f60*/  PLOP3.LUT P6, PT, PT, PT, UP1, 0x40, 0x0 ;  /* 0x000000000000781c */ /* 0x000fe20003fce818 */
[--C-:B0-----:R-:W-:Y:S02]  /*12f70*/  IMAD.IADD R12, R12, 0x1, R10.reuse ;  /* 0x000000010c0c7824 */ /* 0x101fe400078e020a */
[----:B------:R-:W-:-:S10]  /*12f80*/  IMAD.IADD R14, R11, 0x1, R10 ;  /* 0x000000010b0e7824 */ /* 0x000fd400078e020a */
        /* <DEDUP_REMOVED lines=13> */
.L_x_6622:
[----:B------:R-:W-:-:S05]  /*13060*/  IMAD.U32 R13, RZ, RZ, UR49 ;  /* 0x00000031ff0d7e24 */ /* 0x000fca000f8e00ff */
[----:B------:R-:W-:-:S13]  /*13070*/  ISETP.NE.AND P6, PT, R13, 0x1, PT ;  /* 0x000000010d00780c */ /* 0x000fda0003fc5270 */
[----:B------:R-:W0:Y:S02]  /*13080*/  @P6 LDC.64 R10, c[0x0][0x9e8] ;  /* 0x00027a00ff0a6b82 */ /* 0x000e240000000a00 */
[----:B0-----:R-:W-:-:S05]  /*13090*/  @P6 IMAD.HI.U32 R10, R3, R10, RZ ;  /* 0x0000000a030a6227 */ /* 0x001fca00078e00ff */
[----:B------:R-:W-:-:S07]  /*130a0*/  @P6 SHF.R.U32.HI R3, RZ, R11, R10 ;  /* 0x0000000bff036219 */ /* 0x000fce000001160a */
.L_x_6623:
[----:B------:R-:W-:Y:S05]  /*130b0*/  BSYNC B0 ;  /* 0x0000000000007941 */ /* 0x000fea0003800000 */
.L_x_6621:
[----:B------:R-:W-:-:S05]  /*130c0*/  IMAD R3, R3, R13, R0 ;  /* 0x0000000d03037224 */ /* 0x000fca00078e0200 */
[----:B------:R-:W-:Y:S02]  /*130d0*/  VIADDMNMX R12, R3, R13, R12, PT ;  /* 0x0000000d030c7246 */ /* 0x000fe4000380010c */
[----:B------:R-:W-:-:S07]  /*130e0*/  VIMNMX R14, R14, R3, !PT ;  /* 0x000000030e0e7248 */ /* 0x000fce0007fe0100 */
.L_x_6620:
        /* <DEDUP_REMOVED lines=139> */
[----:B------:R-:W-:Y:S01]  /*139a0*/  ISETP.GT.AND P2, PT, R14, 0xc9, !P2 ;  /* 0x000000c90e00780c */ /* 0x000fe20005744270 */
[----:B------:R-:W0:Y:S01]  /*139b0*/  SHFL.BFLY PT, R3, R10, 0x2, 0x1f ;  /* 0x0c401f000a037f89 */ /* 0x000e2200000e0000 */
[----:B------:R-:W-:Y:S02]  /*139c0*/  FSEL R146, R146, -INF , !P1 ;  /* 0xff80000092927808 */ /* 0x000fe40004800000 */
[----:B------:R-:W-:Y:S02]  /*139d0*/  LOP3.LUT P1, RZ, R16, 0x800000, RZ, 0xc0, !PT ;  /* 0x0080000010ff7812 */ /* 0x000fe4000782c0ff */
[----:B------:R-:W-:Y:S02]  /*139e0*/  ISETP.LT.OR P2, PT, R12, 0xca, P2 ;  /* 0x000000ca0c00780c */ /* 0x000fe40001741670 */
[----:B------:R-:W-:-:S02]  /*139f0*/  ISETP.GT.AND P1, PT, R14, 0x71, !P1 ;  /* 0x000000710e00780c */ /* 0x000fc40004f24270 */
[----:B------:R-:W-:Y:S02]  /*13a00*/  ISETP.GT.AND P3, PT, R14, 0xd0, !P3 ;  /* 0x000000d00e00780c */ /* 0x000fe40005f64270 */
[----:B------:R-:W-:Y:S02]  /*13a10*/  ISETP.LT.OR P1, PT, R12, 0x72, P1 ;  /* 0x000000720c00780c */ /* 0x000fe40000f21670 */
[----:B------:R-:W-:Y:S02]  /*13a20*/  FSEL R95, R95, -INF , !P2 ;  /* 0xff8000005f5f7808 */ /* 0x000fe40005000000 */
[----:B------:R-:W-:Y:S02]  /*13a30*/  FSEL R147, R147, -INF , !P1 ;  /* 0xff80000093937808 */ /* 0x000fe40004800000 */
[----:B------:R-:W-:Y:S02]  /*13a40*/  LOP3.LUT P1, RZ, R16, 0x400000, RZ, 0xc0, !PT ;  /* 0x0040000010ff7812 */ /* 0x000fe4000782c0ff */
[----:B------:R-:W-:-:S02]  /*13a50*/  ISETP.GT.AND P4, PT, R14, 0xd1, !P4 ;  /* 0x000000d10e00780c */ /* 0x000fc40006784270 */
[C---:B------:R-:W-:Y:S02]  /*13a60*/  ISETP.GT.AND P1, PT, R14.reuse, 0x78, !P1 ;  /* 0x000000780e00780c */ /* 0x040fe40004f24270 */
[----:B------:R-:W-:Y:S02]  /*13a70*/  ISETP.GT.AND P5, PT, R14, 0xd8, !P5 ;  /* 0x000000d80e00780c */ /* 0x000fe40006fa4270 */
[----:B------:R-:W-:Y:S02]  /*13a80*/  ISETP.LT.OR P1, PT, R12, 0x79, P1 ;  /* 0x000000790c00780c */ /* 0x000fe40000f21670 */
        /* <DEDUP_REMOVED lines=18> */
[----:B0-----:R-:W-:Y:S01]  /*13bb0*/  FMNMX.FTZ R3, R15, R0, !PT ;  /* 0x000000000f037209 */ /* 0x001fe20007810000 */
[----:B------:R-:W-:Y:S01]  /*13bc0*/  IMAD.U32 R0, RZ, RZ, UR37 ;  /* 0x00000025ff007e24 */ /* 0x000fe2000f8e00ff */
        /* <DEDUP_REMOVED lines=232> */
[----:B------:R-:W-:Y:S01]  /*14a50*/  FMNMX.FTZ R109, R99, R108, !PT ;  /* 0x0000006c636d7209 */ /* 0x000fe20007810000 */
[--C-:B------:R-:W-:Y:S01]  /*14a60*/  FFMA.FTZ R108, R112, UR37, -R0.reuse ;  /* 0x00000025706c7c23 */ /* 0x100fe20008010800 */
[----:B------:R-:W-:-:S02]  /*14a70*/  FFMA.FTZ R112, R116, UR37, -R0 ;  /* 0x0000002574707c23 */ /* 0x000fc40008010800 */
[----:B------:R-:W-:-:S03]  /*14a80*/  FMNMX.FTZ R109, R102, R109, !PT ;  /* 0x0000006d666d7209 */ /* 0x000fc60007810000 */
[----:B------:R-:W-:Y:S01]  /*14a90*/  MUFU.EX2 R153, R153 ;  /* 0x0000009900997308 */ /* 0x000fe20000000800 */
[----:B------:R-:W-:Y:S01]  /*14aa0*/  FMNMX.FTZ R188, R12, R109, !PT ;  /* 0x0000006d0cbc7209 */ /* 0x000fe20007810000 */
[--C-:B------:R-:W-:Y:S01]  /*14ab0*/  FFMA.FTZ R109, R113, UR37, -R0.reuse ;  /* 0x00000025716d7c23 */ /* 0x100fe20008010800 */
[----:B------:R-:W-:-:S01]  /*14ac0*/  FFMA.FTZ R113, R117, UR37, -R0 ;  /* 0x0000002575717c23 */ /* 0x000fc20008010800 */
[----:B------:R-:W-:Y:S01]  /*14ad0*/  FFMA.FTZ R117, R101, UR37, -R0 ;  /* 0x0000002565757c23 */ /* 0x000fe20008010800 */
[----:B------:R-:W-:Y:S01]  /*14ae0*/  IMAD.U32 R101, RZ, RZ, UR37 ;  /* 0x00000025ff657e24 */ /* 0x000fe2000f8e00ff */
[----:B------:R-:W2:Y:S02]  /*14af0*/  SHFL.BFLY PT, R189, R188, 0x2, 0x1f ;  /* 0x0c401f00bcbd7f89 */ /* 0x000ea400000e0000 */
[----:B------:R-:W-:Y:S08]  /*14b00*/  MUFU.EX2 R156, R156 ;  /* 0x0000009c009c7308 */ /* 0x000ff00000000800 */
[----:B------:R-:W-:Y:S08]  /*14b10*/  MUFU.EX2 R157, R157 ;  /* 0x0000009d009d7308 */ /* 0x000ff00000000800 */
[----:B------:R-:W-:Y:S01]  /*14b20*/  MUFU.EX2 R160, R160 ;  /* 0x000000a000a07308 */ /* 0x000fe20000000800 */
[----:B--2---:R-:W-:-:S02]  /*14b30*/  FMNMX.FTZ R189, R188, R189, !PT ;  /* 0x000000bdbcbd7209 */ /* 0x004fc40007810000 */
[----:B------:R-:W-:-:S05]  /*14b40*/  FSEL R188, R3, RZ, P1 ;  /* 0x000000ff03bc7208 */ /* 0x000fca0000800000 */
[----:B------:R-:W-:Y:S01]  /*14b50*/  MUFU.EX2 R161, R161 ;  /* 0x000000a100a17308 */ /* 0x000fe20000000800 */
[----:B------:R-:W2:Y:S01]  /*14b60*/  SHFL.BFLY PT, R116, R189, 0x1, 0x1f ;  /* 0x0c201f00bd747f89 */ /* 0x000ea200000e0000 */
[----:B------:R-:W-:-:S06]  /*14b70*/  FADD.FTZ R188, -R188, R9 ;  /* 0x00000009bcbc7221 */ /* 0x000fcc0000010100 */
[----:B------:R-:W-:Y:S08]  /*14b80*/  MUFU.EX2 R9, R117 ;  /* 0x0000007500097308 */ /* 0x000ff00000000800 */
[----:B------:R-:W-:Y:S08]  /*14b90*/  MUFU.EX2 R164, R164 ;  /* 0x000000a400a47308 */ /* 0x000ff00000000800 */
[----:B------:R-:W-:Y:S01]  /*14ba0*/  MUFU.EX2 R165, R165 ;  /* 0x000000a500a57308 */ /* 0x000fe20000000800 */
[----:B--2---:R-:W-:Y:S01]  /*14bb0*/  FMNMX.FTZ R0, R189, R116, !PT ;  /* 0x00000074bd007209 */ /* 0x004fe20007810000 */
[----:B------:R-:W-:-:S03]  /*14bc0*/  FMUL.FTZ R116, R188, UR37 ;  /* 0x00000025bc747c20 */ /* 0x000fc60008410000 */
[C---:B------:R-:W-:Y:S01]  /*14bd0*/  FSETP.NEU.FTZ.AND P1, PT, R0.reuse, -INF , PT ;  /* 0xff8000000000780b */ /* 0x040fe20003f3d000 */
[----:B------:R-:W-:-:S02]  /*14be0*/  FFMA.FTZ R101, R0, R101, -8 ;  /* 0xc100000000657423 */ /* 0x000fc40000010065 */
[----:B------:R-:W-:Y:S03]  /*14bf0*/  MUFU.EX2 R136, R136 ;  /* 0x0000008800887308 */ /* 0x000fe60000000800 */
[----:B------:R-:W-:-:S05]  /*14c00*/  FSEL R101, R101, RZ, P1 ;  /* 0x000000ff65657208 */ /* 0x000fca0000800000 */
[----:B------:R-:W2:Y:S01]  /*14c10*/  MUFU.EX2 R116, R116 ;  /* 0x0000007400747308 */ /* 0x000ea20000000800 */
[----:B0-----:R-:W-:-:S01]  /*14c20*/  FFMA.FTZ R193, R190, UR37, -R101 ;  /* 0x00000025bec17c23 */ /* 0x001fc20008010865 */
[--C-:B------:R-:W-:Y:S01]  /*14c30*/  FFMA.FTZ R190, R191, UR37, -R101.reuse ;  /* 0x00000025bfbe7c23 */ /* 0x100fe20008010865 */
[----:B------:R-:W-:Y:S01]  /*14c40*/  FSEL R191, R0, RZ, P1 ;  /* 0x000000ff00bf7208 */ /* 0x000fe20000800000 */
[--C-:B------:R-:W-:Y:S01]  /*14c50*/  FFMA.FTZ R188, R11, UR37, -R101.reuse ;  /* 0x000000250bbc7c23 */ /* 0x100fe20008010865 */
[----:B------:R-:W-:-:S01]  /*14c60*/  FFMA.FTZ R11, R187, UR37, -R101 ;  /* 0x00000025bb0b7c23 */ /* 0x000fc20008010865 */
[--C-:B------:R-:W-:Y:S01]  /*14c70*/  FFMA.FTZ R187, R194, UR37, -R101.reuse ;  /* 0x00000025c2bb7c23 */ /* 0x100fe20008010865 */
[----:B-1----:R-:W-:-:S01]  /*14c80*/  FFMA.FTZ R192, R195, UR37, -R101 ;  /* 0x00000025c3c07c23 */ /* 0x002fc20008010865 */
[----:B------:R-:W-:Y:S01]  /*14c90*/  FADD.FTZ R191, -R191, R8 ;  /* 0x00000008bfbf7221 */ /* 0x000fe20000010100 */
[----:B------:R0:W-:Y:S01]  /*14ca0*/  MUFU.EX2 R117, R193 ;  /* 0x000000c100757308 */ /* 0x0001e20000000800 */
[----:B------:R-:W-:-:S01]  /*14cb0*/  FFMA.FTZ R189, R198, UR37, -R101 ;  /* 0x00000025c6bd7c23 */ /* 0x000fc20008010865 */
[--C-:B------:R-:W-:Y:S01]  /*14cc0*/  FFMA.FTZ R194, R199, UR37, -R101.reuse ;  /* 0x00000025c7c27c23 */ /* 0x100fe20008010865 */
[----:B------:R-:W-:Y:S01]  /*14cd0*/  FMUL.FTZ R191, R191, UR37 ;  /* 0x00000025bfbf7c20 */ /* 0x000fe20008410000 */
[--C-:B------:R-:W-:Y:S01]  /*14ce0*/  FFMA.FTZ R170, R170, UR37, -R101.reuse ;  /* 0x00000025aaaa7c23 */ /* 0x100fe20008010865 */
[----:B------:R-:W-:-:S01]  /*14cf0*/  FFMA.FTZ R171, R171, UR37, -R101 ;  /* 0x00000025abab7c23 */ /* 0x000fc20008010865 */
[--C-:B------:R-:W-:Y:S01]  /*14d00*/  FFMA.FTZ R174, R174, UR37, -R101.reuse ;  /* 0x00000025aeae7c23 */ /* 0x100fe20008010865 */
        /* <DEDUP_REMOVED lines=50> */
[----:B------:R-:W-:-:S01]  /*15030*/  FFMA.FTZ R91, R91, UR37, -R101 ;  /* 0x000000255b5b7c23 */ /* 0x000fc20008010865 */
[--C-:B------:R-:W-:Y:S01]  /*15040*/  FFMA.FTZ R94, R94, UR37, -R101.reuse ;  /* 0x000000255e5e7c23 */ /* 0x100fe20008010865 */
[----:B------:R-:W-:-:S01]  /*15050*/  FFMA.FTZ R102, R102, UR37, -R101 ;  /* 0x0000002566667c23 */ /* 0x000fc20008010865 */
[----:B------:R-:W-:-:S04]  /*15060*/  FFMA.FTZ R12, R12, UR37, -R101 ;  /* 0x000000250c0c7c23 */ /* 0x000fc80008010865 */
[----:B------:R4:W-:Y:S08]  /*15070*/  MUFU.EX2 R8, R193 ;  /* 0x000000c100087308 */ /* 0x0009f00000000800 */
[----:B------:R-:W5:Y:S01]  /*15080*/  MUFU.EX2 R194, R194 ;  /* 0x000000c200c27308 */ /* 0x000f620000000800 */
[----:B----4-:R-:W-:-:S01]  /*15090*/  FADD.FTZ R193, R117, R6 ;  /* 0x0000000675c17221 */ /* 0x010fc20000010000 */
[----:B------:R-:W-:-:S03]  /*150a0*/  FADD.FTZ R6, R20, R5 ;  /* 0x0000000514067221 */ /* 0x000fc60000010000 */
[----:B--2---:R-:W-:Y:S01]  /*150b0*/  FADD.FTZ R150, R190, R193 ;  /* 0x000000c1be967221 */ /* 0x004fe20000010000 */
[----:B------:R-:W-:-:S02]  /*150c0*/  FADD.FTZ R5, R21, R6 ;  /* 0x0000000615057221 */ /* 0x000fc40000010000 */
[----:B------:R-:W2:Y:S01]  /*150d0*/  MUFU.EX2 R170, R170 ;  /* 0x000000aa00aa7308 */ /* 0x000ea20000000800 */
[----:B0-----:R-:W-:-:S01]  /*150e0*/  FADD.FTZ R193, R187, R150 ;  /* 0x00000096bbc17221 */ /* 0x001fc20000010000 */
[----:B------:R-:W-:-:S03]  /*150f0*/  FADD.FTZ R6, R184, R5 ;  /* 0x00000005b8067221 */ /* 0x000fc60000010000 */
[----:B-1----:R-:W-:Y:S01]  /*15100*/  FADD.FTZ R150, R192, R193 ;  /* 0x000000c1c0967221 */ /* 0x002fe20000010000 */
[----:B------:R-:W-:-:S02]  /*15110*/  FADD.FTZ R5, R185, R6 ;  /* 0x00000006b9057221 */ /* 0x000fc40000010000 */
[----:B------:R-:W0:Y:S01]  /*15120*/  MUFU.EX2 R171, R171 ;  /* 0x000000ab00ab7308 */ /* 0x000e220000000800 */
[----:B---3--:R-:W-:-:S01]  /*15130*/  FADD.FTZ R193, R189, R150 ;  /* 0x00000096bdc17221 */ /* 0x008fc20000010000 */
[----:B------:R-:W-:-:S03]  /*15140*/  FADD.FTZ R5, R186, R5 ;  /* 0x00000005ba057221 */ /* 0x000fc60000010000 */
[----:B-----5:R-:W-:Y:S01]  /*15150*/  FADD.FTZ R193, R194, R193 ;  /* 0x000000c1c2c17221 */ /* 0x020fe20000010000 */
        /* <DEDUP_REMOVED lines=54> */
[----:B--2---:R-:W-:-:S04]  /*154c0*/  FADD.FTZ R193, R139, R150 ;  /* 0x000000968bc17221 */ /* 0x004fc80000010000 */
[----:B------:R-:W-:-:S03]  /*154d0*/  FADD.FTZ R150, R8, R193 ;  /* 0x000000c108967221 */ /* 0x000fc60000010000 */
        /* <DEDUP_REMOVED lines=61> */
[----:B--2---:R-:W-:-:S04]  /*158b0*/  FADD.FTZ R5, R105, R6 ;  /* 0x0000000669057221 */ /* 0x004fc80000010000 */
[----:B------:R-:W-:-:S03]  /*158c0*/  FADD.FTZ R6, R14, R5 ;  /* 0x000000050e067221 */ /* 0x000fc60000010000 */
        /* <DEDUP_REMOVED lines=50> */
[----:B------:R-:W-:Y:S01]  /*15bf0*/  FADD.FTZ R6, R9, R6 ;  /* 0x0000000609067221 */ /* 0x000fe20000010000 */
[----:B0-----:R-:W-:-:S04]  /*15c00*/  FADD.FTZ R5, R102, R5 ;  /* 0x0000000566057221 */ /* 0x001fc80000010000 */
[----:B-1----:R-:W-:Y:S01]  /*15c10*/  FADD.FTZ R5, R12, R5 ;  /* 0x000000050c057221 */ /* 0x002fe20000010000 */
[----:B------:R-:W-:Y:S06]  /*15c20*/  @!P0 BRA `(.L_x_6624) ;  /* 0x0000000000048947 */ /* 0x000fec0003800000 */
[----:B------:R-:W-:Y:S01]  /*15c30*/  BPT.TRAP 0x1 ;  /* 0x000000040000795c */ /* 0x000fe20000300000 */
.L_x_6624:
        /* <DEDUP_REMOVED lines=131> */
.L_x_6607:
[----:B------:R-:W-:Y:S06]  /*16470*/  BAR.ARV 0x8, 0x180 ;  /* 0x0206000000007b1d */ /* 0x000fec0000002000 */
[----:B------:R-:W-:Y:S05]  /*16480*/  @!P0 BRA `(.L_x_6626) ;  /* 0x0000000000048947 */ /* 0x000fea0003800000 */
[----:B------:R-:W-:Y:S01]  /*16490*/  BPT.TRAP 0x1 ;  /* 0x000000040000795c */ /* 0x000fe20000300000 */
.L_x_6626:
[----:B------:R-:W-:Y:S01]  /*164a0*/  ULEA UR4, UR48, UR41, 0x3 ;  /* 0x0000002930047291 */ /* 0x000fe2000f8e183f */
[----:B------:R-:W-:-:S05]  /*164b0*/  IMAD.U32 R4, RZ, RZ, UR45 ;  /* 0x0000002dff047e24 */ /* 0x000fca000f8e00ff */
[----:B------:R-:W-:-:S04]  /*164c0*/  SHF.L.U32 R4, R4, 0x1f, RZ ;  /* 0x0000001f04047819 */ /* 0x000fc800000006ff */
[----:B------:R0:W1:Y:S01]  /*164d0*/  SYNCS.PHASECHK.TRANS64.TRYWAIT P1, [UR4+0x2e850], R4 ;  /* 0x02e85004ff0075a7 */ /* 0x0000620008020144 */
[----:B------:R-:W-:Y:S05]  /*164e0*/  @!P0 BRA `(.L_x_6627) ;  /* 0x0000000000048947 */ /* 0x000fea0003800000 */
[----:B------:R-:W-:Y:S01]  /*164f0*/  BPT.TRAP 0x1 ;  /* 0x000000040000795c */ /* 0x000fe20000300000 */
.L_x_6627:
[----:B-1----:R-:W-:Y:S05]  /*16500*/  @P1 BRA `(.L_x_6628) ;  /* 0x0000000000081947 */ /* 0x002fea0003800000 */
[----:B------:R-:W1:Y:S02]  /*16510*/  SYNCS.PHASECHK.TRANS64.TRYWAIT P1, [UR4+0x2e850], R4 ;  /* 0x02e85004ff0075a7 */ /* 0x000e640008020144 */
[----:B-1----:R-:W-:Y:S05]  /*16520*/  @!P1 BRA `(.L_x_6629) ;  /* 0x0000007400d89947 */ /* 0x002fea0003800000 */
.L_x_6628:
[----:B------:R-:W-:Y:S01]  /*16530*/  UIADD3 UR41, UR41, 0x400, URZ ;  /* 0x0000040029297890 */ /* 0x000fe2000fffe03f */
[----:B------:R-:W-:Y:S01]  /*16540*/  WARPGROUP.ARRIVE ;  /* 0x00000000000079c5 */ /* 0x000fe20000000000 */
[----:B------:R-:W-:Y:S01]  /*16550*/  UMOV UR11, 0xc0000010 ;  /* 0xc0000010000b7882 */ /* 0x000fe20000000000 */
[----:B------:R-:W-:Y:S01]  /*16560*/  UMOV UR7, 0xc0000010 ;  /* 0xc000001000077882 */ /* 0x000fe20000000000 */
[----:B------:R-:W-:Y:S01]  /*16570*/  USHF.R.U32.HI UR41, URZ, 0x4, UR41 ;  /* 0x000000043f297899 */ /* 0x000fe20008011629 */
[----:B01----:R-:W-:Y:S01]  /*16580*/  IMAD.MOV.U32 R4, RZ, RZ, 0x3f800000 ;  /* 0x3f800000ff047424 */ /* 0x003fe200078e00ff */
[----:B------:R-:W-:Y:S02]  /*16590*/  ULDC.64 UR8, c[0x0][0x9a0] ;  /* 0x0002680000087ab9 */ /* 0x000fe40000000a00 */
[----:B------:R-:W-:Y:S02]  /*165a0*/  ULOP3.LUT UR41, UR41, 0x3fff, URZ, 0xc0, !UPT ;  /* 0x00003fff29297892 */ /* 0x000fe4000f8ec03f */
[----:B------:R-:W-:-:S02]  /*165b0*/  UISETP.NE.U32.AND UP0, UPT, UR8, URZ, UPT ;  /* 0x0000003f0800728c */ /* 0x000fc4000bf05070 */
[----:B------:R-:W-:Y:S02]  /*165c0*/  ULOP3.LUT UR10, UR41, 0x10000, URZ, 0xfc, !UPT ;  /* 0x00010000290a7892 */ /* 0x000fe4000f8efc3f */
[----:B------:R-:W-:Y:S02]  /*165d0*/  UISETP.NE.AND.EX UP0, UPT, UR9, URZ, UPT, UP0 ;  /* 0x0000003f0900728c */ /* 0x000fe4000bf05300 */
[----:B------:R-:W-:-:S04]  /*165e0*/  UIMAD UR10, UR48, 0x700, UR10 ;  /* 0x00000700300a78a4 */ /* 0x000fc8000f8e020a */
[----:B------:R-:W-:Y:S01]  /*165f0*/  UIADD3 UR6, UR10, 0x100, URZ ;  /* 0x000001000a067890 */ /* 0x000fe2000fffe03f */
[----:B------:R-:W-:-:S04]  /*16600*/  PLOP3.LUT P1, PT, PT, PT, UP0, 0x80, 0x0 ;  /* 0x000000000000781c */ /* 0x000fc80003f2f008 */
[----:B------:R-:W-:Y:S01]  /*16610*/  QGMMA.64x128x32.F32.E4M3.E4M3 R24, R224, gdesc[UR8], R24, gsb0 ;  /* 0x01e00008e0187df3 */ /* 0x000fe20008000818 */
[----:B------:R-:W-:Y:S01]  /*16620*/  @UP0 USHF.R.S32.HI UR5, URZ, 0x1f, UR44 ;  /* 0x0000001f3f050899 */ /* 0x000fe2000801142c */
[----:B------:R-:W-:Y:S01]  /*16630*/  @UP0 ULDC.64 UR12, c[0x0][0x9c8] ;  /* 0x00027200000c0ab9 */ /* 0x000fe20000000a00 */
[----:B------:R-:W-:Y:S02]  /*16640*/  @UP0 USHF.R.S32.HI UR11, URZ, 0x1f, UR42 ;  /* 0x0000001f3f0b0899 */ /* 0x000fe4000801142a */
[----:B------:R-:W-:-:S04]  /*16650*/  @UP0 UIMAD UR5, UR5, UR12, URZ ;  /* 0x0000000c050502a4 */ /* 0x000fc8000f8e023f */
[----:B------:R-:W-:Y:S01]  /*16660*/  @UP0 UIMAD UR5, UR44, UR13, UR5 ;  /* 0x0000000d2c0502a4 */ /* 0x000fe2000f8e0205 */
        /* <DEDUP_REMOVED lines=22> */
[----:B------:R-:W-:Y:S01]  /*167d0*/  IMAD.U32 R8, RZ, RZ, UR8 ;  /* 0x00000008ff087e24 */ /* 0x000fe2000f8e00ff */
[----:B------:R-:W-:Y:S01]  /*167e0*/  UIADD3 UR6, UR10, 0x400, URZ ;  /* 0x000004000a067890 */ /* 0x000fe2000fffe03f */
[----:B------:R-:W-:-:S03]  /*167f0*/  UMOV UR7, 0xc0000010 ;  /* 0xc000001000077882 */ /* 0x000fc60000000000 */
[----:B------:R-:W-:-:S05]  /*16800*/  IMAD.U32 R9, RZ, RZ, UR9 ;  /* 0x00000009ff097e24 */ /* 0x000fca000f8e00ff */
[----:B------:R0:W2:Y:S01]  /*16810*/  @P1 LDG.E R4, desc[UR50][R8.64] ;  /* 0x0000003208041981 */ /* 0x0000a2000c1e1900 */
[----:B------:R-:W-:Y:S02]  /*16820*/  WARPGROUP.DEPBAR.LE gsb0, 0x0 ;  /* 0x00008000000079c5 */ /* 0x000fe40000010000 */
[----:B------:R-:W-:-:S06]  /*16830*/  WARPGROUP.ARRIVE ;  /* 0x00000000000079c5 */ /* 0x000fcc0000000000 */
[----:B------:R-:W-:Y:S01]  /*16840*/  QGMMA.64x128x32.F32.E4M3.E4M3 R24, R208, gdesc[UR4], R24, gsb0 ;  /* 0x01e00004d0187df3 */ /* 0x000fe20008000818 */
[----:B------:R-:W-:Y:S01]  /*16850*/  UIADD3 UR6, UR10, 0x500, URZ ;  /* 0x000005000a067890 */ /* 0x000fe2000fffe03f */
[----:B------:R-:W-:Y:S01]  /*16860*/  UMOV UR7, 0xc0000010 ;  /* 0xc000001000077882 */ /* 0x000fe20000000000 */
[----:B------:R-:W-:Y:S01]  /*16870*/  UIADD3 UR10, UR10, 0x600, URZ ;  /* 0x000006000a0a7890 */ /* 0x000fe2000fffe03f */
[----:B------:R-:W1:Y:S01]  /*16880*/  SHFL.BFLY PT, R7, R6, 0x2, 0x1f ;  /* 0x0c401f0006077f89 */ /* 0x000e6200000e0000 */
[----:B------:R-:W-:-:S03]  /*16890*/  UMOV UR11, 0xc0000010 ;  /* 0xc0000010000b7882 */ /* 0x000fc60000000000 */
[----:B------:R-:W3:Y:S01]  /*168a0*/  SHFL.BFLY PT, R10, R5, 0x2, 0x1f ;  /* 0x0c401f00050a7f89 */ /* 0x000ee200000e0000 */
[----:B------:R-:W-:Y:S02]  /*168b0*/  WARPGROUP.DEPBAR.LE gsb0, 0x0 ;  /* 0x00008000000079c5 */ /* 0x000fe40000010000 */
[----:B------:R-:W-:-:S06]  /*168c0*/  WARPGROUP.ARRIVE ;  /* 0x00000000000079c5 */ /* 0x000fcc0000000000 */
[----:B------:R-:W-:Y:S01]  /*168d0*/  QGMMA.64x128x32.F32.E4M3.E4M3 R24, R204, gdesc[UR4], R24, gsb0 ;  /* 0x01e00004cc187df3 */ /* 0x000fe20008000818 */
[----:B-1----:R-:W-:-:S01]  /*168e0*/  FADD.FTZ R7, R7, R6 ;  /* 0x0000000607077221 */ /* 0x002fc20000010000 */
[----:B---3--:R-:W-:-:S04]  /*168f0*/  FADD.FTZ R10, R10, R5 ;  /* 0x000000050a0a7221 */ /* 0x008fc80000010000 */
[----:B0-----:R-:W0:Y:S04]  /*16900*/  SHFL.BFLY PT, R8, R7, 0x1, 0x1f ;  /* 0x0c201f0007087f89 */ /* 0x001e2800000e0000 */
[----:B------:R-:W1:Y:S01]  /*16910*/  SHFL.BFLY PT, R9, R10, 0x1, 0x1f ;  /* 0x0c201f000a097f89 */ /* 0x000e6200000e0000 */
        /* <DEDUP_REMOVED lines=32> */
.L_x_6630:
        /* <DEDUP_REMOVED lines=74> */
.L_x_6556:
[----:B------:R-:W0:Y:S01]  /*16fc0*/  S2R R3, SR_CgaCtaId ;  /* 0x0000000000037919 */ /* 0x000e220000008800 */
[----:B------:R-:W-:Y:S01]  /*16fd0*/  MOV R8, 0x400 ;  /* 0x0000040000087802 */ /* 0x000fe20000000f00 */
[----:B------:R-:W-:Y:S01]  /*16fe0*/  BSSY B0, `(.L_x_6631) ;  /* 0x000023c000007945 */ /* 0x000fe20003800000 */
[----:B------:R-:W-:Y:S06]  /*16ff0*/  BAR.SYNC.DEFER_BLOCKING 0x5, 0x180 ;  /* 0x0146000000007b1d */ /* 0x000fec0000010000 */
[----:B------:R-:W1:Y:S01]  /*17000*/  S2R R99, SR_TID.X ;  /* 0x0000000000637919 */ /* 0x000e620000002100 */
[----:B0-----:R-:W-:-:S05]  /*17010*/  LEA R8, R3, R8, 0x18 ;  /* 0x0000000803087211 */ /* 0x001fca00078ec0ff */
[----:B------:R-:W0:Y:S01]  /*17020*/  LDS R0, [R8+0x2e8d0] ;  /* 0x02e8d00008007984 */ /* 0x000e220000000800 */
[----:B-1----:R-:W-:-:S05]  /*17030*/  VIADD R42, R99, 0xffffff80 ;  /* 0xffffff80632a7836 */ /* 0x002fca0000000000 */
[----:B------:R-:W-:-:S04]  /*17040*/  SHF.R.S32.HI R43, RZ, 0x1f, R42 ;  /* 0x0000001fff2b7819 */ /* 0x000fc8000001142a */
[----:B------:R-:W-:-:S04]  /*17050*/  LEA.HI R9, R43, R42, RZ, 0x3 ;  /* 0x0000002a2b097211 */ /* 0x000fc800078f18ff */
[----:B------:R-:W-:Y:S02]  /*17060*/  LOP3.LUT R3, R9, 0xfffffff8, RZ, 0xc0, !PT ;  /* 0xfffffff809037812 */ /* 0x000fe400078ec0ff */
[----:B------:R-:W-:-:S03]  /*17070*/  SHF.R.S32.HI R9, RZ, 0x3, R9 ;  /* 0x00000003ff097819 */ /* 0x000fc60000011409 */
[----:B------:R-:W-:-:S04]  /*17080*/  IMAD.IADD R10, R42, 0x1, -R3 ;  /* 0x000000012a0a7824 */ /* 0x000fc800078e0a03 */
[----:B------:R-:W-:-:S05]  /*17090*/  IMAD.SHL.U32 R4, R10, 0x8, RZ ;  /* 0x000000080a047824 */ /* 0x000fca00078e00ff */
[----:B------:R-:W-:Y:S02]  /*170a0*/  SHF.R.S32.HI R5, RZ, 0x1f, R4 ;  /* 0x0000001fff057819 */ /* 0x000fe40000011404 */
[----:B0-----:R-:W-:Y:S01]  /*170b0*/  R2UR UR4, R0 ;  /* 0x00000000000472ca */ /* 0x001fe200000e0000 */
[----:B------:R-:W-:-:S05]  /*170c0*/  VIADD R0, R4, 0x40 ;  /* 0x0000004004007836 */ /* 0x000fca0000000000 */
[----:B------:R-:W-:Y:S01]  /*170d0*/  SHF.R.S32.HI R3, RZ, 0x1f, R0 ;  /* 0x0000001fff037819 */ /* 0x000fe20000011400 */
[----:B------:R-:W-:Y:S06]  /*170e0*/  BAR.ARV 0x4, 0x180 ;  /* 0x0106000000007b1d */ /* 0x000fec0000002000 */
[----:B------:R-:W-:Y:S05]  /*170f0*/  @P0 BRA `(.L_x_6632) ;  /* 0x0000001800580947 */ /* 0x000fea0003800000 */
[----:B------:R-:W-:Y:S01]  /*17100*/  IMAD.SHL.U32 R11, R99, 0x4, RZ ;  /* 0x00000004630b7824 */ /* 0x000fe200078e00ff */
[----:B------:R-:W-:Y:S01]  /*17110*/  ULDC.64 UR6, c[0x4][0xa8] ;  /* 0x01002a0000067ab9 */ /* 0x000fe20000000a00 */
[----:B------:R-:W0:Y:S01]  /*17120*/  S2R R17, SR_SWINHI ;  /* 0x0000000000117919 */ /* 0x000e220000002f00 */
        /* <DEDUP_REMOVED lines=21> */
[----:B------:R-:W-:Y:S02]  /*17280*/  LEA.HI R43, R43, R42, RZ, 0x7 ;  /* 0x0000002a2b2b7211 */ /* 0x000fe400078f38ff */
        /* <DEDUP_REMOVED lines=12> */
[----:B------:R-:W-:Y:S01]  /*17350*/  ULDC.64 UR8, c[0x0][0xb90] ;  /* 0x0002e40000087ab9 */ /* 0x000fe20000000a00 */
[----:B------:R-:W-:Y:S01]  /*17360*/  F2FP.BF16.F32.PACK_AB R30, R63, R30 ;  /* 0x0000001e3f1e723e */ /* 0x000fe200000010ff */
[----:B------:R-:W-:Y:S01]  /*17370*/  USHF.R.S32.HI UR13, URZ, 0x1f, UR44 ;  /* 0x0000001f3f0d7899 */ /* 0x000fe2000801142c */
[----:B------:R-:W-:Y:S01]  /*17380*/  BAR.SYNC.DEFER_BLOCKING 0x1, 0x100 ;  /* 0x0044000000007b1d */ /* 0x000fe20000010000 */
[----:B------:R-:W-:-:S05]  /*17390*/  IADD3 R12, P0, R11, UR6, RZ ;  /* 0x000000060b0c7c10 */ /* 0x000fca000ff1e0ff */
[----:B------:R-:W-:Y:S01]  /*173a0*/  IMAD.X R13, RZ, RZ, UR7, P0 ;  /* 0x00000007ff0d7e24 */ /* 0x000fe200080e06ff */
[----:B------:R-:W-:-:S04]  /*173b0*/  ULDC.64 UR10, c[0x0][0xb98] ;  /* 0x0002e600000a7ab9 */ /* 0x000fc80000000a00 */
[----:B------:R1:W2:Y:S01]  /*173c0*/  LDG.E.CONSTANT R11, desc[UR50][R12.64] ;  /* 0x000000320c0b7981 */ /* 0x0002a2000c1e9900 */
[----:B------:R-:W-:Y:S01]  /*173d0*/  LOP3.LUT R43, R43, 0xffffff80, RZ, 0xc0, !PT ;  /* 0xffffff802b2b7812 */ /* 0x000fe200078ec0ff */
[----:B------:R-:W-:Y:S02]  /*173e0*/  UIMAD UR5, UR12, UR8, URZ ;  /* 0x000000080c0572a4 */ /* 0x000fe4000f8e023f */
[----:B------:R-:W-:Y:S02]  /*173f0*/  UIMAD.WIDE.U32 UR6, UR42, UR8, URZ ;  /* 0x000000082a0672a5 */ /* 0x000fe4000f8e003f */
[----:B------:R-:W-:Y:S01]  /*17400*/  IMAD.IADD R43, R42, 0x1, -R43 ;  /* 0x000000012a2b7824 */ /* 0x000fe200078e0a2b */
[----:B------:R-:W-:Y:S02]  /*17410*/  UIMAD UR5, UR42, UR9, UR5 ;  /* 0x000000092a0572a4 */ /* 0x000fe4000f8e0205 */
[----:B------:R-:W-:Y:S01]  /*17420*/  UIMAD UR8, UR13, UR10, URZ ;  /* 0x0000000a0d0872a4 */ /* 0x000fe2000f8e023f */
[----:B-1----:R-:W-:Y:S01]  /*17430*/  LOP3.LUT P0, R12, R99, 0x3, RZ, 0xc0, !PT ;  /* 0x00000003630c7812 */ /* 0x002fe2000780c0ff */
[----:B------:R-:W-:Y:S01]  /*17440*/  UIADD3 UR7, UR7, UR5, URZ ;  /* 0x0000000507077290 */ /* 0x000fe2000fffe03f */
[----:B------:R-:W-:Y:S01]  /*17450*/  LOP3.LUT P1, RZ, R43, 0x3, RZ, 0xc0, !PT ;  /* 0x000000032bff7812 */ /* 0x000fe2000782c0ff */
[----:B------:R-:W-:Y:S01]  /*17460*/  UIMAD UR8, UR44, UR11, UR8 ;  /* 0x0000000b2c0872a4 */ /* 0x000fe2000f8e0208 */
[----:B------:R-:W-:Y:S01]  /*17470*/  ISETP.EQ.OR P0, PT, R12, 0x3, !P0 ;  /* 0x000000030c00780c */ /* 0x000fe20004702670 */
[----:B------:R-:W-:Y:S01]  /*17480*/  UIMAD.WIDE.U32 UR6, UR44, UR10, UR6 ;  /* 0x0000000a2c0672a5 */ /* 0x000fe2000f8e0006 */
[----:B------:R-:W-:-:S02]  /*17490*/  MOV R12, R8 ;  /* 0x00000008000c7202 */ /* 0x000fc40000000f00 */
[----:B0-----:R-:W-:Y:S01]  /*174a0*/  MOV R13, R17 ;  /* 0x00000011000d7202 */ /* 0x001fe20000000f00 */
[----:B------:R-:W-:Y:S01]  /*174b0*/  ULDC UR5, c[0x0][0xa88] ;  /* 0x0002a20000057ab9 */ /* 0x000fe20000000800 */
[----:B------:R-:W-:Y:S01]  /*174c0*/  SEL R64, R37, R36, P0 ;  /* 0x0000002425407207 */ /* 0x000fe20000000000 */
[----:B------:R-:W-:Y:S01]  /*174d0*/  IMAD R10, R10, 0x20, R9 ;  /* 0x000000200a0a7824 */ /* 0x000fe200078e0209 */
[----:B------:R-:W-:Y:S01]  /*174e0*/  SEL R66, R36, R37, P0 ;  /* 0x0000002524427207 */ /* 0x000fe20000000000 */
[----:B------:R-:W-:Y:S01]  /*174f0*/  IMAD.WIDE R14, R228, 0x2, R12 ;  /* 0x00000002e40e7825 */ /* 0x000fe200078e020c */
[----:B------:R-:W-:Y:S01]  /*17500*/  SEL R104, R27, R26, P0 ;  /* 0x0000001a1b687207 */ /* 0x000fe20000000000 */
[----:B------:R-:W-:Y:S01]  /*17510*/  ULDC.64 UR10, c[0x0][0xaf0] ;  /* 0x0002bc00000a7ab9 */ /* 0x000fe20000000a00 */
[----:B------:R-:W-:Y:S01]  /*17520*/  SEL R106, R26, R27, P0 ;  /* 0x0000001b1a6a7207 */ /* 0x000fe20000000000 */
[----:B------:R-:W-:Y:S01]  /*17530*/  IMAD R37, R9, 0x40, R4 ;  /* 0x0000004009257824 */ /* 0x000fe200078e0204 */
[----:B------:R-:W-:-:S02]  /*17540*/  IADD3 R26, P2, R14, 0x4040, RZ ;  /* 0x000040400e1a7810 */ /* 0x000fc40007f5e0ff */
[----:B------:R-:W-:Y:S01]  /*17550*/  SEL R88, R39, R38, P0 ;  /* 0x0000002627587207 */ /* 0x000fe20000000000 */
[----:B------:R-:W-:Y:S01]  /*17560*/  IMAD.WIDE R36, R37, 0x2, R12 ;  /* 0x0000000225247825 */ /* 0x000fe200078e020c */
[----:B------:R-:W-:Y:S02]  /*17570*/  IADD3 R13, P5, R14, 0x20, RZ ;  /* 0x000000200e0d7810 */ /* 0x000fe40007fbe0ff */
[----:B------:R-:W-:Y:S01]  /*17580*/  SEL R90, R38, R39, P0 ;  /* 0x00000027265a7207 */ /* 0x000fe20000000000 */
[--C-:B------:R-:W-:Y:S01]  /*17590*/  IMAD.X R39, RZ, RZ, R15.reuse, P2 ;  /* 0x000000ffff277224 */ /* 0x100fe200010e060f */
[----:B------:R-:W-:Y:S01]  /*175a0*/  LOP3.LUT R12, R13, 0x380, RZ, 0xc0, !PT ;  /* 0x000003800d0c7812 */ /* 0x000fe200078ec0ff */
[----:B------:R-:W-:Y:S01]  /*175b0*/  IMAD.X R47, RZ, RZ, R15, P5 ;  /* 0x000000ffff2f7224 */ /* 0x000fe200028e060f */
[----:B------:R-:W-:Y:S02]  /*175c0*/  IADD3 R17, P2, R14, 0x40, RZ ;  /* 0x000000400e117810 */ /* 0x000fe40007f5e0ff */
[----:B------:R-:W-:-:S02]  /*175d0*/  SHF.R.U64 R12, R12, 0x3, RZ ;  /* 0x000000030c0c7819 */ /* 0x000fc400000012ff */
[----:B------:R-:W-:Y:S02]  /*175e0*/  SEL R68, R33, R32, P0 ;  /* 0x0000002021447207 */ /* 0x000fe40000000000 */
[----:B------:R-:W-:Y:S02]  /*175f0*/  LOP3.LUT R46, R12, R13, RZ, 0x3c, !PT ;  /* 0x0000000d0c2e7212 */ /* 0x000fe400078e3cff */
[----:B------:R-:W-:Y:S02]  /*17600*/  LOP3.LUT R12, R17, 0x380, RZ, 0xc0, !PT ;  /* 0x00000380110c7812 */ /* 0x000fe400078ec0ff */
[----:B------:R-:W-:Y:S01]  /*17610*/  SEL R70, R32, R33, P0 ;  /* 0x0000002120467207 */ /* 0x000fe20000000000 */
[----:B------:R-:W-:Y:S01]  /*17620*/  IMAD.X R33, RZ, RZ, R15, P2 ;  /* 0x000000ffff217224 */ /* 0x000fe200010e060f */
[----:B------:R-:W-:Y:S02]  /*17630*/  SHF.R.U64 R12, R12, 0x3, RZ ;  /* 0x000000030c0c7819 */ /* 0x000fe400000012ff */
[----:B------:R-:W-:-:S02]  /*17640*/  SEL R108, R25, R24, P0 ;  /* 0x00000018196c7207 */ /* 0x000fc40000000000 */
[----:B------:R-:W-:Y:S02]  /*17650*/  LOP3.LUT R32, R12, R17, RZ, 0x3c, !PT ;  /* 0x000000110c207212 */ /* 0x000fe400078e3cff */
[----:B------:R-:W0:Y:S01]  /*17660*/  LDC R17, c[0x0][0xbe8] ;  /* 0x0002fa00ff117b82 */ /* 0x000e220000000800 */
[----:B------:R-:W-:Y:S02]  /*17670*/  SEL R110, R24, R25, P0 ;  /* 0x00000019186e7207 */ /* 0x000fe40000000000 */
[----:B------:R-:W-:Y:S02]  /*17680*/  LOP3.LUT R25, R26, 0x380, RZ, 0xc0, !PT ;  /* 0x000003801a197812 */ /* 0x000fe400078ec0ff */
[----:B------:R-:W-:Y:S02]  /*17690*/  IADD3 R27, P2, R36, 0x3000, RZ ;  /* 0x00003000241b7810 */ /* 0x000fe40007f5e0ff */
[----:B------:R-:W-:Y:S02]  /*176a0*/  SHF.R.U64 R25, R25, 0x3, RZ ;  /* 0x0000000319197819 */ /* 0x000fe400000012ff */
[----:B------:R-:W-:-:S02]  /*176b0*/  SEL R94, R35, R34, P0 ;  /* 0x00000022235e7207 */ /* 0x000fc40000000000 */
[----:B------:R-:W-:Y:S02]  /*176c0*/  LOP3.LUT R38, R25, R26, RZ, 0x3c, !PT ;  /* 0x0000001a19267212 */ /* 0x000fe400078e3cff */
[----:B------:R-:W-:Y:S02]  /*176d0*/  LOP3.LUT R26, R27, 0x380, RZ, 0xc0, !PT ;  /* 0x000003801b1a7812 */ /* 0x000fe400078ec0ff */
[----:B------:R-:W-:Y:S02]  /*176e0*/  SEL R98, R34, R35, P0 ;  /* 0x0000002322627207 */ /* 0x000fe40000000000 */
[----:B------:R-:W-:Y:S02]  /*176f0*/  IADD3 R35, P6, R14, 0x4060, RZ ;  /* 0x000040600e237810 */ /* 0x000fe40007fde0ff */
[----:B------:R-:W-:Y:S02]  /*17700*/  SHF.R.U64 R26, R26, 0x3, RZ ;  /* 0x000000031a1a7819 */ /* 0x000fe400000012ff */
[----:B------:R-:W-:-:S02]  /*17710*/  LOP3.LUT R34, R35, 0x380, RZ, 0xc0, !PT ;  /* 0x0000038023227812 */ /* 0x000fc400078ec0ff */
[----:B------:R-:W-:Y:S01]  /*17720*/  LOP3.LUT R26, R26, R27, RZ, 0x3c, !PT ;  /* 0x0000001b1a1a7212 */ /* 0x000fe200078e3cff */
[----:B------:R-:W-:Y:S01]  /*17730*/  IMAD.X R27, RZ, RZ, R37, P2 ;  /* 0x000000ffff1b7224 */ /* 0x000fe200010e0625 */
[----:B0-----:R-:W-:Y:S02]  /*17740*/  ISETP.NE.AND P2, PT, R17, 0x1, PT ;  /* 0x000000011100780c */ /* 0x001fe40003f45270 */
[----:B------:R-:W-:Y:S02]  /*17750*/  SHF.R.U64 R34, R34, 0x3, RZ ;  /* 0x0000000322227819 */ /* 0x000fe400000012ff */
[----:B------:R-:W-:Y:S02]  /*17760*/  SEL R84, R56, R49, P0 ;  /* 0x0000003138547207 */ /* 0x000fe40000000000 */
[----:B------:R-:W-:Y:S01]  /*17770*/  LOP3.LUT R34, R34, R35, RZ, 0x3c, !PT ;  /* 0x0000002322227212 */ /* 0x000fe200078e3cff */
[----:B------:R-:W-:Y:S01]  /*17780*/  IMAD.X R35, RZ, RZ, R15, P6 ;  /* 0x000000ffff237224 */ /* 0x000fe200030e060f */
[----:B------:R-:W-:-:S02]  /*17790*/  SEL R56, R49, R56, P0 ;  /* 0x0000003831387207 */ /* 0x000fc40000000000 */
[----:B------:R-:W-:Y:S02]  /*177a0*/  LOP3.LUT R49, R14, 0x380, RZ, 0xc0, !PT ;  /* 0x000003800e317812 */ /* 0x000fe400078ec0ff */
[----:B------:R-:W-:Y:S02]  /*177b0*/  MOV R69, R34 ;  /* 0x0000002200457202 */ /* 0x000fe40000000f00 */
[----:B------:R-:W0:Y:S01]  /*177c0*/  @P2 LDC R34, c[0x0][0xbec] ;  /* 0x0002fb00ff222b82 */ /* 0x000e220000000800 */
[----:B------:R-:W-:Y:S01]  /*177d0*/  MOV R71, R38 ;  /* 0x0000002600477202 */ /* 0x000fe20000000f00 */
[----:B------:R-:W-:Y:S01]  /*177e0*/  IMAD.U32 R39, RZ, RZ, UR8 ;  /* 0x00000008ff277e24 */ /* 0x000fe2000f8e00ff */
[----:B------:R-:W-:Y:S01]  /*177f0*/  SEL R78, R21, R20, P0 ;  /* 0x00000014154e7207 */ /* 0x000fe20000000000 */
[----:B------:R-:W-:Y:S01]  /*17800*/  ULDC.64 UR8, c[0x0][0xae8] ;  /* 0x0002ba0000087ab9 */ /* 0x000fe20000000a00 */
[----:B------:R-:W-:Y:S02]  /*17810*/  SEL R80, R20, R21, P0 ;  /* 0x0000001514507207 */ /* 0x000fe40000000000 */
[----:B------:R-:W-:Y:S01]  /*17820*/  SHF.R.U64 R49, R49, 0x3, RZ ;  /* 0x0000000331317819 */ /* 0x000fe200000012ff */
[----:B------:R-:W1:Y:S01]  /*17830*/  @P2 LDC R38, c[0x0][0xbf0] ;  /* 0x0002fc00ff262b82 */ /* 0x000e620000000800 */
[----:B------:R-:W-:-:S02]  /*17840*/  IADD3 R21, P4, R14, 0x4000, RZ ;  /* 0x000040000e157810 */ /* 0x000fc40007f9e0ff */
[C---:B------:R-:W-:Y:S02]  /*17850*/  IADD3 R24, P3, R14.reuse, 0x4020, RZ ;  /* 0x000040200e187810 */ /* 0x040fe40007f7e0ff */
[----:B------:R-:W-:Y:S01]  /*17860*/  IADD3 R20, P6, R14, 0x60, RZ ;  /* 0x000000600e147810 */ /* 0x000fe20007fde0ff */
[--C-:B------:R-:W-:Y:S01]  /*17870*/  IMAD.X R43, RZ, RZ, R15.reuse, P4 ;  /* 0x000000ffff2b7224 */ /* 0x100fe200020e060f */
[----:B------:R-:W-:Y:S01]  /*17880*/  LOP3.LUT R48, R49, R14, RZ, 0x3c, !PT ;  /* 0x0000000e31307212 */ /* 0x000fe200078e3cff */
[--C-:B------:R-:W-:Y:S01]  /*17890*/  IMAD.MOV.U32 R49, RZ, RZ, R15.reuse ;  /* 0x000000ffff317224 */ /* 0x100fe200078e000f */
[----:B------:R-:W-:Y:S02]  /*178a0*/  LOP3.LUT R14, R21, 0x380, RZ, 0xc0, !PT ;  /* 0x00000380150e7812 */ /* 0x000fe400078ec0ff */
[----:B------:R-:W-:Y:S02]  /*178b0*/  SEL R54, R44, R45, P0 ;  /* 0x0000002d2c367207 */ /* 0x000fe40000000000 */
[----:B------:R-:W-:Y:S01]  /*178c0*/  SEL R58, R45, R44, P0 ;  /* 0x0000002c2d3a7207 */ /* 0x000fe20000000000 */
[----:B------:R-:W-:Y:S01]  /*178d0*/  IMAD.X R45, RZ, RZ, R15, P6 ;  /* 0x000000ffff2d7224 */ /* 0x000fe200030e060f */
[----:B------:R-:W-:-:S02]  /*178e0*/  SEL R60, R41, R40, P0 ;  /* 0x00000028293c7207 */ /* 0x000fc40000000000 */
[----:B------:R-:W-:Y:S01]  /*178f0*/  SEL R62, R40, R41, P0 ;  /* 0x00000029283e7207 */ /* 0x000fe20000000000 */
[----:B------:R-:W-:Y:S01]  /*17900*/  IMAD.X R41, RZ, RZ, R15, P3 ;  /* 0x000000ffff297224 */ /* 0x000fe200018e060f */
[----:B------:R-:W-:Y:S02]  /*17910*/  SEL R74, R29, R28, P0 ;  /* 0x0000001c1d4a7207 */ /* 0x000fe40000000000 */
[----:B------:R-:W-:Y:S02]  /*17920*/  SEL R76, R28, R29, P0 ;  /* 0x0000001d1c4c7207 */ /* 0x000fe40000000000 */
[----:B------:R-:W-:Y:S02]  /*17930*/  SHF.R.U64 R14, R14, 0x3, RZ ;  /* 0x000000030e0e7819 */ /* 0x000fe400000012ff */
[----:B------:R-:W-:Y:S02]  /*17940*/  IADD3 R29, P6, R36, 0x2000, RZ ;  /* 0x00002000241d7810 */ /* 0x000fe40007fde0ff */
[----:B------:R-:W-:-:S02]  /*17950*/  SEL R82, R72, R65, P0 ;  /* 0x0000004148527207 */ /* 0x000fc40000000000 */
[----:B------:R-:W-:Y:S02]  /*17960*/  LOP3.LUT R15, R24, 0x380, RZ, 0xc0, !PT ;  /* 0x00000380180f7812 */ /* 0x000fe400078ec0ff */
[----:B------:R-:W-:Y:S01]  /*17970*/  SEL R72, R65, R72, P0 ;  /* 0x0000004841487207 */ /* 0x000fe20000000000 */
[----:B------:R-:W-:Y:S01]  /*17980*/  VIADD R65, R19, UR36 ;  /* 0x0000002413417c36 */ /* 0x000fe20008000000 */
[----:B------:R-:W-:Y:S02]  /*17990*/  LOP3.LUT R42, R14, R21, RZ, 0x3c, !PT ;  /* 0x000000150e2a7212 */ /* 0x000fe400078e3cff */
[----:B------:R-:W-:Y:S02]  /*179a0*/  LOP3.LUT R28, R29, 0x380, RZ, 0xc0, !PT ;  /* 0x000003801d1c7812 */ /* 0x000fe400078ec0ff */
[----:B------:R-:W-:Y:S02]  /*179b0*/  SHF.R.U64 R15, R15, 0x3, RZ ;  /* 0x000000030f0f7819 */ /* 0x000fe400000012ff */
[----:B------:R-:W-:-:S02]  /*179c0*/  MOV R73, R48 ;  /* 0x0000003000497202 */ /* 0x000fc40000000f00 */
[----:B------:R-:W-:Y:S01]  /*179d0*/  MOV R48, R32 ;  /* 0x0000002000307202 */ /* 0x000fe20000000f00 */
[----:B0-----:R-:W-:Y:S01]  /*179e0*/  @P2 IMAD.HI.U32 R33, R65, R34, RZ ;  /* 0x0000002241212227 */ /* 0x001fe200078e00ff */
[----:B------:R-:W-:Y:S02]  /*179f0*/  SEL R50, R96, R95, P0 ;  /* 0x0000005f60327207 */ /* 0x000fe40000000000 */
[----:B------:R-:W-:Y:S01]  /*17a00*/  SEL R52, R92, R91, P0 ;  /* 0x0000005b5c347207 */ /* 0x000fe20000000000 */
[----:B------:R-:W-:Y:S01]  /*17a10*/  IMAD.MOV.U32 R32, RZ, RZ, R65 ;  /* 0x000000ffff207224 */ /* 0x000fe200078e0041 */
[----:B------:R-:W-:Y:S02]  /*17a20*/  MOV R83, R42 ;  /* 0x0000002a00537202 */ /* 0x000fe40000000f00 */
[----:B------:R-:W-:Y:S02]  /*17a30*/  SEL R96, R95, R96, P0 ;  /* 0x000000605f607207 */ /* 0x000fe40000000000 */
[----:B------:R-:W-:-:S02]  /*17a40*/  SEL R92, R91, R92, P0 ;  /* 0x0000005c5b5c7207 */ /* 0x000fc40000000000 */
[----:B------:R-:W-:Y:S02]  /*17a50*/  LOP3.LUT R13, R20, 0x380, RZ, 0xc0, !PT ;  /* 0x00000380140d7812 */ /* 0x000fe400078ec0ff */
[----:B------:R-:W-:Y:S02]  /*17a60*/  SHF.R.U64 R28, R28, 0x3, RZ ;  /* 0x000000031c1c7819 */ /* 0x000fe400000012ff */
[----:B------:R-:W-:Y:S02]  /*17a70*/  LOP3.LUT R40, R15, R24, RZ, 0x3c, !PT ;  /* 0x000000180f287212 */ /* 0x000fe400078e3cff */
[----:B------:R-:W-:Y:S02]  /*17a80*/  SEL R100, R31, R30, P0 ;  /* 0x0000001e1f647207 */ /* 0x000fe40000000000 */
[----:B------:R-:W-:Y:S02]  /*17a90*/  SEL R112, R86, R87, P0 ;  /* 0x0000005756707207 */ /* 0x000fe40000000000 */
[----:B------:R-:W-:-:S02]  /*17aa0*/  SHF.R.U64 R13, R13, 0x3, RZ ;  /* 0x000000030d0d7819 */ /* 0x000fc400000012ff */
[----:B------:R-:W-:Y:S01]  /*17ab0*/  LOP3.LUT R28, R28, R29, RZ, 0x3c, !PT ;  /* 0x0000001d1c1c7212 */ /* 0x000fe200078e3cff */
[----:B------:R-:W-:Y:S01]  /*17ac0*/  IMAD.X R29, RZ, RZ, R37, P6 ;  /* 0x000000ffff1d7224 */ /* 0x000fe200030e0625 */
[----:B-1----:R-:W-:Y:S02]  /*17ad0*/  @P2 SHF.R.U32.HI R32, RZ, R38, R33 ;  /* 0x00000026ff202219 */ /* 0x002fe40000011621 */
[----:B------:R-:W-:Y:S02]  /*17ae0*/  MOV R81, R40 ;  /* 0x0000002800517202 */ /* 0x000fe40000000f00 */
[C---:B------:R-:W-:Y:S01]  /*17af0*/  IADD3 R51, P6, R36.reuse, 0x7000, RZ ;  /* 0x0000700024337810 */ /* 0x040fe20007fde0ff */
[----:B------:R-:W-:Y:S01]  /*17b00*/  IMAD.MOV R40, RZ, RZ, -R32 ;  /* 0x000000ffff287224 */ /* 0x000fe200078e0a20 */
[----:B------:R-:W-:Y:S02]  /*17b10*/  IADD3 R25, P3, R36, 0x4000, RZ ;  /* 0x0000400024197810 */ /* 0x000fe40007f7e0ff */
[----:B------:R-:W-:Y:S01]  /*17b20*/  LOP3.LUT R44, R13, R20, RZ, 0x3c, !PT ;  /* 0x000000140d2c7212 */ /* 0x000fe200078e3cff */
[----:B------:R-:W-:Y:S01]  /*17b30*/  IMAD R65, R17, R40, R65 ;  /* 0x0000002811417224 */ /* 0x000fe200078e0241 */
[----:B------:R-:W-:-:S02]  /*17b40*/  LOP3.LUT R12, R51, 0x380, RZ, 0xc0, !PT ;  /* 0x00000380330c7812 */ /* 0x000fc400078ec0ff */
[----:B------:R-:W-:Y:S02]  /*17b50*/  LOP3.LUT R24, R25, 0x380, RZ, 0xc0, !PT ;  /* 0x0000038019187812 */ /* 0x000fe400078ec0ff */
[----:B------:R-:W-:Y:S02]  /*17b60*/  MOV R85, R44 ;  /* 0x0000002c00557202 */ /* 0x000fe40000000f00 */
[----:B------:R-:W-:Y:S02]  /*17b70*/  SEL R102, R30, R31, P0 ;  /* 0x0000001f1e667207 */ /* 0x000fe40000000000 */
[----:B------:R-:W-:Y:S02]  /*17b80*/  SHF.R.U64 R12, R12, 0x3, RZ ;  /* 0x000000030c0c7819 */ /* 0x000fe400000012ff */
[----:B------:R-:W-:Y:S02]  /*17b90*/  SHF.R.U64 R24, R24, 0x3, RZ ;  /* 0x0000000318187819 */ /* 0x000fe400000012ff */
[----:B------:R-:W-:-:S02]  /*17ba0*/  MOV R67, R46 ;  /* 0x0000002e00437202 */ /* 0x000fc40000000f00 */
[----:B------:R-:W-:Y:S02]  /*17bb0*/  SEL R86, R87, R86, P0 ;  /* 0x0000005657567207 */ /* 0x000fe40000000000 */
[----:B------:R-:W-:Y:S02]  /*17bc0*/  LOP3.LUT R12, R12, R51, RZ, 0x3c, !PT ;  /* 0x000000330c0c7212 */ /* 0x000fe400078e3cff */
[----:B------:R-:W-:Y:S01]  /*17bd0*/  LOP3.LUT R24, R24, R25, RZ, 0x3c, !PT ;  /* 0x0000001918187212 */ /* 0x000fe200078e3cff */
[----:B------:R-:W-:Y:S01]  /*17be0*/  IMAD.X R25, RZ, RZ, R37, P3 ;  /* 0x000000ffff197224 */ /* 0x000fe200018e0625 */
[----:B------:R-:W-:Y:S02]  /*17bf0*/  SHF.R.S32.HI R34, RZ, 0x1f, R32 ;  /* 0x0000001fff227819 */ /* 0x000fe40000011420 */
[----:B------:R-:W-:Y:S02]  /*17c00*/  IADD3 R38, P3, R32, UR6, RZ ;  /* 0x0000000620267c10 */ /* 0x000fe4000ff7e0ff */
[----:B------:R-:W-:-:S02]  /*17c10*/  IADD3 R21, P4, R36, 0x5000, RZ ;  /* 0x0000500024157810 */ /* 0x000fc40007f9e0ff */
[----:B------:R-:W-:Y:S02]  /*17c20*/  SHF.R.S32.HI R44, RZ, 0x1f, R65 ;  /* 0x0000001fff2c7819 */ /* 0x000fe40000011441 */
[----:B------:R-:W-:Y:S01]  /*17c30*/  IADD3.X R39, R34, UR7, R39, P3, !PT ;  /* 0x0000000722277c10 */ /* 0x000fe20009ffe427 */
[----:B------:R-:W-:Y:S01]  /*17c40*/  ULDC.64 UR6, c[0x0][0xb88] ;  /* 0x0002e20000067ab9 */ /* 0x000fe20000000a00 */
[----:B------:R-:W-:Y:S01]  /*17c50*/  LOP3.LUT R20, R21, 0x380, RZ, 0xc0, !PT ;  /* 0x0000038015147812 */ /* 0x000fe200078ec0ff */
[----:B------:R-:W-:Y:S01]  /*17c60*/  IMAD R44, R44, UR6, RZ ;  /* 0x000000062c2c7c24 */ /* 0x000fe2000f8e02ff */
[----:B------:R-:W-:Y:S01]  /*17c70*/  IADD3 R31, P5, R36, 0x1000, RZ ;  /* 0x00001000241f7810 */ /* 0x000fe20007fbe0ff */
[----:B------:R-:W-:Y:S01]  /*17c80*/  IMAD.WIDE.U32 R38, R65, UR6, R38 ;  /* 0x0000000641267c25 */ /* 0x000fe2000f8e0026 */
[----:B------:R-:W-:Y:S02]  /*17c90*/  SHF.R.U64 R20, R20, 0x3, RZ ;  /* 0x0000000314147819 */ /* 0x000fe400000012ff */
[----:B------:R-:W-:Y:S01]  /*17ca0*/  LOP3.LUT R30, R31, 0x380, RZ, 0xc0, !PT ;  /* 0x000003801f1e7812 */ /* 0x000fe200078ec0ff */
[----:B------:R-:W-:Y:S01]  /*17cb0*/  IMAD R65, R65, UR7, R44 ;  /* 0x0000000741417c24 */ /* 0x000fe2000f8e022c */
[----:B------:R-:W-:Y:S01]  /*17cc0*/  LOP3.LUT R20, R20, R21, RZ, 0x3c, !PT ;  /* 0x0000001514147212 */ /* 0x000fe200078e3cff */
[----:B------:R-:W-:Y:S01]  /*17cd0*/  ULDC.64 UR6, c[0x0][0xb50] ;  /* 0x0002d40000067ab9 */ /* 0x000fe20000000a00 */
[----:B------:R-:W-:Y:S01]  /*17ce0*/  IMAD.X R21, RZ, RZ, R37, P4 ;  /* 0x000000ffff157224 */ /* 0x000fe200020e0625 */
[----:B------:R-:W-:-:S02]  /*17cf0*/  SHF.R.U64 R30, R30, 0x3, RZ ;  /* 0x000000031e1e7819 */ /* 0x000fc400000012ff */
[----:B------:R-:W-:Y:S02]  /*17d00*/  LOP3.LUT R13, R36, 0x380, RZ, 0xc0, !PT ;  /* 0x00000380240d7812 */ /* 0x000fe400078ec0ff */
[----:B------:R-:W-:Y:S01]  /*17d10*/  LOP3.LUT R30, R30, R31, RZ, 0x3c, !PT ;  /* 0x0000001f1e1e7212 */ /* 0x000fe200078e3cff */
[--C-:B------:R-:W-:Y:S01]  /*17d20*/  IMAD.X R31, RZ, RZ, R37.reuse, P5 ;  /* 0x000000ffff1f7224 */ /* 0x100fe200028e0625 */
[----:B------:R-:W-:Y:S02]  /*17d30*/  IADD3 R15, P5, R36, 0x6000, RZ ;  /* 0x00006000240f7810 */ /* 0x000fe40007fbe0ff */
[----:B------:R-:W-:Y:S02]  /*17d40*/  SHF.R.U64 R13, R13, 0x3, RZ ;  /* 0x000000030d0d7819 */ /* 0x000fe400000012ff */
[----:B------:R-:W-:Y:S02]  /*17d50*/  LOP3.LUT R14, R15, 0x380, RZ, 0xc0, !PT ;  /* 0x000003800f0e7812 */ /* 0x000fe400078ec0ff */
[----:B------:R-:W-:Y:S01]  /*17d60*/  LOP3.LUT R36, R13, R36, RZ, 0x3c, !PT ;  /* 0x000000240d247212 */ /* 0x000fe200078e3cff */
[----:B------:R-:W-:Y:S01]  /*17d70*/  IMAD.X R13, RZ, RZ, R37, P6 ;  /* 0x000000ffff0d7224 */ /* 0x000fe200030e0625 */
[----:B------:R-:W-:-:S04]  /*17d80*/  SHF.R.U64 R14, R14, 0x3, RZ ;  /* 0x000000030e0e7819 */ /* 0x000fc800000012ff */
[----:B------:R-:W-:Y:S01]  /*17d90*/  LOP3.LUT R14, R14, R15, RZ, 0x3c, !PT ;  /* 0x0000000f0e0e7212 */ /* 0x000fe200078e3cff */
[----:B------:R-:W-:Y:S01]  /*17da0*/  IMAD.X R15, RZ, RZ, R37, P5 ;  /* 0x000000ffff0f7224 */ /* 0x000fe200028e0625 */
[----:B--2---:R-:W-:Y:S01]  /*17db0*/  LOP3.LUT R43, R11, 0x2, RZ, 0x3c, !PT ;  /* 0x000000020b2b7812 */ /* 0x004fe200078e3cff */
[----:B------:R-:W-:Y:S04]  /*17dc0*/  SHFL.IDX PT, R50, R50, R11, 0x1c1f ;  /* 0x001c1f0b32327589 */ /* 0x000fe800000e0000 */
[----:B------:R-:W-:Y:S04]  /*17dd0*/  SHFL.IDX PT, R52, R52, R11, 0x1c1f ;  /* 0x001c1f0b34347589 */ /* 0x000fe800000e0000 */
[----:B------:R-:W0:Y:S04]  /*17de0*/  SHFL.IDX PT, R33, R96, R43, 0x1c1f ;  /* 0x001c1f2b60217589 */ /* 0x000e2800000e0000 */
[----:B------:R-:W1:Y:S04]  /*17df0*/  SHFL.IDX PT, R35, R92, R43, 0x1c1f ;  /* 0x001c1f2b5c237589 */ /* 0x000e6800000e0000 */
[----:B------:R-:W-:Y:S04]  /*17e00*/  SHFL.IDX PT, R82, R82, R11, 0x1c1f ;  /* 0x001c1f0b52527589 */ /* 0x000fe800000e0000 */
[----:B------:R-:W2:Y:S04]  /*17e10*/  SHFL.IDX PT, R41, R72, R43, 0x1c1f ;  /* 0x001c1f2b48297589 */ /* 0x000ea800000e0000 */
[----:B------:R-:W-:Y:S04]  /*17e20*/  SHFL.IDX PT, R54, R54, R11, 0x1c1f ;  /* 0x001c1f0b36367589 */ /* 0x000fe800000e0000 */
[----:B------:R-:W-:Y:S04]  /*17e30*/  SHFL.IDX PT, R60, R60, R11, 0x1c1f ;  /* 0x001c1f0b3c3c7589 */ /* 0x000fe800000e0000 */
[----:B------:R-:W-:Y:S01]  /*17e40*/  SHFL.IDX PT, R64, R64, R11, 0x1c1f ;  /* 0x001c1f0b40407589 */ /* 0x000fe200000e0000 */
[----:B0-----:R-:W-:-:S02]  /*17e50*/  SEL R32, R50, R33, P0 ;  /* 0x0000002132207207 */ /* 0x001fc40000000000 */
[----:B------:R-:W-:Y:S01]  /*17e60*/  SEL R34, R33, R50, P0 ;  /* 0x0000003221227207 */ /* 0x000fe20000000000 */
[----:B------:R-:W-:Y:S01]  /*17e70*/  SHFL.IDX PT, R68, R68, R11, 0x1c1f ;  /* 0x001c1f0b44447589 */ /* 0x000fe200000e0000 */
[----:B-1----:R-:W-:Y:S01]  /*17e80*/  SEL R40, R52, R35, P0 ;  /* 0x0000002334287207 */ /* 0x002fe20000000000 */
[----:B------:R-:W-:Y:S01]  /*17e90*/  VIADD R50, R23, UR36 ;  /* 0x0000002417327c36 */ /* 0x000fe20008000000 */
[----:B------:R-:W-:Y:S01]  /*17ea0*/  SEL R42, R35, R52, P0 ;  /* 0x00000034232a7207 */ /* 0x000fe20000000000 */
[----:B------:R-:W-:Y:S04]  /*17eb0*/  SHFL.IDX PT, R74, R74, R11, 0x1c1f ;  /* 0x001c1f0b4a4a7589 */ /* 0x000fe800000e0000 */
[----:B------:R-:W-:Y:S01]  /*17ec0*/  SHFL.IDX PT, R78, R78, R11, 0x1c1f ;  /* 0x001c1f0b4e4e7589 */ /* 0x000fe200000e0000 */
[----:B--2---:R-:W-:-:S02]  /*17ed0*/  SEL R33, R82, R41, P0 ;  /* 0x0000002952217207 */ /* 0x004fc40000000000 */
        /* <DEDUP_REMOVED lines=10> */
[----:B------:R-:W-:Y:S04]  /*17f80*/  SHFL.IDX PT, R47, R90, R43, 0x1c1f ;  /* 0x001c1f2b5a2f7589 */ /* 0x000fe800000e0000 */
[----:B------:R-:W-:Y:S04]  /*17f90*/  SHFL.IDX PT, R49, R62, R43, 0x1c1f ;  /* 0x001c1f2b3e317589 */ /* 0x000fe800000e0000 */
[----:B------:R-:W2:Y:S04]  /*17fa0*/  SHFL.IDX PT, R55, R76, R43, 0x1c1f ;  /* 0x001c1f2b4c377589 */ /* 0x000ea800000e0000 */
[----:B------:R-:W-:Y:S04]  /*17fb0*/  SHFL.IDX PT, R59, R98, R43, 0x1c1f ;  /* 0x001c1f2b623b7589 */ /* 0x000fe800000e0000 */
[----:B------:R-:W-:Y:S01]  /*17fc0*/  SHFL.IDX PT, R51, R66, R43, 0x1c1f ;  /* 0x001c1f2b42337589 */ /* 0x000fe200000e0000 */
[----:B0-----:R-:W-:-:S02]  /*17fd0*/  SEL R44, R54, R11, P0 ;  /* 0x0000000b362c7207 */ /* 0x001fc40000000000 */
[----:B------:R-:W-:Y:S01]  /*17fe0*/  SEL R46, R11, R54, P0 ;  /* 0x000000360b2e7207 */ /* 0x000fe20000000000 */
[----:B------:R-:W0:Y:S01]  /*17ff0*/  SHFL.IDX PT, R53, R70, R43, 0x1c1f ;  /* 0x001c1f2b46357589 */ /* 0x000e2200000e0000 */
[----:B------:R-:W-:Y:S01]  /*18000*/  IMAD R11, R17, UR5, RZ ;  /* 0x00000005110b7c24 */ /* 0x000fe2000f8e02ff */
[----:B-1----:R-:W-:Y:S02]  /*18010*/  SEL R41, R84, R45, P0 ;  /* 0x0000002d54297207 */ /* 0x002fe40000000000 */
[----:B------:R-:W-:Y:S02]  /*18020*/  SHFL.IDX PT, R61, R102, R43, 0x1c1f ;  /* 0x001c1f2b663d7589 */ /* 0x000fe400000e0000 */
[----:B------:R-:W-:Y:S02]  /*18030*/  ISETP.GE.OR P3, PT, R50, R11, P1 ;  /* 0x0000000b3200720c */ /* 0x000fe40000f66670 */
[----:B------:R-:W1:Y:S04]  /*18040*/  SHFL.IDX PT, R63, R106, R43, 0x1c1f ;  /* 0x001c1f2b6a3f7589 */ /* 0x000e6800000e0000 */
[----:B------:R-:W3:Y:S01]  /*18050*/  SHFL.IDX PT, R75, R110, R43, 0x1c1f ;  /* 0x001c1f2b6e4b7589 */ /* 0x000ee200000e0000 */
[----:B--2---:R-:W-:-:S02]  /*18060*/  SEL R72, R74, R55, P0 ;  /* 0x000000374a487207 */ /* 0x004fc40000000000 */
[----:B------:R-:W-:Y:S01]  /*18070*/  SEL R74, R55, R74, P0 ;  /* 0x0000004a374a7207 */ /* 0x000fe20000000000 */
[----:B------:R-:W2:Y:S04]  /*18080*/  SHFL.IDX PT, R57, R80, R43, 0x1c1f ;  /* 0x001c1f2b50397589 */ /* 0x000ea800000e0000 */
[----:B------:R4:W2:Y:S04]  /*18090*/  SHFL.IDX PT, R79, R86, R43, 0x1c1f ;  /* 0x001c1f2b564f7589 */ /* 0x0008a800000e0000 */
[----:B------:R3:W-:Y:S01]  /*180a0*/  STSM.16.M88.4 [R73], R32 ;  /* 0x0000002049007844 */ /* 0x0007e20000000200 */
[----:B0-----:R-:W-:-:S02]  /*180b0*/  SEL R52, R68, R53, P0 ;  /* 0x0000003544347207 */ /* 0x001fc40000000000 */
[----:B------:R-:W-:Y:S02]  /*180c0*/  SEL R54, R53, R68, P0 ;  /* 0x0000004435367207 */ /* 0x000fe40000000000 */
[----:B----4-:R-:W-:Y:S02]  /*180d0*/  SEL R43, R45, R84, P0 ;  /* 0x000000542d2b7207 */ /* 0x010fe40000000000 */
[----:B------:R-:W-:Y:S02]  /*180e0*/  SEL R45, R88, R47, P0 ;  /* 0x0000002f582d7207 */ /* 0x000fe40000000000 */
[----:B------:R-:W-:Y:S01]  /*180f0*/  SEL R47, R47, R88, P0 ;  /* 0x000000582f2f7207 */ /* 0x000fe20000000000 */
[----:B------:R0:W-:Y:S01]  /*18100*/  STSM.16.M88.4 [R67], R40 ;  /* 0x0000002843007844 */ /* 0x0001e20000000200 */
[----:B-1----:R-:W-:Y:S02]  /*18110*/  SEL R53, R104, R63, P0 ;  /* 0x0000003f68357207 */ /* 0x002fe40000000000 */
[----:B------:R-:W-:Y:S01]  /*18120*/  SEL R55, R63, R104, P0 ;  /* 0x000000683f377207 */ /* 0x000fe20000000000 */
[----:B------:R-:W-:Y:S01]  /*18130*/  STSM.16.M88.4 [R48], R44 ;  /* 0x0000002c30007844 */ /* 0x000fe20000000200 */
[----:B---3--:R-:W-:Y:S01]  /*18140*/  VIADD R32, R50, 0x8 ;  /* 0x0000000832207836 */ /* 0x008fe20000000000 */
[----:B------:R-:W-:Y:S01]  /*18150*/  SEL R34, R49, R60, P0 ;  /* 0x0000003c31227207 */ /* 0x000fe20000000000 */
[----:B------:R-:W-:Y:S01]  /*18160*/  IMAD.IADD R33, R39, 0x1, R65 ;  /* 0x0000000127217824 */ /* 0x000fe200078e0241 */
[----:B------:R-:W-:-:S02]  /*18170*/  LEA R39, P4, R38, UR6, 0x2 ;  /* 0x0000000626277c11 */ /* 0x000fc4000f8810ff */
[----:B------:R-:W-:Y:S02]  /*18180*/  ISETP.GE.OR P1, PT, R32, R11, P1 ;  /* 0x0000000b2000720c */ /* 0x000fe40000f26670 */
[----:B------:R-:W-:Y:S01]  /*18190*/  LEA.HI.X R38, R38, UR7, R33, 0x2, P4 ;  /* 0x0000000726267c11 */ /* 0x000fe2000a0f1421 */
[----:B------:R-:W-:Y:S01]  /*181a0*/  SHFL.IDX PT, R66, R39, 0x1, 0x1c1f ;  /* 0x003c1f0027427f89 */ /* 0x000fe200000e0000 */
[----:B------:R-:W-:Y:S02]  /*181b0*/  SEL R32, R60, R49, P0 ;  /* 0x000000313c207207 */ /* 0x000fe40000000000 */
[----:B------:R-:W-:Y:S01]  /*181c0*/  SEL R33, R94, R59, P0 ;  /* 0x0000003b5e217207 */ /* 0x000fe20000000000 */
[----:B------:R-:W-:Y:S01]  /*181d0*/  SHFL.IDX PT, R65, R38, RZ, 0x1c1f ;  /* 0x001c1fff26417589 */ /* 0x000fe200000e0000 */
[----:B------:R-:W-:Y:S02]  /*181e0*/  SEL R35, R59, R94, P0 ;  /* 0x0000005e3b237207 */ /* 0x000fe40000000000 */
[----:B0-----:R-:W-:Y:S01]  /*181f0*/  SEL R40, R64, R51, P0 ;  /* 0x0000003340287207 */ /* 0x001fe20000000000 */
[----:B------:R-:W-:Y:S01]  /*18200*/  SHFL.IDX PT, R67, R38, 0x1, 0x1c1f ;  /* 0x003c1f0026437f89 */ /* 0x000fe200000e0000 */
[----:B------:R-:W-:-:S02]  /*18210*/  SEL R42, R51, R64, P0 ;  /* 0x00000040332a7207 */ /* 0x000fc40000000000 */
[----:B------:R-:W-:Y:S01]  /*18220*/  SEL R41, R100, R61, P0 ;  /* 0x0000003d64297207 */ /* 0x000fe20000000000 */
[----:B------:R-:W-:Y:S01]  /*18230*/  STSM.16.M88.4 [R85], R32 ;  /* 0x0000002055007844 */ /* 0x000fe20000000200 */
[----:B------:R-:W-:Y:S02]  /*18240*/  SEL R43, R61, R100, P0 ;  /* 0x000000643d2b7207 */ /* 0x000fe40000000000 */
[----:B------:R-:W-:Y:S01]  /*18250*/  SEL R73, R108, R75, P0 ;  /* 0x0000004b6c497207 */ /* 0x000fe20000000000 */
[----:B------:R-:W0:Y:S01]  /*18260*/  SHFL.IDX PT, R64, R39, RZ, 0x1c1f ;  /* 0x001c1fff27407589 */ /* 0x000e2200000e0000 */
[----:B--2---:R-:W-:Y:S02]  /*18270*/  SEL R76, R78, R57, P0 ;  /* 0x000000394e4c7207 */ /* 0x004fe40000000000 */
[----:B------:R-:W-:Y:S01]  /*18280*/  SEL R75, R75, R108, P0 ;  /* 0x0000006c4b4b7207 */ /* 0x000fe20000000000 */
[----:B------:R-:W-:Y:S01]  /*18290*/  STSM.16.M88.4 [R83], R40 ;  /* 0x0000002853007844 */ /* 0x000fe20000000200 */
[----:B------:R-:W-:-:S02]  /*182a0*/  SEL R77, R112, R79, P0 ;  /* 0x0000004f704d7207 */ /* 0x000fc40000000000 */
[----:B------:R-:W-:Y:S01]  /*182b0*/  SEL R78, R57, R78, P0 ;  /* 0x0000004e394e7207 */ /* 0x000fe20000000000 */
[----:B------:R-:W-:Y:S01]  /*182c0*/  STSM.16.M88.4 [R81], R52 ;  /* 0x0000003451007844 */ /* 0x000fe20000000200 */
[----:B------:R-:W-:-:S03]  /*182d0*/  SEL R79, R79, R112, P0 ;  /* 0x000000704f4f7207 */ /* 0x000fc60000000000 */
[----:B------:R-:W-:Y:S04]  /*182e0*/  STSM.16.M88.4 [R71], R72 ;  /* 0x0000004847007844 */ /* 0x000fe80000000200 */
[----:B------:R1:W-:Y:S01]  /*182f0*/  STSM.16.M88.4 [R69], R76 ;  /* 0x0000004c45007844 */ /* 0x0003e20000000200 */
[----:B------:R-:W-:Y:S08]  /*18300*/  BAR.SYNC.DEFER_BLOCKING 0x1, 0x100 ;  /* 0x0044000000007b1d */ /* 0x000ff00000010000 */
[----:B-1----:R-:W1:Y:S01]  /*18310*/  @P2 LDC R69, c[0x0][0xbec] ;  /* 0x0002fb00ff452b82 */ /* 0x002e620000000800 */
[----:B0-----:R0:W-:Y:S01]  /*18320*/  @!P3 ST.E desc[UR50][R64.64], R7 ;  /* 0x000000074000b985 */ /* 0x0011e2000c101932 */
[----:B------:R-:W-:-:S03]  /*18330*/  UIMAD UR5, UR12, UR8, URZ ;  /* 0x000000080c0572a4 */ /* 0x000fc6000f8e023f */
[----:B------:R1:W-:Y:S03]  /*18340*/  @!P1 ST.E desc[UR50][R66.64], R6 ;  /* 0x0000000642009985 */ /* 0x0003e6000c101932 */
[----:B0-----:R-:W0:Y:S01]  /*18350*/  @P2 LDC R7, c[0x0][0xbf0] ;  /* 0x0002fc00ff072b82 */ /* 0x001e220000000800 */
[----:B------:R2:W5:Y:S01]  /*18360*/  LD.E.128 R52, desc[UR50][R14.64] ;  /* 0x000000320e347980 */ /* 0x000562000c101d00 */
[----:B------:R-:W-:Y:S02]  /*18370*/  UIMAD.WIDE.U32 UR6, UR42, UR8, URZ ;  /* 0x000000082a0672a5 */ /* 0x000fe4000f8e003f */
[----:B------:R-:W-:Y:S01]  /*18380*/  UIMAD UR5, UR42, UR9, UR5 ;  /* 0x000000092a0572a4 */ /* 0x000fe2000f8e0205 */
[----:B------:R3:W5:Y:S04]  /*18390*/  LD.E.128 R40, desc[UR50][R12.64] ;  /* 0x000000320c287980 */ /* 0x000768000c101d00 */
[----:B------:R-:W5:Y:S01]  /*183a0*/  LD.E.128 R36, desc[UR50][R36.64] ;  /* 0x0000003224247980 */ /* 0x000f62000c101d00 */
[----:B--2---:R-:W-:Y:S01]  /*183b0*/  VIADD R14, R10, UR36 ;  /* 0x000000240a0e7c36 */ /* 0x004fe20008000000 */
[----:B------:R-:W-:-:S02]  /*183c0*/  UIMAD UR8, UR13, UR10, URZ ;  /* 0x0000000a0d0872a4 */ /* 0x000fc4000f8e023f */
[----:B------:R2:W5:Y:S01]  /*183d0*/  LD.E.128 R48, desc[UR50][R30.64] ;  /* 0x000000321e307980 */ /* 0x000562000c101d00 */
[----:B-1----:R-:W-:Y:S01]  /*183e0*/  @P2 IMAD.HI.U32 R6, R14, R69, RZ ;  /* 0x000000450e062227 */ /* 0x002fe200078e00ff */
[----:B------:R-:W-:Y:S02]  /*183f0*/  UIADD3 UR7, UR7, UR5, URZ ;  /* 0x0000000507077290 */ /* 0x000fe4000fffe03f */
[----:B------:R2:W5:Y:S01]  /*18400*/  LD.E.128 R44, desc[UR50][R28.64] ;  /* 0x000000321c2c7980 */ /* 0x000562000c101d00 */
[----:B---3--:R-:W-:Y:S01]  /*18410*/  IMAD.MOV.U32 R13, RZ, RZ, R14 ;  /* 0x000000ffff0d7224 */ /* 0x008fe200078e000e */
[----:B------:R-:W-:Y:S02]  /*18420*/  UIMAD UR5, UR44, UR11, UR8 ;  /* 0x0000000b2c0572a4 */ /* 0x000fe4000f8e0208 */
[----:B------:R2:W5:Y:S01]  /*18430*/  LD.E.128 R32, desc[UR50][R26.64] ;  /* 0x000000321a207980 */ /* 0x000562000c101d00 */
[----:B------:R-:W-:Y:S01]  /*18440*/  UIMAD.WIDE.U32 UR6, UR44, UR10, UR6 ;  /* 0x0000000a2c0672a5 */ /* 0x000fe2000f8e0006 */
[----:B0-----:R-:W-:Y:S01]  /*18450*/  @P2 SHF.R.U32.HI R13, RZ, R7, R6 ;  /* 0x00000007ff0d2219 */ /* 0x001fe20000011606 */
[----:B------:R-:W-:-:S02]  /*18460*/  ULDC.64 UR8, c[0x0][0xae0] ;  /* 0x0002b80000087ab9 */ /* 0x000fc40000000a00 */
[----:B------:R-:W-:Y:S01]  /*18470*/  UIADD3 UR5, UR7, UR5, URZ ;  /* 0x0000000507057290 */ /* 0x000fe2000fffe03f */
[----:B------:R2:W5:Y:S01]  /*18480*/  LD.E.128 R60, desc[UR50][R24.64] ;  /* 0x00000032183c7980 */ /* 0x000562000c101d00 */
[--C-:B------:R-:W-:Y:S01]  /*18490*/  SHF.R.S32.HI R10, RZ, 0x1f, R13.reuse ;  /* 0x0000001fff0a7819 */ /* 0x100fe2000001140d */
[----:B------:R-:W-:Y:S02]  /*184a0*/  IMAD.MOV R12, RZ, RZ, -R13 ;  /* 0x000000ffff0c7224 */ /* 0x000fe400078e0a0d */
[----:B------:R-:W-:Y:S01]  /*184b0*/  IMAD.U32 R7, RZ, RZ, UR7 ;  /* 0x00000007ff077e24 */ /* 0x000fe2000f8e00ff */
[----:B------:R2:W5:Y:S01]  /*184c0*/  LD.E.128 R56, desc[UR50][R20.64] ;  /* 0x0000003214387980 */ /* 0x000562000c101d00 */
[----:B------:R-:W-:Y:S02]  /*184d0*/  IMAD R10, R10, UR8, RZ ;  /* 0x000000080a0a7c24 */ /* 0x000fe4000f8e02ff */
[----:B------:R-:W-:Y:S01]  /*184e0*/  IMAD R17, R17, R12, R14 ;  /* 0x0000000c11117224 */ /* 0x000fe200078e020e */
        /* <DEDUP_REMOVED lines=8> */
[----:B------:R-:W-:-:S02]  /*18570*/  IMAD.U32 R7, RZ, RZ, UR5 ;  /* 0x00000005ff077e24 */ /* 0x000fc4000f8e00ff */
[C---:B------:R-:W-:Y:S01]  /*18580*/  IMAD R15, R13.reuse, UR9, R10 ;  /* 0x000000090d0f7c24 */ /* 0x040fe2000f8e020a */
[----:B------:R-:W-:Y:S01]  /*18590*/  SHF.R.S32.HI R10, RZ, 0x1f, R17 ;  /* 0x0000001fff0a7819 */ /* 0x000fe20000011411 */
[----:B------:R-:W-:-:S04]  /*185a0*/  IMAD.WIDE.U32 R6, R13, UR8, R6 ;  /* 0x000000080d067c25 */ /* 0x000fc8000f8e0006 */
[----:B------:R-:W-:Y:S02]  /*185b0*/  VIADD R14, R9, UR36 ;  /* 0x00000024090e7c36 */ /* 0x000fe40008000000 */
[----:B------:R-:W-:Y:S02]  /*185c0*/  IMAD.IADD R7, R7, 0x1, R15 ;  /* 0x0000000107077824 */ /* 0x000fe400078e020f */
[----:B------:R-:W-:Y:S02]  /*185d0*/  IMAD R12, R10, UR6, RZ ;  /* 0x000000060a0c7c24 */ /* 0x000fe4000f8e02ff */
[----:B------:R-:W-:Y:S02]  /*185e0*/  VIADD R10, R14, 0x20 ;  /* 0x000000200e0a7836 */ /* 0x000fe40000000000 */
[C---:B------:R-:W-:Y:S02]  /*185f0*/  IMAD R9, R17.reuse, UR7, R12 ;  /* 0x0000000711097c24 */ /* 0x040fe4000f8e020c */
[----:B------:R-:W-:Y:S01]  /*18600*/  IMAD.WIDE.U32 R6, R17, UR6, R6 ;  /* 0x0000000611067c25 */ /* 0x000fe2000f8e0006 */
[-C--:B------:R-:W-:Y:S01]  /*18610*/  ISETP.GE.AND P0, PT, R10, R11.reuse, PT ;  /* 0x0000000b0a00720c */ /* 0x080fe20003f06270 */
[----:B------:R-:W-:Y:S01]  /*18620*/  ULDC.64 UR6, c[0x0][0xa80] ;  /* 0x0002a00000067ab9 */ /* 0x000fe20000000a00 */
[C---:B------:R-:W-:Y:S01]  /*18630*/  ISETP.GE.AND P2, PT, R14.reuse, R11, PT ;  /* 0x0000000b0e00720c */ /* 0x040fe20003f46270 */
[----:B------:R-:W-:Y:S01]  /*18640*/  VIADD R10, R14, 0x40 ;  /* 0x000000400e0a7836 */ /* 0x000fe20000000000 */
[----:B------:R-:W-:Y:S01]  /*18650*/  LEA R12, P3, R6, UR6, 0x1 ;  /* 0x00000006060c7c11 */ /* 0x000fe2000f8608ff */
[----:B------:R-:W-:-:S02]  /*18660*/  IMAD.IADD R7, R7, 0x1, R9 ;  /* 0x0000000107077824 */ /* 0x000fc400078e0209 */
[----:B------:R-:W-:Y:S01]  /*18670*/  VIADD R8, R8, 0x2e820 ;  /* 0x0002e82008087836 */ /* 0x000fe20000000000 */
[----:B------:R-:W-:Y:S02]  /*18680*/  ISETP.GE.AND P1, PT, R10, R11, PT ;  /* 0x0000000b0a00720c */ /* 0x000fe40003f26270 */
[----:B------:R-:W-:Y:S02]  /*18690*/  LEA.HI.X R10, R6, UR7, R7, 0x1, P3 ;  /* 0x00000007060a7c11 */ /* 0x000fe400098f0c07 */
[----:B------:R-:W-:Y:S01]  /*186a0*/  PRMT R8, RZ, 0x654, R8 ;  /* 0x00000654ff087816 */ /* 0x000fe20000000008 */
[----:B0-----:R2:W0:Y:S01]  /*186b0*/  SHFL.IDX PT, R7, R12, RZ, 0x181f ;  /* 0x00181fff0c077589 */ /* 0x00142200000e0000 */
[----:B------:R-:W-:Y:S02]  /*186c0*/  BSSY B1, `(.L_x_6633) ;  /* 0x000000d000017945 */ /* 0x000fe40003800000 */
[----:B------:R2:W-:Y:S01]  /*186d0*/  SYNCS.ARRIVE.TRANS64.RED.A1T0 RZ, [R8+URZ], RZ ;  /* 0x000000ff08ff79a7 */ /* 0x0005e2000810043f */
[----:B------:R2:W1:Y:S01]  /*186e0*/  SHFL.IDX PT, R9, R10, RZ, 0x181f ;  /* 0x00181fff0a097589 */ /* 0x00046200000e0000 */
[----:B------:R-:W-:Y:S05]  /*186f0*/  @P2 BRA `(.L_x_6634) ;  /* 0x0000000000242947 */ /* 0x000fea0003800000 */
[----:B------:R-:W-:Y:S02]  /*18700*/  ULDC UR5, c[0x0][0xac8] ;  /* 0x0002b20000057ab9 */ /* 0x000fe40000000800 */
[----:B------:R-:W-:Y:S02]  /*18710*/  ISETP.GE.AND P2, PT, R4, UR5, PT ;  /* 0x0000000504007c0c */ /* 0x000fe4000bf46270 */
[----:B------:R-:W-:-:S11]  /*18720*/  ISETP.GE.AND P3, PT, R0, UR5, PT ;  /* 0x0000000500007c0c */ /* 0x000fd6000bf66270 */
[-C--:B0-----:R-:W-:Y:S02]  /*18730*/  @!P2 LEA R6, P4, R4, R7.reuse, 0x1 ;  /* 0x000000070406a211 */ /* 0x081fe400078808ff */
[----:B--2---:R-:W-:Y:S02]  /*18740*/  @!P3 LEA R8, P5, R0, R7, 0x1 ;  /* 0x000000070008b211 */ /* 0x004fe400078a08ff */
[-C--:B-1----:R-:W-:Y:S02]  /*18750*/  @!P2 LEA.HI.X R7, R4, R9.reuse, R5, 0x1, P4 ;  /* 0x000000090407a211 */ /* 0x082fe400020f0c05 */
[----:B------:R-:W-:-:S03]  /*18760*/  @!P3 LEA.HI.X R9, R0, R9, R3, 0x1, P5 ;  /* 0x000000090009b211 */ /* 0x000fc600028f0c03 */
[----:B-----5:R3:W-:Y:S04]  /*18770*/  @!P2 ST.E.128 desc[UR50][R6.64], R36 ;  /* 0x000000240600a985 */ /* 0x0207e8000c101d32 */
[----:B------:R3:W-:Y:S02]  /*18780*/  @!P3 ST.E.128 desc[UR50][R8.64], R60 ;  /* 0x0000003c0800b985 */ /* 0x0007e4000c101d32 */
.L_x_6634:
[----:B------:R-:W-:Y:S05]  /*18790*/  BSYNC B1 ;  /* 0x0000000000017941 */ /* 0x000fea0003800000 */
.L_x_6633:
[----:B-1-3--:R1:W3:Y:S01]  /*187a0*/  SHFL.IDX PT, R9, R10, 0x1, 0x181f ;  /* 0x00381f000a097f89 */ /* 0x00a2e200000e0000 */
[----:B------:R-:W-:Y:S03]  /*187b0*/  BSSY B1, `(.L_x_6635) ;  /* 0x000000c000017945 */ /* 0x000fe60003800000 */
[----:B0-----:R1:W0:Y:S01]  /*187c0*/  SHFL.IDX PT, R7, R12, 0x1, 0x181f ;  /* 0x00381f000c077f89 */ /* 0x00122200000e0000 */
[----:B------:R-:W-:Y:S05]  /*187d0*/  @P0 BRA `(.L_x_6636) ;  /* 0x0000000000240947 */ /* 0x000fea0003800000 */
[----:B------:R-:W-:Y:S02]  /*187e0*/  ULDC UR5, c[0x0][0xac8] ;  /* 0x0002b20000057ab9 */ /* 0x000fe40000000800 */
[----:B------:R-:W-:Y:S02]  /*187f0*/  ISETP.GE.AND P3, PT, R4, UR5, PT ;  /* 0x0000000504007c0c */ /* 0x000fe4000bf66270 */
[----:B------:R-:W-:-:S11]  /*18800*/  ISETP.GE.AND P4, PT, R0, UR5, PT ;  /* 0x0000000500007c0c */ /* 0x000fd6000bf86270 */
[-C--:B0-----:R-:W-:Y:S02]  /*18810*/  @!P3 LEA R6, P0, R4, R7.reuse, 0x1 ;  /* 0x000000070406b211 */ /* 0x081fe400078008ff */
[----:B--2---:R-:W-:Y:S02]  /*18820*/  @!P4 LEA R8, P2, R0, R7, 0x1 ;  /* 0x000000070008c211 */ /* 0x004fe400078408ff */
[-C--:B---3--:R-:W-:Y:S02]  /*18830*/  @!P3 LEA.HI.X R7, R4, R9.reuse, R5, 0x1, P0 ;  /* 0x000000090407b211 */ /* 0x088fe400000f0c05 */
[----:B------:R-:W-:-:S03]  /*18840*/  @!P4 LEA.HI.X R9, R0, R9, R3, 0x1, P2 ;  /* 0x000000090009c211 */ /* 0x000fc600010f0c03 */
[----:B-----5:R4:W-:Y:S04]  /*18850*/  @!P3 ST.E.128 desc[UR50][R6.64], R48 ;  /* 0x000000300600b985 */ /* 0x0209e8000c101d32 */
[----:B------:R4:W-:Y:S02]  /*18860*/  @!P4 ST.E.128 desc[UR50][R8.64], R56 ;  /* 0x000000380800c985 */ /* 0x0009e4000c101d32 */
.L_x_6636:
[----:B------:R-:W-:Y:S05]  /*18870*/  BSYNC B1 ;  /* 0x0000000000017941 */ /* 0x000fea0003800000 */
.L_x_6635:
[----:B---34-:R3:W4:Y:S01]  /*18880*/  SHFL.IDX PT, R9, R10, 0x2, 0x181f ;  /* 0x00581f000a097f89 */ /* 0x01872200000e0000 */
        /* <DEDUP_REMOVED lines=8> */
[-C--:B----4-:R-:W-:Y:S02]  /*18910*/  @!P2 LEA.HI.X R7, R4, R9.reuse, R5, 0x1, P0 ;  /* 0x000000090407a211 */ /* 0x090fe400000f0c05 */
[----:B------:R-:W-:-:S03]  /*18920*/  @!P3 LEA.HI.X R9, R0, R9, R3, 0x1, P1 ;  /* 0x000000090009b211 */ /* 0x000fc600008f0c03 */
[----:B-----5:R0:W-:Y:S04]  /*18930*/  @!P2 ST.E.128 desc[UR50][R6.64], R44 ;  /* 0x0000002c0600a985 */ /* 0x0201e8000c101d32 */
[----:B------:R0:W-:Y:S02]  /*18940*/  @!P3 ST.E.128 desc[UR50][R8.64], R52 ;  /* 0x000000340800b985 */ /* 0x0001e4000c101d32 */
.L_x_6638:
[----:B------:R-:W-:Y:S05]  /*18950*/  BSYNC B1 ;  /* 0x0000000000017941 */ /* 0x000fea0003800000 */
.L_x_6637:
[----:B0-----:R-:W-:Y:S01]  /*18960*/  VIADD R6, R14, 0x60 ;  /* 0x000000600e067836 */ /* 0x001fe20000000000 */
[----:B-123--:R-:W0:Y:S04]  /*18970*/  SHFL.IDX PT, R10, R10, 0x3, 0x181f ;  /* 0x00781f000a0a7f89 */ /* 0x00ee2800000e0000 */
[----:B------:R-:W-:Y:S01]  /*18980*/  ISETP.GE.AND P0, PT, R6, R11, PT ;  /* 0x0000000b0600720c */ /* 0x000fe20003f06270 */
[----:B----4-:R1:W2:-:S12]  /*18990*/  SHFL.IDX PT, R9, R12, 0x3, 0x181f ;  /* 0x00781f000c097f89 */ /* 0x01029800000e0000 */
[----:B-1----:R-:W-:Y:S05]  /*189a0*/  @P0 BRA `(.L_x_6639) ;  /* 0x00000008007c0947 */ /* 0x002fea0003800000 */
[----:B------:R-:W-:Y:S02]  /*189b0*/  ULDC UR5, c[0x0][0xac8] ;  /* 0x0002b20000057ab9 */ /* 0x000fe40000000800 */
[----:B------:R-:W-:-:S13]  /*189c0*/  ISETP.GE.AND P1, PT, R4, UR5, PT ;  /* 0x0000000504007c0c */ /* 0x000fda000bf26270 */
[----:B--2---:R-:W-:-:S04]  /*189d0*/  @!P1 LEA R6, P0, R4, R9, 0x1 ;  /* 0x0000000904069211 */ /* 0x004fc800078008ff */
[----:B0-----:R-:W-:Y:S02]  /*189e0*/  @!P1 LEA.HI.X R7, R4, R10, R5, 0x1, P0 ;  /* 0x0000000a04079211 */ /* 0x001fe400000f0c05 */
[----:B------:R-:W-:-:S03]  /*189f0*/  ISETP.GE.AND P0, PT, R0, UR5, PT ;  /* 0x0000000500007c0c */ /* 0x000fc6000bf06270 */
[----:B-----5:R0:W-:Y:S10]  /*18a00*/  @!P1 ST.E.128 desc[UR50][R6.64], R32 ;  /* 0x0000002006009985 */ /* 0x0201f4000c101d32 */
[----:B------:R-:W-:Y:S05]  /*18a10*/  @P0 BRA `(.L_x_6639) ;  /* 0x0000000800600947 */ /* 0x000fea0003800000 */
[----:B------:R-:W-:-:S04]  /*18a20*/  LEA R4, P0, R0, R9, 0x1 ;  /* 0x0000000900047211 */ /* 0x000fc800078008ff */
[----:B------:R-:W-:-:S05]  /*18a30*/  LEA.HI.X R5, R0, R10, R3, 0x1, P0 ;  /* 0x0000000a00057211 */ /* 0x000fca00000f0c03 */
[----:B------:R1:W-:Y:S01]  /*18a40*/  ST.E.128 desc[UR50][R4.64], R40 ;  /* 0x0000002804007985 */ /* 0x0003e2000c101d32 */
[----:B------:R-:W-:Y:S05]  /*18a50*/  BRA `(.L_x_6639) ;  /* 0x0000000800507947 */ /* 0x000fea0003800000 */
.L_x_6632:
        /* <DEDUP_REMOVED lines=10> */
[----:B------:R-:W2:Y:S01]  /*18b00*/  LDC R10, c[0x0][0xbe8] ;  /* 0x0002fa00ff0a7b82 */ /* 0x000ea20000000800 */
[----:B------:R-:W-:Y:S01]  /*18b10*/  IMAD.U32 R8, RZ, RZ, UR36 ;  /* 0x00000024ff087e24 */ /* 0x000fe2000f8e00ff */
[----:B------:R-:W-:-:S04]  /*18b20*/  ULDC UR5, c[0x0][0xa88] ;  /* 0x0002a20000057ab9 */ /* 0x000fc80000000800 */
[----:B------:R-:W-:Y:S01]  /*18b30*/  IADD3 R8, R8, -0x80, R99 ;  /* 0xffffff8008087810 */ /* 0x000fe20007ffe063 */
[----:B--2---:R-:W-:-:S05]  /*18b40*/  IMAD R7, R10, UR5, RZ ;  /* 0x000000050a077c24 */ /* 0x004fca000f8e02ff */
        /* <DEDUP_REMOVED lines=34> */
.L_x_6641:
[----:B------:R-:W-:Y:S05]  /*18d70*/  BSYNC B1 ;  /* 0x0000000000017941 */ /* 0x000fea0003800000 */
.L_x_6640:
        /* <DEDUP_REMOVED lines=32> */
[C---:B------:R-:W-:Y:S02]  /*18f80*/  VIADD R8, R12.reuse, 0x20 ;  /* 0x000000200c087836 */ /* 0x040fe40000000000 */
[C---:B------:R-:W-:Y:S01]  /*18f90*/  IMAD R9, R13.reuse, UR7, R10 ;  /* 0x000000070d097c24 */ /* 0x040fe2000f8e020a */
[-C--:B------:R-:W-:Y:S01]  /*18fa0*/  ISETP.GE.AND P2, PT, R12, R17.reuse, PT ;  /* 0x000000110c00720c */ /* 0x080fe20003f46270 */
[----:B------:R-:W-:Y:S01]  /*18fb0*/  IMAD.WIDE.U32 R6, R13, UR6, R6 ;  /* 0x000000060d067c25 */ /* 0x000fe2000f8e0006 */
[----:B------:R-:W-:Y:S01]  /*18fc0*/  ISETP.GE.AND P1, PT, R8, R17, PT ;  /* 0x000000110800720c */ /* 0x000fe20003f26270 */
[----:B------:R-:W-:-:S02]  /*18fd0*/  ULDC.64 UR6, c[0x0][0xa80] ;  /* 0x0002a00000067ab9 */ /* 0x000fc40000000a00 */
[----:B------:R-:W-:Y:S01]  /*18fe0*/  VIADD R8, R12, 0x40 ;  /* 0x000000400c087836 */ /* 0x000fe20000000000 */
[----:B------:R-:W-:Y:S01]  /*18ff0*/  LEA R10, P3, R6, UR6, 0x1 ;  /* 0x00000006060a7c11 */ /* 0x000fe2000f8608ff */
[----:B------:R-:W-:-:S03]  /*19000*/  IMAD.IADD R7, R7, 0x1, R9 ;  /* 0x0000000107077824 */ /* 0x000fc600078e0209 */
[----:B------:R-:W-:Y:S01]  /*19010*/  ISETP.GE.AND P0, PT, R8, R17, PT ;  /* 0x000000110800720c */ /* 0x000fe20003f06270 */
[----:B------:R0:W1:Y:S01]  /*19020*/  SHFL.IDX PT, R9, R10, RZ, 0x181f ;  /* 0x00181fff0a097589 */ /* 0x00006200000e0000 */
[----:B------:R-:W-:-:S05]  /*19030*/  LEA.HI.X R8, R6, UR7, R7, 0x1, P3 ;  /* 0x0000000706087c11 */ /* 0x000fca00098f0c07 */
[----:B------:R0:W2:Y:S01]  /*19040*/  SHFL.IDX PT, R7, R8, RZ, 0x181f ;  /* 0x00181fff08077589 */ /* 0x0000a200000e0000 */
[----:B------:R-:W-:Y:S05]  /*19050*/  @P2 BRA `(.L_x_6643) ;  /* 0x0000000000242947 */ /* 0x000fea0003800000 */
[----:B------:R-:W-:Y:S02]  /*19060*/  ULDC UR5, c[0x0][0xac8] ;  /* 0x0002b20000057ab9 */ /* 0x000fe40000000800 */
[----:B------:R-:W-:Y:S02]  /*19070*/  ISETP.GE.AND P4, PT, R4, UR5, PT ;  /* 0x0000000504007c0c */ /* 0x000fe4000bf86270 */
[----:B------:R-:W-:-:S11]  /*19080*/  ISETP.GE.AND P5, PT, R0, UR5, PT ;  /* 0x0000000500007c0c */ /* 0x000fd6000bfa6270 */
[-C--:B-1----:R-:W-:Y:S02]  /*19090*/  @!P4 LEA R14, P2, R4, R9.reuse, 0x1 ;  /* 0x00000009040ec211 */ /* 0x082fe400078408ff */
[----:B------:R-:W-:Y:S02]  /*190a0*/  @!P5 LEA R6, P3, R0, R9, 0x1 ;  /* 0x000000090006d211 */ /* 0x000fe400078608ff */
[-C--:B--2---:R-:W-:Y:S02]  /*190b0*/  @!P4 LEA.HI.X R15, R4, R7.reuse, R5, 0x1, P2 ;  /* 0x00000007040fc211 */ /* 0x084fe400010f0c05 */
[----:B------:R-:W-:-:S03]  /*190c0*/  @!P5 LEA.HI.X R7, R0, R7, R3, 0x1, P3 ;  /* 0x000000070007d211 */ /* 0x000fc600018f0c03 */
[----:B------:R3:W-:Y:S04]  /*190d0*/  @!P4 ST.E.128 desc[UR50][R14.64], RZ ;  /* 0x000000ff0e00c985 */ /* 0x0007e8000c101d32 */
[----:B------:R3:W-:Y:S02]  /*190e0*/  @!P5 ST.E.128 desc[UR50][R6.64], RZ ;  /* 0x000000ff0600d985 */ /* 0x0007e4000c101d32 */
.L_x_6643:
[----:B------:R-:W-:Y:S05]  /*190f0*/  BSYNC B1 ;  /* 0x0000000000017941 */ /* 0x000fea0003800000 */
.L_x_6642:
[----:B--23--:R2:W3:Y:S01]  /*19100*/  SHFL.IDX PT, R7, R8, 0x1, 0x181f ;  /* 0x00381f0008077f89 */ /* 0x00c4e200000e0000 */
[----:B------:R-:W-:Y:S03]  /*19110*/  BSSY B1, `(.L_x_6644) ;  /* 0x000000c000017945 */ /* 0x000fe60003800000 */
[----:B-1----:R2:W1:Y:S01]  /*19120*/  SHFL.IDX PT, R9, R10, 0x1, 0x181f ;  /* 0x00381f000a097f89 */ /* 0x00246200000e0000 */
[----:B------:R-:W-:Y:S05]  /*19130*/  @P1 BRA `(.L_x_6645) ;  /* 0x0000000000241947 */ /* 0x000fea0003800000 */
[----:B------:R-:W-:Y:S02]  /*19140*/  ULDC UR5, c[0x0][0xac8] ;  /* 0x0002b20000057ab9 */ /* 0x000fe40000000800 */
[----:B------:R-:W-:Y:S02]  /*19150*/  ISETP.GE.AND P3, PT, R4, UR5, PT ;  /* 0x0000000504007c0c */ /* 0x000fe4000bf66270 */
[----:B------:R-:W-:-:S11]  /*19160*/  ISETP.GE.AND P4, PT, R0, UR5, PT ;  /* 0x0000000500007c0c */ /* 0x000fd6000bf86270 */
[-C--:B-1----:R-:W-:Y:S02]  /*19170*/  @!P3 LEA R14, P1, R4, R9.reuse, 0x1 ;  /* 0x00000009040eb211 */ /* 0x082fe400078208ff */
[----:B------:R-:W-:Y:S02]  /*19180*/  @!P4 LEA R6, P2, R0, R9, 0x1 ;  /* 0x000000090006c211 */ /* 0x000fe400078408ff */
[-C--:B---3--:R-:W-:Y:S02]  /*19190*/  @!P3 LEA.HI.X R15, R4, R7.reuse, R5, 0x1, P1 ;  /* 0x00000007040fb211 */ /* 0x088fe400008f0c05 */
[----:B------:R-:W-:-:S03]  /*191a0*/  @!P4 LEA.HI.X R7, R0, R7, R3, 0x1, P2 ;  /* 0x000000070007c211 */ /* 0x000fc600010f0c03 */
[----:B------:R4:W-:Y:S04]  /*191b0*/  @!P3 ST.E.128 desc[UR50][R14.64], RZ ;  /* 0x000000ff0e00b985 */ /* 0x0009e8000c101d32 */
[----:B------:R4:W-:Y:S02]  /*191c0*/  @!P4 ST.E.128 desc[UR50][R6.64], RZ ;  /* 0x000000ff0600c985 */ /* 0x0009e4000c101d32 */
.L_x_6645:
[----:B------:R-:W-:Y:S05]  /*191d0*/  BSYNC B1 ;  /* 0x0000000000017941 */ /* 0x000fea0003800000 */
.L_x_6644:
[----:B---34-:R3:W4:Y:S01]  /*191e0*/  SHFL.IDX PT, R7, R8, 0x2, 0x181f ;  /* 0x00581f0008077f89 */ /* 0x01872200000e0000 */
        /* <DEDUP_REMOVED lines=8> */
[-C--:B----4-:R-:W-:Y:S02]  /*19270*/  @!P2 LEA.HI.X R15, R4, R7.reuse, R5, 0x1, P0 ;  /* 0x00000007040fa211 */ /* 0x090fe400000f0c05 */
[----:B------:R-:W-:-:S03]  /*19280*/  @!P3 LEA.HI.X R7, R0, R7, R3, 0x1, P1 ;  /* 0x000000070007b211 */ /* 0x000fc600008f0c03 */
[----:B------:R1:W-:Y:S04]  /*19290*/  @!P2 ST.E.128 desc[UR50][R14.64], RZ ;  /* 0x000000ff0e00a985 */ /* 0x0003e8000c101d32 */
[----:B------:R1:W-:Y:S02]  /*192a0*/  @!P3 ST.E.128 desc[UR50][R6.64], RZ ;  /* 0x000000ff0600b985 */ /* 0x0003e4000c101d32 */
.L_x_6647:
[----:B------:R-:W-:Y:S05]  /*192b0*/  BSYNC B1 ;  /* 0x0000000000017941 */ /* 0x000fea0003800000 */
.L_x_6646:
[----:B-1----:R-:W-:Y:S01]  /*192c0*/  VIADD R6, R12, 0x60 ;  /* 0x000000600c067836 */ /* 0x002fe20000000000 */
[----:B----4-:R1:W4:Y:S04]  /*192d0*/  SHFL.IDX PT, R7, R8, 0x3, 0x181f ;  /* 0x00781f0008077f89 */ /* 0x01032800000e0000 */
[----:B------:R-:W-:Y:S01]  /*192e0*/  ISETP.GE.AND P0, PT, R6, R17, PT ;  /* 0x000000110600720c */ /* 0x000fe20003f06270 */
[----:B------:R1:W0:-:S12]  /*192f0*/  SHFL.IDX PT, R9, R10, 0x3, 0x181f ;  /* 0x00781f000a097f89 */ /* 0x00021800000e0000 */
[----:B-1----:R-:W-:Y:S05]  /*19300*/  @P0 BRA `(.L_x_6639) ;  /* 0x0000000000240947 */ /* 0x002fea0003800000 */
[----:B------:R-:W-:Y:S02]  /*19310*/  ULDC UR5, c[0x0][0xac8] ;  /* 0x0002b20000057ab9 */ /* 0x000fe40000000800 */
[----:B------:R-:W-:Y:S02]  /*19320*/  ISETP.GE.AND P2, PT, R4, UR5, PT ;  /* 0x0000000504007c0c */ /* 0x000fe4000bf46270 */
[----:B------:R-:W-:-:S11]  /*19330*/  ISETP.GE.AND P3, PT, R0, UR5, PT ;  /* 0x0000000500007c0c */ /* 0x000fd6000bf66270 */
[-C--:B0-23--:R-:W-:Y:S02]  /*19340*/  @!P2 LEA R8, P0, R4, R9.reuse, 0x1 ;  /* 0x000000090408a211 */ /* 0x08dfe400078008ff */
[----:B------:R-:W-:Y:S02]  /*19350*/  @!P3 LEA R6, P1, R0, R9, 0x1 ;  /* 0x000000090006b211 */ /* 0x000fe400078208ff */
[-C--:B----4-:R-:W-:Y:S02]  /*19360*/  @!P2 LEA.HI.X R9, R4, R7.reuse, R5, 0x1, P0 ;  /* 0x000000070409a211 */ /* 0x090fe400000f0c05 */
[----:B------:R-:W-:-:S03]  /*19370*/  @!P3 LEA.HI.X R7, R0, R7, R3, 0x1, P1 ;  /* 0x000000070007b211 */ /* 0x000fc600008f0c03 */
[----:B------:R1:W-:Y:S04]  /*19380*/  @!P2 ST.E.128 desc[UR50][R8.64], RZ ;  /* 0x000000ff0800a985 */ /* 0x0003e8000c101d32 */
[----:B------:R1:W-:Y:S02]  /*19390*/  @!P3 ST.E.128 desc[UR50][R6.64], RZ ;  /* 0x000000ff0600b985 */ /* 0x0003e4000c101d32 */
.L_x_6639:
[----:B------:R-:W-:Y:S05]  /*193a0*/  BSYNC B0 ;  /* 0x0000000000007941 */ /* 0x000fea0003800000 */
.L_x_6631:
[----:B------:R-:W-:Y:S02]  /*193b0*/  ULDC UR5, c[0x0][0xc38] ;  /* 0x00030e0000057ab9 */ /* 0x000fe40000000800 */
[----:B------:R-:W-:-:S06]  /*193c0*/  UISETP.GE.AND UP0, UPT, UR4, UR5, UPT ;  /* 0x000000050400728c */ /* 0x000fcc000bf06270 */
[----:B------:R-:W-:-:S13]  /*193d0*/  PLOP3.LUT P0, PT, PT, PT, UP0, 0x80, 0x0 ;  /* 0x000000000000781c */ /* 0x000fda0003f0f008 */
[----:B------:R-:W-:Y:S05]  /*193e0*/  @!P0 BRA `(.L_x_6648) ;  /* 0xfffffe78004c8947 */ /* 0x000fea000383ffff */
[----:B------:R-:W-:Y:S05]  /*193f0*/  EXIT ;  /* 0x000000000000794d */ /* 0x000fea0003800000 */
.L_x_6546:
        /* <DEDUP_REMOVED lines=26> */
[C---:B--2---:R-:W-:Y:S01]  /*195a0*/  IMAD.SHL.U32 R0, R7.reuse, 0x20, RZ ;  /* 0x0000002007007824 */ /* 0x044fe200078e00ff */
[C---:B------:R-:W-:Y:S01]  /*195b0*/  LOP3.LUT P0, RZ, R7.reuse, 0x4, RZ, 0xc0, !PT ;  /* 0x0000000407ff7812 */ /* 0x040fe2000780c0ff */
[----:B------:R-:W-:Y:S01]  /*195c0*/  IMAD.SHL.U32 R5, R7, 0x4, RZ ;  /* 0x0000000407057824 */ /* 0x000fe200078e00ff */
[----:B------:R-:W-:Y:S02]  /*195d0*/  SHF.R.U32.HI R3, RZ, 0x5, R6 ;  /* 0x00000005ff037819 */ /* 0x000fe40000011606 */
[----:B------:R-:W-:-:S04]  /*195e0*/  LOP3.LUT R2, R0, 0x80, RZ, 0xc0, !PT ;  /* 0x0000008000027812 */ /* 0x000fc800078ec0ff */
[----:B------:R-:W-:-:S04]  /*195f0*/  LOP3.LUT R2, R2, 0x10, R7, 0xf8, !PT ;  /* 0x0000001002027812 */ /* 0x000fc800078ef807 */
[----:B------:R-:W-:Y:S02]  /*19600*/  LOP3.LUT R5, R2, 0x10, R5, 0x78, !PT ;  /* 0x0000001002057812 */ /* 0x000fe400078e7805 */
        /* <DEDUP_REMOVED lines=8> */
[----:B------:R-:W-:-:S05]  /*19690*/  IMAD.SHL.U32 R3, R7, 0x10, RZ ;  /* 0x0000001007037824 */ /* 0x000fca00078e00ff */
[----:B------:R-:W-:Y:S02]  /*196a0*/  LOP3.LUT R5, R2, 0x70, R3, 0x78, !PT ;  /* 0x0000007002057812 */ /* 0x000fe400078e7803 */
[----:B------:R-:W-:Y:S02]  /*196b0*/  SHF.R.U32.HI R2, RZ, 0x3, R6 ;  /* 0x00000003ff027819 */ /* 0x000fe40000011606 */
[----:B0-----:R-:W-:Y:S01]  /*196c0*/  LOP3.LUT R4, R5, 0xc00, R0, 0xf8, !PT ;  /* 0x00000c0005047812 */ /* 0x001fe200078ef800 */
[----:B------:R-:W-:Y:S01]  /*196d0*/  IMAD.SHL.U32 R5, R7, 0x2, RZ ;  /* 0x0000000207057824 */ /* 0x000fe200078e00ff */
[----:B------:R-:W-:-:S03]  /*196e0*/  LOP3.LUT R0, R3, 0x3f0, RZ, 0xc0, !PT ;  /* 0x000003f003007812 */ /* 0x000fc600078ec0ff */
[----:B------:R-:W-:Y:S01]  /*196f0*/  STL [R1], R4 ;  /* 0x0000000401007387 */ /* 0x000fe20000100800 */
[----:B------:R-:W-:Y:S01]  /*19700*/  LOP3.LUT R5, R0, 0x70, R5, 0x78, !PT ;  /* 0x0000007000057812 */ /* 0x000fe200078e7805 */
[----:B------:R-:W-:Y:S01]  /*19710*/  IMAD.SHL.U32 R0, R6, 0x10, RZ ;  /* 0x0000001006007824 */ /* 0x000fe200078e00ff */
[----:B------:R-:W-:Y:S01]  /*19720*/  LOP3.LUT R6, R2, 0x70, R3, 0xf8, !PT ;  /* 0x0000007002067812 */ /* 0x000fe200078ef803 */
[----:B------:R-:W-:-:S03]  /*19730*/  IMAD.U32 R2, RZ, RZ, UR6 ;  /* 0x00000006ff027e24 */ /* 0x000fc6000f8e00ff */
[----:B------:R-:W-:Y:S01]  /*19740*/  LOP3.LUT R5, R5, 0x400, R0, 0xf8, !PT ;  /* 0x0000040005057812 */ /* 0x000fe200078ef800 */
[----:B------:R-:W-:-:S04]  /*19750*/  IMAD.MOV.U32 R0, RZ, RZ, 0x40 ;  /* 0x00000040ff007424 */ /* 0x000fc800078e00ff */
[----:B------:R-:W-:Y:S01]  /*19760*/  IMAD.IADD R3, R18, 0x1, R5 ;  /* 0x0000000112037824 */ /* 0x000fe200078e0205 */
[----:B------:R-:W-:-:S04]  /*19770*/  SEL R0, R0, 0xffffffc0, !P0 ;  /* 0xffffffc000007807 */ /* 0x000fc80004000000 */
[----:B------:R-:W-:Y:S01]  /*19780*/  STL [R1+0x24], R3 ;  /* 0x0000240301007387 */ /* 0x000fe20000100800 */
[----:B------:R-:W-:-:S03]  /*19790*/  IMAD.IADD R0, R0, 0x1, R4 ;  /* 0x0000000100007824 */ /* 0x000fc600078e0204 */
[----:B------:R-:W-:Y:S04]  /*197a0*/  STL [R1+0x28], RZ ;  /* 0x000028ff01007387 */ /* 0x000fe80000100800 */
[----:B------:R0:W-:Y:S04]  /*197b0*/  STL [R1+0x20], R2 ;  /* 0x0000200201007387 */ /* 0x0001e80000100800 */
[----:B------:R1:W-:Y:S01]  /*197c0*/  STL [R1+0x4], RZ ;  /* 0x000004ff01007387 */ /* 0x0003e20000100800 */
[----:B0-----:R-:W-:-:S05]  /*197d0*/  IMAD.MOV.U32 R2, RZ, RZ, 0x1 ;  /* 0x00000001ff027424 */ /* 0x001fca00078e00ff */
[----:B------:R1:W-:Y:S04]  /*197e0*/  STL [R1+0x8], R2 ;  /* 0x0000080201007387 */ /* 0x0003e80000100800 */
[----:B------:R1:W-:Y:S02]  /*197f0*/  STL [R1+0x1c], R0 ;  /* 0x00001c0001007387 */ /* 0x0003e40000100800 */
.L_x_6714:
[----:B-12---:R-:W2:Y:S01]  /*19800*/  LDL R0, [R1+0x20] ;  /* 0x0000200001007983 */ /* 0x006ea20000100800 */
        /* <DEDUP_REMOVED lines=22> */
.L_x_6650:
[----:B------:R-:W-:Y:S01]  /*19970*/  ULDC UR9, c[0x0][0xc54] ;  /* 0x0003150000097ab9 */ /* 0x000fe20000000800 */
[----:B------:R-:W-:Y:S01]  /*19980*/  UMOV UR7, UR8 ;  /* 0x0000000800077c82 */ /* 0x000fe20008000000 */
[----:B------:R-:W-:-:S11]  /*19990*/  UISETP.NE.AND UP0, UPT, UR9, 0x1, UPT ;  /* 0x000000010900788c */ /* 0x000fd6000bf05270 */
[----:B------:R-:W-:Y:S02]  /*199a0*/  @UP0 ULDC.64 UR10, c[0x0][0xc58] ;  /* 0x00031600000a0ab9 */ /* 0x000fe40000000a00 */
[----:B------:R-:W-:-:S04]  /*199b0*/  UIMAD.WIDE.U32 UR4, UR8, UR10, URZ ;  /* 0x0000000a080472a5 */ /* 0x000fc8000f8e003f */
[----:B------:R-:W-:-:S04]  /*199c0*/  @UP0 USHF.R.U32.HI UR7, URZ, UR11, UR5 ;  /* 0x0000000b3f070299 */ /* 0x000fc80008011605 */
[----:B------:R-:W-:-:S12]  /*199d0*/  UIMAD UR4, UR7, UR9, URZ ;  /* 0x00000009070472a4 */ /* 0x000fd8000f8e023f */
.L_x_6651:
        /* <DEDUP_REMOVED lines=9> */
[----:B------:R-:W-:Y:S01]  /*19a70*/  ULDC.64 UR8, c[0x0][0x9e0] ;  /* 0x0002780000087ab9 */ /* 0x000fe20000000a00 */
[----:B------:R-:W-:-:S02]  /*19a80*/  UISETP.NE.U32.AND UP0, UPT, UR10, URZ, UPT ;  /* 0x0000003f0a00728c */ /* 0x000fc4000bf05070 */
[----:B------:R-:W-:Y:S01]  /*19a90*/  USHF.L.U32 UR42, UR7, 0x7, URZ ;  /* 0x00000007072a7899 */ /* 0x000fe2000800063f */
[----:B------:R-:W-:Y:S01]  /*19aa0*/  ULDC UR14, c[0x0][0xc54] ;  /* 0x00031500000e7ab9 */ /* 0x000fe20000000800 */
[----:B------:R-:W-:Y:S02]  /*19ab0*/  UISETP.GE.AND UP3, UPT, UR9, 0x1, UPT ;  /* 0x000000010900788c */ /* 0x000fe4000bf66270 */
[----:B------:R-:W-:Y:S02]  /*19ac0*/  UISETP.NE.AND.EX UP0, UPT, UR11, URZ, UPT, UP0 ;  /* 0x0000003f0b00728c */ /* 0x000fe4000bf05300 */
[----:B------:R-:W-:Y:S02]  /*19ad0*/  UIMAD UR14, UR6, UR14, UR4 ;  /* 0x0000000e060e72a4 */ /* 0x000fe4000f8e0204 */
[----:B------:R-:W-:Y:S01]  /*19ae0*/  UIADD3 UR13, UR42, 0x7f, URZ ;  /* 0x0000007f2a0d7890 */ /* 0x000fe2000fffe03f */
[----:B------:R-:W-:Y:S01]  /*19af0*/  PLOP3.LUT P1, PT, PT, PT, UP3, 0x80, 0x0 ;  /* 0x000000000000781c */ /* 0x000fe20003f2f038 */
[----:B------:R-:W-:Y:S01]  /*19b00*/  ULDC UR12, c[0x0][0x424] ;  /* 0x00010900000c7ab9 */ /* 0x000fe20000000800 */
[----:B------:R-:W-:Y:S01]  /*19b10*/  ULDC UR10, c[0x0][0x288] ;  /* 0x0000a200000a7ab9 */ /* 0x000fe20000000800 */
[----:B------:R-:W-:Y:S01]  /*19b20*/  @UP2 ULDC UR4, c[0x0][0xc4c] ;  /* 0x0003130000042ab9 */ /* 0x000fe20000000800 */
[----:B------:R-:W-:Y:S01]  /*19b30*/  @UP1 ULDC UR6, c[0x0][0x44c] ;  /* 0x0001130000061ab9 */ /* 0x000fe20000000800 */
[----:B------:R-:W-:-:S02]  /*19b40*/  UIADD3 UR16, -UR10, 0x1, URZ ;  /* 0x000000010a107890 */ /* 0x000fc4000fffe13f */
[----:B------:R-:W-:Y:S02]  /*19b50*/  UIMAD.WIDE.U32 UR4, UR14, UR4, URZ ;  /* 0x000000040e0472a5 */ /* 0x000fe4000f8e003f */
[----:B------:R-:W-:Y:S02]  /*19b60*/  USEL UR12, UR12, 0x1, UP0 ;  /* 0x000000010c0c7887 */ /* 0x000fe40008000000 */
[----:B------:R-:W-:Y:S01]  /*19b70*/  UIMAD.WIDE.U32 UR6, UR13, UR6, URZ ;  /* 0x000000060d0672a5 */ /* 0x000fe2000f8e003f */
[----:B------:R-:W-:Y:S01]  /*19b80*/  ULDC UR11, c[0x0][0x2f0] ;  /* 0x0000bc00000b7ab9 */ /* 0x000fe20000000800 */
[----:B------:R-:W-:Y:S01]  /*19b90*/  @UP2 ULDC UR17, c[0x0][0xc50] ;  /* 0x0003140000112ab9 */ /* 0x000fe20000000800 */
[----:B------:R-:W-:Y:S01]  /*19ba0*/  @UP1 ULDC UR18, c[0x0][0x450] ;  /* 0x0001140000121ab9 */ /* 0x000fe20000000800 */
[----:B------:R-:W-:Y:S01]  /*19bb0*/  UMOV UR44, UR14 ;  /* 0x0000000e002c7c82 */ /* 0x000fe20008000000 */
[----:B------:R-:W-:Y:S02]  /*19bc0*/  UIMAD UR16, UR12, UR11, UR16 ;  /* 0x0000000b0c1072a4 */ /* 0x000fe4000f8e0210 */
[----:B------:R-:W-:-:S02]  /*19bd0*/  @UP2 USHF.R.U32.HI UR44, URZ, UR17, UR5 ;  /* 0x000000113f2c2299 */ /* 0x000fc40008011605 */
[----:B------:R-:W-:Y:S02]  /*19be0*/  @UP1 USHF.R.U32.HI UR13, URZ, UR18, UR7 ;  /* 0x000000123f0d1299 */ /* 0x000fe40008011607 */
        /* <DEDUP_REMOVED lines=15> */
.L_x_6653:
[----:B------:R-:W-:-:S11]  /*19ce0*/  UISETP.NE.AND UP0, UPT, UR9, 0x1, UPT ;  /* 0x000000010900788c */ /* 0x000fd6000bf05270 */
[----:B------:R-:W-:Y:S02]  /*19cf0*/  @UP0 ULDC.64 UR14, c[0x0][0x9e8] ;  /* 0x00027a00000e0ab9 */ /* 0x000fe40000000a00 */
[----:B------:R-:W-:-:S04]  /*19d00*/  UIMAD.WIDE.U32 UR4, UR7, UR14, URZ ;  /* 0x0000000e070472a5 */ /* 0x000fc8000f8e003f */
[----:B------:R-:W-:-:S12]  /*19d10*/  @UP0 USHF.R.U32.HI UR7, URZ, UR15, UR5 ;  /* 0x0000000f3f070299 */ /* 0x000fd80008011605 */
.L_x_6654:
[----:B------:R-:W-:-:S04]  /*19d20*/  UIMAD UR7, UR7, UR9, UR9 ;  /* 0x00000009070772a4 */ /* 0x000fc8000f8e0209 */
[----:B------:R-:W-:-:S04]  /*19d30*/  UISETP.LT.AND UP0, UPT, UR6, UR7, UPT ;  /* 0x000000070600728c */ /* 0x000fc8000bf01270 */
[----:B------:R-:W-:-:S12]  /*19d40*/  USEL UR6, UR6, UR7, UP0 ;  /* 0x0000000706067287 */ /* 0x000fd80008000000 */
.L_x_6652:
[----:B------:R-:W-:Y:S02]  /*19d50*/  UIMAD UR5, UR12, UR11, 0xdf ;  /* 0x000000df0c0574a4 */ /* 0x000fe4000f8e020b */
[----:B------:R-:W-:Y:S01]  /*19d60*/  UIADD3 UR7, UR6, 0xdf, URZ ;  /* 0x000000df06077890 */ /* 0x000fe2000fffe03f */
[----:B------:R-:W-:Y:S02]  /*19d70*/  UMOV UR4, URZ ;  /* 0x0000003f00047c82 */ /* 0x000fe40008000000 */
[----:B------:R-:W-:Y:S01]  /*19d80*/  UMOV UR6, URZ ;  /* 0x0000003f00067c82 */ /* 0x000fe20008000000 */
[----:B------:R-:W-:Y:S02]  /*19d90*/  UIMAD.WIDE UR4, UR5, -0x6db6db6d, UR4 ;  /* 0x92492493050478a5 */ /* 0x000fe4000f8e0204 */
[----:B------:R-:W-:Y:S01]  /*19da0*/  UIMAD.WIDE UR6, UR7, -0x6db6db6d, UR6 ;  /* 0x92492493070678a5 */ /* 0x000fe2000f8e0206 */
[----:B------:R-:W-:Y:S01]  /*19db0*/  @UP1 ULDC UR14, c[0x0][0x44c] ;  /* 0x00011300000e1ab9 */ /* 0x000fe20000000800 */
[----:B------:R-:W-:-:S02]  /*19dc0*/  UIMAD UR11, UR12, UR11, -UR10 ;  /* 0x0000000b0c0b72a4 */ /* 0x000fc4000f8e0a0a */
[----:B------:R-:W-:Y:S02]  /*19dd0*/  UIMAD.WIDE.U32 UR14, UR42, UR14, URZ ;  /* 0x0000000e2a0e72a5 */ /* 0x000fe4000f8e003f */
[----:B------:R-:W-:Y:S02]  /*19de0*/  USHF.R.U32.HI UR10, URZ, 0x1f, UR5 ;  /* 0x0000001f3f0a7899 */ /* 0x000fe40008011605 */
[----:B------:R-:W-:Y:S01]  /*19df0*/  USHF.R.U32.HI UR4, URZ, 0x1f, UR7 ;  /* 0x0000001f3f047899 */ /* 0x000fe20008011607 */
[----:B------:R-:W-:Y:S01]  /*19e00*/  @UP1 ULDC UR13, c[0x0][0x450] ;  /* 0x00011400000d1ab9 */ /* 0x000fe20000000800 */
[----:B------:R-:W-:Y:S01]  /*19e10*/  UMOV UR8, UR42 ;  /* 0x0000002a00087c82 */ /* 0x000fe20008000000 */
[----:B------:R-:W-:Y:S02]  /*19e20*/  @UP1 USHF.R.U32.HI UR8, URZ, UR13, UR15 ;  /* 0x0000000d3f081299 */ /* 0x000fe4000801160f */
[----:B------:R-:W-:Y:S02]  /*19e30*/  ULEA.HI.SX32 UR10, UR5, UR10, 0x19 ;  /* 0x0000000a050a7291 */ /* 0x000fe4000f8fca3f */
[----:B------:R-:W-:-:S02]  /*19e40*/  ULEA.HI.SX32 UR4, UR7, UR4, 0x19 ;  /* 0x0000000407047291 */ /* 0x000fc4000f8fca3f */
[----:B------:R-:W-:Y:S02]  /*19e50*/  UIADD3 UR5, UR11, UR8, URZ ;  /* 0x000000080b057290 */ /* 0x000fe4000fffe03f */
        /* <DEDUP_REMOVED lines=16> */
.L_x_6656:
[----:B------:R-:W-:-:S11]  /*19f60*/  UISETP.NE.AND UP0, UPT, UR9, 0x1, UPT ;  /* 0x000000010900788c */ /* 0x000fd6000bf05270 */
[----:B------:R-:W-:Y:S02]  /*19f70*/  @UP0 ULDC.64 UR10, c[0x0][0x9e8] ;  /* 0x00027a00000a0ab9 */ /* 0x000fe40000000a00 */
[----:B------:R-:W-:-:S04]  /*19f80*/  UIMAD.WIDE.U32 UR4, UR6, UR10, URZ ;  /* 0x0000000a060472a5 */ /* 0x000fc8000f8e003f */
[----:B------:R-:W-:-:S12]  /*19f90*/  @UP0 USHF.R.U32.HI UR6, URZ, UR11, UR5 ;  /* 0x0000000b3f060299 */ /* 0x000fd80008011605 */
.L_x_6657:
[----:B------:R-:W-:-:S04]  /*19fa0*/  UIMAD UR6, UR6, UR9, URZ ;  /* 0x00000009060672a4 */ /* 0x000fc8000f8e023f */
[----:B------:R-:W-:-:S04]  /*19fb0*/  UISETP.LT.AND UP0, UPT, UR7, UR6, UPT ;  /* 0x000000060700728c */ /* 0x000fc8000bf01270 */
[----:B------:R-:W-:-:S12]  /*19fc0*/  USEL UR7, UR7, UR6, !UP0 ;  /* 0x0000000607077287 */ /* 0x000fd8000c000000 */
.L_x_6655:
[----:B------:R-:W-:Y:S01]  /*19fd0*/  UMOV UR4, URZ ;  /* 0x0000003f00047c82 */ /* 0x000fe20008000000 */
[----:B------:R-:W-:Y:S01]  /*19fe0*/  UMOV UR5, UR7 ;  /* 0x0000000700057c82 */ /* 0x000fe20008000000 */
[----:B------:R-:W-:Y:S01]  /*19ff0*/  BSSY B7, `(.L_x_6658) ;  /* 0x000033e000077945 */ /* 0x000fe20003800000 */
[----:B------:R-:W-:-:S04]  /*1a000*/  UIMAD.WIDE UR4, UR7, -0x6db6db6d, UR4 ;  /* 0x92492493070478a5 */ /* 0x000fc8000f8e0204 */
        /* <DEDUP_REMOVED lines=25> */
.L_x_6659:
        /* <DEDUP_REMOVED lines=20> */
.L_x_6662:
[----:B------:R-:W-:Y:S05]  /*1a2e0*/  BSYNC B6 ;  /* 0x0000000000067941 */ /* 0x000fea0003800000 */
.L_x_6661:
        /* <DEDUP_REMOVED lines=22> */
.L_x_6664:
[----:B------:R-:W-:Y:S05]  /*1a450*/  BSYNC B6 ;  /* 0x0000000000067941 */ /* 0x000fea0003800000 */
.L_x_6663:
[----:B------:R-:W-:Y:S01]  /*1a460*/  VIADD R0, R18, 0x400 ;  /* 0x0000040012007836 */ /* 0x000fe20000000000 */
[----:B------:R-:W-:Y:S04]  /*1a470*/  BSSY B6, `(.L_x_6665) ;  /* 0x0000014000067945 */ /* 0x000fe80003800000 */
[----:B------:R0:W-:Y:S01]  /*1a480*/  STL [R1+0x14], R0 ;  /* 0x0000140001007387 */ /* 0x0001e20000100800 */
        /* <DEDUP_REMOVED lines=18> */
.L_x_6666:
[----:B------:R-:W-:Y:S05]  /*1a5b0*/  BSYNC B6 ;  /* 0x0000000000067941 */ /* 0x000fea0003800000 */
.L_x_6665:
        /* <DEDUP_REMOVED lines=19> */
.L_x_6668:
[----:B------:R-:W-:Y:S05]  /*1a6f0*/  BSYNC B6 ;  /* 0x0000000000067941 */ /* 0x000fea0003800000 */
.L_x_6667:
        /* <DEDUP_REMOVED lines=25> */
.L_x_6733:
[----:B--2---:R-:W-:Y:S02]  /*1a890*/  ISETP.NE.AND P0, PT, R14, RZ, PT ;  /* 0x000000ff0e00720c */ /* 0x004fe40003f05270 */
[----:B------:R-:W-:Y:S02]  /*1a8a0*/  PLOP3.LUT P2, PT, PT, PT, PT, 0x8, 0x0 ;  /* 0x000000000000781c */ /* 0x000fe40003f4e170 */
[----:B------:R-:W-:-:S11]  /*1a8b0*/  LOP3.LUT R16, R16, 0xfffffffd, RZ, 0xc0, !PT ;  /* 0xfffffffd10107812 */ /* 0x000fd600078ec0ff */
[----:B------:R-:W-:Y:S01]  /*1a8c0*/  @P2 LOP3.LUT R16, R16, 0x2, RZ, 0xfc, !PT ;  /* 0x0000000210102812 */ /* 0x000fe200078efcff */
[----:B------:R-:W-:Y:S06]  /*1a8d0*/  @P0 BRA `(.L_x_6670) ;  /* 0x0000000400500947 */ /* 0x000fec0003800000 */
[----:B------:R-:W-:-:S06]  /*1a8e0*/  UIADD3 UR4, UR41, -0x1, URZ ;  /* 0xffffffff29047890 */ /* 0x000fcc000fffe03f */
[----:B------:R-:W-:Y:S01]  /*1a8f0*/  IMAD.U32 R0, RZ, RZ, UR4 ;  /* 0x00000004ff007e24 */ /* 0x000fe2000f8e00ff */
[----:B------:R-:W-:-:S03]  /*1a900*/  UMOV UR4, 0xffffffff ;  /* 0xffffffff00047882 */ /* 0x000fc60000000000 */
[----:B------:R-:W-:Y:S05]  /*1a910*/  BRA.DIV UR4, `(.L_x_6671) ;  /* 0x0000003604147947 */ /* 0x000fea000b800000 */
[----:B------:R-:W-:-:S13]  /*1a920*/  ELECT P6, URZ, PT ;  /* 0x00000000003f782f */ /* 0x000fda00038c0000 */
.L_x_6736:
        /* <DEDUP_REMOVED lines=20> */
.L_x_6672:
[----:B------:R-:W3:Y:S04]  /*1aa70*/  LDL R4, [R1+0x4] ;  /* 0x0000040001047983 */ /* 0x000ee80000100800 */
        /* <DEDUP_REMOVED lines=8> */
.L_x_6737:
        /* <DEDUP_REMOVED lines=8> */
.L_x_6674:
[----:B------:R-:W3:Y:S01]  /*1ab80*/  LDL R2, [R1+0x4] ;  /* 0x0000040001027983 */ /* 0x000ee20000100800 */
        /* <DEDUP_REMOVED lines=8> */
[----:B------:R-:W-:-:S04]  /*1ac10*/  UMOV UR34, URZ ;  /* 0x0000003f00227c82 */ /* 0x000fc80008000000 */
[----:B------:R-:W-:Y:S01]  /*1ac20*/  UIADD3 UR33, UR33, 0x2e870, URZ ;  /* 0x0002e87021217890 */ /* 0x000fe2000fffe03f */
[----:B---3--:R-:W-:-:S05]  /*1ac30*/  IMAD R2, R2, 0x7000, R18 ;  /* 0x0000700002027824 */ /* 0x008fca00078e0212 */
[----:B------:R-:W-:-:S13]  /*1ac40*/  R2UR UR32, R2 ;  /* 0x00000000022072ca */ /* 0x000fda00000e0000 */
[----:B------:R-:W-:-:S09]  /*1ac50*/  UIADD3 UR32, UR32, 0xe400, URZ ;  /* 0x0000e40020207890 */ /* 0x000fd2000fffe03f */
[----:B------:R3:W-:Y:S01]  /*1ac60*/  UTMALDG.4D [UR32], [UR4], desc[UR6] ;  /* 0x00000620040075b4 */ /* 0x0007e20008019000 */
[----:B------:R-:W4:Y:S02]  /*1ac70*/  SYNCS.PHASECHK.TRANS64.TRYWAIT P1, [R4+URZ+0x2e840], R3 ;  /* 0x02e84003040075a7 */ /* 0x000f24000802017f */
[----:B---34-:R-:W-:Y:S05]  /*1ac80*/  @!P1 BRA `(.L_x_6675) ;  /* 0x00000030006c9947 */ /* 0x018fea0003800000 */
.L_x_6738:
        /* <DEDUP_REMOVED lines=8> */
.L_x_6676:
        /* <DEDUP_REMOVED lines=10> */
[----:B------:R-:W-:-:S02]  /*1adb0*/  PLOP3.LUT P0, PT, PT, PT, PT, 0x80, 0x0 ;  /* 0x000000000000781c */ /* 0x000fc40003f0f070 */
[----:B------:R-:W-:Y:S01]  /*1adc0*/  LOP3.LUT R16, R16, 0xfffffffd, RZ, 0xc0, !PT ;  /* 0xfffffffd10107812 */ /* 0x000fe200078ec0ff */
[----:B------:R-:W-:Y:S02]  /*1add0*/  UIADD3 UR8, UR8, 0x20400, URZ ;  /* 0x0002040008087890 */ /* 0x000fe4000fffe03f */
[----:B------:R-:W-:-:S08]  /*1ade0*/  UIADD3 UR9, UR9, 0x2e830, URZ ;  /* 0x0002e83009097890 */ /* 0x000fd0000fffe03f */
[----:B------:R-:W-:Y:S01]  /*1adf0*/  @P0 LOP3.LUT R16, R16, 0x2, RZ, 0xfc, !PT ;  /* 0x0000000210100812 */ /* 0x000fe200078efcff */
[----:B------:R4:W-:Y:S02]  /*1ae00*/  UTMALDG.4D [UR8], [UR4], desc[UR6] ;  /* 0x00000608040075b4 */ /* 0x0009e40008019000 */
[----:B----4-:R-:W-:-:S04]  /*1ae10*/  NOP ;  /* 0x0000000000007918 */ /* 0x010fc80000000000 */
.L_x_6670:
[----:B------:R-:W-:Y:S01]  /*1ae20*/  VIADD R0, R18, 0x1c400 ;  /* 0x0001c40012007836 */ /* 0x000fe20000000000 */
        /* <DEDUP_REMOVED lines=9> */
[----:B--23--:R-:W-:Y:S02]  /*1aec0*/  IMAD.U32 R4, RZ, RZ, UR6 ;  /* 0x00000006ff047e24 */ /* 0x00cfe4000f8e00ff */
        /* <DEDUP_REMOVED lines=11> */
.L_x_6678:
[----:B------:R-:W-:Y:S05]  /*1af80*/  BSYNC B6 ;  /* 0x0000000000067941 */ /* 0x000fea0003800000 */
.L_x_6677:
[----:B------:R4:W5:Y:S01]  /*1af90*/  LDL R10, [R1+0x24] ;  /* 0x00002400010a7983 */ /* 0x0009620000100800 */
[----:B------:R-:W0:Y:S01]  /*1afa0*/  LDC R7, c[0x0][0x448] ;  /* 0x00011200ff077b82 */ /* 0x000e220000000800 */
[----:B------:R-:W1:Y:S01]  /*1afb0*/  S2R R2, SR_TID.X ;  /* 0x0000000000027919 */ /* 0x000e620000002100 */
[----:B------:R-:W-:Y:S01]  /*1afc0*/  USHF.R.S32.HI UR4, URZ, 0x1f, UR36 ;  /* 0x0000001f3f047899 */ /* 0x000fe20008011424 */
[----:B------:R-:W-:Y:S01]  /*1afd0*/  ULDC.64 UR8, c[0x0][0x2d8] ;  /* 0x0000b60000087ab9 */ /* 0x000fe20000000a00 */
[----:B0-----:R-:W-:Y:S02]  /*1afe0*/  ISETP.NE.AND P0, PT, R7, 0x1, PT ;  /* 0x000000010700780c */ /* 0x001fe40003f05270 */
[C---:B-1----:R-:W-:Y:S01]  /*1aff0*/  LOP3.LUT R19, R2.reuse, 0x7f, RZ, 0xc0, !PT ;  /* 0x0000007f02137812 */ /* 0x042fe200078ec0ff */
[----:B------:R-:W-:-:S10]  /*1b000*/  IMAD.SHL.U32 R2, R2, 0x10, RZ ;  /* 0x0000001002027824 */ /* 0x000fd400078e00ff */
[----:B--23--:R-:W0:Y:S01]  /*1b010*/  @P0 LDC R3, c[0x0][0x44c] ;  /* 0x00011300ff030b82 */ /* 0x00ce220000000800 */
[----:B------:R-:W-:Y:S01]  /*1b020*/  SHF.R.U32.HI R19, RZ, 0x3, R19 ;  /* 0x00000003ff137819 */ /* 0x000fe20000011613 */
[----:B------:R-:W-:-:S03]  /*1b030*/  UIMAD UR6, UR4, UR8, URZ ;  /* 0x00000008040672a4 */ /* 0x000fc6000f8e023f */
[----:B------:R-:W-:-:S03]  /*1b040*/  LOP3.LUT R2, R19, 0x70, R2, 0xf8, !PT ;  /* 0x0000007013027812 */ /* 0x000fc600078ef802 */
[----:B------:R-:W1:Y:S01]  /*1b050*/  @P0 LDC R0, c[0x0][0x450] ;  /* 0x00011400ff000b82 */ /* 0x000e620000000800 */
[----:B------:R-:W-:Y:S01]  /*1b060*/  UIMAD.WIDE.U32 UR4, UR36, UR8, URZ ;  /* 0x00000008240472a5 */ /* 0x000fe2000f8e003f */
[----:B------:R-:W-:Y:S01]  /*1b070*/  VIADD R2, R2, UR42 ;  /* 0x0000002a02027c36 */ /* 0x000fe20008000000 */
[----:B------:R-:W-:Y:S02]  /*1b080*/  UIMAD UR6, UR36, UR9, UR6 ;  /* 0x00000009240672a4 */ /* 0x000fe4000f8e0206 */
[----:B------:R-:W-:Y:S02]  /*1b090*/  USHF.R.S32.HI UR7, URZ, 0x1f, UR44 ;  /* 0x0000001f3f077899 */ /* 0x000fe4000801142c */
[----:B------:R-:W-:Y:S01]  /*1b0a0*/  UIADD3 UR5, UR5, UR6, URZ ;  /* 0x0000000605057290 */ /* 0x000fe2000fffe03f */
[----:B------:R-:W-:Y:S01]  /*1b0b0*/  IMAD.MOV.U32 R6, RZ, RZ, R2 ;  /* 0x000000ffff067224 */ /* 0x000fe200078e0002 */
[----:B------:R-:W-:Y:S01]  /*1b0c0*/  ULDC.64 UR8, c[0x0][0x2e0] ;  /* 0x0000b80000087ab9 */ /* 0x000fe20000000a00 */
[----:B------:R-:W2:Y:S01]  /*1b0d0*/  S2R R8, SR_TID.X ;  /* 0x0000000000087919 */ /* 0x000ea20000002100 */
[----:B0-----:R-:W-:Y:S01]  /*1b0e0*/  @P0 IMAD.HI.U32 R3, R2, R3, RZ ;  /* 0x0000000302030227 */ /* 0x001fe200078e00ff */
[----:B------:R-:W-:-:S02]  /*1b0f0*/  UIMAD.WIDE.U32 UR4, UR44, UR8, UR4 ;  /* 0x000000082c0472a5 */ /* 0x000fc4000f8e0004 */
[----:B------:R-:W-:Y:S02]  /*1b100*/  UIMAD UR6, UR7, UR8, URZ ;  /* 0x00000008070672a4 */ /* 0x000fe4000f8e023f */
[----:B-1----:R-:W-:Y:S02]  /*1b110*/  @P0 SHF.R.U32.HI R6, RZ, R0, R3 ;  /* 0x00000000ff060219 */ /* 0x002fe40000011603 */
[----:B------:R-:W-:Y:S01]  /*1b120*/  UIMAD UR6, UR44, UR9, UR6 ;  /* 0x000000092c0672a4 */ /* 0x000fe2000f8e0206 */
[----:B------:R-:W-:Y:S02]  /*1b130*/  IMAD.U32 R4, RZ, RZ, UR4 ;  /* 0x00000004ff047e24 */ /* 0x000fe4000f8e00ff */
[----:B------:R-:W-:Y:S01]  /*1b140*/  IMAD.MOV R0, RZ, RZ, -R6 ;  /* 0x000000ffff007224 */ /* 0x000fe200078e0a06 */
[----:B------:R-:W-:-:S03]  /*1b150*/  UIADD3 UR6, UR5, UR6, URZ ;  /* 0x0000000605067290 */ /* 0x000fc6000fffe03f */
[----:B------:R-:W-:Y:S02]  /*1b160*/  IMAD R0, R7, R0, R2 ;  /* 0x0000000007007224 */ /* 0x000fe400078e0202 */
[----:B------:R-:W-:Y:S01]  /*1b170*/  IMAD.MOV.U32 R2, RZ, RZ, R4 ;  /* 0x000000ffff027224 */ /* 0x000fe200078e0004 */
[----:B------:R-:W-:Y:S01]  /*1b180*/  SHF.R.S32.HI R4, RZ, 0x1f, R6 ;  /* 0x0000001fff047819 */ /* 0x000fe20000011406 */
[----:B------:R-:W-:Y:S01]  /*1b190*/  IMAD.U32 R5, RZ, RZ, UR5 ;  /* 0x00000005ff057e24 */ /* 0x000fe2000f8e00ff */
[----:B------:R-:W-:Y:S01]  /*1b1a0*/  ULDC.64 UR4, c[0x0][0x2d0] ;  /* 0x0000b40000047ab9 */ /* 0x000fe20000000a00 */
[----:B------:R-:W-:Y:S01]  /*1b1b0*/  IMAD.U32 R3, RZ, RZ, UR6 ;  /* 0x00000006ff037e24 */ /* 0x000fe2000f8e00ff */
[----:B------:R-:W-:Y:S01]  /*1b1c0*/  ULDC UR6, c[0x0][0x2b8] ;  /* 0x0000ae0000067ab9 */ /* 0x000fe20000000800 */
[----:B------:R-:W-:Y:S02]  /*1b1d0*/  IMAD R4, R4, UR4, RZ ;  /* 0x0000000404047c24 */ /* 0x000fe4000f8e02ff */
[----:B------:R-:W-:-:S04]  /*1b1e0*/  IMAD.WIDE.U32 R2, R6, UR4, R2 ;  /* 0x0000000406027c25 */ /* 0x000fc8000f8e0002 */
[----:B------:R-:W-:Y:S01]  /*1b1f0*/  IMAD R4, R6, UR5, R4 ;  /* 0x0000000506047c24 */ /* 0x000fe2000f8e0204 */
[----:B------:R-:W-:-:S03]  /*1b200*/  ULDC.64 UR4, c[0x0][0x2c8] ;  /* 0x0000b20000047ab9 */ /* 0x000fc60000000a00 */
[----:B------:R-:W-:Y:S01]  /*1b210*/  IMAD.IADD R3, R3, 0x1, R4 ;  /* 0x0000000103037824 */ /* 0x000fe200078e0204 */
[----:B------:R-:W-:Y:S01]  /*1b220*/  SHF.R.S32.HI R4, RZ, 0x1f, R0 ;  /* 0x0000001fff047819 */ /* 0x000fe20000011400 */
[----:B--2---:R-:W-:Y:S02]  /*1b230*/  IMAD.SHL.U32 R19, R8, 0x10, RZ ;  /* 0x0000001008137824 */ /* 0x004fe400078e00ff */
[----:B------:R-:W-:-:S04]  /*1b240*/  IMAD.WIDE.U32 R2, R0, UR4, R2 ;  /* 0x0000000400027c25 */ /* 0x000fc8000f8e0002 */
[----:B------:R-:W-:Y:S01]  /*1b250*/  IMAD R4, R4, UR4, RZ ;  /* 0x0000000404047c24 */ /* 0x000fe2000f8e02ff */
[----:B------:R-:W-:-:S03]  /*1b260*/  LOP3.LUT R19, R19, 0x70, RZ, 0xc0, !PT ;  /* 0x0000007013137812 */ /* 0x000fc600078ec0ff */
[----:B------:R-:W-:Y:S01]  /*1b270*/  IMAD R4, R0, UR5, R4 ;  /* 0x0000000500047c24 */ /* 0x000fe2000f8e0204 */
[----:B------:R-:W-:Y:S02]  /*1b280*/  ULDC.64 UR4, c[0x0][0x280] ;  /* 0x0000a00000047ab9 */ /* 0x000fe40000000a00 */
[----:B------:R-:W-:Y:S01]  /*1b290*/  IADD3 R0, P1, R2, UR4, RZ ;  /* 0x0000000402007c10 */ /* 0x000fe2000ff3e0ff */
[----:B------:R-:W-:Y:S01]  /*1b2a0*/  UMOV UR4, 0xffffffff ;  /* 0xffffffff00047882 */ /* 0x000fe20000000000 */
[----:B------:R-:W-:Y:S02]  /*1b2b0*/  ISETP.GE.AND P0, PT, R19, UR6, PT ;  /* 0x0000000613007c0c */ /* 0x000fe4000bf06270 */
[----:B------:R-:W-:Y:S01]  /*1b2c0*/  IADD3.X R2, R3, UR5, R4, P1, !PT ;  /* 0x0000000503027c10 */ /* 0x000fe20008ffe404 */
[----:B----4-:R-:W-:Y:S10]  /*1b2d0*/  BRA.DIV UR4, `(.L_x_6679) ;  /* 0x0000002a04ec7947 */ /* 0x010ff4000b800000 */
[----:B------:R-:W0:Y:S01]  /*1b2e0*/  S2R R6, SR_TID.X ;  /* 0x0000000000067919 */ /* 0x000e220000002100 */
[----:B------:R-:W-:Y:S02]  /*1b2f0*/  ULDC UR4, c[0x0][0x288] ;  /* 0x0000a20000047ab9 */ /* 0x000fe40000000800 */
[----:B------:R-:W-:Y:S01]  /*1b300*/  IMAD R3, R7, UR4, RZ ;  /* 0x0000000407037c24 */ /* 0x000fe2000f8e02ff */
[----:B------:R-:W-:Y:S04]  /*1b310*/  SHFL.IDX PT, R8, R0, 0x1, 0x181f ;  /* 0x00381f0000087f89 */ /* 0x000fe800000e0000 */
[----:B------:R-:W-:Y:S01]  /*1b320*/  SHFL.IDX PT, R9, R2, 0x1, 0x181f ;  /* 0x00381f0002097f89 */ /* 0x000fe200000e0000 */
[----:B0-----:R-:W-:-:S04]  /*1b330*/  LOP3.LUT R6, R6, 0x7f, RZ, 0xc0, !PT ;  /* 0x0000007f06067812 */ /* 0x001fc800078ec0ff */
[----:B------:R-:W-:-:S05]  /*1b340*/  SHF.R.U32.HI R6, RZ, 0x3, R6 ;  /* 0x00000003ff067819 */ /* 0x000fca0000011606 */
[----:B------:R-:W-:Y:S02]  /*1b350*/  VIADD R4, R6, UR42 ;  /* 0x0000002a06047c36 */ /* 0x000fe40008000000 */
[----:B------:R-:W0:Y:S02]  /*1b360*/  SHFL.IDX PT, R6, R0, RZ, 0x181f ;  /* 0x00181fff00067589 */ /* 0x000e2400000e0000 */
[C---:B------:R-:W-:Y:S01]  /*1b370*/  VIADD R5, R4.reuse, 0x10 ;  /* 0x0000001004057836 */ /* 0x040fe20000000000 */
[----:B------:R-:W-:-:S04]  /*1b380*/  ISETP.GE.AND P3, PT, R4, R3, PT ;  /* 0x000000030400720c */ /* 0x000fc80003f66270 */
[----:B------:R-:W-:Y:S02]  /*1b390*/  ISETP.GE.AND P1, PT, R5, R3, PT ;  /* 0x000000030500720c */ /* 0x000fe40003f26270 */
[----:B------:R-:W1:Y:S07]  /*1b3a0*/  SHFL.IDX PT, R5, R2, RZ, 0x181f ;  /* 0x00181fff02057589 */ /* 0x000e6e00000e0000 */
[----:B0-----:R-:W-:-:S05]  /*1b3b0*/  @!P3 IADD3 R6, P2, R19, R6, RZ ;  /* 0x000000061306b210 */ /* 0x001fca0007f5e0ff */
[----:B-1----:R-:W-:-:S04]  /*1b3c0*/  @!P3 IMAD.X R5, RZ, RZ, R5, P2 ;  /* 0x000000ffff05b224 */ /* 0x002fc800010e0605 */
[----:B------:R-:W-:Y:S02]  /*1b3d0*/  @!P3 IMAD.MOV.U32 R7, RZ, RZ, R5 ;  /* 0x000000ffff07b224 */ /* 0x000fe400078e0005 */
[----:B------:R-:W-:-:S03]  /*1b3e0*/  VIADD R5, R4, 0x20 ;  /* 0x0000002004057836 */ /* 0x000fc60000000000 */
[----:B-----5:R0:W-:Y:S02]  /*1b3f0*/  @!P3 LDGSTS.E.BYPASS.LTC128B.128 [R10+0x1c400], desc[UR50][R6.64], !P0 ;  /* 0x1c400000060abfae */ /* 0x0201e4000c101d72 */
[----:B0-----:R-:W-:-:S05]  /*1b400*/  @!P1 IADD3 R6, P2, R19, R8, RZ ;  /* 0x0000000813069210 */ /* 0x001fca0007f5e0ff */
[----:B------:R-:W-:-:S05]  /*1b410*/  @!P1 IMAD.X R7, RZ, RZ, R9, P2 ;  /* 0x000000ffff079224 */ /* 0x000fca00010e0609 */
        /* <DEDUP_REMOVED lines=42> */
.L_x_6755:
        /* <DEDUP_REMOVED lines=10> */
.L_x_6680:
        /* <DEDUP_REMOVED lines=18> */
.L_x_6756:
[----:B------:R-:W-:Y:S05]  /*1b880*/  BSYNC B0 ;  /* 0x0000000000007941 */ /* 0x000fea0003800000 */
.L_x_6681:
[----:B------:R-:W-:-:S04]  /*1b890*/  UIADD3 UR4, UR41, -0x2, URZ ;  /* 0xfffffffe29047890 */ /* 0x000fc8000fffe03f */
[----:B------:R-:W-:-:S06]  /*1b8a0*/  UISETP.GE.AND UP0, UPT, UR4, UR40, UPT ;  /* 0x000000280400728c */ /* 0x000fcc000bf06270 */
[----:B------:R-:W-:-:S13]  /*1b8b0*/  PLOP3.LUT P0, PT, PT, PT, UP0, 0x80, 0x0 ;  /* 0x000000000000781c */ /* 0x000fda0003f0f008 */
[----:B------:R-:W-:Y:S05]  /*1b8c0*/  @!P0 BRA `(.L_x_6683) ;  /* 0x0000001000488947 */ /* 0x000fea0003800000 */
[----:B0-----:R0:W5:Y:S04]  /*1b8d0*/  LDL.LU R0, [R1+0x4] ;  /* 0x0000040001007983 */ /* 0x0011680000300800 */
[----:B------:R0:W5:Y:S01]  /*1b8e0*/  LDL.LU R6, [R1+0x8] ;  /* 0x0000080001067983 */ /* 0x0001620000300800 */
[----:B------:R-:W-:-:S07]  /*1b8f0*/  IMAD.U32 R19, RZ, RZ, UR4 ;  /* 0x00000004ff137e24 */ /* 0x000fce000f8e00ff */
.L_x_6703:
        /* <DEDUP_REMOVED lines=34> */
.L_x_6686:
        /* <DEDUP_REMOVED lines=8> */
.L_x_6757:
[----:B------:R-:W-:Y:S05]  /*1bba0*/  BSYNC B1 ;  /* 0x0000000000017941 */ /* 0x000fea0003800000 */
.L_x_6687:
        /* <DEDUP_REMOVED lines=9> */
.L_x_6690:
[----:B------:R-:W-:Y:S05]  /*1bc40*/  BSYNC B1 ;  /* 0x0000000000017941 */ /* 0x000fea0003800000 */
.L_x_6689:
[----:B------:R-:W3:Y:S01]  /*1bc50*/  LDL R2, [R1+0x4] ;  /* 0x0000040001027983 */ /* 0x000ee20000100800 */
[----:B-1----:R-:W-:Y:S01]  /*1bc60*/  IMAD.MOV.U32 R9, RZ, RZ, RZ ;  /* 0x000000ffff097224 */ /* 0x002fe200078e00ff */
        /* <DEDUP_REMOVED lines=9> */
[----:B------:R-:W-:-:S07]  /*1bd00*/  VIADD R8, R2, 0xe400 ;  /* 0x0000e40002087836 */ /* 0x000fce0000000000 */
.L_x_6691:
        /* <DEDUP_REMOVED lines=13> */
.L_x_6758:
[----:B------:R-:W-:Y:S05]  /*1bde0*/  BSYNC B1 ;  /* 0x0000000000017941 */ /* 0x000fea0003800000 */
.L_x_6692:
        /* <DEDUP_REMOVED lines=11> */
.L_x_6695:
[----:B------:R-:W-:Y:S05]  /*1bea0*/  BSYNC B1 ;  /* 0x0000000000017941 */ /* 0x000fea0003800000 */
.L_x_6694:
        /* <DEDUP_REMOVED lines=8> */
.L_x_6696:
        /* <DEDUP_REMOVED lines=10> */
.L_x_6685:
[----:B------:R-:W-:Y:S05]  /*1bfd0*/  BSYNC B0 ;  /* 0x0000000000007941 */ /* 0x000fea0003800000 */
.L_x_6684:
[----:B------:R-:W-:-:S06]  /*1bfe0*/  UISETP.NE.AND UP0, UPT, UR39, 0x3, UPT ;  /* 0x000000032700788c */ /* 0x000fcc000bf05270 */
[----:B------:R-:W-:-:S13]  /*1bff0*/  PLOP3.LUT P0, PT, PT, PT, UP0, 0x80, 0x0 ;  /* 0x000000000000781c */ /* 0x000fda0003f0f008 */
[----:B------:R-:W-:Y:S05]  /*1c000*/  @!P0 BRA `(.L_x_6697) ;  /* 0x0000000000048947 */ /* 0x000fea0003800000 */
[----:B------:R-:W-:Y:S01]  /*1c010*/  BPT.TRAP 0x1 ;  /* 0x000000040000795c */ /* 0x000fe20000300000 */
.L_x_6697:
        /* <DEDUP_REMOVED lines=8> */
.L_x_6759:
[----:B------:R-:W-:Y:S05]  /*1c0a0*/  BSYNC B0 ;  /* 0x0000000000007941 */ /* 0x000fea0003800000 */
.L_x_6698:
[----:B------:R-:W-:Y:S05]  /*1c0b0*/  @!P0 BRA `(.L_x_6700) ;  /* 0x0000000000048947 */ /* 0x000fea0003800000 */
[----:B------:R-:W-:Y:S01]  /*1c0c0*/  BPT.TRAP 0x1 ;  /* 0x000000040000795c */ /* 0x000fe20000300000 */
.L_x_6700:
[----:B------:R-:W-:Y:S01]  /*1c0d0*/  SHF.L.U32 R3, R6, 0x1f, RZ ;  /* 0x0000001f06037819 */ /* 0x000fe200000006ff */
[----:B--2---:R-:W-:-:S03]  /*1c0e0*/  IMAD R2, R0, 0x7000, RZ ;  /* 0x0000700000027824 */ /* 0x004fc600078e02ff */
[----:B------:R-:W2:Y:S02]  /*1c0f0*/  SYNCS.PHASECHK.TRANS64.TRYWAIT P1, [R20+URZ+0x2e860], R3 ;  /* 0x02e86003140075a7 */ /* 0x000ea4000802017f */
[----:B--2---:R-:W-:Y:S05]  /*1c100*/  @!P1 BRA `(.L_x_6701) ;  /* 0x0000002800249947 */ /* 0x004fea0003800000 */
.L_x_6760:
[----:B------:R-:W3:Y:S04]  /*1c110*/  LDL R12, [R1] ;  /* 0x00000000010c7983 */ /* 0x000ee80000100800 */
[----:B------:R-:W2:Y:S04]  /*1c120*/  LDL R15, [R1+0x1c] ;  /* 0x00001c00010f7983 */ /* 0x000ea80000100800 */
[----:B------:R-:W4:Y:S04]  /*1c130*/  LDL R14, [R1+0x18] ;  /* 0x00001800010e7983 */ /* 0x000f280000100800 */
[----:B------:R-:W4:Y:S01]  /*1c140*/  LDL R13, [R1+0x14] ;  /* 0x00001400010d7983 */ /* 0x000f220000100800 */
[----:B------:R-:W-:Y:S05]  /*1c150*/  WARPSYNC.ALL ;  /* 0x0000000000007948 */ /* 0x000fea0003800000 */
[----:B---3--:R-:W-:-:S05]  /*1c160*/  LOP3.LUT R0, R2, R12, RZ, 0xfc, !PT ;  /* 0x0000000c02007212 */ /* 0x008fca00078efcff */
[----:B------:R-:W-:-:S05]  /*1c170*/  IMAD.IADD R0, R18, 0x1, R0 ;  /* 0x0000000112007824 */ /* 0x000fca00078e0200 */
[----:B------:R-:W1:Y:S01]  /*1c180*/  LDSM.16.MT88.4 R4, [R0+0xe400] ;  /* 0x00e400000004783b */ /* 0x000e620000004200 */
[----:B--2---:R-:W-:Y:S02]  /*1c190*/  IADD3 R3, R18, R15, R2 ;  /* 0x0000000f12037210 */ /* 0x004fe40007ffe002 */
[C-C-:B-1----:R-:W-:Y:S02]  /*1c1a0*/  PRMT R8, R4.reuse, 0x6420, R5.reuse ;  /* 0x0000642004087816 */ /* 0x142fe40000000005 */
[----:B------:R-:W-:Y:S02]  /*1c1b0*/  PRMT R9, R4, 0x7531, R5 ;  /* 0x0000753104097816 */ /* 0x000fe40000000005 */
[C-C-:B------:R-:W-:Y:S02]  /*1c1c0*/  PRMT R10, R6.reuse, 0x6420, R7.reuse ;  /* 0x00006420060a7816 */ /* 0x140fe40000000007 */
[----:B------:R-:W-:Y:S02]  /*1c1d0*/  PRMT R11, R6, 0x7531, R7 ;  /* 0x00007531060b7816 */ /* 0x000fe40000000007 */
[----:B------:R-:W1:Y:S01]  /*1c1e0*/  LDSM.16.MT88.4 R4, [R3+0xe400] ;  /* 0x00e400000304783b */ /* 0x000e620000004200 */
[----:B----4-:R-:W-:-:S05]  /*1c1f0*/  IADD3 R0, R13, R2, R14 ;  /* 0x000000020d007210 */ /* 0x010fca0007ffe00e */
[----:B------:R1:W-:Y:S02]  /*1c200*/  STSM.16.M88.4 [R0], R8 ;  /* 0x0000000800007844 */ /* 0x0003e40000000200 */
[C-C-:B-1----:R-:W-:Y:S02]  /*1c210*/  PRMT R8, R4.reuse, 0x6420, R5.reuse ;  /* 0x0000642004087816 */ /* 0x142fe40000000005 */
[----:B------:R-:W-:Y:S02]  /*1c220*/  PRMT R9, R4, 0x7531, R5 ;  /* 0x0000753104097816 */ /* 0x000fe40000000005 */
[C-C-:B------:R-:W-:Y:S02]  /*1c230*/  PRMT R10, R6.reuse, 0x6420, R7.reuse ;  /* 0x00006420060a7816 */ /* 0x140fe40000000007 */
[----:B------:R-:W-:Y:S01]  /*1c240*/  PRMT R11, R6, 0x7531, R7 ;  /* 0x00007531060b7816 */ /* 0x000fe20000000007 */
[----:B------:R-:W-:-:S04]  /*1c250*/  VIADD R4, R2, 0x1000 ;  /* 0x0000100002047836 */ /* 0x000fc80000000000 */
[----:B------:R1:W-:Y:S02]  /*1c260*/  STSM.16.M88.4 [R0+0x800], R8 ;  /* 0x0008000800007844 */ /* 0x0003e40000000200 */
[----:B-1----:R-:W-:-:S05]  /*1c270*/  IMAD.MOV.U32 R11, RZ, RZ, R12 ;  /* 0x000000ffff0b7224 */ /* 0x002fca00078e000c */
[----:B------:R-:W-:-:S05]  /*1c280*/  LOP3.LUT R4, R4, R11, RZ, 0xfc, !PT ;  /* 0x0000000b04047212 */ /* 0x000fca00078efcff */
[----:B------:R-:W-:-:S06]  /*1c290*/  IMAD.IADD R4, R18, 0x1, R4 ;  /* 0x0000000112047824 */ /* 0x000fcc00078e0204 */
[----:B------:R-:W1:Y:S02]  /*1c2a0*/  LDSM.16.MT88.4 R4, [R4+0xe400] ;  /* 0x00e400000404783b */ /* 0x000e640000004200 */
[C-C-:B-1----:R-:W-:Y:S02]  /*1c2b0*/  PRMT R12, R4.reuse, 0x6420, R5.reuse ;  /* 0x00006420040c7816 */ /* 0x142fe40000000005 */
[----:B------:R-:W-:Y:S02]  /*1c2c0*/  PRMT R13, R4, 0x7531, R5 ;  /* 0x00007531040d7816 */ /* 0x000fe40000000005 */
[C-C-:B------:R-:W-:Y:S02]  /*1c2d0*/  PRMT R14, R6.reuse, 0x6420, R7.reuse ;  /* 0x00006420060e7816 */ /* 0x140fe40000000007 */
[----:B------:R-:W-:Y:S02]  /*1c2e0*/  PRMT R15, R6, 0x7531, R7 ;  /* 0x00007531060f7816 */ /* 0x000fe40000000007 */
[----:B------:R-:W1:Y:S04]  /*1c2f0*/  LDSM.16.MT88.4 R4, [R3+0xf400] ;  /* 0x00f400000304783b */ /* 0x000e680000004200 */
[----:B------:R2:W-:Y:S02]  /*1c300*/  STSM.16.M88.4 [R0+0x1000], R12 ;  /* 0x0010000c00007844 */ /* 0x0005e40000000200 */
[----:B--2---:R-:W-:Y:S01]  /*1c310*/  IMAD.MOV.U32 R15, RZ, RZ, R11 ;  /* 0x000000ffff0f7224 */ /* 0x004fe200078e000b */
[----:B-1----:R-:W-:-:S02]  /*1c320*/  PRMT R8, R4, 0x6420, R5 ;  /* 0x0000642004087816 */ /* 0x002fc40000000005 */
        /* <DEDUP_REMOVED lines=59> */
[----:B------:R-:W1:Y:S01]  /*1c6e0*/  LDSM.16.MT88.4 R4, [R4+0xe400] ;  /* 0x00e400000404783b */ /* 0x000e620000004200 */
[----:B------:R-:W-:Y:S01]  /*1c6f0*/  VIADD R2, R2, 0x6000 ;  /* 0x0000600002027836 */ /* 0x000fe20000000000 */
[C-C-:B-1----:R-:W-:Y:S02]  /*1c700*/  PRMT R12, R4.reuse, 0x6420, R5.reuse ;  /* 0x00006420040c7816 */ /* 0x142fe40000000005 */
[----:B------:R-:W-:Y:S02]  /*1c710*/  PRMT R13, R4, 0x7531, R5 ;  /* 0x00007531040d7816 */ /* 0x000fe40000000005 */
[C-C-:B------:R-:W-:Y:S02]  /*1c720*/  PRMT R14, R6.reuse, 0x6420, R7.reuse ;  /* 0x00006420060e7816 */ /* 0x140fe40000000007 */
[----:B------:R-:W-:Y:S02]  /*1c730*/  PRMT R15, R6, 0x7531, R7 ;  /* 0x00007531060f7816 */ /* 0x000fe40000000007 */
[----:B------:R-:W1:Y:S04]  /*1c740*/  LDSM.16.MT88.4 R4, [R3+0x13400] ;  /* 0x013400000304783b */ /* 0x000e680000004200 */
[----:B------:R2:W-:Y:S02]  /*1c750*/  STSM.16.M88.4 [R0+0x5000], R12 ;  /* 0x0050000c00007844 */ /* 0x0005e40000000200 */
[----:B--2---:R-:W-:-:S05]  /*1c760*/  IMAD.MOV.U32 R15, RZ, RZ, R11 ;  /* 0x000000ffff0f7224 */ /* 0x004fca00078e000b */
        /* <DEDUP_REMOVED lines=27> */
.L_x_6702:
[----:B--2---:R-:W2:Y:S01]  /*1c920*/  S2R R0, SR_TID.X ;  /* 0x0000000000007919 */ /* 0x004ea20000002100 */
[----:B-1----:R1:W-:Y:S01]  /*1c930*/  SYNCS.ARRIVE.TRANS64.A1T0 RZ, [R20+URZ+0x2e850], RZ ;  /* 0x02e850ff14ff79a7 */ /* 0x0023e2000810003f */
[----:B------:R3:W5:Y:S01]  /*1c940*/  LDL R6, [R1+0x8] ;  /* 0x0000080001067983 */ /* 0x0007620000100800 */
[----:B--2---:R-:W-:Y:S01]  /*1c950*/  LOP3.LUT R0, R0, 0x7f, RZ, 0xc0, !PT ;  /* 0x0000007f00007812 */ /* 0x004fe200078ec0ff */
[----:B------:R-:W-:Y:S03]  /*1c960*/  BAR.SYNC.DEFER_BLOCKING 0x2, 0x80 ;  /* 0x0082000000007b1d */ /* 0x000fe60000010000 */
[----:B------:R-:W-:-:S03]  /*1c970*/  ISETP.NE.AND P0, PT, R0, RZ, PT ;  /* 0x000000ff0000720c */ /* 0x000fc60003f05270 */
[----:B------:R3:W5:Y:S10]  /*1c980*/  LDL R0, [R1+0x4] ;  /* 0x0000040001007983 */ /* 0x0007740000100800 */
[----:B-1----:R-:W-:-:S05]  /*1c990*/  @!P0 VIADD R20, R20, 0x2e880 ;  /* 0x0002e88014148836 */ /* 0x002fca0000000000 */
[----:B------:R-:W-:-:S04]  /*1c9a0*/  @!P0 PRMT R20, RZ, 0x654, R20 ;  /* 0x00000654ff148816 */ /* 0x000fc80000000014 */
[----:B------:R3:W-:Y:S01]  /*1c9b0*/  @!P0 SYNCS.ARRIVE.TRANS64.RED.A1T0 RZ, [R20+URZ], RZ ;  /* 0x000000ff14ff89a7 */ /* 0x0007e2000810043f */
[C---:B------:R-:W-:Y:S01]  /*1c9c0*/  ISETP.GT.AND P0, PT, R19.reuse, UR40, PT ;  /* 0x0000002813007c0c */ /* 0x040fe2000bf04270 */
[----:B------:R-:W-:-:S12]  /*1c9d0*/  VIADD R19, R19, 0xffffffff ;  /* 0xffffffff13137836 */ /* 0x000fd80000000000 */
[----:B---3--:R-:W-:Y:S05]  /*1c9e0*/  @P0 BRA `(.L_x_6703) ;  /* 0xffffffec00c40947 */ /* 0x008fea000383ffff */
.L_x_6683:
        /* <DEDUP_REMOVED lines=18> */
.L_x_6705:
[----:B------:R-:W-:Y:S05]  /*1cb10*/  BSYNC B0 ;  /* 0x0000000000007941 */ /* 0x000fea0003800000 */
.L_x_6704:
[----:B------:R-:W-:-:S06]  /*1cb20*/  UISETP.NE.AND UP0, UPT, UR39, 0x3, UPT ;  /* 0x000000032700788c */ /* 0x000fcc000bf05270 */
[----:B------:R-:W-:-:S13]  /*1cb30*/  PLOP3.LUT P1, PT, PT, PT, UP0, 0x80, 0x0 ;  /* 0x000000000000781c */ /* 0x000fda0003f2f008 */
[----:B------:R-:W-:Y:S05]  /*1cb40*/  @!P1 BRA `(.L_x_6706) ;  /* 0x0000000000049947 */ /* 0x000fea0003800000 */
[----:B------:R-:W-:Y:S01]  /*1cb50*/  BPT.TRAP 0x1 ;  /* 0x000000040000795c */ /* 0x000fe20000300000 */
.L_x_6706:
[----:B------:R-:W2:Y:S04]  /*1cb60*/  LDL R3, [R1+0x8] ;  /* 0x0000080001037983 */ /* 0x000ea80000100800 */
[----:B------:R-:W3:Y:S01]  /*1cb70*/  LDL R2, [R1+0x4] ;  /* 0x0000040001027983 */ /* 0x000ee20000100800 */
        /* <DEDUP_REMOVED lines=8> */
.L_x_6761:
[----:B------:R-:W-:Y:S05]  /*1cc00*/  BSYNC B0 ;  /* 0x0000000000007941 */ /* 0x000fea0003800000 */
.L_x_6707:
[----:B------:R-:W-:Y:S05]  /*1cc10*/  @!P2 BRA `(.L_x_6709) ;  /* 0x000000000004a947 */ /* 0x000fea0003800000 */
[----:B------:R-:W-:Y:S01]  /*1cc20*/  BPT.TRAP 0x1 ;  /* 0x000000040000795c */ /* 0x000fe20000300000 */
.L_x_6709:
[----:B0-----:R-:W2:Y:S02]  /*1cc30*/  LDL R0, [R1+0x8] ;  /* 0x0000080001007983 */ /* 0x001ea40000100800 */
[----:B--2---:R-:W-:-:S04]  /*1cc40*/  SHF.L.U32 R0, R0, 0x1f, RZ ;  /* 0x0000001f00007819 */ /* 0x004fc800000006ff */
[----:B------:R-:W0:Y:S02]  /*1cc50*/  SYNCS.PHASECHK.TRANS64.TRYWAIT P1, [R17+URZ+0x2e860], R0 ;  /* 0x02e86000110075a7 */ /* 0x000e24000802017f */
[----:B0-----:R-:W-:Y:S05]  /*1cc60*/  @!P1 BRA `(.L_x_6710) ;  /* 0x0000001c00749947 */ /* 0x001fea0003800000 */
.L_x_6762:
[----:B------:R-:W0:Y:S04]  /*1cc70*/  LDL R19, [R1+0x4] ;  /* 0x0000040001137983 */ /* 0x000e280000100800 */
[----:B------:R-:W2:Y:S04]  /*1cc80*/  LDL R2, [R1] ;  /* 0x0000000001027983 */ /* 0x000ea80000100800 */
[----:B------:R-:W3:Y:S01]  /*1cc90*/  LDL R12, [R1+0x18] ;  /* 0x00001800010c7983 */ /* 0x000ee20000100800 */
[----:B------:R-:W1:Y:S01]  /*1cca0*/  S2R R9, SR_TID.X ;  /* 0x0000000000097919 */ /* 0x000e620000002100 */
[----:B------:R-:W-:Y:S05]  /*1ccb0*/  WARPSYNC.ALL ;  /* 0x0000000000007948 */ /* 0x000fea0003800000 */
[----:B------:R-:W-:Y:S01]  /*1ccc0*/  IMAD.MOV.U32 R13, RZ, RZ, 0x40 ;  /* 0x00000040ff0d7424 */ /* 0x000fe200078e00ff */
[----:B-1----:R-:W-:-:S04]  /*1ccd0*/  LOP3.LUT P1, RZ, R9, 0x4, RZ, 0xc0, !PT ;  /* 0x0000000409ff7812 */ /* 0x002fc8000782c0ff */
[----:B------:R-:W-:Y:S01]  /*1cce0*/  SEL R13, R13, 0xffffffc0, !P1 ;  /* 0xffffffc00d0d7807 */ /* 0x000fe20004800000 */
[----:B0-----:R-:W-:-:S05]  /*1ccf0*/  IMAD R0, R19, 0x7000, RZ ;  /* 0x0000700013007824 */ /* 0x001fca00078e02ff */
[----:B--2---:R-:W-:-:S05]  /*1cd00*/  LOP3.LUT R3, R0, R2, RZ, 0xfc, !PT ;  /* 0x0000000200037212 */ /* 0x004fca00078efcff */
[----:B------:R-:W-:-:S05]  /*1cd10*/  IMAD.IADD R2, R18, 0x1, R3 ;  /* 0x0000000112027824 */ /* 0x000fca00078e0203 */
[----:B------:R-:W0:Y:S01]  /*1cd20*/  LDSM.16.MT88.4 R4, [R2+0xe400] ;  /* 0x00e400000204783b */ /* 0x000e220000004200 */
[----:B------:R-:W-:Y:S01]  /*1cd30*/  IMAD.IADD R3, R13, 0x1, R2 ;  /* 0x000000010d037824 */ /* 0x000fe200078e0202 */
[----:B---3--:R-:W-:Y:S02]  /*1cd40*/  IADD3 R0, R18, R0, R12 ;  /* 0x0000000012007210 */ /* 0x008fe40007ffe00c */
[C-C-:B0-----:R-:W-:Y:S02]  /*1cd50*/  PRMT R8, R4.reuse, 0x6420, R5.reuse ;  /* 0x0000642004087816 */ /* 0x141fe40000000005 */
        /* <DEDUP_REMOVED lines=90> */
.L_x_6711:
        /* <DEDUP_REMOVED lines=13> */
.L_x_6660:
[----:B------:R-:W-:Y:S05]  /*1d3d0*/  BSYNC B7 ;  /* 0x0000000000077941 */ /* 0x000fea0003800000 */
.L_x_6658:
        /* <DEDUP_REMOVED lines=12> */
.L_x_6712:
        /* <DEDUP_REMOVED lines=8> */
.L_x_6713:
[----:B01----:R-:W3:Y:S01]  /*1d520*/  LDL R0, [R1+0x20] ;  /* 0x0000200001007983 */ /* 0x003ee20000100800 */
[----:B------:R-:W-:Y:S02]  /*1d530*/  ULDC UR4, c[0x0][0xc38] ;  /* 0x00030e0000047ab9 */ /* 0x000fe40000000800 */
[----:B---3--:R-:W-:-:S13]  /*1d540*/  ISETP.GE.AND P0, PT, R0, UR4, PT ;  /* 0x0000000400007c0c */ /* 0x008fda000bf06270 */
[----:B------:R-:W-:Y:S05]  /*1d550*/  @!P0 BRA `(.L_x_6714) ;  /* 0xffffffc000a88947 */ /* 0x000fea000383ffff */
.L_x_6649:
        /* <DEDUP_REMOVED lines=12> */
.L_x_6763:
[----:B------:R-:W-:Y:S05]  /*1d620*/  BSYNC B0 ;  /* 0x0000000000007941 */ /* 0x000fea0003800000 */
.L_x_6715:
[----:B------:R-:W-:-:S03]  /*1d630*/  UMOV UR4, 0xffffffff ;  /* 0xffffffff00047882 */ /* 0x000fc60000000000 */
[----:B------:R-:W-:Y:S05]  /*1d640*/  BRA.DIV UR4, `(.L_x_6717) ;  /* 0x0000001604247947 */ /* 0x000fea000b800000 */
[----:B------:R-:W1:Y:S02]  /*1d650*/  S2R R2, SR_TID.X ;  /* 0x0000000000027919 */ /* 0x000e640000002100 */
[----:B-1----:R-:W-:-:S04]  /*1d660*/  SHF.R.U32.HI R2, RZ, 0x5, R2 ;  /* 0x00000005ff027819 */ /* 0x002fc80000011602 */
[----:B------:R-:W-:-:S05]  /*1d670*/  LOP3.LUT R2, R2, 0x3, RZ, 0xc0, !PT ;  /* 0x0000000302027812 */ /* 0x000fca00078ec0ff */
[----:B------:R1:W2:Y:S02]  /*1d680*/  SHFL.IDX PT, R14, R2, RZ, 0x1f ;  /* 0x00001fff020e7589 */ /* 0x0002a400000e0000 */
.L_x_6766:
[----:B--2---:R-:W-:Y:S01]  /*1d690*/  ISETP.NE.AND P0, PT, R14, RZ, PT ;  /* 0x000000ff0e00720c */ /* 0x004fe20003f05270 */
[----:B------:R-:W-:-:S12]  /*1d6a0*/  BSSY B0, `(.L_x_6718) ;  /* 0x000002e000007945 */ /* 0x000fd80003800000 */
[----:B------:R-:W-:Y:S05]  /*1d6b0*/  @P0 BRA `(.L_x_6719) ;  /* 0x0000000000b00947 */ /* 0x000fea0003800000 */
[----:B------:R-:W-:-:S03]  /*1d6c0*/  UMOV UR4, 0xffffffff ;  /* 0xffffffff00047882 */ /* 0x000fc60000000000 */
[----:B------:R-:W-:Y:S05]  /*1d6d0*/  BRA.DIV UR4, `(.L_x_6720) ;  /* 0x0000001604347947 */ /* 0x000fea000b800000 */
[----:B------:R-:W-:-:S13]  /*1d6e0*/  ELECT P6, URZ, PT ;  /* 0x00000000003f782f */ /* 0x000fda00038c0000 */
.L_x_6769:
[----:B------:R-:W-:Y:S05]  /*1d6f0*/  @!P6 BRA `(.L_x_6719) ;  /* 0x0000000000a0e947 */ /* 0x000fea0003800000 */
[----:B------:R-:W-:-:S06]  /*1d700*/  ULOP3.LUT UR4, UR38, 0x2, URZ, 0xfc, !UPT ;  /* 0x0000000226047892 */ /* 0x000fcc000f8efc3f */
[----:B-1----:R-:W-:-:S05]  /*1d710*/  IMAD.U32 R2, RZ, RZ, UR4 ;  /* 0x00000004ff027e24 */ /* 0x002fca000f8e00ff */
[----:B------:R-:W-:-:S13]  /*1d720*/  ISETP.NE.AND P0, PT, R2, 0x3, PT ;  /* 0x000000030200780c */ /* 0x000fda0003f05270 */
[----:B------:R-:W-:Y:S05]  /*1d730*/  @!P0 BRA `(.L_x_6721) ;  /* 0x0000000000048947 */ /* 0x000fea0003800000 */
[----:B------:R-:W-:Y:S01]  /*1d740*/  BPT.TRAP 0x1 ;  /* 0x000000040000795c */ /* 0x000fe20000300000 */
.L_x_6721:
        /* <DEDUP_REMOVED lines=14> */
.L_x_6770:
[----:B------:R-:W1:Y:S02]  /*1d830*/  SYNCS.PHASECHK.TRANS64.TRYWAIT P1, [R7+URZ], R2 ;  /* 0x00000002070075a7 */ /* 0x000e64000802017f */
[----:B-1----:R-:W-:Y:S05]  /*1d840*/  @!P1 BRA `(.L_x_6723) ;  /* 0x00000014000c9947 */ /* 0x002fea0003800000 */
.L_x_6771:
[----:B------:R-:W-:Y:S05]  /*1d850*/  @!P0 BRA `(.L_x_6724) ;  /* 0x0000000000048947 */ /* 0x000fea0003800000 */
[----:B------:R-:W-:Y:S01]  /*1d860*/  BPT.TRAP 0x1 ;  /* 0x000000040000795c */ /* 0x000fe20000300000 */
.L_x_6724:
[----:B------:R-:W2:Y:S02]  /*1d870*/  LDL.LU R4, [R1+0x4] ;  /* 0x0000040001047983 */ /* 0x000ea40000300800 */
[----:B--2---:R-:W-:-:S04]  /*1d880*/  IMAD R4, R4, 0x8, R0 ;  /* 0x0000000804047824 */ /* 0x004fc800078e0200 */
[----:B------:R-:W2:Y:S02]  /*1d890*/  SYNCS.PHASECHK.TRANS64.TRYWAIT P1, [R4+URZ+0x2e860], R5 ;  /* 0x02e86005040075a7 */ /* 0x000ea4000802017f */
[----:B--2---:R-:W-:Y:S05]  /*1d8a0*/  @!P1 BRA `(.L_x_6725) ;  /* 0x0000001400089947 */ /* 0x004fea0003800000 */
.L_x_6772:
[----:B------:R-:W-:Y:S05]  /*1d8b0*/  @!P0 BRA `(.L_x_6726) ;  /* 0x0000000000048947 */ /* 0x000fea0003800000 */
[----:B------:R-:W-:Y:S01]  /*1d8c0*/  BPT.TRAP 0x1 ;  /* 0x000000040000795c */ /* 0x000fe20000300000 */
.L_x_6726:
[----:B------:R-:W-:-:S04]  /*1d8d0*/  IMAD R3, R3, 0x8, R0 ;  /* 0x0000000803037824 */ /* 0x000fc800078e0200 */
[----:B------:R-:W3:Y:S02]  /*1d8e0*/  SYNCS.PHASECHK.TRANS64.TRYWAIT P1, [R3+URZ+0x2e860], R2 ;  /* 0x02e86002030075a7 */ /* 0x000ee4000802017f */
[----:B---3--:R-:W-:Y:S05]  /*1d8f0*/  @!P1 BRA `(.L_x_6727) ;  /* 0x0000001400089947 */ /* 0x008fea0003800000 */
.L_x_6773:
[----:B------:R-:W-:Y:S05]  /*1d900*/  @!P0 BRA `(.L_x_6728) ;  /* 0x0000000000048947 */ /* 0x000fea0003800000 */
[----:B------:R-:W-:Y:S01]  /*1d910*/  BPT.TRAP 0x1 ;  /* 0x000000040000795c */ /* 0x000fe20000300000 */
.L_x_6728:
[----:B------:R-:W4:Y:S02]  /*1d920*/  SYNCS.PHASECHK.TRANS64.TRYWAIT P0, [R4+URZ+0x2e880], R5 ;  /* 0x02e88005040075a7 */ /* 0x000f24000800017f */
[----:B----4-:R-:W-:Y:S05]  /*1d930*/  @!P0 BRA `(.L_x_6729) ;  /* 0x00000014000c8947 */ /* 0x010fea0003800000 */
.L_x_6730:
[----:B------:R0:W0:Y:S02]  /*1d940*/  SYNCS.PHASECHK.TRANS64.TRYWAIT P0, [R3+URZ+0x2e880], R2 ;  /* 0x02e88002030075a7 */ /* 0x000024000800017f */
[----:B0-----:R-:W-:Y:S05]  /*1d950*/  @!P0 NANOSLEEP.SYNCS 0x989680 ;  /* 0x009896800000895d */ /* 0x001fea0003900000 */
[----:B------:R-:W0:Y:S02]  /*1d960*/  @!P0 SYNCS.PHASECHK.TRANS64 P0, [R3+URZ+0x2e880], R2 ;  /* 0x02e88002030085a7 */ /* 0x000e24000800007f */
[----:B0-----:R-:W-:Y:S05]  /*1d970*/  @!P0 BRA `(.L_x_6730) ;  /* 0xfffffffc00f08947 */ /* 0x001fea000383ffff */
.L_x_6719:
[----:B------:R-:W-:Y:S05]  /*1d980*/  BSYNC B0 ;  /* 0x0000000000007941 */ /* 0x000fea0003800000 */
.L_x_6718:
[----:B------:R-:W-:Y:S05]  /*1d990*/  EXIT ;  /* 0x000000000000794d */ /* 0x000fea0003800000 */
.L_x_6558:
[----:B0-----:R-:W-:-:S04]  /*1d9a0*/  IMAD.U32 R3, RZ, RZ, UR41 ;  /* 0x00000029ff037e24 */ /* 0x001fc8000f8e00ff */
[----:B------:R0:W1:Y:S03]  /*1d9b0*/  SYNCS.PHASECHK.TRANS64.TRYWAIT P1, [R3+URZ+0x2e800], R0 ;  /* 0x02e80000030075a7 */ /* 0x000066000802017f */
[----:B-1----:R-:W-:Y:S05]  /*1d9c0*/  @!P1 NANOSLEEP.SYNCS 0x989680 ;  /* 0x009896800000995d */ /* 0x002fea0003900000 */
[----:B------:R-:W1:Y:S02]  /*1d9d0*/  @!P1 SYNCS.PHASECHK.TRANS64 P1, [R3+URZ+0x2e800], R0 ;  /* 0x02e80000030095a7 */ /* 0x000e64000802007f */
[----:B-1----:R-:W-:Y:S05]  /*1d9e0*/  @!P1 BRA `(.L_x_6558) ;  /* 0xfffffffc00ec9947 */ /* 0x002fea000383ffff */
[----:B------:R-:W-:Y:S05]  /*1d9f0*/  BRA `(.L_x_6731) ;  /* 0xfffffe4000cc7947 */ /* 0x000fea000383ffff */
.L_x_6562:
[----:B-1----:R1:W2:Y:S02]  /*1da00*/  SYNCS.PHASECHK.TRANS64.TRYWAIT P1, [R5+URZ+0x2e830], R0 ;  /* 0x02e83000050075a7 */ /* 0x0022a4000802017f */
[----:B--2---:R-:W-:Y:S05]  /*1da10*/  @!P1 NANOSLEEP.SYNCS 0x989680 ;  /* 0x009896800000995d */ /* 0x004fea0003900000 */
[----:B------:R-:W2:Y:S02]  /*1da20*/  @!P1 SYNCS.PHASECHK.TRANS64 P1, [R5+URZ+0x2e830], R0 ;  /* 0x02e83000050095a7 */ /* 0x000ea4000802007f */
[----:B--2---:R-:W-:Y:S05]  /*1da30*/  @!P1 BRA `(.L_x_6562) ;  /* 0xfffffffc00f09947 */ /* 0x004fea000383ffff */
[----:B------:R-:W-:Y:S05]  /*1da40*/  BRA `(.L_x_6561) ;  /* 0xfffffe4000e87947 */ /* 0x000fea000383ffff */
.L_x_6578:
[----:B-1----:R-:W-:-:S04]  /*1da50*/  IMAD.U32 R9, RZ, RZ, UR6 ;  /* 0x00000006ff097e24 */ /* 0x002fc8000f8e00ff */
[----:B------:R1:W2:Y:S03]  /*1da60*/  SYNCS.PHASECHK.TRANS64.TRYWAIT P1, [R9+URZ+0x2e830], R8 ;  /* 0x02e83008090075a7 */ /* 0x0002a6000802017f */
[----:B--2---:R-:W-:Y:S05]  /*1da70*/  @!P1 NANOSLEEP.SYNCS 0x989680 ;  /* 0x009896800000995d */ /* 0x004fea0003900000 */
[----:B------:R-:W2:Y:S02]  /*1da80*/  @!P1 SYNCS.PHASECHK.TRANS64 P1, [R9+URZ+0x2e830], R8 ;  /* 0x02e83008090095a7 */ /* 0x000ea4000802007f */
[----:B--2---:R-:W-:Y:S05]  /*1da90*/  @!P1 BRA `(.L_x_6578) ;  /* 0xfffffffc00ec9947 */ /* 0x004fea000383ffff */
[----:B------:R-:W-:Y:S05]  /*1daa0*/  BRA `(.L_x_6575) ;  /* 0xfffffe9800307947 */ /* 0x000fea000383ffff */
.L_x_6582:
[----:B-1----:R-:W-:-:S04]  /*1dab0*/  IMAD.U32 R9, RZ, RZ, UR6 ;  /* 0x00000006ff097e24 */ /* 0x002fc8000f8e00ff */
[----:B------:R1:W2:Y:S03]  /*1dac0*/  SYNCS.PHASECHK.TRANS64.TRYWAIT P1, [R9+URZ+0x2e850], R8 ;  /* 0x02e85008090075a7 */ /* 0x0002a6000802017f */
[----:B--2---:R-:W-:Y:S05]  /*1dad0*/  @!P1 NANOSLEEP.SYNCS 0x989680 ;  /* 0x009896800000995d */ /* 0x004fea0003900000 */
[----:B------:R-:W2:Y:S02]  /*1dae0*/  @!P1 SYNCS.PHASECHK.TRANS64 P1, [R9+URZ+0x2e850], R8 ;  /* 0x02e85008090095a7 */ /* 0x000ea4000802007f */
[----:B--2---:R-:W-:Y:S05]  /*1daf0*/  @!P1 BRA `(.L_x_6582) ;  /* 0xfffffffc00ec9947 */ /* 0x004fea000383ffff */
[----:B------:R-:W-:Y:S05]  /*1db00*/  BRA `(.L_x_6579) ;  /* 0xfffffea400187947 */ /* 0x000fea000383ffff */
.L_x_6600:
[----:B-1----:R-:W-:-:S04]  /*1db10*/  IMAD.U32 R3, RZ, RZ, UR6 ;  /* 0x00000006ff037e24 */ /* 0x002fc8000f8e00ff */
[----:B------:R1:W2:Y:S03]  /*1db20*/  SYNCS.PHASECHK.TRANS64.TRYWAIT P1, [R3+URZ+0x2e830], R0 ;  /* 0x02e83000030075a7 */ /* 0x0002a6000802017f */
[----:B--2---:R-:W-:Y:S05]  /*1db30*/  @!P1 NANOSLEEP.SYNCS 0x989680 ;  /* 0x009896800000995d */ /* 0x004fea0003900000 */
[----:B------:R-:W2:Y:S02]  /*1db40*/  @!P1 SYNCS.PHASECHK.TRANS64 P1, [R3+URZ+0x2e830], R0 ;  /* 0x02e83000030095a7 */ /* 0x000ea4000802007f */
[----:B--2---:R-:W-:Y:S05]  /*1db50*/  @!P1 BRA `(.L_x_6600) ;  /* 0xfffffffc00ec9947 */ /* 0x004fea000383ffff */
[----:B------:R-:W-:Y:S05]  /*1db60*/  BRA `(.L_x_6597) ;  /* 0xfffffef400dc7947 */ /* 0x000fea000383ffff */
.L_x_6604:
[----:B-1----:R-:W-:-:S04]  /*1db70*/  IMAD.U32 R3, RZ, RZ, UR6 ;  /* 0x00000006ff037e24 */ /* 0x002fc8000f8e00ff */
[----:B------:R1:W2:Y:S03]  /*1db80*/  SYNCS.PHASECHK.TRANS64.TRYWAIT P1, [R3+URZ+0x2e850], R0 ;  /* 0x02e85000030075a7 */ /* 0x0002a6000802017f */
[----:B--2---:R-:W-:Y:S05]  /*1db90*/  @!P1 NANOSLEEP.SYNCS 0x989680 ;  /* 0x009896800000995d */ /* 0x004fea0003900000 */
[----:B------:R-:W2:Y:S02]  /*1dba0*/  @!P1 SYNCS.PHASECHK.TRANS64 P1, [R3+URZ+0x2e850], R0 ;  /* 0x02e85000030095a7 */ /* 0x000ea4000802007f */
[----:B--2---:R-:W-:Y:S05]  /*1dbb0*/  @!P1 BRA `(.L_x_6604) ;  /* 0xfffffffc00ec9947 */ /* 0x004fea000383ffff */
[----:B------:R-:W-:Y:S05]  /*1dbc0*/  BRA `(.L_x_6601) ;  /* 0xffffff0000d07947 */ /* 0x000fea000383ffff */
.L_x_6611:
[----:B-1----:R-:W-:-:S04]  /*1dbd0*/  IMAD.U32 R3, RZ, RZ, UR6 ;  /* 0x00000006ff037e24 */ /* 0x002fc8000f8e00ff */
[----:B------:R1:W2:Y:S03]  /*1dbe0*/  SYNCS.PHASECHK.TRANS64.TRYWAIT P1, [R3+URZ+0x2e830], R0 ;  /* 0x02e83000030075a7 */ /* 0x0002a6000802017f */
[----:B--2---:R-:W-:Y:S05]  /*1dbf0*/  @!P1 NANOSLEEP.SYNCS 0x989680 ;  /* 0x009896800000995d */ /* 0x004fea0003900000 */
[----:B------:R-:W2:Y:S02]  /*1dc00*/  @!P1 SYNCS.PHASECHK.TRANS64 P1, [R3+URZ+0x2e830], R0 ;  /* 0x02e83000030095a7 */ /* 0x000ea4000802007f */
[----:B--2---:R-:W-:Y:S05]  /*1dc10*/  @!P1 BRA `(.L_x_6611) ;  /* 0xfffffffc00ec9947 */ /* 0x004fea000383ffff */
[----:B------:R-:W-:Y:S05]  /*1dc20*/  BRA `(.L_x_6608) ;  /* 0xffffff2c00487947 */ /* 0x000fea000383ffff */
.L_x_6615:
[----:B-1----:R-:W-:-:S04]  /*1dc30*/  IMAD.U32 R3, RZ, RZ, UR6 ;  /* 0x00000006ff037e24 */ /* 0x002fc8000f8e00ff */
[----:B------:R1:W2:Y:S03]  /*1dc40*/  SYNCS.PHASECHK.TRANS64.TRYWAIT P1, [R3+URZ+0x2e850], R0 ;  /* 0x02e85000030075a7 */ /* 0x0002a6000802017f */
[----:B--2---:R-:W-:Y:S05]  /*1dc50*/  @!P1 NANOSLEEP.SYNCS 0x989680 ;  /* 0x009896800000995d */ /* 0x004fea0003900000 */
[----:B------:R-:W2:Y:S02]  /*1dc60*/  @!P1 SYNCS.PHASECHK.TRANS64 P1, [R3+URZ+0x2e850], R0 ;  /* 0x02e85000030095a7 */ /* 0x000ea4000802007f */
[----:B--2---:R-:W-:Y:S05]  /*1dc70*/  @!P1 BRA `(.L_x_6615) ;  /* 0xfffffffc00ec9947 */ /* 0x004fea000383ffff */
[----:B------:R-:W-:Y:S05]  /*1dc80*/  BRA `(.L_x_6612) ;  /* 0xffffff3800307947 */ /* 0x000fea000383ffff */
.L_x_6629:
[----:B-1----:R-:W-:-:S04]  /*1dc90*/  IMAD.U32 R7, RZ, RZ, UR4 ;  /* 0x00000004ff077e24 */ /* 0x002fc8000f8e00ff */
[----:B------:R1:W2:Y:S03]  /*1dca0*/  SYNCS.PHASECHK.TRANS64.TRYWAIT P1, [R7+URZ+0x2e850], R4 ;  /* 0x02e85004070075a7 */ /* 0x0002a6000802017f */
[----:B--2---:R-:W-:Y:S05]  /*1dcb0*/  @!P1 NANOSLEEP.SYNCS 0x989680 ;  /* 0x009896800000995d */ /* 0x004fea0003900000 */
[----:B------:R-:W2:Y:S02]  /*1dcc0*/  @!P1 SYNCS.PHASECHK.TRANS64 P1, [R7+URZ+0x2e850], R4 ;  /* 0x02e85004070095a7 */ /* 0x000ea4000802007f */
[----:B--2---:R-:W-:Y:S05]  /*1dcd0*/  @!P1 BRA `(.L_x_6629) ;  /* 0xfffffffc00ec9947 */ /* 0x004fea000383ffff */
[----:B------:R-:W-:Y:S05]  /*1dce0*/  BRA `(.L_x_6628) ;  /* 0xffffff8800107947 */ /* 0x000fea000383ffff */
.L_x_6669:
[----:B------:R-:W-:Y:S02]  /*1dcf0*/  IMAD.MOV.U32 R13, RZ, RZ, R19 ;  /* 0x000000ffff0d7224 */ /* 0x000fe400078e0013 */
[----:B------:R-:W-:Y:S02]  /*1dd00*/  IMAD.MOV.U32 R12, RZ, RZ, RZ ;  /* 0x000000ffff0c7224 */ /* 0x000fe400078e00ff */
[----:B------:R-:W-:Y:S02]  /*1dd10*/  IMAD.MOV.U32 R11, RZ, RZ, 0x1f ;  /* 0x0000001fff0b7424 */ /* 0x000fe400078e00ff */
[----:B------:R-:W-:-:S07]  /*1dd20*/  IMAD.MOV.U32 R15, RZ, RZ, -0x1 ;  /* 0xffffffffff0f7424 */ /* 0x000fce00078e00ff */
[----:B0-----:R-:W-:Y:S05]  /*1dd30*/  WARPSYNC.COLLECTIVE R15, `(.L_x_6732) ;  /* 0x000000000f087348 */ /* 0x001fea0003c00000 */
[----:B------:R1:W2:Y:S02]  /*1dd40*/  SHFL.IDX P6, R14, R13, R12, R11 ;  /* 0x0000000c0d0e7389 */ /* 0x0002a400000c000b */
[----:B012---:R-:W-:Y:S01]  /*1dd50*/  ENDCOLLECTIVE ;  /* 0x000000000000791b */ /* 0x007fe20003800000 */
.L_x_6732:
[----:B------:R-:W-:Y:S05]  /*1dd60*/  BRA `(.L_x_6733) ;  /* 0xffffffc800c87947 */ /* 0x000fea000383ffff */
.L_x_6671:
[----:B------:R-:W-:Y:S01]  /*1dd70*/  BSSY B0, `(.L_x_6734) ;  /* 0x0000006000007945 */ /* 0x000fe20003800000 */
[----:B------:R-:W-:-:S07]  /*1dd80*/  IMAD.MOV.U32 R15, RZ, RZ, -0x1 ;  /* 0xffffffffff0f7424 */ /* 0x000fce00078e00ff */
[----:B01----:R-:W-:Y:S05]  /*1dd90*/  WARPSYNC.COLLECTIVE R15, `(.L_x_6735) ;  /* 0x000000000f0c7348 */ /* 0x003fea0003c00000 */
[----:B------:R-:W-:Y:S02]  /*1dda0*/  ELECT P6, UR62, PT ;  /* 0x00000000003e782f */ /* 0x000fe400038c0000 */
[----:B------:R-:W-:Y:S01]  /*1ddb0*/  MOV R14, UR62 ;  /* 0x0000003e000e7c02 */ /* 0x000fe20008000f00 */
[----:B01----:R-:W-:Y:S10]  /*1ddc0*/  ENDCOLLECTIVE ;  /* 0x000000000000791b */ /* 0x003ff40003800000 */
.L_x_6735:
[----:B------:R-:W-:Y:S05]  /*1ddd0*/  BSYNC B0 ;  /* 0x0000000000007941 */ /* 0x000fea0003800000 */
.L_x_6734:
[----:B------:R-:W-:Y:S05]  /*1dde0*/  BRA `(.L_x_6736) ;  /* 0xffffffc800d07947 */ /* 0x000fea000383ffff */
.L_x_6673:
[----:B--2---:R2:W3:Y:S02]  /*1ddf0*/  SYNCS.PHASECHK.TRANS64.TRYWAIT P1, [R4+URZ+0x2e880], R3 ;  /* 0x02e88003040075a7 */ /* 0x0044e4000802017f */
[----:B---3--:R-:W-:Y:S05]  /*1de00*/  @!P1 NANOSLEEP.SYNCS 0x989680 ;  /* 0x009896800000995d */ /* 0x008fea0003900000 */
[----:B------:R-:W3:Y:S02]  /*1de10*/  @!P1 SYNCS.PHASECHK.TRANS64 P1, [R4+URZ+0x2e880], R3 ;  /* 0x02e88003040095a7 */ /* 0x000ee4000802007f */
[----:B---3--:R-:W-:Y:S05]  /*1de20*/  @!P1 BRA `(.L_x_6673) ;  /* 0xfffffffc00f09947 */ /* 0x008fea000383ffff */
[----:B------:R-:W-:Y:S05]  /*1de30*/  BRA `(.L_x_6737) ;  /* 0xffffffcc00307947 */ /* 0x000fea000383ffff */
.L_x_6675:
[----:B---3--:R3:W4:Y:S02]  /*1de40*/  SYNCS.PHASECHK.TRANS64.TRYWAIT P1, [R4+URZ+0x2e840], R3 ;  /* 0x02e84003040075a7 */ /* 0x008724000802017f */
[----:B----4-:R-:W-:Y:S05]  /*1de50*/  @!P1 NANOSLEEP.SYNCS 0x989680 ;  /* 0x009896800000995d */ /* 0x010fea0003900000 */
[----:B------:R-:W4:Y:S02]  /*1de60*/  @!P1 SYNCS.PHASECHK.TRANS64 P1, [R4+URZ+0x2e840], R3 ;  /* 0x02e84003040095a7 */ /* 0x000f24000802007f */
[----:B----4-:R-:W-:Y:S05]  /*1de70*/  @!P1 BRA `(.L_x_6675) ;  /* 0xfffffffc00f09947 */ /* 0x010fea000383ffff */
[----:B------:R-:W-:Y:S05]  /*1de80*/  BRA `(.L_x_6738) ;  /* 0xffffffcc00807947 */ /* 0x000fea000383ffff */
.L_x_6679:
[----:B------:R-:W-:Y:S01]  /*1de90*/  IMAD.MOV.U32 R13, RZ, RZ, R2 ;  /* 0x000000ffff0d7224 */ /* 0x000fe200078e0002 */
[----:B------:R-:W-:Y:S01]  /*1dea0*/  LOP3.LUT R8, R8, 0x7f, RZ, 0xc0, !PT ;  /* 0x0000007f08087812 */ /* 0x000fe200078ec0ff */
[----:B------:R-:W-:Y:S02]  /*1deb0*/  IMAD.MOV.U32 R12, RZ, RZ, RZ ;  /* 0x000000ffff0c7224 */ /* 0x000fe400078e00ff */
[----:B------:R-:W-:Y:S01]  /*1dec0*/  IMAD.MOV.U32 R11, RZ, RZ, 0x181f ;  /* 0x0000181fff0b7424 */ /* 0x000fe200078e00ff */
[----:B------:R-:W-:Y:S01]  /*1ded0*/  SHF.R.U32.HI R8, RZ, 0x3, R8 ;  /* 0x00000003ff087819 */ /* 0x000fe20000011608 */
[----:B------:R-:W-:-:S04]  /*1dee0*/  IMAD.MOV.U32 R15, RZ, RZ, -0x1 ;  /* 0xffffffffff0f7424 */ /* 0x000fc800078e00ff */
[----:B------:R-:W-:-:S07]  /*1def0*/  VIADD R4, R8, UR42 ;  /* 0x0000002a08047c36 */ /* 0x000fce0008000000 */
[----:B-----5:R-:W-:Y:S05]  /*1df00*/  WARPSYNC.COLLECTIVE R15, `(.L_x_6739) ;  /* 0x000000000f087348 */ /* 0x020fea0003c00000 */
[----:B------:R0:W1:Y:S02]  /*1df10*/  SHFL.IDX P6, R14, R13, R12, R11 ;  /* 0x0000000c0d0e7389 */ /* 0x00006400000c000b */
[----:B01---5:R-:W-:Y:S01]  /*1df20*/  ENDCOLLECTIVE ;  /* 0x000000000000791b */ /* 0x023fe20003800000 */
.L_x_6739:
[----:B------:R-:W-:Y:S02]  /*1df30*/  IMAD.MOV.U32 R13, RZ, RZ, R0 ;  /* 0x000000ffff0d7224 */ /* 0x000fe400078e0000 */
[----:B------:R-:W-:-:S07]  /*1df40*/  IMAD.MOV.U32 R5, RZ, RZ, R14 ;  /* 0x000000ffff057224 */ /* 0x000fce00078e000e */
[----:B------:R-:W-:Y:S05]  /*1df50*/  WARPSYNC.COLLECTIVE R15, `(.L_x_6740) ;  /* 0x000000000f087348 */ /* 0x000fea0003c00000 */
[----:B------:R0:W1:Y:S02]  /*1df60*/  SHFL.IDX P6, R14, R13, R12, R11 ;  /* 0x0000000c0d0e7389 */ /* 0x00006400000c000b */
[----:B01----:R-:W-:Y:S01]  /*1df70*/  ENDCOLLECTIVE ;  /* 0x000000000000791b */ /* 0x003fe20003800000 */
.L_x_6740:
        /* <DEDUP_REMOVED lines=9> */
.L_x_6741:
        /* <DEDUP_REMOVED lines=15> */
.L_x_6742:
[----:B------:R-:W-:Y:S02]  /*1e100*/  IMAD.MOV.U32 R13, RZ, RZ, R2 ;  /* 0x000000ffff0d7224 */ /* 0x000fe400078e0002 */
[----:B------:R-:W-:Y:S02]  /*1e110*/  IMAD.MOV.U32 R12, RZ, RZ, 0x2 ;  /* 0x00000002ff0c7424 */ /* 0x000fe400078e00ff */
[----:B------:R-:W-:-:S07]  /*1e120*/  IMAD.MOV.U32 R8, RZ, RZ, R14 ;  /* 0x000000ffff087224 */ /* 0x000fce00078e000e */
[----:B------:R-:W-:Y:S05]  /*1e130*/  WARPSYNC.COLLECTIVE R15, `(.L_x_6743) ;  /* 0x000000000f087348 */ /* 0x000fea0003c00000 */
[----:B------:R0:W1:Y:S02]  /*1e140*/  SHFL.IDX P6, R14, R13, R12, R11 ;  /* 0x0000000c0d0e7389 */ /* 0x00006400000c000b */
[----:B01----:R-:W-:Y:S01]  /*1e150*/  ENDCOLLECTIVE ;  /* 0x000000000000791b */ /* 0x003fe20003800000 */
.L_x_6743:
[----:B------:R-:W-:Y:S01]  /*1e160*/  @!P1 IADD3 R6, P2, R19, R8, RZ ;  /* 0x0000000813069210 */ /* 0x000fe20007f5e0ff */
[----:B------:R-:W-:-:S04]  /*1e170*/  VIADD R8, R4, 0x60 ;  /* 0x0000006004087836 */ /* 0x000fc80000000000 */
[----:B------:R-:W-:-:S05]  /*1e180*/  @!P1 IMAD.X R7, RZ, RZ, R9, P2 ;  /* 0x000000ffff079224 */ /* 0x000fca00010e0609 */
[----:B------:R-:W-:Y:S01]  /*1e190*/  @!PT LDS RZ, [RZ] ;  /* 0x00000000fffff984 */ /* 0x000fe20000000800 */
[----:B------:R-:W-:Y:S01]  /*1e1a0*/  @!PT LDS RZ, [RZ] ;  /* 0x00000000fffff984 */ /* 0x000fe20000000800 */
[----:B------:R-:W-:Y:S01]  /*1e1b0*/  @!PT LDS RZ, [RZ] ;  /* 0x00000000fffff984 */ /* 0x000fe20000000800 */
[----:B------:R0:W-:Y:S01]  /*1e1c0*/  @!P1 LDGSTS.E.BYPASS.LTC128B.128 [R10+0x1cc00], desc[UR50][R6.64], !P0 ;  /* 0x1cc00000060a9fae */ /* 0x0001e2000c101d72 */
[----:B------:R-:W-:Y:S01]  /*1e1d0*/  IMAD.MOV.U32 R13, RZ, RZ, R0 ;  /* 0x000000ffff0d7224 */ /* 0x000fe200078e0000 */
[----:B------:R-:W-:Y:S01]  /*1e1e0*/  ISETP.GE.AND P1, PT, R5, R3, PT ;  /* 0x000000030500720c */ /* 0x000fe20003f26270 */
[----:B------:R-:W-:-:S12]  /*1e1f0*/  IMAD.MOV.U32 R5, RZ, RZ, R14 ;  /* 0x000000ffff057224 */ /* 0x000fd800078e000e */
[----:B0-----:R-:W-:Y:S05]  /*1e200*/  WARPSYNC.COLLECTIVE R15, `(.L_x_6744) ;  /* 0x000000000f087348 */ /* 0x001fea0003c00000 */
[----:B------:R1:W2:Y:S02]  /*1e210*/  SHFL.IDX P6, R14, R13, R12, R11 ;  /* 0x0000000c0d0e7389 */ /* 0x0002a400000c000b */
[----:B012---:R-:W-:Y:S01]  /*1e220*/  ENDCOLLECTIVE ;  /* 0x000000000000791b */ /* 0x007fe20003800000 */
.L_x_6744:
[----:B------:R-:W-:Y:S02]  /*1e230*/  IMAD.MOV.U32 R13, RZ, RZ, R2 ;  /* 0x000000ffff0d7224 */ /* 0x000fe400078e0002 */
[----:B------:R-:W-:Y:S02]  /*1e240*/  IMAD.MOV.U32 R12, RZ, RZ, 0x3 ;  /* 0x00000003ff0c7424 */ /* 0x000fe400078e00ff */
[----:B------:R-:W-:-:S07]  /*1e250*/  IMAD.MOV.U32 R6, RZ, RZ, R14 ;  /* 0x000000ffff067224 */ /* 0x000fce00078e000e */
[----:B------:R-:W-:Y:S05]  /*1e260*/  WARPSYNC.COLLECTIVE R15, `(.L_x_6745) ;  /* 0x000000000f087348 */ /* 0x000fea0003c00000 */
[----:B------:R0:W1:Y:S02]  /*1e270*/  SHFL.IDX P6, R14, R13, R12, R11 ;  /* 0x0000000c0d0e7389 */ /* 0x00006400000c000b */
[----:B01----:R-:W-:Y:S01]  /*1e280*/  ENDCOLLECTIVE ;  /* 0x000000000000791b */ /* 0x003fe20003800000 */
.L_x_6745:
        /* <DEDUP_REMOVED lines=14> */
.L_x_6746:
[----:B------:R-:W-:Y:S02]  /*1e370*/  IMAD.MOV.U32 R13, RZ, RZ, R2 ;  /* 0x000000ffff0d7224 */ /* 0x000fe400078e0002 */
[----:B------:R-:W-:Y:S02]  /*1e380*/  IMAD.MOV.U32 R12, RZ, RZ, 0x4 ;  /* 0x00000004ff0c7424 */ /* 0x000fe400078e00ff */
[----:B------:R-:W-:-:S07]  /*1e390*/  IMAD.MOV.U32 R6, RZ, RZ, R14 ;  /* 0x000000ffff067224 */ /* 0x000fce00078e000e */
[----:B------:R-:W-:Y:S05]  /*1e3a0*/  WARPSYNC.COLLECTIVE R15, `(.L_x_6747) ;  /* 0x000000000f087348 */ /* 0x000fea0003c00000 */
[----:B------:R0:W1:Y:S02]  /*1e3b0*/  SHFL.IDX P6, R14, R13, R12, R11 ;  /* 0x0000000c0d0e7389 */ /* 0x00006400000c000b */
[----:B01----:R-:W-:Y:S01]  /*1e3c0*/  ENDCOLLECTIVE ;  /* 0x000000000000791b */ /* 0x003fe20003800000 */
.L_x_6747:
        /* <DEDUP_REMOVED lines=14> */
.L_x_6748:
[----:B------:R-:W-:Y:S02]  /*1e4b0*/  IMAD.MOV.U32 R13, RZ, RZ, R2 ;  /* 0x000000ffff0d7224 */ /* 0x000fe400078e0002 */
[----:B------:R-:W-:Y:S02]  /*1e4c0*/  IMAD.MOV.U32 R12, RZ, RZ, 0x5 ;  /* 0x00000005ff0c7424 */ /* 0x000fe400078e00ff */
[----:B------:R-:W-:-:S07]  /*1e4d0*/  IMAD.MOV.U32 R6, RZ, RZ, R14 ;  /* 0x000000ffff067224 */ /* 0x000fce00078e000e */
[----:B------:R-:W-:Y:S05]  /*1e4e0*/  WARPSYNC.COLLECTIVE R15, `(.L_x_6749) ;  /* 0x000000000f087348 */ /* 0x000fea0003c00000 */
[----:B------:R0:W1:Y:S02]  /*1e4f0*/  SHFL.IDX P6, R14, R13, R12, R11 ;  /* 0x0000000c0d0e7389 */ /* 0x00006400000c000b */
[----:B01----:R-:W-:Y:S01]  /*1e500*/  ENDCOLLECTIVE ;  /* 0x000000000000791b */ /* 0x003fe20003800000 */
.L_x_6749:
        /* <DEDUP_REMOVED lines=14> */
.L_x_6750:
[----:B------:R-:W-:Y:S02]  /*1e5f0*/  IMAD.MOV.U32 R13, RZ, RZ, R2 ;  /* 0x000000ffff0d7224 */ /* 0x000fe400078e0002 */
[----:B------:R-:W-:Y:S02]  /*1e600*/  IMAD.MOV.U32 R12, RZ, RZ, 0x6 ;  /* 0x00000006ff0c7424 */ /* 0x000fe400078e00ff */
[----:B------:R-:W-:-:S07]  /*1e610*/  IMAD.MOV.U32 R6, RZ, RZ, R14 ;  /* 0x000000ffff067224 */ /* 0x000fce00078e000e */
[----:B------:R-:W-:Y:S05]  /*1e620*/  WARPSYNC.COLLECTIVE R15, `(.L_x_6751) ;  /* 0x000000000f087348 */ /* 0x000fea0003c00000 */
[----:B------:R0:W1:Y:S02]  /*1e630*/  SHFL.IDX P6, R14, R13, R12, R11 ;  /* 0x0000000c0d0e7389 */ /* 0x00006400000c000b */
[----:B01----:R-:W-:Y:S01]  /*1e640*/  ENDCOLLECTIVE ;  /* 0x000000000000791b */ /* 0x003fe20003800000 */
.L_x_6751:
        /* <DEDUP_REMOVED lines=13> */
.L_x_6752:
[----:B------:R-:W-:Y:S02]  /*1e720*/  IMAD.MOV.U32 R13, RZ, RZ, R2 ;  /* 0x000000ffff0d7224 */ /* 0x000fe400078e0002 */
[----:B------:R-:W-:Y:S02]  /*1e730*/  IMAD.MOV.U32 R12, RZ, RZ, 0x7 ;  /* 0x00000007ff0c7424 */ /* 0x000fe400078e00ff */
[----:B------:R-:W-:-:S07]  /*1e740*/  IMAD.MOV.U32 R6, RZ, RZ, R14 ;  /* 0x000000ffff067224 */ /* 0x000fce00078e000e */
[----:B------:R-:W-:Y:S05]  /*1e750*/  WARPSYNC.COLLECTIVE R15, `(.L_x_6753) ;  /* 0x000000000f087348 */ /* 0x000fea0003c00000 */
[----:B------:R0:W1:Y:S02]  /*1e760*/  SHFL.IDX P6, R14, R13, R12, R11 ;  /* 0x0000000c0d0e7389 */ /* 0x00006400000c000b */
[----:B01----:R-:W-:Y:S01]  /*1e770*/  ENDCOLLECTIVE ;  /* 0x000000000000791b */ /* 0x003fe20003800000 */
.L_x_6753:
        /* <DEDUP_REMOVED lines=12> */
.L_x_6754:
[----:B------:R-:W-:Y:S01]  /*1e840*/  IMAD.MOV.U32 R0, RZ, RZ, R14 ;  /* 0x000000ffff007224 */ /* 0x000fe200078e000e */
[----:B------:R-:W-:Y:S06]  /*1e850*/  BRA `(.L_x_6755) ;  /* 0xffffffcc00987947 */ /* 0x000fec000383ffff */
.L_x_6682:
[----:B0-----:R0:W1:Y:S02]  /*1e860*/  SYNCS.PHASECHK.TRANS64.TRYWAIT P0, [R18+URZ+0x2e820], R0 ;  /* 0x02e82000120075a7 */ /* 0x001064000800017f */
[----:B-1----:R-:W-:Y:S05]  /*1e870*/  @!P0 NANOSLEEP.SYNCS 0x989680 ;  /* 0x009896800000895d */ /* 0x002fea0003900000 */
[----:B------:R-:W1:Y:S02]  /*1e880*/  @!P0 SYNCS.PHASECHK.TRANS64 P0, [R18+URZ+0x2e820], R0 ;  /* 0x02e82000120085a7 */ /* 0x000e64000800007f */
[----:B-1----:R-:W-:Y:S05]  /*1e890*/  @!P0 BRA `(.L_x_6682) ;  /* 0xfffffffc00f08947 */ /* 0x002fea000383ffff */
[----:B------:R-:W-:Y:S05]  /*1e8a0*/  BRA `(.L_x_6756) ;  /* 0xffffffcc00f47947 */ /* 0x000fea000383ffff */
.L_x_6688:
[----:B--2---:R2:W3:Y:S02]  /*1e8b0*/  SYNCS.PHASECHK.TRANS64.TRYWAIT P0, [R4+URZ+0x2e880], R3 ;  /* 0x02e88003040075a7 */ /* 0x0044e4000800017f */
[----:B---3--:R-:W-:Y:S05]  /*1e8c0*/  @!P0 NANOSLEEP.SYNCS 0x989680 ;  /* 0x009896800000895d */ /* 0x008fea0003900000 */
[----:B------:R-:W3:Y:S02]  /*1e8d0*/  @!P0 SYNCS.PHASECHK.TRANS64 P0, [R4+URZ+0x2e880], R3 ;  /* 0x02e88003040085a7 */ /* 0x000ee4000800007f */
[----:B---3--:R-:W-:Y:S05]  /*1e8e0*/  @!P0 BRA `(.L_x_6688) ;  /* 0xfffffffc00f08947 */ /* 0x008fea000383ffff */
[----:B------:R-:W-:Y:S05]  /*1e8f0*/  BRA `(.L_x_6757) ;  /* 0xffffffd000a87947 */ /* 0x000fea000383ffff */
.L_x_6693:
[----:B-1----:R1:W3:Y:S02]  /*1e900*/  SYNCS.PHASECHK.TRANS64.TRYWAIT P0, [R4+URZ+0x2e840], R3 ;  /* 0x02e84003040075a7 */ /* 0x0022e4000800017f */
[----:B---3--:R-:W-:Y:S05]  /*1e910*/  @!P0 NANOSLEEP.SYNCS 0x989680 ;  /* 0x009896800000895d */ /* 0x008fea0003900000 */
[----:B------:R-:W3:Y:S02]  /*1e920*/  @!P0 SYNCS.PHASECHK.TRANS64 P0, [R4+URZ+0x2e840], R3 ;  /* 0x02e84003040085a7 */ /* 0x000ee4000800007f */
[----:B---3--:R-:W-:Y:S05]  /*1e930*/  @!P0 BRA `(.L_x_6693) ;  /* 0xfffffffc00f08947 */ /* 0x008fea000383ffff */
[----:B------:R-:W-:Y:S05]  /*1e940*/  BRA `(.L_x_6758) ;  /* 0xffffffd400247947 */ /* 0x000fea000383ffff */
.L_x_6699:
[----:B--2---:R2:W3:Y:S02]  /*1e950*/  SYNCS.PHASECHK.TRANS64.TRYWAIT P1, [R20+URZ+0x2e870], R2 ;  /* 0x02e87002140075a7 */ /* 0x0044e4000802017f */
[----:B---3--:R-:W-:Y:S05]  /*1e960*/  @!P1 NANOSLEEP.SYNCS 0x989680 ;  /* 0x009896800000995d */ /* 0x008fea0003900000 */
[----:B------:R-:W3:Y:S02]  /*1e970*/  @!P1 SYNCS.PHASECHK.TRANS64 P1, [R20+URZ+0x2e870], R2 ;  /* 0x02e87002140095a7 */ /* 0x000ee4000802007f */
[----:B---3--:R-:W-:Y:S05]  /*1e980*/  @!P1 BRA `(.L_x_6699) ;  /* 0xfffffffc00f09947 */ /* 0x008fea000383ffff */
[----:B------:R-:W-:Y:S05]  /*1e990*/  BRA `(.L_x_6759) ;  /* 0xffffffd400c07947 */ /* 0x000fea000383ffff */
.L_x_6701:
[----:B--2---:R2:W3:Y:S02]  /*1e9a0*/  SYNCS.PHASECHK.TRANS64.TRYWAIT P1, [R20+URZ+0x2e860], R3 ;  /* 0x02e86003140075a7 */ /* 0x0044e4000802017f */
[----:B---3--:R-:W-:Y:S05]  /*1e9b0*/  @!P1 NANOSLEEP.SYNCS 0x989680 ;  /* 0x009896800000995d */ /* 0x008fea0003900000 */
[----:B------:R-:W3:Y:S02]  /*1e9c0*/  @!P1 SYNCS.PHASECHK.TRANS64 P1, [R20+URZ+0x2e860], R3 ;  /* 0x02e86003140095a7 */ /* 0x000ee4000802007f */
[----:B---3--:R-:W-:Y:S05]  /*1e9d0*/  @!P1 BRA `(.L_x_6701) ;  /* 0xfffffffc00f09947 */ /* 0x008fea000383ffff */
[----:B------:R-:W-:Y:S05]  /*1e9e0*/  BRA `(.L_x_6760) ;  /* 0xffffffd400c87947 */ /* 0x000fea000383ffff */
.L_x_6708:
[----:B0-----:R0:W1:Y:S02]  /*1e9f0*/  SYNCS.PHASECHK.TRANS64.TRYWAIT P1, [R17+URZ+0x2e870], R0 ;  /* 0x02e87000110075a7 */ /* 0x001064000802017f */
[----:B-1----:R-:W-:Y:S05]  /*1ea00*/  @!P1 NANOSLEEP.SYNCS 0x989680 ;  /* 0x009896800000995d */ /* 0x002fea0003900000 */
[----:B------:R-:W1:Y:S02]  /*1ea10*/  @!P1 SYNCS.PHASECHK.TRANS64 P1, [R17+URZ+0x2e870], R0 ;  /* 0x02e87000110095a7 */ /* 0x000e64000802007f */
[----:B-1----:R-:W-:Y:S05]  /*1ea20*/  @!P1 BRA `(.L_x_6708) ;  /* 0xfffffffc00f09947 */ /* 0x002fea000383ffff */
[----:B------:R-:W-:Y:S05]  /*1ea30*/  BRA `(.L_x_6761) ;  /* 0xffffffe000707947 */ /* 0x000fea000383ffff */
.L_x_6710:
[----:B0-----:R0:W1:Y:S02]  /*1ea40*/  SYNCS.PHASECHK.TRANS64.TRYWAIT P1, [R17+URZ+0x2e860], R0 ;  /* 0x02e86000110075a7 */ /* 0x001064000802017f */
[----:B-1----:R-:W-:Y:S05]  /*1ea50*/  @!P1 NANOSLEEP.SYNCS 0x989680 ;  /* 0x009896800000995d */ /* 0x002fea0003900000 */
[----:B------:R-:W1:Y:S02]  /*1ea60*/  @!P1 SYNCS.PHASECHK.TRANS64 P1, [R17+URZ+0x2e860], R0 ;  /* 0x02e86000110095a7 */ /* 0x000e64000802007f */
[----:B-1----:R-:W-:Y:S05]  /*1ea70*/  @!P1 BRA `(.L_x_6710) ;  /* 0xfffffffc00f09947 */ /* 0x002fea000383ffff */
[----:B------:R-:W-:Y:S05]  /*1ea80*/  BRA `(.L_x_6762) ;  /* 0xffffffe000787947 */ /* 0x000fea000383ffff */
.L_x_6716:
[----:B0-----:R0:W1:Y:S02]  /*1ea90*/  SYNCS.PHASECHK.TRANS64.TRYWAIT P0, [R0+URZ+0x2e820], R3 ;  /* 0x02e82003000075a7 */ /* 0x001064000800017f */
[----:B-1----:R-:W-:Y:S05]  /*1eaa0*/  @!P0 NANOSLEEP.SYNCS 0x989680 ;  /* 0x009896800000895d */ /* 0x002fea0003900000 */
[----:B------:R-:W1:Y:S02]  /*1eab0*/  @!P0 SYNCS.PHASECHK.TRANS64 P0, [R0+URZ+0x2e820], R3 ;  /* 0x02e82003000085a7 */ /* 0x000e64000800007f */
[----:B-1----:R-:W-:Y:S05]  /*1eac0*/  @!P0 BRA `(.L_x_6716) ;  /* 0xfffffffc00f08947 */ /* 0x002fea000383ffff */
[----:B------:R-:W-:Y:S05]  /*1ead0*/  BRA `(.L_x_6763) ;  /* 0xffffffe800d07947 */ /* 0x000fea000383ffff */
.L_x_6717:
        /* <DEDUP_REMOVED lines=11> */
.L_x_6765:
[----:B------:R-:W-:Y:S05]  /*1eb90*/  BSYNC B0 ;  /* 0x0000000000007941 */ /* 0x000fea0003800000 */
.L_x_6764:
[----:B------:R-:W-:Y:S05]  /*1eba0*/  BRA `(.L_x_6766) ;  /* 0xffffffe800b87947 */ /* 0x000fea000383ffff */
.L_x_6720:
[----:B------:R-:W-:Y:S01]  /*1ebb0*/  BSSY B1, `(.L_x_6767) ;  /* 0x0000006000017945 */ /* 0x000fe20003800000 */
[----:B------:R-:W-:-:S07]  /*1ebc0*/  IMAD.MOV.U32 R15, RZ, RZ, -0x1 ;  /* 0xffffffffff0f7424 */ /* 0x000fce00078e00ff */
[----:B01----:R-:W-:Y:S05]  /*1ebd0*/  WARPSYNC.COLLECTIVE R15, `(.L_x_6768) ;  /* 0x000000000f0c7348 */ /* 0x003fea0003c00000 */
[----:B------:R-:W-:Y:S02]  /*1ebe0*/  ELECT P6, UR62, PT ;  /* 0x00000000003e782f */ /* 0x000fe400038c0000 */
[----:B------:R-:W-:Y:S01]  /*1ebf0*/  MOV R14, UR62 ;  /* 0x0000003e000e7c02 */ /* 0x000fe20008000f00 */
[----:B01----:R-:W-:Y:S10]  /*1ec00*/  ENDCOLLECTIVE ;  /* 0x000000000000791b */ /* 0x003ff40003800000 */
.L_x_6768:
[----:B------:R-:W-:Y:S05]  /*1ec10*/  BSYNC B1 ;  /* 0x0000000000017941 */ /* 0x000fea0003800000 */
.L_x_6767:
[----:B------:R-:W-:Y:S05]  /*1ec20*/  BRA `(.L_x_6769) ;  /* 0xffffffe800b07947 */ /* 0x000fea000383ffff */
.L_x_6722:
[----:B0-----:R0:W1:Y:S02]  /*1ec30*/  SYNCS.PHASECHK.TRANS64.TRYWAIT P1, [R6+URZ], R5 ;  /* 0x00000005060075a7 */ /* 0x001064000802017f */
[----:B-1----:R-:W-:Y:S05]  /*1ec40*/  @!P1 NANOSLEEP.SYNCS 0x989680 ;  /* 0x009896800000995d */ /* 0x002fea0003900000 */
[----:B------:R-:W1:Y:S02]  /*1ec50*/  @!P1 SYNCS.PHASECHK.TRANS64 P1, [R6+URZ], R5 ;  /* 0x00000005060095a7 */ /* 0x000e64000802007f */
[----:B-1----:R-:W-:Y:S05]  /*1ec60*/  @!P1 BRA `(.L_x_6722) ;  /* 0xfffffffc00f09947 */ /* 0x002fea000383ffff */
[----:B------:R-:W-:Y:S05]  /*1ec70*/  BRA `(.L_x_6770) ;  /* 0xffffffe800ec7947 */ /* 0x000fea000383ffff */
.L_x_6723:
[----:B-1----:R1:W2:Y:S02]  /*1ec80*/  SYNCS.PHASECHK.TRANS64.TRYWAIT P1, [R7+URZ], R2 ;  /* 0x00000002070075a7 */ /* 0x0022a4000802017f */
[----:B--2---:R-:W-:Y:S05]  /*1ec90*/  @!P1 NANOSLEEP.SYNCS 0x989680 ;  /* 0x009896800000995d */ /* 0x004fea0003900000 */
[----:B------:R-:W2:Y:S02]  /*1eca0*/  @!P1 SYNCS.PHASECHK.TRANS64 P1, [R7+URZ], R2 ;  /* 0x00000002070095a7 */ /* 0x000ea4000802007f */
[----:B--2---:R-:W-:Y:S05]  /*1ecb0*/  @!P1 BRA `(.L_x_6723) ;  /* 0xfffffffc00f09947 */ /* 0x004fea000383ffff */
[----:B------:R-:W-:Y:S05]  /*1ecc0*/  BRA `(.L_x_6771) ;  /* 0xffffffe800e07947 */ /* 0x000fea000383ffff */
.L_x_6725:
[----:B--2---:R2:W3:Y:S02]  /*1ecd0*/  SYNCS.PHASECHK.TRANS64.TRYWAIT P1, [R4+URZ+0x2e860], R5 ;  /* 0x02e86005040075a7 */ /* 0x0044e4000802017f */
[----:B---3--:R-:W-:Y:S05]  /*1ece0*/  @!P1 NANOSLEEP.SYNCS 0x989680 ;  /* 0x009896800000995d */ /* 0x008fea0003900000 */
[----:B------:R-:W3:Y:S02]  /*1ecf0*/  @!P1 SYNCS.PHASECHK.TRANS64 P1, [R4+URZ+0x2e860], R5 ;  /* 0x02e86005040095a7 */ /* 0x000ee4000802007f */
[----:B---3--:R-:W-:Y:S05]  /*1ed00*/  @!P1 BRA `(.L_x_6725) ;  /* 0xfffffffc00f09947 */ /* 0x008fea000383ffff */
[----:B------:R-:W-:Y:S05]  /*1ed10*/  BRA `(.L_x_6772) ;  /* 0xffffffe800e47947 */ /* 0x000fea000383ffff */
.L_x_6727:
[----:B---3--:R3:W4:Y:S02]  /*1ed20*/  SYNCS.PHASECHK.TRANS64.TRYWAIT P1, [R3+URZ+0x2e860], R2 ;  /* 0x02e86002030075a7 */ /* 0x008724000802017f */
[----:B----4-:R-:W-:Y:S05]  /*1ed30*/  @!P1 NANOSLEEP.SYNCS 0x989680 ;  /* 0x009896800000995d */ /* 0x010fea0003900000 */
[----:B------:R-:W4:Y:S02]  /*1ed40*/  @!P1 SYNCS.PHASECHK.TRANS64 P1, [R3+URZ+0x2e860], R2 ;  /* 0x02e86002030095a7 */ /* 0x000f24000802007f */
[----:B----4-:R-:W-:Y:S05]  /*1ed50*/  @!P1 BRA `(.L_x_6727) ;  /* 0xfffffffc00f09947 */ /* 0x010fea000383ffff */
[----:B------:R-:W-:Y:S05]  /*1ed60*/  BRA `(.L_x_6773) ;  /* 0xffffffe800e47947 */ /* 0x000fea000383ffff */
.L_x_6729:
[----:B----4-:R4:W0:Y:S02]  /*1ed70*/  SYNCS.PHASECHK.TRANS64.TRYWAIT P0, [R4+URZ+0x2e880], R5 ;  /* 0x02e88005040075a7 */ /* 0x010824000800017f */
[----:B0-----:R-:W-:Y:S05]  /*1ed80*/  @!P0 NANOSLEEP.SYNCS 0x989680 ;  /* 0x009896800000895d */ /* 0x001fea0003900000 */
[----:B------:R-:W0:Y:S02]  /*1ed90*/  @!P0 SYNCS.PHASECHK.TRANS64 P0, [R4+URZ+0x2e880], R5 ;  /* 0x02e88005040085a7 */ /* 0x000e24000800007f */
[----:B0-----:R-:W-:Y:S05]  /*1eda0*/  @!P0 BRA `(.L_x_6729) ;  /* 0xfffffffc00f08947 */ /* 0x001fea000383ffff */
[----:B------:R-:W-:Y:S05]  /*1edb0*/  BRA `(.L_x_6730) ;  /* 0xffffffe800e07947 */ /* 0x000fea000383ffff */
.L_x_6774:
        /* <DEDUP_REMOVED lines=12> */
.L_x_12973:


//--------------------- .text._ZN7cutlass13device_kernelIN5flash11enable_sm90INS1_16FlashAttnFwdSm90INS1_25CollectiveMainloopFwdSm90ILi2EN4cute5tupleIJNS5_1CILi1EEES8_S8_EEENS6_IJNS7_ILi128EEENS7_ILi224EEESA_EEELi128ENS_12float_e4m3_tEfNS_4arch4Sm90ELb0ELb1ELb0ELb1ELb0ELb0ELb0ELb1ELb1ELb1ELb0ELb0EEENS1_21CollectiveEpilogueFwdINS6_IJSA_SA_SB_EEES9_NS_10bfloat16_tESF_Li256ELb1ELb1ELb0ELb1EEENS1_36VarlenDynamicPersistentTileSchedulerILi128ELi224ELi256ELi128ELb0ELb1ELb1ELb1ELb0ELb1EEEEEEEEEvNT_6ParamsE --------------------------
	.section	.text._ZN7cutlass13device_kernelIN5flash11enable_sm90INS1_16FlashAttnFwdSm90INS1_25CollectiveMainloopFwdSm90ILi2EN4cute5tupleIJNS5_1CILi1EEES8_S8_EEENS6_IJNS7_ILi128EEENS7_ILi224EEESA_EEELi128ENS_12float_e4m3_tEfNS_4arch4Sm90ELb0ELb1ELb0ELb1ELb0ELb0ELb0ELb1ELb1ELb1ELb0ELb0EEENS1_21CollectiveEpilogueFwdINS6_IJSA_SA_SB_EEES9_NS_10bfloat16_tESF_Li256ELb1ELb1ELb0ELb1EEENS1_36VarlenDynamicPersistentTileSchedulerILi128ELi224ELi256ELi128ELb0ELb1ELb1ELb1ELb0ELb1EEEEEEEEEvNT_6ParamsE,"ax",@progbits
	.align	128
.text._ZN7cutlass13device_kernelIN5flash11enable_sm90INS1_16FlashAttnFwdSm90INS1_25CollectiveMainloopFwdSm90ILi2EN4cute5tupleIJNS5_1CILi1EEES8_S8_EEENS6_IJNS7_ILi128EEENS7_ILi224EEESA_EEELi128ENS_12float_e4m3_tEfNS_4arch4Sm90ELb0ELb1ELb0ELb1ELb0ELb0ELb0ELb1ELb1ELb1ELb0ELb0EEENS1_21CollectiveEpilogueFwdINS6_IJSA_SA_SB_EEES9_NS_10bfloat16_tESF_Li256ELb1ELb1ELb0ELb1EEENS1_36VarlenDynamicPersistentTileSchedulerILi128ELi224ELi256ELi128ELb0ELb1ELb1ELb1ELb0ELb1EEEEEEEEEvNT_6ParamsE:
        .type           _ZN7cutlass13device_kernelIN5flash11enable_sm90INS1_16FlashAttnFwdSm90INS1_25CollectiveMainloopFwdSm90ILi2EN4cute5tupleIJNS5_1CILi1EEES8_S8_EEENS6_IJNS7_ILi128EEENS7_ILi224EEESA_EEELi128ENS_12float_e4m3_tEfNS_4arch4Sm90ELb0ELb1ELb0ELb1ELb0ELb0ELb0ELb1ELb1ELb1ELb0ELb0EEENS1_21CollectiveEpilogueFwdINS6_IJSA_SA_SB_EEES9_NS_10bfloat16_tESF_Li256ELb1ELb1ELb0ELb1EEENS1_36VarlenDynamicPersistentTileSchedulerILi128ELi224ELi256ELi128ELb0ELb1ELb1ELb1ELb0ELb1EEEEEEEEEvNT_6ParamsE,@function
        .size           _ZN7cutlass13device_kernelIN5flash11enable_sm90INS1_16FlashAttnFwdSm90INS1_25CollectiveMainloopFwdSm90ILi2EN4cute5tupleIJNS5_1CILi1EEES8_S8_EEENS6_IJNS7_ILi128EEENS7_ILi224EEESA_EEELi128ENS_12float_e4m3_tEfNS_4arch4Sm90ELb0ELb1ELb0ELb1ELb0ELb0ELb0ELb1ELb1ELb1ELb0ELb0EEENS1_21CollectiveEpilogueFwdINS6_IJSA_SA_SB_EEES9_NS_10bfloat16_tESF_Li256ELb1ELb1ELb0ELb1EEENS1_36VarlenDynamicPersistentTileSchedulerILi128ELi224ELi256ELi128ELb0ELb1ELb1ELb1ELb0ELb1EEEEEEEEEvNT_6ParamsE,(.L_x_12974 - _ZN7cutlass13device_kernelIN5flash11enable_sm90INS1_16FlashAttnFwdSm90INS1_25CollectiveMainloopFwdSm90ILi2EN4cute5tupleIJNS5_1CILi1EEES8_S8_EEENS6_IJNS7_ILi128EEENS7_ILi224EEESA_EEELi128ENS_12float_e4m3_tEfNS_4arch4Sm90ELb0ELb1ELb0ELb1ELb0ELb0ELb0ELb1ELb1ELb1ELb0ELb0EEENS1_21CollectiveEpilogueFwdINS6_IJSA_SA_SB_EEES9_NS_10bfloat16_tESF_Li256ELb1ELb1ELb0ELb1EEENS1_36VarlenDynamicPersistentTileSchedulerILi128ELi224ELi256ELi128ELb0ELb1ELb1ELb1ELb0ELb1EEEEEEEEEvNT_6ParamsE)
        .other          _ZN7cutlass13device_kernelIN5flash11enable_sm90INS1_16FlashAttnFwdSm90INS1_25CollectiveMainloopFwdSm90ILi2EN4cute5tupleIJNS5_1CILi1EEES8_S8_EEENS6_IJNS7_ILi128EEENS7_ILi224EEESA_EEELi128ENS_12float_e4m3_tEfNS_4arch4Sm90ELb0ELb1ELb0ELb1ELb0ELb0ELb0ELb1ELb1ELb1ELb0ELb0EEENS1_21CollectiveEpilogueFwdINS6_IJSA_SA_SB_EEES9_NS_10bfloat16_tESF_Li256ELb1ELb1ELb0ELb1EEENS1_36VarlenDynamicPersistentTileSchedulerILi128ELi224ELi256ELi128ELb0ELb1ELb1ELb1ELb0ELb1EEEEEEEEEvNT_6ParamsE,@"STO_CUDA_ENTRY STV_DEFAULT"
_ZN7cutlass13device_kernelIN5flash11enable_sm90INS1_16FlashAttnFwdSm90INS1_25CollectiveMainloopFwdSm90ILi2EN4cute5tupleIJNS5_1CILi1EEES8_S8_EEENS6_IJNS7_ILi128EEENS7_ILi224EEESA_EEELi128ENS_12float_e4m3_tEfNS_4arch4Sm90ELb0ELb1ELb0ELb1ELb0ELb0ELb0ELb1ELb1ELb1ELb0ELb0EEENS1_21CollectiveEpilogueFwdINS6_IJSA_SA_SB_EEES9_NS_10bfloat16_tESF_Li256ELb1ELb1ELb0ELb1EEENS1_36VarlenDynamicPersistentTileSchedulerILi128ELi224ELi256ELi128ELb0ELb1ELb1ELb1ELb0ELb1EEEEEEEEEvNT_6ParamsE:
        /* <DEDUP_REMOVED lines=18> */
.L_x_6776:
[----:B------:R-:W-:Y:S05]  /*0120*/  BSYNC B0 ;  /* 0x0000000000007941 */ /* 0x000fea0003800000 */
.L_x_6775:
        /* <DEDUP_REMOVED lines=41> */
.L_x_6777:
        /* <DEDUP_REMOVED lines=22> */
.L_x_6778:
        /* <DEDUP_REMOVED lines=18> */
.L_x_6779:
        /* <DEDUP_REMOVED lines=22> */
.L_x_6780:
        /* <DEDUP_REMOVED lines=22> */
.L_x_6781:
[----:B------:R-:W-:Y:S01]  /*0900*/  PLOP3.LUT P0, PT, PT, PT, UP0, 0x80, 0x0 ;  /* 0x000000000000781c */ /* 0x000fe20003f0f008 */
[----:B------:R-:W-:Y:S01]  /*0910*/  UMOV UR38, 0x1 ;  /* 0x0000000100267882 */ /* 0x000fe20000000000 */
[----:B------:R-:W-:Y:S01]  /*0920*/  NOP ;  /* 0x0000000000007918 */ /* 0x000fe20000000000 */
[----:B------:R-:W-:Y:S01]  /*0930*/  USEL UR38, UR38, 0x2, !UP0 ;  /* 0x0000000226267887 */ /* 0x000fe2000c000000 */
[----:B------:R-:W-:Y:S01]  /*0940*/  ULDC.64 UR50, c[0x0][0x208] ;  /* 0x0000820000327ab9 */ /* 0x000fe20000000a00 */
[----:B012-4-:R-:W-:Y:S08]  /*0950*/  BAR.SYNC.DEFER_BLOCKING 0x0 ;  /* 0x0000000000007b1d */ /* 0x017ff00000010000 */
[----:B------:R-:W-:Y:S05]  /*0960*/  @!P0 BRA `(.L_x_6782) ;  /* 0x0000019000348947 */ /* 0x000fea0003800000 */
.L_x_6783:
        /* <DEDUP_REMOVED lines=29> */
[-C--:B------:R-:W-:Y:S02]  /*0b40*/  LEA.HI R4, R0, R231.reuse, RZ, 0x4 ;  /* 0x000000e700047211 */ /* 0x080fe400078f20ff */
[----:B------:R-:W-:Y:S01]  /*0b50*/  LOP3.LUT R228, R2, 0xffffff80, RZ, 0xc0, !PT ;  /* 0xffffff8002e47812 */ /* 0x000fe200078ec0ff */
[----:B------:R-:W-:Y:S01]  /*0b60*/  IMAD.SHL.U32 R3, R3, 0x20, RZ ;  /* 0x0000002003037824 */ /* 0x000fe200078e00ff */
[----:B------:R-:W-:Y:S02]  /*0b70*/  LOP3.LUT R6, R4, 0x3fffff0, RZ, 0xc0, !PT ;  /* 0x03fffff004067812 */ /* 0x000fe400078ec0ff */
[----:B------:R-:W-:Y:S01]  /*0b80*/  SHF.R.S32.HI R5, RZ, 0x4, R4 ;  /* 0x00000004ff057819 */ /* 0x000fe20000011404 */
[----:B------:R-:W-:Y:S01]  /*0b90*/  IMAD.IADD R228, R231, 0x1, -R228 ;  /* 0x00000001e7e47824 */ /* 0x000fe200078e0ae4 */
[----:B------:R-:W-:Y:S01]  /*0ba0*/  LOP3.LUT R3, R3, 0xfffffc00, RZ, 0xc0, !PT ;  /* 0xfffffc0003037812 */ /* 0x000fe200078ec0ff */
[----:B------:R-:W-:Y:S01]  /*0bb0*/  IMAD.IADD R6, R231, 0x1, -R6 ;  /* 0x00000001e7067824 */ /* 0x000fe200078e0a06 */
[----:B------:R-:W-:-:S02]  /*0bc0*/  LEA.HI R10, R0, R231, RZ, 0x2 ;  /* 0x000000e7000a7211 */ /* 0x000fc400078f10ff */
[----:B------:R-:W-:Y:S01]  /*0bd0*/  SHF.R.S32.HI R9, RZ, 0x1f, R228 ;  /* 0x0000001fff097819 */ /* 0x000fe200000114e4 */
[----:B------:R-:W-:Y:S01]  /*0be0*/  IMAD R7, R6, 0x40, R3 ;  /* 0x0000004006077824 */ /* 0x000fe200078e0203 */
[----:B------:R-:W-:Y:S02]  /*0bf0*/  LEA.HI R4, R4, R5, RZ, 0x1 ;  /* 0x0000000504047211 */ /* 0x000fe400078f08ff */
[----:B------:R-:W-:Y:S02]  /*0c00*/  LEA.HI R6, R9, R228, RZ, 0x2 ;  /* 0x000000e409067211 */ /* 0x000fe400078f10ff */
[----:B------:R-:W-:Y:S02]  /*0c10*/  LOP3.LUT R10, R10, 0xfffffffc, RZ, 0xc0, !PT ;  /* 0xfffffffc0a0a7812 */ /* 0x000fe400078ec0ff */
[--C-:B------:R-:W-:Y:S02]  /*0c20*/  SHF.R.S32.HI R8, RZ, 0x2, R6.reuse ;  /* 0x00000002ff087819 */ /* 0x100fe40000011406 */
[----:B------:R-:W-:Y:S01]  /*0c30*/  SHF.R.S32.HI R11, RZ, 0x1f, R6 ;  /* 0x0000001fff0b7819 */ /* 0x000fe20000011406 */
[----:B------:R-:W-:Y:S01]  /*0c40*/  IMAD.IADD R10, R231, 0x1, -R10 ;  /* 0x00000001e70a7824 */ /* 0x000fe200078e0a0a */
[----:B------:R-:W-:-:S02]  /*0c50*/  SHF.R.S32.HI R3, RZ, 0x7, R2 ;  /* 0x00000007ff037819 */ /* 0x000fc40000011402 */
[----:B------:R-:W-:Y:S02]  /*0c60*/  LEA.HI R11, R11, R8, RZ, 0x3 ;  /* 0x000000080b0b7211 */ /* 0x000fe400078f18ff */
[----:B------:R-:W-:Y:S02]  /*0c70*/  LOP3.LUT R4, R4, 0x1ffffffe, RZ, 0xc0, !PT ;  /* 0x1ffffffe04047812 */ /* 0x000fe400078ec0ff */
[----:B------:R-:W-:Y:S02]  /*0c80*/  LEA.HI R2, R2, R3, RZ, 0x1 ;  /* 0x0000000302027211 */ /* 0x000fe400078f08ff */
[----:B------:R-:W-:Y:S01]  /*0c90*/  LOP3.LUT R11, R11, 0xfffffff8, RZ, 0xc0, !PT ;  /* 0xfffffff80b0b7812 */ /* 0x000fe200078ec0ff */
[----:B------:R-:W-:Y:S01]  /*0ca0*/  IMAD.IADD R4, R5, 0x1, -R4 ;  /* 0x0000000105047824 */ /* 0x000fe200078e0a04 */
[----:B------:R-:W-:Y:S02]  /*0cb0*/  LEA.HI R9, R9, R228, RZ, 0x5 ;  /* 0x000000e409097211 */ /* 0x000fe400078f28ff */
[----:B------:R-:W-:Y:S01]  /*0cc0*/  LOP3.LUT R2, R2, 0x3fffffe, RZ, 0xc0, !PT ;  /* 0x03fffffe02027812 */ /* 0x000fe200078ec0ff */
[----:B------:R-:W-:Y:S01]  /*0cd0*/  IMAD.IADD R8, R8, 0x1, -R11 ;  /* 0x0000000108087824 */ /* 0x000fe200078e0a0b */
[----:B------:R-:W-:Y:S01]  /*0ce0*/  LEA.HI R5, R10, R10, RZ, 0x1 ;  /* 0x0000000a0a057211 */ /* 0x000fe200078f08ff */
[----:B------:R-:W-:Y:S01]  /*0cf0*/  IMAD R230, R4, 0x8, R7 ;  /* 0x0000000804e67824 */ /* 0x000fe200078e0207 */
[----:B------:R-:W-:Y:S01]  /*0d00*/  SHF.R.S32.HI R9, RZ, 0x5, R9 ;  /* 0x00000005ff097819 */ /* 0x000fe20000011409 */
[----:B------:R-:W-:Y:S01]  /*0d10*/  IMAD.IADD R2, R3, 0x1, -R2 ;  /* 0x0000000103027824 */ /* 0x000fe200078e0a02 */
[----:B------:R-:W-:-:S02]  /*0d20*/  LOP3.LUT R5, R5, 0x1ffffffe, RZ, 0xc0, !PT ;  /* 0x1ffffffe05057812 */ /* 0x000fc400078ec0ff */
[----:B------:R-:W-:Y:S01]  /*0d30*/  LEA.HI R0, R0, R231, RZ, 0x3 ;  /* 0x000000e700007211 */ /* 0x000fe200078f18ff */
[----:B------:R-:W-:Y:S01]  /*0d40*/  IMAD R9, R9, 0x10, R8 ;  /* 0x0000001009097824 */ /* 0x000fe200078e0208 */
[----:B------:R-:W-:Y:S01]  /*0d50*/  LOP3.LUT R19, R6, 0x7ffffffc, RZ, 0xc0, !PT ;  /* 0x7ffffffc06137812 */ /* 0x000fe200078ec0ff */
[----:B------:R-:W-:Y:S01]  /*0d60*/  IMAD.IADD R22, R10, 0x1, -R5 ;  /* 0x000000010a167824 */ /* 0x000fe200078e0a05 */
[----:B------:R-:W-:Y:S01]  /*0d70*/  LOP3.LUT R0, R0, 0xfffffff8, RZ, 0xc0, !PT ;  /* 0xfffffff800007812 */ /* 0x000fe200078ec0ff */
[----:B------:R-:W-:Y:S02]  /*0d80*/  IMAD R229, R2, 0x40, R9 ;  /* 0x0000004002e57824 */ /* 0x000fe400078e0209 */
[----:B------:R-:W-:Y:S02]  /*0d90*/  IMAD.IADD R19, R228, 0x1, -R19 ;  /* 0x00000001e4137824 */ /* 0x000fe400078e0a13 */
[----:B------:R-:W-:Y:S02]  /*0da0*/  IMAD.IADD R23, R231, 0x1, -R0 ;  /* 0x00000001e7177824 */ /* 0x000fe400078e0a00 */
[----:B------:R-:W-:-:S07]  /*0db0*/  IMAD R22, R22, 0x8, R229 ;  /* 0x0000000816167824 */ /* 0x000fce00078e02e5 */
.L_x_6887:
        /* <DEDUP_REMOVED lines=12> */
[----:B0-----:R-:W-:Y:S02]  /*0e80*/  IMAD.U32 R4, RZ, RZ, UR6 ;  /* 0x00000006ff047e24 */ /* 0x001fe4000f8e00ff */
[----:B------:R-:W-:Y:S01]  /*0e90*/  IMAD.U32 R5, RZ, RZ, UR7 ;  /* 0x00000007ff057e24 */ /* 0x000fe2000f8e00ff */
[----:B------:R-:W-:Y:S01]  /*0ea0*/  @UP1 UIMAD.WIDE UR6, UR48, 0x4, UR8 ;  /* 0x00000004300618a5 */ /* 0x000fe2000f8e0208 */
[----:B------:R-:W-:Y:S02]  /*0eb0*/  ULDC UR4, c[0x0][0x288] ;  /* 0x0000a20000047ab9 */ /* 0x000fe40000000800 */
[----:B------:R-:W-:Y:S01]  /*0ec0*/  IMAD.U32 R18, RZ, RZ, UR4 ;  /* 0x00000004ff127e24 */ /* 0x000fe2000f8e00ff */
[----:B-----5:R0:W5:Y:S02]  /*0ed0*/  @P0 LDG.E R0, desc[UR50][R4.64] ;  /* 0x0000003204000981 */ /* 0x020164000c1e1900 */
[----:B-1--4-:R-:W-:Y:S01]  /*0ee0*/  IMAD.U32 R6, RZ, RZ, UR6 ;  /* 0x00000006ff067e24 */ /* 0x012fe2000f8e00ff */
[----:B------:R-:W-:Y:S01]  /*0ef0*/  ULDC UR4, c[0x0][0x424] ;  /* 0x0001090000047ab9 */ /* 0x000fe20000000800 */
[----:B--2---:R-:W-:Y:S01]  /*0f00*/  IMAD.U32 R7, RZ, RZ, UR7 ;  /* 0x00000007ff077e24 */ /* 0x004fe2000f8e00ff */
        /* <DEDUP_REMOVED lines=10> */
[----:B0--3--:R-:W-:-:S12]  /*0fb0*/  @P2 BRA `(.L_x_6784) ;  /* 0x00000000002c2947 */ /* 0x009fd80003800000 */
        /* <DEDUP_REMOVED lines=11> */
.L_x_6784:
        /* <DEDUP_REMOVED lines=10> */
.L_x_6785:
        /* <DEDUP_REMOVED lines=11> */
.L_x_6786:
        /* <DEDUP_REMOVED lines=74> */
.L_x_6788:
[----:B------:R-:W-:-:S13]  /*1660*/  ISETP.NE.AND P0, PT, R13, 0x1, PT ;  /* 0x000000010d00780c */ /* 0x000fda0003f05270 */
[----:B------:R-:W0:Y:S02]  /*1670*/  @P0 LDC.64 R4, c[0x0][0x9e8] ;  /* 0x00027a00ff040b82 */ /* 0x000e240000000a00 */
[----:B0-----:R-:W-:-:S05]  /*1680*/  @P0 IMAD.HI.U32 R4, R0, R4, RZ ;  /* 0x0000000400040227 */ /* 0x001fca00078e00ff */
[----:B------:R-:W-:-:S07]  /*1690*/  @P0 SHF.R.U32.HI R0, RZ, R5, R4 ;  /* 0x00000005ff000219 */ /* 0x000fce0000011604 */
.L_x_6789:
[----:B------:R-:W-:-:S05]  /*16a0*/  IMAD R3, R0, R13, R13 ;  /* 0x0000000d00037224 */ /* 0x000fca00078e020d */
[----:B------:R-:W-:-:S07]  /*16b0*/  VIMNMX R6, R6, R3, PT ;  /* 0x0000000306067248 */ /* 0x000fce0003fe0100 */
.L_x_6787:
[----:B------:R-:W0:Y:S01]  /*16c0*/  @P1 LDC R3, c[0x0][0x44c] ;  /* 0x00011300ff031b82 */ /* 0x000e220000000800 */
[----:B------:R-:W-:Y:S01]  /*16d0*/  IMAD.U32 R0, RZ, RZ, UR36 ;  /* 0x00000024ff007e24 */ /* 0x000fe2000f8e00ff */
[----:B------:R-:W-:Y:S01]  /*16e0*/  ULDC UR4, c[0x0][0x9dc] ;  /* 0x0002770000047ab9 */ /* 0x000fe20000000800 */
[----:B------:R-:W-:Y:S02]  /*16f0*/  VIADD R7, R6, 0xdf ;  /* 0x000000df06077836 */ /* 0x000fe40000000000 */
[C---:B------:R-:W-:Y:S02]  /*1700*/  VIADD R5, R17.reuse, 0xdf ;  /* 0x000000df11057836 */ /* 0x040fe40000000000 */
[----:B------:R-:W-:Y:S01]  /*1710*/  IMAD.MOV.U32 R6, RZ, RZ, RZ ;  /* 0x000000ffff067224 */ /* 0x000fe200078e00ff */
[----:B------:R-:W1:Y:S01]  /*1720*/  @P1 LDC R4, c[0x0][0x450] ;  /* 0x00011400ff041b82 */ /* 0x000e620000000800 */
[----:B------:R-:W-:Y:S02]  /*1730*/  IMAD.IADD R137, R17, 0x1, -R18 ;  /* 0x0000000111897824 */ /* 0x000fe400078e0a12 */
        /* <DEDUP_REMOVED lines=23> */
.L_x_6791:
[----:B------:R-:W-:-:S13]  /*18b0*/  ISETP.NE.AND P0, PT, R13, 0x1, PT ;  /* 0x000000010d00780c */ /* 0x000fda0003f05270 */
[----:B------:R-:W0:Y:S02]  /*18c0*/  @P0 LDC.64 R4, c[0x0][0x9e8] ;  /* 0x00027a00ff040b82 */ /* 0x000e240000000a00 */
[----:B0-----:R-:W-:-:S05]  /*18d0*/  @P0 IMAD.HI.U32 R4, R0, R4, RZ ;  /* 0x0000000400040227 */ /* 0x001fca00078e00ff */
[----:B------:R-:W-:-:S07]  /*18e0*/  @P0 SHF.R.U32.HI R0, RZ, R5, R4 ;  /* 0x00000005ff000219 */ /* 0x000fce0000011604 */
.L_x_6792:
[----:B------:R-:W-:-:S05]  /*18f0*/  IMAD R0, R0, R13, RZ ;  /* 0x0000000d00007224 */ /* 0x000fca00078e02ff */
[----:B------:R-:W-:-:S13]  /*1900*/  R2UR UR4, R0 ;  /* 0x00000000000472ca */ /* 0x000fda00000e0000 */
[----:B------:R-:W-:-:S04]  /*1910*/  UISETP.LT.AND UP0, UPT, UR5, UR4, UPT ;  /* 0x000000040500728c */ /* 0x000fc8000bf01270 */
[----:B------:R-:W-:-:S12]  /*1920*/  USEL UR5, UR5, UR4, !UP0 ;  /* 0x0000000405057287 */ /* 0x000fd8000c000000 */
.L_x_6790:
        /* <DEDUP_REMOVED lines=42> */
[----:B------:R-:W-:Y:S01]  /*1bd0*/  SHF.R.S32.HI R0, RZ, 0x1f, R231 ;  /* 0x0000001fff007819 */ /* 0x000fe200000114e7 */
[----:B------:R-:W0:Y:S01]  /*1be0*/  S2UR UR40, SR_CgaCtaId ;  /* 0x00000000002879c3 */ /* 0x000e220000008800 */
[----:B------:R-:W-:Y:S02]  /*1bf0*/  UMOV UR41, 0x400 ;  /* 0x0000040000297882 */ /* 0x000fe40000000000 */
[----:B------:R-:W-:-:S04]  /*1c00*/  LEA.HI R0, R0, R231, RZ, 0x7 ;  /* 0x000000e700007211 */ /* 0x000fc800078f38ff */
[----:B------:R-:W-:-:S06]  /*1c10*/  SHF.R.S32.HI R0, RZ, 0x7, R0 ;  /* 0x00000007ff007819 */ /* 0x000fcc0000011400 */
[----:B------:R-:W1:Y:S01]  /*1c20*/  SHFL.IDX PT, R0, R0, RZ, 0x1f ;  /* 0x00001fff00007589 */ /* 0x000e6200000e0000 */
[----:B0-----:R-:W-:-:S04]  /*1c30*/  ULEA UR41, UR40, UR41, 0x18 ;  /* 0x0000002928297291 */ /* 0x001fc8000f8ec03f */
[----:B------:R-:W-:-:S04]  /*1c40*/  UIADD3 UR5, UR41, 0x1c400, URZ ;  /* 0x0001c40029057890 */ /* 0x000fc8000fffe03f */
[----:B------:R-:W-:Y:S01]  /*1c50*/  ULOP3.LUT UP0, URZ, UR5, 0x9f, URZ, 0xc0, !UPT ;  /* 0x0000009f053f7892 */ /* 0x000fe2000f80c03f */
[----:B-1----:R-:W-:-:S05]  /*1c60*/  R2UR UR44, R0 ;  /* 0x00000000002c72ca */ /* 0x002fca00000e0000 */
[----:B------:R-:W-:-:S08]  /*1c70*/  PLOP3.LUT P0, PT, PT, PT, UP0, 0x80, 0x0 ;  /* 0x000000000000781c */ /* 0x000fd00003f0f008 */
        /* <DEDUP_REMOVED lines=23> */
.L_x_6794:
        /* <DEDUP_REMOVED lines=9> */
.L_x_6987:
[----:B------:R-:W-:Y:S05]  /*1e80*/  @!P0 BRA `(.L_x_6796) ;  /* 0x0000000000048947 */ /* 0x000fea0003800000 */
[----:B------:R-:W-:Y:S01]  /*1e90*/  BPT.TRAP 0x1 ;  /* 0x000000040000795c */ /* 0x000fe20000300000 */
.L_x_6796:
[----:B------:R-:W-:Y:S02]  /*1ea0*/  IMAD.U32 R5, RZ, RZ, UR52 ;  /* 0x00000034ff057e24 */ /* 0x000fe4000f8e00ff */
[----:B0-----:R-:W-:-:S03]  /*1eb0*/  IMAD.U32 R0, RZ, RZ, UR45 ;  /* 0x0000002dff007e24 */ /* 0x001fc6000f8e00ff */
[----:B------:R-:W-:Y:S02]  /*1ec0*/  LEA R5, R5, UR41, 0x3 ;  /* 0x0000002905057c11 */ /* 0x000fe4000f8e18ff */
[----:B------:R-:W-:-:S04]  /*1ed0*/  SHF.L.U32 R0, R0, 0x1f, RZ ;  /* 0x0000001f00007819 */ /* 0x000fc800000006ff */
[----:B------:R0:W1:Y:S01]  /*1ee0*/  SYNCS.PHASECHK.TRANS64.TRYWAIT P1, [R5+URZ+0x2e830], R0 ;  /* 0x02e83000050075a7 */ /* 0x000062000802017f */
[----:B------:R-:W-:Y:S05]  /*1ef0*/  @!P0 BRA `(.L_x_6797) ;  /* 0x0000000000048947 */ /* 0x000fea0003800000 */
[----:B------:R-:W-:Y:S01]  /*1f00*/  BPT.TRAP 0x1 ;  /* 0x000000040000795c */ /* 0x000fe20000300000 */
.L_x_6797:
[----:B-1----:R-:W-:Y:S05]  /*1f10*/  @P1 BRA `(.L_x_6798) ;  /* 0x0000000000081947 */ /* 0x002fea0003800000 */
[----:B------:R-:W1:Y:S02]  /*1f20*/  SYNCS.PHASECHK.TRANS64.TRYWAIT P1, [R5+URZ+0x2e830], R0 ;  /* 0x02e83000050075a7 */ /* 0x000e64000802017f */
[----:B-1----:R-:W-:Y:S05]  /*1f30*/  @!P1 BRA `(.L_x_6799) ;  /* 0x000001d800ac9947 */ /* 0x002fea0003800000 */
.L_x_6798:
        /* <DEDUP_REMOVED lines=21> */
[----:B------:R-:W-:-:S02]  /*2090*/  ULDC UR54, c[0x0][0x9dc] ;  /* 0x0002770000367ab9 */ /* 0x000fc40000000800 */
        /* <DEDUP_REMOVED lines=174> */
[----:B------:R-:W-:-:S03]  /*2b80*/  VIADD R21, R6, 0xffffffff ;  /* 0xffffffff06157836 */ /* 0x000fc60000000000 */
[----:B------:R-:W-:Y:S01]  /*2b90*/  IADD3 R4, -R18, R5, R17 ;  /* 0x0000000512047210 */ /* 0x000fe20007ffe111 */
[----:B------:R-:W-:Y:S01]  /*2ba0*/  VIADD R5, R5, 0xffffffff ;  /* 0xffffffff05057836 */ /* 0x000fe20000000000 */
        /* <DEDUP_REMOVED lines=11> */
[----:B------:R-:W-:-:S04]  /*2c60*/  VIADD R0, R0, 0xe0 ;  /* 0x000000e000007836 */ /* 0x000fc80000000000 */
[----:B------:R-:W-:Y:S02]  /*2c70*/  IMAD R15, R19, -0x2, R0 ;  /* 0xfffffffe130f7824 */ /* 0x000fe400078e0200 */
[C---:B------:R-:W-:Y:S02]  /*2c80*/  VIADD R0, R4.reuse, UR6 ;  /* 0x0000000604007c36 */ /* 0x040fe40008000000 */
[----:B------:R-:W-:-:S03]  /*2c90*/  VIADD R4, R4, UR10 ;  /* 0x0000000a04047c36 */ /* 0x000fc60008000000 */
[----:B0-----:R-:W-:Y:S01]  /*2ca0*/  VIADDMNMX R20, R9, R0, R15, PT ;  /* 0x0000000009147246 */ /* 0x001fe2000380010f */
[----:B------:R-:W-:Y:S01]  /*2cb0*/  IMAD.IADD R14, R4, 0x1, R9 ;  /* 0x00000001040e7824 */ /* 0x000fe200078e0209 */
        /* <DEDUP_REMOVED lines=13> */
.L_x_6802:
[----:B------:R-:W-:-:S06]  /*2d90*/  UISETP.NE.AND UP2, UPT, UR7, 0x1, UPT ;  /* 0x000000010700788c */ /* 0x000fcc000bf45270 */
[----:B------:R-:W-:-:S05]  /*2da0*/  PLOP3.LUT P1, PT, PT, PT, UP2, 0x80, 0x0 ;  /* 0x000000000000781c */ /* 0x000fca0003f2f028 */
[----:B------:R-:W-:-:S08]  /*2db0*/  @UP2 ULDC.64 UR10, c[0x0][0x9e8] ;  /* 0x00027a00000a2ab9 */ /* 0x000fd00000000a00 */
[----:B------:R-:W-:-:S05]  /*2dc0*/  @P1 IMAD.HI.U32 R8, R6, UR10, RZ ;  /* 0x0000000a06081c27 */ /* 0x000fca000f8e00ff */
[----:B------:R-:W-:-:S07]  /*2dd0*/  @P1 SHF.R.U32.HI R6, RZ, UR11, R8 ;  /* 0x0000000bff061c19 */ /* 0x000fce0008011608 */
.L_x_6803:
[----:B------:R-:W-:Y:S05]  /*2de0*/  BSYNC B0 ;  /* 0x0000000000007941 */ /* 0x000fea0003800000 */
.L_x_6801:
[----:B------:R-:W-:-:S05]  /*2df0*/  IMAD R9, R6, UR7, R5 ;  /* 0x0000000706097c24 */ /* 0x000fca000f8e0205 */
[----:B------:R-:W-:Y:S02]  /*2e00*/  VIMNMX R14, R14, R9, !PT ;  /* 0x000000090e0e7248 */ /* 0x000fe40007fe0100 */
[----:B------:R-:W-:-:S07]  /*2e10*/  VIADDMNMX R20, R9, UR7, R20, PT ;  /* 0x0000000709147c46 */ /* 0x000fce000b800114 */
.L_x_6800:
        /* <DEDUP_REMOVED lines=293> */
.L_x_6806:
[----:B------:R-:W-:-:S06]  /*4070*/  UISETP.NE.AND UP2, UPT, UR7, 0x1, UPT ;  /* 0x000000010700788c */ /* 0x000fcc000bf45270 */
[----:B------:R-:W-:-:S05]  /*4080*/  PLOP3.LUT P6, PT, PT, PT, UP2, 0x80, 0x0 ;  /* 0x000000000000781c */ /* 0x000fca0003fcf028 */
[----:B------:R-:W-:-:S08]  /*4090*/  @UP2 ULDC.64 UR10, c[0x0][0x9e8] ;  /* 0x00027a00000a2ab9 */ /* 0x000fd00000000a00 */
[----:B------:R-:W-:Y:S01]  /*40a0*/  @P6 IMAD.HI.U32 R3, R14, UR10, RZ ;  /* 0x0000000a0e036c27 */ /* 0x000fe2000f8e00ff */
[----:B------:R-:W-:-:S13]  /*40b0*/  PLOP3.LUT P6, PT, PT, PT, UP2, 0x80, 0x0 ;  /* 0x000000000000781c */ /* 0x000fda0003fcf028 */
[----:B------:R-:W-:-:S07]  /*40c0*/  @P6 SHF.R.U32.HI R14, RZ, UR11, R3 ;  /* 0x0000000bff0e6c19 */ /* 0x000fce0008011603 */
.L_x_6807:
[----:B------:R-:W-:Y:S05]  /*40d0*/  BSYNC B0 ;  /* 0x0000000000007941 */ /* 0x000fea0003800000 */
.L_x_6805:
[----:B------:R-:W-:-:S05]  /*40e0*/  IMAD R5, R14, UR7, R5 ;  /* 0x000000070e057c24 */ /* 0x000fca000f8e0205 */
[----:B------:R-:W-:Y:S02]  /*40f0*/  VIMNMX R4, R4, R5, !PT ;  /* 0x0000000504047248 */ /* 0x000fe40007fe0100 */
[----:B------:R-:W-:-:S07]  /*4100*/  VIADDMNMX R0, R5, UR7, R0, PT ;  /* 0x0000000705007c46 */ /* 0x000fce000b800100 */
.L_x_6804:
[----:B------:R-:W-:Y:S01]  /*4110*/  ISETP.GT.AND P1, PT, R4, 0x20, !P1 ;  /* 0x000000200400780c */ /* 0x000fe20004f24270 */
[----:B------:R-:W-:Y:S01]  /*4120*/  @UP0 ULDC UR10, c[0x0][0x44c] ;  /* 0x00011300000a0ab9 */ /* 0x000fe20000000800 */
[----:B------:R-:W-:Y:S01]  /*4130*/  ISETP.NE.AND P6, PT, R174, RZ, PT ;  /* 0x000000ffae00720c */ /* 0x000fe20003fc5270 */
[----:B------:R-:W-:Y:S01]  /*4140*/  UIMAD.WIDE.U32 UR10, UR36, UR10, URZ ;  /* 0x0000000a240a72a5 */ /* 0x000fe2000f8e003f */
[----:B------:R-:W-:Y:S01]  /*4150*/  ISETP.LT.OR P1, PT, R0, 0x21, P1 ;  /* 0x000000210000780c */ /* 0x000fe20000f21670 */
[----:B------:R-:W-:Y:S01]  /*4160*/  @UP0 ULDC UR18, c[0x0][0x450] ;  /* 0x0001140000120ab9 */ /* 0x000fe20000000800 */
[----:B------:R-:W-:Y:S01]  /*4170*/  ISETP.GT.AND P2, PT, R4, 0x29, !P2 ;  /* 0x000000290400780c */ /* 0x000fe20005744270 */
[----:B------:R-:W-:Y:S01]  /*4180*/  UMOV UR14, UR36 ;  /* 0x00000024000e7c82 */ /* 0x000fe20008000000 */
[----:B------:R-:W-:Y:S01]  /*4190*/  FSEL R106, R106, -INF , !P1 ;  /* 0xff8000006a6a7808 */ /* 0x000fe20004800000 */
[----:B------:R-:W-:Y:S01]  /*41a0*/  @UP0 USHF.R.U32.HI UR14, URZ, UR18, UR11 ;  /* 0x000000123f0e0299 */ /* 0x000fe2000801160b */
[----:B------:R-:W-:-:S02]  /*41b0*/  ISETP.NE.AND P1, PT, R141, RZ, PT ;  /* 0x000000ff8d00720c */ /* 0x000fc40003f25270 */
[----:B------:R-:W-:Y:S02]  /*41c0*/  ISETP.LT.OR P2, PT, R0, 0x2a, P2 ;  /* 0x0000002a0000780c */ /* 0x000fe40001741670 */
[----:B------:R-:W-:Y:S02]  /*41d0*/  ISETP.GT.AND P1, PT, R4, 0x21, !P1 ;  /* 0x000000210400780c */ /* 0x000fe40004f24270 */
[----:B------:R-:W-:Y:S02]  /*41e0*/  FSEL R111, R111, -INF , !P2 ;  /* 0xff8000006f6f7808 */ /* 0x000fe40005000000 */
[----:B------:R-:W-:Y:S02]  /*41f0*/  ISETP.LT.OR P1, PT, R0, 0x22, P1 ;  /* 0x000000220000780c */ /* 0x000fe40000f21670 */
[----:B------:R-:W-:Y:S02]  /*4200*/  ISETP.NE.AND P2, PT, R175, RZ, PT ;  /* 0x000000ffaf00720c */ /* 0x000fe40003f45270 */
[----:B------:R-:W-:-:S02]  /*4210*/  FSEL R107, R107, -INF , !P1 ;  /* 0xff8000006b6b7808 */ /* 0x000fc40004800000 */
[----:B------:R-:W-:Y:S02]  /*4220*/  ISETP.NE.AND P1, PT, R140, RZ, PT ;  /* 0x000000ff8c00720c */ /* 0x000fe40003f25270 */
[----:B------:R-:W-:Y:S02]  /*4230*/  FMNMX.FTZ R3, R120, R121, !PT ;  /* 0x0000007978037209 */ /* 0x000fe40007810000 */
[C---:B------:R-:W-:Y:S02]  /*4240*/  ISETP.GT.AND P1, PT, R4.reuse, 0x28, !P1 ;  /* 0x000000280400780c */ /* 0x040fe40004f24270 */
[----:B------:R-:W-:Y:S02]  /*4250*/  ISETP.GT.AND P3, PT, R4, 0xd0, !P3 ;  /* 0x000000d00400780c */ /* 0x000fe40005f64270 */
[----:B------:R-:W-:Y:S02]  /*4260*/  ISETP.LT.OR P1, PT, R0, 0x29, P1 ;  /* 0x000000290000780c */ /* 0x000fe40000f21670 */
[----:B------:R-:W-:-:S02]  /*4270*/  ISETP.GT.AND P4, PT, R4, 0xd1, !P4 ;  /* 0x000000d10400780c */ /* 0x000fc40006784270 */
[----:B------:R-:W-:Y:S02]  /*4280*/  FSEL R110, R110, -INF , !P1 ;  /* 0xff8000006e6e7808 */ /* 0x000fe40004800000 */
[----:B------:R-:W-:Y:S02]  /*4290*/  ISETP.NE.AND P1, PT, R171, RZ, PT ;  /* 0x000000ffab00720c */ /* 0x000fe40003f25270 */
[C---:B------:R-:W-:Y:S02]  /*42a0*/  ISETP.GT.AND P5, PT, R4.reuse, 0xd8, !P5 ;  /* 0x000000d80400780c */ /* 0x040fe40006fa4270 */
[----:B------:R-:W-:Y:S02]  /*42b0*/  ISETP.GT.AND P1, PT, R4, 0x30, !P1 ;  /* 0x000000300400780c */ /* 0x000fe40004f24270 */
[C---:B------:R-:W-:Y:S02]  /*42c0*/  ISETP.LT.OR P3, PT, R0.reuse, 0xd1, P3 ;  /* 0x000000d10000780c */ /* 0x040fe40001f61670 */
[----:B------:R-:W-:-:S02]  /*42d0*/  ISETP.LT.OR P1, PT, R0, 0x31, P1 ;  /* 0x000000310000780c */ /* 0x000fc40000f21670 */
[----:B------:R-:W-:Y:S02]  /*42e0*/  ISETP.LT.OR P4, PT, R0, 0xd2, P4 ;  /* 0x000000d20000780c */ /* 0x000fe40002781670 */
[----:B------:R-:W-:Y:S02]  /*42f0*/  FSEL R114, R114, -INF , !P1 ;  /* 0xff80000072727808 */ /* 0x000fe40004800000 */
[----:B------:R-:W-:Y:S02]  /*4300*/  ISETP.GT.AND P1, PT, R4, 0x31, !P6 ;  /* 0x000000310400780c */ /* 0x000fe40007724270 */
[----:B------:R-:W-:Y:S02]  /*4310*/  ISETP.NE.AND P6, PT, R176, RZ, PT ;  /* 0x000000ffb000720c */ /* 0x000fe40003fc5270 */
[----:B------:R-:W-:Y:S02]  /*4320*/  ISETP.LT.OR P1, PT, R0, 0x32, P1 ;  /* 0x000000320000780c */ /* 0x000fe40000f21670 */
[----:B------:R-:W-:-:S02]  /*4330*/  FSEL R34, R34, -INF , !P3 ;  /* 0xff80000022227808 */ /* 0x000fc40005800000 */
[----:B------:R-:W-:Y:S02]  /*4340*/  FSEL R115, R115, -INF , !P1 ;  /* 0xff80000073737808 */ /* 0x000fe40004800000 */
[----:B------:R-:W-:Y:S02]  /*4350*/  ISETP.NE.AND P1, PT, R142, RZ, PT ;  /* 0x000000ff8e00720c */ /* 0x000fe40003f25270 */
[----:B------:R-:W-:Y:S02]  /*4360*/  ISETP.LT.OR P5, PT, R0, 0xd9, P5 ;  /* 0x000000d90000780c */ /* 0x000fe40002fa1670 */
[----:B------:R-:W-:Y:S02]  /*4370*/  ISETP.GT.AND P1, PT, R4, 0x38, !P1 ;  /* 0x000000380400780c */ /* 0x000fe40004f24270 */
[----:B------:R-:W-:Y:S02]  /*4380*/  FSEL R35, R35, -INF , !P4 ;  /* 0xff80000023237808 */ /* 0x000fe40006000000 */
[----:B------:R-:W-:-:S02]  /*4390*/  ISETP.LT.OR P1, PT, R0, 0x39, P1 ;  /* 0x000000390000780c */ /* 0x000fc40000f21670 */
[----:B------:R-:W-:Y:S02]  /*43a0*/  FSEL R38, R38, -INF , !P5 ;  /* 0xff80000026267808 */ /* 0x000fe40006800000 */
[----:B------:R-:W-:Y:S02]  /*43b0*/  FSEL R118, R118, -INF , !P1 ;  /* 0xff80000076767808 */ /* 0x000fe40004800000 */
[----:B------:R-:W-:Y:S02]  /*43c0*/  ISETP.NE.AND P1, PT, R143, RZ, PT ;  /* 0x000000ff8f00720c */ /* 0x000fe40003f25270 */
[----:B------:R-:W-:Y:S02]  /*43d0*/  R2UR UR15, R137 ;  /* 0x00000000890f72ca */ /* 0x000fe400000e0000 */
[----:B------:R-:W-:-:S04]  /*43e0*/  ISETP.GT.AND P1, PT, R4, 0x39, !P1 ;  /* 0x000000390400780c */ /* 0x000fc80004f24270 */
[----:B------:R-:W-:-:S04]  /*43f0*/  ISETP.LT.OR P1, PT, R0, 0x3a, P1 ;  /* 0x0000003a0000780c */ /* 0x000fc80000f21670 */
[----:B------:R-:W-:Y:S02]  /*4400*/  FSEL R119, R119, -INF , !P1 ;  /* 0xff80000077777808 */ /* 0x000fe40004800000 */
[----:B------:R-:W-:Y:S01]  /*4410*/  ISETP.NE.AND P1, PT, R144, RZ, PT ;  /* 0x000000ff9000720c */ /* 0x000fe20003f25270 */
[----:B------:R-:W-:-:S03]  /*4420*/  UIADD3 UR10, UR15, UR14, URZ ;  /* 0x0000000e0f0a7290 */ /* 0x000fc6000fffe03f */
[----:B------:R-:W-:Y:S01]  /*4430*/  ISETP.GT.AND P1, PT, R4, 0x40, !P1 ;  /* 0x000000400400780c */ /* 0x000fe20004f24270 */
[----:B------:R-:W-:-:S03]  /*4440*/  UIADD3 UR14, UR10, UR6, URZ ;  /* 0x000000060a0e7290 */ /* 0x000fc6000fffe03f */
        /* <DEDUP_REMOVED lines=141> */
[----:B------:R-:W-:Y:S02]  /*4d20*/  FMNMX.FTZ R3, R129, R6, !PT ;  /* 0x0000000681037209 */ /* 0x000fe40007810000 */
[----:B------:R-:W-:Y:S02]  /*4d30*/  ISETP.NE.AND P1, PT, R10, RZ, PT ;  /* 0x000000ff0a00720c */ /* 0x000fe40003f25270 */
[----:B------:R-:W-:Y:S02]  /*4d40*/  FMNMX.FTZ R6, R132, R3, !PT ;  /* 0x0000000384067209 */ /* 0x000fe40007810000 */
[----:B------:R-:W-:-:S02]  /*4d50*/  ISETP.GT.AND P1, PT, R4, 0x10, !P1 ;  /* 0x000000100400780c */ /* 0x000fc40004f24270 */
[----:B------:R-:W-:Y:S02]  /*4d60*/  FMNMX.FTZ R3, R133, R6, !PT ;  /* 0x0000000685037209 */ /* 0x000fe40007810000 */
[----:B------:R-:W-:Y:S02]  /*4d70*/  ISETP.LT.OR P1, PT, R0, 0x11, P1 ;  /* 0x000000110000780c */ /* 0x000fe40000f21670 */
[----:B------:R-:W-:Y:S02]  /*4d80*/  FMNMX.FTZ R6, R104, R3, !PT ;  /* 0x0000000368067209 */ /* 0x000fe40007810000 */
[----:B------:R-:W-:Y:S02]  /*4d90*/  FSEL R130, R130, -INF , !P1 ;  /* 0xff80000082827808 */ /* 0x000fe40004800000 */
[----:B------:R-:W-:Y:S02]  /*4da0*/  FMNMX.FTZ R3, R105, R6, !PT ;  /* 0x0000000669037209 */ /* 0x000fe40007810000 */
[----:B------:R-:W-:-:S02]  /*4db0*/  ISETP.NE.AND P1, PT, R11, RZ, PT ;  /* 0x000000ff0b00720c */ /* 0x000fc40003f25270 */
[----:B------:R-:W-:Y:S02]  /*4dc0*/  FMNMX.FTZ R6, R108, R3, !PT ;  /* 0x000000036c067209 */ /* 0x000fe40007810000 */
[----:B------:R-:W-:Y:S02]  /*4dd0*/  ISETP.GT.AND P1, PT, R4, 0x11, !P1 ;  /* 0x000000110400780c */ /* 0x000fe40004f24270 */
[----:B------:R-:W-:Y:S02]  /*4de0*/  FMNMX.FTZ R3, R109, R6, !PT ;  /* 0x000000066d037209 */ /* 0x000fe40007810000 */
[----:B------:R-:W-:Y:S02]  /*4df0*/  ISETP.LT.OR P1, PT, R0, 0x12, P1 ;  /* 0x000000120000780c */ /* 0x000fe40000f21670 */
[----:B------:R-:W-:Y:S02]  /*4e00*/  FMNMX.FTZ R6, R112, R3, !PT ;  /* 0x0000000370067209 */ /* 0x000fe40007810000 */
[----:B------:R-:W-:-:S02]  /*4e10*/  FSEL R131, R131, -INF , !P1 ;  /* 0xff80000083837808 */ /* 0x000fc40004800000 */
[----:B------:R-:W-:Y:S02]  /*4e20*/  FMNMX.FTZ R3, R113, R6, !PT ;  /* 0x0000000671037209 */ /* 0x000fe40007810000 */
        /* <DEDUP_REMOVED lines=18> */
[----:B------:R-:W-:Y:S02]  /*4f50*/  ISETP.GT.AND P1, PT, R4, RZ, !P1 ;  /* 0x000000ff0400720c */ /* 0x000fe40004f24270 */
[----:B------:R-:W-:Y:S02]  /*4f60*/  FMNMX.FTZ R3, R101, R6, !PT ;  /* 0x0000000665037209 */ /* 0x000fe40007810000 */
[----:B------:R-:W-:Y:S02]  /*4f70*/  ISETP.LT.OR P1, PT, R0, 0x1, P1 ;  /* 0x000000010000780c */ /* 0x000fe40000f21670 */
[----:B------:R-:W-:Y:S02]  /*4f80*/  FMNMX.FTZ R6, R72, R3, !PT ;  /* 0x0000000348067209 */ /* 0x000fe40007810000 */
[----:B------:R-:W-:-:S02]  /*4f90*/  FSEL R122, R122, -INF , !P1 ;  /* 0xff8000007a7a7808 */ /* 0x000fc40004800000 */
[----:B------:R-:W-:Y:S02]  /*4fa0*/  FMNMX.FTZ R3, R73, R6, !PT ;  /* 0x0000000649037209 */ /* 0x000fe40007810000 */
[----:B------:R-:W-:Y:S02]  /*4fb0*/  ISETP.GT.AND P1, PT, R4, 0xc0, !P2 ;  /* 0x000000c00400780c */ /* 0x000fe40005724270 */
[----:B------:R-:W-:Y:S02]  /*4fc0*/  FMNMX.FTZ R6, R76, R3, !PT ;  /* 0x000000034c067209 */ /* 0x000fe40007810000 */
[----:B------:R-:W-:Y:S02]  /*4fd0*/  ISETP.LT.OR P1, PT, R0, 0xc1, P1 ;  /* 0x000000c10000780c */ /* 0x000fe40000f21670 */
[----:B------:R-:W-:Y:S02]  /*4fe0*/  FMNMX.FTZ R3, R77, R6, !PT ;  /* 0x000000064d037209 */ /* 0x000fe40007810000 */
[----:B------:R-:W-:-:S02]  /*4ff0*/  FSEL R26, R26, -INF , !P1 ;  /* 0xff8000001a1a7808 */ /* 0x000fc40004800000 */
[----:B------:R-:W-:Y:S02]  /*5000*/  FMNMX.FTZ R6, R80, R3, !PT ;  /* 0x0000000350067209 */ /* 0x000fe40007810000 */
[----:B------:R-:W-:Y:S02]  /*5010*/  ISETP.GT.AND P1, PT, R4, 0xc1, !P6 ;  /* 0x000000c10400780c */ /* 0x000fe40007724270 */
[----:B------:R-:W-:Y:S02]  /*5020*/  FMNMX.FTZ R3, R81, R6, !PT ;  /* 0x0000000651037209 */ /* 0x000fe40007810000 */
[----:B------:R-:W-:Y:S01]  /*5030*/  ISETP.NE.AND P6, PT, R138, RZ, PT ;  /* 0x000000ff8a00720c */ /* 0x000fe20003fc5270 */
[----:B------:R-:W-:Y:S01]  /*5040*/  IMAD.U32 R138, RZ, RZ, UR37 ;  /* 0x00000025ff8a7e24 */ /* 0x000fe2000f8e00ff */
[----:B------:R-:W-:Y:S02]  /*5050*/  FMNMX.FTZ R6, R84, R3, !PT ;  /* 0x0000000354067209 */ /* 0x000fe40007810000 */
[----:B------:R-:W-:-:S02]  /*5060*/  ISETP.LT.OR P1, PT, R0, 0xc2, P1 ;  /* 0x000000c20000780c */ /* 0x000fc40000f21670 */
[----:B------:R-:W-:Y:S02]  /*5070*/  FMNMX.FTZ R3, R85, R6, !PT ;  /* 0x0000000655037209 */ /* 0x000fe40007810000 */
[----:B------:R-:W-:Y:S02]  /*5080*/  FSEL R27, R27, -INF , !P1 ;  /* 0xff8000001b1b7808 */ /* 0x000fe40004800000 */
[----:B------:R-:W-:Y:S02]  /*5090*/  FMNMX.FTZ R6, R56, R3, !PT ;  /* 0x0000000338067209 */ /* 0x000fe40007810000 */
[----:B------:R-:W-:Y:S02]  /*50a0*/  ISETP.NE.AND P2, PT, R139, RZ, PT ;  /* 0x000000ff8b00720c */ /* 0x000fe40003f45270 */
        /* <DEDUP_REMOVED lines=24> */
[----:B0-----:R-:W-:-:S05]  /*5230*/  FMNMX.FTZ R8, R6, R3, !PT ;  /* 0x0000000306087209 */ /* 0x001fca0007810000 */
[----:B------:R-:W0:Y:S02]  /*5240*/  SHFL.BFLY PT, R3, R8, 0x1, 0x1f ;  /* 0x0c201f0008037f89 */ /* 0x000e2400000e0000 */
[----:B0-----:R-:W-:-:S04]  /*5250*/  FMNMX.FTZ R3, R8, R3, !PT ;  /* 0x0000000308037209 */ /* 0x001fc80007810000 */
[C---:B------:R-:W-:Y:S01]  /*5260*/  FSETP.NEU.FTZ.AND P1, PT, R3.reuse, -INF , PT ;  /* 0xff8000000300780b */ /* 0x040fe20003f3d000 */
[----:B------:R-:W-:-:S05]  /*5270*/  FFMA.FTZ R138, R3, R138, -8 ;  /* 0xc1000000038a7423 */ /* 0x000fca000001008a */
        /* <DEDUP_REMOVED lines=47> */
[----:B------:R-:W-:Y:S01]  /*5570*/  FFMA.FTZ R92, R92, UR37, -R138 ;  /* 0x000000255c5c7c23 */ /* 0x000fe2000801088a */
[----:B------:R-:W-:Y:S01]  /*5580*/  FMNMX.FTZ R112, R114, R117, !PT ;  /* 0x0000007572707209 */ /* 0x000fe20007810000 */
[----:B------:R-:W1:Y:S01]  /*5590*/  MUFU.EX2 R10, R10 ;  /* 0x0000000a000a7308 */ /* 0x000e620000000800 */
[----:B------:R-:W-:Y:S01]  /*55a0*/  FSEL R39, R39, -INF , !P2 ;  /* 0xff80000027277808 */ /* 0x000fe20005000000 */
[----:B0-----:R-:W-:Y:S01]  /*55b0*/  FADD.FTZ R124, R5, R6 ;  /* 0x00000006057c7221 */ /* 0x001fe20000010000 */
        /* <DEDUP_REMOVED lines=14> */
[----:B-1----:R-:W-:Y:S01]  /*56a0*/  F2FP.SATFINITE.E4M3.F32.PACK_AB_MERGE_C R224, R10, R9, RZ ;  /* 0x000000090ae0723e */ /* 0x002fe200048070ff */
        /* <DEDUP_REMOVED lines=36> */
[----:B------:R-:W-:Y:S01]  /*58f0*/  FFMA.FTZ R33, R33, UR37, -R138 ;  /* 0x0000002521217c23 */ /* 0x000fe2000801088a */
        /* <DEDUP_REMOVED lines=67> */
[----:B------:R-:W-:Y:S01]  /*5d30*/  MUFU.EX2 R81, R81 ;  /* 0x0000005100517308 */ /* 0x000fe20000000800 */
        /* <DEDUP_REMOVED lines=22> */
[--C-:B------:R-:W-:Y:S01]  /*5ea0*/  FFMA.FTZ R118, R94, UR37, -R101.reuse ;  /* 0x000000255e767c23 */ /* 0x100fe20008010865 */
[----:B------:R-:W-:-:S01]  /*5eb0*/  FFMA.FTZ R94, R98, UR37, -R101 ;  /* 0x00000025625e7c23 */ /* 0x000fc20008010865 */
[----:B------:R-:W-:Y:S01]  /*5ec0*/  FADD.FTZ R103, R10, R103 ;  /* 0x000000670a677221 */ /* 0x000fe20000010000 */
[----:B------:R-:W-:-:S01]  /*5ed0*/  FFMA.FTZ R98, R102, UR37, -R101 ;  /* 0x0000002566627c23 */ /* 0x000fc20008010865 */
[--C-:B------:R-:W-:Y:S01]  /*5ee0*/  FFMA.FTZ R116, R126, UR37, -R101.reuse ;  /* 0x000000257e747c23 */ /* 0x100fe20008010865 */
[----:B------:R-:W-:-:S01]  /*5ef0*/  FFMA.FTZ R102, R78, UR37, -R101 ;  /* 0x000000254e667c23 */ /* 0x000fc20008010865 */
[----:B------:R-:W-:Y:S01]  /*5f00*/  FFMA.FTZ R78, R82, UR37, -R101 ;  /* 0x00000025524e7c23 */ /* 0x000fe20008010865 */
        /* <DEDUP_REMOVED lines=17> */
[----:B------:R-:W-:-:S01]  /*6020*/  FADD.FTZ R86, R12, R103 ;  /* 0x000000670c567221 */ /* 0x000fc20000010000 */
[--C-:B------:R-:W-:Y:S01]  /*6030*/  FFMA.FTZ R75, R75, UR37, -R101.reuse ;  /* 0x000000254b4b7c23 */ /* 0x100fe20008010865 */
[----:B------:R-:W-:-:S01]  /*6040*/  FFMA.FTZ R79, R79, UR37, -R101 ;  /* 0x000000254f4f7c23 */ /* 0x000fc20008010865 */
[----:B------:R-:W-:Y:S01]  /*6050*/  FFMA.FTZ R83, R83, UR37, -R101 ;  /* 0x0000002553537c23 */ /* 0x000fe20008010865 */
[----:B------:R-:W-:-:S01]  /*6060*/  FADD.FTZ R129, R13, R86 ;  /* 0x000000560d817221 */ /* 0x000fc20000010000 */
[--C-:B------:R-:W-:Y:S01]  /*6070*/  FFMA.FTZ R87, R87, UR37, -R101.reuse ;  /* 0x0000002557577c23 */ /* 0x100fe20008010865 */
[----:B------:R-:W-:-:S01]  /*6080*/  FFMA.FTZ R58, R58, UR37, -R101 ;  /* 0x000000253a3a7c23 */ /* 0x000fc20008010865 */
[----:B------:R-:W2:Y:S01]  /*6090*/  MUFU.EX2 R123, R123 ;  /* 0x0000007b007b7308 */ /* 0x000ea20000000800 */
        /* <DEDUP_REMOVED lines=37> */
[----:B------:R-:W-:-:S02]  /*62f0*/  F2FP.SATFINITE.E4M3.F32.PACK_AB_MERGE_C R116, R123, R116, RZ ;  /* 0x000000747b74723e */ /* 0x000fc400048070ff */
        /* <DEDUP_REMOVED lines=8> */
[----:B------:R-:W-:-:S04]  /*6380*/  F2FP.SATFINITE.E4M3.F32.PACK_AB_MERGE_C R120, R125, R120, RZ ;  /* 0x000000787d78723e */ /* 0x000fc800048070ff */
[----:B------:R-:W-:Y:S01]  /*6390*/  F2FP.SATFINITE.E4M3.F32.PACK_AB_MERGE_C R227, R121, R112, R120 ;  /* 0x0000007079e3723e */ /* 0x000fe20004807078 */
[----:B------:R-:W0:Y:S01]  /*63a0*/  MUFU.EX2 R122, R122 ;  /* 0x0000007a007a7308 */ /* 0x000e220000000800 */
[----:B-1----:R-:W-:-:S07]  /*63b0*/  FADD.FTZ R14, R106, R21 ;  /* 0x000000156a0e7221 */ /* 0x002fce0000010000 */
[----:B------:R-:W1:Y:S01]  /*63c0*/  MUFU.EX2 R127, R127 ;  /* 0x0000007f007f7308 */ /* 0x000e620000000800 */
[----:B--2---:R-:W-:-:S01]  /*63d0*/  FADD.FTZ R21, R107, R14 ;  /* 0x0000000e6b157221 */ /* 0x004fc20000010000 */
[----:B------:R-:W-:-:S04]  /*63e0*/  FADD.FTZ R14, R92, R103 ;  /* 0x000000675c0e7221 */ /* 0x000fc80000010000 */
[----:B------:R-:W-:Y:S02]  /*63f0*/  FADD.FTZ R14, R113, R14 ;  /* 0x0000000e710e7221 */ /* 0x000fe40000010000 */
[----:B------:R-:W2:Y:S01]  /*6400*/  MUFU.EX2 R110, R110 ;  /* 0x0000006e006e7308 */ /* 0x000ea20000000800 */
[----:B0-----:R-:W-:-:S07]  /*6410*/  FADD.FTZ R6, R122, R21 ;  /* 0x000000157a067221 */ /* 0x001fce0000010000 */
[----:B------:R-:W0:Y:S01]  /*6420*/  MUFU.EX2 R111, R111 ;  /* 0x0000006f006f7308 */ /* 0x000e220000000800 */
[----:B-1----:R-:W-:-:S01]  /*6430*/  FADD.FTZ R21, R127, R6 ;  /* 0x000000067f157221 */ /* 0x002fc20000010000 */
[----:B------:R-:W-:Y:S01]  /*6440*/  FFMA.FTZ R6, R67, UR37, -R101 ;  /* 0x0000002543067c23 */ /* 0x000fe20008010865 */
[----:B------:R-:W-:-:S04]  /*6450*/  F2FP.SATFINITE.E4M3.F32.PACK_AB_MERGE_C R122, R127, R122, RZ ;  /* 0x0000007a7f7a723e */ /* 0x000fc800048070ff */
[----:B------:R-:W-:Y:S01]  /*6460*/  F2FP.SATFINITE.E4M3.F32.PACK_AB_MERGE_C R221, R107, R106, R122 ;  /* 0x0000006a6bdd723e */ /* 0x000fe2000480707a */
        /* <DEDUP_REMOVED lines=21> */
[----:B------:R-:W-:Y:S01]  /*65c0*/  FADD.FTZ R81, R81, R12 ;  /* 0x0000000c51517221 */ /* 0x000fe20000010000 */
[----:B------:R-:W-:Y:S01]  /*65d0*/  F2FP.SATFINITE.E4M3.F32.PACK_AB_MERGE_C R12, R61, R60, RZ ;  /* 0x0000003c3d0c723e */ /* 0x000fe200048070ff */
[----:B------:R-:W0:Y:S01]  /*65e0*/  MUFU.EX2 R119, R119 ;  /* 0x0000007700777308 */ /* 0x000e220000000800 */
[----:B-1----:R-:W-:-:S01]  /*65f0*/  FADD.FTZ R11, R91, R8 ;  /* 0x000000085b0b7221 */ /* 0x002fc20000010000 */
[----:B------:R-:W-:-:S04]  /*6600*/  FADD.FTZ R84, R84, R81 ;  /* 0x0000005154547221 */ /* 0x000fc80000010000 */
[----:B------:R-:W-:Y:S02]  /*6610*/  FADD.FTZ R85, R85, R84 ;  /* 0x0000005455557221 */ /* 0x000fe40000010000 */
        /* <DEDUP_REMOVED lines=24> */
[----:B------:R-:W-:-:S04]  /*67a0*/  F2FP.SATFINITE.E4M3.F32.PACK_AB_MERGE_C R79, R79, R102, RZ ;  /* 0x000000664f4f723e */ /* 0x000fc800048070ff */
[----:B------:R-:W-:Y:S02]  /*67b0*/  F2FP.SATFINITE.E4M3.F32.PACK_AB_MERGE_C R213, R75, R74, R79 ;  /* 0x0000004a4bd5723e */ /* 0x000fe4000480704f */
[----:B------:R-:W-:Y:S01]  /*67c0*/  MUFU.EX2 R56, R56 ;  /* 0x0000003800387308 */ /* 0x000fe20000000800 */
[----:B0-----:R-:W-:-:S07]  /*67d0*/  FADD.FTZ R8, R78, R11 ;  /* 0x0000000b4e087221 */ /* 0x001fce0000010000 */
        /* <DEDUP_REMOVED lines=32> */
[----:B--2---:R-:W-:-:S01]  /*69e0*/  FADD.FTZ R8, R10, R11 ;  /* 0x0000000b0a087221 */ /* 0x004fc20000010000 */
        /* <DEDUP_REMOVED lines=13> */
[----:B------:R-:W-:-:S04]  /*6ac0*/  FADD.FTZ R41, R41, R8 ;  /* 0x0000000829297221 */ /* 0x000fc80000010000 */
[----:B------:R-:W-:Y:S02]  /*6ad0*/  FADD.FTZ R40, R40, R41 ;  /* 0x0000002928287221 */ /* 0x000fe40000010000 */
[----:B------:R-:W0:Y:S01]  /*6ae0*/  MUFU.EX2 R42, R42 ;  /* 0x0000002a002a7308 */ /* 0x000e220000000800 */
[----:B-1----:R-:W-:-:S01]  /*6af0*/  FADD.FTZ R4, R70, R9 ;  /* 0x0000000946047221 */ /* 0x002fc20000010000 */
[----:B------:R-:W-:-:S06]  /*6b00*/  FADD.FTZ R45, R45, R40 ;  /* 0x000000282d2d7221 */ /* 0x000fcc0000010000 */
[----:B------:R-:W1:Y:S01]  /*6b10*/  MUFU.EX2 R43, R43 ;  /* 0x0000002b002b7308 */ /* 0x000e620000000800 */
[C---:B--2---:R-:W-:Y:S01]  /*6b20*/  F2FP.SATFINITE.E4M3.F32.PACK_AB_MERGE_C R70, R71.reuse, R70, RZ ;  /* 0x000000464746723e */ /* 0x044fe200048070ff */
[----:B------:R-:W-:-:S03]  /*6b30*/  FADD.FTZ R71, R71, R4 ;  /* 0x0000000447477221 */ /* 0x000fc60000010000 */
[----:B------:R-:W-:-:S03]  /*6b40*/  F2FP.SATFINITE.E4M3.F32.PACK_AB_MERGE_C R211, R6, R5, R70 ;  /* 0x0000000506d3723e */ /* 0x000fc60004807046 */
[----:B------:R-:W2:Y:S01]  /*6b50*/  MUFU.EX2 R46, R46 ;  /* 0x0000002e002e7308 */ /* 0x000ea20000000800 */
[----:B0-----:R-:W-:-:S07]  /*6b60*/  FADD.FTZ R4, R42, R71 ;  /* 0x000000472a047221 */ /* 0x001fce0000010000 */
[----:B------:R-:W-:Y:S01]  /*6b70*/  MUFU.EX2 R48, R48 ;  /* 0x0000003000307308 */ /* 0x000fe20000000800 */
[----:B-1----:R-:W-:-:S07]  /*6b80*/  FADD.FTZ R9, R43, R4 ;  /* 0x000000042b097221 */ /* 0x002fce0000010000 */
[----:B------:R-:W0:Y:S01]  /*6b90*/  MUFU.EX2 R53, R53 ;  /* 0x0000003500357308 */ /* 0x000e220000000800 */
[----:B--2---:R-:W-:-:S07]  /*6ba0*/  FADD.FTZ R4, R46, R9 ;  /* 0x000000092e047221 */ /* 0x004fce0000010000 */
        /* <DEDUP_REMOVED lines=74> */
.L_x_6809:
[----:B------:R-:W-:-:S11]  /*7050*/  UISETP.NE.AND UP2, UPT, UR7, 0x1, UPT ;  /* 0x000000010700788c */ /* 0x000fd6000bf45270 */
[----:B------:R-:W-:Y:S02]  /*7060*/  @UP2 ULDC.64 UR18, c[0x0][0x9e8] ;  /* 0x00027a0000122ab9 */ /* 0x000fe40000000a00 */
[----:B------:R-:W-:-:S04]  /*7070*/  UIMAD.WIDE.U32 UR10, UR6, UR18, URZ ;  /* 0x00000012060a72a5 */ /* 0x000fc8000f8e003f */
[----:B------:R-:W-:-:S12]  /*7080*/  @UP2 USHF.R.U32.HI UR6, URZ, UR19, UR11 ;  /* 0x000000133f062299 */ /* 0x000fd8000801160b */
.L_x_6810:
[----:B------:R-:W-:-:S04]  /*7090*/  UIMAD UR6, UR6, UR7, UR7 ;  /* 0x00000007060672a4 */ /* 0x000fc8000f8e0207 */
[----:B------:R-:W-:-:S04]  /*70a0*/  UISETP.LT.AND UP2, UPT, UR14, UR6, UPT ;  /* 0x000000060e00728c */ /* 0x000fc8000bf41270 */
[----:B------:R-:W-:-:S12]  /*70b0*/  USEL UR14, UR14, UR6, UP2 ;  /* 0x000000060e0e7287 */ /* 0x000fd80009000000 */
.L_x_6808:
        /* <DEDUP_REMOVED lines=45> */
.L_x_6829:
        /* <DEDUP_REMOVED lines=9> */
.L_x_6813:
[----:B------:R-:W-:Y:S01]  /*7420*/  ULEA UR6, UR57, UR41, 0x3 ;  /* 0x0000002939067291 */ /* 0x000fe2000f8e183f */
[----:B------:R-:W-:-:S05]  /*7430*/  IMAD.U32 R8, RZ, RZ, UR56 ;  /* 0x00000038ff087e24 */ /* 0x000fca000f8e00ff */
[----:B------:R-:W-:-:S04]  /*7440*/  SHF.L.U32 R8, R8, 0x1f, RZ ;  /* 0x0000001f08087819 */ /* 0x000fc800000006ff */
[----:B------:R0:W1:Y:S01]  /*7450*/  SYNCS.PHASECHK.TRANS64.TRYWAIT P1, [UR6+0x2e830], R8 ;  /* 0x02e83008ff0075a7 */ /* 0x0000620008020146 */
[----:B------:R-:W-:Y:S05]  /*7460*/  @!P0 BRA `(.L_x_6814) ;  /* 0x0000000000048947 */ /* 0x000fea0003800000 */
[----:B------:R-:W-:Y:S01]  /*7470*/  BPT.TRAP 0x1 ;  /* 0x000000040000795c */ /* 0x000fe20000300000 */
.L_x_6814:
[----:B-1----:R-:W-:Y:S05]  /*7480*/  @P1 BRA `(.L_x_6812) ;  /* 0x0000000000081947 */ /* 0x002fea0003800000 */
[----:B------:R-:W1:Y:S02]  /*7490*/  SYNCS.PHASECHK.TRANS64.TRYWAIT P1, [UR6+0x2e830], R8 ;  /* 0x02e83008ff0075a7 */ /* 0x000e640008020146 */
[----:B-1----:R-:W-:Y:S05]  /*74a0*/  @!P1 BRA `(.L_x_6815) ;  /* 0x0000018400649947 */ /* 0x002fea0003800000 */
.L_x_6812:
[----:B-1----:R-:W1:Y:S01]  /*74b0*/  S2R R9, SR_TID.X ;  /* 0x0000000000097919 */ /* 0x002e620000002100 */
[----:B------:R-:W-:Y:S01]  /*74c0*/  R2UR UR59, R7 ;  /* 0x00000000073b72ca */ /* 0x000fe200000e0000 */
[----:B------:R-:W-:Y:S01]  /*74d0*/  UMOV UR19, 0x40000040 ;  /* 0x4000004000137882 */ /* 0x000fe20000000000 */
[----:B------:R-:W-:Y:S01]  /*74e0*/  UMOV UR20, UR16 ;  /* 0x0000001000147c82 */ /* 0x000fe20008000000 */
[----:B------:R-:W-:Y:S01]  /*74f0*/  UMOV UR21, UR17 ;  /* 0x0000001100157c82 */ /* 0x000fe20008000000 */
        /* <DEDUP_REMOVED lines=9> */
[----:B------:R-:W-:Y:S01]  /*7590*/  UIMAD UR59, UR57, 0x700, UR59 ;  /* 0x00000700393b78a4 */ /* 0x000fe2000f8e023b */
[----:B------:R-:W-:Y:S01]  /*75a0*/  UMOV UR35, 0x40000040 ;  /* 0x4000004000237882 */ /* 0x000fe20000000000 */
[----:B------:R-:W-:-:S02]  /*75b0*/  UMOV UR7, 0x40000040 ;  /* 0x4000004000077882 */ /* 0x000fc40000000000 */
[----:B------:R-:W-:Y:S02]  /*75c0*/  UIADD3 UR22, UR59, 0x100, URZ ;  /* 0x000001003b167890 */ /* 0x000fe4000fffe03f */
[----:B------:R-:W-:Y:S02]  /*75d0*/  UIADD3 UR26, UR59, 0x200, URZ ;  /* 0x000002003b1a7890 */ /* 0x000fe4000fffe03f */
[----:B------:R-:W-:Y:S01]  /*75e0*/  UMOV UR18, UR59 ;  /* 0x0000003b00127c82 */ /* 0x000fe20008000000 */
[----:B------:R-:W-:Y:S02]  /*75f0*/  UIADD3 UR30, UR59, 0x300, URZ ;  /* 0x000003003b1e7890 */ /* 0x000fe4000fffe03f */
[----:B------:R-:W-:Y:S02]  /*7600*/  UIADD3 UR34, UR59, 0x400, URZ ;  /* 0x000004003b227890 */ /* 0x000fe4000fffe03f */
[----:B------:R-:W-:Y:S02]  /*7610*/  UIADD3 UR6, UR59, 0x600, URZ ;  /* 0x000006003b067890 */ /* 0x000fe4000fffe03f */
[----:B------:R-:W-:Y:S01]  /*7620*/  UIADD3 UR10, UR59, 0x602, URZ ;  /* 0x000006023b0a7890 */ /* 0x000fe2000fffe03f */
[----:B------:R-:W-:Y:S01]  /*7630*/  UMOV UR11, 0x40000040 ;  /* 0x40000040000b7882 */ /* 0x000fe20000000000 */
[----:B-1----:R-:W-:Y:S01]  /*7640*/  SHF.R.U32.HI R9, RZ, 0x7, R9 ;  /* 0x00000007ff097819 */ /* 0x002fe20000011609 */
[----:B------:R-:W-:Y:S01]  /*7650*/  UIADD3 UR14, UR59, 0x6, URZ ;  /* 0x000000063b0e7890 */ /* 0x000fe2000fffe03f */
[----:B------:R-:W-:-:S03]  /*7660*/  UMOV UR15, 0x40000040 ;  /* 0x40000040000f7882 */ /* 0x000fc60000000000 */
        /* <DEDUP_REMOVED lines=157> */
.L_x_6817:
[----:B------:R-:W-:Y:S01]  /*8040*/  ULEA UR6, UR52, UR41, 0x3 ;  /* 0x0000002934067291 */ /* 0x000fe2000f8e183f */
[----:B------:R-:W-:-:S05]  /*8050*/  IMAD.U32 R8, RZ, RZ, UR45 ;  /* 0x0000002dff087e24 */ /* 0x000fca000f8e00ff */
[----:B------:R-:W-:-:S04]  /*8060*/  SHF.L.U32 R8, R8, 0x1f, RZ ;  /* 0x0000001f08087819 */ /* 0x000fc800000006ff */
[----:B------:R0:W1:Y:S01]  /*8070*/  SYNCS.PHASECHK.TRANS64.TRYWAIT P1, [UR6+0x2e850], R8 ;  /* 0x02e85008ff0075a7 */ /* 0x0000620008020146 */
[----:B------:R-:W-:Y:S05]  /*8080*/  @!P0 BRA `(.L_x_6818) ;  /* 0x0000000000048947 */ /* 0x000fea0003800000 */
[----:B------:R-:W-:Y:S01]  /*8090*/  BPT.TRAP 0x1 ;  /* 0x000000040000795c */ /* 0x000fe20000300000 */
.L_x_6818:
[----:B-1----:R-:W-:Y:S05]  /*80a0*/  @P1 BRA `(.L_x_6816) ;  /* 0x0000000000081947 */ /* 0x002fea0003800000 */
[----:B------:R-:W1:Y:S02]  /*80b0*/  SYNCS.PHASECHK.TRANS64.TRYWAIT P1, [UR6+0x2e850], R8 ;  /* 0x02e85008ff0075a7 */ /* 0x000e640008020146 */
[----:B-1----:R-:W-:Y:S05]  /*80c0*/  @!P1 BRA `(.L_x_6819) ;  /* 0x0000017800749947 */ /* 0x002fea0003800000 */
.L_x_6816:
        /* <DEDUP_REMOVED lines=14> */
[----:B------:R-:W-:Y:S01]  /*81b0*/  QGMMA.64x128x32.F32.E4M3.E4M3 R24, R224, gdesc[UR4], R24, gsb0 ;  /* 0x01e00004e0187df3 */ /* 0x000fe20008000818 */
[----:B------:R-:W-:Y:S01]  /*81c0*/  UIADD3 UR6, UR10, 0x100, URZ ;  /* 0x000001000a067890 */ /* 0x000fe2000fffe03f */
        /* <DEDUP_REMOVED lines=39> */
[----:B------:R-:W-:Y:S01]  /*8440*/  ULOP3.LUT UR6, URZ, UR54, URZ, 0x33, !UPT ;  /* 0x000000363f067292 */ /* 0x000fe2000f8e333f */
[----:B------:R-:W-:Y:S01]  /*8450*/  IADD3 R9, -R10, 0xb, RZ ;  /* 0x0000000b0a097810 */ /* 0x000fe20007ffe1ff */
[----:B------:R-:W-:Y:S02]  /*8460*/  VIADD R10, R14, 0x1 ;  /* 0x000000010e0a7836 */ /* 0x000fe40000000000 */
[----:B------:R-:W0:Y:S02]  /*8470*/  SHFL.IDX PT, R15, R13, RZ, 0x1c1f ;  /* 0x001c1fff0d0f7589 */ /* 0x000e2400000e0000 */
[----:B------:R-:W-:-:S05]  /*8480*/  IMAD R10, R19, -0x2, R10 ;  /* 0xfffffffe130a7824 */ /* 0x000fca00078e020a */
[----:B------:R-:W-:-:S05]  /*8490*/  IADD3 R11, -R18, R10, R17 ;  /* 0x0000000a120b7210 */ /* 0x000fca0007ffe111 */
[C---:B------:R-:W-:Y:S02]  /*84a0*/  VIADD R12, R11.reuse, UR55 ;  /* 0x000000370b0c7c36 */ /* 0x040fe40008000000 */
[----:B------:R-:W-:Y:S01]  /*84b0*/  VIADD R11, R11, UR6 ;  /* 0x000000060b0b7c36 */ /* 0x000fe20008000000 */
[----:B------:R-:W-:Y:S02]  /*84c0*/  WARPGROUP.DEPBAR.LE gsb0, 0x0 ;  /* 0x00008000000079c5 */ /* 0x000fe40000010000 */
[----:B------:R0:W-:Y:S06]  /*84d0*/  BAR.ARV R9, 0x100 ;  /* 0x000400090000751d */ /* 0x0001ec0000002000 */
[----:B------:R1:W-:Y:S01]  /*84e0*/  @!P3 SYNCS.ARRIVE.TRANS64.RED.A1T0 RZ, [R8+URZ], RZ ;  /* 0x000000ff08ffb9a7 */ /* 0x0003e2000810043f */
[----:B0-----:R-:W-:-:S02]  /*84f0*/  IMAD.IADD R9, R11, 0x1, R15 ;  /* 0x000000010b097824 */ /* 0x001fc400078e020f */
[----:B-1----:R-:W-:Y:S02]  /*8500*/  VIADD R8, R10, 0xffffffff ;  /* 0xffffffff0a087836 */ /* 0x002fe40000000000 */
[----:B------:R-:W-:Y:S01]  /*8510*/  IMAD.IADD R10, R12, 0x1, R15 ;  /* 0x000000010c0a7824 */ /* 0x000fe200078e020f */
[----:B------:R-:W-:Y:S06]  /*8520*/  @P1 BRA `(.L_x_6820) ;  /* 0x0000000000541947 */ /* 0x000fec0003800000 */
        /* <DEDUP_REMOVED lines=12> */
.L_x_6822:
[----:B------:R-:W-:-:S05]  /*85f0*/  IMAD.U32 R200, RZ, RZ, UR53 ;  /* 0x00000035ffc87e24 */ /* 0x000fca000f8e00ff */
[----:B------:R-:W-:-:S13]  /*8600*/  ISETP.NE.AND P1, PT, R200, 0x1, PT ;  /* 0x00000001c800780c */ /* 0x000fda0003f25270 */
[----:B------:R-:W0:Y:S02]  /*8610*/  @P1 LDC.64 R20, c[0x0][0x9e8] ;  /* 0x00027a00ff141b82 */ /* 0x000e240000000a00 */
[----:B0-----:R-:W-:-:S05]  /*8620*/  @P1 IMAD.HI.U32 R20, R15, R20, RZ ;  /* 0x000000140f141227 */ /* 0x001fca00078e00ff */
[----:B------:R-:W-:-:S07]  /*8630*/  @P1 SHF.R.U32.HI R15, RZ, R21, R20 ;  /* 0x00000015ff0f1219 */ /* 0x000fce0000011614 */
.L_x_6823:
[----:B------:R-:W-:Y:S05]  /*8640*/  BSYNC B0 ;  /* 0x0000000000007941 */ /* 0x000fea0003800000 */
.L_x_6821:
[----:B------:R-:W-:-:S05]  /*8650*/  IMAD R15, R15, R200, R8 ;  /* 0x000000c80f0f7224 */ /* 0x000fca00078e0208 */
[----:B------:R-:W-:Y:S02]  /*8660*/  VIADDMNMX R10, R15, R200, R10, PT ;  /* 0x000000c80f0a7246 */ /* 0x000fe4000380010a */
[----:B------:R-:W-:-:S07]  /*8670*/  VIMNMX R9, R9, R15, !PT ;  /* 0x0000000f09097248 */ /* 0x000fce0007fe0100 */
.L_x_6820:
[C---:B------:R-:W-:Y:S01]  /*8680*/  ISETP.GE.AND P1, PT, R14.reuse, 0x2, PT ;  /* 0x000000020e00780c */ /* 0x040fe20003f26270 */
[----:B------:R-:W0:Y:S01]  /*8690*/  SHFL.IDX PT, R13, R13, 0x1, 0x1c1f ;  /* 0x003c1f000d0d7f89 */ /* 0x000e2200000e0000 */
        /* <DEDUP_REMOVED lines=11> */
[----:B0-----:R-:W-:Y:S01]  /*8750*/  IMAD.IADD R12, R12, 0x1, R13 ;  /* 0x000000010c0c7824 */ /* 0x001fe200078e020d */
        /* <DEDUP_REMOVED lines=311> */
[----:B------:R-:W-:Y:S01]  /*9ad0*/  ISETP.GT.AND P6, PT, R9, 0xd9, !P6 ;  /* 0x000000d90900780c */ /* 0x000fe200077c4270 */
[----:B------:R-:W-:-:S03]  /*9ae0*/  IMAD.IADD R9, R11, 0x1, R13 ;  /* 0x000000010b097824 */ /* 0x000fc600078e020d */
        /* <DEDUP_REMOVED lines=16> */
.L_x_6826:
[----:B------:R-:W-:-:S05]  /*9bf0*/  IMAD.U32 R15, RZ, RZ, UR53 ;  /* 0x00000035ff0f7e24 */ /* 0x000fca000f8e00ff */
[----:B------:R-:W-:-:S13]  /*9c00*/  ISETP.NE.AND P6, PT, R15, 0x1, PT ;  /* 0x000000010f00780c */ /* 0x000fda0003fc5270 */
[----:B------:R-:W0:Y:S02]  /*9c10*/  @P6 LDC.64 R10, c[0x0][0x9e8] ;  /* 0x00027a00ff0a6b82 */ /* 0x000e240000000a00 */
[----:B0-----:R-:W-:-:S05]  /*9c20*/  @P6 IMAD.HI.U32 R10, R13, R10, RZ ;  /* 0x0000000a0d0a6227 */ /* 0x001fca00078e00ff */
[----:B------:R-:W-:-:S07]  /*9c30*/  @P6 SHF.R.U32.HI R13, RZ, R11, R10 ;  /* 0x0000000bff0d6219 */ /* 0x000fce000001160a */
.L_x_6827:
[----:B------:R-:W-:Y:S05]  /*9c40*/  BSYNC B0 ;  /* 0x0000000000007941 */ /* 0x000fea0003800000 */
.L_x_6825:
[----:B------:R-:W-:-:S05]  /*9c50*/  IMAD R8, R13, R15, R8 ;  /* 0x0000000f0d087224 */ /* 0x000fca00078e0208 */
[----:B------:R-:W-:Y:S02]  /*9c60*/  VIADDMNMX R12, R8, R15, R12, PT ;  /* 0x0000000f080c7246 */ /* 0x000fe4000380010c */
[----:B------:R-:W-:-:S07]  /*9c70*/  VIMNMX R9, R9, R8, !PT ;  /* 0x0000000809097248 */ /* 0x000fce0007fe0100 */
.L_x_6824:
        /* <DEDUP_REMOVED lines=140> */
[C---:B------:R-:W-:Y:S01]  /*a540*/  ISETP.GT.AND P2, PT, R9.reuse, 0xc9, !P2 ;  /* 0x000000c90900780c */ /* 0x040fe20005744270 */
        /* <DEDUP_REMOVED lines=11> */
[----:B------:R-:W-:Y:S02]  /*a600*/  ISETP.GT.AND P1, PT, R9, 0x78, !P1 ;  /* 0x000000780900780c */ /* 0x000fe40004f24270 */
[C---:B------:R-:W-:Y:S02]  /*a610*/  ISETP.LT.OR P3, PT, R12.reuse, 0xd1, P3 ;  /* 0x000000d10c00780c */ /* 0x040fe40001f61670 */
[----:B------:R-:W-:Y:S02]  /*a620*/  ISETP.LT.OR P1, PT, R12, 0x79, P1 ;  /* 0x000000790c00780c */ /* 0x000fe40000f21670 */
[----:B0-----:R-:W-:Y:S02]  /*a630*/  FMNMX.FTZ R14, R13, R8, !PT ;  /* 0x000000080d0e7209 */ /* 0x001fe40007810000 */
[----:B------:R-:W-:Y:S02]  /*a640*/  FSEL R150, R150, -INF , !P1 ;  /* 0xff80000096967808 */ /* 0x000fe40004800000 */
[----:B------:R-:W-:Y:S01]  /*a650*/  LOP3.LUT P1, RZ, R16, 0x200000, RZ, 0xc0, !PT ;  /* 0x0020000010ff7812 */ /* 0x000fe2000782c0ff */
[----:B------:R-:W0:Y:S01]  /*a660*/  SHFL.BFLY PT, R11, R14, 0x1, 0x1f ;  /* 0x0c201f000e0b7f89 */ /* 0x000e2200000e0000 */
[----:B------:R-:W-:-:S02]  /*a670*/  ISETP.GT.AND P5, PT, R9, 0xd8, !P5 ;  /* 0x000000d80900780c */ /* 0x000fc40006fa4270 */
        /* <DEDUP_REMOVED lines=10> */
[----:B0-----:R-:W-:Y:S02]  /*a720*/  FMNMX.FTZ R8, R14, R11, !PT ;  /* 0x0000000b0e087209 */ /* 0x001fe40007810000 */
[----:B------:R-:W-:-:S02]  /*a730*/  FSEL R122, R122, -INF , !P1 ;  /* 0xff8000007a7a7808 */ /* 0x000fc40004800000 */
        /* <DEDUP_REMOVED lines=232> */
[----:B------:R-:W-:-:S01]  /*b5c0*/  FFMA.FTZ R189, R108, UR37, -R10 ;  /* 0x000000256cbd7c23 */ /* 0x000fc2000801080a */
[----:B------:R-:W-:Y:S01]  /*b5d0*/  FSEL R108, R99, -INF , !P4 ;  /* 0xff800000636c7808 */ /* 0x000fe20006000000 */
[----:B------:R-:W-:Y:S01]  /*b5e0*/  MUFU.EX2 R152, R152 ;  /* 0x0000009800987308 */ /* 0x000fe20000000800 */
[----:B------:R-:W-:Y:S02]  /*b5f0*/  FMNMX.FTZ R9, R95, R188, !PT ;  /* 0x000000bc5f097209 */ /* 0x000fe40007810000 */
[----:B------:R-:W-:Y:S02]  /*b600*/  FSEL R10, R8, RZ, P1 ;  /* 0x000000ff080a7208 */ /* 0x000fe40000800000 */
[----:B------:R-:W-:-:S03]  /*b610*/  FMNMX.FTZ R9, R98, R9, !PT ;  /* 0x0000000962097209 */ /* 0x000fc60007810000 */
[----:B------:R-:W-:Y:S01]  /*b620*/  FADD.FTZ R10, -R10, R3 ;  /* 0x000000030a0a7221 */ /* 0x000fe20000010100 */
[----:B------:R-:W-:Y:S01]  /*b630*/  FMNMX.FTZ R9, R108, R9, !PT ;  /* 0x000000096c097209 */ /* 0x000fe20007810000 */
[----:B------:R-:W-:Y:S02]  /*b640*/  MUFU.EX2 R3, R117 ;  /* 0x0000007500037308 */ /* 0x000fe40000000800 */
[----:B------:R-:W-:Y:S01]  /*b650*/  FMUL.FTZ R10, R10, UR37 ;  /* 0x000000250a0a7c20 */ /* 0x000fe20008410000 */
[----:B------:R-:W-:-:S04]  /*b660*/  FMNMX.FTZ R188, R102, R9, !PT ;  /* 0x0000000966bc7209 */ /* 0x000fc80007810000 */
[----:B------:R-:W-:Y:S01]  /*b670*/  FMNMX.FTZ R188, R103, R188, !PT ;  /* 0x000000bc67bc7209 */ /* 0x000fe20007810000 */
[----:B------:R-:W0:Y:S04]  /*b680*/  MUFU.EX2 R10, R10 ;  /* 0x0000000a000a7308 */ /* 0x000e280000000800 */
[----:B------:R-:W1:Y:S04]  /*b690*/  SHFL.BFLY PT, R9, R188, 0x2, 0x1f ;  /* 0x0c401f00bc097f89 */ /* 0x000e6800000e0000 */
        /* <DEDUP_REMOVED lines=16> */
[----:B------:R-:W-:-:S01]  /*b7a0*/  FFMA.FTZ R190, R191, UR37, -R101 ;  /* 0x00000025bfbe7c23 */ /* 0x000fc20008010865 */
[----:B------:R-:W-:Y:S01]  /*b7b0*/  FSEL R191, R9, RZ, P1 ;  /* 0x000000ff09bf7208 */ /* 0x000fe20000800000 */
[----:B------:R-:W-:-:S01]  /*b7c0*/  FFMA.FTZ R188, R11, UR37, -R101 ;  /* 0x000000250bbc7c23 */ /* 0x000fc20008010865 */
[--C-:B------:R-:W-:Y:S01]  /*b7d0*/  FFMA.FTZ R11, R187, UR37, -R101.reuse ;  /* 0x00000025bb0b7c23 */ /* 0x100fe20008010865 */
[----:B------:R1:W-:Y:S01]  /*b7e0*/  MUFU.EX2 R117, R193 ;  /* 0x000000c100757308 */ /* 0x0003e20000000800 */
[----:B------:R-:W-:-:S01]  /*b7f0*/  FFMA.FTZ R187, R194, UR37, -R101 ;  /* 0x00000025c2bb7c23 */ /* 0x000fc20008010865 */
[----:B------:R-:W-:Y:S01]  /*b800*/  FADD.FTZ R191, -R191, R0 ;  /* 0x00000000bfbf7221 */ /* 0x000fe20000010100 */
[----:B------:R-:W-:-:S01]  /*b810*/  FFMA.FTZ R192, R195, UR37, -R101 ;  /* 0x00000025c3c07c23 */ /* 0x000fc20008010865 */
[----:B0-----:R-:W-:Y:S01]  /*b820*/  FFMA.FTZ R195, R10, R6, R13 ;  /* 0x000000060ac37223 */ /* 0x001fe2000001000d */
[----:B--2---:R-:W-:-:S01]  /*b830*/  FFMA.FTZ R189, R198, UR37, -R101 ;  /* 0x00000025c6bd7c23 */ /* 0x004fc20008010865 */
[----:B------:R-:W-:Y:S01]  /*b840*/  FMUL.FTZ R191, R191, UR37 ;  /* 0x00000025bfbf7c20 */ /* 0x000fe20008410000 */
[----:B------:R-:W-:-:S01]  /*b850*/  FFMA.FTZ R194, R199, UR37, -R101 ;  /* 0x00000025c7c27c23 */ /* 0x000fc20008010865 */
[----:B------:R-:W-:Y:S01]  /*b860*/  MUFU.EX2 R188, R188 ;  /* 0x000000bc00bc7308 */ /* 0x000fe20000000800 */
[----:B-1----:R-:W-:-:S01]  /*b870*/  FFMA.FTZ R193, R142, UR37, -R101 ;  /* 0x000000258ec17c23 */ /* 0x002fc20008010865 */
[--C-:B------:R-:W-:Y:S01]  /*b880*/  FFMA.FTZ R142, R146, UR37, -R101.reuse ;  /* 0x00000025928e7c23 */ /* 0x100fe20008010865 */
[----:B------:R-:W-:-:S01]  /*b890*/  FFMA.FTZ R146, R150, UR37, -R101 ;  /* 0x0000002596927c23 */ /* 0x000fc20008010865 */
[----:B------:R-:W-:Y:S01]  /*b8a0*/  FADD.FTZ R150, R14, R195 ;  /* 0x000000c30e967221 */ /* 0x000fe20000010000 */
        /* <DEDUP_REMOVED lines=47> */
[--C-:B------:R-:W-:Y:S01]  /*bba0*/  FFMA.FTZ R91, R91, UR37, -R101.reuse ;  /* 0x000000255b5b7c23 */ /* 0x100fe20008010865 */
[----:B------:R-:W-:-:S01]  /*bbb0*/  FFMA.FTZ R94, R94, UR37, -R101 ;  /* 0x000000255e5e7c23 */ /* 0x000fc20008010865 */
[----:B------:R-:W-:-:S02]  /*bbc0*/  FFMA.FTZ R102, R102, UR37, -R101 ;  /* 0x0000002566667c23 */ /* 0x000fc40008010865 */
        /* <DEDUP_REMOVED lines=140> */
[--C-:B------:R-:W-:Y:S01]  /*c490*/  FFMA.FTZ R95, R98, UR37, -R101.reuse ;  /* 0x00000025625f7c23 */ /* 0x100fe20008010865 */
[----:B------:R-:W-:-:S01]  /*c4a0*/  FFMA.FTZ R98, R108, UR37, -R101 ;  /* 0x000000256c627c23 */ /* 0x000fc20008010865 */
[----:B------:R-:W-:-:S04]  /*c4b0*/  FFMA.FTZ R101, R103, UR37, -R101 ;  /* 0x0000002567657c23 */ /* 0x000fc80008010865 */
        /* <DEDUP_REMOVED lines=49> */
.L_x_6828:
        /* <DEDUP_REMOVED lines=135> */
.L_x_6811:
        /* <DEDUP_REMOVED lines=25> */
.L_x_6831:
[----:B------:R-:W-:-:S11]  /*d1d0*/  UISETP.NE.AND UP2, UPT, UR11, 0x1, UPT ;  /* 0x000000010b00788c */ /* 0x000fd6000bf45270 */
[----:B------:R-:W-:Y:S02]  /*d1e0*/  @UP2 ULDC.64 UR14, c[0x0][0x9e8] ;  /* 0x00027a00000e2ab9 */ /* 0x000fe40000000a00 */
[----:B------:R-:W-:-:S04]  /*d1f0*/  UIMAD.WIDE.U32 UR6, UR10, UR14, URZ ;  /* 0x0000000e0a0672a5 */ /* 0x000fc8000f8e003f */
[----:B------:R-:W-:-:S12]  /*d200*/  @UP2 USHF.R.U32.HI UR10, URZ, UR15, UR7 ;  /* 0x0000000f3f0a2299 */ /* 0x000fd80008011607 */
.L_x_6832:
[----:B------:R-:W-:-:S04]  /*d210*/  UIMAD UR10, UR10, UR11, URZ ;  /* 0x0000000b0a0a72a4 */ /* 0x000fc8000f8e023f */
[----:B------:R-:W-:-:S04]  /*d220*/  UISETP.LT.AND UP2, UPT, UR54, UR10, UPT ;  /* 0x0000000a3600728c */ /* 0x000fc8000bf41270 */
[----:B------:R-:W-:-:S12]  /*d230*/  USEL UR54, UR54, UR10, !UP2 ;  /* 0x0000000a36367287 */ /* 0x000fd8000d000000 */
.L_x_6830:
        /* <DEDUP_REMOVED lines=13> */
.L_x_6843:
[----:B------:R-:W-:Y:S01]  /*d310*/  ISETP.NE.AND P2, PT, RZ, UR44, PT ;  /* 0x0000002cff007c0c */ /* 0x000fe2000bf45270 */
[----:B------:R-:W-:-:S04]  /*d320*/  UISETP.NE.AND UP2, UPT, UR54, 0x1, UPT ;  /* 0x000000013600788c */ /* 0x000fc8000bf45270 */
[----:B------:R-:W-:-:S04]  /*d330*/  USEL UR45, URZ, 0x1, UP2 ;  /* 0x000000013f2d7887 */ /* 0x000fc80009000000 */
[----:B------:R-:W-:-:S04]  /*d340*/  ULOP3.LUT UR45, UR55, UR45, URZ, 0x3c, !UPT ;  /* 0x0000002d372d7292 */ /* 0x000fc8000f8e3c3f */
[----:B------:R-:W-:Y:S08]  /*d350*/  @P2 BRA `(.L_x_6834) ;  /* 0x0000000000382947 */ /* 0x000ff00003800000 */
[----:B------:R-:W-:Y:S05]  /*d360*/  @!P0 BRA `(.L_x_6835) ;  /* 0x0000000000048947 */ /* 0x000fea0003800000 */
[----:B------:R-:W-:Y:S01]  /*d370*/  BPT.TRAP 0x1 ;  /* 0x000000040000795c */ /* 0x000fe20000300000 */
.L_x_6835:
        /* <DEDUP_REMOVED lines=9> */
.L_x_6836:
[----:B-1----:R-:W-:Y:S05]  /*d410*/  @P1 BRA `(.L_x_6834) ;  /* 0x0000000000081947 */ /* 0x002fea0003800000 */
[----:B------:R-:W1:Y:S02]  /*d420*/  SYNCS.PHASECHK.TRANS64.TRYWAIT P1, [UR6+0x2e830], R0 ;  /* 0x02e83000ff0075a7 */ /* 0x000e640008020146 */
[----:B-1----:R-:W-:Y:S05]  /*d430*/  @!P1 BRA `(.L_x_6837) ;  /* 0x0000012400b09947 */ /* 0x002fea0003800000 */
.L_x_6834:
[----:B-1----:R-:W1:Y:S01]  /*d440*/  S2R R3, SR_TID.X ;  /* 0x0000000000037919 */ /* 0x002e620000002100 */
[----:B------:R-:W-:Y:S01]  /*d450*/  R2UR UR56, R7 ;  /* 0x00000000073872ca */ /* 0x000fe200000e0000 */
        /* <DEDUP_REMOVED lines=11> */
[----:B------:R-:W-:Y:S02]  /*d510*/  UMOV UR28, UR16 ;  /* 0x00000010001c7c82 */ /* 0x000fe40008000000 */
[----:B------:R-:W-:Y:S02]  /*d520*/  UIADD3 UR22, UR56, 0x100, URZ ;  /* 0x0000010038167890 */ /* 0x000fe4000fffe03f */
[----:B------:R-:W-:Y:S02]  /*d530*/  UIADD3 UR26, UR56, 0x200, URZ ;  /* 0x00000200381a7890 */ /* 0x000fe4000fffe03f */
[----:B------:R-:W-:Y:S01]  /*d540*/  UMOV UR18, UR56 ;  /* 0x0000003800127c82 */ /* 0x000fe20008000000 */
[----:B------:R-:W-:Y:S01]  /*d550*/  UIADD3 UR30, UR56, 0x300, URZ ;  /* 0x00000300381e7890 */ /* 0x000fe2000fffe03f */
[----:B------:R-:W-:Y:S01]  /*d560*/  UMOV UR29, UR17 ;  /* 0x00000011001d7c82 */ /* 0x000fe20008000000 */
[----:B------:R-:W-:Y:S01]  /*d570*/  UMOV UR31, 0x40000040 ;  /* 0x40000040001f7882 */ /* 0x000fe20000000000 */
[----:B------:R-:W-:Y:S01]  /*d580*/  UIADD3 UR34, UR56, 0x400, URZ ;  /* 0x0000040038227890 */ /* 0x000fe2000fffe03f */
[----:B------:R-:W-:Y:S01]  /*d590*/  UMOV UR32, UR16 ;  /* 0x0000001000207c82 */ /* 0x000fe20008000000 */
[----:B------:R-:W-:Y:S01]  /*d5a0*/  UMOV UR33, UR17 ;  /* 0x0000001100217c82 */ /* 0x000fe20008000000 */
[----:B------:R-:W-:Y:S01]  /*d5b0*/  UMOV UR35, 0x40000040 ;  /* 0x4000004000237882 */ /* 0x000fe20000000000 */
[----:B-1----:R-:W-:Y:S01]  /*d5c0*/  SHF.R.U32.HI R3, RZ, 0x7, R3 ;  /* 0x00000007ff037819 */ /* 0x002fe20000011603 */
[----:B------:R-:W-:Y:S01]  /*d5d0*/  UIADD3 UR6, UR56, 0x600, URZ ;  /* 0x0000060038067890 */ /* 0x000fe2000fffe03f */
[----:B------:R-:W-:Y:S01]  /*d5e0*/  UMOV UR7, 0x40000040 ;  /* 0x4000004000077882 */ /* 0x000fe20000000000 */
[----:B------:R-:W-:-:S02]  /*d5f0*/  UIADD3 UR10, UR56, 0x602, URZ ;  /* 0x00000602380a7890 */ /* 0x000fc4000fffe03f */
[----:B0-----:R-:W-:Y:S01]  /*d600*/  VIADD R0, R3, 0x8 ;  /* 0x0000000803007836 */ /* 0x001fe20000000000 */
[----:B------:R-:W-:Y:S01]  /*d610*/  UMOV UR11, 0x40000040 ;  /* 0x40000040000b7882 */ /* 0x000fe20000000000 */
[----:B------:R-:W-:Y:S01]  /*d620*/  UIADD3 UR14, UR56, 0x6, URZ ;  /* 0x00000006380e7890 */ /* 0x000fe2000fffe03f */
[----:B------:R-:W-:Y:S02]  /*d630*/  UMOV UR15, 0x40000040 ;  /* 0x40000040000f7882 */ /* 0x000fe40000000000 */
        /* <DEDUP_REMOVED lines=156> */
.L_x_6839:
[----:B------:R-:W-:Y:S01]  /*e000*/  ULEA UR6, UR54, UR41, 0x3 ;  /* 0x0000002936067291 */ /* 0x000fe2000f8e183f */
[----:B------:R-:W-:-:S05]  /*e010*/  IMAD.U32 R0, RZ, RZ, UR55 ;  /* 0x00000037ff007e24 */ /* 0x000fca000f8e00ff */
[----:B------:R-:W-:-:S04]  /*e020*/  SHF.L.U32 R0, R0, 0x1f, RZ ;  /* 0x0000001f00007819 */ /* 0x000fc800000006ff */
[----:B------:R0:W1:Y:S01]  /*e030*/  SYNCS.PHASECHK.TRANS64.TRYWAIT P1, [UR6+0x2e850], R0 ;  /* 0x02e85000ff0075a7 */ /* 0x0000620008020146 */
[----:B------:R-:W-:Y:S05]  /*e040*/  @!P0 BRA `(.L_x_6840) ;  /* 0x0000000000048947 */ /* 0x000fea0003800000 */
[----:B------:R-:W-:Y:S01]  /*e050*/  BPT.TRAP 0x1 ;  /* 0x000000040000795c */ /* 0x000fe20000300000 */
.L_x_6840:
[----:B-1----:R-:W-:Y:S05]  /*e060*/  @P1 BRA `(.L_x_6838) ;  /* 0x0000000000081947 */ /* 0x002fea0003800000 */
[----:B------:R-:W1:Y:S02]  /*e070*/  SYNCS.PHASECHK.TRANS64.TRYWAIT P1, [UR6+0x2e850], R0 ;  /* 0x02e85000ff0075a7 */ /* 0x000e640008020146 */
[----:B-1----:R-:W-:Y:S05]  /*e080*/  @!P1 BRA `(.L_x_6841) ;  /* 0x0000011800b49947 */ /* 0x002fea0003800000 */
.L_x_6838:
        /* <DEDUP_REMOVED lines=138> */
[C---:B------:R-:W-:Y:S01]  /*e930*/  FADD.FTZ R8, -R3.reuse, R8 ;  /* 0x0000000803087221 */ /* 0x040fe20000010100 */
[----:B------:R-:W-:-:S01]  /*e940*/  FFMA.FTZ R10, R3, R10, -8 ;  /* 0xc1000000030a7423 */ /* 0x000fc2000001000a */
[----:B-1----:R-:W-:Y:S02]  /*e950*/  FMNMX.FTZ R0, R13, R14, !PT ;  /* 0x0000000e0d007209 */ /* 0x002fe40007810000 */
[----:B------:R-:W-:Y:S01]  /*e960*/  FMUL.FTZ R14, R8, UR37 ;  /* 0x00000025080e7c20 */ /* 0x000fe20008410000 */
[--C-:B------:R-:W-:Y:S01]  /*e970*/  FFMA.FTZ R11, R185, UR37, -R10.reuse ;  /* 0x00000025b90b7c23 */ /* 0x100fe2000801080a */
[----:B------:R-:W-:Y:S02]  /*e980*/  IMAD.U32 R185, RZ, RZ, UR37 ;  /* 0x00000025ffb97e24 */ /* 0x000fe4000f8e00ff */
[----:B------:R-:W-:Y:S01]  /*e990*/  FADD.FTZ R8, -R0, R9 ;  /* 0x0000000900087221 */ /* 0x000fe20000010100 */
        /* <DEDUP_REMOVED lines=10> */
[----:B0-----:R-:W-:-:S01]  /*ea40*/  FFMA.FTZ R14, R189, UR37, -R10 ;  /* 0x00000025bd0e7c23 */ /* 0x001fc2000801080a */
        /* <DEDUP_REMOVED lines=52> */
[----:B------:R-:W0:Y:S01]  /*ed90*/  MUFU.EX2 R12, R12 ;  /* 0x0000000c000c7308 */ /* 0x000e220000000800 */
[----:B------:R-:W-:-:S02]  /*eda0*/  IMAD.U32 R196, RZ, RZ, UR52 ;  /* 0x00000034ffc47e24 */ /* 0x000fc4000f8e00ff */
        /* <DEDUP_REMOVED lines=52> */
[----:B------:R-:W-:Y:S01]  /*f0f0*/  IADD3 R195, -R232, 0xb, RZ ;  /* 0x0000000be8c37810 */ /* 0x000fe20007ffe1ff */
[----:B------:R-:W-:-:S01]  /*f100*/  FFMA.FTZ R110, R110, UR37, -R10 ;  /* 0x000000256e6e7c23 */ /* 0x000fc2000801080a */
[----:B------:R-:W2:Y:S01]  /*f110*/  MUFU.EX2 R14, R14 ;  /* 0x0000000e000e7308 */ /* 0x000ea20000000800 */
[----:B-1----:R-:W-:-:S01]  /*f120*/  FADD.FTZ R5, R13, R6 ;  /* 0x000000060d057221 */ /* 0x002fc20000010000 */
[----:B------:R-:W1:Y:S01]  /*f130*/  S2R R232, SR_TID.X ;  /* 0x0000000000e87919 */ /* 0x000e620000002100 */
        /* <DEDUP_REMOVED lines=16> */
[----:B------:R-:W-:-:S05]  /*f240*/  FFMA.FTZ R10, R103, UR37, -R10 ;  /* 0x00000025670a7c23 */ /* 0x000fca000801080a */
[----:B------:R-:W2:Y:S01]  /*f250*/  MUFU.EX2 R189, R189 ;  /* 0x000000bd00bd7308 */ /* 0x000ea20000000800 */
[----:B---3--:R-:W-:-:S07]  /*f260*/  FADD.FTZ R194, R188, R193 ;  /* 0x000000c1bcc27221 */ /* 0x008fce0000010000 */
[----:B------:R-:W3:Y:S01]  /*f270*/  MUFU.EX2 R20, R20 ;  /* 0x0000001400147308 */ /* 0x000ee20000000800 */
[----:B0-----:R-:W-:-:S01]  /*f280*/  FADD.FTZ R5, R15, R6 ;  /* 0x000000060f057221 */ /* 0x001fc20000010000 */
[----:B-1----:R-:W-:-:S06]  /*f290*/  LOP3.LUT P1, RZ, R232, 0x7f, RZ, 0xc0, !PT ;  /* 0x0000007fe8ff7812 */ /* 0x002fcc000782c0ff */
[----:B------:R-:W0:Y:S01]  /*f2a0*/  MUFU.EX2 R190, R190 ;  /* 0x000000be00be7308 */ /* 0x000e220000000800 */
[----:B--2---:R-:W-:-:S06]  /*f2b0*/  FADD.FTZ R193, R189, R194 ;  /* 0x000000c2bdc17221 */ /* 0x004fcc0000010000 */
[----:B------:R-:W-:Y:S01]  /*f2c0*/  @!P1 LEA R196, R196, UR41, 0x3 ;  /* 0x00000029c4c49c11 */ /* 0x000fe2000f8e18ff */
[----:B------:R-:W1:Y:S01]  /*f2d0*/  MUFU.EX2 R21, R21 ;  /* 0x0000001500157308 */ /* 0x000e620000000800 */
[----:B------:R-:W-:Y:S02]  /*f2e0*/  WARPGROUP.DEPBAR.LE gsb0, 0x0 ;  /* 0x00008000000079c5 */ /* 0x000fe40000010000 */
[----:B------:R-:W-:Y:S01]  /*f2f0*/  WARPGROUP.ARRIVE ;  /* 0x00000000000079c5 */ /* 0x000fe20000000000 */
[----:B---3--:R-:W-:-:S04]  /*f300*/  FADD.FTZ R6, R20, R5 ;  /* 0x0000000514067221 */ /* 0x008fc80000010000 */
        /* <DEDUP_REMOVED lines=45> */
[----:B-1----:R-:W-:Y:S01]  /*f5e0*/  FADD.FTZ R5, R181, R6 ;  /* 0x00000006b5057221 */ /* 0x002fe20000010000 */
        /* <DEDUP_REMOVED lines=40> */
[----:B------:R-:W-:Y:S01]  /*f870*/  QGMMA.64x128x32.F32.E4M3.E4M3 R24, R204, gdesc[UR4], R24, gsb0 ;  /* 0x01e00004cc187df3 */ /* 0x000fe20008000818 */
        /* <DEDUP_REMOVED lines=41> */
[----:B--2---:R-:W-:-:S05]  /*fb10*/  FADD.FTZ R193, R123, R194 ;  /* 0x000000c27bc17221 */ /* 0x004fca0000010000 */
[----:B------:R-:W1:Y:S08]  /*fb20*/  MUFU.EX2 R126, R126 ;  /* 0x0000007e007e7308 */ /* 0x000e700000000800 */
        /* <DEDUP_REMOVED lines=62> */
[----:B--2---:R-:W-:-:S01]  /*ff10*/  FADD.FTZ R194, R90, R193 ;  /* 0x000000c15ac27221 */ /* 0x004fc20000010000 */
[----:B------:R1:W-:Y:S06]  /*ff20*/  BAR.ARV R195, 0x100 ;  /* 0x000400c30000751d */ /* 0x0003ec0000002000 */
[----:B------:R-:W2:Y:S01]  /*ff30*/  MUFU.EX2 R92, R92 ;  /* 0x0000005c005c7308 */ /* 0x000ea20000000800 */
[----:B0-----:R-:W-:-:S01]  /*ff40*/  FADD.FTZ R193, R89, R6 ;  /* 0x0000000659c17221 */ /* 0x001fc20000010000 */
[----:B------:R0:W-:Y:S06]  /*ff50*/  @!P1 SYNCS.ARRIVE.TRANS64.RED.A1T0 RZ, [R5+URZ], RZ ;  /* 0x000000ff05ff99a7 */ /* 0x0001ec000810043f */
[----:B------:R-:W3:Y:S01]  /*ff60*/  MUFU.EX2 R94, R94 ;  /* 0x0000005e005e7308 */ /* 0x000ee20000000800 */
[----:B-1----:R-:W-:-:S07]  /*ff70*/  FADD.FTZ R195, R91, R194 ;  /* 0x000000c25bc37221 */ /* 0x002fce0000010000 */
        /* <DEDUP_REMOVED lines=24> */
.L_x_6842:
        /* <DEDUP_REMOVED lines=131> */
.L_x_6833:
        /* <DEDUP_REMOVED lines=9> */
.L_x_6862:
[----:B------:R-:W-:Y:S01]  /*109c0*/  ISETP.NE.AND P2, PT, RZ, UR44, PT ;  /* 0x0000002cff007c0c */ /* 0x000fe2000bf45270 */
[----:B------:R-:W-:-:S04]  /*109d0*/  UISETP.NE.AND UP2, UPT, UR56, 0x1, UPT ;  /* 0x000000013800788c */ /* 0x000fc8000bf45270 */
[----:B------:R-:W-:-:S04]  /*109e0*/  USEL UR45, URZ, 0x1, UP2 ;  /* 0x000000013f2d7887 */ /* 0x000fc80009000000 */
[----:B------:R-:W-:-:S04]  /*109f0*/  ULOP3.LUT UR45, UR57, UR45, URZ, 0x3c, !UPT ;  /* 0x0000002d392d7292 */ /* 0x000fc8000f8e3c3f */
[----:B------:R-:W-:Y:S08]  /*10a00*/  @P2 BRA `(.L_x_6845) ;  /* 0x0000000000382947 */ /* 0x000ff00003800000 */
[----:B------:R-:W-:Y:S05]  /*10a10*/  @!P0 BRA `(.L_x_6846) ;  /* 0x0000000000048947 */ /* 0x000fea0003800000 */
[----:B------:R-:W-:Y:S01]  /*10a20*/  BPT.TRAP 0x1 ;  /* 0x000000040000795c */ /* 0x000fe20000300000 */
.L_x_6846:
        /* <DEDUP_REMOVED lines=9> */
.L_x_6847:
[----:B-1----:R-:W-:Y:S05]  /*10ac0*/  @P1 BRA `(.L_x_6845) ;  /* 0x0000000000081947 */ /* 0x002fea0003800000 */
[----:B------:R-:W1:Y:S02]  /*10ad0*/  SYNCS.PHASECHK.TRANS64.TRYWAIT P1, [UR6+0x2e830], R0 ;  /* 0x02e83000ff0075a7 */ /* 0x000e640008020146 */
[----:B-1----:R-:W-:Y:S05]  /*10ae0*/  @!P1 BRA `(.L_x_6848) ;  /* 0x000000f000349947 */ /* 0x002fea0003800000 */
.L_x_6845:
        /* <DEDUP_REMOVED lines=188> */
.L_x_6850:
[----:B------:R-:W-:Y:S01]  /*116b0*/  ULEA UR6, UR56, UR41, 0x3 ;  /* 0x0000002938067291 */ /* 0x000fe2000f8e183f */
[----:B------:R-:W-:-:S05]  /*116c0*/  IMAD.U32 R0, RZ, RZ, UR57 ;  /* 0x00000039ff007e24 */ /* 0x000fca000f8e00ff */
[----:B------:R-:W-:-:S04]  /*116d0*/  SHF.L.U32 R0, R0, 0x1f, RZ ;  /* 0x0000001f00007819 */ /* 0x000fc800000006ff */
[----:B------:R0:W1:Y:S01]  /*116e0*/  SYNCS.PHASECHK.TRANS64.TRYWAIT P1, [UR6+0x2e850], R0 ;  /* 0x02e85000ff0075a7 */ /* 0x0000620008020146 */
[----:B------:R-:W-:Y:S05]  /*116f0*/  @!P0 BRA `(.L_x_6851) ;  /* 0x0000000000048947 */ /* 0x000fea0003800000 */
[----:B------:R-:W-:Y:S01]  /*11700*/  BPT.TRAP 0x1 ;  /* 0x000000040000795c */ /* 0x000fe20000300000 */
.L_x_6851:
[----:B-1----:R-:W-:Y:S05]  /*11710*/  @P1 BRA `(.L_x_6849) ;  /* 0x0000000000081947 */ /* 0x002fea0003800000 */
[----:B------:R-:W1:Y:S02]  /*11720*/  SYNCS.PHASECHK.TRANS64.TRYWAIT P1, [UR6+0x2e850], R0 ;  /* 0x02e85000ff0075a7 */ /* 0x000e640008020146 */
[----:B-1----:R-:W-:Y:S05]  /*11730*/  @!P1 BRA `(.L_x_6852) ;  /* 0x000000e400389947 */ /* 0x002fea0003800000 */
.L_x_6849:
        /* <DEDUP_REMOVED lines=60> */
[----:B------:R-:W-:-:S04]  /*11b00*/  ULOP3.LUT UR6, URZ, UR54, URZ, 0x33, !UPT ;  /* 0x000000363f067292 */ /* 0x000fc8000f8e333f */
[----:B------:R-:W0:Y:S02]  /*11b10*/  SHFL.IDX PT, R15, R13, RZ, 0x1c1f ;  /* 0x001c1fff0d0f7589 */ /* 0x000e2400000e0000 */
[----:B------:R-:W-:-:S04]  /*11b20*/  VIADD R11, R11, UR6 ;  /* 0x000000060b0b7c36 */ /* 0x000fc80008000000 */
        /* <DEDUP_REMOVED lines=19> */
.L_x_6855:
[----:B------:R-:W-:-:S05]  /*11c60*/  IMAD.U32 R200, RZ, RZ, UR52 ;  /* 0x00000034ffc87e24 */ /* 0x000fca000f8e00ff */
[----:B------:R-:W-:-:S13]  /*11c70*/  ISETP.NE.AND P1, PT, R200, 0x1, PT ;  /* 0x00000001c800780c */ /* 0x000fda0003f25270 */
[----:B------:R-:W0:Y:S02]  /*11c80*/  @P1 LDC.64 R20, c[0x0][0x9e8] ;  /* 0x00027a00ff141b82 */ /* 0x000e240000000a00 */
[----:B0-----:R-:W-:-:S05]  /*11c90*/  @P1 IMAD.HI.U32 R20, R15, R20, RZ ;  /* 0x000000140f141227 */ /* 0x001fca00078e00ff */
[----:B------:R-:W-:-:S07]  /*11ca0*/  @P1 SHF.R.U32.HI R15, RZ, R21, R20 ;  /* 0x00000015ff0f1219 */ /* 0x000fce0000011614 */
.L_x_6856:
[----:B------:R-:W-:Y:S05]  /*11cb0*/  BSYNC B0 ;  /* 0x0000000000007941 */ /* 0x000fea0003800000 */
.L_x_6854:
[----:B------:R-:W-:-:S05]  /*11cc0*/  IMAD R15, R15, R200, R0 ;  /* 0x000000c80f0f7224 */ /* 0x000fca00078e0200 */
[----:B------:R-:W-:Y:S02]  /*11cd0*/  VIADDMNMX R10, R15, R200, R10, PT ;  /* 0x000000c80f0a7246 */ /* 0x000fe4000380010a */
[----:B------:R-:W-:-:S07]  /*11ce0*/  VIMNMX R3, R3, R15, !PT ;  /* 0x0000000f03037248 */ /* 0x000fce0007fe0100 */
.L_x_6853:
        /* <DEDUP_REMOVED lines=343> */
.L_x_6859:
[----:B------:R-:W-:-:S05]  /*13260*/  IMAD.U32 R13, RZ, RZ, UR52 ;  /* 0x00000034ff0d7e24 */ /* 0x000fca000f8e00ff */
[----:B------:R-:W-:-:S13]  /*13270*/  ISETP.NE.AND P6, PT, R13, 0x1, PT ;  /* 0x000000010d00780c */ /* 0x000fda0003fc5270 */
[----:B------:R-:W0:Y:S02]  /*13280*/  @P6 LDC.64 R10, c[0x0][0x9e8] ;  /* 0x00027a00ff0a6b82 */ /* 0x000e240000000a00 */
[----:B0-----:R-:W-:-:S05]  /*13290*/  @P6 IMAD.HI.U32 R10, R3, R10, RZ ;  /* 0x0000000a030a6227 */ /* 0x001fca00078e00ff */
[----:B------:R-:W-:-:S07]  /*132a0*/  @P6 SHF.R.U32.HI R3, RZ, R11, R10 ;  /* 0x0000000bff036219 */ /* 0x000fce000001160a */
.L_x_6860:
[----:B------:R-:W-:Y:S05]  /*132b0*/  BSYNC B0 ;  /* 0x0000000000007941 */ /* 0x000fea0003800000 */
.L_x_6858:
[----:B------:R-:W-:-:S05]  /*132c0*/  IMAD R3, R3, R13, R0 ;  /* 0x0000000d03037224 */ /* 0x000fca00078e0200 */
[----:B------:R-:W-:Y:S02]  /*132d0*/  VIADDMNMX R12, R3, R13, R12, PT ;  /* 0x0000000d030c7246 */ /* 0x000fe4000380010c */
[----:B------:R-:W-:-:S07]  /*132e0*/  VIMNMX R14, R14, R3, !PT ;  /* 0x000000030e0e7248 */ /* 0x000fce0007fe0100 */
.L_x_6857:
        /* <DEDUP_REMOVED lines=405> */
[----:B------:R0:W-:Y:S02]  /*14c40*/  MUFU.EX2 R14, R189 ;  /* 0x000000bd000e7308 */ /* 0x0001e40000000800 */
[----:B------:R-:W-:Y:S01]  /*14c50*/  FMNMX.FTZ R109, R99, R108, !PT ;  /* 0x0000006c636d7209 */ /* 0x000fe20007810000 */
[--C-:B------:R-:W-:Y:S01]  /*14c60*/  FFMA.FTZ R108, R112, UR37, -R0.reuse ;  /* 0x00000025706c7c23 */ /* 0x100fe20008010800 */
[----:B------:R-:W-:-:S02]  /*14c70*/  FFMA.FTZ R112, R116, UR37, -R0 ;  /* 0x0000002574707c23 */ /* 0x000fc40008010800 */
[----:B------:R-:W-:Y:S02]  /*14c80*/  FMNMX.FTZ R109, R102, R109, !PT ;  /* 0x0000006d666d7209 */ /* 0x000fe40007810000 */
[----:B------:R-:W-:Y:S01]  /*14c90*/  MUFU.EX2 R153, R153 ;  /* 0x0000009900997308 */ /* 0x000fe20000000800 */
[----:B0-----:R-:W-:-:S01]  /*14ca0*/  FFMA.FTZ R189, R101, UR37, -R0 ;  /* 0x0000002565bd7c23 */ /* 0x001fc20008010800 */
[----:B------:R-:W-:Y:S01]  /*14cb0*/  FMNMX.FTZ R185, R12, R109, !PT ;  /* 0x0000006d0cb97209 */ /* 0x000fe20007810000 */
[----:B------:R-:W-:-:S01]  /*14cc0*/  FFMA.FTZ R109, R113, UR37, -R0 ;  /* 0x00000025716d7c23 */ /* 0x000fc20008010800 */
[----:B------:R-:W-:Y:S01]  /*14cd0*/  FFMA.FTZ R113, R117, UR37, -R0 ;  /* 0x0000002575717c23 */ /* 0x000fe20008010800 */
[----:B------:R-:W-:-:S02]  /*14ce0*/  FSEL R101, R3, RZ, P1 ;  /* 0x000000ff03657208 */ /* 0x000fc40000800000 */
[----:B------:R-:W0:Y:S01]  /*14cf0*/  SHFL.BFLY PT, R192, R185, 0x2, 0x1f ;  /* 0x0c401f00b9c07f89 */ /* 0x000e2200000e0000 */
[----:B------:R-:W-:Y:S02]  /*14d00*/  MUFU.EX2 R156, R156 ;  /* 0x0000009c009c7308 */ /* 0x000fe40000000800 */
[----:B------:R-:W-:-:S04]  /*14d10*/  FADD.FTZ R8, -R101, R8 ;  /* 0x0000000865087221 */ /* 0x000fc80000010100 */
[----:B------:R-:W-:Y:S02]  /*14d20*/  FMUL.FTZ R8, R8, UR37 ;  /* 0x0000002508087c20 */ /* 0x000fe40008410000 */
[----:B------:R-:W-:Y:S08]  /*14d30*/  MUFU.EX2 R101, R189 ;  /* 0x000000bd00657308 */ /* 0x000ff00000000800 */
[----:B------:R-:W1:Y:S01]  /*14d40*/  MUFU.EX2 R8, R8 ;  /* 0x0000000800087308 */ /* 0x000e620000000800 */
[----:B0-----:R-:W-:-:S07]  /*14d50*/  FMNMX.FTZ R192, R185, R192, !PT ;  /* 0x000000c0b9c07209 */ /* 0x001fce0007810000 */
[----:B------:R-:W-:Y:S01]  /*14d60*/  MUFU.EX2 R157, R157 ;  /* 0x0000009d009d7308 */ /* 0x000fe20000000800 */
[----:B------:R-:W0:Y:S07]  /*14d70*/  SHFL.BFLY PT, R117, R192, 0x1, 0x1f ;  /* 0x0c201f00c0757f89 */ /* 0x000e2e00000e0000 */
[----:B------:R-:W-:Y:S01]  /*14d80*/  MUFU.EX2 R160, R160 ;  /* 0x000000a000a07308 */ /* 0x000fe20000000800 */
[----:B-1----:R-:W-:-:S07]  /*14d90*/  FFMA.FTZ R197, R8, R6, R11 ;  /* 0x0000000608c57223 */ /* 0x002fce000001000b */
[----:B------:R-:W-:Y:S08]  /*14da0*/  MUFU.EX2 R161, R161 ;  /* 0x000000a100a17308 */ /* 0x000ff00000000800 */
[----:B------:R-:W-:Y:S01]  /*14db0*/  MUFU.EX2 R164, R164 ;  /* 0x000000a400a47308 */ /* 0x000fe20000000800 */
[----:B0-----:R-:W-:Y:S01]  /*14dc0*/  FMNMX.FTZ R0, R192, R117, !PT ;  /* 0x00000075c0007209 */ /* 0x001fe20007810000 */
        /* <DEDUP_REMOVED lines=10> */
[----:B------:R-:W-:-:S01]  /*14e70*/  FFMA.FTZ R186, R190, UR37, -R117 ;  /* 0x00000025beba7c23 */ /* 0x000fc20008010875 */
[----:B------:R-:W-:Y:S01]  /*14e80*/  FFMA.FTZ R187, R191, UR37, -R117 ;  /* 0x00000025bfbb7c23 */ /* 0x000fe20008010875 */
[----:B------:R-:W-:-:S01]  /*14e90*/  FADD.FTZ R194, -R194, R9 ;  /* 0x00000009c2c27221 */ /* 0x000fc20000010100 */
[--C-:B------:R-:W-:Y:S01]  /*14ea0*/  FFMA.FTZ R190, R195, UR37, -R117.reuse ;  /* 0x00000025c3be7c23 */ /* 0x100fe20008010875 */
[----:B------:R-:W-:Y:S01]  /*14eb0*/  MUFU.EX2 R116, R116 ;  /* 0x0000007400747308 */ /* 0x000fe20000000800 */
[----:B------:R-:W-:-:S01]  /*14ec0*/  FFMA.FTZ R191, R198, UR37, -R117 ;  /* 0x00000025c6bf7c23 */ /* 0x000fc20008010875 */
[----:B------:R-:W-:Y:S01]  /*14ed0*/  FMUL.FTZ R193, R194, UR37 ;  /* 0x00000025c2c17c20 */ /* 0x000fe20008410000 */
[----:B------:R-:W-:-:S01]  /*14ee0*/  FFMA.FTZ R195, R142, UR37, -R117 ;  /* 0x000000258ec37c23 */ /* 0x000fc20008010875 */
[--C-:B------:R-:W-:Y:S01]  /*14ef0*/  FFMA.FTZ R142, R143, UR37, -R117.reuse ;  /* 0x000000258f8e7c23 */ /* 0x100fe20008010875 */
[----:B------:R-:W-:-:S01]  /*14f00*/  FFMA.FTZ R143, R146, UR37, -R117 ;  /* 0x00000025928f7c23 */ /* 0x000fc20008010875 */
[----:B------:R-:W-:Y:S01]  /*14f10*/  FADD.FTZ R194, R10, R197 ;  /* 0x000000c50ac27221 */ /* 0x000fe20000010000 */
[----:B------:R-:W-:-:S01]  /*14f20*/  FFMA.FTZ R146, R147, UR37, -R117 ;  /* 0x0000002593927c23 */ /* 0x000fc20008010875 */
[----:B------:R-:W0:Y:S01]  /*14f30*/  MUFU.EX2 R193, R193 ;  /* 0x000000c100c17308 */ /* 0x000e220000000800 */
[----:B------:R-:W-:-:S01]  /*14f40*/  FFMA.FTZ R192, R199, UR37, -R117 ;  /* 0x00000025c7c07c23 */ /* 0x000fc20008010875 */
[--C-:B------:R-:W-:Y:S01]  /*14f50*/  FFMA.FTZ R147, R150, UR37, -R117.reuse ;  /* 0x0000002596937c23 */ /* 0x100fe20008010875 */
[----:B------:R-:W-:-:S01]  /*14f60*/  FFMA.FTZ R150, R151, UR37, -R117 ;  /* 0x0000002597967c23 */ /* 0x000fc20008010875 */
[----:B------:R-:W-:Y:S01]  /*14f70*/  FADD.FTZ R151, R13, R194 ;  /* 0x000000c20d977221 */ /* 0x000fe20000010000 */
[----:B------:R-:W-:-:S01]  /*14f80*/  FFMA.FTZ R170, R170, UR37, -R117 ;  /* 0x00000025aaaa7c23 */ /* 0x000fc20008010875 */
[--C-:B------:R-:W-:Y:S01]  /*14f90*/  FFMA.FTZ R171, R171, UR37, -R117.reuse ;  /* 0x00000025abab7c23 */ /* 0x100fe20008010875 */
[----:B------:R-:W-:-:S01]  /*14fa0*/  FFMA.FTZ R174, R174, UR37, -R117 ;  /* 0x00000025aeae7c23 */ /* 0x000fc20008010875 */
[----:B------:R-:W1:Y:S01]  /*14fb0*/  MUFU.EX2 R185, R185 ;  /* 0x000000b900b97308 */ /* 0x000e620000000800 */
[----:B------:R-:W-:-:S01]  /*14fc0*/  FADD.FTZ R194, R20, R151 ;  /* 0x0000009714c27221 */ /* 0x000fc20000010000 */
        /* <DEDUP_REMOVED lines=50> */
[----:B------:R-:W-:-:S02]  /*152f0*/  FFMA.FTZ R12, R12, UR37, -R117 ;  /* 0x000000250c0c7c23 */ /* 0x000fc40008010875 */
        /* <DEDUP_REMOVED lines=122> */
[----:B0-----:R-:W-:-:S04]  /*15aa0*/  FADD.FTZ R5, R105, R6 ;  /* 0x0000000669057221 */ /* 0x001fc80000010000 */
[----:B------:R-:W-:-:S03]  /*15ab0*/  FADD.FTZ R6, R14, R5 ;  /* 0x000000050e067221 */ /* 0x000fc60000010000 */
[----:B------:R-:W0:Y:S01]  /*15ac0*/  MUFU.EX2 R111, R111 ;  /* 0x0000006f006f7308 */ /* 0x000e220000000800 */
[----:B-1----:R-:W-:-:S01]  /*15ad0*/  FADD.FTZ R195, R107, R194 ;  /* 0x000000c26bc37221 */ /* 0x002fc20000010000 */
[----:B------:R-:W-:-:S06]  /*15ae0*/  FADD.FTZ R5, R103, R6 ;  /* 0x0000000667057221 */ /* 0x000fcc0000010000 */
        /* <DEDUP_REMOVED lines=49> */
[----:B------:R-:W-:Y:S01]  /*15e00*/  FADD.FTZ R6, R101, R102 ;  /* 0x0000006665067221 */ /* 0x000fe20000010000 */
[----:B--2---:R-:W-:-:S01]  /*15e10*/  FADD.FTZ R5, R12, R5 ;  /* 0x000000050c057221 */ /* 0x004fc20000010000 */
[----:B------:R-:W-:Y:S06]  /*15e20*/  @!P0 BRA `(.L_x_6861) ;  /* 0x0000000000048947 */ /* 0x000fec0003800000 */
[----:B------:R-:W-:Y:S01]  /*15e30*/  BPT.TRAP 0x1 ;  /* 0x000000040000795c */ /* 0x000fe20000300000 */
.L_x_6861:
        /* <DEDUP_REMOVED lines=131> */
[----:B------:R-:W-:-:S05]  /*16670*/  UMOV UR52, UR55 ;  /* 0x0000003700347c82 */ /* 0x000fca0008000000 */
.L_x_6844:
[----:B------:R-:W-:Y:S06]  /*16680*/  BAR.ARV 0x8, 0x180 ;  /* 0x0206000000007b1d */ /* 0x000fec0000002000 */
[----:B------:R-:W-:Y:S05]  /*16690*/  @!P0 BRA `(.L_x_6863) ;  /* 0x0000000000048947 */ /* 0x000fea0003800000 */
[----:B------:R-:W-:Y:S01]  /*166a0*/  BPT.TRAP 0x1 ;  /* 0x000000040000795c */ /* 0x000fe20000300000 */
.L_x_6863:
[----:B------:R-:W-:Y:S01]  /*166b0*/  ULEA UR4, UR52, UR41, 0x3 ;  /* 0x0000002934047291 */ /* 0x000fe2000f8e183f */
[----:B------:R-:W-:-:S05]  /*166c0*/  IMAD.U32 R4, RZ, RZ, UR45 ;  /* 0x0000002dff047e24 */ /* 0x000fca000f8e00ff */
[----:B------:R-:W-:-:S04]  /*166d0*/  SHF.L.U32 R4, R4, 0x1f, RZ ;  /* 0x0000001f04047819 */ /* 0x000fc800000006ff */
[----:B------:R0:W1:Y:S01]  /*166e0*/  SYNCS.PHASECHK.TRANS64.TRYWAIT P1, [UR4+0x2e850], R4 ;  /* 0x02e85004ff0075a7 */ /* 0x0000620008020144 */
[----:B------:R-:W-:Y:S05]  /*166f0*/  @!P0 BRA `(.L_x_6864) ;  /* 0x0000000000048947 */ /* 0x000fea0003800000 */
[----:B------:R-:W-:Y:S01]  /*16700*/  BPT.TRAP 0x1 ;  /* 0x000000040000795c */ /* 0x000fe20000300000 */
.L_x_6864:
[----:B-1----:R-:W-:Y:S05]  /*16710*/  @P1 BRA `(.L_x_6865) ;  /* 0x0000000000081947 */ /* 0x002fea0003800000 */
[----:B------:R-:W1:Y:S02]  /*16720*/  SYNCS.PHASECHK.TRANS64.TRYWAIT P1, [UR4+0x2e850], R4 ;  /* 0x02e85004ff0075a7 */ /* 0x000e640008020144 */
[----:B-1----:R-:W-:Y:S05]  /*16730*/  @!P1 BRA `(.L_x_6866) ;  /* 0x0000009400509947 */ /* 0x002fea0003800000 */
.L_x_6865:
        /* <DEDUP_REMOVED lines=15> */
[----:B------:R-:W-:Y:S01]  /*16830*/  QGMMA.64x128x32.F32.E4M3.E4M3 R24, R224, gdesc[UR4], R24, gsb0 ;  /* 0x01e00004e0187df3 */ /* 0x000fe20008000818 */
[----:B------:R-:W-:Y:S01]  /*16840*/  UIADD3 UR6, UR5, 0x100, URZ ;  /* 0x0000010005067890 */ /* 0x000fe2000fffe03f */
[----:B------:R-:W-:Y:S01]  /*16850*/  UMOV UR7, 0xc0000010 ;  /* 0xc000001000077882 */ /* 0x000fe20000000000 */
[----:B------:R-:W-:Y:S02]  /*16860*/  @UP0 UIMAD UR8, UR8, UR12, URZ ;  /* 0x0000000c080802a4 */ /* 0x000fe4000f8e023f */
[----:B------:R-:W-:Y:S02]  /*16870*/  @UP0 USHF.R.S32.HI UR9, URZ, 0x1f, UR49 ;  /* 0x0000001f3f090899 */ /* 0x000fe40008011431 */
[----:B------:R-:W-:Y:S01]  /*16880*/  @UP0 UIMAD UR8, UR48, UR13, UR8 ;  /* 0x0000000d300802a4 */ /* 0x000fe2000f8e0208 */
[----:B------:R-:W-:-:S02]  /*16890*/  WARPGROUP.DEPBAR.LE gsb0, 0x0 ;  /* 0x00008000000079c5 */ /* 0x000fc40000010000 */
        /* <DEDUP_REMOVED lines=21> */
[----:B------:R-:W-:Y:S01]  /*169f0*/  UIADD3 UR6, UR5, 0x400, URZ ;  /* 0x0000040005067890 */ /* 0x000fe2000fffe03f */
[----:B------:R-:W-:Y:S01]  /*16a00*/  IMAD.U32 R8, RZ, RZ, UR8 ;  /* 0x00000008ff087e24 */ /* 0x000fe2000f8e00ff */
[----:B------:R-:W-:Y:S02]  /*16a10*/  UMOV UR7, 0xc0000010 ;  /* 0xc000001000077882 */ /* 0x000fe40000000000 */
[----:B------:R-:W-:-:S05]  /*16a20*/  IMAD.U32 R9, RZ, RZ, UR9 ;  /* 0x00000009ff097e24 */ /* 0x000fca000f8e00ff */
[----:B------:R0:W2:Y:S01]  /*16a30*/  @P1 LDG.E R4, desc[UR50][R8.64] ;  /* 0x0000003208041981 */ /* 0x0000a2000c1e1900 */
[----:B------:R-:W-:Y:S02]  /*16a40*/  WARPGROUP.DEPBAR.LE gsb0, 0x0 ;  /* 0x00008000000079c5 */ /* 0x000fe40000010000 */
[----:B------:R-:W-:-:S06]  /*16a50*/  WARPGROUP.ARRIVE ;  /* 0x00000000000079c5 */ /* 0x000fcc0000000000 */
[----:B------:R-:W-:Y:S01]  /*16a60*/  QGMMA.64x128x32.F32.E4M3.E4M3 R24, R208, gdesc[UR4], R24, gsb0 ;  /* 0x01e00004d0187df3 */ /* 0x000fe20008000818 */
[----:B------:R-:W-:Y:S01]  /*16a70*/  UIADD3 UR6, UR5, 0x500, URZ ;  /* 0x0000050005067890 */ /* 0x000fe2000fffe03f */
[----:B------:R-:W-:Y:S01]  /*16a80*/  UMOV UR7, 0xc0000010 ;  /* 0xc000001000077882 */ /* 0x000fe20000000000 */
[----:B------:R-:W1:Y:S04]  /*16a90*/  SHFL.BFLY PT, R7, R6, 0x2, 0x1f ;  /* 0x0c401f0006077f89 */ /* 0x000e6800000e0000 */
[----:B------:R-:W3:Y:S01]  /*16aa0*/  SHFL.BFLY PT, R10, R5, 0x2, 0x1f ;  /* 0x0c401f00050a7f89 */ /* 0x000ee200000e0000 */
[----:B------:R-:W-:Y:S02]  /*16ab0*/  WARPGROUP.DEPBAR.LE gsb0, 0x0 ;  /* 0x00008000000079c5 */ /* 0x000fe40000010000 */
[----:B------:R-:W-:-:S06]  /*16ac0*/  WARPGROUP.ARRIVE ;  /* 0x00000000000079c5 */ /* 0x000fcc0000000000 */
[----:B------:R-:W-:Y:S01]  /*16ad0*/  QGMMA.64x128x32.F32.E4M3.E4M3 R24, R204, gdesc[UR4], R24, gsb0 ;  /* 0x01e00004cc187df3 */ /* 0x000fe20008000818 */
[----:B------:R-:W-:Y:S01]  /*16ae0*/  UIADD3 UR6, UR5, 0x600, URZ ;  /* 0x0000060005067890 */ /* 0x000fe2000fffe03f */
[----:B------:R-:W-:Y:S01]  /*16af0*/  UMOV UR7, 0xc0000010 ;  /* 0xc000001000077882 */ /* 0x000fe20000000000 */
        /* <DEDUP_REMOVED lines=36> */
.L_x_6867:
        /* <DEDUP_REMOVED lines=74> */
.L_x_6793:
[----:B------:R-:W0:Y:S01]  /*171e0*/  S2R R0, SR_CgaCtaId ;  /* 0x0000000000007919 */ /* 0x000e220000008800 */
[----:B------:R-:W-:Y:S01]  /*171f0*/  MOV R9, 0x400 ;  /* 0x0000040000097802 */ /* 0x000fe20000000f00 */
[----:B------:R-:W-:Y:S01]  /*17200*/  IMAD.SHL.U32 R4, R23, 0x8, RZ ;  /* 0x0000000817047824 */ /* 0x000fe200078e00ff */
[----:B------:R-:W-:Y:S01]  /*17210*/  BSSY B0, `(.L_x_6868) ;  /* 0x000027d000007945 */ /* 0x000fe20003800000 */
[----:B------:R-:W-:Y:S03]  /*17220*/  BAR.SYNC.DEFER_BLOCKING 0x5, 0x180 ;  /* 0x0146000000007b1d */ /* 0x000fe60000010000 */
[----:B------:R-:W-:Y:S02]  /*17230*/  SHF.R.S32.HI R5, RZ, 0x1f, R4 ;  /* 0x0000001fff057819 */ /* 0x000fe40000011404 */
[----:B0-----:R-:W-:Y:S02]  /*17240*/  LEA R9, R0, R9, 0x18 ;  /* 0x0000000900097211 */ /* 0x001fe400078ec0ff */
[----:B------:R-:W-:-:S03]  /*17250*/  SHF.R.S32.HI R0, RZ, 0x1f, R231 ;  /* 0x0000001fff007819 */ /* 0x000fc600000114e7 */
[----:B------:R-:W0:Y:S01]  /*17260*/  LDS.128 R40, [R9+0x2e8d0] ;  /* 0x02e8d00009287984 */ /* 0x000e220000000c00 */
[----:B------:R-:W-:Y:S01]  /*17270*/  LEA.HI R8, R0, R231, RZ, 0x3 ;  /* 0x000000e700087211 */ /* 0x000fe200078f18ff */
[----:B------:R-:W-:-:S03]  /*17280*/  VIADD R0, R4, 0x40 ;  /* 0x0000004004007836 */ /* 0x000fc60000000000 */
[----:B------:R-:W-:Y:S02]  /*17290*/  SHF.R.S32.HI R8, RZ, 0x3, R8 ;  /* 0x00000003ff087819 */ /* 0x000fe40000011408 */
[----:B------:R-:W-:Y:S02]  /*172a0*/  SHF.R.S32.HI R3, RZ, 0x1f, R0 ;  /* 0x0000001fff037819 */ /* 0x000fe40000011400 */
        /* <DEDUP_REMOVED lines=33> */
[----:B------:R-:W-:Y:S02]  /*174c0*/  F2FP.BF16.F32.PACK_AB R31, R62, R31 ;  /* 0x0000001f3e1f723e */ /* 0x000fe400000010ff */
[----:B------:R-:W-:Y:S02]  /*174d0*/  F2FP.BF16.F32.PACK_AB R15, R84, R15 ;  /* 0x0000000f540f723e */ /* 0x000fe400000010ff */
[----:B------:R-:W-:Y:S02]  /*174e0*/  F2FP.BF16.F32.PACK_AB R14, R85, R14 ;  /* 0x0000000e550e723e */ /* 0x000fe400000010ff */
[----:B------:R-:W-:Y:S02]  /*174f0*/  SEL R49, R49, R56, P0 ;  /* 0x0000003831317207 */ /* 0x000fe40000000000 */
[----:B------:R-:W-:-:S02]  /*17500*/  F2FP.BF16.F32.PACK_AB R44, R44, R89 ;  /* 0x000000592c2c723e */ /* 0x000fc400000010ff */
[----:B------:R-:W-:Y:S02]  /*17510*/  F2FP.BF16.F32.PACK_AB R45, R45, R88 ;  /* 0x000000582d2d723e */ /* 0x000fe400000010ff */
[----:B------:R-:W-:Y:S02]  /*17520*/  SEL R56, R39, R38, P0 ;  /* 0x0000002627387207 */ /* 0x000fe40000000000 */
[----:B------:R-:W-:Y:S02]  /*17530*/  SEL R62, R21, R20, P0 ;  /* 0x00000014153e7207 */ /* 0x000fe40000000000 */
[----:B------:R-:W-:Y:S02]  /*17540*/  MOV R10, R9 ;  /* 0x00000009000a7202 */ /* 0x000fe40000000f00 */
[----:B0-----:R-:W-:Y:S02]  /*17550*/  MOV R11, R18 ;  /* 0x00000012000b7202 */ /* 0x001fe40000000f00 */
[----:B------:R-:W-:-:S02]  /*17560*/  SEL R57, R20, R21, P0 ;  /* 0x0000001514397207 */ /* 0x000fc40000000000 */
[----:B------:R-:W-:Y:S01]  /*17570*/  F2FP.BF16.F32.PACK_AB R28, R69, R28 ;  /* 0x0000001c451c723e */ /* 0x000fe200000010ff */
[----:B------:R-:W-:Y:S01]  /*17580*/  IMAD.WIDE R12, R230, 0x2, R10 ;  /* 0x00000002e60c7825 */ /* 0x000fe200078e020a */
[----:B------:R-:W-:Y:S02]  /*17590*/  SEL R39, R38, R39, P0 ;  /* 0x0000002726277207 */ /* 0x000fe40000000000 */
[----:B------:R-:W-:Y:S02]  /*175a0*/  F2FP.BF16.F32.PACK_AB R37, R52, R37 ;  /* 0x000000253425723e */ /* 0x000fe400000010ff */
[C---:B------:R-:W-:Y:S02]  /*175b0*/  IADD3 R61, P1, R12.reuse, 0x40, RZ ;  /* 0x000000400c3d7810 */ /* 0x040fe40007f3e0ff */
[----:B------:R-:W-:Y:S02]  /*175c0*/  IADD3 R63, P2, R12, 0x60, RZ ;  /* 0x000000600c3f7810 */ /* 0x000fe40007f5e0ff */
[----:B------:R-:W-:-:S02]  /*175d0*/  LOP3.LUT R18, R61, 0x380, RZ, 0xc0, !PT ;  /* 0x000003803d127812 */ /* 0x000fc400078ec0ff */
[----:B------:R-:W-:Y:S02]  /*175e0*/  IADD3 R59, P6, R12, 0x20, RZ ;  /* 0x000000200c3b7810 */ /* 0x000fe40007fde0ff */
[----:B------:R-:W-:Y:S02]  /*175f0*/  LOP3.LUT R20, R63, 0x380, RZ, 0xc0, !PT ;  /* 0x000003803f147812 */ /* 0x000fe400078ec0ff */
[----:B------:R-:W-:Y:S02]  /*17600*/  SHF.R.U64 R18, R18, 0x3, RZ ;  /* 0x0000000312127819 */ /* 0x000fe400000012ff */
[----:B------:R-:W-:Y:S02]  /*17610*/  F2FP.BF16.F32.PACK_AB R36, R53, R36 ;  /* 0x000000243524723e */ /* 0x000fe400000010ff */
[----:B------:R-:W-:Y:S02]  /*17620*/  SEL R38, R35, R34, P0 ;  /* 0x0000002223267207 */ /* 0x000fe40000000000 */
[----:B------:R-:W-:-:S02]  /*17630*/  IADD3 R69, P4, R12, 0x4020, RZ ;  /* 0x000040200c457810 */ /* 0x000fc40007f9e0ff */
[----:B------:R-:W-:Y:S02]  /*17640*/  SEL R52, R15, R14, P0 ;  /* 0x0000000e0f347207 */ /* 0x000fe40000000000 */
[----:B------:R-:W-:Y:S02]  /*17650*/  SEL R51, R14, R15, P0 ;  /* 0x0000000f0e337207 */ /* 0x000fe40000000000 */
[----:B------:R-:W-:Y:S02]  /*17660*/  SEL R35, R34, R35, P0 ;  /* 0x0000002322237207 */ /* 0x000fe40000000000 */
[----:B------:R-:W-:Y:S02]  /*17670*/  F2FP.BF16.F32.PACK_AB R33, R60, R33 ;  /* 0x000000213c21723e */ /* 0x000fe400000010ff */
[----:B------:R-:W-:Y:S02]  /*17680*/  F2FP.BF16.F32.PACK_AB R29, R68, R29 ;  /* 0x0000001d441d723e */ /* 0x000fe400000010ff */
[----:B------:R-:W-:-:S02]  /*17690*/  SEL R46, R44, R45, P0 ;  /* 0x0000002d2c2e7207 */ /* 0x000fc40000000000 */
[----:B------:R-:W-:Y:S02]  /*176a0*/  SEL R34, R31, R30, P0 ;  /* 0x0000001e1f227207 */ /* 0x000fe40000000000 */
[----:B------:R-:W-:Y:S01]  /*176b0*/  SEL R53, R30, R31, P0 ;  /* 0x0000001f1e357207 */ /* 0x000fe20000000000 */
[----:B------:R-:W-:Y:S01]  /*176c0*/  IMAD.X R31, RZ, RZ, R13, P1 ;  /* 0x000000ffff1f7224 */ /* 0x000fe200008e060d */
[----:B------:R-:W-:Y:S02]  /*176d0*/  LOP3.LUT R14, R59, 0x380, RZ, 0xc0, !PT ;  /* 0x000003803b0e7812 */ /* 0x000fe400078ec0ff */
[----:B------:R-:W-:Y:S02]  /*176e0*/  F2FP.BF16.F32.PACK_AB R26, R71, R26 ;  /* 0x0000001a471a723e */ /* 0x000fe400000010ff */
[----:B------:R-:W-:Y:S02]  /*176f0*/  SEL R45, R45, R44, P0 ;  /* 0x0000002c2d2d7207 */ /* 0x000fe40000000000 */
[----:B------:R-:W-:-:S02]  /*17700*/  SHF.R.U64 R20, R20, 0x3, RZ ;  /* 0x0000000314147819 */ /* 0x000fc400000012ff */
[----:B------:R-:W-:Y:S02]  /*17710*/  LOP3.LUT R30, R18, R61, RZ, 0x3c, !PT ;  /* 0x0000003d121e7212 */ /* 0x000fe400078e3cff */
[----:B------:R-:W-:Y:S02]  /*17720*/  SEL R44, R37, R36, P0 ;  /* 0x00000024252c7207 */ /* 0x000fe40000000000 */
[----:B------:R-:W-:Y:S02]  /*17730*/  IADD3 R71, P5, R12, 0x4040, RZ ;  /* 0x000040400c477810 */ /* 0x000fe40007fbe0ff */
[----:B------:R-:W-:Y:S02]  /*17740*/  LOP3.LUT R18, R69, 0x380, RZ, 0xc0, !PT ;  /* 0x0000038045127812 */ /* 0x000fe400078ec0ff */
        /* <DEDUP_REMOVED lines=9> */
[----:B------:R-:W-:Y:S02]  /*177e0*/  F2FP.BF16.F32.PACK_AB R96, R96, R97 ;  /* 0x000000616060723e */ /* 0x000fe400000010ff */
[----:B------:R-:W-:-:S02]  /*177f0*/  F2FP.BF16.F32.PACK_AB R72, R72, R73 ;  /* 0x000000494848723e */ /* 0x000fc400000010ff */
[----:B------:R-:W-:Y:S02]  /*17800*/  F2FP.BF16.F32.PACK_AB R95, R94, R95 ;  /* 0x0000005f5e5f723e */ /* 0x000fe400000010ff */
[----:B------:R-:W-:Y:S02]  /*17810*/  F2FP.BF16.F32.PACK_AB R65, R64, R65 ;  /* 0x000000414041723e */ /* 0x000fe400000010ff */
[----:B------:R-:W-:Y:S02]  /*17820*/  F2FP.BF16.F32.PACK_AB R25, R76, R25 ;  /* 0x000000194c19723e */ /* 0x000fe400000010ff */
[----:B------:R-:W-:Y:S02]  /*17830*/  F2FP.BF16.F32.PACK_AB R24, R77, R24 ;  /* 0x000000184d18723e */ /* 0x000fe400000010ff */
[----:B------:R-:W-:Y:S02]  /*17840*/  IADD3 R67, P3, R12, 0x4000, RZ ;  /* 0x000040000c437810 */ /* 0x000fe40007f7e0ff */
[----:B------:R-:W-:-:S02]  /*17850*/  LOP3.LUT R28, R20, R63, RZ, 0x3c, !PT ;  /* 0x0000003f141c7212 */ /* 0x000fc400078e3cff */
[----:B------:R-:W-:Y:S02]  /*17860*/  F2FP.BF16.F32.PACK_AB R92, R92, R93 ;  /* 0x0000005d5c5c723e */ /* 0x000fe400000010ff */
[----:B------:R-:W-:Y:S02]  /*17870*/  F2FP.BF16.F32.PACK_AB R91, R90, R91 ;  /* 0x0000005b5a5b723e */ /* 0x000fe400000010ff */
[----:B------:R-:W-:Y:S02]  /*17880*/  IADD3 R66, P6, R12, 0x4060, RZ ;  /* 0x000040600c427810 */ /* 0x000fe40007fde0ff */
[----:B------:R-:W-:Y:S02]  /*17890*/  LOP3.LUT R20, R71, 0x380, RZ, 0xc0, !PT ;  /* 0x0000038047147812 */ /* 0x000fe400078ec0ff */
[----:B------:R-:W-:Y:S02]  /*178a0*/  SHF.R.U64 R18, R18, 0x3, RZ ;  /* 0x0000000312127819 */ /* 0x000fe400000012ff */
[----:B------:R-:W-:-:S02]  /*178b0*/  LOP3.LUT R32, R14, R59, RZ, 0x3c, !PT ;  /* 0x0000003b0e207212 */ /* 0x000fc400078e3cff */
[----:B------:R-:W-:Y:S02]  /*178c0*/  SEL R40, R96, R95, P0 ;  /* 0x0000005f60287207 */ /* 0x000fe40000000000 */
[----:B------:R-:W-:Y:S02]  /*178d0*/  SEL R50, R25, R24, P0 ;  /* 0x0000001819327207 */ /* 0x000fe40000000000 */
[----:B------:R-:W-:Y:S01]  /*178e0*/  SEL R47, R24, R25, P0 ;  /* 0x00000019182f7207 */ /* 0x000fe20000000000 */
[----:B------:R-:W-:Y:S01]  /*178f0*/  IMAD.X R25, RZ, RZ, R13, P4 ;  /* 0x000000ffff197224 */ /* 0x000fe200020e060d */
[----:B------:R-:W-:Y:S02]  /*17900*/  SEL R54, R72, R65, P0 ;  /* 0x0000004148367207 */ /* 0x000fe40000000000 */
[----:B------:R-:W-:Y:S02]  /*17910*/  LOP3.LUT R14, R67, 0x380, RZ, 0xc0, !PT ;  /* 0x00000380430e7812 */ /* 0x000fe400078ec0ff */
[----:B------:R-:W-:-:S02]  /*17920*/  SEL R95, R95, R96, P0 ;  /* 0x000000605f5f7207 */ /* 0x000fc40000000000 */
[----:B------:R-:W-:Y:S02]  /*17930*/  SEL R42, R92, R91, P0 ;  /* 0x0000005b5c2a7207 */ /* 0x000fe40000000000 */
[----:B------:R-:W-:Y:S02]  /*17940*/  SEL R65, R65, R72, P0 ;  /* 0x0000004841417207 */ /* 0x000fe40000000000 */
[----:B------:R-:W-:Y:S02]  /*17950*/  LOP3.LUT R59, R66, 0x380, RZ, 0xc0, !PT ;  /* 0x00000380423b7812 */ /* 0x000fe400078ec0ff */
[----:B------:R-:W-:Y:S02]  /*17960*/  SHF.R.U64 R20, R20, 0x3, RZ ;  /* 0x0000000314147819 */ /* 0x000fe400000012ff */
[----:B------:R-:W-:Y:S02]  /*17970*/  LOP3.LUT R24, R18, R69, RZ, 0x3c, !PT ;  /* 0x0000004512187212 */ /* 0x000fe400078e3cff */
[----:B------:R-:W-:-:S02]  /*17980*/  F2FP.BF16.F32.PACK_AB R27, R70, R27 ;  /* 0x0000001b461b723e */ /* 0x000fc400000010ff */
[----:B------:R-:W-:Y:S02]  /*17990*/  SEL R91, R91, R92, P0 ;  /* 0x0000005c5b5b7207 */ /* 0x000fe40000000000 */
[----:B------:R-:W-:Y:S02]  /*179a0*/  SHF.R.U64 R14, R14, 0x3, RZ ;  /* 0x000000030e0e7819 */ /* 0x000fe400000012ff */
[----:B------:R-:W-:Y:S02]  /*179b0*/  SHF.R.U64 R59, R59, 0x3, RZ ;  /* 0x000000033b3b7819 */ /* 0x000fe400000012ff */
[----:B------:R-:W-:Y:S02]  /*179c0*/  LOP3.LUT R20, R20, R71, RZ, 0x3c, !PT ;  /* 0x0000004714147212 */ /* 0x000fe400078e3cff */
[----:B------:R-:W-:Y:S02]  /*179d0*/  SEL R60, R27, R26, P0 ;  /* 0x0000001a1b3c7207 */ /* 0x000fe40000000000 */
[----:B------:R-:W-:Y:S01]  /*179e0*/  SEL R55, R26, R27, P0 ;  /* 0x0000001b1a377207 */ /* 0x000fe20000000000 */
[----:B------:R-:W-:Y:S01]  /*179f0*/  IMAD.X R27, RZ, RZ, R13, P3 ;  /* 0x000000ffff1b7224 */ /* 0x000fe200018e060d */
[----:B------:R-:W-:-:S02]  /*17a00*/  SEL R64, R86, R87, P0 ;  /* 0x0000005756407207 */ /* 0x000fc40000000000 */
[----:B------:R-:W-:Y:S02]  /*17a10*/  SEL R87, R87, R86, P0 ;  /* 0x0000005657577207 */ /* 0x000fe40000000000 */
[----:B------:R-:W-:Y:S02]  /*17a20*/  LOP3.LUT R26, R14, R67, RZ, 0x3c, !PT ;  /* 0x000000430e1a7212 */ /* 0x000fe400078e3cff */
[----:B------:R-:W-:Y:S02]  /*17a30*/  LOP3.LUT R14, R59, R66, RZ, 0x3c, !PT ;  /* 0x000000423b0e7212 */ /* 0x000fe400078e3cff */
[----:B------:R-:W-:Y:S02]  /*17a40*/  MOV R59, R20 ;  /* 0x00000014003b7202 */ /* 0x000fe40000000f00 */
[----:B------:R-:W-:Y:S02]  /*17a50*/  LOP3.LUT R15, R12, 0x380, RZ, 0xc0, !PT ;  /* 0x000003800c0f7812 */ /* 0x000fe400078ec0ff */
[----:B------:R-:W-:-:S02]  /*17a60*/  MOV R68, R32 ;  /* 0x0000002000447202 */ /* 0x000fc40000000f00 */
[----:B------:R-:W-:Y:S02]  /*17a70*/  SHF.R.U64 R15, R15, 0x3, RZ ;  /* 0x000000030f0f7819 */ /* 0x000fe400000012ff */
[----:B------:R-:W-:Y:S02]  /*17a80*/  MOV R63, R26 ;  /* 0x0000001a003f7202 */ /* 0x000fe40000000f00 */
[----:B------:R-:W-:Y:S01]  /*17a90*/  LOP3.LUT R12, R15, R12, RZ, 0x3c, !PT ;  /* 0x0000000c0f0c7212 */ /* 0x000fe200078e3cff */
[----:B------:R-:W-:Y:S01]  /*17aa0*/  IMAD.X R15, RZ, RZ, R13, P6 ;  /* 0x000000ffff0f7224 */ /* 0x000fe200030e060d */
[----:B------:R-:W-:Y:S02]  /*17ab0*/  MOV R61, R24 ;  /* 0x00000018003d7202 */ /* 0x000fe40000000f00 */
[----:B------:R-:W-:Y:S02]  /*17ac0*/  MOV R69, R12 ;  /* 0x0000000c00457202 */ /* 0x000fe40000000f00 */
[----:B------:R-:W-:-:S02]  /*17ad0*/  MOV R21, R14 ;  /* 0x0000000e00157202 */ /* 0x000fc40000000f00 */
[----:B------:R-:W-:Y:S02]  /*17ae0*/  MOV R67, R30 ;  /* 0x0000001e00437202 */ /* 0x000fe40000000f00 */
[----:B------:R-:W-:Y:S02]  /*17af0*/  MOV R66, R28 ;  /* 0x0000001c00427202 */ /* 0x000fe40000000f00 */
[----:B------:R-:W-:Y:S02]  /*17b00*/  PLOP3.LUT P2, PT, PT, PT, UP0, 0x80, 0x0 ;  /* 0x000000000000781c */ /* 0x000fe40003f4f008 */
        /* <DEDUP_REMOVED lines=16> */
[----:B------:R-:W-:Y:S01]  /*17c10*/  SHFL.IDX PT, R36, R36, R17, 0x1c1f ;  /* 0x001c1f1124247589 */ /* 0x000fe200000e0000 */
[----:B--2---:R-:W-:-:S02]  /*17c20*/  SEL R24, R42, R91, P0 ;  /* 0x0000005b2a187207 */ /* 0x004fc40000000000 */
[----:B------:R-:W-:Y:S01]  /*17c30*/  SEL R26, R91, R42, P0 ;  /* 0x0000002a5b1a7207 */ /* 0x000fe20000000000 */
[----:B------:R-:W1:Y:S04]  /*17c40*/  SHFL.IDX PT, R45, R45, R18, 0x1c1f ;  /* 0x001c1f122d2d7589 */ /* 0x000e6800000e0000 */
[----:B------:R-:W-:Y:S04]  /*17c50*/  SHFL.IDX PT, R56, R56, R17, 0x1c1f ;  /* 0x001c1f1138387589 */ /* 0x000fe800000e0000 */
[----:B------:R-:W2:Y:S01]  /*17c60*/  SHFL.IDX PT, R39, R39, R18, 0x1c1f ;  /* 0x001c1f1227277589 */ /* 0x000ea200000e0000 */
[----:B0-----:R-:W-:-:S02]  /*17c70*/  SEL R25, R58, R49, P0 ;  /* 0x000000313a197207 */ /* 0x001fc40000000000 */
[----:B------:R-:W-:Y:S01]  /*17c80*/  SEL R27, R49, R58, P0 ;  /* 0x0000003a311b7207 */ /* 0x000fe20000000000 */
[----:B------:R-:W0:Y:S01]  /*17c90*/  SHFL.IDX PT, R41, R41, R18, 0x1c1f ;  /* 0x001c1f1229297589 */ /* 0x000e2200000e0000 */
[----:B---3--:R-:W-:Y:S02]  /*17ca0*/  SEL R33, R38, R35, P0 ;  /* 0x0000002326217207 */ /* 0x008fe40000000000 */
[----:B------:R-:W-:Y:S01]  /*17cb0*/  SEL R35, R35, R38, P0 ;  /* 0x0000002623237207 */ /* 0x000fe20000000000 */
[----:B------:R-:W-:Y:S04]  /*17cc0*/  SHFL.IDX PT, R44, R44, R17, 0x1c1f ;  /* 0x001c1f112c2c7589 */ /* 0x000fe800000e0000 */
[----:B------:R-:W-:Y:S04]  /*17cd0*/  SHFL.IDX PT, R48, R48, R17, 0x1c1f ;  /* 0x001c1f1130307589 */ /* 0x000fe800000e0000 */
[----:B------:R-:W3:Y:S01]  /*17ce0*/  SHFL.IDX PT, R37, R37, R18, 0x1c1f ;  /* 0x001c1f1225257589 */ /* 0x000ee200000e0000 */
[----:B-1----:R-:W-:-:S02]  /*17cf0*/  SEL R28, R46, R45, P0 ;  /* 0x0000002d2e1c7207 */ /* 0x002fc40000000000 */
[----:B------:R-:W-:Y:S01]  /*17d00*/  SEL R30, R45, R46, P0 ;  /* 0x0000002e2d1e7207 */ /* 0x000fe20000000000 */
[----:B------:R-:W1:Y:S04]  /*17d10*/  SHFL.IDX PT, R43, R43, R18, 0x1c1f ;  /* 0x001c1f122b2b7589 */ /* 0x000e6800000e0000 */
[----:B------:R4:W-:Y:S01]  /*17d20*/  SHFL.IDX PT, R20, R34, R17, 0x1c1f ;  /* 0x001c1f1122147589 */ /* 0x0009e200000e0000 */
[----:B--2---:R-:W-:Y:S02]  /*17d30*/  SEL R29, R56, R39, P0 ;  /* 0x00000027381d7207 */ /* 0x004fe40000000000 */
[----:B------:R-:W-:Y:S01]  /*17d40*/  SEL R31, R39, R56, P0 ;  /* 0x00000038271f7207 */ /* 0x000fe20000000000 */
[----:B------:R-:W2:Y:S01]  /*17d50*/  SHFL.IDX PT, R53, R53, R18, 0x1c1f ;  /* 0x001c1f1235357589 */ /* 0x000ea200000e0000 */
[----:B0-----:R-:W-:-:S02]  /*17d60*/  SEL R40, R36, R41, P0 ;  /* 0x0000002924287207 */ /* 0x001fc40000000000 */
[----:B------:R-:W-:Y:S01]  /*17d70*/  SEL R42, R41, R36, P0 ;  /* 0x00000024292a7207 */ /* 0x000fe20000000000 */
[----:B------:R-:W-:Y:S04]  /*17d80*/  SHFL.IDX PT, R50, R50, R17, 0x1c1f ;  /* 0x001c1f1132327589 */ /* 0x000fe800000e0000 */
[----:B------:R-:W-:Y:S04]  /*17d90*/  SHFL.IDX PT, R52, R52, R17, 0x1c1f ;  /* 0x001c1f1134347589 */ /* 0x000fe800000e0000 */
[----:B------:R-:W-:Y:S01]  /*17da0*/  SHFL.IDX PT, R60, R60, R17, 0x1c1f ;  /* 0x001c1f113c3c7589 */ /* 0x000fe200000e0000 */
[----:B---3--:R-:W-:-:S02]  /*17db0*/  SEL R32, R44, R37, P0 ;  /* 0x000000252c207207 */ /* 0x008fc40000000000 */
[----:B----4-:R-:W-:Y:S01]  /*17dc0*/  SEL R34, R37, R44, P0 ;  /* 0x0000002c25227207 */ /* 0x010fe20000000000 */
[----:B------:R-:W0:Y:S01]  /*17dd0*/  SHFL.IDX PT, R47, R47, R18, 0x1c1f ;  /* 0x001c1f122f2f7589 */ /* 0x000e2200000e0000 */
[----:B-1----:R-:W-:Y:S02]  /*17de0*/  SEL R36, R48, R43, P0 ;  /* 0x0000002b30247207 */ /* 0x002fe40000000000 */
[----:B------:R-:W-:Y:S01]  /*17df0*/  SEL R38, R43, R48, P0 ;  /* 0x000000302b267207 */ /* 0x000fe20000000000 */
[----:B------:R-:W1:Y:S04]  /*17e00*/  SHFL.IDX PT, R51, R51, R18, 0x1c1f ;  /* 0x001c1f1233337589 */ /* 0x000e6800000e0000 */
[----:B------:R-:W3:Y:S01]  /*17e10*/  SHFL.IDX PT, R55, R55, R18, 0x1c1f ;  /* 0x001c1f1237377589 */ /* 0x000ee200000e0000 */
[----:B--2---:R-:W-:-:S02]  /*17e20*/  SEL R41, R20, R53, P0 ;  /* 0x0000003514297207 */ /* 0x004fc40000000000 */
[----:B------:R-:W-:Y:S01]  /*17e30*/  SEL R43, R53, R20, P0 ;  /* 0x00000014352b7207 */ /* 0x000fe20000000000 */
[----:B------:R-:W-:Y:S06]  /*17e40*/  BAR.SYNC.DEFER_BLOCKING 0x1, 0x100 ;  /* 0x0044000000007b1d */ /* 0x000fec0000010000 */
[----:B------:R-:W-:Y:S04]  /*17e50*/  SHFL.IDX PT, R62, R62, R17, 0x1c1f ;  /* 0x001c1f113e3e7589 */ /* 0x000fe800000e0000 */
[----:B------:R-:W2:Y:S01]  /*17e60*/  SHFL.IDX PT, R57, R57, R18, 0x1c1f ;  /* 0x001c1f1239397589 */ /* 0x000ea200000e0000 */
[----:B0-----:R-:W-:-:S02]  /*17e70*/  SEL R48, R50, R47, P0 ;  /* 0x0000002f32307207 */ /* 0x001fc40000000000 */
[----:B------:R-:W-:Y:S01]  /*17e80*/  SEL R50, R47, R50, P0 ;  /* 0x000000322f327207 */ /* 0x000fe20000000000 */
[----:B------:R-:W-:Y:S01]  /*17e90*/  SHFL.IDX PT, R64, R64, R17, 0x1c1f ;  /* 0x001c1f1140407589 */ /* 0x000fe200000e0000 */
[----:B-1----:R-:W-:Y:S02]  /*17ea0*/  SEL R44, R52, R51, P0 ;  /* 0x00000033342c7207 */ /* 0x002fe40000000000 */
[----:B------:R-:W-:Y:S01]  /*17eb0*/  SEL R46, R51, R52, P0 ;  /* 0x00000034332e7207 */ /* 0x000fe20000000000 */
[----:B------:R-:W0:Y:S01]  /*17ec0*/  SHFL.IDX PT, R87, R87, R18, 0x1c1f ;  /* 0x001c1f1257577589 */ /* 0x000e2200000e0000 */
[----:B---3--:R-:W-:Y:S02]  /*17ed0*/  SEL R37, R60, R55, P0 ;  /* 0x000000373c257207 */ /* 0x008fe40000000000 */
[----:B------:R-:W-:Y:S01]  /*17ee0*/  SEL R39, R55, R60, P0 ;  /* 0x0000003c37277207 */ /* 0x000fe20000000000 */
[----:B------:R1:W-:Y:S01]  /*17ef0*/  STSM.16.M88.4 [R69], R12 ;  /* 0x0000000c45007844 */ /* 0x0003e20000000200 */
[----:B------:R-:W-:Y:S01]  /*17f00*/  UMOV UR4, URZ ;  /* 0x0000003f00047c82 */ /* 0x000fe20008000000 */
[----:B------:R-:W-:Y:S01]  /*17f10*/  ULDC UR8, c[0x0][0xa88] ;  /* 0x0002a20000087ab9 */ /* 0x000fe20000000800 */
[----:B------:R-:W3:Y:S01]  /*17f20*/  LDC R55, c[0x0][0xbe8] ;  /* 0x0002fa00ff377b82 */ /* 0x000ee20000000800 */
[----:B------:R-:W-:Y:S04]  /*17f30*/  STSM.16.M88.4 [R68], R24 ;  /* 0x0000001844007844 */ /* 0x000fe80000000200 */
[----:B------:R-:W-:Y:S01]  /*17f40*/  STSM.16.M88.4 [R67], R28 ;  /* 0x0000001c43007844 */ /* 0x000fe20000000200 */
[----:B--2---:R-:W-:-:S03]  /*17f50*/  SEL R49, R62, R57, P0 ;  /* 0x000000393e317207 */ /* 0x004fc60000000000 */
[----:B------:R-:W-:Y:S01]  /*17f60*/  STSM.16.M88.4 [R66], R32 ;  /* 0x0000002042007844 */ /* 0x000fe20000000200 */
[----:B------:R-:W-:Y:S01]  /*17f70*/  SEL R51, R57, R62, P0 ;  /* 0x0000003e39337207 */ /* 0x000fe20000000000 */
[----:B-1----:R-:W-:Y:S02]  /*17f80*/  IMAD.U32 R12, RZ, RZ, UR6 ;  /* 0x00000006ff0c7e24 */ /* 0x002fe4000f8e00ff */
[----:B------:R-:W-:Y:S01]  /*17f90*/  STSM.16.M88.4 [R63], R40 ;  /* 0x000000283f007844 */ /* 0x000fe20000000200 */
[----:B------:R-:W-:Y:S01]  /*17fa0*/  IMAD.U32 R13, RZ, RZ, UR7 ;  /* 0x00000007ff0d7e24 */ /* 0x000fe2000f8e00ff */
[----:B------:R-:W-:Y:S01]  /*17fb0*/  ULDC.64 UR6, c[0x0][0xc08] ;  /* 0x0003020000067ab9 */ /* 0x000fe20000000a00 */
[----:B0-----:R-:W-:Y:S01]  /*17fc0*/  SEL R45, R64, R87, P0 ;  /* 0x00000057402d7207 */ /* 0x001fe20000000000 */
[----:B------:R-:W-:Y:S01]  /*17fd0*/  STSM.16.M88.4 [R61], R36 ;  /* 0x000000243d007844 */ /* 0x000fe20000000200 */
[----:B------:R-:W-:-:S03]  /*17fe0*/  SEL R47, R87, R64, P0 ;  /* 0x00000040572f7207 */ /* 0x000fc60000000000 */
[----:B------:R-:W-:Y:S04]  /*17ff0*/  STSM.16.M88.4 [R59], R48 ;  /* 0x000000303b007844 */ /* 0x000fe80000000200 */
[----:B------:R0:W-:Y:S01]  /*18000*/  STSM.16.M88.4 [R21], R44 ;  /* 0x0000002c15007844 */ /* 0x0001e20000000200 */
[----:B------:R-:W-:Y:S06]  /*18010*/  BAR.SYNC.DEFER_BLOCKING 0x1, 0x100 ;  /* 0x0044000000007b1d */ /* 0x000fec0000010000 */
[----:B------:R-:W2:Y:S01]  /*18020*/  @P2 LDG.E R14, desc[UR50][R12.64] ;  /* 0x000000320c0e2981 */ /* 0x000ea2000c1e1900 */
[----:B------:R-:W-:Y:S01]  /*18030*/  UISETP.NE.U32.AND UP1, UPT, UR6, URZ, UPT ;  /* 0x0000003f0600728c */ /* 0x000fe2000bf25070 */
[----:B---3--:R-:W-:-:S03]  /*18040*/  ISETP.NE.AND P1, PT, R55, 0x1, PT ;  /* 0x000000013700780c */ /* 0x008fc60003f25270 */
[----:B------:R-:W-:-:S06]  /*18050*/  UISETP.NE.AND.EX UP1, UPT, UR7, URZ, UPT, UP1 ;  /* 0x0000003f0700728c */ /* 0x000fcc000bf25310 */
[----:B------:R-:W-:-:S04]  /*18060*/  PLOP3.LUT P0, PT, PT, PT, UP1, 0x80, 0x0 ;  /* 0x000000000000781c */ /* 0x000fc80003f0f018 */
[----:B------:R-:W1:Y:S01]  /*18070*/  @P1 LDC R15, c[0x0][0xbec] ;  /* 0x0002fb00ff0f1b82 */ /* 0x000e620000000800 */
[----:B------:R-:W-:Y:S02]  /*18080*/  @UP1 ULDC.64 UR6, c[0x0][0xc08] ;  /* 0x0003020000061ab9 */ /* 0x000fe40000000a00 */
[----:B------:R-:W-:-:S05]  /*18090*/  @UP1 UIMAD.WIDE UR6, UR42, 0x4, UR6 ;  /* 0x000000042a0618a5 */ /* 0x000fca000f8e0206 */
[----:B------:R-:W3:Y:S01]  /*180a0*/  @P1 LDC R18, c[0x0][0xbf0] ;  /* 0x0002fc00ff121b82 */ /* 0x000ee20000000800 */
[----:B------:R-:W-:Y:S02]  /*180b0*/  IMAD.U32 R20, RZ, RZ, UR6 ;  /* 0x00000006ff147e24 */ /* 0x000fe4000f8e00ff */
[----:B0-----:R-:W-:Y:S01]  /*180c0*/  IMAD.U32 R21, RZ, RZ, UR7 ;  /* 0x00000007ff157e24 */ /* 0x001fe2000f8e00ff */
[----:B--2---:R-:W-:Y:S01]  /*180d0*/  @P2 R2UR UR4, R14 ;  /* 0x000000000e0422ca */ /* 0x004fe200000e0000 */
[----:B------:R-:W-:-:S06]  /*180e0*/  IMAD.U32 R14, RZ, RZ, UR8 ;  /* 0x00000008ff0e7e24 */ /* 0x000fcc000f8e00ff */
[----:B------:R0:W5:Y:S01]  /*180f0*/  @P0 LDG.E R14, desc[UR50][R20.64] ;  /* 0x00000032140e0981 */ /* 0x000162000c1e1900 */
[----:B-1-3--:R-:W-:Y:S07]  /*18100*/  @P0 BRA `(.L_x_6870) ;  /* 0x0000000000100947 */ /* 0x00afee0003800000 */
[----:B------:R-:W-:Y:S05]  /*18110*/  @!P2 BRA `(.L_x_6870) ;  /* 0x00000000000ca947 */ /* 0x000fea0003800000 */
[----:B------:R-:W2:Y:S04]  /*18120*/  LDG.E R17, desc[UR50][R12.64] ;  /* 0x000000320c117981 */ /* 0x000ea8000c1e1900 */
[----:B-----5:R-:W2:Y:S02]  /*18130*/  LDG.E R14, desc[UR50][R12.64+0x4] ;  /* 0x000004320c0e7981 */ /* 0x020ea4000c1e1900 */
[----:B--2---:R-:W-:-:S07]  /*18140*/  IMAD.IADD R14, R14, 0x1, -R17 ;  /* 0x000000010e0e7824 */ /* 0x004fce00078e0a11 */
.L_x_6870:
[----:B------:R-:W-:Y:S01]  /*18150*/  USHF.R.S32.HI UR16, URZ, 0x1f, UR43 ;  /* 0x0000001f3f107899 */ /* 0x000fe2000801142b */
[----:B0-----:R-:W-:Y:S01]  /*18160*/  VIADD R20, R22, UR36 ;  /* 0x0000002416147c36 */ /* 0x001fe20008000000 */
        /* <DEDUP_REMOVED lines=40> */
[----:B------:R-:W-:Y:S01]  /*183f0*/  IADD3 R15, P2, R10, 0x3000, RZ ;  /* 0x000030000a0f7810 */ /* 0x000fe20007f5e0ff */
[----:B------:R-:W-:Y:S01]  /*18400*/  IMAD.X R29, RZ, RZ, R11, P0 ;  /* 0x000000ffff1d7224 */ /* 0x000fe200000e060b */
[----:B------:R-:W-:Y:S01]  /*18410*/  LEA R18, P4, R12, UR8, 0x2 ;  /* 0x000000080c127c11 */ /* 0x000fe2000f8810ff */
[----:B------:R-:W-:Y:S01]  /*18420*/  IMAD.IADD R17, R13, 0x1, R17 ;  /* 0x000000010d117824 */ /* 0x000fe200078e0211 */
[----:B------:R-:W-:Y:S02]  /*18430*/  LOP3.LUT R13, R15, 0x380, RZ, 0xc0, !PT ;  /* 0x000003800f0d7812 */ /* 0x000fe400078ec0ff */
[----:B------:R-:W-:Y:S01]  /*18440*/  LOP3.LUT P0, RZ, R228, 0x3, RZ, 0xc0, !PT ;  /* 0x00000003e4ff7812 */ /* 0x000fe2000780c0ff */
[----:B------:R-:W-:Y:S01]  /*18450*/  SHFL.IDX PT, R20, R18, RZ, 0x1c1f ;  /* 0x001c1fff12147589 */ /* 0x000fe200000e0000 */
[----:B------:R-:W-:-:S02]  /*18460*/  LEA.HI.X R26, R12, UR9, R17, 0x2, P4 ;  /* 0x000000090c1a7c11 */ /* 0x000fc4000a0f1411 */
[----:B------:R-:W-:Y:S01]  /*18470*/  SHF.R.U64 R12, R13, 0x3, RZ ;  /* 0x000000030d0c7819 */ /* 0x000fe200000012ff */
[----:B------:R-:W-:Y:S01]  /*18480*/  IMAD.X R13, RZ, RZ, R11, P2 ;  /* 0x000000ffff0d7224 */ /* 0x000fe200010e060b */
[----:B------:R0:W-:Y:S01]  /*18490*/  SHFL.IDX PT, R52, R18, 0x1, 0x1c1f ;  /* 0x003c1f0012347f89 */ /* 0x0001e200000e0000 */
[----:B------:R-:W-:Y:S02]  /*184a0*/  ISETP.GE.OR P2, PT, R30, R57, P0 ;  /* 0x000000391e00720c */ /* 0x000fe40000746670 */
[----:B------:R-:W-:Y:S01]  /*184b0*/  LOP3.LUT R12, R12, R15, RZ, 0x3c, !PT ;  /* 0x0000000f0c0c7212 */ /* 0x000fe200078e3cff */
[----:B------:R-:W1:Y:S01]  /*184c0*/  SHFL.IDX PT, R21, R26, RZ, 0x1c1f ;  /* 0x001c1fff1a157589 */ /* 0x000e6200000e0000 */
[----:B------:R-:W-:Y:S01]  /*184d0*/  VIADD R15, R30, 0x8 ;  /* 0x000000081e0f7836 */ /* 0x000fe20000000000 */
[----:B------:R-:W-:Y:S02]  /*184e0*/  SHF.R.U64 R24, R24, 0x3, RZ ;  /* 0x0000000318187819 */ /* 0x000fe400000012ff */
[----:B------:R-:W2:Y:S01]  /*184f0*/  SHFL.IDX PT, R53, R26, 0x1, 0x1c1f ;  /* 0x003c1f001a357f89 */ /* 0x000ea200000e0000 */
[----:B0-----:R-:W0:Y:S01]  /*18500*/  @P1 LDC R18, c[0x0][0xbec] ;  /* 0x0002fb00ff121b82 */ /* 0x001e220000000800 */
[----:B------:R-:W-:-:S02]  /*18510*/  ISETP.GE.OR P0, PT, R15, R57, P0 ;  /* 0x000000390f00720c */ /* 0x000fc40000706670 */
[----:B------:R-:W-:Y:S01]  /*18520*/  LOP3.LUT R24, R24, R25, RZ, 0x3c, !PT ;  /* 0x0000001918187212 */ /* 0x000fe200078e3cff */
[----:B------:R-:W-:Y:S01]  /*18530*/  IMAD.X R25, RZ, RZ, R11, P3 ;  /* 0x000000ffff197224 */ /* 0x000fe200018e060b */
[C---:B------:R-:W-:Y:S01]  /*18540*/  IADD3 R17, P3, R10.reuse, 0x7000, RZ ;  /* 0x000070000a117810 */ /* 0x040fe20007f7e0ff */
[----:B------:R-:W-:Y:S01]  /*18550*/  UIMAD UR8, UR7, UR10, URZ ;  /* 0x0000000a070872a4 */ /* 0x000fe2000f8e023f */
[C---:B------:R-:W-:Y:S02]  /*18560*/  IADD3 R49, P6, R10.reuse, 0x4000, RZ ;  /* 0x000040000a317810 */ /* 0x040fe40007fde0ff */
[----:B------:R-:W-:Y:S01]  /*18570*/  LOP3.LUT R14, R17, 0x380, RZ, 0xc0, !PT ;  /* 0x00000380110e7812 */ /* 0x000fe200078ec0ff */
[----:B------:R-:W-:Y:S01]  /*18580*/  UIMAD.WIDE.U32 UR6, UR4, UR10, URZ ;  /* 0x0000000a040672a5 */ /* 0x000fe2000f8e003f */
[C---:B------:R-:W-:Y:S02]  /*18590*/  IADD3 R45, P5, R10.reuse, 0x5000, RZ ;  /* 0x000050000a2d7810 */ /* 0x040fe40007fbe0ff */
[----:B------:R-:W-:-:S02]  /*185a0*/  IADD3 R41, P4, R10, 0x6000, RZ ;  /* 0x000060000a297810 */ /* 0x000fc40007f9e0ff */
[----:B------:R-:W-:Y:S01]  /*185b0*/  LOP3.LUT R27, R10, 0x380, RZ, 0xc0, !PT ;  /* 0x000003800a1b7812 */ /* 0x000fe200078ec0ff */
[----:B-1----:R1:W-:Y:S01]  /*185c0*/  @!P2 ST.E desc[UR50][R20.64], R7 ;  /* 0x000000071400a985 */ /* 0x0023e2000c101932 */
[----:B------:R-:W-:Y:S01]  /*185d0*/  UIMAD UR8, UR4, UR11, UR8 ;  /* 0x0000000b040872a4 */ /* 0x000fe2000f8e0208 */
[----:B------:R-:W-:Y:S01]  /*185e0*/  SHF.R.U64 R14, R14, 0x3, RZ ;  /* 0x000000030e0e7819 */ /* 0x000fe200000012ff */
[--C-:B------:R-:W-:Y:S01]  /*185f0*/  IMAD.X R33, RZ, RZ, R11.reuse, P3 ;  /* 0x000000ffff217224 */ /* 0x100fe200018e060b */
[----:B--2---:R2:W-:Y:S01]  /*18600*/  @!P0 ST.E desc[UR50][R52.64], R6 ;  /* 0x0000000634008985 */ /* 0x0045e2000c101932 */
[----:B------:R-:W-:Y:S01]  /*18610*/  ULDC.64 UR10, c[0x0][0xae8] ;  /* 0x0002ba00000a7ab9 */ /* 0x000fe20000000a00 */
[----:B------:R-:W-:Y:S02]  /*18620*/  LOP3.LUT R48, R49, 0x380, RZ, 0xc0, !PT ;  /* 0x0000038031307812 */ /* 0x000fe400078ec0ff */
[----:B------:R-:W-:Y:S02]  /*18630*/  LOP3.LUT R44, R45, 0x380, RZ, 0xc0, !PT ;  /* 0x000003802d2c7812 */ /* 0x000fe400078ec0ff */
[----:B------:R-:W-:Y:S01]  /*18640*/  LOP3.LUT R40, R41, 0x380, RZ, 0xc0, !PT ;  /* 0x0000038029287812 */ /* 0x000fe200078ec0ff */
[----:B-1----:R-:W1:Y:S01]  /*18650*/  @P1 LDC R7, c[0x0][0xbf0] ;  /* 0x0002fc00ff071b82 */ /* 0x002e620000000800 */
[----:B------:R-:W-:Y:S01]  /*18660*/  UIADD3 UR7, UR7, UR8, URZ ;  /* 0x0000000807077290 */ /* 0x000fe2000fffe03f */
[----:B------:R-:W-:Y:S01]  /*18670*/  SHF.R.U64 R27, R27, 0x3, RZ ;  /* 0x000000031b1b7819 */ /* 0x000fe200000012ff */
[----:B------:R-:W-:Y:S01]  /*18680*/  UIMAD UR4, UR16, UR10, URZ ;  /* 0x0000000a100472a4 */ /* 0x000fe2000f8e023f */
[----:B--2---:R-:W-:Y:S01]  /*18690*/  IMAD R6, R23, 0x20, R8 ;  /* 0x0000002017067824 */ /* 0x004fe200078e0208 */
[----:B------:R-:W-:Y:S01]  /*186a0*/  LOP3.LUT R32, R14, R17, RZ, 0x3c, !PT ;  /* 0x000000110e207212 */ /* 0x000fe200078e3cff */
[----:B------:R-:W-:Y:S01]  /*186b0*/  UIMAD.WIDE.U32 UR6, UR43, UR10, UR6 ;  /* 0x0000000a2b0672a5 */ /* 0x000fe2000f8e0006 */
[----:B------:R-:W-:Y:S01]  /*186c0*/  SHF.R.U64 R48, R48, 0x3, RZ ;  /* 0x0000000330307819 */ /* 0x000fe200000012ff */
[----:B------:R-:W-:Y:S01]  /*186d0*/  VIADD R17, R6, UR36 ;  /* 0x0000002406117c36 */ /* 0x000fe20008000000 */
[----:B------:R-:W-:Y:S01]  /*186e0*/  UIMAD UR4, UR43, UR11, UR4 ;  /* 0x0000000b2b0472a4 */ /* 0x000fe2000f8e0204 */
[----:B------:R-:W-:Y:S01]  /*186f0*/  SHF.R.U64 R44, R44, 0x3, RZ ;  /* 0x000000032c2c7819 */ /* 0x000fe200000012ff */
[----:B------:R-:W-:Y:S01]  /*18700*/  ULDC.64 UR8, c[0x0][0xaf0] ;  /* 0x0002bc0000087ab9 */ /* 0x000fe20000000a00 */
[----:B------:R-:W-:Y:S01]  /*18710*/  SHF.R.U64 R40, R40, 0x3, RZ ;  /* 0x0000000328287819 */ /* 0x000fe200000012ff */
[----:B------:R-:W5:Y:S01]  /*18720*/  LD.E.128 R28, desc[UR50][R28.64] ;  /* 0x000000321c1c7980 */ /* 0x000f62000c101d00 */
[----:B------:R-:W-:Y:S01]  /*18730*/  LOP3.LUT R10, R27, R10, RZ, 0x3c, !PT ;  /* 0x0000000a1b0a7212 */ /* 0x000fe200078e3cff */
[----:B0-----:R-:W-:Y:S01]  /*18740*/  @P1 IMAD.HI.U32 R6, R17, R18, RZ ;  /* 0x0000001211061227 */ /* 0x001fe200078e00ff */
[----:B------:R-:W-:Y:S01]  /*18750*/  UIADD3 UR7, UR7, UR4, URZ ;  /* 0x0000000407077290 */ /* 0x000fe2000fffe03f */
[----:B------:R-:W-:Y:S01]  /*18760*/  LOP3.LUT R48, R48, R49, RZ, 0x3c, !PT ;  /* 0x0000003130307212 */ /* 0x000fe200078e3cff */
[----:B------:R-:W-:Y:S01]  /*18770*/  UIMAD UR4, UR15, UR8, URZ ;  /* 0x000000080f0472a4 */ /* 0x000fe2000f8e023f */
[----:B------:R-:W-:Y:S01]  /*18780*/  LOP3.LUT R44, R44, R45, RZ, 0x3c, !PT ;  /* 0x0000002d2c2c7212 */ /* 0x000fe200078e3cff */
[--C-:B------:R-:W-:Y:S01]  /*18790*/  IMAD.X R49, RZ, RZ, R11.reuse, P6 ;  /* 0x000000ffff317224 */ /* 0x100fe200030e060b */
[----:B------:R-:W-:Y:S01]  /*187a0*/  LOP3.LUT R40, R40, R41, RZ, 0x3c, !PT ;  /* 0x0000002928287212 */ /* 0x000fe200078e3cff */
[--C-:B------:R-:W-:Y:S01]  /*187b0*/  IMAD.X R45, RZ, RZ, R11.reuse, P5 ;  /* 0x000000ffff2d7224 */ /* 0x100fe200028e060b */
[----:B------:R0:W5:Y:S01]  /*187c0*/  LD.E.128 R36, desc[UR50][R10.64] ;  /* 0x000000320a247980 */ /* 0x000162000c101d00 */
[----:B------:R-:W-:Y:S01]  /*187d0*/  IMAD.X R41, RZ, RZ, R11, P4 ;  /* 0x000000ffff297224 */ /* 0x000fe200020e060b */
[----:B------:R-:W-:-:S02]  /*187e0*/  UIMAD UR4, UR14, UR9, UR4 ;  /* 0x000000090e0472a4 */ /* 0x000fc4000f8e0204 */
[----:B------:R-:W-:Y:S01]  /*187f0*/  UIMAD.WIDE.U32 UR6, UR14, UR8, UR6 ;  /* 0x000000080e0672a5 */ /* 0x000fe2000f8e0006 */
[----:B------:R-:W5:Y:S02]  /*18800*/  LD.E.128 R24, desc[UR50][R24.64] ;  /* 0x0000003218187980 */ /* 0x000f64000c101d00 */
[----:B------:R-:W-:Y:S02]  /*18810*/  ULDC.64 UR8, c[0x0][0xae0] ;  /* 0x0002b80000087ab9 */ /* 0x000fe40000000a00 */
[----:B------:R-:W5:Y:S01]  /*18820*/  LD.E.128 R12, desc[UR50][R12.64] ;  /* 0x000000320c0c7980 */ /* 0x000f62000c101d00 */
[----:B0-----:R-:W-:Y:S01]  /*18830*/  IMAD.MOV.U32 R11, RZ, RZ, R17 ;  /* 0x000000ffff0b7224 */ /* 0x001fe200078e0011 */
[----:B-1----:R-:W-:Y:S01]  /*18840*/  @P1 SHF.R.U32.HI R11, RZ, R7, R6 ;  /* 0x00000007ff0b1219 */ /* 0x002fe20000011606 */
[----:B------:R-:W-:Y:S01]  /*18850*/  UIADD3 UR4, UR7, UR4, URZ ;  /* 0x0000000407047290 */ /* 0x000fe2000fffe03f */
        /* <DEDUP_REMOVED lines=12> */
[C---:B------:R-:W-:Y:S01]  /*18920*/  IMAD R21, R11.reuse, UR9, R10 ;  /* 0x000000090b157c24 */ /* 0x040fe2000f8e020a */
[----:B------:R-:W-:Y:S01]  /*18930*/  @!PT LDS RZ, [RZ] ;  /* 0x00000000fffff984 */ /* 0x000fe20000000800 */
[----:B------:R-:W-:Y:S01]  /*18940*/  @!PT LDS RZ, [RZ] ;  /* 0x00000000fffff984 */ /* 0x000fe20000000800 */
[----:B------:R-:W-:Y:S01]  /*18950*/  @!PT LDS RZ, [RZ] ;  /* 0x00000000fffff984 */ /* 0x000fe20000000800 */
[----:B------:R-:W-:Y:S01]  /*18960*/  @!PT LDS RZ, [RZ] ;  /* 0x00000000fffff984 */ /* 0x000fe20000000800 */
[----:B------:R0:W-:Y:S06]  /*18970*/  MEMBAR.ALL.CTA ;  /* 0x0000000000007992 */ /* 0x0001ec0000008000 */
[----:B0-----:R-:W0:Y:S01]  /*18980*/  FENCE.VIEW.ASYNC.S ;  /* 0x00000000000073c6 */ /* 0x001e220000000000 */
        /* <DEDUP_REMOVED lines=25> */
[----:B------:R-:W-:-:S11]  /*18b20*/  ISETP.GE.AND P3, PT, R0, UR4, PT ;  /* 0x0000000400007c0c */ /* 0x000fd6000bf66270 */
[-C--:B--2---:R-:W-:Y:S02]  /*18b30*/  @!P2 LEA R6, P4, R4, R7.reuse, 0x1 ;  /* 0x000000070406a211 */ /* 0x084fe400078808ff */
[----:B------:R-:W-:Y:S02]  /*18b40*/  @!P3 LEA R8, P5, R0, R7, 0x1 ;  /* 0x000000070008b211 */ /* 0x000fe400078a08ff */
[-C--:B0-----:R-:W-:Y:S02]  /*18b50*/  @!P2 LEA.HI.X R7, R4, R9.reuse, R5, 0x1, P4 ;  /* 0x000000090407a211 */ /* 0x081fe400020f0c05 */
[----:B------:R-:W-:-:S03]  /*18b60*/  @!P3 LEA.HI.X R9, R0, R9, R3, 0x1, P5 ;  /* 0x000000090009b211 */ /* 0x000fc600028f0c03 */
[----:B-----5:R3:W-:Y:S04]  /*18b70*/  @!P2 ST.E.128 desc[UR50][R6.64], R36 ;  /* 0x000000240600a985 */ /* 0x0207e8000c101d32 */
[----:B------:R3:W-:Y:S02]  /*18b80*/  @!P3 ST.E.128 desc[UR50][R8.64], R48 ;  /* 0x000000300800b985 */ /* 0x0007e4000c101d32 */
.L_x_6872:
[----:B------:R-:W-:Y:S05]  /*18b90*/  BSYNC B1 ;  /* 0x0000000000017941 */ /* 0x000fea0003800000 */
.L_x_6871:
[----:B0--3--:R0:W3:Y:S01]  /*18ba0*/  SHFL.IDX PT, R9, R11, 0x1, 0x181f ;  /* 0x00381f000b097f89 */ /* 0x0090e200000e0000 */
[----:B------:R-:W-:Y:S03]  /*18bb0*/  BSSY B1, `(.L_x_6873) ;  /* 0x000000c000017945 */ /* 0x000fe60003800000 */
[----:B--2---:R0:W2:Y:S01]  /*18bc0*/  SHFL.IDX PT, R7, R10, 0x1, 0x181f ;  /* 0x00381f000a077f89 */ /* 0x0040a200000e0000 */
[----:B------:R-:W-:Y:S05]  /*18bd0*/  @P0 BRA `(.L_x_6874) ;  /* 0x0000000000240947 */ /* 0x000fea0003800000 */
[----:B------:R-:W-:Y:S02]  /*18be0*/  ULDC UR4, c[0x0][0xac8] ;  /* 0x0002b20000047ab9 */ /* 0x000fe40000000800 */
[----:B------:R-:W-:Y:S02]  /*18bf0*/  ISETP.GE.AND P3, PT, R4, UR4, PT ;  /* 0x0000000404007c0c */ /* 0x000fe4000bf66270 */
[----:B------:R-:W-:-:S11]  /*18c00*/  ISETP.GE.AND P4, PT, R0, UR4, PT ;  /* 0x0000000400007c0c */ /* 0x000fd6000bf86270 */
[-C--:B--2---:R-:W-:Y:S02]  /*18c10*/  @!P3 LEA R6, P0, R4, R7.reuse, 0x1 ;  /* 0x000000070406b211 */ /* 0x084fe400078008ff */
[----:B------:R-:W-:Y:S02]  /*18c20*/  @!P4 LEA R8, P2, R0, R7, 0x1 ;  /* 0x000000070008c211 */ /* 0x000fe400078408ff */
[-C--:B---3--:R-:W-:Y:S02]  /*18c30*/  @!P3 LEA.HI.X R7, R4, R9.reuse, R5, 0x1, P0 ;  /* 0x000000090407b211 */ /* 0x088fe400000f0c05 */
[----:B------:R-:W-:-:S03]  /*18c40*/  @!P4 LEA.HI.X R9, R0, R9, R3, 0x1, P2 ;  /* 0x000000090009c211 */ /* 0x000fc600010f0c03 */
[----:B-----5:R4:W-:Y:S04]  /*18c50*/  @!P3 ST.E.128 desc[UR50][R6.64], R28 ;  /* 0x0000001c0600b985 */ /* 0x0209e8000c101d32 */
[----:B------:R4:W-:Y:S02]  /*18c60*/  @!P4 ST.E.128 desc[UR50][R8.64], R44 ;  /* 0x0000002c0800c985 */ /* 0x0009e4000c101d32 */
.L_x_6874:
[----:B------:R-:W-:Y:S05]  /*18c70*/  BSYNC B1 ;  /* 0x0000000000017941 */ /* 0x000fea0003800000 */
.L_x_6873:
[----:B---34-:R3:W4:Y:S01]  /*18c80*/  SHFL.IDX PT, R9, R11, 0x2, 0x181f ;  /* 0x00581f000b097f89 */ /* 0x01872200000e0000 */
        /* <DEDUP_REMOVED lines=8> */
[-C--:B----4-:R-:W-:Y:S02]  /*18d10*/  @!P2 LEA.HI.X R7, R4, R9.reuse, R5, 0x1, P0 ;  /* 0x000000090407a211 */ /* 0x090fe400000f0c05 */
[----:B------:R-:W-:-:S03]  /*18d20*/  @!P3 LEA.HI.X R9, R0, R9, R3, 0x1, P1 ;  /* 0x000000090009b211 */ /* 0x000fc600008f0c03 */
[----:B-----5:R2:W-:Y:S04]  /*18d30*/  @!P2 ST.E.128 desc[UR50][R6.64], R24 ;  /* 0x000000180600a985 */ /* 0x0205e8000c101d32 */
[----:B------:R2:W-:Y:S02]  /*18d40*/  @!P3 ST.E.128 desc[UR50][R8.64], R40 ;  /* 0x000000280800b985 */ /* 0x0005e4000c101d32 */
.L_x_6876:
[----:B------:R-:W-:Y:S05]  /*18d50*/  BSYNC B1 ;  /* 0x0000000000017941 */ /* 0x000fea0003800000 */
.L_x_6875:
[----:B--2---:R-:W-:Y:S01]  /*18d60*/  VIADD R6, R18, 0x60 ;  /* 0x0000006012067836 */ /* 0x004fe20000000000 */
[----:B01-3--:R-:W3:Y:S04]  /*18d70*/  SHFL.IDX PT, R11, R11, 0x3, 0x181f ;  /* 0x00781f000b0b7f89 */ /* 0x00bee800000e0000 */
[----:B------:R-:W-:Y:S01]  /*18d80*/  ISETP.GE.AND P0, PT, R6, R57, PT ;  /* 0x000000390600720c */ /* 0x000fe20003f06270 */
[----:B----4-:R4:W0:-:S12]  /*18d90*/  SHFL.IDX PT, R9, R10, 0x3, 0x181f ;  /* 0x00781f000a097f89 */ /* 0x01081800000e0000 */
[----:B----4-:R-:W-:Y:S05]  /*18da0*/  @P0 BRA `(.L_x_6877) ;  /* 0x0000000c000c0947 */ /* 0x010fea0003800000 */
[----:B------:R-:W-:Y:S02]  /*18db0*/  ULDC UR4, c[0x0][0xac8] ;  /* 0x0002b20000047ab9 */ /* 0x000fe40000000800 */
[----:B------:R-:W-:-:S13]  /*18dc0*/  ISETP.GE.AND P1, PT, R4, UR4, PT ;  /* 0x0000000404007c0c */ /* 0x000fda000bf26270 */
[----:B0-----:R-:W-:-:S04]  /*18dd0*/  @!P1 LEA R6, P0, R4, R9, 0x1 ;  /* 0x0000000904069211 */ /* 0x001fc800078008ff */
[----:B---3--:R-:W-:Y:S02]  /*18de0*/  @!P1 LEA.HI.X R7, R4, R11, R5, 0x1, P0 ;  /* 0x0000000b04079211 */ /* 0x008fe400000f0c05 */
[----:B------:R-:W-:-:S03]  /*18df0*/  ISETP.GE.AND P0, PT, R0, UR4, PT ;  /* 0x0000000400007c0c */ /* 0x000fc6000bf06270 */
[----:B-----5:R4:W-:Y:S10]  /*18e00*/  @!P1 ST.E.128 desc[UR50][R6.64], R12 ;  /* 0x0000000c06009985 */ /* 0x0209f4000c101d32 */
[----:B------:R-:W-:Y:S05]  /*18e10*/  @P0 BRA `(.L_x_6877) ;  /* 0x0000000800f00947 */ /* 0x000fea0003800000 */
[----:B------:R-:W-:-:S04]  /*18e20*/  LEA R4, P0, R0, R9, 0x1 ;  /* 0x0000000900047211 */ /* 0x000fc800078008ff */
[----:B------:R-:W-:-:S05]  /*18e30*/  LEA.HI.X R5, R0, R11, R3, 0x1, P0 ;  /* 0x0000000b00057211 */ /* 0x000fca00000f0c03 */
[----:B------:R0:W-:Y:S01]  /*18e40*/  ST.E.128 desc[UR50][R4.64], R32 ;  /* 0x0000002004007985 */ /* 0x0001e2000c101d32 */
[----:B------:R-:W-:Y:S05]  /*18e50*/  BRA `(.L_x_6877) ;  /* 0x0000000800e07947 */ /* 0x000fea0003800000 */
.L_x_6869:
        /* <DEDUP_REMOVED lines=32> */
.L_x_6878:
        /* <DEDUP_REMOVED lines=30> */
[----:B-1----:R-:W-:-:S04]  /*19240*/  @P1 SHF.R.U32.HI R6, RZ, R14, R7 ;  /* 0x0000000eff061219 */ /* 0x002fc80000011607 */
        /* <DEDUP_REMOVED lines=16> */
.L_x_6880:
[----:B------:R-:W-:Y:S05]  /*19350*/  BSYNC B1 ;  /* 0x0000000000017941 */ /* 0x000fea0003800000 */
.L_x_6879:
        /* <DEDUP_REMOVED lines=34> */
[----:B------:R-:W-:Y:S02]  /*19580*/  VIADD R12, R8, UR36 ;  /* 0x00000024080c7c36 */ /* 0x000fe40008000000 */
[----:B------:R-:W-:Y:S02]  /*19590*/  IMAD.IADD R7, R7, 0x1, R15 ;  /* 0x0000000107077824 */ /* 0x000fe400078e020f */
[----:B------:R-:W-:Y:S02]  /*195a0*/  IMAD R10, R10, UR6, RZ ;  /* 0x000000060a0a7c24 */ /* 0x000fe4000f8e02ff */
[----:B-----5:R-:W-:Y:S02]  /*195b0*/  IMAD R15, R9, R18, RZ ;  /* 0x00000012090f7224 */ /* 0x020fe400078e02ff */
[C---:B------:R-:W-:Y:S02]  /*195c0*/  VIADD R8, R12.reuse, 0x20 ;  /* 0x000000200c087836 */ /* 0x040fe40000000000 */
[C---:B------:R-:W-:Y:S01]  /*195d0*/  IMAD R9, R13.reuse, UR7, R10 ;  /* 0x000000070d097c24 */ /* 0x040fe2000f8e020a */
[-C--:B------:R-:W-:Y:S01]  /*195e0*/  ISETP.GE.AND P2, PT, R12, R15.reuse, PT ;  /* 0x0000000f0c00720c */ /* 0x080fe20003f46270 */
[----:B------:R-:W-:Y:S01]  /*195f0*/  IMAD.WIDE.U32 R6, R13, UR6, R6 ;  /* 0x000000060d067c25 */ /* 0x000fe2000f8e0006 */
[----:B------:R-:W-:Y:S01]  /*19600*/  ISETP.GE.AND P1, PT, R8, R15, PT ;  /* 0x0000000f0800720c */ /* 0x000fe20003f26270 */
[----:B------:R-:W-:-:S02]  /*19610*/  ULDC.64 UR6, c[0x0][0xa80] ;  /* 0x0002a00000067ab9 */ /* 0x000fc40000000a00 */
[----:B------:R-:W-:Y:S02]  /*19620*/  VIADD R8, R12, 0x40 ;  /* 0x000000400c087836 */ /* 0x000fe40000000000 */
[----:B------:R-:W-:Y:S01]  /*19630*/  IMAD.IADD R7, R7, 0x1, R9 ;  /* 0x0000000107077824 */ /* 0x000fe200078e0209 */
[----:B------:R-:W-:Y:S02]  /*19640*/  LEA R9, P3, R6, UR6, 0x1 ;  /* 0x0000000606097c11 */ /* 0x000fe4000f8608ff */
[----:B------:R-:W-:Y:S02]  /*19650*/  ISETP.GE.AND P0, PT, R8, R15, PT ;  /* 0x0000000f0800720c */ /* 0x000fe40003f06270 */
[----:B------:R-:W-:Y:S01]  /*19660*/  LEA.HI.X R8, R6, UR7, R7, 0x1, P3 ;  /* 0x0000000706087c11 */ /* 0x000fe200098f0c07 */
[----:B------:R0:W1:Y:S04]  /*19670*/  SHFL.IDX PT, R11, R9, RZ, 0x181f ;  /* 0x00181fff090b7589 */ /* 0x00006800000e0000 */
        /* <DEDUP_REMOVED lines=11> */
.L_x_6882:
[----:B------:R-:W-:Y:S05]  /*19730*/  BSYNC B1 ;  /* 0x0000000000017941 */ /* 0x000fea0003800000 */
.L_x_6881:
        /* <DEDUP_REMOVED lines=13> */
.L_x_6884:
[----:B------:R-:W-:Y:S05]  /*19810*/  BSYNC B1 ;  /* 0x0000000000017941 */ /* 0x000fea0003800000 */
.L_x_6883:
        /* <DEDUP_REMOVED lines=13> */
.L_x_6886:
[----:B------:R-:W-:Y:S05]  /*198f0*/  BSYNC B1 ;  /* 0x0000000000017941 */ /* 0x000fea0003800000 */
.L_x_6885:
[----:B-1----:R-:W-:Y:S01]  /*19900*/  VIADD R6, R12, 0x60 ;  /* 0x000000600c067836 */ /* 0x002fe20000000000 */
[----:B0-23--:R-:W0:Y:S04]  /*19910*/  SHFL.IDX PT, R8, R8, 0x3, 0x181f ;  /* 0x00781f0008087f89 */ /* 0x00de2800000e0000 */
[----:B------:R-:W-:Y:S01]  /*19920*/  ISETP.GE.AND P0, PT, R6, R15, PT ;  /* 0x0000000f0600720c */ /* 0x000fe20003f06270 */
[----:B----4-:R1:W2:-:S12]  /*19930*/  SHFL.IDX PT, R7, R9, 0x3, 0x181f ;  /* 0x00781f0009077f89 */ /* 0x01029800000e0000 */
[----:B-1----:R-:W-:Y:S05]  /*19940*/  @P0 BRA `(.L_x_6877) ;  /* 0x0000000000240947 */ /* 0x002fea0003800000 */
[----:B------:R-:W-:Y:S02]  /*19950*/  ULDC UR4, c[0x0][0xac8] ;  /* 0x0002b20000047ab9 */ /* 0x000fe40000000800 */
[----:B------:R-:W-:Y:S02]  /*19960*/  ISETP.GE.AND P2, PT, R4, UR4, PT ;  /* 0x0000000404007c0c */ /* 0x000fe4000bf46270 */
[----:B------:R-:W-:-:S11]  /*19970*/  ISETP.GE.AND P3, PT, R0, UR4, PT ;  /* 0x0000000400007c0c */ /* 0x000fd6000bf66270 */
[-C--:B--2---:R-:W-:Y:S02]  /*19980*/  @!P2 LEA R10, P0, R4, R7.reuse, 0x1 ;  /* 0x00000007040aa211 */ /* 0x084fe400078008ff */
[----:B------:R-:W-:Y:S02]  /*19990*/  @!P3 LEA R6, P1, R0, R7, 0x1 ;  /* 0x000000070006b211 */ /* 0x000fe400078208ff */
[-C--:B0-----:R-:W-:Y:S02]  /*199a0*/  @!P2 LEA.HI.X R11, R4, R8.reuse, R5, 0x1, P0 ;  /* 0x00000008040ba211 */ /* 0x081fe400000f0c05 */
[----:B------:R-:W-:-:S03]  /*199b0*/  @!P3 LEA.HI.X R7, R0, R8, R3, 0x1, P1 ;  /* 0x000000080007b211 */ /* 0x000fc600008f0c03 */
[----:B------:R1:W-:Y:S04]  /*199c0*/  @!P2 ST.E.128 desc[UR50][R10.64], RZ ;  /* 0x000000ff0a00a985 */ /* 0x0003e8000c101d32 */
[----:B------:R1:W-:Y:S02]  /*199d0*/  @!P3 ST.E.128 desc[UR50][R6.64], RZ ;  /* 0x000000ff0600b985 */ /* 0x0003e4000c101d32 */
.L_x_6877:
[----:B------:R-:W-:Y:S05]  /*199e0*/  BSYNC B0 ;  /* 0x0000000000007941 */ /* 0x000fea0003800000 */
.L_x_6868:
[----:B------:R-:W-:Y:S02]  /*199f0*/  ULDC UR4, c[0x0][0xc3c] ;  /* 0x00030f0000047ab9 */ /* 0x000fe40000000800 */
[----:B------:R-:W-:-:S06]  /*19a00*/  UISETP.GE.AND UP0, UPT, UR48, UR4, UPT ;  /* 0x000000043000728c */ /* 0x000fcc000bf06270 */
[----:B------:R-:W-:-:S13]  /*19a10*/  PLOP3.LUT P0, PT, PT, PT, UP0, 0x80, 0x0 ;  /* 0x000000000000781c */ /* 0x000fda0003f0f008 */
[----:B------:R-:W-:Y:S05]  /*19a20*/  @!P0 BRA `(.L_x_6887) ;  /* 0xfffffe7000e48947 */ /* 0x000fea000383ffff */
[----:B------:R-:W-:Y:S05]  /*19a30*/  EXIT ;  /* 0x000000000000794d */ /* 0x000fea0003800000 */
.L_x_6782:
        /* <DEDUP_REMOVED lines=20> */
.L_x_6888:
        /* <DEDUP_REMOVED lines=41> */
.L_x_6894:
        /* <DEDUP_REMOVED lines=14> */
.L_x_6893:
[----:B------:R-:W-:Y:S05]  /*19ef0*/  BSYNC B0 ;  /* 0x0000000000007941 */ /* 0x000fea0003800000 */
.L_x_6892:
        /* <DEDUP_REMOVED lines=22> */
.L_x_6890:
        /* <DEDUP_REMOVED lines=25> */
.L_x_6895:
        /* <DEDUP_REMOVED lines=58> */
.L_x_6891:
[----:B------:R0:W-:Y:S01]  /*1a590*/  STL [R1+0x10], R0 ;  /* 0x0000100001007387 */ /* 0x0001e20000100800 */
[----:B------:R-:W-:-:S03]  /*1a5a0*/  UMOV UR36, URZ ;  /* 0x0000003f00247c82 */ /* 0x000fc60008000000 */
[----:B------:R0:W-:Y:S02]  /*1a5b0*/  STL [R1+0x14], RZ ;  /* 0x000014ff01007387 */ /* 0x0001e40000100800 */
.L_x_6896:
        /* <DEDUP_REMOVED lines=11> */
.L_x_6889:
        /* <DEDUP_REMOVED lines=20> */
[----:B0-----:R-:W-:Y:S01]  /*1a7b0*/  IMAD.SHL.U32 R5, R7, 0x4, RZ ;  /* 0x0000000407057824 */ /* 0x001fe200078e00ff */
        /* <DEDUP_REMOVED lines=8> */
[----:B------:R-:W-:Y:S01]  /*1a840*/  IMAD.SHL.U32 R2, R7, 0x80, RZ ;  /* 0x0000008007027824 */ /* 0x000fe200078e00ff */
[----:B------:R-:W-:-:S03]  /*1a850*/  SHF.R.U32.HI R5, RZ, 0x3, R6 ;  /* 0x00000003ff057819 */ /* 0x000fc60000011606 */
[----:B------:R0:W-:Y:S01]  /*1a860*/  STL [R1+0x24], R4 ;  /* 0x0000240401007387 */ /* 0x0001e20000100800 */
[----:B------:R-:W-:-:S05]  /*1a870*/  LOP3.LUT R0, R2, 0x380, RZ, 0xc0, !PT ;  /* 0x0000038002007812 */ /* 0x000fca00078ec0ff */
[----:B------:R-:W-:Y:S02]  /*1a880*/  IMAD R3, R3, 0x10, R0 ;  /* 0x0000001003037824 */ /* 0x000fe400078e0200 */
[----:B------:R-:W-:-:S05]  /*1a890*/  IMAD.SHL.U32 R0, R7, 0x10, RZ ;  /* 0x0000001007007824 */ /* 0x000fca00078e00ff */
[--C-:B------:R-:W-:Y:S02]  /*1a8a0*/  LOP3.LUT R3, R3, 0x70, R0.reuse, 0x78, !PT ;  /* 0x0000007003037812 */ /* 0x100fe400078e7800 */
[----:B------:R-:W-:Y:S02]  /*1a8b0*/  LOP3.LUT R5, R5, 0x70, R0, 0xf8, !PT ;  /* 0x0000007005057812 */ /* 0x000fe400078ef800 */
[----:B0-----:R-:W-:Y:S01]  /*1a8c0*/  LOP3.LUT R4, R3, 0xc00, R2, 0xf8, !PT ;  /* 0x00000c0003047812 */ /* 0x001fe200078ef802 */
[----:B------:R-:W-:Y:S01]  /*1a8d0*/  IMAD.SHL.U32 R3, R7, 0x2, RZ ;  /* 0x0000000207037824 */ /* 0x000fe200078e00ff */
[----:B------:R-:W-:Y:S01]  /*1a8e0*/  LOP3.LUT R2, R0, 0x3f0, RZ, 0xc0, !PT ;  /* 0x000003f000027812 */ /* 0x000fe200078ec0ff */
[----:B------:R-:W-:Y:S02]  /*1a8f0*/  IMAD.MOV.U32 R0, RZ, RZ, 0x1 ;  /* 0x00000001ff007424 */ /* 0x000fe400078e00ff */
[----:B------:R-:W-:Y:S01]  /*1a900*/  STL [R1], R4 ;  /* 0x0000000401007387 */ /* 0x000fe20000100800 */
[----:B------:R-:W-:Y:S01]  /*1a910*/  LOP3.LUT R3, R2, 0x70, R3, 0x78, !PT ;  /* 0x0000007002037812 */ /* 0x000fe200078e7803 */
[----:B------:R-:W-:-:S05]  /*1a920*/  IMAD.SHL.U32 R2, R6, 0x10, RZ ;  /* 0x0000001006027824 */ /* 0x000fca00078e00ff */
[----:B------:R-:W-:Y:S01]  /*1a930*/  LOP3.LUT R3, R3, 0x400, R2, 0xf8, !PT ;  /* 0x0000040003037812 */ /* 0x000fe200078ef802 */
[----:B------:R-:W-:-:S04]  /*1a940*/  IMAD.MOV.U32 R2, RZ, RZ, 0x40 ;  /* 0x00000040ff027424 */ /* 0x000fc800078e00ff */
[----:B------:R-:W-:Y:S01]  /*1a950*/  IMAD.IADD R3, R18, 0x1, R3 ;  /* 0x0000000112037824 */ /* 0x000fe200078e0203 */
[----:B------:R-:W-:-:S04]  /*1a960*/  SEL R2, R2, 0xffffffc0, !P0 ;  /* 0xffffffc002027807 */ /* 0x000fc80004000000 */
[----:B------:R-:W-:Y:S04]  /*1a970*/  STL [R1+0x2c], R3 ;  /* 0x00002c0301007387 */ /* 0x000fe80000100800 */
[----:B------:R-:W-:Y:S04]  /*1a980*/  STL [R1+0x30], RZ ;  /* 0x000030ff01007387 */ /* 0x000fe80000100800 */
[----:B------:R0:W-:Y:S04]  /*1a990*/  STL [R1+0x8], R0 ;  /* 0x0000080001007387 */ /* 0x0001e80000100800 */
[----:B------:R1:W-:Y:S01]  /*1a9a0*/  STL [R1+0x4], RZ ;  /* 0x000004ff01007387 */ /* 0x0003e20000100800 */
[----:B0-----:R-:W-:-:S05]  /*1a9b0*/  IMAD.IADD R0, R2, 0x1, R4 ;  /* 0x0000000102007824 */ /* 0x001fca00078e0204 */
[----:B------:R1:W-:Y:S02]  /*1a9c0*/  STL [R1+0x28], R0 ;  /* 0x0000280001007387 */ /* 0x0003e40000100800 */
.L_x_6970:
[----:B------:R-:W-:Y:S01]  /*1a9d0*/  ULDC.64 UR4, c[0x0][0xa28] ;  /* 0x00028a0000047ab9 */ /* 0x000fe20000000a00 */
[----:B-1----:R-:W-:Y:S01]  /*1a9e0*/  IMAD.MOV.U32 R0, RZ, RZ, RZ ;  /* 0x000000ffff007224 */ /* 0x002fe200078e00ff */
        /* <DEDUP_REMOVED lines=58> */
.L_x_6898:
        /* <DEDUP_REMOVED lines=10> */
.L_x_6899:
        /* <DEDUP_REMOVED lines=9> */
.L_x_6900:
[----:B0-----:R-:W2:Y:S01]  /*1aec0*/  LDL.LU R2, [R1+0x14] ;  /* 0x0000140001027983 */ /* 0x001ea20000300800 */
[----:B------:R-:W-:Y:S01]  /*1aed0*/  ULDC UR5, c[0x0][0x448] ;  /* 0x0001120000057ab9 */ /* 0x000fe20000000800 */
[----:B------:R-:W-:Y:S01]  /*1aee0*/  R2UR UR12, R0 ;  /* 0x00000000000c72ca */ /* 0x000fe200000e0000 */
[----:B------:R-:W-:Y:S01]  /*1aef0*/  UISETP.NE.AND UP0, UPT, UR5, 0x1, UPT ;  /* 0x000000010500788c */ /* 0x000fe2000bf05270 */
[----:B------:R-:W-:Y:S02]  /*1af00*/  ULDC.64 UR8, c[0x0][0x9e0] ;  /* 0x0002780000087ab9 */ /* 0x000fe40000000a00 */
[----:B------:R-:W-:-:S03]  /*1af10*/  UISETP.GE.AND UP1, UPT, UR9, 0x1, UPT ;  /* 0x000000010900788c */ /* 0x000fc6000bf26270 */
        /* <DEDUP_REMOVED lines=10> */
[----:B------:R-:W-:-:S04]  /*1afc0*/  @P0 SHF.R.U32.HI R0, RZ, UR6, R0 ;  /* 0x00000006ff000c19 */ /* 0x000fc80008011600 */
[----:B------:R-:W-:Y:S02]  /*1afd0*/  @P1 R2UR UR5, R0 ;  /* 0x00000000000512ca */ /* 0x000fe400000e0000 */
[----:B------:R-:W-:-:S11]  /*1afe0*/  PLOP3.LUT P1, PT, PT, PT, UP1, 0x80, 0x0 ;  /* 0x000000000000781c */ /* 0x000fd60003f2f018 */
        /* <DEDUP_REMOVED lines=13> */
.L_x_6902:
[----:B------:R-:W-:-:S11]  /*1b0c0*/  UISETP.NE.AND UP1, UPT, UR9, 0x1, UPT ;  /* 0x000000010900788c */ /* 0x000fd6000bf25270 */
[----:B------:R-:W-:Y:S02]  /*1b0d0*/  @UP1 ULDC.64 UR10, c[0x0][0x9e8] ;  /* 0x00027a00000a1ab9 */ /* 0x000fe40000000a00 */
[----:B------:R-:W-:-:S04]  /*1b0e0*/  UIMAD.WIDE.U32 UR4, UR7, UR10, URZ ;  /* 0x0000000a070472a5 */ /* 0x000fc8000f8e003f */
[----:B------:R-:W-:-:S12]  /*1b0f0*/  @UP1 USHF.R.U32.HI UR7, URZ, UR11, UR5 ;  /* 0x0000000b3f071299 */ /* 0x000fd80008011605 */
.L_x_6903:
[----:B------:R-:W-:-:S04]  /*1b100*/  UIMAD UR7, UR7, UR9, UR9 ;  /* 0x00000009070772a4 */ /* 0x000fc8000f8e0209 */
[----:B------:R-:W-:-:S04]  /*1b110*/  UISETP.LT.AND UP1, UPT, UR6, UR7, UPT ;  /* 0x000000070600728c */ /* 0x000fc8000bf21270 */
[----:B------:R-:W-:-:S12]  /*1b120*/  USEL UR6, UR6, UR7, UP1 ;  /* 0x0000000706067287 */ /* 0x000fd80008800000 */
.L_x_6901:
[----:B------:R-:W-:Y:S01]  /*1b130*/  R2UR UR8, R19 ;  /* 0x00000000130872ca */ /* 0x000fe200000e0000 */
[----:B------:R-:W-:Y:S02]  /*1b140*/  UIADD3 UR5, UR12, 0xdf, URZ ;  /* 0x000000df0c057890 */ /* 0x000fe4000fffe03f */
[----:B------:R-:W-:Y:S01]  /*1b150*/  UIADD3 UR7, UR6, 0xdf, URZ ;  /* 0x000000df06077890 */ /* 0x000fe2000fffe03f */
[----:B------:R-:W-:Y:S01]  /*1b160*/  @UP0 ULDC UR10, c[0x0][0x44c] ;  /* 0x00011300000a0ab9 */ /* 0x000fe20000000800 */
[----:B------:R-:W-:Y:S01]  /*1b170*/  UMOV UR4, URZ ;  /* 0x0000003f00047c82 */ /* 0x000fe20008000000 */
[----:B------:R-:W-:Y:S01]  /*1b180*/  UMOV UR6, URZ ;  /* 0x0000003f00067c82 */ /* 0x000fe20008000000 */
[----:B------:R-:W-:Y:S01]  /*1b190*/  UIMAD.WIDE UR4, UR5, -0x6db6db6d, UR4 ;  /* 0x92492493050478a5 */ /* 0x000fe2000f8e0204 */
[----:B------:R-:W-:Y:S01]  /*1b1a0*/  @UP0 ULDC UR13, c[0x0][0x450] ;  /* 0x00011400000d0ab9 */ /* 0x000fe20000000800 */
[----:B------:R-:W-:-:S04]  /*1b1b0*/  UIMAD.WIDE UR6, UR7, -0x6db6db6d, UR6 ;  /* 0x92492493070678a5 */ /* 0x000fc8000f8e0206 */
[----:B------:R-:W-:Y:S02]  /*1b1c0*/  UIMAD.WIDE.U32 UR10, UR8, UR10, URZ ;  /* 0x0000000a080a72a5 */ /* 0x000fe4000f8e003f */
[----:B------:R-:W-:Y:S02]  /*1b1d0*/  USHF.R.U32.HI UR4, URZ, 0x1f, UR5 ;  /* 0x0000001f3f047899 */ /* 0x000fe40008011605 */
[----:B------:R-:W-:Y:S02]  /*1b1e0*/  @UP0 USHF.R.U32.HI UR8, URZ, UR13, UR11 ;  /* 0x0000000d3f080299 */ /* 0x000fe4000801160b */
[----:B------:R-:W-:Y:S02]  /*1b1f0*/  USHF.R.U32.HI UR6, URZ, 0x1f, UR7 ;  /* 0x0000001f3f067899 */ /* 0x000fe40008011607 */
[----:B------:R-:W-:Y:S02]  /*1b200*/  UIADD3 UR8, UR8, UR12, -UR42 ;  /* 0x0000000c08087290 */ /* 0x000fe4000fffe82a */
[----:B------:R-:W-:-:S02]  /*1b210*/  ULEA.HI.SX32 UR4, UR5, UR4, 0x19 ;  /* 0x0000000405047291 */ /* 0x000fc4000f8fca3f */
[----:B------:R-:W-:Y:S01]  /*1b220*/  ULEA.HI.SX32 UR6, UR7, UR6, 0x19 ;  /* 0x0000000607067291 */ /* 0x000fe2000f8fca3f */
[----:B------:R-:W-:Y:S02]  /*1b230*/  ULDC UR5, c[0x0][0x9dc] ;  /* 0x0002770000057ab9 */ /* 0x000fe40000000800 */
        /* <DEDUP_REMOVED lines=15> */
.L_x_6905:
[----:B------:R-:W-:-:S11]  /*1b330*/  UISETP.NE.AND UP0, UPT, UR9, 0x1, UPT ;  /* 0x000000010900788c */ /* 0x000fd6000bf05270 */
[----:B------:R-:W-:Y:S02]  /*1b340*/  @UP0 ULDC.64 UR6, c[0x0][0x9e8] ;  /* 0x00027a0000060ab9 */ /* 0x000fe40000000a00 */
[----:B------:R-:W-:-:S04]  /*1b350*/  UIMAD.WIDE.U32 UR4, UR8, UR6, URZ ;  /* 0x00000006080472a5 */ /* 0x000fc8000f8e003f */
[----:B------:R-:W-:-:S12]  /*1b360*/  @UP0 USHF.R.U32.HI UR8, URZ, UR7, UR5 ;  /* 0x000000073f080299 */ /* 0x000fd80008011605 */
.L_x_6906:
[----:B------:R-:W-:-:S06]  /*1b370*/  UIMAD UR8, UR8, UR9, URZ ;  /* 0x00000009080872a4 */ /* 0x000fcc000f8e023f */
[----:B------:R-:W-:-:S07]  /*1b380*/  VIMNMX R0, R0, UR8, !PT ;  /* 0x0000000800007c48 */ /* 0x000fce000ffe0100 */
.L_x_6904:
[----:B------:R-:W-:Y:S01]  /*1b390*/  IMAD.MOV.U32 R2, RZ, RZ, RZ ;  /* 0x000000ffff027224 */ /* 0x000fe200078e00ff */
[----:B------:R-:W-:Y:S01]  /*1b3a0*/  BSSY B7, `(.L_x_6907) ;  /* 0x0000353000077945 */ /* 0x000fe20003800000 */
[----:B------:R-:W-:Y:S02]  /*1b3b0*/  IMAD.MOV.U32 R3, RZ, RZ, R0 ;  /* 0x000000ffff037224 */ /* 0x000fe400078e0000 */
[----:B------:R-:W-:-:S05]  /*1b3c0*/  IMAD.HI R0, R0, -0x6db6db6d, R2 ;  /* 0x9249249300007827 */ /* 0x000fca00078e0202 */
        /* <DEDUP_REMOVED lines=24> */
.L_x_6908:
        /* <DEDUP_REMOVED lines=20> */
.L_x_6911:
[----:B------:R-:W-:Y:S05]  /*1b690*/  BSYNC B6 ;  /* 0x0000000000067941 */ /* 0x000fea0003800000 */
.L_x_6910:
        /* <DEDUP_REMOVED lines=22> */
.L_x_6913:
[----:B------:R-:W-:Y:S05]  /*1b800*/  BSYNC B6 ;  /* 0x0000000000067941 */ /* 0x000fea0003800000 */
.L_x_6912:
        /* <DEDUP_REMOVED lines=21> */
.L_x_6915:
[----:B------:R-:W-:Y:S05]  /*1b960*/  BSYNC B6 ;  /* 0x0000000000067941 */ /* 0x000fea0003800000 */
.L_x_6914:
        /* <DEDUP_REMOVED lines=19> */
.L_x_6917:
[----:B------:R-:W-:Y:S05]  /*1baa0*/  BSYNC B6 ;  /* 0x0000000000067941 */ /* 0x000fea0003800000 */
.L_x_6916:
        /* <DEDUP_REMOVED lines=24> */
.L_x_6989:
        /* <DEDUP_REMOVED lines=10> */
.L_x_6992:
        /* <DEDUP_REMOVED lines=21> */
.L_x_6921:
        /* <DEDUP_REMOVED lines=9> */
.L_x_6993:
        /* <DEDUP_REMOVED lines=8> */
.L_x_6923:
        /* <DEDUP_REMOVED lines=13> */
[----:B------:R-:W-:-:S11]  /*1c000*/  R2UR UR35, R0 ;  /* 0x00000000002372ca */ /* 0x000fd600000e0000 */
[----:B------:R-:W-:-:S09]  /*1c010*/  UIADD3 UR32, UR32, 0xe400, URZ ;  /* 0x0000e40020207890 */ /* 0x000fd2000fffe03f */
[----:B------:R1:W-:Y:S01]  /*1c020*/  UTMALDG.4D [UR32], [UR4], desc[UR6] ;  /* 0x00000620040075b4 */ /* 0x0003e20008019000 */
[----:B------:R-:W2:Y:S02]  /*1c030*/  SYNCS.PHASECHK.TRANS64.TRYWAIT P0, [R4+URZ+0x2e840], R3 ;  /* 0x02e84003040075a7 */ /* 0x000ea4000800017f */
[----:B-12---:R-:W-:Y:S05]  /*1c040*/  @!P0 BRA `(.L_x_6924) ;  /* 0x0000003c00788947 */ /* 0x006fea0003800000 */
.L_x_6994:
        /* <DEDUP_REMOVED lines=8> */
.L_x_6925:
        /* <DEDUP_REMOVED lines=16> */
[----:B--2---:R-:W-:-:S04]  /*1c1d0*/  NOP ;  /* 0x0000000000007918 */ /* 0x004fc80000000000 */
.L_x_6919:
        /* <DEDUP_REMOVED lines=28> */
.L_x_6927:
[----:B------:R-:W-:Y:S05]  /*1c3a0*/  BSYNC B6 ;  /* 0x0000000000067941 */ /* 0x000fea0003800000 */
.L_x_6926:
[----:B0-----:R0:W5:Y:S01]  /*1c3b0*/  LDL R9, [R1+0x2c] ;  /* 0x00002c0001097983 */ /* 0x0011620000100800 */
[----:B------:R-:W1:Y:S01]  /*1c3c0*/  LDC R8, c[0x0][0x448] ;  /* 0x00011200ff087b82 */ /* 0x000e620000000800 */
[----:B------:R-:W2:Y:S01]  /*1c3d0*/  S2R R2, SR_TID.X ;  /* 0x0000000000027919 */ /* 0x000ea20000002100 */
[----:B------:R-:W3:Y:S01]  /*1c3e0*/  S2R R0, SR_TID.X ;  /* 0x0000000000007919 */ /* 0x000ee20000002100 */
[----:B------:R-:W-:Y:S01]  /*1c3f0*/  USHF.R.S32.HI UR4, URZ, 0x1f, UR36 ;  /* 0x0000001f3f047899 */ /* 0x000fe20008011424 */
[----:B------:R-:W-:Y:S01]  /*1c400*/  ULDC.64 UR8, c[0x0][0x2d8] ;  /* 0x0000b60000087ab9 */ /* 0x000fe20000000a00 */
[----:B------:R-:W-:Y:S02]  /*1c410*/  ULDC.64 UR10, c[0x0][0xa00] ;  /* 0x00028000000a7ab9 */ /* 0x000fe40000000a00 */
[----:B------:R-:W-:Y:S02]  /*1c420*/  UIMAD UR7, UR4, UR8, URZ ;  /* 0x00000008040772a4 */ /* 0x000fe4000f8e023f */
[----:B------:R-:W-:Y:S01]  /*1c430*/  UISETP.NE.U32.AND UP0, UPT, UR10, URZ, UPT ;  /* 0x0000003f0a00728c */ /* 0x000fe2000bf05070 */
[----:B-1----:R-:W-:Y:S01]  /*1c440*/  ISETP.NE.AND P0, PT, R8, 0x1, PT ;  /* 0x000000010800780c */ /* 0x002fe20003f05270 */
[----:B------:R-:W-:Y:S01]  /*1c450*/  UMOV UR4, UR48 ;  /* 0x0000003000047c82 */ /* 0x000fe20008000000 */
[----:B------:R-:W-:Y:S01]  /*1c460*/  UMOV UR5, UR37 ;  /* 0x0000002500057c82 */ /* 0x000fe20008000000 */
[----:B--2---:R-:W-:Y:S01]  /*1c470*/  LOP3.LUT R2, R2, 0x7f, RZ, 0xc0, !PT ;  /* 0x0000007f02027812 */ /* 0x004fe200078ec0ff */
[----:B---3--:R-:W-:-:S03]  /*1c480*/  IMAD.SHL.U32 R0, R0, 0x10, RZ ;  /* 0x0000001000007824 */ /* 0x008fc600078e00ff */
[----:B------:R-:W-:Y:S01]  /*1c490*/  SHF.R.U32.HI R2, RZ, 0x3, R2 ;  /* 0x00000003ff027819 */ /* 0x000fe20000011602 */
[----:B------:R-:W-:-:S05]  /*1c4a0*/  UIMAD.WIDE.U32 UR4, UR36, UR8, UR4 ;  /* 0x00000008240472a5 */ /* 0x000fca000f8e0004 */
[----:B------:R-:W1:Y:S01]  /*1c4b0*/  @P0 LDC R3, c[0x0][0x450] ;  /* 0x00011400ff030b82 */ /* 0x000e620000000800 */
[----:B------:R-:W-:Y:S01]  /*1c4c0*/  UIMAD UR7, UR36, UR9, UR7 ;  /* 0x00000009240772a4 */ /* 0x000fe2000f8e0207 */
[----:B------:R-:W-:Y:S01]  /*1c4d0*/  LOP3.LUT R0, R2, 0x70, R0, 0xf8, !PT ;  /* 0x0000007002007812 */ /* 0x000fe200078ef800 */
[----:B------:R-:W-:Y:S02]  /*1c4e0*/  UISETP.NE.AND.EX UP0, UPT, UR11, URZ, UPT, UP0 ;  /* 0x0000003f0b00728c */ /* 0x000fe4000bf05300 */
[----:B------:R-:W-:Y:S01]  /*1c4f0*/  UIADD3 UR5, UR5, UR7, URZ ;  /* 0x0000000705057290 */ /* 0x000fe2000fffe03f */
[----:B------:R-:W-:Y:S02]  /*1c500*/  ULDC.64 UR8, c[0x0][0x2e0] ;  /* 0x0000b80000087ab9 */ /* 0x000fe40000000a00 */
[----:B------:R-:W2:Y:S01]  /*1c510*/  @P0 LDC R2, c[0x0][0x44c] ;  /* 0x00011300ff020b82 */ /* 0x000ea20000000800 */
[----:B------:R-:W-:Y:S01]  /*1c520*/  USEL UR7, UR44, URZ, !UP0 ;  /* 0x0000003f2c077287 */ /* 0x000fe2000c000000 */
[----:B------:R-:W-:-:S03]  /*1c530*/  IMAD.IADD R0, R0, 0x1, R19 ;  /* 0x0000000100007824 */ /* 0x000fc600078e0213 */
[----:B------:R-:W-:Y:S02]  /*1c540*/  UIMAD.WIDE.U32 UR4, UR7, UR8, UR4 ;  /* 0x00000008070472a5 */ /* 0x000fe4000f8e0004 */
[----:B------:R-:W-:-:S04]  /*1c550*/  USHF.R.S32.HI UR6, URZ, 0x1f, UR44 ;  /* 0x0000001f3f067899 */ /* 0x000fc8000801142c */
[----:B------:R-:W-:Y:S01]  /*1c560*/  IMAD.U32 R7, RZ, RZ, UR5 ;  /* 0x00000005ff077e24 */ /* 0x000fe2000f8e00ff */
[----:B------:R-:W-:-:S05]  /*1c570*/  USEL UR6, UR6, URZ, !UP0 ;  /* 0x0000003f06067287 */ /* 0x000fca000c000000 */
[----:B------:R-:W3:Y:S01]  /*1c580*/  S2R R7, SR_TID.X ;  /* 0x0000000000077919 */ /* 0x000ee20000002100 */
[----:B------:R-:W-:Y:S01]  /*1c590*/  UIMAD UR6, UR6, UR8, URZ ;  /* 0x00000008060672a4 */ /* 0x000fe2000f8e023f */
[----:B------:R-:W-:Y:S02]  /*1c5a0*/  IMAD.MOV.U32 R4, RZ, RZ, R0 ;  /* 0x000000ffff047224 */ /* 0x000fe400078e0000 */
[----:B--2---:R-:W-:Y:S01]  /*1c5b0*/  @P0 IMAD.HI.U32 R2, R0, R2, RZ ;  /* 0x0000000200020227 */ /* 0x004fe200078e00ff */
[----:B------:R-:W-:-:S04]  /*1c5c0*/  UIMAD UR6, UR7, UR9, UR6 ;  /* 0x00000009070672a4 */ /* 0x000fc8000f8e0206 */
[----:B-1----:R-:W-:Y:S01]  /*1c5d0*/  @P0 SHF.R.U32.HI R4, RZ, R3, R2 ;  /* 0x00000003ff040219 */ /* 0x002fe20000011602 */
[----:B------:R-:W-:Y:S01]  /*1c5e0*/  UIADD3 UR6, UR5, UR6, URZ ;  /* 0x0000000605067290 */ /* 0x000fe2000fffe03f */
[----:B------:R-:W-:Y:S02]  /*1c5f0*/  IMAD.U32 R6, RZ, RZ, UR4 ;  /* 0x00000004ff067e24 */ /* 0x000fe4000f8e00ff */
[--C-:B------:R-:W-:Y:S01]  /*1c600*/  SHF.R.S32.HI R5, RZ, 0x1f, R4.reuse ;  /* 0x0000001fff057819 */ /* 0x100fe20000011404 */
[----:B------:R-:W-:Y:S01]  /*1c610*/  IMAD.MOV R2, RZ, RZ, -R4 ;  /* 0x000000ffff027224 */ /* 0x000fe200078e0a04 */
[----:B------:R-:W-:Y:S01]  /*1c620*/  ULDC.64 UR4, c[0x0][0x2d0] ;  /* 0x0000b40000047ab9 */ /* 0x000fe20000000a00 */
[----:B------:R-:W-:Y:S02]  /*1c630*/  IMAD.U32 R3, RZ, RZ, UR6 ;  /* 0x00000006ff037e24 */ /* 0x000fe4000f8e00ff */
[----:B------:R-:W-:Y:S02]  /*1c640*/  IMAD R0, R8, R2, R0 ;  /* 0x0000000208007224 */ /* 0x000fe400078e0200 */
[----:B------:R-:W-:-:S02]  /*1c650*/  IMAD.MOV.U32 R2, RZ, RZ, R6 ;  /* 0x000000ffff027224 */ /* 0x000fc400078e0006 */
        /* <DEDUP_REMOVED lines=8> */
[----:B---3--:R-:W-:Y:S02]  /*1c6e0*/  IMAD.SHL.U32 R10, R7, 0x10, RZ ;  /* 0x00000010070a7824 */ /* 0x008fe400078e00ff */
[----:B------:R-:W-:Y:S01]  /*1c6f0*/  IMAD R4, R0, UR5, R4 ;  /* 0x0000000500047c24 */ /* 0x000fe2000f8e0204 */
[----:B------:R-:W-:Y:S02]  /*1c700*/  ULDC.64 UR4, c[0x0][0x280] ;  /* 0x0000a00000047ab9 */ /* 0x000fe40000000a00 */
[----:B------:R-:W-:Y:S01]  /*1c710*/  IADD3 R0, P0, R2, UR4, RZ ;  /* 0x0000000402007c10 */ /* 0x000fe2000ff1e0ff */
[----:B------:R-:W-:Y:S01]  /*1c720*/  ULDC UR4, c[0x0][0x2b8] ;  /* 0x0000ae0000047ab9 */ /* 0x000fe20000000800 */
[----:B------:R-:W-:Y:S02]  /*1c730*/  LOP3.LUT R10, R10, 0x70, RZ, 0xc0, !PT ;  /* 0x000000700a0a7812 */ /* 0x000fe400078ec0ff */
[----:B------:R-:W-:Y:S02]  /*1c740*/  IADD3.X R2, R3, UR5, R4, P0, !PT ;  /* 0x0000000503027c10 */ /* 0x000fe400087fe404 */
[----:B------:R-:W-:Y:S01]  /*1c750*/  ISETP.GE.AND P0, PT, R10, UR4, PT ;  /* 0x000000040a007c0c */ /* 0x000fe2000bf06270 */
[----:B------:R-:W-:-:S03]  /*1c760*/  UMOV UR4, 0xffffffff ;  /* 0xffffffff00047882 */ /* 0x000fc60000000000 */
[----:B0-----:R-:W-:Y:S09]  /*1c770*/  BRA.DIV UR4, `(.L_x_6928) ;  /* 0x0000003604c07947 */ /* 0x001ff2000b800000 */
[----:B------:R-:W0:Y:S01]  /*1c780*/  S2R R6, SR_TID.X ;  /* 0x0000000000067919 */ /* 0x000e220000002100 */
[----:B------:R-:W-:Y:S01]  /*1c790*/  IMAD R3, R8, UR42, RZ ;  /* 0x0000002a08037c24 */ /* 0x000fe2000f8e02ff */
[----:B------:R-:W1:Y:S04]  /*1c7a0*/  SHFL.IDX PT, R7, R0, RZ, 0x181f ;  /* 0x00181fff00077589 */ /* 0x000e6800000e0000 */
        /* <DEDUP_REMOVED lines=12> */
[----:B------:R-:W-:-:S04]  /*1c870*/  @!P1 LOP3.LUT R6, R7, R6, RZ, 0x3c, !PT ;  /* 0x0000000607069212 */ /* 0x000fc800078e3cff */
[----:B------:R-:W-:-:S05]  /*1c880*/  @!P1 LOP3.LUT R7, R7, R6, RZ, 0x3c, !PT ;  /* 0x0000000607079212 */ /* 0x000fca00078e3cff */
[----:B-----5:R0:W-:Y:S01]  /*1c890*/  @!P1 LDGSTS.E.BYPASS.LTC128B.128 [R9+0x1c400], desc[UR50][R6.64], !P0 ;  /* 0x1c40000006099fae */ /* 0x0201e2000c101d72 */
[----:B--2---:R-:W-:-:S05]  /*1c8a0*/  @!P2 IADD3 R5, P1, R10, R5, RZ ;  /* 0x000000050a05a210 */ /* 0x004fca0007f3e0ff */
[----:B0-----:R-:W-:-:S04]  /*1c8b0*/  @!P2 IMAD.X R6, RZ, RZ, R8, P1 ;  /* 0x000000ffff06a224 */ /* 0x001fc800008e0608 */
[----:B------:R-:W-:Y:S02]  /*1c8c0*/  @!P2 IMAD.MOV.U32 R7, RZ, RZ, R6 ;  /* 0x000000ffff07a224 */ /* 0x000fe400078e0006 */
        /* <DEDUP_REMOVED lines=44> */
.L_x_7011:
        /* <DEDUP_REMOVED lines=10> */
.L_x_6929:
        /* <DEDUP_REMOVED lines=18> */
.L_x_7012:
[----:B------:R-:W-:Y:S05]  /*1cd50*/  BSYNC B0 ;  /* 0x0000000000007941 */ /* 0x000fea0003800000 */
.L_x_6930:
[----:B------:R-:W2:Y:S01]  /*1cd60*/  LDL R2, [R1+0x18] ;  /* 0x0000180001027983 */ /* 0x000ea20000100800 */
[----:B------:R-:W-:-:S06]  /*1cd70*/  UIADD3 UR4, UR40, -0x2, URZ ;  /* 0xfffffffe28047890 */ /* 0x000fcc000fffe03f */
[----:B--2---:R-:W-:-:S13]  /*1cd80*/  ISETP.LE.AND P0, PT, R2, UR4, PT ;  /* 0x0000000402007c0c */ /* 0x004fda000bf03270 */
[----:B------:R-:W-:Y:S05]  /*1cd90*/  @!P0 BRA `(.L_x_6932) ;  /* 0x0000001000548947 */ /* 0x000fea0003800000 */
[----:B0-----:R0:W5:Y:S04]  /*1cda0*/  LDL.LU R0, [R1+0x4] ;  /* 0x0000040001007983 */ /* 0x0011680000300800 */
[----:B------:R0:W5:Y:S01]  /*1cdb0*/  LDL.LU R6, [R1+0x8] ;  /* 0x0000080001067983 */ /* 0x0001620000300800 */
[----:B------:R-:W-:-:S07]  /*1cdc0*/  IMAD.U32 R19, RZ, RZ, UR4 ;  /* 0x00000004ff137e24 */ /* 0x000fce000f8e00ff */
.L_x_6952:
        /* <DEDUP_REMOVED lines=35> */
.L_x_6935:
        /* <DEDUP_REMOVED lines=8> */
.L_x_7013:
[----:B------:R-:W-:Y:S05]  /*1d080*/  BSYNC B1 ;  /* 0x0000000000017941 */ /* 0x000fea0003800000 */
.L_x_6936:
        /* <DEDUP_REMOVED lines=9> */
.L_x_6939:
[----:B------:R-:W-:Y:S05]  /*1d120*/  BSYNC B1 ;  /* 0x0000000000017941 */ /* 0x000fea0003800000 */
.L_x_6938:
[----:B------:R-:W3:Y:S04]  /*1d130*/  LDL R2, [R1+0x4] ;  /* 0x0000040001027983 */ /* 0x000ee80000100800 */
[----:B------:R-:W4:Y:S01]  /*1d140*/  LDL R5, [R1+0x20] ;  /* 0x0000200001057983 */ /* 0x000f220000100800 */
[----:B-1----:R-:W-:Y:S01]  /*1d150*/  IMAD.MOV.U32 R9, RZ, RZ, RZ ;  /* 0x000000ffff097224 */ /* 0x002fe200078e00ff */
        /* <DEDUP_REMOVED lines=10> */
.L_x_6940:
        /* <DEDUP_REMOVED lines=13> */
.L_x_7014:
[----:B------:R-:W-:Y:S05]  /*1d2d0*/  BSYNC B1 ;  /* 0x0000000000017941 */ /* 0x000fea0003800000 */
.L_x_6941:
        /* <DEDUP_REMOVED lines=11> */
.L_x_6944:
[----:B------:R-:W-:Y:S05]  /*1d390*/  BSYNC B1 ;  /* 0x0000000000017941 */ /* 0x000fea0003800000 */
.L_x_6943:
        /* <DEDUP_REMOVED lines=8> */
.L_x_6945:
        /* <DEDUP_REMOVED lines=10> */
.L_x_6934:
[----:B------:R-:W-:Y:S05]  /*1d4c0*/  BSYNC B0 ;  /* 0x0000000000007941 */ /* 0x000fea0003800000 */
.L_x_6933:
[----:B------:R-:W-:-:S06]  /*1d4d0*/  UISETP.NE.AND UP0, UPT, UR39, 0x3, UPT ;  /* 0x000000032700788c */ /* 0x000fcc000bf05270 */
[----:B------:R-:W-:-:S13]  /*1d4e0*/  PLOP3.LUT P0, PT, PT, PT, UP0, 0x80, 0x0 ;  /* 0x000000000000781c */ /* 0x000fda0003f0f008 */
[----:B------:R-:W-:Y:S05]  /*1d4f0*/  @!P0 BRA `(.L_x_6946) ;  /* 0x0000000000048947 */ /* 0x000fea0003800000 */
[----:B------:R-:W-:Y:S01]  /*1d500*/  BPT.TRAP 0x1 ;  /* 0x000000040000795c */ /* 0x000fe20000300000 */
.L_x_6946:
        /* <DEDUP_REMOVED lines=8> */
.L_x_7015:
[----:B------:R-:W-:Y:S05]  /*1d590*/  BSYNC B0 ;  /* 0x0000000000007941 */ /* 0x000fea0003800000 */
.L_x_6947:
[----:B------:R-:W-:Y:S05]  /*1d5a0*/  @!P1 BRA `(.L_x_6949) ;  /* 0x0000000000049947 */ /* 0x000fea0003800000 */
[----:B------:R-:W-:Y:S01]  /*1d5b0*/  BPT.TRAP 0x1 ;  /* 0x000000040000795c */ /* 0x000fe20000300000 */
.L_x_6949:
[----:B------:R-:W-:Y:S01]  /*1d5c0*/  SHF.L.U32 R3, R6, 0x1f, RZ ;  /* 0x0000001f06037819 */ /* 0x000fe200000006ff */
[----:B--2---:R-:W-:-:S03]  /*1d5d0*/  IMAD R2, R0, 0x7000, RZ ;  /* 0x0000700000027824 */ /* 0x004fc600078e02ff */
[----:B------:R-:W2:Y:S02]  /*1d5e0*/  SYNCS.PHASECHK.TRANS64.TRYWAIT P0, [R20+URZ+0x2e860], R3 ;  /* 0x02e86003140075a7 */ /* 0x000ea4000800017f */
[----:B--2---:R-:W-:Y:S05]  /*1d5f0*/  @!P0 BRA `(.L_x_6950) ;  /* 0x0000003000f08947 */ /* 0x004fea0003800000 */
.L_x_7016:
        /* <DEDUP_REMOVED lines=129> */
.L_x_6951:
[----:B--2---:R-:W2:Y:S01]  /*1de10*/  S2R R0, SR_TID.X ;  /* 0x0000000000007919 */ /* 0x004ea20000002100 */
[----:B-1----:R1:W-:Y:S01]  /*1de20*/  SYNCS.ARRIVE.TRANS64.A1T0 RZ, [R20+URZ+0x2e850], RZ ;  /* 0x02e850ff14ff79a7 */ /* 0x0023e2000810003f */
[----:B------:R3:W5:Y:S01]  /*1de30*/  LDL R6, [R1+0x8] ;  /* 0x0000080001067983 */ /* 0x0007620000100800 */
[----:B--2---:R-:W-:-:S03]  /*1de40*/  LOP3.LUT R2, R0, 0x7f, RZ, 0xc0, !PT ;  /* 0x0000007f00027812 */ /* 0x004fc600078ec0ff */
[----:B------:R-:W2:Y:S01]  /*1de50*/  LDL R0, [R1+0x18] ;  /* 0x0000180001007983 */ /* 0x000ea20000100800 */
[----:B------:R-:W-:Y:S01]  /*1de60*/  BAR.SYNC.DEFER_BLOCKING 0x2, 0x80 ;  /* 0x0082000000007b1d */ /* 0x000fe20000010000 */
[----:B------:R-:W-:-:S13]  /*1de70*/  ISETP.NE.AND P0, PT, R2, RZ, PT ;  /* 0x000000ff0200720c */ /* 0x000fda0003f05270 */
[----:B-1----:R-:W-:-:S05]  /*1de80*/  @!P0 VIADD R20, R20, 0x2e880 ;  /* 0x0002e88014148836 */ /* 0x002fca0000000000 */
[----:B------:R-:W-:-:S04]  /*1de90*/  @!P0 PRMT R20, RZ, 0x654, R20 ;  /* 0x00000654ff148816 */ /* 0x000fc80000000014 */
[----:B------:R3:W-:Y:S01]  /*1dea0*/  @!P0 SYNCS.ARRIVE.TRANS64.RED.A1T0 RZ, [R20+URZ], RZ ;  /* 0x000000ff14ff89a7 */ /* 0x0007e2000810043f */
[C---:B--2---:R-:W-:Y:S01]  /*1deb0*/  ISETP.GT.AND P0, PT, R19.reuse, R0, PT ;  /* 0x000000001300720c */ /* 0x044fe20003f04270 */
[----:B------:R-:W-:Y:S01]  /*1dec0*/  VIADD R19, R19, 0xffffffff ;  /* 0xffffffff13137836 */ /* 0x000fe20000000000 */
[----:B------:R3:W5:Y:S11]  /*1ded0*/  LDL R0, [R1+0x4] ;  /* 0x0000040001007983 */ /* 0x0007760000100800 */
[----:B---3--:R-:W-:Y:S05]  /*1dee0*/  @P0 BRA `(.L_x_6952) ;  /* 0xffffffec00b80947 */ /* 0x008fea000383ffff */
.L_x_6932:
        /* <DEDUP_REMOVED lines=18> */
.L_x_6954:
[----:B------:R-:W-:Y:S05]  /*1e010*/  BSYNC B0 ;  /* 0x0000000000007941 */ /* 0x000fea0003800000 */
.L_x_6953:
[----:B------:R-:W-:-:S06]  /*1e020*/  UISETP.NE.AND UP0, UPT, UR39, 0x3, UPT ;  /* 0x000000032700788c */ /* 0x000fcc000bf05270 */
[----:B------:R-:W-:-:S13]  /*1e030*/  PLOP3.LUT P1, PT, PT, PT, UP0, 0x80, 0x0 ;  /* 0x000000000000781c */ /* 0x000fda0003f2f008 */
[----:B------:R-:W-:Y:S05]  /*1e040*/  @!P1 BRA `(.L_x_6955) ;  /* 0x0000000000049947 */ /* 0x000fea0003800000 */
[----:B------:R-:W-:Y:S01]  /*1e050*/  BPT.TRAP 0x1 ;  /* 0x000000040000795c */ /* 0x000fe20000300000 */
.L_x_6955:
        /* <DEDUP_REMOVED lines=10> */
.L_x_7017:
[----:B------:R-:W-:Y:S05]  /*1e100*/  BSYNC B0 ;  /* 0x0000000000007941 */ /* 0x000fea0003800000 */
.L_x_6956:
[----:B------:R-:W-:Y:S05]  /*1e110*/  @!P2 BRA `(.L_x_6958) ;  /* 0x000000000004a947 */ /* 0x000fea0003800000 */
[----:B------:R-:W-:Y:S01]  /*1e120*/  BPT.TRAP 0x1 ;  /* 0x000000040000795c */ /* 0x000fe20000300000 */
.L_x_6958:
[----:B0-----:R-:W2:Y:S02]  /*1e130*/  LDL R0, [R1+0x8] ;  /* 0x0000080001007983 */ /* 0x001ea40000100800 */
[----:B--2---:R-:W-:-:S04]  /*1e140*/  SHF.L.U32 R0, R0, 0x1f, RZ ;  /* 0x0000001f00007819 */ /* 0x004fc800000006ff */
[----:B------:R-:W0:Y:S02]  /*1e150*/  SYNCS.PHASECHK.TRANS64.TRYWAIT P1, [R17+URZ+0x2e860], R0 ;  /* 0x02e86000110075a7 */ /* 0x000e24000802017f */
[----:B0-----:R-:W-:Y:S05]  /*1e160*/  @!P1 BRA `(.L_x_6959) ;  /* 0x00000028003c9947 */ /* 0x001fea0003800000 */
.L_x_7018:
        /* <DEDUP_REMOVED lines=105> */
.L_x_6960:
        /* <DEDUP_REMOVED lines=13> */
.L_x_6909:
[----:B------:R-:W-:Y:S05]  /*1e8d0*/  BSYNC B7 ;  /* 0x0000000000077941 */ /* 0x000fea0003800000 */
.L_x_6907:
[----:B------:R-:W-:-:S13]  /*1e8e0*/  LOP3.LUT P0, RZ, R16, 0x2, RZ, 0xc0, !PT ;  /* 0x0000000210ff7812 */ /* 0x000fda000780c0ff */
[----:B------:R-:W-:Y:S05]  /*1e8f0*/  @!P0 BRA `(.L_x_6961) ;  /* 0x0000000000348947 */ /* 0x000fea0003800000 */
[----:B------:R-:W2:Y:S08]  /*1e900*/  S2UR UR5, SR_CgaCtaId ;  /* 0x00000000000579c3 */ /* 0x000eb00000008800 */
[----:B------:R-:W-:Y:S06]  /*1e910*/  BAR.SYNC.DEFER_BLOCKING 0x5, 0x180 ;  /* 0x0146000000007b1d */ /* 0x000fec0000010000 */
[----:B------:R-:W-:-:S02]  /*1e920*/  UMOV UR4, 0x400 ;  /* 0x0000040000047882 */ /* 0x000fc40000000000 */
[----:B--2---:R-:W-:-:S06]  /*1e930*/  ULEA UR4, UR5, UR4, 0x18 ;  /* 0x0000000405047291 */ /* 0x004fcc000f8ec03f */
[----:B------:R-:W-:-:S05]  /*1e940*/  IMAD.U32 R18, RZ, RZ, UR4 ;  /* 0x00000004ff127e24 */ /* 0x000fca000f8e00ff */
[----:B------:R-:W2:Y:S04]  /*1e950*/  LDS.128 R4, [R18+0x2e8d0] ;  /* 0x02e8d00012047984 */ /* 0x000ea80000000c00 */
[----:B--2---:R2:W-:Y:S01]  /*1e960*/  STL.64 [R1+0x10], R4 ;  /* 0x0000100401007387 */ /* 0x0045e20000100a00 */
[----:B------:R-:W-:Y:S02]  /*1e970*/  IMAD.MOV.U32 R2, RZ, RZ, R7 ;  /* 0x000000ffff027224 */ /* 0x000fe400078e0007 */
[----:B01----:R-:W-:-:S03]  /*1e980*/  IMAD.MOV.U32 R0, RZ, RZ, R6 ;  /* 0x000000ffff007224 */ /* 0x003fc600078e0006 */
[----:B------:R-:W-:Y:S02]  /*1e990*/  R2UR UR44, R2 ;  /* 0x00000000022c72ca */ /* 0x000fe400000e0000 */
[----:B------:R-:W-:Y:S01]  /*1e9a0*/  R2UR UR36, R0 ;  /* 0x00000000002472ca */ /* 0x000fe200000e0000 */
[----:B------:R-:W-:Y:S06]  /*1e9b0*/  BAR.ARV 0x4, 0x180 ;  /* 0x0106000000007b1d */ /* 0x000fec0000002000 */
[----:B------:R-:W-:Y:S08]  /*1e9c0*/  BRA `(.L_x_6962) ;  /* 0x0000000800d07947 */ /* 0x000ff00003800000 */
.L_x_6961:
[----:B------:R-:W2:Y:S01]  /*1e9d0*/  S2R R2, SR_TID.X ;  /* 0x0000000000027919 */ /* 0x000ea20000002100 */
[----:B------:R-:W-:Y:S01]  /*1e9e0*/  ULDC UR4, c[0x0][0xc3c] ;  /* 0x00030f0000047ab9 */ /* 0x000fe20000000800 */
[----:B------:R-:W3:Y:S01]  /*1e9f0*/  LDC R10, c[0x0][0xc38] ;  /* 0x00030e00ff0a7b82 */ /* 0x000ee20000000800 */
[----:B01----:R-:W4:Y:S01]  /*1ea00*/  LDL.LU R0, [R1+0x10] ;  /* 0x0000100001007983 */ /* 0x003f220000300800 */
[----:B--2---:R-:W-:-:S04]  /*1ea10*/  LOP3.LUT R6, R2, 0x1f, RZ, 0xc0, !PT ;  /* 0x0000001f02067812 */ /* 0x004fc800078ec0ff */
[C---:B------:R-:W-:Y:S01]  /*1ea20*/  ISETP.NE.AND P0, PT, R6.reuse, 0x1f, PT ;  /* 0x0000001f0600780c */ /* 0x040fe20003f05270 */
[----:B------:R-:W-:-:S05]  /*1ea30*/  VIADD R5, R6, UR44 ;  /* 0x0000002c06057c36 */ /* 0x000fca0008000000 */
[----:B------:R-:W-:Y:S01]  /*1ea40*/  ISETP.GE.OR P1, PT, R5, UR4, !P0 ;  /* 0x0000000405007c0c */ /* 0x000fe2000c726670 */
[----:B------:R-:W-:-:S12]  /*1ea50*/  ULDC UR4, c[0x0][0xc3c] ;  /* 0x00030f0000047ab9 */ /* 0x000fd80000000800 */
[----:B------:R-:W0:Y:S02]  /*1ea60*/  @!P1 LDC.64 R2, c[0x0][0xc80] ;  /* 0x00032000ff029b82 */ /* 0x000e240000000a00 */
[----:B0-----:R-:W-:-:S04]  /*1ea70*/  @!P1 IMAD.WIDE R2, R5, 0x4, R2 ;  /* 0x0000000405029825 */ /* 0x001fc800078e0202 */
[----:B------:R-:W-:-:S06]  /*1ea80*/  IMAD.MOV.U32 R5, RZ, RZ, RZ ;  /* 0x000000ffff057224 */ /* 0x000fcc00078e00ff */
[----:B------:R-:W2:Y:S01]  /*1ea90*/  @!P1 LDG.E R5, desc[UR50][R2.64] ;  /* 0x0000003202059981 */ /* 0x000ea2000c1e1900 */
[C---:B------:R-:W-:Y:S02]  /*1eaa0*/  ISETP.NE.AND P1, PT, R6.reuse, RZ, PT ;  /* 0x000000ff0600720c */ /* 0x040fe40003f25270 */
[C---:B------:R-:W-:Y:S02]  /*1eab0*/  ISETP.GE.U32.AND P2, PT, R6.reuse, 0x2, PT ;  /* 0x000000020600780c */ /* 0x040fe40003f46070 */
[C---:B------:R-:W-:Y:S02]  /*1eac0*/  ISETP.GE.U32.AND P3, PT, R6.reuse, 0x4, PT ;  /* 0x000000040600780c */ /* 0x040fe40003f66070 */
[C---:B------:R-:W-:Y:S02]  /*1ead0*/  ISETP.GE.U32.AND P4, PT, R6.reuse, 0x8, PT ;  /* 0x000000080600780c */ /* 0x040fe40003f86070 */
[----:B------:R-:W-:Y:S01]  /*1eae0*/  ISETP.GE.U32.AND P5, PT, R6, 0x10, PT ;  /* 0x000000100600780c */ /* 0x000fe20003fa6070 */
[----:B----4-:R-:W-:-:S02]  /*1eaf0*/  IMAD.MOV.U32 R8, RZ, RZ, R0 ;  /* 0x000000ffff087224 */ /* 0x010fc400078e0000 */
        /* <DEDUP_REMOVED lines=16> */
[----:B------:R-:W3:Y:S04]  /*1ec00*/  SHFL.IDX PT, R2, R9, 0x1f, 0x1f ;  /* 0x03e01f0009027f89 */ /* 0x000ee800000e0000 */
[----:B------:R-:W0:Y:S01]  /*1ec10*/  SHFL.IDX PT, R0, R8, RZ, 0x1f ;  /* 0x00001fff08007589 */ /* 0x000e2200000e0000 */
[----:B---3--:R-:W-:-:S04]  /*1ec20*/  IMAD R2, R2, R10, RZ ;  /* 0x0000000a02027224 */ /* 0x008fc800078e02ff */
[----:B------:R-:W-:-:S05]  /*1ec30*/  IMAD.IADD R6, R6, 0x1, R2 ;  /* 0x0000000106067824 */ /* 0x000fca00078e0202 */
[----:B0-----:R-:W-:-:S13]  /*1ec40*/  ISETP.GT.AND P6, PT, R6, R0, PT ;  /* 0x000000000600720c */ /* 0x001fda0003fc4270 */
[----:B------:R-:W-:Y:S05]  /*1ec50*/  @P6 BRA `(.L_x_6963) ;  /* 0x0000000000906947 */ /* 0x000fea0003800000 */
.L_x_6967:
        /* <DEDUP_REMOVED lines=14> */
.L_x_6966:
[----:B------:R-:W-:Y:S05]  /*1ed40*/  BSYNC B0 ;  /* 0x0000000000007941 */ /* 0x000fea0003800000 */
.L_x_6965:
        /* <DEDUP_REMOVED lines=21> */
.L_x_6963:
        /* <DEDUP_REMOVED lines=21> */
.L_x_6968:
        /* <DEDUP_REMOVED lines=32> */
[----:B------:R-:W1:Y:S08]  /*1f1f0*/  I2F.RP R3, R8 ;  /* 0x0000000800037306 */ /* 0x000e700000209400 */
        /* <DEDUP_REMOVED lines=30> */
.L_x_6964:
[----:B------:R1:W-:Y:S01]  /*1f3e0*/  STL [R1+0x10], R0 ;  /* 0x0000100001007387 */ /* 0x0003e20000100800 */
[----:B------:R-:W-:Y:S01]  /*1f3f0*/  ULDC UR44, c[0x0][0xc3c] ;  /* 0x00030f00002c7ab9 */ /* 0x000fe20000000800 */
[----:B------:R-:W-:Y:S02]  /*1f400*/  UMOV UR36, URZ ;  /* 0x0000003f00247c82 */ /* 0x000fe40008000000 */
[----:B------:R1:W-:Y:S03]  /*1f410*/  STL [R1+0x14], RZ ;  /* 0x000014ff01007387 */ /* 0x0003e60000100800 */
.L_x_6969:
        /* <DEDUP_REMOVED lines=15> */
.L_x_6962:
[----:B------:R-:W-:Y:S02]  /*1f510*/  ULDC UR4, c[0x0][0xc3c] ;  /* 0x00030f0000047ab9 */ /* 0x000fe40000000800 */
[----:B------:R-:W-:-:S06]  /*1f520*/  UISETP.GE.AND UP0, UPT, UR44, UR4, UPT ;  /* 0x000000042c00728c */ /* 0x000fcc000bf06270 */
[----:B------:R-:W-:-:S13]  /*1f530*/  PLOP3.LUT P0, PT, PT, PT, UP0, 0x80, 0x0 ;  /* 0x000000000000781c */ /* 0x000fda0003f0f008 */
[----:B------:R-:W-:Y:S05]  /*1f540*/  @!P0 BRA `(.L_x_6970) ;  /* 0xffffffb400208947 */ /* 0x000fea000383ffff */
.L_x_6897:
[----:B------:R-:W3:Y:S01]  /*1f550*/  LDL.LU R0, [R1+0x30] ;  /* 0x0000300001007983 */ /* 0x000ee20000300800 */
[----:B------:R-:W-:Y:S01]  /*1f560*/  BSSY B0, `(.L_x_6971) ;  /* 0x000000b000007945 */ /* 0x000fe20003800000 */
[----:B0-2---:R-:W0:Y:S01]  /*1f570*/  S2R R5, SR_CgaCtaId ;  /* 0x0000000000057919 */ /* 0x005e220000008800 */
        /* <DEDUP_REMOVED lines=9> */
.L_x_7019:
[----:B------:R-:W-:Y:S05]  /*1f610*/  BSYNC B0 ;  /* 0x0000000000007941 */ /* 0x000fea0003800000 */
.L_x_6971:
[----:B------:R-:W-:-:S03]  /*1f620*/  UMOV UR4, 0xffffffff ;  /* 0xffffffff00047882 */ /* 0x000fc60000000000 */
[----:B------:R-:W-:Y:S05]  /*1f630*/  BRA.DIV UR4, `(.L_x_6973) ;  /* 0x0000001604307947 */ /* 0x000fea000b800000 */
[----:B------:R-:W1:Y:S02]  /*1f640*/  S2R R2, SR_TID.X ;  /* 0x0000000000027919 */ /* 0x000e640000002100 */
[----:B-1----:R-:W-:-:S04]  /*1f650*/  SHF.R.U32.HI R2, RZ, 0x5, R2 ;  /* 0x00000005ff027819 */ /* 0x002fc80000011602 */
[----:B------:R-:W-:-:S05]  /*1f660*/  LOP3.LUT R2, R2, 0x3, RZ, 0xc0, !PT ;  /* 0x0000000302027812 */ /* 0x000fca00078ec0ff */
[----:B------:R1:W2:Y:S02]  /*1f670*/  SHFL.IDX PT, R14, R2, RZ, 0x1f ;  /* 0x00001fff020e7589 */ /* 0x0002a400000e0000 */
.L_x_7022:
[----:B--2---:R-:W-:Y:S01]  /*1f680*/  ISETP.NE.AND P0, PT, R14, RZ, PT ;  /* 0x000000ff0e00720c */ /* 0x004fe20003f05270 */
[----:B------:R-:W-:-:S12]  /*1f690*/  BSSY B0, `(.L_x_6974) ;  /* 0x000002e000007945 */ /* 0x000fd80003800000 */
[----:B------:R-:W-:Y:S05]  /*1f6a0*/  @P0 BRA `(.L_x_6975) ;  /* 0x0000000000b00947 */ /* 0x000fea0003800000 */
[----:B------:R-:W-:-:S03]  /*1f6b0*/  UMOV UR4, 0xffffffff ;  /* 0xffffffff00047882 */ /* 0x000fc60000000000 */
[----:B------:R-:W-:Y:S05]  /*1f6c0*/  BRA.DIV UR4, `(.L_x_6976) ;  /* 0x0000001604407947 */ /* 0x000fea000b800000 */
[----:B------:R-:W-:-:S13]  /*1f6d0*/  ELECT P6, URZ, PT ;  /* 0x00000000003f782f */ /* 0x000fda00038c0000 */
.L_x_7025:
[----:B------:R-:W-:Y:S05]  /*1f6e0*/  @!P6 BRA `(.L_x_6975) ;  /* 0x0000000000a0e947 */ /* 0x000fea0003800000 */
[----:B------:R-:W-:-:S06]  /*1f6f0*/  ULOP3.LUT UR4, UR38, 0x2, URZ, 0xfc, !UPT ;  /* 0x0000000226047892 */ /* 0x000fcc000f8efc3f */
[----:B-1----:R-:W-:-:S05]  /*1f700*/  IMAD.U32 R2, RZ, RZ, UR4 ;  /* 0x00000004ff027e24 */ /* 0x002fca000f8e00ff */
[----:B------:R-:W-:-:S13]  /*1f710*/  ISETP.NE.AND P0, PT, R2, 0x3, PT ;  /* 0x000000030200780c */ /* 0x000fda0003f05270 */
[----:B------:R-:W-:Y:S05]  /*1f720*/  @!P0 BRA `(.L_x_6977) ;  /* 0x0000000000048947 */ /* 0x000fea0003800000 */
[----:B------:R-:W-:Y:S01]  /*1f730*/  BPT.TRAP 0x1 ;  /* 0x000000040000795c */ /* 0x000fe20000300000 */
.L_x_6977:
        /* <DEDUP_REMOVED lines=14> */
.L_x_7026:
[----:B------:R-:W1:Y:S02]  /*1f820*/  SYNCS.PHASECHK.TRANS64.TRYWAIT P1, [R7+URZ], R2 ;  /* 0x00000002070075a7 */ /* 0x000e64000802017f */
[----:B-1----:R-:W-:Y:S05]  /*1f830*/  @!P1 BRA `(.L_x_6979) ;  /* 0x0000001400189947 */ /* 0x002fea0003800000 */
.L_x_7027:
[----:B------:R-:W-:Y:S05]  /*1f840*/  @!P0 BRA `(.L_x_6980) ;  /* 0x0000000000048947 */ /* 0x000fea0003800000 */
[----:B------:R-:W-:Y:S01]  /*1f850*/  BPT.TRAP 0x1 ;  /* 0x000000040000795c */ /* 0x000fe20000300000 */
.L_x_6980:
[----:B------:R-:W2:Y:S02]  /*1f860*/  LDL.LU R4, [R1+0x4] ;  /* 0x0000040001047983 */ /* 0x000ea40000300800 */
[----:B--2---:R-:W-:-:S04]  /*1f870*/  IMAD R4, R4, 0x8, R0 ;  /* 0x0000000804047824 */ /* 0x004fc800078e0200 */
[----:B------:R-:W2:Y:S02]  /*1f880*/  SYNCS.PHASECHK.TRANS64.TRYWAIT P1, [R4+URZ+0x2e860], R5 ;  /* 0x02e86005040075a7 */ /* 0x000ea4000802017f */
[----:B--2---:R-:W-:Y:S05]  /*1f890*/  @!P1 BRA `(.L_x_6981) ;  /* 0x0000001400149947 */ /* 0x004fea0003800000 */
.L_x_7028:
[----:B------:R-:W-:Y:S05]  /*1f8a0*/  @!P0 BRA `(.L_x_6982) ;  /* 0x0000000000048947 */ /* 0x000fea0003800000 */
[----:B------:R-:W-:Y:S01]  /*1f8b0*/  BPT.TRAP 0x1 ;  /* 0x000000040000795c */ /* 0x000fe20000300000 */
.L_x_6982:
[----:B------:R-:W-:-:S04]  /*1f8c0*/  IMAD R3, R3, 0x8, R0 ;  /* 0x0000000803037824 */ /* 0x000fc800078e0200 */
[----:B------:R-:W3:Y:S02]  /*1f8d0*/  SYNCS.PHASECHK.TRANS64.TRYWAIT P1, [R3+URZ+0x2e860], R2 ;  /* 0x02e86002030075a7 */ /* 0x000ee4000802017f */
[----:B---3--:R-:W-:Y:S05]  /*1f8e0*/  @!P1 BRA `(.L_x_6983) ;  /* 0x0000001400149947 */ /* 0x008fea0003800000 */
.L_x_7029:
[----:B------:R-:W-:Y:S05]  /*1f8f0*/  @!P0 BRA `(.L_x_6984) ;  /* 0x0000000000048947 */ /* 0x000fea0003800000 */
[----:B------:R-:W-:Y:S01]  /*1f900*/  BPT.TRAP 0x1 ;  /* 0x000000040000795c */ /* 0x000fe20000300000 */
.L_x_6984:
[----:B------:R-:W4:Y:S02]  /*1f910*/  SYNCS.PHASECHK.TRANS64.TRYWAIT P0, [R4+URZ+0x2e880], R5 ;  /* 0x02e88005040075a7 */ /* 0x000f24000800017f */
[----:B----4-:R-:W-:Y:S05]  /*1f920*/  @!P0 BRA `(.L_x_6985) ;  /* 0x0000001400188947 */ /* 0x010fea0003800000 */
.L_x_6986:
[----:B------:R0:W0:Y:S02]  /*1f930*/  SYNCS.PHASECHK.TRANS64.TRYWAIT P0, [R3+URZ+0x2e880], R2 ;  /* 0x02e88002030075a7 */ /* 0x000024000800017f */
[----:B0-----:R-:W-:Y:S05]  /*1f940*/  @!P0 NANOSLEEP.SYNCS 0x989680 ;  /* 0x009896800000895d */ /* 0x001fea0003900000 */
[----:B------:R-:W0:Y:S02]  /*1f950*/  @!P0 SYNCS.PHASECHK.TRANS64 P0, [R3+URZ+0x2e880], R2 ;  /* 0x02e88002030085a7 */ /* 0x000e24000800007f */
[----:B0-----:R-:W-:Y:S05]  /*1f960*/  @!P0 BRA `(.L_x_6986) ;  /* 0xfffffffc00f08947 */ /* 0x001fea000383ffff */
.L_x_6975:
[----:B------:R-:W-:Y:S05]  /*1f970*/  BSYNC B0 ;  /* 0x0000000000007941 */ /* 0x000fea0003800000 */
.L_x_6974:
[----:B------:R-:W-:Y:S05]  /*1f980*/  EXIT ;  /* 0x000000000000794d */ /* 0x000fea0003800000 */
.L_x_6795:
[----:B0-----:R-:W-:-:S04]  /*1f990*/  IMAD.U32 R3, RZ, RZ, UR41 ;  /* 0x00000029ff037e24 */ /* 0x001fc8000f8e00ff */
[----:B------:R0:W1:Y:S03]  /*1f9a0*/  SYNCS.PHASECHK.TRANS64.TRYWAIT P1, [R3+URZ+0x2e800], R0 ;  /* 0x02e80000030075a7 */ /* 0x000066000802017f */
[----:B-1----:R-:W-:Y:S05]  /*1f9b0*/  @!P1 NANOSLEEP.SYNCS 0x989680 ;  /* 0x009896800000995d */ /* 0x002fea0003900000 */
[----:B------:R-:W1:Y:S02]  /*1f9c0*/  @!P1 SYNCS.PHASECHK.TRANS64 P1, [R3+URZ+0x2e800], R0 ;  /* 0x02e80000030095a7 */ /* 0x000e64000802007f */
[----:B-1----:R-:W-:Y:S05]  /*1f9d0*/  @!P1 BRA `(.L_x_6795) ;  /* 0xfffffffc00ec9947 */ /* 0x002fea000383ffff */
[----:B------:R-:W-:Y:S05]  /*1f9e0*/  BRA `(.L_x_6987) ;  /* 0xfffffe2400247947 */ /* 0x000fea000383ffff */
.L_x_6799:
[----:B-1----:R1:W2:Y:S02]  /*1f9f0*/  SYNCS.PHASECHK.TRANS64.TRYWAIT P1, [R5+URZ+0x2e830], R0 ;  /* 0x02e83000050075a7 */ /* 0x0022a4000802017f */
[----:B--2---:R-:W-:Y:S05]  /*1fa00*/  @!P1 NANOSLEEP.SYNCS 0x989680 ;  /* 0x009896800000995d */ /* 0x004fea0003900000 */
[----:B------:R-:W2:Y:S02]  /*1fa10*/  @!P1 SYNCS.PHASECHK.TRANS64 P1, [R5+URZ+0x2e830], R0 ;  /* 0x02e83000050095a7 */ /* 0x000ea4000802007f */
[----:B--2---:R-:W-:Y:S05]  /*1fa20*/  @!P1 BRA `(.L_x_6799) ;  /* 0xfffffffc00f09947 */ /* 0x004fea000383ffff */
[----:B------:R-:W-:Y:S05]  /*1fa30*/  BRA `(.L_x_6798) ;  /* 0xfffffe2400407947 */ /* 0x000fea000383ffff */
.L_x_6815:
[----:B-1----:R-:W-:-:S04]  /*1fa40*/  IMAD.U32 R9, RZ, RZ, UR6 ;  /* 0x00000006ff097e24 */ /* 0x002fc8000f8e00ff */
[----:B------:R1:W2:Y:S03]  /*1fa50*/  SYNCS.PHASECHK.TRANS64.TRYWAIT P1, [R9+URZ+0x2e830], R8 ;  /* 0x02e83008090075a7 */ /* 0x0002a6000802017f */
[----:B--2---:R-:W-:Y:S05]  /*1fa60*/  @!P1 NANOSLEEP.SYNCS 0x989680 ;  /* 0x009896800000995d */ /* 0x004fea0003900000 */
[----:B------:R-:W2:Y:S02]  /*1fa70*/  @!P1 SYNCS.PHASECHK.TRANS64 P1, [R9+URZ+0x2e830], R8 ;  /* 0x02e83008090095a7 */ /* 0x000ea4000802007f */
[----:B--2---:R-:W-:Y:S05]  /*1fa80*/  @!P1 BRA `(.L_x_6815) ;  /* 0xfffffffc00ec9947 */ /* 0x004fea000383ffff */
[----:B------:R-:W-:Y:S05]  /*1fa90*/  BRA `(.L_x_6812) ;  /* 0xfffffe7800847947 */ /* 0x000fea000383ffff */
.L_x_6819:
[----:B-1----:R-:W-:-:S04]  /*1faa0*/  IMAD.U32 R9, RZ, RZ, UR6 ;  /* 0x00000006ff097e24 */ /* 0x002fc8000f8e00ff */
[----:B------:R1:W2:Y:S03]  /*1fab0*/  SYNCS.PHASECHK.TRANS64.TRYWAIT P1, [R9+URZ+0x2e850], R8 ;  /* 0x02e85008090075a7 */ /* 0x0002a6000802017f */
[----:B--2---:R-:W-:Y:S05]  /*1fac0*/  @!P1 NANOSLEEP.SYNCS 0x989680 ;  /* 0x009896800000995d */ /* 0x004fea0003900000 */
[----:B------:R-:W2:Y:S02]  /*1fad0*/  @!P1 SYNCS.PHASECHK.TRANS64 P1, [R9+URZ+0x2e850], R8 ;  /* 0x02e85008090095a7 */ /* 0x000ea4000802007f */
[----:B--2---:R-:W-:Y:S05]  /*1fae0*/  @!P1 BRA `(.L_x_6819) ;  /* 0xfffffffc00ec9947 */ /* 0x004fea000383ffff */
[----:B------:R-:W-:Y:S05]  /*1faf0*/  BRA `(.L_x_6816) ;  /* 0xfffffe8400747947 */ /* 0x000fea000383ffff */
.L_x_6837:
[----:B-1----:R-:W-:-:S04]  /*1fb00*/  IMAD.U32 R3, RZ, RZ, UR6 ;  /* 0x00000006ff037e24 */ /* 0x002fc8000f8e00ff */
[----:B------:R1:W2:Y:S03]  /*1fb10*/  SYNCS.PHASECHK.TRANS64.TRYWAIT P1, [R3+URZ+0x2e830], R0 ;  /* 0x02e83000030075a7 */ /* 0x0002a6000802017f */
[----:B--2---:R-:W-:Y:S05]  /*1fb20*/  @!P1 NANOSLEEP.SYNCS 0x989680 ;  /* 0x009896800000995d */ /* 0x004fea0003900000 */
[----:B------:R-:W2:Y:S02]  /*1fb30*/  @!P1 SYNCS.PHASECHK.TRANS64 P1, [R3+URZ+0x2e830], R0 ;  /* 0x02e83000030095a7 */ /* 0x000ea4000802007f */
[----:B--2---:R-:W-:Y:S05]  /*1fb40*/  @!P1 BRA `(.L_x_6837) ;  /* 0xfffffffc00ec9947 */ /* 0x004fea000383ffff */
[----:B------:R-:W-:Y:S05]  /*1fb50*/  BRA `(.L_x_6834) ;  /* 0xfffffed800387947 */ /* 0x000fea000383ffff */
.L_x_6841:
[----:B-1----:R-:W-:-:S04]  /*1fb60*/  IMAD.U32 R3, RZ, RZ, UR6 ;  /* 0x00000006ff037e24 */ /* 0x002fc8000f8e00ff */
[----:B------:R1:W2:Y:S03]  /*1fb70*/  SYNCS.PHASECHK.TRANS64.TRYWAIT P1, [R3+URZ+0x2e850], R0 ;  /* 0x02e85000030075a7 */ /* 0x0002a6000802017f */
[----:B--2---:R-:W-:Y:S05]  /*1fb80*/  @!P1 NANOSLEEP.SYNCS 0x989680 ;  /* 0x009896800000995d */ /* 0x004fea0003900000 */
[----:B------:R-:W2:Y:S02]  /*1fb90*/  @!P1 SYNCS.PHASECHK.TRANS64 P1, [R3+URZ+0x2e850], R0 ;  /* 0x02e85000030095a7 */ /* 0x000ea4000802007f */
[----:B--2---:R-:W-:Y:S05]  /*1fba0*/  @!P1 BRA `(.L_x_6841) ;  /* 0xfffffffc00ec9947 */ /* 0x004fea000383ffff */
[----:B------:R-:W-:Y:S05]  /*1fbb0*/  BRA `(.L_x_6838) ;  /* 0xfffffee400347947 */ /* 0x000fea000383ffff */
.L_x_6848:
[----:B-1----:R-:W-:-:S04]  /*1fbc0*/  IMAD.U32 R3, RZ, RZ, UR6 ;  /* 0x00000006ff037e24 */ /* 0x002fc8000f8e00ff */
[----:B------:R1:W2:Y:S03]  /*1fbd0*/  SYNCS.PHASECHK.TRANS64.TRYWAIT P1, [R3+URZ+0x2e830], R0 ;  /* 0x02e83000030075a7 */ /* 0x0002a6000802017f */
[----:B--2---:R-:W-:Y:S05]  /*1fbe0*/  @!P1 NANOSLEEP.SYNCS 0x989680 ;  /* 0x009896800000995d */ /* 0x004fea0003900000 */
[----:B------:R-:W2:Y:S02]  /*1fbf0*/  @!P1 SYNCS.PHASECHK.TRANS64 P1, [R3+URZ+0x2e830], R0 ;  /* 0x02e83000030095a7 */ /* 0x000ea4000802007f */
[----:B--2---:R-:W-:Y:S05]  /*1fc00*/  @!P1 BRA `(.L_x_6848) ;  /* 0xfffffffc00ec9947 */ /* 0x004fea000383ffff */
[----:B------:R-:W-:Y:S05]  /*1fc10*/  BRA `(.L_x_6845) ;  /* 0xffffff0c00b47947 */ /* 0x000fea000383ffff */
.L_x_6852:
[----:B-1----:R-:W-:-:S04]  /*1fc20*/  IMAD.U32 R3, RZ, RZ, UR6 ;  /* 0x00000006ff037e24 */ /* 0x002fc8000f8e00ff */
[----:B------:R1:W2:Y:S03]  /*1fc30*/  SYNCS.PHASECHK.TRANS64.TRYWAIT P1, [R3+URZ+0x2e850], R0 ;  /* 0x02e85000030075a7 */ /* 0x0002a6000802017f */
[----:B--2---:R-:W-:Y:S05]  /*1fc40*/  @!P1 NANOSLEEP.SYNCS 0x989680 ;  /* 0x009896800000995d */ /* 0x004fea0003900000 */
[----:B------:R-:W2:Y:S02]  /*1fc50*/  @!P1 SYNCS.PHASECHK.TRANS64 P1, [R3+URZ+0x2e850], R0 ;  /* 0x02e85000030095a7 */ /* 0x000ea4000802007f */
[----:B--2---:R-:W-:Y:S05]  /*1fc60*/  @!P1 BRA `(.L_x_6852) ;  /* 0xfffffffc00ec9947 */ /* 0x004fea000383ffff */
[----:B------:R-:W-:Y:S05]  /*1fc70*/  BRA `(.L_x_6849) ;  /* 0xffffff1800b07947 */ /* 0x000fea000383ffff */
.L_x_6866:
[----:B-1----:R-:W-:-:S04]  /*1fc80*/  IMAD.U32 R7, RZ, RZ, UR4 ;  /* 0x00000004ff077e24 */ /* 0x002fc8000f8e00ff */
[----:B------:R1:W2:Y:S03]  /*1fc90*/  SYNCS.PHASECHK.TRANS64.TRYWAIT P1, [R7+URZ+0x2e850], R4 ;  /* 0x02e85004070075a7 */ /* 0x0002a6000802017f */
[----:B--2---:R-:W-:Y:S05]  /*1fca0*/  @!P1 NANOSLEEP.SYNCS 0x989680 ;  /* 0x009896800000995d */ /* 0x004fea0003900000 */
[----:B------:R-:W2:Y:S02]  /*1fcb0*/  @!P1 SYNCS.PHASECHK.TRANS64 P1, [R7+URZ+0x2e850], R4 ;  /* 0x02e85004070095a7 */ /* 0x000ea4000802007f */
[----:B--2---:R-:W-:Y:S05]  /*1fcc0*/  @!P1 BRA `(.L_x_6866) ;  /* 0xfffffffc00ec9947 */ /* 0x004fea000383ffff */
[----:B------:R-:W-:Y:S05]  /*1fcd0*/  BRA `(.L_x_6865) ;  /* 0xffffff6800987947 */ /* 0x000fea000383ffff */
.L_x_6918:
[----:B------:R-:W-:Y:S02]  /*1fce0*/  IMAD.MOV.U32 R13, RZ, RZ, R0 ;  /* 0x000000ffff0d7224 */ /* 0x000fe400078e0000 */
[----:B------:R-:W-:Y:S02]  /*1fcf0*/  IMAD.MOV.U32 R12, RZ, RZ, RZ ;  /* 0x000000ffff0c7224 */ /* 0x000fe400078e00ff */
[----:B------:R-:W-:Y:S02]  /*1fd00*/  IMAD.MOV.U32 R11, RZ, RZ, 0x1f ;  /* 0x0000001fff0b7424 */ /* 0x000fe400078e00ff */
[----:B------:R-:W-:-:S07]  /*1fd10*/  IMAD.MOV.U32 R15, RZ, RZ, -0x1 ;  /* 0xffffffffff0f7424 */ /* 0x000fce00078e00ff */
[----:B0-----:R-:W-:Y:S05]  /*1fd20*/  WARPSYNC.COLLECTIVE R15, `(.L_x_6988) ;  /* 0x000000000f087348 */ /* 0x001fea0003c00000 */
[----:B------:R1:W2:Y:S02]  /*1fd30*/  SHFL.IDX P6, R14, R13, R12, R11 ;  /* 0x0000000c0d0e7389 */ /* 0x0002a400000c000b */
[----:B012---:R-:W-:Y:S01]  /*1fd40*/  ENDCOLLECTIVE ;  /* 0x000000000000791b */ /* 0x007fe20003800000 */
.L_x_6988:
[----:B------:R-:W-:Y:S05]  /*1fd50*/  BRA `(.L_x_6989) ;  /* 0xffffffbc00b47947 */ /* 0x000fea000383ffff */
.L_x_6920:
[----:B------:R-:W-:Y:S01]  /*1fd60*/  BSSY B0, `(.L_x_6990) ;  /* 0x0000006000007945 */ /* 0x000fe20003800000 */
[----:B------:R-:W-:-:S07]  /*1fd70*/  IMAD.MOV.U32 R15, RZ, RZ, -0x1 ;  /* 0xffffffffff0f7424 */ /* 0x000fce00078e00ff */
[----:B0-----:R-:W-:Y:S05]  /*1fd80*/  WARPSYNC.COLLECTIVE R15, `(.L_x_6991) ;  /* 0x000000000f0c7348 */ /* 0x001fea0003c00000 */
[----:B------:R-:W-:Y:S02]  /*1fd90*/  ELECT P6, UR62, PT ;  /* 0x00000000003e782f */ /* 0x000fe400038c0000 */
[----:B------:R-:W-:Y:S01]  /*1fda0*/  MOV R14, UR62 ;  /* 0x0000003e000e7c02 */ /* 0x000fe20008000f00 */
[----:B0-----:R-:W-:Y:S10]  /*1fdb0*/  ENDCOLLECTIVE ;  /* 0x000000000000791b */ /* 0x001ff40003800000 */
.L_x_6991:
[----:B------:R-:W-:Y:S05]  /*1fdc0*/  BSYNC B0 ;  /* 0x0000000000007941 */ /* 0x000fea0003800000 */
.L_x_6990:
[----:B------:R-:W-:Y:S05]  /*1fdd0*/  BRA `(.L_x_6992) ;  /* 0xffffffbc00bc7947 */ /* 0x000fea000383ffff */
.L_x_6922:
[----:B0-----:R0:W1:Y:S02]  /*1fde0*/  SYNCS.PHASECHK.TRANS64.TRYWAIT P0, [R4+URZ+0x2e880], R3 ;  /* 0x02e88003040075a7 */ /* 0x001064000800017f */
[----:B-1----:R-:W-:Y:S05]  /*1fdf0*/  @!P0 NANOSLEEP.SYNCS 0x989680 ;  /* 0x009896800000895d */ /* 0x002fea0003900000 */
[----:B------:R-:W1:Y:S02]  /*1fe00*/  @!P0 SYNCS.PHASECHK.TRANS64 P0, [R4+URZ+0x2e880], R3 ;  /* 0x02e88003040085a7 */ /* 0x000e64000800007f */
[----:B-1----:R-:W-:Y:S05]  /*1fe10*/  @!P0 BRA `(.L_x_6922) ;  /* 0xfffffffc00f08947 */ /* 0x002fea000383ffff */
[----:B------:R-:W-:Y:S05]  /*1fe20*/  BRA `(.L_x_6993) ;  /* 0xffffffc000207947 */ /* 0x000fea000383ffff */
.L_x_6924:
[----:B-1----:R1:W2:Y:S02]  /*1fe30*/  SYNCS.PHASECHK.TRANS64.TRYWAIT P0, [R4+URZ+0x2e840], R3 ;  /* 0x02e84003040075a7 */ /* 0x0022a4000800017f */
[----:B--2---:R-:W-:Y:S05]  /*1fe40*/  @!P0 NANOSLEEP.SYNCS 0x989680 ;  /* 0x009896800000895d */ /* 0x004fea0003900000 */
[----:B------:R-:W2:Y:S02]  /*1fe50*/  @!P0 SYNCS.PHASECHK.TRANS64 P0, [R4+URZ+0x2e840], R3 ;  /* 0x02e84003040085a7 */ /* 0x000ea4000800007f */
[----:B--2---:R-:W-:Y:S05]  /*1fe60*/  @!P0 BRA `(.L_x_6924) ;  /* 0xfffffffc00f08947 */ /* 0x004fea000383ffff */
[----:B------:R-:W-:Y:S05]  /*1fe70*/  BRA `(.L_x_6994) ;  /* 0xffffffc000747947 */ /* 0x000fea000383ffff */
.L_x_6928:
[----:B------:R-:W-:Y:S01]  /*1fe80*/  IMAD.MOV.U32 R13, RZ, RZ, R2 ;  /* 0x000000ffff0d7224 */ /* 0x000fe200078e0002 */
[----:B------:R-:W-:Y:S01]  /*1fe90*/  LOP3.LUT R7, R7, 0x7f, RZ, 0xc0, !PT ;  /* 0x0000007f07077812 */ /* 0x000fe200078ec0ff */
[----:B------:R-:W-:Y:S02]  /*1fea0*/  IMAD.MOV.U32 R12, RZ, RZ, RZ ;  /* 0x000000ffff0c7224 */ /* 0x000fe400078e00ff */
[----:B------:R-:W-:Y:S01]  /*1feb0*/  IMAD.MOV.U32 R11, RZ, RZ, 0x181f ;  /* 0x0000181fff0b7424 */ /* 0x000fe200078e00ff */
[----:B------:R-:W-:Y:S01]  /*1fec0*/  SHF.R.U32.HI R5, RZ, 0x3, R7 ;  /* 0x00000003ff057819 */ /* 0x000fe20000011607 */
[----:B------:R-:W-:Y:S02]  /*1fed0*/  IMAD.MOV.U32 R15, RZ, RZ, -0x1 ;  /* 0xffffffffff0f7424 */ /* 0x000fe400078e00ff */
[----:B------:R-:W-:Y:S02]  /*1fee0*/  IMAD R3, R8, UR42, RZ ;  /* 0x0000002a08037c24 */ /* 0x000fe4000f8e02ff */
[----:B------:R-:W-:-:S07]  /*1fef0*/  IMAD.IADD R4, R5, 0x1, R19 ;  /* 0x0000000105047824 */ /* 0x000fce00078e0213 */
[----:B-----5:R-:W-:Y:S05]  /*1ff00*/  WARPSYNC.COLLECTIVE R15, `(.L_x_6995) ;  /* 0x000000000f087348 */ /* 0x020fea0003c00000 */
[----:B------:R0:W1:Y:S02]  /*1ff10*/  SHFL.IDX P6, R14, R13, R12, R11 ;  /* 0x0000000c0d0e7389 */ /* 0x00006400000c000b */
[----:B01---5:R-:W-:Y:S01]  /*1ff20*/  ENDCOLLECTIVE ;  /* 0x000000000000791b */ /* 0x023fe20003800000 */
.L_x_6995:
[C---:B------:R-:W-:Y:S01]  /*1ff30*/  VIADD R5, R4.reuse, 0x10 ;  /* 0x0000001004057836 */ /* 0x040fe20000000000 */
[----:B------:R-:W-:-:S04]  /*1ff40*/  ISETP.GE.AND P1, PT, R4, R3, PT ;  /* 0x000000030400720c */ /* 0x000fc80003f26270 */
[----:B------:R-:W-:Y:S01]  /*1ff50*/  ISETP.GE.AND P2, PT, R5, R3, PT ;  /* 0x000000030500720c */ /* 0x000fe20003f46270 */
[----:B------:R-:W-:Y:S02]  /*1ff60*/  IMAD.MOV.U32 R13, RZ, RZ, R0 ;  /* 0x000000ffff0d7224 */ /* 0x000fe400078e0000 */
[----:B------:R-:W-:-:S10]  /*1ff70*/  IMAD.MOV.U32 R6, RZ, RZ, R14 ;  /* 0x000000ffff067224 */ /* 0x000fd400078e000e */
[----:B------:R-:W-:Y:S05]  /*1ff80*/  WARPSYNC.COLLECTIVE R15, `(.L_x_6996) ;  /* 0x000000000f087348 */ /* 0x000fea0003c00000 */
[----:B------:R0:W1:Y:S02]  /*1ff90*/  SHFL.IDX P6, R14, R13, R12, R11 ;  /* 0x0000000c0d0e7389 */ /* 0x00006400000c000b */
[----:B01----:R-:W-:Y:S01]  /*1ffa0*/  ENDCOLLECTIVE ;  /* 0x000000000000791b */ /* 0x003fe20003800000 */
.L_x_6996:
[----:B------:R-:W-:Y:S02]  /*1ffb0*/  IMAD.MOV.U32 R13, RZ, RZ, R2 ;  /* 0x000000ffff0d7224 */ /* 0x000fe400078e0002 */
[----:B------:R-:W-:Y:S02]  /*1ffc0*/  IMAD.MOV.U32 R12, RZ, RZ, 0x1 ;  /* 0x00000001ff0c7424 */ /* 0x000fe400078e00ff */
[----:B------:R-:W-:-:S07]  /*1ffd0*/  IMAD.MOV.U32 R7, RZ, RZ, R14 ;  /* 0x000000ffff077224 */ /* 0x000fce00078e000e */
[----:B------:R-:W-:Y:S05]  /*1ffe0*/  WARPSYNC.COLLECTIVE R15, `(.L_x_6997) ;  /* 0x000000000f087348 */ /* 0x000fea0003c00000 */
[----:B------:R0:W1:Y:S02]  /*1fff0*/  SHFL.IDX P6, R14, R13, R12, R11 ;  /* 0x0000000c0d0e7389 */ /* 0x00006400000c000b */
[----:B01----:R-:W-:Y:S01]  /*20000*/  ENDCOLLECTIVE ;  /* 0x000000000000791b */ /* 0x003fe20003800000 */
.L_x_6997:
        /* <DEDUP_REMOVED lines=10> */
.L_x_6998:
[----:B------:R-:W-:Y:S01]  /*200b0*/  @!PT LDS RZ, [RZ] ;  /* 0x00000000fffff984 */ /* 0x000fe20000000800 */
[----:B------:R-:W-:Y:S01]  /*200c0*/  @!PT LDS RZ, [RZ] ;  /* 0x00000000fffff984 */ /* 0x000fe20000000800 */
[----:B------:R-:W-:Y:S01]  /*200d0*/  @!PT LDS RZ, [RZ] ;  /* 0x00000000fffff984 */ /* 0x000fe20000000800 */
[----:B------:R0:W-:Y:S01]  /*200e0*/  @!P1 LDGSTS.E.BYPASS.LTC128B.128 [R9+0x1c400], desc[UR50][R6.64], !P0 ;  /* 0x1c40000006099fae */ /* 0x0001e2000c101d72 */
[----:B------:R-:W-:Y:S02]  /*200f0*/  IMAD.MOV.U32 R13, RZ, RZ, R2 ;  /* 0x000000ffff0d7224 */ /* 0x000fe400078e0002 */
[----:B------:R-:W-:Y:S02]  /*20100*/  IMAD.MOV.U32 R12, RZ, RZ, 0x2 ;  /* 0x00000002ff0c7424 */ /* 0x000fe400078e00ff */
[----:B------:R-:W-:-:S07]  /*20110*/  IMAD.MOV.U32 R5, RZ, RZ, R14 ;  /* 0x000000ffff057224 */ /* 0x000fce00078e000e */
[----:B0-----:R-:W-:Y:S05]  /*20120*/  WARPSYNC.COLLECTIVE R15, `(.L_x_6999) ;  /* 0x000000000f087348 */ /* 0x001fea0003c00000 */
[----:B------:R1:W2:Y:S02]  /*20130*/  SHFL.IDX P6, R14, R13, R12, R11 ;  /* 0x0000000c0d0e7389 */ /* 0x0002a400000c000b */
[----:B012---:R-:W-:Y:S01]  /*20140*/  ENDCOLLECTIVE ;  /* 0x000000000000791b */ /* 0x007fe20003800000 */
.L_x_6999:
        /* <DEDUP_REMOVED lines=16> */
.L_x_7000:
[----:B------:R-:W-:Y:S02]  /*20250*/  IMAD.MOV.U32 R13, RZ, RZ, R2 ;  /* 0x000000ffff0d7224 */ /* 0x000fe400078e0002 */
[----:B------:R-:W-:Y:S02]  /*20260*/  IMAD.MOV.U32 R12, RZ, RZ, 0x3 ;  /* 0x00000003ff0c7424 */ /* 0x000fe400078e00ff */
[----:B------:R-:W-:-:S07]  /*20270*/  IMAD.MOV.U32 R6, RZ, RZ, R14 ;  /* 0x000000ffff067224 */ /* 0x000fce00078e000e */
[----:B------:R-:W-:Y:S05]  /*20280*/  WARPSYNC.COLLECTIVE R15, `(.L_x_7001) ;  /* 0x000000000f087348 */ /* 0x000fea0003c00000 */
[----:B------:R0:W1:Y:S02]  /*20290*/  SHFL.IDX P6, R14, R13, R12, R11 ;  /* 0x0000000c0d0e7389 */ /* 0x00006400000c000b */
[----:B01----:R-:W-:Y:S01]  /*202a0*/  ENDCOLLECTIVE ;  /* 0x000000000000791b */ /* 0x003fe20003800000 */
.L_x_7001:
        /* <DEDUP_REMOVED lines=14> */
.L_x_7002:
[----:B------:R-:W-:Y:S02]  /*20390*/  IMAD.MOV.U32 R13, RZ, RZ, R2 ;  /* 0x000000ffff0d7224 */ /* 0x000fe400078e0002 */
[----:B------:R-:W-:Y:S02]  /*203a0*/  IMAD.MOV.U32 R12, RZ, RZ, 0x4 ;  /* 0x00000004ff0c7424 */ /* 0x000fe400078e00ff */
[----:B------:R-:W-:-:S07]  /*203b0*/  IMAD.MOV.U32 R6, RZ, RZ, R14 ;  /* 0x000000ffff067224 */ /* 0x000fce00078e000e */
[----:B------:R-:W-:Y:S05]  /*203c0*/  WARPSYNC.COLLECTIVE R15, `(.L_x_7003) ;  /* 0x000000000f087348 */ /* 0x000fea0003c00000 */
[----:B------:R0:W1:Y:S02]  /*203d0*/  SHFL.IDX P6, R14, R13, R12, R11 ;  /* 0x0000000c0d0e7389 */ /* 0x00006400000c000b */
[----:B01----:R-:W-:Y:S01]  /*203e0*/  ENDCOLLECTIVE ;  /* 0x000000000000791b */ /* 0x003fe20003800000 */
.L_x_7003:
        /* <DEDUP_REMOVED lines=14> */
.L_x_7004:
[----:B------:R-:W-:Y:S02]  /*204d0*/  IMAD.MOV.U32 R13, RZ, RZ, R2 ;  /* 0x000000ffff0d7224 */ /* 0x000fe400078e0002 */
[----:B------:R-:W-:Y:S02]  /*204e0*/  IMAD.MOV.U32 R12, RZ, RZ, 0x5 ;  /* 0x00000005ff0c7424 */ /* 0x000fe400078e00ff */
[----:B------:R-:W-:-:S07]  /*204f0*/  IMAD.MOV.U32 R6, RZ, RZ, R14 ;  /* 0x000000ffff067224 */ /* 0x000fce00078e000e */
[----:B------:R-:W-:Y:S05]  /*20500*/  WARPSYNC.COLLECTIVE R15, `(.L_x_7005) ;  /* 0x000000000f087348 */ /* 0x000fea0003c00000 */
[----:B------:R0:W1:Y:S02]  /*20510*/  SHFL.IDX P6, R14, R13, R12, R11 ;  /* 0x0000000c0d0e7389 */ /* 0x00006400000c000b */
[----:B01----:R-:W-:Y:S01]  /*20520*/  ENDCOLLECTIVE ;  /* 0x000000000000791b */ /* 0x003fe20003800000 */
.L_x_7005:
        /* <DEDUP_REMOVED lines=14> */
.L_x_7006:
[----:B------:R-:W-:Y:S02]  /*20610*/  IMAD.MOV.U32 R13, RZ, RZ, R2 ;  /* 0x000000ffff0d7224 */ /* 0x000fe400078e0002 */
[----:B------:R-:W-:Y:S02]  /*20620*/  IMAD.MOV.U32 R12, RZ, RZ, 0x6 ;  /* 0x00000006ff0c7424 */ /* 0x000fe400078e00ff */
[----:B------:R-:W-:-:S07]  /*20630*/  IMAD.MOV.U32 R6, RZ, RZ, R14 ;  /* 0x000000ffff067224 */ /* 0x000fce00078e000e */
[----:B------:R-:W-:Y:S05]  /*20640*/  WARPSYNC.COLLECTIVE R15, `(.L_x_7007) ;  /* 0x000000000f087348 */ /* 0x000fea0003c00000 */
[----:B------:R0:W1:Y:S02]  /*20650*/  SHFL.IDX P6, R14, R13, R12, R11 ;  /* 0x0000000c0d0e7389 */ /* 0x00006400000c000b */
[----:B01----:R-:W-:Y:S01]  /*20660*/  ENDCOLLECTIVE ;  /* 0x000000000000791b */ /* 0x003fe20003800000 */
.L_x_7007:
        /* <DEDUP_REMOVED lines=13> */
.L_x_7008:
[----:B------:R-:W-:Y:S02]  /*20740*/  IMAD.MOV.U32 R13, RZ, RZ, R2 ;  /* 0x000000ffff0d7224 */ /* 0x000fe400078e0002 */
[----:B------:R-:W-:Y:S02]  /*20750*/  IMAD.MOV.U32 R12, RZ, RZ, 0x7 ;  /* 0x00000007ff0c7424 */ /* 0x000fe400078e00ff */
[----:B------:R-:W-:-:S07]  /*20760*/  IMAD.MOV.U32 R6, RZ, RZ, R14 ;  /* 0x000000ffff067224 */ /* 0x000fce00078e000e */
[----:B------:R-:W-:Y:S05]  /*20770*/  WARPSYNC.COLLECTIVE R15, `(.L_x_7009) ;  /* 0x000000000f087348 */ /* 0x000fea0003c00000 */
[----:B------:R0:W1:Y:S02]  /*20780*/  SHFL.IDX P6, R14, R13, R12, R11 ;  /* 0x0000000c0d0e7389 */ /* 0x00006400000c000b */
[----:B01----:R-:W-:Y:S01]  /*20790*/  ENDCOLLECTIVE ;  /* 0x000000000000791b */ /* 0x003fe20003800000 */
.L_x_7009:
        /* <DEDUP_REMOVED lines=12> */
.L_x_7010:
[----:B------:R-:W-:Y:S01]  /*20860*/  IMAD.MOV.U32 R0, RZ, RZ, R14 ;  /* 0x000000ffff007224 */ /* 0x000fe200078e000e */
[----:B------:R-:W-:Y:S06]  /*20870*/  BRA `(.L_x_7011) ;  /* 0xffffffc000c47947 */ /* 0x000fec000383ffff */
.L_x_6931:
[----:B0-----:R0:W1:Y:S02]  /*20880*/  SYNCS.PHASECHK.TRANS64.TRYWAIT P0, [R18+URZ+0x2e820], R0 ;  /* 0x02e82000120075a7 */ /* 0x001064000800017f */
[----:B-1----:R-:W-:Y:S05]  /*20890*/  @!P0 NANOSLEEP.SYNCS 0x989680 ;  /* 0x009896800000895d */ /* 0x002fea0003900000 */
[----:B------:R-:W1:Y:S02]  /*208a0*/  @!P0 SYNCS.PHASECHK.TRANS64 P0, [R18+URZ+0x2e820], R0 ;  /* 0x02e82000120085a7 */ /* 0x000e64000800007f */
[----:B-1----:R-:W-:Y:S05]  /*208b0*/  @!P0 BRA `(.L_x_6931) ;  /* 0xfffffffc00f08947 */ /* 0x002fea000383ffff */
[----:B------:R-:W-:Y:S05]  /*208c0*/  BRA `(.L_x_7012) ;  /* 0xffffffc400207947 */ /* 0x000fea000383ffff */
.L_x_6937:
[----:B--2---:R2:W3:Y:S02]  /*208d0*/  SYNCS.PHASECHK.TRANS64.TRYWAIT P0, [R4+URZ+0x2e880], R3 ;  /* 0x02e88003040075a7 */ /* 0x0044e4000800017f */
[----:B---3--:R-:W-:Y:S05]  /*208e0*/  @!P0 NANOSLEEP.SYNCS 0x989680 ;  /* 0x009896800000895d */ /* 0x008fea0003900000 */
[----:B------:R-:W3:Y:S02]  /*208f0*/  @!P0 SYNCS.PHASECHK.TRANS64 P0, [R4+URZ+0x2e880], R3 ;  /* 0x02e88003040085a7 */ /* 0x000ee4000800007f */
[----:B---3--:R-:W-:Y:S05]  /*20900*/  @!P0 BRA `(.L_x_6937) ;  /* 0xfffffffc00f08947 */ /* 0x008fea000383ffff */
[----:B------:R-:W-:Y:S05]  /*20910*/  BRA `(.L_x_7013) ;  /* 0xffffffc400d87947 */ /* 0x000fea000383ffff */
.L_x_6942:
[----:B-1----:R1:W3:Y:S02]  /*20920*/  SYNCS.PHASECHK.TRANS64.TRYWAIT P0, [R4+URZ+0x2e840], R3 ;  /* 0x02e84003040075a7 */ /* 0x0022e4000800017f */
[----:B---3--:R-:W-:Y:S05]  /*20930*/  @!P0 NANOSLEEP.SYNCS 0x989680 ;  /* 0x009896800000895d */ /* 0x008fea0003900000 */
[----:B------:R-:W3:Y:S02]  /*20940*/  @!P0 SYNCS.PHASECHK.TRANS64 P0, [R4+URZ+0x2e840], R3 ;  /* 0x02e84003040085a7 */ /* 0x000ee4000800007f */
[----:B---3--:R-:W-:Y:S05]  /*20950*/  @!P0 BRA `(.L_x_6942) ;  /* 0xfffffffc00f08947 */ /* 0x008fea000383ffff */
[----:B------:R-:W-:Y:S05]  /*20960*/  BRA `(.L_x_7014) ;  /* 0xffffffc800587947 */ /* 0x000fea000383ffff */
.L_x_6948:
[----:B--2---:R2:W3:Y:S02]  /*20970*/  SYNCS.PHASECHK.TRANS64.TRYWAIT P0, [R20+URZ+0x2e870], R2 ;  /* 0x02e87002140075a7 */ /* 0x0044e4000800017f */
[----:B---3--:R-:W-:Y:S05]  /*20980*/  @!P0 NANOSLEEP.SYNCS 0x989680 ;  /* 0x009896800000895d */ /* 0x008fea0003900000 */
[----:B------:R-:W3:Y:S02]  /*20990*/  @!P0 SYNCS.PHASECHK.TRANS64 P0, [R20+URZ+0x2e870], R2 ;  /* 0x02e87002140085a7 */ /* 0x000ee4000800007f */
[----:B---3--:R-:W-:Y:S05]  /*209a0*/  @!P0 BRA `(.L_x_6948) ;  /* 0xfffffffc00f08947 */ /* 0x008fea000383ffff */
[----:B------:R-:W-:Y:S05]  /*209b0*/  BRA `(.L_x_7015) ;  /* 0xffffffc800f47947 */ /* 0x000fea000383ffff */
.L_x_6950:
[----:B--2---:R2:W3:Y:S02]  /*209c0*/  SYNCS.PHASECHK.TRANS64.TRYWAIT P0, [R20+URZ+0x2e860], R3 ;  /* 0x02e86003140075a7 */ /* 0x0044e4000800017f */
[----:B---3--:R-:W-:Y:S05]  /*209d0*/  @!P0 NANOSLEEP.SYNCS 0x989680 ;  /* 0x009896800000895d */ /* 0x008fea0003900000 */
[----:B------:R-:W3:Y:S02]  /*209e0*/  @!P0 SYNCS.PHASECHK.TRANS64 P0, [R20+URZ+0x2e860], R3 ;  /* 0x02e86003140085a7 */ /* 0x000ee4000800007f */
[----:B---3--:R-:W-:Y:S05]  /*209f0*/  @!P0 BRA `(.L_x_6950) ;  /* 0xfffffffc00f08947 */ /* 0x008fea000383ffff */
[----:B------:R-:W-:Y:S05]  /*20a00*/  BRA `(.L_x_7016) ;  /* 0xffffffc800fc7947 */ /* 0x000fea000383ffff */
.L_x_6957:
[----:B0-----:R0:W1:Y:S02]  /*20a10*/  SYNCS.PHASECHK.TRANS64.TRYWAIT P1, [R17+URZ+0x2e870], R0 ;  /* 0x02e87000110075a7 */ /* 0x001064000802017f */
[----:B-1----:R-:W-:Y:S05]  /*20a20*/  @!P1 NANOSLEEP.SYNCS 0x989680 ;  /* 0x009896800000995d */ /* 0x002fea0003900000 */
[----:B------:R-:W1:Y:S02]  /*20a30*/  @!P1 SYNCS.PHASECHK.TRANS64 P1, [R17+URZ+0x2e870], R0 ;  /* 0x02e87000110095a7 */ /* 0x000e64000802007f */
[----:B-1----:R-:W-:Y:S05]  /*20a40*/  @!P1 BRA `(.L_x_6957) ;  /* 0xfffffffc00f09947 */ /* 0x002fea000383ffff */
[----:B------:R-:W-:Y:S05]  /*20a50*/  BRA `(.L_x_7017) ;  /* 0xffffffd400a87947 */ /* 0x000fea000383ffff */
.L_x_6959:
[----:B0-----:R0:W1:Y:S02]  /*20a60*/  SYNCS.PHASECHK.TRANS64.TRYWAIT P1, [R17+URZ+0x2e860], R0 ;  /* 0x02e86000110075a7 */ /* 0x001064000802017f */
[----:B-1----:R-:W-:Y:S05]  /*20a70*/  @!P1 NANOSLEEP.SYNCS 0x989680 ;  /* 0x009896800000995d */ /* 0x002fea0003900000 */
[----:B------:R-:W1:Y:S02]  /*20a80*/  @!P1 SYNCS.PHASECHK.TRANS64 P1, [R17+URZ+0x2e860], R0 ;  /* 0x02e86000110095a7 */ /* 0x000e64000802007f */
[----:B-1----:R-:W-:Y:S05]  /*20a90*/  @!P1 BRA `(.L_x_6959) ;  /* 0xfffffffc00f09947 */ /* 0x002fea000383ffff */
[----:B------:R-:W-:Y:S05]  /*20aa0*/  BRA `(.L_x_7018) ;  /* 0xffffffd400b07947 */ /* 0x000fea000383ffff */
.L_x_6972:
[----:B0-----:R0:W1:Y:S02]  /*20ab0*/  SYNCS.PHASECHK.TRANS64.TRYWAIT P0, [R0+URZ+0x2e820], R3 ;  /* 0x02e82003000075a7 */ /* 0x001064000800017f */
[----:B-1----:R-:W-:Y:S05]  /*20ac0*/  @!P0 NANOSLEEP.SYNCS 0x989680 ;  /* 0x009896800000895d */ /* 0x002fea0003900000 */
[----:B------:R-:W1:Y:S02]  /*20ad0*/  @!P0 SYNCS.PHASECHK.TRANS64 P0, [R0+URZ+0x2e820], R3 ;  /* 0x02e82003000085a7 */ /* 0x000e64000800007f */
[----:B-1----:R-:W-:Y:S05]  /*20ae0*/  @!P0 BRA `(.L_x_6972) ;  /* 0xfffffffc00f08947 */ /* 0x002fea000383ffff */
[----:B------:R-:W-:Y:S05]  /*20af0*/  BRA `(.L_x_7019) ;  /* 0xffffffe800c47947 */ /* 0x000fea000383ffff */
.L_x_6973:
        /* <DEDUP_REMOVED lines=11> */
.L_x_7021:
[----:B------:R-:W-:Y:S05]  /*20bb0*/  BSYNC B0 ;  /* 0x0000000000007941 */ /* 0x000fea0003800000 */
.L_x_7020:
[----:B------:R-:W-:Y:S05]  /*20bc0*/  BRA `(.L_x_7022) ;  /* 0xffffffe800ac7947 */ /* 0x000fea000383ffff */
.L_x_6976:
[----:B------:R-:W-:Y:S01]  /*20bd0*/  BSSY B1, `(.L_x_7023) ;  /* 0x0000006000017945 */ /* 0x000fe20003800000 */
[----:B------:R-:W-:-:S07]  /*20be0*/  IMAD.MOV.U32 R15, RZ, RZ, -0x1 ;  /* 0xffffffffff0f7424 */ /* 0x000fce00078e00ff */
[----:B01----:R-:W-:Y:S05]  /*20bf0*/  WARPSYNC.COLLECTIVE R15, `(.L_x_7024) ;  /* 0x000000000f0c7348 */ /* 0x003fea0003c00000 */
[----:B------:R-:W-:Y:S02]  /*20c00*/  ELECT P6, UR62, PT ;  /* 0x00000000003e782f */ /* 0x000fe400038c0000 */
[----:B------:R-:W-:Y:S01]  /*20c10*/  MOV R14, UR62 ;  /* 0x0000003e000e7c02 */ /* 0x000fe20008000f00 */
[----:B01----:R-:W-:Y:S10]  /*20c20*/  ENDCOLLECTIVE ;  /* 0x000000000000791b */ /* 0x003ff40003800000 */
.L_x_7024:
[----:B------:R-:W-:Y:S05]  /*20c30*/  BSYNC B1 ;  /* 0x0000000000017941 */ /* 0x000fea0003800000 */
.L_x_7023:
[----:B------:R-:W-:Y:S05]  /*20c40*/  BRA `(.L_x_7025) ;  /* 0xffffffe800a47947 */ /* 0x000fea000383ffff */
.L_x_6978:
[----:B0-----:R0:W1:Y:S02]  /*20c50*/  SYNCS.PHASECHK.TRANS64.TRYWAIT P1, [R6+URZ], R5 ;  /* 0x00000005060075a7 */ /* 0x001064000802017f */
[----:B-1----:R-:W-:Y:S05]  /*20c60*/  @!P1 NANOSLEEP.SYNCS 0x989680 ;  /* 0x009896800000995d */ /* 0x002fea0003900000 */
[----:B------:R-:W1:Y:S02]  /*20c70*/  @!P1 SYNCS.PHASECHK.TRANS64 P1, [R6+URZ], R5 ;  /* 0x00000005060095a7 */ /* 0x000e64000802007f */
[----:B-1----:R-:W-:Y:S05]  /*20c80*/  @!P1 BRA `(.L_x_6978) ;  /* 0xfffffffc00f09947 */ /* 0x002fea000383ffff */
[----:B------:R-:W-:Y:S05]  /*20c90*/  BRA `(.L_x_7026) ;  /* 0xffffffe800e07947 */ /* 0x000fea000383ffff */
.L_x_6979:
[----:B-1----:R1:W2:Y:S02]  /*20ca0*/  SYNCS.PHASECHK.TRANS64.TRYWAIT P1, [R7+URZ], R2 ;  /* 0x00000002070075a7 */ /* 0x0022a4000802017f */
[----:B--2---:R-:W-:Y:S05]  /*20cb0*/  @!P1 NANOSLEEP.SYNCS 0x989680 ;  /* 0x009896800000995d */ /* 0x004fea0003900000 */
[----:B------:R-:W2:Y:S02]  /*20cc0*/  @!P1 SYNCS.PHASECHK.TRANS64 P1, [R7+URZ], R2 ;  /* 0x00000002070095a7 */ /* 0x000ea4000802007f */
[----:B--2---:R-:W-:Y:S05]  /*20cd0*/  @!P1 BRA `(.L_x_6979) ;  /* 0xfffffffc00f09947 */ /* 0x004fea000383ffff */
[----:B------:R-:W-:Y:S05]  /*20ce0*/  BRA `(.L_x_7027) ;  /* 0xffffffe800d47947 */ /* 0x000fea000383ffff */
.L_x_6981:
[----:B--2---:R2:W3:Y:S02]  /*20cf0*/  SYNCS.PHASECHK.TRANS64.TRYWAIT P1, [R4+URZ+0x2e860], R5 ;  /* 0x02e86005040075a7 */ /* 0x0044e4000802017f */
[----:B---3--:R-:W-:Y:S05]  /*20d00*/  @!P1 NANOSLEEP.SYNCS 0x989680 ;  /* 0x009896800000995d */ /* 0x008fea0003900000 */
[----:B------:R-:W3:Y:S02]  /*20d10*/  @!P1 SYNCS.PHASECHK.TRANS64 P1, [R4+URZ+0x2e860], R5 ;  /* 0x02e86005040095a7 */ /* 0x000ee4000802007f */
[----:B---3--:R-:W-:Y:S05]  /*20d20*/  @!P1 BRA `(.L_x_6981) ;  /* 0xfffffffc00f09947 */ /* 0x008fea000383ffff */
[----:B------:R-:W-:Y:S05]  /*20d30*/  BRA `(.L_x_7028) ;  /* 0xffffffe800d87947 */ /* 0x000fea000383ffff */
.L_x_6983:
[----:B---3--:R3:W4:Y:S02]  /*20d40*/  SYNCS.PHASECHK.TRANS64.TRYWAIT P1, [R3+URZ+0x2e860], R2 ;  /* 0x02e86002030075a7 */ /* 0x008724000802017f */
[----:B----4-:R-:W-:Y:S05]  /*20d50*/  @!P1 NANOSLEEP.SYNCS 0x989680 ;  /* 0x009896800000995d */ /* 0x010fea0003900000 */
[----:B------:R-:W4:Y:S02]  /*20d60*/  @!P1 SYNCS.PHASECHK.TRANS64 P1, [R3+URZ+0x2e860], R2 ;  /* 0x02e86002030095a7 */ /* 0x000f24000802007f */
[----:B----4-:R-:W-:Y:S05]  /*20d70*/  @!P1 BRA `(.L_x_6983) ;  /* 0xfffffffc00f09947 */ /* 0x010fea000383ffff */
[----:B------:R-:W-:Y:S05]  /*20d80*/  BRA `(.L_x_7029) ;  /* 0xffffffe800d87947 */ /* 0x000fea000383ffff */
.L_x_6985:
[----:B----4-:R4:W0:Y:S02]  /*20d90*/  SYNCS.PHASECHK.TRANS64.TRYWAIT P0, [R4+URZ+0x2e880], R5 ;  /* 0x02e88005040075a7 */ /* 0x010824000800017f */
[----:B0-----:R-:W-:Y:S05]  /*20da0*/  @!P0 NANOSLEEP.SYNCS 0x989680 ;  /* 0x009896800000895d */ /* 0x001fea0003900000 */
[----:B------:R-:W0:Y:S02]  /*20db0*/  @!P0 SYNCS.PHASECHK.TRANS64 P0, [R4+URZ+0x2e880], R5 ;  /* 0x02e88005040085a7 */ /* 0x000e24000800007f */
[----:B0-----:R-:W-:Y:S05]  /*20dc0*/  @!P0 BRA `(.L_x_6985) ;  /* 0xfffffffc00f08947 */ /* 0x001fea000383ffff */
[----:B------:R-:W-:Y:S05]  /*20dd0*/  BRA `(.L_x_6986) ;  /* 0xffffffe800d47947 */ /* 0x000fea000383ffff */
.L_x_7030:
        /* <DEDUP_REMOVED lines=10> */
.L_x_12974:


//--------------------- .text._ZN7cutlass13device_kernelIN5flash11enable_sm90INS1_16FlashAttnFwdSm90INS1_25CollectiveMainloopFwdSm90ILi2EN4cute5tupleIJNS5_1CILi1EEES8_S8_EEENS6_IJNS7_ILi128EEENS7_ILi224EEESA_EEELi128ENS_12float_e4m3_tEfNS_4arch4Sm90ELb0ELb1ELb0ELb1ELb0ELb1ELb0ELb1ELb1ELb1ELb0ELb0EEENS1_21CollectiveEpilogueFwdINS6_IJSA_SA_SB_EEES9_NS_10bfloat16_tESF_Li256ELb1ELb1ELb0ELb1EEENS1_36VarlenDynamicPersistentTileSchedulerILi128ELi224ELi256ELi128ELb0ELb1ELb1ELb1ELb0ELb1EEEEEEEEEvNT_6ParamsE --------------------------
	.section	.text._ZN7cutlass13device_kernelIN5flash11enable_sm90INS1_16FlashAttnFwdSm90INS1_25CollectiveMainloopFwdSm90ILi2EN4cute5tupleIJNS5_1CILi1EEES8_S8_EEENS6_IJNS7_ILi128EEENS7_ILi224EEESA_EEELi128ENS_12float_e4m3_tEfNS_4arch4Sm90ELb0ELb1ELb0ELb1ELb0ELb1ELb0ELb1ELb1ELb1ELb0ELb0EEENS1_21CollectiveEpilogueFwdINS6_IJSA_SA_SB_EEES9_NS_10bfloat16_tESF_Li256ELb1ELb1ELb0ELb1EEENS1_36VarlenDynamicPersistentTileSchedulerILi128ELi224ELi256ELi128ELb0ELb1ELb1ELb1ELb0ELb1EEEEEEEEEvNT_6ParamsE,"ax",@progbits
	.align	128
.text._ZN7cutlass13device_kernelIN5flash11enable_sm90INS1_16FlashAttnFwdSm90INS1_25CollectiveMainloopFwdSm90ILi2EN4cute5tupleIJNS5_1CILi1EEES8_S8_EEENS6_IJNS7_ILi128EEENS7_ILi224EEESA_EEELi128ENS_12float_e4m3_tEfNS_4arch4Sm90ELb0ELb1ELb0ELb1ELb0ELb1ELb0ELb1ELb1ELb1ELb0ELb0EEENS1_21CollectiveEpilogueFwdINS6_IJSA_SA_SB_EEES9_NS_10bfloat16_tESF_Li256ELb1ELb1ELb0ELb1EEENS1_36VarlenDynamicPersistentTileSchedulerILi128ELi224ELi256ELi128ELb0ELb1ELb1ELb1ELb0ELb1EEEEEEEEEvNT_6ParamsE:
        .type           _ZN7cutlass13device_kernelIN5flash11enable_sm90INS1_16FlashAttnFwdSm90INS1_25CollectiveMainloopFwdSm90ILi2EN4cute5tupleIJNS5_1CILi1EEES8_S8_EEENS6_IJNS7_ILi128EEENS7_ILi224EEESA_EEELi128ENS_12float_e4m3_tEfNS_4arch4Sm90ELb0ELb1ELb0ELb1ELb0ELb1ELb0ELb1ELb1ELb1ELb0ELb0EEENS1_21CollectiveEpilogueFwdINS6_IJSA_SA_SB_EEES9_NS_10bfloat16_tESF_Li256ELb1ELb1ELb0ELb1EEENS1_36VarlenDynamicPersistentTileSchedulerILi128ELi224ELi256ELi128ELb0ELb1ELb1ELb1ELb0ELb1EEEEEEEEEvNT_6ParamsE,@function
        .size           _ZN7cutlass13device_kernelIN5flash11enable_sm90INS1_16FlashAttnFwdSm90INS1_25CollectiveMainloopFwdSm90ILi2EN4cute5tupleIJNS5_1CILi1EEES8_S8_EEENS6_IJNS7_ILi128EEENS7_ILi224EEESA_EEELi128ENS_12float_e4m3_tEfNS_4arch4Sm90ELb0ELb1ELb0ELb1ELb0ELb1ELb0ELb1ELb1ELb1ELb0ELb0EEENS1_21CollectiveEpilogueFwdINS6_IJSA_SA_SB_EEES9_NS_10bfloat16_tESF_Li256ELb1ELb1ELb0ELb1EEENS1_36VarlenDynamicPersistentTileSchedulerILi128ELi224ELi256ELi128ELb0ELb1ELb1ELb1ELb0ELb1EEEEEEEEEvNT_6ParamsE,(.L_x_12975 - _ZN7cutlass13device_kernelIN5flash11enable_sm90INS1_16FlashAttnFwdSm90INS1_25CollectiveMainloopFwdSm90ILi2EN4cute5tupleIJNS5_1CILi1EEES8_S8_EEENS6_IJNS7_ILi128EEENS7_ILi224EEESA_EEELi128ENS_12float_e4m3_tEfNS_4arch4Sm90ELb0ELb1ELb0ELb1ELb0ELb1ELb0ELb1ELb1ELb1ELb0ELb0EEENS1_21CollectiveEpilogueFwdINS6_IJSA_SA_SB_EEES9_NS_10bfloat16_tESF_Li256ELb1ELb1ELb0ELb1EEENS1_36VarlenDynamicPersistentTileSchedulerILi128ELi224ELi256ELi128ELb0ELb1ELb1ELb1ELb0ELb1EEEEEEEEEvNT_6ParamsE)
        .other          _ZN7cutlass13device_kernelIN5flash11enable_sm90INS1_16FlashAttnFwdSm90INS1_25CollectiveMainloopFwdSm90ILi2EN4cute5tupleIJNS5_1CILi1EEES8_S8_EEENS6_IJNS7_ILi128EEENS7_ILi224EEESA_EEELi128ENS_12float_e4m3_tEfNS_4arch4Sm90ELb0ELb1ELb0ELb1ELb0ELb1ELb0ELb1ELb1ELb1ELb0ELb0EEENS1_21CollectiveEpilogueFwdINS6_IJSA_SA_SB_EEES9_NS_10bfloat16_tESF_Li256ELb1ELb1ELb0ELb1EEENS1_36VarlenDynamicPersistentTileSchedulerILi128ELi224ELi256ELi128ELb0ELb1ELb1ELb1ELb0ELb1EEEEEEEEEvNT_6ParamsE,@"STO_CUDA_ENTRY STV_DEFAULT"
_ZN7cutlass13device_kernelIN5flash11enable_sm90INS1_16FlashAttnFwdSm90INS1_25CollectiveMainloopFwdSm90ILi2EN4cute5tupleIJNS5_1CILi1EEES8_S8_EEENS6_IJNS7_ILi128EEENS7_ILi224EEESA_EEELi128ENS_12float_e4m3_tEfNS_4arch4Sm90ELb0ELb1ELb0ELb1ELb0ELb1ELb0ELb1ELb1ELb1ELb0ELb0EEENS1_21CollectiveEpilogueFwdINS6_IJSA_SA_SB_EEES9_NS_10bfloat16_tESF_Li256ELb1ELb1ELb0ELb1EEENS1_36VarlenDynamicPersistentTileSchedulerILi128ELi224ELi256ELi128ELb0ELb1ELb1ELb1ELb0ELb1EEEEEEEEEvNT_6ParamsE:
        /* <DEDUP_REMOVED lines=24> */
.L_x_7032:
[----:B------:R-:W-:Y:S05]  /*0180*/  BSYNC B0 ;  /* 0x0000000000007941 */ /* 0x000fea0003800000 */
.L_x_7031:
        /* <DEDUP_REMOVED lines=41> */
.L_x_7033:
        /* <DEDUP_REMOVED lines=22> */
.L_x_7034:
        /* <DEDUP_REMOVED lines=18> */
.L_x_7035:
        /* <DEDUP_REMOVED lines=22> */
.L_x_7036:
        /* <DEDUP_REMOVED lines=22> */
.L_x_7037:
[----:B0-----:R-:W-:Y:S01]  /*0960*/  UMOV UR4, 0x1 ;  /* 0x0000000100047882 */ /* 0x001fe20000000000 */
[----:B------:R-:W-:Y:S01]  /*0970*/  PLOP3.LUT P0, PT, PT, PT, UP0, 0x80, 0x0 ;  /* 0x000000000000781c */ /* 0x000fe20003f0f008 */
[----:B------:R-:W-:Y:S01]  /*0980*/  USEL UR4, UR4, 0x2, !UP0 ;  /* 0x0000000204047887 */ /* 0x000fe2000c000000 */
[----:B------:R-:W-:Y:S01]  /*0990*/  NOP ;  /* 0x0000000000007918 */ /* 0x000fe20000000000 */
[----:B------:R-:W-:Y:S04]  /*09a0*/  BSSY B8, `(.L_x_7038) ;  /* 0x00033eb000087945 */ /* 0x000fe80003800000 */
[----:B------:R-:W-:-:S05]  /*09b0*/  IMAD.U32 R2, RZ, RZ, UR4 ;  /* 0x00000004ff027e24 */ /* 0x000fca000f8e00ff */
[----:B------:R0:W-:Y:S01]  /*09c0*/  STL [R1+0xa4], R2 ;  /* 0x0000a40201007387 */ /* 0x0001e20000100800 */
[----:B-12-4-:R-:W-:Y:S06]  /*09d0*/  BAR.SYNC.DEFER_BLOCKING 0x0 ;  /* 0x0000000000007b1d */ /* 0x016fec0000010000 */
[----:B------:R-:W-:Y:S05]  /*09e0*/  @!P0 BRA `(.L_x_7039) ;  /* 0x000002c4001c8947 */ /* 0x000fea0003800000 */
.L_x_7040:
[----:B------:R-:W-:-:S08]  /*09f0*/  NOP ;  /* 0x0000000000007918 */ /* 0x000fd00000000000 */
[----:B------:R-:W1:Y:S02]  /*0a00*/  USETMAXREG.TRY_ALLOC.CTAPOOL UP0, 0xf0 ;  /* 0x000000f0000079c8 */ /* 0x000e640008000600 */
[----:B-1----:R-:W-:-:S13]  /*0a10*/  PLOP3.LUT P0, PT, PT, PT, UP0, 0x80, 0x0 ;  /* 0x000000000000781c */ /* 0x002fda0003f0f008 */
[----:B------:R-:W-:Y:S05]  /*0a20*/  @!P0 BRA `(.L_x_7040) ;  /* 0xfffffffc00f08947 */ /* 0x000fea000383ffff */
[----:B------:R-:W1:Y:S01]  /*0a30*/  S2R R0, SR_TID.X ;  /* 0x0000000000007919 */ /* 0x000e620000002100 */
[----:B------:R-:W2:Y:S01]  /*0a40*/  S2UR UR5, SR_CgaCtaId ;  /* 0x00000000000579c3 */ /* 0x000ea20000008800 */
[----:B------:R-:W-:Y:S01]  /*0a50*/  UMOV UR4, 0x400 ;  /* 0x0000040000047882 */ /* 0x000fe20000000000 */
[----:B------:R-:W-:-:S06]  /*0a60*/  LOP3.LUT R16, R16, 0xffbfffff, RZ, 0xc0, !PT ;  /* 0xffbfffff10107812 */ /* 0x000fcc00078ec0ff */
        /* <DEDUP_REMOVED lines=8> */
[----:B------:R-:W-:Y:S01]  /*0af0*/  @P0 LOP3.LUT R16, R16, 0x400000, RZ, 0xfc, !PT ;  /* 0x0040000010100812 */ /* 0x000fe200078efcff */
[----:B------:R-:W-:Y:S08]  /*0b00*/  @!P0 BAR.ARV 0x9, 0x100 ;  /* 0x0244000000008b1d */ /* 0x000ff00000002000 */
[----:B------:R-:W-:Y:S06]  /*0b10*/  BAR.SYNC.DEFER_BLOCKING 0x5, 0x180 ;  /* 0x0146000000007b1d */ /* 0x000fec0000010000 */
[----:B------:R-:W1:Y:S02]  /*0b20*/  LDS.128 R12, [R17+0x2e8d0] ;  /* 0x02e8d000110c7984 */ /* 0x000e640000000c00 */
[----:B------:R-:W-:Y:S06]  /*0b30*/  BAR.ARV 0x4, 0x180 ;  /* 0x0106000000007b1d */ /* 0x000fec0000002000 */
[----:B-1----:R-:W-:-:S13]  /*0b40*/  ISETP.GE.AND P0, PT, R15, UR4, PT ;  /* 0x000000040f007c0c */ /* 0x002fda000bf06270 */
[----:B------:R-:W-:Y:S05]  /*0b50*/  @P0 BRA `(.L_x_7041) ;  /* 0x0000033c003c0947 */ /* 0x000fea0003800000 */
[----:B0-----:R-:W2:Y:S01]  /*0b60*/  LDL R2, [R1+0xa4] ;  /* 0x0000a40001027983 */ /* 0x001ea20000100800 */
[----:B------:R-:W-:Y:S02]  /*0b70*/  IMAD.MOV.U32 R22, RZ, RZ, RZ ;  /* 0x000000ffff167224 */ /* 0x000fe400078e00ff */
[----:B------:R-:W-:Y:S01]  /*0b80*/  IMAD.MOV.U32 R231, RZ, RZ, RZ ;  /* 0x000000ffffe77224 */ /* 0x000fe200078e00ff */
[----:B------:R-:W0:Y:S01]  /*0b90*/  S2R R0, SR_TID.X ;  /* 0x0000000000007919 */ /* 0x000e220000002100 */
[----:B------:R-:W-:Y:S02]  /*0ba0*/  IMAD.MOV.U32 R232, RZ, RZ, RZ ;  /* 0x000000ffffe87224 */ /* 0x000fe400078e00ff */
[----:B0-----:R-:W-:-:S05]  /*0bb0*/  VIADD R0, R0, 0xffffff80 ;  /* 0xffffff8000007836 */ /* 0x001fca0000000000 */
[----:B------:R-:W-:-:S04]  /*0bc0*/  SHF.R.S32.HI R3, RZ, 0x1f, R0 ;  /* 0x0000001fff037819 */ /* 0x000fc80000011400 */
[----:B------:R-:W-:-:S04]  /*0bd0*/  LEA.HI R4, R3, R0, RZ, 0x2 ;  /* 0x0000000003047211 */ /* 0x000fc800078f10ff */
[----:B------:R-:W-:Y:S02]  /*0be0*/  LOP3.LUT R7, R4, 0xfffffffc, RZ, 0xc0, !PT ;  /* 0xfffffffc04077812 */ /* 0x000fe400078ec0ff */
[--C-:B------:R-:W-:Y:S02]  /*0bf0*/  SHF.R.S32.HI R23, RZ, 0x2, R4.reuse ;  /* 0x00000002ff177819 */ /* 0x100fe40000011404 */
[----:B------:R-:W-:Y:S01]  /*0c00*/  SHF.R.S32.HI R4, RZ, 0x1f, R4 ;  /* 0x0000001fff047819 */ /* 0x000fe20000011404 */
[----:B------:R-:W-:-:S03]  /*0c10*/  IMAD.IADD R7, R0, 0x1, -R7 ;  /* 0x0000000100077824 */ /* 0x000fc600078e0a07 */
[----:B------:R-:W-:Y:S01]  /*0c20*/  LEA.HI R4, R4, R23, RZ, 0x3 ;  /* 0x0000001704047211 */ /* 0x000fe200078f18ff */
[C---:B------:R-:W-:Y:S02]  /*0c30*/  IMAD.SHL.U32 R18, R7.reuse, 0x10, RZ ;  /* 0x0000001007127824 */ /* 0x040fe400078e00ff */
[----:B------:R-:W-:Y:S01]  /*0c40*/  IMAD.SHL.U32 R228, R7, 0x8, RZ ;  /* 0x0000000807e47824 */ /* 0x000fe200078e00ff */
[----:B------:R-:W-:Y:S02]  /*0c50*/  LOP3.LUT R4, R4, 0xfffffff8, RZ, 0xc0, !PT ;  /* 0xfffffff804047812 */ /* 0x000fe400078ec0ff */
[----:B------:R-:W-:Y:S01]  /*0c60*/  SHF.R.S32.HI R19, RZ, 0x1f, R18 ;  /* 0x0000001fff137819 */ /* 0x000fe20000011412 */
[----:B------:R-:W-:Y:S02]  /*0c70*/  VIADD R233, R228, 0x20 ;  /* 0x00000020e4e97836 */ /* 0x000fe40000000000 */
[----:B------:R-:W-:Y:S01]  /*0c80*/  IMAD.IADD R230, R23, 0x1, -R4 ;  /* 0x0000000117e67824 */ /* 0x000fe200078e0a04 */
[----:B--2---:R-:W-:-:S02]  /*0c90*/  R2UR UR4, R2 ;  /* 0x00000000020472ca */ /* 0x004fc400000e0000 */
[----:B------:R-:W-:-:S04]  /*0ca0*/  LEA.HI R2, R3, R0, RZ, 0x7 ;  /* 0x0000000003027211 */ /* 0x000fc800078f38ff */
[----:B------:R-:W-:-:S05]  /*0cb0*/  LOP3.LUT R5, R2, 0xffffff80, RZ, 0xc0, !PT ;  /* 0xffffff8002057812 */ /* 0x000fca00078ec0ff */
[----:B------:R-:W-:Y:S01]  /*0cc0*/  IMAD.IADD R6, R0, 0x1, -R5 ;  /* 0x0000000100067824 */ /* 0x000fe200078e0a05 */
[----:B------:R-:W-:Y:S01]  /*0cd0*/  LEA.HI R0, R3, R0, RZ, 0x5 ;  /* 0x0000000003007211 */ /* 0x000fe200078f28ff */
[----:B------:R-:W-:-:S03]  /*0ce0*/  ULOP3.LUT UR4, UR4, 0x1, URZ, 0xfc, !UPT ;  /* 0x0000000104047892 */ /* 0x000fc6000f8efc3f */
[----:B------:R-:W-:Y:S01]  /*0cf0*/  SHF.R.S32.HI R9, RZ, 0x1f, R6 ;  /* 0x0000001fff097819 */ /* 0x000fe20000011406 */
[----:B------:R-:W-:-:S03]  /*0d00*/  IMAD.SHL.U32 R0, R0, 0x20, RZ ;  /* 0x0000002000007824 */ /* 0x000fc600078e00ff */
[CC--:B------:R-:W-:Y:S02]  /*0d10*/  LEA.HI R8, R9.reuse, R6.reuse, RZ, 0x2 ;  /* 0x0000000609087211 */ /* 0x0c0fe400078f10ff */
[----:B------:R-:W-:Y:S02]  /*0d20*/  LEA.HI R9, R9, R6, RZ, 0x5 ;  /* 0x0000000609097211 */ /* 0x000fe400078f28ff */
[--C-:B------:R-:W-:Y:S02]  /*0d30*/  SHF.R.S32.HI R10, RZ, 0x2, R8.reuse ;  /* 0x00000002ff0a7819 */ /* 0x100fe40000011408 */
[----:B------:R-:W-:Y:S02]  /*0d40*/  SHF.R.S32.HI R5, RZ, 0x1f, R8 ;  /* 0x0000001fff057819 */ /* 0x000fe40000011408 */
[----:B------:R-:W-:Y:S02]  /*0d50*/  SHF.R.S32.HI R9, RZ, 0x5, R9 ;  /* 0x00000005ff097819 */ /* 0x000fe40000011409 */
[----:B------:R-:W-:-:S02]  /*0d60*/  LEA.HI R11, R5, R10, RZ, 0x3 ;  /* 0x0000000a050b7211 */ /* 0x000fc400078f18ff */
[----:B------:R-:W-:Y:S02]  /*0d70*/  SHF.R.S32.HI R5, RZ, 0x7, R2 ;  /* 0x00000007ff057819 */ /* 0x000fe40000011402 */
[----:B------:R-:W-:Y:S02]  /*0d80*/  LOP3.LUT R11, R11, 0xfffffff8, RZ, 0xc0, !PT ;  /* 0xfffffff80b0b7812 */ /* 0x000fe400078ec0ff */
[----:B------:R-:W-:Y:S02]  /*0d90*/  LEA.HI R2, R2, R5, RZ, 0x1 ;  /* 0x0000000502027211 */ /* 0x000fe400078f08ff */
[----:B------:R-:W-:Y:S01]  /*0da0*/  LOP3.LUT R0, R0, 0xfffffc00, RZ, 0xc0, !PT ;  /* 0xfffffc0000007812 */ /* 0x000fe200078ec0ff */
[----:B------:R-:W-:Y:S01]  /*0db0*/  IMAD.IADD R10, R10, 0x1, -R11 ;  /* 0x000000010a0a7824 */ /* 0x000fe200078e0a0b */
[----:B------:R-:W-:Y:S02]  /*0dc0*/  LOP3.LUT R2, R2, 0x3fffffe, RZ, 0xc0, !PT ;  /* 0x03fffffe02027812 */ /* 0x000fe400078ec0ff */
[----:B------:R-:W-:Y:S01]  /*0dd0*/  LEA.HI R11, R7, R7, RZ, 0x1 ;  /* 0x00000007070b7211 */ /* 0x000fe200078f08ff */
[----:B------:R-:W-:-:S02]  /*0de0*/  IMAD R9, R9, 0x10, R10 ;  /* 0x0000001009097824 */ /* 0x000fc400078e020a */
[----:B------:R-:W-:Y:S01]  /*0df0*/  IMAD.IADD R2, R5, 0x1, -R2 ;  /* 0x0000000105027824 */ /* 0x000fe200078e0a02 */
[----:B------:R-:W-:Y:S02]  /*0e00*/  LOP3.LUT R12, R11, 0x1ffffffe, RZ, 0xc0, !PT ;  /* 0x1ffffffe0b0c7812 */ /* 0x000fe400078ec0ff */
[----:B------:R-:W-:Y:S01]  /*0e10*/  LOP3.LUT R11, R8, 0x7ffffffc, RZ, 0xc0, !PT ;  /* 0x7ffffffc080b7812 */ /* 0x000fe200078ec0ff */
[----:B------:R-:W-:Y:S02]  /*0e20*/  IMAD R2, R2, 0x40, R9 ;  /* 0x0000004002027824 */ /* 0x000fe400078e0209 */
[----:B------:R-:W-:Y:S02]  /*0e30*/  IMAD.IADD R5, R7, 0x1, -R12 ;  /* 0x0000000107057824 */ /* 0x000fe400078e0a0c */
[----:B------:R-:W-:Y:S02]  /*0e40*/  IMAD.IADD R3, R6, 0x1, -R11 ;  /* 0x0000000106037824 */ /* 0x000fe400078e0a0b */
[----:B------:R-:W-:-:S02]  /*0e50*/  IMAD R2, R5, 0x8, R2 ;  /* 0x0000000805027824 */ /* 0x000fc400078e0202 */
[C---:B------:R-:W-:Y:S01]  /*0e60*/  VIADD R9, R23.reuse, 0x40 ;  /* 0x0000004017097836 */ /* 0x040fe20000000000 */
[----:B------:R0:W-:Y:S01]  /*0e70*/  STL [R1+0x6c], R3 ;  /* 0x00006c0301007387 */ /* 0x0001e20000100800 */
[C---:B------:R-:W-:Y:S02]  /*0e80*/  VIADD R8, R23.reuse, 0x80 ;  /* 0x0000008017087836 */ /* 0x040fe40000000000 */
[----:B------:R-:W-:Y:S01]  /*0e90*/  VIADD R6, R23, 0xc0 ;  /* 0x000000c017067836 */ /* 0x000fe20000000000 */
[----:B------:R-:W-:Y:S04]  /*0ea0*/  STL [R1+0x74], R13 ;  /* 0x0000740d01007387 */ /* 0x000fe80000100800 */
[----:B------:R1:W-:Y:S01]  /*0eb0*/  STL [R1+0x80], R2 ;  /* 0x0000800201007387 */ /* 0x0003e20000100800 */
[----:B------:R-:W-:-:S02]  /*0ec0*/  SHF.R.S32.HI R5, RZ, 0x1f, R6 ;  /* 0x0000001fff057819 */ /* 0x000fc40000011406 */
[----:B0-----:R-:W-:Y:S01]  /*0ed0*/  SHF.R.S32.HI R3, RZ, 0x1f, R8 ;  /* 0x0000001fff037819 */ /* 0x001fe20000011408 */
[----:B------:R-:W-:Y:S01]  /*0ee0*/  STL [R1+0x78], R14 ;  /* 0x0000780e01007387 */ /* 0x000fe20000100800 */
[----:B------:R-:W-:Y:S02]  /*0ef0*/  LEA.HI R5, R5, R6, RZ, 0x3 ;  /* 0x0000000605057211 */ /* 0x000fe400078f18ff */
[----:B------:R-:W-:Y:S01]  /*0f00*/  LEA.HI R3, R3, R8, RZ, 0x3 ;  /* 0x0000000803037211 */ /* 0x000fe200078f18ff */
[----:B------:R-:W-:Y:S01]  /*0f10*/  STL [R1+0x7c], R15 ;  /* 0x00007c0f01007387 */ /* 0x000fe20000100800 */
[----:B-1----:R-:W-:Y:S01]  /*0f20*/  IMAD.U32 R2, RZ, RZ, UR4 ;  /* 0x00000004ff027e24 */ /* 0x002fe2000f8e00ff */
[----:B------:R-:W-:Y:S02]  /*0f30*/  UMOV UR4, URZ ;  /* 0x0000003f00047c82 */ /* 0x000fe40008000000 */
[----:B------:R-:W-:Y:S01]  /*0f40*/  STL [R1+0x50], RZ ;  /* 0x000050ff01007387 */ /* 0x000fe20000100800 */
[----:B------:R-:W-:-:S02]  /*0f50*/  IMAD.SHL.U32 R3, R3, 0x80, RZ ;  /* 0x0000008003037824 */ /* 0x000fc400078e00ff */
[----:B------:R-:W-:Y:S01]  /*0f60*/  IMAD.SHL.U32 R5, R5, 0x80, RZ ;  /* 0x0000008005057824 */ /* 0x000fe200078e00ff */
[----:B------:R0:W-:Y:S04]  /*0f70*/  STL [R1+0x68], R2 ;  /* 0x0000680201007387 */ /* 0x0001e80000100800 */
[----:B------:R1:W-:Y:S01]  /*0f80*/  STL [R1+0x84], R0 ;  /* 0x0000840001007387 */ /* 0x0003e20000100800 */
[----:B0-----:R-:W-:Y:S02]  /*0f90*/  SHF.R.S32.HI R2, RZ, 0x1f, R9 ;  /* 0x0000001fff027819 */ /* 0x001fe40000011409 */
[----:B-1----:R-:W-:Y:S01]  /*0fa0*/  SHF.R.S32.HI R0, RZ, 0x1f, R23 ;  /* 0x0000001fff007819 */ /* 0x002fe20000011417 */
[----:B------:R-:W-:Y:S01]  /*0fb0*/  IMAD.SHL.U32 R0, R9, 0x80, RZ ;  /* 0x0000008009007824 */ /* 0x000fe200078e00ff */
[----:B------:R-:W-:-:S04]  /*0fc0*/  LEA.HI R2, R2, R9, RZ, 0x3 ;  /* 0x0000000902027211 */ /* 0x000fc800078f18ff */
[----:B------:R-:W-:Y:S01]  /*0fd0*/  LOP3.LUT R0, R0, 0x380, RZ, 0xc0, !PT ;  /* 0x0000038000007812 */ /* 0x000fe200078ec0ff */
[----:B------:R-:W-:-:S03]  /*0fe0*/  IMAD.SHL.U32 R2, R2, 0x80, RZ ;  /* 0x0000008002027824 */ /* 0x000fc600078e00ff */
[----:B------:R-:W-:Y:S02]  /*0ff0*/  SHF.R.U32.HI R4, RZ, 0x3, R0 ;  /* 0x00000003ff047819 */ /* 0x000fe40000011600 */
[----:B------:R-:W-:Y:S02]  /*1000*/  LOP3.LUT R0, R0, 0x70, R18, 0xf8, !PT ;  /* 0x0000007000007812 */ /* 0x000fe400078ef812 */
[----:B------:R-:W-:-:S04]  /*1010*/  LOP3.LUT R2, R2, 0xfffffc00, RZ, 0xc0, !PT ;  /* 0xfffffc0002027812 */ /* 0x000fc800078ec0ff */
[----:B------:R-:W-:Y:S01]  /*1020*/  LOP3.LUT R0, R2, R0, R4, 0xf6, !PT ;  /* 0x0000000002007212 */ /* 0x000fe200078ef604 */
[----:B------:R0:W-:Y:S01]  /*1030*/  STL [R1+0x88], R2 ;  /* 0x0000880201007387 */ /* 0x0001e20000100800 */
[----:B------:R-:W-:Y:S02]  /*1040*/  LOP3.LUT R4, R3, 0xfffffc00, RZ, 0xc0, !PT ;  /* 0xfffffc0003047812 */ /* 0x000fe400078ec0ff */
[----:B------:R-:W-:-:S03]  /*1050*/  LOP3.LUT R3, R5, 0xfffffc00, RZ, 0xc0, !PT ;  /* 0xfffffc0005037812 */ /* 0x000fc600078ec0ff */
[----:B------:R1:W-:Y:S01]  /*1060*/  STL [R1+0x90], R4 ;  /* 0x0000900401007387 */ /* 0x0003e20000100800 */
[----:B0-----:R-:W-:-:S03]  /*1070*/  IMAD.IADD R2, R17, 0x1, R0 ;  /* 0x0000000111027824 */ /* 0x001fc600078e0200 */
[----:B------:R1:W-:Y:S01]  /*1080*/  STL [R1+0x8c], R3 ;  /* 0x00008c0301007387 */ /* 0x0003e20000100800 */
[----:B------:R-:W-:-:S03]  /*1090*/  IMAD.U32 R0, RZ, RZ, UR4 ;  /* 0x00000004ff007e24 */ /* 0x000fc6000f8e00ff */
[----:B------:R1:W-:Y:S04]  /*10a0*/  STL [R1+0xa0], R2 ;  /* 0x0000a00201007387 */ /* 0x0003e80000100800 */
[----:B------:R1:W-:Y:S02]  /*10b0*/  STL [R1+0x9c], R0 ;  /* 0x00009c0001007387 */ /* 0x0003e40000100800 */
.L_x_7287:
[----:B--2---:R-:W2:Y:S01]  /*10c0*/  LDL R28, [R1+0x7c] ;  /* 0x00007c00011c7983 */ /* 0x004ea20000100800 */
[----:B------:R-:W-:Y:S05]  /*10d0*/  YIELD ;  /* 0x0000000000007946 */ /* 0x000fea0003800000 */
[----:B------:R-:W-:Y:S01]  /*10e0*/  ULDC.64 UR4, c[0x0][0xa28] ;  /* 0x00028a0000047ab9 */ /* 0x000fe20000000a00 */
[----:B-1-3--:R-:W2:Y:S01]  /*10f0*/  LDC.64 R4, c[0x0][0xa08] ;  /* 0x00028200ff047b82 */ /* 0x00aea20000000a00 */
[----:B------:R-:W-:Y:S01]  /*1100*/  ISETP.NE.U32.AND P1, PT, RZ, UR4, PT ;  /* 0x00000004ff007c0c */ /* 0x000fe2000bf25070 */
[----:B------:R-:W-:Y:S01]  /*1110*/  ULDC.64 UR6, c[0x0][0x208] ;  /* 0x0000820000067ab9 */ /* 0x000fe20000000a00 */
[----:B------:R-:W-:-:S02]  /*1120*/  IMAD.MOV.U32 R0, RZ, RZ, RZ ;  /* 0x000000ffff007224 */ /* 0x000fc400078e00ff */
[----:B------:R-:W-:Y:S01]  /*1130*/  ISETP.NE.AND.EX P1, PT, RZ, UR5, PT, P1 ;  /* 0x00000005ff007c0c */ /* 0x000fe2000bf25310 */
[----:B------:R-:W-:Y:S01]  /*1140*/  ULDC.64 UR4, c[0x0][0xa18] ;  /* 0x0002860000047ab9 */ /* 0x000fe20000000a00 */
[----:B----4-:R-:W-:Y:S01]  /*1150*/  IMAD.MOV.U32 R26, RZ, RZ, RZ ;  /* 0x000000ffff1a7224 */ /* 0x010fe200078e00ff */
[----:B------:R-:W-:-:S04]  /*1160*/  ISETP.NE.U32.AND P2, PT, RZ, UR4, PT ;  /* 0x00000004ff007c0c */ /* 0x000fc8000bf45070 */
[----:B------:R-:W-:Y:S01]  /*1170*/  ISETP.NE.AND.EX P2, PT, RZ, UR5, PT, P2 ;  /* 0x00000005ff007c0c */ /* 0x000fe2000bf45320 */
[----:B------:R-:W-:Y:S02]  /*1180*/  ULDC.64 UR4, c[0x0][0xa08] ;  /* 0x0002820000047ab9 */ /* 0x000fe40000000a00 */
[----:B------:R-:W-:-:S03]  /*1190*/  ISETP.NE.U32.AND P0, PT, RZ, UR4, PT ;  /* 0x00000004ff007c0c */ /* 0x000fc6000bf05070 */
[----:B------:R-:W0:Y:S08]  /*11a0*/  @P1 LDC.64 R2, c[0x0][0xa28] ;  /* 0x00028a00ff021b82 */ /* 0x000e300000000a00 */
[----:B------:R-:W1:Y:S01]  /*11b0*/  @P2 LDC.64 R6, c[0x0][0xa18] ;  /* 0x00028600ff062b82 */ /* 0x000e620000000a00 */
[----:B------:R-:W-:Y:S01]  /*11c0*/  ULDC UR4, c[0x0][0x288] ;  /* 0x0000a20000047ab9 */ /* 0x000fe20000000800 */
[----:B------:R-:W-:Y:S01]  /*11d0*/  ISETP.NE.AND.EX P0, PT, RZ, UR5, PT, P0 ;  /* 0x00000005ff007c0c */ /* 0x000fe2000bf05300 */
[----:B------:R-:W-:Y:S01]  /*11e0*/  IMAD.U32 R10, RZ, RZ, UR4 ;  /* 0x00000004ff0a7e24 */ /* 0x000fe2000f8e00ff */
[----:B------:R-:W-:Y:S01]  /*11f0*/  ULDC.64 UR4, c[0x0][0x418] ;  /* 0x0001060000047ab9 */ /* 0x000fe20000000a00 */
[----:B--2---:R-:W-:-:S04]  /*1200*/  IMAD.WIDE R8, R28, 0x4, R4 ;  /* 0x000000041c087825 */ /* 0x004fc800078e0204 */
[----:B-1----:R-:W-:Y:S01]  /*1210*/  @P2 IMAD.WIDE R4, R28, 0x4, R6 ;  /* 0x000000041c042825 */ /* 0x002fe200078e0206 */
[----:B------:R-:W-:-:S05]  /*1220*/  UISETP.NE.U32.AND UP0, UPT, UR4, URZ, UPT ;  /* 0x0000003f0400728c */ /* 0x000fca000bf05070 */
[----:B------:R-:W5:Y:S01]  /*1230*/  @P0 LDG.E R26, desc[UR6][R8.64] ;  /* 0x00000006081a0981 */ /* 0x000f62000c1e1900 */
[----:B------:R-:W-:Y:S01]  /*1240*/  ULDC UR4, c[0x0][0x424] ;  /* 0x0001090000047ab9 */ /* 0x000fe20000000800 */
[----:B0-----:R-:W-:Y:S02]  /*1250*/  @P1 IMAD.WIDE R2, R28, 0x4, R2 ;  /* 0x000000041c021825 */ /* 0x001fe400078e0202 */
[----:B------:R-:W2:Y:S01]  /*1260*/  @P2 LDG.E R10, desc[UR6][R4.64] ;  /* 0x00000006040a2981 */ /* 0x000ea2000c1e1900 */
[----:B------:R-:W-:-:S03]  /*1270*/  UISETP.NE.AND.EX UP0, UPT, UR5, URZ, UPT, UP0 ;  /* 0x0000003f0500728c */ /* 0x000fc6000bf05300 */
[----:B------:R-:W-:Y:S01]  /*1280*/  ULDC UR5, c[0x0][0x2f0] ;  /* 0x0000bc0000057ab9 */ /* 0x000fe20000000800 */
[----:B------:R-:W-:Y:S01]  /*1290*/  USEL UR4, UR4, 0x1, UP0 ;  /* 0x0000000104047887 */ /* 0x000fe20008000000 */
[----:B------:R0:W5:Y:S03]  /*12a0*/  @P1 LDG.E R0, desc[UR6][R2.64] ;  /* 0x0000000602001981 */ /* 0x000166000c1e1900 */
[----:B------:R-:W-:-:S03]  /*12b0*/  UIMAD UR4, UR4, UR5, URZ ;  /* 0x00000005040472a4 */ /* 0x000fc6000f8e023f */
[----:B------:R-:W-:-:S03]  /*12c0*/  ULDC UR5, c[0x0][0x348] ;  /* 0x0000d20000057ab9 */ /* 0x000fc60000000800 */
[----:B------:R-:W-:Y:S02]  /*12d0*/  IMAD.U32 R25, RZ, RZ, UR4 ;  /* 0x00000004ff197e24 */ /* 0x000fe4000f8e00ff */
[----:B0-----:R-:W-:Y:S01]  /*12e0*/  IMAD.U32 R2, RZ, RZ, UR5 ;  /* 0x00000005ff027e24 */ /* 0x001fe2000f8e00ff */
[----:B--2---:R0:W-:Y:S01]  /*12f0*/  STL [R1+0x10], R10 ;  /* 0x0000100a01007387 */ /* 0x0041e20000100800 */
[----:B------:R-:W-:Y:S01]  /*1300*/  IMAD.MOV.U32 R14, RZ, RZ, R10 ;  /* 0x000000ffff0e7224 */ /* 0x000fe200078e000a */
[----:B------:R-:W-:Y:S06]  /*1310*/  @P2 BRA `(.L_x_7042) ;  /* 0x00000000002c2947 */ /* 0x000fec0003800000 */
[----:B------:R-:W-:Y:S02]  /*1320*/  ULDC.64 UR4, c[0x0][0xa00] ;  /* 0x0002800000047ab9 */ /* 0x000fe40000000a00 */
[----:B------:R-:W-:-:S04]  /*1330*/  ISETP.NE.U32.AND P1, PT, RZ, UR4, PT ;  /* 0x00000004ff007c0c */ /* 0x000fc8000bf25070 */
[----:B------:R-:W-:-:S13]  /*1340*/  ISETP.NE.AND.EX P1, PT, RZ, UR5, PT, P1 ;  /* 0x00000005ff007c0c */ /* 0x000fda000bf25310 */
[----:B------:R-:W-:Y:S05]  /*1350*/  @!P1 BRA `(.L_x_7042) ;  /* 0x00000000001c9947 */ /* 0x000fea0003800000 */
[----:B------:R-:W1:Y:S01]  /*1360*/  LDC.64 R4, c[0x0][0xa00] ;  /* 0x00028000ff047b82 */ /* 0x000e620000000a00 */
[----:B------:R-:W-:Y:S01]  /*1370*/  ULDC.64 UR4, c[0x0][0x208] ;  /* 0x0000820000047ab9 */ /* 0x000fe20000000a00 */
[----:B-1----:R-:W-:-:S05]  /*1380*/  IMAD.WIDE R4, R28, 0x4, R4 ;  /* 0x000000041c047825 */ /* 0x002fca00078e0204 */
[----:B------:R-:W2:Y:S04]  /*1390*/  LDG.E R3, desc[UR4][R4.64] ;  /* 0x0000000404037981 */ /* 0x000ea8000c1e1900 */
[----:B------:R-:W2:Y:S02]  /*13a0*/  LDG.E R6, desc[UR4][R4.64+0x4] ;  /* 0x0000040404067981 */ /* 0x000ea4000c1e1900 */
[----:B--2---:R-:W-:-:S05]  /*13b0*/  IMAD.IADD R14, R6, 0x1, -R3 ;  /* 0x00000001060e7824 */ /* 0x004fca00078e0a03 */
[----:B------:R1:W-:Y:S02]  /*13c0*/  STL [R1+0x10], R14 ;  /* 0x0000100e01007387 */ /* 0x0003e40000100800 */
.L_x_7042:
[----:B------:R-:W2:Y:S01]  /*13d0*/  LDL R27, [R1+0x78] ;  /* 0x00007800011b7983 */ /* 0x000ea20000100800 */
[----:B------:R-:W-:Y:S02]  /*13e0*/  ULDC.64 UR4, c[0x0][0xa20] ;  /* 0x0002880000047ab9 */ /* 0x000fe40000000a00 */
[----:B------:R-:W-:-:S04]  /*13f0*/  ISETP.NE.U32.AND P1, PT, RZ, UR4, PT ;  /* 0x00000004ff007c0c */ /* 0x000fc8000bf25070 */
[----:B------:R-:W-:Y:S01]  /*1400*/  ISETP.NE.AND.EX P1, PT, RZ, UR5, PT, P1 ;  /* 0x00000005ff007c0c */ /* 0x000fe2000bf25310 */
[----:B--2---:R2:W-:Y:S04]  /*1410*/  STL [R1+0x94], R27 ;  /* 0x0000941b01007387 */ /* 0x0045e80000100800 */
[----:B------:R2:W-:Y:S08]  /*1420*/  STL [R1+0x98], R28 ;  /* 0x0000981c01007387 */ /* 0x0005f00000100800 */
[----:B------:R-:W-:Y:S05]  /*1430*/  @!P1 BRA `(.L_x_7043) ;  /* 0x0000000000149947 */ /* 0x000fea0003800000 */
[----:B------:R-:W3:Y:S01]  /*1440*/  LDC.64 R4, c[0x0][0xa20] ;  /* 0x00028800ff047b82 */ /* 0x000ee20000000a00 */
[----:B------:R-:W-:Y:S01]  /*1450*/  ULDC.64 UR4, c[0x0][0x208] ;  /* 0x0000820000047ab9 */ /* 0x000fe20000000a00 */
[----:B---3--:R-:W-:-:S05]  /*1460*/  IMAD.WIDE R4, R28, 0x4, R4 ;  /* 0x000000041c047825 */ /* 0x008fca00078e0204 */
[----:B------:R3:W5:Y:S01]  /*1470*/  LDG.E R25, desc[UR4][R4.64] ;  /* 0x0000000404197981 */ /* 0x000762000c1e1900 */
[----:B------:R-:W-:Y:S05]  /*1480*/  BRA `(.L_x_7044) ;  /* 0x0000000000147947 */ /* 0x000fea0003800000 */
.L_x_7043:
[----:B------:R-:W-:Y:S05]  /*1490*/  @!P0 BRA `(.L_x_7044) ;  /* 0x0000000000108947 */ /* 0x000fea0003800000 */
[----:B------:R-:W-:Y:S02]  /*14a0*/  ULDC.64 UR4, c[0x0][0x208] ;  /* 0x0000820000047ab9 */ /* 0x000fe40000000a00 */
[----:B------:R-:W3:Y:S04]  /*14b0*/  LDG.E R4, desc[UR4][R8.64] ;  /* 0x0000000408047981 */ /* 0x000ee8000c1e1900 */
[----:B------:R-:W3:Y:S02]  /*14c0*/  LDG.E R25, desc[UR4][R8.64+0x4] ;  /* 0x0000040408197981 */ /* 0x000ee4000c1e1900 */
[----:B---3--:R-:W-:-:S07]  /*14d0*/  IMAD.IADD R25, R25, 0x1, -R4 ;  /* 0x0000000119197824 */ /* 0x008fce00078e0a04 */
.L_x_7044:
[----:B------:R-:W-:Y:S01]  /*14e0*/  ULDC.64 UR4, c[0x0][0xa10] ;  /* 0x0002840000047ab9 */ /* 0x000fe20000000a00 */
[----:B------:R-:W-:Y:S01]  /*14f0*/  ULDC.64 UR6, c[0x0][0x208] ;  /* 0x0000820000067ab9 */ /* 0x000fe20000000a00 */
[----:B------:R-:W-:Y:S01]  /*1500*/  ISETP.NE.U32.AND P0, PT, RZ, UR4, PT ;  /* 0x00000004ff007c0c */ /* 0x000fe2000bf05070 */
[----:B------:R-:W4:Y:S01]  /*1510*/  LDL.LU R15, [R1+0x74] ;  /* 0x00007400010f7983 */ /* 0x000f220000300800 */
[----:B------:R-:W0:Y:S02]  /*1520*/  LDC R9, c[0x0][0x448] ;  /* 0x00011200ff097b82 */ /* 0x000e240000000800 */
[----:B------:R-:W-:Y:S01]  /*1530*/  ISETP.NE.AND.EX P0, PT, RZ, UR5, PT, P0 ;  /* 0x00000005ff007c0c */ /* 0x000fe2000bf05300 */
[----:B------:R-:W-:Y:S02]  /*1540*/  ULDC.64 UR4, c[0x0][0xa30] ;  /* 0x00028c0000047ab9 */ /* 0x000fe40000000a00 */
[----:B------:R-:W-:Y:S01]  /*1550*/  ISETP.NE.U32.AND P1, PT, RZ, UR4, PT ;  /* 0x00000004ff007c0c */ /* 0x000fe2000bf25070 */
[----:B-----5:R-:W-:-:S02]  /*1560*/  IMAD.MOV.U32 R123, RZ, RZ, R25 ;  /* 0x000000ffff7b7224 */ /* 0x020fc400078e0019 */
[----:B------:R-:W1:Y:S01]  /*1570*/  LDC.64 R12, c[0x0][0x9e0] ;  /* 0x00027800ff0c7b82 */ /* 0x000e620000000a00 */
[----:B------:R-:W-:-:S07]  /*1580*/  ISETP.NE.AND.EX P1, PT, RZ, UR5, PT, P1 ;  /* 0x00000005ff007c0c */ /* 0x000fce000bf25310 */
[----:B---3--:R-:W3:Y:S08]  /*1590*/  @P0 LDC.64 R4, c[0x0][0xa10] ;  /* 0x00028400ff040b82 */ /* 0x008ef00000000a00 */
[----:B------:R-:W2:Y:S01]  /*15a0*/  @P1 LDC.64 R6, c[0x0][0xa30] ;  /* 0x00028c00ff061b82 */ /* 0x000ea20000000a00 */
[----:B---3--:R-:W-:-:S05]  /*15b0*/  @P0 IMAD.WIDE R4, R28, 0x4, R4 ;  /* 0x000000041c040825 */ /* 0x008fca00078e0204 */
[----:B------:R-:W3:Y:S04]  /*15c0*/  @P0 LDG.E R3, desc[UR6][R4.64] ;  /* 0x0000000604030981 */ /* 0x000ee8000c1e1900 */
[----:B------:R1:W3:Y:S01]  /*15d0*/  @P0 LDG.E R8, desc[UR6][R4.64+0x4] ;  /* 0x0000040604080981 */ /* 0x0002e2000c1e1900 */
[----:B--2---:R-:W-:-:S05]  /*15e0*/  @P1 IMAD.WIDE R6, R28, 0x4, R6 ;  /* 0x000000041c061825 */ /* 0x004fca00078e0206 */
[----:B------:R2:W5:Y:S01]  /*15f0*/  @P1 LDG.E R123, desc[UR6][R6.64] ;  /* 0x00000006067b1981 */ /* 0x000562000c1e1900 */
[----:B0-----:R-:W-:Y:S01]  /*1600*/  ISETP.NE.AND P1, PT, R9, 0x1, PT ;  /* 0x000000010900780c */ /* 0x001fe20003f25270 */
[----:B------:R-:W-:Y:S01]  /*1610*/  IMAD.IADD R11, R25, 0x1, -R0 ;  /* 0x00000001190b7824 */ /* 0x000fe200078e0a00 */
[----:B-1----:R-:W-:Y:S01]  /*1620*/  ISETP.GE.AND P2, PT, R13, 0x1, PT ;  /* 0x000000010d00780c */ /* 0x002fe20003f46270 */
[----:B------:R-:W-:-:S10]  /*1630*/  IMAD.MOV.U32 R4, RZ, RZ, RZ ;  /* 0x000000ffff047224 */ /* 0x000fd400078e00ff */
[----:B------:R-:W0:Y:S08]  /*1640*/  @P1 LDC R9, c[0x0][0x44c] ;  /* 0x00011300ff091b82 */ /* 0x000e300000000800 */
[----:B------:R-:W1:Y:S01]  /*1650*/  @P1 LDC R10, c[0x0][0x450] ;  /* 0x00011400ff0a1b82 */ /* 0x000e620000000800 */
[----:B----4-:R-:W-:-:S04]  /*1660*/  IMAD.SHL.U32 R15, R15, 0x80, RZ ;  /* 0x000000800f0f7824 */ /* 0x010fc800078e00ff */
[----:B------:R-:W-:Y:S01]  /*1670*/  VIADD R0, R15, 0x7f ;  /* 0x0000007f0f007836 */ /* 0x000fe20000000000 */
[----:B------:R2:W-:Y:S01]  /*1680*/  STL [R1+0x60], R15 ;  /* 0x0000600f01007387 */ /* 0x0005e20000100800 */
[----:B---3--:R-:W-:Y:S02]  /*1690*/  @P0 IMAD.IADD R2, R8, 0x1, -R3 ;  /* 0x0000000108020824 */ /* 0x008fe400078e0a03 */
[----:B0-----:R-:W-:-:S04]  /*16a0*/  @P1 IMAD.HI.U32 R3, R0, R9, RZ ;  /* 0x0000000900031227 */ /* 0x001fc800078e00ff */
[----:B------:R-:W-:Y:S01]  /*16b0*/  IMAD.IADD R8, R11, 0x1, R2 ;  /* 0x000000010b087824 */ /* 0x000fe200078e0202 */
[----:B-1----:R-:W-:-:S03]  /*16c0*/  @P1 SHF.R.U32.HI R0, RZ, R10, R3 ;  /* 0x0000000aff001219 */ /* 0x002fc60000011603 */
[C---:B------:R-:W-:Y:S01]  /*16d0*/  VIADD R5, R8.reuse, 0xdf ;  /* 0x000000df08057836 */ /* 0x040fe20000000000 */
[----:B------:R2:W-:Y:S01]  /*16e0*/  STL [R1+0x14], R8 ;  /* 0x0000140801007387 */ /* 0x0005e20000100800 */
[----:B------:R-:W-:Y:S02]  /*16f0*/  IADD3 R139, R8, 0x1, -R14 ;  /* 0x00000001088b7810 */ /* 0x000fe40007ffe80e */
[----:B------:R-:W-:-:S04]  /*1700*/  IMAD.HI R4, R5, -0x6db6db6d, R4 ;  /* 0x9249249305047827 */ /* 0x000fc800078e0204 */
[----:B------:R-:W-:Y:S01]  /*1710*/  IMAD.IADD R3, R139, 0x1, R0 ;  /* 0x000000018b037824 */ /* 0x000fe200078e0200 */
[----:B------:R-:W-:-:S04]  /*1720*/  SHF.R.U32.HI R141, RZ, 0x1f, R4 ;  /* 0x0000001fff8d7819 */ /* 0x000fc80000011604 */
[----:B------:R-:W-:Y:S01]  /*1730*/  LEA.HI.SX32 R141, R4, R141, 0x19 ;  /* 0x0000008d048d7211 */ /* 0x000fe200078fcaff */
[----:B------:R-:W-:Y:S01]  /*1740*/  IMAD.IADD R4, R3, 0x1, R12 ;  /* 0x0000000103047824 */ /* 0x000fe200078e020c */
[----:B--2---:R-:W-:Y:S06]  /*1750*/  @!P2 BRA `(.L_x_7045) ;  /* 0x000000000048a947 */ /* 0x004fec0003800000 */
        /* <DEDUP_REMOVED lines=11> */
.L_x_7047:
[----:B------:R-:W-:-:S13]  /*1810*/  ISETP.NE.AND P0, PT, R13, 0x1, PT ;  /* 0x000000010d00780c */ /* 0x000fda0003f05270 */
[----:B------:R-:W0:Y:S02]  /*1820*/  @P0 LDC.64 R6, c[0x0][0x9e8] ;  /* 0x00027a00ff060b82 */ /* 0x000e240000000a00 */
[----:B0-----:R-:W-:-:S05]  /*1830*/  @P0 IMAD.HI.U32 R6, R0, R6, RZ ;  /* 0x0000000600060227 */ /* 0x001fca00078e00ff */
[----:B------:R-:W-:-:S07]  /*1840*/  @P0 SHF.R.U32.HI R0, RZ, R7, R6 ;  /* 0x00000007ff000219 */ /* 0x000fce0000011606 */
.L_x_7048:
[----:B------:R-:W-:Y:S05]  /*1850*/  BSYNC B0 ;  /* 0x0000000000007941 */ /* 0x000fea0003800000 */
.L_x_7046:
[----:B------:R-:W-:-:S05]  /*1860*/  IMAD R3, R0, R13, R13 ;  /* 0x0000000d00037224 */ /* 0x000fca00078e020d */
[----:B------:R-:W-:-:S07]  /*1870*/  VIMNMX R4, R4, R3, PT ;  /* 0x0000000304047248 */ /* 0x000fce0003fe0100 */
.L_x_7045:
        /* <DEDUP_REMOVED lines=20> */
.L_x_7051:
[----:B------:R-:W-:-:S13]  /*19c0*/  ISETP.NE.AND P0, PT, R13, 0x1, PT ;  /* 0x000000010d00780c */ /* 0x000fda0003f05270 */
[----:B------:R-:W0:Y:S02]  /*19d0*/  @P0 LDC.64 R8, c[0x0][0x9e8] ;  /* 0x00027a00ff080b82 */ /* 0x000e240000000a00 */
[----:B0-----:R-:W-:-:S05]  /*19e0*/  @P0 IMAD.HI.U32 R6, R0, R8, RZ ;  /* 0x0000000800060227 */ /* 0x001fca00078e00ff */
[----:B------:R-:W-:-:S07]  /*19f0*/  @P0 SHF.R.U32.HI R0, RZ, R9, R6 ;  /* 0x00000009ff000219 */ /* 0x000fce0000011606 */
.L_x_7052:
[----:B------:R-:W-:Y:S05]  /*1a00*/  BSYNC B0 ;  /* 0x0000000000007941 */ /* 0x000fea0003800000 */
.L_x_7050:
[----:B------:R-:W-:-:S05]  /*1a10*/  IMAD R0, R0, R13, RZ ;  /* 0x0000000d00007224 */ /* 0x000fca00078e02ff */
[----:B------:R-:W-:-:S07]  /*1a20*/  VIMNMX R7, R7, R0, !PT ;  /* 0x0000000007077248 */ /* 0x000fce0007fe0100 */
.L_x_7049:
[----:B------:R-:W-:Y:S02]  /*1a30*/  VIADD R5, R4, 0xdf ;  /* 0x000000df04057836 */ /* 0x000fe40000000000 */
[----:B------:R-:W-:Y:S02]  /*1a40*/  IMAD.MOV.U32 R6, RZ, RZ, RZ ;  /* 0x000000ffff067224 */ /* 0x000fe400078e00ff */
[----:B------:R-:W-:Y:S02]  /*1a50*/  IMAD.MOV.U32 R4, RZ, RZ, RZ ;  /* 0x000000ffff047224 */ /* 0x000fe400078e00ff */
[----:B------:R-:W-:-:S04]  /*1a60*/  IMAD.HI R7, R7, -0x6db6db6d, R6 ;  /* 0x9249249307077827 */ /* 0x000fc800078e0206 */
[----:B------:R-:W-:Y:S01]  /*1a70*/  IMAD.HI R4, R5, -0x6db6db6d, R4 ;  /* 0x9249249305047827 */ /* 0x000fe200078e0204 */
        /* <DEDUP_REMOVED lines=12> */
[----:B------:R-:W-:-:S04]  /*1b40*/  IMAD.WIDE.U32 R108, R108, 0x24924925, RZ ;  /* 0x249249256c6c7825 */ /* 0x000fc800078e00ff */
[----:B------:R-:W-:-:S06]  /*1b50*/  IMAD.MOV.U32 R24, RZ, RZ, R109 ;  /* 0x000000ffff187224 */ /* 0x000fcc00078e006d */
[----:B------:R-:W-:Y:S02]  /*1b60*/  @P0 VIADD R5, R3, 0xdf ;  /* 0x000000df03050836 */ /* 0x000fe40000000000 */
[----:B------:R-:W-:-:S04]  /*1b70*/  @P0 IMAD.MOV.U32 R4, RZ, RZ, RZ ;  /* 0x000000ffff040224 */ /* 0x000fc800078e00ff */
[----:B------:R-:W-:-:S05]  /*1b80*/  @P0 IMAD.HI R4, R5, -0x6db6db6d, R4 ;  /* 0x9249249305040827 */ /* 0x000fca00078e0204 */
[----:B------:R-:W-:-:S04]  /*1b90*/  @P0 SHF.R.U32.HI R3, RZ, 0x1f, R4 ;  /* 0x0000001fff030819 */ /* 0x000fc80000011604 */
[----:B------:R-:W-:Y:S02]  /*1ba0*/  @P0 LEA.HI.SX32 R24, R4, R3, 0x19 ;  /* 0x0000000304180211 */ /* 0x000fe400078fcaff */
        /* <DEDUP_REMOVED lines=23> */
.L_x_7055:
[----:B------:R-:W-:Y:S05]  /*1d20*/  BSYNC B6 ;  /* 0x0000000000067941 */ /* 0x000fea0003800000 */
.L_x_7054:
        /* <DEDUP_REMOVED lines=20> */
.L_x_7057:
[----:B------:R-:W-:Y:S05]  /*1e70*/  BSYNC B6 ;  /* 0x0000000000067941 */ /* 0x000fea0003800000 */
.L_x_7056:
[----:B------:R-:W-:Y:S01]  /*1e80*/  ULDC.64 UR4, c[0x0][0x9f8] ;  /* 0x00027e0000047ab9 */ /* 0x000fe20000000a00 */
[----:B------:R-:W-:Y:S01]  /*1e90*/  IMAD.MOV.U32 R0, RZ, RZ, R28 ;  /* 0x000000ffff007224 */ /* 0x000fe200078e001c */
[----:B------:R-:W-:Y:S01]  /*1ea0*/  ISETP.NE.U32.AND P0, PT, RZ, UR4, PT ;  /* 0x00000004ff007c0c */ /* 0x000fe2000bf05070 */
[----:B------:R-:W-:Y:S01]  /*1eb0*/  ULDC.64 UR6, c[0x0][0x208] ;  /* 0x0000820000067ab9 */ /* 0x000fe20000000a00 */
[----:B------:R-:W2:Y:S01]  /*1ec0*/  LDL R49, [R1+0x84] ;  /* 0x0000840001317983 */ /* 0x000ea20000100800 */
[----:B------:R-:W0:Y:S01]  /*1ed0*/  LDC.64 R36, c[0x0][0x300] ;  /* 0x0000c000ff247b82 */ /* 0x000e220000000a00 */
[----:B------:R-:W-:Y:S01]  /*1ee0*/  ISETP.NE.AND.EX P0, PT, RZ, UR5, PT, P0 ;  /* 0x00000005ff007c0c */ /* 0x000fe2000bf05300 */
[----:B------:R-:W-:Y:S01]  /*1ef0*/  IMAD.IADD R26, R26, 0x1, R25 ;  /* 0x000000011a1a7824 */ /* 0x000fe200078e0219 */
[----:B------:R-:W3:Y:S01]  /*1f00*/  LDL R48, [R1+0x88] ;  /* 0x0000880001307983 */ /* 0x000ee20000100800 */
[----:B------:R-:W-:-:S03]  /*1f10*/  ULDC.64 UR4, c[0x0][0x308] ;  /* 0x0000c20000047ab9 */ /* 0x000fc60000000a00 */
[----:B------:R-:W4:Y:S01]  /*1f20*/  LDL R47, [R1+0x90] ;  /* 0x00009000012f7983 */ /* 0x000f220000100800 */
[----:B------:R-:W1:Y:S03]  /*1f30*/  LDC.64 R86, c[0x0][0x3f8] ;  /* 0x0000fe00ff567b82 */ /* 0x000e660000000a00 */
[----:B------:R-:W4:Y:S05]  /*1f40*/  LDL R46, [R1+0x8c] ;  /* 0x00008c00012e7983 */ /* 0x000f2a0000100800 */
[----:B------:R-:W0:Y:S01]  /*1f50*/  @P0 LDC.64 R4, c[0x0][0x9f8] ;  /* 0x00027e00ff040b82 */ /* 0x000e220000000a00 */
[----:B------:R-:W1:Y:S07]  /*1f60*/  S2R R20, SR_TID.X ;  /* 0x0000000000147919 */ /* 0x000e6e0000002100 */
[----:B------:R-:W1:Y:S08]  /*1f70*/  LDC R15, c[0x0][0x3f4] ;  /* 0x0000fd00ff0f7b82 */ /* 0x000e700000000800 */
[----:B------:R-:W1:Y:S01]  /*1f80*/  LDC.64 R92, c[0x0][0x408] ;  /* 0x00010200ff5c7b82 */ /* 0x000e620000000a00 */
[----:B0-----:R-:W-:-:S05]  /*1f90*/  @P0 IMAD.WIDE R4, R28, 0x4, R4 ;  /* 0x000000041c040825 */ /* 0x001fca00078e0204 */
[----:B------:R0:W2:Y:S01]  /*1fa0*/  @P0 LDG.E R0, desc[UR6][R4.64] ;  /* 0x0000000604000981 */ /* 0x0000a2000c1e1900 */
[----:B------:R-:W-:Y:S01]  /*1fb0*/  SHF.R.S32.HI R25, RZ, 0x1f, R26 ;  /* 0x0000001fff197819 */ /* 0x000fe2000001141a */
[----:B------:R-:W-:Y:S01]  /*1fc0*/  ULDC.64 UR6, c[0x0][0xa08] ;  /* 0x0002820000067ab9 */ /* 0x000fe20000000a00 */
[-C--:B------:R-:W-:Y:S01]  /*1fd0*/  IMAD.WIDE.U32 R6, R26, R36.reuse, RZ ;  /* 0x000000241a067225 */ /* 0x080fe200078e00ff */
[----:B------:R-:W-:Y:S02]  /*1fe0*/  ISETP.NE.U32.AND P0, PT, RZ, UR6, PT ;  /* 0x00000006ff007c0c */ /* 0x000fe4000bf05070 */
[----:B-1----:R-:W-:Y:S01]  /*1ff0*/  SHF.R.U32.HI R20, RZ, 0x7, R20 ;  /* 0x00000007ff147819 */ /* 0x002fe20000011614 */
[----:B------:R-:W-:Y:S01]  /*2000*/  IMAD R8, R25, R36, RZ ;  /* 0x0000002419087224 */ /* 0x000fe200078e02ff */
[----:B------:R-:W-:Y:S01]  /*2010*/  ISETP.NE.AND.EX P0, PT, RZ, UR7, PT, P0 ;  /* 0x00000007ff007c0c */ /* 0x000fe2000bf05300 */
[C---:B------:R-:W-:Y:S01]  /*2020*/  VIADD R21, R23.reuse, 0xc0 ;  /* 0x000000c017157836 */ /* 0x040fe20000000000 */
[----:B------:R-:W-:Y:S01]  /*2030*/  ISETP.NE.AND P6, PT, R20, 0x1, PT ;  /* 0x000000011400780c */ /* 0x000fe20003fc5270 */
[----:B------:R-:W-:Y:S01]  /*2040*/  IMAD R3, R26, R37, R8 ;  /* 0x000000251a037224 */ /* 0x000fe200078e0208 */
[----:B------:R-:W-:Y:S01]  /*2050*/  SHF.R.S32.HI R8, RZ, 0x1f, R27 ;  /* 0x0000001fff087819 */ /* 0x000fe2000001141b */
[----:B------:R-:W-:Y:S01]  /*2060*/  VIADD R31, R23, 0x40 ;  /* 0x00000040171f7836 */ /* 0x000fe20000000000 */
[----:B------:R-:W-:Y:S01]  /*2070*/  SHF.R.S32.HI R28, RZ, 0x1f, R23 ;  /* 0x0000001fff1c7819 */ /* 0x000fe20000011417 */
[----:B------:R-:W-:Y:S01]  /*2080*/  IMAD.IADD R7, R7, 0x1, R3 ;  /* 0x0000000107077824 */ /* 0x000fe200078e0203 */
[----:B------:R-:W-:Y:S01]  /*2090*/  ISETP.GE.AND P1, PT, R18, R15, PT ;  /* 0x0000000f1200720c */ /* 0x000fe20003f26270 */
[----:B0-----:R-:W-:Y:S01]  /*20a0*/  IMAD R4, R8, UR4, RZ ;  /* 0x0000000408047c24 */ /* 0x001fe2000f8e02ff */
[----:B------:R-:W-:Y:S01]  /*20b0*/  SHF.R.S32.HI R229, RZ, 0x1f, R228 ;  /* 0x0000001fffe57819 */ /* 0x000fe200000114e4 */
[----:B------:R-:W-:Y:S01]  /*20c0*/  VIADD R30, R23, 0x80 ;  /* 0x00000080171e7836 */ /* 0x000fe20000000000 */
[----:B------:R-:W-:Y:S01]  /*20d0*/  SHF.L.U64.HI R99, R36, 0x6, R37 ;  /* 0x0000000624637819 */ /* 0x000fe20000010225 */
[C---:B------:R-:W-:Y:S01]  /*20e0*/  IMAD R9, R27.reuse, UR5, R4 ;  /* 0x000000051b097c24 */ /* 0x040fe2000f8e0204 */
[----:B------:R-:W-:Y:S01]  /*20f0*/  SHF.R.S32.HI R131, RZ, 0x1f, R31 ;  /* 0x0000001fff837819 */ /* 0x000fe2000001141f */
[----:B------:R-:W-:Y:S01]  /*2100*/  IMAD.WIDE.U32 R4, R27, UR4, R6 ;  /* 0x000000041b047c25 */ /* 0x000fe2000f8e0006 */
[----:B------:R-:W-:Y:S01]  /*2110*/  ULDC.64 UR4, c[0x0][0x310] ;  /* 0x0000c40000047ab9 */ /* 0x000fe20000000a00 */
[----:B------:R-:W-:-:S02]  /*2120*/  SHF.R.S32.HI R129, RZ, 0x1f, R21 ;  /* 0x0000001fff817819 */ /* 0x000fc40000011415 */
[----:B------:R-:W-:Y:S01]  /*2130*/  IMAD.IADD R5, R5, 0x1, R9 ;  /* 0x0000000105057824 */ /* 0x000fe200078e0209 */
[----:B------:R-:W-:Y:S01]  /*2140*/  SHF.R.S32.HI R130, RZ, 0x1f, R30 ;  /* 0x0000001fff827819 */ /* 0x000fe2000001141e */
[----:B------:R-:W-:Y:S01]  /*2150*/  VIADD R138, R20, 0x8 ;  /* 0x00000008148a7836 */ /* 0x000fe20000000000 */
[----:B------:R-:W-:Y:S01]  /*2160*/  SHF.L.U64.HI R110, R36, 0x7, R37 ;  /* 0x00000007246e7819 */ /* 0x000fe20000010225 */
[----:B------:R-:W-:Y:S01]  /*2170*/  IMAD R20, R28, R36, RZ ;  /* 0x000000241c147224 */ /* 0x000fe200078e02ff */
[----:B------:R-:W-:Y:S01]  /*2180*/  SHF.L.U64.HI R14, R86, 0x6, R87 ;  /* 0x00000006560e7819 */ /* 0x000fe20000010257 */
[----:B------:R-:W-:Y:S02]  /*2190*/  IMAD.SHL.U32 R98, R36, 0x40, RZ ;  /* 0x0000004024627824 */ /* 0x000fe400078e00ff */
[----:B------:R-:W-:-:S04]  /*21a0*/  IMAD.WIDE.U32 R10, R23, R92, R18 ;  /* 0x0000005c170a7225 */ /* 0x000fc800078e0012 */
[C---:B------:R-:W-:Y:S02]  /*21b0*/  IMAD R31, R23.reuse, R37, R20 ;  /* 0x00000025171f7224 */ /* 0x040fe400078e0214 */
[----:B------:R-:W-:-:S04]  /*21c0*/  IMAD.WIDE.U32 R134, R23, R36, R98 ;  /* 0x0000002417867225 */ /* 0x000fc800078e0062 */
[----:B------:R-:W-:Y:S01]  /*21d0*/  IMAD.MOV.U32 R90, RZ, RZ, R10 ;  /* 0x000000ffff5a7224 */ /* 0x000fe200078e000a */
[----:B------:R-:W-:Y:S01]  /*21e0*/  SHF.L.U64.HI R10, R92, 0x6, R93 ;  /* 0x000000065c0a7819 */ /* 0x000fe2000001025d */
[----:B------:R-:W-:Y:S02]  /*21f0*/  IMAD.IADD R106, R31, 0x1, R135 ;  /* 0x000000011f6a7824 */ /* 0x000fe400078e0287 */
[----:B------:R-:W-:Y:S02]  /*2200*/  IMAD R33, R93, 0xe0, RZ ;  /* 0x000000e05d217824 */ /* 0x000fe400078e02ff */
[----:B------:R-:W-:Y:S02]  /*2210*/  IMAD.SHL.U32 R122, R15, 0x2, RZ ;  /* 0x000000020f7a7824 */ /* 0x000fe400078e00ff */
[----:B------:R-:W-:-:S04]  /*2220*/  IMAD.WIDE.U32 R96, R23, R36, R18 ;  /* 0x0000002417607225 */ /* 0x000fc800078e0012 */
[----:B------:R-:W-:-:S04]  /*2230*/  IMAD.WIDE.U32 R132, R36, 0xe0, RZ ;  /* 0x000000e024847825 */ /* 0x000fc800078e00ff */
[----:B------:R-:W-:Y:S01]  /*2240*/  IMAD R117, R87, 0xe0, RZ ;  /* 0x000000e057757824 */ /* 0x000fe200078e02ff */
[----:B--2---:R-:W-:Y:S02]  /*2250*/  SHF.R.S32.HI R3, RZ, 0x1f, R0 ;  /* 0x0000001fff037819 */ /* 0x004fe40000011400 */
[----:B------:R-:W-:Y:S02]  /*2260*/  SEL R7, R0, RZ, !P0 ;  /* 0x000000ff00077207 */ /* 0x000fe40004000000 */
[----:B------:R-:W-:-:S03]  /*2270*/  SEL R3, R3, RZ, !P0 ;  /* 0x000000ff03037207 */ /* 0x000fc60004000000 */
        /* <DEDUP_REMOVED lines=8> */
[----:B------:R-:W-:Y:S01]  /*2300*/  ULDC.64 UR4, c[0x0][0x338] ;  /* 0x0000ce0000047ab9 */ /* 0x000fe20000000a00 */
[----:B------:R-:W-:Y:S02]  /*2310*/  IMAD R0, R28, R86, RZ ;  /* 0x000000561c007224 */ /* 0x000fe400078e02ff */
[----:B------:R-:W-:Y:S02]  /*2320*/  IMAD R3, R3, UR4, RZ ;  /* 0x0000000403037c24 */ /* 0x000fe4000f8e02ff */
[----:B------:R-:W-:Y:S02]  /*2330*/  IMAD.IADD R41, R5, 0x1, R41 ;  /* 0x0000000105297824 */ /* 0x000fe400078e0229 */
[----:B------:R-:W-:Y:S01]  /*2340*/  IMAD R103, R7, UR5, R3 ;  /* 0x0000000507677c24 */ /* 0x000fe2000f8e0203 */
[----:B------:R-:W-:Y:S01]  /*2350*/  SEL R3, R15, RZ, P1 ;  /* 0x000000ff0f037207 */ /* 0x000fe20000800000 */
[----:B------:R-:W-:-:S02]  /*2360*/  IMAD.MOV.U32 R40, RZ, RZ, R4 ;  /* 0x000000ffff287224 */ /* 0x000fc400078e0004 */
[----:B------:R-:W-:Y:S02]  /*2370*/  IMAD R13, R23, R87, R0 ;  /* 0x00000057170d7224 */ /* 0x000fe400078e0200 */
[----:B------:R-:W-:Y:S02]  /*2380*/  IMAD R0, R28, R92, RZ ;  /* 0x0000005c1c007224 */ /* 0x000fe400078e02ff */
[----:B------:R-:W-:Y:S01]  /*2390*/  IMAD.WIDE.U32 R40, R7, UR4, R40 ;  /* 0x0000000407287c25 */ /* 0x000fe2000f8e0028 */
[C---:B------:R-:W-:Y:S01]  /*23a0*/  IADD3 R94, P0, R23.reuse, R26, RZ ;  /* 0x0000001a175e7210 */ /* 0x040fe20007f1e0ff */
[----:B------:R-:W-:Y:S02]  /*23b0*/  ULDC UR4, c[0x0][0x2f4] ;  /* 0x0000bd0000047ab9 */ /* 0x000fe40000000800 */
[----:B------:R-:W-:-:S04]  /*23c0*/  IMAD.WIDE.U32 R6, R23, R92, R228 ;  /* 0x0000005c17067225 */ /* 0x000fc800078e00e4 */
[C---:B------:R-:W-:Y:S01]  /*23d0*/  IMAD R91, R23.reuse, R93, R0 ;  /* 0x0000005d175b7224 */ /* 0x040fe200078e0200 */
[----:B------:R-:W-:Y:S01]  /*23e0*/  P2R R0, PR, RZ, 0x2 ;  /* 0x00000002ff007803 */ /* 0x000fe20000000000 */
[----:B------:R-:W-:Y:S02]  /*23f0*/  IMAD.IADD R3, R18, 0x1, R3 ;  /* 0x0000000112037824 */ /* 0x000fe400078e0203 */
[----:B------:R-:W-:-:S03]  /*2400*/  IMAD.WIDE.U32 R4, R23, R86, R228 ;  /* 0x0000005617047225 */ /* 0x000fc600078e00e4 */
[----:B------:R-:W-:Y:S01]  /*2410*/  SHF.R.S32.HI R12, RZ, 0x1f, R3 ;  /* 0x0000001fff0c7819 */ /* 0x000fe20000011403 */
[----:B------:R-:W-:Y:S01]  /*2420*/  IMAD.IADD R89, R7, 0x1, R91 ;  /* 0x0000000107597824 */ /* 0x000fe200078e025b */
[----:B-----5:R-:W-:Y:S01]  /*2430*/  SHF.R.S32.HI R7, RZ, 0x1f, R123 ;  /* 0x0000001fff077819 */ /* 0x020fe2000001147b */
[----:B------:R-:W-:Y:S01]  /*2440*/  IMAD.IADD R5, R5, 0x1, R13 ;  /* 0x0000000105057824 */ /* 0x000fe200078e020d */
[----:B------:R-:W-:Y:S01]  /*2450*/  LEA.HI R32, R12, R3, RZ, 0x4 ;  /* 0x000000030c207211 */ /* 0x000fe200078f20ff */
[----:B------:R-:W-:Y:S02]  /*2460*/  IMAD.MOV.U32 R88, RZ, RZ, R6 ;  /* 0x000000ffff587224 */ /* 0x000fe400078e0006 */
[----:B------:R-:W-:-:S04]  /*2470*/  IMAD.WIDE.U32 R8, R23, R86, R18 ;  /* 0x0000005617087225 */ /* 0x000fc800078e0012 */
[-C--:B------:R-:W-:Y:S02]  /*2480*/  IMAD R6, R7, R86.reuse, RZ ;  /* 0x0000005607067224 */ /* 0x080fe400078e02ff */
[----:B------:R-:W-:-:S04]  /*2490*/  IMAD.WIDE.U32 R42, R123, R86, R4 ;  /* 0x000000567b2a7225 */ /* 0x000fc800078e0004 */
[----:B------:R-:W-:Y:S02]  /*24a0*/  IMAD.SHL.U32 R3, R21, 0x80, RZ ;  /* 0x0000008015037824 */ /* 0x000fe400078e00ff */
[----:B------:R-:W-:Y:S02]  /*24b0*/  IMAD.SHL.U32 R4, R30, 0x80, RZ ;  /* 0x000000801e047824 */ /* 0x000fe400078e00ff */
[----:B------:R-:W-:Y:S02]  /*24c0*/  IMAD R21, R37, 0xe0, RZ ;  /* 0x000000e025157824 */ /* 0x000fe400078e02ff */
[C---:B------:R-:W-:Y:S02]  /*24d0*/  VIADD R30, R23.reuse, 0x40 ;  /* 0x00000040171e7836 */ /* 0x040fe40000000000 */
[----:B------:R-:W-:Y:S02]  /*24e0*/  VIADD R37, R23, 0x40 ;  /* 0x0000004017257836 */ /* 0x000fe40000000000 */
[----:B------:R-:W-:-:S02]  /*24f0*/  IMAD.IADD R9, R13, 0x1, R9 ;  /* 0x000000010d097824 */ /* 0x000fc400078e0209 */
[----:B------:R-:W-:Y:S02]  /*2500*/  IMAD R27, R123, R87, R6 ;  /* 0x000000577b1b7224 */ /* 0x000fe400078e0206 */
[----:B------:R-:W-:Y:S02]  /*2510*/  IMAD.IADD R91, R91, 0x1, R11 ;  /* 0x000000015b5b7824 */ /* 0x000fe400078e020b */
[----:B------:R-:W-:Y:S02]  /*2520*/  IMAD.SHL.U32 R5, R230, 0x80, RZ ;  /* 0x00000080e6057824 */ /* 0x000fe400078e00ff */
[----:B------:R-:W-:Y:S02]  /*2530*/  IMAD.X R95, R28, 0x1, R25, P0 ;  /* 0x000000011c5f7824 */ /* 0x000fe400000e0619 */
[----:B------:R-:W-:Y:S01]  /*2540*/  IMAD.WIDE.U32 R88, R123, R92, R88 ;  /* 0x0000005c7b587225 */ /* 0x000fe200078e0058 */
[----:B------:R-:W-:Y:S02]  /*2550*/  IADD3 R108, P0, R98, R134, RZ ;  /* 0x00000086626c7210 */ /* 0x000fe40007f1e0ff */
[----:B------:R-:W-:Y:S01]  /*2560*/  LOP3.LUT R3, R3, 0x380, RZ, 0xc0, !PT ;  /* 0x0000038003037812 */ /* 0x000fe200078ec0ff */
[----:B------:R-:W-:Y:S01]  /*2570*/  IMAD R6, R7, R92, RZ ;  /* 0x0000005c07067224 */ /* 0x000fe200078e02ff */
[----:B------:R-:W-:Y:S01]  /*2580*/  LOP3.LUT R4, R4, 0x380, RZ, 0xc0, !PT ;  /* 0x0000038004047812 */ /* 0x000fe200078ec0ff */
[----:B------:R-:W-:Y:S01]  /*2590*/  IMAD.SHL.U32 R30, R30, 0x80, RZ ;  /* 0x000000801e1e7824 */ /* 0x000fe200078e00ff */
[----:B------:R-:W-:Y:S01]  /*25a0*/  SHF.L.U64.HI R13, R86, 0x7, R87 ;  /* 0x00000007560d7819 */ /* 0x000fe20000010257 */
[----:B------:R-:W-:-:S02]  /*25b0*/  IMAD.SHL.U32 R37, R37, 0x80, RZ ;  /* 0x0000008025257824 */ /* 0x000fc400078e00ff */
[----:B------:R-:W-:Y:S01]  /*25c0*/  IMAD.WIDE.U32 R84, R123, R86, R8 ;  /* 0x000000567b547225 */ /* 0x000fe200078e0008 */
[C---:B------:R-:W-:Y:S02]  /*25d0*/  SHF.L.U64.HI R9, R92.reuse, 0x7, R93 ;  /* 0x000000075c097819 */ /* 0x040fe4000001025d */
[----:B------:R-:W-:Y:S01]  /*25e0*/  LOP3.LUT R5, R5, 0x380, RZ, 0xc0, !PT ;  /* 0x0000038005057812 */ /* 0x000fe200078ec0ff */
[C---:B------:R-:W-:Y:S02]  /*25f0*/  IMAD R29, R123.reuse, R93, R6 ;  /* 0x0000005d7b1d7224 */ /* 0x040fe400078e0206 */
[C---:B------:R-:W-:Y:S02]  /*2600*/  IMAD.SHL.U32 R8, R92.reuse, 0x40, RZ ;  /* 0x000000405c087824 */ /* 0x040fe400078e00ff */
[----:B------:R-:W-:Y:S02]  /*2610*/  IMAD.SHL.U32 R7, R92, 0x80, RZ ;  /* 0x000000805c077824 */ /* 0x000fe400078e00ff */
[----:B------:R-:W-:Y:S01]  /*2620*/  IMAD.WIDE.U32 R90, R123, R92, R90 ;  /* 0x0000005c7b5a7225 */ /* 0x000fe200078e005a */
[----:B------:R-:W-:-:S02]  /*2630*/  LOP3.LUT R30, R30, 0x380, RZ, 0xc0, !PT ;  /* 0x000003801e1e7812 */ /* 0x000fc400078ec0ff */
[----:B------:R-:W-:Y:S01]  /*2640*/  LOP3.LUT R37, R37, 0x380, RZ, 0xc0, !PT ;  /* 0x0000038025257812 */ /* 0x000fe200078ec0ff */
[----:B------:R-:W-:Y:S01]  /*2650*/  IMAD.WIDE.U32 R92, R92, 0xe0, RZ ;  /* 0x000000e05c5c7825 */ /* 0x000fe200078e00ff */
[----:B------:R-:W-:-:S03]  /*2660*/  SHF.R.U32.HI R15, RZ, 0x3, R5 ;  /* 0x00000003ff0f7819 */ /* 0x000fc60000011605 */
[----:B------:R-:W-:Y:S01]  /*2670*/  IMAD.X R107, R106, 0x1, R99, P0 ;  /* 0x000000016a6b7824 */ /* 0x000fe200000e0663 */
[----:B------:R-:W-:Y:S01]  /*2680*/  IADD3 R115, P0, R108, R98, RZ ;  /* 0x000000626c737210 */ /* 0x000fe20007f1e0ff */
[----:B------:R-:W-:Y:S01]  /*2690*/  IMAD.IADD R116, R93, 0x1, R33 ;  /* 0x000000015d747824 */ /* 0x000fe200078e0221 */
[--C-:B------:R-:W-:Y:S01]  /*26a0*/  LOP3.LUT R34, R5, 0x70, R32.reuse, 0xf8, !PT ;  /* 0x0000007005227812 */ /* 0x100fe200078ef820 */
[----:B------:R-:W-:Y:S01]  /*26b0*/  IMAD.IADD R20, R133, 0x1, R21 ;  /* 0x0000000185147824 */ /* 0x000fe200078e0215 */
[--C-:B------:R-:W-:Y:S01]  /*26c0*/  LOP3.LUT R33, R30, 0x70, R32.reuse, 0xf8, !PT ;  /* 0x000000701e217812 */ /* 0x100fe200078ef820 */
[C---:B------:R-:W-:Y:S01]  /*26d0*/  IMAD.SHL.U32 R12, R86.reuse, 0x40, RZ ;  /* 0x00000040560c7824 */ /* 0x040fe200078e00ff */
[----:B------:R-:W-:Y:S01]  /*26e0*/  SHF.R.U32.HI R37, RZ, 0x3, R37 ;  /* 0x00000003ff257819 */ /* 0x000fe20000011625 */
[----:B------:R-:W-:Y:S01]  /*26f0*/  IMAD.X R114, R107, 0x1, R99, P0 ;  /* 0x000000016b727824 */ /* 0x000fe200000e0663 */
[----:B------:R-:W-:Y:S01]  /*2700*/  SHF.R.U32.HI R142, RZ, 0x3, R3 ;  /* 0x00000003ff8e7819 */ /* 0x000fe20000011603 */
[----:B------:R-:W-:Y:S01]  /*2710*/  IMAD.SHL.U32 R11, R86, 0x80, RZ ;  /* 0x00000080560b7824 */ /* 0x000fe200078e00ff */
[----:B------:R-:W-:Y:S01]  /*2720*/  LOP3.LUT R35, R3, 0x70, R32, 0xf8, !PT ;  /* 0x0000007003237812 */ /* 0x000fe200078ef820 */
[----:B------:R-:W-:Y:S01]  /*2730*/  VIADD R6, R18, 0x40 ;  /* 0x0000004012067836 */ /* 0x000fe20000000000 */
[----:B------:R-:W-:Y:S01]  /*2740*/  LOP3.LUT R121, R34, R15, RZ, 0x3c, !PT ;  /* 0x0000000f22797212 */ /* 0x000fe200078e3cff */
[----:B------:R-:W-:Y:S01]  /*2750*/  IMAD.IADD R21, R97, 0x1, R31 ;  /* 0x0000000161157824 */ /* 0x000fe200078e021f */
[----:B------:R-:W-:Y:S01]  /*2760*/  SHF.R.U32.HI R143, RZ, 0x3, R4 ;  /* 0x00000003ff8f7819 */ /* 0x000fe20000011604 */
[----:B------:R-:W-:Y:S01]  /*2770*/  IMAD.WIDE.U32 R86, R86, 0xe0, RZ ;  /* 0x000000e056567825 */ /* 0x000fe200078e00ff */
[----:B------:R-:W-:-:S02]  /*2780*/  LOP3.LUT R26, R5, 0x30, R18, 0xf8, !PT ;  /* 0x00000030051a7812 */ /* 0x000fc400078ef812 */
[----:B------:R-:W-:Y:S02]  /*2790*/  LOP3.LUT R44, R4, 0x70, R32, 0xf8, !PT ;  /* 0x00000070042c7812 */ /* 0x000fe400078ef820 */
[----:B------:R-:W-:Y:S01]  /*27a0*/  LOP3.LUT R120, R33, R37, RZ, 0x3c, !PT ;  /* 0x0000002521787212 */ /* 0x000fe200078e3cff */
[----:B------:R-:W-:Y:S01]  /*27b0*/  IMAD.IADD R33, R39, 0x1, R45 ;  /* 0x0000000127217824 */ /* 0x000fe200078e022d */
[----:B------:R-:W-:Y:S02]  /*27c0*/  IADD3 R34, P0, R38, R96, RZ ;  /* 0x0000006026227210 */ /* 0x000fe40007f1e0ff */
[----:B------:R-:W-:Y:S02]  /*27d0*/  LOP3.LUT R118, R35, R142, RZ, 0x3c, !PT ;  /* 0x0000008e23767212 */ /* 0x000fe400078e3cff */
[----:B------:R-:W-:Y:S01]  /*27e0*/  LOP3.LUT R25, R26, R15, RZ, 0x3c, !PT ;  /* 0x0000000f1a197212 */ /* 0x000fe200078e3cff */
[----:B------:R-:W-:Y:S01]  /*27f0*/  IMAD.X R37, R21, 0x1, R33, P0 ;  /* 0x0000000115257824 */ /* 0x000fe200000e0621 */
[----:B------:R-:W-:-:S02]  /*2800*/  LOP3.LUT R44, R44, R143, RZ, 0x3c, !PT ;  /* 0x0000008f2c2c7212 */ /* 0x000fc400078e3cff */
[----:B------:R-:W-:Y:S02]  /*2810*/  IADD3 R35, P3, R38, 0x40, RZ ;  /* 0x0000004026237810 */ /* 0x000fe40007f7e0ff */
[----:B------:R-:W-:Y:S02]  /*2820*/  IADD3 R100, P2, R34, 0x40, RZ ;  /* 0x0000004022647810 */ /* 0x000fe40007f5e0ff */
[----:B------:R-:W-:Y:S01]  /*2830*/  LOP3.LUT R31, R32, 0xfffffff0, RZ, 0xc0, !PT ;  /* 0xfffffff0201f7812 */ /* 0x000fe200078ec0ff */
[----:B------:R-:W-:Y:S01]  /*2840*/  IMAD.IADD R26, R43, 0x1, R27 ;  /* 0x000000012b1a7824 */ /* 0x000fe200078e021b */
[----:B------:R-:W-:Y:S01]  /*2850*/  SHF.R.S32.HI R30, RZ, 0x4, R32 ;  /* 0x00000004ff1e7819 */ /* 0x000fe20000011420 */
[----:B------:R-:W-:Y:S01]  /*2860*/  IMAD.IADD R28, R89, 0x1, R29 ;  /* 0x00000001591c7824 */ /* 0x000fe200078e021d */
[----:B------:R-:W-:Y:S01]  /*2870*/  SHF.R.S32.HI R32, RZ, 0x1f, R31 ;  /* 0x0000001fff207819 */ /* 0x000fe2000001141f */
[----:B------:R-:W-:Y:S01]  /*2880*/  IMAD.IADD R117, R87, 0x1, R117 ;  /* 0x0000000157757824 */ /* 0x000fe200078e0275 */
[----:B------:R-:W-:Y:S01]  /*2890*/  ISETP.GE.AND P0, PT, R18, UR4, PT ;  /* 0x0000000412007c0c */ /* 0x000fe2000bf06270 */
[----:B------:R-:W-:Y:S01]  /*28a0*/  IMAD.IADD R25, R49, 0x1, R25 ;  /* 0x0000000131197824 */ /* 0x000fe200078e0219 */
[----:B------:R-:W-:Y:S01]  /*28b0*/  ISETP.GE.AND P1, PT, R6, UR4, PT ;  /* 0x0000000406007c0c */ /* 0x000fe2000bf26270 */
[----:B------:R-:W-:-:S02]  /*28c0*/  IMAD.IADD R27, R27, 0x1, R85 ;  /* 0x000000011b1b7824 */ /* 0x000fc400078e0255 */
[----:B------:R-:W-:Y:S02]  /*28d0*/  IMAD.IADD R29, R29, 0x1, R91 ;  /* 0x000000011d1d7824 */ /* 0x000fe400078e025b */
[----:B------:R-:W-:Y:S02]  /*28e0*/  IMAD.IADD R121, R49, 0x1, R121 ;  /* 0x0000000131797824 */ /* 0x000fe400078e0279 */
[----:B---3--:R-:W-:Y:S02]  /*28f0*/  IMAD.IADD R120, R48, 0x1, R120 ;  /* 0x0000000130787824 */ /* 0x008fe400078e0278 */
[----:B----4-:R-:W-:Y:S02]  /*2900*/  IMAD.IADD R119, R47, 0x1, R44 ;  /* 0x000000012f777824 */ /* 0x010fe400078e022c */
[----:B------:R-:W-:Y:S02]  /*2910*/  IMAD.IADD R118, R46, 0x1, R118 ;  /* 0x000000012e767824 */ /* 0x000fe400078e0276 */
[----:B------:R-:W-:-:S02]  /*2920*/  IMAD.X R101, RZ, RZ, R33, P3 ;  /* 0x000000ffff657224 */ /* 0x000fc400018e0621 */
[----:B------:R-:W-:Y:S02]  /*2930*/  IMAD.X R102, RZ, RZ, R37, P2 ;  /* 0x000000ffff667224 */ /* 0x000fe400010e0625 */
[----:B------:R-:W-:Y:S01]  /*2940*/  IMAD.IADD R103, R41, 0x1, R103 ;  /* 0x0000000129677824 */ /* 0x000fe200078e0267 */
[----:B------:R-:W-:Y:S06]  /*2950*/  @!P6 BAR.SYNC.DEFER_BLOCKING 0x9, 0x100 ;  /* 0x024400000000eb1d */ /* 0x000fec0000010000 */
.L_x_7141:
[----:B0-----:R-:W0:Y:S01]  /*2960*/  LDC R126, c[0x0][0x3f4] ;  /* 0x0000fd00ff7e7b82 */ /* 0x001e220000000800 */
        /* <DEDUP_REMOVED lines=8> */
[----:B-----5:R-:W-:Y:S05]  /*29f0*/  @!P2 BRA `(.L_x_7059) ;  /* 0x000000900030a947 */ /* 0x020fea0003800000 */
        /* <DEDUP_REMOVED lines=29> */
[----:B------:R-:W-:Y:S01]  /*2bd0*/  CS2R R78, SRZ ;  /* 0x00000000004e7805 */ /* 0x000fe2000001ff00 */
[----:B------:R-:W-:Y:S01]  /*2be0*/  ULDC.64 UR6, c[0x0][0x208] ;  /* 0x0000820000067ab9 */ /* 0x000fe20000000a00 */
        /* <DEDUP_REMOVED lines=12> */
.L_x_7062:
[----:B------:R-:W-:Y:S05]  /*2cb0*/  BSYNC B1 ;  /* 0x0000000000017941 */ /* 0x000fea0003800000 */
.L_x_7061:
        /* <DEDUP_REMOVED lines=21> */
[----:B------:R-:W-:Y:S01]  /*2e10*/  IADD3.X R65, R26, R145, R14, P4, P5 ;  /* 0x000000911a417210 */ /* 0x000fe200027ea40e */
[----:B------:R-:W-:Y:S01]  /*2e20*/  ULDC.64 UR6, c[0x0][0x208] ;  /* 0x0000820000067ab9 */ /* 0x000fe20000000a00 */
        /* <DEDUP_REMOVED lines=15> */
.L_x_7064:
[----:B------:R-:W-:Y:S05]  /*2f20*/  BSYNC B1 ;  /* 0x0000000000017941 */ /* 0x000fea0003800000 */
.L_x_7063:
        /* <DEDUP_REMOVED lines=26> */
.L_x_7066:
[----:B------:R-:W-:Y:S05]  /*30d0*/  BSYNC B1 ;  /* 0x0000000000017941 */ /* 0x000fea0003800000 */
.L_x_7065:
        /* <DEDUP_REMOVED lines=10> */
[----:B------:R-:W-:Y:S01]  /*3180*/  ULDC.64 UR6, c[0x0][0x208] ;  /* 0x0000820000067ab9 */ /* 0x000fe20000000a00 */
        /* <DEDUP_REMOVED lines=20> */
.L_x_7068:
[----:B------:R-:W-:Y:S05]  /*32d0*/  BSYNC B1 ;  /* 0x0000000000017941 */ /* 0x000fea0003800000 */
.L_x_7067:
[----:B0-----:R-:W2:Y:S01]  /*32e0*/  LDL R44, [R1+0x68] ;  /* 0x00006800012c7983 */ /* 0x001ea20000100800 */
[----:B------:R-:W-:Y:S02]  /*32f0*/  IMAD.MOV.U32 R154, RZ, RZ, R74 ;  /* 0x000000ffff9a7224 */ /* 0x000fe400078e004a */
[----:B------:R-:W-:Y:S02]  /*3300*/  IMAD.MOV.U32 R165, RZ, RZ, R78 ;  /* 0x000000ffffa57224 */ /* 0x000fe400078e004e */
[----:B-----5:R-:W-:Y:S02]  /*3310*/  IMAD.MOV.U32 R147, RZ, RZ, R64 ;  /* 0x000000ffff937224 */ /* 0x020fe400078e0040 */
        /* <DEDUP_REMOVED lines=11> */
[----:B--2---:R-:W-:-:S13]  /*33d0*/  R2UR UR4, R44 ;  /* 0x000000002c0472ca */ /* 0x004fda00000e0000 */
[----:B------:R-:W-:-:S06]  /*33e0*/  UISETP.NE.AND UP0, UPT, UR4, 0x3, UPT ;  /* 0x000000030400788c */ /* 0x000fcc000bf05270 */
[----:B------:R-:W-:-:S13]  /*33f0*/  PLOP3.LUT P5, PT, PT, PT, UP0, 0x80, 0x0 ;  /* 0x000000000000781c */ /* 0x000fda0003faf008 */
[----:B------:R-:W-:Y:S05]  /*3400*/  @!P5 BRA `(.L_x_7069) ;  /* 0x000000000004d947 */ /* 0x000fea0003800000 */
[----:B------:R-:W-:Y:S01]  /*3410*/  BPT.TRAP 0x1 ;  /* 0x000000040000795c */ /* 0x000fe20000300000 */
.L_x_7069:
[----:B------:R-:W2:Y:S01]  /*3420*/  LDL R44, [R1+0x50] ;  /* 0x00005000012c7983 */ /* 0x000ea20000100800 */
[----:B------:R-:W-:Y:S01]  /*3430*/  IMAD R104, R22, 0x8, R17 ;  /* 0x0000000816687824 */ /* 0x000fe200078e0211 */
[----:B------:R-:W-:Y:S01]  /*3440*/  BSSY B1, `(.L_x_7070) ;  /* 0x0000004000017945 */ /* 0x000fe20003800000 */
[----:B--2---:R-:W-:-:S04]  /*3450*/  SHF.L.U32 R128, R44, 0x1f, RZ ;  /* 0x0000001f2c807819 */ /* 0x004fc800000006ff */
[----:B------:R-:W0:Y:S02]  /*3460*/  SYNCS.PHASECHK.TRANS64.TRYWAIT P6, [R104+URZ+0x2e890], R128 ;  /* 0x02e89080680075a7 */ /* 0x000e2400080c017f */
[----:B0-----:R-:W-:Y:S05]  /*3470*/  @!P6 BRA `(.L_x_7071) ;  /* 0x0000031000fce947 */ /* 0x001fea0003800000 */
.L_x_7430:
[----:B------:R-:W-:Y:S05]  /*3480*/  BSYNC B1 ;  /* 0x0000000000017941 */ /* 0x000fea0003800000 */
.L_x_7070:
        /* <DEDUP_REMOVED lines=28> */
[----:B------:R-:W-:Y:S01]  /*3650*/  IMAD.U32 R79, R159, 0x10000, RZ ;  /* 0x000100009f4f7824 */ /* 0x000fe200078e00ff */
[----:B------:R-:W-:Y:S01]  /*3660*/  F2FP.F16.E4M3.UNPACK_B R44, R45 ;  /* 0x0000002dff2c723e */ /* 0x000fe200020006ff */
[--C-:B------:R-:W-:Y:S01]  /*3670*/  HADD2.F32 R161, -RZ, R157.reuse.H0_H0 ;  /* 0x2000009dffa17230 */ /* 0x100fe20000004100 */
[----:B------:R-:W-:Y:S01]  /*3680*/  LOP3.LUT R76, R77, 0xff0000, R76, 0xf8, !PT ;  /* 0x00ff00004d4c7812 */ /* 0x000fe200078ef84c */
[----:B------:R-:W-:Y:S01]  /*3690*/  HADD2.F32 R162, -RZ, R157.H1_H1 ;  /* 0x3000009dffa27230 */ /* 0x000fe20000004100 */
[----:B------:R-:W-:Y:S01]  /*36a0*/  LOP3.LUT R77, R158, 0xff0000, R79, 0xf8, !PT ;  /* 0x00ff00009e4d7812 */ /* 0x000fe200078ef84f */
[--C-:B------:R-:W-:Y:S01]  /*36b0*/  HADD2.F32 R79, -RZ, R44.reuse.H1_H1 ;  /* 0x3000002cff4f7230 */ /* 0x100fe20000004100 */
[----:B------:R-:W-:Y:S01]  /*36c0*/  F2FP.F16.E4M3.UNPACK_B R159, R151.H1 ;  /* 0x00000097ff9f723e */ /* 0x000fe200030006ff */
[----:B------:R-:W-:Y:S01]  /*36d0*/  HADD2.F32 R44, -RZ, R44.H0_H0 ;  /* 0x2000002cff2c7230 */ /* 0x000fe20000004100 */
[----:B------:R-:W-:-:S02]  /*36e0*/  F2FP.F16.E4M3.UNPACK_B R45, R45.H1 ;  /* 0x0000002dff2d723e */ /* 0x000fc400030006ff */
        /* <DEDUP_REMOVED lines=12> */
[--C-:B------:R-:W-:Y:S01]  /*37b0*/  HADD2.F32 R162, -RZ, R161.reuse.H0_H0 ;  /* 0x200000a1ffa27230 */ /* 0x100fe20000004100 */
[----:B------:R-:W-:Y:S01]  /*37c0*/  F2FP.F16.E4M3.UNPACK_B R78, R78 ;  /* 0x0000004eff4e723e */ /* 0x000fe200020006ff */
[-C--:B------:R-:W-:Y:S01]  /*37d0*/  FFMA.FTZ R165, R157, R159.reuse, -R166 ;  /* 0x0000009f9da57223 */ /* 0x080fe200000108a6 */
[----:B------:R-:W-:Y:S01]  /*37e0*/  FFMA.FTZ R168, R158, R159, R163 ;  /* 0x0000009f9ea87223 */ /* 0x000fe200000100a3 */
[----:B------:R-:W-:Y:S01]  /*37f0*/  HADD2.F32 R163, -RZ, R161.H1_H1 ;  /* 0x300000a1ffa37230 */ /* 0x000fe20000004100 */
[----:B------:R-:W-:Y:S01]  /*3800*/  F2FP.F16.E4M3.UNPACK_B R159, R151 ;  /* 0x00000097ff9f723e */ /* 0x000fe200020006ff */
[--C-:B------:R-:W-:Y:S01]  /*3810*/  HADD2.F32 R158, -RZ, R79.reuse.H1_H1 ;  /* 0x3000004fff9e7230 */ /* 0x100fe20000004100 */
[----:B------:R-:W-:Y:S01]  /*3820*/  F2FP.F16.E4M3.UNPACK_B R161, R76.H1 ;  /* 0x0000004cffa1723e */ /* 0x000fe200030006ff */
[----:B------:R-:W-:-:S02]  /*3830*/  HADD2.F32 R157, -RZ, R79.H0_H0 ;  /* 0x2000004fff9d7230 */ /* 0x000fc40000004100 */
[--C-:B------:R-:W-:Y:S02]  /*3840*/  HADD2.F32 R151, -RZ, R78.reuse.H1_H1 ;  /* 0x3000004eff977230 */ /* 0x100fe40000004100 */
[CC--:B------:R-:W-:Y:S01]  /*3850*/  FMUL.FTZ R166, R158.reuse, R163.reuse ;  /* 0x000000a39ea67220 */ /* 0x0c0fe20000410000 */
[----:B------:R-:W-:Y:S02]  /*3860*/  HADD2.F32 R79, -RZ, R78.H0_H0 ;  /* 0x2000004eff4f7230 */ /* 0x000fe40000004100 */
[----:B------:R-:W-:Y:S01]  /*3870*/  FMUL.FTZ R163, R157, R163 ;  /* 0x000000a39da37220 */ /* 0x000fe20000410000 */
[--C-:B------:R-:W-:Y:S02]  /*3880*/  HADD2.F32 R78, -RZ, R159.reuse.H1_H1 ;  /* 0x3000009fff4e7230 */ /* 0x100fe40000004100 */
[-C--:B------:R-:W-:Y:S01]  /*3890*/  FMUL.FTZ R164, R151, R162.reuse ;  /* 0x000000a297a47220 */ /* 0x080fe20000410000 */
[----:B------:R-:W-:Y:S02]  /*38a0*/  HADD2.F32 R160, -RZ, R159.H0_H0 ;  /* 0x2000009fffa07230 */ /* 0x000fe40000004100 */
        /* <DEDUP_REMOVED lines=10> */
[----:B------:R-:W-:Y:S01]  /*3950*/  F2FP.SATFINITE.E4M3.F32.PACK_AB_MERGE_C R169, R163, R166, RZ ;  /* 0x000000a6a3a9723e */ /* 0x000fe200048070ff */
[----:B------:R-:W-:Y:S01]  /*3960*/  HADD2.F32 R158, -RZ, R158.H1_H1 ;  /* 0x3000009eff9e7230 */ /* 0x000fe20000004100 */
[----:B------:R-:W-:Y:S01]  /*3970*/  F2FP.F16.E4M3.UNPACK_B R157, R46.H1 ;  /* 0x0000002eff9d723e */ /* 0x000fe200030006ff */
[--C-:B------:R-:W-:Y:S01]  /*3980*/  HADD2.F32 R165, -RZ, R164.reuse.H1_H1 ;  /* 0x300000a4ffa57230 */ /* 0x100fe20000004100 */
        /* <DEDUP_REMOVED lines=37> */
[----:B------:R-:W-:-:S07]  /*3be0*/  F2FP.SATFINITE.E4M3.F32.PACK_AB_MERGE_C R47, R164, R159, R162 ;  /* 0x0000009fa42f723e */ /* 0x000fce00048070a2 */
.L_x_7077:
[----:B------:R-:W-:Y:S05]  /*3bf0*/  BSYNC B3 ;  /* 0x0000000000037941 */ /* 0x000fea0003800000 */
.L_x_7076:
[----:B------:R-:W-:Y:S01]  /*3c00*/  ULDC.64 UR4, c[0x0][0x2e8] ;  /* 0x0000ba0000047ab9 */ /* 0x000fe20000000a00 */
[----:B------:R-:W-:Y:S01]  /*3c10*/  ULDC.64 UR6, c[0x0][0x208] ;  /* 0x0000820000067ab9 */ /* 0x000fe20000000a00 */
[----:B------:R-:W-:-:S04]  /*3c20*/  IADD3 R76, P2, P6, R153, UR4, R38 ;  /* 0x00000004994c7c10 */ /* 0x000fc8000fe5e026 */
[----:B------:R-:W-:-:S05]  /*3c30*/  IADD3.X R77, R152, UR5, R33, P2, P6 ;  /* 0x00000005984d7c10 */ /* 0x000fca00097ec421 */
[----:B--2---:R1:W-:Y:S04]  /*3c40*/  STG.E.128 desc[UR6][R76.64], R44 ;  /* 0x0000002c4c007986 */ /* 0x0043e8000c101d06 */
.L_x_7075:
[----:B------:R-:W-:Y:S05]  /*3c50*/  BSYNC B2 ;  /* 0x0000000000027941 */ /* 0x000fea0003800000 */
.L_x_7074:
        /* <DEDUP_REMOVED lines=20> */
[----:B-1----:R-:W-:Y:S01]  /*3da0*/  IMAD.MOV.U32 R73, RZ, RZ, R44 ;  /* 0x000000ffff497224 */ /* 0x002fe200078e002c */
        /* <DEDUP_REMOVED lines=32> */
[--C-:B------:R-:W-:Y:S02]  /*3fb0*/  HADD2.F32 R77, -RZ, R74.reuse.H1_H1 ;  /* 0x3000004aff4d7230 */ /* 0x100fe40000004100 */
[----:B------:R-:W-:Y:S01]  /*3fc0*/  HADD2.F32 R76, -RZ, R74.H0_H0 ;  /* 0x2000004aff4c7230 */ /* 0x000fe20000004100 */
[----:B------:R-:W-:Y:S01]  /*3fd0*/  F2FP.SATFINITE.E4M3.F32.PACK_AB_MERGE_C R163, R159, R158, RZ ;  /* 0x0000009e9fa3723e */ /* 0x000fe200048070ff */
[--C-:B------:R-:W-:Y:S02]  /*3fe0*/  HADD2.F32 R74, -RZ, R73.reuse.H0_H0 ;  /* 0x20000049ff4a7230 */ /* 0x100fe40000004100 */
[-C--:B------:R-:W-:Y:S01]  /*3ff0*/  FMUL.FTZ R151, R77, R78.reuse ;  /* 0x0000004e4d977220 */ /* 0x080fe20000410000 */
[----:B------:R-:W-:Y:S02]  /*4000*/  HADD2.F32 R75, -RZ, R73.H1_H1 ;  /* 0x30000049ff4b7230 */ /* 0x000fe40000004100 */
[----:B------:R-:W-:Y:S01]  /*4010*/  FMUL.FTZ R78, R76, R78 ;  /* 0x0000004e4c4e7220 */ /* 0x000fe20000410000 */
[----:B------:R-:W-:Y:S01]  /*4020*/  HADD2.F32 R154, -RZ, R154.H0_H0 ;  /* 0x2000009aff9a7230 */ /* 0x000fe20000004100 */
[----:B------:R-:W-:Y:S01]  /*4030*/  F2FP.SATFINITE.E4M3.F32.PACK_AB_MERGE_C R45, R45, R44, R163 ;  /* 0x0000002c2d2d723e */ /* 0x000fe200048070a3 */
[----:B------:R-:W-:-:S02]  /*4040*/  HADD2.F32 R73, -RZ, R136.H1_H1 ;  /* 0x30000088ff497230 */ /* 0x000fc40000004100 */
[----:B------:R-:W-:Y:S02]  /*4050*/  HADD2.F32 R136, -RZ, R136.H0_H0 ;  /* 0x20000088ff887230 */ /* 0x000fe40000004100 */
[-C--:B------:R-:W-:Y:S01]  /*4060*/  FMUL.FTZ R79, R75, R154.reuse ;  /* 0x0000009a4b4f7220 */ /* 0x080fe20000410000 */
[----:B------:R-:W-:Y:S01]  /*4070*/  FMUL.FTZ R154, R74, R154 ;  /* 0x0000009a4a9a7220 */ /* 0x000fe20000410000 */
[-C--:B------:R-:W-:Y:S01]  /*4080*/  FFMA.FTZ R151, R76, R73.reuse, -R151 ;  /* 0x000000494c977223 */ /* 0x080fe20000010897 */
[----:B------:R-:W-:Y:S01]  /*4090*/  FFMA.FTZ R78, R77, R73, R78 ;  /* 0x000000494d4e7223 */ /* 0x000fe2000001004e */
[-C--:B------:R-:W-:Y:S01]  /*40a0*/  FFMA.FTZ R73, R74, R136.reuse, -R79 ;  /* 0x000000884a497223 */ /* 0x080fe2000001084f */
[----:B------:R-:W-:Y:S01]  /*40b0*/  FFMA.FTZ R160, R75, R136, R154 ;  /* 0x000000884ba07223 */ /* 0x000fe2000001009a */
[----:B------:R-:W-:Y:S02]  /*40c0*/  F2FP.F16.E4M3.UNPACK_B R75, R47.H1 ;  /* 0x0000002fff4b723e */ /* 0x000fe400030006ff */
[----:B------:R-:W-:-:S02]  /*40d0*/  F2FP.SATFINITE.E4M3.F32.PACK_AB_MERGE_C R161, R78, R151, RZ ;  /* 0x000000974ea1723e */ /* 0x000fc400048070ff */
        /* <DEDUP_REMOVED lines=41> */
[----:B------:R-:W-:-:S03]  /*4370*/  FFMA.FTZ R157, R46, R78, R157 ;  /* 0x0000004e2e9d7223 */ /* 0x000fc6000001009d */
[----:B------:R-:W-:Y:S02]  /*4380*/  F2FP.SATFINITE.E4M3.F32.PACK_AB_MERGE_C R47, R74, R75, R77 ;  /* 0x0000004b4a2f723e */ /* 0x000fe4000480704d */
[----:B------:R-:W-:-:S07]  /*4390*/  F2FP.SATFINITE.E4M3.F32.PACK_AB_MERGE_C R46, R157, R76, R154 ;  /* 0x0000004c9d2e723e */ /* 0x000fce000480709a */
.L_x_7079:
[----:B------:R-:W-:Y:S05]  /*43a0*/  BSYNC B2 ;  /* 0x0000000000027941 */ /* 0x000fea0003800000 */
.L_x_7078:
[----:B------:R-:W-:Y:S01]  /*43b0*/  ULDC.64 UR4, c[0x0][0x2e8] ;  /* 0x0000ba0000047ab9 */ /* 0x000fe20000000a00 */
[----:B------:R-:W-:Y:S01]  /*43c0*/  ULDC.64 UR6, c[0x0][0x208] ;  /* 0x0000820000067ab9 */ /* 0x000fe20000000a00 */
[----:B------:R-:W-:-:S04]  /*43d0*/  IADD3 R72, P2, P6, R35, UR4, R153 ;  /* 0x0000000423487c10 */ /* 0x000fc8000fe5e099 */
[----:B------:R-:W-:-:S05]  /*43e0*/  IADD3.X R73, R101, UR5, R152, P2, P6 ;  /* 0x0000000565497c10 */ /* 0x000fca00097ec498 */
[----:B-1----:R2:W-:Y:S04]  /*43f0*/  STG.E.128 desc[UR6][R72.64], R44 ;  /* 0x0000002c48007986 */ /* 0x0025e8000c101d06 */
.L_x_7073:
[----:B------:R-:W-:Y:S05]  /*4400*/  BSYNC B1 ;  /* 0x0000000000017941 */ /* 0x000fea0003800000 */
.L_x_7072:
        /* <DEDUP_REMOVED lines=117> */
.L_x_7085:
[----:B------:R-:W-:Y:S05]  /*4b60*/  BSYNC B3 ;  /* 0x0000000000037941 */ /* 0x000fea0003800000 */
.L_x_7084:
[----:B------:R-:W-:Y:S01]  /*4b70*/  ULDC.64 UR4, c[0x0][0x2e8] ;  /* 0x0000ba0000047ab9 */ /* 0x000fe20000000a00 */
[----:B------:R-:W-:Y:S01]  /*4b80*/  ULDC.64 UR6, c[0x0][0x208] ;  /* 0x0000820000067ab9 */ /* 0x000fe20000000a00 */
[----:B------:R-:W-:-:S04]  /*4b90*/  IADD3 R68, P2, P3, R73, UR4, R38 ;  /* 0x0000000449447c10 */ /* 0x000fc8000fb5e026 */
[----:B------:R-:W-:-:S05]  /*4ba0*/  IADD3.X R69, R72, UR5, R33, P2, P3 ;  /* 0x0000000548457c10 */ /* 0x000fca00097e6421 */
[----:B--2---:R2:W-:Y:S04]  /*4bb0*/  STG.E.128 desc[UR6][R68.64], R44 ;  /* 0x0000002c44007986 */ /* 0x0045e8000c101d06 */
.L_x_7083:
[----:B------:R-:W-:Y:S05]  /*4bc0*/  BSYNC B2 ;  /* 0x0000000000027941 */ /* 0x000fea0003800000 */
.L_x_7082:
        /* <DEDUP_REMOVED lines=116> */
.L_x_7087:
[----:B------:R-:W-:Y:S05]  /*5310*/  BSYNC B2 ;  /* 0x0000000000027941 */ /* 0x000fea0003800000 */
.L_x_7086:
[----:B------:R-:W-:Y:S01]  /*5320*/  ULDC.64 UR4, c[0x0][0x2e8] ;  /* 0x0000ba0000047ab9 */ /* 0x000fe20000000a00 */
[----:B------:R-:W-:Y:S01]  /*5330*/  ULDC.64 UR6, c[0x0][0x208] ;  /* 0x0000820000067ab9 */ /* 0x000fe20000000a00 */
[----:B------:R-:W-:-:S04]  /*5340*/  IADD3 R64, P2, P3, R35, UR4, R73 ;  /* 0x0000000423407c10 */ /* 0x000fc8000fb5e049 */
[----:B------:R-:W-:-:S05]  /*5350*/  IADD3.X R65, R101, UR5, R72, P2, P3 ;  /* 0x0000000565417c10 */ /* 0x000fca00097e6448 */
[----:B-1----:R3:W-:Y:S04]  /*5360*/  STG.E.128 desc[UR6][R64.64], R44 ;  /* 0x0000002c40007986 */ /* 0x0027e8000c101d06 */
.L_x_7081:
[----:B------:R-:W-:Y:S05]  /*5370*/  BSYNC B1 ;  /* 0x0000000000017941 */ /* 0x000fea0003800000 */
.L_x_7080:
        /* <DEDUP_REMOVED lines=118> */
.L_x_7093:
[----:B------:R-:W-:Y:S05]  /*5ae0*/  BSYNC B3 ;  /* 0x0000000000037941 */ /* 0x000fea0003800000 */
.L_x_7092:
[----:B------:R-:W-:Y:S01]  /*5af0*/  ULDC.64 UR4, c[0x0][0x2e8] ;  /* 0x0000ba0000047ab9 */ /* 0x000fe20000000a00 */
[----:B------:R-:W-:Y:S01]  /*5b00*/  ULDC.64 UR6, c[0x0][0x208] ;  /* 0x0000820000067ab9 */ /* 0x000fe20000000a00 */
[----:B------:R-:W-:-:S04]  /*5b10*/  IADD3 R60, P2, P3, R65, UR4, R38 ;  /* 0x00000004413c7c10 */ /* 0x000fc8000fb5e026 */
[----:B------:R-:W-:-:S05]  /*5b20*/  IADD3.X R61, R64, UR5, R33, P2, P3 ;  /* 0x00000005403d7c10 */ /* 0x000fca00097e6421 */
[----:B--2---:R3:W-:Y:S04]  /*5b30*/  STG.E.128 desc[UR6][R60.64], R44 ;  /* 0x0000002c3c007986 */ /* 0x0047e8000c101d06 */
.L_x_7091:
[----:B------:R-:W-:Y:S05]  /*5b40*/  BSYNC B2 ;  /* 0x0000000000027941 */ /* 0x000fea0003800000 */
.L_x_7090:
[----:B------:R-:W-:Y:S05]  /*5b50*/  @P1 BRA `(.L_x_7089) ;  /* 0x0000000400e41947 */ /* 0x000fea0003800000 */
[----:B------:R-:W-:Y:S01]  /*5b60*/  LOP3.LUT P2, RZ, R230, 0x4, RZ, 0xc0, !PT ;  /* 0x00000004e6ff7812 */ /* 0x000fe2000784c0ff */
[C---:B-123--:R-:W-:Y:S01]  /*5b70*/  VIADD R44, R156.reuse, 0x40 ;  /* 0x000000409c2c7836 */ /* 0x04efe20000000000 */
        /* <DEDUP_REMOVED lines=19> */
[----:B-1----:R-:W-:Y:S01]  /*5cb0*/  IMAD.MOV.U32 R56, RZ, RZ, R44 ;  /* 0x000000ffff387224 */ /* 0x002fe200078e002c */
[----:B------:R-:W-:Y:S02]  /*5cc0*/  LOP3.LUT R59, R59, 0xff00, R60, 0xf8, !PT ;  /* 0x0000ff003b3b7812 */ /* 0x000fe400078ef83c */
[----:B------:R-:W-:Y:S01]  /*5cd0*/  LOP3.LUT R57, R57, 0xff00, R58, 0xf8, !PT ;  /* 0x0000ff0039397812 */ /* 0x000fe200078ef83a */
[----:B------:R-:W-:Y:S01]  /*5ce0*/  IMAD.U32 R58, R63, 0x10000, RZ ;  /* 0x000100003f3a7824 */ /* 0x000fe200078e00ff */
[----:B------:R-:W-:-:S02]  /*5cf0*/  F2FP.F16.E4M3.UNPACK_B R44, R45 ;  /* 0x0000002dff2c723e */ /* 0x000fc400020006ff */
[-C--:B------:R-:W-:Y:S02]  /*5d00*/  F2FP.F16.E4M3.UNPACK_B R60, R144.reuse.H1 ;  /* 0x00000090ff3c723e */ /* 0x080fe400030006ff */
[----:B------:R-:W-:Y:S02]  /*5d10*/  F2FP.F16.E4M3.UNPACK_B R45, R45.H1 ;  /* 0x0000002dff2d723e */ /* 0x000fe400030006ff */
[----:B------:R-:W-:Y:S01]  /*5d20*/  LOP3.LUT R66, R59, 0xff0000, R62, 0xf8, !PT ;  /* 0x00ff00003b427812 */ /* 0x000fe200078ef83e */
[--C-:B------:R-:W-:Y:S01]  /*5d30*/  HADD2.F32 R63, -RZ, R60.reuse.H1_H1 ;  /* 0x3000003cff3f7230 */ /* 0x100fe20000004100 */
[-C--:B------:R-:W-:Y:S01]  /*5d40*/  F2FP.F16.E4M3.UNPACK_B R59, R137.reuse.H1 ;  /* 0x00000089ff3b723e */ /* 0x080fe200030006ff */
[----:B------:R-:W-:Y:S01]  /*5d50*/  HADD2.F32 R62, -RZ, R60.H0_H0 ;  /* 0x2000003cff3e7230 */ /* 0x000fe20000004100 */
[----:B------:R-:W-:Y:S01]  /*5d60*/  LOP3.LUT R61, R57, 0xff0000, R58, 0xf8, !PT ;  /* 0x00ff0000393d7812 */ /* 0x000fe200078ef83a */
[----:B------:R-:W-:Y:S01]  /*5d70*/  HADD2.F32 R58, -RZ, R45.H1_H1 ;  /* 0x3000002dff3a7230 */ /* 0x000fe20000004100 */
[----:B------:R-:W-:Y:S01]  /*5d80*/  F2FP.F16.E4M3.UNPACK_B R144, R144 ;  /* 0x00000090ff90723e */ /* 0x000fe200020006ff */
[----:B------:R-:W-:Y:S01]  /*5d90*/  HADD2.F32 R60, -RZ, R59.H0_H0 ;  /* 0x2000003bff3c7230 */ /* 0x000fe20000004100 */
[----:B------:R-:W-:Y:S01]  /*5da0*/  F2FP.F16.E4M3.UNPACK_B R137, R137 ;  /* 0x00000089ff89723e */ /* 0x000fe200020006ff */
[----:B------:R-:W-:-:S02]  /*5db0*/  HADD2.F32 R57, -RZ, R44.H1_H1 ;  /* 0x3000002cff397230 */ /* 0x000fc40000004100 */
[-C--:B------:R-:W-:Y:S01]  /*5dc0*/  FMUL.FTZ R68, R58, R63.reuse ;  /* 0x0000003f3a447220 */ /* 0x080fe20000410000 */
[----:B------:R-:W-:Y:S02]  /*5dd0*/  HADD2.F32 R45, -RZ, R45.H0_H0 ;  /* 0x2000002dff2d7230 */ /* 0x000fe40000004100 */
[----:B------:R-:W-:Y:S02]  /*5de0*/  HADD2.F32 R59, -RZ, R59.H1_H1 ;  /* 0x3000003bff3b7230 */ /* 0x000fe40000004100 */
[----:B------:R-:W-:Y:S01]  /*5df0*/  FMUL.FTZ R67, R57, R62 ;  /* 0x0000003e39437220 */ /* 0x000fe20000410000 */
[----:B------:R-:W-:Y:S02]  /*5e00*/  HADD2.F32 R44, -RZ, R44.H0_H0 ;  /* 0x2000002cff2c7230 */ /* 0x000fe40000004100 */
[C---:B------:R-:W-:Y:S01]  /*5e10*/  FMUL.FTZ R63, R45.reuse, R63 ;  /* 0x0000003f2d3f7220 */ /* 0x040fe20000410000 */
[-C--:B------:R-:W-:Y:S01]  /*5e20*/  FFMA.FTZ R70, R45, R59.reuse, -R68 ;  /* 0x0000003b2d467223 */ /* 0x080fe20000010844 */
[----:B------:R-:W-:Y:S01]  /*5e30*/  F2FP.F16.E4M3.UNPACK_B R45, R56.H1 ;  /* 0x00000038ff2d723e */ /* 0x000fe200030006ff */
[C---:B------:R-:W-:Y:S01]  /*5e40*/  FMUL.FTZ R62, R44.reuse, R62 ;  /* 0x0000003e2c3e7220 */ /* 0x040fe20000410000 */
[----:B------:R-:W-:Y:S01]  /*5e50*/  F2FP.F16.E4M3.UNPACK_B R56, R56 ;  /* 0x00000038ff38723e */ /* 0x000fe200020006ff */
[-C--:B------:R-:W-:Y:S01]  /*5e60*/  FFMA.FTZ R44, R44, R60.reuse, -R67 ;  /* 0x0000003c2c2c7223 */ /* 0x080fe20000010843 */
[----:B------:R-:W-:Y:S01]  /*5e70*/  FFMA.FTZ R71, R58, R59, R63 ;  /* 0x0000003b3a477223 */ /* 0x000fe2000001003f */
[----:B------:R-:W-:Y:S01]  /*5e80*/  FFMA.FTZ R69, R57, R60, R62 ;  /* 0x0000003c39457223 */ /* 0x000fe2000001003e */
        /* <DEDUP_REMOVED lines=64> */
.L_x_7095:
[----:B------:R-:W-:Y:S05]  /*6290*/  BSYNC B2 ;  /* 0x0000000000027941 */ /* 0x000fea0003800000 */
.L_x_7094:
[----:B------:R-:W-:Y:S01]  /*62a0*/  ULDC.64 UR4, c[0x0][0x2e8] ;  /* 0x0000ba0000047ab9 */ /* 0x000fe20000000a00 */
[----:B------:R-:W-:Y:S01]  /*62b0*/  ULDC.64 UR6, c[0x0][0x208] ;  /* 0x0000820000067ab9 */ /* 0x000fe20000000a00 */
[----:B------:R-:W-:-:S04]  /*62c0*/  IADD3 R56, P2, P3, R35, UR4, R65 ;  /* 0x0000000423387c10 */ /* 0x000fc8000fb5e041 */
[----:B------:R-:W-:-:S05]  /*62d0*/  IADD3.X R57, R101, UR5, R64, P2, P3 ;  /* 0x0000000565397c10 */ /* 0x000fca00097e6440 */
[----:B-1----:R4:W-:Y:S04]  /*62e0*/  STG.E.128 desc[UR6][R56.64], R44 ;  /* 0x0000002c38007986 */ /* 0x0029e8000c101d06 */
.L_x_7089:
[----:B------:R-:W-:Y:S05]  /*62f0*/  BSYNC B1 ;  /* 0x0000000000017941 */ /* 0x000fea0003800000 */
.L_x_7088:
[----:B------:R-:W-:Y:S05]  /*6300*/  @P4 BRA `(.L_x_7096) ;  /* 0x0000005c00c84947 */ /* 0x000fea0003800000 */
[----:B------:R-:W-:Y:S01]  /*6310*/  IADD3 R124, P2, P3, R115, R124, R18 ;  /* 0x0000007c737c7210 */ /* 0x000fe20007b5e012 */
[----:B------:R-:W-:Y:S03]  /*6320*/  BSSY B1, `(.L_x_7097) ;  /* 0x0000079000017945 */ /* 0x000fe60003800000 */
[----:B----4-:R-:W-:Y:S01]  /*6330*/  IADD3.X R56, R114, R127, R19, P2, P3 ;  /* 0x0000007f72387210 */ /* 0x010fe200017e6413 */
[----:B------:R-:W-:Y:S08]  /*6340*/  @P0 BRA `(.L_x_7098) ;  /* 0x0000000400d80947 */ /* 0x000ff00003800000 */
[----:B-123--:R1:W2:Y:S01]  /*6350*/  LDS.128 R44, [R112+0x26400] ;  /* 0x02640000702c7984 */ /* 0x00e2a20000000c00 */
[----:B------:R-:W-:Y:S01]  /*6360*/  ISETP.GE.AND P2, PT, R228, R126, PT ;  /* 0x0000007ee400720c */ /* 0x000fe20003f46270 */
[----:B------:R-:W-:-:S12]  /*6370*/  BSSY B2, `(.L_x_7099) ;  /* 0x000006e000027945 */ /* 0x000fd80003800000 */
[----:B-1----:R-:W-:Y:S05]  /*6380*/  @P2 BRA `(.L_x_7100) ;  /* 0x0000000400b02947 */ /* 0x002fea0003800000 */
        /* <DEDUP_REMOVED lines=9> */
[----:B------:R-:W-:Y:S01]  /*6420*/  IMAD.MOV.U32 R53, RZ, RZ, R46 ;  /* 0x000000ffff357224 */ /* 0x000fe200078e002e */
        /* <DEDUP_REMOVED lines=98> */
.L_x_7100:
[----:B------:R-:W-:Y:S05]  /*6a50*/  BSYNC B2 ;  /* 0x0000000000027941 */ /* 0x000fea0003800000 */
.L_x_7099:
[----:B------:R-:W-:Y:S01]  /*6a60*/  ULDC.64 UR4, c[0x0][0x2e8] ;  /* 0x0000ba0000047ab9 */ /* 0x000fe20000000a00 */
[----:B------:R-:W-:Y:S01]  /*6a70*/  ULDC.64 UR6, c[0x0][0x208] ;  /* 0x0000820000067ab9 */ /* 0x000fe20000000a00 */
[----:B------:R-:W-:-:S04]  /*6a80*/  IADD3 R52, P2, P3, R124, UR4, R38 ;  /* 0x000000047c347c10 */ /* 0x000fc8000fb5e026 */
[----:B------:R-:W-:-:S05]  /*6a90*/  IADD3.X R53, R56, UR5, R33, P2, P3 ;  /* 0x0000000538357c10 */ /* 0x000fca00097e6421 */
[----:B--2---:R4:W-:Y:S04]  /*6aa0*/  STG.E.128 desc[UR6][R52.64], R44 ;  /* 0x0000002c34007986 */ /* 0x0049e8000c101d06 */
.L_x_7098:
[----:B------:R-:W-:Y:S05]  /*6ab0*/  BSYNC B1 ;  /* 0x0000000000017941 */ /* 0x000fea0003800000 */
.L_x_7097:
[----:B------:R-:W-:Y:S05]  /*6ac0*/  @P1 BRA `(.L_x_7096) ;  /* 0x0000005400d81947 */ /* 0x000fea0003800000 */
[----:B------:R-:W-:Y:S01]  /*6ad0*/  LOP3.LUT P2, RZ, R230, 0x4, RZ, 0xc0, !PT ;  /* 0x00000004e6ff7812 */ /* 0x000fe2000784c0ff */
[C---:B-1234-:R-:W-:Y:S01]  /*6ae0*/  VIADD R44, R156.reuse, 0x40 ;  /* 0x000000409c2c7836 */ /* 0x05efe20000000000 */
[----:B------:R-:W-:Y:S11]  /*6af0*/  BSSY B1, `(.L_x_7101) ;  /* 0x0000070000017945 */ /* 0x000ff60003800000 */
[----:B------:R-:W-:Y:S01]  /*6b00*/  @P2 VIADD R44, R156, 0xffffffc0 ;  /* 0xffffffc09c2c2836 */ /* 0x000fe20000000000 */
[----:B------:R-:W-:-:S03]  /*6b10*/  ISETP.GE.AND P2, PT, R233, R126, PT ;  /* 0x0000007ee900720c */ /* 0x000fc60003f46270 */
[----:B------:R-:W-:-:S06]  /*6b20*/  IMAD.IADD R44, R17, 0x1, R44 ;  /* 0x00000001112c7824 */ /* 0x000fcc00078e022c */
[----:B------:R-:W1:Y:S04]  /*6b30*/  LDS.128 R44, [R44+0x26400] ;  /* 0x026400002c2c7984 */ /* 0x000e680000000c00 */
[----:B------:R-:W-:Y:S05]  /*6b40*/  @P2 BRA `(.L_x_7102) ;  /* 0x0000000400a82947 */ /* 0x000fea0003800000 */
[----:B------:R-:W-:Y:S01]  /*6b50*/  SHF.R.U32.HI R53, RZ, 0x8, R51 ;  /* 0x00000008ff357819 */ /* 0x000fe20000011633 */
[----:B-1----:R-:W-:Y:S01]  /*6b60*/  IMAD.MOV.U32 R50, RZ, RZ, R47 ;  /* 0x000000ffff327224 */ /* 0x002fe200078e002f */
        /* <DEDUP_REMOVED lines=104> */
.L_x_7102:
[----:B------:R-:W-:Y:S05]  /*71f0*/  BSYNC B1 ;  /* 0x0000000000017941 */ /* 0x000fea0003800000 */
.L_x_7101:
[----:B------:R-:W-:Y:S01]  /*7200*/  ULDC.64 UR4, c[0x0][0x2e8] ;  /* 0x0000ba0000047ab9 */ /* 0x000fe20000000a00 */
[----:B------:R-:W-:Y:S01]  /*7210*/  ULDC.64 UR6, c[0x0][0x208] ;  /* 0x0000820000067ab9 */ /* 0x000fe20000000a00 */
[----:B------:R-:W-:-:S04]  /*7220*/  IADD3 R48, P2, P3, R35, UR4, R124 ;  /* 0x0000000423307c10 */ /* 0x000fc8000fb5e07c */
[----:B------:R-:W-:-:S05]  /*7230*/  IADD3.X R49, R101, UR5, R56, P2, P3 ;  /* 0x0000000565317c10 */ /* 0x000fca00097e6438 */
[----:B-1----:R1:W-:Y:S01]  /*7240*/  STG.E.128 desc[UR6][R48.64], R44 ;  /* 0x0000002c30007986 */ /* 0x0023e2000c101d06 */
[----:B------:R-:W-:Y:S05]  /*7250*/  BRA `(.L_x_7096) ;  /* 0x0000004c00f47947 */ /* 0x000fea0003800000 */
.L_x_7060:
[----:B------:R-:W2:Y:S01]  /*7260*/  LDL R48, [R1+0x68] ;  /* 0x0000680001307983 */ /* 0x000ea20000100800 */
[C---:B------:R-:W-:Y:S01]  /*7270*/  ISETP.GE.AND P5, PT, R23.reuse, R113, PT ;  /* 0x000000711700720c */ /* 0x040fe20003fa6270 */
[C---:B------:R-:W-:Y:S01]  /*7280*/  VIADD R56, R23.reuse, 0x40 ;  /* 0x0000004017387836 */ /* 0x040fe20000000000 */
[----:B------:R-:W-:Y:S01]  /*7290*/  P2R R57, PR, RZ, 0x1 ;  /* 0x00000001ff397803 */ /* 0x000fe20000000000 */
[----:B------:R-:W-:Y:S01]  /*72a0*/  VIADD R58, R23, 0x80 ;  /* 0x00000080173a7836 */ /* 0x000fe20000000000 */
[----:B------:R-:W-:Y:S01]  /*72b0*/  ISETP.GE.OR P5, PT, R18, R126, P5 ;  /* 0x0000007e1200720c */ /* 0x000fe20002fa6670 */
[----:B------:R-:W-:-:S12]  /*72c0*/  ULDC.64 UR6, c[0x0][0x208] ;  /* 0x0000820000067ab9 */ /* 0x000fd80000000a00 */
        /* <DEDUP_REMOVED lines=96> */
.L_x_7103:
[----:B------:R-:W2:Y:S01]  /*78d0*/  LDL R76, [R1+0x50] ;  /* 0x00005000014c7983 */ /* 0x000ea20000100800 */
[----:B------:R-:W-:Y:S01]  /*78e0*/  IMAD R104, R22, 0x8, R17 ;  /* 0x0000000816687824 */ /* 0x000fe200078e0211 */
[----:B------:R-:W0:Y:S01]  /*78f0*/  LDC R149, c[0x0][0x2f4] ;  /* 0x0000bd00ff957b82 */ /* 0x000e220000000800 */
[----:B------:R-:W-:Y:S01]  /*7900*/  IMAD.MOV.U32 R125, RZ, RZ, R127 ;  /* 0x000000ffff7d7224 */ /* 0x000fe200078e007f */
[----:B------:R-:W-:Y:S06]  /*7910*/  BSSY B1, `(.L_x_7104) ;  /* 0x0000006000017945 */ /* 0x000fec0003800000 */
[----:B------:R-:W1:Y:S01]  /*7920*/  LDC.64 R126, c[0x0][0x300] ;  /* 0x0000c000ff7e7b82 */ /* 0x000e620000000a00 */
[----:B0-----:R-:W-:Y:S01]  /*7930*/  IMAD.IADD R151, R149, 0x1, -R122 ;  /* 0x0000000195977824 */ /* 0x001fe200078e0a7a */
[----:B--2---:R-:W-:-:S04]  /*7940*/  SHF.L.U32 R128, R76, 0x1f, RZ ;  /* 0x0000001f4c807819 */ /* 0x004fc800000006ff */
[----:B------:R-:W0:Y:S02]  /*7950*/  SYNCS.PHASECHK.TRANS64.TRYWAIT P3, [R104+URZ+0x2e890], R128 ;  /* 0x02e89080680075a7 */ /* 0x000e24000806017f */
[----:B01----:R-:W-:Y:S05]  /*7960*/  @!P3 BRA `(.L_x_7105) ;  /* 0x000002cc00d4b947 */ /* 0x003fea0003800000 */
.L_x_7431:
[----:B------:R-:W-:Y:S05]  /*7970*/  BSYNC B1 ;  /* 0x0000000000017941 */ /* 0x000fea0003800000 */
.L_x_7104:
[----:B------:R-:W-:Y:S01]  /*7980*/  ISETP.GE.OR P3, PT, R23, R113, P0 ;  /* 0x000000711700720c */ /* 0x000fe20000766670 */
[----:B------:R-:W-:-:S12]  /*7990*/  BSSY B1, `(.L_x_7106) ;  /* 0x00000fc000017945 */ /* 0x000fd80003800000 */
[----:B------:R-:W-:Y:S05]  /*79a0*/  @P3 BRA `(.L_x_7107) ;  /* 0x0000000c00e83947 */ /* 0x000fea0003800000 */
[----:B------:R-:W2:Y:S01]  /*79b0*/  LDL R78, [R1+0x84] ;  /* 0x00008400014e7983 */ /* 0x000ea20000100800 */
[----:B------:R-:W-:Y:S02]  /*79c0*/  SHF.R.S32.HI R76, RZ, 0x1f, R23 ;  /* 0x0000001fff4c7819 */ /* 0x000fe40000011417 */
[----:B------:R-:W-:-:S03]  /*79d0*/  ISETP.NE.AND P6, PT, R0, RZ, PT ;  /* 0x000000ff0000720c */ /* 0x000fc60003fc5270 */
[-C--:B------:R-:W-:Y:S02]  /*79e0*/  IMAD R76, R76, R126.reuse, RZ ;  /* 0x0000007e4c4c7224 */ /* 0x080fe400078e02ff */
[----:B------:R-:W-:-:S04]  /*79f0*/  IMAD.WIDE.U32 R136, R23, R126, R124 ;  /* 0x0000007e17887225 */ /* 0x000fc800078e007c */
[----:B------:R-:W-:Y:S01]  /*7a00*/  IMAD R77, R23, R127, R76 ;  /* 0x0000007f174d7224 */ /* 0x000fe200078e024c */
[----:B------:R-:W-:-:S03]  /*7a10*/  SEL R76, R122, R151, !P6 ;  /* 0x000000977a4c7207 */ /* 0x000fc60007000000 */
[----:B------:R-:W-:Y:S01]  /*7a20*/  IMAD.IADD R158, R77, 0x1, R137 ;  /* 0x000000014d9e7824 */ /* 0x000fe200078e0289 */
[----:B------:R-:W-:-:S04]  /*7a30*/  SHF.R.S32.HI R77, RZ, 0x1f, R76 ;  /* 0x0000001fff4d7819 */ /* 0x000fc8000001144c */
[----:B------:R-:W-:-:S04]  /*7a40*/  LEA.HI R77, R77, R76, RZ, 0x5 ;  /* 0x0000004c4d4d7211 */ /* 0x000fc800078f28ff */
[----:B------:R-:W-:-:S05]  /*7a50*/  LEA.HI.SX32 R77, R77, R30, 0x1b ;  /* 0x0000001e4d4d7211 */ /* 0x000fca00078fdaff */
[----:B------:R-:W-:-:S05]  /*7a60*/  IMAD.SHL.U32 R160, R77, 0x10, RZ ;  /* 0x000000104da07824 */ /* 0x000fca00078e00ff */
[----:B------:R-:W-:-:S04]  /*7a70*/  LOP3.LUT R76, R5, 0x70, R160, 0xf8, !PT ;  /* 0x00000070054c7812 */ /* 0x000fc800078ef8a0 */
[----:B------:R-:W-:Y:S01]  /*7a80*/  LOP3.LUT R76, R76, R15, RZ, 0x3c, !PT ;  /* 0x0000000f4c4c7212 */ /* 0x000fe200078e3cff */
[----:B------:R-:W-:Y:S01]  /*7a90*/  BSSY B2, `(.L_x_7108) ;  /* 0x00000df000027945 */ /* 0x000fe20003800000 */
[----:B------:R-:W-:-:S04]  /*7aa0*/  IADD3 R159, P3, P4, R38, R136, R31 ;  /* 0x00000088269f7210 */ /* 0x000fc80007c7e01f */
[----:B------:R-:W-:Y:S01]  /*7ab0*/  IADD3.X R166, R33, R158, R32, P3, P4 ;  /* 0x0000009e21a67210 */ /* 0x000fe20001fe8420 */
[----:B--2---:R-:W-:Y:S02]  /*7ac0*/  IMAD.IADD R77, R78, 0x1, R76 ;  /* 0x000000014e4d7824 */ /* 0x004fe400078e024c */
[C---:B------:R-:W-:Y:S02]  /*7ad0*/  IMAD R76, R22.reuse, 0x7000, R121 ;  /* 0x00007000164c7824 */ /* 0x040fe400078e0279 */
[----:B------:R-:W-:Y:S02]  /*7ae0*/  IMAD R78, R22, 0x7000, R77 ;  /* 0x00007000164e7824 */ /* 0x000fe400078e024d */
[C---:B------:R-:W-:Y:S02]  /*7af0*/  IMAD.IADD R76, R17.reuse, 0x1, R76 ;  /* 0x00000001114c7824 */ /* 0x040fe400078e024c */
[----:B------:R-:W-:-:S04]  /*7b00*/  IMAD.IADD R80, R17, 0x1, R78 ;  /* 0x0000000111507824 */ /* 0x000fc800078e024e */
[----:B------:R-:W1:Y:S04]  /*7b10*/  LDS.128 R76, [R76+0x20400] ;  /* 0x020400004c4c7984 */ /* 0x000e680000000c00 */
[----:B------:R-:W2:Y:S01]  /*7b20*/  LDS.128 R80, [R80+0x20400] ;  /* 0x0204000050507984 */ /* 0x000ea20000000c00 */
        /* <DEDUP_REMOVED lines=10> */
[--C-:B------:R-:W-:Y:S02]  /*7bd0*/  SHF.R.U32.HI R171, RZ, 0x8, R47.reuse ;  /* 0x00000008ffab7819 */ /* 0x100fe4000001162f */
[----:B------:R-:W-:Y:S01]  /*7be0*/  PRMT R44, R175, 0x654, R44 ;  /* 0x00000654af2c7816 */ /* 0x000fe2000000002c */
[----:B------:R-:W-:Y:S01]  /*7bf0*/  IMAD.U32 R45, R45, 0x10000, RZ ;  /* 0x000100002d2d7824 */ /* 0x000fe200078e00ff */
[----:B------:R-:W-:Y:S02]  /*7c00*/  SHF.R.U32.HI R173, RZ, 0x18, R47 ;  /* 0x00000018ffad7819 */ /* 0x000fe4000001162f */
[----:B------:R-:W-:-:S02]  /*7c10*/  LOP3.LUT R46, R47, 0xff, RZ, 0xc0, !PT ;  /* 0x000000ff2f2e7812 */ /* 0x000fc400078ec0ff */
[----:B------:R-:W-:Y:S02]  /*7c20*/  SHF.R.U32.HI R172, RZ, 0x10, R47 ;  /* 0x00000010ffac7819 */ /* 0x000fe4000001162f */
[--C-:B------:R-:W-:Y:S02]  /*7c30*/  SHF.R.U32.HI R170, RZ, 0x18, R51.reuse ;  /* 0x00000018ffaa7819 */ /* 0x100fe40000011633 */
[----:B------:R-:W-:Y:S02]  /*7c40*/  LOP3.LUT R165, R51, 0xff, RZ, 0xc0, !PT ;  /* 0x000000ff33a57812 */ /* 0x000fe400078ec0ff */
[--C-:B------:R-:W-:Y:S02]  /*7c50*/  SHF.R.U32.HI R168, RZ, 0x8, R51.reuse ;  /* 0x00000008ffa87819 */ /* 0x100fe40000011633 */
[----:B------:R-:W-:Y:S01]  /*7c60*/  SHF.R.U32.HI R47, RZ, 0x10, R51 ;  /* 0x00000010ff2f7819 */ /* 0x000fe20000011633 */
[----:B------:R-:W-:Y:S01]  /*7c70*/  IMAD.SHL.U32 R51, R171, 0x100, RZ ;  /* 0x00000100ab337824 */ /* 0x000fe200078e00ff */
[----:B------:R-:W-:Y:S01]  /*7c80*/  LOP3.LUT R44, R44, 0xff00, R49, 0xf8, !PT ;  /* 0x0000ff002c2c7812 */ /* 0x000fe200078ef831 */
[----:B------:R-:W-:Y:S01]  /*7c90*/  IMAD.U32 R49, R174, 0x10000, RZ ;  /* 0x00010000ae317824 */ /* 0x000fe200078e00ff */
[----:B------:R-:W-:Y:S01]  /*7ca0*/  PRMT R46, R173, 0x654, R46 ;  /* 0x00000654ad2e7816 */ /* 0x000fe2000000002e */
[----:B------:R-:W-:Y:S01]  /*7cb0*/  IMAD.SHL.U32 R168, R168, 0x100, RZ ;  /* 0x00000100a8a87824 */ /* 0x000fe200078e00ff */
[----:B------:R-:W-:-:S02]  /*7cc0*/  PRMT R50, R167, 0x654, R48 ;  /* 0x00000654a7327816 */ /* 0x000fc40000000030 */
[----:B------:R-:W-:Y:S01]  /*7cd0*/  PRMT R167, R170, 0x654, R165 ;  /* 0x00000654aaa77816 */ /* 0x000fe200000000a5 */
[----:B------:R-:W-:Y:S01]  /*7ce0*/  IMAD.SHL.U32 R165, R169, 0x100, RZ ;  /* 0x00000100a9a57824 */ /* 0x000fe200078e00ff */
[----:B------:R-:W-:Y:S02]  /*7cf0*/  LOP3.LUT R48, R46, 0xff00, R51, 0xf8, !PT ;  /* 0x0000ff002e307812 */ /* 0x000fe400078ef833 */
[----:B------:R-:W-:Y:S01]  /*7d00*/  LOP3.LUT R46, R44, 0xff0000, R49, 0xf8, !PT ;  /* 0x00ff00002c2e7812 */ /* 0x000fe200078ef831 */
[----:B------:R-:W-:Y:S01]  /*7d10*/  IMAD.U32 R49, R172, 0x10000, RZ ;  /* 0x00010000ac317824 */ /* 0x000fe200078e00ff */
[----:B------:R-:W-:Y:S01]  /*7d20*/  LOP3.LUT R170, R50, 0xff00, R165, 0xf8, !PT ;  /* 0x0000ff0032aa7812 */ /* 0x000fe200078ef8a5 */
[----:B------:R-:W-:Y:S01]  /*7d30*/  IMAD.U32 R172, R47, 0x10000, RZ ;  /* 0x000100002fac7824 */ /* 0x000fe200078e00ff */
[----:B------:R-:W-:Y:S02]  /*7d40*/  F2FP.F16.E4M3.UNPACK_B R169, R164.H1 ;  /* 0x000000a4ffa9723e */ /* 0x000fe400030006ff */
[----:B--2---:R-:W-:-:S02]  /*7d50*/  F2FP.F16.E4M3.UNPACK_B R51, R80.H1 ;  /* 0x00000050ff33723e */ /* 0x004fc400030006ff */
[----:B-1----:R-:W-:Y:S02]  /*7d60*/  F2FP.F16.E4M3.UNPACK_B R50, R76.H1 ;  /* 0x0000004cff32723e */ /* 0x002fe400030006ff */
[----:B------:R-:W-:Y:S01]  /*7d70*/  LOP3.LUT R171, R167, 0xff00, R168, 0xf8, !PT ;  /* 0x0000ff00a7ab7812 */ /* 0x000fe200078ef8a8 */
[----:B------:R-:W-:Y:S01]  /*7d80*/  HADD2.F32 R168, -RZ, R169.H0_H0 ;  /* 0x200000a9ffa87230 */ /* 0x000fe20000004100 */
[----:B------:R-:W-:Y:S01]  /*7d90*/  LOP3.LUT R44, R48, 0xff0000, R49, 0xf8, !PT ;  /* 0x00ff0000302c7812 */ /* 0x000fe200078ef831 */
[----:B------:R-:W-:Y:S01]  /*7da0*/  HADD2.F32 R49, -RZ, R51.H0_H0 ;  /* 0x20000033ff317230 */ /* 0x000fe20000004100 */
[----:B------:R-:W-:Y:S01]  /*7db0*/  F2FP.F16.E4M3.UNPACK_B R165, R163.H1 ;  /* 0x000000a3ffa5723e */ /* 0x000fe200030006ff */
[----:B------:R-:W-:Y:S01]  /*7dc0*/  HADD2.F32 R48, -RZ, R50.H0_H0 ;  /* 0x20000032ff307230 */ /* 0x000fe20000004100 */
[----:B------:R-:W-:Y:S01]  /*7dd0*/  LOP3.LUT R47, R170, 0xff0000, R45, 0xf8, !PT ;  /* 0x00ff0000aa2f7812 */ /* 0x000fe200078ef82d */
[----:B------:R-:W-:Y:S02]  /*7de0*/  HADD2.F32 R169, -RZ, R169.H1_H1 ;  /* 0x300000a9ffa97230 */ /* 0x000fe40000004100 */
[----:B------:R-:W-:Y:S01]  /*7df0*/  FMUL.FTZ R173, R49, R168 ;  /* 0x000000a831ad7220 */ /* 0x000fe20000410000 */
[----:B------:R-:W-:-:S02]  /*7e00*/  HADD2.F32 R167, -RZ, R165.H0_H0 ;  /* 0x200000a5ffa77230 */ /* 0x000fc40000004100 */
[C---:B------:R-:W-:Y:S01]  /*7e10*/  FMUL.FTZ R168, R48.reuse, R168 ;  /* 0x000000a830a87220 */ /* 0x040fe20000410000 */
[----:B------:R-:W-:Y:S01]  /*7e20*/  F2FP.F16.E4M3.UNPACK_B R170, R164 ;  /* 0x000000a4ffaa723e */ /* 0x000fe200020006ff */
        /* <DEDUP_REMOVED lines=8> */
[----:B------:R-:W-:Y:S01]  /*7eb0*/  HADD2.F32 R164, -RZ, R80.H0_H0 ;  /* 0x20000050ffa47230 */ /* 0x000fe20000004100 */
[----:B------:R-:W-:Y:S01]  /*7ec0*/  LOP3.LUT R45, R171, 0xff0000, R172, 0xf8, !PT ;  /* 0x00ff0000ab2d7812 */ /* 0x000fe200078ef8ac */
[----:B------:R-:W-:-:S02]  /*7ed0*/  HADD2.F32 R171, -RZ, R170.H0_H0 ;  /* 0x200000aaffab7230 */ /* 0x000fc40000004100 */
[CC--:B------:R-:W-:Y:S01]  /*7ee0*/  FMUL.FTZ R51, R165.reuse, R169.reuse ;  /* 0x000000a9a5337220 */ /* 0x0c0fe20000410000 */
[C---:B------:R-:W-:Y:S01]  /*7ef0*/  FMUL.FTZ R172, R50.reuse, R169 ;  /* 0x000000a932ac7220 */ /* 0x040fe20000410000 */
        /* <DEDUP_REMOVED lines=44> */
[----:B------:R-:W-:Y:S01]  /*81c0*/  F2FP.F16.E4M3.UNPACK_B R167, R162 ;  /* 0x000000a2ffa7723e */ /* 0x000fe200020006ff */
[--C-:B------:R-:W-:Y:S01]  /*81d0*/  HADD2.F32 R162, -RZ, R161.reuse.H0_H0 ;  /* 0x200000a1ffa27230 */ /* 0x100fe20000004100 */
[----:B------:R-:W-:Y:S01]  /*81e0*/  F2FP.SATFINITE.E4M3.F32.PACK_AB_MERGE_C R80, R165, R80, R49 ;  /* 0x00000050a550723e */ /* 0x000fe20004807031 */
[----:B------:R-:W-:Y:S01]  /*81f0*/  HADD2.F32 R161, -RZ, R161.H1_H1 ;  /* 0x300000a1ffa17230 */ /* 0x000fe20000004100 */
[----:B------:R-:W-:Y:S01]  /*8200*/  F2FP.F16.E4M3.UNPACK_B R50, R81 ;  /* 0x00000051ff32723e */ /* 0x000fe200020006ff */
[----:B------:R-:W-:-:S02]  /*8210*/  HADD2.F32 R78, -RZ, R78.H1_H1 ;  /* 0x3000004eff4e7230 */ /* 0x000fc40000004100 */
[----:B------:R-:W-:Y:S01]  /*8220*/  FMUL.FTZ R173, R162, R171 ;  /* 0x000000aba2ad7220 */ /* 0x000fe20000410000 */
[--C-:B------:R-:W-:Y:S02]  /*8230*/  HADD2.F32 R169, -RZ, R167.reuse.H0_H0 ;  /* 0x200000a7ffa97230 */ /* 0x100fe40000004100 */
[CC--:B------:R-:W-:Y:S01]  /*8240*/  FMUL.FTZ R175, R161.reuse, R168.reuse ;  /* 0x000000a8a1af7220 */ /* 0x0c0fe20000410000 */
[----:B------:R-:W-:Y:S02]  /*8250*/  HADD2.F32 R167, -RZ, R167.H1_H1 ;  /* 0x300000a7ffa77230 */ /* 0x000fe40000004100 */
[----:B------:R-:W-:Y:S01]  /*8260*/  FMUL.FTZ R168, R78, R168 ;  /* 0x000000a84ea87220 */ /* 0x000fe20000410000 */
[----:B------:R-:W-:Y:S01]  /*8270*/  F2FP.F16.E4M3.UNPACK_B R51, R47 ;  /* 0x0000002fff33723e */ /* 0x000fe200020006ff */
[----:B------:R-:W-:Y:S01]  /*8280*/  FMUL.FTZ R171, R82, R171 ;  /* 0x000000ab52ab7220 */ /* 0x000fe20000410000 */
[----:B------:R-:W-:Y:S01]  /*8290*/  F2FP.F16.E4M3.UNPACK_B R49, R77 ;  /* 0x0000004dff31723e */ /* 0x000fe200020006ff */
[----:B------:R-:W-:Y:S01]  /*82a0*/  FFMA.FTZ R78, R78, R167, -R175 ;  /* 0x000000a74e4e7223 */ /* 0x000fe200000108af */
[----:B------:R-:W-:Y:S01]  /*82b0*/  FFMA.FTZ R173, R82, R169, -R173 ;  /* 0x000000a952ad7223 */ /* 0x000fe200000108ad */
[----:B------:R-:W-:Y:S01]  /*82c0*/  FFMA.FTZ R167, R161, R167, R168 ;  /* 0x000000a7a1a77223 */ /* 0x000fe200000100a8 */
[----:B------:R-:W-:Y:S01]  /*82d0*/  F2FP.SATFINITE.E4M3.F32.PACK_AB_MERGE_C R177, R177, R164, RZ ;  /* 0x000000a4b1b1723e */ /* 0x000fe200048070ff */
        /* <DEDUP_REMOVED lines=22> */
[----:B------:R-:W-:Y:S02]  /*8440*/  HADD2.F32 R47, -RZ, R77.H0_H0 ;  /* 0x2000004dff2f7230 */ /* 0x000fe40000004100 */
[----:B------:R-:W-:Y:S01]  /*8450*/  FFMA.FTZ R50, R50, R162, R161 ;  /* 0x000000a232327223 */ /* 0x000fe200000100a1 */
[----:B------:R-:W-:Y:S01]  /*8460*/  HADD2.F32 R161, -RZ, R81.H0_H0 ;  /* 0x20000051ffa17230 */ /* 0x000fe20000004100 */
[----:B------:R-:W-:Y:S01]  /*8470*/  F2FP.SATFINITE.E4M3.F32.PACK_AB_MERGE_C R174, R179, R174, RZ ;  /* 0x000000aeb3ae723e */ /* 0x000fe200048070ff */
[----:B------:R-:W-:Y:S01]  /*8480*/  HADD2.F32 R168, -RZ, R163.H0_H0 ;  /* 0x200000a3ffa87230 */ /* 0x000fe20000004100 */
[----:B------:R-:W-:Y:S01]  /*8490*/  F2FP.F16.E4M3.UNPACK_B R171, R45.H1 ;  /* 0x0000002dffab723e */ /* 0x000fe200030006ff */
[----:B------:R-:W-:Y:S01]  /*84a0*/  HADD2.F32 R164, -RZ, R46.H0_H0 ;  /* 0x2000002effa47230 */ /* 0x000fe20000004100 */
[----:B------:R-:W-:Y:S01]  /*84b0*/  F2FP.SATFINITE.E4M3.F32.PACK_AB_MERGE_C R82, R167, R82, R174 ;  /* 0x00000052a752723e */ /* 0x000fe200048070ae */
[----:B------:R-:W-:-:S02]  /*84c0*/  HADD2.F32 R77, -RZ, R77.H1_H1 ;  /* 0x3000004dff4d7230 */ /* 0x000fc40000004100 */
[-C--:B------:R-:W-:Y:S01]  /*84d0*/  FMUL.FTZ R170, R161, R168.reuse ;  /* 0x000000a8a1aa7220 */ /* 0x080fe20000410000 */
[----:B------:R-:W-:Y:S02]  /*84e0*/  HADD2.F32 R162, -RZ, R81.H1_H1 ;  /* 0x30000051ffa27230 */ /* 0x000fe40000004100 */
[C---:B------:R-:W-:Y:S01]  /*84f0*/  FMUL.FTZ R168, R47.reuse, R168 ;  /* 0x000000a82fa87220 */ /* 0x040fe20000410000 */
[----:B------:R-:W-:Y:S01]  /*8500*/  HADD2.F32 R163, -RZ, R163.H1_H1 ;  /* 0x300000a3ffa37230 */ /* 0x000fe20000004100 */
[----:B------:R-:W-:Y:S01]  /*8510*/  F2FP.F16.E4M3.UNPACK_B R81, R79 ;  /* 0x0000004fff51723e */ /* 0x000fe200020006ff */
[----:B------:R-:W-:Y:S02]  /*8520*/  HADD2.F32 R165, -RZ, R46.H1_H1 ;  /* 0x3000002effa57230 */ /* 0x000fe40000004100 */
[-C--:B------:R-:W-:Y:S01]  /*8530*/  FFMA.FTZ R46, R47, R164.reuse, -R170 ;  /* 0x000000a42f2e7223 */ /* 0x080fe200000108aa */
[----:B------:R-:W-:Y:S01]  /*8540*/  FFMA.FTZ R47, R161, R164, R168 ;  /* 0x000000a4a12f7223 */ /* 0x000fe200000100a8 */
[-C--:B------:R-:W-:Y:S01]  /*8550*/  FMUL.FTZ R172, R162, R163.reuse ;  /* 0x000000a3a2ac7220 */ /* 0x080fe20000410000 */
[----:B------:R-:W-:Y:S01]  /*8560*/  FMUL.FTZ R161, R77, R163 ;  /* 0x000000a34da17220 */ /* 0x000fe20000410000 */
[----:B------:R-:W-:-:S02]  /*8570*/  F2FP.F16.E4M3.UNPACK_B R164, R83.H1 ;  /* 0x00000053ffa4723e */ /* 0x000fc400030006ff */
[----:B------:R-:W-:Y:S01]  /*8580*/  F2FP.F16.E4M3.UNPACK_B R163, R83 ;  /* 0x00000053ffa3723e */ /* 0x000fe200020006ff */
[----:B------:R-:W-:Y:S01]  /*8590*/  FFMA.FTZ R77, R77, R165, -R172 ;  /* 0x000000a54d4d7223 */ /* 0x000fe200000108ac */
[----:B------:R-:W-:Y:S01]  /*85a0*/  F2FP.F16.E4M3.UNPACK_B R79, R79.H1 ;  /* 0x0000004fff4f723e */ /* 0x000fe200030006ff */
[----:B------:R-:W-:Y:S01]  /*85b0*/  FFMA.FTZ R162, R162, R165, R161 ;  /* 0x000000a5a2a27223 */ /* 0x000fe200000100a1 */
[----:B------:R-:W-:Y:S01]  /*85c0*/  F2FP.F16.E4M3.UNPACK_B R170, R45 ;  /* 0x0000002dffaa723e */ /* 0x000fe200020006ff */
[----:B------:R-:W-:Y:S01]  /*85d0*/  HADD2.F32 R165, -RZ, R163.H0_H0 ;  /* 0x200000a3ffa57230 */ /* 0x000fe20000004100 */
[----:B------:R-:W-:Y:S01]  /*85e0*/  F2FP.SATFINITE.E4M3.F32.PACK_AB_MERGE_C R78, R78, R173, R177 ;  /* 0x000000ad4e4e723e */ /* 0x000fe200048070b1 */
[----:B------:R-:W-:Y:S01]  /*85f0*/  HADD2.F32 R173, -RZ, R171.H0_H0 ;  /* 0x200000abffad7230 */ /* 0x000fe20000004100 */
[-C--:B------:R-:W-:Y:S01]  /*8600*/  F2FP.F16.E4M3.UNPACK_B R45, R44.reuse ;  /* 0x0000002cff2d723e */ /* 0x080fe200020006ff */
        /* <DEDUP_REMOVED lines=8> */
[----:B------:R-:W-:Y:S02]  /*8690*/  HADD2.F32 R164, -RZ, R164.H1_H1 ;  /* 0x300000a4ffa47230 */ /* 0x000fe40000004100 */
[-C--:B------:R-:W-:Y:S01]  /*86a0*/  FMUL.FTZ R174, R165, R172.reuse ;  /* 0x000000aca5ae7220 */ /* 0x080fe20000410000 */
[----:B------:R-:W-:Y:S02]  /*86b0*/  HADD2.F32 R171, -RZ, R171.H1_H1 ;  /* 0x300000abffab7230 */ /* 0x000fe40000004100 */
[----:B------:R-:W-:Y:S01]  /*86c0*/  FMUL.FTZ R173, R161, R173 ;  /* 0x000000ada1ad7220 */ /* 0x000fe20000410000 */
[----:B------:R-:W-:Y:S02]  /*86d0*/  HADD2.F32 R79, -RZ, R79.H1_H1 ;  /* 0x3000004fff4f7230 */ /* 0x000fe40000004100 */
[----:B------:R-:W-:Y:S01]  /*86e0*/  FMUL.FTZ R172, R83, R172 ;  /* 0x000000ac53ac7220 */ /* 0x000fe20000410000 */
[----:B------:R-:W-:-:S02]  /*86f0*/  HADD2.F32 R169, -RZ, R167.H0_H0 ;  /* 0x200000a7ffa97230 */ /* 0x000fc40000004100 */
[-C--:B------:R-:W-:Y:S01]  /*8700*/  FMUL.FTZ R178, R164, R171.reuse ;  /* 0x000000aba4b27220 */ /* 0x080fe20000410000 */
[----:B------:R-:W-:Y:S02]  /*8710*/  HADD2.F32 R168, -RZ, R45.H0_H0 ;  /* 0x2000002dffa87230 */ /* 0x000fe40000004100 */
[----:B------:R-:W-:Y:S01]  /*8720*/  FMUL.FTZ R171, R79, R171 ;  /* 0x000000ab4fab7220 */ /* 0x000fe20000410000 */
[----:B------:R-:W-:Y:S02]  /*8730*/  HADD2.F32 R163, -RZ, R163.H1_H1 ;  /* 0x300000a3ffa37230 */ /* 0x000fe40000004100 */
[----:B------:R-:W-:Y:S01]  /*8740*/  FFMA.FTZ R173, R44, R169, R173 ;  /* 0x000000a92cad7223 */ /* 0x000fe200000100ad */
[----:B------:R-:W-:Y:S02]  /*8750*/  HADD2.F32 R170, -RZ, R170.H1_H1 ;  /* 0x300000aaffaa7230 */ /* 0x000fe40000004100 */
[----:B------:R-:W-:Y:S01]  /*8760*/  FFMA.FTZ R174, R83, R168, -R174 ;  /* 0x000000a853ae7223 */ /* 0x000fe200000108ae */
[----:B------:R-:W-:-:S02]  /*8770*/  HADD2.F32 R167, -RZ, R167.H1_H1 ;  /* 0x300000a7ffa77230 */ /* 0x000fc40000004100 */
[----:B------:R-:W-:Y:S01]  /*8780*/  FFMA.FTZ R172, R165, R168, R172 ;  /* 0x000000a8a5ac7223 */ /* 0x000fe200000100ac */
[----:B------:R-:W-:Y:S02]  /*8790*/  HADD2.F32 R81, -RZ, R81.H1_H1 ;  /* 0x30000051ff517230 */ /* 0x000fe40000004100 */
[----:B------:R-:W-:Y:S01]  /*87a0*/  FFMA.FTZ R176, R161, R169, -R176 ;  /* 0x000000a9a1b07223 */ /* 0x000fe200000108b0 */
[----:B------:R-:W-:Y:S02]  /*87b0*/  HADD2.F32 R44, -RZ, R45.H1_H1 ;  /* 0x3000002dff2c7230 */ /* 0x000fe40000004100 */
[-C--:B------:R-:W-:Y:S01]  /*87c0*/  FMUL.FTZ R168, R163, R170.reuse ;  /* 0x000000aaa3a87220 */ /* 0x080fe20000410000 */
[-C--:B------:R-:W-:Y:S01]  /*87d0*/  FFMA.FTZ R79, R79, R167.reuse, -R178 ;  /* 0x000000a74f4f7223 */ /* 0x080fe200000108b2 */
[C---:B------:R-:W-:Y:S01]  /*87e0*/  FMUL.FTZ R170, R81.reuse, R170 ;  /* 0x000000aa51aa7220 */ /* 0x040fe20000410000 */
[----:B------:R-:W-:Y:S01]  /*87f0*/  FFMA.FTZ R164, R164, R167, R171 ;  /* 0x000000a7a4a47223 */ /* 0x000fe200000100ab */
[----:B------:R-:W-:Y:S01]  /*8800*/  FFMA.FTZ R81, R81, R44, -R168 ;  /* 0x0000002c51517223 */ /* 0x000fe200000108a8 */
[----:B------:R-:W-:Y:S01]  /*8810*/  F2FP.SATFINITE.E4M3.F32.PACK_AB_MERGE_C R77, R51, R48, R46 ;  /* 0x00000030334d723e */ /* 0x000fe2000480702e */
[----:B------:R-:W-:Y:S01]  /*8820*/  FFMA.FTZ R163, R163, R44, R170 ;  /* 0x0000002ca3a37223 */ /* 0x000fe200000100aa */
[----:B------:R-:W-:-:S02]  /*8830*/  F2FP.SATFINITE.E4M3.F32.PACK_AB_MERGE_C R79, R79, R176, RZ ;  /* 0x000000b04f4f723e */ /* 0x000fc400048070ff */
[----:B------:R-:W-:Y:S02]  /*8840*/  F2FP.SATFINITE.E4M3.F32.PACK_AB_MERGE_C R164, R164, R173, RZ ;  /* 0x000000ada4a4723e */ /* 0x000fe400048070ff */
[----:B------:R-:W-:Y:S02]  /*8850*/  F2FP.SATFINITE.E4M3.F32.PACK_AB_MERGE_C R79, R81, R174, R79 ;  /* 0x000000ae514f723e */ /* 0x000fe4000480704f */
[----:B------:R-:W-:Y:S02]  /*8860*/  F2FP.SATFINITE.E4M3.F32.PACK_AB_MERGE_C R81, R50, R49, R47 ;  /* 0x000000313251723e */ /* 0x000fe4000480702f */
[----:B------:R-:W-:-:S07]  /*8870*/  F2FP.SATFINITE.E4M3.F32.PACK_AB_MERGE_C R83, R163, R172, R164 ;  /* 0x000000aca353723e */ /* 0x000fce00048070a4 */
.L_x_7109:
[----:B------:R-:W-:Y:S05]  /*8880*/  BSYNC B2 ;  /* 0x0000000000027941 */ /* 0x000fea0003800000 */
.L_x_7108:
[----:B------:R-:W-:Y:S01]  /*8890*/  ISETP.GE.AND P3, PT, R160, R149, PT ;  /* 0x00000095a000720c */ /* 0x000fe20003f66270 */
[----:B------:R-:W-:Y:S01]  /*88a0*/  ULDC.64 UR4, c[0x0][0x2e8] ;  /* 0x0000ba0000047ab9 */ /* 0x000fe20000000a00 */
[----:B------:R-:W-:-:S11]  /*88b0*/  ULDC.64 UR6, c[0x0][0x208] ;  /* 0x0000820000067ab9 */ /* 0x000fd60000000a00 */
        /* <DEDUP_REMOVED lines=9> */
.L_x_7107:
[----:B------:R-:W-:Y:S05]  /*8950*/  BSYNC B1 ;  /* 0x0000000000017941 */ /* 0x000fea0003800000 */
.L_x_7106:
[----:B-1----:R-:W-:Y:S01]  /*8960*/  VIADD R45, R23, 0x40 ;  /* 0x00000040172d7836 */ /* 0x002fe20000000000 */
[----:B------:R-:W-:Y:S04]  /*8970*/  BSSY B1, `(.L_x_7110) ;  /* 0x000010a000017945 */ /* 0x000fe80003800000 */
[----:B------:R-:W-:-:S13]  /*8980*/  ISETP.GE.OR P3, PT, R45, R113, P0 ;  /* 0x000000712d00720c */ /* 0x000fda0000766670 */
[----:B------:R-:W-:Y:S05]  /*8990*/  @P3 BRA `(.L_x_7111) ;  /* 0x00000010001c3947 */ /* 0x000fea0003800000 */
[----:B------:R-:W2:Y:S01]  /*89a0*/  LDL R46, [R1+0x88] ;  /* 0x00008800012e7983 */ /* 0x000ea20000100800 */
[-C--:B------:R-:W-:Y:S01]  /*89b0*/  IMAD R44, R131, R126.reuse, RZ ;  /* 0x0000007e832c7224 */ /* 0x080fe200078e02ff */
        /* <DEDUP_REMOVED lines=9> */
[----:B------:R-:W-:-:S02]  /*8a50*/  VIADD R48, R23, 0x40 ;  /* 0x0000004017307836 */ /* 0x000fc40000000000 */
[----:B------:R-:W-:Y:S01]  /*8a60*/  IMAD.SHL.U32 R47, R47, 0x80, RZ ;  /* 0x000000802f2f7824 */ /* 0x000fe200078e00ff */
[----:B------:R-:W-:Y:S01]  /*8a70*/  LEA.HI R45, R45, R44, RZ, 0x5 ;  /* 0x0000002c2d2d7211 */ /* 0x000fe200078f28ff */
[----:B------:R-:W-:Y:S01]  /*8a80*/  IMAD.SHL.U32 R48, R48, 0x80, RZ ;  /* 0x0000008030307824 */ /* 0x000fe200078e00ff */
[----:B------:R-:W-:Y:S02]  /*8a90*/  IADD3.X R82, R33, R78, R32, P3, P4 ;  /* 0x0000004e21527210 */ /* 0x000fe40001fe8420 */
[----:B------:R-:W-:Y:S02]  /*8aa0*/  LEA.HI.SX32 R45, R45, R30, 0x1b ;  /* 0x0000001e2d2d7211 */ /* 0x000fe400078fdaff */
[----:B------:R-:W-:Y:S02]  /*8ab0*/  LOP3.LUT R47, R47, 0x380, RZ, 0xc0, !PT ;  /* 0x000003802f2f7812 */ /* 0x000fe400078ec0ff */
[----:B------:R-:W-:Y:S01]  /*8ac0*/  LOP3.LUT R48, R48, 0x380, RZ, 0xc0, !PT ;  /* 0x0000038030307812 */ /* 0x000fe200078ec0ff */
[----:B------:R-:W-:Y:S01]  /*8ad0*/  IMAD.SHL.U32 R81, R45, 0x10, RZ ;  /* 0x000000102d517824 */ /* 0x000fe200078e00ff */
[----:B------:R-:W-:-:S04]  /*8ae0*/  SHF.R.U32.HI R47, RZ, 0x3, R47 ;  /* 0x00000003ff2f7819 */ /* 0x000fc8000001162f */
[----:B------:R-:W-:-:S04]  /*8af0*/  LOP3.LUT R44, R48, 0x70, R81, 0xf8, !PT ;  /* 0x00000070302c7812 */ /* 0x000fc800078ef851 */
[----:B------:R-:W-:-:S05]  /*8b00*/  LOP3.LUT R44, R44, R47, RZ, 0x3c, !PT ;  /* 0x0000002f2c2c7212 */ /* 0x000fca00078e3cff */
        /* <DEDUP_REMOVED lines=14> */
[--C-:B------:R-:W-:Y:S02]  /*8bf0*/  SHF.R.U32.HI R162, RZ, 0x8, R55.reuse ;  /* 0x00000008ffa27819 */ /* 0x100fe40000011637 */
[----:B------:R-:W-:Y:S02]  /*8c00*/  PRMT R45, R165, 0x654, R54 ;  /* 0x00000654a52d7816 */ /* 0x000fe40000000036 */
[----:B------:R-:W-:-:S02]  /*8c10*/  SHF.R.U32.HI R163, RZ, 0x10, R55 ;  /* 0x00000010ffa37819 */ /* 0x000fc40000011637 */
[----:B------:R-:W-:Y:S02]  /*8c20*/  LOP3.LUT R58, R55, 0xff, RZ, 0xc0, !PT ;  /* 0x000000ff373a7812 */ /* 0x000fe400078ec0ff */
[----:B------:R-:W-:Y:S02]  /*8c30*/  SHF.R.U32.HI R55, RZ, 0x18, R55 ;  /* 0x00000018ff377819 */ /* 0x000fe40000011637 */
[----:B------:R-:W-:Y:S01]  /*8c40*/  LOP3.LUT R45, R45, 0xff00, R44, 0xf8, !PT ;  /* 0x0000ff002d2d7812 */ /* 0x000fe200078ef82c */
[----:B------:R-:W-:Y:S01]  /*8c50*/  IMAD.SHL.U32 R44, R162, 0x100, RZ ;  /* 0x00000100a22c7824 */ /* 0x000fe200078e00ff */
[----:B------:R-:W-:Y:S02]  /*8c60*/  SHF.R.U32.HI R160, RZ, 0x8, R57 ;  /* 0x00000008ffa07819 */ /* 0x000fe40000011639 */
[----:B------:R-:W-:Y:S01]  /*8c70*/  SHF.R.U32.HI R166, RZ, 0x10, R53 ;  /* 0x00000010ffa67819 */ /* 0x000fe20000011635 */
[----:B------:R-:W-:Y:S01]  /*8c80*/  IMAD.MOV.U32 R53, RZ, RZ, R46 ;  /* 0x000000ffff357224 */ /* 0x000fe200078e002e */
[----:B------:R-:W-:-:S02]  /*8c90*/  SHF.R.U32.HI R161, RZ, 0x10, R57 ;  /* 0x00000010ffa17819 */ /* 0x000fc40000011639 */
[----:B------:R-:W-:Y:S01]  /*8ca0*/  LOP3.LUT R80, R57, 0xff, RZ, 0xc0, !PT ;  /* 0x000000ff39507812 */ /* 0x000fe200078ec0ff */
[----:B------:R-:W-:Y:S01]  /*8cb0*/  IMAD.U32 R46, R166, 0x10000, RZ ;  /* 0x00010000a62e7824 */ /* 0x000fe200078e00ff */
[----:B------:R-:W-:Y:S01]  /*8cc0*/  SHF.R.U32.HI R159, RZ, 0x18, R57 ;  /* 0x00000018ff9f7819 */ /* 0x000fe20000011639 */
[----:B--2---:R-:W-:Y:S01]  /*8cd0*/  IMAD.MOV.U32 R57, RZ, RZ, R48 ;  /* 0x000000ffff397224 */ /* 0x004fe200078e0030 */
[--C-:B------:R-:W-:Y:S01]  /*8ce0*/  SHF.R.U32.HI R137, RZ, 0x8, R59.reuse ;  /* 0x00000008ff897819 */ /* 0x100fe2000001163b */
[----:B------:R-:W-:Y:S01]  /*8cf0*/  IMAD.SHL.U32 R48, R160, 0x100, RZ ;  /* 0x00000100a0307824 */ /* 0x000fe200078e00ff */
[----:B------:R-:W-:Y:S02]  /*8d00*/  PRMT R55, R55, 0x654, R58 ;  /* 0x0000065437377816 */ /* 0x000fe4000000003a */
[----:B------:R-:W-:Y:S01]  /*8d10*/  LOP3.LUT R83, R59, 0xff, RZ, 0xc0, !PT ;  /* 0x000000ff3b537812 */ /* 0x000fe200078ec0ff */
[----:B------:R-:W-:Y:S01]  /*8d20*/  IMAD.SHL.U32 R54, R137, 0x100, RZ ;  /* 0x0000010089367824 */ /* 0x000fe200078e00ff */
[----:B------:R-:W-:-:S02]  /*8d30*/  SHF.R.U32.HI R136, RZ, 0x18, R59 ;  /* 0x00000018ff887819 */ /* 0x000fc4000001163b */
[----:B------:R-:W-:Y:S02]  /*8d40*/  SHF.R.U32.HI R158, RZ, 0x10, R59 ;  /* 0x00000010ff9e7819 */ /* 0x000fe4000001163b */
[----:B------:R-:W-:Y:S01]  /*8d50*/  LOP3.LUT R55, R55, 0xff00, R44, 0xf8, !PT ;  /* 0x0000ff0037377812 */ /* 0x000fe200078ef82c */
[----:B------:R-:W-:Y:S01]  /*8d60*/  IMAD.U32 R44, R163, 0x10000, RZ ;  /* 0x00010000a32c7824 */ /* 0x000fe200078e00ff */
[----:B------:R-:W-:Y:S01]  /*8d70*/  PRMT R59, R159, 0x654, R80 ;  /* 0x000006549f3b7816 */ /* 0x000fe20000000050 */
[----:B------:R-:W-:Y:S01]  /*8d80*/  IMAD.U32 R158, R158, 0x10000, RZ ;  /* 0x000100009e9e7824 */ /* 0x000fe200078e00ff */
[----:B------:R-:W-:Y:S02]  /*8d90*/  PRMT R83, R136, 0x654, R83 ;  /* 0x0000065488537816 */ /* 0x000fe40000000053 */
[----:B------:R-:W-:Y:S02]  /*8da0*/  F2FP.F16.E4M3.UNPACK_B R136, R157.H1 ;  /* 0x0000009dff88723e */ /* 0x000fe400030006ff */
[----:B------:R-:W-:-:S02]  /*8db0*/  F2FP.F16.E4M3.UNPACK_B R80, R57.H1 ;  /* 0x00000039ff50723e */ /* 0x000fc400030006ff */
[----:B------:R-:W-:Y:S02]  /*8dc0*/  F2FP.F16.E4M3.UNPACK_B R58, R56.H1 ;  /* 0x00000038ff3a723e */ /* 0x000fe400030006ff */
[----:B------:R-:W-:Y:S01]  /*8dd0*/  LOP3.LUT R137, R59, 0xff00, R48, 0xf8, !PT ;  /* 0x0000ff003b897812 */ /* 0x000fe200078ef830 */
[----:B------:R-:W-:Y:S01]  /*8de0*/  IMAD.U32 R48, R161, 0x10000, RZ ;  /* 0x00010000a1307824 */ /* 0x000fe200078e00ff */
[----:B------:R-:W-:Y:S01]  /*8df0*/  LOP3.LUT R159, R83, 0xff00, R54, 0xf8, !PT ;  /* 0x0000ff00539f7812 */ /* 0x000fe200078ef836 */
[----:B------:R-:W-:Y:S01]  /*8e00*/  HADD2.F32 R54, -RZ, R58.H0_H0 ;  /* 0x2000003aff367230 */ /* 0x000fe20000004100 */
[----:B------:R-:W-:Y:S01]  /*8e10*/  LOP3.LUT R46, R45, 0xff0000, R46, 0xf8, !PT ;  /* 0x00ff00002d2e7812 */ /* 0x000fe200078ef82e */
[----:B------:R-:W-:Y:S01]  /*8e20*/  HADD2.F32 R45, -RZ, R136.H0_H0 ;  /* 0x20000088ff2d7230 */ /* 0x000fe20000004100 */
[----:B------:R-:W-:Y:S01]  /*8e30*/  LOP3.LUT R44, R55, 0xff0000, R44, 0xf8, !PT ;  /* 0x00ff0000372c7812 */ /* 0x000fe200078ef82c */
[----:B------:R-:W-:Y:S01]  /*8e40*/  HADD2.F32 R55, -RZ, R80.H0_H0 ;  /* 0x20000050ff377230 */ /* 0x000fe20000004100 */
[----:B------:R-:W-:Y:S01]  /*8e50*/  F2FP.F16.E4M3.UNPACK_B R59, R155.H1 ;  /* 0x0000009bff3b723e */ /* 0x000fe200030006ff */
[----:B------:R-:W-:-:S02]  /*8e60*/  HADD2.F32 R136, -RZ, R136.H1_H1 ;  /* 0x30000088ff887230 */ /* 0x000fc40000004100 */
[CC--:B------:R-:W-:Y:S01]  /*8e70*/  FMUL.FTZ R160, R54.reuse, R45.reuse ;  /* 0x0000002d36a07220 */ /* 0x0c0fe20000410000 */
[----:B------:R-:W-:Y:S01]  /*8e80*/  LOP3.LUT R48, R137, 0xff0000, R48, 0xf8, !PT ;  /* 0x00ff000089307812 */ /* 0x000fe200078ef830 */
[----:B------:R-:W-:Y:S01]  /*8e90*/  FMUL.FTZ R161, R55, R45 ;  /* 0x0000002d37a17220 */ /* 0x000fe20000410000 */
[--C-:B------:R-:W-:Y:S01]  /*8ea0*/  HADD2.F32 R83, -RZ, R59.reuse.H0_H0 ;  /* 0x2000003bff537230 */ /* 0x100fe20000004100 */
[----:B------:R-:W-:Y:S01]  /*8eb0*/  LOP3.LUT R45, R159, 0xff0000, R158, 0xf8, !PT ;  /* 0x00ff00009f2d7812 */ /* 0x000fe200078ef89e */
[----:B------:R-:W-:Y:S01]  /*8ec0*/  HADD2.F32 R158, -RZ, R59.H1_H1 ;  /* 0x3000003bff9e7230 */ /* 0x000fe20000004100 */
[----:B------:R-:W-:Y:S01]  /*8ed0*/  F2FP.F16.E4M3.UNPACK_B R157, R157 ;  /* 0x0000009dff9d723e */ /* 0x000fe200020006ff */
[----:B------:R-:W-:Y:S02]  /*8ee0*/  HADD2.F32 R59, -RZ, R58.H1_H1 ;  /* 0x3000003aff3b7230 */ /* 0x000fe40000004100 */
[-C--:B------:R-:W-:Y:S01]  /*8ef0*/  FFMA.FTZ R54, R54, R83.reuse, -R161 ;  /* 0x0000005336367223 */ /* 0x080fe200000108a1 */
[----:B------:R-:W-:Y:S01]  /*8f00*/  FFMA.FTZ R55, R55, R83, R160 ;  /* 0x0000005337377223 */ /* 0x000fe200000100a0 */
[----:B------:R-:W-:Y:S01]  /*8f10*/  HADD2.F32 R137, -RZ, R80.H1_H1 ;  /* 0x30000050ff897230 */ /* 0x000fe20000004100 */
[----:B------:R-:W-:Y:S01]  /*8f20*/  F2FP.F16.E4M3.UNPACK_B R83, R57 ;  /* 0x00000039ff53723e */ /* 0x000fe200020006ff */
[----:B------:R-:W-:Y:S01]  /*8f30*/  FMUL.FTZ R160, R59, R136 ;  /* 0x000000883ba07220 */ /* 0x000fe20000410000 */
[----:B------:R-:W-:Y:S01]  /*8f40*/  F2FP.F16.E4M3.UNPACK_B R80, R56 ;  /* 0x00000038ff50723e */ /* 0x000fe200020006ff */
[----:B------:R-:W-:Y:S01]  /*8f50*/  HADD2.F32 R159, -RZ, R157.H0_H0 ;  /* 0x2000009dff9f7230 */ /* 0x000fe20000004100 */
[----:B------:R-:W-:Y:S01]  /*8f60*/  F2FP.F16.E4M3.UNPACK_B R155, R155 ;  /* 0x0000009bff9b723e */ /* 0x000fe200020006ff */
        /* <DEDUP_REMOVED lines=29> */
[----:B------:R-:W-:Y:S01]  /*9140*/  HADD2.F32 R137, -RZ, R158.H0_H0 ;  /* 0x2000009eff897230 */ /* 0x000fe20000004100 */
[----:B------:R-:W-:Y:S01]  /*9150*/  F2FP.F16.E4M3.UNPACK_B R154, R154 ;  /* 0x0000009aff9a723e */ /* 0x000fe200020006ff */
[----:B------:R-:W-:-:S02]  /*9160*/  HADD2.F32 R155, -RZ, R155.H1_H1 ;  /* 0x3000009bff9b7230 */ /* 0x000fc40000004100 */
[C---:B------:R-:W-:Y:S01]  /*9170*/  FMUL.FTZ R160, R136.reuse, R160 ;  /* 0x000000a088a07220 */ /* 0x040fe20000410000 */
[----:B------:R-:W-:Y:S02]  /*9180*/  HADD2.F32 R80, -RZ, R80.H1_H1 ;  /* 0x30000050ff507230 */ /* 0x000fe40000004100 */
        /* <DEDUP_REMOVED lines=9> */
[--C-:B------:R-:W-:Y:S01]  /*9220*/  HADD2.F32 R155, -RZ, R156.reuse.H0_H0 ;  /* 0x2000009cff9b7230 */ /* 0x100fe20000004100 */
[----:B------:R-:W-:Y:S01]  /*9230*/  F2FP.SATFINITE.E4M3.F32.PACK_AB_MERGE_C R54, R57, R54, RZ ;  /* 0x000000363936723e */ /* 0x000fe200048070ff */
[--C-:B------:R-:W-:Y:S01]  /*9240*/  HADD2.F32 R50, -RZ, R53.reuse.H0_H0 ;  /* 0x20000035ff327230 */ /* 0x100fe20000004100 */
[----:B------:R-:W-:Y:S01]  /*9250*/  F2FP.SATFINITE.E4M3.F32.PACK_AB_MERGE_C R56, R56, R55, RZ ;  /* 0x000000373838723e */ /* 0x000fe200048070ff */
[----:B------:R-:W-:Y:S01]  /*9260*/  HADD2.F32 R156, -RZ, R156.H1_H1 ;  /* 0x3000009cff9c7230 */ /* 0x000fe20000004100 */
[----:B------:R-:W-:Y:S01]  /*9270*/  F2FP.SATFINITE.E4M3.F32.PACK_AB_MERGE_C R55, R83, R58, R54 ;  /* 0x0000003a5337723e */ /* 0x000fe20004807036 */
[----:B------:R-:W-:Y:S01]  /*9280*/  HADD2.F32 R53, -RZ, R53.H1_H1 ;  /* 0x30000035ff357230 */ /* 0x000fe20000004100 */
[----:B------:R-:W-:Y:S01]  /*9290*/  F2FP.F16.E4M3.UNPACK_B R58, R48 ;  /* 0x00000030ff3a723e */ /* 0x000fe200020006ff */
[--C-:B------:R-:W-:Y:S01]  /*92a0*/  HADD2.F32 R136, -RZ, R80.reuse.H0_H0 ;  /* 0x20000050ff887230 */ /* 0x100fe20000004100 */
[----:B------:R-:W-:Y:S01]  /*92b0*/  F2FP.F16.E4M3.UNPACK_B R57, R52 ;  /* 0x00000034ff39723e */ /* 0x000fe200020006ff */
[----:B------:R-:W-:-:S02]  /*92c0*/  HADD2.F32 R80, -RZ, R80.H1_H1 ;  /* 0x30000050ff507230 */ /* 0x000fc40000004100 */
[-C--:B------:R-:W-:Y:S01]  /*92d0*/  FMUL.FTZ R159, R53, R156.reuse ;  /* 0x0000009c359f7220 */ /* 0x080fe20000410000 */
[----:B------:R-:W-:Y:S02]  /*92e0*/  HADD2.F32 R154, -RZ, R154.H1_H1 ;  /* 0x3000009aff9a7230 */ /* 0x000fe40000004100 */
[-C--:B------:R-:W-:Y:S01]  /*92f0*/  FMUL.FTZ R157, R136, R155.reuse ;  /* 0x0000009b889d7220 */ /* 0x080fe20000410000 */
[----:B------:R-:W-:Y:S01]  /*9300*/  FMUL.FTZ R155, R50, R155 ;  /* 0x0000009b329b7220 */ /* 0x000fe20000410000 */
[----:B------:R-:W-:Y:S01]  /*9310*/  FMUL.FTZ R158, R80, R156 ;  /* 0x0000009c509e7220 */ /* 0x000fe20000410000 */
[----:B------:R-:W-:Y:S01]  /*9320*/  F2FP.SATFINITE.E4M3.F32.PACK_AB_MERGE_C R54, R162, R59, R56 ;  /* 0x0000003ba236723e */ /* 0x000fe20004807038 */
[----:B------:R-:W-:Y:S01]  /*9330*/  FFMA.FTZ R159, R80, R154, R159 ;  /* 0x0000009a509f7223 */ /* 0x000fe2000001009f */
[----:B------:R-:W-:Y:S01]  /*9340*/  F2FP.F16.E4M3.UNPACK_B R80, R49 ;  /* 0x00000031ff50723e */ /* 0x000fe200020006ff */
[-C--:B------:R-:W-:Y:S01]  /*9350*/  FFMA.FTZ R157, R50, R137.reuse, -R157 ;  /* 0x00000089329d7223 */ /* 0x080fe2000001089d */
[----:B------:R-:W-:Y:S01]  /*9360*/  FFMA.FTZ R50, R136, R137, R155 ;  /* 0x0000008988327223 */ /* 0x000fe2000001009b */
[----:B------:R-:W-:Y:S01]  /*9370*/  F2FP.F16.E4M3.UNPACK_B R83, R46 ;  /* 0x0000002eff53723e */ /* 0x000fe200020006ff */
[----:B------:R-:W-:-:S02]  /*9380*/  HADD2.F32 R137, -RZ, R58.H0_H0 ;  /* 0x2000003aff897230 */ /* 0x000fc40000004100 */
[----:B------:R-:W-:Y:S01]  /*9390*/  FFMA.FTZ R158, R53, R154, -R158 ;  /* 0x0000009a359e7223 */ /* 0x000fe2000001089e */
[--C-:B------:R-:W-:Y:S01]  /*93a0*/  HADD2.F32 R59, -RZ, R80.reuse.H0_H0 ;  /* 0x20000050ff3b7230 */ /* 0x100fe20000004100 */
[----:B------:R-:W-:Y:S01]  /*93b0*/  F2FP.F16.E4M3.UNPACK_B R52, R52.H1 ;  /* 0x00000034ff34723e */ /* 0x000fe200030006ff */
        /* <DEDUP_REMOVED lines=16> */
[----:B------:R-:W-:-:S02]  /*94c0*/  HADD2.F32 R58, -RZ, R52.H0_H0 ;  /* 0x20000034ff3a7230 */ /* 0x000fc40000004100 */
[----:B------:R-:W-:Y:S01]  /*94d0*/  FFMA.FTZ R48, R80, R83, R137 ;  /* 0x0000005350307223 */ /* 0x000fe20000010089 */
[--C-:B------:R-:W-:Y:S01]  /*94e0*/  HADD2.F32 R80, -RZ, R59.reuse.H0_H0 ;  /* 0x2000003bff507230 */ /* 0x100fe20000004100 */
[----:B------:R-:W-:Y:S01]  /*94f0*/  F2FP.F16.E4M3.UNPACK_B R46, R46.H1 ;  /* 0x0000002eff2e723e */ /* 0x000fe200030006ff */
[----:B------:R-:W-:Y:S01]  /*9500*/  HADD2.F32 R59, -RZ, R59.H1_H1 ;  /* 0x3000003bff3b7230 */ /* 0x000fe20000004100 */
[----:B------:R-:W-:Y:S01]  /*9510*/  F2FP.SATFINITE.E4M3.F32.PACK_AB_MERGE_C R53, R158, R157, R53 ;  /* 0x0000009d9e35723e */ /* 0x000fe20004807035 */
[--C-:B------:R-:W-:Y:S01]  /*9520*/  HADD2.F32 R154, -RZ, R136.reuse.H1_H1 ;  /* 0x30000088ff9a7230 */ /* 0x100fe20000004100 */
[----:B------:R-:W-:Y:S01]  /*9530*/  F2FP.SATFINITE.E4M3.F32.PACK_AB_MERGE_C R160, R163, R160, RZ ;  /* 0x000000a0a3a0723e */ /* 0x000fe200048070ff */
[----:B------:R-:W-:Y:S02]  /*9540*/  HADD2.F32 R137, -RZ, R136.H0_H0 ;  /* 0x20000088ff897230 */ /* 0x000fe40000004100 */
[----:B------:R-:W-:Y:S02]  /*9550*/  HADD2.F32 R52, -RZ, R52.H1_H1 ;  /* 0x30000034ff347230 */ /* 0x000fe40000004100 */
[----:B------:R-:W-:Y:S01]  /*9560*/  FMUL.FTZ R157, R59, R154 ;  /* 0x0000009a3b9d7220 */ /* 0x000fe20000410000 */
[----:B------:R-:W-:-:S02]  /*9570*/  HADD2.F32 R83, -RZ, R46.H0_H0 ;  /* 0x2000002eff537230 */ /* 0x000fc40000004100 */
[-C--:B------:R-:W-:Y:S01]  /*9580*/  FMUL.FTZ R155, R80, R137.reuse ;  /* 0x00000089509b7220 */ /* 0x080fe20000410000 */
[----:B------:R-:W-:Y:S02]  /*9590*/  HADD2.F32 R136, -RZ, R46.H1_H1 ;  /* 0x3000002eff887230 */ /* 0x000fe40000004100 */
[----:B------:R-:W-:Y:S01]  /*95a0*/  FMUL.FTZ R154, R52, R154 ;  /* 0x0000009a349a7220 */ /* 0x000fe20000410000 */
[----:B------:R-:W-:Y:S01]  /*95b0*/  F2FP.SATFINITE.E4M3.F32.PACK_AB_MERGE_C R50, R159, R50, R160 ;  /* 0x000000329f32723e */ /* 0x000fe200048070a0 */
[C---:B------:R-:W-:Y:S01]  /*95c0*/  FMUL.FTZ R137, R58.reuse, R137 ;  /* 0x000000893a897220 */ /* 0x040fe20000410000 */
[----:B------:R-:W-:Y:S01]  /*95d0*/  FFMA.FTZ R158, R58, R83, -R155 ;  /* 0x000000533a9e7223 */ /* 0x000fe2000001089b */
[-C--:B------:R-:W-:Y:S01]  /*95e0*/  FFMA.FTZ R160, R59, R136.reuse, R154 ;  /* 0x000000883ba07223 */ /* 0x080fe2000001009a */
[----:B------:R-:W-:Y:S01]  /*95f0*/  F2FP.F16.E4M3.UNPACK_B R59, R51.H1 ;  /* 0x00000033ff3b723e */ /* 0x000fe200030006ff */
[----:B------:R-:W-:Y:S01]  /*9600*/  FFMA.FTZ R159, R80, R83, R137 ;  /* 0x00000053509f7223 */ /* 0x000fe20000010089 */
[----:B------:R-:W-:Y:S01]  /*9610*/  F2FP.F16.E4M3.UNPACK_B R155, R45.H1 ;  /* 0x0000002dff9b723e */ /* 0x000fe200030006ff */
[----:B------:R-:W-:Y:S01]  /*9620*/  FFMA.FTZ R161, R52, R136, -R157 ;  /* 0x0000008834a17223 */ /* 0x000fe2000001089d */
[----:B------:R-:W-:-:S02]  /*9630*/  F2FP.F16.E4M3.UNPACK_B R46, R47 ;  /* 0x0000002fff2e723e */ /* 0x000fc400020006ff */
        /* <DEDUP_REMOVED lines=16> */
[C---:B------:R-:W-:Y:S01]  /*9740*/  FMUL.FTZ R157, R52.reuse, R157 ;  /* 0x0000009d349d7220 */ /* 0x040fe20000410000 */
[----:B------:R-:W-:Y:S02]  /*9750*/  HADD2.F32 R59, -RZ, R59.H1_H1 ;  /* 0x3000003bff3b7230 */ /* 0x000fe40000004100 */
[----:B------:R-:W-:Y:S01]  /*9760*/  FFMA.FTZ R165, R52, R137, -R165 ;  /* 0x0000008934a57223 */ /* 0x000fe200000108a5 */
[----:B------:R-:W-:-:S02]  /*9770*/  HADD2.F32 R52, -RZ, R155.H1_H1 ;  /* 0x3000009bff347230 */ /* 0x000fc40000004100 */
[-C--:B------:R-:W-:Y:S01]  /*9780*/  FFMA.FTZ R162, R51, R136.reuse, -R162 ;  /* 0x0000008833a27223 */ /* 0x080fe200000108a2 */
[----:B------:R-:W-:Y:S02]  /*9790*/  HADD2.F32 R47, -RZ, R47.H1_H1 ;  /* 0x3000002fff2f7230 */ /* 0x000fe40000004100 */
[----:B------:R-:W-:Y:S01]  /*97a0*/  FFMA.FTZ R163, R80, R136, R163 ;  /* 0x0000008850a37223 */ /* 0x000fe200000100a3 */
[----:B------:R-:W-:Y:S01]  /*97b0*/  FFMA.FTZ R157, R44, R137, R157 ;  /* 0x000000892c9d7223 */ /* 0x000fe2000001009d */
[----:B------:R-:W-:Y:S02]  /*97c0*/  HADD2.F32 R58, -RZ, R58.H1_H1 ;  /* 0x3000003aff3a7230 */ /* 0x000fe40000004100 */
[-C--:B------:R-:W-:Y:S01]  /*97d0*/  FMUL.FTZ R80, R59, R52.reuse ;  /* 0x000000343b507220 */ /* 0x080fe20000410000 */
[----:B------:R-:W-:Y:S02]  /*97e0*/  HADD2.F32 R51, -RZ, R154.H1_H1 ;  /* 0x3000009aff337230 */ /* 0x000fe40000004100 */
[----:B------:R-:W-:Y:S01]  /*97f0*/  FMUL.FTZ R52, R47, R52 ;  /* 0x000000342f347220 */ /* 0x000fe20000410000 */
[----:B------:R-:W-:Y:S01]  /*9800*/  HADD2.F32 R46, -RZ, R46.H1_H1 ;  /* 0x3000002eff2e7230 */ /* 0x000fe20000004100 */
[----:B------:R-:W-:Y:S01]  /*9810*/  F2FP.SATFINITE.E4M3.F32.PACK_AB_MERGE_C R158, R161, R158, RZ ;  /* 0x0000009ea19e723e */ /* 0x000fe200048070ff */
[----:B------:R-:W-:-:S02]  /*9820*/  HADD2.F32 R44, -RZ, R83.H1_H1 ;  /* 0x30000053ff2c7230 */ /* 0x000fc40000004100 */
        /* <DEDUP_REMOVED lines=17> */
.L_x_7113:
[----:B------:R-:W-:Y:S05]  /*9940*/  BSYNC B2 ;  /* 0x0000000000027941 */ /* 0x000fea0003800000 */
.L_x_7112:
        /* <DEDUP_REMOVED lines=12> */
.L_x_7111:
[----:B------:R-:W-:Y:S05]  /*9a10*/  BSYNC B1 ;  /* 0x0000000000017941 */ /* 0x000fea0003800000 */
.L_x_7110:
        /* <DEDUP_REMOVED lines=10> */
[----:B------:R-:W-:Y:S02]  /*9ac0*/  SEL R44, R122, R151, !P6 ;  /* 0x000000977a2c7207 */ /* 0x000fe40007000000 */
[----:B------:R-:W-:Y:S01]  /*9ad0*/  IADD3 R55, P3, P4, R38, R52, R31 ;  /* 0x0000003426377210 */ /* 0x000fe20007c7e01f */
[----:B------:R-:W-:Y:S01]  /*9ae0*/  IMAD.IADD R54, R53, 0x1, R45 ;  /* 0x0000000135367824 */ /* 0x000fe200078e022d */
[----:B------:R-:W-:-:S04]  /*9af0*/  SHF.R.S32.HI R45, RZ, 0x1f, R44 ;  /* 0x0000001fff2d7819 */ /* 0x000fc8000001142c */
[----:B------:R-:W-:Y:S02]  /*9b00*/  LEA.HI R45, R45, R44, RZ, 0x5 ;  /* 0x0000002c2d2d7211 */ /* 0x000fe400078f28ff */
[----:B------:R-:W-:Y:S02]  /*9b10*/  IADD3.X R76, R33, R54, R32, P3, P4 ;  /* 0x00000036214c7210 */ /* 0x000fe40001fe8420 */
[----:B------:R-:W-:-:S05]  /*9b20*/  LEA.HI.SX32 R45, R45, R30, 0x1b ;  /* 0x0000001e2d2d7211 */ /* 0x000fca00078fdaff */
[----:B------:R-:W-:-:S05]  /*9b30*/  IMAD.SHL.U32 R57, R45, 0x10, RZ ;  /* 0x000000102d397824 */ /* 0x000fca00078e00ff */
        /* <DEDUP_REMOVED lines=12> */
[----:B------:R-:W-:Y:S01]  /*9c00*/  SHF.R.U32.HI R154, RZ, 0x18, R61 ;  /* 0x00000018ff9a7819 */ /* 0x000fe2000001163d */
[----:B------:R-:W-:Y:S01]  /*9c10*/  IMAD.MOV.U32 R58, RZ, RZ, R46 ;  /* 0x000000ffff3a7224 */ /* 0x000fe200078e002e */
[----:B------:R-:W-:Y:S01]  /*9c20*/  LOP3.LUT R59, R61, 0xff, RZ, 0xc0, !PT ;  /* 0x000000ff3d3b7812 */ /* 0x000fe200078ec0ff */
[----:B--2---:R-:W-:Y:S01]  /*9c30*/  IMAD.MOV.U32 R64, RZ, RZ, R48 ;  /* 0x000000ffff407224 */ /* 0x004fe200078e0030 */
[--C-:B------:R-:W-:Y:S02]  /*9c40*/  SHF.R.U32.HI R81, RZ, 0x18, R65.reuse ;  /* 0x00000018ff517819 */ /* 0x100fe40000011641 */
[----:B------:R-:W-:Y:S02]  /*9c50*/  LOP3.LUT R62, R65, 0xff, RZ, 0xc0, !PT ;  /* 0x000000ff413e7812 */ /* 0x000fe400078ec0ff */
[----:B------:R-:W-:-:S02]  /*9c60*/  SHF.R.U32.HI R77, RZ, 0x8, R65 ;  /* 0x00000008ff4d7819 */ /* 0x000fc40000011641 */
[----:B------:R-:W-:Y:S02]  /*9c70*/  SHF.R.U32.HI R80, RZ, 0x10, R65 ;  /* 0x00000010ff507819 */ /* 0x000fe40000011641 */
[----:B------:R-:W-:Y:S01]  /*9c80*/  SHF.R.U32.HI R136, RZ, 0x10, R61 ;  /* 0x00000010ff887819 */ /* 0x000fe2000001163d */
[----:B------:R-:W-:Y:S01]  /*9c90*/  IMAD.MOV.U32 R61, RZ, RZ, R44 ;  /* 0x000000ffff3d7224 */ /* 0x000fe200078e002c */
[----:B------:R-:W-:Y:S01]  /*9ca0*/  SHF.R.U32.HI R65, RZ, 0x8, R67 ;  /* 0x00000008ff417819 */ /* 0x000fe20000011643 */
[----:B------:R-:W-:Y:S01]  /*9cb0*/  IMAD.SHL.U32 R44, R137, 0x100, RZ ;  /* 0x00000100892c7824 */ /* 0x000fe200078e00ff */
[--C-:B------:R-:W-:Y:S01]  /*9cc0*/  SHF.R.U32.HI R83, RZ, 0x18, R63.reuse ;  /* 0x00000018ff537819 */ /* 0x100fe2000001163f */
[----:B------:R-:W-:Y:S01]  /*9cd0*/  IMAD.U32 R45, R136, 0x10000, RZ ;  /* 0x00010000882d7824 */ /* 0x000fe200078e00ff */
[----:B------:R-:W-:Y:S01]  /*9ce0*/  LOP3.LUT R60, R63, 0xff, RZ, 0xc0, !PT ;  /* 0x000000ff3f3c7812 */ /* 0x000fe200078ec0ff */
[----:B------:R-:W-:Y:S01]  /*9cf0*/  IMAD.SHL.U32 R65, R65, 0x100, RZ ;  /* 0x0000010041417824 */ /* 0x000fe200078e00ff */
[----:B------:R-:W-:-:S02]  /*9d00*/  SHF.R.U32.HI R78, RZ, 0x8, R63 ;  /* 0x00000008ff4e7819 */ /* 0x000fc4000001163f */
[----:B------:R-:W-:Y:S02]  /*9d10*/  SHF.R.U32.HI R82, RZ, 0x10, R63 ;  /* 0x00000010ff527819 */ /* 0x000fe4000001163f */
[----:B------:R-:W-:Y:S02]  /*9d20*/  SHF.R.U32.HI R66, RZ, 0x18, R67 ;  /* 0x00000018ff427819 */ /* 0x000fe40000011643 */
[----:B------:R-:W-:Y:S02]  /*9d30*/  LOP3.LUT R63, R67, 0xff, RZ, 0xc0, !PT ;  /* 0x000000ff433f7812 */ /* 0x000fe400078ec0ff */
[----:B------:R-:W-:Y:S02]  /*9d40*/  PRMT R59, R154, 0x654, R59 ;  /* 0x000006549a3b7816 */ /* 0x000fe4000000003b */
[----:B------:R-:W-:Y:S01]  /*9d50*/  PRMT R46, R66, 0x654, R63 ;  /* 0x00000654422e7816 */ /* 0x000fe2000000003f */
[----:B------:R-:W-:Y:S01]  /*9d60*/  IMAD.SHL.U32 R63, R77, 0x100, RZ ;  /* 0x000001004d3f7824 */ /* 0x000fe200078e00ff */
[----:B------:R-:W-:Y:S01]  /*9d70*/  LOP3.LUT R44, R59, 0xff00, R44, 0xf8, !PT ;  /* 0x0000ff003b2c7812 */ /* 0x000fe200078ef82c */
[----:B------:R-:W-:Y:S01]  /*9d80*/  IMAD.SHL.U32 R59, R78, 0x100, RZ ;  /* 0x000001004e3b7824 */ /* 0x000fe200078e00ff */
[----:B------:R-:W-:-:S02]  /*9d90*/  PRMT R62, R81, 0x654, R62 ;  /* 0x00000654513e7816 */ /* 0x000fc4000000003e */
[----:B------:R-:W-:Y:S02]  /*9da0*/  PRMT R60, R83, 0x654, R60 ;  /* 0x00000654533c7816 */ /* 0x000fe4000000003c */
[----:B------:R-:W-:Y:S02]  /*9db0*/  LOP3.LUT R78, R46, 0xff00, R65, 0xf8, !PT ;  /* 0x0000ff002e4e7812 */ /* 0x000fe400078ef841 */
[----:B------:R-:W-:Y:S01]  /*9dc0*/  LOP3.LUT R46, R44, 0xff0000, R45, 0xf8, !PT ;  /* 0x00ff00002c2e7812 */ /* 0x000fe200078ef82d */
[----:B------:R-:W-:Y:S01]  /*9dd0*/  IMAD.U32 R44, R82, 0x10000, RZ ;  /* 0x00010000522c7824 */ /* 0x000fe200078e00ff */
[----:B------:R-:W-:Y:S02]  /*9de0*/  LOP3.LUT R48, R62, 0xff00, R63, 0xf8, !PT ;  /* 0x0000ff003e307812 */ /* 0x000fe400078ef83f */
[----:B------:R-:W-:Y:S02]  /*9df0*/  LOP3.LUT R59, R60, 0xff00, R59, 0xf8, !PT ;  /* 0x0000ff003c3b7812 */ /* 0x000fe400078ef83b */
[----:B------:R-:W-:-:S02]  /*9e00*/  F2FP.F16.E4M3.UNPACK_B R77, R153.H1 ;  /* 0x00000099ff4d723e */ /* 0x000fc400030006ff */
[----:B------:R-:W-:Y:S02]  /*9e10*/  F2FP.F16.E4M3.UNPACK_B R65, R64.H1 ;  /* 0x00000040ff41723e */ /* 0x000fe400030006ff */
[----:B------:R-:W-:Y:S01]  /*9e20*/  F2FP.F16.E4M3.UNPACK_B R62, R61.H1 ;  /* 0x0000003dff3e723e */ /* 0x000fe200030006ff */
[----:B------:R-:W-:Y:S01]  /*9e30*/  HADD2.F32 R45, -RZ, R77.H0_H0 ;  /* 0x2000004dff2d7230 */ /* 0x000fe20000004100 */
[----:B------:R-:W-:Y:S01]  /*9e40*/  SHF.R.U32.HI R79, RZ, 0x10, R67 ;  /* 0x00000010ff4f7819 */ /* 0x000fe20000011643 */
[----:B------:R-:W-:Y:S01]  /*9e50*/  HADD2.F32 R60, -RZ, R65.H0_H0 ;  /* 0x20000041ff3c7230 */ /* 0x000fe20000004100 */
[----:B------:R-:W-:Y:S01]  /*9e60*/  LOP3.LUT R44, R59, 0xff0000, R44, 0xf8, !PT ;  /* 0x00ff00003b2c7812 */ /* 0x000fe200078ef82c */
[----:B------:R-:W-:Y:S01]  /*9e70*/  HADD2.F32 R59, -RZ, R62.H0_H0 ;  /* 0x2000003eff3b7230 */ /* 0x000fe20000004100 */
[----:B------:R-:W-:Y:S01]  /*9e80*/  F2FP.F16.E4M3.UNPACK_B R63, R150.H1 ;  /* 0x00000096ff3f723e */ /* 0x000fe200030006ff */
[----:B------:R-:W-:Y:S02]  /*9e90*/  IMAD.U32 R67, R80, 0x10000, RZ ;  /* 0x0001000050437824 */ /* 0x000fe400078e00ff */
[----:B------:R-:W-:Y:S01]  /*9ea0*/  FMUL.FTZ R80, R60, R45 ;  /* 0x0000002d3c507220 */ /* 0x000fe20000410000 */
[----:B------:R-:W-:-:S02]  /*9eb0*/  IMAD.U32 R79, R79, 0x10000, RZ ;  /* 0x000100004f4f7824 */ /* 0x000fc400078e00ff */
[C---:B------:R-:W-:Y:S01]  /*9ec0*/  FMUL.FTZ R81, R59.reuse, R45 ;  /* 0x0000002d3b517220 */ /* 0x040fe20000410000 */
[--C-:B------:R-:W-:Y:S01]  /*9ed0*/  HADD2.F32 R66, -RZ, R63.reuse.H0_H0 ;  /* 0x2000003fff427230 */ /* 0x100fe20000004100 */
[----:B------:R-:W-:Y:S01]  /*9ee0*/  LOP3.LUT R48, R48, 0xff0000, R67, 0xf8, !PT ;  /* 0x00ff000030307812 */ /* 0x000fe200078ef843 */
        /* <DEDUP_REMOVED lines=8> */
[----:B------:R-:W-:-:S02]  /*9f70*/  F2FP.F16.E4M3.UNPACK_B R61, R61 ;  /* 0x0000003dff3d723e */ /* 0x000fc400020006ff */
[----:B------:R-:W-:Y:S01]  /*9f80*/  F2FP.F16.E4M3.UNPACK_B R64, R64 ;  /* 0x00000040ff40723e */ /* 0x000fe200020006ff */
[C---:B------:R-:W-:Y:S01]  /*9f90*/  FMUL.FTZ R80, R66.reuse, R78 ;  /* 0x0000004e42507220 */ /* 0x040fe20000410000 */
[----:B------:R-:W-:Y:S01]  /*9fa0*/  F2FP.F16.E4M3.UNPACK_B R150, R150 ;  /* 0x00000096ff96723e */ /* 0x000fe200020006ff */
        /* <DEDUP_REMOVED lines=29> */
[--C-:B------:R-:W-:Y:S01]  /*a180*/  HADD2.F32 R64, -RZ, R66.reuse.H0_H0 ;  /* 0x20000042ff407230 */ /* 0x100fe20000004100 */
[----:B------:R-:W-:Y:S01]  /*a190*/  F2FP.F16.E4M3.UNPACK_B R58, R58 ;  /* 0x0000003aff3a723e */ /* 0x000fe200020006ff */
[----:B------:R-:W-:Y:S02]  /*a1a0*/  HADD2.F32 R63, -RZ, R63.H1_H1 ;  /* 0x3000003fff3f7230 */ /* 0x000fe40000004100 */
[C---:B------:R-:W-:Y:S01]  /*a1b0*/  FMUL.FTZ R154, R62.reuse, R67 ;  /* 0x000000433e9a7220 */ /* 0x040fe20000410000 */
[----:B------:R-:W-:Y:S02]  /*a1c0*/  HADD2.F32 R61, -RZ, R61.H1_H1 ;  /* 0x3000003dff3d7230 */ /* 0x000fe40000004100 */
[----:B------:R-:W-:Y:S01]  /*a1d0*/  FFMA.FTZ R136, R62, R64, -R83 ;  /* 0x000000403e887223 */ /* 0x000fe20000010853 */
[----:B------:R-:W-:Y:S02]  /*a1e0*/  HADD2.F32 R66, -RZ, R66.H1_H1 ;  /* 0x30000042ff427230 */ /* 0x000fe40000004100 */
[----:B------:R-:W-:Y:S01]  /*a1f0*/  FMUL.FTZ R62, R63, R78 ;  /* 0x0000004e3f3e7220 */ /* 0x000fe20000410000 */
[----:B------:R-:W-:Y:S01]  /*a200*/  FFMA.FTZ R154, R65, R64, R154 ;  /* 0x00000040419a7223 */ /* 0x000fe2000001009a */
[----:B------:R-:W-:Y:S01]  /*a210*/  FMUL.FTZ R78, R61, R78 ;  /* 0x0000004e3d4e7220 */ /* 0x000fe20000410000 */
[----:B------:R-:W-:-:S02]  /*a220*/  HADD2.F32 R65, -RZ, R152.H0_H0 ;  /* 0x20000098ff417230 */ /* 0x000fc40000004100 */
        /* <DEDUP_REMOVED lines=13> */
[C---:B------:R-:W-:Y:S01]  /*a300*/  FMUL.FTZ R65, R50.reuse, R65 ;  /* 0x0000004132417220 */ /* 0x040fe20000410000 */
[----:B------:R-:W-:Y:S01]  /*a310*/  HADD2.F32 R58, -RZ, R58.H1_H1 ;  /* 0x3000003aff3a7230 */ /* 0x000fe20000004100 */
[----:B------:R-:W-:Y:S01]  /*a320*/  F2FP.SATFINITE.E4M3.F32.PACK_AB_MERGE_C R154, R155, R154, RZ ;  /* 0x0000009a9b9a723e */ /* 0x000fe200048070ff */
[----:B------:R-:W-:Y:S02]  /*a330*/  HADD2.F32 R148, -RZ, R148.H1_H1 ;  /* 0x30000094ff947230 */ /* 0x000fe40000004100 */
[-C--:B------:R-:W-:Y:S01]  /*a340*/  FFMA.FTZ R50, R50, R63.reuse, -R67 ;  /* 0x0000003f32327223 */ /* 0x080fe20000010843 */
[----:B------:R-:W-:Y:S01]  /*a350*/  FFMA.FTZ R66, R62, R63, R65 ;  /* 0x0000003f3e427223 */ /* 0x000fe20000010041 */
[-C--:B------:R-:W-:Y:S01]  /*a360*/  FMUL.FTZ R83, R61, R152.reuse ;  /* 0x000000983d537220 */ /* 0x080fe20000410000 */
[----:B------:R-:W-:Y:S01]  /*a370*/  F2FP.F16.E4M3.UNPACK_B R63, R49 ;  /* 0x00000031ff3f723e */ /* 0x000fe200020006ff */
[C---:B------:R-:W-:Y:S01]  /*a380*/  FMUL.FTZ R152, R58.reuse, R152 ;  /* 0x000000983a987220 */ /* 0x040fe20000410000 */
[----:B------:R-:W-:Y:S01]  /*a390*/  F2FP.F16.E4M3.UNPACK_B R62, R56 ;  /* 0x00000038ff3e723e */ /* 0x000fe200020006ff */
[----:B------:R-:W-:Y:S01]  /*a3a0*/  FFMA.FTZ R83, R58, R148, -R83 ;  /* 0x000000943a537223 */ /* 0x000fe20000010853 */
[----:B------:R-:W-:Y:S01]  /*a3b0*/  F2FP.SATFINITE.E4M3.F32.PACK_AB_MERGE_C R58, R153, R136, RZ ;  /* 0x00000088993a723e */ /* 0x000fe200048070ff */
[----:B------:R-:W-:Y:S01]  /*a3c0*/  FFMA.FTZ R137, R61, R148, R152 ;  /* 0x000000943d897223 */ /* 0x000fe20000010098 */
[----:B------:R-:W-:Y:S01]  /*a3d0*/  HADD2.F32 R65, -RZ, R63.H0_H0 ;  /* 0x2000003fff417230 */ /* 0x000fe20000004100 */
[----:B------:R-:W-:Y:S01]  /*a3e0*/  F2FP.F16.E4M3.UNPACK_B R67, R46 ;  /* 0x0000002eff43723e */ /* 0x000fe200020006ff */
        /* <DEDUP_REMOVED lines=14> */
[----:B------:R-:W-:Y:S01]  /*a4d0*/  F2FP.F16.E4M3.UNPACK_B R49, R49.H1 ;  /* 0x00000031ff31723e */ /* 0x000fe200030006ff */
[C---:B------:R-:W-:Y:S01]  /*a4e0*/  FMUL.FTZ R77, R64.reuse, R77 ;  /* 0x0000004d404d7220 */ /* 0x040fe20000410000 */
[----:B------:R-:W-:Y:S01]  /*a4f0*/  F2FP.SATFINITE.E4M3.F32.PACK_AB_MERGE_C R60, R81, R60, RZ ;  /* 0x0000003c513c723e */ /* 0x000fe200048070ff */
[-C--:B------:R-:W-:Y:S01]  /*a500*/  FFMA.FTZ R56, R64, R67.reuse, -R65 ;  /* 0x0000004340387223 */ /* 0x080fe20000010841 */
[----:B------:R-:W-:Y:S01]  /*a510*/  F2FP.F16.E4M3.UNPACK_B R65, R48.H1 ;  /* 0x00000030ff41723e */ /* 0x000fe200030006ff */
[----:B------:R-:W-:Y:S01]  /*a520*/  FFMA.FTZ R61, R61, R78, -R82 ;  /* 0x0000004e3d3d7223 */ /* 0x000fe20000010852 */
[----:B------:R-:W-:Y:S01]  /*a530*/  FFMA.FTZ R81, R66, R67, R77 ;  /* 0x0000004342517223 */ /* 0x000fe2000001004d */
[----:B------:R-:W-:Y:S01]  /*a540*/  HADD2.F32 R64, -RZ, R49.H0_H0 ;  /* 0x20000031ff407230 */ /* 0x000fe20000004100 */
[----:B------:R-:W-:Y:S01]  /*a550*/  F2FP.F16.E4M3.UNPACK_B R46, R46.H1 ;  /* 0x0000002eff2e723e */ /* 0x000fe200030006ff */
[----:B------:R-:W-:Y:S01]  /*a560*/  HADD2.F32 R48, -RZ, R63.H0_H0 ;  /* 0x2000003fff307230 */ /* 0x000fe20000004100 */
[----:B------:R-:W-:Y:S01]  /*a570*/  F2FP.SATFINITE.E4M3.F32.PACK_AB_MERGE_C R60, R150, R79, R60 ;  /* 0x0000004f963c723e */ /* 0x000fe2000480703c */
[----:B------:R-:W-:-:S02]  /*a580*/  HADD2.F32 R67, -RZ, R65.H0_H0 ;  /* 0x20000041ff437230 */ /* 0x000fc40000004100 */
[----:B------:R-:W-:Y:S02]  /*a590*/  HADD2.F32 R49, -RZ, R49.H1_H1 ;  /* 0x30000031ff317230 */ /* 0x000fe40000004100 */
[----:B------:R-:W-:Y:S02]  /*a5a0*/  HADD2.F32 R78, -RZ, R65.H1_H1 ;  /* 0x30000041ff4e7230 */ /* 0x000fe40000004100 */
[-C--:B------:R-:W-:Y:S01]  /*a5b0*/  FMUL.FTZ R77, R64, R67.reuse ;  /* 0x00000043404d7220 */ /* 0x080fe20000410000 */
[----:B------:R-:W-:Y:S02]  /*a5c0*/  HADD2.F32 R63, -RZ, R63.H1_H1 ;  /* 0x3000003fff3f7230 */ /* 0x000fe40000004100 */
[----:B------:R-:W-:Y:S01]  /*a5d0*/  FMUL.FTZ R67, R48, R67 ;  /* 0x0000004330437220 */ /* 0x000fe20000410000 */
[--C-:B------:R-:W-:Y:S02]  /*a5e0*/  HADD2.F32 R65, -RZ, R46.reuse.H0_H0 ;  /* 0x2000002eff417230 */ /* 0x100fe40000004100 */
[----:B------:R-:W-:-:S02]  /*a5f0*/  HADD2.F32 R66, -RZ, R46.H1_H1 ;  /* 0x3000002eff427230 */ /* 0x000fc40000004100 */
[-C--:B------:R-:W-:Y:S01]  /*a600*/  FMUL.FTZ R46, R49, R78.reuse ;  /* 0x0000004e312e7220 */ /* 0x080fe20000410000 */
[C---:B------:R-:W-:Y:S01]  /*a610*/  FMUL.FTZ R78, R63.reuse, R78 ;  /* 0x0000004e3f4e7220 */ /* 0x040fe20000410000 */
[----:B------:R-:W-:Y:S01]  /*a620*/  FFMA.FTZ R82, R48, R65, -R77 ;  /* 0x0000004130527223 */ /* 0x000fe2000001084d */
[----:B------:R-:W-:Y:S01]  /*a630*/  F2FP.F16.E4M3.UNPACK_B R77, R45 ;  /* 0x0000002dff4d723e */ /* 0x000fe200020006ff */
[-C--:B------:R-:W-:Y:S01]  /*a640*/  FFMA.FTZ R137, R63, R66.reuse, -R46 ;  /* 0x000000423f897223 */ /* 0x080fe2000001082e */
[----:B------:R-:W-:Y:S01]  /*a650*/  F2FP.F16.E4M3.UNPACK_B R46, R47 ;  /* 0x0000002fff2e723e */ /* 0x000fe200020006ff */
[----:B------:R-:W-:Y:S01]  /*a660*/  FFMA.FTZ R136, R49, R66, R78 ;  /* 0x0000004231887223 */ /* 0x000fe2000001004e */
        /* <DEDUP_REMOVED lines=20> */
[-C--:B------:R-:W-:Y:S01]  /*a7b0*/  FFMA.FTZ R79, R64, R67.reuse, R79 ;  /* 0x00000043404f7223 */ /* 0x080fe2000001004f */
[----:B------:R-:W-:Y:S02]  /*a7c0*/  HADD2.F32 R78, -RZ, R78.H1_H1 ;  /* 0x3000004eff4e7230 */ /* 0x000fe40000004100 */
[----:B------:R-:W-:Y:S01]  /*a7d0*/  FFMA.FTZ R155, R44, R66, R155 ;  /* 0x000000422c9b7223 */ /* 0x000fe2000001009b */
[----:B------:R-:W-:Y:S02]  /*a7e0*/  HADD2.F32 R47, -RZ, R47.H1_H1 ;  /* 0x3000002fff2f7230 */ /* 0x000fe40000004100 */
[----:B------:R-:W-:Y:S01]  /*a7f0*/  FFMA.FTZ R153, R48, R67, -R153 ;  /* 0x0000004330997223 */ /* 0x000fe20000010899 */
[----:B------:R-:W-:Y:S02]  /*a800*/  HADD2.F32 R46, -RZ, R46.H1_H1 ;  /* 0x3000002eff2e7230 */ /* 0x000fe40000004100 */
[----:B------:R-:W-:Y:S01]  /*a810*/  FMUL.FTZ R64, R51, R78 ;  /* 0x0000004e33407220 */ /* 0x000fe20000410000 */
[----:B------:R-:W-:-:S02]  /*a820*/  HADD2.F32 R63, -RZ, R63.H1_H1 ;  /* 0x3000003fff3f7230 */ /* 0x000fc40000004100 */
[----:B------:R-:W-:Y:S01]  /*a830*/  FMUL.FTZ R78, R47, R78 ;  /* 0x0000004e2f4e7220 */ /* 0x000fe20000410000 */
[----:B------:R-:W-:Y:S02]  /*a840*/  HADD2.F32 R77, -RZ, R77.H1_H1 ;  /* 0x3000004dff4d7230 */ /* 0x000fe40000004100 */
[----:B------:R-:W-:Y:S01]  /*a850*/  FFMA.FTZ R148, R49, R66, -R148 ;  /* 0x0000004231947223 */ /* 0x000fe20000010894 */
[----:B------:R-:W-:Y:S01]  /*a860*/  HADD2.F32 R44, -RZ, R65.H1_H1 ;  /* 0x30000041ff2c7230 */ /* 0x000fe20000004100 */
[----:B------:R-:W-:Y:S01]  /*a870*/  F2FP.SATFINITE.E4M3.F32.PACK_AB_MERGE_C R82, R137, R82, RZ ;  /* 0x000000528952723e */ /* 0x000fe200048070ff */
[----:B------:R-:W-:Y:S02]  /*a880*/  HADD2.F32 R45, -RZ, R45.H1_H1 ;  /* 0x3000002dff2d7230 */ /* 0x000fe40000004100 */
[-C--:B------:R-:W-:Y:S01]  /*a890*/  FMUL.FTZ R49, R63, R77.reuse ;  /* 0x0000004d3f317220 */ /* 0x080fe20000410000 */
[C---:B------:R-:W-:Y:S01]  /*a8a0*/  FMUL.FTZ R48, R46.reuse, R77 ;  /* 0x0000004d2e307220 */ /* 0x040fe20000410000 */
        /* <DEDUP_REMOVED lines=13> */
[----:B------:R-:W-:-:S07]  /*a980*/  F2FP.SATFINITE.E4M3.F32.PACK_AB_MERGE_C R49, R81, R62, R83 ;  /* 0x0000003e5131723e */ /* 0x000fce0004807053 */
.L_x_7117:
[----:B------:R-:W-:Y:S05]  /*a990*/  BSYNC B2 ;  /* 0x0000000000027941 */ /* 0x000fea0003800000 */
.L_x_7116:
        /* <DEDUP_REMOVED lines=12> */
.L_x_7115:
[----:B------:R-:W-:Y:S05]  /*aa60*/  BSYNC B1 ;  /* 0x0000000000017941 */ /* 0x000fea0003800000 */
.L_x_7114:
[----:B-1----:R-:W-:Y:S02]  /*aa70*/  VIADD R45, R23, 0xc0 ;  /* 0x000000c0172d7836 */ /* 0x002fe40000000000 */
[-C--:B------:R-:W-:Y:S02]  /*aa80*/  IMAD R44, R129, R126.reuse, RZ ;  /* 0x0000007e812c7224 */ /* 0x080fe400078e02ff */
        /* <DEDUP_REMOVED lines=8> */
[----:B------:R-:W-:Y:S01]  /*ab10*/  BSSY B1, `(.L_x_7118) ;  /* 0x00000ee000017945 */ /* 0x000fe20003800000 */
[----:B------:R-:W-:Y:S02]  /*ab20*/  ISETP.NE.AND P6, PT, R0, RZ, PT ;  /* 0x000000ff0000720c */ /* 0x000fe40003fc5270 */
[----:B------:R-:W-:Y:S02]  /*ab30*/  IADD3.X R44, R33, R56, R32, P3, P4 ;  /* 0x00000038212c7210 */ /* 0x000fe40001fe8420 */
[----:B------:R-:W-:Y:S02]  /*ab40*/  SEL R151, R122, R151, !P6 ;  /* 0x000000977a977207 */ /* 0x000fe40007000000 */
[----:B-1----:R-:W-:-:S05]  /*ab50*/  IADD3 R54, P3, R55, R52, RZ ;  /* 0x0000003437367210 */ /* 0x002fca0007f7e0ff */
[----:B------:R-:W-:Y:S01]  /*ab60*/  IMAD.X R55, R44, 0x1, R53, P3 ;  /* 0x000000012c377824 */ /* 0x000fe200018e0635 */
[----:B------:R-:W-:-:S04]  /*ab70*/  SHF.R.S32.HI R44, RZ, 0x1f, R151 ;  /* 0x0000001fff2c7819 */ /* 0x000fc80000011497 */
[----:B------:R-:W-:Y:S01]  /*ab80*/  LEA.HI R151, R44, R151, RZ, 0x5 ;  /* 0x000000972c977211 */ /* 0x000fe200078f28ff */
[----:B------:R-:W-:-:S03]  /*ab90*/  IMAD R44, R22, 0x7000, R118 ;  /* 0x00007000162c7824 */ /* 0x000fc600078e0276 */
[----:B------:R-:W-:Y:S01]  /*aba0*/  LEA.HI.SX32 R57, R151, R30, 0x1b ;  /* 0x0000001e97397211 */ /* 0x000fe200078fdaff */
[----:B------:R-:W-:-:S04]  /*abb0*/  IMAD.IADD R44, R17, 0x1, R44 ;  /* 0x00000001112c7824 */ /* 0x000fc800078e022c */
[----:B------:R-:W-:-:S05]  /*abc0*/  IMAD.SHL.U32 R57, R57, 0x10, RZ ;  /* 0x0000001039397824 */ /* 0x000fca00078e00ff */
[----:B------:R-:W-:-:S04]  /*abd0*/  LOP3.LUT R45, R3, 0x70, R57, 0xf8, !PT ;  /* 0x00000070032d7812 */ /* 0x000fc800078ef839 */
[----:B------:R-:W-:-:S05]  /*abe0*/  LOP3.LUT R45, R45, R142, RZ, 0x3c, !PT ;  /* 0x0000008e2d2d7212 */ /* 0x000fca00078e3cff */
[----:B--2---:R-:W-:-:S04]  /*abf0*/  IMAD.IADD R45, R46, 0x1, R45 ;  /* 0x000000012e2d7824 */ /* 0x004fc800078e022d */
[----:B------:R-:W-:-:S04]  /*ac00*/  IMAD R46, R22, 0x7000, R45 ;  /* 0x00007000162e7824 */ /* 0x000fc800078e022d */
[----:B------:R-:W-:Y:S02]  /*ac10*/  IMAD.IADD R48, R17, 0x1, R46 ;  /* 0x0000000111307824 */ /* 0x000fe400078e022e */
        /* <DEDUP_REMOVED lines=11> */
[----:B------:R-:W-:Y:S02]  /*acd0*/  SHF.R.U32.HI R69, RZ, 0x8, R71 ;  /* 0x00000008ff457819 */ /* 0x000fe40000011647 */
        /* <DEDUP_REMOVED lines=16> */
[----:B------:R-:W-:Y:S01]  /*ade0*/  LOP3.LUT R48, R61, 0xff0000, R48, 0xf8, !PT ;  /* 0x00ff00003d307812 */ /* 0x000fe200078ef830 */
[----:B------:R-:W-:Y:S01]  /*adf0*/  IMAD.SHL.U32 R50, R66, 0x100, RZ ;  /* 0x0000010042327824 */ /* 0x000fe200078e00ff */
[----:B------:R-:W-:Y:S02]  /*ae00*/  PRMT R67, R67, 0x654, R64 ;  /* 0x0000065443437816 */ /* 0x000fe40000000040 */
[----:B------:R-:W-:Y:S02]  /*ae10*/  F2FP.F16.E4M3.UNPACK_B R68, R147.H1 ;  /* 0x00000093ff44723e */ /* 0x000fe400030006ff */
[----:B------:R-:W-:-:S02]  /*ae20*/  F2FP.F16.E4M3.UNPACK_B R61, R60.H1 ;  /* 0x0000003cff3d723e */ /* 0x000fc400030006ff */
[----:B------:R-:W-:Y:S02]  /*ae30*/  F2FP.F16.E4M3.UNPACK_B R64, R63.H1 ;  /* 0x0000003fff40723e */ /* 0x000fe400030006ff */
[----:B------:R-:W-:Y:S01]  /*ae40*/  SHF.R.U32.HI R72, RZ, 0x10, R73 ;  /* 0x00000010ff487819 */ /* 0x000fe20000011649 */
[----:B------:R-:W-:Y:S01]  /*ae50*/  HADD2.F32 R62, -RZ, R61.H0_H0 ;  /* 0x2000003dff3e7230 */ /* 0x000fe20000004100 */
        /* <DEDUP_REMOVED lines=25> */
[----:B------:R-:W-:Y:S01]  /*aff0*/  HADD2.F32 R64, -RZ, R63.H0_H0 ;  /* 0x2000003fff407230 */ /* 0x000fe20000004100 */
[----:B------:R-:W-:Y:S01]  /*b000*/  SHF.R.U32.HI R70, RZ, 0x10, R75 ;  /* 0x00000010ff467819 */ /* 0x000fe2000001164b */
        /* <DEDUP_REMOVED lines=9> */
[----:B------:R-:W-:Y:S02]  /*b0a0*/  IMAD.U32 R70, R70, 0x10000, RZ ;  /* 0x0001000046467824 */ /* 0x000fe400078e00ff */
[----:B------:R-:W-:Y:S01]  /*b0b0*/  FFMA.FTZ R69, R64, R62, R67 ;  /* 0x0000003e40457223 */ /* 0x000fe20000010043 */
[----:B------:R-:W-:Y:S02]  /*b0c0*/  HADD2.F32 R60, -RZ, R60.H1_H1 ;  /* 0x3000003cff3c7230 */ /* 0x000fe40000004100 */
[----:B------:R-:W-:Y:S01]  /*b0d0*/  FMUL.FTZ R65, R63, R147 ;  /* 0x000000933f417220 */ /* 0x000fe20000410000 */
[----:B------:R-:W-:Y:S01]  /*b0e0*/  HADD2.F32 R145, -RZ, R145.H1_H1 ;  /* 0x30000091ff917230 */ /* 0x000fe20000004100 */
[----:B------:R-:W-:-:S02]  /*b0f0*/  F2FP.F16.E4M3.UNPACK_B R61, R146.H1 ;  /* 0x00000092ff3d723e */ /* 0x000fc400030006ff */
[----:B------:R-:W-:Y:S02]  /*b100*/  F2FP.F16.E4M3.UNPACK_B R62, R59.H1 ;  /* 0x0000003bff3e723e */ /* 0x000fe400030006ff */
[----:B------:R-:W-:Y:S01]  /*b110*/  LOP3.LUT R46, R71, 0xff0000, R70, 0xf8, !PT ;  /* 0x00ff0000472e7812 */ /* 0x000fe200078ef846 */
[C---:B------:R-:W-:Y:S01]  /*b120*/  FMUL.FTZ R70, R60.reuse, R147 ;  /* 0x000000933c467220 */ /* 0x040fe20000410000 */
[-C--:B------:R-:W-:Y:S01]  /*b130*/  FFMA.FTZ R71, R60, R145.reuse, -R65 ;  /* 0x000000913c477223 */ /* 0x080fe20000010841 */
        /* <DEDUP_REMOVED lines=8> */
[----:B------:R-:W-:Y:S01]  /*b1c0*/  FMUL.FTZ R76, R64, R66 ;  /* 0x00000042404c7220 */ /* 0x000fe20000410000 */
        /* <DEDUP_REMOVED lines=13> */
[----:B------:R-:W-:Y:S01]  /*b2a0*/  FFMA.FTZ R80, R62, R65, R67 ;  /* 0x000000413e507223 */ /* 0x000fe20000010043 */
[----:B------:R-:W-:Y:S01]  /*b2b0*/  HADD2.F32 R65, -RZ, R146.H1_H1 ;  /* 0x30000092ff417230 */ /* 0x000fe20000004100 */
[----:B------:R-:W-:Y:S01]  /*b2c0*/  F2FP.F16.E4M3.UNPACK_B R144, R144 ;  /* 0x00000090ff90723e */ /* 0x000fe200020006ff */
[----:B------:R-:W-:Y:S01]  /*b2d0*/  HADD2.F32 R59, -RZ, R58.H0_H0 ;  /* 0x2000003aff3b7230 */ /* 0x000fe20000004100 */
[----:B------:R-:W-:Y:S01]  /*b2e0*/  F2FP.SATFINITE.E4M3.F32.PACK_AB_MERGE_C R78, R81, R78, RZ ;  /* 0x0000004e514e723e */ /* 0x000fe200048070ff */
[--C-:B------:R-:W-:Y:S01]  /*b2f0*/  HADD2.F32 R61, -RZ, R60.reuse.H0_H0 ;  /* 0x2000003cff3d7230 */ /* 0x100fe20000004100 */
[----:B------:R-:W-:Y:S01]  /*b300*/  F2FP.SATFINITE.E4M3.F32.PACK_AB_MERGE_C R79, R80, R79, RZ ;  /* 0x0000004f504f723e */ /* 0x000fe200048070ff */
[----:B------:R-:W-:Y:S02]  /*b310*/  HADD2.F32 R60, -RZ, R60.H1_H1 ;  /* 0x3000003cff3c7230 */ /* 0x000fe40000004100 */
[----:B------:R-:W-:-:S02]  /*b320*/  HADD2.F32 R58, -RZ, R58.H1_H1 ;  /* 0x3000003aff3a7230 */ /* 0x000fc40000004100 */
[-C--:B------:R-:W-:Y:S01]  /*b330*/  FMUL.FTZ R66, R61, R64.reuse ;  /* 0x000000403d427220 */ /* 0x080fe20000410000 */
[--C-:B------:R-:W-:Y:S02]  /*b340*/  HADD2.F32 R62, -RZ, R144.reuse.H0_H0 ;  /* 0x20000090ff3e7230 */ /* 0x100fe40000004100 */
[-C--:B------:R-:W-:Y:S01]  /*b350*/  FMUL.FTZ R67, R60, R65.reuse ;  /* 0x000000413c437220 */ /* 0x080fe20000410000 */
[----:B------:R-:W-:Y:S02]  /*b360*/  HADD2.F32 R63, -RZ, R144.H1_H1 ;  /* 0x30000090ff3f7230 */ /* 0x000fe40000004100 */
[C---:B------:R-:W-:Y:S01]  /*b370*/  FMUL.FTZ R64, R59.reuse, R64 ;  /* 0x000000403b407220 */ /* 0x040fe20000410000 */
[C---:B------:R-:W-:Y:S01]  /*b380*/  FMUL.FTZ R65, R58.reuse, R65 ;  /* 0x000000413a417220 */ /* 0x040fe20000410000 */
[----:B------:R-:W-:Y:S01]  /*b390*/  FFMA.FTZ R59, R59, R62, -R66 ;  /* 0x0000003e3b3b7223 */ /* 0x000fe20000010842 */
[----:B------:R-:W-:Y:S01]  /*b3a0*/  F2FP.F16.E4M3.UNPACK_B R66, R48 ;  /* 0x00000030ff42723e */ /* 0x000fe200020006ff */
[----:B------:R-:W-:Y:S01]  /*b3b0*/  FFMA.FTZ R76, R61, R62, R64 ;  /* 0x0000003e3d4c7223 */ /* 0x000fe20000010040 */
[-C--:B------:R-:W-:Y:S01]  /*b3c0*/  FFMA.FTZ R58, R58, R63.reuse, -R67 ;  /* 0x0000003f3a3a7223 */ /* 0x080fe20000010843 */
[----:B------:R-:W-:Y:S01]  /*b3d0*/  FFMA.FTZ R77, R60, R63, R65 ;  /* 0x0000003f3c4d7223 */ /* 0x000fe20000010041 */
[----:B------:R-:W-:-:S02]  /*b3e0*/  F2FP.SATFINITE.E4M3.F32.PACK_AB_MERGE_C R60, R75, R72, RZ ;  /* 0x000000484b3c723e */ /* 0x000fc400048070ff */
[----:B------:R-:W-:Y:S02]  /*b3f0*/  F2FP.F16.E4M3.UNPACK_B R64, R49 ;  /* 0x00000031ff40723e */ /* 0x000fe400020006ff */
[----:B------:R-:W-:Y:S02]  /*b400*/  F2FP.F16.E4M3.UNPACK_B R67, R50 ;  /* 0x00000032ff43723e */ /* 0x000fe400020006ff */
[----:B------:R-:W-:Y:S01]  /*b410*/  F2FP.F16.E4M3.UNPACK_B R62, R45 ;  /* 0x0000002dff3e723e */ /* 0x000fe200020006ff */
[----:B------:R-:W-:Y:S01]  /*b420*/  HADD2.F32 R65, -RZ, R64.H0_H0 ;  /* 0x20000040ff417230 */ /* 0x000fe20000004100 */
[----:B------:R-:W-:Y:S01]  /*b430*/  F2FP.SATFINITE.E4M3.F32.PACK_AB_MERGE_C R60, R70, R69, R60 ;  /* 0x00000045463c723e */ /* 0x000fe2000480703c */
[----:B------:R-:W-:Y:S01]  /*b440*/  HADD2.F32 R70, -RZ, R67.H0_H0 ;  /* 0x20000043ff467230 */ /* 0x000fe20000004100 */
[----:B------:R-:W-:Y:S01]  /*b450*/  F2FP.SATFINITE.E4M3.F32.PACK_AB_MERGE_C R61, R74, R73, RZ ;  /* 0x000000494a3d723e */ /* 0x000fe200048070ff */
[----:B------:R-:W-:Y:S01]  /*b460*/  HADD2.F32 R63, -RZ, R62.H0_H0 ;  /* 0x2000003eff3f7230 */ /* 0x000fe20000004100 */
[----:B------:R-:W-:Y:S01]  /*b470*/  F2FP.F16.E4M3.UNPACK_B R45, R45.H1 ;  /* 0x0000002dff2d723e */ /* 0x000fe200030006ff */
        /* <DEDUP_REMOVED lines=18> */
[----:B------:R-:W-:Y:S01]  /*b5a0*/  F2FP.SATFINITE.E4M3.F32.PACK_AB_MERGE_C R59, R58, R59, R78 ;  /* 0x0000003b3a3b723e */ /* 0x000fe2000480704e */
        /* <DEDUP_REMOVED lines=68> */
.L_x_7119:
[----:B------:R-:W-:Y:S05]  /*b9f0*/  BSYNC B1 ;  /* 0x0000000000017941 */ /* 0x000fea0003800000 */
.L_x_7118:
[----:B------:R-:W-:Y:S01]  /*ba00*/  ISETP.GE.AND P2, PT, R57, R149, PT ;  /* 0x000000953900720c */ /* 0x000fe20003f46270 */
[----:B------:R-:W-:Y:S02]  /*ba10*/  ULDC.64 UR4, c[0x0][0x208] ;  /* 0x0000820000047ab9 */ /* 0x000fe40000000a00 */
[----:B-1----:R1:W-:Y:S10]  /*ba20*/  STG.E.128 desc[UR4][R54.64], R44 ;  /* 0x0000002c36007986 */ /* 0x0023f4000c101d04 */
[----:B------:R-:W-:Y:S05]  /*ba30*/  @P2 BRA `(.L_x_7096) ;  /* 0x0000000400fc2947 */ /* 0x000fea0003800000 */
[--C-:B-1----:R-:W-:Y:S01]  /*ba40*/  SHF.R.S32.HI R44, RZ, 0x1f, R57.reuse ;  /* 0x0000001fff2c7819 */ /* 0x102fe20000011439 */
[----:B------:R-:W-:Y:S01]  /*ba50*/  ULDC.64 UR4, c[0x0][0x208] ;  /* 0x0000820000047ab9 */ /* 0x000fe20000000a00 */
[----:B------:R-:W-:-:S04]  /*ba60*/  IADD3 R57, P2, P3, R38, R124, R57 ;  /* 0x0000007c26397210 */ /* 0x000fc80007b5e039 */
[----:B------:R-:W-:Y:S02]  /*ba70*/  IADD3.X R56, R33, R56, R44, P2, P3 ;  /* 0x0000003821387210 */ /* 0x000fe400017e642c */
[----:B------:R-:W-:-:S05]  /*ba80*/  IADD3 R52, P2, R57, R52, RZ ;  /* 0x0000003439347210 */ /* 0x000fca0007f5e0ff */
[----:B------:R-:W-:-:S05]  /*ba90*/  IMAD.X R53, R56, 0x1, R53, P2 ;  /* 0x0000000138357824 */ /* 0x000fca00010e0635 */
[----:B--2---:R1:W-:Y:S01]  /*baa0*/  STG.E.128 desc[UR4][R52.64], R48 ;  /* 0x0000003034007986 */ /* 0x0043e2000c101d04 */
[----:B------:R-:W-:Y:S05]  /*bab0*/  BRA `(.L_x_7096) ;  /* 0x0000000400dc7947 */ /* 0x000fea0003800000 */
.L_x_7059:
[----:B------:R-:W2:Y:S02]  /*bac0*/  LDL R44, [R1+0x68] ;  /* 0x00006800012c7983 */ /* 0x000ea40000100800 */
[----:B--2---:R-:W-:-:S13]  /*bad0*/  R2UR UR4, R44 ;  /* 0x000000002c0472ca */ /* 0x004fda00000e0000 */
[----:B------:R-:W-:-:S06]  /*bae0*/  UISETP.NE.AND UP0, UPT, UR4, 0x3, UPT ;  /* 0x000000030400788c */ /* 0x000fcc000bf05270 */
[----:B------:R-:W-:-:S13]  /*baf0*/  PLOP3.LUT P5, PT, PT, PT, UP0, 0x80, 0x0 ;  /* 0x000000000000781c */ /* 0x000fda0003faf008 */
[----:B------:R-:W-:Y:S05]  /*bb00*/  @!P5 BRA `(.L_x_7120) ;  /* 0x000000000004d947 */ /* 0x000fea0003800000 */
[----:B------:R-:W-:Y:S01]  /*bb10*/  BPT.TRAP 0x1 ;  /* 0x000000040000795c */ /* 0x000fe20000300000 */
.L_x_7120:
[----:B------:R-:W2:Y:S01]  /*bb20*/  LDL R44, [R1+0x50] ;  /* 0x00005000012c7983 */ /* 0x000ea20000100800 */
[----:B------:R-:W-:Y:S01]  /*bb30*/  IMAD R104, R22, 0x8, R17 ;  /* 0x0000000816687824 */ /* 0x000fe200078e0211 */
[----:B------:R-:W-:Y:S01]  /*bb40*/  BSSY B1, `(.L_x_7121) ;  /* 0x0000008000017945 */ /* 0x000fe20003800000 */
[----:B------:R-:W-:Y:S01]  /*bb50*/  IMAD R113, R24, -0xe0, R2 ;  /* 0xffffff2018717824 */ /* 0x000fe200078e0202 */
[----:B------:R-:W-:-:S04]  /*bb60*/  SHF.R.S32.HI R45, RZ, 0x1f, R24 ;  /* 0x0000001fff2d7819 */ /* 0x000fc80000011418 */
[----:B------:R-:W-:Y:S02]  /*bb70*/  VIMNMX R113, R113, 0xe0, PT ;  /* 0x000000e071717848 */ /* 0x000fe40003fe0100 */
[----:B--2---:R-:W-:Y:S01]  /*bb80*/  SHF.L.U32 R128, R44, 0x1f, RZ ;  /* 0x0000001f2c807819 */ /* 0x004fe200000006ff */
[----:B------:R-:W-:-:S03]  /*bb90*/  IMAD R44, R20, R24, RZ ;  /* 0x00000018142c7224 */ /* 0x000fc600078e02ff */
[----:B------:R-:W0:Y:S02]  /*bba0*/  SYNCS.PHASECHK.TRANS64.TRYWAIT P2, [R104+URZ+0x2e890], R128 ;  /* 0x02e89080680075a7 */ /* 0x000e24000804017f */
[----:B0-----:R-:W-:Y:S05]  /*bbb0*/  @!P2 BRA `(.L_x_7122) ;  /* 0x0000028c0054a947 */ /* 0x001fea0003800000 */
.L_x_7432:
[----:B------:R-:W-:Y:S05]  /*bbc0*/  BSYNC B1 ;  /* 0x0000000000017941 */ /* 0x000fea0003800000 */
.L_x_7121:
[----:B------:R-:W-:Y:S01]  /*bbd0*/  ISETP.GE.AND P2, PT, R23, R113, PT ;  /* 0x000000711700720c */ /* 0x000fe20003f46270 */
[----:B------:R-:W-:Y:S01]  /*bbe0*/  IMAD R45, R45, R132, R44 ;  /* 0x000000842d2d7224 */ /* 0x000fe200078e022c */
[----:B------:R-:W-:Y:S01]  /*bbf0*/  BSSY B1, `(.L_x_7123) ;  /* 0x0000016000017945 */ /* 0x000fe20003800000 */
[----:B------:R-:W-:-:S04]  /*bc00*/  IMAD.WIDE.U32 R48, R132, R24, RZ ;  /* 0x0000001884307225 */ /* 0x000fc800078e00ff */
[----:B------:R-:W-:-:S06]  /*bc10*/  IMAD.IADD R53, R45, 0x1, R49 ;  /* 0x000000012d357824 */ /* 0x000fcc00078e0231 */
[----:B------:R-:W-:Y:S05]  /*bc20*/  @P2 BRA `(.L_x_7124) ;  /* 0x0000000000482947 */ /* 0x000fea0003800000 */
[----:B------:R-:W1:Y:S01]  /*bc30*/  @!P0 LDS.128 R44, [R112+0x20400] ;  /* 0x02040000702c8984 */ /* 0x000e620000000c00 */
[----:B------:R-:W2:Y:S01]  /*bc40*/  @!P0 LDC.64 R50, c[0x0][0x2e8] ;  /* 0x0000ba00ff328b82 */ /* 0x000ea20000000a00 */
[----:B------:R-:W-:Y:S01]  /*bc50*/  ULDC.64 UR4, c[0x0][0x208] ;  /* 0x0000820000047ab9 */ /* 0x000fe20000000a00 */
[----:B--2---:R-:W-:-:S04]  /*bc60*/  @!P0 IADD3 R50, P2, P3, R48, R50, R34 ;  /* 0x0000003230328210 */ /* 0x004fc80007b5e022 */
[----:B------:R-:W-:-:S05]  /*bc70*/  @!P0 IADD3.X R51, R53, R51, R37, P2, P3 ;  /* 0x0000003335338210 */ /* 0x000fca00017e6425 */
[----:B-1----:R1:W-:Y:S01]  /*bc80*/  @!P0 STG.E.128 desc[UR4][R50.64], R44 ;  /* 0x0000002c32008986 */ /* 0x0023e2000c101d04 */
[----:B------:R-:W-:Y:S05]  /*bc90*/  @P1 BRA `(.L_x_7124) ;  /* 0x00000000002c1947 */ /* 0x000fea0003800000 */
[----:B------:R-:W-:Y:S01]  /*bca0*/  ULDC.64 UR4, c[0x0][0x2e8] ;  /* 0x0000ba0000047ab9 */ /* 0x000fe20000000a00 */
[----:B-1----:R-:W-:Y:S01]  /*bcb0*/  VIADD R45, R25, 0x40 ;  /* 0x00000040192d7836 */ /* 0x002fe20000000000 */
[----:B------:R-:W-:Y:S01]  /*bcc0*/  IADD3 R50, P2, P3, R100, UR4, R48 ;  /* 0x0000000464327c10 */ /* 0x000fe2000fb5e030 */
[----:B------:R-:W-:-:S03]  /*bcd0*/  ULDC.64 UR6, c[0x0][0x208] ;  /* 0x0000820000067ab9 */ /* 0x000fc60000000a00 */
[----:B------:R-:W-:Y:S02]  /*bce0*/  IADD3.X R51, R102, UR5, R53, P2, P3 ;  /* 0x0000000566337c10 */ /* 0x000fe400097e6435 */
[----:B------:R-:W-:-:S13]  /*bcf0*/  LOP3.LUT P2, RZ, R230, 0x4, RZ, 0xc0, !PT ;  /* 0x00000004e6ff7812 */ /* 0x000fda000784c0ff */
[----:B------:R-:W-:-:S04]  /*bd00*/  @P2 VIADD R45, R25, 0xffffffc0 ;  /* 0xffffffc0192d2836 */ /* 0x000fc80000000000 */
[----:B------:R-:W-:-:S04]  /*bd10*/  IMAD R44, R22, 0x7000, R45 ;  /* 0x00007000162c7824 */ /* 0x000fc800078e022d */
[----:B------:R-:W-:-:S06]  /*bd20*/  IMAD.IADD R44, R17, 0x1, R44 ;  /* 0x00000001112c7824 */ /* 0x000fcc00078e022c */
[----:B------:R-:W1:Y:S04]  /*bd30*/  LDS.128 R44, [R44+0x20400] ;  /* 0x020400002c2c7984 */ /* 0x000e680000000c00 */
[----:B-1----:R2:W-:Y:S02]  /*bd40*/  STG.E.128 desc[UR6][R50.64], R44 ;  /* 0x0000002c32007986 */ /* 0x0025e4000c101d06 */
.L_x_7124:
[----:B------:R-:W-:Y:S05]  /*bd50*/  BSYNC B1 ;  /* 0x0000000000017941 */ /* 0x000fea0003800000 */
.L_x_7123:
[----:B-12---:R-:W-:Y:S01]  /*bd60*/  VIADD R44, R23, 0x40 ;  /* 0x00000040172c7836 */ /* 0x006fe20000000000 */
[----:B------:R-:W-:Y:S04]  /*bd70*/  BSSY B1, `(.L_x_7125) ;  /* 0x0000017000017945 */ /* 0x000fe80003800000 */
[----:B------:R-:W-:-:S13]  /*bd80*/  ISETP.GE.AND P2, PT, R44, R113, PT ;  /* 0x000000712c00720c */ /* 0x000fda0003f46270 */
[----:B------:R-:W-:Y:S05]  /*bd90*/  @P2 BRA `(.L_x_7126) ;  /* 0x0000000000502947 */ /* 0x000fea0003800000 */
[----:B------:R-:W1:Y:S01]  /*bda0*/  @!P0 LDS.128 R44, [R112+0x22400] ;  /* 0x02240000702c8984 */ /* 0x000e620000000c00 */
[----:B------:R-:W2:Y:S01]  /*bdb0*/  @!P0 LDC.64 R50, c[0x0][0x2e8] ;  /* 0x0000ba00ff328b82 */ /* 0x000ea20000000a00 */
[----:B------:R-:W-:Y:S01]  /*bdc0*/  IADD3 R55, P2, R98, R48, RZ ;  /* 0x0000003062377210 */ /* 0x000fe20007f5e0ff */
[----:B------:R-:W-:-:S04]  /*bdd0*/  ULDC.64 UR4, c[0x0][0x208] ;  /* 0x0000820000047ab9 */ /* 0x000fc80000000a00 */
[----:B------:R-:W-:Y:S01]  /*bde0*/  IMAD.X R52, R53, 0x1, R99, P2 ;  /* 0x0000000135347824 */ /* 0x000fe200010e0663 */
        /* <DEDUP_REMOVED lines=15> */
.L_x_7126:
[----:B------:R-:W-:Y:S05]  /*bee0*/  BSYNC B1 ;  /* 0x0000000000017941 */ /* 0x000fea0003800000 */
.L_x_7125:
[----:B-12---:R-:W-:Y:S01]  /*bef0*/  VIADD R44, R23, 0x80 ;  /* 0x00000080172c7836 */ /* 0x006fe20000000000 */
[----:B------:R-:W-:Y:S04]  /*bf00*/  BSSY B1, `(.L_x_7127) ;  /* 0x0000017000017945 */ /* 0x000fe80003800000 */
[----:B------:R-:W-:-:S13]  /*bf10*/  ISETP.GE.AND P2, PT, R44, R113, PT ;  /* 0x000000712c00720c */ /* 0x000fda0003f46270 */
[----:B------:R-:W-:Y:S05]  /*bf20*/  @P2 BRA `(.L_x_7128) ;  /* 0x0000000000502947 */ /* 0x000fea0003800000 */
[----:B------:R-:W1:Y:S01]  /*bf30*/  @!P0 LDS.128 R44, [R112+0x24400] ;  /* 0x02440000702c8984 */ /* 0x000e620000000c00 */
[----:B------:R-:W2:Y:S01]  /*bf40*/  @!P0 LDC.64 R50, c[0x0][0x2e8] ;  /* 0x0000ba00ff328b82 */ /* 0x000ea20000000a00 */
[----:B------:R-:W-:Y:S01]  /*bf50*/  LEA R55, P2, R36, R48, 0x7 ;  /* 0x0000003024377211 */ /* 0x000fe200078438ff */
        /* <DEDUP_REMOVED lines=17> */
.L_x_7128:
[----:B------:R-:W-:Y:S05]  /*c070*/  BSYNC B1 ;  /* 0x0000000000017941 */ /* 0x000fea0003800000 */
.L_x_7127:
[----:B-12---:R-:W-:-:S05]  /*c080*/  VIADD R44, R23, 0xc0 ;  /* 0x000000c0172c7836 */ /* 0x006fca0000000000 */
[----:B------:R-:W-:-:S13]  /*c090*/  ISETP.GE.AND P2, PT, R44, R113, PT ;  /* 0x000000712c00720c */ /* 0x000fda0003f46270 */
[----:B------:R-:W-:Y:S05]  /*c0a0*/  @P2 BRA `(.L_x_7096) ;  /* 0x0000000000602947 */ /* 0x000fea0003800000 */
[----:B------:R-:W1:Y:S01]  /*c0b0*/  LDC.64 R46, c[0x0][0x300] ;  /* 0x0000c000ff2e7b82 */ /* 0x000e620000000a00 */
[----:B------:R-:W-:Y:S01]  /*c0c0*/  IMAD.MOV.U32 R50, RZ, RZ, R48 ;  /* 0x000000ffff327224 */ /* 0x000fe200078e0030 */
[----:B------:R-:W-:Y:S01]  /*c0d0*/  ULDC.64 UR4, c[0x0][0x208] ;  /* 0x0000820000047ab9 */ /* 0x000fe20000000a00 */
[----:B------:R-:W-:-:S05]  /*c0e0*/  IMAD.MOV.U32 R51, RZ, RZ, R53 ;  /* 0x000000ffff337224 */ /* 0x000fca00078e0035 */
        /* <DEDUP_REMOVED lines=20> */
.L_x_7096:
[----:B------:R-:W-:Y:S05]  /*c230*/  BSYNC B0 ;  /* 0x0000000000007941 */ /* 0x000fea0003800000 */
.L_x_7058:
        /* <DEDUP_REMOVED lines=17> */
.L_x_7130:
[----:B------:R-:W-:Y:S05]  /*c350*/  BSYNC B0 ;  /* 0x0000000000007941 */ /* 0x000fea0003800000 */
.L_x_7129:
[----:B------:R-:W2:Y:S01]  /*c360*/  SYNCS.PHASECHK.TRANS64.TRYWAIT P3, [R104+URZ+0x2e8b0], R128 ;  /* 0x02e8b080680075a7 */ /* 0x000ea2000806017f */
[----:B------:R-:W-:Y:S01]  /*c370*/  ULDC.64 UR4, c[0x0][0x318] ;  /* 0x0000c60000047ab9 */ /* 0x000fe20000000a00 */
[----:B------:R-:W-:Y:S01]  /*c380*/  ULDC.64 UR60, c[0x0][0x328] ;  /* 0x0000ca00003c7ab9 */ /* 0x000fe20000000a00 */
[----:B-1----:R-:W-:Y:S01]  /*c390*/  IMAD.U32 R44, RZ, RZ, UR5 ;  /* 0x00000005ff2c7e24 */ /* 0x002fe2000f8e00ff */
[----:B------:R-:W-:Y:S01]  /*c3a0*/  BSSY B0, `(.L_x_7131) ;  /* 0x0000005000007945 */ /* 0x000fe20003800000 */
[----:B------:R-:W-:-:S03]  /*c3b0*/  IMAD.U32 R45, RZ, RZ, UR4 ;  /* 0x00000004ff2d7e24 */ /* 0x000fc6000f8e00ff */
[----:B------:R1:W-:Y:S04]  /*c3c0*/  STL [R1+0x8], R44 ;  /* 0x0000082c01007387 */ /* 0x0003e80000100800 */
[----:B------:R1:W-:Y:S02]  /*c3d0*/  STL [R1+0xc], R45 ;  /* 0x00000c2d01007387 */ /* 0x0003e40000100800 */
[----:B-12---:R-:W-:Y:S05]  /*c3e0*/  @!P3 BRA `(.L_x_7132) ;  /* 0x00000284005cb947 */ /* 0x006fea0003800000 */
.L_x_7433:
[----:B------:R-:W-:Y:S05]  /*c3f0*/  BSYNC B0 ;  /* 0x0000000000007941 */ /* 0x000fea0003800000 */
.L_x_7131:
[----:B------:R2:W5:Y:S04]  /*c400*/  LDL R54, [R1+0xc] ;  /* 0x00000c0001367983 */ /* 0x0005680000100800 */
[----:B------:R2:W5:Y:S01]  /*c410*/  LDL R53, [R1+0x8] ;  /* 0x0000080001357983 */ /* 0x0005620000100800 */
[----:B------:R-:W-:Y:S01]  /*c420*/  ISETP.GE.AND P3, PT, R23, R113, PT ;  /* 0x000000711700720c */ /* 0x000fe20003f66270 */
[----:B------:R-:W-:Y:S01]  /*c430*/  BSSY B0, `(.L_x_7133) ;  /* 0x000001a000007945 */ /* 0x000fe20003800000 */
[----:B------:R-:W-:-:S11]  /*c440*/  IMAD.WIDE R48, R24, 0xe0, R94 ;  /* 0x000000e018307825 */ /* 0x000fd600078e025e */
[----:B--2---:R-:W-:Y:S05]  /*c450*/  @P3 BRA `(.L_x_7134) ;  /* 0x00000000005c3947 */ /* 0x004fea0003800000 */
[----:B------:R-:W-:Y:S01]  /*c460*/  ULDC UR6, c[0x0][0x2f4] ;  /* 0x0000bd0000067ab9 */ /* 0x000fe20000000800 */
[----:B------:R-:W-:Y:S01]  /*c470*/  PLOP3.LUT P4, PT, PT, PT, PT, 0x8, 0x0 ;  /* 0x000000000000781c */ /* 0x000fe20003f8e170 */
[----:B------:R-:W-:Y:S01]  /*c480*/  IMAD.MOV.U32 R44, RZ, RZ, R40 ;  /* 0x000000ffff2c7224 */ /* 0x000fe200078e0028 */
[----:B------:R-:W-:Y:S01]  /*c490*/  ISETP.GE.AND P3, PT, R6, UR6, PT ;  /* 0x0000000606007c0c */ /* 0x000fe2000bf66270 */
[----:B------:R-:W-:Y:S01]  /*c4a0*/  IMAD.MOV.U32 R45, RZ, RZ, R103 ;  /* 0x000000ffff2d7224 */ /* 0x000fe200078e0067 */
[----:B-----5:R-:W-:Y:S01]  /*c4b0*/  R2UR UR5, R54 ;  /* 0x00000000360572ca */ /* 0x020fe200000e0000 */
[----:B------:R-:W-:Y:S01]  /*c4c0*/  IMAD R47, R49, UR60, RZ ;  /* 0x0000003c312f7c24 */ /* 0x000fe2000f8e02ff */
[----:B------:R-:W-:Y:S01]  /*c4d0*/  R2UR UR4, R53 ;  /* 0x00000000350472ca */ /* 0x000fe200000e0000 */
[----:B------:R-:W-:-:S04]  /*c4e0*/  IMAD.WIDE.U32 R44, R48, UR60, R44 ;  /* 0x0000003c302c7c25 */ /* 0x000fc8000f8e002c */
[----:B------:R-:W-:-:S04]  /*c4f0*/  IMAD R47, R48, UR61, R47 ;  /* 0x0000003d302f7c24 */ /* 0x000fc8000f8e022f */
[----:B------:R-:W-:Y:S01]  /*c500*/  @!P3 LOP3.LUT P5, RZ, R230, 0x4, RZ, 0xc0, !PT ;  /* 0x00000004e6ffb812 */ /* 0x000fe200078ac0ff */
[----:B------:R-:W-:-:S03]  /*c510*/  @!P3 VIADD R52, R111, 0x40 ;  /* 0x000000406f34b836 */ /* 0x000fc60000000000 */
[----:B------:R-:W-:Y:S02]  /*c520*/  @!P3 PLOP3.LUT P4, PT, P5, PT, PT, 0x80, 0x0 ;  /* 0x000000000000b81c */ /* 0x000fe40002f8f070 */
[----:B------:R-:W-:-:S04]  /*c530*/  IADD3 R50, P5, R44, UR5, RZ ;  /* 0x000000052c327c10 */ /* 0x000fc8000ffbe0ff */
[----:B------:R-:W-:Y:S01]  /*c540*/  IADD3.X R51, R45, UR4, R47, P5, !PT ;  /* 0x000000042d337c10 */ /* 0x000fe2000affe42f */
[----:B------:R-:W-:-:S06]  /*c550*/  ULDC.64 UR4, c[0x0][0x208] ;  /* 0x0000820000047ab9 */ /* 0x000fcc0000000a00 */
[----:B------:R-:W-:Y:S01]  /*c560*/  @P4 VIADD R52, R111, 0xffffffc0 ;  /* 0xffffffc06f344836 */ /* 0x000fe20000000000 */
[----:B------:R-:W-:-:S03]  /*c570*/  ISETP.GE.AND P4, PT, R18, UR6, PT ;  /* 0x0000000612007c0c */ /* 0x000fc6000bf86270 */
[----:B------:R-:W-:-:S10]  /*c580*/  @!P3 IMAD.IADD R52, R17, 0x1, R52 ;  /* 0x000000011134b824 */ /* 0x000fd400078e0234 */
[----:B------:R-:W2:Y:S04]  /*c590*/  @!P4 LDS.128 R44, [R112+0xe400] ;  /* 0x00e40000702cc984 */ /* 0x000ea80000000c00 */
[----:B--2---:R-:W-:Y:S04]  /*c5a0*/  @!P4 STG.E.128 desc[UR4][R50.64], R44 ;  /* 0x0000002c3200c986 */ /* 0x004fe8000c101d04 */
[----:B------:R-:W2:Y:S04]  /*c5b0*/  @!P3 LDS.128 R44, [R52+0xe400] ;  /* 0x00e40000342cb984 */ /* 0x000ea80000000c00 */
[----:B--2---:R2:W-:Y:S02]  /*c5c0*/  @!P3 STG.E.128 desc[UR4][R50.64+0x40], R44 ;  /* 0x0000402c3200b986 */ /* 0x0045e4000c101d04 */
.L_x_7134:
[----:B------:R-:W-:Y:S05]  /*c5d0*/  BSYNC B0 ;  /* 0x0000000000007941 */ /* 0x000fea0003800000 */
.L_x_7133:
[----:B--2---:R-:W-:Y:S01]  /*c5e0*/  VIADD R44, R23, 0x40 ;  /* 0x00000040172c7836 */ /* 0x004fe20000000000 */
[----:B------:R-:W-:Y:S04]  /*c5f0*/  BSSY B0, `(.L_x_7135) ;  /* 0x000001c000007945 */ /* 0x000fe80003800000 */
[----:B------:R-:W-:-:S13]  /*c600*/  ISETP.GE.AND P3, PT, R44, R113, PT ;  /* 0x000000712c00720c */ /* 0x000fda0003f66270 */
[----:B------:R-:W-:Y:S05]  /*c610*/  @P3 BRA `(.L_x_7136) ;  /* 0x0000000000643947 */ /* 0x000fea0003800000 */
[----:B------:R-:W-:Y:S01]  /*c620*/  ULDC UR6, c[0x0][0x2f4] ;  /* 0x0000bd0000067ab9 */ /* 0x000fe20000000800 */
[----:B------:R-:W-:Y:S01]  /*c630*/  PLOP3.LUT P4, PT, PT, PT, PT, 0x8, 0x0 ;  /* 0x000000000000781c */ /* 0x000fe20003f8e170 */
[----:B------:R-:W-:Y:S01]  /*c640*/  IMAD.MOV.U32 R44, RZ, RZ, R40 ;  /* 0x000000ffff2c7224 */ /* 0x000fe200078e0028 */
[----:B------:R-:W-:Y:S01]  /*c650*/  ISETP.GE.AND P3, PT, R6, UR6, PT ;  /* 0x0000000606007c0c */ /* 0x000fe2000bf66270 */
[----:B------:R-:W-:Y:S01]  /*c660*/  IMAD.MOV.U32 R45, RZ, RZ, R103 ;  /* 0x000000ffff2d7224 */ /* 0x000fe200078e0067 */
[----:B-----5:R-:W-:Y:S02]  /*c670*/  R2UR UR4, R54 ;  /* 0x00000000360472ca */ /* 0x020fe400000e0000 */
[----:B------:R-:W-:-:S09]  /*c680*/  R2UR UR7, R53 ;  /* 0x00000000350772ca */ /* 0x000fd200000e0000 */
[----:B------:R-:W-:Y:S01]  /*c690*/  @!P3 LOP3.LUT P5, RZ, R230, 0x4, RZ, 0xc0, !PT ;  /* 0x00000004e6ffb812 */ /* 0x000fe200078ac0ff */
[----:B------:R-:W-:-:S03]  /*c6a0*/  @!P3 VIADD R52, R111, 0x40 ;  /* 0x000000406f34b836 */ /* 0x000fc60000000000 */
[----:B------:R-:W-:Y:S02]  /*c6b0*/  @!P3 PLOP3.LUT P4, PT, P5, PT, PT, 0x80, 0x0 ;  /* 0x000000000000b81c */ /* 0x000fe40002f8f070 */
[----:B------:R-:W-:-:S05]  /*c6c0*/  IADD3 R47, P5, R48, 0x40, RZ ;  /* 0x00000040302f7810 */ /* 0x000fca0007fbe0ff */
[----:B------:R-:W-:Y:S02]  /*c6d0*/  IMAD.X R46, RZ, RZ, R49, P5 ;  /* 0x000000ffff2e7224 */ /* 0x000fe400028e0631 */
[----:B------:R-:W-:-:S04]  /*c6e0*/  IMAD.WIDE.U32 R44, R47, UR60, R44 ;  /* 0x0000003c2f2c7c25 */ /* 0x000fc8000f8e002c */
[----:B------:R-:W-:Y:S02]  /*c6f0*/  IMAD R46, R46, UR60, RZ ;  /* 0x0000003c2e2e7c24 */ /* 0x000fe4000f8e02ff */
[----:B------:R-:W-:Y:S01]  /*c700*/  @P4 VIADD R52, R111, 0xffffffc0 ;  /* 0xffffffc06f344836 */ /* 0x000fe20000000000 */
[----:B------:R-:W-:Y:S01]  /*c710*/  IADD3 R50, P4, R44, UR4, RZ ;  /* 0x000000042c327c10 */ /* 0x000fe2000ff9e0ff */
[----:B------:R-:W-:Y:S01]  /*c720*/  IMAD R47, R47, UR61, R46 ;  /* 0x0000003d2f2f7c24 */ /* 0x000fe2000f8e022e */
[----:B------:R-:W-:Y:S01]  /*c730*/  ULDC.64 UR4, c[0x0][0x208] ;  /* 0x0000820000047ab9 */ /* 0x000fe20000000a00 */
[----:B------:R-:W-:-:S03]  /*c740*/  @!P3 IMAD.IADD R52, R17, 0x1, R52 ;  /* 0x000000011134b824 */ /* 0x000fc600078e0234 */
[----:B------:R-:W-:Y:S02]  /*c750*/  IADD3.X R51, R45, UR7, R47, P4, !PT ;  /* 0x000000072d337c10 */ /* 0x000fe4000a7fe42f */
[----:B------:R-:W-:-:S13]  /*c760*/  ISETP.GE.AND P4, PT, R18, UR6, PT ;  /* 0x0000000612007c0c */ /* 0x000fda000bf86270 */
[----:B------:R-:W2:Y:S04]  /*c770*/  @!P4 LDS.128 R44, [R112+0x10400] ;  /* 0x01040000702cc984 */ /* 0x000ea80000000c00 */
[----:B--2---:R-:W-:Y:S04]  /*c780*/  @!P4 STG.E.128 desc[UR4][R50.64], R44 ;  /* 0x0000002c3200c986 */ /* 0x004fe8000c101d04 */
[----:B------:R-:W2:Y:S04]  /*c790*/  @!P3 LDS.128 R44, [R52+0x10400] ;  /* 0x01040000342cb984 */ /* 0x000ea80000000c00 */
[----:B--2---:R2:W-:Y:S02]  /*c7a0*/  @!P3 STG.E.128 desc[UR4][R50.64+0x40], R44 ;  /* 0x0000402c3200b986 */ /* 0x0045e4000c101d04 */
.L_x_7136:
[----:B------:R-:W-:Y:S05]  /*c7b0*/  BSYNC B0 ;  /* 0x0000000000007941 */ /* 0x000fea0003800000 */
.L_x_7135:
        /* <DEDUP_REMOVED lines=29> */
.L_x_7138:
[----:B------:R-:W-:Y:S05]  /*c990*/  BSYNC B0 ;  /* 0x0000000000007941 */ /* 0x000fea0003800000 */
.L_x_7137:
        /* <DEDUP_REMOVED lines=21> */
[----:B------:R-:W-:Y:S01]  /*caf0*/  @!P3 IMAD.IADD R50, R17, 0x1, R50 ;  /* 0x000000011132b824 */ /* 0x000fe200078e0232 */
[----:B------:R-:W-:Y:S02]  /*cb00*/  ULDC.64 UR4, c[0x0][0x208] ;  /* 0x0000820000047ab9 */ /* 0x000fe40000000a00 */
[----:B------:R-:W-:Y:S02]  /*cb10*/  IADD3.X R49, R45, UR7, R47, P4, !PT ;  /* 0x000000072d317c10 */ /* 0x000fe4000a7fe42f */
[----:B------:R-:W-:-:S13]  /*cb20*/  ISETP.GE.AND P4, PT, R18, UR6, PT ;  /* 0x0000000612007c0c */ /* 0x000fda000bf86270 */
[----:B------:R-:W2:Y:S04]  /*cb30*/  @!P4 LDS.128 R44, [R112+0x14400] ;  /* 0x01440000702cc984 */ /* 0x000ea80000000c00 */
[----:B--2---:R-:W-:Y:S04]  /*cb40*/  @!P4 STG.E.128 desc[UR4][R48.64], R44 ;  /* 0x0000002c3000c986 */ /* 0x004fe8000c101d04 */
[----:B------:R-:W2:Y:S04]  /*cb50*/  @!P3 LDS.128 R44, [R50+0x14400] ;  /* 0x01440000322cb984 */ /* 0x000ea80000000c00 */
[----:B--2---:R2:W-:Y:S02]  /*cb60*/  @!P3 STG.E.128 desc[UR4][R48.64+0x40], R44 ;  /* 0x0000402c3000b986 */ /* 0x0045e4000c101d04 */
.L_x_7140:
[----:B------:R-:W-:Y:S05]  /*cb70*/  BSYNC B0 ;  /* 0x0000000000007941 */ /* 0x000fea0003800000 */
.L_x_7139:
[----:B--2---:R-:W2:Y:S01]  /*cb80*/  LDL.LU R45, [R1+0x50] ;  /* 0x00005000012d7983 */ /* 0x004ea20000300800 */
[----:B01----:R-:W-:Y:S01]  /*cb90*/  @!P2 VIADD R104, R104, 0x2e8c0 ;  /* 0x0002e8c06868a836 */ /* 0x003fe20000000000 */
[----:B------:R-:W-:Y:S01]  /*cba0*/  ISETP.NE.AND P3, PT, R105, RZ, PT ;  /* 0x000000ff6900720c */ /* 0x000fe20003f65270 */
[----:B------:R-:W-:Y:S01]  /*cbb0*/  VIADD R22, R22, 0x1 ;  /* 0x0000000116167836 */ /* 0x000fe20000000000 */
[----:B------:R-:W-:Y:S01]  /*cbc0*/  @!PT LDS RZ, [RZ] ;  /* 0x00000000fffff984 */ /* 0x000fe20000000800 */
[----:B------:R-:W-:Y:S01]  /*cbd0*/  @!PT LDS RZ, [RZ] ;  /* 0x00000000fffff984 */ /* 0x000fe20000000800 */
[----:B------:R-:W-:Y:S01]  /*cbe0*/  @!PT LDS RZ, [RZ] ;  /* 0x00000000fffff984 */ /* 0x000fe20000000800 */
[----:B------:R-:W-:Y:S01]  /*cbf0*/  @!PT LDS RZ, [RZ] ;  /* 0x00000000fffff984 */ /* 0x000fe20000000800 */
[----:B------:R0:W-:Y:S06]  /*cc00*/  MEMBAR.ALL.CTA ;  /* 0x0000000000007992 */ /* 0x0001ec0000008000 */
[----:B0-----:R-:W0:Y:S01]  /*cc10*/  FENCE.VIEW.ASYNC.S ;  /* 0x00000000000073c6 */ /* 0x001e220000000000 */
[----:B------:R-:W-:Y:S01]  /*cc20*/  @!P2 PRMT R104, RZ, 0x654, R104 ;  /* 0x00000654ff68a816 */ /* 0x000fe20000000068 */
[----:B0-----:R0:W-:Y:S06]  /*cc30*/  BAR.SYNC.DEFER_BLOCKING R138, 0x80 ;  /* 0x0002008a0000751d */ /* 0x0011ec0000010000 */
[----:B------:R0:W-:Y:S01]  /*cc40*/  @!P2 SYNCS.ARRIVE.TRANS64.RED.A1T0 RZ, [R104+URZ], RZ ;  /* 0x000000ff68ffa9a7 */ /* 0x0001e2000810043f */
[----:B------:R-:W-:-:S04]  /*cc50*/  ISETP.NE.AND P2, PT, R22, 0x2, PT ;  /* 0x000000021600780c */ /* 0x000fc80003f45270 */
[----:B------:R-:W-:Y:S02]  /*cc60*/  SEL R44, RZ, 0x1, P2 ;  /* 0x00000001ff2c7807 */ /* 0x000fe40001000000 */
[----:B------:R-:W-:Y:S02]  /*cc70*/  SEL R22, R22, RZ, P2 ;  /* 0x000000ff16167207 */ /* 0x000fe40001000000 */
[----:B--2---:R-:W-:-:S05]  /*cc80*/  LOP3.LUT R45, R45, R44, RZ, 0x3c, !PT ;  /* 0x0000002c2d2d7212 */ /* 0x004fca00078e3cff */
[----:B------:R0:W-:Y:S01]  /*cc90*/  STL [R1+0x50], R45 ;  /* 0x0000502d01007387 */ /* 0x0001e20000100800 */
[----:B------:R-:W-:Y:S05]  /*cca0*/  @P3 BRA `(.L_x_7141) ;  /* 0xffffff5c002c3947 */ /* 0x000fea000383ffff */
[----:B0-----:R-:W0:Y:S01]  /*ccb0*/  S2R R45, SR_TID.X ;  /* 0x00000000002d7919 */ /* 0x001e220000002100 */
[----:B------:R-:W-:Y:S02]  /*ccc0*/  PLOP3.LUT P0, PT, PT, PT, PT, 0x8, 0x0 ;  /* 0x000000000000781c */ /* 0x000fe40003f0e170 */
[----:B0-----:R-:W-:-:S04]  /*ccd0*/  SHF.R.U32.HI R45, RZ, 0x7, R45 ;  /* 0x00000007ff2d7819 */ /* 0x001fc8000001162d */
[----:B------:R-:W-:-:S13]  /*cce0*/  ISETP.NE.AND P3, PT, R45, 0x1, PT ;  /* 0x000000012d00780c */ /* 0x000fda0003f65270 */
[----:B------:R-:W-:Y:S06]  /*ccf0*/  @!P3 BAR.ARV 0x9, 0x100 ;  /* 0x024400000000bb1d */ /* 0x000fec0000002000 */
.L_x_7053:
[----:B------:R-:W-:Y:S05]  /*cd00*/  @P0 BRA `(.L_x_7142) ;  /* 0x00000000000c0947 */ /* 0x000fea0003800000 */
[----:B------:R-:W0:Y:S01]  /*cd10*/  FENCE.VIEW.ASYNC.G ;  /* 0x00000000000073c6 */ /* 0x000e220000000100 */
[----:B------:R-:W-:Y:S05]  /*cd20*/  WARPSYNC.ALL ;  /* 0x0000000000007948 */ /* 0x000fea0003800000 */
[----:B0-----:R-:W-:Y:S06]  /*cd30*/  BAR.ARV 0xc, 0x180 ;  /* 0x0306000000007b1d */ /* 0x001fec0000002000 */
.L_x_7142:
[----:B------:R-:W2:Y:S01]  /*cd40*/  LDL R21, [R1+0x7c] ;  /* 0x00007c0001157983 */ /* 0x000ea20000100800 */
[----:B------:R-:W-:Y:S01]  /*cd50*/  ULDC.64 UR6, c[0x0][0x998] ;  /* 0x0002660000067ab9 */ /* 0x000fe20000000a00 */
[----:B------:R-:W-:Y:S02]  /*cd60*/  ULDC.64 UR4, c[0x0][0x990] ;  /* 0x0002640000047ab9 */ /* 0x000fe40000000a00 */
[----:B------:R-:W3:Y:S01]  /*cd70*/  LDL R20, [R1+0x78] ;  /* 0x0000780001147983 */ /* 0x000ee20000100800 */
[----:B------:R-:W-:Y:S02]  /*cd80*/  ISETP.NE.U32.AND P1, PT, RZ, UR6, PT ;  /* 0x00000006ff007c0c */ /* 0x000fe4000bf25070 */
[----:B------:R-:W-:Y:S01]  /*cd90*/  ISETP.NE.U32.AND P0, PT, RZ, UR4, PT ;  /* 0x00000004ff007c0c */ /* 0x000fe2000bf05070 */
[----:B------:R-:W4:Y:S01]  /*cda0*/  LDL R14, [R1+0x60] ;  /* 0x00006000010e7983 */ /* 0x000f220000100800 */
[----:B------:R-:W-:Y:S01]  /*cdb0*/  ISETP.NE.AND.EX P1, PT, RZ, UR7, PT, P1 ;  /* 0x00000007ff007c0c */ /* 0x000fe2000bf25310 */
[----:B------:R-:W-:Y:S01]  /*cdc0*/  ULDC.64 UR8, c[0x0][0x208] ;  /* 0x0000820000087ab9 */ /* 0x000fe20000000a00 */
[----:B------:R-:W-:-:S11]  /*cdd0*/  ISETP.NE.AND.EX P0, PT, RZ, UR5, PT, P0 ;  /* 0x00000005ff007c0c */ /* 0x000fd6000bf05300 */
[----:B------:R-:W0:Y:S08]  /*cde0*/  @P1 LDC.64 R8, c[0x0][0x9b8] ;  /* 0x00026e00ff081b82 */ /* 0x000e300000000a00 */
[----:B------:R-:W1:Y:S08]  /*cdf0*/  @P0 LDC.64 R6, c[0x0][0x9a8] ;  /* 0x00026a00ff060b82 */ /* 0x000e700000000a00 */
[----:B------:R-:W1:Y:S08]  /*ce00*/  @P1 LDC.64 R10, c[0x0][0x9c0] ;  /* 0x00027000ff0a1b82 */ /* 0x000e700000000a00 */
[----:B------:R-:W1:Y:S01]  /*ce10*/  @P0 LDC.64 R12, c[0x0][0x9b0] ;  /* 0x00026c00ff0c0b82 */ /* 0x000e620000000a00 */
[----:B--2---:R-:W-:-:S02]  /*ce20*/  @P1 SHF.R.S32.HI R5, RZ, 0x1f, R21 ;  /* 0x0000001fff051819 */ /* 0x004fc40000011415 */
[----:B------:R-:W-:Y:S02]  /*ce30*/  @P0 SHF.R.S32.HI R3, RZ, 0x1f, R21 ;  /* 0x0000001fff030819 */ /* 0x000fe40000011415 */
[----:B---3--:R-:W-:Y:S01]  /*ce40*/  @P1 SHF.R.S32.HI R15, RZ, 0x1f, R20 ;  /* 0x0000001fff0f1819 */ /* 0x008fe20000011414 */
[-C--:B0-----:R-:W-:Y:S02]  /*ce50*/  @P1 IMAD R2, R5, R8.reuse, RZ ;  /* 0x0000000805021224 */ /* 0x081fe400078e02ff */
[----:B------:R-:W-:-:S04]  /*ce60*/  @P1 IMAD.WIDE.U32 R4, R21, R8, RZ ;  /* 0x0000000815041225 */ /* 0x000fc800078e00ff */
[----:B------:R-:W-:Y:S02]  /*ce70*/  @P1 IMAD R9, R21, R9, R2 ;  /* 0x0000000915091224 */ /* 0x000fe400078e0202 */
[-C--:B-1----:R-:W-:Y:S02]  /*ce80*/  @P0 IMAD R0, R3, R6.reuse, RZ ;  /* 0x0000000603000224 */ /* 0x082fe400078e02ff */
[----:B------:R-:W-:Y:S01]  /*ce90*/  @P1 IMAD.IADD R5, R5, 0x1, R9 ;  /* 0x0000000105051824 */ /* 0x000fe200078e0209 */
[----:B------:R-:W-:Y:S01]  /*cea0*/  @P0 SHF.R.S32.HI R9, RZ, 0x1f, R20 ;  /* 0x0000001fff090819 */ /* 0x000fe20000011414 */
[C---:B------:R-:W-:Y:S02]  /*ceb0*/  @P0 IMAD R7, R21.reuse, R7, R0 ;  /* 0x0000000715070224 */ /* 0x040fe400078e0200 */
[----:B------:R-:W-:-:S04]  /*cec0*/  @P0 IMAD.WIDE.U32 R2, R21, R6, RZ ;  /* 0x0000000615020225 */ /* 0x000fc800078e00ff */
[----:B------:R-:W-:Y:S02]  /*ced0*/  @P1 IMAD R6, R15, R10, RZ ;  /* 0x0000000a0f061224 */ /* 0x000fe400078e02ff */
        /* <DEDUP_REMOVED lines=21> */
[----:B----4-:R-:W-:-:S12]  /*d030*/  VIADD R2, R14, 0x7f ;  /* 0x0000007f0e027836 */ /* 0x010fd80000000000 */
[----:B------:R-:W0:Y:S08]  /*d040*/  @P1 LDC R7, c[0x0][0x44c] ;  /* 0x00011300ff071b82 */ /* 0x000e300000000800 */
[----:B------:R-:W1:Y:S01]  /*d050*/  @P1 LDC R6, c[0x0][0x450] ;  /* 0x00011400ff061b82 */ /* 0x000e620000000800 */
[----:B0-----:R-:W-:-:S05]  /*d060*/  @P1 IMAD.HI.U32 R7, R2, R7, RZ ;  /* 0x0000000702071227 */ /* 0x001fca00078e00ff */
[----:B-1----:R-:W-:-:S05]  /*d070*/  @P1 SHF.R.U32.HI R2, RZ, R6, R7 ;  /* 0x00000006ff021219 */ /* 0x002fca0000011607 */
[----:B------:R-:W-:-:S04]  /*d080*/  IMAD.IADD R139, R139, 0x1, R2 ;  /* 0x000000018b8b7824 */ /* 0x000fc800078e0202 */
[----:B---3--:R-:W-:Y:S02]  /*d090*/  IMAD.IADD R4, R139, 0x1, R10 ;  /* 0x000000018b047824 */ /* 0x008fe400078e020a */
[----:B--2---:R-:W-:-:S04]  /*d0a0*/  FMUL.FTZ R0, R3, R0 ;  /* 0x0000000003007220 */ /* 0x004fc80000410000 */
        /* <DEDUP_REMOVED lines=13> */
.L_x_7145:
[----:B------:R-:W-:-:S13]  /*d180*/  ISETP.NE.AND P0, PT, R11, 0x1, PT ;  /* 0x000000010b00780c */ /* 0x000fda0003f05270 */
[----:B------:R-:W0:Y:S02]  /*d190*/  @P0 LDC.64 R6, c[0x0][0x9e8] ;  /* 0x00027a00ff060b82 */ /* 0x000e240000000a00 */
[----:B0-----:R-:W-:-:S05]  /*d1a0*/  @P0 IMAD.HI.U32 R6, R0, R6, RZ ;  /* 0x0000000600060227 */ /* 0x001fca00078e00ff */
[----:B------:R-:W-:-:S07]  /*d1b0*/  @P0 SHF.R.U32.HI R0, RZ, R7, R6 ;  /* 0x00000007ff000219 */ /* 0x000fce0000011606 */
.L_x_7146:
[----:B------:R-:W-:Y:S05]  /*d1c0*/  BSYNC B0 ;  /* 0x0000000000007941 */ /* 0x000fea0003800000 */
.L_x_7144:
[----:B------:R-:W-:-:S05]  /*d1d0*/  IMAD R3, R0, R11, R11 ;  /* 0x0000000b00037224 */ /* 0x000fca00078e020b */
[----:B------:R-:W-:-:S07]  /*d1e0*/  VIMNMX R4, R4, R3, PT ;  /* 0x0000000304047248 */ /* 0x000fce0003fe0100 */
.L_x_7143:
[----:B------:R-:W0:Y:S01]  /*d1f0*/  @P1 LDC R0, c[0x0][0x44c] ;  /* 0x00011300ff001b82 */ /* 0x000e220000000800 */
[----:B------:R-:W-:Y:S01]  /*d200*/  VIADD R5, R4, 0xdf ;  /* 0x000000df04057836 */ /* 0x000fe20000000000 */
[----:B------:R-:W-:Y:S01]  /*d210*/  ULDC UR4, c[0x0][0x9dc] ;  /* 0x0002770000047ab9 */ /* 0x000fe20000000800 */
[----:B------:R-:W-:-:S04]  /*d220*/  IMAD.MOV.U32 R4, RZ, RZ, RZ ;  /* 0x000000ffff047224 */ /* 0x000fc800078e00ff */
[----:B------:R-:W-:Y:S01]  /*d230*/  IMAD.HI R4, R5, -0x6db6db6d, R4 ;  /* 0x9249249305047827 */ /* 0x000fe200078e0204 */
[----:B------:R-:W1:Y:S03]  /*d240*/  @P1 LDC R3, c[0x0][0x450] ;  /* 0x00011400ff031b82 */ /* 0x000e660000000800 */
[----:B------:R-:W-:Y:S02]  /*d250*/  IMAD.MOV.U32 R5, RZ, RZ, R14 ;  /* 0x000000ffff057224 */ /* 0x000fe400078e000e */
[----:B0-----:R-:W-:-:S05]  /*d260*/  @P1 IMAD.HI.U32 R0, R14, R0, RZ ;  /* 0x000000000e001227 */ /* 0x001fca00078e00ff */
[----:B-1----:R-:W-:Y:S02]  /*d270*/  @P1 SHF.R.U32.HI R5, RZ, R3, R0 ;  /* 0x00000003ff051219 */ /* 0x002fe40000011600 */
[----:B------:R-:W-:-:S03]  /*d280*/  SHF.R.U32.HI R3, RZ, 0x1f, R4 ;  /* 0x0000001fff037819 */ /* 0x000fc60000011604 */
[----:B------:R-:W-:Y:S01]  /*d290*/  IMAD.IADD R0, R140, 0x1, R5 ;  /* 0x000000018c007824 */ /* 0x000fe200078e0205 */
[----:B------:R-:W-:-:S03]  /*d2a0*/  LEA.HI.SX32 R4, R4, R3, 0x19 ;  /* 0x0000000304047211 */ /* 0x000fc600078fcaff */
[----:B------:R-:W-:Y:S01]  /*d2b0*/  VIADD R5, R0, -UR4 ;  /* 0x8000000400057c36 */ /* 0x000fe20008000000 */
[----:B------:R-:W-:Y:S01]  /*d2c0*/  VIMNMX R141, R141, R4, PT ;  /* 0x000000048d8d7248 */ /* 0x000fe20003fe0100 */
        /* <DEDUP_REMOVED lines=11> */
.L_x_7149:
[----:B------:R-:W-:-:S13]  /*d380*/  ISETP.NE.AND P0, PT, R11, 0x1, PT ;  /* 0x000000010b00780c */ /* 0x000fda0003f05270 */
[----:B------:R-:W0:Y:S02]  /*d390*/  @P0 LDC.64 R6, c[0x0][0x9e8] ;  /* 0x00027a00ff060b82 */ /* 0x000e240000000a00 */
[----:B0-----:R-:W-:-:S05]  /*d3a0*/  @P0 IMAD.HI.U32 R4, R0, R6, RZ ;  /* 0x0000000600040227 */ /* 0x001fca00078e00ff */
[----:B------:R-:W-:-:S07]  /*d3b0*/  @P0 SHF.R.U32.HI R0, RZ, R7, R4 ;  /* 0x00000007ff000219 */ /* 0x000fce0000011604 */
.L_x_7150:
[----:B------:R-:W-:Y:S05]  /*d3c0*/  BSYNC B0 ;  /* 0x0000000000007941 */ /* 0x000fea0003800000 */
.L_x_7148:
[----:B------:R-:W-:-:S05]  /*d3d0*/  IMAD R0, R0, R11, RZ ;  /* 0x0000000b00007224 */ /* 0x000fca00078e02ff */
[----:B------:R-:W-:-:S07]  /*d3e0*/  VIMNMX R5, R5, R0, !PT ;  /* 0x0000000005057248 */ /* 0x000fce0007fe0100 */
.L_x_7147:
[----:B------:R-:W-:Y:S01]  /*d3f0*/  IMAD.MOV.U32 R4, RZ, RZ, RZ ;  /* 0x000000ffff047224 */ /* 0x000fe200078e00ff */
[----:B------:R-:W-:Y:S02]  /*d400*/  PLOP3.LUT P0, PT, PT, PT, PT, 0x80, 0x0 ;  /* 0x000000000000781c */ /* 0x000fe40003f0f070 */
[----:B------:R-:W-:Y:S02]  /*d410*/  CS2R R88, SRZ ;  /* 0x0000000000587805 */ /* 0x000fe4000001ff00 */
[----:B------:R-:W-:Y:S01]  /*d420*/  CS2R R86, SRZ ;  /* 0x0000000000567805 */ /* 0x000fe2000001ff00 */
[----:B------:R-:W-:Y:S01]  /*d430*/  IMAD.HI R5, R5, -0x6db6db6d, R4 ;  /* 0x9249249305057827 */ /* 0x000fe200078e0204 */
[----:B------:R-:W-:Y:S02]  /*d440*/  CS2R R6, SRZ ;  /* 0x0000000000067805 */ /* 0x000fe4000001ff00 */
[----:B------:R-:W-:Y:S02]  /*d450*/  CS2R R8, SRZ ;  /* 0x0000000000087805 */ /* 0x000fe4000001ff00 */
[----:B------:R-:W-:Y:S01]  /*d460*/  CS2R R76, SRZ ;  /* 0x00000000004c7805 */ /* 0x000fe2000001ff00 */
[----:B------:R-:W-:Y:S01]  /*d470*/  IMAD.MOV.U32 R84, RZ, RZ, RZ ;  /* 0x000000ffff547224 */ /* 0x000fe200078e00ff */
[----:B------:R-:W-:Y:S01]  /*d480*/  SHF.R.U32.HI R0, RZ, 0x1f, R5 ;  /* 0x0000001fff007819 */ /* 0x000fe20000011605 */
[----:B------:R-:W-:Y:S01]  /*d490*/  IMAD.MOV.U32 R4, RZ, RZ, RZ ;  /* 0x000000ffff047224 */ /* 0x000fe200078e00ff */
[----:B------:R-:W-:Y:S01]  /*d4a0*/  CS2R R10, SRZ ;  /* 0x00000000000a7805 */ /* 0x000fe2000001ff00 */
[----:B------:R-:W-:Y:S01]  /*d4b0*/  IMAD.MOV.U32 R75, RZ, RZ, RZ ;  /* 0x000000ffff4b7224 */ /* 0x000fe200078e00ff */
[----:B------:R-:W-:Y:S01]  /*d4c0*/  LEA.HI.SX32 R0, R5, R0, 0x19 ;  /* 0x0000000005007211 */ /* 0x000fe200078fcaff */
[----:B------:R-:W-:Y:S01]  /*d4d0*/  IMAD.MOV.U32 R5, RZ, RZ, RZ ;  /* 0x000000ffff057224 */ /* 0x000fe200078e00ff */
[----:B------:R-:W-:Y:S01]  /*d4e0*/  CS2R R12, SRZ ;  /* 0x00000000000c7805 */ /* 0x000fe2000001ff00 */
[----:B------:R-:W-:Y:S01]  /*d4f0*/  IMAD.MOV.U32 R78, RZ, RZ, RZ ;  /* 0x000000ffff4e7224 */ /* 0x000fe200078e00ff */
[----:B------:R-:W-:Y:S01]  /*d500*/  VIMNMX R3, RZ, R0, !PT ;  /* 0x00000000ff037248 */ /* 0x000fe20007fe0100 */
[----:B------:R-:W-:Y:S01]  /*d510*/  IMAD.MOV.U32 R71, RZ, RZ, RZ ;  /* 0x000000ffff477224 */ /* 0x000fe200078e00ff */
[----:B------:R-:W-:-:S02]  /*d520*/  CS2R R68, SRZ ;  /* 0x0000000000447805 */ /* 0x000fc4000001ff00 */
[----:B------:R-:W-:Y:S02]  /*d530*/  CS2R R14, SRZ ;  /* 0x00000000000e7805 */ /* 0x000fe4000001ff00 */
[----:B------:R-:W-:Y:S01]  /*d540*/  ISETP.GT.AND P1, PT, R141, R3, PT ;  /* 0x000000038d00720c */ /* 0x000fe20003f24270 */
[----:B------:R0:W-:Y:S01]  /*d550*/  STL [R1+0x70], R3 ;  /* 0x0000700301007387 */ /* 0x0001e20000100800 */
[----:B------:R-:W-:Y:S01]  /*d560*/  CS2R R20, SRZ ;  /* 0x0000000000147805 */ /* 0x000fe2000001ff00 */
[----:B------:R-:W-:Y:S01]  /*d570*/  IMAD.MOV.U32 R63, RZ, RZ, RZ ;  /* 0x000000ffff3f7224 */ /* 0x000fe200078e00ff */
[----:B------:R-:W-:Y:S02]  /*d580*/  CS2R R24, SRZ ;  /* 0x0000000000187805 */ /* 0x000fe4000001ff00 */
[----:B------:R-:W-:Y:S02]  /*d590*/  CS2R R60, SRZ ;  /* 0x00000000003c7805 */ /* 0x000fe4000001ff00 */
[----:B------:R-:W-:Y:S01]  /*d5a0*/  CS2R R28, SRZ ;  /* 0x00000000001c7805 */ /* 0x000fe2000001ff00 */
[----:B------:R-:W-:Y:S01]  /*d5b0*/  IMAD.MOV.U32 R58, RZ, RZ, RZ ;  /* 0x000000ffff3a7224 */ /* 0x000fe200078e00ff */
[----:B-----5:R-:W-:-:S02]  /*d5c0*/  CS2R R54, SRZ ;  /* 0x0000000000367805 */ /* 0x020fc4000001ff00 */
        /* <DEDUP_REMOVED lines=13> */
[----:B------:R-:W-:Y:S01]  /*d6a0*/  CS2R R94, SRZ ;  /* 0x00000000005e7805 */ /* 0x000fe2000001ff00 */
[----:B------:R-:W-:Y:S01]  /*d6b0*/  IMAD.MOV.U32 R57, RZ, RZ, RZ ;  /* 0x000000ffff397224 */ /* 0x000fe200078e00ff */
[----:B------:R-:W-:Y:S01]  /*d6c0*/  CS2R R96, SRZ ;  /* 0x0000000000607805 */ /* 0x000fe2000001ff00 */
[----:B0-----:R-:W-:Y:S06]  /*d6d0*/  @!P1 BRA `(.L_x_7151) ;  /* 0x000001cc001c9947 */ /* 0x001fec0003800000 */
[----:B------:R-:W0:Y:S01]  /*d6e0*/  S2R R3, SR_TID.X ;  /* 0x0000000000037919 */ /* 0x000e220000002100 */
[----:B------:R-:W-:Y:S01]  /*d6f0*/  UMOV UR4, 0xffffffff ;  /* 0xffffffff00047882 */ /* 0x000fe20000000000 */
[----:B0-----:R-:W-:-:S05]  /*d700*/  VIADD R28, R3, 0xffffff80 ;  /* 0xffffff80031c7836 */ /* 0x001fca0000000000 */
[----:B------:R-:W-:-:S04]  /*d710*/  SHF.R.S32.HI R33, RZ, 0x1f, R28 ;  /* 0x0000001fff217819 */ /* 0x000fc8000001141c */
[----:B------:R-:W-:-:S04]  /*d720*/  LEA.HI R13, R33, R28, RZ, 0x7 ;  /* 0x0000001c210d7211 */ /* 0x000fc800078f38ff */
[----:B------:R-:W-:Y:S01]  /*d730*/  SHF.R.S32.HI R13, RZ, 0x7, R13 ;  /* 0x00000007ff0d7819 */ /* 0x000fe2000001140d */
[----:B------:R-:W-:Y:S06]  /*d740*/  BRA.DIV UR4, `(.L_x_7152) ;  /* 0x0000027204987947 */ /* 0x000fec000b800000 */
[----:B------:R-:W0:Y:S04]  /*d750*/  SHFL.IDX PT, R0, R13, RZ, 0x1f ;  /* 0x00001fff0d007589 */ /* 0x000e2800000e0000 */
[----:B0-----:R0:W-:Y:S02]  /*d760*/  STL [R1+0x54], R0 ;  /* 0x0000540001007387 */ /* 0x0011e40000100800 */
.L_x_7436:
        /* <DEDUP_REMOVED lines=27> */
.L_x_7154:
[----:B------:R-:W-:Y:S05]  /*d920*/  BSYNC B6 ;  /* 0x0000000000067941 */ /* 0x000fea0003800000 */
.L_x_7153:
        /* <DEDUP_REMOVED lines=15> */
.L_x_7158:
[----:B--2---:R2:W3:Y:S02]  /*da20*/  SYNCS.PHASECHK.TRANS64.TRYWAIT P0, [R17+URZ+0x2e800], R0 ;  /* 0x02e80000110075a7 */ /* 0x0044e4000800017f */
[----:B---3--:R-:W-:Y:S05]  /*da30*/  @!P0 NANOSLEEP.SYNCS 0x989680 ;  /* 0x009896800000895d */ /* 0x008fea0003900000 */
[----:B------:R-:W3:Y:S02]  /*da40*/  @!P0 SYNCS.PHASECHK.TRANS64 P0, [R17+URZ+0x2e800], R0 ;  /* 0x02e80000110085a7 */ /* 0x000ee4000800007f */
[----:B---3--:R-:W-:Y:S05]  /*da50*/  @!P0 BRA `(.L_x_7158) ;  /* 0xfffffffc00f08947 */ /* 0x008fea000383ffff */
.L_x_7157:
[----:B------:R-:W-:Y:S05]  /*da60*/  BSYNC B0 ;  /* 0x0000000000007941 */ /* 0x000fea0003800000 */
.L_x_7156:
[----:B------:R-:W-:Y:S05]  /*da70*/  BRA `(.L_x_7159) ;  /* 0x0000005000007947 */ /* 0x000fea0003800000 */
.L_x_7155:
[----:B------:R-:W-:Y:S01]  /*da80*/  LOP3.LUT P0, RZ, R25, 0x3ff, RZ, 0xc0, !PT ;  /* 0x000003ff19ff7812 */ /* 0x000fe2000780c0ff */
[----:B------:R-:W-:Y:S01]  /*da90*/  ULDC.64 UR4, c[0x0][0x3f8] ;  /* 0x0000fe0000047ab9 */ /* 0x000fe20000000a00 */
[----:B------:R-:W-:Y:S01]  /*daa0*/  SHF.R.S32.HI R0, RZ, 0x1f, R123 ;  /* 0x0000001fff007819 */ /* 0x000fe2000001147b */
[----:B------:R-:W-:Y:S01]  /*dab0*/  ULDC.64 UR6, c[0x0][0x408] ;  /* 0x0001020000067ab9 */ /* 0x000fe20000000a00 */
[----:B------:R-:W-:Y:S01]  /*dac0*/  IMAD.WIDE.U32 R24, R123, UR4, RZ ;  /* 0x000000047b187c25 */ /* 0x000fe2000f8e00ff */
[----:B------:R-:W-:Y:S03]  /*dad0*/  BSSY B6, `(.L_x_7160) ;  /* 0x0000019000067945 */ /* 0x000fe60003800000 */
        /* <DEDUP_REMOVED lines=24> */
.L_x_7161:
[----:B------:R-:W-:Y:S05]  /*dc60*/  BSYNC B6 ;  /* 0x0000000000067941 */ /* 0x000fea0003800000 */
.L_x_7160:
[----:B------:R-:W2:Y:S01]  /*dc70*/  LDL R40, [R1+0x60] ;  /* 0x0000600001287983 */ /* 0x000ea20000100800 */
[----:B------:R-:W-:Y:S01]  /*dc80*/  ULDC.U8 UR4, c[0x0][0x410] ;  /* 0x0001040000047ab9 */ /* 0x000fe20000000000 */
[----:B------:R-:W-:Y:S01]  /*dc90*/  LEA.HI R33, R33, R28, RZ, 0x2 ;  /* 0x0000001c21217211 */ /* 0x000fe200078f10ff */
[----:B------:R-:W-:Y:S01]  /*dca0*/  BSSY B0, `(.L_x_7162) ;  /* 0x00004d5000007945 */ /* 0x000fe20003800000 */
[----:B------:R-:W-:Y:S02]  /*dcb0*/  ISETP.NE.AND P0, PT, RZ, UR4, PT ;  /* 0x00000004ff007c0c */ /* 0x000fe4000bf05270 */
[----:B------:R-:W-:-:S05]  /*dcc0*/  LOP3.LUT R33, R33, 0xfffffffc, RZ, 0xc0, !PT ;  /* 0xfffffffc21217812 */ /* 0x000fca00078ec0ff */
[----:B------:R-:W-:Y:S02]  /*dcd0*/  IMAD.IADD R28, R28, 0x1, -R33 ;  /* 0x000000011c1c7824 */ /* 0x000fe400078e0a21 */
[----:B--2---:R-:W-:-:S04]  /*dce0*/  IMAD.IADD R39, R23, 0x1, R40 ;  /* 0x0000000117277824 */ /* 0x004fc800078e0228 */
[----:B------:R-:W-:Y:S05]  /*dcf0*/  @!P0 BRA `(.L_x_7163) ;  /* 0x0000002400c08947 */ /* 0x000fea0003800000 */
[----:B------:R-:W0:Y:S01]  /*dd00*/  LDC R38, c[0x0][0x448] ;  /* 0x00011200ff267b82 */ /* 0x000e220000000800 */
[----:B------:R-:W-:Y:S01]  /*dd10*/  IMAD R3, R28, 0x40, R39 ;  /* 0x000000401c037824 */ /* 0x000fe200078e0227 */
[----:B------:R-:W-:Y:S01]  /*dd20*/  ULDC.64 UR4, c[0x0][0x3f8] ;  /* 0x0000fe0000047ab9 */ /* 0x000fe20000000a00 */
[----:B------:R-:W-:Y:S01]  /*dd30*/  IMAD.MOV.U32 R8, RZ, RZ, R24 ;  /* 0x000000ffff087224 */ /* 0x000fe200078e0018 */
[----:B------:R-:W-:Y:S01]  /*dd40*/  ULDC.64 UR6, c[0x0][0x408] ;  /* 0x0001020000067ab9 */ /* 0x000fe20000000a00 */
[----:B------:R-:W-:Y:S01]  /*dd50*/  IMAD.MOV.U32 R9, RZ, RZ, R29 ;  /* 0x000000ffff097224 */ /* 0x000fe200078e001d */
[----:B------:R-:W-:Y:S01]  /*dd60*/  ULDC.64 UR8, c[0x0][0x400] ;  /* 0x0001000000087ab9 */ /* 0x000fe20000000a00 */
[----:B------:R-:W-:Y:S01]  /*dd70*/  IMAD.MOV.U32 R10, RZ, RZ, R26 ;  /* 0x000000ffff0a7224 */ /* 0x000fe200078e001a */
[----:B------:R-:W-:Y:S01]  /*dd80*/  SHF.R.S32.HI R37, RZ, 0x1f, R233 ;  /* 0x0000001fff257819 */ /* 0x000fe200000114e9 */
[----:B------:R-:W-:Y:S01]  /*dd90*/  IMAD.MOV.U32 R11, RZ, RZ, R31 ;  /* 0x000000ffff0b7224 */ /* 0x000fe200078e001f */
[----:B------:R-:W-:-:S02]  /*dda0*/  SHF.R.S32.HI R33, RZ, 0x1f, R228 ;  /* 0x0000001fff217819 */ /* 0x000fc400000114e4 */
[----:B0-----:R-:W-:-:S13]  /*ddb0*/  ISETP.NE.AND P0, PT, R38, 0x1, PT ;  /* 0x000000012600780c */ /* 0x001fda0003f05270 */
[----:B------:R-:W0:Y:S08]  /*ddc0*/  @P0 LDC R0, c[0x0][0x44c] ;  /* 0x00011300ff000b82 */ /* 0x000e300000000800 */
[----:B------:R-:W2:Y:S01]  /*ddd0*/  @P0 LDC R5, c[0x0][0x450] ;  /* 0x00011400ff050b82 */ /* 0x000ea20000000800 */
[----:B0-----:R-:W-:-:S05]  /*dde0*/  @P0 IMAD.HI.U32 R0, R3, R0, RZ ;  /* 0x0000000003000227 */ /* 0x001fca00078e00ff */
        /* <DEDUP_REMOVED lines=15> */
[----:B------:R0:W2:Y:S04]  /*dee0*/  SHFL.IDX PT, R0, R6, RZ, 0x1c1f ;  /* 0x001c1fff06007589 */ /* 0x0000a800000e0000 */
[----:B------:R0:W3:Y:S04]  /*def0*/  SHFL.IDX PT, R3, R5, RZ, 0x1c1f ;  /* 0x001c1fff05037589 */ /* 0x0000e800000e0000 */
[----:B------:R0:W4:Y:S04]  /*df00*/  SHFL.IDX PT, R4, R8, RZ, 0x1c1f ;  /* 0x001c1fff08047589 */ /* 0x00012800000e0000 */
[----:B-1----:R0:W1:Y:S02]  /*df10*/  SHFL.IDX PT, R14, R7, RZ, 0x1c1f ;  /* 0x001c1fff070e7589 */ /* 0x00206400000e0000 */
.L_x_7442:
        /* <DEDUP_REMOVED lines=14> */
[----:B------:R-:W-:Y:S01]  /*e000*/  CS2R R30, SRZ ;  /* 0x00000000001e7805 */ /* 0x000fe2000001ff00 */
[----:B------:R-:W-:-:S06]  /*e010*/  ULDC.64 UR6, c[0x0][0x208] ;  /* 0x0000820000067ab9 */ /* 0x000fcc0000000a00 */
[----:B---3--:R-:W-:-:S04]  /*e020*/  @!P4 IADD3 R24, P0, R233, R3, RZ ;  /* 0x00000003e918c210 */ /* 0x008fc80007f1e0ff */
[-C--:B-1----:R-:W-:Y:S02]  /*e030*/  @!P3 IADD3 R12, P1, R228, R14.reuse, RZ ;  /* 0x0000000ee40cb210 */ /* 0x082fe40007f3e0ff */
[----:B------:R-:W-:Y:S01]  /*e040*/  @!P4 IADD3 R14, P2, R233, R14, RZ ;  /* 0x0000000ee90ec210 */ /* 0x000fe20007f5e0ff */
[----:B--2---:R-:W-:Y:S01]  /*e050*/  @!P4 IMAD.X R25, R0, 0x1, R37, P0 ;  /* 0x000000010019c824 */ /* 0x004fe200000e0625 */
[----:B------:R-:W-:Y:S02]  /*e060*/  @!P3 IADD3 R10, P0, R228, R3, RZ ;  /* 0x00000003e40ab210 */ /* 0x000fe40007f1e0ff */
[----:B------:R-:W-:Y:S01]  /*e070*/  CS2R R26, SRZ ;  /* 0x00000000001a7805 */ /* 0x000fe2000001ff00 */
[C---:B----4-:R-:W-:Y:S02]  /*e080*/  @!P3 IMAD.X R13, R4.reuse, 0x1, R33, P1 ;  /* 0x00000001040db824 */ /* 0x050fe400008e0621 */
[----:B------:R-:W-:Y:S01]  /*e090*/  @!P4 IMAD.X R15, R4, 0x1, R37, P2 ;  /* 0x00000001040fc824 */ /* 0x000fe200010e0625 */
[----:B------:R1:W5:Y:S01]  /*e0a0*/  @!P4 LD.E.64 R20, desc[UR6][R24.64] ;  /* 0x000000061814c980 */ /* 0x000362000c101b00 */
[----:B------:R-:W-:-:S03]  /*e0b0*/  @!P3 IMAD.X R11, R0, 0x1, R33, P0 ;  /* 0x00000001000bb824 */ /* 0x000fc600000e0621 */
[----:B------:R1:W5:Y:S04]  /*e0c0*/  @!P3 LD.E.64 R30, desc[UR6][R12.64] ;  /* 0x000000060c1eb980 */ /* 0x000368000c101b00 */
[----:B------:R1:W5:Y:S04]  /*e0d0*/  @!P3 LD.E.64 R28, desc[UR6][R10.64] ;  /* 0x000000060a1cb980 */ /* 0x000368000c101b00 */
[----:B------:R1:W5:Y:S02]  /*e0e0*/  @!P4 LD.E.64 R26, desc[UR6][R14.64] ;  /* 0x000000060e1ac980 */ /* 0x000364000c101b00 */
.L_x_7166:
[----:B------:R-:W-:Y:S05]  /*e0f0*/  BSYNC B1 ;  /* 0x0000000000017941 */ /* 0x000fea0003800000 */
.L_x_7165:
[----:B------:R-:W-:Y:S01]  /*e100*/  UMOV UR4, 0xffffffff ;  /* 0xffffffff00047882 */ /* 0x000fe20000000000 */
[----:B-1----:R-:W-:Y:S02]  /*e110*/  CS2R R24, SRZ ;  /* 0x0000000000187805 */ /* 0x002fe4000001ff00 */
[----:B------:R-:W-:Y:S05]  /*e120*/  BRA.DIV UR4, `(.L_x_7167) ;  /* 0x0000026a04b87947 */ /* 0x000fea000b800000 */
[----:B--2---:R1:W2:Y:S04]  /*e130*/  SHFL.IDX PT, R0, R6, 0x1, 0x1c1f ;  /* 0x003c1f0006007f89 */ /* 0x0042a800000e0000 */
[----:B---3--:R1:W3:Y:S04]  /*e140*/  SHFL.IDX PT, R3, R5, 0x1, 0x1c1f ;  /* 0x003c1f0005037f89 */ /* 0x0082e800000e0000 */
[----:B----4-:R1:W4:Y:S04]  /*e150*/  SHFL.IDX PT, R4, R8, 0x1, 0x1c1f ;  /* 0x003c1f0008047f89 */ /* 0x01032800000e0000 */
[----:B------:R1:W0:Y:S02]  /*e160*/  SHFL.IDX PT, R14, R7, 0x1, 0x1c1f ;  /* 0x003c1f00070e7f89 */ /* 0x00022400000e0000 */
.L_x_7448:
[----:B01----:R-:W-:Y:S01]  /*e170*/  VIADD R5, R39, 0x40 ;  /* 0x0000004027057836 */ /* 0x003fe20000000000 */
        /* <DEDUP_REMOVED lines=12> */
[----:B------:R-:W-:Y:S01]  /*e240*/  CS2R R8, SRZ ;  /* 0x0000000000087805 */ /* 0x000fe2000001ff00 */
[----:B------:R-:W-:-:S04]  /*e250*/  ULDC.64 UR6, c[0x0][0x208] ;  /* 0x0000820000067ab9 */ /* 0x000fc80000000a00 */
[CC--:B---3--:R-:W-:Y:S02]  /*e260*/  @!P4 IADD3 R6, P0, R228.reuse, R3.reuse, RZ ;  /* 0x00000003e406c210 */ /* 0x0c8fe40007f1e0ff */
[-C--:B------:R-:W-:Y:S02]  /*e270*/  @!P4 IADD3 R32, P1, R228, R14.reuse, RZ ;  /* 0x0000000ee420c210 */ /* 0x080fe40007f3e0ff */
[C---:B------:R-:W-:Y:S01]  /*e280*/  @!P5 IADD3 R34, P2, R233.reuse, R3, RZ ;  /* 0x00000003e922d210 */ /* 0x040fe20007f5e0ff */
[--C-:B--2---:R-:W-:Y:S01]  /*e290*/  @!P4 IMAD.X R7, R0, 0x1, R33.reuse, P0 ;  /* 0x000000010007c824 */ /* 0x104fe200000e0621 */
[----:B------:R-:W-:Y:S01]  /*e2a0*/  @!P5 IADD3 R14, P3, R233, R14, RZ ;  /* 0x0000000ee90ed210 */ /* 0x000fe20007f7e0ff */
[----:B----4-:R-:W-:Y:S02]  /*e2b0*/  @!P4 IMAD.X R33, R4, 0x1, R33, P1 ;  /* 0x000000010421c824 */ /* 0x010fe400008e0621 */
[--C-:B------:R-:W-:Y:S01]  /*e2c0*/  @!P5 IMAD.X R35, R0, 0x1, R37.reuse, P2 ;  /* 0x000000010023d824 */ /* 0x100fe200010e0625 */
[----:B------:R0:W5:Y:S01]  /*e2d0*/  @!P4 LD.E.64 R10, desc[UR6][R6.64] ;  /* 0x00000006060ac980 */ /* 0x000162000c101b00 */
[----:B------:R-:W-:-:S03]  /*e2e0*/  @!P5 IMAD.X R15, R4, 0x1, R37, P3 ;  /* 0x00000001040fd824 */ /* 0x000fc600018e0625 */
[----:B------:R0:W5:Y:S04]  /*e2f0*/  @!P5 LD.E.64 R24, desc[UR6][R34.64] ;  /* 0x000000062218d980 */ /* 0x000168000c101b00 */
[----:B------:R0:W5:Y:S04]  /*e300*/  @!P4 LD.E.64 R12, desc[UR6][R32.64] ;  /* 0x00000006200cc980 */ /* 0x000168000c101b00 */
[----:B------:R0:W5:Y:S02]  /*e310*/  @!P5 LD.E.64 R8, desc[UR6][R14.64] ;  /* 0x000000060e08d980 */ /* 0x000164000c101b00 */
.L_x_7169:
[----:B------:R-:W-:Y:S05]  /*e320*/  BSYNC B1 ;  /* 0x0000000000017941 */ /* 0x000fea0003800000 */
.L_x_7168:
[----:B--2---:R-:W2:Y:S04]  /*e330*/  LDL R0, [R1+0x9c] ;  /* 0x00009c0001007983 */ /* 0x004ea80000100800 */
[----:B----4-:R-:W4:Y:S01]  /*e340*/  LDL R4, [R1+0x84] ;  /* 0x0000840001047983 */ /* 0x010f220000100800 */
[----:B0-----:R-:W-:Y:S01]  /*e350*/  VIADDMNMX R14, R38, -R40, 0x80, PT ;  /* 0x00000080260e7446 */ /* 0x001fe20003800928 */
[----:B------:R-:W-:Y:S01]  /*e360*/  BSSY B1, `(.L_x_7170) ;  /* 0x0000013000017945 */ /* 0x000fe20003800000 */
[----:B------:R-:W-:Y:S02]  /*e370*/  LOP3.LUT P2, RZ, R230, 0x4, RZ, 0xc0, !PT ;  /* 0x00000004e6ff7812 */ /* 0x000fe4000784c0ff */
[----:B------:R-:W-:Y:S02]  /*e380*/  ISETP.GE.AND P1, PT, R23, R14, PT ;  /* 0x0000000e1700720c */ /* 0x000fe40003f26270 */
[----:B--2---:R-:W-:Y:S01]  /*e390*/  R2UR UR5, R0 ;  /* 0x00000000000572ca */ /* 0x004fe200000e0000 */
[----:B------:R-:W-:-:S05]  /*e3a0*/  IMAD.SHL.U32 R0, R230, 0x80, RZ ;  /* 0x00000080e6007824 */ /* 0x000fca00078e00ff */
[----:B---3--:R-:W-:-:S04]  /*e3b0*/  LOP3.LUT R3, R0, 0x380, RZ, 0xc0, !PT ;  /* 0x0000038000037812 */ /* 0x008fc800078ec0ff */
[----:B------:R-:W-:Y:S02]  /*e3c0*/  LOP3.LUT R0, R3, 0x30, R18, 0xf8, !PT ;  /* 0x0000003003007812 */ /* 0x000fe400078ef812 */
[----:B------:R-:W-:Y:S01]  /*e3d0*/  SHF.R.U32.HI R3, RZ, 0x3, R3 ;  /* 0x00000003ff037819 */ /* 0x000fe20000011603 */
[----:B------:R-:W-:-:S03]  /*e3e0*/  ULEA.HI UR4, UR5, UR5, URZ, 0x1 ;  /* 0x0000000505047291 */ /* 0x000fc6000f8f083f */
[----:B------:R-:W-:Y:S01]  /*e3f0*/  LOP3.LUT R0, R0, R3, RZ, 0x3c, !PT ;  /* 0x0000000300007212 */ /* 0x000fe200078e3cff */
[----:B------:R-:W-:-:S03]  /*e400*/  ULOP3.LUT UR4, UR4, 0xfffffffe, URZ, 0xc0, !UPT ;  /* 0xfffffffe04047892 */ /* 0x000fc6000f8ec03f */
[----:B----4-:R-:W-:Y:S01]  /*e410*/  IADD3 R3, R17, R0, R4 ;  /* 0x0000000011037210 */ /* 0x010fe20007ffe004 */
[----:B------:R-:W-:-:S04]  /*e420*/  UIADD3 UR4, UR5, -UR4, URZ ;  /* 0x8000000405047290 */ /* 0x000fc8000fffe03f */
[C---:B------:R-:W-:Y:S02]  /*e430*/  VIADD R4, R3.reuse, 0x1c400 ;  /* 0x0001c40003047836 */ /* 0x040fe40000000000 */
[----:B------:R-:W-:Y:S02]  /*e440*/  IMAD.U32 R6, RZ, RZ, UR4 ;  /* 0x00000004ff067e24 */ /* 0x000fe4000f8e00ff */
[----:B------:R-:W-:-:S03]  /*e450*/  VIADD R0, R3, 0x1c440 ;  /* 0x0001c44003007836 */ /* 0x000fc60000000000 */
[----:B------:R-:W-:-:S04]  /*e460*/  SHF.L.U32 R6, R6, 0x1f, RZ ;  /* 0x0000001f06067819 */ /* 0x000fc800000006ff */
[----:B------:R-:W0:Y:S02]  /*e470*/  SYNCS.PHASECHK.TRANS64.TRYWAIT P0, [R17+URZ+0x2e800], R6 ;  /* 0x02e80006110075a7 */ /* 0x000e24000800017f */
[----:B0-----:R-:W-:Y:S05]  /*e480*/  @!P0 BRA `(.L_x_7171) ;  /* 0x0000026800508947 */ /* 0x001fea0003800000 */
.L_x_7449:
[----:B------:R-:W-:Y:S05]  /*e490*/  BSYNC B1 ;  /* 0x0000000000017941 */ /* 0x000fea0003800000 */
.L_x_7170:
[----:B------:R-:W-:Y:S01]  /*e4a0*/  BSSY B1, `(.L_x_7172) ;  /* 0x00000fa000017945 */ /* 0x000fe20003800000 */
[----:B------:R-:W-:-:S03]  /*e4b0*/  @P2 VIADD R0, R4, 0xffffffc0 ;  /* 0xffffffc004002836 */ /* 0x000fc60000000000 */
[----:B------:R-:W-:Y:S05]  /*e4c0*/  @P1 BRA `(.L_x_7173) ;  /* 0x0000000c00dc1947 */ /* 0x000fea0003800000 */
[----:B------:R-:W1:Y:S01]  /*e4d0*/  LDC R4, c[0x0][0x3f4] ;  /* 0x0000fd00ff047b82 */ /* 0x000e620000000800 */
[----:B------:R-:W-:Y:S01]  /*e4e0*/  BSSY B2, `(.L_x_7174) ;  /* 0x000007a000027945 */ /* 0x000fe20003800000 */
[-C--:B-1----:R-:W-:Y:S02]  /*e4f0*/  ISETP.GE.AND P0, PT, R228, R4.reuse, PT ;  /* 0x00000004e400720c */ /* 0x082fe40003f06270 */
[----:B------:R-:W-:-:S11]  /*e500*/  ISETP.GE.AND P1, PT, R233, R4, PT ;  /* 0x00000004e900720c */ /* 0x000fd60003f26270 */
[----:B------:R-:W-:Y:S05]  /*e510*/  @P0 BRA `(.L_x_7175) ;  /* 0x0000000400d80947 */ /* 0x000fea0003800000 */
[----:B0-----:R-:W0:Y:S01]  /*e520*/  LDS.128 R4, [R3+0x1c400] ;  /* 0x01c4000003047984 */ /* 0x001e220000000c00 */
        /* <DEDUP_REMOVED lines=27> */
[----:B------:R-:W-:Y:S02]  /*e6e0*/  F2FP.F16.E4M3.UNPACK_B R38, R39 ;  /* 0x00000027ff26723e */ /* 0x000fe400020006ff */
[----:B------:R-:W-:Y:S02]  /*e6f0*/  F2FP.F16.E4M3.UNPACK_B R32, R35 ;  /* 0x00000023ff20723e */ /* 0x000fe400020006ff */
[----:B------:R-:W-:Y:S01]  /*e700*/  LOP3.LUT R37, R37, 0xff000000, R30, 0xf8, !PT ;  /* 0xff00000025257812 */ /* 0x000fe200078ef81e */
[--C-:B------:R-:W-:Y:S01]  /*e710*/  HADD2.F32 R30, -RZ, R15.reuse.H0_H0 ;  /* 0x2000000fff1e7230 */ /* 0x100fe20000004100 */
[----:B------:R-:W-:Y:S01]  /*e720*/  F2FP.F16.E4M3.UNPACK_B R29, R6 ;  /* 0x00000006ff1d723e */ /* 0x000fe200020006ff */
[----:B------:R-:W-:Y:S01]  /*e730*/  HADD2.F32 R15, -RZ, R15.H1_H1 ;  /* 0x3000000fff0f7230 */ /* 0x000fe20000004100 */
[----:B------:R-:W-:Y:S01]  /*e740*/  LOP3.LUT R33, R33, 0xff000000, R28, 0xf8, !PT ;  /* 0xff00000021217812 */ /* 0x000fe200078ef81c */
        /* <DEDUP_REMOVED lines=8> */
[----:B------:R-:W-:Y:S01]  /*e7d0*/  F2FP.F16.E4M3.UNPACK_B R15, R5 ;  /* 0x00000005ff0f723e */ /* 0x000fe200020006ff */
[--C-:B------:R-:W-:Y:S01]  /*e7e0*/  HADD2.F32 R5, -RZ, R29.reuse.H1_H1 ;  /* 0x3000001dff057230 */ /* 0x100fe20000004100 */
[----:B------:R-:W-:Y:S01]  /*e7f0*/  F2FP.F16.E4M3.UNPACK_B R39, R39.H1 ;  /* 0x00000027ff27723e */ /* 0x000fe200030006ff */
        /* <DEDUP_REMOVED lines=44> */
[--C-:B------:R-:W-:Y:S02]  /*eac0*/  HADD2.F32 R5, -RZ, R28.reuse.H1_H1 ;  /* 0x3000001cff057230 */ /* 0x100fe40000004100 */
[-C--:B------:R-:W-:Y:S01]  /*ead0*/  FMUL.FTZ R4, R4, R29.reuse ;  /* 0x0000001d04047220 */ /* 0x080fe20000410000 */
[----:B------:R-:W-:Y:S02]  /*eae0*/  HADD2.F32 R28, -RZ, R28.H0_H0 ;  /* 0x2000001cff1c7230 */ /* 0x000fe40000004100 */
[C---:B------:R-:W-:Y:S01]  /*eaf0*/  FFMA.FTZ R29, R6.reuse, R29, -R7 ;  /* 0x0000001d061d7223 */ /* 0x040fe20000010807 */
[----:B------:R-:W-:Y:S02]  /*eb00*/  HADD2.F32 R7, -RZ, R37.H1_H1 ;  /* 0x30000025ff077230 */ /* 0x000fe40000004100 */
[----:B------:R-:W-:Y:S01]  /*eb10*/  FFMA.FTZ R30, R6, R31, R4 ;  /* 0x0000001f061e7223 */ /* 0x000fe20000010004 */
[----:B------:R-:W-:-:S02]  /*eb20*/  HADD2.F32 R6, -RZ, R33.H1_H1 ;  /* 0x30000021ff067230 */ /* 0x000fc40000004100 */
[----:B------:R-:W-:Y:S02]  /*eb30*/  HADD2.F32 R37, -RZ, R37.H0_H0 ;  /* 0x20000025ff257230 */ /* 0x000fe40000004100 */
[C---:B------:R-:W-:Y:S01]  /*eb40*/  FMUL.FTZ R31, R5.reuse, R7 ;  /* 0x00000007051f7220 */ /* 0x040fe20000410000 */
[----:B------:R-:W-:Y:S02]  /*eb50*/  HADD2.F32 R4, -RZ, R15.H1_H1 ;  /* 0x3000000fff047230 */ /* 0x000fe40000004100 */
[-C--:B------:R-:W-:Y:S01]  /*eb60*/  FMUL.FTZ R38, R5, R6.reuse ;  /* 0x0000000605267220 */ /* 0x080fe20000410000 */
[----:B------:R-:W-:Y:S02]  /*eb70*/  HADD2.F32 R33, -RZ, R33.H0_H0 ;  /* 0x20000021ff217230 */ /* 0x000fe40000004100 */
[----:B------:R-:W-:Y:S01]  /*eb80*/  FFMA.FTZ R31, R28, R6, -R31 ;  /* 0x000000061c1f7223 */ /* 0x000fe2000001081f */
[----:B------:R-:W-:Y:S02]  /*eb90*/  HADD2.F32 R15, -RZ, R15.H0_H0 ;  /* 0x2000000fff0f7230 */ /* 0x000fe40000004100 */
[----:B------:R-:W-:Y:S01]  /*eba0*/  FMUL.FTZ R32, R4, R37 ;  /* 0x0000002504207220 */ /* 0x000fe20000410000 */
[----:B------:R-:W-:Y:S01]  /*ebb0*/  FFMA.FTZ R38, R28, R7, R38 ;  /* 0x000000071c267223 */ /* 0x000fe20000010026 */
[-C--:B------:R-:W-:Y:S01]  /*ebc0*/  FMUL.FTZ R4, R4, R33.reuse ;  /* 0x0000002104047220 */ /* 0x080fe20000410000 */
[----:B------:R-:W-:Y:S01]  /*ebd0*/  F2FP.SATFINITE.E4M3.F32.PACK_AB_MERGE_C R6, R43, R42, RZ ;  /* 0x0000002a2b06723e */ /* 0x000fe200048070ff */
[C---:B------:R-:W-:Y:S01]  /*ebe0*/  FFMA.FTZ R5, R15.reuse, R33, -R32 ;  /* 0x000000210f057223 */ /* 0x040fe20000010820 */
[----:B------:R-:W-:Y:S01]  /*ebf0*/  F2FP.SATFINITE.E4M3.F32.PACK_AB_MERGE_C R7, R46, R45, RZ ;  /* 0x0000002d2e07723e */ /* 0x000fe200048070ff */
        /* <DEDUP_REMOVED lines=8> */
.L_x_7175:
[----:B------:R-:W-:Y:S05]  /*ec80*/  BSYNC B2 ;  /* 0x0000000000027941 */ /* 0x000fea0003800000 */
.L_x_7174:
[----:B------:R-:W-:Y:S05]  /*ec90*/  @P1 BRA `(.L_x_7173) ;  /* 0x0000000400e81947 */ /* 0x000fea0003800000 */
[----:B01----:R-:W0:Y:S01]  /*eca0*/  LDS.128 R4, [R0] ;  /* 0x0000000000047984 */ /* 0x003e220000000c00 */
        /* <DEDUP_REMOVED lines=17> */
[----:B------:R-:W-:-:S02]  /*edc0*/  PRMT R28, R15, 0x7604, R28 ;  /* 0x000076040f1c7816 */ /* 0x000fc4000000001c */
[----:B------:R-:W-:Y:S02]  /*edd0*/  LOP3.LUT R33, R26, 0xff, RZ, 0xc0, !PT ;  /* 0x000000ff1a217812 */ /* 0x000fe400078ec0ff */
        /* <DEDUP_REMOVED lines=101> */
[----:B------:R2:W-:Y:S02]  /*f430*/  STS.128 [R0], R4 ;  /* 0x0000000400007388 */ /* 0x0005e40000000c00 */
.L_x_7173:
[----:B------:R-:W-:Y:S05]  /*f440*/  BSYNC B1 ;  /* 0x0000000000017941 */ /* 0x000fea0003800000 */
.L_x_7172:
        /* <DEDUP_REMOVED lines=20> */
[----:B------:R-:W-:-:S02]  /*f590*/  LOP3.LUT R15, R10, 0xff, RZ, 0xc0, !PT ;  /* 0x000000ff0a0f7812 */ /* 0x000fc400078ec0ff */
[----:B------:R-:W-:Y:S02]  /*f5a0*/  LOP3.LUT R14, R14, 0xff, RZ, 0xc0, !PT ;  /* 0x000000ff0e0e7812 */ /* 0x000fe400078ec0ff */
[----:B------:R-:W-:Y:S02]  /*f5b0*/  SHF.R.U32.HI R20, RZ, 0x10, R11 ;  /* 0x00000010ff147819 */ /* 0x000fe4000001160b */
[----:B------:R-:W-:Y:S02]  /*f5c0*/  LOP3.LUT R27, R12, 0xff, RZ, 0xc0, !PT ;  /* 0x000000ff0c1b7812 */ /* 0x000fe400078ec0ff */
[----:B------:R-:W-:Y:S02]  /*f5d0*/  LOP3.LUT R26, R26, 0xff, RZ, 0xc0, !PT ;  /* 0x000000ff1a1a7812 */ /* 0x000fe400078ec0ff */
[----:B------:R-:W-:Y:S02]  /*f5e0*/  LOP3.LUT R28, R28, 0xff, RZ, 0xc0, !PT ;  /* 0x000000ff1c1c7812 */ /* 0x000fe400078ec0ff */
[----:B------:R-:W-:-:S02]  /*f5f0*/  PRMT R15, R14, 0x7604, R15 ;  /* 0x000076040e0f7816 */ /* 0x000fc4000000000f */
[----:B------:R-:W-:Y:S02]  /*f600*/  LOP3.LUT R20, R20, 0xff, RZ, 0xc0, !PT ;  /* 0x000000ff14147812 */ /* 0x000fe400078ec0ff */
[----:B------:R-:W-:Y:S02]  /*f610*/  SHF.R.U32.HI R14, RZ, 0x10, R10 ;  /* 0x00000010ff0e7819 */ /* 0x000fe4000001160a */
[----:B------:R-:W-:Y:S02]  /*f620*/  PRMT R27, R26, 0x7604, R27 ;  /* 0x000076041a1b7816 */ /* 0x000fe4000000001b */
        /* <DEDUP_REMOVED lines=8> */
[----:B0-----:R-:W-:-:S02]  /*f6b0*/  F2FP.F16.E4M3.UNPACK_B R14, R6.H1 ;  /* 0x00000006ff0e723e */ /* 0x001fc400030006ff */
[----:B------:R-:W-:Y:S02]  /*f6c0*/  PRMT R27, R26, 0x7054, R27 ;  /* 0x000070541a1b7816 */ /* 0x000fe4000000001b */
[----:B------:R-:W-:Y:S01]  /*f6d0*/  F2FP.F16.E4M3.UNPACK_B R30, R29 ;  /* 0x0000001dff1e723e */ /* 0x000fe200020006ff */
[--C-:B------:R-:W-:Y:S01]  /*f6e0*/  HADD2.F32 R13, -RZ, R14.reuse.H0_H0 ;  /* 0x2000000eff0d7230 */ /* 0x100fe20000004100 */
[----:B------:R-:W-:Y:S01]  /*f6f0*/  F2FP.F16.E4M3.UNPACK_B R26, R21 ;  /* 0x00000015ff1a723e */ /* 0x000fe200020006ff */
[----:B------:R-:W-:Y:S01]  /*f700*/  HADD2.F32 R14, -RZ, R14.H1_H1 ;  /* 0x3000000eff0e7230 */ /* 0x000fe20000004100 */
[----:B------:R-:W-:Y:S01]  /*f710*/  LOP3.LUT R28, R27, 0xff000000, R12, 0xf8, !PT ;  /* 0xff0000001b1c7812 */ /* 0x000fe200078ef80c */
[----:B------:R-:W-:Y:S01]  /*f720*/  HADD2.F32 R31, -RZ, R30.H1_H1 ;  /* 0x3000001eff1f7230 */ /* 0x000fe20000004100 */
[----:B------:R-:W-:Y:S01]  /*f730*/  F2FP.F16.E4M3.UNPACK_B R12, R6 ;  /* 0x00000006ff0c723e */ /* 0x000fe200020006ff */
[----:B------:R-:W-:Y:S01]  /*f740*/  HADD2.F32 R27, -RZ, R26.H1_H1 ;  /* 0x3000001aff1b7230 */ /* 0x000fe20000004100 */
[----:B------:R-:W-:Y:S01]  /*f750*/  LOP3.LUT R20, R15, 0xff000000, R10, 0xf8, !PT ;  /* 0xff0000000f147812 */ /* 0x000fe200078ef80a */
[----:B------:R-:W-:-:S02]  /*f760*/  HADD2.F32 R30, -RZ, R30.H0_H0 ;  /* 0x2000001eff1e7230 */ /* 0x000fc40000004100 */
[C---:B------:R-:W-:Y:S01]  /*f770*/  FMUL.FTZ R32, R14.reuse, R31 ;  /* 0x0000001f0e207220 */ /* 0x040fe20000410000 */
[----:B------:R-:W-:Y:S01]  /*f780*/  F2FP.F16.E4M3.UNPACK_B R10, R5 ;  /* 0x00000005ff0a723e */ /* 0x000fe200020006ff */
[----:B------:R-:W-:Y:S01]  /*f790*/  FMUL.FTZ R14, R14, R27 ;  /* 0x0000001b0e0e7220 */ /* 0x000fe20000410000 */
[----:B------:R-:W-:Y:S01]  /*f7a0*/  F2FP.F16.E4M3.UNPACK_B R11, R5.H1 ;  /* 0x00000005ff0b723e */ /* 0x000fe200030006ff */
[----:B------:R-:W-:Y:S01]  /*f7b0*/  HADD2.F32 R5, -RZ, R12.H1_H1 ;  /* 0x3000000cff057230 */ /* 0x000fe20000004100 */
[----:B------:R-:W-:Y:S01]  /*f7c0*/  F2FP.F16.E4M3.UNPACK_B R15, R7 ;  /* 0x00000007ff0f723e */ /* 0x000fe200020006ff */
[----:B------:R-:W-:Y:S01]  /*f7d0*/  HADD2.F32 R26, -RZ, R26.H0_H0 ;  /* 0x2000001aff1a7230 */ /* 0x000fe20000004100 */
[----:B------:R-:W-:Y:S01]  /*f7e0*/  F2FP.F16.E4M3.UNPACK_B R29, R29.H1 ;  /* 0x0000001dff1d723e */ /* 0x000fe200030006ff */
[C---:B------:R-:W-:Y:S01]  /*f7f0*/  FFMA.FTZ R33, R13.reuse, R27, -R32 ;  /* 0x0000001b0d217223 */ /* 0x040fe20000010820 */
[----:B------:R-:W-:Y:S01]  /*f800*/  F2FP.F16.E4M3.UNPACK_B R21, R21.H1 ;  /* 0x00000015ff15723e */ /* 0x000fe200030006ff */
[----:B------:R-:W-:Y:S01]  /*f810*/  FFMA.FTZ R38, R13, R31, R14 ;  /* 0x0000001f0d267223 */ /* 0x000fe2000001000e */
[----:B------:R-:W-:-:S02]  /*f820*/  HADD2.F32 R12, -RZ, R12.H0_H0 ;  /* 0x2000000cff0c7230 */ /* 0x000fc40000004100 */
[C---:B------:R-:W-:Y:S01]  /*f830*/  FMUL.FTZ R13, R5.reuse, R30 ;  /* 0x0000001e050d7220 */ /* 0x040fe20000410000 */
[-C--:B------:R-:W-:Y:S01]  /*f840*/  FMUL.FTZ R27, R5, R26.reuse ;  /* 0x0000001a051b7220 */ /* 0x080fe20000410000 */
[----:B------:R-:W-:Y:S01]  /*f850*/  F2FP.F16.E4M3.UNPACK_B R7, R7.H1 ;  /* 0x00000007ff07723e */ /* 0x000fe200030006ff */
[----:B------:R-:W-:Y:S02]  /*f860*/  HADD2.F32 R5, -RZ, R15.H1_H1 ;  /* 0x3000000fff057230 */ /* 0x000fe40000004100 */
        /* <DEDUP_REMOVED lines=15> */
[----:B------:R-:W-:Y:S01]  /*f960*/  F2FP.F16.E4M3.UNPACK_B R4, R4.H1 ;  /* 0x00000004ff04723e */ /* 0x000fe200030006ff */
[-C--:B------:R-:W-:Y:S01]  /*f970*/  FMUL.FTZ R30, R12, R21.reuse ;  /* 0x000000150c1e7220 */ /* 0x080fe20000410000 */
        /* <DEDUP_REMOVED lines=47> */
.L_x_7178:
[----:B------:R-:W-:Y:S05]  /*fc70*/  BSYNC B1 ;  /* 0x0000000000017941 */ /* 0x000fea0003800000 */
.L_x_7177:
[----:B------:R-:W-:Y:S05]  /*fc80*/  @P1 BRA `(.L_x_7176) ;  /* 0x0000002c00581947 */ /* 0x000fea0003800000 */
[----:B01----:R-:W0:Y:S01]  /*fc90*/  LDS.128 R4, [R0+0x2000] ;  /* 0x0020000000047984 */ /* 0x003e220000000c00 */
        /* <DEDUP_REMOVED lines=22> */
[--C-:B------:R-:W-:Y:S02]  /*fe00*/  LOP3.LUT R11, R3, 0xff0000, R24.reuse, 0xf8, !PT ;  /* 0x00ff0000030b7812 */ /* 0x100fe400078ef818 */
[----:B------:R-:W-:Y:S02]  /*fe10*/  LOP3.LUT R21, R21, 0xff000000, R9, 0xf8, !PT ;  /* 0xff00000015157812 */ /* 0x000fe400078ef809 */
[----:B------:R-:W-:Y:S02]  /*fe20*/  LOP3.LUT R13, R13, 0xff000000, R25, 0xf8, !PT ;  /* 0xff0000000d0d7812 */ /* 0x000fe400078ef819 */
[----:B------:R-:W-:-:S02]  /*fe30*/  LOP3.LUT R12, R11, 0xff000000, R24, 0xf8, !PT ;  /* 0xff0000000b0c7812 */ /* 0x000fc400078ef818 */
[-C--:B0-----:R-:W-:Y:S02]  /*fe40*/  F2FP.F16.E4M3.UNPACK_B R3, R6.reuse.H1 ;  /* 0x00000006ff03723e */ /* 0x081fe400030006ff */
[--C-:B------:R-:W-:Y:S02]  /*fe50*/  LOP3.LUT R15, R15, 0xff0000, R8.reuse, 0xf8, !PT ;  /* 0x00ff00000f0f7812 */ /* 0x100fe400078ef808 */
[----:B------:R-:W-:Y:S01]  /*fe60*/  F2FP.F16.E4M3.UNPACK_B R24, R21 ;  /* 0x00000015ff18723e */ /* 0x000fe200020006ff */
[--C-:B------:R-:W-:Y:S01]  /*fe70*/  HADD2.F32 R9, -RZ, R3.reuse.H0_H0 ;  /* 0x20000003ff097230 */ /* 0x100fe20000004100 */
[----:B------:R-:W-:Y:S02]  /*fe80*/  F2FP.F16.E4M3.UNPACK_B R14, R13 ;  /* 0x0000000dff0e723e */ /* 0x000fe400020006ff */
        /* <DEDUP_REMOVED lines=72> */
[----:B------:R-:W-:Y:S01]  /*10310*/  FMUL.FTZ R10, R4, R5 ;  /* 0x00000005040a7220 */ /* 0x000fe20000410000 */
[----:B------:R-:W-:Y:S02]  /*10320*/  HADD2.F32 R8, -RZ, R8.H0_H0 ;  /* 0x20000008ff087230 */ /* 0x000fe40000004100 */
        /* <DEDUP_REMOVED lines=8> */
[----:B------:R-:W-:-:S02]  /*103b0*/  F2FP.SATFINITE.E4M3.F32.PACK_AB_MERGE_C R24, R11, R6, R13 ;  /* 0x000000060b18723e */ /* 0x000fc4000480700d */
[----:B------:R-:W-:-:S04]  /*103c0*/  F2FP.SATFINITE.E4M3.F32.PACK_AB_MERGE_C R10, R10, R15, RZ ;  /* 0x0000000f0a0a723e */ /* 0x000fc800048070ff */
[----:B------:R-:W-:-:S05]  /*103d0*/  F2FP.SATFINITE.E4M3.F32.PACK_AB_MERGE_C R25, R3, R4, R10 ;  /* 0x000000040319723e */ /* 0x000fca000480700a */
[----:B------:R2:W-:Y:S01]  /*103e0*/  STS.128 [R0+0x2000], R24 ;  /* 0x0020001800007388 */ /* 0x0005e20000000c00 */
[----:B------:R-:W-:Y:S05]  /*103f0*/  BRA `(.L_x_7176) ;  /* 0x00000024007c7947 */ /* 0x000fea0003800000 */
.L_x_7163:
        /* <DEDUP_REMOVED lines=8> */
[----:B0-----:R-:W-:-:S13]  /*10480*/  ISETP.NE.AND P0, PT, R30, 0x1, PT ;  /* 0x000000011e00780c */ /* 0x001fda0003f05270 */
[----:B------:R-:W0:Y:S08]  /*10490*/  @P0 LDC R0, c[0x0][0x44c] ;  /* 0x00011300ff000b82 */ /* 0x000e300000000800 */
[----:B------:R-:W2:Y:S01]  /*104a0*/  @P0 LDC R5, c[0x0][0x450] ;  /* 0x00011400ff050b82 */ /* 0x000ea20000000800 */
[----:B0-----:R-:W-:-:S05]  /*104b0*/  @P0 IMAD.HI.U32 R0, R3, R0, RZ ;  /* 0x0000000003000227 */ /* 0x001fca00078e00ff */
[----:B--2---:R-:W-:Y:S01]  /*104c0*/  @P0 SHF.R.U32.HI R3, RZ, R5, R0 ;  /* 0x00000005ff030219 */ /* 0x004fe20000011600 */
[----:B------:R-:W-:-:S03]  /*104d0*/  IMAD.MOV.U32 R5, RZ, RZ, R31 ;  /* 0x000000ffff057224 */ /* 0x000fc600078e001f */
        /* <DEDUP_REMOVED lines=15> */
[----:B------:R-:W0:Y:S01]  /*105d0*/  LDC R37, c[0x0][0x3f4] ;  /* 0x0000fd00ff257b82 */ /* 0x000e220000000800 */
[----:B------:R-:W-:Y:S02]  /*105e0*/  ULDC.64 UR4, c[0x0][0x208] ;  /* 0x0000820000047ab9 */ /* 0x000fe40000000a00 */
[----:B------:R-:W3:Y:S04]  /*105f0*/  SHFL.IDX PT, R5, R29, RZ, 0x1c1f ;  /* 0x001c1fff1d057589 */ /* 0x000ee800000e0000 */
[----:B-1----:R-:W1:Y:S04]  /*10600*/  SHFL.IDX PT, R14, R28, RZ, 0x1c1f ;  /* 0x001c1fff1c0e7589 */ /* 0x002e6800000e0000 */
[----:B------:R-:W4:Y:S04]  /*10610*/  SHFL.IDX PT, R3, R10, RZ, 0x1c1f ;  /* 0x001c1fff0a037589 */ /* 0x000f2800000e0000 */
[----:B------:R-:W5:Y:S01]  /*10620*/  SHFL.IDX PT, R7, R31, RZ, 0x1c1f ;  /* 0x001c1fff1f077589 */ /* 0x000f6200000e0000 */
[----:B0-----:R-:W-:Y:S01]  /*10630*/  ISETP.GE.AND P0, PT, R18, R37, PT ;  /* 0x000000251200720c */ /* 0x001fe20003f06270 */
[----:B--2---:R-:W-:-:S05]  /*10640*/  IMAD R30, R0, R30, RZ ;  /* 0x0000001e001e7224 */ /* 0x004fca00078e02ff */
[----:B------:R-:W-:-:S13]  /*10650*/  ISETP.GE.OR P1, PT, R39, R30, P0 ;  /* 0x0000001e2700720c */ /* 0x000fda0000726670 */
[C---:B---3--:R-:W-:Y:S02]  /*10660*/  @!P1 IADD3 R0, P2, R18.reuse, R5, RZ ;  /* 0x0000000512009210 */ /* 0x048fe40007f5e0ff */
[----:B-1----:R-:W-:-:S03]  /*10670*/  @!P1 IADD3 R14, P3, R18, R14, RZ ;  /* 0x0000000e120e9210 */ /* 0x002fc60007f7e0ff */
[--C-:B----4-:R-:W-:Y:S02]  /*10680*/  @!P1 IMAD.X R5, R3, 0x1, R19.reuse, P2 ;  /* 0x0000000103059824 */ /* 0x110fe400010e0613 */
[----:B-----5:R-:W-:Y:S02]  /*10690*/  @!P1 IMAD.X R3, R7, 0x1, R19, P3 ;  /* 0x0000000107039824 */ /* 0x020fe400018e0613 */
        /* <DEDUP_REMOVED lines=8> */
[----:B------:R-:W0:Y:S01]  /*10720*/  SHFL.IDX PT, R29, R29, 0x1, 0x1c1f ;  /* 0x003c1f001d1d7f89 */ /* 0x000e2200000e0000 */
[----:B------:R-:W-:-:S03]  /*10730*/  CS2R R8, SRZ ;  /* 0x0000000000087805 */ /* 0x000fc6000001ff00 */
[----:B------:R1:W4:Y:S04]  /*10740*/  SHFL.IDX PT, R3, R10, 0x1, 0x1c1f ;  /* 0x003c1f000a037f89 */ /* 0x00032800000e0000 */
[----:B------:R1:W0:Y:S04]  /*10750*/  SHFL.IDX PT, R14, R28, 0x1, 0x1c1f ;  /* 0x003c1f001c0e7f89 */ /* 0x00022800000e0000 */
[----:B------:R-:W0:Y:S01]  /*10760*/  SHFL.IDX PT, R31, R31, 0x1, 0x1c1f ;  /* 0x003c1f001f1f7f89 */ /* 0x000e2200000e0000 */
        /* <DEDUP_REMOVED lines=9> */
.L_x_7459:
        /* <DEDUP_REMOVED lines=11> */
[C---:B------:R-:W-:Y:S01]  /*108b0*/  IADD3 R32, P1, R18.reuse, R29, RZ ;  /* 0x0000001d12207210 */ /* 0x040fe20007f3e0ff */
[----:B------:R-:W-:Y:S01]  /*108c0*/  ULDC.64 UR4, c[0x0][0x208] ;  /* 0x0000820000047ab9 */ /* 0x000fe20000000a00 */
[----:B------:R-:W-:-:S03]  /*108d0*/  IADD3 R4, P2, R18, R14, RZ ;  /* 0x0000000e12047210 */ /* 0x000fc60007f5e0ff */
[--C-:B------:R-:W-:Y:S02]  /*108e0*/  IMAD.X R33, R3, 0x1, R19.reuse, P1 ;  /* 0x0000000103217824 */ /* 0x100fe400008e0613 */
[----:B------:R-:W-:-:S04]  /*108f0*/  IMAD.X R5, R31, 0x1, R19, P2 ;  /* 0x000000011f057824 */ /* 0x000fc800010e0613 */
[----:B------:R-:W5:Y:S04]  /*10900*/  LD.E.128 R32, desc[UR4][R32.64] ;  /* 0x0000000420207980 */ /* 0x000f68000c101d00 */
[----:B------:R-:W5:Y:S02]  /*10910*/  LD.E.128 R4, desc[UR4][R4.64] ;  /* 0x0000000404047980 */ /* 0x000f64000c101d00 */
.L_x_7181:
[----:B------:R-:W-:Y:S05]  /*10920*/  BSYNC B1 ;  /* 0x0000000000017941 */ /* 0x000fea0003800000 */
.L_x_7180:
[----:B------:R-:W2:Y:S04]  /*10930*/  LDL R0, [R1+0x9c] ;  /* 0x00009c0001007983 */ /* 0x000ea80000100800 */
[----:B------:R-:W3:Y:S01]  /*10940*/  LDL R10, [R1+0x60] ;  /* 0x00006000010a7983 */ /* 0x000ee20000100800 */
[----:B------:R-:W-:Y:S01]  /*10950*/  VIADD R3, R23, 0x40 ;  /* 0x0000004017037836 */ /* 0x000fe20000000000 */
[----:B------:R-:W-:Y:S01]  /*10960*/  BSSY B1, `(.L_x_7182) ;  /* 0x000000c000017945 */ /* 0x000fe20003800000 */
[----:B--2---:R-:W-:Y:S02]  /*10970*/  R2UR UR5, R0 ;  /* 0x00000000000572ca */ /* 0x004fe400000e0000 */
[----:B---3--:R-:W-:-:S04]  /*10980*/  VIADDMNMX R30, R30, -R10, 0x80, PT ;  /* 0x000000801e1e7446 */ /* 0x008fc8000380090a */
[-C--:B------:R-:W-:Y:S02]  /*10990*/  ISETP.GE.OR P2, PT, R23, R30.reuse, P0 ;  /* 0x0000001e1700720c */ /* 0x080fe40000746670 */
[----:B------:R-:W-:-:S05]  /*109a0*/  ISETP.GE.OR P0, PT, R3, R30, P0 ;  /* 0x0000001e0300720c */ /* 0x000fca0000706670 */
[----:B------:R-:W-:-:S04]  /*109b0*/  ULEA.HI UR4, UR5, UR5, URZ, 0x1 ;  /* 0x0000000505047291 */ /* 0x000fc8000f8f083f */
[----:B------:R-:W-:-:S04]  /*109c0*/  ULOP3.LUT UR4, UR4, 0xfffffffe, URZ, 0xc0, !UPT ;  /* 0xfffffffe04047892 */ /* 0x000fc8000f8ec03f */
[----:B------:R-:W-:-:S06]  /*109d0*/  UIADD3 UR4, UR5, -UR4, URZ ;  /* 0x8000000405047290 */ /* 0x000fcc000fffe03f */
[----:B------:R-:W-:-:S05]  /*109e0*/  IMAD.U32 R0, RZ, RZ, UR4 ;  /* 0x00000004ff007e24 */ /* 0x000fca000f8e00ff */
[----:B------:R-:W-:-:S04]  /*109f0*/  SHF.L.U32 R0, R0, 0x1f, RZ ;  /* 0x0000001f00007819 */ /* 0x000fc800000006ff */
[----:B------:R-:W0:Y:S02]  /*10a00*/  SYNCS.PHASECHK.TRANS64.TRYWAIT P1, [R17+URZ+0x2e800], R0 ;  /* 0x02e80000110075a7 */ /* 0x000e24000802017f */
[----:B0-----:R-:W-:Y:S05]  /*10a10*/  @!P1 BRA `(.L_x_7183) ;  /* 0x0000024800309947 */ /* 0x001fea0003800000 */
.L_x_7460:
[----:B------:R-:W-:Y:S05]  /*10a20*/  BSYNC B1 ;  /* 0x0000000000017941 */ /* 0x000fea0003800000 */
.L_x_7182:
[----:B------:R-:W-:Y:S04]  /*10a30*/  BSSY B1, `(.L_x_7184) ;  /* 0x0000101000017945 */ /* 0x000fe80003800000 */
[----:B------:R-:W-:Y:S05]  /*10a40*/  @P2 BRA `(.L_x_7185) ;  /* 0x0000000c00fc2947 */ /* 0x000fea0003800000 */
[----:B------:R-:W2:Y:S01]  /*10a50*/  LDL R40, [R1+0x84] ;  /* 0x0000840001287983 */ /* 0x000ea20000100800 */
[----:B0-----:R-:W-:Y:S02]  /*10a60*/  SHF.R.U32.HI R0, RZ, 0x8, R26 ;  /* 0x00000008ff007819 */ /* 0x001fe4000001161a */
[----:B------:R-:W-:Y:S02]  /*10a70*/  SHF.R.U32.HI R11, RZ, 0x8, R24 ;  /* 0x00000008ff0b7819 */ /* 0x000fe40000011618 */
[----:B------:R-:W-:Y:S02]  /*10a80*/  LOP3.LUT R3, R26, 0xff, RZ, 0xc0, !PT ;  /* 0x000000ff1a037812 */ /* 0x000fe400078ec0ff */
[----:B------:R-:W-:Y:S02]  /*10a90*/  LOP3.LUT R0, R0, 0xff, RZ, 0xc0, !PT ;  /* 0x000000ff00007812 */ /* 0x000fe400078ec0ff */
[----:B------:R-:W-:Y:S02]  /*10aa0*/  SHF.R.U32.HI R10, RZ, 0x8, R27 ;  /* 0x00000008ff0a7819 */ /* 0x000fe4000001161b */
[----:B------:R-:W-:-:S02]  /*10ab0*/  LOP3.LUT R12, R11, 0xff, RZ, 0xc0, !PT ;  /* 0x000000ff0b0c7812 */ /* 0x000fc400078ec0ff */
[----:B------:R-:W-:Y:S01]  /*10ac0*/  PRMT R11, R0, 0x7604, R3 ;  /* 0x00007604000b7816 */ /* 0x000fe20000000003 */
[----:B------:R-:W-:Y:S01]  /*10ad0*/  IMAD.SHL.U32 R3, R230, 0x80, RZ ;  /* 0x00000080e6037824 */ /* 0x000fe200078e00ff */
[----:B------:R-:W-:Y:S02]  /*10ae0*/  LOP3.LUT R13, R27, 0xff, RZ, 0xc0, !PT ;  /* 0x000000ff1b0d7812 */ /* 0x000fe400078ec0ff */
[----:B------:R-:W-:Y:S02]  /*10af0*/  LOP3.LUT R10, R10, 0xff, RZ, 0xc0, !PT ;  /* 0x000000ff0a0a7812 */ /* 0x000fe400078ec0ff */
[----:B------:R-:W-:Y:S01]  /*10b00*/  LOP3.LUT R14, R3, 0x380, RZ, 0xc0, !PT ;  /* 0x00000380030e7812 */ /* 0x000fe200078ec0ff */
[----:B------:R-:W-:Y:S01]  /*10b10*/  IMAD.IADD R3, R18, 0x1, R37 ;  /* 0x0000000112037824 */ /* 0x000fe200078e0225 */
[----:B------:R-:W-:Y:S02]  /*10b20*/  PRMT R39, R10, 0x7604, R13 ;  /* 0x000076040a277816 */ /* 0x000fe4000000000d */
[----:B------:R-:W-:-:S02]  /*10b30*/  SHF.R.U32.HI R10, RZ, 0x8, R25 ;  /* 0x00000008ff0a7819 */ /* 0x000fc40000011619 */
[----:B------:R-:W-:Y:S02]  /*10b40*/  LOP3.LUT R15, R24, 0xff, RZ, 0xc0, !PT ;  /* 0x000000ff180f7812 */ /* 0x000fe400078ec0ff */
[----:B------:R-:W-:Y:S02]  /*10b50*/  LOP3.LUT R13, R25, 0xff, RZ, 0xc0, !PT ;  /* 0x000000ff190d7812 */ /* 0x000fe400078ec0ff */
[----:B------:R-:W-:Y:S02]  /*10b60*/  SHF.R.U32.HI R0, RZ, 0x8, R20 ;  /* 0x00000008ff007819 */ /* 0x000fe40000011614 */
[----:B------:R-:W-:Y:S02]  /*10b70*/  LOP3.LUT R10, R10, 0xff, RZ, 0xc0, !PT ;  /* 0x000000ff0a0a7812 */ /* 0x000fe400078ec0ff */
[----:B------:R-:W-:Y:S02]  /*10b80*/  SHF.R.U32.HI R28, RZ, 0x3, R14 ;  /* 0x00000003ff1c7819 */ /* 0x000fe4000001160e */
[----:B------:R-:W-:-:S02]  /*10b90*/  LOP3.LUT R3, R14, 0x70, R3, 0xf8, !PT ;  /* 0x000000700e037812 */ /* 0x000fc400078ef803 */
[----:B------:R-:W-:Y:S02]  /*10ba0*/  PRMT R41, R12, 0x7604, R15 ;  /* 0x000076040c297816 */ /* 0x000fe4000000000f */
[----:B------:R-:W-:Y:S02]  /*10bb0*/  LOP3.LUT R12, R0, 0xff, RZ, 0xc0, !PT ;  /* 0x000000ff000c7812 */ /* 0x000fe400078ec0ff */
[----:B------:R-:W-:Y:S02]  /*10bc0*/  PRMT R43, R10, 0x7604, R13 ;  /* 0x000076040a2b7816 */ /* 0x000fe4000000000d */
[----:B------:R-:W-:Y:S02]  /*10bd0*/  LOP3.LUT R15, R20, 0xff, RZ, 0xc0, !PT ;  /* 0x000000ff140f7812 */ /* 0x000fe400078ec0ff */
[----:B------:R-:W-:Y:S02]  /*10be0*/  LOP3.LUT R0, R14, 0x70, R18, 0xf8, !PT ;  /* 0x000000700e007812 */ /* 0x000fe400078ef812 */
[----:B------:R-:W-:-:S02]  /*10bf0*/  LOP3.LUT R10, R3, R28, RZ, 0x3c, !PT ;  /* 0x0000001c030a7212 */ /* 0x000fc400078e3cff */
[----:B------:R-:W-:Y:S02]  /*10c00*/  SHF.R.U32.HI R3, RZ, 0x8, R21 ;  /* 0x00000008ff037819 */ /* 0x000fe40000011615 */
[----:B------:R-:W-:Y:S02]  /*10c10*/  PRMT R45, R12, 0x7604, R15 ;  /* 0x000076040c2d7816 */ /* 0x000fe4000000000f */
[----:B------:R-:W-:Y:S02]  /*10c20*/  LOP3.LUT R0, R0, R28, RZ, 0x3c, !PT ;  /* 0x0000001c00007212 */ /* 0x000fe400078e3cff */
[----:B------:R-:W-:Y:S02]  /*10c30*/  LOP3.LUT R28, R21, 0xff, RZ, 0xc0, !PT ;  /* 0x000000ff151c7812 */ /* 0x000fe400078ec0ff */
[----:B------:R-:W-:Y:S02]  /*10c40*/  SHF.R.U32.HI R12, RZ, 0x8, R8 ;  /* 0x00000008ff0c7819 */ /* 0x000fe40000011608 */
[----:B------:R-:W-:-:S02]  /*10c50*/  SHF.R.U32.HI R31, RZ, 0x8, R9 ;  /* 0x00000008ff1f7819 */ /* 0x000fc40000011609 */
[----:B------:R-:W-:Y:S02]  /*10c60*/  LOP3.LUT R3, R3, 0xff, RZ, 0xc0, !PT ;  /* 0x000000ff03037812 */ /* 0x000fe400078ec0ff */
[----:B------:R-:W-:Y:S02]  /*10c70*/  LOP3.LUT R30, R8, 0xff, RZ, 0xc0, !PT ;  /* 0x000000ff081e7812 */ /* 0x000fe400078ec0ff */
[----:B------:R-:W-:Y:S02]  /*10c80*/  LOP3.LUT R29, R12, 0xff, RZ, 0xc0, !PT ;  /* 0x000000ff0c1d7812 */ /* 0x000fe400078ec0ff */
[----:B------:R-:W-:Y:S02]  /*10c90*/  LOP3.LUT R31, R31, 0xff, RZ, 0xc0, !PT ;  /* 0x000000ff1f1f7812 */ /* 0x000fe400078ec0ff */
[----:B------:R-:W-:Y:S02]  /*10ca0*/  PRMT R47, R3, 0x7604, R28 ;  /* 0x00007604032f7816 */ /* 0x000fe4000000001c */
[----:B------:R-:W-:-:S02]  /*10cb0*/  LOP3.LUT R38, R9, 0xff, RZ, 0xc0, !PT ;  /* 0x000000ff09267812 */ /* 0x000fc400078ec0ff */
[----:B------:R-:W-:Y:S02]  /*10cc0*/  PRMT R49, R29, 0x7604, R30 ;  /* 0x000076041d317816 */ /* 0x000fe4000000001e */
[----:B------:R-:W-:Y:S02]  /*10cd0*/  PRMT R51, R31, 0x7604, R38 ;  /* 0x000076041f337816 */ /* 0x000fe40000000026 */
[----:B------:R-:W-:Y:S02]  /*10ce0*/  SHF.R.U32.HI R38, RZ, 0x10, R27 ;  /* 0x00000010ff267819 */ /* 0x000fe4000001161b */
        /* <DEDUP_REMOVED lines=9> */
[----:B------:R-:W-:Y:S02]  /*10d80*/  LOP3.LUT R42, R42, 0xff, RZ, 0xc0, !PT ;  /* 0x000000ff2a2a7812 */ /* 0x000fe400078ec0ff */
[----:B------:R-:W-:Y:S02]  /*10d90*/  LOP3.LUT R47, R47, 0xff000000, R21, 0xf8, !PT ;  /* 0xff0000002f2f7812 */ /* 0x000fe400078ef815 */
[----:B------:R-:W-:Y:S02]  /*10da0*/  LOP3.LUT R39, R39, 0xff000000, R27, 0xf8, !PT ;  /* 0xff00000027277812 */ /* 0x000fe400078ef81b */
[----:B------:R-:W-:Y:S02]  /*10db0*/  PRMT R51, R42, 0x7054, R51 ;  /* 0x000070542a337816 */ /* 0x000fe40000000033 */
[----:B------:R-:W-:Y:S02]  /*10dc0*/  F2FP.F16.E4M3.UNPACK_B R44, R47.H1 ;  /* 0x0000002fff2c723e */ /* 0x000fe400030006ff */
[----:B------:R-:W-:-:S02]  /*10dd0*/  LOP3.LUT R51, R51, 0xff000000, R9, 0xf8, !PT ;  /* 0xff00000033337812 */ /* 0x000fc400078ef809 */
[----:B------:R-:W-:Y:S01]  /*10de0*/  LOP3.LUT R43, R43, 0xff000000, R25, 0xf8, !PT ;  /* 0xff0000002b2b7812 */ /* 0x000fe200078ef819 */
[--C-:B------:R-:W-:Y:S01]  /*10df0*/  HADD2.F32 R46, -RZ, R44.reuse.H0_H0 ;  /* 0x2000002cff2e7230 */ /* 0x100fe20000004100 */
[----:B------:R-:W-:Y:S01]  /*10e00*/  F2FP.F16.E4M3.UNPACK_B R47, R47 ;  /* 0x0000002fff2f723e */ /* 0x000fe200020006ff */
[----:B------:R-:W-:Y:S01]  /*10e10*/  HADD2.F32 R44, -RZ, R44.H1_H1 ;  /* 0x3000002cff2c7230 */ /* 0x000fe20000004100 */
[C-C-:B--2---:R-:W-:Y:S02]  /*10e20*/  IADD3 R3, R17.reuse, R10, R40.reuse ;  /* 0x0000000a11037210 */ /* 0x144fe40007ffe028 */
[----:B------:R-:W-:Y:S02]  /*10e30*/  IADD3 R0, R17, R0, R40 ;  /* 0x0000000011007210 */ /* 0x000fe40007ffe028 */
[----:B------:R-:W-:Y:S01]  /*10e40*/  SHF.R.U32.HI R40, RZ, 0x10, R24 ;  /* 0x00000010ff287819 */ /* 0x000fe20000011618 */
[----:B------:R-:W0:Y:S01]  /*10e50*/  LDS.128 R28, [R3+0x1c400] ;  /* 0x01c40000031c7984 */ /* 0x000e220000000c00 */
[----:B------:R-:W-:-:S02]  /*10e60*/  SHF.R.U32.HI R10, RZ, 0x10, R26 ;  /* 0x00000010ff0a7819 */ /* 0x000fc4000001161a */
[----:B------:R-:W-:Y:S01]  /*10e70*/  LOP3.LUT R40, R40, 0xff, RZ, 0xc0, !PT ;  /* 0x000000ff28287812 */ /* 0x000fe200078ec0ff */
[----:B------:R-:W1:Y:S01]  /*10e80*/  LDS.128 R12, [R0+0x1c400] ;  /* 0x01c40000000c7984 */ /* 0x000e620000000c00 */
[----:B------:R-:W-:Y:S02]  /*10e90*/  LOP3.LUT R10, R10, 0xff, RZ, 0xc0, !PT ;  /* 0x000000ff0a0a7812 */ /* 0x000fe400078ec0ff */
[----:B------:R-:W-:Y:S02]  /*10ea0*/  PRMT R41, R40, 0x7054, R41 ;  /* 0x0000705428297816 */ /* 0x000fe40000000029 */
[----:B------:R-:W-:Y:S02]  /*10eb0*/  SHF.R.U32.HI R40, RZ, 0x10, R8 ;  /* 0x00000010ff287819 */ /* 0x000fe40000011608 */
[----:B------:R-:W-:Y:S02]  /*10ec0*/  LOP3.LUT R42, R41, 0xff000000, R24, 0xf8, !PT ;  /* 0xff000000292a7812 */ /* 0x000fe400078ef818 */
[----:B------:R-:W-:-:S02]  /*10ed0*/  LOP3.LUT R40, R40, 0xff, RZ, 0xc0, !PT ;  /* 0x000000ff28287812 */ /* 0x000fc400078ec0ff */
[----:B------:R-:W-:Y:S02]  /*10ee0*/  PRMT R11, R10, 0x7054, R11 ;  /* 0x000070540a0b7816 */ /* 0x000fe4000000000b */
[----:B------:R-:W-:Y:S02]  /*10ef0*/  PRMT R49, R40, 0x7054, R49 ;  /* 0x0000705428317816 */ /* 0x000fe40000000031 */
[----:B------:R-:W-:Y:S02]  /*10f00*/  SHF.R.U32.HI R10, RZ, 0x10, R20 ;  /* 0x00000010ff0a7819 */ /* 0x000fe40000011614 */
[-C--:B------:R-:W-:Y:S02]  /*10f10*/  F2FP.F16.E4M3.UNPACK_B R40, R39.reuse.H1 ;  /* 0x00000027ff28723e */ /* 0x080fe400030006ff */
[----:B------:R-:W-:Y:S02]  /*10f20*/  LOP3.LUT R10, R10, 0xff, RZ, 0xc0, !PT ;  /* 0x000000ff0a0a7812 */ /* 0x000fe400078ec0ff */
[----:B------:R-:W-:Y:S01]  /*10f30*/  LOP3.LUT R48, R49, 0xff000000, R8, 0xf8, !PT ;  /* 0xff00000031307812 */ /* 0x000fe200078ef808 */
[--C-:B------:R-:W-:Y:S01]  /*10f40*/  HADD2.F32 R41, -RZ, R40.reuse.H0_H0 ;  /* 0x20000028ff297230 */ /* 0x100fe20000004100 */
[----:B------:R-:W-:Y:S01]  /*10f50*/  PRMT R45, R10, 0x7054, R45 ;  /* 0x000070540a2d7816 */ /* 0x000fe2000000002d */
[----:B------:R-:W-:Y:S01]  /*10f60*/  HADD2.F32 R40, -RZ, R40.H1_H1 ;  /* 0x30000028ff287230 */ /* 0x000fe20000004100 */
[----:B------:R-:W-:-:S02]  /*10f70*/  F2FP.F16.E4M3.UNPACK_B R39, R39 ;  /* 0x00000027ff27723e */ /* 0x000fc400020006ff */
[----:B------:R-:W-:Y:S02]  /*10f80*/  LOP3.LUT R45, R45, 0xff000000, R20, 0xf8, !PT ;  /* 0xff0000002d2d7812 */ /* 0x000fe400078ef814 */
[----:B------:R-:W-:Y:S02]  /*10f90*/  LOP3.LUT R38, R11, 0xff000000, R26, 0xf8, !PT ;  /* 0xff0000000b267812 */ /* 0x000fe400078ef81a */
[-C--:B0-----:R-:W-:Y:S02]  /*10fa0*/  F2FP.F16.E4M3.UNPACK_B R24, R29.reuse.H1 ;  /* 0x0000001dff18723e */ /* 0x081fe400030006ff */
[----:B------:R-:W-:Y:S02]  /*10fb0*/  F2FP.F16.E4M3.UNPACK_B R29, R29 ;  /* 0x0000001dff1d723e */ /* 0x000fe400020006ff */
[-C--:B-1----:R-:W-:Y:S01]  /*10fc0*/  F2FP.F16.E4M3.UNPACK_B R9, R13.reuse ;  /* 0x0000000dff09723e */ /* 0x082fe200020006ff */
[----:B------:R-:W-:Y:S01]  /*10fd0*/  HADD2.F32 R25, -RZ, R24.H0_H0 ;  /* 0x20000018ff197230 */ /* 0x000fe20000004100 */
[----:B------:R-:W-:-:S02]  /*10fe0*/  F2FP.F16.E4M3.UNPACK_B R13, R13.H1 ;  /* 0x0000000dff0d723e */ /* 0x000fc400030006ff */
[----:B------:R-:W-:Y:S02]  /*10ff0*/  F2FP.F16.E4M3.UNPACK_B R27, R31 ;  /* 0x0000001fff1b723e */ /* 0x000fe400020006ff */
[CC--:B------:R-:W-:Y:S01]  /*11000*/  FMUL.FTZ R49, R25.reuse, R46.reuse ;  /* 0x0000002e19317220 */ /* 0x0c0fe20000410000 */
[--C-:B------:R-:W-:Y:S02]  /*11010*/  HADD2.F32 R10, -RZ, R13.reuse.H0_H0 ;  /* 0x2000000dff0a7230 */ /* 0x100fe40000004100 */
[----:B------:R-:W-:Y:S01]  /*11020*/  FMUL.FTZ R25, R25, R41 ;  /* 0x0000002919197220 */ /* 0x000fe20000410000 */
[----:B------:R-:W-:Y:S01]  /*11030*/  HADD2.F32 R13, -RZ, R13.H1_H1 ;  /* 0x3000000dff0d7230 */ /* 0x000fe20000004100 */
[----:B------:R-:W-:Y:S02]  /*11040*/  F2FP.F16.E4M3.UNPACK_B R31, R31.H1 ;  /* 0x0000001fff1f723e */ /* 0x000fe400030006ff */
[C---:B------:R-:W-:Y:S01]  /*11050*/  FFMA.FTZ R53, R10.reuse, R46, R25 ;  /* 0x0000002e0a357223 */ /* 0x040fe20000010019 */
[----:B------:R-:W-:Y:S01]  /*11060*/  FFMA.FTZ R52, R10, R41, -R49 ;  /* 0x000000290a347223 */ /* 0x000fe20000010831 */
[----:B------:R-:W-:Y:S01]  /*11070*/  HADD2.F32 R25, -RZ, R24.H1_H1 ;  /* 0x30000018ff197230 */ /* 0x000fe20000004100 */
[-C--:B------:R-:W-:Y:S01]  /*11080*/  F2FP.F16.E4M3.UNPACK_B R20, R15.reuse ;  /* 0x0000000fff14723e */ /* 0x080fe200020006ff */
        /* <DEDUP_REMOVED lines=9> */
[-C--:B------:R-:W-:Y:S01]  /*11120*/  FMUL.FTZ R24, R24, R41.reuse ;  /* 0x0000002918187220 */ /* 0x080fe20000410000 */
[----:B------:R-:W-:Y:S01]  /*11130*/  FFMA.FTZ R54, R13, R44, R57 ;  /* 0x0000002c0d367223 */ /* 0x000fe20000010039 */
[C---:B------:R-:W-:Y:S01]  /*11140*/  FFMA.FTZ R46, R10.reuse, R41, -R25 ;  /* 0x000000290a2e7223 */ /* 0x040fe20000010819 */
[----:B------:R-:W-:Y:S01]  /*11150*/  F2FP.F16.E4M3.UNPACK_B R41, R51.H1 ;  /* 0x00000033ff29723e */ /* 0x000fe200030006ff */
[----:B------:R-:W-:Y:S01]  /*11160*/  FFMA.FTZ R49, R10, R49, R24 ;  /* 0x000000310a317223 */ /* 0x000fe20000010018 */
[----:B------:R-:W-:Y:S01]  /*11170*/  F2FP.F16.E4M3.UNPACK_B R25, R43.H1 ;  /* 0x0000002bff19723e */ /* 0x000fe200030006ff */
[----:B------:R-:W-:Y:S01]  /*11180*/  HADD2.F32 R40, -RZ, R47.H1_H1 ;  /* 0x3000002fff287230 */ /* 0x000fe20000004100 */
[----:B------:R-:W-:Y:S01]  /*11190*/  F2FP.F16.E4M3.UNPACK_B R51, R51 ;  /* 0x00000033ff33723e */ /* 0x000fe200020006ff */
        /* <DEDUP_REMOVED lines=20> */
[-C--:B------:R-:W-:Y:S01]  /*112e0*/  F2FP.F16.E4M3.UNPACK_B R8, R12.reuse ;  /* 0x0000000cff08723e */ /* 0x080fe200020006ff */
[----:B------:R-:W-:Y:S01]  /*112f0*/  HADD2.F32 R40, -RZ, R41.H1_H1 ;  /* 0x30000029ff287230 */ /* 0x000fe20000004100 */
[----:B------:R-:W-:Y:S01]  /*11300*/  F2FP.F16.E4M3.UNPACK_B R12, R12.H1 ;  /* 0x0000000cff0c723e */ /* 0x000fe200030006ff */
[----:B------:R-:W-:Y:S01]  /*11310*/  HADD2.F32 R25, -RZ, R51.H0_H0 ;  /* 0x20000033ff197230 */ /* 0x000fe20000004100 */
[----:B------:R-:W-:Y:S01]  /*11320*/  F2FP.F16.E4M3.UNPACK_B R26, R30 ;  /* 0x0000001eff1a723e */ /* 0x000fe200020006ff */
[----:B------:R-:W-:-:S02]  /*11330*/  HADD2.F32 R10, -RZ, R27.H0_H0 ;  /* 0x2000001bff0a7230 */ /* 0x000fc40000004100 */
[C---:B------:R-:W-:Y:S01]  /*11340*/  FMUL.FTZ R56, R31.reuse, R40 ;  /* 0x000000281f387220 */ /* 0x040fe20000410000 */
[----:B------:R-:W-:Y:S02]  /*11350*/  HADD2.F32 R15, -RZ, R15.H1_H1 ;  /* 0x3000000fff0f7230 */ /* 0x000fe40000004100 */
[-C--:B------:R-:W-:Y:S01]  /*11360*/  FMUL.FTZ R31, R31, R24.reuse ;  /* 0x000000181f1f7220 */ /* 0x080fe20000410000 */
[----:B------:R-:W-:Y:S02]  /*11370*/  HADD2.F32 R13, -RZ, R43.H0_H0 ;  /* 0x2000002bff0d7230 */ /* 0x000fe40000004100 */
[C---:B------:R-:W-:Y:S01]  /*11380*/  FMUL.FTZ R44, R10.reuse, R25 ;  /* 0x000000190a2c7220 */ /* 0x040fe20000410000 */
[----:B------:R-:W-:Y:S02]  /*11390*/  HADD2.F32 R9, -RZ, R20.H0_H0 ;  /* 0x20000014ff097230 */ /* 0x000fe40000004100 */
[C---:B------:R-:W-:Y:S01]  /*113a0*/  FFMA.FTZ R63, R15.reuse, R24, -R56 ;  /* 0x000000180f3f7223 */ /* 0x040fe20000010838 */
[----:B------:R-:W-:Y:S01]  /*113b0*/  F2FP.F16.E4M3.UNPACK_B R24, R45.H1 ;  /* 0x0000002dff18723e */ /* 0x000fe200030006ff */
[-C--:B------:R-:W-:Y:S01]  /*113c0*/  FMUL.FTZ R10, R10, R13.reuse ;  /* 0x0000000d0a0a7220 */ /* 0x080fe20000410000 */
[----:B------:R-:W-:Y:S01]  /*113d0*/  FFMA.FTZ R62, R15, R40, R31 ;  /* 0x000000280f3e7223 */ /* 0x000fe2000001001f */
[C---:B------:R-:W-:Y:S01]  /*113e0*/  FFMA.FTZ R56, R9.reuse, R13, -R44 ;  /* 0x0000000d09387223 */ /* 0x040fe2000001082c */
[-C--:B------:R-:W-:Y:S01]  /*113f0*/  F2FP.F16.E4M3.UNPACK_B R13, R38.reuse.H1 ;  /* 0x00000026ff0d723e */ /* 0x080fe200030006ff */
[----:B------:R-:W-:Y:S01]  /*11400*/  FFMA.FTZ R57, R9, R25, R10 ;  /* 0x0000001909397223 */ /* 0x000fe2000001000a */
[----:B------:R-:W-:Y:S01]  /*11410*/  HADD2.F32 R51, -RZ, R51.H1_H1 ;  /* 0x30000033ff337230 */ /* 0x000fe20000004100 */
[----:B------:R-:W-:Y:S01]  /*11420*/  F2FP.F16.E4M3.UNPACK_B R45, R45 ;  /* 0x0000002dff2d723e */ /* 0x000fe200020006ff */
[----:B------:R-:W-:Y:S01]  /*11430*/  HADD2.F32 R27, -RZ, R27.H1_H1 ;  /* 0x3000001bff1b7230 */ /* 0x000fe20000004100 */
[----:B------:R-:W-:Y:S01]  /*11440*/  F2FP.F16.E4M3.UNPACK_B R38, R38 ;  /* 0x00000026ff26723e */ /* 0x000fe200020006ff */
[----:B------:R-:W-:Y:S01]  /*11450*/  HADD2.F32 R25, -RZ, R24.H0_H0 ;  /* 0x20000018ff197230 */ /* 0x000fe20000004100 */
[----:B------:R-:W-:Y:S01]  /*11460*/  F2FP.F16.E4M3.UNPACK_B R30, R30.H1 ;  /* 0x0000001eff1e723e */ /* 0x000fe200030006ff */
[----:B------:R-:W-:-:S02]  /*11470*/  HADD2.F32 R10, -RZ, R28.H0_H0 ;  /* 0x2000001cff0a7230 */ /* 0x000fc40000004100 */
[C---:B------:R-:W-:Y:S01]  /*11480*/  FMUL.FTZ R29, R27.reuse, R51 ;  /* 0x000000331b1d7220 */ /* 0x040fe20000410000 */
        /* <DEDUP_REMOVED lines=13> */
[----:B------:R-:W-:Y:S02]  /*11560*/  HADD2.F32 R9, -RZ, R24.H1_H1 ;  /* 0x30000018ff097230 */ /* 0x000fe40000004100 */
[----:B------:R-:W-:Y:S01]  /*11570*/  FFMA.FTZ R58, R20, R51, R44 ;  /* 0x00000033143a7223 */ /* 0x000fe2000001002c */
[----:B------:R-:W-:Y:S01]  /*11580*/  HADD2.F32 R12, -RZ, R12.H1_H1 ;  /* 0x3000000cff0c7230 */ /* 0x000fe20000004100 */
[----:B------:R-:W-:Y:S01]  /*11590*/  F2FP.F16.E4M3.UNPACK_B R14, R14.H1 ;  /* 0x0000000eff0e723e */ /* 0x000fe200030006ff */
[----:B------:R-:W-:-:S02]  /*115a0*/  HADD2.F32 R15, -RZ, R45.H0_H0 ;  /* 0x2000002dff0f7230 */ /* 0x000fc40000004100 */
[C---:B------:R-:W-:Y:S01]  /*115b0*/  FMUL.FTZ R25, R28.reuse, R9 ;  /* 0x000000091c197220 */ /* 0x040fe20000410000 */
[-C--:B------:R-:W-:Y:S01]  /*115c0*/  FMUL.FTZ R28, R28, R13.reuse ;  /* 0x0000000d1c1c7220 */ /* 0x080fe20000410000 */
[----:B------:R-:W-:Y:S02]  /*115d0*/  HADD2.F32 R10, -RZ, R21.H0_H0 ;  /* 0x20000015ff0a7230 */ /* 0x000fe40000004100 */
[C---:B------:R-:W-:Y:S01]  /*115e0*/  FFMA.FTZ R31, R12.reuse, R13, -R25 ;  /* 0x0000000d0c1f7223 */ /* 0x040fe20000010819 */
[----:B------:R-:W-:Y:S01]  /*115f0*/  FFMA.FTZ R44, R12, R9, R28 ;  /* 0x000000090c2c7223 */ /* 0x000fe2000001001c */
[----:B------:R-:W-:Y:S02]  /*11600*/  HADD2.F32 R12, -RZ, R38.H0_H0 ;  /* 0x20000026ff0c7230 */ /* 0x000fe40000004100 */
[----:B------:R-:W-:Y:S01]  /*11610*/  FMUL.FTZ R20, R10, R15 ;  /* 0x0000000f0a147220 */ /* 0x000fe20000410000 */
[----:B------:R-:W-:Y:S02]  /*11620*/  HADD2.F32 R9, -RZ, R8.H0_H0 ;  /* 0x20000008ff097230 */ /* 0x000fe40000004100 */
        /* <DEDUP_REMOVED lines=24> */
[----:B------:R-:W-:Y:S01]  /*117b0*/  FMUL.FTZ R10, R30, R13 ;  /* 0x0000000d1e0a7220 */ /* 0x000fe20000410000 */
[----:B------:R-:W-:Y:S02]  /*117c0*/  HADD2.F32 R14, -RZ, R14.H1_H1 ;  /* 0x3000000eff0e7230 */ /* 0x000fe40000004100 */
[----:B------:R-:W-:Y:S01]  /*117d0*/  FFMA.FTZ R38, R8, R12, -R39 ;  /* 0x0000000c08267223 */ /* 0x000fe20000010827 */
[----:B------:R-:W-:Y:S02]  /*117e0*/  HADD2.F32 R12, -RZ, R48.H0_H0 ;  /* 0x20000030ff0c7230 */ /* 0x000fe40000004100 */
[----:B------:R-:W-:Y:S01]  /*117f0*/  FMUL.FTZ R39, R30, R21 ;  /* 0x000000151e277220 */ /* 0x000fe20000410000 */
[----:B------:R-:W-:Y:S01]  /*11800*/  FFMA.FTZ R30, R8, R15, R9 ;  /* 0x0000000f081e7223 */ /* 0x000fe20000010009 */
[C---:B------:R-:W-:Y:S01]  /*11810*/  FFMA.FTZ R43, R14.reuse, R21, R10 ;  /* 0x000000150e2b7223 */ /* 0x040fe2000001000a */
[----:B------:R-:W-:Y:S02]  /*11820*/  HADD2.F32 R10, -RZ, R42.H0_H0 ;  /* 0x2000002aff0a7230 */ /* 0x000fe40000004100 */
[----:B------:R-:W-:Y:S01]  /*11830*/  FFMA.FTZ R41, R14, R13, -R39 ;  /* 0x0000000d0e297223 */ /* 0x000fe20000010827 */
[----:B------:R-:W-:-:S02]  /*11840*/  HADD2.F32 R9, -RZ, R26.H0_H0 ;  /* 0x2000001aff097230 */ /* 0x000fc40000004100 */
[----:B------:R-:W-:Y:S01]  /*11850*/  HADD2.F32 R42, -RZ, R42.H1_H1 ;  /* 0x3000002aff2a7230 */ /* 0x000fe20000004100 */
        /* <DEDUP_REMOVED lines=25> */
[----:B------:R-:W-:Y:S01]  /*119f0*/  F2FP.SATFINITE.E4M3.F32.PACK_AB_MERGE_C R15, R58, R57, R15 ;  /* 0x000000393a0f723e */ /* 0x000fe2000480700f */
[----:B------:R1:W-:Y:S01]  /*11a00*/  STS.128 [R0+0x1c400], R8 ;  /* 0x01c4000800007388 */ /* 0x0003e20000000c00 */
[----:B------:R-:W-:Y:S02]  /*11a10*/  F2FP.SATFINITE.E4M3.F32.PACK_AB_MERGE_C R12, R28, R25, R12 ;  /* 0x000000191c0c723e */ /* 0x000fe4000480700c */
[----:B------:R-:W-:-:S05]  /*11a20*/  F2FP.SATFINITE.E4M3.F32.PACK_AB_MERGE_C R14, R39, R14, R30 ;  /* 0x0000000e270e723e */ /* 0x000fca000480701e */
[----:B------:R1:W-:Y:S02]  /*11a30*/  STS.128 [R3+0x1c400], R12 ;  /* 0x01c4000c03007388 */ /* 0x0003e40000000c00 */
.L_x_7185:
[----:B------:R-:W-:Y:S05]  /*11a40*/  BSYNC B1 ;  /* 0x0000000000017941 */ /* 0x000fea0003800000 */
.L_x_7184:
[----:B------:R-:W-:Y:S05]  /*11a50*/  @P0 BRA `(.L_x_7176) ;  /* 0x0000000c00e40947 */ /* 0x000fea0003800000 */
[----:B-1----:R-:W2:Y:S04]  /*11a60*/  LDL R14, [R1+0x88] ;  /* 0x00008800010e7983 */ /* 0x002ea80000100800 */
[----:B------:R-:W3:Y:S01]  /*11a70*/  LDL R51, [R1+0xa0] ;  /* 0x0000a00001337983 */ /* 0x000ee20000100800 */
[----:B-----5:R-:W-:Y:S01]  /*11a80*/  SHF.R.U32.HI R9, RZ, 0x8, R33 ;  /* 0x00000008ff097819 */ /* 0x020fe20000011621 */
[----:B------:R-:W-:Y:S01]  /*11a90*/  VIADD R15, R23, 0x40 ;  /* 0x00000040170f7836 */ /* 0x000fe20000000000 */
[----:B------:R-:W-:Y:S01]  /*11aa0*/  SHF.R.U32.HI R3, RZ, 0x8, R32 ;  /* 0x00000008ff037819 */ /* 0x000fe20000011620 */
[----:B------:R-:W-:Y:S01]  /*11ab0*/  IMAD.IADD R37, R18, 0x1, R37 ;  /* 0x0000000112257824 */ /* 0x000fe200078e0225 */
[----:B------:R-:W-:Y:S01]  /*11ac0*/  LOP3.LUT R8, R33, 0xff, RZ, 0xc0, !PT ;  /* 0x000000ff21087812 */ /* 0x000fe200078ec0ff */
[----:B------:R-:W-:Y:S01]  /*11ad0*/  IMAD.SHL.U32 R15, R15, 0x80, RZ ;  /* 0x000000800f0f7824 */ /* 0x000fe200078e00ff */
[----:B------:R-:W-:-:S02]  /*11ae0*/  LOP3.LUT R9, R9, 0xff, RZ, 0xc0, !PT ;  /* 0x000000ff09097812 */ /* 0x000fc400078ec0ff */
[----:B0-----:R-:W-:Y:S02]  /*11af0*/  LOP3.LUT R0, R32, 0xff, RZ, 0xc0, !PT ;  /* 0x000000ff20007812 */ /* 0x001fe400078ec0ff */
[----:B------:R-:W-:Y:S02]  /*11b00*/  LOP3.LUT R3, R3, 0xff, RZ, 0xc0, !PT ;  /* 0x000000ff03037812 */ /* 0x000fe400078ec0ff */
[----:B------:R-:W-:Y:S02]  /*11b10*/  PRMT R20, R9, 0x7604, R8 ;  /* 0x0000760409147816 */ /* 0x000fe40000000008 */
[----:B------:R-:W-:Y:S02]  /*11b20*/  SHF.R.U32.HI R8, RZ, 0x8, R34 ;  /* 0x00000008ff087819 */ /* 0x000fe40000011622 */
[----:B------:R-:W-:Y:S02]  /*11b30*/  PRMT R3, R3, 0x7604, R0 ;  /* 0x0000760403037816 */ /* 0x000fe40000000000 */
[----:B------:R-:W-:-:S02]  /*11b40*/  LOP3.LUT R0, R34, 0xff, RZ, 0xc0, !PT ;  /* 0x000000ff22007812 */ /* 0x000fc400078ec0ff */
[----:B------:R-:W-:Y:S02]  /*11b50*/  LOP3.LUT R9, R8, 0xff, RZ, 0xc0, !PT ;  /* 0x000000ff08097812 */ /* 0x000fe400078ec0ff */
[----:B------:R-:W-:Y:S02]  /*11b60*/  LOP3.LUT R15, R15, 0x380, RZ, 0xc0, !PT ;  /* 0x000003800f0f7812 */ /* 0x000fe400078ec0ff */
[----:B------:R-:W-:Y:S02]  /*11b70*/  PRMT R25, R9, 0x7604, R0 ;  /* 0x0000760409197816 */ /* 0x000fe40000000000 */
[----:B------:R-:W-:Y:S01]  /*11b80*/  LOP3.LUT R0, R15, 0x70, R37, 0xf8, !PT ;  /* 0x000000700f007812 */ /* 0x000fe200078ef825 */
[----:B------:R-:W-:Y:S01]  /*11b90*/  VIADD R15, R23, 0x40 ;  /* 0x00000040170f7836 */ /* 0x000fe20000000000 */
[----:B------:R-:W-:Y:S02]  /*11ba0*/  SHF.R.U32.HI R12, RZ, 0x8, R4 ;  /* 0x00000008ff0c7819 */ /* 0x000fe40000011604 */
[----:B------:R-:W-:Y:S01]  /*11bb0*/  SHF.R.U32.HI R11, RZ, 0x8, R35 ;  /* 0x00000008ff0b7819 */ /* 0x000fe20000011623 */
        /* <DEDUP_REMOVED lines=24> */
[----:B------:R-:W-:Y:S01]  /*11d40*/  LOP3.LUT R29, R7, 0xff, RZ, 0xc0, !PT ;  /* 0x000000ff071d7812 */ /* 0x000fe200078ec0ff */
[----:B------:R-:W-:Y:S01]  /*11d50*/  IMAD.U32 R27, R27, 0x10000, RZ ;  /* 0x000100001b1b7824 */ /* 0x000fe200078e00ff */
[----:B------:R-:W-:Y:S02]  /*11d60*/  LOP3.LUT R30, R30, 0xff, RZ, 0xc0, !PT ;  /* 0x000000ff1e1e7812 */ /* 0x000fe400078ec0ff */
[----:B------:R-:W-:Y:S02]  /*11d70*/  LOP3.LUT R3, R3, 0xff0000, R32, 0xf8, !PT ;  /* 0x00ff000003037812 */ /* 0x000fe400078ef820 */
[----:B------:R-:W-:Y:S02]  /*11d80*/  SHF.R.U32.HI R41, RZ, 0x10, R7 ;  /* 0x00000010ff297819 */ /* 0x000fe40000011607 */
[----:B------:R-:W-:Y:S02]  /*11d90*/  LOP3.LUT R21, R20, 0xff0000, R21, 0xf8, !PT ;  /* 0x00ff000014157812 */ /* 0x000fe400078ef815 */
[----:B------:R-:W-:Y:S01]  /*11da0*/  LOP3.LUT R37, R26, 0xff0000, R37, 0xf8, !PT ;  /* 0x00ff00001a257812 */ /* 0x000fe200078ef825 */
[----:B------:R-:W-:Y:S01]  /*11db0*/  IMAD.U32 R41, R41, 0x10000, RZ ;  /* 0x0001000029297824 */ /* 0x000fe200078e00ff */
[----:B------:R-:W-:-:S02]  /*11dc0*/  PRMT R30, R30, 0x7604, R29 ;  /* 0x000076041e1e7816 */ /* 0x000fc4000000001d */
[----:B------:R-:W-:Y:S02]  /*11dd0*/  LOP3.LUT R29, R24, 0xff0000, R27, 0xf8, !PT ;  /* 0x00ff0000181d7812 */ /* 0x000fe400078ef81b */
[----:B------:R-:W-:Y:S02]  /*11de0*/  LOP3.LUT R27, R3, 0xff000000, R32, 0xf8, !PT ;  /* 0xff000000031b7812 */ /* 0x000fe400078ef820 */
[----:B------:R-:W-:Y:S02]  /*11df0*/  LOP3.LUT R32, R21, 0xff000000, R33, 0xf8, !PT ;  /* 0xff00000015207812 */ /* 0x000fe400078ef821 */
[----:B------:R-:W-:Y:S02]  /*11e00*/  LOP3.LUT R37, R37, 0xff000000, R5, 0xf8, !PT ;  /* 0xff00000025257812 */ /* 0x000fe400078ef805 */
[----:B------:R-:W-:Y:S02]  /*11e10*/  LOP3.LUT R25, R25, 0xff0000, R34, 0xf8, !PT ;  /* 0x00ff000019197812 */ /* 0x000fe400078ef822 */
[----:B------:R-:W-:-:S02]  /*11e20*/  LOP3.LUT R31, R31, 0xff0000, R4, 0xf8, !PT ;  /* 0x00ff00001f1f7812 */ /* 0x000fc400078ef804 */
[-C--:B------:R-:W-:Y:S02]  /*11e30*/  F2FP.F16.E4M3.UNPACK_B R33, R37.reuse ;  /* 0x00000025ff21723e */ /* 0x080fe400020006ff */
[-C--:B------:R-:W-:Y:S02]  /*11e40*/  F2FP.F16.E4M3.UNPACK_B R28, R32.reuse ;  /* 0x00000020ff1c723e */ /* 0x080fe400020006ff */
[----:B------:R-:W-:Y:S02]  /*11e50*/  LOP3.LUT R41, R30, 0xff0000, R41, 0xf8, !PT ;  /* 0x00ff00001e297812 */ /* 0x000fe400078ef829 */
[----:B------:R-:W-:Y:S02]  /*11e60*/  LOP3.LUT R30, R25, 0xff000000, R34, 0xf8, !PT ;  /* 0xff000000191e7812 */ /* 0x000fe400078ef822 */
[----:B------:R-:W-:Y:S02]  /*11e70*/  LOP3.LUT R31, R31, 0xff000000, R4, 0xf8, !PT ;  /* 0xff0000001f1f7812 */ /* 0x000fe400078ef804 */
[----:B------:R-:W-:Y:S01]  /*11e80*/  LOP3.LUT R34, R29, 0xff000000, R35, 0xf8, !PT ;  /* 0xff0000001d227812 */ /* 0x000fe200078ef823 */
[--C-:B------:R-:W-:Y:S01]  /*11e90*/  HADD2.F32 R35, -RZ, R33.reuse.H0_H0 ;  /* 0x20000021ff237230 */ /* 0x100fe20000004100 */
[----:B------:R-:W-:Y:S01]  /*11ea0*/  F2FP.F16.E4M3.UNPACK_B R37, R37.H1 ;  /* 0x00000025ff25723e */ /* 0x000fe200030006ff */
[----:B------:R-:W-:Y:S01]  /*11eb0*/  HADD2.F32 R29, -RZ, R28.H0_H0 ;  /* 0x2000001cff1d7230 */ /* 0x000fe20000004100 */
[----:B------:R-:W-:Y:S01]  /*11ec0*/  F2FP.F16.E4M3.UNPACK_B R32, R32.H1 ;  /* 0x00000020ff20723e */ /* 0x000fe200030006ff */
[----:B------:R-:W-:Y:S01]  /*11ed0*/  HADD2.F32 R33, -RZ, R33.H1_H1 ;  /* 0x30000021ff217230 */ /* 0x000fe20000004100 */
[----:B------:R-:W-:-:S02]  /*11ee0*/  LOP3.LUT R41, R41, 0xff000000, R7, 0xf8, !PT ;  /* 0xff00000029297812 */ /* 0x000fc400078ef807 */
[----:B------:R-:W-:-:S04]  /*11ef0*/  LOP3.LUT R39, R39, 0xff0000, R6, 0xf8, !PT ;  /* 0x00ff000027277812 */ /* 0x000fc800078ef806 */
[----:B------:R-:W-:Y:S02]  /*11f00*/  LOP3.LUT R39, R39, 0xff000000, R6, 0xf8, !PT ;  /* 0xff00000027277812 */ /* 0x000fe400078ef806 */
[----:B--2---:R-:W-:Y:S01]  /*11f10*/  IADD3 R0, R17, R0, R14 ;  /* 0x0000000011007210 */ /* 0x004fe20007ffe00e */
[----:B---3--:R-:W0:Y:S04]  /*11f20*/  LDS.128 R8, [R51+0x1c400] ;  /* 0x01c4000033087984 */ /* 0x008e280000000c00 */
[----:B------:R-:W1:Y:S01]  /*11f30*/  LDS.128 R12, [R0+0x1c400] ;  /* 0x01c40000000c7984 */ /* 0x000e620000000c00 */
[-C--:B0-----:R-:W-:Y:S02]  /*11f40*/  F2FP.F16.E4M3.UNPACK_B R4, R9.reuse ;  /* 0x00000009ff04723e */ /* 0x081fe400020006ff */
[----:B------:R-:W-:-:S02]  /*11f50*/  F2FP.F16.E4M3.UNPACK_B R9, R9.H1 ;  /* 0x00000009ff09723e */ /* 0x000fc400030006ff */
[-C--:B-1----:R-:W-:Y:S01]  /*11f60*/  F2FP.F16.E4M3.UNPACK_B R20, R13.reuse ;  /* 0x0000000dff14723e */ /* 0x082fe200020006ff */
[--C-:B------:R-:W-:Y:S01]  /*11f70*/  HADD2.F32 R5, -RZ, R4.reuse.H0_H0 ;  /* 0x20000004ff057230 */ /* 0x100fe20000004100 */
[----:B------:R-:W-:Y:S01]  /*11f80*/  F2FP.F16.E4M3.UNPACK_B R21, R13.H1 ;  /* 0x0000000dff15723e */ /* 0x000fe200030006ff */
[----:B------:R-:W-:Y:S01]  /*11f90*/  HADD2.F32 R4, -RZ, R4.H1_H1 ;  /* 0x30000004ff047230 */ /* 0x000fe20000004100 */
        /* <DEDUP_REMOVED lines=9> */
[C---:B------:R-:W-:Y:S01]  /*12030*/  FFMA.FTZ R38, R5.reuse, R29, -R38 ;  /* 0x0000001d05267223 */ /* 0x040fe20000010826 */
[----:B------:R-:W-:Y:S01]  /*12040*/  FFMA.FTZ R40, R5, R35, R40 ;  /* 0x0000002305287223 */ /* 0x000fe20000010028 */
[----:B------:R-:W-:Y:S02]  /*12050*/  HADD2.F32 R29, -RZ, R28.H1_H1 ;  /* 0x3000001cff1d7230 */ /* 0x000fe40000004100 */
[C---:B------:R-:W-:Y:S01]  /*12060*/  FMUL.FTZ R43, R20.reuse, R33 ;  /* 0x00000021142b7220 */ /* 0x040fe20000410000 */
[----:B------:R-:W-:Y:S01]  /*12070*/  HADD2.F32 R35, -RZ, R37.H0_H0 ;  /* 0x20000025ff237230 */ /* 0x000fe20000004100 */
[----:B------:R-:W-:Y:S01]  /*12080*/  F2FP.F16.E4M3.UNPACK_B R7, R11 ;  /* 0x0000000bff07723e */ /* 0x000fe200020006ff */
[----:B------:R-:W-:Y:S02]  /*12090*/  HADD2.F32 R28, -RZ, R32.H0_H0 ;  /* 0x20000020ff1c7230 */ /* 0x000fe40000004100 */
[----:B------:R-:W-:Y:S01]  /*120a0*/  FMUL.FTZ R20, R20, R29 ;  /* 0x0000001d14147220 */ /* 0x000fe20000410000 */
[----:B------:R-:W-:-:S02]  /*120b0*/  HADD2.F32 R5, -RZ, R9.H0_H0 ;  /* 0x20000009ff057230 */ /* 0x000fc40000004100 */
[----:B------:R-:W-:Y:S01]  /*120c0*/  FMUL.FTZ R42, R14, R35 ;  /* 0x000000230e2a7220 */ /* 0x000fe20000410000 */
[----:B------:R-:W-:Y:S01]  /*120d0*/  FFMA.FTZ R43, R4, R29, -R43 ;  /* 0x0000001d042b7223 */ /* 0x000fe2000001082b */
[-C--:B------:R-:W-:Y:S01]  /*120e0*/  FMUL.FTZ R14, R14, R28.reuse ;  /* 0x0000001c0e0e7220 */ /* 0x080fe20000410000 */
[----:B------:R-:W-:Y:S01]  /*120f0*/  F2FP.F16.E4M3.UNPACK_B R29, R41 ;  /* 0x00000029ff1d723e */ /* 0x000fe200020006ff */
[----:B------:R-:W-:Y:S01]  /*12100*/  FFMA.FTZ R45, R4, R33, R20 ;  /* 0x00000021042d7223 */ /* 0x000fe20000010014 */
[C---:B------:R-:W-:Y:S01]  /*12110*/  FFMA.FTZ R42, R5.reuse, R28, -R42 ;  /* 0x0000001c052a7223 */ /* 0x040fe2000001082a */
[----:B------:R-:W-:Y:S01]  /*12120*/  FFMA.FTZ R35, R5, R35, R14 ;  /* 0x0000002305237223 */ /* 0x000fe2000001000e */
[-C--:B------:R-:W-:Y:S01]  /*12130*/  F2FP.F16.E4M3.UNPACK_B R14, R34.reuse ;  /* 0x00000022ff0e723e */ /* 0x080fe200020006ff */
        /* <DEDUP_REMOVED lines=10> */
[----:B------:R-:W-:Y:S02]  /*121e0*/  HADD2.F32 R4, -RZ, R7.H0_H0 ;  /* 0x20000007ff047230 */ /* 0x000fe40000004100 */
[----:B------:R-:W-:Y:S01]  /*121f0*/  FMUL.FTZ R44, R21, R28 ;  /* 0x0000001c152c7220 */ /* 0x000fe20000410000 */
[----:B------:R-:W-:Y:S02]  /*12200*/  HADD2.F32 R32, -RZ, R32.H1_H1 ;  /* 0x30000020ff207230 */ /* 0x000fe40000004100 */
[-C--:B------:R-:W-:Y:S01]  /*12210*/  FMUL.FTZ R46, R5, R20.reuse ;  /* 0x00000014052e7220 */ /* 0x080fe20000410000 */
[----:B------:R-:W-:Y:S02]  /*12220*/  HADD2.F32 R9, -RZ, R9.H1_H1 ;  /* 0x30000009ff097230 */ /* 0x000fe40000004100 */
        /* <DEDUP_REMOVED lines=15> */
[----:B------:R-:W-:Y:S01]  /*12320*/  HADD2.F32 R41, -RZ, R41.H1_H1 ;  /* 0x30000029ff297230 */ /* 0x000fe20000004100 */
[----:B------:R-:W-:Y:S01]  /*12330*/  F2FP.F16.E4M3.UNPACK_B R12, R12.H1 ;  /* 0x0000000cff0c723e */ /* 0x000fe200030006ff */
[----:B------:R-:W-:Y:S02]  /*12340*/  HADD2.F32 R26, -RZ, R26.H1_H1 ;  /* 0x3000001aff1a7230 */ /* 0x000fe40000004100 */
[----:B------:R-:W-:Y:S01]  /*12350*/  FFMA.FTZ R33, R7, R20, R25 ;  /* 0x0000001407217223 */ /* 0x000fe20000010019 */
[----:B------:R-:W-:Y:S01]  /*12360*/  HADD2.F32 R4, -RZ, R11.H0_H0 ;  /* 0x2000000bff047230 */ /* 0x000fe20000004100 */
[----:B------:R-:W-:Y:S01]  /*12370*/  F2FP.F16.E4M3.UNPACK_B R14, R31.H1 ;  /* 0x0000001fff0e723e */ /* 0x000fe200030006ff */
[----:B------:R-:W-:-:S02]  /*12380*/  HADD2.F32 R34, -RZ, R34.H1_H1 ;  /* 0x30000022ff227230 */ /* 0x000fc40000004100 */
[C---:B------:R-:W-:Y:S01]  /*12390*/  FMUL.FTZ R29, R5.reuse, R21 ;  /* 0x00000015051d7220 */ /* 0x040fe20000410000 */
[----:B------:R-:W-:Y:S01]  /*123a0*/  F2FP.F16.E4M3.UNPACK_B R7, R27.H1 ;  /* 0x0000001bff07723e */ /* 0x000fe200030006ff */
[----:B------:R-:W-:Y:S01]  /*123b0*/  FMUL.FTZ R32, R5, R9 ;  /* 0x0000000905207220 */ /* 0x000fe20000410000 */
[-C--:B------:R-:W-:Y:S01]  /*123c0*/  F2FP.F16.E4M3.UNPACK_B R3, R8.reuse ;  /* 0x00000008ff03723e */ /* 0x080fe200020006ff */
[----:B------:R-:W-:Y:S01]  /*123d0*/  HADD2.F32 R11, -RZ, R11.H1_H1 ;  /* 0x3000000bff0b7230 */ /* 0x000fe20000004100 */
[----:B------:R-:W-:Y:S01]  /*123e0*/  F2FP.F16.E4M3.UNPACK_B R8, R8.H1 ;  /* 0x00000008ff08723e */ /* 0x000fe200030006ff */
[----:B------:R-:W-:Y:S01]  /*123f0*/  FMUL.FTZ R28, R26, R41 ;  /* 0x000000291a1c7220 */ /* 0x000fe20000410000 */
[----:B------:R-:W-:Y:S01]  /*12400*/  FFMA.FTZ R49, R4, R9, -R29 ;  /* 0x0000000904317223 */ /* 0x000fe2000001081d */
[----:B------:R-:W-:Y:S02]  /*12410*/  HADD2.F32 R20, -RZ, R14.H0_H0 ;  /* 0x2000000eff147230 */ /* 0x000fe40000004100 */
[----:B------:R-:W-:Y:S01]  /*12420*/  FMUL.FTZ R26, R26, R34 ;  /* 0x000000221a1a7220 */ /* 0x000fe20000410000 */
[----:B------:R-:W-:-:S02]  /*12430*/  HADD2.F32 R5, -RZ, R12.H0_H0 ;  /* 0x2000000cff057230 */ /* 0x000fc40000004100 */
[----:B------:R-:W-:Y:S01]  /*12440*/  FFMA.FTZ R50, R4, R21, R32 ;  /* 0x0000001504327223 */ /* 0x000fe20000010020 */
[--C-:B------:R-:W-:Y:S02]  /*12450*/  HADD2.F32 R9, -RZ, R7.reuse.H0_H0 ;  /* 0x20000007ff097230 */ /* 0x100fe40000004100 */
[C---:B------:R-:W-:Y:S01]  /*12460*/  FFMA.FTZ R34, R11.reuse, R34, -R28 ;  /* 0x000000220b227223 */ /* 0x040fe2000001081c */
[----:B------:R-:W-:Y:S02]  /*12470*/  HADD2.F32 R4, -RZ, R8.H0_H0 ;  /* 0x20000008ff047230 */ /* 0x000fe40000004100 */
[----:B------:R-:W-:Y:S01]  /*12480*/  FFMA.FTZ R41, R11, R41, R26 ;  /* 0x000000290b297223 */ /* 0x000fe2000001001a */
[C---:B------:R-:W-:Y:S01]  /*12490*/  FMUL.FTZ R21, R5.reuse, R20 ;  /* 0x0000001405157220 */ /* 0x040fe20000410000 */
[----:B------:R-:W-:Y:S02]  /*124a0*/  HADD2.F32 R11, -RZ, R14.H1_H1 ;  /* 0x3000000eff0b7230 */ /* 0x000fe40000004100 */
[----:B------:R-:W-:Y:S01]  /*124b0*/  FMUL.FTZ R5, R5, R9 ;  /* 0x0000000905057220 */ /* 0x000fe20000410000 */
[----:B------:R-:W-:Y:S01]  /*124c0*/  HADD2.F32 R12, -RZ, R12.H1_H1 ;  /* 0x3000000cff0c7230 */ /* 0x000fe20000004100 */
[----:B------:R-:W-:Y:S01]  /*124d0*/  F2FP.F16.E4M3.UNPACK_B R31, R31 ;  /* 0x0000001fff1f723e */ /* 0x000fe200020006ff */
[----:B------:R-:W-:-:S02]  /*124e0*/  HADD2.F32 R7, -RZ, R7.H1_H1 ;  /* 0x30000007ff077230 */ /* 0x000fc40000004100 */
[C---:B------:R-:W-:Y:S01]  /*124f0*/  FFMA.FTZ R25, R4.reuse, R9, -R21 ;  /* 0x0000000904197223 */ /* 0x040fe20000010815 */
[----:B------:R-:W-:Y:S02]  /*12500*/  HADD2.F32 R8, -RZ, R8.H1_H1 ;  /* 0x30000008ff087230 */ /* 0x000fe40000004100 */
[----:B------:R-:W-:Y:S01]  /*12510*/  FFMA.FTZ R28, R4, R20, R5 ;  /* 0x00000014041c7223 */ /* 0x000fe20000010005 */
[----:B------:R-:W-:Y:S01]  /*12520*/  F2FP.F16.E4M3.UNPACK_B R27, R27 ;  /* 0x0000001bff1b723e */ /* 0x000fe200020006ff */
[C---:B------:R-:W-:Y:S01]  /*12530*/  FMUL.FTZ R21, R12.reuse, R11 ;  /* 0x0000000b0c157220 */ /* 0x040fe20000410000 */
[-C--:B------:R-:W-:Y:S01]  /*12540*/  FMUL.FTZ R12, R12, R7.reuse ;  /* 0x000000070c0c7220 */ /* 0x080fe20000410000 */
[----:B------:R-:W-:Y:S01]  /*12550*/  HADD2.F32 R9, -RZ, R31.H0_H0 ;  /* 0x2000001fff097230 */ /* 0x000fe20000004100 */
[-C--:B------:R-:W-:Y:S01]  /*12560*/  F2FP.F16.E4M3.UNPACK_B R6, R10.reuse ;  /* 0x0000000aff06723e */ /* 0x080fe200020006ff */
[----:B------:R-:W-:Y:S02]  /*12570*/  HADD2.F32 R5, -RZ, R13.H0_H0 ;  /* 0x2000000dff057230 */ /* 0x000fe40000004100 */
[C---:B------:R-:W-:Y:S01]  /*12580*/  FFMA.FTZ R32, R8.reuse, R7, -R21 ;  /* 0x0000000708207223 */ /* 0x040fe20000010815 */
        /* <DEDUP_REMOVED lines=33> */
[-C--:B------:R-:W-:Y:S01]  /*127a0*/  FMUL.FTZ R12, R24, R5.reuse ;  /* 0x00000005180c7220 */ /* 0x080fe20000410000 */
[----:B------:R-:W-:Y:S02]  /*127b0*/  FFMA.FTZ R24, R3, R8, R4 ;  /* 0x0000000803187223 */ /* 0x000fe40000010004 */
[----:B------:R-:W-:Y:S01]  /*127c0*/  FFMA.FTZ R27, R10, R5, -R7 ;  /* 0x000000050a1b7223 */ /* 0x000fe20000010807 */
[----:B------:R-:W-:-:S02]  /*127d0*/  HADD2.F32 R5, -RZ, R30.H0_H0 ;  /* 0x2000001eff057230 */ /* 0x000fc40000004100 */
[----:B------:R-:W-:Y:S01]  /*127e0*/  FFMA.FTZ R11, R10, R11, R12 ;  /* 0x0000000b0a0b7223 */ /* 0x000fe2000001000c */
[----:B------:R-:W-:Y:S02]  /*127f0*/  HADD2.F32 R7, -RZ, R39.H0_H0 ;  /* 0x20000027ff077230 */ /* 0x000fe40000004100 */
[----:B------:R-:W-:Y:S02]  /*12800*/  HADD2.F32 R4, -RZ, R15.H0_H0 ;  /* 0x2000000fff047230 */ /* 0x000fe40000004100 */
[----:B------:R-:W-:Y:S01]  /*12810*/  HADD2.F32 R30, -RZ, R30.H1_H1 ;  /* 0x3000001eff1e7230 */ /* 0x000fe20000004100 */
[----:B------:R-:W-:Y:S01]  /*12820*/  F2FP.SATFINITE.E4M3.F32.PACK_AB_MERGE_C R24, R11, R24, RZ ;  /* 0x000000180b18723e */ /* 0x000fe200048070ff */
[----:B------:R-:W-:Y:S02]  /*12830*/  HADD2.F32 R39, -RZ, R39.H1_H1 ;  /* 0x30000027ff277230 */ /* 0x000fe40000004100 */
[----:B------:R-:W-:Y:S01]  /*12840*/  FMUL.FTZ R8, R4, R7 ;  /* 0x0000000704087220 */ /* 0x000fe20000410000 */
[----:B------:R-:W-:-:S02]  /*12850*/  HADD2.F32 R15, -RZ, R15.H1_H1 ;  /* 0x3000000fff0f7230 */ /* 0x000fc40000004100 */
[----:B------:R-:W-:Y:S01]  /*12860*/  FMUL.FTZ R4, R4, R5 ;  /* 0x0000000504047220 */ /* 0x000fe20000410000 */
[--C-:B------:R-:W-:Y:S01]  /*12870*/  HADD2.F32 R3, -RZ, R6.reuse.H0_H0 ;  /* 0x20000006ff037230 */ /* 0x100fe20000004100 */
[----:B------:R-:W-:Y:S01]  /*12880*/  F2FP.SATFINITE.E4M3.F32.PACK_AB_MERGE_C R11, R33, R46, R41 ;  /* 0x0000002e210b723e */ /* 0x000fe20004807029 */
[----:B------:R-:W-:Y:S02]  /*12890*/  HADD2.F32 R6, -RZ, R6.H1_H1 ;  /* 0x30000006ff067230 */ /* 0x000fe40000004100 */
[C---:B------:R-:W-:Y:S01]  /*128a0*/  FMUL.FTZ R9, R15.reuse, R39 ;  /* 0x000000270f097220 */ /* 0x040fe20000410000 */
        /* <DEDUP_REMOVED lines=20> */
.L_x_7176:
[----:B------:R-:W-:Y:S05]  /*129f0*/  BSYNC B0 ;  /* 0x0000000000007941 */ /* 0x000fea0003800000 */
.L_x_7162:
        /* <DEDUP_REMOVED lines=8> */
.L_x_7159:
[----:B0123--:R-:W2:Y:S02]  /*12a80*/  LDL R0, [R1+0x68] ;  /* 0x0000680001007983 */ /* 0x00fea40000100800 */
[----:B--2---:R-:W-:-:S13]  /*12a90*/  R2UR UR4, R0 ;  /* 0x00000000000472ca */ /* 0x004fda00000e0000 */
[----:B------:R-:W-:-:S05]  /*12aa0*/  IMAD.U32 R0, RZ, RZ, UR4 ;  /* 0x00000004ff007e24 */ /* 0x000fca000f8e00ff */
[----:B------:R-:W-:-:S13]  /*12ab0*/  ISETP.NE.AND P0, PT, R0, 0x3, PT ;  /* 0x000000030000780c */ /* 0x000fda0003f05270 */
[----:B------:R-:W-:Y:S05]  /*12ac0*/  @!P0 BRA `(.L_x_7186) ;  /* 0x0000000000048947 */ /* 0x000fea0003800000 */
[----:B------:R-:W-:Y:S01]  /*12ad0*/  BPT.TRAP 0x1 ;  /* 0x000000040000795c */ /* 0x000fe20000300000 */
.L_x_7186:
[----:B------:R-:W-:Y:S01]  /*12ae0*/  IMAD R0, R232, 0x8, R17 ;  /* 0x00000008e8007824 */ /* 0x000fe200078e0211 */
[----:B-----5:R-:W-:-:S04]  /*12af0*/  SHF.L.U32 R5, R231, 0x1f, RZ ;  /* 0x0000001fe7057819 */ /* 0x020fc800000006ff */
[----:B------:R0:W1:Y:S01]  /*12b00*/  SYNCS.PHASECHK.TRANS64.TRYWAIT P2, [R0+URZ+0x2e830], R5 ;  /* 0x02e83005000075a7 */ /* 0x000062000804017f */
[----:B------:R-:W-:Y:S05]  /*12b10*/  @!P0 BRA `(.L_x_7187) ;  /* 0x0000000000048947 */ /* 0x000fea0003800000 */
[----:B------:R-:W-:Y:S01]  /*12b20*/  BPT.TRAP 0x1 ;  /* 0x000000040000795c */ /* 0x000fe20000300000 */
.L_x_7187:
[----:B------:R-:W2:Y:S02]  /*12b30*/  S2R R3, SR_TID.X ;  /* 0x0000000000037919 */ /* 0x000ea40000002100 */
[----:B--2---:R-:W-:Y:S01]  /*12b40*/  LOP3.LUT R4, R3, 0x7f, RZ, 0xc0, !PT ;  /* 0x0000007f03047812 */ /* 0x004fe200078ec0ff */
[----:B------:R-:W-:-:S03]  /*12b50*/  VIADD R3, R17, 0x20400 ;  /* 0x0002040011037836 */ /* 0x000fc60000000000 */
[----:B------:R-:W-:Y:S02]  /*12b60*/  ISETP.NE.AND P1, PT, R4, RZ, PT ;  /* 0x000000ff0400720c */ /* 0x000fe40003f25270 */
[----:B------:R-:W-:-:S04]  /*12b70*/  SHF.R.U32.HI R3, RZ, 0x4, R3 ;  /* 0x00000004ff037819 */ /* 0x000fc80000011603 */
[----:B------:R-:W-:Y:S01]  /*12b80*/  LOP3.LUT R3, R3, 0x3fff, RZ, 0xc0, !PT ;  /* 0x00003fff03037812 */ /* 0x000fe200078ec0ff */
[----:B-1----:R-:W-:Y:S06]  /*12b90*/  @P2 BRA `(.L_x_7188) ;  /* 0x0000000000082947 */ /* 0x002fec0003800000 */
[----:B------:R-:W1:Y:S02]  /*12ba0*/  SYNCS.PHASECHK.TRANS64.TRYWAIT P2, [R0+URZ+0x2e830], R5 ;  /* 0x02e83005000075a7 */ /* 0x000e64000804017f */
[----:B-1----:R-:W-:Y:S05]  /*12bb0*/  @!P2 BRA `(.L_x_7189) ;  /* 0x0000022400dca947 */ /* 0x002fea0003800000 */
.L_x_7188:
[----:B------:R-:W-:Y:S01]  /*12bc0*/  LOP3.LUT R3, R3, 0x10000, RZ, 0xfc, !PT ;  /* 0x0001000003037812 */ /* 0x000fe200078efcff */
[----:B------:R-:W-:Y:S05]  /*12bd0*/  WARPSYNC.ALL ;  /* 0x0000000000007948 */ /* 0x000fea0003800000 */
[----:B------:R2:W-:Y:S01]  /*12be0*/  STL [R1+0x58], R3 ;  /* 0x0000580301007387 */ /* 0x0005e20000100800 */
[----:B------:R-:W-:-:S03]  /*12bf0*/  IMAD R12, R232, 0x700, R3 ;  /* 0x00000700e80c7824 */ /* 0x000fc600078e0203 */
[----:B------:R-:W3:Y:S01]  /*12c00*/  LDL R192, [R1+0x60] ;  /* 0x0000600001c07983 */ /* 0x000ee20000100800 */
[----:B------:R-:W-:Y:S02]  /*12c10*/  IMAD.MOV.U32 R13, RZ, RZ, 0x40000040 ;  /* 0x40000040ff0d7424 */ /* 0x000fe400078e00ff */
[----:B------:R-:W-:Y:S01]  /*12c20*/  IMAD.MOV.U32 R9, RZ, RZ, 0x40000040 ;  /* 0x40000040ff097424 */ /* 0x000fe200078e00ff */
[----:B------:R-:W-:Y:S01]  /*12c30*/  WARPGROUP.ARRIVE ;  /* 0x00000000000079c5 */ /* 0x000fe20000000000 */
[----:B------:R-:W-:Y:S01]  /*12c40*/  VIADD R8, R12, 0x300 ;  /* 0x000003000c087836 */ /* 0x000fe20000000000 */
[----:B--2---:R-:W3:Y:S01]  /*12c50*/  LDL R3, [R1+0x80] ;  /* 0x0000800001037983 */ /* 0x004ee20000100800 */
[----:B01----:R-:W-:Y:S01]  /*12c60*/  IMAD.MOV.U32 R5, RZ, RZ, 0x40000040 ;  /* 0x40000040ff057424 */ /* 0x003fe200078e00ff */
[----:B------:R-:W0:Y:S02]  /*12c70*/  LDC R193, c[0x0][0x448] ;  /* 0x00011200ffc17b82 */ /* 0x000e240000000800 */
[----:B------:R-:W-:Y:S01]  /*12c80*/  R2UR UR18, R8 ;  /* 0x00000000081272ca */ /* 0x000fe200000e0000 */
[----:B------:R-:W2:Y:S01]  /*12c90*/  LDL R136, [R1+0x6c] ;  /* 0x00006c0001887983 */ /* 0x000ea20000100800 */
[----:B------:R-:W-:-:S02]  /*12ca0*/  LOP3.LUT R8, R36, 0x10000, RZ, 0xfc, !PT ;  /* 0x0001000024087812 */ /* 0x000fc400078efcff */
[----:B------:R-:W-:Y:S01]  /*12cb0*/  R2UR UR6, R12 ;  /* 0x000000000c0672ca */ /* 0x000fe200000e0000 */
[----:B------:R-:W4:Y:S01]  /*12cc0*/  LDL R195, [R1+0x14] ;  /* 0x0000140001c37983 */ /* 0x000f220000100800 */
[----:B------:R-:W-:Y:S02]  /*12cd0*/  R2UR UR7, R13 ;  /* 0x000000000d0772ca */ /* 0x000fe400000e0000 */
[----:B------:R-:W-:Y:S01]  /*12ce0*/  R2UR UR4, R8 ;  /* 0x00000000080472ca */ /* 0x000fe200000e0000 */
[----:B------:R-:W4:Y:S01]  /*12cf0*/  LDL R194, [R1+0x10] ;  /* 0x0000100001c27983 */ /* 0x000f220000100800 */
[----:B------:R-:W-:-:S13]  /*12d00*/  R2UR UR5, R9 ;  /* 0x00000000090572ca */ /* 0x000fda00000e0000 */
[----:B------:R-:W-:Y:S01]  /*12d10*/  QGMMA.64x32x32.F32.E4M3.E4M3 R120, gdesc[UR4], RZ, !UPT, gsb0 ;  /* 0x00600000047879f3 */ /* 0x000fe2000c0008ff */
[----:B------:R-:W-:Y:S01]  /*12d20*/  VIADD R4, R12, 0x100 ;  /* 0x000001000c047836 */ /* 0x000fe20000000000 */
[----:B------:R-:W-:Y:S02]  /*12d30*/  R2UR UR11, R5 ;  /* 0x00000000050b72ca */ /* 0x000fe400000e0000 */
[----:B------:R-:W-:Y:S02]  /*12d40*/  R2UR UR8, R8 ;  /* 0x00000000080872ca */ /* 0x000fe400000e0000 */
[----:B------:R-:W-:Y:S02]  /*12d50*/  R2UR UR10, R4 ;  /* 0x00000000040a72ca */ /* 0x000fe400000e0000 */
[----:B------:R-:W-:Y:S01]  /*12d60*/  R2UR UR9, R9 ;  /* 0x00000000090972ca */ /* 0x000fe200000e0000 */
[----:B------:R-:W-:Y:S02]  /*12d70*/  WARPGROUP.DEPBAR.LE gsb0, 0x0 ;  /* 0x00008000000079c5 */ /* 0x000fe40000010000 */
[----:B------:R-:W-:-:S10]  /*12d80*/  WARPGROUP.ARRIVE ;  /* 0x00000000000079c5 */ /* 0x000fd40000000000 */
[----:B------:R-:W-:Y:S01]  /*12d90*/  QGMMA.64x32x32.F32.E4M3.E4M3 R104, gdesc[UR8], RZ, !UPT, gsb0 ;  /* 0x00600000086879f3 */ /* 0x000fe2000c0008ff */
[----:B------:R-:W-:Y:S02]  /*12da0*/  VIADD R6, R12, 0x200 ;  /* 0x000002000c067836 */ /* 0x000fe40000000000 */
[----:B------:R-:W-:Y:S01]  /*12db0*/  IMAD.MOV.U32 R7, RZ, RZ, 0x40000040 ;  /* 0x40000040ff077424 */ /* 0x000fe200078e00ff */
[----:B------:R-:W-:Y:S02]  /*12dc0*/  R2UR UR12, R8 ;  /* 0x00000000080c72ca */ /* 0x000fe400000e0000 */
[----:B------:R-:W-:Y:S02]  /*12dd0*/  R2UR UR14, R6 ;  /* 0x00000000060e72ca */ /* 0x000fe400000e0000 */
[----:B------:R-:W-:Y:S02]  /*12de0*/  R2UR UR15, R7 ;  /* 0x00000000070f72ca */ /* 0x000fe400000e0000 */
[----:B------:R-:W-:Y:S01]  /*12df0*/  R2UR UR13, R9 ;  /* 0x00000000090d72ca */ /* 0x000fe200000e0000 */
[----:B------:R-:W-:-:S02]  /*12e00*/  WARPGROUP.DEPBAR.LE gsb0, 0x0 ;  /* 0x00008000000079c5 */ /* 0x000fc40000010000 */
[----:B------:R-:W-:-:S10]  /*12e10*/  WARPGROUP.ARRIVE ;  /* 0x00000000000079c5 */ /* 0x000fd40000000000 */
[----:B------:R-:W-:Y:S01]  /*12e20*/  QGMMA.64x32x32.F32.E4M3.E4M3 R88, gdesc[UR12], RZ, !UPT, gsb0 ;  /* 0x006000000c5879f3 */ /* 0x000fe2000c0008ff */
[C---:B------:R-:W-:Y:S02]  /*12e30*/  R2UR UR19, R9.reuse ;  /* 0x00000000091372ca */ /* 0x040fe400000e0000 */
[----:B------:R-:W-:Y:S02]  /*12e40*/  R2UR UR16, R8 ;  /* 0x00000000081072ca */ /* 0x000fe400000e0000 */
[----:B------:R-:W-:Y:S01]  /*12e50*/  R2UR UR17, R9 ;  /* 0x00000000091172ca */ /* 0x000fe200000e0000 */
[----:B------:R-:W-:Y:S02]  /*12e60*/  WARPGROUP.DEPBAR.LE gsb0, 0x0 ;  /* 0x00008000000079c5 */ /* 0x000fe40000010000 */
[----:B------:R-:W-:-:S10]  /*12e70*/  WARPGROUP.ARRIVE ;  /* 0x00000000000079c5 */ /* 0x000fd40000000000 */
        /* <DEDUP_REMOVED lines=22> */
[----:B------:R-:W-:Y:S01]  /*12fe0*/  VIADD R10, R12, 0x302 ;  /* 0x000003020c0a7836 */ /* 0x000fe20000000000 */
[----:B------:R-:W-:-:S02]  /*12ff0*/  WARPGROUP.DEPBAR.LE gsb0, 0x0 ;  /* 0x00008000000079c5 */ /* 0x000fc40000010000 */
[----:B------:R-:W-:-:S09]  /*13000*/  WARPGROUP.ARRIVE ;  /* 0x00000000000079c5 */ /* 0x000fd20000000000 */
[----:B------:R-:W-:Y:S01]  /*13010*/  QGMMA.64x32x32.F32.E4M3.E4M3 R24, gdesc[UR28], RZ, !UPT, gsb0 ;  /* 0x006000001c1879f3 */ /* 0x000fe2000c0008ff */
[----:B------:R-:W-:Y:S01]  /*13020*/  IMAD.MOV.U32 R11, RZ, RZ, 0x40000040 ;  /* 0x40000040ff0b7424 */ /* 0x000fe200078e00ff */
[----:B------:R-:W-:Y:S01]  /*13030*/  R2UR UR18, R10 ;  /* 0x000000000a1272ca */ /* 0x000fe200000e0000 */
[----:B------:R-:W-:Y:S02]  /*13040*/  VIADD R4, R12, 0x2 ;  /* 0x000000020c047836 */ /* 0x000fe40000000000 */
[----:B------:R-:W-:Y:S01]  /*13050*/  IMAD.MOV.U32 R5, RZ, RZ, 0x40000040 ;  /* 0x40000040ff057424 */ /* 0x000fe200078e00ff */
[----:B------:R-:W-:Y:S01]  /*13060*/  R2UR UR19, R11 ;  /* 0x000000000b1372ca */ /* 0x000fe200000e0000 */
[----:B------:R-:W-:Y:S02]  /*13070*/  VIADD R10, R8, 0x2 ;  /* 0x00000002080a7836 */ /* 0x000fe40000000000 */
[----:B------:R-:W-:Y:S01]  /*13080*/  IMAD.MOV.U32 R11, RZ, RZ, 0x40000040 ;  /* 0x40000040ff0b7424 */ /* 0x000fe200078e00ff */
[----:B------:R-:W-:-:S02]  /*13090*/  R2UR UR6, R4 ;  /* 0x00000000040672ca */ /* 0x000fc400000e0000 */
[----:B------:R-:W-:Y:S02]  /*130a0*/  R2UR UR7, R5 ;  /* 0x00000000050772ca */ /* 0x000fe400000e0000 */
[----:B------:R-:W-:Y:S02]  /*130b0*/  R2UR UR4, R10 ;  /* 0x000000000a0472ca */ /* 0x000fe400000e0000 */
[----:B------:R-:W-:Y:S01]  /*130c0*/  R2UR UR5, R11 ;  /* 0x000000000b0572ca */ /* 0x000fe200000e0000 */
[----:B------:R-:W-:Y:S02]  /*130d0*/  WARPGROUP.DEPBAR.LE gsb0, 0x0 ;  /* 0x00008000000079c5 */ /* 0x000fe40000010000 */
[----:B------:R-:W-:-:S10]  /*130e0*/  WARPGROUP.ARRIVE ;  /* 0x00000000000079c5 */ /* 0x000fd40000000000 */
[----:B------:R-:W-:Y:S01]  /*130f0*/  QGMMA.64x32x32.F32.E4M3.E4M3 R120, gdesc[UR4], R120, gsb0 ;  /* 0x00600000047879f3 */ /* 0x000fe20008000878 */
        /* <DEDUP_REMOVED lines=18> */
[----:B------:R-:W-:Y:S02]  /*13220*/  R2UR UR16, R10 ;  /* 0x000000000a1072ca */ /* 0x000fe400000e0000 */
[----:B------:R-:W-:Y:S01]  /*13230*/  R2UR UR17, R11 ;  /* 0x000000000b1172ca */ /* 0x000fe200000e0000 */
[----:B------:R-:W-:Y:S01]  /*13240*/  VIADD R6, R12, 0x402 ;  /* 0x000004020c067836 */ /* 0x000fe20000000000 */
[----:B------:R-:W-:Y:S02]  /*13250*/  WARPGROUP.DEPBAR.LE gsb0, 0x0 ;  /* 0x00008000000079c5 */ /* 0x000fe40000010000 */
[----:B------:R-:W-:-:S09]  /*13260*/  WARPGROUP.ARRIVE ;  /* 0x00000000000079c5 */ /* 0x000fd20000000000 */
[----:B------:R-:W-:Y:S01]  /*13270*/  QGMMA.64x32x32.F32.E4M3.E4M3 R72, gdesc[UR16], R72, gsb0 ;  /* 0x00600000104879f3 */ /* 0x000fe20008000848 */
[----:B------:R-:W-:Y:S01]  /*13280*/  IMAD.MOV.U32 R7, RZ, RZ, 0x40000040 ;  /* 0x40000040ff077424 */ /* 0x000fe200078e00ff */
[----:B------:R-:W-:Y:S02]  /*13290*/  R2UR UR22, R6 ;  /* 0x00000000061672ca */ /* 0x000fe400000e0000 */
        /* <DEDUP_REMOVED lines=24> */
[C---:B------:R-:W-:Y:S02]  /*13420*/  VIADD R6, R12.reuse, 0x104 ;  /* 0x000001040c067836 */ /* 0x040fe40000000000 */
[----:B------:R-:W-:Y:S02]  /*13430*/  IMAD.MOV.U32 R7, RZ, RZ, 0x40000040 ;  /* 0x40000040ff077424 */ /* 0x000fe400078e00ff */
[----:B------:R-:W-:Y:S01]  /*13440*/  VIADD R4, R12, 0x4 ;  /* 0x000000040c047836 */ /* 0x000fe20000000000 */
[----:B------:R-:W-:Y:S01]  /*13450*/  R2UR UR10, R6 ;  /* 0x00000000060a72ca */ /* 0x000fe200000e0000 */
        /* <DEDUP_REMOVED lines=58> */
[----:B------:R-:W-:-:S02]  /*13800*/  VIADD R4, R12, 0x6 ;  /* 0x000000060c047836 */ /* 0x000fc40000000000 */
[----:B------:R-:W-:Y:S01]  /*13810*/  IMAD.MOV.U32 R5, RZ, RZ, 0x40000040 ;  /* 0x40000040ff057424 */ /* 0x000fe200078e00ff */
[----:B------:R-:W-:Y:S02]  /*13820*/  WARPGROUP.DEPBAR.LE gsb0, 0x0 ;  /* 0x00008000000079c5 */ /* 0x000fe40000010000 */
[----:B------:R-:W-:-:S07]  /*13830*/  WARPGROUP.ARRIVE ;  /* 0x00000000000079c5 */ /* 0x000fce0000000000 */
[----:B------:R-:W-:Y:S01]  /*13840*/  QGMMA.64x32x32.F32.E4M3.E4M3 R24, gdesc[UR28], R24, gsb0 ;  /* 0x006000001c1879f3 */ /* 0x000fe20008000818 */
[----:B------:R-:W-:Y:S01]  /*13850*/  R2UR UR6, R4 ;  /* 0x00000000040672ca */ /* 0x000fe200000e0000 */
[----:B------:R-:W-:Y:S01]  /*13860*/  VIADD R4, R12, 0x206 ;  /* 0x000002060c047836 */ /* 0x000fe20000000000 */
[----:B------:R-:W-:Y:S01]  /*13870*/  R2UR UR7, R5 ;  /* 0x00000000050772ca */ /* 0x000fe200000e0000 */
[----:B------:R-:W-:-:S03]  /*13880*/  IMAD.MOV.U32 R5, RZ, RZ, 0x40000040 ;  /* 0x40000040ff057424 */ /* 0x000fc600078e00ff */
[----:B------:R-:W-:Y:S01]  /*13890*/  R2UR UR14, R4 ;  /* 0x00000000040e72ca */ /* 0x000fe200000e0000 */
[----:B------:R-:W-:Y:S01]  /*138a0*/  VIADD R4, R8, 0x6 ;  /* 0x0000000608047836 */ /* 0x000fe20000000000 */
[----:B------:R-:W-:Y:S01]  /*138b0*/  R2UR UR15, R5 ;  /* 0x00000000050f72ca */ /* 0x000fe200000e0000 */
[----:B------:R-:W-:-:S03]  /*138c0*/  IMAD.MOV.U32 R5, RZ, RZ, 0x40000040 ;  /* 0x40000040ff057424 */ /* 0x000fc600078e00ff */
[----:B------:R-:W-:Y:S02]  /*138d0*/  R2UR UR4, R4 ;  /* 0x00000000040472ca */ /* 0x000fe400000e0000 */
[----:B------:R-:W-:Y:S01]  /*138e0*/  R2UR UR5, R5 ;  /* 0x00000000050572ca */ /* 0x000fe200000e0000 */
[----:B------:R-:W-:Y:S02]  /*138f0*/  WARPGROUP.DEPBAR.LE gsb0, 0x0 ;  /* 0x00008000000079c5 */ /* 0x000fe40000010000 */
[----:B------:R-:W-:-:S10]  /*13900*/  WARPGROUP.ARRIVE ;  /* 0x00000000000079c5 */ /* 0x000fd40000000000 */
[----:B------:R-:W-:Y:S01]  /*13910*/  QGMMA.64x32x32.F32.E4M3.E4M3 R120, gdesc[UR4], R120, gsb0 ;  /* 0x00600000047879f3 */ /* 0x000fe20008000878 */
[----:B------:R-:W-:Y:S02]  /*13920*/  VIADD R14, R12, 0x106 ;  /* 0x000001060c0e7836 */ /* 0x000fe40000000000 */
[----:B------:R-:W-:Y:S01]  /*13930*/  IMAD.MOV.U32 R15, RZ, RZ, 0x40000040 ;  /* 0x40000040ff0f7424 */ /* 0x000fe200078e00ff */
[----:B------:R-:W-:Y:S01]  /*13940*/  R2UR UR8, R4 ;  /* 0x00000000040872ca */ /* 0x000fe200000e0000 */
[----:B------:R-:W-:Y:S01]  /*13950*/  VIADD R20, R12, 0x306 ;  /* 0x000003060c147836 */ /* 0x000fe20000000000 */
[----:B------:R-:W-:Y:S01]  /*13960*/  R2UR UR10, R14 ;  /* 0x000000000e0a72ca */ /* 0x000fe200000e0000 */
[----:B------:R-:W-:Y:S01]  /*13970*/  IMAD.MOV.U32 R21, RZ, RZ, 0x40000040 ;  /* 0x40000040ff157424 */ /* 0x000fe200078e00ff */
[----:B------:R-:W-:Y:S01]  /*13980*/  R2UR UR11, R15 ;  /* 0x000000000f0b72ca */ /* 0x000fe200000e0000 */
[----:B------:R-:W-:Y:S01]  /*13990*/  IMAD.MOV.U32 R13, RZ, RZ, 0x40000040 ;  /* 0x40000040ff0d7424 */ /* 0x000fe200078e00ff */
[----:B------:R-:W-:Y:S01]  /*139a0*/  R2UR UR9, R5 ;  /* 0x00000000050972ca */ /* 0x000fe200000e0000 */
[----:B---3--:R-:W-:Y:S01]  /*139b0*/  IMAD.IADD R139, R3, 0x1, R192 ;  /* 0x00000001038b7824 */ /* 0x008fe200078e02c0 */
[----:B------:R-:W-:Y:S01]  /*139c0*/  R2UR UR12, R4 ;  /* 0x00000000040c72ca */ /* 0x000fe200000e0000 */
[----:B------:R-:W-:Y:S01]  /*139d0*/  @!P1 VIADD R0, R0, 0x2e840 ;  /* 0x0002e84000009836 */ /* 0x000fe20000000000 */
[----:B------:R-:W-:Y:S01]  /*139e0*/  R2UR UR13, R5 ;  /* 0x00000000050d72ca */ /* 0x000fe200000e0000 */
[----:B------:R-:W-:Y:S01]  /*139f0*/  ULDC UR4, c[0x0][0x9dc] ;  /* 0x0002770000047ab9 */ /* 0x000fe20000000800 */
[----:B------:R-:W-:-:S02]  /*13a00*/  WARPGROUP.DEPBAR.LE gsb0, 0x0 ;  /* 0x00008000000079c5 */ /* 0x000fc40000010000 */
[----:B------:R-:W-:-:S06]  /*13a10*/  WARPGROUP.ARRIVE ;  /* 0x00000000000079c5 */ /* 0x000fcc0000000000 */
[----:B------:R-:W-:Y:S03]  /*13a20*/  QGMMA.64x32x32.F32.E4M3.E4M3 R104, gdesc[UR8], R104, gsb0 ;  /* 0x00600000086879f3 */ /* 0x000fe60008000868 */
[----:B------:R-:W-:Y:S02]  /*13a30*/  WARPGROUP.DEPBAR.LE gsb0, 0x0 ;  /* 0x00008000000079c5 */ /* 0x000fe40000010000 */
[----:B------:R-:W-:-:S06]  /*13a40*/  WARPGROUP.ARRIVE ;  /* 0x00000000000079c5 */ /* 0x000fcc0000000000 */
[----:B------:R-:W-:Y:S01]  /*13a50*/  QGMMA.64x32x32.F32.E4M3.E4M3 R88, gdesc[UR12], R88, gsb0 ;  /* 0x006000000c5879f3 */ /* 0x000fe20008000858 */
[----:B------:R-:W-:Y:S02]  /*13a60*/  R2UR UR18, R20 ;  /* 0x00000000141272ca */ /* 0x000fe400000e0000 */
[----:B------:R-:W-:Y:S02]  /*13a70*/  R2UR UR19, R21 ;  /* 0x00000000151372ca */ /* 0x000fe400000e0000 */
[----:B------:R-:W-:Y:S02]  /*13a80*/  R2UR UR16, R4 ;  /* 0x00000000041072ca */ /* 0x000fe400000e0000 */
[----:B------:R-:W-:Y:S01]  /*13a90*/  R2UR UR17, R5 ;  /* 0x00000000051172ca */ /* 0x000fe200000e0000 */
[----:B------:R-:W-:Y:S02]  /*13aa0*/  VIADD R14, R12, 0x406 ;  /* 0x000004060c0e7836 */ /* 0x000fe40000000000 */
[----:B------:R-:W-:Y:S01]  /*13ab0*/  IMAD.MOV.U32 R15, RZ, RZ, 0x40000040 ;  /* 0x40000040ff0f7424 */ /* 0x000fe200078e00ff */
[----:B------:R-:W-:Y:S01]  /*13ac0*/  R2UR UR20, R4 ;  /* 0x00000000041472ca */ /* 0x000fe200000e0000 */
[----:B------:R-:W1:Y:S01]  /*13ad0*/  LDC.64 R20, c[0x0][0x9e0] ;  /* 0x00027800ff147b82 */ /* 0x000e620000000a00 */
[----:B------:R-:W-:-:S02]  /*13ae0*/  WARPGROUP.DEPBAR.LE gsb0, 0x0 ;  /* 0x00008000000079c5 */ /* 0x000fc40000010000 */
[----:B------:R-:W-:-:S06]  /*13af0*/  WARPGROUP.ARRIVE ;  /* 0x00000000000079c5 */ /* 0x000fcc0000000000 */
[----:B------:R-:W-:Y:S01]  /*13b00*/  QGMMA.64x32x32.F32.E4M3.E4M3 R72, gdesc[UR16], R72, gsb0 ;  /* 0x00600000104879f3 */ /* 0x000fe20008000848 */
        /* <DEDUP_REMOVED lines=15> */
[----:B------:R-:W-:Y:S01]  /*13c00*/  VIADD R12, R12, 0x606 ;  /* 0x000006060c0c7836 */ /* 0x000fe20000000000 */
[----:B------:R-:W-:Y:S02]  /*13c10*/  R2UR UR31, R13 ;  /* 0x000000000d1f72ca */ /* 0x000fe400000e0000 */
[----:B------:R-:W-:Y:S02]  /*13c20*/  R2UR UR28, R4 ;  /* 0x00000000041c72ca */ /* 0x000fe400000e0000 */
[----:B------:R-:W-:Y:S02]  /*13c30*/  R2UR UR30, R12 ;  /* 0x000000000c1e72ca */ /* 0x000fe400000e0000 */
[----:B------:R-:W-:Y:S02]  /*13c40*/  R2UR UR29, R5 ;  /* 0x00000000051d72ca */ /* 0x000fe400000e0000 */
[----:B0-----:R-:W-:-:S13]  /*13c50*/  ISETP.NE.AND P2, PT, R193, 0x1, PT ;  /* 0x00000001c100780c */ /* 0x001fda0003f45270 */
[----:B------:R-:W0:Y:S08]  /*13c60*/  @P2 LDC R12, c[0x0][0x44c] ;  /* 0x00011300ff0c2b82 */ /* 0x000e300000000800 */
[----:B------:R-:W3:Y:S01]  /*13c70*/  @P2 LDC R14, c[0x0][0x450] ;  /* 0x00011400ff0e2b82 */ /* 0x000ee20000000800 */
[----:B------:R-:W-:Y:S02]  /*13c80*/  WARPGROUP.DEPBAR.LE gsb0, 0x0 ;  /* 0x00008000000079c5 */ /* 0x000fe40000010000 */
[----:B------:R-:W-:-:S06]  /*13c90*/  WARPGROUP.ARRIVE ;  /* 0x00000000000079c5 */ /* 0x000fcc0000000000 */
[----:B------:R-:W-:Y:S01]  /*13ca0*/  QGMMA.64x32x32.F32.E4M3.E4M3 R24, gdesc[UR28], R24, gsb0 ;  /* 0x006000001c1879f3 */ /* 0x000fe20008000818 */
[----:B0-----:R-:W-:-:S05]  /*13cb0*/  @P2 IMAD.HI.U32 R3, R139, R12, RZ ;  /* 0x0000000c8b032227 */ /* 0x001fca00078e00ff */
[----:B---3--:R-:W-:Y:S01]  /*13cc0*/  @P2 SHF.R.U32.HI R139, RZ, R14, R3 ;  /* 0x0000000eff8b2219 */ /* 0x008fe20000011603 */
[----:B------:R-:W-:-:S04]  /*13cd0*/  IMAD.MOV.U32 R12, RZ, RZ, -0xe0 ;  /* 0xffffff20ff0c7424 */ /* 0x000fc800078e00ff */
[----:B------:R-:W0:Y:S01]  /*13ce0*/  SHFL.IDX PT, R143, R139, RZ, 0x1c1f ;  /* 0x001c1fff8b8f7589 */ /* 0x000e2200000e0000 */
[----:B------:R-:W-:Y:S01]  /*13cf0*/  LOP3.LUT R16, R16, 0xffdfffff, RZ, 0xc0, !PT ;  /* 0xffdfffff10107812 */ /* 0x000fe200078ec0ff */
[----:B------:R-:W-:Y:S01]  /*13d00*/  IMAD R15, R141, R12, 0xe1 ;  /* 0x000000e18d0f7424 */ /* 0x000fe200078e020c */
[----:B------:R-:W-:Y:S02]  /*13d10*/  @!P1 PRMT R0, RZ, 0x654, R0 ;  /* 0x00000654ff009816 */ /* 0x000fe40000000000 */
[----:B------:R-:W-:Y:S01]  /*13d20*/  @P2 LOP3.LUT R16, R16, 0x200000, RZ, 0xfc, !PT ;  /* 0x0020000010102812 */ /* 0x000fe200078efcff */
[----:B--2---:R-:W-:Y:S01]  /*13d30*/  IMAD R3, R136, -0x2, R15 ;  /* 0xfffffffe88037824 */ /* 0x004fe200078e020f */
[----:B-1----:R-:W-:Y:S01]  /*13d40*/  ISETP.GE.AND P2, PT, R21, 0x1, PT ;  /* 0x000000011500780c */ /* 0x002fe20003f46270 */
[----:B------:R-:W-:-:S03]  /*13d50*/  IMAD.U32 R14, RZ, RZ, UR4 ;  /* 0x00000004ff0e7e24 */ /* 0x000fc6000f8e00ff */
[----:B----4-:R-:W-:Y:S02]  /*13d60*/  IADD3 R13, -R194, R3, R195 ;  /* 0x00000003c20d7210 */ /* 0x010fe40007ffe1c3 */
[----:B------:R-:W-:Y:S02]  /*13d70*/  LOP3.LUT R12, RZ, R14, RZ, 0x33, !PT ;  /* 0x0000000eff0c7212 */ /* 0x000fe400078e33ff */
[----:B------:R-:W-:-:S03]  /*13d80*/  LOP3.LUT R16, R16, 0xffefffff, RZ, 0xc0, !PT ;  /* 0xffefffff10107812 */ /* 0x000fc600078ec0ff */
[----:B------:R-:W-:Y:S02]  /*13d90*/  IMAD.IADD R137, R13, 0x1, R12 ;  /* 0x000000010d897824 */ /* 0x000fe400078e020c */
[----:B------:R-:W-:Y:S01]  /*13da0*/  @P2 LOP3.LUT R16, R16, 0x100000, RZ, 0xfc, !PT ;  /* 0x0010000010102812 */ /* 0x000fe200078efcff */
[----:B------:R-:W-:Y:S01]  /*13db0*/  VIADD R15, R15, 0xffffffff ;  /* 0xffffffff0f0f7836 */ /* 0x000fe20000000000 */
[----:B------:R-:W-:Y:S02]  /*13dc0*/  WARPGROUP.DEPBAR.LE gsb0, 0x0 ;  /* 0x00008000000079c5 */ /* 0x000fe40000010000 */
[----:B------:R1:W-:Y:S02]  /*13dd0*/  @!P1 SYNCS.ARRIVE.TRANS64.RED.A1T0 RZ, [R0+URZ], RZ ;  /* 0x000000ff00ff99a7 */ /* 0x0003e4000810043f */
[----:B-1----:R-:W-:-:S04]  /*13de0*/  IMAD R0, R141, -0xe0, R195 ;  /* 0xffffff208d007824 */ /* 0x002fc800078e02c3 */
[----:B------:R-:W-:-:S04]  /*13df0*/  VIADD R0, R0, 0xe0 ;  /* 0x000000e000007836 */ /* 0x000fc80000000000 */
[----:B------:R-:W-:Y:S02]  /*13e00*/  IMAD R138, R136, -0x2, R0 ;  /* 0xfffffffe888a7824 */ /* 0x000fe400078e0200 */
[----:B------:R-:W-:Y:S02]  /*13e10*/  IMAD.IADD R136, R13, 0x1, R20 ;  /* 0x000000010d887824 */ /* 0x000fe400078e0214 */
[----:B------:R-:W-:Y:S02]  /*13e20*/  VIADD R0, R3, 0xffffffff ;  /* 0xffffffff03007836 */ /* 0x000fe40000000000 */
[----:B0-----:R-:W-:Y:S01]  /*13e30*/  IMAD.IADD R13, R137, 0x1, R143 ;  /* 0x00000001890d7824 */ /* 0x001fe200078e028f */
        /* <DEDUP_REMOVED lines=13> */
.L_x_7192:
[----:B------:R-:W-:-:S13]  /*13f10*/  ISETP.NE.AND P2, PT, R21, 0x1, PT ;  /* 0x000000011500780c */ /* 0x000fda0003f45270 */
[----:B------:R-:W0:Y:S02]  /*13f20*/  @P2 LDC.64 R142, c[0x0][0x9e8] ;  /* 0x00027a00ff8e2b82 */ /* 0x000e240000000a00 */
[----:B0-----:R-:W-:-:S05]  /*13f30*/  @P2 IMAD.HI.U32 R142, R3, R142, RZ ;  /* 0x0000008e038e2227 */ /* 0x001fca00078e00ff */
[----:B------:R-:W-:-:S07]  /*13f40*/  @P2 SHF.R.U32.HI R3, RZ, R143, R142 ;  /* 0x0000008fff032219 */ /* 0x000fce000001168e */
.L_x_7193:
[----:B------:R-:W-:Y:S05]  /*13f50*/  BSYNC B0 ;  /* 0x0000000000007941 */ /* 0x000fea0003800000 */
.L_x_7191:
[----:B------:R-:W-:-:S05]  /*13f60*/  IMAD R142, R3, R21, R0 ;  /* 0x00000015038e7224 */ /* 0x000fca00078e0200 */
[----:B------:R-:W-:Y:S02]  /*13f70*/  VIMNMX R13, R13, R142, !PT ;  /* 0x0000008e0d0d7248 */ /* 0x000fe40007fe0100 */
[----:B------:R-:W-:-:S07]  /*13f80*/  VIADDMNMX R12, R142, R21, R12, PT ;  /* 0x000000158e0c7246 */ /* 0x000fce000380010c */
.L_x_7190:
[C---:B------:R-:W-:Y:S01]  /*13f90*/  ISETP.GE.AND P2, PT, R15.reuse, 0x2, PT ;  /* 0x000000020f00780c */ /* 0x040fe20003f46270 */
[----:B------:R-:W0:Y:S01]  /*13fa0*/  SHFL.IDX PT, R139, R139, 0x1, 0x1c1f ;  /* 0x003c1f008b8b7f89 */ /* 0x000e2200000e0000 */
[----:B------:R-:W-:Y:S02]  /*13fb0*/  ISETP.GE.AND P3, PT, R15, 0x9, PT ;  /* 0x000000090f00780c */ /* 0x000fe40003f66270 */
[----:B------:R-:W-:Y:S02]  /*13fc0*/  P2R R3, PR, RZ, 0x4 ;  /* 0x00000004ff037803 */ /* 0x000fe40000000000 */
[----:B------:R-:W-:Y:S02]  /*13fd0*/  ISETP.GT.AND P2, PT, R13, 0x1, !P2 ;  /* 0x000000010d00780c */ /* 0x000fe40005744270 */
[----:B------:R-:W-:Y:S02]  /*13fe0*/  P2R R142, PR, RZ, 0x8 ;  /* 0x00000008ff8e7803 */ /* 0x000fe40000000000 */
[----:B------:R-:W-:-:S02]  /*13ff0*/  ISETP.LT.OR P2, PT, R12, 0x2, P2 ;  /* 0x000000020c00780c */ /* 0x000fc40001741670 */
[----:B------:R-:W-:Y:S02]  /*14000*/  ISETP.GE.AND P5, PT, R15, 0x29, PT ;  /* 0x000000290f00780c */ /* 0x000fe40003fa6270 */
[----:B------:R-:W-:Y:S02]  /*14010*/  FSEL R121, R121, -INF , !P2 ;  /* 0xff80000079797808 */ /* 0x000fe40005000000 */
[----:B------:R-:W-:Y:S02]  /*14020*/  ISETP.GT.AND P2, PT, R13, 0x8, !P3 ;  /* 0x000000080d00780c */ /* 0x000fe40005f44270 */
[----:B------:R-:W-:Y:S02]  /*14030*/  ISETP.GE.AND P3, PT, R15, 0xa, PT ;  /* 0x0000000a0f00780c */ /* 0x000fe40003f66270 */
[----:B------:R-:W-:Y:S02]  /*14040*/  ISETP.LT.OR P2, PT, R12, 0x9, P2 ;  /* 0x000000090c00780c */ /* 0x000fe40001741670 */
[----:B------:R-:W-:-:S02]  /*14050*/  P2R R143, PR, RZ, 0x8 ;  /* 0x00000008ff8f7803 */ /* 0x000fc40000000000 */
[----:B------:R-:W-:Y:S01]  /*14060*/  FSEL R124, R124, -INF , !P2 ;  /* 0xff8000007c7c7808 */ /* 0x000fe20005000000 */
[----:B0-----:R-:W-:Y:S01]  /*14070*/  IMAD.IADD R137, R137, 0x1, R139 ;  /* 0x0000000189897824 */ /* 0x001fe200078e028b */
        /* <DEDUP_REMOVED lines=21> */
[----:B------:R-:W-:Y:S02]  /*141d0*/  P2R R148, PR, RZ, 0x20 ;  /* 0x00000020ff947803 */ /* 0x000fe40000000000 */
[----:B------:R-:W-:-:S02]  /*141e0*/  ISETP.LT.OR P2, PT, R12, 0x1a, P2 ;  /* 0x0000001a0c00780c */ /* 0x000fc40001741670 */
[----:B------:R-:W-:Y:S02]  /*141f0*/  VIADDMNMX R136, R139, R136, R138, PT ;  /* 0x000000888b887246 */ /* 0x000fe4000380018a */
        /* <DEDUP_REMOVED lines=240> */
[----:B------:R-:W-:-:S13]  /*15100*/  ISETP.GE.AND P6, PT, R21, 0x1, PT ;  /* 0x000000011500780c */ /* 0x000fda0003fc6270 */
[----:B------:R-:W-:Y:S05]  /*15110*/  @!P6 BRA `(.L_x_7194) ;  /* 0x00000000004ce947 */ /* 0x000fea0003800000 */
        /* <DEDUP_REMOVED lines=11> */
.L_x_7196:
[----:B------:R-:W-:-:S13]  /*151d0*/  ISETP.NE.AND P6, PT, R21, 0x1, PT ;  /* 0x000000011500780c */ /* 0x000fda0003fc5270 */
[----:B------:R-:W0:Y:S02]  /*151e0*/  @P6 LDC.64 R12, c[0x0][0x9e8] ;  /* 0x00027a00ff0c6b82 */ /* 0x000e240000000a00 */
[----:B0-----:R-:W-:-:S05]  /*151f0*/  @P6 IMAD.HI.U32 R12, R139, R12, RZ ;  /* 0x0000000c8b0c6227 */ /* 0x001fca00078e00ff */
[----:B------:R-:W-:-:S07]  /*15200*/  @P6 SHF.R.U32.HI R139, RZ, R13, R12 ;  /* 0x0000000dff8b6219 */ /* 0x000fce000001160c */
.L_x_7197:
[----:B------:R-:W-:Y:S05]  /*15210*/  BSYNC B0 ;  /* 0x0000000000007941 */ /* 0x000fea0003800000 */
.L_x_7195:
[----:B------:R-:W-:-:S05]  /*15220*/  IMAD R0, R139, R21, R0 ;  /* 0x000000158b007224 */ /* 0x000fca00078e0200 */
[----:B------:R-:W-:Y:S02]  /*15230*/  VIMNMX R137, R137, R0, !PT ;  /* 0x0000000089897248 */ /* 0x000fe40007fe0100 */
[----:B------:R-:W-:-:S07]  /*15240*/  VIADDMNMX R136, R0, R21, R136, PT ;  /* 0x0000001500887246 */ /* 0x000fce0003800188 */
.L_x_7194:
        /* <DEDUP_REMOVED lines=8> */
[----:B------:R-:W-:Y:S02]  /*152d0*/  ISETP.NE.AND P3, PT, R153, RZ, PT ;  /* 0x000000ff9900720c */ /* 0x000fe40003f65270 */
[----:B------:R-:W-:Y:S02]  /*152e0*/  ISETP.LT.OR P2, PT, R136, 0x29, P2 ;  /* 0x000000298800780c */ /* 0x000fe40001741670 */
[----:B------:R-:W-:Y:S02]  /*152f0*/  ISETP.NE.AND P6, PT, R154, RZ, PT ;  /* 0x000000ff9a00720c */ /* 0x000fe40003fc5270 */
[----:B------:R-:W-:-:S02]  /*15300*/  FSEL R139, R110, -INF , !P2 ;  /* 0xff8000006e8b7808 */ /* 0x000fc40005000000 */
[----:B------:R-:W-:Y:S02]  /*15310*/  ISETP.NE.AND P2, PT, R149, RZ, PT ;  /* 0x000000ff9500720c */ /* 0x000fe40003f45270 */
[C---:B------:R-:W-:Y:S02]  /*15320*/  ISETP.GT.AND P5, PT, R137.reuse, RZ, !P5 ;  /* 0x000000ff8900720c */ /* 0x040fe40006fa4270 */
[----:B------:R-:W-:Y:S02]  /*15330*/  ISETP.GT.AND P2, PT, R137, 0x29, !P2 ;  /* 0x000000298900780c */ /* 0x000fe40005744270 */
[C---:B------:R-:W-:Y:S02]  /*15340*/  ISETP.LT.OR P5, PT, R136.reuse, 0x1, P5 ;  /* 0x000000018800780c */ /* 0x040fe40002fa1670 */
[----:B------:R-:W-:Y:S02]  /*15350*/  ISETP.LT.OR P2, PT, R136, 0x2a, P2 ;  /* 0x0000002a8800780c */ /* 0x000fe40001741670 */
[----:B------:R-:W-:-:S02]  /*15360*/  FSEL R122, R122, -INF , !P5 ;  /* 0xff8000007a7a7808 */ /* 0x000fc40006800000 */
[----:B------:R-:W-:Y:S02]  /*15370*/  FSEL R111, R111, -INF , !P2 ;  /* 0xff8000006f6f7808 */ /* 0x000fe40005000000 */
[----:B------:R-:W-:Y:S02]  /*15380*/  ISETP.NE.AND P2, PT, R150, RZ, PT ;  /* 0x000000ff9600720c */ /* 0x000fe40003f45270 */
[----:B------:R-:W-:Y:S02]  /*15390*/  ISETP.NE.AND P5, PT, R188, RZ, PT ;  /* 0x000000ffbc00720c */ /* 0x000fe40003fa5270 */
[C---:B------:R-:W-:Y:S02]  /*153a0*/  ISETP.GT.AND P2, PT, R137.reuse, 0x30, !P2 ;  /* 0x000000308900780c */ /* 0x040fe40005744270 */
[----:B------:R-:W-:Y:S02]  /*153b0*/  ISETP.GT.AND P4, PT, R137, 0xd8, !P4 ;  /* 0x000000d88900780c */ /* 0x000fe40006784270 */
[----:B------:R-:W-:-:S02]  /*153c0*/  ISETP.LT.OR P2, PT, R136, 0x31, P2 ;  /* 0x000000318800780c */ /* 0x000fc40001741670 */
[----:B------:R-:W-:Y:S02]  /*153d0*/  ISETP.LT.OR P4, PT, R136, 0xd9, P4 ;  /* 0x000000d98800780c */ /* 0x000fe40002781670 */
        /* <DEDUP_REMOVED lines=99> */
[----:B------:R-:W-:Y:S02]  /*15a10*/  FMNMX.FTZ R3, R120, R121, !PT ;  /* 0x0000007978037209 */ /* 0x000fe40007810000 */
[----:B------:R-:W-:Y:S02]  /*15a20*/  ISETP.LT.OR P2, PT, R136, 0x92, P2 ;  /* 0x000000928800780c */ /* 0x000fe40001741670 */
[----:B------:R-:W-:-:S02]  /*15a30*/  FMNMX.FTZ R0, R124, R3, !PT ;  /* 0x000000037c007209 */ /* 0x000fc40007810000 */
[----:B------:R-:W-:Y:S02]  /*15a40*/  FSEL R67, R67, -INF , !P2 ;  /* 0xff80000043437808 */ /* 0x000fe40005000000 */
[----:B------:R-:W-:Y:S02]  /*15a50*/  FMNMX.FTZ R3, R125, R0, !PT ;  /* 0x000000007d037209 */ /* 0x000fe40007810000 */
[----:B------:R-:W-:Y:S02]  /*15a60*/  ISETP.GT.AND P2, PT, R137, 0x98, !P6 ;  /* 0x000000988900780c */ /* 0x000fe40007744270 */
[----:B------:R-:W-:Y:S02]  /*15a70*/  FMNMX.FTZ R0, R128, R3, !PT ;  /* 0x0000000380007209 */ /* 0x000fe40007810000 */
[----:B------:R-:W-:Y:S02]  /*15a80*/  ISETP.LT.OR P2, PT, R136, 0x99, P2 ;  /* 0x000000998800780c */ /* 0x000fe40001741670 */
[----:B------:R-:W-:-:S02]  /*15a90*/  FMNMX.FTZ R3, R129, R0, !PT ;  /* 0x0000000081037209 */ /* 0x000fc40007810000 */
[----:B------:R-:W-:Y:S02]  /*15aa0*/  FSEL R175, R70, -INF , !P2 ;  /* 0xff80000046af7808 */ /* 0x000fe40005000000 */
[----:B------:R-:W-:Y:S02]  /*15ab0*/  FMNMX.FTZ R0, R132, R3, !PT ;  /* 0x0000000384007209 */ /* 0x000fe40007810000 */
        /* <DEDUP_REMOVED lines=8> */
[----:B------:R-:W-:Y:S02]  /*15b40*/  ISETP.NE.AND P2, PT, R178, RZ, PT ;  /* 0x000000ffb200720c */ /* 0x000fe40003f45270 */
[----:B------:R-:W-:-:S02]  /*15b50*/  FMNMX.FTZ R3, R109, R0, !PT ;  /* 0x000000006d037209 */ /* 0x000fc40007810000 */
[----:B------:R-:W-:Y:S02]  /*15b60*/  ISETP.GT.AND P2, PT, R137, 0xa0, !P2 ;  /* 0x000000a08900780c */ /* 0x000fe40005744270 */
[----:B------:R-:W-:Y:S02]  /*15b70*/  FMNMX.FTZ R0, R112, R3, !PT ;  /* 0x0000000370007209 */ /* 0x000fe40007810000 */
[----:B------:R-:W-:Y:S02]  /*15b80*/  ISETP.LT.OR P2, PT, R136, 0xa1, P2 ;  /* 0x000000a18800780c */ /* 0x000fe40001741670 */
[----:B------:R-:W-:Y:S02]  /*15b90*/  FMNMX.FTZ R3, R113, R0, !PT ;  /* 0x0000000071037209 */ /* 0x000fe40007810000 */
[----:B------:R-:W-:Y:S02]  /*15ba0*/  FSEL R177, R42, -INF , !P2 ;  /* 0xff8000002ab17808 */ /* 0x000fe40005000000 */
[----:B------:R-:W-:-:S02]  /*15bb0*/  FMNMX.FTZ R0, R116, R3, !PT ;  /* 0x0000000374007209 */ /* 0x000fc40007810000 */
[----:B------:R-:W-:Y:S02]  /*15bc0*/  ISETP.NE.AND P2, PT, R179, RZ, PT ;  /* 0x000000ffb300720c */ /* 0x000fe40003f45270 */
        /* <DEDUP_REMOVED lines=51> */
[----:B------:R-:W-:Y:S02]  /*15f00*/  ISETP.GT.AND P2, PT, R137, 0x1, !P3 ;  /* 0x000000018900780c */ /* 0x000fe40005f44270 */
[----:B------:R-:W-:-:S02]  /*15f10*/  FMNMX.FTZ R3, R69, R0, !PT ;  /* 0x0000000045037209 */ /* 0x000fc40007810000 */
[----:B------:R-:W-:Y:S02]  /*15f20*/  ISETP.LT.OR P2, PT, R136, 0x2, P2 ;  /* 0x000000028800780c */ /* 0x000fe40001741670 */
[----:B------:R-:W-:Y:S02]  /*15f30*/  ISETP.NE.AND P6, PT, R142, RZ, PT ;  /* 0x000000ff8e00720c */ /* 0x000fe40003fc5270 */
[----:B------:R-:W-:Y:S02]  /*15f40*/  FMNMX.FTZ R0, R40, R3, !PT ;  /* 0x0000000328007209 */ /* 0x000fe40007810000 */
[----:B------:R-:W-:Y:S02]  /*15f50*/  FSEL R123, R123, -INF , !P2 ;  /* 0xff8000007b7b7808 */ /* 0x000fe40005000000 */
        /* <DEDUP_REMOVED lines=37> */
[----:B------:R-:W-:Y:S02]  /*161b0*/  ISETP.GT.AND P2, PT, R137, 0x19, !P2 ;  /* 0x000000198900780c */ /* 0x000fe40005744270 */
[----:B------:R-:W-:-:S02]  /*161c0*/  ISETP.NE.AND P6, PT, R190, RZ, PT ;  /* 0x000000ffbe00720c */ /* 0x000fc40003fc5270 */
[----:B------:R-:W-:-:S04]  /*161d0*/  ISETP.LT.OR P2, PT, R136, 0x1a, P2 ;  /* 0x0000001a8800780c */ /* 0x000fc80001741670 */
[----:B------:R-:W-:Y:S02]  /*161e0*/  FSEL R135, R135, -INF , !P2 ;  /* 0xff80000087877808 */ /* 0x000fe40005000000 */
[----:B------:R-:W-:-:S04]  /*161f0*/  ISETP.NE.AND P2, PT, R186, RZ, PT ;  /* 0x000000ffba00720c */ /* 0x000fc80003f45270 */
[----:B------:R-:W-:-:S04]  /*16200*/  ISETP.GT.AND P2, PT, R137, 0xc0, !P2 ;  /* 0x000000c08900780c */ /* 0x000fc80005744270 */
[----:B------:R-:W-:-:S04]  /*16210*/  ISETP.LT.OR P2, PT, R136, 0xc1, P2 ;  /* 0x000000c18800780c */ /* 0x000fc80001741670 */
[----:B------:R-:W-:Y:S02]  /*16220*/  FSEL R147, R26, -INF , !P2 ;  /* 0xff8000001a937808 */ /* 0x000fe40005000000 */
[----:B0-----:R-:W-:Y:S02]  /*16230*/  FMNMX.FTZ R26, R0, R3, !PT ;  /* 0x00000003001a7209 */ /* 0x001fe40007810000 */
[----:B------:R-:W-:Y:S02]  /*16240*/  FMNMX.FTZ R0, R122, R123, !PT ;  /* 0x0000007b7a007209 */ /* 0x000fe40007810000 */
        /* <DEDUP_REMOVED lines=23> */
[----:B0-----:R-:W-:Y:S02]  /*163c0*/  FMNMX.FTZ R3, R26, R3, !PT ;  /* 0x000000031a037209 */ /* 0x001fe40007810000 */
[----:B------:R-:W-:Y:S02]  /*163d0*/  FMNMX.FTZ R0, R115, R0, !PT ;  /* 0x0000000073007209 */ /* 0x000fe40007810000 */
[----:B------:R-:W-:Y:S02]  /*163e0*/  ISETP.LT.OR P2, PT, R136, 0xd1, P2 ;  /* 0x000000d18800780c */ /* 0x000fe40001741670 */
[----:B------:R-:W-:Y:S02]  /*163f0*/  FMNMX.FTZ R0, R151, R0, !PT ;  /* 0x0000000097007209 */ /* 0x000fe40007810000 */
[----:B------:R-:W-:Y:S01]  /*16400*/  ISETP.NE.AND P6, PT, R191, RZ, PT ;  /* 0x000000ffbf00720c */ /* 0x000fe20003fc5270 */
[----:B------:R-:W-:-:S01]  /*16410*/  FFMA.FTZ R191, R2, R3, -8 ;  /* 0xc100000002bf7423 */ /* 0x000fc20000010003 */
[----:B------:R-:W-:-:S02]  /*16420*/  FMNMX.FTZ R0, R119, R0, !PT ;  /* 0x0000000077007209 */ /* 0x000fc40007810000 */
[----:B------:R-:W-:Y:S02]  /*16430*/  FSEL R189, R34, -INF , !P2 ;  /* 0xff80000022bd7808 */ /* 0x000fe40005000000 */
[----:B------:R-:W-:Y:S02]  /*16440*/  FMNMX.FTZ R0, R153, R0, !PT ;  /* 0x0000000099007209 */ /* 0x000fe40007810000 */
[----:B------:R-:W-:Y:S02]  /*16450*/  FSETP.NEU.FTZ.AND P2, PT, R3, -INF , PT ;  /* 0xff8000000300780b */ /* 0x000fe40003f5d000 */
[----:B------:R-:W-:Y:S02]  /*16460*/  FMNMX.FTZ R0, R91, R0, !PT ;  /* 0x000000005b007209 */ /* 0x000fe40007810000 */
[----:B------:R-:W-:Y:S02]  /*16470*/  FSEL R191, R191, RZ, P2 ;  /* 0x000000ffbfbf7208 */ /* 0x000fe40001000000 */
[----:B------:R-:W-:-:S02]  /*16480*/  FMNMX.FTZ R0, R155, R0, !PT ;  /* 0x000000009b007209 */ /* 0x000fc40007810000 */
[----:B------:R-:W-:Y:S01]  /*16490*/  ISETP.GT.AND P2, PT, R137, 0xd1, !P6 ;  /* 0x000000d18900780c */ /* 0x000fe20007744270 */
[C-C-:B------:R-:W-:Y:S01]  /*164a0*/  FFMA.FTZ R12, R2.reuse, R120, -R191.reuse ;  /* 0x00000078020c7223 */ /* 0x140fe200000108bf */
[----:B------:R-:W-:Y:S01]  /*164b0*/  FMNMX.FTZ R0, R95, R0, !PT ;  /* 0x000000005f007209 */ /* 0x000fe20007810000 */
[--C-:B------:R-:W-:Y:S01]  /*164c0*/  FFMA.FTZ R26, R2, R124, -R191.reuse ;  /* 0x0000007c021a7223 */ /* 0x100fe200000108bf */
[----:B------:R-:W-:Y:S01]  /*164d0*/  ISETP.LT.OR P2, PT, R136, 0xd2, P2 ;  /* 0x000000d28800780c */ /* 0x000fe20001741670 */
[C-C-:B------:R-:W-:Y:S01]  /*164e0*/  FFMA.FTZ R30, R2.reuse, R128, -R191.reuse ;  /* 0x00000080021e7223 */ /* 0x140fe200000108bf */
[----:B------:R-:W-:Y:S01]  /*164f0*/  FMNMX.FTZ R0, R157, R0, !PT ;  /* 0x000000009d007209 */ /* 0x000fe20007810000 */
[----:B------:R-:W-:Y:S01]  /*16500*/  MUFU.EX2 R12, R12 ;  /* 0x0000000c000c7308 */ /* 0x000fe20000000800 */
[----:B------:R-:W-:Y:S01]  /*16510*/  ISETP.NE.AND P6, PT, R15, RZ, PT ;  /* 0x000000ff0f00720c */ /* 0x000fe20003fc5270 */
[C-C-:B------:R-:W-:Y:S01]  /*16520*/  FFMA.FTZ R15, R2.reuse, R121, -R191.reuse ;  /* 0x00000079020f7223 */ /* 0x140fe200000108bf */
[----:B------:R-:W-:Y:S01]  /*16530*/  FMNMX.FTZ R0, R99, R0, !PT ;  /* 0x0000000063007209 */ /* 0x000fe20007810000 */
[C-C-:B------:R-:W-:Y:S01]  /*16540*/  FFMA.FTZ R121, R2.reuse, R125, -R191.reuse ;  /* 0x0000007d02797223 */ /* 0x140fe200000108bf */
[----:B------:R-:W-:Y:S01]  /*16550*/  FSEL R35, R35, -INF , !P2 ;  /* 0xff80000023237808 */ /* 0x000fe20005000000 */
[C-C-:B------:R-:W-:Y:S01]  /*16560*/  FFMA.FTZ R125, R2.reuse, R129, -R191.reuse ;  /* 0x00000081027d7223 */ /* 0x140fe200000108bf */
[----:B------:R-:W-:Y:S01]  /*16570*/  FMNMX.FTZ R0, R159, R0, !PT ;  /* 0x000000009f007209 */ /* 0x000fe20007810000 */
[C-C-:B------:R-:W-:Y:S01]  /*16580*/  FFMA.FTZ R129, R2.reuse, R133, -R191.reuse ;  /* 0x0000008502817223 */ /* 0x140fe200000108bf */
[----:B------:R-:W-:Y:S01]  /*16590*/  ISETP.GT.AND P2, PT, R137, 0xd9, !P6 ;  /* 0x000000d98900780c */ /* 0x000fe20007744270 */
[--C-:B------:R-:W-:Y:S01]  /*165a0*/  FFMA.FTZ R133, R2, R41, -R191.reuse ;  /* 0x0000002902857223 */ /* 0x100fe200000108bf */
[----:B------:R-:W-:Y:S01]  /*165b0*/  FMNMX.FTZ R0, R103, R0, !PT ;  /* 0x0000000067007209 */ /* 0x000fe20007810000 */
[----:B------:R-:W-:Y:S01]  /*165c0*/  MUFU.EX2 R15, R15 ;  /* 0x0000000f000f7308 */ /* 0x000fe20000000800 */
[----:B------:R-:W-:Y:S01]  /*165d0*/  ISETP.LT.OR P2, PT, R136, 0xda, P2 ;  /* 0x000000da8800780c */ /* 0x000fe20001741670 */
[C-C-:B------:R-:W-:Y:S01]  /*165e0*/  FFMA.FTZ R74, R2.reuse, R76, -R191.reuse ;  /* 0x0000004c024a7223 */ /* 0x140fe200000108bf */
[----:B------:R-:W-:Y:S01]  /*165f0*/  FMNMX.FTZ R0, R161, R0, !PT ;  /* 0x00000000a1007209 */ /* 0x000fe20007810000 */
[--C-:B------:R-:W-:Y:S01]  /*16600*/  FFMA.FTZ R34, R2, R132, -R191.reuse ;  /* 0x0000008402227223 */ /* 0x100fe200000108bf */
[----:B------:R-:W-:Y:S01]  /*16610*/  FSEL R41, R38, -INF , !P4 ;  /* 0xff80000026297808 */ /* 0x000fe20006000000 */
[C-C-:B------:R-:W-:Y:S01]  /*16620*/  FFMA.FTZ R38, R2.reuse, R44, -R191.reuse ;  /* 0x0000002c02267223 */ /* 0x140fe200000108bf */
[----:B------:R-:W-:Y:S01]  /*16630*/  FMNMX.FTZ R0, R75, R0, !PT ;  /* 0x000000004b007209 */ /* 0x000fe20007810000 */
[C-C-:B------:R-:W-:Y:S01]  /*16640*/  FFMA.FTZ R44, R2.reuse, R48, -R191.reuse ;  /* 0x00000030022c7223 */ /* 0x140fe200000108bf */
        /* <DEDUP_REMOVED lines=9> */
[----:B------:R-:W0:Y:S01]  /*166e0*/  MUFU.EX2 R121, R121 ;  /* 0x0000007900797308 */ /* 0x000e220000000800 */
        /* <DEDUP_REMOVED lines=18> */
[----:B0-----:R-:W-:Y:S01]  /*16810*/  F2FP.SATFINITE.E4M3.F32.PACK_AB_MERGE_C R224, R121, R26, RZ ;  /* 0x0000001a79e0723e */ /* 0x001fe200048070ff */
[C-C-:B------:R-:W-:Y:S01]  /*16820*/  FFMA.FTZ R97, R2.reuse, R97, -R191.reuse ;  /* 0x0000006102617223 */ /* 0x140fe200000108bf */
[----:B------:R-:W-:Y:S01]  /*16830*/  FMNMX.FTZ R0, R59, R0, !PT ;  /* 0x000000003b007209 */ /* 0x000fe20007810000 */
[C-C-:B------:R-:W-:Y:S01]  /*16840*/  FFMA.FTZ R70, R2.reuse, R100, -R191.reuse ;  /* 0x0000006402467223 */ /* 0x140fe200000108bf */
[----:B------:R-:W-:Y:S01]  /*16850*/  F2FP.SATFINITE.E4M3.F32.PACK_AB_MERGE_C R224, R15, R12, R224 ;  /* 0x0000000c0fe0723e */ /* 0x000fe200048070e0 */
        /* <DEDUP_REMOVED lines=39> */
[----:B------:R-:W-:Y:S01]  /*16ad0*/  ISETP.NE.AND P6, PT, R193, 0x1, PT ;  /* 0x00000001c100780c */ /* 0x000fe20003fc5270 */
[----:B------:R-:W0:Y:S01]  /*16ae0*/  MUFU.EX2 R109, R109 ;  /* 0x0000006d006d7308 */ /* 0x000e220000000800 */
[----:B------:R-:W-:Y:S01]  /*16af0*/  FMNMX.FTZ R0, R181, R0, !PT ;  /* 0x00000000b5007209 */ /* 0x000fe20007810000 */
[C-C-:B------:R-:W-:Y:S01]  /*16b00*/  FFMA.FTZ R36, R2.reuse, R36, -R191.reuse ;  /* 0x0000002402247223 */ /* 0x140fe200000108bf */
[----:B------:R-:W-:-:S01]  /*16b10*/  FFMA.FTZ R37, R2, R37, -R191 ;  /* 0x0000002502257223 */ /* 0x000fc200000108bf */
[C-C-:B------:R-:W-:Y:S01]  /*16b20*/  FFMA.FTZ R32, R2.reuse, R32, -R191.reuse ;  /* 0x0000002002207223 */ /* 0x140fe200000108bf */
[----:B------:R-:W-:Y:S01]  /*16b30*/  FMNMX.FTZ R0, R51, R0, !PT ;  /* 0x0000000033007209 */ /* 0x000fe20007810000 */
[----:B------:R-:W-:-:S02]  /*16b40*/  FFMA.FTZ R33, R2, R33, -R191 ;  /* 0x0000002102217223 */ /* 0x000fc400000108bf */
        /* <DEDUP_REMOVED lines=18> */
[----:B0-----:R-:W-:Y:S01]  /*16c70*/  F2FP.SATFINITE.E4M3.F32.PACK_AB_MERGE_C R222, R117, R54, RZ ;  /* 0x0000003675de723e */ /* 0x001fe200048070ff */
[----:B------:R-:W0:Y:S03]  /*16c80*/  SHFL.BFLY PT, R137, R0, 0x2, 0x1f ;  /* 0x0c401f0000897f89 */ /* 0x000e2600000e0000 */
[----:B------:R-:W-:-:S03]  /*16c90*/  F2FP.SATFINITE.E4M3.F32.PACK_AB_MERGE_C R222, R113, R50, R222 ;  /* 0x0000003271de723e */ /* 0x000fc600048070de */
[----:B------:R-:W-:Y:S08]  /*16ca0*/  MUFU.EX2 R62, R62 ;  /* 0x0000003e003e7308 */ /* 0x000ff00000000800 */
[----:B------:R-:W1:Y:S08]  /*16cb0*/  MUFU.EX2 R93, R93 ;  /* 0x0000005d005d7308 */ /* 0x000e700000000800 */
[----:B------:R-:W-:Y:S01]  /*16cc0*/  MUFU.EX2 R66, R66 ;  /* 0x0000004200427308 */ /* 0x000fe20000000800 */
[----:B0-----:R-:W-:-:S05]  /*16cd0*/  FMNMX.FTZ R137, R0, R137, !PT ;  /* 0x0000008900897209 */ /* 0x001fca0007810000 */
[----:B------:R-:W0:Y:S02]  /*16ce0*/  SHFL.BFLY PT, R0, R137, 0x1, 0x1f ;  /* 0x0c201f0089007f89 */ /* 0x000e2400000e0000 */
[----:B------:R-:W-:Y:S01]  /*16cf0*/  MUFU.EX2 R97, R97 ;  /* 0x0000006100617308 */ /* 0x000fe20000000800 */
[----:B-1----:R-:W-:-:S04]  /*16d00*/  F2FP.SATFINITE.E4M3.F32.PACK_AB_MERGE_C R216, R93, R62, RZ ;  /* 0x0000003e5dd8723e */ /* 0x002fc800048070ff */
[----:B------:R-:W-:-:S03]  /*16d10*/  F2FP.SATFINITE.E4M3.F32.PACK_AB_MERGE_C R216, R89, R58, R216 ;  /* 0x0000003a59d8723e */ /* 0x000fc600048070d8 */
[----:B------:R-:W-:Y:S08]  /*16d20*/  MUFU.EX2 R70, R70 ;  /* 0x0000004600467308 */ /* 0x000ff00000000800 */
[----:B------:R-:W1:Y:S01]  /*16d30*/  MUFU.EX2 R101, R101 ;  /* 0x0000006500657308 */ /* 0x000e620000000800 */
[----:B0-----:R-:W-:Y:S01]  /*16d40*/  FMNMX.FTZ R0, R137, R0, !PT ;  /* 0x0000000089007209 */ /* 0x001fe20007810000 */
[----:B------:R-:W-:-:S06]  /*16d50*/  FADD.FTZ R137, R12, R15 ;  /* 0x0000000f0c897221 */ /* 0x000fcc0000010000 */
[----:B------:R-:W-:Y:S01]  /*16d60*/  MUFU.EX2 R72, R72 ;  /* 0x0000004800487308 */ /* 0x000fe20000000800 */
[----:B------:R-:W-:Y:S01]  /*16d70*/  FSETP.NEU.FTZ.AND P2, PT, R0, -INF , PT ;  /* 0xff8000000000780b */ /* 0x000fe20003f5d000 */
[----:B------:R-:W-:Y:S01]  /*16d80*/  FFMA.FTZ R52, R2, R0, -8 ;  /* 0xc100000002347423 */ /* 0x000fe20000010000 */
[----:B------:R-:W-:-:S04]  /*16d90*/  FADD.FTZ R110, R26, R137 ;  /* 0x000000891a6e7221 */ /* 0x000fc80000010000 */
[----:B------:R-:W-:Y:S01]  /*16da0*/  FSEL R52, R52, RZ, P2 ;  /* 0x000000ff34347208 */ /* 0x000fe20001000000 */
[----:B------:R-:W-:Y:S01]  /*16db0*/  MUFU.EX2 R73, R73 ;  /* 0x0000004900497308 */ /* 0x000fe20000000800 */
[----:B-1----:R-:W-:-:S03]  /*16dc0*/  F2FP.SATFINITE.E4M3.F32.PACK_AB_MERGE_C R218, R101, R70, RZ ;  /* 0x0000004665da723e */ /* 0x002fc600048070ff */
[C-C-:B------:R-:W-:Y:S01]  /*16dd0*/  FFMA.FTZ R80, R2.reuse, R122, -R52.reuse ;  /* 0x0000007a02507223 */ /* 0x140fe20000010834 */
[----:B------:R-:W-:-:S01]  /*16de0*/  FFMA.FTZ R123, R2, R123, -R52 ;  /* 0x0000007b027b7223 */ /* 0x000fc20000010834 */
[C-C-:B------:R-:W-:Y:S01]  /*16df0*/  FFMA.FTZ R82, R2.reuse, R185, -R52.reuse ;  /* 0x000000b902527223 */ /* 0x140fe20000010834 */
[----:B------:R-:W-:-:S01]  /*16e00*/  FFMA.FTZ R127, R2, R127, -R52 ;  /* 0x0000007f027f7223 */ /* 0x000fc20000010834 */
[----:B------:R-:W-:Y:S01]  /*16e10*/  FFMA.FTZ R108, R2, R83, -R52 ;  /* 0x00000053026c7223 */ /* 0x000fe20000010834 */
[----:B------:R-:W-:-:S01]  /*16e20*/  FADD.FTZ R83, R121, R110 ;  /* 0x0000006e79537221 */ /* 0x000fc20000010000 */
[----:B------:R-:W-:Y:S01]  /*16e30*/  MUFU.EX2 R80, R80 ;  /* 0x0000005000507308 */ /* 0x000fe20000000800 */
[----:B------:R-:W-:-:S01]  /*16e40*/  FFMA.FTZ R84, R2, R143, -R52 ;  /* 0x0000008f02547223 */ /* 0x000fc20000010834 */
[----:B------:R-:W-:Y:S01]  /*16e50*/  FFMA.FTZ R131, R2, R131, -R52 ;  /* 0x0000008302837223 */ /* 0x000fe20000010834 */
[----:B------:R-:W-:-:S01]  /*16e60*/  FADD.FTZ R110, R30, R83 ;  /* 0x000000531e6e7221 */ /* 0x000fc20000010000 */
[C-C-:B------:R-:W-:Y:S01]  /*16e70*/  FFMA.FTZ R86, R2.reuse, R145, -R52.reuse ;  /* 0x0000009102567223 */ /* 0x140fe20000010834 */
[----:B------:R-:W-:-:S01]  /*16e80*/  FFMA.FTZ R135, R2, R135, -R52 ;  /* 0x0000008702877223 */ /* 0x000fc20000010834 */
[----:B------:R-:W-:Y:S01]  /*16e90*/  FFMA.FTZ R13, R2, R13, -R52 ;  /* 0x0000000d020d7223 */ /* 0x000fe20000010834 */
[----:B------:R-:W-:-:S01]  /*16ea0*/  FADD.FTZ R137, R125, R110 ;  /* 0x0000006e7d897221 */ /* 0x000fc20000010000 */
[----:B------:R-:W0:Y:S01]  /*16eb0*/  MUFU.EX2 R123, R123 ;  /* 0x0000007b007b7308 */ /* 0x000e220000000800 */
[----:B------:R-:W-:-:S01]  /*16ec0*/  FFMA.FTZ R110, R2, R87, -R52 ;  /* 0x00000057026e7223 */ /* 0x000fc20000010834 */
[----:B------:R-:W-:Y:S01]  /*16ed0*/  FFMA.FTZ R88, R2, R107, -R52 ;  /* 0x0000006b02587223 */ /* 0x000fe20000010834 */
[----:B------:R-:W-:-:S01]  /*16ee0*/  FADD.FTZ R112, R34, R137 ;  /* 0x0000008922707221 */ /* 0x000fc20000010000 */
[C-C-:B------:R-:W-:Y:S01]  /*16ef0*/  FFMA.FTZ R90, R2.reuse, R139, -R52.reuse ;  /* 0x0000008b025a7223 */ /* 0x140fe20000010834 */
[----:B------:R-:W-:-:S01]  /*16f00*/  FFMA.FTZ R107, R2, R111, -R52 ;  /* 0x0000006f026b7223 */ /* 0x000fc20000010834 */
[----:B------:R-:W-:Y:S01]  /*16f10*/  FFMA.FTZ R92, R2, R149, -R52 ;  /* 0x00000095025c7223 */ /* 0x000fe20000010834 */
[----:B------:R-:W-:-:S01]  /*16f20*/  FADD.FTZ R137, R129, R112 ;  /* 0x0000007081897221 */ /* 0x000fc20000010000 */
[----:B------:R-:W1:Y:S01]  /*16f30*/  MUFU.EX2 R82, R82 ;  /* 0x0000005200527308 */ /* 0x000e620000000800 */
[----:B------:R-:W-:-:S01]  /*16f40*/  FFMA.FTZ R111, R2, R115, -R52 ;  /* 0x00000073026f7223 */ /* 0x000fc20000010834 */
[----:B------:R-:W-:Y:S01]  /*16f50*/  FFMA.FTZ R94, R2, R151, -R52 ;  /* 0x00000097025e7223 */ /* 0x000fe20000010834 */
[----:B------:R-:W-:-:S01]  /*16f60*/  FADD.FTZ R114, R42, R137 ;  /* 0x000000892a727221 */ /* 0x000fc20000010000 */
[C-C-:B------:R-:W-:Y:S01]  /*16f70*/  FFMA.FTZ R115, R2.reuse, R119, -R52.reuse ;  /* 0x0000007702737223 */ /* 0x140fe20000010834 */
[----:B------:R-:W-:-:S01]  /*16f80*/  FFMA.FTZ R96, R2, R153, -R52 ;  /* 0x0000009902607223 */ /* 0x000fc20000010834 */
[----:B------:R-:W-:Y:S01]  /*16f90*/  FFMA.FTZ R91, R2, R91, -R52 ;  /* 0x0000005b025b7223 */ /* 0x000fe20000010834 */
[----:B------:R-:W-:-:S01]  /*16fa0*/  FADD.FTZ R139, R105, R114 ;  /* 0x00000072698b7221 */ /* 0x000fc20000010000 */
[----:B------:R-:W2:Y:S01]  /*16fb0*/  MUFU.EX2 R127, R127 ;  /* 0x0000007f007f7308 */ /* 0x000ea20000000800 */
[----:B0-----:R-:W-:-:S01]  /*16fc0*/  FADD.FTZ R87, R80, R123 ;  /* 0x0000007b50577221 */ /* 0x001fc20000010000 */
[----:B------:R-:W-:Y:S01]  /*16fd0*/  FFMA.FTZ R98, R2, R155, -R52 ;  /* 0x0000009b02627223 */ /* 0x000fe20000010834 */
[----:B------:R-:W-:-:S01]  /*16fe0*/  FADD.FTZ R116, R46, R139 ;  /* 0x0000008b2e747221 */ /* 0x000fc20000010000 */
        /* <DEDUP_REMOVED lines=22> */
[----:B------:R-:W-:Y:S01]  /*17150*/  FADD.FTZ R137, R109, R116 ;  /* 0x000000746d897221 */ /* 0x000fe20000010000 */
[----:B------:R-:W-:-:S01]  /*17160*/  FFMA.FTZ R30, R2, R175, -R52 ;  /* 0x000000af021e7223 */ /* 0x000fc20000010834 */
[C-C-:B------:R-:W-:Y:S01]  /*17170*/  FFMA.FTZ R43, R2.reuse, R43, -R52.reuse ;  /* 0x0000002b022b7223 */ /* 0x140fe20000010834 */
[----:B------:R-:W-:-:S01]  /*17180*/  FFMA.FTZ R179, R2, R179, -R52 ;  /* 0x000000b302b37223 */ /* 0x000fc20000010834 */
[----:B------:R-:W-:Y:S01]  /*17190*/  FADD.FTZ R116, R50, R137 ;  /* 0x0000008932747221 */ /* 0x000fe20000010000 */
        /* <DEDUP_REMOVED lines=11> */
[----:B------:R-:W-:Y:S01]  /*17250*/  FADD.FTZ R59, R113, R116 ;  /* 0x00000074713b7221 */ /* 0x000fe20000010000 */
[----:B------:R-:W-:-:S01]  /*17260*/  FFMA.FTZ R189, R2, R189, -R52 ;  /* 0x000000bd02bd7223 */ /* 0x000fc20000010834 */
[C-C-:B------:R-:W-:Y:S01]  /*17270*/  FFMA.FTZ R35, R2.reuse, R35, -R52.reuse ;  /* 0x0000002302237223 */ /* 0x140fe20000010834 */
[----:B------:R-:W-:-:S01]  /*17280*/  FFMA.FTZ R41, R2, R41, -R52 ;  /* 0x0000002902297223 */ /* 0x000fc20000010834 */
[----:B------:R-:W-:Y:S01]  /*17290*/  FADD.FTZ R116, R54, R59 ;  /* 0x0000003b36747221 */ /* 0x000fe20000010000 */
[----:B------:R-:W-:-:S01]  /*172a0*/  FFMA.FTZ R59, R2, R63, -R52 ;  /* 0x0000003f023b7223 */ /* 0x000fc20000010834 */
[----:B------:R-:W2:Y:S01]  /*172b0*/  MUFU.EX2 R88, R88 ;  /* 0x0000005800587308 */ /* 0x000ea20000000800 */
[----:B0-----:R-:W-:-:S01]  /*172c0*/  FADD.FTZ R114, R135, R114 ;  /* 0x0000007287727221 */ /* 0x001fc20000010000 */
[----:B------:R-:W-:Y:S01]  /*172d0*/  FADD.FTZ R63, R117, R116 ;  /* 0x00000074753f7221 */ /* 0x000fe20000010000 */
[----:B------:R-:W-:-:S01]  /*172e0*/  FFMA.FTZ R54, R2, R27, -R52 ;  /* 0x0000001b02367223 */ /* 0x000fc20000010834 */
[----:B------:R-:W-:Y:S01]  /*172f0*/  FFMA.FTZ R39, R2, R39, -R52 ;  /* 0x0000002702277223 */ /* 0x000fe20000010834 */
[----:B------:R-:W-:Y:S01]  /*17300*/  F2FP.SATFINITE.E4M3.F32.PACK_AB_MERGE_C R82, R127, R82, RZ ;  /* 0x000000527f52723e */ /* 0x000fe200048070ff */
[----:B------:R-:W-:Y:S01]  /*17310*/  FADD.FTZ R46, R58, R63 ;  /* 0x0000003f3a2e7221 */ /* 0x000fe20000010000 */
[----:B------:R-:W-:Y:S01]  /*17320*/  F2FP.SATFINITE.E4M3.F32.PACK_AB_MERGE_C R86, R135, R86, RZ ;  /* 0x000000568756723e */ /* 0x000fe200048070ff */
[----:B------:R-:W0:Y:S01]  /*17330*/  MUFU.EX2 R90, R90 ;  /* 0x0000005a005a7308 */ /* 0x000e220000000800 */
[----:B-1----:R-:W-:-:S01]  /*17340*/  FADD.FTZ R121, R13, R114 ;  /* 0x000000720d797221 */ /* 0x002fc20000010000 */
[----:B------:R-:W-:Y:S01]  /*17350*/  FADD.FTZ R63, R89, R46 ;  /* 0x0000002e593f7221 */ /* 0x000fe20000010000 */
[----:B------:R-:W-:-:S02]  /*17360*/  F2FP.SATFINITE.E4M3.F32.PACK_AB_MERGE_C R218, R97, R66, R218 ;  /* 0x0000004261da723e */ /* 0x000fc400048070da */
[----:B------:R-:W-:Y:S01]  /*17370*/  F2FP.SATFINITE.E4M3.F32.PACK_AB_MERGE_C R225, R123, R80, R82 ;  /* 0x000000507be1723e */ /* 0x000fe20004807052 */
[----:B------:R-:W-:-:S01]  /*17380*/  FADD.FTZ R46, R62, R63 ;  /* 0x0000003f3e2e7221 */ /* 0x000fc20000010000 */
[----:B------:R-:W-:Y:S01]  /*17390*/  F2FP.SATFINITE.E4M3.F32.PACK_AB_MERGE_C R227, R131, R84, R86 ;  /* 0x0000005483e3723e */ /* 0x000fe20004807056 */
        /* <DEDUP_REMOVED lines=8> */
[----:B------:R-:W-:-:S04]  /*17420*/  F2FP.SATFINITE.E4M3.F32.PACK_AB_MERGE_C R90, R107, R90, RZ ;  /* 0x0000005a6b5a723e */ /* 0x000fc800048070ff */
[----:B------:R-:W-:Y:S02]  /*17430*/  F2FP.SATFINITE.E4M3.F32.PACK_AB_MERGE_C R221, R88, R13, R90 ;  /* 0x0000000d58dd723e */ /* 0x000fe4000480705a */
[----:B------:R-:W1:Y:S01]  /*17440*/  MUFU.EX2 R94, R94 ;  /* 0x0000005e005e7308 */ /* 0x000e620000000800 */
[----:B--2---:R-:W-:-:S01]  /*17450*/  FADD.FTZ R34, R92, R15 ;  /* 0x0000000f5c227221 */ /* 0x004fc20000010000 */
[----:B------:R-:W-:Y:S01]  /*17460*/  FFMA.FTZ R15, R2, R67, -R52 ;  /* 0x00000043020f7223 */ /* 0x000fe20000010834 */
[----:B------:R-:W-:-:S04]  /*17470*/  FADD.FTZ R67, R97, R46 ;  /* 0x0000002e61437221 */ /* 0x000fc80000010000 */
[----:B------:R-:W-:Y:S01]  /*17480*/  FADD.FTZ R42, R70, R67 ;  /* 0x00000043462a7221 */ /* 0x000fe20000010000 */
[----:B------:R-:W2:Y:S01]  /*17490*/  MUFU.EX2 R115, R115 ;  /* 0x0000007300737308 */ /* 0x000ea20000000800 */
[----:B0-----:R-:W-:-:S02]  /*174a0*/  FADD.FTZ R63, R111, R34 ;  /* 0x000000226f3f7221 */ /* 0x001fc40000010000 */
[----:B------:R-:W-:-:S04]  /*174b0*/  FADD.FTZ R101, R101, R42 ;  /* 0x0000002a65657221 */ /* 0x000fc80000010000 */
[----:B------:R-:W-:Y:S01]  /*174c0*/  FADD.FTZ R46, R72, R101 ;  /* 0x00000065482e7221 */ /* 0x000fe20000010000 */
[----:B------:R-:W0:Y:S01]  /*174d0*/  MUFU.EX2 R96, R96 ;  /* 0x0000006000607308 */ /* 0x000e220000000800 */
[----:B-1----:R-:W-:-:S07]  /*174e0*/  FADD.FTZ R34, R94, R63 ;  /* 0x0000003f5e227221 */ /* 0x002fce0000010000 */
[----:B------:R-:W1:Y:S01]  /*174f0*/  MUFU.EX2 R91, R91 ;  /* 0x0000005b005b7308 */ /* 0x000e620000000800 */
[----:B--2---:R-:W-:-:S01]  /*17500*/  FADD.FTZ R63, R115, R34 ;  /* 0x00000022733f7221 */ /* 0x004fc20000010000 */
[----:B------:R-:W-:-:S04]  /*17510*/  F2FP.SATFINITE.E4M3.F32.PACK_AB_MERGE_C R94, R115, R94, RZ ;  /* 0x0000005e735e723e */ /* 0x000fc800048070ff */
[----:B------:R-:W-:Y:S02]  /*17520*/  F2FP.SATFINITE.E4M3.F32.PACK_AB_MERGE_C R223, R111, R92, R94 ;  /* 0x0000005c6fdf723e */ /* 0x000fe4000480705e */
[----:B------:R-:W2:Y:S01]  /*17530*/  MUFU.EX2 R98, R98 ;  /* 0x0000006200627308 */ /* 0x000ea20000000800 */
[----:B0-----:R-:W-:-:S01]  /*17540*/  FADD.FTZ R34, R96, R63 ;  /* 0x0000003f60227221 */ /* 0x001fc20000010000 */
[----:B------:R-:W-:Y:S01]  /*17550*/  FFMA.FTZ R63, R2, R71, -R52 ;  /* 0x00000047023f7223 */ /* 0x000fe20000010834 */
[----:B------:R-:W-:-:S05]  /*17560*/  FADD.FTZ R71, R73, R46 ;  /* 0x0000002e49477221 */ /* 0x000fca0000010000 */
[----:B------:R-:W0:Y:S01]  /*17570*/  MUFU.EX2 R95, R95 ;  /* 0x0000005f005f7308 */ /* 0x000e220000000800 */
[----:B-1----:R-:W-:-:S01]  /*17580*/  FADD.FTZ R67, R91, R34 ;  /* 0x000000225b437221 */ /* 0x002fc20000010000 */
[----:B------:R-:W-:-:S06]  /*17590*/  FFMA.FTZ R34, R2, R177, -R52 ;  /* 0x000000b102227223 */ /* 0x000fcc0000010834 */
        /* <DEDUP_REMOVED lines=13> */
[----:B------:R-:W2:Y:S01]  /*17670*/  MUFU.EX2 R103, R103 ;  /* 0x0000006700677308 */ /* 0x000ea20000000800 */
[----:B-1----:R-:W-:Y:S01]  /*17680*/  F2FP.SATFINITE.E4M3.F32.PACK_AB_MERGE_C R212, R77, R74, RZ ;  /* 0x0000004a4dd4723e */ /* 0x002fe200048070ff */
[----:B------:R-:W-:-:S03]  /*17690*/  FADD.FTZ R74, R74, R71 ;  /* 0x000000474a4a7221 */ /* 0x000fc60000010000 */
[----:B------:R-:W-:Y:S01]  /*176a0*/  F2FP.SATFINITE.E4M3.F32.PACK_AB_MERGE_C R212, R73, R72, R212 ;  /* 0x0000004849d4723e */ /* 0x000fe200048070d4 */
[----:B------:R-:W-:-:S02]  /*176b0*/  FADD.FTZ R77, R77, R74 ;  /* 0x0000004a4d4d7221 */ /* 0x000fc40000010000 */
[----:B------:R-:W-:Y:S01]  /*176c0*/  MUFU.EX2 R78, R78 ;  /* 0x0000004e004e7308 */ /* 0x000fe20000000800 */
[----:B0-----:R-:W-:-:S01]  /*176d0*/  FADD.FTZ R42, R119, R42 ;  /* 0x0000002a772a7221 */ /* 0x001fc20000010000 */
[----:B------:R-:W-:-:S04]  /*176e0*/  F2FP.SATFINITE.E4M3.F32.PACK_AB_MERGE_C R102, R119, R102, RZ ;  /* 0x000000667766723e */ /* 0x000fc800048070ff */
[----:B------:R-:W-:Y:S02]  /*176f0*/  F2FP.SATFINITE.E4M3.F32.PACK_AB_MERGE_C R219, R99, R100, R102 ;  /* 0x0000006463db723e */ /* 0x000fe40004807066 */
[----:B------:R-:W0:Y:S01]  /*17700*/  MUFU.EX2 R85, R85 ;  /* 0x0000005500557308 */ /* 0x000e220000000800 */
[----:B--2---:R-:W-:-:S07]  /*17710*/  FADD.FTZ R67, R103, R42 ;  /* 0x0000002a67437221 */ /* 0x004fce0000010000 */
        /* <DEDUP_REMOVED lines=11> */
[----:B------:R-:W-:Y:S01]  /*177d0*/  MUFU.EX2 R75, R75 ;  /* 0x0000004b004b7308 */ /* 0x000fe20000000800 */
[----:B-1----:R-:W-:-:S01]  /*177e0*/  FADD.FTZ R46, R106, R67 ;  /* 0x000000436a2e7221 */ /* 0x002fc20000010000 */
[----:B------:R-:W-:-:S06]  /*177f0*/  FADD.FTZ R85, R85, R78 ;  /* 0x0000004e55557221 */ /* 0x000fcc0000010000 */
[----:B------:R-:W-:Y:S01]  /*17800*/  MUFU.EX2 R108, R108 ;  /* 0x0000006c006c7308 */ /* 0x000fe20000000800 */
[----:B--2---:R-:W-:-:S01]  /*17810*/  FADD.FTZ R46, R79, R46 ;  /* 0x0000002e4f2e7221 */ /* 0x004fc20000010000 */
[----:B------:R-:W-:-:S04]  /*17820*/  F2FP.SATFINITE.E4M3.F32.PACK_AB_MERGE_C R79, R79, R106, RZ ;  /* 0x0000006a4f4f723e */ /* 0x000fc800048070ff */
[----:B------:R-:W-:Y:S02]  /*17830*/  F2FP.SATFINITE.E4M3.F32.PACK_AB_MERGE_C R213, R104, R103, R79 ;  /* 0x0000006768d5723e */ /* 0x000fe4000480704f */
[----:B------:R-:W-:Y:S08]  /*17840*/  MUFU.EX2 R83, R83 ;  /* 0x0000005300537308 */ /* 0x000ff00000000800 */
[----:B------:R-:W-:Y:S08]  /*17850*/  MUFU.EX2 R110, R110 ;  /* 0x0000006e006e7308 */ /* 0x000ff00000000800 */
[----:B------:R-:W-:Y:S08]  /*17860*/  MUFU.EX2 R60, R60 ;  /* 0x0000003c003c7308 */ /* 0x000ff00000000800 */
[----:B------:R-:W0:Y:S08]  /*17870*/  MUFU.EX2 R61, R61 ;  /* 0x0000003d003d7308 */ /* 0x000e300000000800 */
[----:B------:R-:W1:Y:S08]  /*17880*/  MUFU.EX2 R87, R87 ;  /* 0x0000005700577308 */ /* 0x000e700000000800 */
[----:B------:R2:W-:Y:S01]  /*17890*/  MUFU.EX2 R42, R47 ;  /* 0x0000002f002a7308 */ /* 0x0005e20000000800 */
[----:B0-----:R-:W-:-:S07]  /*178a0*/  F2FP.SATFINITE.E4M3.F32.PACK_AB_MERGE_C R208, R61, R60, RZ ;  /* 0x0000003c3dd0723e */ /* 0x001fce00048070ff */
[----:B------:R-:W-:Y:S01]  /*178b0*/  MUFU.EX2 R56, R56 ;  /* 0x0000003800387308 */ /* 0x000fe20000000800 */
[----:B--2---:R-:W-:-:S04]  /*178c0*/  FADD.FTZ R47, R75, R46 ;  /* 0x0000002e4b2f7221 */ /* 0x004fc80000010000 */
[----:B------:R-:W-:-:S03]  /*178d0*/  FADD.FTZ R50, R108, R47 ;  /* 0x0000002f6c327221 */ /* 0x000fc60000010000 */
[----:B------:R-:W0:Y:S01]  /*178e0*/  MUFU.EX2 R57, R57 ;  /* 0x0000003900397308 */ /* 0x000e220000000800 */
[----:B------:R-:W-:-:S01]  /*178f0*/  FADD.FTZ R47, R83, R50 ;  /* 0x00000032532f7221 */ /* 0x000fc20000010000 */
[----:B------:R-:W-:-:S03]  /*17900*/  F2FP.SATFINITE.E4M3.F32.PACK_AB_MERGE_C R83, R110, R83, RZ ;  /* 0x000000536e53723e */ /* 0x000fc600048070ff */
[----:B------:R-:W-:Y:S01]  /*17910*/  FADD.FTZ R50, R110, R47 ;  /* 0x0000002f6e327221 */ /* 0x000fe20000010000 */
[----:B------:R-:W-:Y:S02]  /*17920*/  F2FP.SATFINITE.E4M3.F32.PACK_AB_MERGE_C R215, R108, R75, R83 ;  /* 0x0000004b6cd7723e */ /* 0x000fe40004807053 */
[----:B------:R-:W2:Y:S01]  /*17930*/  MUFU.EX2 R112, R112 ;  /* 0x0000007000707308 */ /* 0x000ea20000000800 */
[----:B-1----:R-:W-:-:S07]  /*17940*/  FADD.FTZ R47, R87, R50 ;  /* 0x00000032572f7221 */ /* 0x002fce0000010000 */
[----:B------:R-:W1:Y:S01]  /*17950*/  MUFU.EX2 R26, R171 ;  /* 0x000000ab001a7308 */ /* 0x000e620000000800 */
[----:B0-----:R-:W-:Y:S01]  /*17960*/  F2FP.SATFINITE.E4M3.F32.PACK_AB_MERGE_C R208, R57, R56, R208 ;  /* 0x0000003839d0723e */ /* 0x001fe200048070d0 */
[----:B------:R-:W-:-:S04]  /*17970*/  FADD.FTZ R56, R56, R85 ;  /* 0x0000005538387221 */ /* 0x000fc80000010000 */
[----:B------:R-:W-:Y:S02]  /*17980*/  FADD.FTZ R57, R57, R56 ;  /* 0x0000003839397221 */ /* 0x000fe40000010000 */
[----:B------:R-:W0:Y:S01]  /*17990*/  MUFU.EX2 R59, R59 ;  /* 0x0000003b003b7308 */ /* 0x000e220000000800 */
[----:B--2---:R-:W-:-:S01]  /*179a0*/  FADD.FTZ R47, R112, R47 ;  /* 0x0000002f702f7221 */ /* 0x004fc20000010000 */
[----:B------:R-:W-:-:S04]  /*179b0*/  FADD.FTZ R60, R60, R57 ;  /* 0x000000393c3c7221 */ /* 0x000fc80000010000 */
[----:B------:R-:W-:Y:S02]  /*179c0*/  FADD.FTZ R61, R61, R60 ;  /* 0x0000003c3d3d7221 */ /* 0x000fe40000010000 */
[----:B------:R-:W-:Y:S01]  /*179d0*/  MUFU.EX2 R68, R68 ;  /* 0x0000004400447308 */ /* 0x000fe20000000800 */
[----:B-1----:R-:W-:-:S07]  /*179e0*/  FADD.FTZ R52, R26, R47 ;  /* 0x0000002f1a347221 */ /* 0x002fce0000010000 */
[----:B------:R-:W1:Y:S01]  /*179f0*/  MUFU.EX2 R69, R69 ;  /* 0x0000004500457308 */ /* 0x000e620000000800 */
[----:B0-----:R-:W-:-:S01]  /*17a00*/  FADD.FTZ R47, R59, R52 ;  /* 0x000000343b2f7221 */ /* 0x001fc20000010000 */
[----:B------:R-:W-:-:S04]  /*17a10*/  F2FP.SATFINITE.E4M3.F32.PACK_AB_MERGE_C R59, R59, R26, RZ ;  /* 0x0000001a3b3b723e */ /* 0x000fc800048070ff */
[----:B------:R-:W-:Y:S02]  /*17a20*/  F2FP.SATFINITE.E4M3.F32.PACK_AB_MERGE_C R209, R112, R87, R59 ;  /* 0x0000005770d1723e */ /* 0x000fe4000480703b */
        /* <DEDUP_REMOVED lines=16> */
[----:B------:R-:W-:Y:S01]  /*17b30*/  MUFU.EX2 R45, R45 ;  /* 0x0000002d002d7308 */ /* 0x000fe20000000800 */
[C---:B-1----:R-:W-:Y:S01]  /*17b40*/  F2FP.SATFINITE.E4M3.F32.PACK_AB_MERGE_C R47, R63.reuse, R30, RZ ;  /* 0x0000001e3f2f723e */ /* 0x042fe200048070ff */
[----:B------:R-:W-:-:S03]  /*17b50*/  FADD.FTZ R63, R63, R26 ;  /* 0x0000001a3f3f7221 */ /* 0x000fc60000010000 */
[----:B------:R-:W-:-:S03]  /*17b60*/  F2FP.SATFINITE.E4M3.F32.PACK_AB_MERGE_C R211, R15, R12, R47 ;  /* 0x0000000c0fd3723e */ /* 0x000fc6000480702f */
[----:B------:R-:W0:Y:S08]  /*17b70*/  MUFU.EX2 R34, R34 ;  /* 0x0000002200227308 */ /* 0x000e300000000800 */
[----:B------:R-:W-:Y:S08]  /*17b80*/  MUFU.EX2 R40, R40 ;  /* 0x0000002800287308 */ /* 0x000ff00000000800 */
[----:B------:R-:W-:Y:S01]  /*17b90*/  MUFU.EX2 R133, R133 ;  /* 0x0000008500857308 */ /* 0x000fe20000000800 */
[----:B0-----:R-:W-:-:S07]  /*17ba0*/  FADD.FTZ R26, R34, R63 ;  /* 0x0000003f221a7221 */ /* 0x001fce0000010000 */
[----:B------:R-:W0:Y:S08]  /*17bb0*/  MUFU.EX2 R43, R43 ;  /* 0x0000002b002b7308 */ /* 0x000e300000000800 */
[----:B------:R-:W1:Y:S08]  /*17bc0*/  MUFU.EX2 R179, R179 ;  /* 0x000000b300b37308 */ /* 0x000e700000000800 */
[----:B------:R-:W-:Y:S01]  /*17bd0*/  MUFU.EX2 R48, R48 ;  /* 0x0000003000307308 */ /* 0x000fe20000000800 */
[----:B0-----:R-:W-:-:S07]  /*17be0*/  FADD.FTZ R30, R43, R26 ;  /* 0x0000001a2b1e7221 */ /* 0x001fce0000010000 */
[----:B------:R-:W-:Y:S01]  /*17bf0*/  MUFU.EX2 R53, R53 ;  /* 0x0000003500357308 */ /* 0x000fe20000000800 */
[----:B-1----:R-:W-:-:S01]  /*17c00*/  FADD.FTZ R13, R179, R30 ;  /* 0x0000001eb30d7221 */ /* 0x002fc20000010000 */
[----:B------:R-:W-:-:S03]  /*17c10*/  F2FP.SATFINITE.E4M3.F32.PACK_AB_MERGE_C R179, R42, R179, RZ ;  /* 0x000000b32ab3723e */ /* 0x000fc600048070ff */
[----:B------:R-:W-:Y:S01]  /*17c20*/  FADD.FTZ R42, R42, R13 ;  /* 0x0000000d2a2a7221 */ /* 0x000fe20000010000 */
[----:B------:R-:W-:Y:S02]  /*17c30*/  F2FP.SATFINITE.E4M3.F32.PACK_AB_MERGE_C R205, R43, R34, R179 ;  /* 0x000000222bcd723e */ /* 0x000fe400048070b3 */
[----:B------:R-:W0:Y:S08]  /*17c40*/  MUFU.EX2 R27, R181 ;  /* 0x000000b5001b7308 */ /* 0x000e300000000800 */
[----:B------:R1:W2:Y:S08]  /*17c50*/  MUFU.EX2 R46, R51 ;  /* 0x00000033002e7308 */ /* 0x0002b00000000800 */
[----:B------:R-:W-:Y:S01]  /*17c60*/  MUFU.EX2 R44, R44 ;  /* 0x0000002c002c7308 */ /* 0x000fe20000000800 */
[----:B-1----:R-:W-:Y:S01]  /*17c70*/  F2FP.SATFINITE.E4M3.F32.PACK_AB_MERGE_C R51, R45, R38, RZ ;  /* 0x000000262d33723e */ /* 0x002fe200048070ff */
[----:B0-----:R-:W-:-:S03]  /*17c80*/  FADD.FTZ R13, R27, R42 ;  /* 0x0000002a1b0d7221 */ /* 0x001fc60000010000 */
[----:B------:R-:W-:Y:S01]  /*17c90*/  F2FP.SATFINITE.E4M3.F32.PACK_AB_MERGE_C R204, R133, R40, R51 ;  /* 0x0000002885cc723e */ /* 0x000fe20004807033 */
[----:B------:R-:W-:-:S02]  /*17ca0*/  FADD.FTZ R40, R40, R69 ;  /* 0x0000004528287221 */ /* 0x000fc40000010000 */
[----:B------:R-:W0:Y:S02]  /*17cb0*/  MUFU.EX2 R49, R49 ;  /* 0x0000003100317308 */ /* 0x000e240000000800 */
[----:B------:R-:W-:-:S01]  /*17cc0*/  FADD.FTZ R133, R133, R40 ;  /* 0x0000002885857221 */ /* 0x000fc20000010000 */
[----:B------:R-:W-:-:S03]  /*17cd0*/  F2FP.SATFINITE.E4M3.F32.PACK_AB_MERGE_C R40, R53, R48, RZ ;  /* 0x000000303528723e */ /* 0x000fc600048070ff */
[----:B------:R-:W-:Y:S02]  /*17ce0*/  FADD.FTZ R38, R38, R133 ;  /* 0x0000008526267221 */ /* 0x000fe40000010000 */
[----:B------:R-:W-:Y:S02]  /*17cf0*/  MUFU.EX2 R28, R28 ;  /* 0x0000001c001c7308 */ /* 0x000fe40000000800 */
[----:B------:R-:W-:-:S01]  /*17d00*/  FADD.FTZ R45, R45, R38 ;  /* 0x000000262d2d7221 */ /* 0x000fc20000010000 */
[----:B--2---:R-:W-:-:S05]  /*17d10*/  FADD.FTZ R38, R46, R13 ;  /* 0x0000000d2e267221 */ /* 0x004fca0000010000 */
[----:B------:R-:W-:Y:S01]  /*17d20*/  MUFU.EX2 R29, R29 ;  /* 0x0000001d001d7308 */ /* 0x000fe20000000800 */
[----:B0-----:R-:W-:Y:S01]  /*17d30*/  F2FP.SATFINITE.E4M3.F32.PACK_AB_MERGE_C R206, R49, R44, R40 ;  /* 0x0000002c31ce723e */ /* 0x001fe20004807028 */
[----:B------:R-:W-:-:S04]  /*17d40*/  FADD.FTZ R44, R44, R45 ;  /* 0x0000002d2c2c7221 */ /* 0x000fc80000010000 */
[----:B------:R-:W-:Y:S02]  /*17d50*/  FADD.FTZ R49, R49, R44 ;  /* 0x0000002c31317221 */ /* 0x000fe40000010000 */
[----:B------:R-:W0:Y:S02]  /*17d60*/  MUFU.EX2 R183, R183 ;  /* 0x000000b700b77308 */ /* 0x000e240000000800 */
[----:B------:R-:W-:-:S04]  /*17d70*/  FADD.FTZ R48, R48, R49 ;  /* 0x0000003130307221 */ /* 0x000fc80000010000 */
[----:B------:R-:W-:Y:S02]  /*17d80*/  FADD.FTZ R53, R53, R48 ;  /* 0x0000003035357221 */ /* 0x000fe40000010000 */
[----:B------:R-:W-:Y:S08]  /*17d90*/  MUFU.EX2 R24, R24 ;  /* 0x0000001800187308 */ /* 0x000ff00000000800 */
[----:B------:R-:W-:Y:S01]  /*17da0*/  MUFU.EX2 R25, R25 ;  /* 0x0000001900197308 */ /* 0x000fe20000000800 */
[----:B0-----:R-:W-:-:S02]  /*17db0*/  FADD.FTZ R13, R183, R38 ;  /* 0x00000026b70d7221 */ /* 0x001fc40000010000 */
[----:B------:R-:W0:Y:S05]  /*17dc0*/  @P6 LDC R38, c[0x0][0x44c] ;  /* 0x00011300ff266b82 */ /* 0x000e2a0000000800 */
[----:B------:R-:W1:Y:S08]  /*17dd0*/  MUFU.EX2 R50, R55 ;  /* 0x0000003700327308 */ /* 0x000e700000000800 */
[----:B------:R-:W2:Y:S08]  /*17de0*/  MUFU.EX2 R147, R147 ;  /* 0x0000009300937308 */ /* 0x000eb00000000800 */
[----:B------:R3:W-:Y:S01]  /*17df0*/  MUFU.EX2 R26, R31 ;  /* 0x0000001f001a7308 */ /* 0x0007e20000000800 */
[C---:B-1----:R-:W-:Y:S01]  /*17e00*/  F2FP.SATFINITE.E4M3.F32.PACK_AB_MERGE_C R183, R50.reuse, R183, RZ ;  /* 0x000000b732b7723e */ /* 0x042fe200048070ff */
[----:B------:R-:W-:Y:S01]  /*17e10*/  FADD.FTZ R50, R50, R13 ;  /* 0x0000000d32327221 */ /* 0x000fe20000010000 */
[----:B0-----:R-:W-:-:S02]  /*17e20*/  @P6 IMAD.HI.U32 R38, R192, R38, RZ ;  /* 0x00000026c0266227 */ /* 0x001fc400078e00ff */
[----:B------:R-:W-:-:S03]  /*17e30*/  F2FP.SATFINITE.E4M3.F32.PACK_AB_MERGE_C R207, R46, R27, R183 ;  /* 0x0000001b2ecf723e */ /* 0x000fc600048070b7 */
[----:B------:R-:W0:Y:S01]  /*17e40*/  MUFU.EX2 R54, R54 ;  /* 0x0000003600367308 */ /* 0x000e220000000800 */
[----:B---3--:R-:W-:Y:S01]  /*17e50*/  F2FP.SATFINITE.E4M3.F32.PACK_AB_MERGE_C R31, R29, R28, RZ ;  /* 0x0000001c1d1f723e */ /* 0x008fe200048070ff */
[----:B--2---:R-:W-:-:S03]  /*17e60*/  FADD.FTZ R13, R147, R50 ;  /* 0x00000032930d7221 */ /* 0x004fc60000010000 */
[----:B------:R-:W-:Y:S01]  /*17e70*/  F2FP.SATFINITE.E4M3.F32.PACK_AB_MERGE_C R200, R25, R24, R31 ;  /* 0x0000001819c8723e */ /* 0x000fe2000480701f */
[----:B------:R-:W-:-:S01]  /*17e80*/  FADD.FTZ R24, R24, R53 ;  /* 0x0000003518187221 */ /* 0x000fc20000010000 */
[----:B------:R-:W1:Y:S01]  /*17e90*/  @P6 LDC R31, c[0x0][0x450] ;  /* 0x00011400ff1f6b82 */ /* 0x000e620000000800 */
[----:B------:R-:W2:Y:S02]  /*17ea0*/  MUFU.EX2 R187, R187 ;  /* 0x000000bb00bb7308 */ /* 0x000ea40000000800 */
[----:B------:R-:W-:-:S04]  /*17eb0*/  FADD.FTZ R25, R25, R24 ;  /* 0x0000001819197221 */ /* 0x000fc80000010000 */
[----:B------:R-:W-:Y:S02]  /*17ec0*/  FADD.FTZ R28, R28, R25 ;  /* 0x000000191c1c7221 */ /* 0x000fe40000010000 */
[----:B------:R-:W-:Y:S01]  /*17ed0*/  MUFU.EX2 R36, R36 ;  /* 0x0000002400247308 */ /* 0x000fe20000000800 */
[----:B0-----:R-:W-:-:S01]  /*17ee0*/  FADD.FTZ R24, R54, R13 ;  /* 0x0000000d36187221 */ /* 0x001fc20000010000 */
[----:B------:R-:W-:-:S06]  /*17ef0*/  FADD.FTZ R29, R29, R28 ;  /* 0x0000001c1d1d7221 */ /* 0x000fcc0000010000 */
[----:B------:R-:W0:Y:S01]  /*17f00*/  MUFU.EX2 R37, R37 ;  /* 0x0000002500257308 */ /* 0x000e220000000800 */
[----:B--2---:R-:W-:-:S01]  /*17f10*/  FADD.FTZ R13, R187, R24 ;  /* 0x00000018bb0d7221 */ /* 0x004fc20000010000 */
[----:B------:R-:W-:-:S03]  /*17f20*/  F2FP.SATFINITE.E4M3.F32.PACK_AB_MERGE_C R187, R26, R187, RZ ;  /* 0x000000bb1abb723e */ /* 0x000fc600048070ff */
[----:B------:R-:W-:Y:S01]  /*17f30*/  FADD.FTZ R26, R26, R13 ;  /* 0x0000000d1a1a7221 */ /* 0x000fe20000010000 */
[----:B------:R-:W-:Y:S02]  /*17f40*/  F2FP.SATFINITE.E4M3.F32.PACK_AB_MERGE_C R201, R54, R147, R187 ;  /* 0x0000009336c9723e */ /* 0x000fe400048070bb */
[----:B------:R-:W-:Y:S08]  /*17f50*/  MUFU.EX2 R32, R32 ;  /* 0x0000002000207308 */ /* 0x000ff00000000800 */
[----:B------:R-:W2:Y:S01]  /*17f60*/  MUFU.EX2 R33, R33 ;  /* 0x0000002100217308 */ /* 0x000ea20000000800 */
[----:B0-----:R-:W-:-:S07]  /*17f70*/  F2FP.SATFINITE.E4M3.F32.PACK_AB_MERGE_C R15, R37, R36, RZ ;  /* 0x00000024250f723e */ /* 0x001fce00048070ff */
[----:B------:R-:W0:Y:S08]  /*17f80*/  MUFU.EX2 R189, R189 ;  /* 0x000000bd00bd7308 */ /* 0x000e300000000800 */
[----:B------:R-:W3:Y:S01]  /*17f90*/  MUFU.EX2 R30, R35 ;  /* 0x00000023001e7308 */ /* 0x000ee20000000800 */
[----:B--2---:R-:W-:Y:S01]  /*17fa0*/  F2FP.SATFINITE.E4M3.F32.PACK_AB_MERGE_C R202, R33, R32, R15 ;  /* 0x0000002021ca723e */ /* 0x004fe2000480700f */
[----:B------:R-:W-:Y:S01]  /*17fb0*/  FADD.FTZ R32, R32, R29 ;  /* 0x0000001d20207221 */ /* 0x000fe20000010000 */
[----:B------:R-:W-:Y:S01]  /*17fc0*/  IMAD.MOV.U32 R15, RZ, RZ, R192 ;  /* 0x000000ffff0f7224 */ /* 0x000fe200078e00c0 */
[----:B-1----:R-:W-:-:S02]  /*17fd0*/  @P6 SHF.R.U32.HI R15, RZ, R31, R38 ;  /* 0x0000001fff0f6219 */ /* 0x002fc40000011626 */
[----:B------:R-:W-:Y:S01]  /*17fe0*/  ISETP.GE.AND P6, PT, R21, 0x1, PT ;  /* 0x000000011500780c */ /* 0x000fe20003fc6270 */
[----:B------:R-:W-:Y:S01]  /*17ff0*/  FADD.FTZ R33, R33, R32 ;  /* 0x0000002021217221 */ /* 0x000fe20000010000 */
[----:B------:R-:W-:Y:S01]  /*18000*/  MUFU.EX2 R41, R41 ;  /* 0x0000002900297308 */ /* 0x000fe20000000800 */
[----:B0-----:R-:W-:-:S01]  /*18010*/  FADD.FTZ R13, R189, R26 ;  /* 0x0000001abd0d7221 */ /* 0x001fc20000010000 */
[----:B------:R-:W-:Y:S02]  /*18020*/  IMAD.IADD R25, R140, 0x1, R15 ;  /* 0x000000018c197824 */ /* 0x000fe400078e020f */
[----:B------:R-:W-:-:S04]  /*18030*/  FADD.FTZ R36, R36, R33 ;  /* 0x0000002124247221 */ /* 0x000fc80000010000 */
[----:B------:R-:W0:Y:S01]  /*18040*/  MUFU.EX2 R12, R39 ;  /* 0x00000027000c7308 */ /* 0x000e220000000800 */
[----:B---3--:R-:W-:-:S01]  /*18050*/  FADD.FTZ R24, R30, R13 ;  /* 0x0000000d1e187221 */ /* 0x008fc20000010000 */
[----:B0-----:R-:W-:-:S03]  /*18060*/  F2FP.SATFINITE.E4M3.F32.PACK_AB_MERGE_C R13, R12, R41, RZ ;  /* 0x000000290c0d723e */ /* 0x001fc600048070ff */
[----:B------:R-:W-:Y:S01]  /*18070*/  FADD.FTZ R41, R41, R24 ;  /* 0x0000001829297221 */ /* 0x000fe20000010000 */
[----:B------:R-:W-:Y:S01]  /*18080*/  F2FP.SATFINITE.E4M3.F32.PACK_AB_MERGE_C R203, R30, R189, R13 ;  /* 0x000000bd1ecb723e */ /* 0x000fe2000480700d */
[----:B------:R-:W-:Y:S02]  /*18090*/  FADD.FTZ R13, R37, R36 ;  /* 0x00000024250d7221 */ /* 0x000fe40000010000 */
[----:B------:R-:W-:-:S01]  /*180a0*/  FADD.FTZ R237, R12, R41 ;  /* 0x000000290ced7221 */ /* 0x000fc20000010000 */
[----:B------:R-:W-:Y:S02]  /*180b0*/  VIADD R12, R141, 0xfffffffe ;  /* 0xfffffffe8d0c7836 */ /* 0x000fe40000000000 */
[----:B------:R0:W-:Y:S02]  /*180c0*/  STL [R1+0x4], R13 ;  /* 0x0000040d01007387 */ /* 0x0001e40000100800 */
[----:B0-----:R-:W-:Y:S01]  /*180d0*/  IMAD.IADD R13, R25, 0x1, R20 ;  /* 0x00000001190d7824 */ /* 0x001fe200078e0214 */
        /* <DEDUP_REMOVED lines=12> */
.L_x_7200:
[----:B------:R-:W-:-:S13]  /*181a0*/  ISETP.NE.AND P2, PT, R21, 0x1, PT ;  /* 0x000000011500780c */ /* 0x000fda0003f45270 */
[----:B------:R-:W0:Y:S02]  /*181b0*/  @P2 LDC.64 R24, c[0x0][0x9e8] ;  /* 0x00027a00ff182b82 */ /* 0x000e240000000a00 */
[----:B0-----:R-:W-:-:S05]  /*181c0*/  @P2 IMAD.HI.U32 R20, R15, R24, RZ ;  /* 0x000000180f142227 */ /* 0x001fca00078e00ff */
[----:B------:R-:W-:-:S07]  /*181d0*/  @P2 SHF.R.U32.HI R15, RZ, R25, R20 ;  /* 0x00000019ff0f2219 */ /* 0x000fce0000011614 */
.L_x_7201:
[----:B------:R-:W-:Y:S05]  /*181e0*/  BSYNC B0 ;  /* 0x0000000000007941 */ /* 0x000fea0003800000 */
.L_x_7199:
[----:B------:R-:W-:-:S05]  /*181f0*/  IMAD R20, R15, R21, R21 ;  /* 0x000000150f147224 */ /* 0x000fca00078e0215 */
[----:B------:R-:W-:-:S07]  /*18200*/  VIMNMX R13, R13, R20, PT ;  /* 0x000000140d0d7248 */ /* 0x000fce0003fe0100 */
.L_x_7198:
[----:B------:R-:W2:Y:S01]  /*18210*/  LDL R15, [R1+0x70] ;  /* 0x00007000010f7983 */ /* 0x000ea20000100800 */
[----:B------:R-:W-:Y:S01]  /*18220*/  IMAD.MOV.U32 R20, RZ, RZ, RZ ;  /* 0x000000ffff147224 */ /* 0x000fe200078e00ff */
[----:B------:R-:W-:Y:S01]  /*18230*/  CS2R R86, SRZ ;  /* 0x0000000000567805 */ /* 0x000fe2000001ff00 */
[----:B------:R-:W-:Y:S01]  /*18240*/  IMAD.MOV.U32 R21, RZ, RZ, R13 ;  /* 0x000000ffff157224 */ /* 0x000fe200078e000d */
[----:B------:R-:W-:Y:S02]  /*18250*/  CS2R R84, SRZ ;  /* 0x0000000000547805 */ /* 0x000fe4000001ff00 */
[----:B------:R-:W-:Y:S02]  /*18260*/  CS2R R82, SRZ ;  /* 0x0000000000527805 */ /* 0x000fe4000001ff00 */
[----:B------:R-:W-:Y:S01]  /*18270*/  CS2R R80, SRZ ;  /* 0x0000000000507805 */ /* 0x000fe2000001ff00 */
[----:B------:R-:W-:Y:S01]  /*18280*/  IMAD.HI R13, R13, -0x6db6db6d, R20 ;  /* 0x924924930d0d7827 */ /* 0x000fe200078e0214 */
[----:B------:R-:W-:-:S02]  /*18290*/  CS2R R78, SRZ ;  /* 0x00000000004e7805 */ /* 0x000fc4000001ff00 */
[----:B------:R-:W-:Y:S02]  /*182a0*/  CS2R R76, SRZ ;  /* 0x00000000004c7805 */ /* 0x000fe4000001ff00 */
[----:B------:R-:W-:Y:S02]  /*182b0*/  CS2R R74, SRZ ;  /* 0x00000000004a7805 */ /* 0x000fe4000001ff00 */
[----:B------:R-:W-:Y:S02]  /*182c0*/  CS2R R72, SRZ ;  /* 0x0000000000487805 */ /* 0x000fe4000001ff00 */
[----:B------:R-:W-:Y:S02]  /*182d0*/  SHF.R.U32.HI R20, RZ, 0x1f, R13 ;  /* 0x0000001fff147819 */ /* 0x000fe4000001160d */
[----:B------:R-:W-:Y:S02]  /*182e0*/  CS2R R70, SRZ ;  /* 0x0000000000467805 */ /* 0x000fe4000001ff00 */
[----:B------:R-:W-:-:S02]  /*182f0*/  CS2R R68, SRZ ;  /* 0x0000000000447805 */ /* 0x000fc4000001ff00 */
[----:B------:R-:W-:Y:S02]  /*18300*/  CS2R R66, SRZ ;  /* 0x0000000000427805 */ /* 0x000fe4000001ff00 */
[----:B------:R-:W-:Y:S02]  /*18310*/  LEA.HI.SX32 R20, R13, R20, 0x19 ;  /* 0x000000140d147211 */ /* 0x000fe400078fcaff */
        /* <DEDUP_REMOVED lines=21> */
[----:B--2---:R-:W-:-:S04]  /*18470*/  VIMNMX R15, R15, R20, !PT ;  /* 0x000000140f0f7248 */ /* 0x004fc80007fe0100 */
[----:B------:R-:W-:Y:S01]  /*18480*/  ISETP.GE.AND P2, PT, R12, R15, PT ;  /* 0x0000000f0c00720c */ /* 0x000fe20003f46270 */
[----:B------:R0:W-:-:S12]  /*18490*/  STL [R1+0x5c], R15 ;  /* 0x00005c0f01007387 */ /* 0x0001d80000100800 */
[----:B0-----:R-:W-:Y:S05]  /*184a0*/  @!P2 BRA `(.L_x_7202) ;  /* 0x0000006400d8a947 */ /* 0x001fea0003800000 */
[----:B------:R-:W-:-:S07]  /*184b0*/  IMAD.MOV.U32 R87, RZ, RZ, RZ ;  /* 0x000000ffff577224 */ /* 0x000fce00078e00ff */
.L_x_7221:
[----:B------:R-:W2:Y:S01]  /*184c0*/  LDL R14, [R1+0x54] ;  /* 0x00005400010e7983 */ /* 0x000ea20000100800 */
[----:B------:R-:W-:Y:S01]  /*184d0*/  VIADD R13, R232, 0x1 ;  /* 0x00000001e80d7836 */ /* 0x000fe20000000000 */
[----:B------:R-:W-:Y:S05]  /*184e0*/  YIELD ;  /* 0x0000000000007946 */ /* 0x000fea0003800000 */
[----:B------:R-:W-:-:S04]  /*184f0*/  ISETP.NE.AND P2, PT, R13, 0x2, PT ;  /* 0x000000020d00780c */ /* 0x000fc80003f45270 */
[----:B------:R-:W-:Y:S02]  /*18500*/  SEL R234, RZ, 0x1, P2 ;  /* 0x00000001ffea7807 */ /* 0x000fe40001000000 */
[----:B------:R-:W-:Y:S02]  /*18510*/  SEL R13, R13, RZ, P2 ;  /* 0x000000ff0d0d7207 */ /* 0x000fe40001000000 */
[----:B------:R-:W-:Y:S02]  /*18520*/  LOP3.LUT R234, R231, R234, RZ, 0x3c, !PT ;  /* 0x000000eae7ea7212 */ /* 0x000fe400078e3cff */
[----:B--2---:R-:W-:-:S13]  /*18530*/  ISETP.NE.AND P2, PT, R14, RZ, PT ;  /* 0x000000ff0e00720c */ /* 0x004fda0003f45270 */
[----:B------:R-:W-:Y:S05]  /*18540*/  @P2 BRA `(.L_x_7203) ;  /* 0x0000000000302947 */ /* 0x000fea0003800000 */
[----:B------:R-:W-:Y:S05]  /*18550*/  @!P0 BRA `(.L_x_7204) ;  /* 0x0000000000048947 */ /* 0x000fea0003800000 */
[----:B------:R-:W-:Y:S01]  /*18560*/  BPT.TRAP 0x1 ;  /* 0x000000040000795c */ /* 0x000fe20000300000 */
.L_x_7204:
[----:B------:R-:W-:Y:S01]  /*18570*/  IMAD R15, R13, 0x8, R17 ;  /* 0x000000080d0f7824 */ /* 0x000fe200078e0211 */
[----:B------:R-:W-:-:S04]  /*18580*/  SHF.L.U32 R14, R234, 0x1f, RZ ;  /* 0x0000001fea0e7819 */ /* 0x000fc800000006ff */
[----:B------:R0:W1:Y:S01]  /*18590*/  SYNCS.PHASECHK.TRANS64.TRYWAIT P3, [R15+URZ+0x2e830], R14 ;  /* 0x02e8300e0f0075a7 */ /* 0x000062000806017f */
[----:B------:R-:W-:Y:S05]  /*185a0*/  @!P0 BRA `(.L_x_7205) ;  /* 0x0000000000048947 */ /* 0x000fea0003800000 */
[----:B------:R-:W-:Y:S01]  /*185b0*/  BPT.TRAP 0x1 ;  /* 0x000000040000795c */ /* 0x000fe20000300000 */
.L_x_7205:
[----:B------:R-:W-:Y:S04]  /*185c0*/  BSSY B0, `(.L_x_7203) ;  /* 0x0000004000007945 */ /* 0x000fe80003800000 */
[----:B-1----:R-:W-:Y:S05]  /*185d0*/  @P3 BRA `(.L_x_7206) ;  /* 0x0000000000083947 */ /* 0x002fea0003800000 */
[----:B------:R-:W1:Y:S02]  /*185e0*/  SYNCS.PHASECHK.TRANS64.TRYWAIT P3, [R15+URZ+0x2e830], R14 ;  /* 0x02e8300e0f0075a7 */ /* 0x000e64000806017f */
[----:B-1----:R-:W-:Y:S05]  /*185f0*/  @!P3 BRA `(.L_x_7207) ;  /* 0x000001cc0060b947 */ /* 0x002fea0003800000 */
.L_x_7206:
[----:B------:R-:W-:Y:S05]  /*18600*/  BSYNC B0 ;  /* 0x0000000000007941 */ /* 0x000fea0003800000 */
.L_x_7203:
[----:B------:R-:W2:Y:S01]  /*18610*/  LDL R20, [R1+0x58] ;  /* 0x0000580001147983 */ /* 0x000ea20000100800 */
[----:B------:R-:W-:Y:S05]  /*18620*/  WARPSYNC.ALL ;  /* 0x0000000000007948 */ /* 0x000fea0003800000 */
[----:B01----:R-:W0:Y:S01]  /*18630*/  S2R R14, SR_TID.X ;  /* 0x00000000000e7919 */ /* 0x003e220000002100 */
[----:B------:R-:W-:Y:S01]  /*18640*/  IMAD.MOV.U32 R89, RZ, RZ, 0x40000040 ;  /* 0x40000040ff597424 */ /* 0x000fe200078e00ff */
[C---:B------:R-:W-:Y:S01]  /*18650*/  R2UR UR12, R8.reuse ;  /* 0x00000000080c72ca */ /* 0x040fe200000e0000 */
[----:B------:R-:W-:Y:S01]  /*18660*/  IMAD.MOV.U32 R15, RZ, RZ, 0x40000040 ;  /* 0x40000040ff0f7424 */ /* 0x000fe200078e00ff */
[----:B------:R-:W-:Y:S01]  /*18670*/  R2UR UR13, R9 ;  /* 0x00000000090d72ca */ /* 0x000fe200000e0000 */
[----:B------:R-:W-:Y:S01]  /*18680*/  IMAD.MOV.U32 R21, RZ, RZ, 0x40000040 ;  /* 0x40000040ff157424 */ /* 0x000fe200078e00ff */
[----:B------:R-:W-:Y:S01]  /*18690*/  R2UR UR15, R89 ;  /* 0x00000000590f72ca */ /* 0x000fe200000e0000 */
[----:B------:R-:W-:Y:S01]  /*186a0*/  IMAD.MOV.U32 R91, RZ, RZ, 0x40000040 ;  /* 0x40000040ff5b7424 */ /* 0x000fe200078e00ff */
[----:B------:R-:W-:Y:S01]  /*186b0*/  R2UR UR23, R15 ;  /* 0x000000000f1772ca */ /* 0x000fe200000e0000 */
[----:B------:R-:W-:Y:S01]  /*186c0*/  STL [R1+0xcc], R23 ;  /* 0x0000cc1701007387 */ /* 0x000fe20000100800 */
[----:B------:R-:W-:Y:S01]  /*186d0*/  R2UR UR20, R8 ;  /* 0x00000000081472ca */ /* 0x000fe200000e0000 */
[----:B------:R-:W-:Y:S01]  /*186e0*/  IMAD.MOV.U32 R89, RZ, RZ, 0x40000040 ;  /* 0x40000040ff597424 */ /* 0x000fe200078e00ff */
[----:B------:R-:W-:Y:S01]  /*186f0*/  R2UR UR21, R9 ;  /* 0x00000000091572ca */ /* 0x000fe200000e0000 */
[----:B------:R-:W-:Y:S01]  /*18700*/  STL [R1+0xc8], R22 ;  /* 0x0000c81601007387 */ /* 0x000fe20000100800 */
[----:B------:R-:W-:-:S02]  /*18710*/  R2UR UR7, R15 ;  /* 0x000000000f0772ca */ /* 0x000fc400000e0000 */
[----:B------:R-:W-:Y:S01]  /*18720*/  R2UR UR11, R21 ;  /* 0x00000000150b72ca */ /* 0x000fe200000e0000 */
[----:B------:R-:W-:Y:S01]  /*18730*/  STL [R1+0xc4], R19 ;  /* 0x0000c41301007387 */ /* 0x000fe20000100800 */
[----:B------:R-:W-:Y:S02]  /*18740*/  R2UR UR25, R15 ;  /* 0x000000000f1972ca */ /* 0x000fe400000e0000 */
[C---:B------:R-:W-:Y:S01]  /*18750*/  R2UR UR27, R21.reuse ;  /* 0x00000000151b72ca */ /* 0x040fe200000e0000 */
[----:B------:R-:W-:Y:S01]  /*18760*/  STL [R1+0xc0], R18 ;  /* 0x0000c01201007387 */ /* 0x000fe20000100800 */
[----:B------:R-:W-:Y:S02]  /*18770*/  R2UR UR29, R21 ;  /* 0x00000000151d72ca */ /* 0x000fe400000e0000 */
[----:B------:R-:W-:Y:S01]  /*18780*/  R2UR UR31, R91 ;  /* 0x000000005b1f72ca */ /* 0x000fe200000e0000 */
[----:B------:R1:W-:Y:S01]  /*18790*/  STL [R1+0xbc], R17 ;  /* 0x0000bc1101007387 */ /* 0x0003e20000100800 */
[----:B------:R-:W-:-:S02]  /*187a0*/  R2UR UR39, R15 ;  /* 0x000000000f2772ca */ /* 0x000fc400000e0000 */
[----:B------:R-:W-:Y:S01]  /*187b0*/  MOV R236, UR7 ;  /* 0x0000000700ec7c02 */ /* 0x000fe20008000f00 */
[----:B------:R-:W-:Y:S01]  /*187c0*/  UMOV UR7, UR11 ;  /* 0x0000000b00077c82 */ /* 0x000fe20008000000 */
[----:B------:R-:W-:Y:S01]  /*187d0*/  R2UR UR11, R91 ;  /* 0x000000005b0b72ca */ /* 0x000fe200000e0000 */
[----:B------:R-:W-:Y:S01]  /*187e0*/  STL [R1+0xb8], R16 ;  /* 0x0000b81001007387 */ /* 0x000fe20000100800 */
[----:B0-----:R-:W-:Y:S02]  /*187f0*/  SHF.R.U32.HI R14, RZ, 0x7, R14 ;  /* 0x00000007ff0e7819 */ /* 0x001fe4000001160e */
[----:B------:R-:W-:Y:S01]  /*18800*/  R2UR UR36, R8 ;  /* 0x00000000082472ca */ /* 0x000fe200000e0000 */
[----:B------:R-:W-:Y:S01]  /*18810*/  STL [R1+0xb4], R12 ;  /* 0x0000b40c01007387 */ /* 0x000fe20000100800 */
[----:B-1----:R-:W-:Y:S01]  /*18820*/  MOV R17, UR7 ;  /* 0x0000000700117c02 */ /* 0x002fe20008000f00 */
[----:B------:R-:W-:Y:S01]  /*18830*/  VIADD R92, R14, 0x8 ;  /* 0x000000080e5c7836 */ /* 0x000fe20000000000 */
[----:B------:R-:W-:Y:S01]  /*18840*/  UMOV UR7, UR29 ;  /* 0x0000001d00077c82 */ /* 0x000fe20008000000 */
[----:B------:R-:W-:Y:S01]  /*18850*/  STL [R1+0xb0], R3 ;  /* 0x0000b00301007387 */ /* 0x000fe20000100800 */
[----:B------:R-:W-:-:S02]  /*18860*/  R2UR UR29, R9 ;  /* 0x00000000091d72ca */ /* 0x000fc400000e0000 */
[----:B------:R-:W-:Y:S01]  /*18870*/  R2UR UR37, R9 ;  /* 0x00000000092572ca */ /* 0x000fe200000e0000 */
[----:B------:R0:W-:Y:S01]  /*18880*/  BAR.SYNC.DEFER_BLOCKING R92, 0x100 ;  /* 0x0004005c0000751d */ /* 0x0001e20000010000 */
[----:B------:R-:W-:Y:S02]  /*18890*/  R2UR UR47, R21 ;  /* 0x00000000152f72ca */ /* 0x000fe400000e0000 */
[----:B------:R-:W-:Y:S02]  /*188a0*/  R2UR UR44, R8 ;  /* 0x00000000082c72ca */ /* 0x000fe400000e0000 */
[----:B------:R-:W-:Y:S02]  /*188b0*/  R2UR UR45, R9 ;  /* 0x00000000092d72ca */ /* 0x000fe400000e0000 */
[C---:B------:R-:W-:Y:S01]  /*188c0*/  R2UR UR19, R15.reuse ;  /* 0x000000000f1372ca */ /* 0x040fe200000e0000 */
[----:B------:R1:W-:Y:S01]  /*188d0*/  STL [R1+0xac], R2 ;  /* 0x0000ac0201007387 */ /* 0x0003e20000100800 */
[----:B------:R-:W-:Y:S01]  /*188e0*/  R2UR UR5, R15 ;  /* 0x000000000f0572ca */ /* 0x000fe200000e0000 */
[----:B------:R-:W-:Y:S01]  /*188f0*/  IMAD.MOV.U32 R15, RZ, RZ, 0x40000040 ;  /* 0x40000040ff0f7424 */ /* 0x000fe200078e00ff */
[----:B------:R-:W-:Y:S01]  /*18900*/  R2UR UR17, R21 ;  /* 0x00000000151172ca */ /* 0x000fe200000e0000 */
[----:B------:R3:W-:Y:S01]  /*18910*/  STL [R1+0xa8], R0 ;  /* 0x0000a80001007387 */ /* 0x0007e20000100800 */
[----:B------:R-:W-:-:S02]  /*18920*/  R2UR UR9, R91 ;  /* 0x000000005b0972ca */ /* 0x000fc400000e0000 */
[----:B------:R-:W-:Y:S02]  /*18930*/  MOV R96, UR7 ;  /* 0x0000000700607c02 */ /* 0x000fe40008000f00 */
[----:B------:R-:W-:Y:S01]  /*18940*/  R2UR UR33, R91 ;  /* 0x000000005b2172ca */ /* 0x000fe200000e0000 */
[----:B------:R-:W-:Y:S01]  /*18950*/  IMAD.MOV.U32 R91, RZ, RZ, 0x40000040 ;  /* 0x40000040ff5b7424 */ /* 0x000fe200078e00ff */
[----:B-1----:R-:W-:Y:S01]  /*18960*/  MOV R2, UR11 ;  /* 0x0000000b00027c02 */ /* 0x002fe20008000f00 */
[----:B------:R-:W-:Y:S01]  /*18970*/  UMOV UR11, UR25 ;  /* 0x00000019000b7c82 */ /* 0x000fe20008000000 */
[----:B------:R-:W-:Y:S02]  /*18980*/  R2UR UR25, R9 ;  /* 0x00000000091972ca */ /* 0x000fe400000e0000 */
[----:B------:R-:W-:Y:S01]  /*18990*/  MOV R19, UR11 ;  /* 0x0000000b00137c02 */ /* 0x000fe20008000f00 */
[----:B------:R-:W-:Y:S01]  /*189a0*/  WARPGROUP.ARRIVE ;  /* 0x00000000000079c5 */ /* 0x000fe20000000000 */
[----:B------:R-:W-:Y:S01]  /*189b0*/  UMOV UR11, UR19 ;  /* 0x00000013000b7c82 */ /* 0x000fe20008000000 */
[----:B------:R-:W-:Y:S01]  /*189c0*/  R2UR UR19, R15 ;  /* 0x000000000f1372ca */ /* 0x000fe200000e0000 */
[----:B------:R-:W-:Y:S01]  /*189d0*/  IMAD.MOV.U32 R15, RZ, RZ, 0x40000040 ;  /* 0x40000040ff0f7424 */ /* 0x000fe200078e00ff */
[----:B------:R-:W-:Y:S01]  /*189e0*/  UMOV UR7, UR9 ;  /* 0x0000000900077c82 */ /* 0x000fe20008000000 */
[----:B------:R-:W-:-:S02]  /*189f0*/  R2UR UR9, R9 ;  /* 0x00000000090972ca */ /* 0x000fc400000e0000 */
[----:B------:R-:W-:Y:S01]  /*18a00*/  MOV R94, UR11 ;  /* 0x0000000b005e7c02 */ /* 0x000fe20008000f00 */
[----:B------:R-:W-:Y:S01]  /*18a10*/  UMOV UR11, UR5 ;  /* 0x00000005000b7c82 */ /* 0x000fe20008000000 */
[----:B------:R-:W-:Y:S02]  /*18a20*/  R2UR UR43, R91 ;  /* 0x000000005b2b72ca */ /* 0x000fe400000e0000 */
[----:B------:R-:W-:Y:S02]  /*18a30*/  R2UR UR59, R89 ;  /* 0x00000000593b72ca */ /* 0x000fe400000e0000 */
[----:B------:R-:W-:Y:S01]  /*18a40*/  R2UR UR5, R11 ;  /* 0x000000000b0572ca */ /* 0x000fe200000e0000 */
[----:B--2---:R-:W-:-:S04]  /*18a50*/  IMAD R88, R13, 0x700, R20 ;  /* 0x000007000d587824 */ /* 0x004fc800078e0214 */
[C---:B------:R-:W-:Y:S01]  /*18a60*/  VIADD R14, R88.reuse, 0x100 ;  /* 0x00000100580e7836 */ /* 0x040fe20000000000 */
[C---:B------:R-:W-:Y:S01]  /*18a70*/  R2UR UR14, R88.reuse ;  /* 0x00000000580e72ca */ /* 0x040fe200000e0000 */
[C---:B------:R-:W-:Y:S02]  /*18a80*/  VIADD R20, R88.reuse, 0x200 ;  /* 0x0000020058147836 */ /* 0x040fe40000000000 */
        /* <DEDUP_REMOVED lines=10> */
[----:B------:R-:W-:Y:S01]  /*18b30*/  QGMMA.64x32x32.F32.E4M3.E4M3 R184, gdesc[UR12], RZ, !UPT, gsb0 ;  /* 0x006000000cb879f3 */ /* 0x000fe2000c0008ff */
        /* <DEDUP_REMOVED lines=23> */
[----:B------:R-:W-:Y:S01]  /*18cb0*/  VIADD R20, R88, 0x404 ;  /* 0x0000040458147836 */ /* 0x000fe20000000000 */
[----:B------:R-:W-:Y:S02]  /*18cc0*/  R2UR UR13, R11 ;  /* 0x000000000b0d72ca */ /* 0x000fe400000e0000 */
[----:B------:R-:W-:Y:S01]  /*18cd0*/  MOV R12, UR15 ;  /* 0x0000000f000c7c02 */ /* 0x000fe20008000f00 */
[----:B------:R-:W-:Y:S02]  /*18ce0*/  UMOV UR15, UR33 ;  /* 0x00000021000f7c82 */ /* 0x000fe40008000000 */
[----:B------:R-:W-:Y:S01]  /*18cf0*/  MOV R23, UR15 ;  /* 0x0000000f00177c02 */ /* 0x000fe20008000f00 */
[----:B------:R-:W-:-:S03]  /*18d00*/  UMOV UR15, UR17 ;  /* 0x00000011000f7c82 */ /* 0x000fc60008000000 */
[----:B------:R-:W-:Y:S01]  /*18d10*/  MOV R235, UR6 ;  /* 0x0000000600eb7c02 */ /* 0x000fe20008000f00 */
[----:B------:R-:W-:Y:S01]  /*18d20*/  UMOV UR6, UR10 ;  /* 0x0000000a00067c82 */ /* 0x000fe20008000000 */
[----:B------:R-:W-:Y:S01]  /*18d30*/  R2UR UR10, R90 ;  /* 0x000000005a0a72ca */ /* 0x000fe200000e0000 */
[----:B------:R-:W-:Y:S01]  /*18d40*/  VIADD R90, R88, 0x206 ;  /* 0x00000206585a7836 */ /* 0x000fe20000000000 */
[----:B------:R-:W-:Y:S01]  /*18d50*/  MOV R16, UR6 ;  /* 0x0000000600107c02 */ /* 0x000fe20008000f00 */
[----:B------:R-:W-:Y:S01]  /*18d60*/  UMOV UR6, UR28 ;  /* 0x0000001c00067c82 */ /* 0x000fe20008000000 */
[C---:B------:R-:W-:Y:S02]  /*18d70*/  R2UR UR28, R8.reuse ;  /* 0x00000000081c72ca */ /* 0x040fe400000e0000 */
[----:B------:R-:W-:Y:S01]  /*18d80*/  MOV R95, UR6 ;  /* 0x00000006005f7c02 */ /* 0x000fe20008000f00 */
[----:B------:R-:W-:Y:S01]  /*18d90*/  UMOV UR6, UR8 ;  /* 0x0000000800067c82 */ /* 0x000fe20008000000 */
[----:B------:R-:W-:-:S02]  /*18da0*/  R2UR UR8, R8 ;  /* 0x00000000080872ca */ /* 0x000fc400000e0000 */
[----:B------:R-:W-:Y:S02]  /*18db0*/  R2UR UR42, R90 ;  /* 0x000000005a2a72ca */ /* 0x000fe400000e0000 */
[----:B------:R-:W-:Y:S01]  /*18dc0*/  MOV R3, UR14 ;  /* 0x0000000e00037c02 */ /* 0x000fe20008000f00 */
[----:B------:R-:W-:Y:S01]  /*18dd0*/  UMOV UR14, UR32 ;  /* 0x00000020000e7c82 */ /* 0x000fe20008000000 */
[----:B---3--:R-:W-:Y:S01]  /*18de0*/  MOV R0, UR10 ;  /* 0x0000000a00007c02 */ /* 0x008fe20008000f00 */
[----:B------:R-:W-:Y:S01]  /*18df0*/  UMOV UR10, UR24 ;  /* 0x00000018000a7c82 */ /* 0x000fe20008000000 */
[----:B------:R-:W-:Y:S02]  /*18e00*/  R2UR UR24, R8 ;  /* 0x00000000081872ca */ /* 0x000fe400000e0000 */
[----:B------:R-:W-:Y:S01]  /*18e10*/  MOV R18, UR10 ;  /* 0x0000000a00127c02 */ /* 0x000fe20008000f00 */
[----:B------:R-:W-:Y:S01]  /*18e20*/  UMOV UR10, UR18 ;  /* 0x00000012000a7c82 */ /* 0x000fe20008000000 */
[----:B------:R-:W-:Y:S01]  /*18e30*/  R2UR UR18, R14 ;  /* 0x000000000e1272ca */ /* 0x000fe200000e0000 */
[----:B------:R-:W-:Y:S01]  /*18e40*/  VIADD R14, R88, 0x504 ;  /* 0x00000504580e7836 */ /* 0x000fe20000000000 */
[----:B------:R-:W-:Y:S01]  /*18e50*/  MOV R93, UR10 ;  /* 0x0000000a005d7c02 */ /* 0x000fe20008000f00 */
[----:B------:R-:W-:-:S02]  /*18e60*/  WARPGROUP.DEPBAR.LE gsb0, 0x0 ;  /* 0x00008000000079c5 */ /* 0x000fc40000010000 */
[----:B------:R-:W-:Y:S01]  /*18e70*/  WARPGROUP.ARRIVE ;  /* 0x00000000000079c5 */ /* 0x000fe20000000000 */
[----:B------:R-:W-:Y:S01]  /*18e80*/  UMOV UR10, UR4 ;  /* 0x00000004000a7c82 */ /* 0x000fe20008000000 */
[----:B------:R-:W-:Y:S02]  /*18e90*/  R2UR UR4, R10 ;  /* 0x000000000a0472ca */ /* 0x000fe400000e0000 */
[----:B------:R-:W-:Y:S01]  /*18ea0*/  MOV R22, UR14 ;  /* 0x0000000e00167c02 */ /* 0x000fe20008000f00 */
[----:B------:R-:W-:Y:S01]  /*18eb0*/  UMOV UR14, UR16 ;  /* 0x00000010000e7c82 */ /* 0x000fe20008000000 */
[----:B------:R-:W-:Y:S01]  /*18ec0*/  QGMMA.64x32x32.F32.E4M3.E4M3 R168, gdesc[UR20], RZ, !UPT, gsb0 ;  /* 0x0060000014a879f3 */ /* 0x000fe2000c0008ff */
        /* <DEDUP_REMOVED lines=30> */
[----:B------:R-:W-:Y:S01]  /*190b0*/  IMAD.MOV.U32 R20, RZ, RZ, R96 ;  /* 0x000000ffff147224 */ /* 0x000fe200078e0060 */
[----:B------:R-:W-:Y:S01]  /*190c0*/  R2UR UR51, R21 ;  /* 0x00000000153372ca */ /* 0x000fe200000e0000 */
[----:B------:R-:W-:Y:S01]  /*190d0*/  IMAD.MOV.U32 R21, RZ, RZ, R95 ;  /* 0x000000ffff157224 */ /* 0x000fe200078e005f */
[----:B------:R-:W-:Y:S02]  /*190e0*/  WARPGROUP.DEPBAR.LE gsb0, 0x0 ;  /* 0x00008000000079c5 */ /* 0x000fe40000010000 */
[----:B------:R-:W-:-:S06]  /*190f0*/  WARPGROUP.ARRIVE ;  /* 0x00000000000079c5 */ /* 0x000fcc0000000000 */
[----:B------:R-:W-:Y:S01]  /*19100*/  QGMMA.64x32x32.F32.E4M3.E4M3 R104, gdesc[UR44], RZ, !UPT, gsb0 ;  /* 0x006000002c6879f3 */ /* 0x000fe2000c0008ff */
[----:B------:R-:W-:Y:S01]  /*19110*/  R2UR UR46, R14 ;  /* 0x000000000e2e72ca */ /* 0x000fe200000e0000 */
[C---:B------:R-:W-:Y:S01]  /*19120*/  VIADD R14, R88.reuse, 0x506 ;  /* 0x00000506580e7836 */ /* 0x040fe20000000000 */
[----:B------:R-:W-:Y:S01]  /*19130*/  R2UR UR47, R15 ;  /* 0x000000000f2f72ca */ /* 0x000fe200000e0000 */
[----:B------:R-:W-:Y:S02]  /*19140*/  IMAD.MOV.U32 R15, RZ, RZ, 0x40000040 ;  /* 0x40000040ff0f7424 */ /* 0x000fe400078e00ff */
[----:B------:R-:W-:Y:S01]  /*19150*/  VIADD R88, R88, 0x606 ;  /* 0x0000060658587836 */ /* 0x000fe20000000000 */
[----:B------:R-:W-:Y:S01]  /*19160*/  R2UR UR54, R14 ;  /* 0x000000000e3672ca */ /* 0x000fe200000e0000 */
[----:B------:R-:W-:Y:S01]  /*19170*/  IMAD.MOV.U32 R14, RZ, RZ, R94 ;  /* 0x000000ffff0e7224 */ /* 0x000fe200078e005e */
[----:B------:R-:W-:Y:S01]  /*19180*/  R2UR UR55, R15 ;  /* 0x000000000f3772ca */ /* 0x000fe200000e0000 */
[----:B------:R-:W-:Y:S01]  /*19190*/  IMAD.MOV.U32 R15, RZ, RZ, R93 ;  /* 0x000000ffff0f7224 */ /* 0x000fe200078e005d */
[----:B------:R-:W-:Y:S01]  /*191a0*/  R2UR UR58, R88 ;  /* 0x00000000583a72ca */ /* 0x000fe200000e0000 */
[----:B------:R-:W-:-:S02]  /*191b0*/  WARPGROUP.DEPBAR.LE gsb0, 0x0 ;  /* 0x00008000000079c5 */ /* 0x000fc40000010000 */
[----:B0-----:R-:W-:-:S06]  /*191c0*/  WARPGROUP.ARRIVE ;  /* 0x00000000000079c5 */ /* 0x001fcc0000000000 */
[----:B------:R-:W-:Y:S01]  /*191d0*/  QGMMA.64x32x32.F32.E4M3.E4M3 R88, gdesc[UR8], RZ, !UPT, gsb0 ;  /* 0x00600000085879f3 */ /* 0x000fe2000c0008ff */
        /* <DEDUP_REMOVED lines=126> */
[----:B------:R-:W-:Y:S03]  /*199c0*/  QGMMA.64x32x32.F32.E4M3.E4M3 R88, gdesc[UR56], R88, gsb0 ;  /* 0x00600000385879f3 */ /* 0x000fe60008000858 */
[----:B------:R-:W-:Y:S02]  /*199d0*/  WARPGROUP.DEPBAR.LE gsb0, 0x0 ;  /* 0x00008000000079c5 */ /* 0x000fe40000010000 */
[----:B0-----:R-:W-:Y:S05]  /*199e0*/  @P2 BRA `(.L_x_7208) ;  /* 0x0000000000282947 */ /* 0x001fea0003800000 */
[----:B------:R-:W-:Y:S05]  /*199f0*/  @!P0 BRA `(.L_x_7209) ;  /* 0x0000000000048947 */ /* 0x000fea0003800000 */
[----:B------:R-:W-:Y:S01]  /*19a00*/  BPT.TRAP 0x1 ;  /* 0x000000040000795c */ /* 0x000fe20000300000 */
.L_x_7209:
[----:B------:R-:W-:Y:S01]  /*19a10*/  SHF.L.U32 R14, R231, 0x1f, RZ ;  /* 0x0000001fe70e7819 */ /* 0x000fe200000006ff */
[----:B-----5:R-:W-:-:S04]  /*19a20*/  IMAD R15, R232, 0x8, R17 ;  /* 0x00000008e80f7824 */ /* 0x020fc800078e0211 */
[----:B------:R0:W1:Y:S01]  /*19a30*/  SYNCS.PHASECHK.TRANS64.TRYWAIT P2, [R15+URZ+0x2e850], R14 ;  /* 0x02e8500e0f0075a7 */ /* 0x000062000804017f */
[----:B------:R-:W-:Y:S05]  /*19a40*/  @!P0 BRA `(.L_x_7210) ;  /* 0x0000000000048947 */ /* 0x000fea0003800000 */
[----:B------:R-:W-:Y:S01]  /*19a50*/  BPT.TRAP 0x1 ;  /* 0x000000040000795c */ /* 0x000fe20000300000 */
.L_x_7210:
[----:B-1----:R-:W-:Y:S05]  /*19a60*/  @P2 BRA `(.L_x_7208) ;  /* 0x0000000000082947 */ /* 0x002fea0003800000 */
[----:B------:R-:W1:Y:S02]  /*19a70*/  SYNCS.PHASECHK.TRANS64.TRYWAIT P2, [R15+URZ+0x2e850], R14 ;  /* 0x02e8500e0f0075a7 */ /* 0x000e64000804017f */
[----:B-1----:R-:W-:Y:S05]  /*19a80*/  @!P2 BRA `(.L_x_7211) ;  /* 0x000001b80050a947 */ /* 0x002fea0003800000 */
.L_x_7208:
[----:B01---5:R-:W-:Y:S01]  /*19a90*/  VIADD R14, R17, 0x400 ;  /* 0x00000400110e7836 */ /* 0x023fe20000000000 */
[----:B------:R-:W2:Y:S04]  /*19aa0*/  LDL R235, [R1+0x14] ;  /* 0x0000140001eb7983 */ /* 0x000ea80000100800 */
[----:B------:R-:W-:Y:S01]  /*19ab0*/  SHF.R.U32.HI R14, RZ, 0x4, R14 ;  /* 0x00000004ff0e7819 */ /* 0x000fe2000001160e */
[----:B------:R-:W2:Y:S01]  /*19ac0*/  LDL R231, [R1+0x10] ;  /* 0x0000100001e77983 */ /* 0x000ea20000100800 */
[----:B------:R-:W-:Y:S01]  /*19ad0*/  IMAD.MOV.U32 R15, RZ, RZ, -0x3ffffff0 ;  /* 0xc0000010ff0f7424 */ /* 0x000fe200078e00ff */
[----:B------:R-:W-:Y:S05]  /*19ae0*/  WARPSYNC.ALL ;  /* 0x0000000000007948 */ /* 0x000fea0003800000 */
[----:B------:R-:W-:Y:S01]  /*19af0*/  LOP3.LUT R14, R14, 0x3fff, RZ, 0xc0, !PT ;  /* 0x00003fff0e0e7812 */ /* 0x000fe200078ec0ff */
[----:B------:R-:W-:Y:S01]  /*19b00*/  WARPGROUP.ARRIVE ;  /* 0x00000000000079c5 */ /* 0x000fe20000000000 */
[----:B------:R-:W-:Y:S01]  /*19b10*/  R2UR UR7, R15 ;  /* 0x000000000f0772ca */ /* 0x000fe200000e0000 */
[----:B------:R-:W-:Y:S01]  /*19b20*/  IMAD.MOV.U32 R21, RZ, RZ, -0x3ffffff0 ;  /* 0xc0000010ff157424 */ /* 0x000fe200078e00ff */
[----:B------:R-:W-:Y:S01]  /*19b30*/  LOP3.LUT R14, R14, 0x10000, RZ, 0xfc, !PT ;  /* 0x000100000e0e7812 */ /* 0x000fe200078efcff */
[----:B------:R-:W-:Y:S01]  /*19b40*/  ULDC UR5, c[0x0][0x9dc] ;  /* 0x0002770000057ab9 */ /* 0x000fe20000000800 */
[----:B------:R-:W-:Y:S01]  /*19b50*/  LOP3.LUT P2, RZ, R16, 0x100000, RZ, 0xc0, !PT ;  /* 0x0010000010ff7812 */ /* 0x000fe2000784c0ff */
[----:B------:R-:W-:-:S02]  /*19b60*/  ULDC UR4, c[0x0][0x9e0] ;  /* 0x0002780000047ab9 */ /* 0x000fc40000000800 */
[----:B------:R-:W-:-:S05]  /*19b70*/  IMAD R14, R232, 0x700, R14 ;  /* 0x00000700e80e7824 */ /* 0x000fca00078e020e */
[----:B------:R-:W-:-:S13]  /*19b80*/  R2UR UR6, R14 ;  /* 0x000000000e0672ca */ /* 0x000fda00000e0000 */
[----:B------:R-:W-:Y:S01]  /*19b90*/  QGMMA.64x128x32.F32.E4M3.E4M3 R24, R224, gdesc[UR4], R24, gsb0 ;  /* 0x01e00004e0187df3 */ /* 0x000fe20008000818 */
[----:B------:R-:W-:Y:S01]  /*19ba0*/  VIADD R20, R14, 0x100 ;  /* 0x000001000e147836 */ /* 0x000fe20000000000 */
[----:B------:R-:W-:-:S04]  /*19bb0*/  R2UR UR7, R21 ;  /* 0x00000000150772ca */ /* 0x000fc800000e0000 */
[----:B------:R-:W-:Y:S01]  /*19bc0*/  R2UR UR6, R20 ;  /* 0x00000000140672ca */ /* 0x000fe200000e0000 */
[----:B------:R-:W-:Y:S02]  /*19bd0*/  VIADD R20, R14, 0x200 ;  /* 0x000002000e147836 */ /* 0x000fe40000000000 */
[----:B------:R-:W-:Y:S01]  /*19be0*/  IMAD.MOV.U32 R21, RZ, RZ, -0x3ffffff0 ;  /* 0xc0000010ff157424 */ /* 0x000fe200078e00ff */
[----:B------:R-:W-:Y:S02]  /*19bf0*/  WARPGROUP.DEPBAR.LE gsb0, 0x0 ;  /* 0x00008000000079c5 */ /* 0x000fe40000010000 */
[----:B------:R-:W-:Y:S01]  /*19c00*/  WARPGROUP.ARRIVE ;  /* 0x00000000000079c5 */ /* 0x000fe20000000000 */
[----:B------:R-:W3:Y:S01]  /*19c10*/  LDL R225, [R1+0x60] ;  /* 0x0000600001e17983 */ /* 0x000ee20000100800 */
[----:B------:R-:W-:Y:S01]  /*19c20*/  IMAD.MOV.U32 R15, RZ, RZ, -0x3ffffff0 ;  /* 0xc0000010ff0f7424 */ /* 0x000fe200078e00ff */
[----:B------:R-:W0:Y:S02]  /*19c30*/  LDC R224, c[0x0][0x448] ;  /* 0x00011200ffe07b82 */ /* 0x000e240000000800 */
[----:B------:R-:W3:Y:S02]  /*19c40*/  LDL R226, [R1+0x80] ;  /* 0x0000800001e27983 */ /* 0x000ee40000100800 */
[----:B------:R-:W-:Y:S01]  /*19c50*/  QGMMA.64x128x32.F32.E4M3.E4M3 R24, R220, gdesc[UR4], R24, gsb0 ;  /* 0x01e00004dc187df3 */ /* 0x000fe20008000818 */
[----:B------:R-:W-:-:S02]  /*19c60*/  R2UR UR6, R20 ;  /* 0x00000000140672ca */ /* 0x000fc400000e0000 */
[----:B------:R-:W-:Y:S01]  /*19c70*/  R2UR UR7, R21 ;  /* 0x00000000150772ca */ /* 0x000fe200000e0000 */
[----:B------:R-:W-:Y:S01]  /*19c80*/  VIADD R20, R14, 0x300 ;  /* 0x000003000e147836 */ /* 0x000fe20000000000 */
[----:B------:R-:W4:Y:S01]  /*19c90*/  LDL R227, [R1+0x6c] ;  /* 0x00006c0001e37983 */ /* 0x000f220000100800 */
[----:B------:R-:W-:Y:S01]  /*19ca0*/  IMAD.MOV.U32 R21, RZ, RZ, -0x3ffffff0 ;  /* 0xc0000010ff157424 */ /* 0x000fe200078e00ff */
[----:B0-----:R-:W-:Y:S01]  /*19cb0*/  ISETP.NE.AND P3, PT, R224, 0x1, PT ;  /* 0x00000001e000780c */ /* 0x001fe20003f65270 */
        /* <DEDUP_REMOVED lines=11> */
[C---:B------:R-:W-:Y:S01]  /*19d70*/  VIADD R20, R14.reuse, 0x500 ;  /* 0x000005000e147836 */ /* 0x040fe20000000000 */
[----:B------:R-:W-:Y:S01]  /*19d80*/  R2UR UR7, R21 ;  /* 0x00000000150772ca */ /* 0x000fe200000e0000 */
[----:B------:R-:W-:Y:S02]  /*19d90*/  IMAD.MOV.U32 R21, RZ, RZ, -0x3ffffff0 ;  /* 0xc0000010ff157424 */ /* 0x000fe400078e00ff */
[----:B------:R-:W-:Y:S01]  /*19da0*/  VIADD R14, R14, 0x600 ;  /* 0x000006000e0e7836 */ /* 0x000fe20000000000 */
[----:B------:R-:W-:Y:S02]  /*19db0*/  WARPGROUP.DEPBAR.LE gsb0, 0x0 ;  /* 0x00008000000079c5 */ /* 0x000fe40000010000 */
[----:B------:R-:W-:-:S07]  /*19dc0*/  WARPGROUP.ARRIVE ;  /* 0x00000000000079c5 */ /* 0x000fce0000000000 */
[----:B------:R-:W-:Y:S01]  /*19dd0*/  QGMMA.64x128x32.F32.E4M3.E4M3 R24, R208, gdesc[UR4], R24, gsb0 ;  /* 0x01e00004d0187df3 */ /* 0x000fe20008000818 */
[----:B------:R-:W-:Y:S02]  /*19de0*/  R2UR UR6, R20 ;  /* 0x00000000140672ca */ /* 0x000fe400000e0000 */
[----:B------:R-:W-:Y:S01]  /*19df0*/  R2UR UR7, R21 ;  /* 0x00000000150772ca */ /* 0x000fe200000e0000 */
[----:B------:R-:W0:Y:S01]  /*19e00*/  @P3 LDC R20, c[0x0][0x44c] ;  /* 0x00011300ff143b82 */ /* 0x000e220000000800 */
[----:B------:R-:W-:Y:S01]  /*19e10*/  @!P1 IMAD R21, R13, 0x8, R17 ;  /* 0x000000080d159824 */ /* 0x000fe200078e0211 */
[----:B------:R-:W-:Y:S02]  /*19e20*/  WARPGROUP.DEPBAR.LE gsb0, 0x0 ;  /* 0x00008000000079c5 */ /* 0x000fe40000010000 */
[----:B------:R-:W-:-:S08]  /*19e30*/  WARPGROUP.ARRIVE ;  /* 0x00000000000079c5 */ /* 0x000fd00000000000 */
[----:B------:R-:W-:Y:S01]  /*19e40*/  QGMMA.64x128x32.F32.E4M3.E4M3 R24, R204, gdesc[UR4], R24, gsb0 ;  /* 0x01e00004cc187df3 */ /* 0x000fe20008000818 */
[----:B------:R-:W-:Y:S02]  /*19e50*/  R2UR UR6, R14 ;  /* 0x000000000e0672ca */ /* 0x000fe400000e0000 */
[----:B------:R-:W-:Y:S01]  /*19e60*/  R2UR UR7, R15 ;  /* 0x000000000f0772ca */ /* 0x000fe200000e0000 */
[----:B---3--:R-:W-:Y:S01]  /*19e70*/  IMAD.IADD R15, R226, 0x1, R225 ;  /* 0x00000001e20f7824 */ /* 0x008fe200078e02e1 */
[----:B------:R-:W1:Y:S01]  /*19e80*/  @P3 LDC R14, c[0x0][0x450] ;  /* 0x00011400ff0e3b82 */ /* 0x000e620000000800 */
[----:B------:R-:W3:Y:S02]  /*19e90*/  S2R R226, SR_TID.X ;  /* 0x0000000000e27919 */ /* 0x000ee40000002100 */
[----:B0-----:R-:W-:-:S05]  /*19ea0*/  @P3 IMAD.HI.U32 R20, R15, R20, RZ ;  /* 0x000000140f143227 */ /* 0x001fca00078e00ff */
[----:B-1----:R-:W-:Y:S01]  /*19eb0*/  @P3 SHF.R.U32.HI R15, RZ, R14, R20 ;  /* 0x0000000eff0f3219 */ /* 0x002fe20000011614 */
[----:B------:R-:W-:-:S05]  /*19ec0*/  @!P1 VIADD R20, R21, 0x2e840 ;  /* 0x0002e84015149836 */ /* 0x000fca0000000000 */
[----:B------:R-:W-:Y:S02]  /*19ed0*/  @!P1 PRMT R20, RZ, 0x654, R20 ;  /* 0x00000654ff149816 */ /* 0x000fe40000000014 */
[----:B---3--:R-:W-:-:S04]  /*19ee0*/  SHF.R.U32.HI R226, RZ, 0x7, R226 ;  /* 0x00000007ffe27819 */ /* 0x008fc800000116e2 */
[----:B------:R-:W-:Y:S01]  /*19ef0*/  IADD3 R14, -R226, 0xb, RZ ;  /* 0x0000000be20e7810 */ /* 0x000fe20007ffe1ff */
[----:B------:R-:W-:Y:S02]  /*19f00*/  WARPGROUP.DEPBAR.LE gsb0, 0x0 ;  /* 0x00008000000079c5 */ /* 0x000fe40000010000 */
[----:B------:R-:W-:Y:S01]  /*19f10*/  WARPGROUP.ARRIVE ;  /* 0x00000000000079c5 */ /* 0x000fe20000000000 */
[----:B------:R-:W0:Y:S05]  /*19f20*/  SHFL.IDX PT, R206, R15, RZ, 0x1c1f ;  /* 0x001c1fff0fce7589 */ /* 0x000e2a00000e0000 */
[----:B------:R-:W-:Y:S03]  /*19f30*/  QGMMA.64x128x32.F32.E4M3.E4M3 R24, R200, gdesc[UR4], R24, gsb0 ;  /* 0x01e00004c8187df3 */ /* 0x000fe60008000818 */
[----:B------:R-:W-:-:S02]  /*19f40*/  WARPGROUP.DEPBAR.LE gsb0, 0x0 ;  /* 0x00008000000079c5 */ /* 0x000fc40000010000 */
[----:B------:R-:W-:Y:S01]  /*19f50*/  IMAD R200, R12, -0xe0, RZ ;  /* 0xffffff200cc87824 */ /* 0x000fe200078e02ff */
[----:B------:R1:W-:Y:S06]  /*19f60*/  BAR.ARV R14, 0x100 ;  /* 0x0004000e0000751d */ /* 0x0003ec0000002000 */
[----:B------:R-:W-:Y:S01]  /*19f70*/  VIADD R203, R200, 0x1 ;  /* 0x00000001c8cb7836 */ /* 0x000fe20000000000 */
[----:B------:R3:W-:Y:S01]  /*19f80*/  @!P1 SYNCS.ARRIVE.TRANS64.RED.A1T0 RZ, [R20+URZ], RZ ;  /* 0x000000ff14ff99a7 */ /* 0x0007e2000810043f */
[----:B-1----:R-:W-:Y:S02]  /*19f90*/  IMAD.U32 R14, RZ, RZ, UR5 ;  /* 0x00000005ff0e7e24 */ /* 0x002fe4000f8e00ff */
[----:B----4-:R-:W-:-:S05]  /*19fa0*/  IMAD R203, R227, -0x2, R203 ;  /* 0xfffffffee3cb7824 */ /* 0x010fca00078e02cb */
[----:B--2---:R-:W-:Y:S01]  /*19fb0*/  IADD3 R202, -R231, R203, R235 ;  /* 0x000000cbe7ca7210 */ /* 0x004fe20007ffe1eb */
[----:B------:R-:W-:Y:S01]  /*19fc0*/  VIADD R203, R203, 0xffffffff ;  /* 0xffffffffcbcb7836 */ /* 0x000fe20000000000 */
[----:B---3--:R-:W-:-:S03]  /*19fd0*/  LOP3.LUT R20, RZ, R14, RZ, 0x33, !PT ;  /* 0x0000000eff147212 */ /* 0x008fc600078e33ff */
[----:B------:R-:W-:Y:S02]  /*19fe0*/  VIADD R201, R202, UR4 ;  /* 0x00000004cac97c36 */ /* 0x000fe40008000000 */
[----:B------:R-:W-:Y:S02]  /*19ff0*/  IMAD.IADD R202, R20, 0x1, R202 ;  /* 0x0000000114ca7824 */ /* 0x000fe400078e02ca */
[--C-:B0-----:R-:W-:Y:S02]  /*1a000*/  IMAD.IADD R204, R201, 0x1, R206.reuse ;  /* 0x00000001c9cc7824 */ /* 0x101fe400078e02ce */
[----:B------:R-:W-:Y:S01]  /*1a010*/  IMAD.IADD R205, R202, 0x1, R206 ;  /* 0x00000001cacd7824 */ /* 0x000fe200078e02ce */
[----:B------:R-:W-:Y:S06]  /*1a020*/  @!P2 BRA `(.L_x_7212) ;  /* 0x00000000005ca947 */ /* 0x000fec0003800000 */
[----:B------:R-:W-:Y:S01]  /*1a030*/  IADD3 R206, -R231, R235, R206 ;  /* 0x000000ebe7ce7210 */ /* 0x000fe20007ffe1ce */
[----:B------:R-:W-:Y:S03]  /*1a040*/  BSSY B0, `(.L_x_7213) ;  /* 0x0000012000007945 */ /* 0x000fe60003800000 */
[----:B------:R-:W-:-:S13]  /*1a050*/  ISETP.GT.AND P2, PT, R206, -0x1, PT ;  /* 0xffffffffce00780c */ /* 0x000fda0003f44270 */
[----:B------:R-:W-:Y:S05]  /*1a060*/  @P2 BRA `(.L_x_7214) ;  /* 0x0000000000242947 */ /* 0x000fea0003800000 */
[----:B------:R-:W-:Y:S01]  /*1a070*/  ULDC UR4, c[0x0][0x9e4] ;  /* 0x0002790000047ab9 */ /* 0x000fe20000000800 */
[----:B------:R-:W-:Y:S01]  /*1a080*/  LOP3.LUT R206, RZ, R206, RZ, 0x33, !PT ;  /* 0x000000ceffce7212 */ /* 0x000fe200078e33ff */
[----:B------:R-:W-:-:S05]  /*1a090*/  IMAD.U32 R207, RZ, RZ, UR4 ;  /* 0x00000004ffcf7e24 */ /* 0x000fca000f8e00ff */
[----:B------:R-:W-:-:S13]  /*1a0a0*/  ISETP.NE.AND P2, PT, R207, 0x1, PT ;  /* 0x00000001cf00780c */ /* 0x000fda0003f45270 */
[----:B------:R-:W0:Y:S02]  /*1a0b0*/  @P2 LDC.64 R20, c[0x0][0x9e8] ;  /* 0x00027a00ff142b82 */ /* 0x000e240000000a00 */
[----:B0-----:R-:W-:-:S05]  /*1a0c0*/  @P2 IMAD.HI.U32 R20, R206, R20, RZ ;  /* 0x00000014ce142227 */ /* 0x001fca00078e00ff */
[----:B------:R-:W-:-:S04]  /*1a0d0*/  @P2 SHF.R.U32.HI R206, RZ, R21, R20 ;  /* 0x00000015ffce2219 */ /* 0x000fc80000011614 */
[----:B------:R-:W-:Y:S01]  /*1a0e0*/  LOP3.LUT R206, RZ, R206, RZ, 0x33, !PT ;  /* 0x000000ceffce7212 */ /* 0x000fe200078e33ff */
[----:B------:R-:W-:Y:S06]  /*1a0f0*/  BRA `(.L_x_7215) ;  /* 0x0000000000187947 */ /* 0x000fec0003800000 */
.L_x_7214:
[----:B------:R-:W-:Y:S02]  /*1a100*/  ULDC UR4, c[0x0][0x9e4] ;  /* 0x0002790000047ab9 */ /* 0x000fe40000000800 */
[----:B------:R-:W-:-:S05]  /*1a110*/  IMAD.U32 R207, RZ, RZ, UR4 ;  /* 0x00000004ffcf7e24 */ /* 0x000fca000f8e00ff */
[----:B------:R-:W-:-:S13]  /*1a120*/  ISETP.NE.AND P2, PT, R207, 0x1, PT ;  /* 0x00000001cf00780c */ /* 0x000fda0003f45270 */
[----:B------:R-:W0:Y:S02]  /*1a130*/  @P2 LDC.64 R20, c[0x0][0x9e8] ;  /* 0x00027a00ff142b82 */ /* 0x000e240000000a00 */
[----:B0-----:R-:W-:-:S05]  /*1a140*/  @P2 IMAD.HI.U32 R20, R206, R20, RZ ;  /* 0x00000014ce142227 */ /* 0x001fca00078e00ff */
[----:B------:R-:W-:-:S07]  /*1a150*/  @P2 SHF.R.U32.HI R206, RZ, R21, R20 ;  /* 0x00000015ffce2219 */ /* 0x000fce0000011614 */
.L_x_7215:
[----:B------:R-:W-:Y:S05]  /*1a160*/  BSYNC B0 ;  /* 0x0000000000007941 */ /* 0x000fea0003800000 */
.L_x_7213:
[----:B------:R-:W-:-:S05]  /*1a170*/  IMAD R206, R206, R207, R203 ;  /* 0x000000cfcece7224 */ /* 0x000fca00078e02cb */
[----:B------:R-:W-:Y:S02]  /*1a180*/  VIMNMX R205, R205, R206, !PT ;  /* 0x000000cecdcd7248 */ /* 0x000fe40007fe0100 */
[----:B------:R-:W-:-:S07]  /*1a190*/  VIADDMNMX R204, R206, R207, R204, PT ;  /* 0x000000cfcecc7246 */ /* 0x000fce00038001cc */
.L_x_7212:
[----:B------:R-:W2:Y:S01]  /*1a1a0*/  LDL.LU R206, [R1] ;  /* 0x0000000001ce7983 */ /* 0x000ea20000300800 */
[----:B------:R-:W-:Y:S02]  /*1a1b0*/  ISETP.GE.AND P2, PT, R200, 0x2, PT ;  /* 0x00000002c800780c */ /* 0x000fe40003f46270 */
[----:B------:R-:W-:Y:S01]  /*1a1c0*/  LOP3.LUT R16, R16, 0xffffdfff, RZ, 0xc0, !PT ;  /* 0xffffdfff10107812 */ /* 0x000fe200078ec0ff */
[----:B------:R-:W0:Y:S01]  /*1a1d0*/  SHFL.IDX PT, R15, R15, 0x1, 0x1c1f ;  /* 0x003c1f000f0f7f89 */ /* 0x000e2200000e0000 */
[C---:B------:R-:W-:Y:S02]  /*1a1e0*/  ISETP.GE.AND P3, PT, R200.reuse, 0x9, PT ;  /* 0x00000009c800780c */ /* 0x040fe40003f66270 */
[----:B------:R-:W-:-:S07]  /*1a1f0*/  ISETP.GE.AND P4, PT, R200, 0x22, PT ;  /* 0x00000022c800780c */ /* 0x000fce0003f86270 */
[----:B------:R-:W-:Y:S02]  /*1a200*/  @P2 LOP3.LUT R16, R16, 0x2000, RZ, 0xfc, !PT ;  /* 0x0000200010102812 */ /* 0x000fe400078efcff */
[----:B------:R-:W-:Y:S02]  /*1a210*/  ISETP.GT.AND P2, PT, R205, 0x1, !P2 ;  /* 0x00000001cd00780c */ /* 0x000fe40005744270 */
[----:B------:R-:W-:Y:S02]  /*1a220*/  LOP3.LUT R16, R16, 0xffffbfff, RZ, 0xc0, !PT ;  /* 0xffffbfff10107812 */ /* 0x000fe400078ec0ff */
[----:B------:R-:W-:Y:S02]  /*1a230*/  ISETP.LT.OR P2, PT, R204, 0x2, P2 ;  /* 0x00000002cc00780c */ /* 0x000fe40001741670 */
[----:B------:R-:W-:Y:S02]  /*1a240*/  @P3 LOP3.LUT R16, R16, 0x4000, RZ, 0xfc, !PT ;  /* 0x0000400010103812 */ /* 0x000fe400078efcff */
[----:B------:R-:W-:-:S02]  /*1a250*/  FSEL R185, R185, -INF , !P2 ;  /* 0xff800000b9b97808 */ /* 0x000fc40005000000 */
[----:B------:R-:W-:Y:S02]  /*1a260*/  ISETP.GT.AND P2, PT, R205, 0x8, !P3 ;  /* 0x00000008cd00780c */ /* 0x000fe40005f44270 */
[----:B------:R-:W-:Y:S01]  /*1a270*/  ISETP.GE.AND P3, PT, R200, 0xa, PT ;  /* 0x0000000ac800780c */ /* 0x000fe20003f66270 */
[--C-:B0-----:R-:W-:Y:S01]  /*1a280*/  IMAD.IADD R201, R201, 0x1, R15.reuse ;  /* 0x00000001c9c97824 */ /* 0x101fe200078e020f */
[----:B------:R-:W-:Y:S01]  /*1a290*/  ISETP.LT.OR P2, PT, R204, 0x9, P2 ;  /* 0x00000009cc00780c */ /* 0x000fe20001741670 */
[----:B------:R-:W-:Y:S01]  /*1a2a0*/  IMAD.IADD R202, R202, 0x1, R15 ;  /* 0x00000001caca7824 */ /* 0x000fe200078e020f */
[----:B------:R-:W-:Y:S02]  /*1a2b0*/  LOP3.LUT R16, R16, 0xffff7fff, RZ, 0xc0, !PT ;  /* 0xffff7fff10107812 */ /* 0x000fe400078ec0ff */
        /* <DEDUP_REMOVED lines=34> */
[----:B------:R-:W-:-:S04]  /*1a4e0*/  ISETP.GT.AND P3, PT, R205, 0x21, !P4 ;  /* 0x00000021cd00780c */ /* 0x000fc80006764270 */
[----:B------:R-:W-:-:S04]  /*1a4f0*/  ISETP.LT.OR P3, PT, R204, 0x22, P3 ;  /* 0x00000022cc00780c */ /* 0x000fc80001f61670 */
[----:B------:R-:W-:Y:S02]  /*1a500*/  FSEL R169, R169, -INF , !P3 ;  /* 0xff800000a9a97808 */ /* 0x000fe40005800000 */
[----:B--2---:R-:W-:-:S04]  /*1a510*/  LOP3.LUT R206, R206, 0xfffffffd, RZ, 0xc0, !PT ;  /* 0xfffffffdcece7812 */ /* 0x004fc800078ec0ff */
        /* <DEDUP_REMOVED lines=268> */
[----:B------:R-:W-:-:S03]  /*1b5e0*/  ISETP.GT.AND P6, PT, R205, RZ, !P6 ;  /* 0x000000ffcd00720c */ /* 0x000fc600077c4270 */
[----:B------:R0:W-:Y:S01]  /*1b5f0*/  STL [R1], R206 ;  /* 0x000000ce01007387 */ /* 0x0001e20000100800 */
[----:B------:R-:W-:-:S04]  /*1b600*/  ISETP.LT.OR P6, PT, R204, 0x1, P6 ;  /* 0x00000001cc00780c */ /* 0x000fc800037c1670 */
[----:B------:R-:W-:Y:S02]  /*1b610*/  FSEL R184, R184, -INF , !P6 ;  /* 0xff800000b8b87808 */ /* 0x000fe40007000000 */
[----:B------:R-:W-:-:S13]  /*1b620*/  ISETP.GE.AND P6, PT, R200, 0xda, PT ;  /* 0x000000dac800780c */ /* 0x000fda0003fc6270 */
[----:B------:R-:W-:Y:S02]  /*1b630*/  @P6 LOP3.LUT R16, R16, 0x1000, RZ, 0xfc, !PT ;  /* 0x0000100010106812 */ /* 0x000fe400078efcff */
[----:B------:R-:W-:-:S04]  /*1b640*/  ISETP.GT.AND P6, PT, R205, 0xd9, !P6 ;  /* 0x000000d9cd00780c */ /* 0x000fc800077c4270 */
[----:B------:R-:W-:-:S04]  /*1b650*/  ISETP.LT.OR P6, PT, R204, 0xda, P6 ;  /* 0x000000dacc00780c */ /* 0x000fc800037c1670 */
[----:B------:R-:W-:Y:S02]  /*1b660*/  FSEL R101, R101, -INF , !P6 ;  /* 0xff80000065657808 */ /* 0x000fe40007000000 */
[----:B------:R-:W-:-:S13]  /*1b670*/  LOP3.LUT P6, RZ, R16, 0x100000, RZ, 0xc0, !PT ;  /* 0x0010000010ff7812 */ /* 0x000fda00078cc0ff */
[----:B0-----:R-:W-:Y:S05]  /*1b680*/  @!P6 BRA `(.L_x_7216) ;  /* 0x00000000005ce947 */ /* 0x001fea0003800000 */
        /* <DEDUP_REMOVED lines=13> */
.L_x_7218:
[----:B------:R-:W-:Y:S02]  /*1b760*/  ULDC UR4, c[0x0][0x9e4] ;  /* 0x0002790000047ab9 */ /* 0x000fe40000000800 */
[----:B------:R-:W-:-:S05]  /*1b770*/  IMAD.U32 R200, RZ, RZ, UR4 ;  /* 0x00000004ffc87e24 */ /* 0x000fca000f8e00ff */
[----:B------:R-:W-:-:S13]  /*1b780*/  ISETP.NE.AND P6, PT, R200, 0x1, PT ;  /* 0x00000001c800780c */ /* 0x000fda0003fc5270 */
[----:B------:R-:W0:Y:S02]  /*1b790*/  @P6 LDC.64 R20, c[0x0][0x9e8] ;  /* 0x00027a00ff146b82 */ /* 0x000e240000000a00 */
[----:B0-----:R-:W-:-:S05]  /*1b7a0*/  @P6 IMAD.HI.U32 R20, R15, R20, RZ ;  /* 0x000000140f146227 */ /* 0x001fca00078e00ff */
[----:B------:R-:W-:-:S07]  /*1b7b0*/  @P6 SHF.R.U32.HI R15, RZ, R21, R20 ;  /* 0x00000015ff0f6219 */ /* 0x000fce0000011614 */
.L_x_7219:
[----:B------:R-:W-:Y:S05]  /*1b7c0*/  BSYNC B0 ;  /* 0x0000000000007941 */ /* 0x000fea0003800000 */
.L_x_7217:
[----:B------:R-:W-:-:S05]  /*1b7d0*/  IMAD R15, R15, R200, R203 ;  /* 0x000000c80f0f7224 */ /* 0x000fca00078e02cb */
[----:B------:R-:W-:Y:S02]  /*1b7e0*/  VIADDMNMX R201, R15, R200, R201, PT ;  /* 0x000000c80fc97246 */ /* 0x000fe400038001c9 */
[----:B------:R-:W-:-:S07]  /*1b7f0*/  VIMNMX R202, R202, R15, !PT ;  /* 0x0000000fcaca7248 */ /* 0x000fce0007fe0100 */
.L_x_7216:
[----:B------:R-:W-:Y:S01]  /*1b800*/  ISETP.GT.AND P2, PT, R202, 0x20, !P2 ;  /* 0x00000020ca00780c */ /* 0x000fe20005744270 */
[----:B------:R-:W2:Y:S01]  /*1b810*/  LDL.LU R203, [R1+0x4] ;  /* 0x0000040001cb7983 */ /* 0x000ea20000300800 */
        /* <DEDUP_REMOVED lines=112> */
[----:B------:R-:W-:Y:S02]  /*1bf20*/  FMNMX.FTZ R15, R184, R3, !PT ;  /* 0x00000003b80f7209 */ /* 0x000fe40007810000 */
[----:B------:R-:W-:Y:S02]  /*1bf30*/  ISETP.LT.OR P2, PT, R201, 0x91, P2 ;  /* 0x00000091c900780c */ /* 0x000fe40001741670 */
[----:B------:R-:W-:Y:S02]  /*1bf40*/  LOP3.LUT P6, RZ, R206, 0x10, RZ, 0xc0, !PT ;  /* 0x00000010ceff7812 */ /* 0x000fe400078cc0ff */
[----:B------:R-:W-:-:S02]  /*1bf50*/  FSEL R130, R130, -INF , !P2 ;  /* 0xff80000082827808 */ /* 0x000fc40005000000 */
[----:B------:R-:W-:-:S04]  /*1bf60*/  LOP3.LUT P2, RZ, R206, 0x4000, RZ, 0xc0, !PT ;  /* 0x00004000ceff7812 */ /* 0x000fc8000784c0ff */
        /* <DEDUP_REMOVED lines=26> */
[----:B------:R-:W-:Y:S02]  /*1c110*/  FMNMX.FTZ R15, R176, R15, !PT ;  /* 0x0000000fb00f7209 */ /* 0x000fe40007810000 */
        /* <DEDUP_REMOVED lines=28> */
[----:B------:R-:W-:Y:S02]  /*1c2e0*/  FMNMX.FTZ R15, R137, R15, !PT ;  /* 0x0000000f890f7209 */ /* 0x000fe40007810000 */
        /* <DEDUP_REMOVED lines=26> */
[----:B------:R-:W-:Y:S02]  /*1c490*/  FMNMX.FTZ R15, R129, R15, !PT ;  /* 0x0000000f810f7209 */ /* 0x000fe40007810000 */
        /* <DEDUP_REMOVED lines=28> */
[----:B------:R-:W-:Y:S02]  /*1c660*/  FMNMX.FTZ R15, R92, R15, !PT ;  /* 0x0000000f5c0f7209 */ /* 0x000fe40007810000 */
        /* <DEDUP_REMOVED lines=12> */
[----:B------:R-:W-:Y:S01]  /*1c730*/  LOP3.LUT P6, RZ, R16, 0x100, RZ, 0xc0, !PT ;  /* 0x0000010010ff7812 */ /* 0x000fe200078cc0ff */
[----:B------:R-:W0:Y:S01]  /*1c740*/  SHFL.BFLY PT, R20, R15, 0x2, 0x1f ;  /* 0x0c401f000f147f89 */ /* 0x000e2200000e0000 */
[----:B------:R-:W-:-:S02]  /*1c750*/  FSEL R199, R199, -INF , !P2 ;  /* 0xff800000c7c77808 */ /* 0x000fc40005000000 */
[----:B------:R-:W-:-:S04]  /*1c760*/  LOP3.LUT P2, RZ, R16, 0x800, RZ, 0xc0, !PT ;  /* 0x0000080010ff7812 */ /* 0x000fc8000784c0ff */
[----:B------:R-:W-:-:S04]  /*1c770*/  ISETP.GT.AND P2, PT, R202, 0xc0, !P2 ;  /* 0x000000c0ca00780c */ /* 0x000fc80005744270 */
[----:B------:R-:W-:-:S04]  /*1c780*/  ISETP.LT.OR P2, PT, R201, 0xc1, P2 ;  /* 0x000000c1c900780c */ /* 0x000fc80001741670 */
[----:B------:R-:W-:Y:S02]  /*1c790*/  FSEL R90, R90, -INF , !P2 ;  /* 0xff8000005a5a7808 */ /* 0x000fe40005000000 */
[----:B------:R-:W-:-:S04]  /*1c7a0*/  LOP3.LUT P2, RZ, R16, 0x400, RZ, 0xc0, !PT ;  /* 0x0000040010ff7812 */ /* 0x000fc8000784c0ff */
[----:B------:R-:W-:Y:S02]  /*1c7b0*/  ISETP.GT.AND P2, PT, R202, 0xc1, !P2 ;  /* 0x000000c1ca00780c */ /* 0x000fe40005744270 */
[----:B0-----:R-:W-:Y:S02]  /*1c7c0*/  FMNMX.FTZ R15, R15, R20, !PT ;  /* 0x000000140f0f7209 */ /* 0x001fe40007810000 */
[----:B------:R-:W-:-:S04]  /*1c7d0*/  ISETP.LT.OR P2, PT, R201, 0xc2, P2 ;  /* 0x000000c2c900780c */ /* 0x000fc80001741670 */
[----:B------:R-:W-:Y:S01]  /*1c7e0*/  FSEL R91, R91, -INF , !P2 ;  /* 0xff8000005b5b7808 */ /* 0x000fe20005000000 */
[----:B------:R-:W0:Y:S01]  /*1c7f0*/  SHFL.BFLY PT, R20, R15, 0x1, 0x1f ;  /* 0x0c201f000f147f89 */ /* 0x000e2200000e0000 */
        /* <DEDUP_REMOVED lines=9> */
[----:B0-----:R-:W-:Y:S02]  /*1c890*/  FMNMX.FTZ R15, R15, R20, !PT ;  /* 0x000000140f0f7209 */ /* 0x001fe40007810000 */
[----:B------:R-:W-:-:S03]  /*1c8a0*/  ISETP.LT.OR P2, PT, R201, 0x1, P2 ;  /* 0x00000001c900780c */ /* 0x000fc60001741670 */
[----:B------:R-:W-:Y:S01]  /*1c8b0*/  FFMA.FTZ R21, R2, R15, -8 ;  /* 0xc100000002157423 */ /* 0x000fe2000001000f */
[----:B------:R-:W-:Y:S02]  /*1c8c0*/  FSEL R186, R186, -INF , !P2 ;  /* 0xff800000baba7808 */ /* 0x000fe40005000000 */
[----:B------:R-:W-:-:S04]  /*1c8d0*/  FSETP.NEU.FTZ.AND P2, PT, R15, -INF , PT ;  /* 0xff8000000f00780b */ /* 0x000fc80003f5d000 */
[----:B------:R-:W-:-:S05]  /*1c8e0*/  FSEL R21, R21, RZ, P2 ;  /* 0x000000ff15157208 */ /* 0x000fca0001000000 */
        /* <DEDUP_REMOVED lines=57> */
[C---:B------:R-:W-:Y:S02]  /*1cc80*/  ISETP.GT.AND P3, PT, R202.reuse, 0xd0, !P3 ;  /* 0x000000d0ca00780c */ /* 0x040fe40005f64270 */
[----:B------:R-:W-:Y:S02]  /*1cc90*/  FMNMX.FTZ R197, R91, R197, !PT ;  /* 0x000000c55bc57209 */ /* 0x000fe40007810000 */
[----:B------:R-:W-:Y:S02]  /*1cca0*/  ISETP.LT.OR P3, PT, R201, 0xd1, P3 ;  /* 0x000000d1c900780c */ /* 0x000fe40001f61670 */
[----:B------:R-:W-:Y:S02]  /*1ccb0*/  ISETP.GT.AND P4, PT, R202, 0xd1, !P4 ;  /* 0x000000d1ca00780c */ /* 0x000fe40006784270 */
[----:B------:R-:W-:-:S02]  /*1ccc0*/  FMNMX.FTZ R197, R94, R197, !PT ;  /* 0x000000c55ec57209 */ /* 0x000fc40007810000 */
[----:B------:R-:W-:Y:S02]  /*1ccd0*/  FSEL R98, R98, -INF , !P3 ;  /* 0xff80000062627808 */ /* 0x000fe40005800000 */
[----:B------:R-:W-:Y:S02]  /*1cce0*/  ISETP.LT.OR P4, PT, R201, 0xd2, P4 ;  /* 0x000000d2c900780c */ /* 0x000fe40002781670 */
[----:B------:R-:W-:Y:S02]  /*1ccf0*/  ISETP.GT.AND P5, PT, R202, 0xd8, !P5 ;  /* 0x000000d8ca00780c */ /* 0x000fe40006fa4270 */
[----:B------:R-:W-:Y:S02]  /*1cd00*/  LOP3.LUT P6, RZ, R16, 0x1000, RZ, 0xc0, !PT ;  /* 0x0000100010ff7812 */ /* 0x000fe400078cc0ff */
[----:B------:R-:W-:Y:S02]  /*1cd10*/  FMNMX.FTZ R197, R95, R197, !PT ;  /* 0x000000c55fc57209 */ /* 0x000fe40007810000 */
[----:B------:R-:W-:-:S02]  /*1cd20*/  FSEL R99, R99, -INF , !P4 ;  /* 0xff80000063637808 */ /* 0x000fc40006000000 */
[C---:B------:R-:W-:Y:S02]  /*1cd30*/  ISETP.LT.OR P5, PT, R201.reuse, 0xd9, P5 ;  /* 0x000000d9c900780c */ /* 0x040fe40002fa1670 */
[----:B------:R-:W-:Y:S02]  /*1cd40*/  ISETP.GT.AND P3, PT, R202, 0xd9, !P6 ;  /* 0x000000d9ca00780c */ /* 0x000fe40007764270 */
[----:B------:R-:W-:Y:S02]  /*1cd50*/  FMNMX.FTZ R197, R98, R197, !PT ;  /* 0x000000c562c57209 */ /* 0x000fe40007810000 */
[----:B------:R-:W-:Y:S02]  /*1cd60*/  FSEL R102, R102, -INF , !P5 ;  /* 0xff80000066667808 */ /* 0x000fe40006800000 */
[----:B------:R-:W-:Y:S02]  /*1cd70*/  ISETP.LT.OR P3, PT, R201, 0xda, P3 ;  /* 0x000000dac900780c */ /* 0x000fe40001f61670 */
[----:B------:R-:W-:-:S02]  /*1cd80*/  FMNMX.FTZ R197, R99, R197, !PT ;  /* 0x000000c563c57209 */ /* 0x000fc40007810000 */
[----:B------:R-:W-:Y:S02]  /*1cd90*/  FSEL R103, R103, -INF , !P3 ;  /* 0xff80000067677808 */ /* 0x000fe40005800000 */
[----:B------:R-:W-:-:S04]  /*1cda0*/  FMNMX.FTZ R197, R102, R197, !PT ;  /* 0x000000c566c57209 */ /* 0x000fc80007810000 */
[----:B------:R-:W-:-:S05]  /*1cdb0*/  FMNMX.FTZ R197, R103, R197, !PT ;  /* 0x000000c567c57209 */ /* 0x000fca0007810000 */
[----:B------:R-:W0:Y:S02]  /*1cdc0*/  SHFL.BFLY PT, R200, R197, 0x2, 0x1f ;  /* 0x0c401f00c5c87f89 */ /* 0x000e2400000e0000 */
[----:B0-----:R-:W-:-:S05]  /*1cdd0*/  FMNMX.FTZ R200, R197, R200, !PT ;  /* 0x000000c8c5c87209 */ /* 0x001fca0007810000 */
[----:B------:R-:W0:Y:S01]  /*1cde0*/  SHFL.BFLY PT, R197, R200, 0x1, 0x1f ;  /* 0x0c201f00c8c57f89 */ /* 0x000e2200000e0000 */
        /* <DEDUP_REMOVED lines=48> */
[----:B0-----:R-:W-:-:S02]  /*1d0f0*/  FMNMX.FTZ R21, R200, R197, !PT ;  /* 0x000000c5c8157209 */ /* 0x001fc40007810000 */
[----:B------:R-:W-:-:S05]  /*1d100*/  FSEL R197, R15, RZ, P2 ;  /* 0x000000ff0fc57208 */ /* 0x000fca0001000000 */
[----:B------:R-:W-:-:S04]  /*1d110*/  FADD.FTZ R3, -R197, R3 ;  /* 0x00000003c5037221 */ /* 0x000fc80000010100 */
[C---:B------:R-:W-:Y:S01]  /*1d120*/  FMUL.FTZ R3, R2.reuse, R3 ;  /* 0x0000000302037220 */ /* 0x040fe20000410000 */
[----:B------:R-:W-:-:S01]  /*1d130*/  FFMA.FTZ R197, R2, R21, -8 ;  /* 0xc100000002c57423 */ /* 0x000fc20000010015 */
[----:B------:R-:W-:Y:S01]  /*1d140*/  MUFU.EX2 R20, R20 ;  /* 0x0000001400147308 */ /* 0x000fe20000000800 */
[----:B------:R-:W-:-:S07]  /*1d150*/  FSETP.NEU.FTZ.AND P2, PT, R21, -INF , PT ;  /* 0xff8000001500780b */ /* 0x000fce0003f5d000 */
[----:B------:R-:W2:Y:S01]  /*1d160*/  MUFU.EX2 R3, R3 ;  /* 0x0000000300037308 */ /* 0x000ea20000000800 */
[----:B------:R-:W-:-:S07]  /*1d170*/  FSEL R197, R197, RZ, P2 ;  /* 0x000000ffc5c57208 */ /* 0x000fce0001000000 */
[----:B------:R-:W0:Y:S01]  /*1d180*/  MUFU.EX2 R184, R184 ;  /* 0x000000b800b87308 */ /* 0x000e220000000800 */
[----:B------:R-:W-:-:S01]  /*1d190*/  FFMA.FTZ R200, R2, R142, -R197 ;  /* 0x0000008e02c87223 */ /* 0x000fc200000108c5 */
[----:B------:R-:W-:-:S06]  /*1d1a0*/  FSEL R142, R21, RZ, P2 ;  /* 0x000000ff158e7208 */ /* 0x000fcc0001000000 */
[----:B------:R-:W1:Y:S01]  /*1d1b0*/  MUFU.EX2 R185, R185 ;  /* 0x000000b900b97308 */ /* 0x000e620000000800 */
[----:B------:R-:W-:-:S01]  /*1d1c0*/  FADD.FTZ R142, -R142, R0 ;  /* 0x000000008e8e7221 */ /* 0x000fc20000010100 */
[----:B--2---:R-:W-:-:S06]  /*1d1d0*/  FFMA.FTZ R0, R3, R203, R20 ;  /* 0x000000cb03007223 */ /* 0x004fcc0000010014 */
[----:B------:R-:W2:Y:S01]  /*1d1e0*/  MUFU.EX2 R188, R188 ;  /* 0x000000bc00bc7308 */ /* 0x000ea20000000800 */
[----:B------:R-:W-:-:S01]  /*1d1f0*/  FFMA.FTZ R186, R2, R186, -R197 ;  /* 0x000000ba02ba7223 */ /* 0x000fc200000108c5 */
[----:B------:R-:W-:Y:S01]  /*1d200*/  FMUL.FTZ R142, R2, R142 ;  /* 0x0000008e028e7220 */ /* 0x000fe20000410000 */
[----:B0-----:R-:W-:-:S05]  /*1d210*/  FADD.FTZ R0, R184, R0 ;  /* 0x00000000b8007221 */ /* 0x001fca0000010000 */
[----:B------:R-:W0:Y:S01]  /*1d220*/  MUFU.EX2 R189, R189 ;  /* 0x000000bd00bd7308 */ /* 0x000e220000000800 */
[----:B------:R-:W-:-:S01]  /*1d230*/  FFMA.FTZ R187, R2, R187, -R197 ;  /* 0x000000bb02bb7223 */ /* 0x000fc200000108c5 */
[----:B-1----:R-:W-:-:S06]  /*1d240*/  FADD.FTZ R0, R185, R0 ;  /* 0x00000000b9007221 */ /* 0x002fcc0000010000 */
[----:B------:R-:W1:Y:S01]  /*1d250*/  MUFU.EX2 R192, R192 ;  /* 0x000000c000c07308 */ /* 0x000e620000000800 */
[----:B------:R-:W-:-:S01]  /*1d260*/  FFMA.FTZ R190, R2, R190, -R197 ;  /* 0x000000be02be7223 */ /* 0x000fc200000108c5 */
[----:B--2---:R-:W-:-:S06]  /*1d270*/  FADD.FTZ R0, R188, R0 ;  /* 0x00000000bc007221 */ /* 0x004fcc0000010000 */
[----:B------:R-:W2:Y:S01]  /*1d280*/  MUFU.EX2 R193, R193 ;  /* 0x000000c100c17308 */ /* 0x000ea20000000800 */
[----:B------:R-:W-:-:S07]  /*1d290*/  FFMA.FTZ R191, R2, R191, -R197 ;  /* 0x000000bf02bf7223 */ /* 0x000fce00000108c5 */
[----:B------:R-:W-:Y:S08]  /*1d2a0*/  MUFU.EX2 R186, R186 ;  /* 0x000000ba00ba7308 */ /* 0x000ff00000000800 */
[----:B------:R-:W3:Y:S01]  /*1d2b0*/  MUFU.EX2 R142, R142 ;  /* 0x0000008e008e7308 */ /* 0x000ee20000000800 */
[----:B0-----:R-:W-:-:S07]  /*1d2c0*/  FADD.FTZ R0, R189, R0 ;  /* 0x00000000bd007221 */ /* 0x001fce0000010000 */
[----:B------:R-:W0:Y:S01]  /*1d2d0*/  MUFU.EX2 R196, R196 ;  /* 0x000000c400c47308 */ /* 0x000e220000000800 */
[----:B------:R-:W-:-:S07]  /*1d2e0*/  FFMA.FTZ R194, R2, R194, -R197 ;  /* 0x000000c202c27223 */ /* 0x000fce00000108c5 */
[----:B------:R-:W4:Y:S01]  /*1d2f0*/  MUFU.EX2 R187, R187 ;  /* 0x000000bb00bb7308 */ /* 0x000f220000000800 */
[----:B-1----:R-:W-:-:S07]  /*1d300*/  FADD.FTZ R0, R192, R0 ;  /* 0x00000000c0007221 */ /* 0x002fce0000010000 */
[----:B------:R-:W1:Y:S01]  /*1d310*/  MUFU.EX2 R168, R168 ;  /* 0x000000a800a87308 */ /* 0x000e620000000800 */
[----:B------:R-:W-:-:S07]  /*1d320*/  FFMA.FTZ R195, R2, R195, -R197 ;  /* 0x000000c302c37223 */ /* 0x000fce00000108c5 */
[----:B------:R-:W5:Y:S01]  /*1d330*/  MUFU.EX2 R190, R190 ;  /* 0x000000be00be7308 */ /* 0x000f620000000800 */
[----:B--2---:R-:W-:-:S01]  /*1d340*/  FADD.FTZ R0, R193, R0 ;  /* 0x00000000c1007221 */ /* 0x004fc20000010000 */
[----:B---3--:R-:W-:-:S06]  /*1d350*/  FFMA.FTZ R237, R142, R237, R186 ;  /* 0x000000ed8eed7223 */ /* 0x008fcc00000100ba */
[----:B------:R-:W2:Y:S01]  /*1d360*/  MUFU.EX2 R169, R169 ;  /* 0x000000a900a97308 */ /* 0x000ea20000000800 */
[----:B------:R-:W-:-:S07]  /*1d370*/  FFMA.FTZ R198, R2, R198, -R197 ;  /* 0x000000c602c67223 */ /* 0x000fce00000108c5 */
[----:B------:R-:W3:Y:S01]  /*1d380*/  MUFU.EX2 R191, R191 ;  /* 0x000000bf00bf7308 */ /* 0x000ee20000000800 */
[----:B------:R-:W-:-:S01]  /*1d390*/  FFMA.FTZ R199, R2, R199, -R197 ;  /* 0x000000c702c77223 */ /* 0x000fc200000108c5 */
[C-C-:B------:R-:W-:Y:S01]  /*1d3a0*/  FFMA.FTZ R170, R2.reuse, R170, -R197.reuse ;  /* 0x000000aa02aa7223 */ /* 0x140fe200000108c5 */
[----:B------:R-:W-:-:S05]  /*1d3b0*/  FFMA.FTZ R171, R2, R171, -R197 ;  /* 0x000000ab02ab7223 */ /* 0x000fca00000108c5 */
[----:B------:R-:W3:Y:S01]  /*1d3c0*/  MUFU.EX2 R172, R172 ;  /* 0x000000ac00ac7308 */ /* 0x000ee20000000800 */
        /* <DEDUP_REMOVED lines=48> */
[----:B0-----:R-:W-:Y:S01]  /*1d6d0*/  FADD.FTZ R0, R196, R0 ;  /* 0x00000000c4007221 */ /* 0x001fe20000010000 */
[----:B----4-:R-:W-:-:S01]  /*1d6e0*/  FADD.FTZ R197, R187, R237 ;  /* 0x000000edbbc57221 */ /* 0x010fc20000010000 */
[----:B------:R-:W0:Y:S02]  /*1d6f0*/  MUFU.EX2 R176, R176 ;  /* 0x000000b000b07308 */ /* 0x000e240000000800 */
[----:B-1----:R-:W-:-:S01]  /*1d700*/  FADD.FTZ R0, R168, R0 ;  /* 0x00000000a8007221 */ /* 0x002fc20000010000 */
[----:B-----5:R-:W-:-:S05]  /*1d710*/  FADD.FTZ R197, R190, R197 ;  /* 0x000000c5bec57221 */ /* 0x020fca0000010000 */
[----:B------:R-:W1:Y:S01]  /*1d720*/  MUFU.EX2 R198, R198 ;  /* 0x000000c600c67308 */ /* 0x000e620000000800 */
[----:B--2---:R-:W-:-:S01]  /*1d730*/  FADD.FTZ R0, R169, R0 ;  /* 0x00000000a9007221 */ /* 0x004fc20000010000 */
[----:B---3--:R-:W-:-:S06]  /*1d740*/  FADD.FTZ R197, R191, R197 ;  /* 0x000000c5bfc57221 */ /* 0x008fcc0000010000 */
[----:B------:R-:W2:Y:S01]  /*1d750*/  MUFU.EX2 R177, R177 ;  /* 0x000000b100b17308 */ /* 0x000ea20000000800 */
[----:B------:R-:W-:-:S01]  /*1d760*/  FADD.FTZ R0, R172, R0 ;  /* 0x00000000ac007221 */ /* 0x000fc20000010000 */
[----:B------:R-:W-:-:S06]  /*1d770*/  FADD.FTZ R197, R194, R197 ;  /* 0x000000c5c2c57221 */ /* 0x000fcc0000010000 */
[----:B------:R-:W3:Y:S01]  /*1d780*/  MUFU.EX2 R199, R199 ;  /* 0x000000c700c77308 */ /* 0x000ee20000000800 */
[----:B------:R-:W-:-:S01]  /*1d790*/  FADD.FTZ R0, R173, R0 ;  /* 0x00000000ad007221 */ /* 0x000fc20000010000 */
[----:B------:R-:W-:-:S06]  /*1d7a0*/  FADD.FTZ R197, R195, R197 ;  /* 0x000000c5c3c57221 */ /* 0x000fcc0000010000 */
[----:B------:R-:W4:Y:S08]  /*1d7b0*/  MUFU.EX2 R180, R180 ;  /* 0x000000b400b47308 */ /* 0x000f300000000800 */
[----:B------:R-:W5:Y:S01]  /*1d7c0*/  MUFU.EX2 R170, R170 ;  /* 0x000000aa00aa7308 */ /* 0x000f620000000800 */
[----:B0-----:R-:W-:-:S01]  /*1d7d0*/  FADD.FTZ R0, R176, R0 ;  /* 0x00000000b0007221 */ /* 0x001fc20000010000 */
[----:B-1----:R-:W-:-:S06]  /*1d7e0*/  FADD.FTZ R197, R198, R197 ;  /* 0x000000c5c6c57221 */ /* 0x002fcc0000010000 */
[----:B------:R-:W0:Y:S08]  /*1d7f0*/  MUFU.EX2 R181, R181 ;  /* 0x000000b500b57308 */ /* 0x000e300000000800 */
[----:B------:R-:W1:Y:S01]  /*1d800*/  MUFU.EX2 R171, R171 ;  /* 0x000000ab00ab7308 */ /* 0x000e620000000800 */
[----:B--2---:R-:W-:-:S01]  /*1d810*/  FADD.FTZ R0, R177, R0 ;  /* 0x00000000b1007221 */ /* 0x004fc20000010000 */
[----:B---3--:R-:W-:-:S06]  /*1d820*/  FADD.FTZ R197, R199, R197 ;  /* 0x000000c5c7c57221 */ /* 0x008fcc0000010000 */
[----:B------:R-:W2:Y:S08]  /*1d830*/  MUFU.EX2 R152, R152 ;  /* 0x0000009800987308 */ /* 0x000eb00000000800 */
[----:B------:R-:W3:Y:S01]  /*1d840*/  MUFU.EX2 R174, R174 ;  /* 0x000000ae00ae7308 */ /* 0x000ee20000000800 */
[----:B----4-:R-:W-:-:S01]  /*1d850*/  FADD.FTZ R0, R180, R0 ;  /* 0x00000000b4007221 */ /* 0x010fc20000010000 */
[----:B-----5:R-:W-:-:S06]  /*1d860*/  FADD.FTZ R197, R170, R197 ;  /* 0x000000c5aac57221 */ /* 0x020fcc0000010000 */
        /* <DEDUP_REMOVED lines=156> */
[----:B------:R-:W4:Y:S01]  /*1e230*/  MUFU.EX2 R94, R94 ;  /* 0x0000005e005e7308 */ /* 0x000f220000000800 */
[----:B0-----:R-:W-:-:S01]  /*1e240*/  FADD.FTZ R0, R100, R0 ;  /* 0x0000000064007221 */ /* 0x001fc20000010000 */
[----:B-1----:R-:W-:-:S06]  /*1e250*/  FADD.FTZ R197, R90, R197 ;  /* 0x000000c55ac57221 */ /* 0x002fcc0000010000 */
[----:B------:R-:W0:Y:S01]  /*1e260*/  MUFU.EX2 R95, R95 ;  /* 0x0000005f005f7308 */ /* 0x000e220000000800 */
[----:B--2---:R-:W-:-:S01]  /*1e270*/  FADD.FTZ R0, R101, R0 ;  /* 0x0000000065007221 */ /* 0x004fc20000010000 */
[----:B---3--:R-:W-:-:S06]  /*1e280*/  FADD.FTZ R197, R91, R197 ;  /* 0x000000c55bc57221 */ /* 0x008fcc0000010000 */
[----:B------:R-:W1:Y:S01]  /*1e290*/  MUFU.EX2 R98, R98 ;  /* 0x0000006200627308 */ /* 0x000e620000000800 */
[----:B----4-:R-:W-:-:S01]  /*1e2a0*/  FADD.FTZ R197, R94, R197 ;  /* 0x000000c55ec57221 */ /* 0x010fc20000010000 */
[----:B------:R2:W-:Y:S06]  /*1e2b0*/  STL [R1+0x4], R0 ;  /* 0x0000040001007387 */ /* 0x0005ec0000100800 */
[----:B------:R-:W3:Y:S01]  /*1e2c0*/  MUFU.EX2 R99, R99 ;  /* 0x0000006300637308 */ /* 0x000ee20000000800 */
[----:B0-----:R-:W-:-:S07]  /*1e2d0*/  FADD.FTZ R197, R95, R197 ;  /* 0x000000c55fc57221 */ /* 0x001fce0000010000 */
[----:B------:R-:W0:Y:S01]  /*1e2e0*/  MUFU.EX2 R102, R102 ;  /* 0x0000006600667308 */ /* 0x000e220000000800 */
[----:B-1----:R-:W-:-:S07]  /*1e2f0*/  FADD.FTZ R197, R98, R197 ;  /* 0x000000c562c57221 */ /* 0x002fce0000010000 */
[----:B------:R-:W1:Y:S01]  /*1e300*/  MUFU.EX2 R103, R103 ;  /* 0x0000006700677308 */ /* 0x000e620000000800 */
[----:B---3--:R-:W-:-:S04]  /*1e310*/  FADD.FTZ R197, R99, R197 ;  /* 0x000000c563c57221 */ /* 0x008fc80000010000 */
[----:B0-----:R-:W-:-:S04]  /*1e320*/  FADD.FTZ R197, R102, R197 ;  /* 0x000000c566c57221 */ /* 0x001fc80000010000 */
[----:B-1----:R-:W-:Y:S01]  /*1e330*/  FADD.FTZ R237, R103, R197 ;  /* 0x000000c567ed7221 */ /* 0x002fe20000010000 */
[----:B--2---:R-:W-:Y:S06]  /*1e340*/  @!P0 BRA `(.L_x_7220) ;  /* 0x0000000000048947 */ /* 0x004fec0003800000 */
[----:B------:R-:W-:Y:S01]  /*1e350*/  BPT.TRAP 0x1 ;  /* 0x000000040000795c */ /* 0x000fe20000300000 */
.L_x_7220:
[----:B------:R-:W2:Y:S04]  /*1e360*/  LDL R0, [R1+0x64] ;  /* 0x0000640001007983 */ /* 0x000ea80000100800 */
[----:B------:R-:W3:Y:S01]  /*1e370*/  LDL R197, [R1+0x5c] ;  /* 0x00005c0001c57983 */ /* 0x000ee20000100800 */
[----:B------:R-:W-:Y:S02]  /*1e380*/  F2FP.SATFINITE.E4M3.F32.PACK_AB_MERGE_C R92, R93, R92, RZ ;  /* 0x0000005c5d5c723e */ /* 0x000fe400048070ff */
        /* <DEDUP_REMOVED lines=118> */
[----:B------:R-:W-:Y:S01]  /*1eaf0*/  FMUL.FTZ R87, R87, R142 ;  /* 0x0000008e57577220 */ /* 0x000fe20000410000 */
[----:B------:R-:W-:-:S02]  /*1eb00*/  IMAD.MOV.U32 R3, RZ, RZ, R15 ;  /* 0x000000ffff037224 */ /* 0x000fc400078e000f */
[----:B------:R-:W-:Y:S01]  /*1eb10*/  IMAD.MOV.U32 R231, RZ, RZ, R234 ;  /* 0x000000ffffe77224 */ /* 0x000fe200078e00ea */
[----:B--2---:R-:W-:Y:S01]  /*1eb20*/  R2UR UR4, R0 ;  /* 0x00000000000472ca */ /* 0x004fe200000e0000 */
[----:B------:R-:W-:Y:S01]  /*1eb30*/  IMAD R0, R232, 0x8, R17 ;  /* 0x00000008e8007824 */ /* 0x000fe200078e0211 */
[----:B---3--:R-:W-:-:S03]  /*1eb40*/  ISETP.GT.AND P2, PT, R12, R197, PT ;  /* 0x000000c50c00720c */ /* 0x008fc60003f44270 */
[----:B------:R-:W-:-:S08]  /*1eb50*/  VIADD R0, R0, 0x2e860 ;  /* 0x0002e86000007836 */ /* 0x000fd00000000000 */
[----:B------:R-:W-:-:S05]  /*1eb60*/  IMAD.U32 R93, RZ, RZ, UR4 ;  /* 0x00000004ff5d7e24 */ /* 0x000fca000f8e00ff */
[----:B------:R-:W-:Y:S01]  /*1eb70*/  PRMT R0, R93, 0x654, R0 ;  /* 0x000006545d007816 */ /* 0x000fe20000000000 */
[----:B------:R-:W-:-:S03]  /*1eb80*/  VIADD R12, R12, 0xffffffff ;  /* 0xffffffff0c0c7836 */ /* 0x000fc60000000000 */
[----:B------:R0:W-:Y:S01]  /*1eb90*/  SYNCS.ARRIVE.TRANS64.RED.A1T0 RZ, [R0+URZ], RZ ;  /* 0x000000ff00ff79a7 */ /* 0x0001e2000810043f */
[----:B------:R-:W-:Y:S02]  /*1eba0*/  IMAD.MOV.U32 R232, RZ, RZ, R13 ;  /* 0x000000ffffe87224 */ /* 0x000fe400078e000d */
[----:B0-----:R-:W-:Y:S01]  /*1ebb0*/  IMAD.MOV.U32 R0, RZ, RZ, R21 ;  /* 0x000000ffff007224 */ /* 0x001fe200078e0015 */
[----:B------:R-:W-:Y:S06]  /*1ebc0*/  @P2 BRA `(.L_x_7221) ;  /* 0xffffff98003c2947 */ /* 0x000fec000383ffff */
[----:B------:R-:W-:Y:S02]  /*1ebd0*/  IMAD.MOV.U32 R0, RZ, RZ, R21 ;  /* 0x000000ffff007224 */ /* 0x000fe400078e0015 */
[----:B------:R-:W-:Y:S02]  /*1ebe0*/  IMAD.MOV.U32 R3, RZ, RZ, R15 ;  /* 0x000000ffff037224 */ /* 0x000fe400078e000f */
[----:B------:R-:W-:Y:S02]  /*1ebf0*/  IMAD.MOV.U32 R232, RZ, RZ, R13 ;  /* 0x000000ffffe87224 */ /* 0x000fe400078e000d */
[----:B------:R-:W-:-:S07]  /*1ec00*/  IMAD.MOV.U32 R231, RZ, RZ, R234 ;  /* 0x000000ffffe77224 */ /* 0x000fce00078e00ea */
.L_x_7202:
[----:B------:R-:W2:Y:S01]  /*1ec10*/  LDL R13, [R1+0x60] ;  /* 0x00006000010d7983 */ /* 0x000ea20000100800 */
[----:B------:R-:W0:Y:S03]  /*1ec20*/  LDC R15, c[0x0][0x448] ;  /* 0x00011200ff0f7b82 */ /* 0x000e260000000800 */
[----:B------:R-:W3:Y:S04]  /*1ec30*/  LDL R88, [R1+0x10] ;  /* 0x0000100001587983 */ /* 0x000ee80000100800 */
[----:B------:R-:W3:Y:S01]  /*1ec40*/  LDL R21, [R1+0x14] ;  /* 0x0000140001157983 */ /* 0x000ee20000100800 */
[----:B------:R-:W1:Y:S01]  /*1ec50*/  LDC R89, c[0x0][0x9e4] ;  /* 0x00027900ff597b82 */ /* 0x000e620000000800 */
[----:B------:R-:W-:-:S02]  /*1ec60*/  LOP3.LUT R16, R16, 0xffefffff, RZ, 0xc0, !PT ;  /* 0xffefffff10107812 */ /* 0x000fc400078ec0ff */
[----:B0-----:R-:W-:-:S13]  /*1ec70*/  ISETP.NE.AND P2, PT, R15, 0x1, PT ;  /* 0x000000010f00780c */ /* 0x001fda0003f45270 */
[----:B------:R-:W0:Y:S01]  /*1ec80*/  @P2 LDC R20, c[0x0][0x44c] ;  /* 0x00011300ff142b82 */ /* 0x000e220000000800 */
[----:B------:R-:W-:-:S04]  /*1ec90*/  @P2 LOP3.LUT R16, R16, 0x100000, RZ, 0xfc, !PT ;  /* 0x0010000010102812 */ /* 0x000fc800078efcff */
[----:B------:R-:W-:-:S03]  /*1eca0*/  LOP3.LUT R16, R16, 0xffdfffff, RZ, 0xc0, !PT ;  /* 0xffdfffff10107812 */ /* 0x000fc600078ec0ff */
[----:B------:R-:W4:Y:S01]  /*1ecb0*/  @P2 LDC R15, c[0x0][0x450] ;  /* 0x00011400ff0f2b82 */ /* 0x000f220000000800 */
[----:B--2---:R-:W-:-:S04]  /*1ecc0*/  VIADD R13, R13, 0x7f ;  /* 0x0000007f0d0d7836 */ /* 0x004fc80000000000 */
[----:B0-----:R-:W-:Y:S01]  /*1ecd0*/  @P2 IMAD.HI.U32 R20, R13, R20, RZ ;  /* 0x000000140d142227 */ /* 0x001fe200078e00ff */
[----:B---3--:R-:W-:-:S04]  /*1ece0*/  IADD3 R88, R21, 0x1, -R88 ;  /* 0x0000000115587810 */ /* 0x008fc80007ffe858 */
[----:B----4-:R-:W-:Y:S02]  /*1ecf0*/  @P2 SHF.R.U32.HI R13, RZ, R15, R20 ;  /* 0x0000000fff0d2219 */ /* 0x010fe40000011614 */
[----:B-1----:R-:W-:-:S03]  /*1ed00*/  ISETP.GE.AND P2, PT, R89, 0x1, PT ;  /* 0x000000015900780c */ /* 0x002fc60003f46270 */
[----:B------:R-:W-:-:S04]  /*1ed10*/  IMAD.IADD R13, R13, 0x1, R88 ;  /* 0x000000010d0d7824 */ /* 0x000fc800078e0258 */
[----:B------:R-:W-:-:S06]  /*1ed20*/  IMAD.IADD R14, R13, 0x1, -R14 ;  /* 0x000000010d0e7824 */ /* 0x000fcc00078e0a0e */
[----:B------:R-:W-:Y:S01]  /*1ed30*/  @P2 LOP3.LUT R16, R16, 0x200000, RZ, 0xfc, !PT ;  /* 0x0020000010102812 */ /* 0x000fe200078efcff */
        /* <DEDUP_REMOVED lines=11> */
.L_x_7224:
[----:B------:R-:W-:-:S13]  /*1edf0*/  ISETP.NE.AND P2, PT, R89, 0x1, PT ;  /* 0x000000015900780c */ /* 0x000fda0003f45270 */
[----:B------:R-:W0:Y:S02]  /*1ee00*/  @P2 LDC.64 R20, c[0x0][0x9e8] ;  /* 0x00027a00ff142b82 */ /* 0x000e240000000a00 */
[----:B0-----:R-:W-:-:S05]  /*1ee10*/  @P2 IMAD.HI.U32 R20, R13, R20, RZ ;  /* 0x000000140d142227 */ /* 0x001fca00078e00ff */
[----:B------:R-:W-:-:S07]  /*1ee20*/  @P2 SHF.R.U32.HI R13, RZ, R21, R20 ;  /* 0x00000015ff0d2219 */ /* 0x000fce0000011614 */
.L_x_7225:
[----:B------:R-:W-:Y:S05]  /*1ee30*/  BSYNC B0 ;  /* 0x0000000000007941 */ /* 0x000fea0003800000 */
.L_x_7223:
[----:B------:R-:W-:-:S05]  /*1ee40*/  IMAD R13, R13, R89, RZ ;  /* 0x000000590d0d7224 */ /* 0x000fca00078e02ff */
[----:B------:R-:W-:-:S07]  /*1ee50*/  VIMNMX R14, R14, R13, !PT ;  /* 0x0000000d0e0e7248 */ /* 0x000fce0007fe0100 */
.L_x_7222:
[----:B------:R-:W2:Y:S01]  /*1ee60*/  LDL R20, [R1+0x70] ;  /* 0x0000700001147983 */ /* 0x000ea20000100800 */
[----:B------:R-:W-:Y:S02]  /*1ee70*/  VIADD R15, R14, 0xdf ;  /* 0x000000df0e0f7836 */ /* 0x000fe40000000000 */
[----:B------:R-:W-:-:S04]  /*1ee80*/  IMAD.MOV.U32 R14, RZ, RZ, RZ ;  /* 0x000000ffff0e7224 */ /* 0x000fc800078e00ff */
[----:B------:R-:W-:-:S05]  /*1ee90*/  IMAD.HI R14, R15, -0x6db6db6d, R14 ;  /* 0x924924930f0e7827 */ /* 0x000fca00078e020e */
[----:B------:R-:W-:-:S04]  /*1eea0*/  SHF.R.U32.HI R13, RZ, 0x1f, R14 ;  /* 0x0000001fff0d7819 */ /* 0x000fc8000001160e */
[----:B------:R-:W-:-:S04]  /*1eeb0*/  LEA.HI.SX32 R13, R14, R13, 0x19 ;  /* 0x0000000d0e0d7211 */ /* 0x000fc800078fcaff */
[----:B--2---:R-:W-:-:S04]  /*1eec0*/  VIMNMX R20, R20, R13, !PT ;  /* 0x0000000d14147248 */ /* 0x004fc80007fe0100 */
[----:B------:R-:W-:Y:S01]  /*1eed0*/  ISETP.GE.AND P2, PT, R12, R20, PT ;  /* 0x000000140c00720c */ /* 0x000fe20003f46270 */
[----:B------:R0:W-:-:S12]  /*1eee0*/  STL [R1+0x48], R20 ;  /* 0x0000481401007387 */ /* 0x0001d80000100800 */
[----:B0-----:R-:W-:Y:S05]  /*1eef0*/  @!P2 BRA `(.L_x_7226) ;  /* 0x0000003c00fca947 */ /* 0x001fea0003800000 */
[----:B------:R-:W-:Y:S02]  /*1ef00*/  IMAD.MOV.U32 R235, RZ, RZ, R12 ;  /* 0x000000ffffeb7224 */ /* 0x000fe400078e000c */
[----:B------:R-:W-:Y:S02]  /*1ef10*/  IMAD.MOV.U32 R234, RZ, RZ, R0 ;  /* 0x000000ffffea7224 */ /* 0x000fe400078e0000 */
[----:B------:R-:W-:Y:S02]  /*1ef20*/  IMAD.MOV.U32 R21, RZ, RZ, R3 ;  /* 0x000000ffff157224 */ /* 0x000fe400078e0003 */
[----:B------:R-:W-:Y:S02]  /*1ef30*/  IMAD.MOV.U32 R12, RZ, RZ, R231 ;  /* 0x000000ffff0c7224 */ /* 0x000fe400078e00e7 */
[----:B------:R-:W-:-:S07]  /*1ef40*/  IMAD.MOV.U32 R20, RZ, RZ, R232 ;  /* 0x000000ffff147224 */ /* 0x000fce00078e00e8 */
.L_x_7237:
[----:B------:R-:W2:Y:S01]  /*1ef50*/  LDL R0, [R1+0x54] ;  /* 0x0000540001007983 */ /* 0x000ea20000100800 */
[----:B------:R-:W-:Y:S01]  /*1ef60*/  ISETP.NE.AND P2, PT, R20, 0x1, PT ;  /* 0x000000011400780c */ /* 0x000fe20003f45270 */
[----:B------:R-:W-:Y:S05]  /*1ef70*/  YIELD ;  /* 0x0000000000007946 */ /* 0x000fea0003800000 */
[----:B------:R-:W-:-:S04]  /*1ef80*/  SEL R231, RZ, 0x1, P2 ;  /* 0x00000001ffe77807 */ /* 0x000fc80001000000 */
[----:B------:R-:W-:Y:S02]  /*1ef90*/  LOP3.LUT R231, R12, R231, RZ, 0x3c, !PT ;  /* 0x000000e70ce77212 */ /* 0x000fe400078e3cff */
[----:B--2---:R-:W-:-:S13]  /*1efa0*/  ISETP.NE.AND P2, PT, R0, RZ, PT ;  /* 0x000000ff0000720c */ /* 0x004fda0003f45270 */
[----:B------:R-:W-:Y:S05]  /*1efb0*/  @P2 BRA `(.L_x_7227) ;  /* 0x00000000003c2947 */ /* 0x000fea0003800000 */
[----:B------:R-:W-:Y:S05]  /*1efc0*/  @!P0 BRA `(.L_x_7228) ;  /* 0x0000000000048947 */ /* 0x000fea0003800000 */
[----:B------:R-:W-:Y:S01]  /*1efd0*/  BPT.TRAP 0x1 ;  /* 0x000000040000795c */ /* 0x000fe20000300000 */
.L_x_7228:
        /* <DEDUP_REMOVED lines=8> */
.L_x_7229:
[----:B------:R-:W-:Y:S04]  /*1f060*/  BSSY B0, `(.L_x_7227) ;  /* 0x0000004000007945 */ /* 0x000fe80003800000 */
[----:B-1----:R-:W-:Y:S05]  /*1f070*/  @P3 BRA `(.L_x_7230) ;  /* 0x0000000000083947 */ /* 0x002fea0003800000 */
[----:B------:R-:W1:Y:S02]  /*1f080*/  SYNCS.PHASECHK.TRANS64.TRYWAIT P3, [R0+URZ+0x2e830], R3 ;  /* 0x02e83003000075a7 */ /* 0x000e64000806017f */
[----:B-1----:R-:W-:Y:S05]  /*1f090*/  @!P3 BRA `(.L_x_7231) ;  /* 0x0000016000e0b947 */ /* 0x002fea0003800000 */
.L_x_7230:
[----:B------:R-:W-:Y:S05]  /*1f0a0*/  BSYNC B0 ;  /* 0x0000000000007941 */ /* 0x000fea0003800000 */
.L_x_7227:
[----:B01----:R-:W2:Y:S01]  /*1f0b0*/  LDL R3, [R1+0x58] ;  /* 0x0000580001037983 */ /* 0x003ea20000100800 */
[----:B------:R-:W-:Y:S01]  /*1f0c0*/  VIADD R232, R20, 0x1 ;  /* 0x0000000114e87836 */ /* 0x000fe20000000000 */
[----:B------:R-:W-:Y:S05]  /*1f0d0*/  WARPSYNC.ALL ;  /* 0x0000000000007948 */ /* 0x000fea0003800000 */
[----:B------:R-:W0:Y:S01]  /*1f0e0*/  S2R R0, SR_TID.X ;  /* 0x0000000000007919 */ /* 0x000e220000002100 */
[----:B------:R-:W-:Y:S01]  /*1f0f0*/  ISETP.NE.AND P3, PT, R232, 0x2, PT ;  /* 0x00000002e800780c */ /* 0x000fe20003f65270 */
[----:B------:R-:W-:Y:S01]  /*1f100*/  IMAD.MOV.U32 R91, RZ, RZ, 0x40000040 ;  /* 0x40000040ff5b7424 */ /* 0x000fe200078e00ff */
[----:B------:R-:W-:Y:S01]  /*1f110*/  R2UR UR12, R8 ;  /* 0x00000000080c72ca */ /* 0x000fe200000e0000 */
[----:B------:R-:W-:Y:S01]  /*1f120*/  IMAD.MOV.U32 R15, RZ, RZ, 0x40000040 ;  /* 0x40000040ff0f7424 */ /* 0x000fe200078e00ff */
[----:B------:R-:W-:Y:S01]  /*1f130*/  SEL R232, R232, RZ, P3 ;  /* 0x000000ffe8e87207 */ /* 0x000fe20001800000 */
        /* <DEDUP_REMOVED lines=13> */
[----:B------:R-:W-:Y:S01]  /*1f210*/  R2UR UR25, R15 ;  /* 0x000000000f1972ca */ /* 0x000fe200000e0000 */
[----:B------:R-:W-:Y:S01]  /*1f220*/  STL [R1+0xc0], R21 ;  /* 0x0000c01501007387 */ /* 0x000fe20000100800 */
[C---:B------:R-:W-:Y:S02]  /*1f230*/  R2UR UR27, R89.reuse ;  /* 0x00000000591b72ca */ /* 0x040fe400000e0000 */
[----:B------:R-:W-:Y:S01]  /*1f240*/  R2UR UR29, R89 ;  /* 0x00000000591d72ca */ /* 0x000fe200000e0000 */
[----:B------:R-:W-:Y:S01]  /*1f250*/  STL [R1+0xbc], R19 ;  /* 0x0000bc1301007387 */ /* 0x000fe20000100800 */
[----:B------:R-:W-:-:S02]  /*1f260*/  R2UR UR31, R93 ;  /* 0x000000005d1f72ca */ /* 0x000fc400000e0000 */
[----:B------:R-:W-:Y:S01]  /*1f270*/  R2UR UR39, R15 ;  /* 0x000000000f2772ca */ /* 0x000fe200000e0000 */
[----:B------:R-:W-:Y:S01]  /*1f280*/  STL [R1+0xb8], R18 ;  /* 0x0000b81201007387 */ /* 0x000fe20000100800 */
[----:B------:R-:W-:Y:S02]  /*1f290*/  R2UR UR36, R8 ;  /* 0x00000000082472ca */ /* 0x000fe400000e0000 */
[----:B0-----:R-:W-:Y:S01]  /*1f2a0*/  SHF.R.U32.HI R0, RZ, 0x7, R0 ;  /* 0x00000007ff007819 */ /* 0x001fe20000011600 */
[----:B------:R0:W-:Y:S01]  /*1f2b0*/  STL [R1+0xb4], R17 ;  /* 0x0000b41101007387 */ /* 0x0001e20000100800 */
[----:B------:R-:W-:Y:S02]  /*1f2c0*/  R2UR UR37, R9 ;  /* 0x00000000092572ca */ /* 0x000fe400000e0000 */
[----:B------:R-:W-:Y:S01]  /*1f2d0*/  R2UR UR47, R89 ;  /* 0x00000000592f72ca */ /* 0x000fe200000e0000 */
[----:B------:R-:W-:Y:S01]  /*1f2e0*/  VIADD R0, R0, 0x8 ;  /* 0x0000000800007836 */ /* 0x000fe20000000000 */
[----:B------:R1:W-:Y:S01]  /*1f2f0*/  STL [R1+0xb0], R16 ;  /* 0x0000b01001007387 */ /* 0x0003e20000100800 */
[----:B------:R-:W-:-:S02]  /*1f300*/  R2UR UR44, R8 ;  /* 0x00000000082c72ca */ /* 0x000fc400000e0000 */
[----:B------:R-:W-:Y:S01]  /*1f310*/  R2UR UR45, R9 ;  /* 0x00000000092d72ca */ /* 0x000fe200000e0000 */
[----:B------:R3:W-:Y:S01]  /*1f320*/  BAR.SYNC.DEFER_BLOCKING R0, 0x100 ;  /* 0x000400000000751d */ /* 0x0007e20000010000 */
[C---:B------:R-:W-:Y:S02]  /*1f330*/  R2UR UR19, R15.reuse ;  /* 0x000000000f1372ca */ /* 0x040fe400000e0000 */
[----:B------:R-:W-:Y:S01]  /*1f340*/  R2UR UR5, R15 ;  /* 0x000000000f0572ca */ /* 0x000fe200000e0000 */
[----:B------:R-:W-:Y:S01]  /*1f350*/  IMAD.MOV.U32 R15, RZ, RZ, 0x40000040 ;  /* 0x40000040ff0f7424 */ /* 0x000fe200078e00ff */
[----:B------:R-:W-:Y:S02]  /*1f360*/  R2UR UR17, R89 ;  /* 0x00000000591172ca */ /* 0x000fe400000e0000 */
[C---:B------:R-:W-:Y:S01]  /*1f370*/  R2UR UR9, R93.reuse ;  /* 0x000000005d0972ca */ /* 0x040fe200000e0000 */
[----:B------:R4:W-:Y:S01]  /*1f380*/  STL [R1+0xac], R12 ;  /* 0x0000ac0c01007387 */ /* 0x0009e20000100800 */
[----:B------:R-:W-:-:S02]  /*1f390*/  R2UR UR33, R93 ;  /* 0x000000005d2172ca */ /* 0x000fc400000e0000 */
[----:B------:R-:W-:Y:S01]  /*1f3a0*/  R2UR UR59, R91 ;  /* 0x000000005b3b72ca */ /* 0x000fe200000e0000 */
[----:B------:R4:W-:Y:S01]  /*1f3b0*/  STL [R1+0xa8], R2 ;  /* 0x0000a80201007387 */ /* 0x0009e20000100800 */
[----:B------:R-:W-:Y:S01]  /*1f3c0*/  WARPGROUP.ARRIVE ;  /* 0x00000000000079c5 */ /* 0x000fe20000000000 */
[----:B--2---:R-:W-:Y:S01]  /*1f3d0*/  IMAD R90, R232, 0x700, R3 ;  /* 0x00000700e85a7824 */ /* 0x004fe200078e0203 */
[----:B------:R-:W-:Y:S01]  /*1f3e0*/  MOV R3, UR7 ;  /* 0x0000000700037c02 */ /* 0x000fe20008000f00 */
[----:B------:R-:W-:Y:S01]  /*1f3f0*/  UMOV UR7, UR11 ;  /* 0x0000000b00077c82 */ /* 0x000fe20008000000 */
[----:B------:R-:W-:Y:S01]  /*1f400*/  R2UR UR11, R93 ;  /* 0x000000005d0b72ca */ /* 0x000fe200000e0000 */
[C---:B------:R-:W-:Y:S01]  /*1f410*/  VIADD R14, R90.reuse, 0x100 ;  /* 0x000001005a0e7836 */ /* 0x040fe20000000000 */
[C---:B------:R-:W-:Y:S01]  /*1f420*/  R2UR UR14, R90.reuse ;  /* 0x000000005a0e72ca */ /* 0x040fe200000e0000 */
[C---:B------:R-:W-:Y:S01]  /*1f430*/  VIADD R88, R90.reuse, 0x200 ;  /* 0x000002005a587836 */ /* 0x040fe20000000000 */
[----:B0-----:R-:W-:Y:S01]  /*1f440*/  MOV R17, UR7 ;  /* 0x0000000700117c02 */ /* 0x001fe20008000f00 */
        /* <DEDUP_REMOVED lines=24> */
[----:B------:R-:W-:Y:S01]  /*1f5d0*/  MOV R236, UR11 ;  /* 0x0000000b00ec7c02 */ /* 0x000fe20008000f00 */
[----:B------:R-:W-:Y:S01]  /*1f5e0*/  UMOV UR11, UR25 ;  /* 0x00000019000b7c82 */ /* 0x000fe20008000000 */
[----:B------:R-:W-:Y:S01]  /*1f5f0*/  R2UR UR24, R14 ;  /* 0x000000000e1872ca */ /* 0x000fe200000e0000 */
[----:B------:R-:W-:Y:S01]  /*1f600*/  VIADD R14, R90, 0x4 ;  /* 0x000000045a0e7836 */ /* 0x000fe20000000000 */
[----:B------:R-:W-:Y:S01]  /*1f610*/  R2UR UR10, R88 ;  /* 0x00000000580a72ca */ /* 0x000fe200000e0000 */
[----:B------:R-:W-:Y:S01]  /*1f620*/  UMOV UR7, UR29 ;  /* 0x0000001d00077c82 */ /* 0x000fe20008000000 */
[C---:B------:R-:W-:Y:S01]  /*1f630*/  R2UR UR25, R9.reuse ;  /* 0x00000000091972ca */ /* 0x040fe200000e0000 */
[----:B------:R-:W-:Y:S01]  /*1f640*/  VIADD R88, R90, 0x204 ;  /* 0x000002045a587836 */ /* 0x000fe20000000000 */
[----:B------:R-:W-:Y:S01]  /*1f650*/  R2UR UR6, R14 ;  /* 0x000000000e0672ca */ /* 0x000fe200000e0000 */
[----:B------:R-:W-:Y:S01]  /*1f660*/  VIADD R14, R90, 0x304 ;  /* 0x000003045a0e7836 */ /* 0x000fe20000000000 */
[----:B------:R-:W-:Y:S01]  /*1f670*/  R2UR UR29, R9 ;  /* 0x00000000091d72ca */ /* 0x000fe200000e0000 */
[----:B------:R-:W-:Y:S01]  /*1f680*/  IMAD.MOV.U32 R93, RZ, RZ, 0x40000040 ;  /* 0x40000040ff5d7424 */ /* 0x000fe200078e00ff */
[----:B------:R-:W-:Y:S01]  /*1f690*/  MOV R19, UR11 ;  /* 0x0000000b00137c02 */ /* 0x000fe20008000f00 */
[----:B------:R-:W-:Y:S01]  /*1f6a0*/  UMOV UR11, UR19 ;  /* 0x00000013000b7c82 */ /* 0x000fe20008000000 */
[----:B------:R-:W-:Y:S01]  /*1f6b0*/  R2UR UR14, R88 ;  /* 0x00000000580e72ca */ /* 0x000fe200000e0000 */
[----:B------:R-:W-:Y:S01]  /*1f6c0*/  VIADD R88, R90, 0x404 ;  /* 0x000004045a587836 */ /* 0x000fe20000000000 */
[----:B------:R-:W-:Y:S01]  /*1f6d0*/  R2UR UR19, R15 ;  /* 0x000000000f1372ca */ /* 0x000fe200000e0000 */
[----:B------:R-:W-:Y:S01]  /*1f6e0*/  IMAD.MOV.U32 R15, RZ, RZ, 0x40000040 ;  /* 0x40000040ff0f7424 */ /* 0x000fe200078e00ff */
[----:B------:R-:W-:Y:S01]  /*1f6f0*/  R2UR UR15, R89 ;  /* 0x00000000590f72ca */ /* 0x000fe200000e0000 */
[----:B------:R-:W-:Y:S01]  /*1f700*/  IMAD.MOV.U32 R89, RZ, RZ, 0x40000040 ;  /* 0x40000040ff597424 */ /* 0x000fe200078e00ff */
[----:B------:R-:W-:Y:S01]  /*1f710*/  MOV R24, UR7 ;  /* 0x0000000700187c02 */ /* 0x000fe20008000f00 */
[----:B------:R-:W-:Y:S01]  /*1f720*/  UMOV UR7, UR9 ;  /* 0x0000000900077c82 */ /* 0x000fe20008000000 */
[----:B---3--:R-:W-:Y:S01]  /*1f730*/  MOV R0, UR6 ;  /* 0x0000000600007c02 */ /* 0x008fe20008000f00 */
[----:B------:R-:W-:Y:S01]  /*1f740*/  UMOV UR6, UR10 ;  /* 0x0000000a00067c82 */ /* 0x000fe20008000000 */
[----:B------:R-:W-:Y:S01]  /*1f750*/  R2UR UR10, R92 ;  /* 0x000000005c0a72ca */ /* 0x000fe200000e0000 */
[----:B------:R-:W-:Y:S01]  /*1f760*/  VIADD R92, R90, 0x206 ;  /* 0x000002065a5c7836 */ /* 0x000fe20000000000 */
[----:B-1----:R-:W-:Y:S01]  /*1f770*/  MOV R16, UR6 ;  /* 0x0000000600107c02 */ /* 0x002fe20008000f00 */
[----:B------:R-:W-:Y:S01]  /*1f780*/  UMOV UR6, UR28 ;  /* 0x0000001c00067c82 */ /* 0x000fe20008000000 */
[----:B------:R-:W-:-:S02]  /*1f790*/  R2UR UR28, R8 ;  /* 0x00000000081c72ca */ /* 0x000fc400000e0000 */
[----:B------:R-:W-:Y:S01]  /*1f7a0*/  MOV R23, UR6 ;  /* 0x0000000600177c02 */ /* 0x000fe20008000f00 */
[----:B------:R-:W-:Y:S01]  /*1f7b0*/  UMOV UR6, UR8 ;  /* 0x0000000800067c82 */ /* 0x000fe20008000000 */
[C---:B------:R-:W-:Y:S02]  /*1f7c0*/  R2UR UR8, R8.reuse ;  /* 0x00000000080872ca */ /* 0x040fe400000e0000 */
[----:B------:R-:W-:Y:S02]  /*1f7d0*/  R2UR UR9, R9 ;  /* 0x00000000090972ca */ /* 0x000fe400000e0000 */
[----:B------:R-:W-:Y:S01]  /*1f7e0*/  MOV R95, UR11 ;  /* 0x0000000b005f7c02 */ /* 0x000fe20008000f00 */
[----:B------:R-:W-:Y:S01]  /*1f7f0*/  UMOV UR11, UR5 ;  /* 0x00000005000b7c82 */ /* 0x000fe20008000000 */
[----:B------:R-:W-:Y:S01]  /*1f800*/  MOV R13, UR10 ;  /* 0x0000000a000d7c02 */ /* 0x000fe20008000f00 */
[----:B------:R-:W-:Y:S01]  /*1f810*/  UMOV UR10, UR24 ;  /* 0x00000018000a7c82 */ /* 0x000fe20008000000 */
[----:B------:R-:W-:-:S02]  /*1f820*/  R2UR UR24, R8 ;  /* 0x00000000081872ca */ /* 0x000fc400000e0000 */
[----:B------:R-:W-:Y:S01]  /*1f830*/  MOV R18, UR10 ;  /* 0x0000000a00127c02 */ /* 0x000fe20008000f00 */
[----:B------:R-:W-:Y:S01]  /*1f840*/  UMOV UR10, UR18 ;  /* 0x00000012000a7c82 */ /* 0x000fe20008000000 */
[----:B------:R-:W-:Y:S01]  /*1f850*/  R2UR UR18, R14 ;  /* 0x000000000e1272ca */ /* 0x000fe200000e0000 */
[----:B------:R-:W-:Y:S01]  /*1f860*/  VIADD R14, R90, 0x504 ;  /* 0x000005045a0e7836 */ /* 0x000fe20000000000 */
[----:B------:R-:W-:Y:S02]  /*1f870*/  WARPGROUP.DEPBAR.LE gsb0, 0x0 ;  /* 0x00008000000079c5 */ /* 0x000fe40000010000 */
[----:B------:R-:W-:Y:S01]  /*1f880*/  WARPGROUP.ARRIVE ;  /* 0x00000000000079c5 */ /* 0x000fe20000000000 */
[----:B------:R-:W-:Y:S01]  /*1f890*/  MOV R94, UR10 ;  /* 0x0000000a005e7c02 */ /* 0x000fe20008000f00 */
[----:B------:R-:W-:Y:S01]  /*1f8a0*/  UMOV UR10, UR4 ;  /* 0x00000004000a7c82 */ /* 0x000fe20008000000 */
[----:B------:R-:W-:Y:S02]  /*1f8b0*/  R2UR UR42, R92 ;  /* 0x000000005c2a72ca */ /* 0x000fe400000e0000 */
[----:B------:R-:W-:Y:S01]  /*1f8c0*/  R2UR UR43, R93 ;  /* 0x000000005d2b72ca */ /* 0x000fe200000e0000 */
[----:B------:R-:W-:Y:S01]  /*1f8d0*/  QGMMA.64x32x32.F32.E4M3.E4M3 R168, gdesc[UR20], RZ, !UPT, gsb0 ;  /* 0x0060000014a879f3 */ /* 0x000fe2000c0008ff */
[----:B------:R-:W-:Y:S01]  /*1f8e0*/  R2UR UR22, R88 ;  /* 0x00000000581672ca */ /* 0x000fe200000e0000 */
[----:B------:R-:W-:Y:S01]  /*1f8f0*/  VIADD R88, R90, 0x604 ;  /* 0x000006045a587836 */ /* 0x000fe20000000000 */
[----:B------:R-:W-:Y:S01]  /*1f900*/  R2UR UR23, R89 ;  /* 0x00000000591772ca */ /* 0x000fe200000e0000 */
[----:B------:R-:W-:Y:S01]  /*1f910*/  IMAD.MOV.U32 R89, RZ, RZ, 0x40000040 ;  /* 0x40000040ff597424 */ /* 0x000fe200078e00ff */
[----:B------:R-:W-:-:S02]  /*1f920*/  R2UR UR4, R10 ;  /* 0x000000000a0472ca */ /* 0x000fc400000e0000 */
[C---:B------:R-:W-:Y:S02]  /*1f930*/  R2UR UR5, R11.reuse ;  /* 0x000000000b0572ca */ /* 0x040fe400000e0000 */
[----:B------:R-:W-:Y:S02]  /*1f940*/  R2UR UR12, R10 ;  /* 0x000000000a0c72ca */ /* 0x000fe400000e0000 */
[----:B------:R-:W-:Y:S02]  /*1f950*/  R2UR UR13, R11 ;  /* 0x000000000b0d72ca */ /* 0x000fe400000e0000 */
[----:B----4-:R-:W-:Y:S01]  /*1f960*/  MOV R12, UR15 ;  /* 0x0000000f000c7c02 */ /* 0x010fe20008000f00 */
[----:B------:R-:W-:Y:S01]  /*1f970*/  UMOV UR15, UR33 ;  /* 0x00000021000f7c82 */ /* 0x000fe20008000000 */
[----:B------:R-:W-:Y:S01]  /*1f980*/  MOV R2, UR14 ;  /* 0x0000000e00027c02 */ /* 0x000fe20008000f00 */
[----:B------:R-:W-:Y:S01]  /*1f990*/  UMOV UR14, UR32 ;  /* 0x00000020000e7c82 */ /* 0x000fe20008000000 */
[----:B------:R-:W-:Y:S01]  /*1f9a0*/  MOV R22, UR15 ;  /* 0x0000000f00167c02 */ /* 0x000fe20008000f00 */
[----:B------:R-:W-:Y:S01]  /*1f9b0*/  UMOV UR15, UR17 ;  /* 0x00000011000f7c82 */ /* 0x000fe20008000000 */
[----:B------:R-:W-:Y:S01]  /*1f9c0*/  MOV R21, UR14 ;  /* 0x0000000e00157c02 */ /* 0x000fe20008000f00 */
[----:B------:R-:W-:Y:S01]  /*1f9d0*/  UMOV UR14, UR16 ;  /* 0x00000010000e7c82 */ /* 0x000fe20008000000 */
        /* <DEDUP_REMOVED lines=25> */
[----:B------:R-:W-:Y:S02]  /*1fb70*/  R2UR UR50, R88 ;  /* 0x00000000583272ca */ /* 0x000fe400000e0000 */
[----:B------:R-:W-:Y:S01]  /*1fb80*/  R2UR UR51, R89 ;  /* 0x00000000593372ca */ /* 0x000fe200000e0000 */
        /* <DEDUP_REMOVED lines=14> */
[----:B------:R-:W-:-:S06]  /*1fc70*/  WARPGROUP.ARRIVE ;  /* 0x00000000000079c5 */ /* 0x000fcc0000000000 */
        /* <DEDUP_REMOVED lines=132> */
.L_x_7233:
[----:B-----5:R-:W-:Y:S01]  /*204c0*/  SHF.L.U32 R0, R12, 0x1f, RZ ;  /* 0x0000001f0c007819 */ /* 0x020fe200000006ff */
[----:B------:R-:W-:-:S04]  /*204d0*/  IMAD R3, R20, 0x8, R17 ;  /* 0x0000000814037824 */ /* 0x000fc800078e0211 */
[----:B------:R0:W1:Y:S01]  /*204e0*/  SYNCS.PHASECHK.TRANS64.TRYWAIT P2, [R3+URZ+0x2e850], R0 ;  /* 0x02e85000030075a7 */ /* 0x000062000804017f */
[----:B------:R-:W-:Y:S05]  /*204f0*/  @!P0 BRA `(.L_x_7234) ;  /* 0x0000000000048947 */ /* 0x000fea0003800000 */
[----:B------:R-:W-:Y:S01]  /*20500*/  BPT.TRAP 0x1 ;  /* 0x000000040000795c */ /* 0x000fe20000300000 */
.L_x_7234:
[----:B-1----:R-:W-:Y:S05]  /*20510*/  @P2 BRA `(.L_x_7232) ;  /* 0x0000000000082947 */ /* 0x002fea0003800000 */
[----:B------:R-:W1:Y:S02]  /*20520*/  SYNCS.PHASECHK.TRANS64.TRYWAIT P2, [R3+URZ+0x2e850], R0 ;  /* 0x02e85000030075a7 */ /* 0x000e64000804017f */
[----:B-1----:R-:W-:Y:S05]  /*20530*/  @!P2 BRA `(.L_x_7235) ;  /* 0x0000014c00cca947 */ /* 0x002fea0003800000 */
.L_x_7232:
[----:B-----5:R-:W-:Y:S01]  /*20540*/  VIADD R12, R17, 0x400 ;  /* 0x00000400110c7836 */ /* 0x020fe20000000000 */
[----:B------:R-:W-:Y:S05]  /*20550*/  WARPSYNC.ALL ;  /* 0x0000000000007948 */ /* 0x000fea0003800000 */
[----:B------:R-:W-:Y:S01]  /*20560*/  SHF.R.U32.HI R12, RZ, 0x4, R12 ;  /* 0x00000004ff0c7819 */ /* 0x000fe2000001160c */
[----:B------:R-:W-:Y:S01]  /*20570*/  IMAD.MOV.U32 R13, RZ, RZ, -0x3ffffff0 ;  /* 0xc0000010ff0d7424 */ /* 0x000fe200078e00ff */
[----:B------:R-:W-:Y:S02]  /*20580*/  WARPGROUP.ARRIVE ;  /* 0x00000000000079c5 */ /* 0x000fe40000000000 */
[----:B------:R-:W-:-:S02]  /*20590*/  LOP3.LUT R12, R12, 0x3fff, RZ, 0xc0, !PT ;  /* 0x00003fff0c0c7812 */ /* 0x000fc400078ec0ff */
[----:B------:R-:W-:Y:S02]  /*205a0*/  R2UR UR7, R13 ;  /* 0x000000000d0772ca */ /* 0x000fe400000e0000 */
[----:B------:R-:W-:-:S05]  /*205b0*/  LOP3.LUT R12, R12, 0x10000, RZ, 0xfc, !PT ;  /* 0x000100000c0c7812 */ /* 0x000fca00078efcff */
[----:B------:R-:W-:-:S05]  /*205c0*/  IMAD R12, R20, 0x700, R12 ;  /* 0x00000700140c7824 */ /* 0x000fca00078e020c */
[----:B------:R-:W-:-:S13]  /*205d0*/  R2UR UR6, R12 ;  /* 0x000000000c0672ca */ /* 0x000fda00000e0000 */
[----:B------:R-:W-:Y:S01]  /*205e0*/  QGMMA.64x128x32.F32.E4M3.E4M3 R24, R224, gdesc[UR4], R24, gsb0 ;  /* 0x01e00004e0187df3 */ /* 0x000fe20008000818 */
[----:B------:R-:W-:Y:S02]  /*205f0*/  VIADD R14, R12, 0x100 ;  /* 0x000001000c0e7836 */ /* 0x000fe40000000000 */
[----:B------:R-:W-:-:S03]  /*20600*/  IMAD.MOV.U32 R15, RZ, RZ, -0x3ffffff0 ;  /* 0xc0000010ff0f7424 */ /* 0x000fc600078e00ff */
[----:B------:R-:W-:Y:S02]  /*20610*/  R2UR UR6, R14 ;  /* 0x000000000e0672ca */ /* 0x000fe400000e0000 */
[----:B------:R-:W-:Y:S02]  /*20620*/  R2UR UR7, R15 ;  /* 0x000000000f0772ca */ /* 0x000fe400000e0000 */
[----:B01----:R-:W-:-:S04]  /*20630*/  FMNMX.FTZ R0, R184, R21, !PT ;  /* 0x00000015b8007209 */ /* 0x003fc80007810000 */
        /* <DEDUP_REMOVED lines=8> */
[----:B------:R-:W-:Y:S01]  /*206c0*/  FMNMX.FTZ R13, R169, R13, !PT ;  /* 0x0000000da90d7209 */ /* 0x000fe20007810000 */
[----:B------:R-:W-:Y:S01]  /*206d0*/  VIADD R14, R12, 0x200 ;  /* 0x000002000c0e7836 */ /* 0x000fe20000000000 */
[----:B------:R-:W-:Y:S02]  /*206e0*/  WARPGROUP.DEPBAR.LE gsb0, 0x0 ;  /* 0x00008000000079c5 */ /* 0x000fe40000010000 */
[----:B------:R-:W-:Y:S01]  /*206f0*/  WARPGROUP.ARRIVE ;  /* 0x00000000000079c5 */ /* 0x000fe20000000000 */
[----:B------:R-:W-:Y:S01]  /*20700*/  IMAD.MOV.U32 R15, RZ, RZ, -0x3ffffff0 ;  /* 0xc0000010ff0f7424 */ /* 0x000fe200078e00ff */
[----:B------:R-:W-:Y:S01]  /*20710*/  FMNMX.FTZ R13, R172, R13, !PT ;  /* 0x0000000dac0d7209 */ /* 0x000fe20007810000 */
[----:B------:R-:W2:Y:S01]  /*20720*/  LDL.LU R227, [R1+0x4] ;  /* 0x0000040001e37983 */ /* 0x000ea20000300800 */
[----:B------:R-:W-:Y:S02]  /*20730*/  FMNMX.FTZ R0, R186, R234, !PT ;  /* 0x000000eaba007209 */ /* 0x000fe40007810000 */
[----:B------:R-:W-:Y:S01]  /*20740*/  QGMMA.64x128x32.F32.E4M3.E4M3 R24, R220, gdesc[UR4], R24, gsb0 ;  /* 0x01e00004dc187df3 */ /* 0x000fe20008000818 */
[----:B------:R-:W-:-:S02]  /*20750*/  FMNMX.FTZ R13, R173, R13, !PT ;  /* 0x0000000dad0d7209 */ /* 0x000fc40007810000 */
[----:B------:R-:W-:Y:S01]  /*20760*/  R2UR UR6, R14 ;  /* 0x000000000e0672ca */ /* 0x000fe200000e0000 */
[----:B------:R-:W-:Y:S01]  /*20770*/  VIADD R14, R12, 0x300 ;  /* 0x000003000c0e7836 */ /* 0x000fe20000000000 */
[----:B------:R-:W-:Y:S01]  /*20780*/  R2UR UR7, R15 ;  /* 0x000000000f0772ca */ /* 0x000fe200000e0000 */
[----:B------:R-:W-:Y:S01]  /*20790*/  IMAD.MOV.U32 R15, RZ, RZ, -0x3ffffff0 ;  /* 0xc0000010ff0f7424 */ /* 0x000fe200078e00ff */
        /* <DEDUP_REMOVED lines=67> */
[----:B------:R-:W-:Y:S01]  /*20bd0*/  FMNMX.FTZ R0, R126, R0, !PT ;  /* 0x000000007e007209 */ /* 0x000fe20007810000 */
[----:B------:R-:W-:Y:S02]  /*20be0*/  WARPGROUP.DEPBAR.LE gsb0, 0x0 ;  /* 0x00008000000079c5 */ /* 0x000fe40000010000 */
[----:B------:R-:W-:Y:S01]  /*20bf0*/  WARPGROUP.ARRIVE ;  /* 0x00000000000079c5 */ /* 0x000fe20000000000 */
[----:B------:R-:W-:-:S02]  /*20c00*/  FMNMX.FTZ R13, R116, R13, !PT ;  /* 0x0000000d740d7209 */ /* 0x000fc40007810000 */
[----:B------:R-:W-:Y:S02]  /*20c10*/  FMNMX.FTZ R0, R127, R0, !PT ;  /* 0x000000007f007209 */ /* 0x000fe40007810000 */
[----:B------:R-:W-:Y:S01]  /*20c20*/  FMNMX.FTZ R13, R117, R13, !PT ;  /* 0x0000000d750d7209 */ /* 0x000fe20007810000 */
[----:B------:R-:W-:Y:S01]  /*20c30*/  QGMMA.64x128x32.F32.E4M3.E4M3 R24, R216, gdesc[UR4], R24, gsb0 ;  /* 0x01e00004d8187df3 */ /* 0x000fe20008000818 */
[----:B------:R-:W-:Y:S02]  /*20c40*/  R2UR UR6, R14 ;  /* 0x000000000e0672ca */ /* 0x000fe400000e0000 */
        /* <DEDUP_REMOVED lines=17> */
[----:B------:R-:W-:-:S03]  /*20d60*/  FMNMX.FTZ R0, R111, R0, !PT ;  /* 0x000000006f007209 */ /* 0x000fc60007810000 */
[----:B------:R-:W0:Y:S01]  /*20d70*/  SHFL.BFLY PT, R14, R13, 0x2, 0x1f ;  /* 0x0c401f000d0e7f89 */ /* 0x000e2200000e0000 */
[----:B------:R-:W-:-:S04]  /*20d80*/  FMNMX.FTZ R0, R114, R0, !PT ;  /* 0x0000000072007209 */ /* 0x000fc80007810000 */
[----:B------:R-:W-:-:S04]  /*20d90*/  FMNMX.FTZ R0, R115, R0, !PT ;  /* 0x0000000073007209 */ /* 0x000fc80007810000 */
[----:B------:R-:W-:-:S04]  /*20da0*/  FMNMX.FTZ R0, R118, R0, !PT ;  /* 0x0000000076007209 */ /* 0x000fc80007810000 */
[----:B------:R-:W-:-:S04]  /*20db0*/  FMNMX.FTZ R0, R119, R0, !PT ;  /* 0x0000000077007209 */ /* 0x000fc80007810000 */
[----:B------:R-:W-:-:S04]  /*20dc0*/  FMNMX.FTZ R0, R90, R0, !PT ;  /* 0x000000005a007209 */ /* 0x000fc80007810000 */
[----:B------:R-:W-:Y:S02]  /*20dd0*/  FMNMX.FTZ R0, R91, R0, !PT ;  /* 0x000000005b007209 */ /* 0x000fe40007810000 */
[----:B0-----:R-:W-:Y:S01]  /*20de0*/  FMNMX.FTZ R13, R13, R14, !PT ;  /* 0x0000000e0d0d7209 */ /* 0x001fe20007810000 */
[----:B------:R-:W-:Y:S01]  /*20df0*/  VIADD R14, R12, 0x400 ;  /* 0x000004000c0e7836 */ /* 0x000fe20000000000 */
[----:B------:R-:W-:-:S04]  /*20e00*/  FMNMX.FTZ R0, R94, R0, !PT ;  /* 0x000000005e007209 */ /* 0x000fc80007810000 */
[----:B------:R-:W-:-:S04]  /*20e10*/  FMNMX.FTZ R0, R95, R0, !PT ;  /* 0x000000005f007209 */ /* 0x000fc80007810000 */
[----:B------:R-:W-:-:S04]  /*20e20*/  FMNMX.FTZ R0, R98, R0, !PT ;  /* 0x0000000062007209 */ /* 0x000fc80007810000 */
[----:B------:R-:W-:-:S04]  /*20e30*/  FMNMX.FTZ R0, R99, R0, !PT ;  /* 0x0000000063007209 */ /* 0x000fc80007810000 */
[----:B------:R-:W-:-:S04]  /*20e40*/  FMNMX.FTZ R0, R102, R0, !PT ;  /* 0x0000000066007209 */ /* 0x000fc80007810000 */
[----:B------:R-:W-:-:S05]  /*20e50*/  FMNMX.FTZ R0, R103, R0, !PT ;  /* 0x0000000067007209 */ /* 0x000fca0007810000 */
[----:B------:R-:W0:Y:S02]  /*20e60*/  SHFL.BFLY PT, R3, R0, 0x2, 0x1f ;  /* 0x0c401f0000037f89 */ /* 0x000e2400000e0000 */
[----:B0-----:R-:W-:Y:S02]  /*20e70*/  FMNMX.FTZ R0, R0, R3, !PT ;  /* 0x0000000300007209 */ /* 0x001fe40007810000 */
[----:B------:R-:W0:Y:S02]  /*20e80*/  SHFL.BFLY PT, R3, R13, 0x1, 0x1f ;  /* 0x0c201f000d037f89 */ /* 0x000e2400000e0000 */
[----:B0-----:R-:W-:Y:S01]  /*20e90*/  FMNMX.FTZ R3, R13, R3, !PT ;  /* 0x000000030d037209 */ /* 0x001fe20007810000 */
[----:B------:R-:W-:Y:S02]  /*20ea0*/  WARPGROUP.DEPBAR.LE gsb0, 0x0 ;  /* 0x00008000000079c5 */ /* 0x000fe40000010000 */
[----:B------:R-:W-:-:S06]  /*20eb0*/  WARPGROUP.ARRIVE ;  /* 0x00000000000079c5 */ /* 0x000fcc0000000000 */
[----:B------:R-:W-:Y:S01]  /*20ec0*/  QGMMA.64x128x32.F32.E4M3.E4M3 R24, R212, gdesc[UR4], R24, gsb0 ;  /* 0x01e00004d4187df3 */ /* 0x000fe20008000818 */
[----:B------:R-:W-:Y:S02]  /*20ed0*/  R2UR UR6, R14 ;  /* 0x000000000e0672ca */ /* 0x000fe400000e0000 */
[----:B------:R-:W-:Y:S01]  /*20ee0*/  R2UR UR7, R15 ;  /* 0x000000000f0772ca */ /* 0x000fe200000e0000 */
[----:B------:R-:W0:Y:S01]  /*20ef0*/  SHFL.BFLY PT, R14, R0, 0x1, 0x1f ;  /* 0x0c201f00000e7f89 */ /* 0x000e2200000e0000 */
        /* <DEDUP_REMOVED lines=20> */
[----:B0-----:R-:W-:Y:S01]  /*21040*/  FMNMX.FTZ R0, R0, R14, !PT ;  /* 0x0000000e00007209 */ /* 0x001fe20007810000 */
[----:B------:R-:W-:Y:S01]  /*21050*/  FADD.FTZ R14, -R3, R21 ;  /* 0x00000015030e7221 */ /* 0x000fe20000010100 */
[----:B------:R-:W-:-:S01]  /*21060*/  FFMA.FTZ R21, R2, R184, -R15 ;  /* 0x000000b802157223 */ /* 0x000fc2000001080f */
[C-C-:B------:R-:W-:Y:S01]  /*21070*/  FFMA.FTZ R184, R2.reuse, R185, -R15.reuse ;  /* 0x000000b902b87223 */ /* 0x140fe2000001080f */
[----:B------:R-:W-:-:S01]  /*21080*/  FFMA.FTZ R185, R2, R188, -R15 ;  /* 0x000000bc02b97223 */ /* 0x000fc2000001080f */
[C---:B------:R-:W-:Y:S01]  /*21090*/  FMUL.FTZ R14, R2.reuse, R14 ;  /* 0x0000000e020e7220 */ /* 0x040fe20000410000 */
        /* <DEDUP_REMOVED lines=37> */
[----:B------:R-:W-:Y:S01]  /*212f0*/  MUFU.EX2 R188, R188 ;  /* 0x000000bc00bc7308 */ /* 0x000fe20000000800 */
[----:B------:R-:W-:-:S01]  /*21300*/  FADD.FTZ R13, -R0, R234 ;  /* 0x000000ea000d7221 */ /* 0x000fc20000010100 */
[----:B------:R-:W-:-:S03]  /*21310*/  FFMA.FTZ R101, R2, R0, -8 ;  /* 0xc100000002657423 */ /* 0x000fc60000010000 */
        /* <DEDUP_REMOVED lines=53> */
[----:B------:R-:W-:-:S06]  /*21670*/  FFMA.FTZ R119, R2, R119, -R101 ;  /* 0x0000007702777223 */ /* 0x000fcc0000010865 */
[----:B------:R-:W-:Y:S01]  /*21680*/  MUFU.EX2 R172, R172 ;  /* 0x000000ac00ac7308 */ /* 0x000fe20000000800 */
[----:B------:R-:W-:Y:S02]  /*21690*/  WARPGROUP.DEPBAR.LE gsb0, 0x0 ;  /* 0x00008000000079c5 */ /* 0x000fe40000010000 */
[----:B------:R-:W-:-:S05]  /*216a0*/  WARPGROUP.ARRIVE ;  /* 0x00000000000079c5 */ /* 0x000fca0000000000 */
[----:B------:R-:W0:Y:S01]  /*216b0*/  MUFU.EX2 R186, R186 ;  /* 0x000000ba00ba7308 */ /* 0x000e220000000800 */
[----:B------:R-:W-:Y:S07]  /*216c0*/  QGMMA.64x128x32.F32.E4M3.E4M3 R24, R208, gdesc[UR4], R24, gsb0 ;  /* 0x01e00004d0187df3 */ /* 0x000fee0008000818 */
[----:B------:R-:W-:Y:S08]  /*216d0*/  MUFU.EX2 R173, R173 ;  /* 0x000000ad00ad7308 */ /* 0x000ff00000000800 */
[----:B------:R-:W1:Y:S01]  /*216e0*/  MUFU.EX2 R187, R187 ;  /* 0x000000bb00bb7308 */ /* 0x000e620000000800 */
[----:B0-----:R-:W-:-:S07]  /*216f0*/  FFMA.FTZ R237, R13, R237, R186 ;  /* 0x000000ed0ded7223 */ /* 0x001fce00000100ba */
[----:B------:R-:W-:Y:S08]  /*21700*/  MUFU.EX2 R176, R176 ;  /* 0x000000b000b07308 */ /* 0x000ff00000000800 */
        /* <DEDUP_REMOVED lines=24> */
[----:B------:R-:W-:-:S01]  /*21890*/  FFMA.FTZ R208, R2, R89, -R15 ;  /* 0x0000005902d07223 */ /* 0x000fc2000001080f */
[----:B------:R-:W-:Y:S01]  /*218a0*/  IMAD.MOV.U32 R89, RZ, RZ, -0x3ffffff0 ;  /* 0xc0000010ff597424 */ /* 0x000fe200078e00ff */
[----:B------:R-:W-:Y:S02]  /*218b0*/  WARPGROUP.ARRIVE ;  /* 0x00000000000079c5 */ /* 0x000fe40000000000 */
[----:B------:R0:W-:Y:S02]  /*218c0*/  MUFU.EX2 R15, R88 ;  /* 0x00000058000f7308 */ /* 0x0001e40000000800 */
[----:B------:R-:W-:-:S06]  /*218d0*/  R2UR UR7, R89 ;  /* 0x00000000590772ca */ /* 0x000fcc00000e0000 */
[----:B------:R-:W-:Y:S01]  /*218e0*/  MUFU.EX2 R160, R160 ;  /* 0x000000a000a07308 */ /* 0x000fe20000000800 */
[----:B0-----:R-:W-:Y:S02]  /*218f0*/  VIADD R88, R12, 0x500 ;  /* 0x000005000c587836 */ /* 0x001fe40000000000 */
[----:B-1----:R-:W-:-:S03]  /*21900*/  FADD.FTZ R237, R171, R237 ;  /* 0x000000edabed7221 */ /* 0x002fc60000010000 */
[----:B------:R-:W-:Y:S01]  /*21910*/  R2UR UR6, R88 ;  /* 0x00000000580672ca */ /* 0x000fe200000e0000 */
[----:B--2---:R-:W-:-:S01]  /*21920*/  FFMA.FTZ R88, R14, R227, R21 ;  /* 0x000000e30e587223 */ /* 0x004fc20000010015 */
[----:B------:R-:W0:Y:S01]  /*21930*/  MUFU.EX2 R174, R174 ;  /* 0x000000ae00ae7308 */ /* 0x000e220000000800 */
[----:B------:R-:W1:Y:S02]  /*21940*/  S2R R227, SR_TID.X ;  /* 0x0000000000e37919 */ /* 0x000e640000002100 */
[----:B------:R-:W-:-:S04]  /*21950*/  FADD.FTZ R88, R184, R88 ;  /* 0x00000058b8587221 */ /* 0x000fc80000010000 */
[----:B------:R-:W-:Y:S01]  /*21960*/  FADD.FTZ R88, R185, R88 ;  /* 0x00000058b9587221 */ /* 0x000fe20000010000 */
[----:B------:R-:W-:Y:S03]  /*21970*/  MUFU.EX2 R161, R161 ;  /* 0x000000a100a17308 */ /* 0x000fe60000000800 */
[----:B------:R-:W-:-:S01]  /*21980*/  FADD.FTZ R88, R188, R88 ;  /* 0x00000058bc587221 */ /* 0x000fc20000010000 */
[----:B------:R-:W-:Y:S03]  /*21990*/  QGMMA.64x128x32.F32.E4M3.E4M3 R24, R204, gdesc[UR4], R24, gsb0 ;  /* 0x01e00004cc187df3 */ /* 0x000fe60008000818 */
[----:B------:R-:W-:-:S01]  /*219a0*/  FADD.FTZ R88, R189, R88 ;  /* 0x00000058bd587221 */ /* 0x000fc20000010000 */
[----:B------:R-:W2:Y:S01]  /*219b0*/  MUFU.EX2 R175, R175 ;  /* 0x000000af00af7308 */ /* 0x000ea20000000800 */
[----:B0-----:R-:W-:-:S02]  /*219c0*/  FADD.FTZ R237, R174, R237 ;  /* 0x000000edaeed7221 */ /* 0x001fc40000010000 */
[----:B------:R-:W-:-:S04]  /*219d0*/  FADD.FTZ R88, R192, R88 ;  /* 0x00000058c0587221 */ /* 0x000fc80000010000 */
[----:B------:R-:W-:Y:S01]  /*219e0*/  FADD.FTZ R88, R193, R88 ;  /* 0x00000058c1587221 */ /* 0x000fe20000010000 */
[----:B------:R-:W-:Y:S03]  /*219f0*/  MUFU.EX2 R164, R164 ;  /* 0x000000a400a47308 */ /* 0x000fe60000000800 */
[----:B------:R-:W-:-:S04]  /*21a00*/  FADD.FTZ R88, R196, R88 ;  /* 0x00000058c4587221 */ /* 0x000fc80000010000 */
[----:B------:R-:W-:Y:S01]  /*21a10*/  FADD.FTZ R88, R168, R88 ;  /* 0x00000058a8587221 */ /* 0x000fe20000010000 */
[----:B------:R-:W0:Y:S01]  /*21a20*/  MUFU.EX2 R178, R178 ;  /* 0x000000b200b27308 */ /* 0x000e220000000800 */
[----:B--2---:R-:W-:-:S02]  /*21a30*/  FADD.FTZ R237, R175, R237 ;  /* 0x000000edafed7221 */ /* 0x004fc40000010000 */
[----:B------:R-:W-:-:S04]  /*21a40*/  FADD.FTZ R88, R169, R88 ;  /* 0x00000058a9587221 */ /* 0x000fc80000010000 */
[----:B------:R-:W-:Y:S01]  /*21a50*/  FADD.FTZ R88, R172, R88 ;  /* 0x00000058ac587221 */ /* 0x000fe20000010000 */
[----:B------:R-:W-:Y:S03]  /*21a60*/  MUFU.EX2 R165, R165 ;  /* 0x000000a500a57308 */ /* 0x000fe60000000800 */
[----:B------:R-:W-:-:S04]  /*21a70*/  FADD.FTZ R88, R173, R88 ;  /* 0x00000058ad587221 */ /* 0x000fc80000010000 */
[----:B------:R-:W-:Y:S01]  /*21a80*/  FADD.FTZ R88, R176, R88 ;  /* 0x00000058b0587221 */ /* 0x000fe20000010000 */
        /* <DEDUP_REMOVED lines=18> */
[----:B------:R-:W0:Y:S03]  /*21bb0*/  MUFU.EX2 R140, R140 ;  /* 0x0000008c008c7308 */ /* 0x000e260000000800 */
[----:B------:R-:W-:-:S04]  /*21bc0*/  FADD.FTZ R88, R165, R88 ;  /* 0x00000058a5587221 */ /* 0x000fc80000010000 */
[----:B------:R-:W-:Y:S01]  /*21bd0*/  FADD.FTZ R88, R136, R88 ;  /* 0x0000005888587221 */ /* 0x000fe20000010000 */
[----:B------:R-:W3:Y:S01]  /*21be0*/  MUFU.EX2 R154, R154 ;  /* 0x0000009a009a7308 */ /* 0x000ee20000000800 */
[----:B--2---:R-:W-:-:S02]  /*21bf0*/  FADD.FTZ R237, R183, R237 ;  /* 0x000000edb7ed7221 */ /* 0x004fc40000010000 */
[----:B------:R-:W-:-:S05]  /*21c00*/  FADD.FTZ R88, R137, R88 ;  /* 0x0000005889587221 */ /* 0x000fca0000010000 */
[----:B------:R-:W2:Y:S01]  /*21c10*/  MUFU.EX2 R141, R141 ;  /* 0x0000008d008d7308 */ /* 0x000ea20000000800 */
[----:B0-----:R-:W-:-:S07]  /*21c20*/  FADD.FTZ R88, R140, R88 ;  /* 0x000000588c587221 */ /* 0x001fce0000010000 */
[----:B------:R-:W0:Y:S01]  /*21c30*/  MUFU.EX2 R155, R155 ;  /* 0x0000009b009b7308 */ /* 0x000e220000000800 */
[----:B---3--:R-:W-:-:S07]  /*21c40*/  FADD.FTZ R237, R154, R237 ;  /* 0x000000ed9aed7221 */ /* 0x008fce0000010000 */
[----:B------:R-:W3:Y:S01]  /*21c50*/  MUFU.EX2 R144, R144 ;  /* 0x0000009000907308 */ /* 0x000ee20000000800 */
[----:B--2---:R-:W-:-:S01]  /*21c60*/  FADD.FTZ R89, R141, R88 ;  /* 0x000000588d597221 */ /* 0x004fc20000010000 */
[----:B------:R-:W-:Y:S02]  /*21c70*/  VIADD R88, R12, 0x600 ;  /* 0x000006000c587836 */ /* 0x000fe40000000000 */
[----:B------:R-:W-:-:S03]  /*21c80*/  FFMA.FTZ R12, R2, R114, -R101 ;  /* 0x00000072020c7223 */ /* 0x000fc60000010865 */
[----:B------:R-:W-:Y:S01]  /*21c90*/  R2UR UR6, R88 ;  /* 0x00000000580672ca */ /* 0x000fe200000e0000 */
[----:B------:R-:W2:Y:S01]  /*21ca0*/  MUFU.EX2 R158, R158 ;  /* 0x0000009e009e7308 */ /* 0x000ea20000000800 */
[----:B0-----:R-:W-:-:S01]  /*21cb0*/  FADD.FTZ R237, R155, R237 ;  /* 0x000000ed9bed7221 */ /* 0x001fc20000010000 */
[----:B------:R-:W-:Y:S01]  /*21cc0*/  FFMA.FTZ R88, R2, R118, -R101 ;  /* 0x0000007602587223 */ /* 0x000fe20000010865 */
[----:B------:R-:W-:-:S04]  /*21cd0*/  @!P1 IMAD R118, R232, 0x8, R17 ;  /* 0x00000008e8769824 */ /* 0x000fc800078e0211 */
[----:B------:R-:W-:Y:S01]  /*21ce0*/  @!P1 VIADD R118, R118, 0x2e840 ;  /* 0x0002e84076769836 */ /* 0x000fe20000000000 */
[----:B------:R-:W0:Y:S01]  /*21cf0*/  MUFU.EX2 R145, R145 ;  /* 0x0000009100917308 */ /* 0x000e220000000800 */
[----:B---3--:R-:W-:-:S03]  /*21d00*/  FADD.FTZ R89, R144, R89 ;  /* 0x0000005990597221 */ /* 0x008fc60000010000 */
[----:B------:R-:W-:-:S04]  /*21d10*/  @!P1 PRMT R118, RZ, 0x654, R118 ;  /* 0x00000654ff769816 */ /* 0x000fc80000000076 */
[----:B------:R-:W3:Y:S01]  /*21d20*/  MUFU.EX2 R159, R159 ;  /* 0x0000009f009f7308 */ /* 0x000ee20000000800 */
[----:B--2---:R-:W-:-:S07]  /*21d30*/  FADD.FTZ R237, R158, R237 ;  /* 0x000000ed9eed7221 */ /* 0x004fce0000010000 */
[----:B------:R-:W2:Y:S01]  /*21d40*/  MUFU.EX2 R162, R162 ;  /* 0x000000a200a27308 */ /* 0x000ea20000000800 */
[----:B0-----:R-:W-:-:S01]  /*21d50*/  FADD.FTZ R114, R145, R89 ;  /* 0x0000005991727221 */ /* 0x001fc20000010000 */
[----:B------:R-:W-:Y:S01]  /*21d60*/  IMAD.MOV.U32 R89, RZ, RZ, -0x3ffffff0 ;  /* 0xc0000010ff597424 */ /* 0x000fe200078e00ff */
[----:B------:R-:W-:Y:S02]  /*21d70*/  WARPGROUP.DEPBAR.LE gsb0, 0x0 ;  /* 0x00008000000079c5 */ /* 0x000fe40000010000 */
[----:B------:R-:W-:Y:S01]  /*21d80*/  WARPGROUP.ARRIVE ;  /* 0x00000000000079c5 */ /* 0x000fe20000000000 */
[----:B-1----:R-:W-:Y:S02]  /*21d90*/  SHF.R.U32.HI R204, RZ, 0x7, R227 ;  /* 0x00000007ffcc7819 */ /* 0x002fe400000116e3 */
[----:B------:R-:W0:Y:S01]  /*21da0*/  MUFU.EX2 R163, R163 ;  /* 0x000000a300a37308 */ /* 0x000e220000000800 */
[----:B---3--:R-:W-:-:S01]  /*21db0*/  FADD.FTZ R237, R159, R237 ;  /* 0x000000ed9fed7221 */ /* 0x008fc20000010000 */
[----:B------:R-:W-:Y:S01]  /*21dc0*/  R2UR UR7, R89 ;  /* 0x00000000590772ca */ /* 0x000fe200000e0000 */
        /* <DEDUP_REMOVED lines=9> */
[----:B------:R-:W-:Y:S01]  /*21e60*/  FFMA.FTZ R101, R2, R103, -R101 ;  /* 0x0000006702657223 */ /* 0x000fe20000010865 */
[----:B------:R-:W-:-:S02]  /*21e70*/  IADD3 R102, -R204, 0xb, RZ ;  /* 0x0000000bcc667810 */ /* 0x000fc40007ffe1ff */
[----:B------:R-:W-:Y:S01]  /*21e80*/  QGMMA.64x128x32.F32.E4M3.E4M3 R24, R200, gdesc[UR4], R24, gsb0 ;  /* 0x01e00004c8187df3 */ /* 0x000fe20008000818 */
        /* <DEDUP_REMOVED lines=37> */
[----:B------:R2:W-:Y:S06]  /*220e0*/  BAR.ARV R102, 0x100 ;  /* 0x000400660000751d */ /* 0x0005ec0000002000 */
[----:B------:R-:W3:Y:S01]  /*220f0*/  MUFU.EX2 R122, R122 ;  /* 0x0000007a007a7308 */ /* 0x000ee20000000800 */
[----:B0-----:R-:W-:-:S01]  /*22100*/  FADD.FTZ R237, R151, R237 ;  /* 0x000000ed97ed7221 */ /* 0x001fc20000010000 */
        /* <DEDUP_REMOVED lines=62> */
[----:B----4-:R-:W-:-:S04]  /*224f0*/  FADD.FTZ R103, R97, R103 ;  /* 0x0000006761677221 */ /* 0x010fc80000010000 */
[----:B------:R-:W-:-:S03]  /*22500*/  FADD.FTZ R103, R15, R103 ;  /* 0x000000670f677221 */ /* 0x000fc60000010000 */
[----:B------:R-:W2:Y:S01]  /*22510*/  MUFU.EX2 R100, R100 ;  /* 0x0000006400647308 */ /* 0x000ea20000000800 */
[----:B---3--:R-:W-:-:S07]  /*22520*/  FADD.FTZ R237, R119, R237 ;  /* 0x000000ed77ed7221 */ /* 0x008fce0000010000 */
[----:B------:R-:W3:Y:S01]  /*22530*/  MUFU.EX2 R90, R90 ;  /* 0x0000005a005a7308 */ /* 0x000ee20000000800 */
[----:B-1----:R-:W-:-:S07]  /*22540*/  FADD.FTZ R114, R89, R237 ;  /* 0x000000ed59727221 */ /* 0x002fce0000010000 */
[----:B------:R-:W1:Y:S01]  /*22550*/  MUFU.EX2 R91, R91 ;  /* 0x0000005b005b7308 */ /* 0x000e620000000800 */
[----:B--2---:R-:W-:-:S05]  /*22560*/  FADD.FTZ R102, R100, R103 ;  /* 0x0000006764667221 */ /* 0x004fca0000010000 */
[----:B------:R0:W-:Y:S02]  /*22570*/  STL [R1+0x4], R102 ;  /* 0x0000046601007387 */ /* 0x0001e40000100800 */
[----:B------:R-:W2:Y:S01]  /*22580*/  MUFU.EX2 R94, R94 ;  /* 0x0000005e005e7308 */ /* 0x000ea20000000800 */
[----:B---3--:R-:W-:-:S07]  /*22590*/  FADD.FTZ R114, R90, R114 ;  /* 0x000000725a727221 */ /* 0x008fce0000010000 */
[----:B------:R-:W3:Y:S01]  /*225a0*/  MUFU.EX2 R95, R95 ;  /* 0x0000005f005f7308 */ /* 0x000ee20000000800 */
[----:B-1----:R-:W-:-:S07]  /*225b0*/  FADD.FTZ R114, R91, R114 ;  /* 0x000000725b727221 */ /* 0x002fce0000010000 */
[----:B------:R-:W1:Y:S01]  /*225c0*/  MUFU.EX2 R98, R98 ;  /* 0x0000006200627308 */ /* 0x000e620000000800 */
[----:B--2---:R-:W-:-:S07]  /*225d0*/  FADD.FTZ R114, R94, R114 ;  /* 0x000000725e727221 */ /* 0x004fce0000010000 */
[----:B------:R-:W2:Y:S01]  /*225e0*/  MUFU.EX2 R99, R99 ;  /* 0x0000006300637308 */ /* 0x000ea20000000800 */
[----:B---3--:R-:W-:-:S07]  /*225f0*/  FADD.FTZ R114, R95, R114 ;  /* 0x000000725f727221 */ /* 0x008fce0000010000 */
[----:B------:R-:W3:Y:S01]  /*22600*/  MUFU.EX2 R101, R101 ;  /* 0x0000006500657308 */ /* 0x000ee20000000800 */
[----:B-1----:R-:W-:-:S04]  /*22610*/  FADD.FTZ R114, R98, R114 ;  /* 0x0000007262727221 */ /* 0x002fc80000010000 */
[----:B--2---:R-:W-:-:S04]  /*22620*/  FADD.FTZ R114, R99, R114 ;  /* 0x0000007263727221 */ /* 0x004fc80000010000 */
[----:B---3--:R-:W-:Y:S01]  /*22630*/  FADD.FTZ R237, R101, R114 ;  /* 0x0000007265ed7221 */ /* 0x008fe20000010000 */
[----:B0-----:R-:W-:Y:S06]  /*22640*/  @!P0 BRA `(.L_x_7236) ;  /* 0x0000000000048947 */ /* 0x001fec0003800000 */
[----:B------:R-:W-:Y:S01]  /*22650*/  BPT.TRAP 0x1 ;  /* 0x000000040000795c */ /* 0x000fe20000300000 */
.L_x_7236:
[----:B------:R-:W2:Y:S01]  /*22660*/  LDL R102, [R1+0x64] ;  /* 0x0000640001667983 */ /* 0x000ea20000100800 */
[----:B------:R-:W-:Y:S02]  /*22670*/  F2FP.SATFINITE.E4M3.F32.PACK_AB_MERGE_C R185, R188, R185, RZ ;  /* 0x000000b9bcb9723e */ /* 0x000fe400048070ff */
[----:B--2---:R-:W-:Y:S02]  /*22680*/  R2UR UR4, R102 ;  /* 0x00000000660472ca */ /* 0x004fe400000e0000 */
[----:B------:R-:W2:Y:S01]  /*22690*/  LDL R102, [R1+0x48] ;  /* 0x0000480001667983 */ /* 0x000ea20000100800 */
[----:B------:R-:W-:Y:S01]  /*226a0*/  IMAD R20, R20, 0x8, R17 ;  /* 0x0000000814147824 */ /* 0x000fe200078e0211 */
[----:B------:R-:W-:Y:S01]  /*226b0*/  F2FP.SATFINITE.E4M3.F32.PACK_AB_MERGE_C R224, R184, R21, R185 ;  /* 0x00000015b8e0723e */ /* 0x000fe200048070b9 */
[----:B------:R-:W-:Y:S01]  /*226c0*/  FMUL.FTZ R24, R24, R14 ;  /* 0x0000000e18187220 */ /* 0x000fe20000410000 */
[----:B------:R-:W-:Y:S01]  /*226d0*/  F2FP.SATFINITE.E4M3.F32.PACK_AB_MERGE_C R124, R125, R124, RZ ;  /* 0x0000007c7d7c723e */ /* 0x000fe200048070ff */
[----:B------:R-:W-:Y:S01]  /*226e0*/  VIADD R20, R20, 0x2e860 ;  /* 0x0002e86014147836 */ /* 0x000fe20000000000 */
[----:B------:R-:W-:Y:S01]  /*226f0*/  F2FP.SATFINITE.E4M3.F32.PACK_AB_MERGE_C R88, R119, R88, RZ ;  /* 0x000000587758723e */ /* 0x000fe200048070ff */
[----:B------:R-:W-:Y:S01]  /*22700*/  FMUL.FTZ R25, R25, R14 ;  /* 0x0000000e19197220 */ /* 0x000fe20000410000 */
[----:B------:R-:W-:Y:S01]  /*22710*/  F2FP.SATFINITE.E4M3.F32.PACK_AB_MERGE_C R92, R93, R92, RZ ;  /* 0x0000005c5d5c723e */ /* 0x000fe200048070ff */
[----:B------:R-:W-:Y:S01]  /*22720*/  FMUL.FTZ R28, R28, R14 ;  /* 0x0000000e1c1c7220 */ /* 0x000fe20000410000 */
[----:B------:R-:W-:Y:S01]  /*22730*/  F2FP.SATFINITE.E4M3.F32.PACK_AB_MERGE_C R124, R121, R120, R124 ;  /* 0x00000078797c723e */ /* 0x000fe2000480707c */
[----:B------:R-:W-:Y:S01]  /*22740*/  IMAD.U32 R21, RZ, RZ, UR4 ;  /* 0x00000004ff157e24 */ /* 0x000fe2000f8e00ff */
        /* <DEDUP_REMOVED lines=114> */
[----:B------:R-:W-:Y:S02]  /*22e70*/  IMAD.MOV.U32 R21, RZ, RZ, R3 ;  /* 0x000000ffff157224 */ /* 0x000fe400078e0003 */
[----:B------:R-:W-:Y:S02]  /*22e80*/  IMAD.MOV.U32 R12, RZ, RZ, R231 ;  /* 0x000000ffff0c7224 */ /* 0x000fe400078e00e7 */
[----:B0-----:R-:W-:Y:S02]  /*22e90*/  IMAD.MOV.U32 R20, RZ, RZ, R232 ;  /* 0x000000ffff147224 */ /* 0x001fe400078e00e8 */
[----:B------:R-:W-:Y:S01]  /*22ea0*/  IMAD.MOV.U32 R208, RZ, RZ, R124 ;  /* 0x000000ffffd07224 */ /* 0x000fe200078e007c */
[C---:B--2---:R-:W-:Y:S01]  /*22eb0*/  ISETP.GT.AND P2, PT, R235.reuse, R102, PT ;  /* 0x00000066eb00720c */ /* 0x044fe20003f44270 */
[----:B------:R-:W-:-:S12]  /*22ec0*/  VIADD R235, R235, 0xffffffff ;  /* 0xffffffffebeb7836 */ /* 0x000fd80000000000 */
[----:B------:R-:W-:Y:S05]  /*22ed0*/  @P2 BRA `(.L_x_7237) ;  /* 0xffffffc0001c2947 */ /* 0x000fea000383ffff */
[----:B------:R-:W-:-:S07]  /*22ee0*/  IMAD.MOV.U32 R12, RZ, RZ, R235 ;  /* 0x000000ffff0c7224 */ /* 0x000fce00078e00eb */
.L_x_7226:
[----:B------:R-:W2:Y:S02]  /*22ef0*/  LDL R13, [R1+0x70] ;  /* 0x00007000010d7983 */ /* 0x000ea40000100800 */
[----:B--2---:R-:W-:-:S13]  /*22f00*/  ISETP.GE.AND P2, PT, R12, R13, PT ;  /* 0x0000000d0c00720c */ /* 0x004fda0003f46270 */
[----:B------:R-:W-:Y:S05]  /*22f10*/  @!P2 BRA `(.L_x_7238) ;  /* 0x0000006400e4a947 */ /* 0x000fea0003800000 */
[----:B------:R-:W-:Y:S02]  /*22f20*/  IMAD.MOV.U32 R236, RZ, RZ, R0 ;  /* 0x000000ffffec7224 */ /* 0x000fe400078e0000 */
[----:B------:R-:W-:Y:S02]  /*22f30*/  IMAD.MOV.U32 R235, RZ, RZ, R3 ;  /* 0x000000ffffeb7224 */ /* 0x000fe400078e0003 */
[----:B------:R-:W-:Y:S02]  /*22f40*/  IMAD.MOV.U32 R234, RZ, RZ, R231 ;  /* 0x000000ffffea7224 */ /* 0x000fe400078e00e7 */
[----:B------:R-:W-:-:S07]  /*22f50*/  IMAD.MOV.U32 R13, RZ, RZ, R232 ;  /* 0x000000ffff0d7224 */ /* 0x000fce00078e00e8 */
.L_x_7257:
        /* <DEDUP_REMOVED lines=9> */
.L_x_7240:
        /* <DEDUP_REMOVED lines=8> */
.L_x_7241:
[----:B------:R-:W-:Y:S04]  /*23070*/  BSSY B0, `(.L_x_7239) ;  /* 0x0000004000007945 */ /* 0x000fe80003800000 */
[----:B-1----:R-:W-:Y:S05]  /*23080*/  @P3 BRA `(.L_x_7242) ;  /* 0x0000000000083947 */ /* 0x002fea0003800000 */
[----:B------:R-:W1:Y:S02]  /*23090*/  SYNCS.PHASECHK.TRANS64.TRYWAIT P3, [R0+URZ+0x2e830], R3 ;  /* 0x02e83003000075a7 */ /* 0x000e64000806017f */
[----:B-1----:R-:W-:Y:S05]  /*230a0*/  @!P3 BRA `(.L_x_7243) ;  /* 0x000001240004b947 */ /* 0x002fea0003800000 */
.L_x_7242:
[----:B------:R-:W-:Y:S05]  /*230b0*/  BSYNC B0 ;  /* 0x0000000000007941 */ /* 0x000fea0003800000 */
.L_x_7239:
        /* <DEDUP_REMOVED lines=26> */
[----:B------:R1:W-:Y:S01]  /*23260*/  STL [R1+0xbc], R19 ;  /* 0x0000bc1301007387 */ /* 0x0003e20000100800 */
[----:B------:R-:W-:-:S02]  /*23270*/  R2UR UR31, R91 ;  /* 0x000000005b1f72ca */ /* 0x000fc400000e0000 */
[----:B------:R-:W-:Y:S01]  /*23280*/  R2UR UR39, R15 ;  /* 0x000000000f2772ca */ /* 0x000fe200000e0000 */
[----:B------:R-:W-:Y:S01]  /*23290*/  STL [R1+0xb8], R18 ;  /* 0x0000b81201007387 */ /* 0x000fe20000100800 */
[----:B------:R-:W-:Y:S02]  /*232a0*/  R2UR UR36, R8 ;  /* 0x00000000082472ca */ /* 0x000fe400000e0000 */
[----:B0-----:R-:W-:Y:S01]  /*232b0*/  SHF.R.U32.HI R0, RZ, 0x7, R0 ;  /* 0x00000007ff007819 */ /* 0x001fe20000011600 */
[----:B------:R-:W-:Y:S01]  /*232c0*/  STL [R1+0xb4], R17 ;  /* 0x0000b41101007387 */ /* 0x000fe20000100800 */
[----:B------:R-:W-:Y:S02]  /*232d0*/  R2UR UR37, R9 ;  /* 0x00000000092572ca */ /* 0x000fe400000e0000 */
[----:B------:R-:W-:Y:S01]  /*232e0*/  R2UR UR47, R21 ;  /* 0x00000000152f72ca */ /* 0x000fe200000e0000 */
[----:B------:R-:W-:Y:S01]  /*232f0*/  VIADD R0, R0, 0x8 ;  /* 0x0000000800007836 */ /* 0x000fe20000000000 */
[----:B------:R-:W-:Y:S01]  /*23300*/  STL [R1+0xb0], R16 ;  /* 0x0000b01001007387 */ /* 0x000fe20000100800 */
        /* <DEDUP_REMOVED lines=20> */
[----:B-1----:R-:W-:Y:S01]  /*23450*/  MOV R19, UR7 ;  /* 0x0000000700137c02 */ /* 0x002fe20008000f00 */
        /* <DEDUP_REMOVED lines=24> */
[----:B---3--:R-:W-:Y:S01]  /*235e0*/  MOV R12, UR11 ;  /* 0x0000000b000c7c02 */ /* 0x008fe20008000f00 */
        /* <DEDUP_REMOVED lines=21> */
[----:B0-----:R-:W-:Y:S01]  /*23740*/  MOV R0, UR6 ;  /* 0x0000000600007c02 */ /* 0x001fe20008000f00 */
[----:B------:R-:W-:Y:S01]  /*23750*/  UMOV UR6, UR10 ;  /* 0x0000000a00067c82 */ /* 0x000fe20008000000 */
[----:B------:R-:W-:Y:S01]  /*23760*/  R2UR UR10, R90 ;  /* 0x000000005a0a72ca */ /* 0x000fe200000e0000 */
[----:B------:R-:W-:Y:S01]  /*23770*/  VIADD R90, R88, 0x206 ;  /* 0x00000206585a7836 */ /* 0x000fe20000000000 */
[----:B------:R-:W-:Y:S01]  /*23780*/  MOV R18, UR6 ;  /* 0x0000000600127c02 */ /* 0x000fe20008000f00 */
        /* <DEDUP_REMOVED lines=8> */
[----:B----4-:R-:W-:Y:S01]  /*23810*/  MOV R2, UR10 ;  /* 0x0000000a00027c02 */ /* 0x010fe20008000f00 */
        /* <DEDUP_REMOVED lines=21> */
[----:B------:R-:W-:Y:S01]  /*23970*/  MOV R17, UR15 ;  /* 0x0000000f00117c02 */ /* 0x000fe20008000f00 */
        /* <DEDUP_REMOVED lines=183> */
.L_x_7245:
[----:B------:R-:W-:Y:S01]  /*244f0*/  SHF.L.U32 R0, R234, 0x1f, RZ ;  /* 0x0000001fea007819 */ /* 0x000fe200000006ff */
[----:B-----5:R-:W-:-:S04]  /*24500*/  IMAD R3, R13, 0x8, R17 ;  /* 0x000000080d037824 */ /* 0x020fc800078e0211 */
[----:B------:R0:W1:Y:S01]  /*24510*/  SYNCS.PHASECHK.TRANS64.TRYWAIT P2, [R3+URZ+0x2e850], R0 ;  /* 0x02e85000030075a7 */ /* 0x000062000804017f */
[----:B------:R-:W-:Y:S05]  /*24520*/  @!P0 BRA `(.L_x_7246) ;  /* 0x0000000000048947 */ /* 0x000fea0003800000 */
[----:B------:R-:W-:Y:S01]  /*24530*/  BPT.TRAP 0x1 ;  /* 0x000000040000795c */ /* 0x000fe20000300000 */
.L_x_7246:
[----:B-1----:R-:W-:Y:S05]  /*24540*/  @P2 BRA `(.L_x_7244) ;  /* 0x0000000000082947 */ /* 0x002fea0003800000 */
[----:B------:R-:W1:Y:S02]  /*24550*/  SYNCS.PHASECHK.TRANS64.TRYWAIT P2, [R3+URZ+0x2e850], R0 ;  /* 0x02e85000030075a7 */ /* 0x000e64000804017f */
[----:B-1----:R-:W-:Y:S05]  /*24560*/  @!P2 BRA `(.L_x_7247) ;  /* 0x0000010c00e8a947 */ /* 0x002fea0003800000 */
.L_x_7244:
[----:B-----5:R-:W-:Y:S01]  /*24570*/  VIADD R14, R17, 0x400 ;  /* 0x00000400110e7836 */ /* 0x020fe20000000000 */
[----:B------:R-:W-:Y:S05]  /*24580*/  WARPSYNC.ALL ;  /* 0x0000000000007948 */ /* 0x000fea0003800000 */
[----:B------:R-:W-:Y:S01]  /*24590*/  SHF.R.U32.HI R14, RZ, 0x4, R14 ;  /* 0x00000004ff0e7819 */ /* 0x000fe2000001160e */
[----:B------:R-:W-:Y:S01]  /*245a0*/  IMAD.MOV.U32 R15, RZ, RZ, -0x3ffffff0 ;  /* 0xc0000010ff0f7424 */ /* 0x000fe200078e00ff */
[----:B01----:R-:W2:Y:S01]  /*245b0*/  LDL R0, [R1+0x80] ;  /* 0x0000800001007983 */ /* 0x003ea20000100800 */
[----:B------:R-:W-:Y:S01]  /*245c0*/  IMAD.MOV.U32 R21, RZ, RZ, -0x3ffffff0 ;  /* 0xc0000010ff157424 */ /* 0x000fe200078e00ff */
[----:B------:R-:W-:Y:S01]  /*245d0*/  LOP3.LUT R14, R14, 0x3fff, RZ, 0xc0, !PT ;  /* 0x00003fff0e0e7812 */ /* 0x000fe200078ec0ff */
[----:B------:R-:W0:Y:S01]  /*245e0*/  LDC R3, c[0x0][0x448] ;  /* 0x00011200ff037b82 */ /* 0x000e220000000800 */
[----:B------:R-:W3:Y:S01]  /*245f0*/  LDL R234, [R1+0x10] ;  /* 0x0000100001ea7983 */ /* 0x000ee20000100800 */
[----:B------:R-:W-:Y:S01]  /*24600*/  R2UR UR7, R15 ;  /* 0x000000000f0772ca */ /* 0x000fe200000e0000 */
[----:B------:R-:W-:Y:S01]  /*24610*/  WARPGROUP.ARRIVE ;  /* 0x00000000000079c5 */ /* 0x000fe20000000000 */
[----:B------:R-:W-:Y:S01]  /*24620*/  LOP3.LUT R14, R14, 0x10000, RZ, 0xfc, !PT ;  /* 0x000100000e0e7812 */ /* 0x000fe200078efcff */
[----:B------:R-:W-:Y:S01]  /*24630*/  ULDC UR4, c[0x0][0x9dc] ;  /* 0x0002770000047ab9 */ /* 0x000fe20000000800 */
[----:B------:R-:W-:-:S03]  /*24640*/  ULDC UR5, c[0x0][0x9e0] ;  /* 0x0002780000057ab9 */ /* 0x000fc60000000800 */
        /* <DEDUP_REMOVED lines=10> */
[----:B------:R-:W2:Y:S04]  /*246f0*/  LDL R225, [R1+0x60] ;  /* 0x0000600001e17983 */ /* 0x000ea80000100800 */
[----:B------:R-:W4:Y:S02]  /*24700*/  LDL R226, [R1+0x6c] ;  /* 0x00006c0001e27983 */ /* 0x000f240000100800 */
[----:B------:R-:W-:Y:S01]  /*24710*/  QGMMA.64x128x32.F32.E4M3.E4M3 R24, R220, gdesc[UR4], R24, gsb0 ;  /* 0x01e00004dc187df3 */ /* 0x000fe20008000818 */
[----:B------:R-:W-:-:S02]  /*24720*/  R2UR UR6, R20 ;  /* 0x00000000140672ca */ /* 0x000fc400000e0000 */
[----:B------:R-:W-:Y:S01]  /*24730*/  R2UR UR7, R21 ;  /* 0x00000000150772ca */ /* 0x000fe200000e0000 */
[----:B------:R-:W-:Y:S01]  /*24740*/  VIADD R20, R14, 0x300 ;  /* 0x000003000e147836 */ /* 0x000fe20000000000 */
[----:B------:R-:W3:Y:S01]  /*24750*/  LDL R227, [R1+0x14] ;  /* 0x0000140001e37983 */ /* 0x000ee20000100800 */
[----:B------:R-:W-:Y:S01]  /*24760*/  IMAD.MOV.U32 R21, RZ, RZ, -0x3ffffff0 ;  /* 0xc0000010ff157424 */ /* 0x000fe200078e00ff */
[----:B0-----:R-:W-:Y:S01]  /*24770*/  ISETP.NE.AND P2, PT, R3, 0x1, PT ;  /* 0x000000010300780c */ /* 0x001fe20003f45270 */
[----:B------:R-:W-:Y:S01]  /*24780*/  IMAD.MOV.U32 R15, RZ, RZ, -0x3ffffff0 ;  /* 0xc0000010ff0f7424 */ /* 0x000fe200078e00ff */
[----:B------:R-:W-:-:S11]  /*24790*/  ULOP3.LUT UR4, URZ, UR4, URZ, 0x33, !UPT ;  /* 0x000000043f047292 */ /* 0x000fd6000f8e333f */
[----:B------:R-:W0:Y:S01]  /*247a0*/  @P2 LDC R3, c[0x0][0x450] ;  /* 0x00011400ff032b82 */ /* 0x000e220000000800 */
        /* <DEDUP_REMOVED lines=9> */
[----:B--2---:R-:W-:-:S05]  /*24840*/  IMAD.IADD R0, R0, 0x1, R225 ;  /* 0x0000000100007824 */ /* 0x004fca00078e02e1 */
[----:B------:R-:W1:Y:S03]  /*24850*/  S2R R225, SR_TID.X ;  /* 0x0000000000e17919 */ /* 0x000e660000002100 */
[----:B------:R-:W-:Y:S01]  /*24860*/  QGMMA.64x128x32.F32.E4M3.E4M3 R24, R212, gdesc[UR4], R24, gsb0 ;  /* 0x01e00004d4187df3 */ /* 0x000fe20008000818 */
[----:B------:R-:W-:Y:S01]  /*24870*/  R2UR UR6, R20 ;  /* 0x00000000140672ca */ /* 0x000fe200000e0000 */
[C---:B------:R-:W-:Y:S01]  /*24880*/  VIADD R20, R14.reuse, 0x500 ;  /* 0x000005000e147836 */ /* 0x040fe20000000000 */
[----:B------:R-:W-:Y:S01]  /*24890*/  R2UR UR7, R21 ;  /* 0x00000000150772ca */ /* 0x000fe200000e0000 */
[----:B------:R-:W-:Y:S02]  /*248a0*/  IMAD.MOV.U32 R21, RZ, RZ, -0x3ffffff0 ;  /* 0xc0000010ff157424 */ /* 0x000fe400078e00ff */
[----:B------:R-:W-:Y:S01]  /*248b0*/  VIADD R14, R14, 0x600 ;  /* 0x000006000e0e7836 */ /* 0x000fe20000000000 */
[----:B-1----:R-:W-:Y:S01]  /*248c0*/  SHF.R.U32.HI R225, RZ, 0x7, R225 ;  /* 0x00000007ffe17819 */ /* 0x002fe200000116e1 */
[----:B------:R-:W-:-:S02]  /*248d0*/  WARPGROUP.DEPBAR.LE gsb0, 0x0 ;  /* 0x00008000000079c5 */ /* 0x000fc40000010000 */
[----:B------:R-:W-:-:S06]  /*248e0*/  WARPGROUP.ARRIVE ;  /* 0x00000000000079c5 */ /* 0x000fcc0000000000 */
[----:B------:R-:W-:Y:S01]  /*248f0*/  QGMMA.64x128x32.F32.E4M3.E4M3 R24, R208, gdesc[UR4], R24, gsb0 ;  /* 0x01e00004d0187df3 */ /* 0x000fe20008000818 */
[----:B------:R-:W-:Y:S02]  /*24900*/  R2UR UR6, R20 ;  /* 0x00000000140672ca */ /* 0x000fe400000e0000 */
[----:B------:R-:W-:Y:S01]  /*24910*/  R2UR UR7, R21 ;  /* 0x00000000150772ca */ /* 0x000fe200000e0000 */
[----:B------:R-:W-:Y:S02]  /*24920*/  WARPGROUP.DEPBAR.LE gsb0, 0x0 ;  /* 0x00008000000079c5 */ /* 0x000fe40000010000 */
[----:B------:R-:W-:-:S10]  /*24930*/  WARPGROUP.ARRIVE ;  /* 0x00000000000079c5 */ /* 0x000fd40000000000 */
[----:B------:R-:W-:Y:S01]  /*24940*/  QGMMA.64x128x32.F32.E4M3.E4M3 R24, R204, gdesc[UR4], R24, gsb0 ;  /* 0x01e00004cc187df3 */ /* 0x000fe20008000818 */
[----:B------:R-:W-:Y:S01]  /*24950*/  R2UR UR6, R14 ;  /* 0x000000000e0672ca */ /* 0x000fe200000e0000 */
[----:B------:R-:W-:Y:S01]  /*24960*/  @!P1 IMAD R14, R232, 0x8, R17 ;  /* 0x00000008e80e9824 */ /* 0x000fe200078e0211 */
[----:B------:R-:W-:Y:S02]  /*24970*/  R2UR UR7, R15 ;  /* 0x000000000f0772ca */ /* 0x000fe400000e0000 */
[----:B------:R-:W1:Y:S01]  /*24980*/  @P2 LDC R15, c[0x0][0x44c] ;  /* 0x00011300ff0f2b82 */ /* 0x000e620000000800 */
[----:B------:R-:W-:-:S05]  /*24990*/  @!P1 VIADD R14, R14, 0x2e840 ;  /* 0x0002e8400e0e9836 */ /* 0x000fca0000000000 */
[----:B------:R-:W-:Y:S01]  /*249a0*/  @!P1 PRMT R14, RZ, 0x654, R14 ;  /* 0x00000654ff0e9816 */ /* 0x000fe2000000000e */
[----:B-1----:R-:W-:-:S05]  /*249b0*/  @P2 IMAD.HI.U32 R15, R0, R15, RZ ;  /* 0x0000000f000f2227 */ /* 0x002fca00078e00ff */
[----:B0-----:R-:W-:Y:S01]  /*249c0*/  @P2 SHF.R.U32.HI R0, RZ, R3, R15 ;  /* 0x00000003ff002219 */ /* 0x001fe2000001160f */
[----:B------:R-:W-:Y:S01]  /*249d0*/  IMAD R3, R12, -0xe0, RZ ;  /* 0xffffff200c037824 */ /* 0x000fe200078e02ff */
[----:B------:R-:W-:Y:S01]  /*249e0*/  IADD3 R15, -R225, 0xb, RZ ;  /* 0x0000000be10f7810 */ /* 0x000fe20007ffe1ff */
[----:B------:R-:W-:Y:S02]  /*249f0*/  WARPGROUP.DEPBAR.LE gsb0, 0x0 ;  /* 0x00008000000079c5 */ /* 0x000fe40000010000 */
[----:B------:R-:W-:Y:S01]  /*24a00*/  WARPGROUP.ARRIVE ;  /* 0x00000000000079c5 */ /* 0x000fe20000000000 */
[----:B------:R-:W0:Y:S05]  /*24a10*/  LDC R205, c[0x0][0x9e4] ;  /* 0x00027900ffcd7b82 */ /* 0x000e2a0000000800 */
[----:B------:R-:W-:Y:S01]  /*24a20*/  QGMMA.64x128x32.F32.E4M3.E4M3 R24, R200, gdesc[UR4], R24, gsb0 ;  /* 0x01e00004c8187df3 */ /* 0x000fe20008000818 */
[----:B0-----:R-:W-:-:S02]  /*24a30*/  ISETP.GE.AND P2, PT, R205, 0x1, PT ;  /* 0x00000001cd00780c */ /* 0x001fc40003f46270 */
[----:B------:R-:W-:Y:S02]  /*24a40*/  WARPGROUP.DEPBAR.LE gsb0, 0x0 ;  /* 0x00008000000079c5 */ /* 0x000fe40000010000 */
[----:B------:R-:W0:Y:S01]  /*24a50*/  SHFL.IDX PT, R203, R0, RZ, 0x1c1f ;  /* 0x001c1fff00cb7589 */ /* 0x000e2200000e0000 */
[----:B------:R-:W-:Y:S01]  /*24a60*/  VIADD R200, R3, 0x1 ;  /* 0x0000000103c87836 */ /* 0x000fe20000000000 */
[----:B------:R1:W-:Y:S06]  /*24a70*/  BAR.ARV R15, 0x100 ;  /* 0x0004000f0000751d */ /* 0x0003ec0000002000 */
[----:B----4-:R-:W-:Y:S01]  /*24a80*/  IMAD R200, R226, -0x2, R200 ;  /* 0xfffffffee2c87824 */ /* 0x010fe200078e02c8 */
[----:B------:R1:W-:Y:S04]  /*24a90*/  @!P1 SYNCS.ARRIVE.TRANS64.RED.A1T0 RZ, [R14+URZ], RZ ;  /* 0x000000ff0eff99a7 */ /* 0x0003e8000810043f */
[----:B---3--:R-:W-:Y:S01]  /*24aa0*/  IADD3 R21, -R234, R200, R227 ;  /* 0x000000c8ea157210 */ /* 0x008fe20007ffe1e3 */
[----:B------:R-:W-:-:S04]  /*24ab0*/  VIADD R200, R200, 0xffffffff ;  /* 0xffffffffc8c87836 */ /* 0x000fc80000000000 */
        /* <DEDUP_REMOVED lines=18> */
.L_x_7250:
[----:B------:R-:W-:Y:S02]  /*24be0*/  ULDC UR4, c[0x0][0x9e4] ;  /* 0x0002790000047ab9 */ /* 0x000fe40000000800 */
[----:B------:R-:W-:-:S05]  /*24bf0*/  IMAD.U32 R204, RZ, RZ, UR4 ;  /* 0x00000004ffcc7e24 */ /* 0x000fca000f8e00ff */
[----:B------:R-:W-:-:S13]  /*24c00*/  ISETP.NE.AND P2, PT, R204, 0x1, PT ;  /* 0x00000001cc00780c */ /* 0x000fda0003f45270 */
[----:B------:R-:W0:Y:S02]  /*24c10*/  @P2 LDC.64 R14, c[0x0][0x9e8] ;  /* 0x00027a00ff0e2b82 */ /* 0x000e240000000a00 */
[----:B0-----:R-:W-:-:S05]  /*24c20*/  @P2 IMAD.HI.U32 R14, R203, R14, RZ ;  /* 0x0000000ecb0e2227 */ /* 0x001fca00078e00ff */
[----:B------:R-:W-:-:S07]  /*24c30*/  @P2 SHF.R.U32.HI R203, RZ, R15, R14 ;  /* 0x0000000fffcb2219 */ /* 0x000fce000001160e */
.L_x_7251:
[----:B------:R-:W-:Y:S05]  /*24c40*/  BSYNC B0 ;  /* 0x0000000000007941 */ /* 0x000fea0003800000 */
.L_x_7249:
[----:B------:R-:W-:-:S05]  /*24c50*/  IMAD R203, R203, R204, R200 ;  /* 0x000000cccbcb7224 */ /* 0x000fca00078e02c8 */
[----:B------:R-:W-:Y:S02]  /*24c60*/  VIMNMX R202, R202, R203, !PT ;  /* 0x000000cbcaca7248 */ /* 0x000fe40007fe0100 */
[----:B------:R-:W-:-:S07]  /*24c70*/  VIADDMNMX R201, R203, R204, R201, PT ;  /* 0x000000cccbc97246 */ /* 0x000fce00038001c9 */
.L_x_7248:
[----:B------:R-:W2:Y:S01]  /*24c80*/  LDL.LU R203, [R1] ;  /* 0x0000000001cb7983 */ /* 0x000ea20000300800 */
[C---:B------:R-:W-:Y:S02]  /*24c90*/  ISETP.GE.AND P2, PT, R3.reuse, 0x2, PT ;  /* 0x000000020300780c */ /* 0x040fe40003f46270 */
        /* <DEDUP_REMOVED lines=331> */
[----:B------:R-:W-:-:S13]  /*26150*/  ISETP.GE.AND P6, PT, R205, 0x1, PT ;  /* 0x00000001cd00780c */ /* 0x000fda0003fc6270 */
        /* <DEDUP_REMOVED lines=14> */
.L_x_7254:
[----:B------:R-:W-:Y:S02]  /*26240*/  ULDC UR4, c[0x0][0x9e4] ;  /* 0x0002790000047ab9 */ /* 0x000fe40000000800 */
[----:B------:R-:W-:-:S05]  /*26250*/  IMAD.U32 R3, RZ, RZ, UR4 ;  /* 0x00000004ff037e24 */ /* 0x000fca000f8e00ff */
[----:B------:R-:W-:-:S13]  /*26260*/  ISETP.NE.AND P6, PT, R3, 0x1, PT ;  /* 0x000000010300780c */ /* 0x000fda0003fc5270 */
[----:B------:R-:W0:Y:S02]  /*26270*/  @P6 LDC.64 R14, c[0x0][0x9e8] ;  /* 0x00027a00ff0e6b82 */ /* 0x000e240000000a00 */
[----:B0-----:R-:W-:-:S05]  /*26280*/  @P6 IMAD.HI.U32 R14, R0, R14, RZ ;  /* 0x0000000e000e6227 */ /* 0x001fca00078e00ff */
[----:B------:R-:W-:-:S07]  /*26290*/  @P6 SHF.R.U32.HI R0, RZ, R15, R14 ;  /* 0x0000000fff006219 */ /* 0x000fce000001160e */
.L_x_7255:
[----:B------:R-:W-:Y:S05]  /*262a0*/  BSYNC B0 ;  /* 0x0000000000007941 */ /* 0x000fea0003800000 */
.L_x_7253:
[----:B------:R-:W-:-:S05]  /*262b0*/  IMAD R0, R0, R3, R200 ;  /* 0x0000000300007224 */ /* 0x000fca00078e02c8 */
[----:B------:R-:W-:Y:S02]  /*262c0*/  VIADDMNMX R20, R0, R3, R20, PT ;  /* 0x0000000300147246 */ /* 0x000fe40003800114 */
[----:B------:R-:W-:-:S07]  /*262d0*/  VIMNMX R21, R21, R0, !PT ;  /* 0x0000000015157248 */ /* 0x000fce0007fe0100 */
.L_x_7252:
        /* <DEDUP_REMOVED lines=119> */
[----:B------:R-:W-:-:S04]  /*26a50*/  ISETP.GT.AND P2, PT, R21, 0x91, !P2 ;  /* 0x000000911500780c */ /* 0x000fc80005744270 */
[----:B------:R-:W-:-:S04]  /*26a60*/  ISETP.LT.OR P2, PT, R20, 0x92, P2 ;  /* 0x000000921400780c */ /* 0x000fc80001741670 */
        /* <DEDUP_REMOVED lines=78> */
[----:B------:R-:W-:Y:S02]  /*26f50*/  FMNMX.FTZ R0, R125, R0, !PT ;  /* 0x000000007d007209 */ /* 0x000fe40007810000 */
        /* <DEDUP_REMOVED lines=28> */
[----:B------:R-:W-:-:S02]  /*27120*/  FMNMX.FTZ R0, R88, R0, !PT ;  /* 0x0000000058007209 */ /* 0x000fc40007810000 */
        /* <DEDUP_REMOVED lines=14> */
[C---:B------:R-:W-:Y:S02]  /*27210*/  LOP3.LUT P2, RZ, R16.reuse, 0x800, RZ, 0xc0, !PT ;  /* 0x0000080010ff7812 */ /* 0x040fe4000784c0ff */
[----:B------:R-:W-:Y:S02]  /*27220*/  FMNMX.FTZ R0, R101, R0, !PT ;  /* 0x0000000065007209 */ /* 0x000fe40007810000 */
[----:B------:R-:W-:Y:S02]  /*27230*/  ISETP.GT.AND P2, PT, R21, 0xc0, !P2 ;  /* 0x000000c01500780c */ /* 0x000fe40005744270 */
[----:B------:R-:W-:Y:S01]  /*27240*/  LOP3.LUT P6, RZ, R16, 0x100, RZ, 0xc0, !PT ;  /* 0x0000010010ff7812 */ /* 0x000fe200078cc0ff */
[----:B------:R-:W0:Y:S01]  /*27250*/  SHFL.BFLY PT, R3, R0, 0x2, 0x1f ;  /* 0x0c401f0000037f89 */ /* 0x000e2200000e0000 */
[----:B------:R-:W-:-:S04]  /*27260*/  ISETP.LT.OR P2, PT, R20, 0xc1, P2 ;  /* 0x000000c11400780c */ /* 0x000fc80001741670 */
[----:B------:R-:W-:Y:S02]  /*27270*/  FSEL R90, R90, -INF , !P2 ;  /* 0xff8000005a5a7808 */ /* 0x000fe40005000000 */
[----:B------:R-:W-:-:S04]  /*27280*/  LOP3.LUT P2, RZ, R16, 0x400, RZ, 0xc0, !PT ;  /* 0x0000040010ff7812 */ /* 0x000fc8000784c0ff */
[----:B------:R-:W-:-:S04]  /*27290*/  ISETP.GT.AND P2, PT, R21, 0xc1, !P2 ;  /* 0x000000c11500780c */ /* 0x000fc80005744270 */
[----:B------:R-:W-:-:S04]  /*272a0*/  ISETP.LT.OR P2, PT, R20, 0xc2, P2 ;  /* 0x000000c21400780c */ /* 0x000fc80001741670 */
[----:B------:R-:W-:Y:S02]  /*272b0*/  FSEL R91, R91, -INF , !P2 ;  /* 0xff8000005b5b7808 */ /* 0x000fe40005000000 */
[----:B------:R-:W-:Y:S02]  /*272c0*/  LOP3.LUT P2, RZ, R16, 0x200, RZ, 0xc0, !PT ;  /* 0x0000020010ff7812 */ /* 0x000fe4000784c0ff */
[----:B0-----:R-:W-:Y:S02]  /*272d0*/  FMNMX.FTZ R3, R0, R3, !PT ;  /* 0x0000000300037209 */ /* 0x001fe40007810000 */
[----:B------:R-:W-:-:S03]  /*272e0*/  ISETP.GT.AND P2, PT, R21, 0xc8, !P2 ;  /* 0x000000c81500780c */ /* 0x000fc60005744270 */
[----:B------:R-:W0:Y:S01]  /*272f0*/  SHFL.BFLY PT, R0, R3, 0x1, 0x1f ;  /* 0x0c201f0003007f89 */ /* 0x000e2200000e0000 */
[----:B------:R-:W-:-:S04]  /*27300*/  ISETP.LT.OR P2, PT, R20, 0xc9, P2 ;  /* 0x000000c91400780c */ /* 0x000fc80001741670 */
[----:B------:R-:W-:Y:S02]  /*27310*/  FSEL R94, R94, -INF , !P2 ;  /* 0xff8000005e5e7808 */ /* 0x000fe40005000000 */
[----:B------:R-:W-:Y:S02]  /*27320*/  ISETP.GT.AND P2, PT, R21, 0xc9, !P6 ;  /* 0x000000c91500780c */ /* 0x000fe40007744270 */
[----:B------:R-:W-:Y:S02]  /*27330*/  LOP3.LUT P6, RZ, R203, 0x1, RZ, 0xc0, !PT ;  /* 0x00000001cbff7812 */ /* 0x000fe400078cc0ff */
[----:B------:R-:W-:-:S04]  /*27340*/  ISETP.LT.OR P2, PT, R20, 0xca, P2 ;  /* 0x000000ca1400780c */ /* 0x000fc80001741670 */
[----:B------:R-:W-:Y:S02]  /*27350*/  FSEL R95, R95, -INF , !P2 ;  /* 0xff8000005f5f7808 */ /* 0x000fe40005000000 */
[----:B------:R-:W-:-:S04]  /*27360*/  ISETP.GT.AND P2, PT, R21, RZ, !P6 ;  /* 0x000000ff1500720c */ /* 0x000fc80007744270 */
[----:B------:R-:W-:-:S04]  /*27370*/  ISETP.LT.OR P2, PT, R20, 0x1, P2 ;  /* 0x000000011400780c */ /* 0x000fc80001741670 */
[----:B------:R-:W-:Y:S02]  /*27380*/  FSEL R186, R186, -INF , !P2 ;  /* 0xff800000baba7808 */ /* 0x000fe40005000000 */
[----:B0-----:R-:W-:Y:S02]  /*27390*/  FMNMX.FTZ R3, R3, R0, !PT ;  /* 0x0000000003037209 */ /* 0x001fe40007810000 */
        /* <DEDUP_REMOVED lines=49> */
[----:B------:R-:W-:Y:S02]  /*276b0*/  ISETP.GT.AND P3, PT, R21, 0xd0, !P3 ;  /* 0x000000d01500780c */ /* 0x000fe40005f64270 */
        /* <DEDUP_REMOVED lines=8> */
[----:B------:R-:W-:Y:S01]  /*27740*/  FMNMX.FTZ R0, R95, R0, !PT ;  /* 0x000000005f007209 */ /* 0x000fe20007810000 */
[----:B------:R-:W-:-:S01]  /*27750*/  FFMA.FTZ R15, R2, R3, -8 ;  /* 0xc1000000020f7423 */ /* 0x000fc20000010003 */
[----:B------:R-:W-:-:S02]  /*27760*/  FSEL R99, R99, -INF , !P4 ;  /* 0xff80000063637808 */ /* 0x000fc40006000000 */
[----:B------:R-:W-:Y:S02]  /*27770*/  ISETP.LT.OR P5, PT, R20, 0xd9, P5 ;  /* 0x000000d91400780c */ /* 0x000fe40002fa1670 */
[----:B------:R-:W-:Y:S02]  /*27780*/  FSETP.NEU.FTZ.AND P2, PT, R3, -INF , PT ;  /* 0xff8000000300780b */ /* 0x000fe40003f5d000 */
[----:B------:R-:W-:Y:S02]  /*27790*/  ISETP.GT.AND P3, PT, R21, 0xd9, !P6 ;  /* 0x000000d91500780c */ /* 0x000fe40007764270 */
[----:B------:R-:W-:Y:S02]  /*277a0*/  FMNMX.FTZ R0, R98, R0, !PT ;  /* 0x0000000062007209 */ /* 0x000fe40007810000 */
[----:B------:R-:W-:Y:S02]  /*277b0*/  FSEL R102, R102, -INF , !P5 ;  /* 0xff80000066667808 */ /* 0x000fe40006800000 */
[----:B------:R-:W-:-:S02]  /*277c0*/  FSEL R15, R15, RZ, P2 ;  /* 0x000000ff0f0f7208 */ /* 0x000fc40001000000 */
[----:B------:R-:W-:Y:S02]  /*277d0*/  ISETP.LT.OR P3, PT, R20, 0xda, P3 ;  /* 0x000000da1400780c */ /* 0x000fe40001f61670 */
[----:B------:R-:W-:Y:S01]  /*277e0*/  FMNMX.FTZ R0, R99, R0, !PT ;  /* 0x0000000063007209 */ /* 0x000fe20007810000 */
[----:B------:R-:W-:-:S01]  /*277f0*/  FFMA.FTZ R20, R2, R152, -R15 ;  /* 0x0000009802147223 */ /* 0x000fc2000001080f */
[----:B------:R-:W-:Y:S02]  /*27800*/  FSEL R103, R103, -INF , !P3 ;  /* 0xff80000067677808 */ /* 0x000fe40005800000 */
        /* <DEDUP_REMOVED lines=8> */
[----:B------:R-:W-:-:S02]  /*27890*/  FFMA.FTZ R164, R2, R165, -R15 ;  /* 0x000000a502a47223 */ /* 0x000fc4000001080f */
[----:B------:R-:W0:Y:S01]  /*278a0*/  SHFL.BFLY PT, R165, R0, 0x2, 0x1f ;  /* 0x0c401f0000a57f89 */ /* 0x000e2200000e0000 */
        /* <DEDUP_REMOVED lines=48> */
[--C-:B------:R-:W-:Y:S01]  /*27bb0*/  FFMA.FTZ R100, R2, R100, -R15.reuse ;  /* 0x0000006402647223 */ /* 0x100fe2000001080f */
[----:B0-----:R-:W-:Y:S01]  /*27bc0*/  FMNMX.FTZ R0, R0, R165, !PT ;  /* 0x000000a500007209 */ /* 0x001fe20007810000 */
[----:B------:R-:W-:Y:S01]  /*27bd0*/  FFMA.FTZ R15, R2, R101, -R15 ;  /* 0x00000065020f7223 */ /* 0x000fe2000001080f */
[----:B------:R-:W-:-:S03]  /*27be0*/  FSEL R165, R3, RZ, P2 ;  /* 0x000000ff03a57208 */ /* 0x000fc60001000000 */
[----:B------:R0:W-:Y:S01]  /*27bf0*/  MUFU.EX2 R101, R15 ;  /* 0x0000000f00657308 */ /* 0x0001e20000000800 */
[----:B------:R-:W-:Y:S01]  /*27c00*/  FSETP.NEU.FTZ.AND P2, PT, R0, -INF , PT ;  /* 0xff8000000000780b */ /* 0x000fe20003f5d000 */
[----:B------:R-:W-:Y:S01]  /*27c10*/  FADD.FTZ R165, -R165, R235 ;  /* 0x000000eba5a57221 */ /* 0x000fe20000010100 */
[----:B0-----:R-:W-:-:S03]  /*27c20*/  FFMA.FTZ R15, R2, R0, -8 ;  /* 0xc1000000020f7423 */ /* 0x001fc60000010000 */
[----:B------:R-:W-:Y:S02]  /*27c30*/  FMUL.FTZ R181, R2, R165 ;  /* 0x000000a502b57220 */ /* 0x000fe40000410000 */
[----:B------:R-:W-:Y:S01]  /*27c40*/  MUFU.EX2 R14, R14 ;  /* 0x0000000e000e7308 */ /* 0x000fe20000000800 */
[----:B------:R-:W-:-:S07]  /*27c50*/  FSEL R165, R15, RZ, P2 ;  /* 0x000000ff0fa57208 */ /* 0x000fce0001000000 */
[----:B------:R0:W2:Y:S02]  /*27c60*/  MUFU.EX2 R15, R181 ;  /* 0x000000b5000f7308 */ /* 0x0000a40000000800 */
[----:B0-----:R-:W-:-:S01]  /*27c70*/  FFMA.FTZ R181, R2, R186, -R165 ;  /* 0x000000ba02b57223 */ /* 0x001fc200000108a5 */
[----:B------:R-:W-:-:S05]  /*27c80*/  FFMA.FTZ R186, R2, R187, -R165 ;  /* 0x000000bb02ba7223 */ /* 0x000fca00000108a5 */
[----:B------:R-:W0:Y:S01]  /*27c90*/  MUFU.EX2 R184, R184 ;  /* 0x000000b800b87308 */ /* 0x000e220000000800 */
[----:B------:R-:W-:-:S01]  /*27ca0*/  FFMA.FTZ R187, R2, R190, -R165 ;  /* 0x000000be02bb7223 */ /* 0x000fc200000108a5 */
[C-C-:B------:R-:W-:Y:S01]  /*27cb0*/  FFMA.FTZ R190, R2.reuse, R191, -R165.reuse ;  /* 0x000000bf02be7223 */ /* 0x140fe200000108a5 */
[----:B------:R-:W-:-:S01]  /*27cc0*/  FFMA.FTZ R191, R2, R194, -R165 ;  /* 0x000000c202bf7223 */ /* 0x000fc200000108a5 */
[C-C-:B------:R-:W-:Y:S01]  /*27cd0*/  FFMA.FTZ R194, R2.reuse, R195, -R165.reuse ;  /* 0x000000c302c27223 */ /* 0x140fe200000108a5 */
[----:B------:R-:W-:-:S01]  /*27ce0*/  FFMA.FTZ R195, R2, R198, -R165 ;  /* 0x000000c602c37223 */ /* 0x000fc200000108a5 */
[--C-:B------:R-:W-:Y:S02]  /*27cf0*/  FFMA.FTZ R198, R2, R142, -R165.reuse ;  /* 0x0000008e02c67223 */ /* 0x100fe400000108a5 */
[----:B------:R-:W1:Y:S01]  /*27d00*/  MUFU.EX2 R185, R185 ;  /* 0x000000b900b97308 */ /* 0x000e620000000800 */
[----:B------:R-:W-:Y:S01]  /*27d10*/  FSEL R142, R0, RZ, P2 ;  /* 0x000000ff008e7208 */ /* 0x000fe20001000000 */
[C-C-:B------:R-:W-:Y:S01]  /*27d20*/  FFMA.FTZ R197, R2.reuse, R199, -R165.reuse ;  /* 0x000000c702c57223 */ /* 0x140fe200000108a5 */
[----:B------:R-:W-:-:S01]  /*27d30*/  FFMA.FTZ R170, R2, R170, -R165 ;  /* 0x000000aa02aa7223 */ /* 0x000fc200000108a5 */
[----:B------:R-:W-:-:S04]  /*27d40*/  FFMA.FTZ R171, R2, R171, -R165 ;  /* 0x000000ab02ab7223 */ /* 0x000fc800000108a5 */
[----:B------:R-:W3:Y:S01]  /*27d50*/  MUFU.EX2 R188, R188 ;  /* 0x000000bc00bc7308 */ /* 0x000ee20000000800 */
[----:B------:R-:W-:-:S01]  /*27d60*/  FADD.FTZ R142, -R142, R236 ;  /* 0x000000ec8e8e7221 */ /* 0x000fc20000010100 */
[C-C-:B------:R-:W-:Y:S01]  /*27d70*/  FFMA.FTZ R174, R2.reuse, R174, -R165.reuse ;  /* 0x000000ae02ae7223 */ /* 0x140fe200000108a5 */
[----:B------:R-:W-:-:S01]  /*27d80*/  FFMA.FTZ R175, R2, R175, -R165 ;  /* 0x000000af02af7223 */ /* 0x000fc200000108a5 */
[C-C-:B------:R-:W-:Y:S01]  /*27d90*/  FFMA.FTZ R178, R2.reuse, R178, -R165.reuse ;  /* 0x000000b202b27223 */ /* 0x140fe200000108a5 */
[----:B------:R-:W-:-:S01]  /*27da0*/  FFMA.FTZ R179, R2, R179, -R165 ;  /* 0x000000b302b37223 */ /* 0x000fc200000108a5 */
[C-C-:B------:R-:W-:Y:S01]  /*27db0*/  FFMA.FTZ R182, R2.reuse, R182, -R165.reuse ;  /* 0x000000b602b67223 */ /* 0x140fe200000108a5 */
[----:B------:R-:W-:-:S01]  /*27dc0*/  FFMA.FTZ R183, R2, R183, -R165 ;  /* 0x000000b702b77223 */ /* 0x000fc200000108a5 */
        /* <DEDUP_REMOVED lines=40> */
[----:B--2---:R-:W-:Y:S01]  /*28050*/  FFMA.FTZ R165, R15, R200, R14 ;  /* 0x000000c80fa57223 */ /* 0x004fe2000001000e */
[----:B------:R-:W-:Y:S01]  /*28060*/  FMUL.FTZ R142, R2, R142 ;  /* 0x0000008e028e7220 */ /* 0x000fe20000410000 */
[----:B------:R-:W2:Y:S02]  /*28070*/  MUFU.EX2 R192, R192 ;  /* 0x000000c000c07308 */ /* 0x000ea40000000800 */
[----:B0-----:R-:W-:-:S04]  /*28080*/  FADD.FTZ R165, R184, R165 ;  /* 0x000000a5b8a57221 */ /* 0x001fc80000010000 */
[----:B-1----:R-:W-:Y:S02]  /*28090*/  FADD.FTZ R165, R185, R165 ;  /* 0x000000a5b9a57221 */ /* 0x002fe40000010000 */
[----:B------:R-:W0:Y:S02]  /*280a0*/  MUFU.EX2 R193, R193 ;  /* 0x000000c100c17308 */ /* 0x000e240000000800 */
[----:B---3--:R-:W-:-:S06]  /*280b0*/  FADD.FTZ R165, R188, R165 ;  /* 0x000000a5bca57221 */ /* 0x008fcc0000010000 */
[----:B------:R-:W-:Y:S08]  /*280c0*/  MUFU.EX2 R181, R181 ;  /* 0x000000b500b57308 */ /* 0x000ff00000000800 */
[----:B------:R-:W1:Y:S01]  /*280d0*/  MUFU.EX2 R142, R142 ;  /* 0x0000008e008e7308 */ /* 0x000e620000000800 */
[----:B----4-:R-:W-:-:S07]  /*280e0*/  FADD.FTZ R165, R189, R165 ;  /* 0x000000a5bda57221 */ /* 0x010fce0000010000 */
[----:B------:R-:W3:Y:S08]  /*280f0*/  MUFU.EX2 R196, R196 ;  /* 0x000000c400c47308 */ /* 0x000ef00000000800 */
[----:B------:R-:W4:Y:S01]  /*28100*/  MUFU.EX2 R186, R186 ;  /* 0x000000ba00ba7308 */ /* 0x000f220000000800 */
[----:B--2---:R-:W-:-:S07]  /*28110*/  FADD.FTZ R165, R192, R165 ;  /* 0x000000a5c0a57221 */ /* 0x004fce0000010000 */
[----:B------:R-:W2:Y:S08]  /*28120*/  MUFU.EX2 R168, R168 ;  /* 0x000000a800a87308 */ /* 0x000eb00000000800 */
[----:B------:R-:W5:Y:S01]  /*28130*/  MUFU.EX2 R187, R187 ;  /* 0x000000bb00bb7308 */ /* 0x000f620000000800 */
[----:B0-----:R-:W-:-:S01]  /*28140*/  FADD.FTZ R165, R193, R165 ;  /* 0x000000a5c1a57221 */ /* 0x001fc20000010000 */
[----:B-1----:R-:W-:-:S06]  /*28150*/  FFMA.FTZ R237, R142, R237, R181 ;  /* 0x000000ed8eed7223 */ /* 0x002fcc00000100b5 */
[----:B------:R-:W0:Y:S08]  /*28160*/  MUFU.EX2 R169, R169 ;  /* 0x000000a900a97308 */ /* 0x000e300000000800 */
[----:B------:R-:W1:Y:S01]  /*28170*/  MUFU.EX2 R190, R190 ;  /* 0x000000be00be7308 */ /* 0x000e620000000800 */
[----:B---3--:R-:W-:-:S01]  /*28180*/  FADD.FTZ R165, R196, R165 ;  /* 0x000000a5c4a57221 */ /* 0x008fc20000010000 */
[----:B----4-:R-:W-:-:S06]  /*28190*/  FADD.FTZ R199, R186, R237 ;  /* 0x000000edbac77221 */ /* 0x010fcc0000010000 */
[----:B------:R-:W3:Y:S08]  /*281a0*/  MUFU.EX2 R172, R172 ;  /* 0x000000ac00ac7308 */ /* 0x000ef00000000800 */
[----:B------:R-:W4:Y:S01]  /*281b0*/  MUFU.EX2 R191, R191 ;  /* 0x000000bf00bf7308 */ /* 0x000f220000000800 */
[----:B--2---:R-:W-:-:S01]  /*281c0*/  FADD.FTZ R165, R168, R165 ;  /* 0x000000a5a8a57221 */ /* 0x004fc20000010000 */
[----:B-----5:R-:W-:-:S06]  /*281d0*/  FADD.FTZ R199, R187, R199 ;  /* 0x000000c7bbc77221 */ /* 0x020fcc0000010000 */
[----:B------:R-:W2:Y:S08]  /*281e0*/  MUFU.EX2 R173, R173 ;  /* 0x000000ad00ad7308 */ /* 0x000eb00000000800 */
[----:B------:R-:W5:Y:S01]  /*281f0*/  MUFU.EX2 R194, R194 ;  /* 0x000000c200c27308 */ /* 0x000f620000000800 */
[----:B0-----:R-:W-:-:S01]  /*28200*/  FADD.FTZ R165, R169, R165 ;  /* 0x000000a5a9a57221 */ /* 0x001fc20000010000 */
[----:B-1----:R-:W-:-:S06]  /*28210*/  FADD.FTZ R199, R190, R199 ;  /* 0x000000c7bec77221 */ /* 0x002fcc0000010000 */
        /* <DEDUP_REMOVED lines=172> */
[----:B------:R-:W3:Y:S01]  /*28ce0*/  MUFU.EX2 R91, R91 ;  /* 0x0000005b005b7308 */ /* 0x000ee20000000800 */
[----:B--2---:R-:W-:-:S01]  /*28cf0*/  FADD.FTZ R165, R97, R165 ;  /* 0x000000a561a57221 */ /* 0x004fc20000010000 */
[----:B-----5:R-:W-:-:S06]  /*28d00*/  FADD.FTZ R199, R119, R199 ;  /* 0x000000c777c77221 */ /* 0x020fcc0000010000 */
[----:B------:R-:W2:Y:S01]  /*28d10*/  MUFU.EX2 R94, R94 ;  /* 0x0000005e005e7308 */ /* 0x000ea20000000800 */
[----:B0-----:R-:W-:-:S01]  /*28d20*/  FADD.FTZ R165, R100, R165 ;  /* 0x000000a564a57221 */ /* 0x001fc20000010000 */
[----:B-1----:R-:W-:-:S06]  /*28d30*/  FADD.FTZ R199, R90, R199 ;  /* 0x000000c75ac77221 */ /* 0x002fcc0000010000 */
[----:B------:R-:W0:Y:S01]  /*28d40*/  MUFU.EX2 R95, R95 ;  /* 0x0000005f005f7308 */ /* 0x000e220000000800 */
[----:B------:R-:W-:-:S01]  /*28d50*/  FADD.FTZ R165, R101, R165 ;  /* 0x000000a565a57221 */ /* 0x000fc20000010000 */
[----:B---3--:R-:W-:-:S06]  /*28d60*/  FADD.FTZ R199, R91, R199 ;  /* 0x000000c75bc77221 */ /* 0x008fcc0000010000 */
[----:B------:R-:W1:Y:S01]  /*28d70*/  MUFU.EX2 R98, R98 ;  /* 0x0000006200627308 */ /* 0x000e620000000800 */
[----:B--2---:R-:W-:-:S01]  /*28d80*/  FADD.FTZ R199, R94, R199 ;  /* 0x000000c75ec77221 */ /* 0x004fc20000010000 */
        /* <DEDUP_REMOVED lines=11> */
.L_x_7256:
        /* <DEDUP_REMOVED lines=12> */
[-C--:B------:R-:W-:Y:S01]  /*28f00*/  FMUL.FTZ R28, R28, R15.reuse ;  /* 0x0000000f1c1c7220 */ /* 0x080fe20000410000 */
[----:B------:R-:W-:Y:S01]  /*28f10*/  F2FP.SATFINITE.E4M3.F32.PACK_AB_MERGE_C R172, R173, R172, RZ ;  /* 0x000000acadac723e */ /* 0x000fe200048070ff */
[----:B------:R-:W-:Y:S01]  /*28f20*/  IMAD.U32 R14, RZ, RZ, UR4 ;  /* 0x00000004ff0e7e24 */ /* 0x000fe2000f8e00ff */
[----:B------:R-:W-:Y:S01]  /*28f30*/  F2FP.SATFINITE.E4M3.F32.PACK_AB_MERGE_C R174, R175, R174, RZ ;  /* 0x000000aeafae723e */ /* 0x000fe200048070ff */
[-C--:B------:R-:W-:Y:S01]  /*28f40*/  FMUL.FTZ R29, R29, R15.reuse ;  /* 0x0000000f1d1d7220 */ /* 0x080fe20000410000 */
[----:B------:R-:W-:Y:S01]  /*28f50*/  F2FP.SATFINITE.E4M3.F32.PACK_AB_MERGE_C R21, R21, R180, RZ ;  /* 0x000000b41515723e */ /* 0x000fe200048070ff */
[-C--:B------:R-:W-:Y:S01]  /*28f60*/  FMUL.FTZ R32, R32, R15.reuse ;  /* 0x0000000f20207220 */ /* 0x080fe20000410000 */
[----:B------:R-:W-:Y:S01]  /*28f70*/  PRMT R13, R14, 0x654, R13 ;  /* 0x000006540e0d7816 */ /* 0x000fe2000000000d */
[-C--:B------:R-:W-:Y:S01]  /*28f80*/  FMUL.FTZ R33, R33, R15.reuse ;  /* 0x0000000f21217220 */ /* 0x080fe20000410000 */
[----:B------:R-:W-:Y:S01]  /*28f90*/  F2FP.SATFINITE.E4M3.F32.PACK_AB_MERGE_C R182, R183, R182, RZ ;  /* 0x000000b6b7b6723e */ /* 0x000fe200048070ff */
[----:B------:R-:W-:Y:S01]  /*28fa0*/  FMUL.FTZ R36, R36, R15 ;  /* 0x0000000f24247220 */ /* 0x000fe20000410000 */
[----:B------:R-:W-:Y:S01]  /*28fb0*/  F2FP.SATFINITE.E4M3.F32.PACK_AB_MERGE_C R153, R156, R153, RZ ;  /* 0x000000999c99723e */ /* 0x000fe200048070ff */
[----:B------:R0:W-:Y:S01]  /*28fc0*/  SYNCS.ARRIVE.TRANS64.RED.A1T0 RZ, [R13+URZ], RZ ;  /* 0x000000ff0dff79a7 */ /* 0x0001e2000810043f */
        /* <DEDUP_REMOVED lines=106> */
[----:B0-----:R-:W-:Y:S01]  /*29670*/  IMAD.MOV.U32 R13, RZ, RZ, R232 ;  /* 0x000000ffff0d7224 */ /* 0x001fe200078e00e8 */
[C---:B--2---:R-:W-:Y:S01]  /*29680*/  ISETP.GT.AND P2, PT, R12.reuse, R165, PT ;  /* 0x000000a50c00720c */ /* 0x044fe20003f44270 */
[----:B------:R-:W-:-:S12]  /*29690*/  VIADD R12, R12, 0xffffffff ;  /* 0xffffffff0c0c7836 */ /* 0x000fd80000000000 */
[----:B------:R-:W-:Y:S05]  /*296a0*/  @P2 BRA `(.L_x_7257) ;  /* 0xffffff98002c2947 */ /* 0x000fea000383ffff */
.L_x_7238:
[----:B------:R-:W-:Y:S05]  /*296b0*/  WARPSYNC.ALL ;  /* 0x0000000000007948 */ /* 0x000fea0003800000 */
[----:B------:R-:W-:Y:S06]  /*296c0*/  BAR.ARV 0x8, 0x180 ;  /* 0x0206000000007b1d */ /* 0x000fec0000002000 */
[----:B------:R-:W-:Y:S05]  /*296d0*/  @!P0 BRA `(.L_x_7258) ;  /* 0x0000000000048947 */ /* 0x000fea0003800000 */
[----:B------:R-:W-:Y:S01]  /*296e0*/  BPT.TRAP 0x1 ;  /* 0x000000040000795c */ /* 0x000fe20000300000 */
.L_x_7258:
[----:B------:R-:W-:Y:S01]  /*296f0*/  IMAD R13, R232, 0x8, R17 ;  /* 0x00000008e80d7824 */ /* 0x000fe200078e0211 */
[----:B------:R-:W-:-:S04]  /*29700*/  SHF.L.U32 R4, R231, 0x1f, RZ ;  /* 0x0000001fe7047819 */ /* 0x000fc800000006ff */
[----:B------:R0:W1:Y:S01]  /*29710*/  SYNCS.PHASECHK.TRANS64.TRYWAIT P1, [R13+URZ+0x2e850], R4 ;  /* 0x02e850040d0075a7 */ /* 0x000062000802017f */
[----:B------:R-:W-:Y:S05]  /*29720*/  @!P0 BRA `(.L_x_7259) ;  /* 0x0000000000048947 */ /* 0x000fea0003800000 */
[----:B------:R-:W-:Y:S01]  /*29730*/  BPT.TRAP 0x1 ;  /* 0x000000040000795c */ /* 0x000fe20000300000 */
.L_x_7259:
[----:B------:R-:W-:-:S05]  /*29740*/  VIADD R17, R17, 0x400 ;  /* 0x0000040011117836 */ /* 0x000fca0000000000 */
[----:B------:R-:W-:-:S04]  /*29750*/  SHF.R.U32.HI R17, RZ, 0x4, R17 ;  /* 0x00000004ff117819 */ /* 0x000fc80000011611 */
[----:B------:R-:W-:-:S04]  /*29760*/  LOP3.LUT R17, R17, 0x3fff, RZ, 0xc0, !PT ;  /* 0x00003fff11117812 */ /* 0x000fc800078ec0ff */
[----:B------:R-:W-:Y:S01]  /*29770*/  LOP3.LUT R17, R17, 0x10000, RZ, 0xfc, !PT ;  /* 0x0001000011117812 */ /* 0x000fe200078efcff */
[----:B-1----:R-:W-:Y:S06]  /*29780*/  @P1 BRA `(.L_x_7260) ;  /* 0x0000000000081947 */ /* 0x002fec0003800000 */
[----:B------:R-:W1:Y:S02]  /*29790*/  SYNCS.PHASECHK.TRANS64.TRYWAIT P1, [R13+URZ+0x2e850], R4 ;  /* 0x02e850040d0075a7 */ /* 0x000e64000802017f */
[----:B-1----:R-:W-:Y:S05]  /*297a0*/  @!P1 BRA `(.L_x_7261) ;  /* 0x000000bc006c9947 */ /* 0x002fea0003800000 */
.L_x_7260:
[----:B01----:R-:W-:Y:S01]  /*297b0*/  IMAD R4, R232, 0x700, R17 ;  /* 0x00000700e8047824 */ /* 0x003fe200078e0211 */
[----:B------:R-:W2:Y:S01]  /*297c0*/  LDL.LU R20, [R1+0x7c] ;  /* 0x00007c0001147983 */ /* 0x000ea20000300800 */
[----:B------:R-:W-:Y:S01]  /*297d0*/  IMAD.MOV.U32 R5, RZ, RZ, -0x3ffffff0 ;  /* 0xc0000010ff057424 */ /* 0x000fe200078e00ff */
[----:B------:R-:W-:Y:S05]  /*297e0*/  WARPSYNC.ALL ;  /* 0x0000000000007948 */ /* 0x000fea0003800000 */
[C---:B------:R-:W-:Y:S01]  /*297f0*/  R2UR UR6, R4.reuse ;  /* 0x00000000040672ca */ /* 0x040fe200000e0000 */
[----:B------:R-:W-:Y:S01]  /*29800*/  VIADD R6, R4, 0x100 ;  /* 0x0000010004067836 */ /* 0x000fe20000000000 */
[----:B------:R-:W-:Y:S01]  /*29810*/  R2UR UR7, R5 ;  /* 0x00000000050772ca */ /* 0x000fe200000e0000 */
[----:B------:R-:W-:Y:S01]  /*29820*/  WARPGROUP.ARRIVE ;  /* 0x00000000000079c5 */ /* 0x000fe20000000000 */
[----:B------:R-:W-:Y:S01]  /*29830*/  IMAD.MOV.U32 R7, RZ, RZ, -0x3ffffff0 ;  /* 0xc0000010ff077424 */ /* 0x000fe200078e00ff */
[----:B------:R-:W3:Y:S01]  /*29840*/  LDL.LU R14, [R1+0x78] ;  /* 0x00007800010e7983 */ /* 0x000ee20000300800 */
[----:B------:R-:W-:-:S03]  /*29850*/  ULDC.64 UR4, c[0x0][0x9a0] ;  /* 0x0002680000047ab9 */ /* 0x000fc60000000a00 */
[----:B------:R-:W4:Y:S01]  /*29860*/  LDL.LU R12, [R1+0x4] ;  /* 0x00000400010c7983 */ /* 0x000f220000300800 */
[----:B------:R-:W-:Y:S01]  /*29870*/  ISETP.NE.U32.AND P1, PT, RZ, UR4, PT ;  /* 0x00000004ff007c0c */ /* 0x000fe2000bf25070 */
[----:B------:R-:W-:Y:S01]  /*29880*/  IMAD.MOV.U32 R15, RZ, RZ, -0x3ffffff0 ;  /* 0xc0000010ff0f7424 */ /* 0x000fe200078e00ff */
[----:B------:R-:W-:Y:S02]  /*29890*/  ULDC.64 UR8, c[0x0][0x208] ;  /* 0x0000820000087ab9 */ /* 0x000fe40000000a00 */
[----:B------:R-:W-:Y:S01]  /*298a0*/  ISETP.NE.AND.EX P1, PT, RZ, UR5, PT, P1 ;  /* 0x00000005ff007c0c */ /* 0x000fe2000bf25310 */
[----:B------:R-:W-:Y:S01]  /*298b0*/  QGMMA.64x128x32.F32.E4M3.E4M3 R24, R224, gdesc[UR4], R24, gsb0 ;  /* 0x01e00004e0187df3 */ /* 0x000fe20008000818 */
[----:B------:R-:W-:Y:S01]  /*298c0*/  R2UR UR6, R6 ;  /* 0x00000000060672ca */ /* 0x000fe200000e0000 */
[----:B------:R-:W-:Y:S01]  /*298d0*/  VIADD R6, R4, 0x200 ;  /* 0x0000020004067836 */ /* 0x000fe20000000000 */
[----:B------:R-:W-:Y:S01]  /*298e0*/  R2UR UR7, R7 ;  /* 0x00000000070772ca */ /* 0x000fe200000e0000 */
[----:B------:R-:W-:-:S08]  /*298f0*/  IMAD.MOV.U32 R7, RZ, RZ, -0x3ffffff0 ;  /* 0xc0000010ff077424 */ /* 0x000fd000078e00ff */
[----:B------:R-:W0:Y:S08]  /*29900*/  @P1 LDC.64 R8, c[0x0][0x9c8] ;  /* 0x00027200ff081b82 */ /* 0x000e300000000a00 */
[----:B------:R-:W1:Y:S01]  /*29910*/  @P1 LDC.64 R10, c[0x0][0x9d0] ;  /* 0x00027400ff0a1b82 */ /* 0x000e620000000a00 */
[----:B------:R-:W-:Y:S02]  /*29920*/  WARPGROUP.DEPBAR.LE gsb0, 0x0 ;  /* 0x00008000000079c5 */ /* 0x000fe40000010000 */
[----:B------:R-:W-:-:S06]  /*29930*/  WARPGROUP.ARRIVE ;  /* 0x00000000000079c5 */ /* 0x000fcc0000000000 */
[----:B------:R-:W-:Y:S01]  /*29940*/  QGMMA.64x128x32.F32.E4M3.E4M3 R24, R220, gdesc[UR4], R24, gsb0 ;  /* 0x01e00004dc187df3 */ /* 0x000fe20008000818 */
[----:B------:R-:W-:Y:S01]  /*29950*/  R2UR UR6, R6 ;  /* 0x00000000060672ca */ /* 0x000fe200000e0000 */
[----:B------:R-:W-:Y:S01]  /*29960*/  VIADD R6, R4, 0x300 ;  /* 0x0000030004067836 */ /* 0x000fe20000000000 */
[----:B------:R-:W-:Y:S01]  /*29970*/  R2UR UR7, R7 ;  /* 0x00000000070772ca */ /* 0x000fe200000e0000 */
[----:B------:R-:W-:Y:S01]  /*29980*/  IMAD.MOV.U32 R7, RZ, RZ, -0x3ffffff0 ;  /* 0xc0000010ff077424 */ /* 0x000fe200078e00ff */
[----:B--2---:R-:W-:Y:S01]  /*29990*/  @P1 SHF.R.S32.HI R5, RZ, 0x1f, R20 ;  /* 0x0000001fff051819 */ /* 0x004fe20000011414 */
[----:B------:R-:W-:Y:S02]  /*299a0*/  WARPGROUP.DEPBAR.LE gsb0, 0x0 ;  /* 0x00008000000079c5 */ /* 0x000fe40000010000 */
[----:B------:R-:W-:-:S08]  /*299b0*/  WARPGROUP.ARRIVE ;  /* 0x00000000000079c5 */ /* 0x000fd00000000000 */
[----:B------:R-:W-:Y:S01]  /*299c0*/  QGMMA.64x128x32.F32.E4M3.E4M3 R24, R216, gdesc[UR4], R24, gsb0 ;  /* 0x01e00004d8187df3 */ /* 0x000fe20008000818 */
[----:B------:R-:W-:Y:S01]  /*299d0*/  R2UR UR6, R6 ;  /* 0x00000000060672ca */ /* 0x000fe200000e0000 */
[----:B0-----:R-:W-:Y:S01]  /*299e0*/  @P1 IMAD R6, R5, R8, RZ ;  /* 0x0000000805061224 */ /* 0x001fe200078e02ff */
[----:B------:R-:W-:-:S03]  /*299f0*/  R2UR UR7, R7 ;  /* 0x00000000070772ca */ /* 0x000fc600000e0000 */
[C---:B------:R-:W-:Y:S01]  /*29a00*/  @P1 IMAD R5, R20.reuse, R9, R6 ;  /* 0x0000000914051224 */ /* 0x040fe200078e0206 */
[----:B---3--:R-:W-:Y:S01]  /*29a10*/  @P1 SHF.R.S32.HI R9, RZ, 0x1f, R14 ;  /* 0x0000001fff091819 */ /* 0x008fe2000001140e */
[----:B------:R-:W-:-:S04]  /*29a20*/  @P1 IMAD.WIDE.U32 R6, R20, R8, RZ ;  /* 0x0000000814061225 */ /* 0x000fc800078e00ff */
[-C--:B-1----:R-:W-:Y:S02]  /*29a30*/  @P1 IMAD R8, R9, R10.reuse, RZ ;  /* 0x0000000a09081224 */ /* 0x082fe400078e02ff */
[----:B------:R-:W-:Y:S02]  /*29a40*/  @P1 IMAD.IADD R7, R7, 0x1, R5 ;  /* 0x0000000107071824 */ /* 0x000fe400078e0205 */
[C---:B------:R-:W-:Y:S02]  /*29a50*/  @P1 IMAD R5, R14.reuse, R11, R8 ;  /* 0x0000000b0e051224 */ /* 0x040fe400078e0208 */
[----:B------:R-:W-:-:S04]  /*29a60*/  @P1 IMAD.WIDE.U32 R6, R14, R10, R6 ;  /* 0x0000000a0e061225 */ /* 0x000fc800078e0006 */
[----:B------:R-:W-:Y:S01]  /*29a70*/  VIADD R14, R4, 0x400 ;  /* 0x00000400040e7836 */ /* 0x000fe20000000000 */
[----:B------:R-:W-:Y:S01]  /*29a80*/  @P1 LEA R8, P2, R6, UR4, 0x2 ;  /* 0x0000000406081c11 */ /* 0x000fe2000f8410ff */
[----:B------:R-:W-:Y:S02]  /*29a90*/  @P1 IMAD.IADD R5, R7, 0x1, R5 ;  /* 0x0000000107051824 */ /* 0x000fe400078e0205 */
[----:B------:R-:W-:-:S03]  /*29aa0*/  IMAD.MOV.U32 R10, RZ, RZ, 0x3f800000 ;  /* 0x3f800000ff0a7424 */ /* 0x000fc600078e00ff */
[----:B------:R-:W-:-:S05]  /*29ab0*/  @P1 LEA.HI.X R9, R6, UR5, R5, 0x2, P2 ;  /* 0x0000000506091c11 */ /* 0x000fca00090f1405 */
        /* <DEDUP_REMOVED lines=15> */
[----:B----4-:R-:W1:Y:S01]  /*29bb0*/  SHFL.BFLY PT, R6, R12, 0x2, 0x1f ;  /* 0x0c401f000c067f89 */ /* 0x010e6200000e0000 */
[----:B------:R-:W-:Y:S02]  /*29bc0*/  WARPGROUP.DEPBAR.LE gsb0, 0x0 ;  /* 0x00008000000079c5 */ /* 0x000fe40000010000 */
[----:B------:R-:W-:-:S06]  /*29bd0*/  WARPGROUP.ARRIVE ;  /* 0x00000000000079c5 */ /* 0x000fcc0000000000 */
[----:B------:R-:W-:Y:S01]  /*29be0*/  QGMMA.64x128x32.F32.E4M3.E4M3 R24, R204, gdesc[UR4], R24, gsb0 ;  /* 0x01e00004cc187df3 */ /* 0x000fe20008000818 */
[----:B------:R-:W-:Y:S02]  /*29bf0*/  R2UR UR6, R4 ;  /* 0x00000000040672ca */ /* 0x000fe400000e0000 */
[----:B------:R-:W-:Y:S01]  /*29c00*/  R2UR UR7, R5 ;  /* 0x00000000050772ca */ /* 0x000fe200000e0000 */
[----:B------:R-:W3:Y:S01]  /*29c10*/  SHFL.BFLY PT, R4, R237, 0x2, 0x1f ;  /* 0x0c401f00ed047f89 */ /* 0x000ee200000e0000 */
[----:B-1----:R-:W-:-:S05]  /*29c20*/  FADD.FTZ R6, R6, R12 ;  /* 0x0000000c06067221 */ /* 0x002fca0000010000 */
[----:B------:R-:W1:Y:S01]  /*29c30*/  SHFL.BFLY PT, R5, R6, 0x1, 0x1f ;  /* 0x0c201f0006057f89 */ /* 0x000e6200000e0000 */
[----:B---3--:R-:W-:-:S05]  /*29c40*/  FADD.FTZ R4, R4, R237 ;  /* 0x000000ed04047221 */ /* 0x008fca0000010000 */
[----:B------:R-:W3:Y:S01]  /*29c50*/  SHFL.BFLY PT, R7, R4, 0x1, 0x1f ;  /* 0x0c201f0004077f89 */ /* 0x000ee200000e0000 */
[----:B-1----:R-:W-:-:S05]  /*29c60*/  FADD.FTZ R11, R6, R5 ;  /* 0x00000005060b7221 */ /* 0x002fca0000010000 */
[C---:B------:R-:W-:Y:S01]  /*29c70*/  FSETP.NE.FTZ.AND P1, PT, R11.reuse, RZ, PT ;  /* 0x000000ff0b00720b */ /* 0x040fe20003f35000 */
[----:B------:R-:W-:Y:S01]  /*29c80*/  FMUL.FTZ R14, R11, 0.00390625 ;  /* 0x3b8000000b0e7820 */ /* 0x000fe20000410000 */
[----:B------:R-:W-:-:S04]  /*29c90*/  IMAD.MOV.U32 R5, RZ, RZ, RZ ;  /* 0x000000ffff057224 */ /* 0x000fc800078e00ff */
[----:B------:R-:W-:Y:S01]  /*29ca0*/  FSETP.NE.FTZ.AND P2, PT, R14, RZ, PT ;  /* 0x000000ff0e00720b */ /* 0x000fe20003f55000 */
[----:B---3--:R-:W-:-:S04]  /*29cb0*/  FADD.FTZ R12, R4, R7 ;  /* 0x00000007040c7221 */ /* 0x008fc80000010000 */
[----:B0-----:R-:W-:Y:S02]  /*29cc0*/  FMUL.FTZ R8, R12, 0.00390625 ;  /* 0x3b8000000c087820 */ /* 0x001fe40000410000 */
        /* <DEDUP_REMOVED lines=23> */
.L_x_7262:
        /* <DEDUP_REMOVED lines=69> */
[-C--:B------:R-:W-:Y:S01]  /*2a290*/  FMUL.FTZ R13, R72, R7.reuse ;  /* 0x00000007480d7220 */ /* 0x080fe20000410000 */
[----:B------:R-:W-:-:S09]  /*2a2a0*/  FMUL.FTZ R7, R85, R7 ;  /* 0x0000000755077220 */ /* 0x000fd20000410000 */
[----:B------:R-:W-:Y:S01]  /*2a2b0*/  IMAD.U32 R3, RZ, RZ, UR4 ;  /* 0x00000004ff037e24 */ /* 0x000fe2000f8e00ff */
[----:B---3--:R-:W-:Y:S01]  /*2a2c0*/  R2UR UR4, R4 ;  /* 0x00000000040472ca */ /* 0x008fe200000e0000 */
[----:B------:R-:W-:-:S03]  /*2a2d0*/  FMUL.FTZ R4, R79, R2 ;  /* 0x000000024f047220 */ /* 0x000fc60000410000 */
[----:B------:R-:W-:-:S04]  /*2a2e0*/  PRMT R0, R3, 0x654, R0 ;  /* 0x0000065403007816 */ /* 0x000fc80000000000 */
[----:B------:R0:W-:Y:S05]  /*2a2f0*/  SYNCS.ARRIVE.TRANS64.RED.A1T0 RZ, [R0+URZ], RZ ;  /* 0x000000ff00ff79a7 */ /* 0x0001ea000810043f */
[----:B------:R-:W-:Y:S01]  /*2a300*/  UIADD3 UR4, UR4, 0x1, URZ ;  /* 0x0000000104047890 */ /* 0x000fe2000fffe03f */
[----:B0-----:R-:W-:-:S05]  /*2a310*/  SEL R0, RZ, 0x1, P1 ;  /* 0x00000001ff007807 */ /* 0x001fca0000800000 */
[----:B------:R-:W-:Y:S01]  /*2a320*/  IMAD.U32 R3, RZ, RZ, UR4 ;  /* 0x00000004ff037e24 */ /* 0x000fe2000f8e00ff */
[----:B------:R-:W-:-:S04]  /*2a330*/  LOP3.LUT R231, R231, R0, RZ, 0x3c, !PT ;  /* 0x00000000e7e77212 */ /* 0x000fc800078e3cff */
[----:B------:R0:W-:Y:S03]  /*2a340*/  STL [R1+0x9c], R3 ;  /* 0x00009c0301007387 */ /* 0x0001e60000100800 */
.L_x_7151:
[----:B------:R-:W1:Y:S01]  /*2a350*/  S2R R98, SR_TID.X ;  /* 0x0000000000627919 */ /* 0x000e620000002100 */
[----:B------:R-:W-:Y:S05]  /*2a360*/  WARPSYNC.ALL ;  /* 0x0000000000007948 */ /* 0x000fea0003800000 */
[----:B-1----:R-:W-:-:S05]  /*2a370*/  VIADD R70, R98, 0xffffff80 ;  /* 0xffffff8062467836 */ /* 0x002fca0000000000 */
[----:B------:R-:W-:-:S04]  /*2a380*/  SHF.R.S32.HI R85, RZ, 0x1f, R70 ;  /* 0x0000001fff557819 */ /* 0x000fc80000011446 */
[----:B------:R-:W-:-:S04]  /*2a390*/  LEA.HI R66, R85, R70, RZ, 0x3 ;  /* 0x0000004655427211 */ /* 0x000fc800078f18ff */
[----:B------:R-:W-:Y:S02]  /*2a3a0*/  LOP3.LUT R83, R66, 0xfffffff8, RZ, 0xc0, !PT ;  /* 0xfffffff842537812 */ /* 0x000fe400078ec0ff */
[----:B------:R-:W-:-:S03]  /*2a3b0*/  SHF.R.S32.HI R66, RZ, 0x3, R66 ;  /* 0x00000003ff427819 */ /* 0x000fc60000011442 */
[----:B------:R-:W-:-:S04]  /*2a3c0*/  IMAD.IADD R83, R70, 0x1, -R83 ;  /* 0x0000000146537824 */ /* 0x000fc800078e0a53 */
[----:B------:R-:W-:-:S04]  /*2a3d0*/  IMAD.SHL.U32 R79, R83, 0x8, RZ ;  /* 0x00000008534f7824 */ /* 0x000fc800078e00ff */
[----:B------:R-:W-:Y:S01]  /*2a3e0*/  VIADD R81, R79, 0x40 ;  /* 0x000000404f517836 */ /* 0x000fe20000000000 */
[----:B------:R-:W-:-:S04]  /*2a3f0*/  SHF.R.S32.HI R62, RZ, 0x1f, R79 ;  /* 0x0000001fff3e7819 */ /* 0x000fc8000001144f */
[----:B------:R-:W-:Y:S01]  /*2a400*/  SHF.R.S32.HI R64, RZ, 0x1f, R81 ;  /* 0x0000001fff407819 */ /* 0x000fe20000011451 */
[----:B------:R-:W1:Y:S08]  /*2a410*/  S2UR UR5, SR_CgaCtaId ;  /* 0x00000000000579c3 */ /* 0x000e700000008800 */
[----:B------:R-:W-:Y:S06]  /*2a420*/  BAR.SYNC.DEFER_BLOCKING 0x5, 0x180 ;  /* 0x0146000000007b1d */ /* 0x000fec0000010000 */
[----:B------:R-:W-:Y:S01]  /*2a430*/  UMOV UR4, 0x400 ;  /* 0x0000040000047882 */ /* 0x000fe20000000000 */
[----:B------:R-:W-:Y:S01]  /*2a440*/  BSSY B0, `(.L_x_7263) ;  /* 0x000029c000007945 */ /* 0x000fe20003800000 */
[----:B-1----:R-:W-:-:S02]  /*2a450*/  ULEA UR4, UR5, UR4, 0x18 ;  /* 0x0000000405047291 */ /* 0x002fc4000f8ec03f */
[----:B------:R-:W-:-:S04]  /*2a460*/  IMAD.U32 R0, RZ, RZ, UR5 ;  /* 0x00000005ff007e24 */ /* 0x000fc8000f8e00ff */
[----:B------:R-:W-:Y:S01]  /*2a470*/  IMAD.U32 R17, RZ, RZ, UR4 ;  /* 0x00000004ff117e24 */ /* 0x000fe2000f8e00ff */
[----:B------:R-:W-:Y:S04]  /*2a480*/  STL [R1+0x64], R0 ;  /* 0x0000640001007387 */ /* 0x000fe80000100800 */
[----:B------:R-:W1:Y:S04]  /*2a490*/  LDS.128 R100, [R17+0x2e8d0] ;  /* 0x02e8d00011647984 */ /* 0x000e680000000c00 */
[----:B-1----:R1:W-:Y:S04]  /*2a4a0*/  STL.64 [R1+0x70], R100 ;  /* 0x0000706401007387 */ /* 0x0023e80000100a00 */
[----:B------:R1:W-:Y:S01]  /*2a4b0*/  STL.64 [R1+0x78], R102 ;  /* 0x0000786601007387 */ /* 0x0003e20000100a00 */
[----:B------:R-:W-:Y:S06]  /*2a4c0*/  BAR.ARV 0x4, 0x180 ;  /* 0x0106000000007b1d */ /* 0x000fec0000002000 */
[----:B------:R-:W-:Y:S05]  /*2a4d0*/  @P0 BRA `(.L_x_7264) ;  /* 0x0000001c00540947 */ /* 0x000fea0003800000 */
[----:B------:R-:W2:Y:S01]  /*2a4e0*/  LDL R42, [R1+0x84] ;  /* 0x00008400012a7983 */ /* 0x000ea20000100800 */
[----:B------:R-:W-:Y:S01]  /*2a4f0*/  IMAD.SHL.U32 R0, R98, 0x4, RZ ;  /* 0x0000000462007824 */ /* 0x000fe200078e00ff */
[----:B------:R-:W-:Y:S01]  /*2a500*/  ULDC.64 UR4, c[0x4][0xa8] ;  /* 0x01002a0000047ab9 */ /* 0x000fe20000000a00 */
[----:B------:R-:W-:-:S03]  /*2a510*/  ULDC.64 UR6, c[0x0][0x208] ;  /* 0x0000820000067ab9 */ /* 0x000fc60000000a00 */
[----:B------:R-:W-:-:S04]  /*2a520*/  LOP3.LUT R0, R0, 0xc, RZ, 0xc0, !PT ;  /* 0x0000000c00007812 */ /* 0x000fc800078ec0ff */
[----:B------:R-:W-:-:S05]  /*2a530*/  IADD3 R2, P0, R0, UR4, RZ ;  /* 0x0000000400027c10 */ /* 0x000fca000ff1e0ff */
[----:B0-----:R-:W-:-:S05]  /*2a540*/  IMAD.X R3, RZ, RZ, UR5, P0 ;  /* 0x00000005ff037e24 */ /* 0x001fca00080e06ff */
[----:B------:R0:W3:Y:S01]  /*2a550*/  LDG.E.CONSTANT R0, desc[UR6][R2.64] ;  /* 0x0000000602007981 */ /* 0x0000e2000c1e9900 */
[----:B------:R-:W-:Y:S01]  /*2a560*/  F2FP.BF16.F32.PACK_AB R49, R40, R49 ;  /* 0x000000312831723e */ /* 0x000fe200000010ff */
[----:B------:R-:W-:Y:S01]  /*2a570*/  UMOV UR4, 0xffffffff ;  /* 0xffffffff00047882 */ /* 0x000fe20000000000 */
[----:B------:R-:W-:Y:S01]  /*2a580*/  F2FP.BF16.F32.PACK_AB R54, R54, R27 ;  /* 0x0000001b3636723e */ /* 0x000fe200000010ff */
[----:B------:R-:W4:Y:S01]  /*2a590*/  S2R R40, SR_SWINHI ;  /* 0x0000000000287919 */ /* 0x000f220000002f00 */
[----:B------:R-:W-:Y:S02]  /*2a5a0*/  F2FP.BF16.F32.PACK_AB R58, R25, R58 ;  /* 0x0000003a193a723e */ /* 0x000fe400000010ff */
[----:B------:R-:W-:Y:S02]  /*2a5b0*/  F2FP.BF16.F32.PACK_AB R48, R48, R57 ;  /* 0x000000393030723e */ /* 0x000fe400000010ff */
[----:B------:R-:W-:Y:S02]  /*2a5c0*/  F2FP.BF16.F32.PACK_AB R57, R47, R30 ;  /* 0x0000001e2f39723e */ /* 0x000fe400000010ff */
[----:B0-----:R-:W-:-:S02]  /*2a5d0*/  LEA.HI R2, R85, R70, RZ, 0x4 ;  /* 0x0000004655027211 */ /* 0x001fc400078f20ff */
[----:B------:R-:W-:Y:S02]  /*2a5e0*/  F2FP.BF16.F32.PACK_AB R35, R68, R21 ;  /* 0x000000154423723e */ /* 0x000fe400000010ff */
[----:B------:R-:W-:Y:S02]  /*2a5f0*/  SHF.R.S32.HI R27, RZ, 0x4, R2 ;  /* 0x00000004ff1b7819 */ /* 0x000fe40000011402 */
[C---:B------:R-:W-:Y:S02]  /*2a600*/  LOP3.LUT R3, R2.reuse, 0x3fffff0, RZ, 0xc0, !PT ;  /* 0x03fffff002037812 */ /* 0x040fe400078ec0ff */
[----:B------:R-:W-:Y:S02]  /*2a610*/  LEA.HI R25, R2, R27, RZ, 0x1 ;  /* 0x0000001b02197211 */ /* 0x000fe400078f08ff */
[----:B------:R-:W-:Y:S01]  /*2a620*/  F2FP.BF16.F32.PACK_AB R30, R69, R14 ;  /* 0x0000000e451e723e */ /* 0x000fe200000010ff */
[----:B------:R-:W-:Y:S01]  /*2a630*/  IMAD.IADD R3, R70, 0x1, -R3 ;  /* 0x0000000146037824 */ /* 0x000fe200078e0a03 */
[----:B------:R-:W-:-:S02]  /*2a640*/  LOP3.LUT R2, R25, 0x1ffffffe, RZ, 0xc0, !PT ;  /* 0x1ffffffe19027812 */ /* 0x000fc400078ec0ff */
[----:B------:R-:W-:Y:S02]  /*2a650*/  F2FP.BF16.F32.PACK_AB R43, R84, R5 ;  /* 0x00000005542b723e */ /* 0x000fe400000010ff */
[----:B------:R-:W-:Y:S01]  /*2a660*/  F2FP.BF16.F32.PACK_AB R37, R44, R37 ;  /* 0x000000252c25723e */ /* 0x000fe200000010ff */
[----:B------:R-:W-:Y:S01]  /*2a670*/  IMAD.IADD R2, R27, 0x1, -R2 ;  /* 0x000000011b027824 */ /* 0x000fe200078e0a02 */
[----:B------:R-:W-:Y:S02]  /*2a680*/  F2FP.BF16.F32.PACK_AB R44, R7, R8 ;  /* 0x00000008072c723e */ /* 0x000fe400000010ff */
[----:B------:R-:W-:Y:S02]  /*2a690*/  F2FP.BF16.F32.PACK_AB R50, R87, R6 ;  /* 0x000000065732723e */ /* 0x000fe400000010ff */
[----:B------:R-:W-:Y:S02]  /*2a6a0*/  F2FP.BF16.F32.PACK_AB R67, R15, R20 ;  /* 0x000000140f43723e */ /* 0x000fe400000010ff */
[----:B------:R-:W-:-:S02]  /*2a6b0*/  F2FP.BF16.F32.PACK_AB R73, R78, R11 ;  /* 0x0000000b4e49723e */ /* 0x000fc400000010ff */
[----:B------:R-:W-:Y:S02]  /*2a6c0*/  MOV R68, R17 ;  /* 0x0000001100447202 */ /* 0x000fe40000000f00 */
[----:B----4-:R-:W-:Y:S02]  /*2a6d0*/  MOV R69, R40 ;  /* 0x0000002800457202 */ /* 0x010fe40000000f00 */
        /* <DEDUP_REMOVED lines=17> */
[----:B------:R-:W-:Y:S01]  /*2a7f0*/  F2FP.BF16.F32.PACK_AB R34, R71, R12 ;  /* 0x0000000c4722723e */ /* 0x000fe200000010ff */
[----:B--2---:R-:W-:Y:S01]  /*2a800*/  IMAD R3, R3, 0x40, R42 ;  /* 0x0000004003037824 */ /* 0x004fe200078e022a */
[----:B------:R-:W-:-:S03]  /*2a810*/  F2FP.BF16.F32.PACK_AB R42, R4, R75 ;  /* 0x0000004b042a723e */ /* 0x000fc600000010ff */
[----:B------:R-:W-:Y:S01]  /*2a820*/  IMAD R3, R2, 0x8, R3 ;  /* 0x0000000802037824 */ /* 0x000fe200078e0203 */
[----:B------:R-:W-:-:S03]  /*2a830*/  LOP3.LUT P0, R2, R98, 0x3, RZ, 0xc0, !PT ;  /* 0x0000000362027812 */ /* 0x000fc6000780c0ff */
[----:B------:R-:W-:Y:S01]  /*2a840*/  IMAD.WIDE R4, R3, 0x2, R68 ;  /* 0x0000000203047825 */ /* 0x000fe200078e0244 */
[----:B------:R-:W-:Y:S02]  /*2a850*/  ISETP.EQ.OR P0, PT, R2, 0x3, !P0 ;  /* 0x000000030200780c */ /* 0x000fe40004702670 */
[C---:B------:R-:W-:Y:S02]  /*2a860*/  IADD3 R7, P5, R4.reuse, 0x4060, RZ ;  /* 0x0000406004077810 */ /* 0x040fe40007fbe0ff */
[C---:B------:R-:W-:Y:S02]  /*2a870*/  IADD3 R9, P1, R4.reuse, 0x4040, RZ ;  /* 0x0000404004097810 */ /* 0x040fe40007f3e0ff */
[----:B------:R-:W-:Y:S02]  /*2a880*/  LOP3.LUT R6, R7, 0x380, RZ, 0xc0, !PT ;  /* 0x0000038007067812 */ /* 0x000fe400078ec0ff */
[----:B------:R-:W-:Y:S02]  /*2a890*/  LOP3.LUT R8, R9, 0x380, RZ, 0xc0, !PT ;  /* 0x0000038009087812 */ /* 0x000fe400078ec0ff */
        /* <DEDUP_REMOVED lines=8> */
[----:B------:R-:W-:-:S02]  /*2a920*/  SHF.R.U64 R14, R14, 0x3, RZ ;  /* 0x000000030e0e7819 */ /* 0x000fc400000012ff */
[C---:B------:R-:W-:Y:S02]  /*2a930*/  IADD3 R11, P2, R4.reuse, 0x4020, RZ ;  /* 0x00004020040b7810 */ /* 0x040fe40007f5e0ff */
[C---:B------:R-:W-:Y:S02]  /*2a940*/  IADD3 R21, P4, R4.reuse, 0x60, RZ ;  /* 0x0000006004157810 */ /* 0x040fe40007f9e0ff */
[C---:B------:R-:W-:Y:S02]  /*2a950*/  IADD3 R25, P5, R4.reuse, 0x40, RZ ;  /* 0x0000004004197810 */ /* 0x040fe40007fbe0ff */
[----:B------:R-:W-:Y:S02]  /*2a960*/  IADD3 R27, P1, R4, 0x20, RZ ;  /* 0x00000020041b7810 */ /* 0x000fe40007f3e0ff */
[----:B------:R-:W-:Y:S02]  /*2a970*/  LOP3.LUT R14, R14, R15, RZ, 0x3c, !PT ;  /* 0x0000000f0e0e7212 */ /* 0x000fe400078e3cff */
        /* <DEDUP_REMOVED lines=20> */
[----:B------:R-:W-:-:S02]  /*2aac0*/  SEL R13, R96, R95, P0 ;  /* 0x0000005f600d7207 */ /* 0x000fc40000000000 */
[----:B------:R-:W-:Y:S02]  /*2aad0*/  SEL R3, R95, R96, P0 ;  /* 0x000000605f037207 */ /* 0x000fe40000000000 */
        /* <DEDUP_REMOVED lines=49> */
[----:B------:R-:W-:Y:S02]  /*2adf0*/  SEL R67, R34, R67, P0 ;  /* 0x0000004322437207 */ /* 0x000fe40000000000 */
[----:B------:R-:W-:Y:S01]  /*2ae00*/  SEL R73, R42, R73, P0 ;  /* 0x000000492a497207 */ /* 0x000fe20000000000 */
[----:B------:R-:W5:Y:S01]  /*2ae10*/  SHFL.IDX PT, R34, R29, R0, 0x1c1f ;  /* 0x001c1f001d227589 */ /* 0x000f6200000e0000 */
[----:B------:R-:W-:Y:S02]  /*2ae20*/  SEL R75, R77, R50, P0 ;  /* 0x000000324d4b7207 */ /* 0x000fe40000000000 */
[----:B------:R-:W-:Y:S01]  /*2ae30*/  SEL R77, R50, R77, P0 ;  /* 0x0000004d324d7207 */ /* 0x000fe20000000000 */
[----:B------:R-:W-:Y:S01]  /*2ae40*/  SHFL.IDX PT, R41, R41, R0, 0x1c1f ;  /* 0x001c1f0029297589 */ /* 0x000fe200000e0000 */
[----:B0-----:R-:W-:-:S02]  /*2ae50*/  SEL R8, R10, R7, P0 ;  /* 0x000000070a087207 */ /* 0x001fc40000000000 */
[----:B------:R-:W-:Y:S01]  /*2ae60*/  SEL R28, R30, R27, P0 ;  /* 0x0000001b1e1c7207 */ /* 0x000fe20000000000 */
[----:B------:R-:W0:Y:S01]  /*2ae70*/  SHFL.IDX PT, R40, R43, R2, 0x1c1f ;  /* 0x001c1f022b287589 */ /* 0x000e2200000e0000 */
[----:B------:R-:W-:Y:S02]  /*2ae80*/  SEL R4, R6, R3, P0 ;  /* 0x0000000306047207 */ /* 0x000fe40000000000 */
        /* <DEDUP_REMOVED lines=16> */
[----:B------:R-:W-:Y:S01]  /*2af90*/  SHFL.IDX PT, R65, R65, R0, 0x1c1f ;  /* 0x001c1f0041417589 */ /* 0x000fe200000e0000 */
[----:B0-----:R-:W-:Y:S02]  /*2afa0*/  SEL R52, R41, R40, P0 ;  /* 0x0000002829347207 */ /* 0x001fe40000000000 */
[----:B------:R-:W-:Y:S01]  /*2afb0*/  SEL R54, R40, R41, P0 ;  /* 0x0000002928367207 */ /* 0x000fe20000000000 */
[----:B------:R-:W-:Y:S04]  /*2afc0*/  SHFL.IDX PT, R71, R71, R0, 0x1c1f ;  /* 0x001c1f0047477589 */ /* 0x000fe800000e0000 */
[----:B------:R-:W0:Y:S04]  /*2afd0*/  SHFL.IDX PT, R42, R47, R2, 0x1c1f ;  /* 0x001c1f022f2a7589 */ /* 0x000e2800000e0000 */
[----:B------:R-:W2:Y:S04]  /*2afe0*/  SHFL.IDX PT, R44, R51, R2, 0x1c1f ;  /* 0x001c1f02332c7589 */ /* 0x000ea800000e0000 */
[----:B------:R-:W3:Y:S04]  /*2aff0*/  SHFL.IDX PT, R46, R55, R2, 0x1c1f ;  /* 0x001c1f02372e7589 */ /* 0x000ee800000e0000 */
[----:B------:R-:W4:Y:S04]  /*2b000*/  SHFL.IDX PT, R48, R59, R2, 0x1c1f ;  /* 0x001c1f023b307589 */ /* 0x000f2800000e0000 */
[----:B------:R-:W5:Y:S04]  /*2b010*/  SHFL.IDX PT, R50, R63, R2, 0x1c1f ;  /* 0x001c1f023f327589 */ /* 0x000f6800000e0000 */
[----:B------:R-:W1:Y:S04]  /*2b020*/  SHFL.IDX PT, R56, R67, R2, 0x1c1f ;  /* 0x001c1f0243387589 */ /* 0x000e6800000e0000 */
[----:B------:R-:W1:Y:S01]  /*2b030*/  SHFL.IDX PT, R58, R73, R2, 0x1c1f ;  /* 0x001c1f02493a7589 */ /* 0x000e6200000e0000 */
[----:B0-----:R-:W-:-:S02]  /*2b040*/  SEL R5, R45, R42, P0 ;  /* 0x0000002a2d057207 */ /* 0x001fc40000000000 */
[----:B------:R-:W-:Y:S01]  /*2b050*/  SEL R7, R42, R45, P0 ;  /* 0x0000002d2a077207 */ /* 0x000fe20000000000 */
[----:B------:R-:W0:Y:S01]  /*2b060*/  SHFL.IDX PT, R75, R75, R0, 0x1c1f ;  /* 0x001c1f004b4b7589 */ /* 0x000e2200000e0000 */
[----:B--2---:R-:W-:Y:S02]  /*2b070*/  SEL R9, R49, R44, P0 ;  /* 0x0000002c31097207 */ /* 0x004fe40000000000 */
[----:B------:R-:W-:Y:S01]  /*2b080*/  SEL R11, R44, R49, P0 ;  /* 0x000000312c0b7207 */ /* 0x000fe20000000000 */
[----:B------:R2:W0:Y:S01]  /*2b090*/  SHFL.IDX PT, R60, R77, R2, 0x1c1f ;  /* 0x001c1f024d3c7589 */ /* 0x00042200000e0000 */
[----:B---3--:R-:W-:Y:S02]  /*2b0a0*/  SEL R25, R53, R46, P0 ;  /* 0x0000002e35197207 */ /* 0x008fe40000000000 */
[----:B------:R-:W-:Y:S02]  /*2b0b0*/  SEL R27, R46, R53, P0 ;  /* 0x000000352e1b7207 */ /* 0x000fe40000000000 */
[----:B----4-:R-:W-:-:S02]  /*2b0c0*/  SEL R29, R57, R48, P0 ;  /* 0x00000030391d7207 */ /* 0x010fc40000000000 */
[----:B------:R-:W-:Y:S02]  /*2b0d0*/  SEL R31, R48, R57, P0 ;  /* 0x00000039301f7207 */ /* 0x000fe40000000000 */
[----:B-----5:R-:W-:Y:S01]  /*2b0e0*/  SEL R33, R61, R50, P0 ;  /* 0x000000323d217207 */ /* 0x020fe20000000000 */
[----:B--2---:R-:W-:Y:S01]  /*2b0f0*/  IMAD.MOV.U32 R2, RZ, RZ, RZ ;  /* 0x000000ffff027224 */ /* 0x004fe200078e00ff */
[----:B------:R-:W-:Y:S02]  /*2b100*/  SEL R35, R50, R61, P0 ;  /* 0x0000003d32237207 */ /* 0x000fe40000000000 */
[----:B-1----:R-:W-:Y:S02]  /*2b110*/  SEL R37, R65, R56, P0 ;  /* 0x0000003841257207 */ /* 0x002fe40000000000 */
[----:B------:R-:W-:Y:S02]  /*2b120*/  SEL R39, R56, R65, P0 ;  /* 0x0000004138277207 */ /* 0x000fe40000000000 */
[----:B------:R-:W-:-:S02]  /*2b130*/  SEL R13, R71, R58, P0 ;  /* 0x0000003a470d7207 */ /* 0x000fc40000000000 */
[----:B------:R-:W-:-:S07]  /*2b140*/  SEL R15, R58, R71, P0 ;  /* 0x000000473a0f7207 */ /* 0x000fce0000000000 */
.L_x_7493:
[----:B------:R-:W2:Y:S04]  /*2b150*/  LDL R40, [R1+0x98] ;  /* 0x0000980001287983 */ /* 0x000ea80000100800 */
[----:B------:R-:W3:Y:S01]  /*2b160*/  LDL R56, [R1+0x94] ;  /* 0x0000940001387983 */ /* 0x000ee20000100800 */
[----:B------:R-:W-:Y:S05]  /*2b170*/  WARPSYNC.ALL ;  /* 0x0000000000007948 */ /* 0x000fea0003800000 */
[----:B------:R-:W-:Y:S01]  /*2b180*/  BAR.SYNC.DEFER_BLOCKING 0x1, 0x100 ;  /* 0x0044000000007b1d */ /* 0x000fe20000010000 */
[----:B0-----:R-:W-:-:S02]  /*2b190*/  SEL R53, R75, R60, P0 ;  /* 0x0000003c4b357207 */ /* 0x001fc40000000000 */
[----:B------:R-:W-:-:S03]  /*2b1a0*/  SEL R55, R60, R75, P0 ;  /* 0x0000004b3c377207 */ /* 0x000fc60000000000 */
[----:B------:R-:W-:Y:S02]  /*2b1b0*/  ULDC.64 UR4, c[0x0][0xc00] ;  /* 0x0003000000047ab9 */ /* 0x000fe40000000a00 */
[----:B------:R-:W0:Y:S01]  /*2b1c0*/  LDC R47, c[0x0][0xbe8] ;  /* 0x0002fa00ff2f7b82 */ /* 0x000e220000000800 */
[----:B------:R-:W-:Y:S01]  /*2b1d0*/  ISETP.NE.U32.AND P2, PT, RZ, UR4, PT ;  /* 0x00000004ff007c0c */ /* 0x000fe2000bf45070 */
[----:B------:R-:W-:-:S03]  /*2b1e0*/  ULDC.64 UR6, c[0x0][0x208] ;  /* 0x0000820000067ab9 */ /* 0x000fc60000000a00 */
[----:B------:R-:W-:Y:S01]  /*2b1f0*/  ISETP.NE.AND.EX P2, PT, RZ, UR5, PT, P2 ;  /* 0x00000005ff007c0c */ /* 0x000fe2000bf45320 */
[----:B------:R-:W-:Y:S02]  /*2b200*/  ULDC.64 UR4, c[0x0][0xc08] ;  /* 0x0003020000047ab9 */ /* 0x000fe40000000a00 */
[----:B------:R-:W-:Y:S01]  /*2b210*/  ISETP.NE.U32.AND P0, PT, RZ, UR4, PT ;  /* 0x00000004ff007c0c */ /* 0x000fe2000bf05070 */
[----:B------:R-:W2:Y:S03]  /*2b220*/  LDC.64 R20, c[0x0][0xc00] ;  /* 0x00030000ff147b82 */ /* 0x000ea60000000a00 */
[----:B------:R-:W-:Y:S01]  /*2b230*/  ISETP.NE.AND.EX P0, PT, RZ, UR5, PT, P0 ;  /* 0x00000005ff007c0c */ /* 0x000fe2000bf05300 */
[----:B------:R1:W-:Y:S04]  /*2b240*/  STSM.16.M88.4 [R86], R4 ;  /* 0x0000000456007844 */ /* 0x0003e80000000200 */
[----:B------:R4:W-:Y:S01]  /*2b250*/  STSM.16.M88.4 [R84], R8 ;  /* 0x0000000854007844 */ /* 0x0009e20000000200 */
[----:B0-----:R-:W-:-:S03]  /*2b260*/  ISETP.NE.AND P1, PT, R47, 0x1, PT ;  /* 0x000000012f00780c */ /* 0x001fc60003f25270 */
[----:B------:R0:W-:Y:S04]  /*2b270*/  STSM.16.M88.4 [R82], R24 ;  /* 0x0000001852007844 */ /* 0x0001e80000000200 */
[----:B------:R0:W-:Y:S01]  /*2b280*/  STSM.16.M88.4 [R80], R28 ;  /* 0x0000001c50007844 */ /* 0x0001e20000000200 */
[----:B-1----:R-:W1:Y:S03]  /*2b290*/  @P0 LDC.64 R4, c[0x0][0xc08] ;  /* 0x00030200ff040b82 */ /* 0x002e660000000a00 */
[----:B------:R0:W-:Y:S04]  /*2b2a0*/  STSM.16.M88.4 [R78], R32 ;  /* 0x000000204e007844 */ /* 0x0001e80000000200 */
[----:B------:R0:W-:Y:S01]  /*2b2b0*/  STSM.16.M88.4 [R76], R36 ;  /* 0x000000244c007844 */ /* 0x0001e20000000200 */
[----:B------:R-:W0:Y:S03]  /*2b2c0*/  @P1 LDC R6, c[0x0][0xbec] ;  /* 0x0002fb00ff061b82 */ /* 0x000e260000000800 */
[----:B------:R0:W-:Y:S04]  /*2b2d0*/  STSM.16.M88.4 [R74], R12 ;  /* 0x0000000c4a007844 */ /* 0x0001e80000000200 */
[----:B------:R0:W-:Y:S01]  /*2b2e0*/  STSM.16.M88.4 [R72], R52 ;  /* 0x0000003448007844 */ /* 0x0001e20000000200 */
[----:B----4-:R-:W4:Y:S01]  /*2b2f0*/  @P1 LDC R11, c[0x0][0xbf0] ;  /* 0x0002fc00ff0b1b82 */ /* 0x010f220000000800 */
[----:B------:R-:W-:-:S02]  /*2b300*/  ULDC UR4, c[0x0][0xa88] ;  /* 0x0002a20000047ab9 */ /* 0x000fc40000000800 */
[----:B------:R-:W-:-:S05]  /*2b310*/  IMAD.U32 R0, RZ, RZ, UR4 ;  /* 0x00000004ff007e24 */ /* 0x000fca000f8e00ff */
[----:B------:R-:W-:Y:S01]  /*2b320*/  BAR.SYNC.DEFER_BLOCKING 0x1, 0x100 ;  /* 0x0044000000007b1d */ /* 0x000fe20000010000 */
[----:B--2---:R-:W-:-:S04]  /*2b330*/  IMAD.WIDE R20, R40, 0x4, R20 ;  /* 0x0000000428147825 */ /* 0x004fc800078e0214 */
[----:B-1----:R-:W-:Y:S01]  /*2b340*/  @P0 IMAD.WIDE R4, R40, 0x4, R4 ;  /* 0x0000000428040825 */ /* 0x002fe200078e0204 */
[----:B------:R1:W5:Y:S01]  /*2b350*/  @P2 LDG.E R2, desc[UR6][R20.64] ;  /* 0x0000000614022981 */ /* 0x000362000c1e1900 */
[----:B---3--:R-:W-:-:S03]  /*2b360*/  SHF.R.S32.HI R48, RZ, 0x1f, R56 ;  /* 0x0000001fff307819 */ /* 0x008fc60000011438 */
[----:B------:R1:W5:Y:S01]  /*2b370*/  @P0 LDG.E R0, desc[UR6][R4.64] ;  /* 0x0000000604000981 */ /* 0x000362000c1e1900 */
[----:B0---4-:R-:W-:Y:S05]  /*2b380*/  @P0 BRA `(.L_x_7266) ;  /* 0x0000000000140947 */ /* 0x011fea0003800000 */
[----:B------:R-:W-:Y:S05]  /*2b390*/  @!P2 BRA `(.L_x_7266) ;  /* 0x000000000010a947 */ /* 0x000fea0003800000 */
[----:B------:R-:W-:Y:S02]  /*2b3a0*/  ULDC.64 UR4, c[0x0][0x208] ;  /* 0x0000820000047ab9 */ /* 0x000fe40000000a00 */
[----:B------:R-:W2:Y:S04]  /*2b3b0*/  LDG.E R3, desc[UR4][R20.64] ;  /* 0x0000000414037981 */ /* 0x000ea8000c1e1900 */
[----:B-----5:R-:W2:Y:S02]  /*2b3c0*/  LDG.E R0, desc[UR4][R20.64+0x4] ;  /* 0x0000040414007981 */ /* 0x020ea4000c1e1900 */
[----:B--2---:R-:W-:-:S07]  /*2b3d0*/  IMAD.IADD R0, R0, 0x1, -R3 ;  /* 0x0000000100007824 */ /* 0x004fce00078e0a03 */
.L_x_7266:
[----:B------:R-:W2:Y:S01]  /*2b3e0*/  LDL R8, [R1+0x80] ;  /* 0x0000800001087983 */ /* 0x000ea20000100800 */
[----:B------:R-:W-:-:S03]  /*2b3f0*/  ULDC.64 UR4, c[0x0][0xb90] ;  /* 0x0002e40000047ab9 */ /* 0x000fc60000000a00 */
[----:B------:R-:W2:Y:S01]  /*2b400*/  LDL.LU R50, [R1+0x60] ;  /* 0x0000600001327983 */ /* 0x000ea20000300800 */
[----:B-----5:R-:W-:Y:S01]  /*2b410*/  SHF.R.S32.HI R3, RZ, 0x1f, R2 ;  /* 0x0000001fff037819 */ /* 0x020fe20000011402 */
[----:B-1----:R-:W-:Y:S01]  /*2b420*/  IMAD R4, R48, UR4, RZ ;  /* 0x0000000430047c24 */ /* 0x002fe2000f8e02ff */
[----:B------:R-:W-:Y:S01]  /*2b430*/  LEA.HI R85, R85, R70, RZ, 0x7 ;  /* 0x0000004655557211 */ /* 0x000fe200078f38ff */
[----:B------:R-:W-:Y:S01]  /*2b440*/  IMAD R7, R66, 0x40, R79 ;  /* 0x0000004042077824 */ /* 0x000fe200078e024f */
[----:B------:R-:W-:Y:S01]  /*2b450*/  SHF.R.S32.HI R46, RZ, 0x1f, R40 ;  /* 0x0000001fff2e7819 */ /* 0x000fe20000011428 */
[----:B------:R-:W-:Y:S01]  /*2b460*/  IMAD R9, R56, UR5, R4 ;  /* 0x0000000538097c24 */ /* 0x000fe2000f8e0204 */
[----:B------:R-:W-:Y:S01]  /*2b470*/  SEL R49, R40, RZ, !P2 ;  /* 0x000000ff28317207 */ /* 0x000fe20005000000 */
[----:B------:R-:W-:Y:S01]  /*2b480*/  IMAD.WIDE.U32 R4, R56, UR4, R2 ;  /* 0x0000000438047c25 */ /* 0x000fe2000f8e0002 */
[----:B------:R-:W-:Y:S01]  /*2b490*/  SHF.R.S32.HI R10, RZ, 0x7, R85 ;  /* 0x00000007ff0a7819 */ /* 0x000fe20000011455 */
[----:B------:R-:W-:Y:S01]  /*2b4a0*/  ULDC.64 UR4, c[0x0][0xb98] ;  /* 0x0002e60000047ab9 */ /* 0x000fe20000000a00 */
[----:B------:R-:W-:Y:S01]  /*2b4b0*/  SEL R46, R46, RZ, !P2 ;  /* 0x000000ff2e2e7207 */ /* 0x000fe20005000000 */
[----:B------:R-:W-:Y:S01]  /*2b4c0*/  IMAD.WIDE R68, R7, 0x2, R68 ;  /* 0x0000000207447825 */ /* 0x000fe200078e0244 */
[----:B------:R-:W-:-:S03]  /*2b4d0*/  ULDC.64 UR6, c[0x0][0x208] ;  /* 0x0000820000067ab9 */ /* 0x000fc60000000a00 */
[----:B------:R-:W-:Y:S01]  /*2b4e0*/  IMAD.IADD R5, R5, 0x1, R9 ;  /* 0x0000000105057824 */ /* 0x000fe200078e0209 */
[C---:B------:R-:W-:Y:S01]  /*2b4f0*/  LEA.HI R9, R85.reuse, R10, RZ, 0x1 ;  /* 0x0000000a55097211 */ /* 0x040fe200078f08ff */
[----:B------:R-:W-:Y:S01]  /*2b500*/  IMAD R51, R0, R47, RZ ;  /* 0x0000002f00337224 */ /* 0x000fe200078e02ff */
[----:B------:R-:W-:Y:S01]  /*2b510*/  LOP3.LUT R85, R85, 0xffffff80, RZ, 0xc0, !PT ;  /* 0xffffff8055557812 */ /* 0x000fe200078ec0ff */
[----:B------:R-:W-:Y:S01]  /*2b520*/  IMAD.WIDE.U32 R4, R49, UR4, R4 ;  /* 0x0000000431047c25 */ /* 0x000fe2000f8e0004 */
[----:B------:R-:W-:-:S03]  /*2b530*/  IADD3 R29, P3, R68, 0x4000, RZ ;  /* 0x00004000441d7810 */ /* 0x000fc60007f7e0ff */
[----:B------:R-:W-:Y:S01]  /*2b540*/  IMAD.IADD R85, R70, 0x1, -R85 ;  /* 0x0000000146557824 */ /* 0x000fe200078e0a55 */
[----:B------:R-:W-:-:S04]  /*2b550*/  LOP3.LUT R28, R29, 0x380, RZ, 0xc0, !PT ;  /* 0x000003801d1c7812 */ /* 0x000fc800078ec0ff */
[----:B------:R-:W-:-:S04]  /*2b560*/  SHF.R.U64 R28, R28, 0x3, RZ ;  /* 0x000000031c1c7819 */ /* 0x000fc800000012ff */
[----:B------:R-:W-:Y:S01]  /*2b570*/  LOP3.LUT R28, R28, R29, RZ, 0x3c, !PT ;  /* 0x0000001d1c1c7212 */ /* 0x000fe200078e3cff */
[----:B------:R-:W-:Y:S02]  /*2b580*/  IMAD.X R29, RZ, RZ, R69, P3 ;  /* 0x000000ffff1d7224 */ /* 0x000fe400018e0645 */
[----:B------:R-:W-:Y:S01]  /*2b590*/  IMAD R83, R83, 0x20, R66 ;  /* 0x0000002053537824 */ /* 0x000fe200078e0242 */
[----:B------:R-:W-:Y:S01]  /*2b5a0*/  BSSY B1, `(.L_x_7267) ;  /* 0x0000098000017945 */ /* 0x000fe20003800000 */
[----:B--2---:R-:W-:Y:S02]  /*2b5b0*/  IMAD.IADD R13, R8, 0x1, R50 ;  /* 0x00000001080d7824 */ /* 0x004fe400078e0232 */
[----:B------:R-:W-:Y:S02]  /*2b5c0*/  IMAD R8, R46, UR4, RZ ;  /* 0x000000042e087c24 */ /* 0x000fe4000f8e02ff */
[----:B------:R-:W-:-:S04]  /*2b5d0*/  @P1 IMAD.HI.U32 R6, R13, R6, RZ ;  /* 0x000000060d061227 */ /* 0x000fc800078e00ff */
[----:B------:R-:W-:Y:S01]  /*2b5e0*/  IMAD.MOV.U32 R7, RZ, RZ, R13 ;  /* 0x000000ffff077224 */ /* 0x000fe200078e000d */
[----:B------:R-:W-:Y:S01]  /*2b5f0*/  @P1 SHF.R.U32.HI R7, RZ, R11, R6 ;  /* 0x0000000bff071219 */ /* 0x000fe20000011606 */
[----:B------:R-:W-:Y:S01]  /*2b600*/  IMAD R8, R49, UR5, R8 ;  /* 0x0000000531087c24 */ /* 0x000fe2000f8e0208 */
[----:B------:R-:W-:Y:S01]  /*2b610*/  LOP3.LUT R11, R9, 0x3fffffe, RZ, 0xc0, !PT ;  /* 0x03fffffe090b7812 */ /* 0x000fe200078ec0ff */
[----:B------:R-:W-:Y:S01]  /*2b620*/  ULDC.64 UR4, c[0x0][0xb88] ;  /* 0x0002e20000047ab9 */ /* 0x000fe20000000a00 */
[--C-:B------:R-:W-:Y:S01]  /*2b630*/  SHF.R.S32.HI R9, RZ, 0x1f, R7.reuse ;  /* 0x0000001fff097819 */ /* 0x100fe20000011407 */
[----:B------:R-:W-:Y:S01]  /*2b640*/  IMAD.MOV R6, RZ, RZ, -R7 ;  /* 0x000000ffff067224 */ /* 0x000fe200078e0a07 */
[----:B------:R-:W-:Y:S01]  /*2b650*/  IADD3 R4, P0, R7, R4, RZ ;  /* 0x0000000407047210 */ /* 0x000fe20007f1e0ff */
[----:B------:R-:W-:Y:S02]  /*2b660*/  IMAD.IADD R10, R10, 0x1, -R11 ;  /* 0x000000010a0a7824 */ /* 0x000fe400078e0a0b */
[----:B------:R-:W-:Y:S01]  /*2b670*/  IMAD R7, R47, R6, R13 ;  /* 0x000000062f077224 */ /* 0x000fe200078e020d */
[----:B------:R-:W-:-:S02]  /*2b680*/  IADD3.X R5, R9, R5, R8, P0, !PT ;  /* 0x0000000509057210 */ /* 0x000fc400007fe408 */
[----:B------:R-:W-:Y:S02]  /*2b690*/  SHF.R.S32.HI R8, RZ, 0x1f, R85 ;  /* 0x0000001fff087819 */ /* 0x000fe40000011455 */
[----:B------:R-:W-:Y:S01]  /*2b6a0*/  SHF.R.S32.HI R6, RZ, 0x1f, R7 ;  /* 0x0000001fff067819 */ /* 0x000fe20000011407 */
[----:B------:R-:W-:Y:S01]  /*2b6b0*/  IMAD.WIDE.U32 R4, R7, UR4, R4 ;  /* 0x0000000407047c25 */ /* 0x000fe2000f8e0004 */
[-C--:B------:R-:W-:Y:S02]  /*2b6c0*/  LEA.HI R14, R8, R85.reuse, RZ, 0x2 ;  /* 0x00000055080e7211 */ /* 0x080fe400078f10ff */
[----:B------:R-:W-:Y:S01]  /*2b6d0*/  LOP3.LUT P0, RZ, R85, 0x3, RZ, 0xc0, !PT ;  /* 0x0000000355ff7812 */ /* 0x000fe2000780c0ff */
[----:B------:R-:W-:Y:S01]  /*2b6e0*/  IMAD R6, R6, UR4, RZ ;  /* 0x0000000406067c24 */ /* 0x000fe2000f8e02ff */
[----:B------:R-:W-:Y:S02]  /*2b6f0*/  LEA.HI R85, R8, R85, RZ, 0x5 ;  /* 0x0000005508557211 */ /* 0x000fe400078f28ff */
[----:B------:R-:W-:Y:S01]  /*2b700*/  IADD3 R9, P5, R68, 0x1000, RZ ;  /* 0x0000100044097810 */ /* 0x000fe20007fbe0ff */
[----:B------:R-:W-:Y:S01]  /*2b710*/  IMAD R11, R7, UR5, R6 ;  /* 0x00000005070b7c24 */ /* 0x000fe2000f8e0206 */
[--C-:B------:R-:W-:Y:S01]  /*2b720*/  SHF.R.S32.HI R7, RZ, 0x2, R14.reuse ;  /* 0x00000002ff077819 */ /* 0x100fe2000001140e */
[----:B------:R-:W-:Y:S01]  /*2b730*/  ULDC.64 UR4, c[0x0][0xb50] ;  /* 0x0002d40000047ab9 */ /* 0x000fe20000000a00 */
[----:B------:R-:W-:Y:S01]  /*2b740*/  SHF.R.S32.HI R14, RZ, 0x1f, R14 ;  /* 0x0000001fff0e7819 */ /* 0x000fe2000001140e */
[----:B------:R-:W-:Y:S01]  /*2b750*/  IMAD.IADD R5, R5, 0x1, R11 ;  /* 0x0000000105057824 */ /* 0x000fe200078e020b */
[----:B------:R-:W-:-:S02]  /*2b760*/  LEA R6, P2, R4, UR4, 0x2 ;  /* 0x0000000404067c11 */ /* 0x000fc4000f8410ff */
[----:B------:R-:W-:Y:S02]  /*2b770*/  LEA.HI R14, R14, R7, RZ, 0x3 ;  /* 0x000000070e0e7211 */ /* 0x000fe400078f18ff */
[----:B------:R-:W-:Y:S01]  /*2b780*/  SHF.R.S32.HI R85, RZ, 0x5, R85 ;  /* 0x00000005ff557819 */ /* 0x000fe20000011455 */
[----:B------:R-:W-:Y:S01]  /*2b790*/  SHFL.IDX PT, R20, R6, RZ, 0x1c1f ;  /* 0x001c1fff06147589 */ /* 0x000fe200000e0000 */
[----:B------:R-:W-:Y:S02]  /*2b7a0*/  LOP3.LUT R14, R14, 0xfffffff8, RZ, 0xc0, !PT ;  /* 0xfffffff80e0e7812 */ /* 0x000fe400078ec0ff */
[----:B------:R-:W-:Y:S01]  /*2b7b0*/  LEA.HI.X R4, R4, UR5, R5, 0x2, P2 ;  /* 0x0000000504047c11 */ /* 0x000fe200090f1405 */
[----:B------:R-:W-:Y:S01]  /*2b7c0*/  SHFL.IDX PT, R44, R6, 0x1, 0x1c1f ;  /* 0x003c1f00062c7f89 */ /* 0x000fe200000e0000 */
[C---:B------:R-:W-:Y:S01]  /*2b7d0*/  IADD3 R25, P2, R68.reuse, 0x3000, RZ ;  /* 0x0000300044197810 */ /* 0x040fe20007f5e0ff */
[----:B------:R-:W-:Y:S01]  /*2b7e0*/  IMAD.IADD R14, R7, 0x1, -R14 ;  /* 0x00000001070e7824 */ /* 0x000fe200078e0a0e */
[C---:B------:R-:W-:Y:S01]  /*2b7f0*/  IADD3 R5, P3, R68.reuse, 0x7000, RZ ;  /* 0x0000700044057810 */ /* 0x040fe20007f7e0ff */
[----:B------:R-:W0:Y:S01]  /*2b800*/  SHFL.IDX PT, R21, R4, RZ, 0x1c1f ;  /* 0x001c1fff04157589 */ /* 0x000e2200000e0000 */
[----:B------:R-:W-:Y:S01]  /*2b810*/  LOP3.LUT R24, R25, 0x380, RZ, 0xc0, !PT ;  /* 0x0000038019187812 */ /* 0x000fe200078ec0ff */
[----:B------:R-:W-:Y:S01]  /*2b820*/  IMAD R85, R85, 0x10, R14 ;  /* 0x0000001055557824 */ /* 0x000fe200078e020e */
[----:B------:R-:W-:Y:S01]  /*2b830*/  IADD3 R13, P4, R68, 0x2000, RZ ;  /* 0x00002000440d7810 */ /* 0x000fe20007f9e0ff */
[----:B------:R-:W1:Y:S01]  /*2b840*/  SHFL.IDX PT, R45, R4, 0x1, 0x1c1f ;  /* 0x003c1f00042d7f89 */ /* 0x000e6200000e0000 */
[----:B------:R-:W-:Y:S01]  /*2b850*/  SHF.R.U64 R24, R24, 0x3, RZ ;  /* 0x0000000318187819 */ /* 0x000fe200000012ff */
[----:B------:R-:W-:Y:S01]  /*2b860*/  IMAD R10, R10, 0x40, R85 ;  /* 0x000000400a0a7824 */ /* 0x000fe200078e0255 */
[----:B------:R-:W-:Y:S01]  /*2b870*/  ULDC.64 UR4, c[0x0][0xaa0] ;  /* 0x0002a80000047ab9 */ /* 0x000fe20000000a00 */
[----:B------:R-:W-:Y:S01]  /*2b880*/  LOP3.LUT R8, R9, 0x380, RZ, 0xc0, !PT ;  /* 0x0000038009087812 */ /* 0x000fe200078ec0ff */
[----:B------:R-:W-:Y:S01]  /*2b890*/  IMAD.IADD R83, R50, 0x1, R83 ;  /* 0x0000000132537824 */ /* 0x000fe200078e0253 */
[----:B------:R-:W-:Y:S01]  /*2b8a0*/  LOP3.LUT R24, R24, R25, RZ, 0x3c, !PT ;  /* 0x0000001918187212 */ /* 0x000fe200078e3cff */
[----:B------:R-:W-:Y:S01]  /*2b8b0*/  IMAD.IADD R0, R10, 0x1, R50 ;  /* 0x000000010a007824 */ /* 0x000fe200078e0232 */
[----:B------:R-:W-:Y:S01]  /*2b8c0*/  LOP3.LUT R12, R13, 0x380, RZ, 0xc0, !PT ;  /* 0x000003800d0c7812 */ /* 0x000fe200078ec0ff */
[--C-:B------:R-:W-:Y:S01]  /*2b8d0*/  IMAD.X R25, RZ, RZ, R69.reuse, P2 ;  /* 0x000000ffff197224 */ /* 0x100fe200010e0645 */
[----:B------:R-:W-:Y:S01]  /*2b8e0*/  SHF.R.U64 R8, R8, 0x3, RZ ;  /* 0x0000000308087819 */ /* 0x000fe200000012ff */
[--C-:B------:R-:W-:Y:S01]  /*2b8f0*/  IMAD.X R41, RZ, RZ, R69.reuse, P3 ;  /* 0x000000ffff297224 */ /* 0x100fe200018e0645 */
[C---:B------:R-:W-:Y:S01]  /*2b900*/  ISETP.GE.OR P2, PT, R0.reuse, R51, P0 ;  /* 0x000000330000720c */ /* 0x040fe20000746670 */
[----:B------:R-:W-:Y:S01]  /*2b910*/  VIADD R0, R0, 0x8 ;  /* 0x0000000800007836 */ /* 0x000fe20000000000 */
[----:B------:R-:W-:Y:S01]  /*2b920*/  SHF.R.U64 R12, R12, 0x3, RZ ;  /* 0x000000030c0c7819 */ /* 0x000fe200000012ff */
[----:B------:R-:W-:Y:S01]  /*2b930*/  IMAD R3, R3, UR4, RZ ;  /* 0x0000000403037c24 */ /* 0x000fe2000f8e02ff */
[----:B------:R-:W-:Y:S01]  /*2b940*/  LOP3.LUT R8, R8, R9, RZ, 0x3c, !PT ;  /* 0x0000000908087212 */ /* 0x000fe200078e3cff */
[----:B------:R-:W-:Y:S01]  /*2b950*/  IMAD.X R9, RZ, RZ, R69, P5 ;  /* 0x000000ffff097224 */ /* 0x000fe200028e0645 */
[----:B------:R-:W-:-:S02]  /*2b960*/  ISETP.GE.OR P0, PT, R0, R51, P0 ;  /* 0x000000330000720c */ /* 0x000fc40000706670 */
[----:B------:R-:W-:Y:S02]  /*2b970*/  LOP3.LUT R0, R5, 0x380, RZ, 0xc0, !PT ;  /* 0x0000038005007812 */ /* 0x000fe400078ec0ff */
[----:B------:R-:W-:Y:S01]  /*2b980*/  LOP3.LUT R12, R12, R13, RZ, 0x3c, !PT ;  /* 0x0000000d0c0c7212 */ /* 0x000fe200078e3cff */
[----:B------:R-:W-:Y:S01]  /*2b990*/  IMAD.X R13, RZ, RZ, R69, P4 ;  /* 0x000000ffff0d7224 */ /* 0x000fe200020e0645 */
[----:B------:R-:W-:Y:S01]  /*2b9a0*/  SHF.R.U64 R0, R0, 0x3, RZ ;  /* 0x0000000300007819 */ /* 0x000fe200000012ff */
[----:B0-----:R0:W-:Y:S01]  /*2b9b0*/  @!P2 ST.E desc[UR6][R20.64], R88 ;  /* 0x000000581400a985 */ /* 0x0011e2000c101906 */
[----:B------:R-:W-:Y:S02]  /*2b9c0*/  IADD3 R33, P5, R68, 0x5000, RZ ;  /* 0x0000500044217810 */ /* 0x000fe40007fbe0ff */
[----:B------:R-:W-:Y:S02]  /*2b9d0*/  LOP3.LUT R40, R0, R5, RZ, 0x3c, !PT ;  /* 0x0000000500287212 */ /* 0x000fe400078e3cff */
[----:B------:R-:W-:Y:S01]  /*2b9e0*/  IADD3 R37, P4, R68, 0x6000, RZ ;  /* 0x0000600044257810 */ /* 0x000fe20007f9e0ff */
[----:B-1----:R1:W-:Y:S01]  /*2b9f0*/  @!P0 ST.E desc[UR6][R44.64], R89 ;  /* 0x000000592c008985 */ /* 0x0023e2000c101906 */
[----:B------:R-:W-:-:S02]  /*2ba00*/  LOP3.LUT R32, R33, 0x380, RZ, 0xc0, !PT ;  /* 0x0000038021207812 */ /* 0x000fc400078ec0ff */
[----:B------:R-:W-:Y:S01]  /*2ba10*/  LOP3.LUT R36, R37, 0x380, RZ, 0xc0, !PT ;  /* 0x0000038025247812 */ /* 0x000fe200078ec0ff */
[----:B------:R-:W5:Y:S01]  /*2ba20*/  LD.E.128 R8, desc[UR6][R8.64] ;  /* 0x0000000608087980 */ /* 0x000f62000c101d00 */
[----:B------:R-:W-:Y:S01]  /*2ba30*/  LOP3.LUT R7, R68, 0x380, RZ, 0xc0, !PT ;  /* 0x0000038044077812 */ /* 0x000fe200078ec0ff */
[----:B0-----:R-:W0:Y:S01]  /*2ba40*/  @P1 LDC R20, c[0x0][0xbec] ;  /* 0x0002fb00ff141b82 */ /* 0x001e220000000800 */
[----:B------:R-:W-:Y:S01]  /*2ba50*/  IMAD R21, R2, UR5, R3 ;  /* 0x0000000502157c24 */ /* 0x000fe2000f8e0203 */
[----:B------:R-:W-:-:S06]  /*2ba60*/  SHF.R.U64 R32, R32, 0x3, RZ ;  /* 0x0000000320207819 */ /* 0x000fcc00000012ff */
[----:B-1----:R-:W1:Y:S01]  /*2ba70*/  @P1 LDC R45, c[0x0][0xbf0] ;  /* 0x0002fc00ff2d1b82 */ /* 0x002e620000000800 */
[----:B------:R-:W-:Y:S01]  /*2ba80*/  IMAD.WIDE.U32 R2, R2, UR4, RZ ;  /* 0x0000000402027c25 */ /* 0x000fe2000f8e00ff */
[----:B------:R-:W-:Y:S01]  /*2ba90*/  ULDC.64 UR4, c[0x0][0xae8] ;  /* 0x0002ba0000047ab9 */ /* 0x000fe20000000a00 */
[----:B------:R-:W-:Y:S01]  /*2baa0*/  SHF.R.U64 R36, R36, 0x3, RZ ;  /* 0x0000000324247819 */ /* 0x000fe200000012ff */
[----:B------:R-:W5:Y:S01]  /*2bab0*/  LD.E.128 R12, desc[UR6][R12.64] ;  /* 0x000000060c0c7980 */ /* 0x000f62000c101d00 */
[----:B------:R-:W-:Y:S01]  /*2bac0*/  IMAD.IADD R3, R3, 0x1, R21 ;  /* 0x0000000103037824 */ /* 0x000fe200078e0215 */
[----:B------:R-:W-:Y:S01]  /*2bad0*/  SHF.R.U64 R7, R7, 0x3, RZ ;  /* 0x0000000307077819 */ /* 0x000fe200000012ff */
[----:B------:R-:W-:Y:S01]  /*2bae0*/  IMAD R0, R48, UR4, RZ ;  /* 0x0000000430007c24 */ /* 0x000fe2000f8e02ff */
[----:B------:R-:W-:Y:S01]  /*2baf0*/  LOP3.LUT R32, R32, R33, RZ, 0x3c, !PT ;  /* 0x0000002120207212 */ /* 0x000fe200078e3cff */
[----:B------:R-:W-:Y:S01]  /*2bb00*/  IMAD.WIDE.U32 R2, R56, UR4, R2 ;  /* 0x0000000438027c25 */ /* 0x000fe2000f8e0002 */
[----:B------:R-:W-:Y:S01]  /*2bb10*/  LOP3.LUT R36, R36, R37, RZ, 0x3c, !PT ;  /* 0x0000002524247212 */ /* 0x000fe200078e3cff */
[----:B------:R-:W5:Y:S01]  /*2bb20*/  LD.E.128 R24, desc[UR6][R24.64] ;  /* 0x0000000618187980 */ /* 0x000f62000c101d00 */
[----:B------:R-:W-:Y:S01]  /*2bb30*/  LOP3.LUT R68, R7, R68, RZ, 0x3c, !PT ;  /* 0x0000004407447212 */ /* 0x000fe200078e3cff */
[----:B------:R-:W-:Y:S01]  /*2bb40*/  IMAD R21, R56, UR5, R0 ;  /* 0x0000000538157c24 */ /* 0x000fe2000f8e0200 */
[----:B------:R-:W-:Y:S01]  /*2bb50*/  ULDC.64 UR4, c[0x0][0xaf0] ;  /* 0x0002bc0000047ab9 */ /* 0x000fe20000000a00 */
[----:B------:R-:W-:Y:S01]  /*2bb60*/  IMAD.X R33, RZ, RZ, R69, P5 ;  /* 0x000000ffff217224 */ /* 0x000fe200028e0645 */
[----:B------:R-:W5:Y:S01]  /*2bb70*/  LD.E.128 R28, desc[UR6][R28.64] ;  /* 0x000000061c1c7980 */ /* 0x000f62000c101d00 */
[----:B0-----:R-:W-:-:S03]  /*2bb80*/  @P1 IMAD.HI.U32 R0, R83, R20, RZ ;  /* 0x0000001453001227 */ /* 0x001fc600078e00ff */
[----:B------:R0:W5:Y:S01]  /*2bb90*/  LD.E.128 R4, desc[UR6][R68.64] ;  /* 0x0000000644047980 */ /* 0x000162000c101d00 */
[----:B------:R-:W-:Y:S02]  /*2bba0*/  IMAD.IADD R3, R3, 0x1, R21 ;  /* 0x0000000103037824 */ /* 0x000fe400078e0215 */
[----:B------:R-:W-:Y:S01]  /*2bbb0*/  IMAD.MOV.U32 R21, RZ, RZ, R83 ;  /* 0x000000ffff157224 */ /* 0x000fe200078e0053 */
[----:B-1----:R-:W-:Y:S01]  /*2bbc0*/  @P1 SHF.R.U32.HI R21, RZ, R45, R0 ;  /* 0x0000002dff151219 */ /* 0x002fe20000011600 */
[----:B------:R-:W-:Y:S01]  /*2bbd0*/  IMAD R20, R46, UR4, RZ ;  /* 0x000000042e147c24 */ /* 0x000fe2000f8e02ff */
[----:B------:R-:W5:Y:S01]  /*2bbe0*/  LD.E.128 R32, desc[UR6][R32.64] ;  /* 0x0000000620207980 */ /* 0x000f62000c101d00 */
[C---:B------:R-:W-:Y:S01]  /*2bbf0*/  IMAD.WIDE.U32 R2, R49.reuse, UR4, R2 ;  /* 0x0000000431027c25 */ /* 0x040fe2000f8e0002 */
[----:B------:R-:W-:Y:S02]  /*2bc00*/  SHF.R.S32.HI R0, RZ, 0x1f, R21 ;  /* 0x0000001fff007819 */ /* 0x000fe40000011415 */
[----:B------:R-:W5:Y:S01]  /*2bc10*/  LD.E.128 R40, desc[UR6][R40.64] ;  /* 0x0000000628287980 */ /* 0x000f62000c101d00 */
[----:B------:R-:W-:Y:S01]  /*2bc20*/  IMAD R45, R49, UR5, R20 ;  /* 0x00000005312d7c24 */ /* 0x000fe2000f8e0214 */
[----:B------:R-:W-:Y:S01]  /*2bc30*/  ULDC.64 UR4, c[0x0][0xae0] ;  /* 0x0002b80000047ab9 */ /* 0x000fe20000000a00 */
[----:B------:R-:W-:-:S02]  /*2bc40*/  IMAD.X R37, RZ, RZ, R69, P4 ;  /* 0x000000ffff257224 */ /* 0x000fc400020e0645 */
[----:B------:R-:W-:Y:S02]  /*2bc50*/  IMAD.MOV R20, RZ, RZ, -R21 ;  /* 0x000000ffff147224 */ /* 0x000fe400078e0a15 */
[----:B------:R-:W-:Y:S02]  /*2bc60*/  IMAD.IADD R3, R3, 0x1, R45 ;  /* 0x0000000103037824 */ /* 0x000fe400078e022d */
        /* <DEDUP_REMOVED lines=14> */
[----:B------:R-:W-:Y:S02]  /*2bd50*/  IMAD.IADD R3, R3, 0x1, R47 ;  /* 0x0000000103037824 */ /* 0x000fe400078e022f */
[----:B------:R-:W-:Y:S02]  /*2bd60*/  IMAD R20, R0, UR4, RZ ;  /* 0x0000000400147c24 */ /* 0x000fe4000f8e02ff */
        /* <DEDUP_REMOVED lines=11> */
[----:B------:R-:W-:Y:S02]  /*2be20*/  LEA.HI.X R45, R2, UR5, R3, 0x1, P3 ;  /* 0x00000005022d7c11 */ /* 0x000fe400098f0c03 */
[----:B------:R-:W-:Y:S01]  /*2be30*/  ISETP.GE.AND P1, PT, R20, R51, PT ;  /* 0x000000331400720c */ /* 0x000fe20003f26270 */
[----:B-1----:R1:W-:Y:S01]  /*2be40*/  SYNCS.ARRIVE.TRANS64.RED.A1T0 RZ, [R0+URZ], RZ ;  /* 0x000000ff00ff79a7 */ /* 0x0023e2000810043f */
[----:B------:R0:W2:Y:S04]  /*2be50*/  SHFL.IDX PT, R20, R44, RZ, 0x181f ;  /* 0x00181fff2c147589 */ /* 0x0000a800000e0000 */
[----:B-1----:R0:W1:Y:S01]  /*2be60*/  SHFL.IDX PT, R0, R45, RZ, 0x181f ;  /* 0x00181fff2d007589 */ /* 0x00206200000e0000 */
[----:B------:R-:W-:Y:S06]  /*2be70*/  @P2 BRA `(.L_x_7268) ;  /* 0x0000000000282947 */ /* 0x000fec0003800000 */
[----:B------:R-:W-:Y:S01]  /*2be80*/  ULDC UR4, c[0x0][0xac8] ;  /* 0x0002b20000047ab9 */ /* 0x000fe20000000800 */
[----:B------:R-:W-:Y:S01]  /*2be90*/  ULDC.64 UR6, c[0x0][0x208] ;  /* 0x0000820000067ab9 */ /* 0x000fe20000000a00 */
[----:B------:R-:W-:Y:S02]  /*2bea0*/  ISETP.GE.AND P2, PT, R79, UR4, PT ;  /* 0x000000044f007c0c */ /* 0x000fe4000bf46270 */
[----:B------:R-:W-:-:S11]  /*2beb0*/  ISETP.GE.AND P3, PT, R81, UR4, PT ;  /* 0x0000000451007c0c */ /* 0x000fd6000bf66270 */
[-C--:B--2---:R-:W-:Y:S02]  /*2bec0*/  @!P2 LEA R2, P4, R79, R20.reuse, 0x1 ;  /* 0x000000144f02a211 */ /* 0x084fe400078808ff */
[----:B------:R-:W-:Y:S02]  /*2bed0*/  @!P3 LEA R20, P5, R81, R20, 0x1 ;  /* 0x000000145114b211 */ /* 0x000fe400078a08ff */
[-C--:B-1----:R-:W-:Y:S02]  /*2bee0*/  @!P2 LEA.HI.X R3, R79, R0.reuse, R62, 0x1, P4 ;  /* 0x000000004f03a211 */ /* 0x082fe400020f0c3e */
[----:B------:R-:W-:-:S03]  /*2bef0*/  @!P3 LEA.HI.X R21, R81, R0, R64, 0x1, P5 ;  /* 0x000000005115b211 */ /* 0x000fc600028f0c40 */
[----:B-----5:R3:W-:Y:S04]  /*2bf00*/  @!P2 ST.E.128 desc[UR6][R2.64], R4 ;  /* 0x000000040200a985 */ /* 0x0207e8000c101d06 */
[----:B------:R3:W-:Y:S02]  /*2bf10*/  @!P3 ST.E.128 desc[UR6][R20.64], R28 ;  /* 0x0000001c1400b985 */ /* 0x0007e4000c101d06 */
.L_x_7268:
[----:B------:R-:W-:Y:S05]  /*2bf20*/  BSYNC B1 ;  /* 0x0000000000017941 */ /* 0x000fea0003800000 */
.L_x_7267:
[----:B-1----:R1:W4:Y:S01]  /*2bf30*/  SHFL.IDX PT, R0, R45, 0x1, 0x181f ;  /* 0x00381f002d007f89 */ /* 0x00232200000e0000 */
[----:B------:R-:W-:Y:S03]  /*2bf40*/  BSSY B1, `(.L_x_7269) ;  /* 0x000000d000017945 */ /* 0x000fe60003800000 */
[----:B---3-5:R1:W3:Y:S01]  /*2bf50*/  SHFL.IDX PT, R4, R44, 0x1, 0x181f ;  /* 0x00381f002c047f89 */ /* 0x0282e200000e0000 */
[----:B------:R-:W-:Y:S05]  /*2bf60*/  @P0 BRA `(.L_x_7270) ;  /* 0x0000000000280947 */ /* 0x000fea0003800000 */
[----:B------:R-:W-:Y:S01]  /*2bf70*/  ULDC UR4, c[0x0][0xac8] ;  /* 0x0002b20000047ab9 */ /* 0x000fe20000000800 */
[----:B------:R-:W-:Y:S01]  /*2bf80*/  ULDC.64 UR6, c[0x0][0x208] ;  /* 0x0000820000067ab9 */ /* 0x000fe20000000a00 */
        /* <DEDUP_REMOVED lines=8> */
.L_x_7270:
[----:B------:R-:W-:Y:S05]  /*2c010*/  BSYNC B1 ;  /* 0x0000000000017941 */ /* 0x000fea0003800000 */
.L_x_7269:
[----:B----4-:R4:W0:Y:S01]  /*2c020*/  SHFL.IDX PT, R0, R45, 0x2, 0x181f ;  /* 0x00581f002d007f89 */ /* 0x01082200000e0000 */
[----:B------:R-:W-:Y:S03]  /*2c030*/  BSSY B1, `(.L_x_7271) ;  /* 0x000000d000017945 */ /* 0x000fe60003800000 */
[----:B---3--:R4:W3:Y:S01]  /*2c040*/  SHFL.IDX PT, R4, R44, 0x2, 0x181f ;  /* 0x00581f002c047f89 */ /* 0x0088e200000e0000 */
[----:B------:R-:W-:Y:S05]  /*2c050*/  @P1 BRA `(.L_x_7272) ;  /* 0x0000000000281947 */ /* 0x000fea0003800000 */
[----:B------:R-:W-:Y:S01]  /*2c060*/  ULDC UR4, c[0x0][0xac8] ;  /* 0x0002b20000047ab9 */ /* 0x000fe20000000800 */
[----:B------:R-:W-:Y:S01]  /*2c070*/  ULDC.64 UR6, c[0x0][0x208] ;  /* 0x0000820000067ab9 */ /* 0x000fe20000000a00 */
        /* <DEDUP_REMOVED lines=8> */
.L_x_7272:
[----:B------:R-:W-:Y:S05]  /*2c100*/  BSYNC B1 ;  /* 0x0000000000017941 */ /* 0x000fea0003800000 */
.L_x_7271:
[----:B0-----:R-:W-:Y:S01]  /*2c110*/  VIADD R0, R66, 0x60 ;  /* 0x0000006042007836 */ /* 0x001fe20000000000 */
[----:B-1--4-:R-:W0:Y:S04]  /*2c120*/  SHFL.IDX PT, R45, R45, 0x3, 0x181f ;  /* 0x00781f002d2d7f89 */ /* 0x012e2800000e0000 */
[----:B------:R-:W-:Y:S01]  /*2c130*/  ISETP.GE.AND P0, PT, R0, R51, PT ;  /* 0x000000330000720c */ /* 0x000fe20003f06270 */
[----:B------:R-:W1:-:S12]  /*2c140*/  SHFL.IDX PT, R44, R44, 0x3, 0x181f ;  /* 0x00781f002c2c7f89 */ /* 0x000e5800000e0000 */
[----:B------:R-:W-:Y:S05]  /*2c150*/  @P0 BRA `(.L_x_7273) ;  /* 0x0000000c00280947 */ /* 0x000fea0003800000 */
[----:B------:R-:W-:Y:S01]  /*2c160*/  ULDC UR4, c[0x0][0xac8] ;  /* 0x0002b20000047ab9 */ /* 0x000fe20000000800 */
[----:B------:R-:W-:Y:S01]  /*2c170*/  ULDC.64 UR6, c[0x0][0x208] ;  /* 0x0000820000067ab9 */ /* 0x000fe20000000a00 */
[----:B------:R-:W-:-:S13]  /*2c180*/  ISETP.GE.AND P1, PT, R79, UR4, PT ;  /* 0x000000044f007c0c */ /* 0x000fda000bf26270 */
[----:B-1----:R-:W-:-:S04]  /*2c190*/  @!P1 LEA R2, P0, R79, R44, 0x1 ;  /* 0x0000002c4f029211 */ /* 0x002fc800078008ff */
[----:B0-----:R-:W-:Y:S02]  /*2c1a0*/  @!P1 LEA.HI.X R3, R79, R45, R62, 0x1, P0 ;  /* 0x0000002d4f039211 */ /* 0x001fe400000f0c3e */
[----:B------:R-:W-:-:S03]  /*2c1b0*/  ISETP.GE.AND P0, PT, R81, UR4, PT ;  /* 0x0000000451007c0c */ /* 0x000fc6000bf06270 */
[----:B------:R4:W-:Y:S10]  /*2c1c0*/  @!P1 ST.E.128 desc[UR6][R2.64], R24 ;  /* 0x0000001802009985 */ /* 0x0009f4000c101d06 */
[----:B------:R-:W-:Y:S05]  /*2c1d0*/  @P0 BRA `(.L_x_7273) ;  /* 0x0000000c00080947 */ /* 0x000fea0003800000 */
[----:B----4-:R-:W-:Y:S01]  /*2c1e0*/  LEA R2, P0, R81, R44, 0x1 ;  /* 0x0000002c51027211 */ /* 0x010fe200078008ff */
[----:B------:R-:W-:-:S03]  /*2c1f0*/  ULDC.64 UR4, c[0x0][0x208] ;  /* 0x0000820000047ab9 */ /* 0x000fc60000000a00 */
[----:B------:R-:W-:-:S05]  /*2c200*/  LEA.HI.X R3, R81, R45, R64, 0x1, P0 ;  /* 0x0000002d51037211 */ /* 0x000fca00000f0c40 */
[----:B------:R0:W-:Y:S01]  /*2c210*/  ST.E.128 desc[UR4][R2.64], R40 ;  /* 0x0000002802007985 */ /* 0x0001e2000c101d04 */
[----:B------:R-:W-:Y:S05]  /*2c220*/  BRA `(.L_x_7273) ;  /* 0x0000000800f47947 */ /* 0x000fea0003800000 */
.L_x_7264:
[----:B------:R-:W2:Y:S01]  /*2c230*/  LDL R8, [R1+0x98] ;  /* 0x0000980001087983 */ /* 0x000ea20000100800 */
[----:B------:R-:W-:Y:S01]  /*2c240*/  ULDC.64 UR4, c[0x0][0xc00] ;  /* 0x0003000000047ab9 */ /* 0x000fe20000000a00 */
[----:B------:R-:W3:Y:S01]  /*2c250*/  LDC R25, c[0x0][0xbe8] ;  /* 0x0002fa00ff197b82 */ /* 0x000ee20000000800 */
[----:B------:R-:W-:Y:S01]  /*2c260*/  ISETP.NE.U32.AND P0, PT, RZ, UR4, PT ;  /* 0x00000004ff007c0c */ /* 0x000fe2000bf05070 */
[----:B------:R-:W-:Y:S01]  /*2c270*/  IMAD.MOV.U32 R0, RZ, RZ, RZ ;  /* 0x000000ffff007224 */ /* 0x000fe200078e00ff */
[----:B------:R-:W-:Y:S02]  /*2c280*/  ULDC.64 UR6, c[0x0][0x208] ;  /* 0x0000820000067ab9 */ /* 0x000fe40000000a00 */
[----:B------:R-:W-:Y:S01]  /*2c290*/  ISETP.NE.AND.EX P0, PT, RZ, UR5, PT, P0 ;  /* 0x00000005ff007c0c */ /* 0x000fe2000bf05300 */
[----:B------:R-:W-:Y:S02]  /*2c2a0*/  ULDC.64 UR4, c[0x0][0xc08] ;  /* 0x0003020000047ab9 */ /* 0x000fe40000000a00 */
[----:B------:R-:W-:Y:S01]  /*2c2b0*/  ISETP.NE.U32.AND P1, PT, RZ, UR4, PT ;  /* 0x00000004ff007c0c */ /* 0x000fe2000bf25070 */
[----:B0-----:R-:W2:Y:S03]  /*2c2c0*/  LDC.64 R2, c[0x0][0xc00] ;  /* 0x00030000ff027b82 */ /* 0x001ea60000000a00 */
[----:B------:R-:W-:-:S02]  /*2c2d0*/  ISETP.NE.AND.EX P1, PT, RZ, UR5, PT, P1 ;  /* 0x00000005ff007c0c */ /* 0x000fc4000bf25310 */
[----:B---3--:R-:W-:-:S11]  /*2c2e0*/  ISETP.NE.AND P2, PT, R25, 0x1, PT ;  /* 0x000000011900780c */ /* 0x008fd60003f45270 */
[----:B------:R-:W0:Y:S01]  /*2c2f0*/  @P1 LDC.64 R4, c[0x0][0xc08] ;  /* 0x00030200ff041b82 */ /* 0x000e220000000a00 */
[----:B------:R-:W-:-:S07]  /*2c300*/  ULDC UR4, c[0x0][0xa88] ;  /* 0x0002a20000047ab9 */ /* 0x000fce0000000800 */
[----:B------:R-:W3:Y:S08]  /*2c310*/  @P2 LDC R14, c[0x0][0xbec] ;  /* 0x0002fb00ff0e2b82 */ /* 0x000ef00000000800 */
[----:B------:R-:W4:Y:S01]  /*2c320*/  @P2 LDC R27, c[0x0][0xbf0] ;  /* 0x0002fc00ff1b2b82 */ /* 0x000f220000000800 */
[----:B------:R-:W-:Y:S01]  /*2c330*/  IMAD.U32 R6, RZ, RZ, UR4 ;  /* 0x00000004ff067e24 */ /* 0x000fe2000f8e00ff */
[----:B------:R-:W-:Y:S01]  /*2c340*/  ISETP.GE.AND P3, PT, R70, 0x80, PT ;  /* 0x000000804600780c */ /* 0x000fe20003f66270 */
[----:B--2---:R-:W-:-:S04]  /*2c350*/  IMAD.WIDE R2, R8, 0x4, R2 ;  /* 0x0000000408027825 */ /* 0x004fc800078e0202 */
[----:B0-----:R-:W-:Y:S01]  /*2c360*/  @P1 IMAD.WIDE R4, R8, 0x4, R4 ;  /* 0x0000000408041825 */ /* 0x001fe200078e0204 */
[----:B------:R0:W5:Y:S01]  /*2c370*/  @P0 LDG.E R0, desc[UR6][R2.64] ;  /* 0x0000000602000981 */ /* 0x000162000c1e1900 */
[----:B------:R-:W-:-:S03]  /*2c380*/  SHF.R.S32.HI R7, RZ, 0x1f, R8 ;  /* 0x0000001fff077819 */ /* 0x000fc60000011408 */
[----:B------:R0:W5:Y:S01]  /*2c390*/  @P1 LDG.E R6, desc[UR6][R4.64] ;  /* 0x0000000604061981 */ /* 0x000162000c1e1900 */
[----:B---34-:R-:W-:Y:S05]  /*2c3a0*/  @P1 BRA `(.L_x_7274) ;  /* 0x0000000000141947 */ /* 0x018fea0003800000 */
[----:B------:R-:W-:Y:S05]  /*2c3b0*/  @!P0 BRA `(.L_x_7274) ;  /* 0x0000000000108947 */ /* 0x000fea0003800000 */
[----:B------:R-:W-:Y:S02]  /*2c3c0*/  ULDC.64 UR4, c[0x0][0x208] ;  /* 0x0000820000047ab9 */ /* 0x000fe40000000a00 */
[----:B0-----:R-:W2:Y:S04]  /*2c3d0*/  LDG.E R5, desc[UR4][R2.64] ;  /* 0x0000000402057981 */ /* 0x001ea8000c1e1900 */
[----:B-----5:R-:W2:Y:S02]  /*2c3e0*/  LDG.E R6, desc[UR4][R2.64+0x4] ;  /* 0x0000040402067981 */ /* 0x020ea4000c1e1900 */
[----:B--2---:R-:W-:-:S07]  /*2c3f0*/  IMAD.IADD R6, R6, 0x1, -R5 ;  /* 0x0000000106067824 */ /* 0x004fce00078e0a05 */
.L_x_7274:
        /* <DEDUP_REMOVED lines=8> */
[----:B------:R-:W0:Y:S01]  /*2c480*/  LDC R9, c[0x0][0xbe8] ;  /* 0x0002fa00ff097b82 */ /* 0x000e220000000800 */
[----:B------:R-:W-:Y:S01]  /*2c490*/  IADD3 R8, R20, -0x80, R98 ;  /* 0xffffff8014087810 */ /* 0x000fe20007ffe062 */
[----:B0-----:R-:W-:-:S05]  /*2c4a0*/  IMAD R2, R6, R9, RZ ;  /* 0x0000000906027224 */ /* 0x001fca00078e02ff */
[----:B------:R-:W-:-:S13]  /*2c4b0*/  ISETP.GE.AND P0, PT, R8, R2, PT ;  /* 0x000000020800720c */ /* 0x000fda0003f06270 */
[----:B------:R-:W-:Y:S05]  /*2c4c0*/  @P0 BRA `(.L_x_7276) ;  /* 0x0000000000880947 */ /* 0x000fea0003800000 */
[----:B------:R-:W-:Y:S01]  /*2c4d0*/  ISETP.NE.AND P0, PT, R9, 0x1, PT ;  /* 0x000000010900780c */ /* 0x000fe20003f05270 */
[----:B------:R-:W-:Y:S01]  /*2c4e0*/  ULDC.64 UR4, c[0x0][0xb90] ;  /* 0x0002e40000047ab9 */ /* 0x000fe20000000a00 */
[----:B------:R-:W-:Y:S01]  /*2c4f0*/  IMAD.MOV.U32 R2, RZ, RZ, R0 ;  /* 0x000000ffff027224 */ /* 0x000fe200078e0000 */
[----:B------:R-:W-:Y:S01]  /*2c500*/  ULDC.64 UR6, c[0x0][0x208] ;  /* 0x0000820000067ab9 */ /* 0x000fe20000000a00 */
[----:B------:R-:W-:Y:S02]  /*2c510*/  IMAD R7, R10, UR4, RZ ;  /* 0x000000040a077c24 */ /* 0x000fe4000f8e02ff */
[----:B------:R-:W-:Y:S02]  /*2c520*/  IMAD.MOV.U32 R3, RZ, RZ, R11 ;  /* 0x000000ffff037224 */ /* 0x000fe400078e000b */
[----:B------:R-:W-:Y:S02]  /*2c530*/  IMAD.MOV.U32 R5, RZ, RZ, R8 ;  /* 0x000000ffff057224 */ /* 0x000fe400078e0008 */
[----:B------:R-:W-:-:S03]  /*2c540*/  IMAD.WIDE.U32 R2, R24, UR4, R2 ;  /* 0x0000000418027c25 */ /* 0x000fc6000f8e0002 */
        /* <DEDUP_REMOVED lines=26> */
.L_x_7276:
[----:B------:R-:W-:Y:S05]  /*2c6f0*/  BSYNC B1 ;  /* 0x0000000000017941 */ /* 0x000fea0003800000 */
.L_x_7275:
[----:B------:R-:W-:Y:S01]  /*2c700*/  ULDC.64 UR4, c[0x0][0xaa0] ;  /* 0x0002a80000047ab9 */ /* 0x000fe20000000a00 */
[----:B------:R-:W-:Y:S02]  /*2c710*/  IMAD R83, R83, 0x20, R66 ;  /* 0x0000002053537824 */ /* 0x000fe400078e0242 */
[----:B0-2---:R-:W-:Y:S02]  /*2c720*/  IMAD R3, R11, UR4, RZ ;  /* 0x000000040b037c24 */ /* 0x005fe4000f8e02ff */
[----:B------:R-:W-:Y:S02]  /*2c730*/  IMAD.IADD R83, R20, 0x1, R83 ;  /* 0x0000000114537824 */ /* 0x000fe400078e0253 */
[C---:B------:R-:W-:Y:S02]  /*2c740*/  IMAD R5, R0.reuse, UR5, R3 ;  /* 0x0000000500057c24 */ /* 0x040fe4000f8e0203 */
[----:B------:R-:W-:Y:S01]  /*2c750*/  IMAD.WIDE.U32 R2, R0, UR4, RZ ;  /* 0x0000000400027c25 */ /* 0x000fe2000f8e00ff */
[----:B------:R-:W-:-:S03]  /*2c760*/  ULDC.64 UR4, c[0x0][0xae8] ;  /* 0x0002ba0000047ab9 */ /* 0x000fc60000000a00 */
[----:B------:R-:W-:Y:S02]  /*2c770*/  IMAD.IADD R3, R3, 0x1, R5 ;  /* 0x0000000103037824 */ /* 0x000fe400078e0205 */
[----:B------:R-:W-:Y:S02]  /*2c780*/  IMAD R4, R10, UR4, RZ ;  /* 0x000000040a047c24 */ /* 0x000fe4000f8e02ff */
[----:B------:R-:W-:-:S04]  /*2c790*/  @P2 IMAD.HI.U32 R0, R83, R14, RZ ;  /* 0x0000000e53002227 */ /* 0x000fc800078e00ff */
[C---:B------:R-:W-:Y:S02]  /*2c7a0*/  IMAD R7, R24.reuse, UR5, R4 ;  /* 0x0000000518077c24 */ /* 0x040fe4000f8e0204 */
        /* <DEDUP_REMOVED lines=30> */
.L_x_7496:
[----:B------:R-:W-:Y:S01]  /*2c990*/  IMAD R25, R6, R25, RZ ;  /* 0x0000001906197224 */ /* 0x000fe200078e02ff */
[----:B------:R-:W-:Y:S01]  /*2c9a0*/  BSSY B1, `(.L_x_7278) ;  /* 0x000000e000017945 */ /* 0x000fe20003800000 */
[----:B------:R-:W-:-:S05]  /*2c9b0*/  IMAD.IADD R66, R66, 0x1, R20 ;  /* 0x0000000142427824 */ /* 0x000fca00078e0214 */
[----:B------:R-:W-:-:S13]  /*2c9c0*/  ISETP.GE.AND P0, PT, R66, R25, PT ;  /* 0x000000194200720c */ /* 0x000fda0003f06270 */
[----:B------:R-:W-:Y:S05]  /*2c9d0*/  @P0 BRA `(.L_x_7279) ;  /* 0x0000000000280947 */ /* 0x000fea0003800000 */
[----:B------:R-:W-:Y:S01]  /*2c9e0*/  ULDC UR4, c[0x0][0xac8] ;  /* 0x0002b20000047ab9 */ /* 0x000fe20000000800 */
[----:B------:R-:W-:Y:S01]  /*2c9f0*/  ULDC.64 UR6, c[0x0][0x208] ;  /* 0x0000820000067ab9 */ /* 0x000fe20000000a00 */
[----:B------:R-:W-:Y:S02]  /*2ca00*/  ISETP.GE.AND P2, PT, R79, UR4, PT ;  /* 0x000000044f007c0c */ /* 0x000fe4000bf46270 */
[----:B------:R-:W-:-:S11]  /*2ca10*/  ISETP.GE.AND P3, PT, R81, UR4, PT ;  /* 0x0000000451007c0c */ /* 0x000fd6000bf66270 */
[-C--:B---3--:R-:W-:Y:S02]  /*2ca20*/  @!P2 LEA R4, P0, R79, R14.reuse, 0x1 ;  /* 0x0000000e4f04a211 */ /* 0x088fe400078008ff */
[----:B------:R-:W-:Y:S02]  /*2ca30*/  @!P3 LEA R14, P1, R81, R14, 0x1 ;  /* 0x0000000e510eb211 */ /* 0x000fe400078208ff */
[-C--:B--2---:R-:W-:Y:S02]  /*2ca40*/  @!P2 LEA.HI.X R5, R79, R0.reuse, R62, 0x1, P0 ;  /* 0x000000004f05a211 */ /* 0x084fe400000f0c3e */
[----:B------:R-:W-:-:S03]  /*2ca50*/  @!P3 LEA.HI.X R15, R81, R0, R64, 0x1, P1 ;  /* 0x00000000510fb211 */ /* 0x000fc600008f0c40 */
[----:B------:R4:W-:Y:S04]  /*2ca60*/  @!P2 ST.E.128 desc[UR6][R4.64], RZ ;  /* 0x000000ff0400a985 */ /* 0x0009e8000c101d06 */
[----:B------:R4:W-:Y:S02]  /*2ca70*/  @!P3 ST.E.128 desc[UR6][R14.64], RZ ;  /* 0x000000ff0e00b985 */ /* 0x0009e4000c101d06 */
.L_x_7279:
[----:B------:R-:W-:Y:S05]  /*2ca80*/  BSYNC B1 ;  /* 0x0000000000017941 */ /* 0x000fea0003800000 */
.L_x_7278:
[----:B------:R-:W-:-:S03]  /*2ca90*/  UMOV UR4, 0xffffffff ;  /* 0xffffffff00047882 */ /* 0x000fc60000000000 */
[----:B------:R-:W-:Y:S05]  /*2caa0*/  BRA.DIV UR4, `(.L_x_7280) ;  /* 0x0000009a04f07947 */ /* 0x000fea000b800000 */
[----:B--2---:R2:W0:Y:S04]  /*2cab0*/  SHFL.IDX PT, R0, R3, 0x1, 0x181f ;  /* 0x00381f0003007f89 */ /* 0x00442800000e0000 */
[----:B---34-:R2:W3:Y:S02]  /*2cac0*/  SHFL.IDX PT, R14, R2, 0x1, 0x181f ;  /* 0x00381f00020e7f89 */ /* 0x0184e400000e0000 */
.L_x_7500:
[----:B------:R-:W-:Y:S01]  /*2cad0*/  VIADD R4, R66, 0x20 ;  /* 0x0000002042047836 */ /* 0x000fe20000000000 */
[----:B------:R-:W-:Y:S04]  /*2cae0*/  BSSY B1, `(.L_x_7281) ;  /* 0x000000d000017945 */ /* 0x000fe80003800000 */
        /* <DEDUP_REMOVED lines=10> */
[----:B------:R4:W-:Y:S04]  /*2cb90*/  @!P2 ST.E.128 desc[UR6][R4.64], RZ ;  /* 0x000000ff0400a985 */ /* 0x0009e8000c101d06 */
[----:B------:R4:W-:Y:S02]  /*2cba0*/  @!P3 ST.E.128 desc[UR6][R14.64], RZ ;  /* 0x000000ff0e00b985 */ /* 0x0009e4000c101d06 */
.L_x_7282:
[----:B------:R-:W-:Y:S05]  /*2cbb0*/  BSYNC B1 ;  /* 0x0000000000017941 */ /* 0x000fea0003800000 */
.L_x_7281:
[----:B------:R-:W-:-:S03]  /*2cbc0*/  UMOV UR4, 0xffffffff ;  /* 0xffffffff00047882 */ /* 0x000fc60000000000 */
[----:B------:R-:W-:Y:S05]  /*2cbd0*/  BRA.DIV UR4, `(.L_x_7283) ;  /* 0x0000009a04ec7947 */ /* 0x000fea000b800000 */
[----:B0-----:R0:W0:Y:S04]  /*2cbe0*/  SHFL.IDX PT, R0, R3, 0x2, 0x181f ;  /* 0x00581f0003007f89 */ /* 0x00102800000e0000 */
[----:B---34-:R3:W4:Y:S02]  /*2cbf0*/  SHFL.IDX PT, R14, R2, 0x2, 0x181f ;  /* 0x00581f00020e7f89 */ /* 0x01872400000e0000 */
.L_x_7504:
        /* <DEDUP_REMOVED lines=8> */
[-C--:B----4-:R-:W-:Y:S02]  /*2cc80*/  @!P2 LEA R4, P0, R79, R14.reuse, 0x1 ;  /* 0x0000000e4f04a211 */ /* 0x090fe400078008ff */
[----:B------:R-:W-:Y:S02]  /*2cc90*/  @!P3 LEA R14, P1, R81, R14, 0x1 ;  /* 0x0000000e510eb211 */ /* 0x000fe400078208ff */
[-C--:B0-----:R-:W-:Y:S02]  /*2cca0*/  @!P2 LEA.HI.X R5, R79, R0.reuse, R62, 0x1, P0 ;  /* 0x000000004f05a211 */ /* 0x081fe400000f0c3e */
[----:B------:R-:W-:-:S03]  /*2ccb0*/  @!P3 LEA.HI.X R15, R81, R0, R64, 0x1, P1 ;  /* 0x00000000510fb211 */ /* 0x000fc600008f0c40 */
[----:B------:R0:W-:Y:S04]  /*2ccc0*/  @!P2 ST.E.128 desc[UR6][R4.64], RZ ;  /* 0x000000ff0400a985 */ /* 0x0001e8000c101d06 */
[----:B------:R0:W-:Y:S02]  /*2ccd0*/  @!P3 ST.E.128 desc[UR6][R14.64], RZ ;  /* 0x000000ff0e00b985 */ /* 0x0001e4000c101d06 */
.L_x_7285:
[----:B------:R-:W-:Y:S05]  /*2cce0*/  BSYNC B1 ;  /* 0x0000000000017941 */ /* 0x000fea0003800000 */
.L_x_7284:
[----:B------:R-:W-:-:S03]  /*2ccf0*/  UMOV UR4, 0xffffffff ;  /* 0xffffffff00047882 */ /* 0x000fc60000000000 */
[----:B------:R-:W-:Y:S05]  /*2cd00*/  BRA.DIV UR4, `(.L_x_7286) ;  /* 0x0000009a04e87947 */ /* 0x000fea000b800000 */
[----:B0-----:R0:W0:Y:S04]  /*2cd10*/  SHFL.IDX PT, R0, R3, 0x3, 0x181f ;  /* 0x00781f0003007f89 */ /* 0x00102800000e0000 */
[----:B----4-:R4:W0:Y:S02]  /*2cd20*/  SHFL.IDX PT, R14, R2, 0x3, 0x181f ;  /* 0x00781f00020e7f89 */ /* 0x01082400000e0000 */
.L_x_7508:
[----:B--234-:R-:W-:-:S05]  /*2cd30*/  VIADD R2, R66, 0x60 ;  /* 0x0000006042027836 */ /* 0x01cfca0000000000 */
[----:B------:R-:W-:-:S13]  /*2cd40*/  ISETP.GE.AND P0, PT, R2, R25, PT ;  /* 0x000000190200720c */ /* 0x000fda0003f06270 */
[----:B------:R-:W-:Y:S05]  /*2cd50*/  @P0 BRA `(.L_x_7273) ;  /* 0x0000000000280947 */ /* 0x000fea0003800000 */
[----:B------:R-:W-:Y:S01]  /*2cd60*/  ULDC UR4, c[0x0][0xac8] ;  /* 0x0002b20000047ab9 */ /* 0x000fe20000000800 */
[----:B------:R-:W-:Y:S01]  /*2cd70*/  ULDC.64 UR6, c[0x0][0x208] ;  /* 0x0000820000067ab9 */ /* 0x000fe20000000a00 */
[----:B------:R-:W-:Y:S02]  /*2cd80*/  ISETP.GE.AND P2, PT, R79, UR4, PT ;  /* 0x000000044f007c0c */ /* 0x000fe4000bf46270 */
[----:B------:R-:W-:-:S11]  /*2cd90*/  ISETP.GE.AND P3, PT, R81, UR4, PT ;  /* 0x0000000451007c0c */ /* 0x000fd6000bf66270 */
[-C--:B0-----:R-:W-:Y:S02]  /*2cda0*/  @!P2 LEA R2, P0, R79, R14.reuse, 0x1 ;  /* 0x0000000e4f02a211 */ /* 0x081fe400078008ff */
[----:B------:R-:W-:Y:S02]  /*2cdb0*/  @!P3 LEA R14, P1, R81, R14, 0x1 ;  /* 0x0000000e510eb211 */ /* 0x000fe400078208ff */
[-C--:B------:R-:W-:Y:S02]  /*2cdc0*/  @!P2 LEA.HI.X R3, R79, R0.reuse, R62, 0x1, P0 ;  /* 0x000000004f03a211 */ /* 0x080fe400000f0c3e */
[----:B------:R-:W-:-:S03]  /*2cdd0*/  @!P3 LEA.HI.X R15, R81, R0, R64, 0x1, P1 ;  /* 0x00000000510fb211 */ /* 0x000fc600008f0c40 */
[----:B------:R0:W-:Y:S04]  /*2cde0*/  @!P2 ST.E.128 desc[UR6][R2.64], RZ ;  /* 0x000000ff0200a985 */ /* 0x0001e8000c101d06 */
[----:B------:R0:W-:Y:S02]  /*2cdf0*/  @!P3 ST.E.128 desc[UR6][R14.64], RZ ;  /* 0x000000ff0e00b985 */ /* 0x0001e4000c101d06 */
.L_x_7273:
[----:B------:R-:W-:Y:S05]  /*2ce00*/  BSYNC B0 ;  /* 0x0000000000007941 */ /* 0x000fea0003800000 */
.L_x_7263:
[----:B0-----:R-:W5:Y:S01]  /*2ce10*/  LDL R0, [R1+0x7c] ;  /* 0x00007c0001007983 */ /* 0x001f620000100800 */
[----:B------:R-:W-:Y:S02]  /*2ce20*/  ULDC UR4, c[0x0][0xc3c] ;  /* 0x00030f0000047ab9 */ /* 0x000fe40000000800 */
[----:B-----5:R-:W-:-:S13]  /*2ce30*/  ISETP.GE.AND P0, PT, R0, UR4, PT ;  /* 0x0000000400007c0c */ /* 0x020fda000bf06270 */
[----:B------:R-:W-:Y:S05]  /*2ce40*/  @!P0 BRA `(.L_x_7287) ;  /* 0xfffffd40009c8947 */ /* 0x000fea000383ffff */
[----:B------:R-:W-:Y:S05]  /*2ce50*/  BRA `(.L_x_7041) ;  /* 0x00000078007c7947 */ /* 0x000fea0003800000 */
.L_x_7039:
[----:B------:R-:W-:-:S08]  /*2ce60*/  NOP ;  /* 0x0000000000007918 */ /* 0x000fd00000000000 */
[----:B0-----:R-:W0:-:S00]  /*2ce70*/  USETMAXREG.DEALLOC.CTAPOOL 0x18 ;  /* 0x00000018000079c8 */ /* 0x001e0000080e0500 */
[----:B0-----:R-:W2:Y:S01]  /*2ce80*/  LDL.LU R2, [R1] ;  /* 0x0000000001027983 */ /* 0x001ea20000300800 */
[----:B------:R-:W-:Y:S01]  /*2ce90*/  LOP3.LUT R0, R0, 0x3, RZ, 0xc0, !PT ;  /* 0x0000000300007812 */ /* 0x000fe200078ec0ff */
[----:B------:R-:W-:-:S05]  /*2cea0*/  IMAD.MOV.U32 R5, RZ, RZ, RZ ;  /* 0x000000ffff057224 */ /* 0x000fca00078e00ff */
[----:B------:R-:W0:Y:S02]  /*2ceb0*/  SHFL.IDX PT, R0, R0, RZ, 0x1f ;  /* 0x00001fff00007589 */ /* 0x000e2400000e0000 */
[----:B0-----:R-:W-:Y:S02]  /*2cec0*/  ISETP.NE.AND P0, PT, R0, RZ, PT ;  /* 0x000000ff0000720c */ /* 0x001fe40003f05270 */
[----:B--2---:R-:W-:-:S11]  /*2ced0*/  LOP3.LUT R2, R2, 0xfffffffd, RZ, 0xc0, !PT ;  /* 0xfffffffd02027812 */ /* 0x004fd600078ec0ff */
[----:B------:R-:W-:-:S05]  /*2cee0*/  @P0 LOP3.LUT R2, R2, 0x2, RZ, 0xfc, !PT ;  /* 0x0000000202020812 */ /* 0x000fca00078efcff */
[----:B------:R0:W-:Y:S01]  /*2cef0*/  STL [R1], R2 ;  /* 0x0000000201007387 */ /* 0x0001e20000100800 */
        /* <DEDUP_REMOVED lines=8> */
.L_x_7288:
[----:B------:R-:W1:Y:S01]  /*2cf80*/  S2R R0, SR_TID.X ;  /* 0x0000000000007919 */ /* 0x000e620000002100 */
[----:B------:R-:W-:Y:S01]  /*2cf90*/  ULDC UR4, c[0x0][0xc3c] ;  /* 0x00030f0000047ab9 */ /* 0x000fe20000000800 */
[----:B------:R-:W-:Y:S01]  /*2cfa0*/  ULDC.64 UR6, c[0x0][0x208] ;  /* 0x0000820000067ab9 */ /* 0x000fe20000000a00 */
        /* <DEDUP_REMOVED lines=8> */
[----:B------:R-:W0:Y:S01]  /*2d030*/  S2UR UR6, SR_CTAID.X ;  /* 0x00000000000679c3 */ /* 0x000e220000002500 */
[C---:B------:R-:W-:Y:S01]  /*2d040*/  ISETP.GE.U32.AND P2, PT, R0.reuse, 0x2, PT ;  /* 0x000000020000780c */ /* 0x040fe20003f46070 */
[----:B------:R-:W-:Y:S01]  /*2d050*/  UMOV UR4, URZ ;  /* 0x0000003f00047c82 */ /* 0x000fe20008000000 */
[C---:B------:R-:W-:Y:S01]  /*2d060*/  ISETP.GE.U32.AND P3, PT, R0.reuse, 0x4, PT ;  /* 0x000000040000780c */ /* 0x040fe20003f66070 */
[----:B------:R-:W-:Y:S01]  /*2d070*/  IMAD.MOV.U32 R16, RZ, RZ, RZ ;  /* 0x000000ffff107224 */ /* 0x000fe200078e00ff */
[C---:B------:R-:W-:Y:S02]  /*2d080*/  ISETP.GE.U32.AND P4, PT, R0.reuse, 0x8, PT ;  /* 0x000000080000780c */ /* 0x040fe40003f86070 */
[----:B------:R-:W-:Y:S01]  /*2d090*/  ISETP.GE.U32.AND P5, PT, R0, 0x10, PT ;  /* 0x000000100000780c */ /* 0x000fe20003fa6070 */
        /* <DEDUP_REMOVED lines=15> */
[----:B------:R-:W1:Y:S02]  /*2d190*/  SHFL.IDX PT, R2, R4, 0x1f, 0x1f ;  /* 0x03e01f0004027f89 */ /* 0x000e6400000e0000 */
[----:B-1----:R-:W-:-:S04]  /*2d1a0*/  IMAD R6, R2, UR5, RZ ;  /* 0x0000000502067c24 */ /* 0x002fc8000f8e02ff */
[----:B------:R-:W-:Y:S01]  /*2d1b0*/  IMAD.MOV.U32 R7, RZ, RZ, R6 ;  /* 0x000000ffff077224 */ /* 0x000fe200078e0006 */
[----:B0-----:R-:W-:-:S13]  /*2d1c0*/  ISETP.GT.AND P6, PT, R6, UR6, PT ;  /* 0x0000000606007c0c */ /* 0x001fda000bfc4270 */
[----:B------:R-:W-:Y:S05]  /*2d1d0*/  @P6 BRA `(.L_x_7290) ;  /* 0x0000000000a06947 */ /* 0x000fea0003800000 */
[----:B------:R-:W0:Y:S01]  /*2d1e0*/  LDC R4, c[0x0][0xc3c] ;  /* 0x00030f00ff047b82 */ /* 0x000e220000000800 */
[----:B------:R-:W-:Y:S01]  /*2d1f0*/  IMAD.MOV.U32 R6, RZ, RZ, R7 ;  /* 0x000000ffff067224 */ /* 0x000fe200078e0007 */
[----:B------:R-:W-:Y:S01]  /*2d200*/  UMOV UR4, URZ ;  /* 0x0000003f00047c82 */ /* 0x000fe20008000000 */
[----:B------:R-:W-:Y:S01]  /*2d210*/  ULDC UR7, c[0x0][0xc3c] ;  /* 0x00030f0000077ab9 */ /* 0x000fe20000000800 */
[----:B------:R-:W-:-:S05]  /*2d220*/  ULDC UR5, c[0x0][0xc38] ;  /* 0x00030e0000057ab9 */ /* 0x000fca0000000800 */
.L_x_7294:
        /* <DEDUP_REMOVED lines=9> */
[----:B------:R-:W0:Y:S01]  /*2d2c0*/  LDC.64 R2, c[0x0][0xc80] ;  /* 0x00032000ff027b82 */ /* 0x000e220000000a00 */
[----:B------:R-:W-:Y:S01]  /*2d2d0*/  ULDC.64 UR8, c[0x0][0x208] ;  /* 0x0000820000087ab9 */ /* 0x000fe20000000a00 */
[----:B0-----:R-:W-:-:S05]  /*2d2e0*/  IMAD.WIDE R2, R7, 0x4, R2 ;  /* 0x0000000407027825 */ /* 0x001fca00078e0202 */
[----:B------:R0:W5:Y:S02]  /*2d2f0*/  LDG.E R5, desc[UR8][R2.64] ;  /* 0x0000000802057981 */ /* 0x000164000c1e1900 */
.L_x_7293:
[----:B------:R-:W-:Y:S05]  /*2d300*/  BSYNC B0 ;  /* 0x0000000000007941 */ /* 0x000fea0003800000 */
.L_x_7292:
        /* <DEDUP_REMOVED lines=21> */
.L_x_7290:
[----:B------:R-:W-:Y:S01]  /*2d460*/  IMAD.IADD R7, R6, 0x1, -R7 ;  /* 0x0000000106077824 */ /* 0x000fe200078e0a07 */
[----:B------:R-:W-:-:S03]  /*2d470*/  ULDC.64 UR8, c[0x0][0x208] ;  /* 0x0000820000087ab9 */ /* 0x000fc60000000a00 */
        /* <DEDUP_REMOVED lines=17> */
[----:B------:R-:W-:-:S05]  /*2d590*/  VIADD R11, R6, 0xffffffff ;  /* 0xffffffff060b7836 */ /* 0x000fca0000000000 */
[----:B------:R2:W3:Y:S02]  /*2d5a0*/  SHFL.IDX PT, R16, R4, R11, 0x1f ;  /* 0x00001f0b04107589 */ /* 0x0004e400000e0000 */
.L_x_7295:
[----:B-1----:R-:W-:Y:S01]  /*2d5b0*/  IMAD.MOV R2, RZ, RZ, -R3 ;  /* 0x000000ffff027224 */ /* 0x002fe200078e0a03 */
[----:B--2---:R-:W-:Y:S01]  /*2d5c0*/  IABS R4, R8 ;  /* 0x0000000800047213 */ /* 0x004fe20000000000 */
[----:B---3--:R-:W-:Y:S02]  /*2d5d0*/  IMAD R16, R16, UR5, R7 ;  /* 0x0000000510107c24 */ /* 0x008fe4000f8e0207 */
[----:B------:R-:W-:Y:S02]  /*2d5e0*/  IMAD R7, R2, R9, RZ ;  /* 0x0000000902077224 */ /* 0x000fe400078e02ff */
[----:B------:R-:W-:Y:S02]  /*2d5f0*/  IMAD.MOV.U32 R2, RZ, RZ, RZ ;  /* 0x000000ffff027224 */ /* 0x000fe400078e00ff */
[----:B------:R-:W-:Y:S02]  /*2d600*/  IMAD.MOV R4, RZ, RZ, -R4 ;  /* 0x000000ffff047224 */ /* 0x000fe400078e0a04 */
[----:B------:R-:W-:Y:S01]  /*2d610*/  IMAD.HI.U32 R2, R3, R7, R2 ;  /* 0x0000000703027227 */ /* 0x000fe200078e0002 */
[----:B------:R-:W-:-:S04]  /*2d620*/  IADD3 R7, -R16, UR6, RZ ;  /* 0x0000000610077c10 */ /* 0x000fc8000fffe1ff */
[----:B------:R-:W-:-:S05]  /*2d630*/  IABS R3, R7 ;  /* 0x0000000700037213 */ /* 0x000fca0000000000 */
        /* <DEDUP_REMOVED lines=17> */
[----:B------:R-:W-:Y:S01]  /*2d750*/  VIADDMNMX R10, R3, UR5, R10, PT ;  /* 0x00000005030a7c46 */ /* 0x000fe2000b80010a */
[----:B------:R-:W-:Y:S01]  /*2d760*/  IMAD.IADD R4, R7, 0x1, R4 ;  /* 0x0000000107047824 */ /* 0x000fe200078e0204 */
[----:B------:R-:W-:Y:S02]  /*2d770*/  IABS R8, R7 ;  /* 0x0000000700087213 */ /* 0x000fe40000000000 */
[----:B------:R-:W-:-:S04]  /*2d780*/  IABS R6, R10 ;  /* 0x0000000a00067213 */ /* 0x000fc80000000000 */
[----:B------:R-:W1:Y:S08]  /*2d790*/  I2F.RP R11, R6 ;  /* 0x00000006000b7306 */ /* 0x000e700000209400 */
[----:B-1----:R-:W1:Y:S02]  /*2d7a0*/  MUFU.RCP R11, R11 ;  /* 0x0000000b000b7308 */ /* 0x002e640000001000 */
[----:B-1----:R-:W-:-:S06]  /*2d7b0*/  VIADD R2, R11, 0xffffffe ;  /* 0x0ffffffe0b027836 */ /* 0x002fcc0000000000 */
[----:B------:R1:W2:Y:S02]  /*2d7c0*/  F2I.FTZ.U32.TRUNC.NTZ R3, R2 ;  /* 0x0000000200037305 */ /* 0x0002a4000021f000 */
[----:B-1----:R-:W-:Y:S02]  /*2d7d0*/  IMAD.MOV.U32 R2, RZ, RZ, RZ ;  /* 0x000000ffff027224 */ /* 0x002fe400078e00ff */
[----:B--2---:R-:W-:-:S04]  /*2d7e0*/  IMAD.MOV R9, RZ, RZ, -R3 ;  /* 0x000000ffff097224 */ /* 0x004fc800078e0a03 */
[----:B------:R-:W-:-:S04]  /*2d7f0*/  IMAD R9, R9, R6, RZ ;  /* 0x0000000609097224 */ /* 0x000fc800078e02ff */
[----:B------:R-:W-:Y:S01]  /*2d800*/  IMAD.HI.U32 R3, R3, R9, R2 ;  /* 0x0000000903037227 */ /* 0x000fe200078e0002 */
[-C--:B------:R-:W-:Y:S02]  /*2d810*/  IABS R9, R10.reuse ;  /* 0x0000000a00097213 */ /* 0x080fe40000000000 */
[----:B------:R-:W-:-:S03]  /*2d820*/  LOP3.LUT R2, R7, R10, RZ, 0x3c, !PT ;  /* 0x0000000a07027212 */ /* 0x000fc600078e3cff */
[----:B------:R-:W-:Y:S01]  /*2d830*/  IMAD.MOV R9, RZ, RZ, -R9 ;  /* 0x000000ffff097224 */ /* 0x000fe200078e0a09 */
[----:B------:R-:W-:Y:S01]  /*2d840*/  ISETP.GE.AND P2, PT, R2, RZ, PT ;  /* 0x000000ff0200720c */ /* 0x000fe20003f46270 */
[----:B------:R-:W-:-:S04]  /*2d850*/  IMAD.HI.U32 R3, R3, R8, RZ ;  /* 0x0000000803037227 */ /* 0x000fc800078e00ff */
        /* <DEDUP_REMOVED lines=14> */
.L_x_7291:
[----:B------:R-:W-:Y:S02]  /*2d940*/  IMAD.MOV.U32 R17, RZ, RZ, RZ ;  /* 0x000000ffff117224 */ /* 0x000fe400078e00ff */
[----:B------:R-:W-:Y:S02]  /*2d950*/  IMAD.U32 R16, RZ, RZ, UR6 ;  /* 0x00000006ff107e24 */ /* 0x000fe4000f8e00ff */
[----:B------:R-:W-:-:S07]  /*2d960*/  IMAD.MOV.U32 R18, RZ, RZ, RZ ;  /* 0x000000ffff127224 */ /* 0x000fce00078e00ff */
.L_x_7296:
[----:B------:R-:W-:-:S13]  /*2d970*/  ISETP.NE.AND P0, PT, R0, RZ, PT ;  /* 0x000000ff0000720c */ /* 0x000fda0003f05270 */
[----:B------:R-:W1:Y:S01]  /*2d980*/  @!P0 S2R R3, SR_CgaCtaId ;  /* 0x0000000000038919 */ /* 0x000e620000008800 */
[----:B------:R-:W-:-:S04]  /*2d990*/  @!P0 MOV R0, 0x400 ;  /* 0x0000040000008802 */ /* 0x000fc80000000f00 */
[----:B-1----:R-:W-:-:S05]  /*2d9a0*/  @!P0 LEA R0, R3, R0, 0x18 ;  /* 0x0000000003008211 */ /* 0x002fca00078ec0ff */
[----:B------:R1:W-:Y:S01]  /*2d9b0*/  @!P0 STS.128 [R0+0x2e8d0], R16 ;  /* 0x02e8d01000008388 */ /* 0x0003e20000000c00 */
[----:B------:R-:W-:Y:S06]  /*2d9c0*/  BAR.ARV 0x5, 0x180 ;  /* 0x0146000000007b1d */ /* 0x000fec0000002000 */
.L_x_7289:
[----:B-1----:R-:W-:Y:S01]  /*2d9d0*/  IMAD.MOV.U32 R0, RZ, RZ, 0x1 ;  /* 0x00000001ff007424 */ /* 0x002fe200078e00ff */
[----:B------:R1:W-:Y:S01]  /*2d9e0*/  STL [R1+0x14], RZ ;  /* 0x000014ff01007387 */ /* 0x0003e20000100800 */
[----:B------:R-:W-:Y:S02]  /*2d9f0*/  ULDC UR4, c[0x0][0xc3c] ;  /* 0x00030f0000047ab9 */ /* 0x000fe40000000800 */
[----:B--2---:R-:W-:Y:S01]  /*2da00*/  ISETP.GE.AND P0, PT, R19, UR4, PT ;  /* 0x0000000413007c0c */ /* 0x004fe2000bf06270 */
[----:B------:R1:W-:Y:S04]  /*2da10*/  STL [R1+0x1c], R0 ;  /* 0x00001c0001007387 */ /* 0x0003e80000100800 */
[----:B------:R1:W-:Y:S08]  /*2da20*/  STL [R1+0x70], RZ ;  /* 0x000070ff01007387 */ /* 0x0003f00000100800 */
[----:B-1----:R-:W-:Y:S05]  /*2da30*/  @P0 BRA `(.L_x_7297) ;  /* 0x0000006800780947 */ /* 0x002fea0003800000 */
        /* <DEDUP_REMOVED lines=8> */
[C---:B0-----:R-:W-:Y:S01]  /*2dac0*/  IMAD.SHL.U32 R2, R11.reuse, 0x10, RZ ;  /* 0x000000100b027824 */ /* 0x041fe200078e00ff */
[C---:B------:R-:W-:Y:S01]  /*2dad0*/  LOP3.LUT R10, R11.reuse, 0x7f, RZ, 0xc0, !PT ;  /* 0x0000007f0b0a7812 */ /* 0x040fe200078ec0ff */
[C---:B------:R-:W-:Y:S01]  /*2dae0*/  IMAD.SHL.U32 R3, R11.reuse, 0x2, RZ ;  /* 0x000000020b037824 */ /* 0x040fe200078e00ff */
[----:B------:R-:W-:Y:S01]  /*2daf0*/  SHF.R.U32.HI R6, RZ, 0x1, R11 ;  /* 0x00000001ff067819 */ /* 0x000fe2000001160b */
[C---:B------:R-:W-:Y:S01]  /*2db00*/  IMAD.SHL.U32 R5, R11.reuse, 0x20, RZ ;  /* 0x000000200b057824 */ /* 0x040fe200078e00ff */
[----:B------:R-:W-:-:S04]  /*2db10*/  LOP3.LUT P0, RZ, R11, 0x4, RZ, 0xc0, !PT ;  /* 0x000000040bff7812 */ /* 0x000fc8000780c0ff */
        /* <DEDUP_REMOVED lines=24> */
[----:B------:R-:W-:-:S02]  /*2dca0*/  IMAD.IADD R2, R4, 0x1, R0 ;  /* 0x0000000104027824 */ /* 0x000fc400078e0200 */
[C---:B------:R-:W-:Y:S01]  /*2dcb0*/  VIADD R3, R9.reuse, 0x40 ;  /* 0x0000004009037836 */ /* 0x040fe20000000000 */
[----:B------:R-:W-:Y:S01]  /*2dcc0*/  STL [R1+0x10], R9 ;  /* 0x0000100901007387 */ /* 0x000fe20000100800 */
[----:B------:R-:W-:Y:S02]  /*2dcd0*/  @P0 VIADD R3, R9, 0xffffffc0 ;  /* 0xffffffc009030836 */ /* 0x000fe40000000000 */
[----:B------:R-:W-:Y:S01]  /*2dce0*/  IMAD.MOV.U32 R0, RZ, RZ, 0x1 ;  /* 0x00000001ff007424 */ /* 0x000fe200078e00ff */
        /* <DEDUP_REMOVED lines=20> */
.L_x_7415:
        /* <DEDUP_REMOVED lines=8> */
[----:B------:R-:W-:Y:S01]  /*2deb0*/  ULDC.64 UR4, c[0x0][0xa18] ;  /* 0x0002860000047ab9 */ /* 0x000fe20000000a00 */
[----:B------:R-:W-:-:S03]  /*2dec0*/  ULDC.64 UR8, c[0x0][0xa10] ;  /* 0x0002840000087ab9 */ /* 0x000fc60000000a00 */
[----:B------:R-:W2:Y:S08]  /*2ded0*/  LDC.64 R4, c[0x0][0xa08] ;  /* 0x00028200ff047b82 */ /* 0x000eb00000000a00 */
[----:B-1----:R-:W1:Y:S02]  /*2dee0*/  @P0 LDC.64 R2, c[0x0][0xa28] ;  /* 0x00028a00ff020b82 */ /* 0x002e640000000a00 */
[----:B-1----:R-:W-:-:S05]  /*2def0*/  @P0 IMAD.WIDE R2, R19, 0x4, R2 ;  /* 0x0000000413020825 */ /* 0x002fca00078e0202 */
        /* <DEDUP_REMOVED lines=9> */
[----:B-1----:R-:W0:Y:S01]  /*2df90*/  LDC.64 R2, c[0x0][0xa10] ;  /* 0x00028400ff027b82 */ /* 0x002e220000000a00 */
[----:B---3--:R-:W-:-:S02]  /*2dfa0*/  IMAD.MOV.U32 R0, RZ, RZ, RZ ;  /* 0x000000ffff007224 */ /* 0x008fc400078e00ff */
        /* <DEDUP_REMOVED lines=28> */
[----:B------:R-:W-:Y:S02]  /*2e170*/  ULDC.64 UR4, c[0x0][0x208] ;  /* 0x0000820000047ab9 */ /* 0x000fe40000000a00 */
[----:B------:R-:W2:Y:S04]  /*2e180*/  LDG.E R9, desc[UR4][R12.64] ;  /* 0x000000040c097981 */ /* 0x000ea8000c1e1900 */
[----:B------:R-:W2:Y:S02]  /*2e190*/  LDG.E R12, desc[UR4][R12.64+0x4] ;  /* 0x000004040c0c7981 */ /* 0x000ea4000c1e1900 */
[----:B--2---:R-:W-:-:S05]  /*2e1a0*/  IMAD.IADD R11, R12, 0x1, -R9 ;  /* 0x000000010c0b7824 */ /* 0x004fca00078e0a09 */
[----:B------:R0:W-:Y:S02]  /*2e1b0*/  STL [R1+0x54], R11 ;  /* 0x0000540b01007387 */ /* 0x0001e40000100800 */
.L_x_7298:
[----:B-----5:R-:W-:Y:S01]  /*2e1c0*/  IMAD.IADD R8, R8, 0x1, R6 ;  /* 0x0000000108087824 */ /* 0x020fe200078e0206 */
[----:B------:R-:W-:Y:S02]  /*2e1d0*/  ULDC.64 UR4, c[0x0][0xa20] ;  /* 0x0002880000047ab9 */ /* 0x000fe40000000a00 */
[----:B------:R-:W-:Y:S02]  /*2e1e0*/  ISETP.NE.U32.AND P0, PT, RZ, UR4, PT ;  /* 0x00000004ff007c0c */ /* 0x000fe4000bf05070 */
[----:B------:R1:W-:Y:S02]  /*2e1f0*/  STL [R1+0x30], R8 ;  /* 0x0000300801007387 */ /* 0x0003e40000100800 */
[----:B------:R-:W-:-:S13]  /*2e200*/  ISETP.NE.AND.EX P0, PT, RZ, UR5, PT, P0 ;  /* 0x00000005ff007c0c */ /* 0x000fda000bf05300 */
[----:B-1----:R-:W-:Y:S05]  /*2e210*/  @!P0 BRA `(.L_x_7299) ;  /* 0x0000000000148947 */ /* 0x002fea0003800000 */
[----:B------:R-:W1:Y:S01]  /*2e220*/  LDC.64 R4, c[0x0][0xa20] ;  /* 0x00028800ff047b82 */ /* 0x000e620000000a00 */
[----:B------:R-:W-:Y:S01]  /*2e230*/  ULDC.64 UR4, c[0x0][0x208] ;  /* 0x0000820000047ab9 */ /* 0x000fe20000000a00 */
[----:B-1----:R-:W-:-:S05]  /*2e240*/  IMAD.WIDE R4, R19, 0x4, R4 ;  /* 0x0000000413047825 */ /* 0x002fca00078e0204 */
[----:B------:R1:W5:Y:S01]  /*2e250*/  LDG.E R7, desc[UR4][R4.64] ;  /* 0x0000000404077981 */ /* 0x000362000c1e1900 */
[----:B------:R-:W-:Y:S05]  /*2e260*/  BRA `(.L_x_7300) ;  /* 0x0000000000147947 */ /* 0x000fea0003800000 */
.L_x_7299:
[----:B------:R-:W-:Y:S05]  /*2e270*/  @!P1 BRA `(.L_x_7300) ;  /* 0x0000000000109947 */ /* 0x000fea0003800000 */
[----:B------:R-:W-:Y:S02]  /*2e280*/  ULDC.64 UR4, c[0x0][0x208] ;  /* 0x0000820000047ab9 */ /* 0x000fe40000000a00 */
[----:B------:R-:W2:Y:S04]  /*2e290*/  LDG.E R7, desc[UR4][R4.64] ;  /* 0x0000000404077981 */ /* 0x000ea8000c1e1900 */
[----:B------:R-:W2:Y:S02]  /*2e2a0*/  LDG.E R4, desc[UR4][R4.64+0x4] ;  /* 0x0000040404047981 */ /* 0x000ea4000c1e1900 */
[----:B--2---:R-:W-:-:S07]  /*2e2b0*/  IMAD.IADD R7, R4, 0x1, -R7 ;  /* 0x0000000104077824 */ /* 0x004fce00078e0a07 */
.L_x_7300:
[----:B------:R-:W-:Y:S02]  /*2e2c0*/  ULDC.64 UR4, c[0x0][0x208] ;  /* 0x0000820000047ab9 */ /* 0x000fe40000000a00 */
        /* <DEDUP_REMOVED lines=16> */
[----:B------:R-:W-:Y:S02]  /*2e3d0*/  VIADD R3, R7, 0xdf ;  /* 0x000000df07037836 */ /* 0x000fe40000000000 */
[----:B------:R-:W-:Y:S02]  /*2e3e0*/  IMAD.MOV.U32 R2, RZ, RZ, RZ ;  /* 0x000000ffff027224 */ /* 0x000fe400078e00ff */
[----:B------:R-:W-:Y:S02]  /*2e3f0*/  IMAD.IADD R6, R17, 0x1, R6 ;  /* 0x0000000111067824 */ /* 0x000fe400078e0206 */
[----:B------:R-:W-:-:S05]  /*2e400*/  IMAD.HI R2, R3, -0x6db6db6d, R2 ;  /* 0x9249249303027827 */ /* 0x000fca00078e0202 */
        /* <DEDUP_REMOVED lines=17> */
.L_x_7303:
[----:B------:R-:W-:-:S13]  /*2e520*/  ISETP.NE.AND P0, PT, R3, 0x1, PT ;  /* 0x000000010300780c */ /* 0x000fda0003f05270 */
[----:B------:R-:W1:Y:S02]  /*2e530*/  @P0 LDC.64 R4, c[0x0][0x9e8] ;  /* 0x00027a00ff040b82 */ /* 0x000e640000000a00 */
[----:B-1----:R-:W-:-:S05]  /*2e540*/  @P0 IMAD.HI.U32 R4, R2, R4, RZ ;  /* 0x0000000402040227 */ /* 0x002fca00078e00ff */
[----:B------:R-:W-:-:S07]  /*2e550*/  @P0 SHF.R.U32.HI R2, RZ, R5, R4 ;  /* 0x00000005ff020219 */ /* 0x000fce0000011604 */
.L_x_7304:
[----:B------:R-:W-:Y:S05]  /*2e560*/  BSYNC B0 ;  /* 0x0000000000007941 */ /* 0x000fea0003800000 */
.L_x_7302:
[----:B------:R-:W-:-:S05]  /*2e570*/  IMAD R2, R2, R3, R3 ;  /* 0x0000000302027224 */ /* 0x000fca00078e0203 */
[----:B------:R-:W-:-:S07]  /*2e580*/  VIMNMX R8, R8, R2, PT ;  /* 0x0000000208087248 */ /* 0x000fce0003fe0100 */
.L_x_7301:
        /* <DEDUP_REMOVED lines=20> */
.L_x_7307:
[----:B------:R-:W-:-:S13]  /*2e6d0*/  ISETP.NE.AND P0, PT, R3, 0x1, PT ;  /* 0x000000010300780c */ /* 0x000fda0003f05270 */
[----:B------:R-:W1:Y:S02]  /*2e6e0*/  @P0 LDC.64 R4, c[0x0][0x9e8] ;  /* 0x00027a00ff040b82 */ /* 0x000e640000000a00 */
[----:B-1----:R-:W-:-:S05]  /*2e6f0*/  @P0 IMAD.HI.U32 R4, R2, R4, RZ ;  /* 0x0000000402040227 */ /* 0x002fca00078e00ff */
[----:B------:R-:W-:-:S07]  /*2e700*/  @P0 SHF.R.U32.HI R2, RZ, R5, R4 ;  /* 0x00000005ff020219 */ /* 0x000fce0000011604 */
.L_x_7308:
[----:B------:R-:W-:Y:S05]  /*2e710*/  BSYNC B0 ;  /* 0x0000000000007941 */ /* 0x000fea0003800000 */
.L_x_7306:
[----:B------:R-:W-:-:S05]  /*2e720*/  IMAD R2, R2, R3, RZ ;  /* 0x0000000302027224 */ /* 0x000fca00078e02ff */
[----:B------:R-:W-:-:S07]  /*2e730*/  VIMNMX R6, R6, R2, !PT ;  /* 0x0000000206067248 */ /* 0x000fce0007fe0100 */
.L_x_7305:
[----:B------:R-:W-:Y:S01]  /*2e740*/  VIADD R3, R8, 0xdf ;  /* 0x000000df08037836 */ /* 0x000fe20000000000 */
[----:B------:R-:W-:Y:S01]  /*2e750*/  BSSY B0, `(.L_x_7309) ;  /* 0x00000f4000007945 */ /* 0x000fe20003800000 */
[----:B------:R-:W-:Y:S02]  /*2e760*/  IMAD.MOV.U32 R2, RZ, RZ, RZ ;  /* 0x000000ffff027224 */ /* 0x000fe400078e00ff */
[----:B------:R-:W-:Y:S02]  /*2e770*/  IMAD.MOV.U32 R4, RZ, RZ, RZ ;  /* 0x000000ffff047224 */ /* 0x000fe400078e00ff */
[----:B------:R-:W-:-:S04]  /*2e780*/  IMAD.HI R2, R3, -0x6db6db6d, R2 ;  /* 0x9249249303027827 */ /* 0x000fc800078e0202 */
[----:B------:R-:W-:Y:S01]  /*2e790*/  IMAD.MOV.U32 R5, RZ, RZ, R6 ;  /* 0x000000ffff057224 */ /* 0x000fe200078e0006 */
[----:B------:R-:W-:Y:S01]  /*2e7a0*/  SHF.R.U32.HI R3, RZ, 0x1f, R2 ;  /* 0x0000001fff037819 */ /* 0x000fe20000011602 */
[----:B------:R-:W-:-:S03]  /*2e7b0*/  IMAD.HI R6, R6, -0x6db6db6d, R4 ;  /* 0x9249249306067827 */ /* 0x000fc600078e0204 */
[----:B------:R-:W-:Y:S02]  /*2e7c0*/  LEA.HI.SX32 R3, R2, R3, 0x19 ;  /* 0x0000000302037211 */ /* 0x000fe400078fcaff */
[----:B------:R-:W-:Y:S02]  /*2e7d0*/  SHF.R.U32.HI R2, RZ, 0x1f, R6 ;  /* 0x0000001fff027819 */ /* 0x000fe40000011606 */
[----:B------:R-:W-:Y:S02]  /*2e7e0*/  VIMNMX R4, R21, R3, PT ;  /* 0x0000000315047248 */ /* 0x000fe40003fe0100 */
[----:B------:R-:W-:-:S03]  /*2e7f0*/  LEA.HI.SX32 R6, R6, R2, 0x19 ;  /* 0x0000000206067211 */ /* 0x000fc600078fcaff */
[----:B------:R-:W-:Y:S01]  /*2e800*/  IMAD R4, R4, 0xe0, -R9 ;  /* 0x000000e004047824 */ /* 0x000fe200078e0a09 */
[----:B------:R-:W-:-:S04]  /*2e810*/  VIMNMX R6, RZ, R6, !PT ;  /* 0x00000006ff067248 */ /* 0x000fc80007fe0100 */
[----:B------:R-:W-:Y:S01]  /*2e820*/  VIMNMX R4, R4, R10, PT ;  /* 0x0000000a04047248 */ /* 0x000fe20003fe0100 */
[----:B------:R-:W-:-:S05]  /*2e830*/  IMAD R2, R6, 0xe0, -R9 ;  /* 0x000000e006027824 */ /* 0x000fca00078e0a09 */
[----:B------:R-:W-:-:S04]  /*2e840*/  VIMNMX R2, RZ, R2, !PT ;  /* 0x00000002ff027248 */ /* 0x000fc80007fe0100 */
[----:B------:R-:W-:Y:S02]  /*2e850*/  ISETP.GT.AND P0, PT, R4, R2, PT ;  /* 0x000000020400720c */ /* 0x000fe40003f04270 */
[----:B------:R-:W-:-:S05]  /*2e860*/  SHF.R.U32.HI R2, RZ, 0x5, R2 ;  /* 0x00000005ff027819 */ /* 0x000fca0000011602 */
[----:B------:R-:W-:-:S04]  /*2e870*/  IMAD.WIDE.U32 R2, R2, 0x24924925, RZ ;  /* 0x2492492502027825 */ /* 0x000fc800078e00ff */
[----:B------:R-:W-:Y:S02]  /*2e880*/  IMAD.MOV.U32 R8, RZ, RZ, R3 ;  /* 0x000000ffff087224 */ /* 0x000fe400078e0003 */
        /* <DEDUP_REMOVED lines=15> */
.L_x_7511:
[----:B--2---:R-:W-:Y:S02]  /*2e980*/  ISETP.NE.AND P0, PT, R14, RZ, PT ;  /* 0x000000ff0e00720c */ /* 0x004fe40003f05270 */
[----:B------:R-:W-:-:S11]  /*2e990*/  PLOP3.LUT P6, PT, PT, PT, PT, 0x8, 0x0 ;  /* 0x000000000000781c */ /* 0x000fd60003fce170 */
[----:B------:R-:W-:Y:S05]  /*2e9a0*/  @P0 BRA `(.L_x_7312) ;  /* 0x00000000000c0947 */ /* 0x000fea0003800000 */
[----:B------:R-:W-:-:S03]  /*2e9b0*/  UMOV UR4, 0xffffffff ;  /* 0xffffffff00047882 */ /* 0x000fc60000000000 */
[----:B------:R-:W-:Y:S05]  /*2e9c0*/  BRA.DIV UR4, `(.L_x_7313) ;  /* 0x0000008204347947 */ /* 0x000fea000b800000 */
[----:B------:R-:W-:-:S13]  /*2e9d0*/  ELECT P6, URZ, PT ;  /* 0x00000000003f782f */ /* 0x000fda00038c0000 */
.L_x_7312:
        /* <DEDUP_REMOVED lines=10> */
.L_x_7514:
[----:B------:R-:W-:Y:S05]  /*2ea80*/  BSYNC B1 ;  /* 0x0000000000017941 */ /* 0x000fea0003800000 */
.L_x_7314:
        /* <DEDUP_REMOVED lines=14> */
.L_x_7515:
[----:B------:R-:W-:Y:S05]  /*2eb70*/  BSYNC B2 ;  /* 0x0000000000027941 */ /* 0x000fea0003800000 */
.L_x_7318:
        /* <DEDUP_REMOVED lines=9> */
.L_x_7321:
[----:B------:R-:W-:Y:S05]  /*2ec10*/  BSYNC B2 ;  /* 0x0000000000027941 */ /* 0x000fea0003800000 */
.L_x_7320:
[----:B------:R-:W2:Y:S04]  /*2ec20*/  LDL R7, [R1+0x4] ;  /* 0x0000040001077983 */ /* 0x000ea80000100800 */
[----:B------:R-:W2:Y:S01]  /*2ec30*/  LDL R6, [R1+0x18] ;  /* 0x0000180001067983 */ /* 0x000ea20000100800 */
[----:B0-----:R-:W-:Y:S01]  /*2ec40*/  IMAD.MOV.U32 R11, RZ, RZ, RZ ;  /* 0x000000ffff0b7224 */ /* 0x001fe200078e00ff */
        /* <DEDUP_REMOVED lines=11> */
.L_x_7322:
        /* <DEDUP_REMOVED lines=10> */
[----:B------:R-:W0:Y:S01]  /*2eda0*/  SYNCS.PHASECHK.TRANS64.TRYWAIT P0, [R4+URZ+0x2e8c0], R9 ;  /* 0x02e8c009040075a7 */ /* 0x000e22000800017f */
[----:B------:R-:W-:Y:S04]  /*2edb0*/  BSSY B2, `(.L_x_7323) ;  /* 0x0000002000027945 */ /* 0x000fe80003800000 */
[----:B0-----:R-:W-:Y:S05]  /*2edc0*/  @!P0 BRA `(.L_x_7324) ;  /* 0x0000007c00808947 */ /* 0x001fea0003800000 */
.L_x_7516:
[----:B------:R-:W-:Y:S05]  /*2edd0*/  BSYNC B2 ;  /* 0x0000000000027941 */ /* 0x000fea0003800000 */
.L_x_7323:
        /* <DEDUP_REMOVED lines=11> */
.L_x_7326:
[----:B------:R-:W-:Y:S05]  /*2ee90*/  BSYNC B2 ;  /* 0x0000000000027941 */ /* 0x000fea0003800000 */
.L_x_7325:
        /* <DEDUP_REMOVED lines=8> */
.L_x_7327:
        /* <DEDUP_REMOVED lines=10> */
.L_x_7317:
[----:B------:R-:W-:Y:S05]  /*2efc0*/  BSYNC B1 ;  /* 0x0000000000017941 */ /* 0x000fea0003800000 */
.L_x_7316:
[----:B------:R-:W2:Y:S04]  /*2efd0*/  LDL.LU R9, [R1+0x18] ;  /* 0x0000180001097983 */ /* 0x000ea80000300800 */
[----:B------:R-:W3:Y:S01]  /*2efe0*/  LDL.LU R7, [R1+0x20] ;  /* 0x0000200001077983 */ /* 0x000ee20000300800 */
[----:B-1----:R-:W-:Y:S01]  /*2eff0*/  VIADD R4, R8, 0xfffffffe ;  /* 0xfffffffe08047836 */ /* 0x002fe20000000000 */
        /* <DEDUP_REMOVED lines=10> */
.L_x_7340:
[----:B------:R-:W-:Y:S05]  /*2f0a0*/  YIELD ;  /* 0x0000000000007946 */ /* 0x000fea0003800000 */
[----:B------:R-:W-:Y:S04]  /*2f0b0*/  BSSY B1, `(.L_x_7328) ;  /* 0x0000051000017945 */ /* 0x000fe80003800000 */
[----:B--2---:R-:W-:Y:S05]  /*2f0c0*/  @!P6 BRA `(.L_x_7329) ;  /* 0x00000004003ce947 */ /* 0x004fea0003800000 */
[----:B------:R-:W2:Y:S04]  /*2f0d0*/  LDL R8, [R1+0x4] ;  /* 0x0000040001087983 */ /* 0x000ea80000100800 */
[----:B-1----:R-:W2:Y:S04]  /*2f0e0*/  LDL R5, [R1+0x18] ;  /* 0x0000180001057983 */ /* 0x002ea80000100800 */
        /* <DEDUP_REMOVED lines=9> */
.L_x_7517:
[----:B------:R-:W-:Y:S05]  /*2f180*/  BSYNC B2 ;  /* 0x0000000000027941 */ /* 0x000fea0003800000 */
.L_x_7330:
        /* <DEDUP_REMOVED lines=9> */
.L_x_7333:
[----:B------:R-:W-:Y:S05]  /*2f220*/  BSYNC B2 ;  /* 0x0000000000027941 */ /* 0x000fea0003800000 */
.L_x_7332:
[----:B------:R-:W2:Y:S04]  /*2f230*/  LDL R8, [R1+0x4] ;  /* 0x0000040001087983 */ /* 0x000ea80000100800 */
[----:B------:R-:W2:Y:S01]  /*2f240*/  LDL R7, [R1+0x18] ;  /* 0x0000180001077983 */ /* 0x000ea20000100800 */
[----:B0-----:R-:W-:Y:S01]  /*2f250*/  IMAD.MOV.U32 R11, RZ, RZ, RZ ;  /* 0x000000ffff0b7224 */ /* 0x001fe200078e00ff */
[----:B------:R-:W-:Y:S01]  /*2f260*/  UIADD3 UR4, UP0, UR36, 0x570, URZ ;  /* 0x0000057024047890 */ /* 0x000fe2000ff1e03f */
[----:B------:R-:W-:Y:S01]  /*2f270*/  PLOP3.LUT P1, PT, PT, PT, PT, 0x80, 0x0 ;  /* 0x000000000000781c */ /* 0x000fe20003f2f070 */
[----:B------:R-:W-:Y:S01]  /*2f280*/  VIADD R9, R5, 0x2e890 ;  /* 0x0002e89005097836 */ /* 0x000fe20000000000 */
[----:B------:R-:W-:Y:S01]  /*2f290*/  UMOV UR6, 0x0 ;  /* 0x0000000000067882 */ /* 0x000fe20000000000 */
[----:B------:R-:W-:Y:S01]  /*2f2a0*/  R2UR UR10, R11 ;  /* 0x000000000b0a72ca */ /* 0x000fe200000e0000 */
[----:B------:R-:W-:Y:S01]  /*2f2b0*/  UIADD3.X UR5, URZ, UR37, URZ, UP0, !UPT ;  /* 0x000000253f057290 */ /* 0x000fe200087fe43f */
[----:B------:R-:W-:Y:S01]  /*2f2c0*/  UMOV UR7, 0x12f00000 ;  /* 0x12f0000000077882 */ /* 0x000fe20000000000 */
[----:B--2---:R-:W-:-:S02]  /*2f2d0*/  IMAD R7, R7, 0x7000, R8 ;  /* 0x0000700007077824 */ /* 0x004fc400078e0208 */
[----:B------:R-:W-:Y:S02]  /*2f2e0*/  IMAD R8, R4, 0xe0, R0 ;  /* 0x000000e004087824 */ /* 0x000fe400078e0200 */
[----:B------:R-:W-:-:S08]  /*2f2f0*/  VIADD R10, R7, 0x20400 ;  /* 0x00020400070a7836 */ /* 0x000fd00000000000 */
.L_x_7334:
        /* <DEDUP_REMOVED lines=13> */
.L_x_7518:
[----:B------:R-:W-:Y:S05]  /*2f3d0*/  BSYNC B2 ;  /* 0x0000000000027941 */ /* 0x000fea0003800000 */
.L_x_7335:
        /* <DEDUP_REMOVED lines=11> */
.L_x_7338:
[----:B------:R-:W-:Y:S05]  /*2f490*/  BSYNC B2 ;  /* 0x0000000000027941 */ /* 0x000fea0003800000 */
.L_x_7337:
        /* <DEDUP_REMOVED lines=8> */
.L_x_7339:
        /* <DEDUP_REMOVED lines=10> */
.L_x_7329:
[----:B------:R-:W-:Y:S05]  /*2f5c0*/  BSYNC B1 ;  /* 0x0000000000017941 */ /* 0x000fea0003800000 */
.L_x_7328:
[----:B------:R-:W1:Y:S04]  /*2f5d0*/  LDL.LU R6, [R1+0x18] ;  /* 0x0000180001067983 */ /* 0x000e680000300800 */
[----:B------:R-:W2:Y:S01]  /*2f5e0*/  LDL.LU R9, [R1+0x20] ;  /* 0x0000200001097983 */ /* 0x000ea20000300800 */
[C---:B------:R-:W-:Y:S01]  /*2f5f0*/  ISETP.GT.AND P2, PT, R4.reuse, R3, PT ;  /* 0x000000030400720c */ /* 0x040fe20003f44270 */
[----:B------:R-:W-:Y:S02]  /*2f600*/  VIADD R4, R4, 0xffffffff ;  /* 0xffffffff04047836 */ /* 0x000fe40000000000 */
[----:B-1----:R-:W-:-:S05]  /*2f610*/  VIADD R5, R6, 0x1 ;  /* 0x0000000106057836 */ /* 0x002fca0000000000 */
[----:B------:R-:W-:-:S04]  /*2f620*/  ISETP.NE.AND P1, PT, R5, 0x2, PT ;  /* 0x000000020500780c */ /* 0x000fc80003f25270 */
[----:B------:R-:W-:Y:S02]  /*2f630*/  SEL R6, RZ, 0x1, P1 ;  /* 0x00000001ff067807 */ /* 0x000fe40000800000 */
[----:B------:R-:W-:Y:S02]  /*2f640*/  SEL R5, R5, RZ, P1 ;  /* 0x000000ff05057207 */ /* 0x000fe40000800000 */
[----:B--2---:R-:W-:-:S05]  /*2f650*/  LOP3.LUT R9, R9, R6, RZ, 0x3c, !PT ;  /* 0x0000000609097212 */ /* 0x004fca00078e3cff */
[----:B------:R2:W-:Y:S04]  /*2f660*/  STL [R1+0x20], R9 ;  /* 0x0000200901007387 */ /* 0x0005e80000100800 */
[----:B------:R2:W-:Y:S01]  /*2f670*/  STL [R1+0x18], R5 ;  /* 0x0000180501007387 */ /* 0x0005e20000100800 */
[----:B------:R-:W-:Y:S05]  /*2f680*/  @P2 BRA `(.L_x_7340) ;  /* 0xfffffff800842947 */ /* 0x000fea000383ffff */
.L_x_7310:
[----:B------:R-:W-:Y:S05]  /*2f690*/  BSYNC B0 ;  /* 0x0000000000007941 */ /* 0x000fea0003800000 */
.L_x_7309:
[----:B-1----:R-:W3:Y:S01]  /*2f6a0*/  LDL R7, [R1+0x38] ;  /* 0x0000380001077983 */ /* 0x002ee20000100800 */
[----:B------:R-:W1:Y:S01]  /*2f6b0*/  LDC R0, c[0x0][0x448] ;  /* 0x00011200ff007b82 */ /* 0x000e620000000800 */
[----:B------:R-:W-:Y:S07]  /*2f6c0*/  @!P0 WARPSYNC.ALL ;  /* 0x0000000000008948 */ /* 0x000fee0003800000 */
[----:B------:R-:W-:Y:S01]  /*2f6d0*/  @!P0 BAR.SYNC.DEFER_BLOCKING 0xc, 0x180 ;  /* 0x0306000000008b1d */ /* 0x000fe20000010000 */
[----:B-1----:R-:W-:-:S13]  /*2f6e0*/  ISETP.NE.AND P1, PT, R0, 0x1, PT ;  /* 0x000000010000780c */ /* 0x002fda0003f25270 */
[----:B------:R-:W1:Y:S08]  /*2f6f0*/  @P1 LDC R2, c[0x0][0x44c] ;  /* 0x00011300ff021b82 */ /* 0x000e700000000800 */
[----:B------:R-:W4:Y:S01]  /*2f700*/  @P1 LDC R3, c[0x0][0x450] ;  /* 0x00011400ff031b82 */ /* 0x000f220000000800 */
[----:B---3--:R-:W-:-:S04]  /*2f710*/  VIADD R0, R7, 0x7f ;  /* 0x0000007f07007836 */ /* 0x008fc80000000000 */
[----:B-1----:R-:W-:-:S04]  /*2f720*/  @P1 IMAD.HI.U32 R2, R0, R2, RZ ;  /* 0x0000000200021227 */ /* 0x002fc800078e00ff */
[----:B------:R-:W-:Y:S01]  /*2f730*/  IMAD.MOV.U32 R6, RZ, RZ, R0 ;  /* 0x000000ffff067224 */ /* 0x000fe200078e0000 */
[----:B----4-:R-:W-:Y:S02]  /*2f740*/  @P1 SHF.R.U32.HI R6, RZ, R3, R2 ;  /* 0x00000003ff061219 */ /* 0x010fe40000011602 */
        /* <DEDUP_REMOVED lines=11> */
[----:B--2---:R-:W1:Y:S02]  /*2f800*/  @P0 LDC.64 R4, c[0x0][0x9e8] ;  /* 0x00027a00ff040b82 */ /* 0x004e640000000a00 */
[----:B-1----:R-:W-:-:S05]  /*2f810*/  @P0 IMAD.HI.U32 R4, R0, R4, RZ ;  /* 0x0000000400040227 */ /* 0x002fca00078e00ff */
[----:B------:R-:W-:-:S04]  /*2f820*/  @P0 SHF.R.U32.HI R0, RZ, R5, R4 ;  /* 0x00000005ff000219 */ /* 0x000fc80000011604 */
[----:B------:R-:W-:Y:S01]  /*2f830*/  LOP3.LUT R0, RZ, R0, RZ, 0x33, !PT ;  /* 0x00000000ff007212 */ /* 0x000fe200078e33ff */
[----:B------:R-:W-:Y:S06]  /*2f840*/  BRA `(.L_x_7344) ;  /* 0x0000000000107947 */ /* 0x000fec0003800000 */
.L_x_7343:
[----:B------:R-:W-:-:S13]  /*2f850*/  ISETP.NE.AND P0, PT, R3, 0x1, PT ;  /* 0x000000010300780c */ /* 0x000fda0003f05270 */
[----:B--2---:R-:W1:Y:S02]  /*2f860*/  @P0 LDC.64 R4, c[0x0][0x9e8] ;  /* 0x00027a00ff040b82 */ /* 0x004e640000000a00 */
[----:B-1----:R-:W-:-:S05]  /*2f870*/  @P0 IMAD.HI.U32 R4, R0, R4, RZ ;  /* 0x0000000400040227 */ /* 0x002fca00078e00ff */
[----:B------:R-:W-:-:S07]  /*2f880*/  @P0 SHF.R.U32.HI R0, RZ, R5, R4 ;  /* 0x00000005ff000219 */ /* 0x000fce0000011604 */
.L_x_7344:
[----:B------:R-:W-:Y:S05]  /*2f890*/  BSYNC B0 ;  /* 0x0000000000007941 */ /* 0x000fea0003800000 */
.L_x_7342:
[----:B------:R-:W-:-:S05]  /*2f8a0*/  IMAD R0, R0, R3, R3 ;  /* 0x0000000300007224 */ /* 0x000fca00078e0203 */
[----:B------:R-:W-:-:S07]  /*2f8b0*/  VIMNMX R2, R2, R0, PT ;  /* 0x0000000002027248 */ /* 0x000fce0003fe0100 */
.L_x_7341:
[----:B--2---:R-:W-:Y:S01]  /*2f8c0*/  VIADD R5, R2, 0xdf ;  /* 0x000000df02057836 */ /* 0x004fe20000000000 */
[----:B------:R-:W-:Y:S01]  /*2f8d0*/  ULDC UR4, c[0x0][0x9dc] ;  /* 0x0002770000047ab9 */ /* 0x000fe20000000800 */
[----:B------:R-:W-:Y:S01]  /*2f8e0*/  IMAD.MOV.U32 R4, RZ, RZ, RZ ;  /* 0x000000ffff047224 */ /* 0x000fe200078e00ff */
[----:B------:R-:W1:Y:S03]  /*2f8f0*/  @P1 LDC R2, c[0x0][0x44c] ;  /* 0x00011300ff021b82 */ /* 0x000e660000000800 */
[----:B------:R-:W-:-:S05]  /*2f900*/  IMAD.HI R4, R5, -0x6db6db6d, R4 ;  /* 0x9249249305047827 */ /* 0x000fca00078e0204 */
[----:B------:R-:W-:-:S04]  /*2f910*/  SHF.R.U32.HI R0, RZ, 0x1f, R4 ;  /* 0x0000001fff007819 */ /* 0x000fc80000011604 */
[----:B------:R-:W-:Y:S01]  /*2f920*/  LEA.HI.SX32 R4, R4, R0, 0x19 ;  /* 0x0000000004047211 */ /* 0x000fe200078fcaff */
[----:B------:R-:W-:-:S03]  /*2f930*/  IMAD.MOV.U32 R0, RZ, RZ, R7 ;  /* 0x000000ffff007224 */ /* 0x000fc600078e0007 */
[----:B------:R-:W-:Y:S02]  /*2f940*/  VIMNMX R6, R21, R4, PT ;  /* 0x0000000415067248 */ /* 0x000fe40003fe0100 */
[----:B------:R-:W2:Y:S03]  /*2f950*/  @P1 LDC R4, c[0x0][0x450] ;  /* 0x00011400ff041b82 */ /* 0x000ea60000000800 */
[----:B------:R3:W-:Y:S01]  /*2f960*/  STL [R1+0x5c], R6 ;  /* 0x00005c0601007387 */ /* 0x0007e20000100800 */
[----:B-1----:R-:W-:-:S05]  /*2f970*/  @P1 IMAD.HI.U32 R2, R7, R2, RZ ;  /* 0x0000000207021227 */ /* 0x002fca00078e00ff */
[----:B--2---:R-:W-:-:S05]  /*2f980*/  @P1 SHF.R.U32.HI R0, RZ, R4, R2 ;  /* 0x00000004ff001219 */ /* 0x004fca0000011602 */
        /* <DEDUP_REMOVED lines=13> */
.L_x_7347:
[----:B------:R-:W-:-:S13]  /*2fa60*/  ISETP.NE.AND P0, PT, R3, 0x1, PT ;  /* 0x000000010300780c */ /* 0x000fda0003f05270 */
[----:B------:R-:W1:Y:S02]  /*2fa70*/  @P0 LDC.64 R4, c[0x0][0x9e8] ;  /* 0x00027a00ff040b82 */ /* 0x000e640000000a00 */
[----:B-1----:R-:W-:-:S05]  /*2fa80*/  @P0 IMAD.HI.U32 R4, R0, R4, RZ ;  /* 0x0000000400040227 */ /* 0x002fca00078e00ff */
[----:B------:R-:W-:-:S07]  /*2fa90*/  @P0 SHF.R.U32.HI R0, RZ, R5, R4 ;  /* 0x00000005ff000219 */ /* 0x000fce0000011604 */
.L_x_7348:
[----:B------:R-:W-:Y:S05]  /*2faa0*/  BSYNC B0 ;  /* 0x0000000000007941 */ /* 0x000fea0003800000 */
.L_x_7346:
[----:B------:R-:W-:-:S05]  /*2fab0*/  IMAD R0, R0, R3, RZ ;  /* 0x0000000300007224 */ /* 0x000fca00078e02ff */
[----:B------:R-:W-:-:S07]  /*2fac0*/  VIMNMX R2, R2, R0, !PT ;  /* 0x0000000002027248 */ /* 0x000fce0007fe0100 */
.L_x_7345:
[----:B------:R-:W-:Y:S02]  /*2fad0*/  IMAD.MOV.U32 R4, RZ, RZ, RZ ;  /* 0x000000ffff047224 */ /* 0x000fe400078e00ff */
[----:B------:R-:W-:Y:S02]  /*2fae0*/  IMAD.MOV.U32 R5, RZ, RZ, R2 ;  /* 0x000000ffff057224 */ /* 0x000fe400078e0002 */
[----:B------:R-:W-:-:S05]  /*2faf0*/  IMAD.HI R2, R2, -0x6db6db6d, R4 ;  /* 0x9249249302027827 */ /* 0x000fca00078e0204 */
        /* <DEDUP_REMOVED lines=13> */
[----:B------:R-:W1:Y:S01]  /*2fbd0*/  FLO.U32 R0, UR4 ;  /* 0x0000000400007d00 */ /* 0x000e6200080e0000 */
[----:B------:R-:W-:Y:S01]  /*2fbe0*/  ULDC.64 UR6, c[0x0][0x208] ;  /* 0x0000820000067ab9 */ /* 0x000fe20000000a00 */
        /* <DEDUP_REMOVED lines=9> */
.L_x_7349:
        /* <DEDUP_REMOVED lines=21> */
.L_x_7352:
[----:B------:R-:W-:Y:S05]  /*2fdd0*/  BSYNC B6 ;  /* 0x0000000000067941 */ /* 0x000fea0003800000 */
.L_x_7351:
[----:B------:R-:W-:Y:S02]  /*2fde0*/  IMAD.MOV.U32 R2, RZ, RZ, R17 ;  /* 0x000000ffff027224 */ /* 0x000fe400078e0011 */
[----:B------:R-:W2:Y:S01]  /*2fdf0*/  LDL.LU R17, [R1] ;  /* 0x0000000001117983 */ /* 0x000ea20000300800 */
[----:B------:R-:W-:Y:S01]  /*2fe00*/  BSSY B6, `(.L_x_7353) ;  /* 0x0000017000067945 */ /* 0x000fe20003800000 */
[----:B------:R-:W-:-:S05]  /*2fe10*/  VIADD R0, R2, 0xe400 ;  /* 0x0000e40002007836 */ /* 0x000fca0000000000 */
[----:B------:R-:W-:Y:S02]  /*2fe20*/  LOP3.LUT P0, RZ, R0, 0x3ff, RZ, 0xc0, !PT ;  /* 0x000003ff00ff7812 */ /* 0x000fe4000780c0ff */
[----:B--2---:R-:W-:-:S11]  /*2fe30*/  LOP3.LUT R17, R17, 0xfffffffe, RZ, 0xc0, !PT ;  /* 0xfffffffe11117812 */ /* 0x004fd600078ec0ff */
[----:B------:R-:W-:-:S05]  /*2fe40*/  @P0 LOP3.LUT R17, R17, 0x1, RZ, 0xfc, !PT ;  /* 0x0000000111110812 */ /* 0x000fca00078efcff */
[----:B------:R1:W-:Y:S01]  /*2fe50*/  STL [R1], R17 ;  /* 0x0000001101007387 */ /* 0x0003e20000100800 */
        /* <DEDUP_REMOVED lines=17> */
.L_x_7354:
[----:B------:R-:W-:Y:S05]  /*2ff70*/  BSYNC B6 ;  /* 0x0000000000067941 */ /* 0x000fea0003800000 */
.L_x_7353:
        /* <DEDUP_REMOVED lines=22> */
.L_x_7356:
[----:B------:R-:W-:Y:S05]  /*300e0*/  BSYNC B6 ;  /* 0x0000000000067941 */ /* 0x000fea0003800000 */
.L_x_7355:
        /* <DEDUP_REMOVED lines=19> */
.L_x_7358:
[----:B------:R-:W-:Y:S05]  /*30220*/  BSYNC B6 ;  /* 0x0000000000067941 */ /* 0x000fea0003800000 */
.L_x_7357:
[----:B------:R-:W-:Y:S01]  /*30230*/  ULDC.64 UR4, c[0x0][0x9f8] ;  /* 0x00027e0000047ab9 */ /* 0x000fe20000000a00 */
[----:B------:R-:W-:Y:S01]  /*30240*/  IMAD.MOV.U32 R9, RZ, RZ, R19 ;  /* 0x000000ffff097224 */ /* 0x000fe200078e0013 */
[----:B------:R-:W-:Y:S01]  /*30250*/  ISETP.NE.U32.AND P0, PT, RZ, UR4, PT ;  /* 0x00000004ff007c0c */ /* 0x000fe2000bf05070 */
[----:B------:R-:W-:-:S03]  /*30260*/  ULDC.64 UR6, c[0x0][0x208] ;  /* 0x0000820000067ab9 */ /* 0x000fc60000000a00 */
        /* <DEDUP_REMOVED lines=18> */
.L_x_7521:
[----:B-1----:R-:W4:Y:S01]  /*30390*/  LDL.LU R0, [R1] ;  /* 0x0000000001007983 */ /* 0x002f220000300800 */
[----:B------:R-:W-:Y:S02]  /*303a0*/  PLOP3.LUT P1, PT, PT, PT, PT, 0x8, 0x0 ;  /* 0x000000000000781c */ /* 0x000fe40003f2e170 */
[----:B---3--:R-:W-:Y:S02]  /*303b0*/  ISETP.NE.AND P0, PT, R14, RZ, PT ;  /* 0x000000ff0e00720c */ /* 0x008fe40003f05270 */
[----:B----4-:R-:W-:-:S09]  /*303c0*/  LOP3.LUT R0, R0, 0xfffffffe, RZ, 0xc0, !PT ;  /* 0xfffffffe00007812 */ /* 0x010fd200078ec0ff */
[----:B------:R-:W-:-:S05]  /*303d0*/  @P1 LOP3.LUT R0, R0, 0x1, RZ, 0xfc, !PT ;  /* 0x0000000100001812 */ /* 0x000fca00078efcff */
[----:B------:R1:W-:Y:S01]  /*303e0*/  STL [R1], R0 ;  /* 0x0000000001007387 */ /* 0x0003e20000100800 */
[----:B------:R-:W-:Y:S05]  /*303f0*/  @P0 BRA `(.L_x_7360) ;  /* 0x0000000400740947 */ /* 0x000fea0003800000 */
[----:B------:R-:W-:-:S03]  /*30400*/  UMOV UR4, 0xffffffff ;  /* 0xffffffff00047882 */ /* 0x000fc60000000000 */
[----:B------:R-:W-:Y:S05]  /*30410*/  BRA.DIV UR4, `(.L_x_7361) ;  /* 0x0000006a045c7947 */ /* 0x000fea000b800000 */
[----:B------:R-:W-:-:S13]  /*30420*/  ELECT P6, URZ, PT ;  /* 0x00000000003f782f */ /* 0x000fda00038c0000 */
.L_x_7524:
        /* <DEDUP_REMOVED lines=25> */
.L_x_7362:
[----:B--2---:R-:W2:Y:S04]  /*305c0*/  LDL R10, [R1+0x4] ;  /* 0x00000400010a7983 */ /* 0x004ea80000100800 */
        /* <DEDUP_REMOVED lines=9> */
.L_x_7525:
        /* <DEDUP_REMOVED lines=8> */
.L_x_7364:
[----:B------:R-:W2:Y:S04]  /*306e0*/  LDL R6, [R1+0x4] ;  /* 0x0000040001067983 */ /* 0x000ea80000100800 */
[----:B------:R-:W2:Y:S04]  /*306f0*/  LDL R2, [R1+0x14] ;  /* 0x0000140001027983 */ /* 0x000ea80000100800 */
[----:B------:R-:W3:Y:S01]  /*30700*/  LDL R5, [R1+0x30] ;  /* 0x0000300001057983 */ /* 0x000ee20000100800 */
[----:B------:R-:W-:Y:S01]  /*30710*/  R2UR UR9, R0 ;  /* 0x00000000000972ca */ /* 0x000fe200000e0000 */
[----:B------:R-:W-:Y:S01]  /*30720*/  UIADD3 UR4, UP0, UR36, 0x470, URZ ;  /* 0x0000047024047890 */ /* 0x000fe2000ff1e03f */
[----:B------:R-:W-:Y:S01]  /*30730*/  R2UR UR12, R18 ;  /* 0x00000000120c72ca */ /* 0x000fe200000e0000 */
[----:B------:R-:W-:Y:S01]  /*30740*/  UMOV UR6, 0x0 ;  /* 0x0000000000067882 */ /* 0x000fe20000000000 */
[----:B-----5:R-:W-:Y:S01]  /*30750*/  R2UR UR13, R17 ;  /* 0x00000000110d72ca */ /* 0x020fe200000e0000 */
[----:B------:R-:W-:Y:S01]  /*30760*/  UIADD3.X UR5, URZ, UR37, URZ, UP0, !UPT ;  /* 0x000000253f057290 */ /* 0x000fe200087fe43f */
[----:B------:R-:W-:Y:S01]  /*30770*/  UMOV UR7, 0x14f00000 ;  /* 0x14f0000000077882 */ /* 0x000fe20000000000 */
[----:B------:R-:W-:-:S06]  /*30780*/  UMOV UR10, URZ ;  /* 0x0000003f000a7c82 */ /* 0x000fcc0008000000 */
[----:B------:R-:W-:Y:S01]  /*30790*/  UIADD3 UR9, UR9, 0x2e870, URZ ;  /* 0x0002e87009097890 */ /* 0x000fe2000fffe03f */
[----:B--2---:R-:W-:Y:S02]  /*307a0*/  IMAD R2, R2, 0x7000, R6 ;  /* 0x0000700002027824 */ /* 0x004fe400078e0206 */
[----:B---3--:R-:W-:-:S03]  /*307b0*/  IMAD R4, R4, 0xe0, R5 ;  /* 0x000000e004047824 */ /* 0x008fc600078e0205 */
[----:B------:R-:W-:Y:S02]  /*307c0*/  R2UR UR8, R2 ;  /* 0x00000000020872ca */ /* 0x000fe400000e0000 */
[----:B------:R-:W-:-:S11]  /*307d0*/  R2UR UR11, R4 ;  /* 0x00000000040b72ca */ /* 0x000fd600000e0000 */
[----:B------:R-:W-:-:S09]  /*307e0*/  UIADD3 UR8, UR8, 0xe400, URZ ;  /* 0x0000e40008087890 */ /* 0x000fd2000fffe03f */
[----:B------:R2:W-:Y:S01]  /*307f0*/  UTMALDG.4D [UR8], [UR4], desc[UR6] ;  /* 0x00000608040075b4 */ /* 0x0005e20008019000 */
[----:B------:R-:W3:Y:S02]  /*30800*/  SYNCS.PHASECHK.TRANS64.TRYWAIT P0, [R0+URZ+0x2e840], R3 ;  /* 0x02e84003000075a7 */ /* 0x000ee4000800017f */
[----:B--23--:R-:W-:Y:S05]  /*30810*/  @!P0 BRA `(.L_x_7365) ;  /* 0x0000006400908947 */ /* 0x00cfea0003800000 */
.L_x_7526:
        /* <DEDUP_REMOVED lines=8> */
.L_x_7366:
[----:B-12---:R-:W2:Y:S01]  /*308a0*/  LDL.LU R3, [R1] ;  /* 0x0000000001037983 */ /* 0x006ea20000300800 */
        /* <DEDUP_REMOVED lines=10> */
[----:B------:R-:W-:-:S03]  /*30950*/  R2UR UR13, R17 ;  /* 0x00000000110d72ca */ /* 0x000fc600000e0000 */
[----:B------:R-:W-:Y:S02]  /*30960*/  UIADD3 UR8, UR8, 0x20400, URZ ;  /* 0x0002040008087890 */ /* 0x000fe4000fffe03f */
[----:B------:R-:W-:-:S09]  /*30970*/  UIADD3 UR9, UR9, 0x2e830, URZ ;  /* 0x0002e83009097890 */ /* 0x000fd2000fffe03f */
[----:B------:R3:W-:Y:S01]  /*30980*/  UTMALDG.4D [UR8], [UR4], desc[UR6] ;  /* 0x00000608040075b4 */ /* 0x0007e20008019000 */
[----:B--2---:R-:W-:-:S04]  /*30990*/  LOP3.LUT R3, R3, 0xfffffffe, RZ, 0xc0, !PT ;  /* 0xfffffffe03037812 */ /* 0x004fc800078ec0ff */
[----:B------:R-:W-:-:S05]  /*309a0*/  @P0 LOP3.LUT R3, R3, 0x1, RZ, 0xfc, !PT ;  /* 0x0000000103030812 */ /* 0x000fca00078efcff */
[----:B------:R3:W-:Y:S01]  /*309b0*/  STL [R1], R3 ;  /* 0x0000000301007387 */ /* 0x0007e20000100800 */
[----:B------:R-:W-:Y:S01]  /*309c0*/  NOP ;  /* 0x0000000000007918 */ /* 0x000fe20000000000 */
.L_x_7360:
[----:B------:R-:W4:Y:S04]  /*309d0*/  LDL R4, [R1+0x4] ;  /* 0x0000040001047983 */ /* 0x000f280000100800 */
[----:B---3--:R-:W1:Y:S01]  /*309e0*/  LDL.LU R3, [R1+0x58] ;  /* 0x0000580001037983 */ /* 0x008e620000300800 */
[----:B------:R-:W-:Y:S05]  /*309f0*/  WARPSYNC.ALL ;  /* 0x0000000000007948 */ /* 0x000fea0003800000 */
[----:B------:R-:W-:Y:S01]  /*30a00*/  ULDC.64 UR4, c[0x0][0x298] ;  /* 0x0000a60000047ab9 */ /* 0x000fe20000000a00 */
[----:B------:R-:W-:Y:S01]  /*30a10*/  BSSY B6, `(.L_x_7367) ;  /* 0x000001c000067945 */ /* 0x000fe20003800000 */
[----:B------:R-:W-:Y:S01]  /*30a20*/  BAR.SYNC.DEFER_BLOCKING 0x8, 0x180 ;  /* 0x0206000000007b1d */ /* 0x000fe20000010000 */
[----:B-1----:R-:W-:-:S05]  /*30a30*/  SHF.R.S32.HI R0, RZ, 0x1f, R3 ;  /* 0x0000001fff007819 */ /* 0x002fca0000011403 */
[----:B------:R-:W-:Y:S02]  /*30a40*/  IMAD R2, R0, UR4, RZ ;  /* 0x0000000400027c24 */ /* 0x000fe4000f8e02ff */
[----:B----4-:R-:W-:Y:S02]  /*30a50*/  VIADD R0, R4, 0x1c400 ;  /* 0x0001c40004007836 */ /* 0x010fe40000000000 */
        /* <DEDUP_REMOVED lines=23> */
.L_x_7368:
[----:B------:R-:W-:Y:S05]  /*30bd0*/  BSYNC B6 ;  /* 0x0000000000067941 */ /* 0x000fea0003800000 */
.L_x_7367:
[----:B-1----:R-:W3:Y:S01]  /*30be0*/  LDL.LU R0, [R1+0x58] ;  /* 0x0000580001007983 */ /* 0x002ee20000300800 */
[----:B------:R-:W1:Y:S01]  /*30bf0*/  LDC R7, c[0x0][0x448] ;  /* 0x00011200ff077b82 */ /* 0x000e620000000800 */
[----:B------:R-:W-:Y:S01]  /*30c00*/  ULDC.64 UR4, c[0x0][0x2d8] ;  /* 0x0000b60000047ab9 */ /* 0x000fe20000000a00 */
[----:B------:R-:W-:Y:S01]  /*30c10*/  ULDC UR6, c[0x0][0x2b8] ;  /* 0x0000ae0000067ab9 */ /* 0x000fe20000000800 */
[----:B------:R-:W3:Y:S04]  /*30c20*/  LDL.LU.64 R2, [R1+0x60] ;  /* 0x0000600001027983 */ /* 0x000ee80000300a00 */
[----:B------:R-:W4:Y:S04]  /*30c30*/  LDL R12, [R1+0x38] ;  /* 0x00003800010c7983 */ /* 0x000f280000100800 */
[----:B--2---:R2:W5:Y:S01]  /*30c40*/  LDL R9, [R1+0x68] ;  /* 0x0000680001097983 */ /* 0x0045620000100800 */
        /* <DEDUP_REMOVED lines=27> */
[----:B------:R-:W-:Y:S01]  /*30e00*/  IMAD.IADD R3, R3, 0x1, R0 ;  /* 0x0000000103037824 */ /* 0x000fe200078e0200 */
[----:B------:R-:W2:Y:S01]  /*30e10*/  S2R R8, SR_TID.X ;  /* 0x0000000000087919 */ /* 0x000ea20000002100 */
[----:B0-----:R-:W-:-:S04]  /*30e20*/  @P0 IMAD.HI.U32 R5, R4, R5, RZ ;  /* 0x0000000504050227 */ /* 0x001fc800078e00ff */
        /* <DEDUP_REMOVED lines=19> */
[----:B------:R-:W-:Y:S02]  /*30f60*/  LOP3.LUT R8, R8, 0x7f, RZ, 0xc0, !PT ;  /* 0x0000007f08087812 */ /* 0x000fe400078ec0ff */
[----:B------:R-:W-:Y:S02]  /*30f70*/  ISETP.GE.AND P0, PT, R10, UR6, PT ;  /* 0x000000060a007c0c */ /* 0x000fe4000bf06270 */
[----:B------:R-:W-:Y:S02]  /*30f80*/  IADD3.X R3, R3, UR5, R0, P1, !PT ;  /* 0x0000000503037c10 */ /* 0x000fe40008ffe400 */
[----:B------:R-:W-:Y:S01]  /*30f90*/  SHF.R.U32.HI R8, RZ, 0x3, R8 ;  /* 0x00000003ff087819 */ /* 0x000fe20000011608 */
[----:B------:R-:W-:Y:S08]  /*30fa0*/  BRA.DIV UR4, `(.L_x_7369) ;  /* 0x0000005e04c07947 */ /* 0x000ff0000b800000 */
[----:B------:R-:W2:Y:S04]  /*30fb0*/  LDL.LU R6, [R1+0x54] ;  /* 0x0000540001067983 */ /* 0x000ea80000300800 */
[----:B------:R-:W3:Y:S01]  /*30fc0*/  LDL.LU R11, [R1+0x38] ;  /* 0x00003800010b7983 */ /* 0x000ee20000300800 */
[----:B------:R-:W-:Y:S01]  /*30fd0*/  ULDC.64 UR4, c[0x0][0x208] ;  /* 0x0000820000047ab9 */ /* 0x000fe20000000a00 */
[----:B--2---:R-:W-:Y:S02]  /*30fe0*/  IMAD R2, R6, R7, RZ ;  /* 0x0000000706027224 */ /* 0x004fe400078e02ff */
[----:B------:R-:W0:Y:S01]  /*30ff0*/  SHFL.IDX PT, R7, R4, RZ, 0x181f ;  /* 0x00181fff04077589 */ /* 0x000e2200000e0000 */
[----:B---3--:R-:W-:-:S03]  /*31000*/  IMAD.IADD R0, R8, 0x1, R11 ;  /* 0x0000000108007824 */ /* 0x008fc600078e020b */
[----:B------:R-:W1:Y:S01]  /*31010*/  SHFL.IDX PT, R6, R3, RZ, 0x181f ;  /* 0x00181fff03067589 */ /* 0x000e6200000e0000 */
        /* <DEDUP_REMOVED lines=61> */
[----:B------:R0:W1:Y:S04]  /*313f0*/  SHFL.IDX PT, R5, R3, 0x7, 0x181f ;  /* 0x00f81f0003057f89 */ /* 0x00006800000e0000 */
[----:B------:R0:W-:Y:S04]  /*31400*/  @!P1 LDGSTS.E.BYPASS.LTC128B.128 [R9+0x1f400], desc[UR4][R6.64], !P0 ;  /* 0x1f40000006099fae */ /* 0x0001e8000c101d44 */
[----:B------:R0:W2:Y:S02]  /*31410*/  SHFL.IDX PT, R3, R4, 0x7, 0x181f ;  /* 0x00f81f0004037f89 */ /* 0x0000a400000e0000 */
.L_x_7543:
[----:B------:R3:W5:Y:S01]  /*31420*/  LDL R8, [R1+0x4] ;  /* 0x0000040001087983 */ /* 0x0007620000100800 */
[----:B------:R-:W-:Y:S01]  /*31430*/  VIADD R0, R0, 0x70 ;  /* 0x0000007000007836 */ /* 0x000fe20000000000 */
[----:B------:R-:W-:-:S04]  /*31440*/  ULDC.64 UR4, c[0x0][0x208] ;  /* 0x0000820000047ab9 */ /* 0x000fc80000000a00 */
        /* <DEDUP_REMOVED lines=9> */
.L_x_7370:
        /* <DEDUP_REMOVED lines=19> */
.L_x_7544:
[----:B------:R-:W-:Y:S05]  /*31610*/  BSYNC B0 ;  /* 0x0000000000007941 */ /* 0x000fea0003800000 */
.L_x_7371:
[----:B0-----:R-:W2:Y:S04]  /*31620*/  LDL.LU R2, [R1+0x5c] ;  /* 0x00005c0001027983 */ /* 0x001ea80000300800 */
[----:B------:R-:W3:Y:S01]  /*31630*/  LDL R3, [R1+0x2c] ;  /* 0x00002c0001037983 */ /* 0x000ee20000100800 */
[----:B--2---:R-:W-:-:S05]  /*31640*/  VIADD R2, R2, 0xfffffffe ;  /* 0xfffffffe02027836 */ /* 0x004fca0000000000 */
[----:B---3--:R-:W-:-:S13]  /*31650*/  ISETP.GE.AND P0, PT, R2, R3, PT ;  /* 0x000000030200720c */ /* 0x008fda0003f06270 */
[----:B------:R-:W-:Y:S05]  /*31660*/  @!P0 BRA `(.L_x_7373) ;  /* 0x0000001000f48947 */ /* 0x000fea0003800000 */
[----:B------:R0:W5:Y:S04]  /*31670*/  LDL.LU R0, [R1+0x14] ;  /* 0x0000140001007983 */ /* 0x0001680000300800 */
[----:B-----5:R0:W5:Y:S02]  /*31680*/  LDL.LU R8, [R1+0x1c] ;  /* 0x00001c0001087983 */ /* 0x0201640000300800 */
.L_x_7393:
[----:B------:R-:W2:Y:S01]  /*31690*/  LDL R3, [R1] ;  /* 0x0000000001037983 */ /* 0x000ea20000100800 */
        /* <DEDUP_REMOVED lines=20> */
[----:B------:R-:W-:Y:S01]  /*317e0*/  ULDC.64 UR8, c[0x0][0x208] ;  /* 0x0000820000087ab9 */ /* 0x000fe20000000a00 */
        /* <DEDUP_REMOVED lines=15> */
.L_x_7376:
[----:B------:R-:W2:Y:S01]  /*318e0*/  LDL R5, [R1+0x4] ;  /* 0x0000040001057983 */ /* 0x000ea20000100800 */
[----:B------:R-:W3:Y:S01]  /*318f0*/  S2R R4, SR_TID.X ;  /* 0x0000000000047919 */ /* 0x000ee20000002100 */
[----:B------:R-:W-:Y:S01]  /*31900*/  BSSY B1, `(.L_x_7377) ;  /* 0x0000007000017945 */ /* 0x000fe20003800000 */
[----:B---3--:R-:W-:-:S04]  /*31910*/  LOP3.LUT R4, R4, 0x7f, RZ, 0xc0, !PT ;  /* 0x0000007f04047812 */ /* 0x008fc800078ec0ff */
[----:B------:R-:W-:Y:S01]  /*31920*/  ISETP.NE.AND P1, PT, R4, RZ, PT ;  /* 0x000000ff0400720c */ /* 0x000fe20003f25270 */
[----:B--2---:R-:W-:Y:S01]  /*31930*/  IMAD R6, R10, 0x8, R5 ;  /* 0x000000080a067824 */ /* 0x004fe200078e0205 */
[----:B------:R-:W-:-:S04]  /*31940*/  SHF.L.U32 R5, R9, 0x1f, RZ ;  /* 0x0000001f09057819 */ /* 0x000fc800000006ff */
[----:B------:R-:W2:Y:S02]  /*31950*/  SYNCS.PHASECHK.TRANS64.TRYWAIT P0, [R6+URZ+0x2e880], R5 ;  /* 0x02e88005060075a7 */ /* 0x000ea4000800017f */
[----:B--2---:R-:W-:Y:S05]  /*31960*/  @!P0 BRA `(.L_x_7378) ;  /* 0x0000006000188947 */ /* 0x004fea0003800000 */
.L_x_7545:
[----:B------:R-:W-:Y:S05]  /*31970*/  BSYNC B1 ;  /* 0x0000000000017941 */ /* 0x000fea0003800000 */
.L_x_7377:
        /* <DEDUP_REMOVED lines=9> */
.L_x_7380:
[----:B------:R-:W-:Y:S05]  /*31a10*/  BSYNC B1 ;  /* 0x0000000000017941 */ /* 0x000fea0003800000 */
.L_x_7379:
        /* <DEDUP_REMOVED lines=14> */
.L_x_7381:
        /* <DEDUP_REMOVED lines=13> */
.L_x_7546:
[----:B------:R-:W-:Y:S05]  /*31bd0*/  BSYNC B1 ;  /* 0x0000000000017941 */ /* 0x000fea0003800000 */
.L_x_7382:
        /* <DEDUP_REMOVED lines=11> */
.L_x_7385:
[----:B------:R-:W-:Y:S05]  /*31c90*/  BSYNC B1 ;  /* 0x0000000000017941 */ /* 0x000fea0003800000 */
.L_x_7384:
        /* <DEDUP_REMOVED lines=8> */
.L_x_7386:
        /* <DEDUP_REMOVED lines=10> */
.L_x_7375:
[----:B------:R-:W-:Y:S05]  /*31dc0*/  BSYNC B0 ;  /* 0x0000000000007941 */ /* 0x000fea0003800000 */
.L_x_7374:
[----:B------:R-:W-:-:S06]  /*31dd0*/  UISETP.NE.AND UP0, UPT, UR38, 0x3, UPT ;  /* 0x000000032600788c */ /* 0x000fcc000bf05270 */
[----:B------:R-:W-:-:S13]  /*31de0*/  PLOP3.LUT P0, PT, PT, PT, UP0, 0x80, 0x0 ;  /* 0x000000000000781c */ /* 0x000fda0003f0f008 */
[----:B------:R-:W-:Y:S05]  /*31df0*/  @!P0 BRA `(.L_x_7387) ;  /* 0x0000000000048947 */ /* 0x000fea0003800000 */
[----:B------:R-:W-:Y:S01]  /*31e00*/  BPT.TRAP 0x1 ;  /* 0x000000040000795c */ /* 0x000fe20000300000 */
.L_x_7387:
[----:B------:R-:W2:Y:S01]  /*31e10*/  LDL R5, [R1+0x4] ;  /* 0x0000040001057983 */ /* 0x000ea20000100800 */
        /* <DEDUP_REMOVED lines=8> */
.L_x_7547:
[----:B------:R-:W-:Y:S05]  /*31ea0*/  BSYNC B0 ;  /* 0x0000000000007941 */ /* 0x000fea0003800000 */
.L_x_7388:
[----:B------:R-:W-:Y:S05]  /*31eb0*/  @!P1 BRA `(.L_x_7390) ;  /* 0x0000000000049947 */ /* 0x000fea0003800000 */
[----:B------:R-:W-:Y:S01]  /*31ec0*/  BPT.TRAP 0x1 ;  /* 0x000000040000795c */ /* 0x000fe20000300000 */
.L_x_7390:
[----:B--2---:R-:W-:Y:S01]  /*31ed0*/  SHF.L.U32 R4, R8, 0x1f, RZ ;  /* 0x0000001f08047819 */ /* 0x004fe200000006ff */
[----:B------:R-:W-:-:S03]  /*31ee0*/  IMAD R0, R0, 0x7000, RZ ;  /* 0x0000700000007824 */ /* 0x000fc600078e02ff */
[----:B------:R-:W2:Y:S02]  /*31ef0*/  SYNCS.PHASECHK.TRANS64.TRYWAIT P0, [R3+URZ+0x2e860], R4 ;  /* 0x02e86004030075a7 */ /* 0x000ea4000800017f */
[----:B--2---:R-:W-:Y:S05]  /*31f00*/  @!P0 BRA `(.L_x_7391) ;  /* 0x0000005800ec8947 */ /* 0x004fea0003800000 */
.L_x_7548:
[----:B------:R-:W3:Y:S04]  /*31f10*/  LDL R12, [R1+0x34] ;  /* 0x00003400010c7983 */ /* 0x000ee80000100800 */
[----:B------:R-:W4:Y:S04]  /*31f20*/  LDL R13, [R1+0x8] ;  /* 0x00000800010d7983 */ /* 0x000f280000100800 */
[----:B------:R0:W-:Y:S04]  /*31f30*/  STL [R1+0xb0], R16 ;  /* 0x0000b01001007387 */ /* 0x0001e80000100800 */
[----:B0-----:R-:W3:Y:S04]  /*31f40*/  LDL R16, [R1+0x10] ;  /* 0x0000100001107983 */ /* 0x001ee80000100800 */
[----:B------:R2:W-:Y:S04]  /*31f50*/  STL [R1+0xac], R3 ;  /* 0x0000ac0301007387 */ /* 0x0005e80000100800 */
[----:B--2---:R-:W2:Y:S04]  /*31f60*/  LDL R3, [R1+0x4] ;  /* 0x0000040001037983 */ /* 0x004ea80000100800 */
[----:B------:R0:W-:Y:S04]  /*31f70*/  STL [R1+0xa8], R2 ;  /* 0x0000a80201007387 */ /* 0x0001e80000100800 */
[----:B0-----:R-:W4:Y:S01]  /*31f80*/  LDL R2, [R1+0xc] ;  /* 0x00000c0001027983 */ /* 0x001f220000100800 */
[----:B------:R-:W-:Y:S05]  /*31f90*/  WARPSYNC.ALL ;  /* 0x0000000000007948 */ /* 0x000fea0003800000 */
[----:B---3--:R-:W-:-:S05]  /*31fa0*/  LOP3.LUT R4, R0, R16, RZ, 0xfc, !PT ;  /* 0x0000001000047212 */ /* 0x008fca00078efcff */
[C---:B--2---:R-:W-:Y:S01]  /*31fb0*/  IMAD.IADD R4, R3.reuse, 0x1, R4 ;  /* 0x0000000103047824 */ /* 0x044fe200078e0204 */
[----:B------:R-:W-:-:S05]  /*31fc0*/  IADD3 R20, R3, R12, R0 ;  /* 0x0000000c03147210 */ /* 0x000fca0007ffe000 */
[----:B------:R-:W0:Y:S01]  /*31fd0*/  LDSM.16.MT88.4 R4, [R4+0xe400] ;  /* 0x00e400000404783b */ /* 0x000e220000004200 */
[----:B----4-:R-:W-:-:S05]  /*31fe0*/  LOP3.LUT R12, R0, R2, RZ, 0xfc, !PT ;  /* 0x00000002000c7212 */ /* 0x010fca00078efcff */
[----:B------:R-:W-:Y:S01]  /*31ff0*/  IMAD.IADD R12, R13, 0x1, R12 ;  /* 0x000000010d0c7824 */ /* 0x000fe200078e020c */
[C-C-:B0-----:R-:W-:Y:S02]  /*32000*/  PRMT R8, R4.reuse, 0x6420, R5.reuse ;  /* 0x0000642004087816 */ /* 0x141fe40000000005 */
[----:B-1----:R-:W-:Y:S02]  /*32010*/  PRMT R9, R4, 0x7531, R5 ;  /* 0x0000753104097816 */ /* 0x002fe40000000005 */
        /* <DEDUP_REMOVED lines=119> */
[----:B------:R-:W-:Y:S01]  /*32790*/  LOP3.LUT R8, R8, R2, RZ, 0xfc, !PT ;  /* 0x0000000208087212 */ /* 0x000fe200078efcff */
[----:B------:R0:W5:Y:S02]  /*327a0*/  LDL.LU R16, [R1+0xb0] ;  /* 0x0000b00001107983 */ /* 0x0001640000300800 */
[----:B------:R-:W-:Y:S02]  /*327b0*/  IMAD.IADD R4, R3, 0x1, R4 ;  /* 0x0000000103047824 */ /* 0x000fe400078e0204 */
[----:B------:R-:W-:Y:S01]  /*327c0*/  IMAD.IADD R8, R11, 0x1, R8 ;  /* 0x000000010b087824 */ /* 0x000fe200078e0208 */
[----:B------:R0:W5:Y:S04]  /*327d0*/  LDL.LU R3, [R1+0xac] ;  /* 0x0000ac0001037983 */ /* 0x0001680000300800 */
[----:B------:R-:W1:Y:S04]  /*327e0*/  LDSM.16.MT88.4 R4, [R4+0xe400] ;  /* 0x00e400000404783b */ /* 0x000e680000004200 */
[----:B------:R0:W5:Y:S01]  /*327f0*/  LDL.LU R2, [R1+0xa8] ;  /* 0x0000a80001027983 */ /* 0x0001620000300800 */
[----:B-1----:R-:W-:-:S02]  /*32800*/  PRMT R12, R4, 0x6420, R5 ;  /* 0x00006420040c7816 */ /* 0x002fc40000000005 */
[----:B------:R-:W-:Y:S02]  /*32810*/  PRMT R13, R4, 0x7531, R5 ;  /* 0x00007531040d7816 */ /* 0x000fe40000000005 */
[C-C-:B------:R-:W-:Y:S02]  /*32820*/  PRMT R14, R6.reuse, 0x6420, R7.reuse ;  /* 0x00006420060e7816 */ /* 0x140fe40000000007 */
[----:B------:R-:W-:Y:S02]  /*32830*/  PRMT R15, R6, 0x7531, R7 ;  /* 0x00007531060f7816 */ /* 0x000fe40000000007 */
[----:B------:R-:W1:Y:S04]  /*32840*/  LDSM.16.MT88.4 R4, [R20+0x14400] ;  /* 0x014400001404783b */ /* 0x000e680000004200 */
[----:B------:R2:W-:Y:S04]  /*32850*/  STSM.16.M88.4 [R8], R12 ;  /* 0x0000000c08007844 */ /* 0x0005e80000000200 */
[----:B--2---:R-:W2:Y:S01]  /*32860*/  LDL R14, [R1+0x3c] ;  /* 0x00003c00010e7983 */ /* 0x004ea20000100800 */
[----:B------:R-:W-:Y:S01]  /*32870*/  IMAD.MOV.U32 R15, RZ, RZ, R11 ;  /* 0x000000ffff0f7224 */ /* 0x000fe200078e000b */
[----:B-1----:R-:W-:-:S02]  /*32880*/  PRMT R8, R4, 0x6420, R5 ;  /* 0x0000642004087816 */ /* 0x002fc40000000005 */
[----:B------:R-:W-:Y:S02]  /*32890*/  PRMT R9, R4, 0x7531, R5 ;  /* 0x0000753104097816 */ /* 0x000fe40000000005 */
[C-C-:B------:R-:W-:Y:S02]  /*328a0*/  PRMT R10, R6.reuse, 0x6420, R7.reuse ;  /* 0x00006420060a7816 */ /* 0x140fe40000000007 */
[----:B------:R-:W-:Y:S02]  /*328b0*/  PRMT R11, R6, 0x7531, R7 ;  /* 0x00007531060b7816 */ /* 0x000fe40000000007 */
[----:B--2---:R-:W-:-:S05]  /*328c0*/  IADD3 R0, R15, R14, R0 ;  /* 0x0000000e0f007210 */ /* 0x004fca0007ffe000 */
        /* <DEDUP_REMOVED lines=9> */
.L_x_7392:
[----:B0-----:R-:W0:Y:S01]  /*32960*/  S2R R0, SR_TID.X ;  /* 0x0000000000007919 */ /* 0x001e220000002100 */
[----:B-1---5:R1:W-:Y:S01]  /*32970*/  SYNCS.ARRIVE.TRANS64.A1T0 RZ, [R3+URZ+0x2e850], RZ ;  /* 0x02e850ff03ff79a7 */ /* 0x0223e2000810003f */
[----:B------:R2:W5:Y:S01]  /*32980*/  LDL R8, [R1+0x1c] ;  /* 0x00001c0001087983 */ /* 0x0005620000100800 */
[----:B0-----:R-:W-:-:S03]  /*32990*/  LOP3.LUT R4, R0, 0x7f, RZ, 0xc0, !PT ;  /* 0x0000007f00047812 */ /* 0x001fc600078ec0ff */
[----:B------:R-:W3:Y:S01]  /*329a0*/  LDL R0, [R1+0x2c] ;  /* 0x00002c0001007983 */ /* 0x000ee20000100800 */
[----:B------:R-:W-:Y:S01]  /*329b0*/  BAR.SYNC.DEFER_BLOCKING 0x2, 0x80 ;  /* 0x0082000000007b1d */ /* 0x000fe20000010000 */
[----:B------:R-:W-:-:S13]  /*329c0*/  ISETP.NE.AND P0, PT, R4, RZ, PT ;  /* 0x000000ff0400720c */ /* 0x000fda0003f05270 */
[----:B-1----:R-:W-:-:S05]  /*329d0*/  @!P0 VIADD R3, R3, 0x2e880 ;  /* 0x0002e88003038836 */ /* 0x002fca0000000000 */
[----:B------:R-:W-:-:S04]  /*329e0*/  @!P0 PRMT R3, RZ, 0x654, R3 ;  /* 0x00000654ff038816 */ /* 0x000fc80000000003 */
[----:B------:R2:W-:Y:S01]  /*329f0*/  @!P0 SYNCS.ARRIVE.TRANS64.RED.A1T0 RZ, [R3+URZ], RZ ;  /* 0x000000ff03ff89a7 */ /* 0x0005e2000810043f */
[C---:B---3--:R-:W-:Y:S01]  /*32a00*/  ISETP.GT.AND P0, PT, R2.reuse, R0, PT ;  /* 0x000000000200720c */ /* 0x048fe20003f04270 */
[----:B------:R-:W-:Y:S01]  /*32a10*/  VIADD R2, R2, 0xffffffff ;  /* 0xffffffff02027836 */ /* 0x000fe20000000000 */
[----:B------:R2:W5:Y:S11]  /*32a20*/  LDL R0, [R1+0x14] ;  /* 0x0000140001007983 */ /* 0x0005760000100800 */
[----:B--2---:R-:W-:Y:S05]  /*32a30*/  @P0 BRA `(.L_x_7393) ;  /* 0xffffffec00140947 */ /* 0x004fea000383ffff */
.L_x_7373:
[----:B------:R-:W0:Y:S01]  /*32a40*/  S2R R3, SR_TID.X ;  /* 0x0000000000037919 */ /* 0x000e220000002100 */
[----:B------:R-:W-:Y:S01]  /*32a50*/  BSSY B0, `(.L_x_7394) ;  /* 0x0000011000007945 */ /* 0x000fe20003800000 */
[----:B0-----:R-:W-:-:S04]  /*32a60*/  LOP3.LUT R3, R3, 0x7f, RZ, 0xc0, !PT ;  /* 0x0000007f03037812 */ /* 0x001fc800078ec0ff */
[----:B------:R-:W-:-:S13]  /*32a70*/  ISETP.NE.AND P0, PT, R3, RZ, PT ;  /* 0x000000ff0300720c */ /* 0x000fda0003f05270 */
[----:B------:R-:W-:Y:S05]  /*32a80*/  @P0 BRA `(.L_x_7395) ;  /* 0x0000000000340947 */ /* 0x000fea0003800000 */
[----:B------:R-:W0:Y:S01]  /*32a90*/  S2R R2, SR_LANEID ;  /* 0x0000000000027919 */ /* 0x000e220000000000 */
[----:B------:R-:W-:Y:S01]  /*32aa0*/  VOTEU.ANY UR4, UPT, PT ;  /* 0x0000000000047886 */ /* 0x000fe200038e0100 */
[----:B------:R-:W-:Y:S01]  /*32ab0*/  ULDC.64 UR6, c[0x0][0x208] ;  /* 0x0000820000067ab9 */ /* 0x000fe20000000a00 */
        /* <DEDUP_REMOVED lines=10> */
.L_x_7395:
[----:B------:R-:W-:Y:S05]  /*32b60*/  BSYNC B0 ;  /* 0x0000000000007941 */ /* 0x000fea0003800000 */
.L_x_7394:
[----:B------:R-:W-:-:S06]  /*32b70*/  UISETP.NE.AND UP0, UPT, UR38, 0x3, UPT ;  /* 0x000000032600788c */ /* 0x000fcc000bf05270 */
[----:B------:R-:W-:-:S13]  /*32b80*/  PLOP3.LUT P1, PT, PT, PT, UP0, 0x80, 0x0 ;  /* 0x000000000000781c */ /* 0x000fda0003f2f008 */
[----:B------:R-:W-:Y:S05]  /*32b90*/  @!P1 BRA `(.L_x_7396) ;  /* 0x0000000000049947 */ /* 0x000fea0003800000 */
[----:B------:R-:W-:Y:S01]  /*32ba0*/  BPT.TRAP 0x1 ;  /* 0x000000040000795c */ /* 0x000fe20000300000 */
.L_x_7396:
[----:B------:R-:W2:Y:S04]  /*32bb0*/  LDL R2, [R1+0x1c] ;  /* 0x00001c0001027983 */ /* 0x000ea80000100800 */
[----:B------:R-:W3:Y:S04]  /*32bc0*/  LDL R4, [R1+0x4] ;  /* 0x0000040001047983 */ /* 0x000ee80000100800 */
[----:B------:R-:W3:Y:S01]  /*32bd0*/  LDL R3, [R1+0x14] ;  /* 0x0000140001037983 */ /* 0x000ee20000100800 */
[----:B-----5:R-:W-:Y:S01]  /*32be0*/  IMAD.U32 R0, RZ, RZ, UR39 ;  /* 0x00000027ff007e24 */ /* 0x020fe2000f8e00ff */
[----:B------:R-:W-:Y:S04]  /*32bf0*/  BSSY B0, `(.L_x_7397) ;  /* 0x0000007000007945 */ /* 0x000fe80003800000 */
[----:B------:R-:W-:-:S02]  /*32c00*/  ISETP.NE.AND P2, PT, R0, 0x3, PT ;  /* 0x000000030000780c */ /* 0x000fc40003f45270 */
[----:B--2---:R-:W-:-:S04]  /*32c10*/  LOP3.LUT R2, R2, 0x1, RZ, 0x3c, !PT ;  /* 0x0000000102027812 */ /* 0x004fc800078e3cff */
[----:B------:R-:W-:Y:S01]  /*32c20*/  SHF.L.U32 R2, R2, 0x1f, RZ ;  /* 0x0000001f02027819 */ /* 0x000fe200000006ff */
[----:B---3--:R-:W-:-:S04]  /*32c30*/  IMAD R0, R3, 0x8, R4 ;  /* 0x0000000803007824 */ /* 0x008fc800078e0204 */
[----:B------:R-:W0:Y:S02]  /*32c40*/  SYNCS.PHASECHK.TRANS64.TRYWAIT P1, [R0+URZ+0x2e870], R2 ;  /* 0x02e87002000075a7 */ /* 0x000e24000802017f */
[----:B0-----:R-:W-:Y:S05]  /*32c50*/  @!P1 BRA `(.L_x_7398) ;  /* 0x0000004c00ac9947 */ /* 0x001fea0003800000 */
.L_x_7549:
[----:B------:R-:W-:Y:S05]  /*32c60*/  BSYNC B0 ;  /* 0x0000000000007941 */ /* 0x000fea0003800000 */
.L_x_7397:
[----:B------:R-:W-:Y:S05]  /*32c70*/  @!P2 BRA `(.L_x_7399) ;  /* 0x000000000004a947 */ /* 0x000fea0003800000 */
[----:B------:R-:W-:Y:S01]  /*32c80*/  BPT.TRAP 0x1 ;  /* 0x000000040000795c */ /* 0x000fe20000300000 */
.L_x_7399:
[----:B0-----:R-:W2:Y:S02]  /*32c90*/  LDL R2, [R1+0x1c] ;  /* 0x00001c0001027983 */ /* 0x001ea40000100800 */
[----:B--2---:R-:W-:-:S04]  /*32ca0*/  SHF.L.U32 R2, R2, 0x1f, RZ ;  /* 0x0000001f02027819 */ /* 0x004fc800000006ff */
[----:B------:R-:W0:Y:S02]  /*32cb0*/  SYNCS.PHASECHK.TRANS64.TRYWAIT P1, [R0+URZ+0x2e860], R2 ;  /* 0x02e86002000075a7 */ /* 0x000e24000802017f */
[----:B0-----:R-:W-:Y:S05]  /*32cc0*/  @!P1 BRA `(.L_x_7400) ;  /* 0x0000004c00a49947 */ /* 0x001fea0003800000 */
.L_x_7550:
        /* <DEDUP_REMOVED lines=134> */
[C---:B---3--:R-:W-:Y:S01]  /*33530*/  IADD3 R12, R18.reuse, R15, R3 ;  /* 0x0000000f120c7210 */ /* 0x048fe20007ffe003 */
[----:B------:R-:W-:Y:S01]  /*33540*/  IMAD.IADD R3, R18, 0x1, R8 ;  /* 0x0000000112037824 */ /* 0x000fe200078e0208 */
[----:B-1----:R-:W-:-:S02]  /*33550*/  PRMT R8, R4, 0x6420, R5 ;  /* 0x0000642004087816 */ /* 0x002fc40000000005 */
        /* <DEDUP_REMOVED lines=18> */
.L_x_7401:
        /* <DEDUP_REMOVED lines=13> */
.L_x_7350:
[----:B-1----:R-:W2:Y:S02]  /*33750*/  LDL R0, [R1] ;  /* 0x0000000001007983 */ /* 0x002ea40000100800 */
        /* <DEDUP_REMOVED lines=8> */
[----:B------:R3:W4:Y:S04]  /*337e0*/  LDS.128 R16, [R0+0x2e8d0] ;  /* 0x02e8d00000107984 */ /* 0x0007280000000c00 */
[----:B------:R3:W-:Y:S01]  /*337f0*/  STL [R1+0x4], R0 ;  /* 0x0000040001007387 */ /* 0x0007e20000100800 */
[----:B------:R-:W-:Y:S06]  /*33800*/  BAR.ARV 0x4, 0x180 ;  /* 0x0106000000007b1d */ /* 0x000fec0000002000 */
[----:B------:R-:W-:Y:S05]  /*33810*/  BRA `(.L_x_7403) ;  /* 0x0000000800f07947 */ /* 0x000fea0003800000 */
.L_x_7402:
[----:B------:R-:W0:Y:S01]  /*33820*/  S2R R0, SR_TID.X ;  /* 0x0000000000007919 */ /* 0x000e220000002100 */
[----:B------:R-:W-:Y:S01]  /*33830*/  UMOV UR4, 0xffffffff ;  /* 0xffffffff00047882 */ /* 0x000fe20000000000 */
[----:B0-----:R-:W-:-:S04]  /*33840*/  LOP3.LUT R8, R0, 0x1f, RZ, 0xc0, !PT ;  /* 0x0000001f00087812 */ /* 0x001fc800078ec0ff */
[----:B------:R-:W-:Y:S01]  /*33850*/  ISETP.NE.AND P0, PT, R8, 0x1f, PT ;  /* 0x0000001f0800780c */ /* 0x000fe20003f05270 */
[----:B------:R-:W-:-:S12]  /*33860*/  BRA.DIV UR4, `(.L_x_7404) ;  /* 0x0000004204d07947 */ /* 0x000fd8000b800000 */
[----:B------:R-:W-:Y:S01]  /*33870*/  IMAD.IADD R0, R19, 0x1, R8 ;  /* 0x0000000113007824 */ /* 0x000fe200078e0208 */
[----:B------:R-:W-:Y:S01]  /*33880*/  ULDC UR4, c[0x0][0xc3c] ;  /* 0x00030f0000047ab9 */ /* 0x000fe20000000800 */
[----:B------:R-:W-:-:S03]  /*33890*/  ULDC.64 UR6, c[0x0][0x208] ;  /* 0x0000820000067ab9 */ /* 0x000fc60000000a00 */
        /* <DEDUP_REMOVED lines=29> */
.L_x_7560:
[----:B------:R-:W-:Y:S02]  /*33a70*/  ULDC UR4, c[0x0][0xc38] ;  /* 0x00030e0000047ab9 */ /* 0x000fe40000000800 */
[----:B------:R-:W-:-:S04]  /*33a80*/  IMAD.U32 R3, RZ, RZ, UR4 ;  /* 0x00000004ff037e24 */ /* 0x000fc8000f8e00ff */
[----:B-1----:R-:W-:-:S04]  /*33a90*/  IMAD R6, R6, R3, RZ ;  /* 0x0000000306067224 */ /* 0x002fc800078e02ff */
[----:B------:R-:W-:Y:S02]  /*33aa0*/  IMAD.IADD R4, R7, 0x1, R6 ;  /* 0x0000000107047824 */ /* 0x000fe400078e0206 */
[----:B------:R-:W-:-:S03]  /*33ab0*/  IMAD.MOV.U32 R7, RZ, RZ, R5 ;  /* 0x000000ffff077224 */ /* 0x000fc600078e0005 */
[----:B------:R-:W-:-:S13]  /*33ac0*/  ISETP.GT.AND P6, PT, R4, R0, PT ;  /* 0x000000000400720c */ /* 0x000fda0003fc4270 */
[----:B------:R-:W-:Y:S05]  /*33ad0*/  @P6 BRA `(.L_x_7405) ;  /* 0x0000000000a46947 */ /* 0x000fea0003800000 */
.L_x_7410:
        /* <DEDUP_REMOVED lines=11> */
[----:B------:R-:W1:Y:S01]  /*33b90*/  LDC.64 R6, c[0x0][0xc80] ;  /* 0x00032000ff067b82 */ /* 0x000e620000000a00 */
[----:B------:R-:W-:Y:S01]  /*33ba0*/  ULDC.64 UR4, c[0x0][0x208] ;  /* 0x0000820000047ab9 */ /* 0x000fe20000000a00 */
[----:B-1----:R-:W-:-:S06]  /*33bb0*/  IMAD.WIDE R2, R3, 0x4, R6 ;  /* 0x0000000403027825 */ /* 0x002fcc00078e0206 */
[----:B------:R1:W5:Y:S02]  /*33bc0*/  LDG.E R2, desc[UR4][R2.64] ;  /* 0x0000000402027981 */ /* 0x000364000c1e1900 */
.L_x_7408:
[----:B------:R-:W-:Y:S05]  /*33bd0*/  BSYNC B0 ;  /* 0x0000000000007941 */ /* 0x000fea0003800000 */
.L_x_7407:
        /* <DEDUP_REMOVED lines=18> */
.L_x_7568:
[----:B------:R-:W-:Y:S02]  /*33d00*/  ULDC UR4, c[0x0][0xc38] ;  /* 0x00030e0000047ab9 */ /* 0x000fe40000000800 */
[----:B------:R-:W-:-:S04]  /*33d10*/  IMAD.U32 R3, RZ, RZ, UR4 ;  /* 0x00000004ff037e24 */ /* 0x000fc8000f8e00ff */
[----:B-1----:R-:W-:-:S04]  /*33d20*/  IMAD R6, R6, R3, RZ ;  /* 0x0000000306067224 */ /* 0x002fc800078e02ff */
[----:B------:R-:W-:-:S05]  /*33d30*/  IMAD.IADD R4, R6, 0x1, R4 ;  /* 0x0000000106047824 */ /* 0x000fca00078e0204 */
[----:B------:R-:W-:-:S13]  /*33d40*/  ISETP.GT.AND P6, PT, R4, R0, PT ;  /* 0x000000000400720c */ /* 0x000fda0003fc4270 */
[----:B------:R-:W-:Y:S05]  /*33d50*/  @!P6 BRA `(.L_x_7410) ;  /* 0xfffffffc0060e947 */ /* 0x000fea000383ffff */
[----:B------:R-:W-:-:S07]  /*33d60*/  IMAD.MOV.U32 R7, RZ, RZ, R5 ;  /* 0x000000ffff077224 */ /* 0x000fce00078e0005 */
.L_x_7405:
        /* <DEDUP_REMOVED lines=8> */
.L_x_7572:
[----:B------:R-:W-:Y:S01]  /*33df0*/  ISETP.NE.AND P0, PT, R5, RZ, PT ;  /* 0x000000ff0500720c */ /* 0x000fe20003f05270 */
[----:B------:R-:W-:-:S12]  /*33e00*/  IMAD.MOV.U32 R16, RZ, RZ, RZ ;  /* 0x000000ffff107224 */ /* 0x000fd800078e00ff */
[----:B------:R-:W-:Y:S05]  /*33e10*/  @!P0 BRA `(.L_x_7412) ;  /* 0x0000000000148947 */ /* 0x000fea0003800000 */
[----:B------:R-:W-:Y:S01]  /*33e20*/  UMOV UR4, 0xffffffff ;  /* 0xffffffff00047882 */ /* 0x000fe20000000000 */
[----:B------:R-:W-:Y:S02]  /*33e30*/  VIADD R12, R4, 0xffffffff ;  /* 0xffffffff040c7836 */ /* 0x000fe40000000000 */
[----:B------:R-:W-:Y:S05]  /*33e40*/  BRA.DIV UR4, `(.L_x_7413) ;  /* 0x0000004604b87947 */ /* 0x000fea000b800000 */
[----:B------:R2:W3:Y:S02]  /*33e50*/  SHFL.IDX PT, R7, R7, R12, 0x1f ;  /* 0x00001f0c07077589 */ /* 0x0004e400000e0000 */
.L_x_7575:
[----:B---3--:R-:W-:-:S07]  /*33e60*/  IMAD.MOV.U32 R16, RZ, RZ, R7 ;  /* 0x000000ffff107224 */ /* 0x008fce00078e0007 */
.L_x_7412:
[----:B------:R-:W0:Y:S01]  /*33e70*/  LDC.64 R8, c[0x0][0xc90] ;  /* 0x00032400ff087b82 */ /* 0x000e220000000a00 */
[----:B------:R-:W-:Y:S01]  /*33e80*/  IMAD.IADD R19, R4, 0x1, R19 ;  /* 0x0000000104137824 */ /* 0x000fe200078e0213 */
[----:B------:R-:W-:-:S03]  /*33e90*/  ULDC.64 UR4, c[0x0][0x208] ;  /* 0x0000820000047ab9 */ /* 0x000fc60000000a00 */
[----:B0-----:R-:W-:-:S05]  /*33ea0*/  IMAD.WIDE R4, R19, 0x4, R8 ;  /* 0x0000000413047825 */ /* 0x001fca00078e0208 */
[----:B------:R-:W1:Y:S01]  /*33eb0*/  LDG.E R2, desc[UR4][R4.64] ;  /* 0x0000000404027981 */ /* 0x000e62000c1e1900 */
[----:B------:R-:W-:Y:S02]  /*33ec0*/  IMAD R16, R16, R3, R6 ;  /* 0x0000000310107224 */ /* 0x000fe400078e0206 */
[----:B-1----:R-:W-:-:S05]  /*33ed0*/  IMAD R8, R17, R2, RZ ;  /* 0x0000000211087224 */ /* 0x002fca00078e02ff */
        /* <DEDUP_REMOVED lines=34> */
[----:B------:R0:W1:Y:S02]  /*34100*/  F2I.FTZ.U32.TRUNC.NTZ R5, R4 ;  /* 0x0000000400057305 */ /* 0x000064000021f000 */
[----:B0-----:R-:W-:Y:S02]  /*34110*/  IMAD.MOV.U32 R4, RZ, RZ, RZ ;  /* 0x000000ffff047224 */ /* 0x001fe400078e00ff */
[----:B-1----:R-:W-:-:S04]  /*34120*/  IMAD.MOV R0, RZ, RZ, -R5 ;  /* 0x000000ffff007224 */ /* 0x002fc800078e0a05 */
        /* <DEDUP_REMOVED lines=24> */
.L_x_7406:
[----:B------:R-:W-:Y:S01]  /*342b0*/  UMOV UR4, URZ ;  /* 0x0000003f00047c82 */ /* 0x000fe20008000000 */
[----:B------:R-:W-:Y:S01]  /*342c0*/  UMOV UR5, URZ ;  /* 0x0000003f00057c82 */ /* 0x000fe20008000000 */
[----:B------:R-:W-:Y:S01]  /*342d0*/  ULDC UR6, c[0x0][0xc3c] ;  /* 0x00030f0000067ab9 */ /* 0x000fe20000000800 */
[----:B------:R-:W-:Y:S02]  /*342e0*/  IMAD.MOV.U32 R16, RZ, RZ, R0 ;  /* 0x000000ffff107224 */ /* 0x000fe400078e0000 */
[----:B------:R-:W-:Y:S02]  /*342f0*/  IMAD.U32 R17, RZ, RZ, UR4 ;  /* 0x00000004ff117e24 */ /* 0x000fe4000f8e00ff */
[----:B------:R-:W-:Y:S02]  /*34300*/  IMAD.U32 R18, RZ, RZ, UR5 ;  /* 0x00000005ff127e24 */ /* 0x000fe4000f8e00ff */
[----:B------:R-:W-:-:S07]  /*34310*/  IMAD.U32 R19, RZ, RZ, UR6 ;  /* 0x00000006ff137e24 */ /* 0x000fce000f8e00ff */
.L_x_7414:
[----:B------:R1:W3:Y:S01]  /*34320*/  LDL R3, [R1+0x4] ;  /* 0x0000040001037983 */ /* 0x0002e20000100800 */
[----:B------:R-:W4:Y:S01]  /*34330*/  S2R R0, SR_TID.X ;  /* 0x0000000000007919 */ /* 0x000f220000002100 */
[----:B------:R-:W-:Y:S05]  /*34340*/  WARPSYNC.ALL ;  /* 0x0000000000007948 */ /* 0x000fea0003800000 */
[----:B----4-:R-:W-:Y:S01]  /*34350*/  LOP3.LUT R0, R0, 0x1f, RZ, 0xc0, !PT ;  /* 0x0000001f00007812 */ /* 0x010fe200078ec0ff */
[----:B------:R-:W-:Y:S03]  /*34360*/  BAR.SYNC.DEFER_BLOCKING 0x4, 0x180 ;  /* 0x0106000000007b1d */ /* 0x000fe60000010000 */
[----:B------:R-:W-:-:S13]  /*34370*/  ISETP.NE.AND P0, PT, R0, RZ, PT ;  /* 0x000000ff0000720c */ /* 0x000fda0003f05270 */
[----:B------:R-:W3:Y:S01]  /*34380*/  @!P0 S2R R0, SR_CgaCtaId ;  /* 0x0000000000008919 */ /* 0x000ee20000008800 */
[----:B------:R-:W-:-:S04]  /*34390*/  @!P0 MOV R2, 0x400 ;  /* 0x0000040000028802 */ /* 0x000fc80000000f00 */
[----:B---3--:R-:W-:-:S05]  /*343a0*/  @!P0 LEA R3, R0, R2, 0x18 ;  /* 0x0000000200038211 */ /* 0x008fca00078ec0ff */
[----:B------:R1:W-:Y:S04]  /*343b0*/  @!P0 STS.128 [R3+0x2e8d0], R16 ;  /* 0x02e8d01003008388 */ /* 0x0003e80000000c00 */
[----:B------:R1:W-:Y:S01]  /*343c0*/  @!P0 STL [R1+0x4], R3 ;  /* 0x0000040301008387 */ /* 0x0003e20000100800 */
[----:B------:R-:W-:Y:S06]  /*343d0*/  BAR.ARV 0x5, 0x180 ;  /* 0x0146000000007b1d */ /* 0x000fec0000002000 */
.L_x_7403:
[----:B------:R-:W-:Y:S02]  /*343e0*/  ULDC UR4, c[0x0][0xc3c] ;  /* 0x00030f0000047ab9 */ /* 0x000fe40000000800 */
[----:B----4-:R-:W-:-:S13]  /*343f0*/  ISETP.GE.AND P0, PT, R19, UR4, PT ;  /* 0x0000000413007c0c */ /* 0x010fda000bf06270 */
[----:B------:R-:W-:Y:S05]  /*34400*/  @!P0 BRA `(.L_x_7415) ;  /* 0xffffff9800888947 */ /* 0x000fea000383ffff */
[----:B------:R-:W-:Y:S05]  /*34410*/  BSYNC B7 ;  /* 0x0000000000077941 */ /* 0x000fea0003800000 */
.L_x_7297:
[----:B---3--:R-:W3:Y:S01]  /*34420*/  LDL.LU R0, [R1+0x70] ;  /* 0x0000700001007983 */ /* 0x008ee20000300800 */
[----:B------:R-:W-:Y:S01]  /*34430*/  BSSY B0, `(.L_x_7416) ;  /* 0x000000b000007945 */ /* 0x000fe20003800000 */
[----:B0-----:R-:W0:Y:S01]  /*34440*/  S2R R5, SR_CgaCtaId ;  /* 0x0000000000057919 */ /* 0x001e220000008800 */
[----:B---3--:R-:W-:-:S05]  /*34450*/  VIADD R0, R0, 0x1 ;  /* 0x0000000100007836 */ /* 0x008fca0000000000 */
        /* <DEDUP_REMOVED lines=8> */
.L_x_7576:
[----:B------:R-:W-:Y:S05]  /*344e0*/  BSYNC B0 ;  /* 0x0000000000007941 */ /* 0x000fea0003800000 */
.L_x_7416:
[----:B------:R-:W-:-:S03]  /*344f0*/  UMOV UR4, 0xffffffff ;  /* 0xffffffff00047882 */ /* 0x000fc60000000000 */
[----:B------:R-:W-:Y:S05]  /*34500*/  BRA.DIV UR4, `(.L_x_7418) ;  /* 0x0000004204447947 */ /* 0x000fea000b800000 */
[----:B------:R-:W1:Y:S02]  /*34510*/  S2R R2, SR_TID.X ;  /* 0x0000000000027919 */ /* 0x000e640000002100 */
[----:B-1----:R-:W-:-:S04]  /*34520*/  SHF.R.U32.HI R2, RZ, 0x5, R2 ;  /* 0x00000005ff027819 */ /* 0x002fc80000011602 */
[----:B------:R-:W-:-:S05]  /*34530*/  LOP3.LUT R2, R2, 0x3, RZ, 0xc0, !PT ;  /* 0x0000000302027812 */ /* 0x000fca00078ec0ff */
[----:B------:R1:W3:Y:S02]  /*34540*/  SHFL.IDX PT, R14, R2, RZ, 0x1f ;  /* 0x00001fff020e7589 */ /* 0x0002e400000e0000 */
.L_x_7579:
[----:B---3--:R-:W-:-:S13]  /*34550*/  ISETP.NE.AND P0, PT, R14, RZ, PT ;  /* 0x000000ff0e00720c */ /* 0x008fda0003f05270 */
[----:B------:R-:W-:Y:S05]  /*34560*/  @P0 BRA `(.L_x_7041) ;  /* 0x0000000000b80947 */ /* 0x000fea0003800000 */
[----:B------:R-:W-:-:S03]  /*34570*/  UMOV UR4, 0xffffffff ;  /* 0xffffffff00047882 */ /* 0x000fc60000000000 */
[----:B------:R-:W-:Y:S05]  /*34580*/  BRA.DIV UR4, `(.L_x_7419) ;  /* 0x0000004204587947 */ /* 0x000fea000b800000 */
[----:B------:R-:W-:-:S13]  /*34590*/  ELECT P6, URZ, PT ;  /* 0x00000000003f782f */ /* 0x000fda00038c0000 */
.L_x_7582:
[----:B------:R-:W-:Y:S05]  /*345a0*/  @!P6 BRA `(.L_x_7041) ;  /* 0x0000000000a8e947 */ /* 0x000fea0003800000 */
[----:B-1----:R-:W3:Y:S02]  /*345b0*/  LDL R2, [R1+0xa4] ;  /* 0x0000a40001027983 */ /* 0x002ee40000100800 */
[----:B---3--:R-:W-:-:S13]  /*345c0*/  R2UR UR4, R2 ;  /* 0x00000000020472ca */ /* 0x008fda00000e0000 */
[----:B------:R-:W-:-:S06]  /*345d0*/  ULOP3.LUT UR4, UR4, 0x2, URZ, 0xfc, !UPT ;  /* 0x0000000204047892 */ /* 0x000fcc000f8efc3f */
[----:B------:R-:W-:-:S05]  /*345e0*/  IMAD.U32 R2, RZ, RZ, UR4 ;  /* 0x00000004ff027e24 */ /* 0x000fca000f8e00ff */
[----:B------:R-:W-:-:S13]  /*345f0*/  ISETP.NE.AND P0, PT, R2, 0x3, PT ;  /* 0x000000030200780c */ /* 0x000fda0003f05270 */
[----:B------:R-:W-:Y:S05]  /*34600*/  @!P0 BRA `(.L_x_7420) ;  /* 0x0000000000048947 */ /* 0x000fea0003800000 */
[----:B------:R-:W-:Y:S01]  /*34610*/  BPT.TRAP 0x1 ;  /* 0x000000040000795c */ /* 0x000fe20000300000 */
.L_x_7420:
        /* <DEDUP_REMOVED lines=14> */
.L_x_7583:
[----:B------:R-:W1:Y:S02]  /*34700*/  SYNCS.PHASECHK.TRANS64.TRYWAIT P1, [R7+URZ], R2 ;  /* 0x00000002070075a7 */ /* 0x000e64000802017f */
[----:B-1----:R-:W-:Y:S05]  /*34710*/  @!P1 BRA `(.L_x_7422) ;  /* 0x0000004000289947 */ /* 0x002fea0003800000 */
.L_x_7584:
[----:B------:R-:W-:Y:S05]  /*34720*/  @!P0 BRA `(.L_x_7423) ;  /* 0x0000000000048947 */ /* 0x000fea0003800000 */
[----:B------:R-:W-:Y:S01]  /*34730*/  BPT.TRAP 0x1 ;  /* 0x000000040000795c */ /* 0x000fe20000300000 */
.L_x_7423:
[----:B------:R-:W3:Y:S02]  /*34740*/  LDL.LU R4, [R1+0x14] ;  /* 0x0000140001047983 */ /* 0x000ee40000300800 */
[----:B---3--:R-:W-:-:S04]  /*34750*/  IMAD R4, R4, 0x8, R0 ;  /* 0x0000000804047824 */ /* 0x008fc800078e0200 */
[----:B------:R-:W3:Y:S02]  /*34760*/  SYNCS.PHASECHK.TRANS64.TRYWAIT P1, [R4+URZ+0x2e860], R5 ;  /* 0x02e86005040075a7 */ /* 0x000ee4000802017f */
[----:B---3--:R-:W-:Y:S05]  /*34770*/  @!P1 BRA `(.L_x_7424) ;  /* 0x0000004000249947 */ /* 0x008fea0003800000 */
.L_x_7585:
[----:B------:R-:W-:Y:S05]  /*34780*/  @!P0 BRA `(.L_x_7425) ;  /* 0x0000000000048947 */ /* 0x000fea0003800000 */
[----:B------:R-:W-:Y:S01]  /*34790*/  BPT.TRAP 0x1 ;  /* 0x000000040000795c */ /* 0x000fe20000300000 */
.L_x_7425:
[----:B------:R-:W-:-:S04]  /*347a0*/  IMAD R3, R3, 0x8, R0 ;  /* 0x0000000803037824 */ /* 0x000fc800078e0200 */
[----:B------:R-:W4:Y:S02]  /*347b0*/  SYNCS.PHASECHK.TRANS64.TRYWAIT P1, [R3+URZ+0x2e860], R2 ;  /* 0x02e86002030075a7 */ /* 0x000f24000802017f */
[----:B----4-:R-:W-:Y:S05]  /*347c0*/  @!P1 BRA `(.L_x_7426) ;  /* 0x0000004000249947 */ /* 0x010fea0003800000 */
.L_x_7586:
[----:B------:R-:W-:Y:S05]  /*347d0*/  @!P0 BRA `(.L_x_7427) ;  /* 0x0000000000048947 */ /* 0x000fea0003800000 */
[----:B------:R-:W-:Y:S01]  /*347e0*/  BPT.TRAP 0x1 ;  /* 0x000000040000795c */ /* 0x000fe20000300000 */
.L_x_7427:
[----:B------:R-:W5:Y:S02]  /*347f0*/  SYNCS.PHASECHK.TRANS64.TRYWAIT P0, [R4+URZ+0x2e880], R5 ;  /* 0x02e88005040075a7 */ /* 0x000f64000800017f */
[----:B-----5:R-:W-:Y:S05]  /*34800*/  @!P0 BRA `(.L_x_7428) ;  /* 0x0000004000288947 */ /* 0x020fea0003800000 */
.L_x_7429:
[----:B------:R0:W0:Y:S02]  /*34810*/  SYNCS.PHASECHK.TRANS64.TRYWAIT P0, [R3+URZ+0x2e880], R2 ;  /* 0x02e88002030075a7 */ /* 0x000024000800017f */
[----:B0-----:R-:W-:Y:S05]  /*34820*/  @!P0 NANOSLEEP.SYNCS 0x989680 ;  /* 0x009896800000895d */ /* 0x001fea0003900000 */
[----:B------:R-:W0:Y:S02]  /*34830*/  @!P0 SYNCS.PHASECHK.TRANS64 P0, [R3+URZ+0x2e880], R2 ;  /* 0x02e88002030085a7 */ /* 0x000e24000800007f */
[----:B0-----:R-:W-:Y:S05]  /*34840*/  @!P0 BRA `(.L_x_7429) ;  /* 0xfffffffc00f08947 */ /* 0x001fea000383ffff */
.L_x_7041:
[----:B------:R-:W-:Y:S05]  /*34850*/  BSYNC B8 ;  /* 0x0000000000087941 */ /* 0x000fea0003800000 */
.L_x_7038:
[----:B------:R-:W-:Y:S05]  /*34860*/  EXIT ;  /* 0x000000000000794d */ /* 0x000fea0003800000 */
.L_x_7071:
[----:B0-----:R0:W1:Y:S02]  /*34870*/  SYNCS.PHASECHK.TRANS64.TRYWAIT P6, [R104+URZ+0x2e890], R128 ;  /* 0x02e89080680075a7 */ /* 0x00106400080c017f */
[----:B-1----:R-:W-:Y:S05]  /*34880*/  @!P6 NANOSLEEP.SYNCS 0x989680 ;  /* 0x009896800000e95d */ /* 0x002fea0003900000 */
[----:B------:R-:W1:Y:S02]  /*34890*/  @!P6 SYNCS.PHASECHK.TRANS64 P6, [R104+URZ+0x2e890], R128 ;  /* 0x02e890806800e5a7 */ /* 0x000e6400080c007f */
[----:B-1----:R-:W-:Y:S05]  /*348a0*/  @!P6 BRA `(.L_x_7071) ;  /* 0xfffffffc00f0e947 */ /* 0x002fea000383ffff */
[----:B------:R-:W-:Y:S05]  /*348b0*/  BRA `(.L_x_7430) ;  /* 0xfffffce800f07947 */ /* 0x000fea000383ffff */
.L_x_7105:
[----:B0-----:R0:W1:Y:S02]  /*348c0*/  SYNCS.PHASECHK.TRANS64.TRYWAIT P3, [R104+URZ+0x2e890], R128 ;  /* 0x02e89080680075a7 */ /* 0x001064000806017f */
[----:B-1----:R-:W-:Y:S05]  /*348d0*/  @!P3 NANOSLEEP.SYNCS 0x989680 ;  /* 0x009896800000b95d */ /* 0x002fea0003900000 */
[----:B------:R-:W1:Y:S02]  /*348e0*/  @!P3 SYNCS.PHASECHK.TRANS64 P3, [R104+URZ+0x2e890], R128 ;  /* 0x02e890806800b5a7 */ /* 0x000e64000806007f */
[----:B-1----:R-:W-:Y:S05]  /*348f0*/  @!P3 BRA `(.L_x_7105) ;  /* 0xfffffffc00f0b947 */ /* 0x002fea000383ffff */
[----:B------:R-:W-:Y:S05]  /*34900*/  BRA `(.L_x_7431) ;  /* 0xfffffd3000187947 */ /* 0x000fea000383ffff */
.L_x_7122:
[----:B0-----:R0:W1:Y:S02]  /*34910*/  SYNCS.PHASECHK.TRANS64.TRYWAIT P2, [R104+URZ+0x2e890], R128 ;  /* 0x02e89080680075a7 */ /* 0x001064000804017f */
[----:B-1----:R-:W-:Y:S05]  /*34920*/  @!P2 NANOSLEEP.SYNCS 0x989680 ;  /* 0x009896800000a95d */ /* 0x002fea0003900000 */
[----:B------:R-:W1:Y:S02]  /*34930*/  @!P2 SYNCS.PHASECHK.TRANS64 P2, [R104+URZ+0x2e890], R128 ;  /* 0x02e890806800a5a7 */ /* 0x000e64000804007f */
[----:B-1----:R-:W-:Y:S05]  /*34940*/  @!P2 BRA `(.L_x_7122) ;  /* 0xfffffffc00f0a947 */ /* 0x002fea000383ffff */
[----:B------:R-:W-:Y:S05]  /*34950*/  BRA `(.L_x_7432) ;  /* 0xfffffd7000987947 */ /* 0x000fea000383ffff */
.L_x_7132:
[----:B-1----:R1:W2:Y:S02]  /*34960*/  SYNCS.PHASECHK.TRANS64.TRYWAIT P3, [R104+URZ+0x2e8b0], R128 ;  /* 0x02e8b080680075a7 */ /* 0x0022a4000806017f */
[----:B--2---:R-:W-:Y:S05]  /*34970*/  @!P3 NANOSLEEP.SYNCS 0x989680 ;  /* 0x009896800000b95d */ /* 0x004fea0003900000 */
[----:B------:R-:W2:Y:S02]  /*34980*/  @!P3 SYNCS.PHASECHK.TRANS64 P3, [R104+URZ+0x2e8b0], R128 ;  /* 0x02e8b0806800b5a7 */ /* 0x000ea4000806007f */
[----:B--2---:R-:W-:Y:S05]  /*34990*/  @!P3 BRA `(.L_x_7132) ;  /* 0xfffffffc00f0b947 */ /* 0x004fea000383ffff */
[----:B------:R-:W-:Y:S05]  /*349a0*/  BRA `(.L_x_7433) ;  /* 0xfffffd7800907947 */ /* 0x000fea000383ffff */
.L_x_7152:
[----:B------:R-:W-:Y:S01]  /*349b0*/  BSSY B0, `(.L_x_7434) ;  /* 0x0000007000007945 */ /* 0x000fe20003800000 */
[----:B------:R-:W-:Y:S02]  /*349c0*/  IMAD.MOV.U32 R12, RZ, RZ, RZ ;  /* 0x000000ffff0c7224 */ /* 0x000fe400078e00ff */
[----:B------:R-:W-:Y:S02]  /*349d0*/  IMAD.MOV.U32 R11, RZ, RZ, 0x1f ;  /* 0x0000001fff0b7424 */ /* 0x000fe400078e00ff */
[----:B------:R-:W-:-:S07]  /*349e0*/  IMAD.MOV.U32 R15, RZ, RZ, -0x1 ;  /* 0xffffffffff0f7424 */ /* 0x000fce00078e00ff */
[----:B------:R-:W-:Y:S05]  /*349f0*/  WARPSYNC.COLLECTIVE R15, `(.L_x_7435) ;  /* 0x000000000f087348 */ /* 0x000fea0003c00000 */
[----:B------:R0:W1:Y:S02]  /*34a00*/  SHFL.IDX P6, R14, R13, R12, R11 ;  /* 0x0000000c0d0e7389 */ /* 0x00006400000c000b */
[----:B01----:R-:W-:Y:S01]  /*34a10*/  ENDCOLLECTIVE ;  /* 0x000000000000791b */ /* 0x003fe20003800000 */
.L_x_7435:
[----:B------:R-:W-:Y:S05]  /*34a20*/  BSYNC B0 ;  /* 0x0000000000007941 */ /* 0x000fea0003800000 */
.L_x_7434:
[----:B------:R1:W-:Y:S01]  /*34a30*/  STL [R1+0x54], R14 ;  /* 0x0000540e01007387 */ /* 0x0003e20000100800 */
[----:B------:R-:W-:Y:S05]  /*34a40*/  BRA `(.L_x_7436) ;  /* 0xfffffd8c00487947 */ /* 0x000fea000383ffff */
.L_x_7164:
        /* <DEDUP_REMOVED lines=8> */
.L_x_7438:
[----:B------:R-:W-:Y:S05]  /*34ad0*/  BSYNC B1 ;  /* 0x0000000000017941 */ /* 0x000fea0003800000 */
.L_x_7437:
        /* <DEDUP_REMOVED lines=8> */
.L_x_7439:
[----:B------:R-:W-:Y:S02]  /*34b60*/  IMAD.MOV.U32 R13, RZ, RZ, R8 ;  /* 0x000000ffff0d7224 */ /* 0x000fe400078e0008 */
[----:B------:R-:W-:-:S07]  /*34b70*/  IMAD.MOV.U32 R3, RZ, RZ, R14 ;  /* 0x000000ffff037224 */ /* 0x000fce00078e000e */
[----:B------:R-:W-:Y:S05]  /*34b80*/  WARPSYNC.COLLECTIVE R15, `(.L_x_7440) ;  /* 0x000000000f087348 */ /* 0x000fea0003c00000 */
[----:B------:R0:W1:Y:S02]  /*34b90*/  SHFL.IDX P6, R14, R13, R12, R11 ;  /* 0x0000000c0d0e7389 */ /* 0x00006400000c000b */
[----:B01----:R-:W-:Y:S01]  /*34ba0*/  ENDCOLLECTIVE ;  /* 0x000000000000791b */ /* 0x003fe20003800000 */
.L_x_7440:
[----:B------:R-:W-:Y:S02]  /*34bb0*/  IMAD.MOV.U32 R13, RZ, RZ, R7 ;  /* 0x000000ffff0d7224 */ /* 0x000fe400078e0007 */
[----:B------:R-:W-:-:S07]  /*34bc0*/  IMAD.MOV.U32 R4, RZ, RZ, R14 ;  /* 0x000000ffff047224 */ /* 0x000fce00078e000e */
[----:B------:R-:W-:Y:S05]  /*34bd0*/  WARPSYNC.COLLECTIVE R15, `(.L_x_7441) ;  /* 0x000000000f087348 */ /* 0x000fea0003c00000 */
[----:B------:R0:W1:Y:S02]  /*34be0*/  SHFL.IDX P6, R14, R13, R12, R11 ;  /* 0x0000000c0d0e7389 */ /* 0x00006400000c000b */
[----:B01----:R-:W-:Y:S01]  /*34bf0*/  ENDCOLLECTIVE ;  /* 0x000000000000791b */ /* 0x003fe20003800000 */
.L_x_7441:
[----:B------:R-:W-:Y:S05]  /*34c00*/  BRA `(.L_x_7442) ;  /* 0xfffffd9000c47947 */ /* 0x000fea000383ffff */
.L_x_7167:
[----:B------:R-:W-:Y:S01]  /*34c10*/  BSSY B1, `(.L_x_7443) ;  /* 0x0000008000017945 */ /* 0x000fe20003800000 */
[----:B------:R-:W-:Y:S02]  /*34c20*/  IMAD.MOV.U32 R13, RZ, RZ, R6 ;  /* 0x000000ffff0d7224 */ /* 0x000fe400078e0006 */
[----:B------:R-:W-:Y:S02]  /*34c30*/  IMAD.MOV.U32 R12, RZ, RZ, 0x1 ;  /* 0x00000001ff0c7424 */ /* 0x000fe400078e00ff */
[----:B------:R-:W-:Y:S02]  /*34c40*/  IMAD.MOV.U32 R11, RZ, RZ, 0x1c1f ;  /* 0x00001c1fff0b7424 */ /* 0x000fe400078e00ff */
[----:B------:R-:W-:-:S07]  /*34c50*/  IMAD.MOV.U32 R15, RZ, RZ, -0x1 ;  /* 0xffffffffff0f7424 */ /* 0x000fce00078e00ff */
[----:B0-2345:R-:W-:Y:S05]  /*34c60*/  WARPSYNC.COLLECTIVE R15, `(.L_x_7444) ;  /* 0x000000000f087348 */ /* 0x03dfea0003c00000 */
[----:B------:R1:W0:Y:S02]  /*34c70*/  SHFL.IDX P6, R14, R13, R12, R11 ;  /* 0x0000000c0d0e7389 */ /* 0x00022400000c000b */
[----:B012345:R-:W-:Y:S01]  /*34c80*/  ENDCOLLECTIVE ;  /* 0x000000000000791b */ /* 0x03ffe20003800000 */
.L_x_7444:
[----:B------:R-:W-:Y:S05]  /*34c90*/  BSYNC B1 ;  /* 0x0000000000017941 */ /* 0x000fea0003800000 */
.L_x_7443:
        /* <DEDUP_REMOVED lines=8> */
.L_x_7445:
[----:B------:R-:W-:Y:S02]  /*34d20*/  IMAD.MOV.U32 R13, RZ, RZ, R8 ;  /* 0x000000ffff0d7224 */ /* 0x000fe400078e0008 */
[----:B------:R-:W-:-:S07]  /*34d30*/  IMAD.MOV.U32 R3, RZ, RZ, R14 ;  /* 0x000000ffff037224 */ /* 0x000fce00078e000e */
[----:B------:R-:W-:Y:S05]  /*34d40*/  WARPSYNC.COLLECTIVE R15, `(.L_x_7446) ;  /* 0x000000000f087348 */ /* 0x000fea0003c00000 */
[----:B------:R0:W1:Y:S02]  /*34d50*/  SHFL.IDX P6, R14, R13, R12, R11 ;  /* 0x0000000c0d0e7389 */ /* 0x00006400000c000b */
[----:B01----:R-:W-:Y:S01]  /*34d60*/  ENDCOLLECTIVE ;  /* 0x000000000000791b */ /* 0x003fe20003800000 */
.L_x_7446:
[----:B------:R-:W-:Y:S02]  /*34d70*/  IMAD.MOV.U32 R13, RZ, RZ, R7 ;  /* 0x000000ffff0d7224 */ /* 0x000fe400078e0007 */
[----:B------:R-:W-:-:S07]  /*34d80*/  IMAD.MOV.U32 R4, RZ, RZ, R14 ;  /* 0x000000ffff047224 */ /* 0x000fce00078e000e */
[----:B------:R-:W-:Y:S05]  /*34d90*/  WARPSYNC.COLLECTIVE R15, `(.L_x_7447) ;  /* 0x000000000f087348 */ /* 0x000fea0003c00000 */
[----:B------:R0:W1:Y:S02]  /*34da0*/  SHFL.IDX P6, R14, R13, R12, R11 ;  /* 0x0000000c0d0e7389 */ /* 0x00006400000c000b */
[----:B01----:R-:W-:Y:S01]  /*34db0*/  ENDCOLLECTIVE ;  /* 0x000000000000791b */ /* 0x003fe20003800000 */
.L_x_7447:
[----:B------:R-:W-:Y:S05]  /*34dc0*/  BRA `(.L_x_7448) ;  /* 0xfffffd9000e87947 */ /* 0x000fea000383ffff */
.L_x_7171:
[----:B0-----:R0:W1:Y:S02]  /*34dd0*/  SYNCS.PHASECHK.TRANS64.TRYWAIT P0, [R17+URZ+0x2e800], R6 ;  /* 0x02e80006110075a7 */ /* 0x001064000800017f */
[----:B-1----:R-:W-:Y:S05]  /*34de0*/  @!P0 NANOSLEEP.SYNCS 0x989680 ;  /* 0x009896800000895d */ /* 0x002fea0003900000 */
[----:B------:R-:W1:Y:S02]  /*34df0*/  @!P0 SYNCS.PHASECHK.TRANS64 P0, [R17+URZ+0x2e800], R6 ;  /* 0x02e80006110085a7 */ /* 0x000e64000800007f */
[----:B-1----:R-:W-:Y:S05]  /*34e00*/  @!P0 BRA `(.L_x_7171) ;  /* 0xfffffffc00f08947 */ /* 0x002fea000383ffff */
[----:B------:R-:W-:Y:S05]  /*34e10*/  BRA `(.L_x_7449) ;  /* 0xfffffd94009c7947 */ /* 0x000fea000383ffff */
.L_x_7179:
[----:B------:R-:W0:Y:S01]  /*34e20*/  LDC R37, c[0x0][0x3f4] ;  /* 0x0000fd00ff257b82 */ /* 0x000e220000000800 */
[----:B------:R-:W-:Y:S01]  /*34e30*/  BSSY B1, `(.L_x_7450) ;  /* 0x0000008000017945 */ /* 0x000fe20003800000 */
[----:B------:R-:W-:Y:S02]  /*34e40*/  IMAD.MOV.U32 R13, RZ, RZ, R10 ;  /* 0x000000ffff0d7224 */ /* 0x000fe400078e000a */
[----:B------:R-:W-:Y:S02]  /*34e50*/  IMAD.MOV.U32 R12, RZ, RZ, RZ ;  /* 0x000000ffff0c7224 */ /* 0x000fe400078e00ff */
[----:B------:R-:W-:Y:S02]  /*34e60*/  IMAD.MOV.U32 R11, RZ, RZ, 0x1c1f ;  /* 0x00001c1fff0b7424 */ /* 0x000fe400078e00ff */
[----:B------:R-:W-:-:S07]  /*34e70*/  IMAD.MOV.U32 R15, RZ, RZ, -0x1 ;  /* 0xffffffffff0f7424 */ /* 0x000fce00078e00ff */
[----:B01----:R-:W-:Y:S05]  /*34e80*/  WARPSYNC.COLLECTIVE R15, `(.L_x_7451) ;  /* 0x000000000f087348 */ /* 0x003fea0003c00000 */
[----:B-1----:R1:W2:Y:S02]  /*34e90*/  SHFL.IDX P6, R14, R13, R12, R11 ;  /* 0x0000000c0d0e7389 */ /* 0x0022a400000c000b */
[----:B012---:R-:W-:Y:S01]  /*34ea0*/  ENDCOLLECTIVE ;  /* 0x000000000000791b */ /* 0x007fe20003800000 */
.L_x_7451:
[----:B------:R-:W-:Y:S05]  /*34eb0*/  BSYNC B1 ;  /* 0x0000000000017941 */ /* 0x000fea0003800000 */
.L_x_7450:
[----:B------:R0:W5:Y:S01]  /*34ec0*/  LDL R8, [R1+0x10] ;  /* 0x0000100001087983 */ /* 0x0001620000100800 */
[----:B------:R-:W-:Y:S01]  /*34ed0*/  IMAD.MOV.U32 R13, RZ, RZ, R29 ;  /* 0x000000ffff0d7224 */ /* 0x000fe200078e001d */
[----:B------:R-:W-:Y:S01]  /*34ee0*/  ISETP.GE.AND P0, PT, R18, R37, PT ;  /* 0x000000251200720c */ /* 0x000fe20003f06270 */
[----:B------:R-:W-:Y:S02]  /*34ef0*/  IMAD.MOV.U32 R12, RZ, RZ, RZ ;  /* 0x000000ffff0c7224 */ /* 0x000fe400078e00ff */
[----:B------:R-:W-:Y:S02]  /*34f00*/  IMAD.MOV.U32 R11, RZ, RZ, 0x1c1f ;  /* 0x00001c1fff0b7424 */ /* 0x000fe400078e00ff */
[----:B------:R-:W-:Y:S02]  /*34f10*/  IMAD.MOV.U32 R15, RZ, RZ, -0x1 ;  /* 0xffffffffff0f7424 */ /* 0x000fe400078e00ff */
[----:B0-----:R-:W-:-:S07]  /*34f20*/  IMAD.MOV.U32 R3, RZ, RZ, R14 ;  /* 0x000000ffff037224 */ /* 0x001fce00078e000e */
[----:B-----5:R-:W-:Y:S05]  /*34f30*/  WARPSYNC.COLLECTIVE R15, `(.L_x_7452) ;  /* 0x000000000f087348 */ /* 0x020fea0003c00000 */
[----:B------:R0:W1:Y:S02]  /*34f40*/  SHFL.IDX P6, R14, R13, R12, R11 ;  /* 0x0000000c0d0e7389 */ /* 0x00006400000c000b */
[----:B01---5:R-:W-:Y:S01]  /*34f50*/  ENDCOLLECTIVE ;  /* 0x000000000000791b */ /* 0x023fe20003800000 */
.L_x_7452:
[----:B------:R-:W-:Y:S02]  /*34f60*/  IMAD.MOV.U32 R13, RZ, RZ, R31 ;  /* 0x000000ffff0d7224 */ /* 0x000fe400078e001f */
[----:B------:R-:W-:-:S07]  /*34f70*/  IMAD.MOV.U32 R5, RZ, RZ, R14 ;  /* 0x000000ffff057224 */ /* 0x000fce00078e000e */
[----:B------:R-:W-:Y:S05]  /*34f80*/  WARPSYNC.COLLECTIVE R15, `(.L_x_7453) ;  /* 0x000000000f087348 */ /* 0x000fea0003c00000 */
[----:B------:R0:W1:Y:S02]  /*34f90*/  SHFL.IDX P6, R14, R13, R12, R11 ;  /* 0x0000000c0d0e7389 */ /* 0x00006400000c000b */
[----:B01----:R-:W-:Y:S01]  /*34fa0*/  ENDCOLLECTIVE ;  /* 0x000000000000791b */ /* 0x003fe20003800000 */
.L_x_7453:
[----:B------:R-:W-:Y:S02]  /*34fb0*/  IMAD.MOV.U32 R13, RZ, RZ, R28 ;  /* 0x000000ffff0d7224 */ /* 0x000fe400078e001c */
[----:B------:R-:W-:-:S07]  /*34fc0*/  IMAD.MOV.U32 R7, RZ, RZ, R14 ;  /* 0x000000ffff077224 */ /* 0x000fce00078e000e */
[----:B------:R-:W-:Y:S05]  /*34fd0*/  WARPSYNC.COLLECTIVE R15, `(.L_x_7454) ;  /* 0x000000000f087348 */ /* 0x000fea0003c00000 */
[----:B------:R0:W1:Y:S02]  /*34fe0*/  SHFL.IDX P6, R14, R13, R12, R11 ;  /* 0x0000000c0d0e7389 */ /* 0x00006400000c000b */
[----:B01----:R-:W-:Y:S01]  /*34ff0*/  ENDCOLLECTIVE ;  /* 0x000000000000791b */ /* 0x003fe20003800000 */
.L_x_7454:
[----:B------:R-:W-:Y:S01]  /*35000*/  ULDC.64 UR4, c[0x0][0x208] ;  /* 0x0000820000047ab9 */ /* 0x000fe20000000a00 */
[----:B------:R-:W-:-:S05]  /*35010*/  IMAD R30, R8, R30, RZ ;  /* 0x0000001e081e7224 */ /* 0x000fca00078e02ff */
[----:B------:R-:W-:-:S13]  /*35020*/  ISETP.GE.OR P1, PT, R39, R30, P0 ;  /* 0x0000001e2700720c */ /* 0x000fda0000726670 */
[C---:B------:R-:W-:Y:S02]  /*35030*/  @!P1 IADD3 R0, P2, R18.reuse, R5, RZ ;  /* 0x0000000512009210 */ /* 0x040fe40007f5e0ff */
[----:B------:R-:W-:-:S03]  /*35040*/  @!P1 IADD3 R14, P3, R18, R14, RZ ;  /* 0x0000000e120e9210 */ /* 0x000fc60007f7e0ff */
[--C-:B------:R-:W-:Y:S02]  /*35050*/  @!P1 IMAD.X R5, R3, 0x1, R19.reuse, P2 ;  /* 0x0000000103059824 */ /* 0x100fe400010e0613 */
[----:B------:R-:W-:Y:S02]  /*35060*/  @!P1 IMAD.X R3, R7, 0x1, R19, P3 ;  /* 0x0000000107039824 */ /* 0x000fe400018e0613 */
[----:B------:R-:W-:Y:S02]  /*35070*/  @!P1 IMAD.MOV.U32 R4, RZ, RZ, R0 ;  /* 0x000000ffff049224 */ /* 0x000fe400078e0000 */
[----:B------:R-:W-:Y:S02]  /*35080*/  @!P1 IMAD.MOV.U32 R32, RZ, RZ, R14 ;  /* 0x000000ffff209224 */ /* 0x000fe400078e000e */
[----:B------:R-:W-:Y:S02]  /*35090*/  @!P1 IMAD.MOV.U32 R33, RZ, RZ, R3 ;  /* 0x000000ffff219224 */ /* 0x000fe400078e0003 */
[----:B------:R-:W5:Y:S04]  /*350a0*/  @!P1 LD.E.128 R4, desc[UR4][R4.64] ;  /* 0x0000000404049980 */ /* 0x000f68000c101d00 */
[----:B------:R-:W5:Y:S01]  /*350b0*/  @!P1 LD.E.128 R32, desc[UR4][R32.64] ;  /* 0x0000000420209980 */ /* 0x000f62000c101d00 */
[----:B------:R-:W-:Y:S01]  /*350c0*/  IMAD.MOV.U32 R13, RZ, RZ, R10 ;  /* 0x000000ffff0d7224 */ /* 0x000fe200078e000a */
[----:B------:R-:W-:Y:S01]  /*350d0*/  CS2R R26, SRZ ;  /* 0x00000000001a7805 */ /* 0x000fe2000001ff00 */
[----:B------:R-:W-:Y:S01]  /*350e0*/  IMAD.MOV.U32 R12, RZ, RZ, 0x1 ;  /* 0x00000001ff0c7424 */ /* 0x000fe200078e00ff */
[----:B------:R-:W-:-:S02]  /*350f0*/  CS2R R24, SRZ ;  /* 0x0000000000187805 */ /* 0x000fc4000001ff00 */
[----:B------:R-:W-:Y:S02]  /*35100*/  CS2R R20, SRZ ;  /* 0x0000000000147805 */ /* 0x000fe4000001ff00 */
[----:B------:R-:W-:-:S07]  /*35110*/  CS2R R8, SRZ ;  /* 0x0000000000087805 */ /* 0x000fce000001ff00 */
[----:B-----5:R-:W-:Y:S05]  /*35120*/  WARPSYNC.COLLECTIVE R15, `(.L_x_7455) ;  /* 0x000000000f087348 */ /* 0x020fea0003c00000 */
[----:B------:R0:W1:Y:S02]  /*35130*/  SHFL.IDX P6, R14, R13, R12, R11 ;  /* 0x0000000c0d0e7389 */ /* 0x00006400000c000b */
[----:B01---5:R-:W-:Y:S01]  /*35140*/  ENDCOLLECTIVE ;  /* 0x000000000000791b */ /* 0x023fe20003800000 */
.L_x_7455:
[----:B------:R-:W-:Y:S02]  /*35150*/  IMAD.MOV.U32 R13, RZ, RZ, R29 ;  /* 0x000000ffff0d7224 */ /* 0x000fe400078e001d */
[----:B------:R-:W-:-:S07]  /*35160*/  IMAD.MOV.U32 R3, RZ, RZ, R14 ;  /* 0x000000ffff037224 */ /* 0x000fce00078e000e */
[----:B------:R-:W-:Y:S05]  /*35170*/  WARPSYNC.COLLECTIVE R15, `(.L_x_7456) ;  /* 0x000000000f087348 */ /* 0x000fea0003c00000 */
[----:B------:R0:W1:Y:S02]  /*35180*/  SHFL.IDX P6, R14, R13, R12, R11 ;  /* 0x0000000c0d0e7389 */ /* 0x00006400000c000b */
[----:B01----:R-:W-:Y:S01]  /*35190*/  ENDCOLLECTIVE ;  /* 0x000000000000791b */ /* 0x003fe20003800000 */
.L_x_7456:
[----:B------:R-:W-:Y:S02]  /*351a0*/  IMAD.MOV.U32 R13, RZ, RZ, R31 ;  /* 0x000000ffff0d7224 */ /* 0x000fe400078e001f */
[----:B------:R-:W-:-:S07]  /*351b0*/  IMAD.MOV.U32 R29, RZ, RZ, R14 ;  /* 0x000000ffff1d7224 */ /* 0x000fce00078e000e */
[----:B------:R-:W-:Y:S05]  /*351c0*/  WARPSYNC.COLLECTIVE R15, `(.L_x_7457) ;  /* 0x000000000f087348 */ /* 0x000fea0003c00000 */
[----:B------:R0:W1:Y:S02]  /*351d0*/  SHFL.IDX P6, R14, R13, R12, R11 ;  /* 0x0000000c0d0e7389 */ /* 0x00006400000c000b */
[----:B01----:R-:W-:Y:S01]  /*351e0*/  ENDCOLLECTIVE ;  /* 0x000000000000791b */ /* 0x003fe20003800000 */
.L_x_7457:
[----:B------:R-:W-:Y:S02]  /*351f0*/  IMAD.MOV.U32 R13, RZ, RZ, R28 ;  /* 0x000000ffff0d7224 */ /* 0x000fe400078e001c */
[----:B------:R-:W-:-:S07]  /*35200*/  IMAD.MOV.U32 R31, RZ, RZ, R14 ;  /* 0x000000ffff1f7224 */ /* 0x000fce00078e000e */
[----:B------:R-:W-:Y:S05]  /*35210*/  WARPSYNC.COLLECTIVE R15, `(.L_x_7458) ;  /* 0x000000000f087348 */ /* 0x000fea0003c00000 */
[----:B------:R0:W1:Y:S02]  /*35220*/  SHFL.IDX P6, R14, R13, R12, R11 ;  /* 0x0000000c0d0e7389 */ /* 0x00006400000c000b */
[----:B01----:R-:W-:Y:S01]  /*35230*/  ENDCOLLECTIVE ;  /* 0x000000000000791b */ /* 0x003fe20003800000 */
.L_x_7458:
        /* <DEDUP_REMOVED lines=10> */
.L_x_7183:
[----:B0-----:R0:W1:Y:S02]  /*352e0*/  SYNCS.PHASECHK.TRANS64.TRYWAIT P1, [R17+URZ+0x2e800], R0 ;  /* 0x02e80000110075a7 */ /* 0x001064000802017f */
[----:B-1----:R-:W-:Y:S05]  /*352f0*/  @!P1 NANOSLEEP.SYNCS 0x989680 ;  /* 0x009896800000995d */ /* 0x002fea0003900000 */
[----:B------:R-:W1:Y:S02]  /*35300*/  @!P1 SYNCS.PHASECHK.TRANS64 P1, [R17+URZ+0x2e800], R0 ;  /* 0x02e80000110095a7 */ /* 0x000e64000802007f */
[----:B-1----:R-:W-:Y:S05]  /*35310*/  @!P1 BRA `(.L_x_7183) ;  /* 0xfffffffc00f09947 */ /* 0x002fea000383ffff */
[----:B------:R-:W-:Y:S05]  /*35320*/  BRA `(.L_x_7460) ;  /* 0xfffffdb400bc7947 */ /* 0x000fea000383ffff */
.L_x_7189:
[----:B-1----:R1:W2:Y:S02]  /*35330*/  SYNCS.PHASECHK.TRANS64.TRYWAIT P2, [R0+URZ+0x2e830], R5 ;  /* 0x02e83005000075a7 */ /* 0x0022a4000804017f */
[----:B--2---:R-:W-:Y:S05]  /*35340*/  @!P2 NANOSLEEP.SYNCS 0x989680 ;  /* 0x009896800000a95d */ /* 0x004fea0003900000 */
[----:B------:R-:W2:Y:S02]  /*35350*/  @!P2 SYNCS.PHASECHK.TRANS64 P2, [R0+URZ+0x2e830], R5 ;  /* 0x02e830050000a5a7 */ /* 0x000ea4000804007f */
[----:B--2---:R-:W-:Y:S05]  /*35360*/  @!P2 BRA `(.L_x_7189) ;  /* 0xfffffffc00f0a947 */ /* 0x004fea000383ffff */
[----:B------:R-:W-:Y:S05]  /*35370*/  BRA `(.L_x_7188) ;  /* 0xfffffdd800107947 */ /* 0x000fea000383ffff */
.L_x_7207:
[----:B-1----:R1:W2:Y:S02]  /*35380*/  SYNCS.PHASECHK.TRANS64.TRYWAIT P3, [R15+URZ+0x2e830], R14 ;  /* 0x02e8300e0f0075a7 */ /* 0x0022a4000806017f */
[----:B--2---:R-:W-:Y:S05]  /*35390*/  @!P3 NANOSLEEP.SYNCS 0x989680 ;  /* 0x009896800000b95d */ /* 0x004fea0003900000 */
[----:B------:R-:W2:Y:S02]  /*353a0*/  @!P3 SYNCS.PHASECHK.TRANS64 P3, [R15+URZ+0x2e830], R14 ;  /* 0x02e8300e0f00b5a7 */ /* 0x000ea4000806007f */
[----:B--2---:R-:W-:Y:S05]  /*353b0*/  @!P3 BRA `(.L_x_7207) ;  /* 0xfffffffc00f0b947 */ /* 0x004fea000383ffff */
[----:B------:R-:W-:Y:S05]  /*353c0*/  BRA `(.L_x_7206) ;  /* 0xfffffe30008c7947 */ /* 0x000fea000383ffff */
.L_x_7211:
[----:B-1----:R1:W2:Y:S02]  /*353d0*/  SYNCS.PHASECHK.TRANS64.TRYWAIT P2, [R15+URZ+0x2e850], R14 ;  /* 0x02e8500e0f0075a7 */ /* 0x0022a4000804017f */
[----:B--2---:R-:W-:Y:S05]  /*353e0*/  @!P2 NANOSLEEP.SYNCS 0x989680 ;  /* 0x009896800000a95d */ /* 0x004fea0003900000 */
[----:B------:R-:W2:Y:S02]  /*353f0*/  @!P2 SYNCS.PHASECHK.TRANS64 P2, [R15+URZ+0x2e850], R14 ;  /* 0x02e8500e0f00a5a7 */ /* 0x000ea4000804007f */
[----:B--2---:R-:W-:Y:S05]  /*35400*/  @!P2 BRA `(.L_x_7211) ;  /* 0xfffffffc00f0a947 */ /* 0x004fea000383ffff */
[----:B------:R-:W-:Y:S05]  /*35410*/  BRA `(.L_x_7208) ;  /* 0xfffffe44009c7947 */ /* 0x000fea000383ffff */
.L_x_7231:
[----:B-1----:R1:W2:Y:S02]  /*35420*/  SYNCS.PHASECHK.TRANS64.TRYWAIT P3, [R0+URZ+0x2e830], R3 ;  /* 0x02e83003000075a7 */ /* 0x0022a4000806017f */
[----:B--2---:R-:W-:Y:S05]  /*35430*/  @!P3 NANOSLEEP.SYNCS 0x989680 ;  /* 0x009896800000b95d */ /* 0x004fea0003900000 */
[----:B------:R-:W2:Y:S02]  /*35440*/  @!P3 SYNCS.PHASECHK.TRANS64 P3, [R0+URZ+0x2e830], R3 ;  /* 0x02e830030000b5a7 */ /* 0x000ea4000806007f */
[----:B--2---:R-:W-:Y:S05]  /*35450*/  @!P3 BRA `(.L_x_7231) ;  /* 0xfffffffc00f0b947 */ /* 0x004fea000383ffff */
[----:B------:R-:W-:Y:S05]  /*35460*/  BRA `(.L_x_7230) ;  /* 0xfffffe9c000c7947 */ /* 0x000fea000383ffff */
.L_x_7235:
[----:B-1----:R1:W2:Y:S02]  /*35470*/  SYNCS.PHASECHK.TRANS64.TRYWAIT P2, [R3+URZ+0x2e850], R0 ;  /* 0x02e85000030075a7 */ /* 0x0022a4000804017f */
[----:B--2---:R-:W-:Y:S05]  /*35480*/  @!P2 NANOSLEEP.SYNCS 0x989680 ;  /* 0x009896800000a95d */ /* 0x004fea0003900000 */
[----:B------:R-:W2:Y:S02]  /*35490*/  @!P2 SYNCS.PHASECHK.TRANS64 P2, [R3+URZ+0x2e850], R0 ;  /* 0x02e850000300a5a7 */ /* 0x000ea4000804007f */
[----:B--2---:R-:W-:Y:S05]  /*354a0*/  @!P2 BRA `(.L_x_7235) ;  /* 0xfffffffc00f0a947 */ /* 0x004fea000383ffff */
[----:B------:R-:W-:Y:S05]  /*354b0*/  BRA `(.L_x_7232) ;  /* 0xfffffeb000207947 */ /* 0x000fea000383ffff */
.L_x_7243:
[----:B-1----:R1:W2:Y:S02]  /*354c0*/  SYNCS.PHASECHK.TRANS64.TRYWAIT P3, [R0+URZ+0x2e830], R3 ;  /* 0x02e83003000075a7 */ /* 0x0022a4000806017f */
[----:B--2---:R-:W-:Y:S05]  /*354d0*/  @!P3 NANOSLEEP.SYNCS 0x989680 ;  /* 0x009896800000b95d */ /* 0x004fea0003900000 */
[----:B------:R-:W2:Y:S02]  /*354e0*/  @!P3 SYNCS.PHASECHK.TRANS64 P3, [R0+URZ+0x2e830], R3 ;  /* 0x02e830030000b5a7 */ /* 0x000ea4000806007f */
[----:B--2---:R-:W-:Y:S05]  /*354f0*/  @!P3 BRA `(.L_x_7243) ;  /* 0xfffffffc00f0b947 */ /* 0x004fea000383ffff */
[----:B------:R-:W-:Y:S05]  /*35500*/  BRA `(.L_x_7242) ;  /* 0xfffffed800e87947 */ /* 0x000fea000383ffff */
.L_x_7247:
[----:B-1----:R1:W2:Y:S02]  /*35510*/  SYNCS.PHASECHK.TRANS64.TRYWAIT P2, [R3+URZ+0x2e850], R0 ;  /* 0x02e85000030075a7 */ /* 0x0022a4000804017f */
[----:B--2---:R-:W-:Y:S05]  /*35520*/  @!P2 NANOSLEEP.SYNCS 0x989680 ;  /* 0x009896800000a95d */ /* 0x004fea0003900000 */
[----:B------:R-:W2:Y:S02]  /*35530*/  @!P2 SYNCS.PHASECHK.TRANS64 P2, [R3+URZ+0x2e850], R0 ;  /* 0x02e850000300a5a7 */ /* 0x000ea4000804007f */
[----:B--2---:R-:W-:Y:S05]  /*35540*/  @!P2 BRA `(.L_x_7247) ;  /* 0xfffffffc00f0a947 */ /* 0x004fea000383ffff */
[----:B------:R-:W-:Y:S05]  /*35550*/  BRA `(.L_x_7244) ;  /* 0xfffffef000047947 */ /* 0x000fea000383ffff */
.L_x_7261:
[----:B-1----:R1:W2:Y:S02]  /*35560*/  SYNCS.PHASECHK.TRANS64.TRYWAIT P1, [R13+URZ+0x2e850], R4 ;  /* 0x02e850040d0075a7 */ /* 0x0022a4000802017f */
[----:B--2---:R-:W-:Y:S05]  /*35570*/  @!P1 NANOSLEEP.SYNCS 0x989680 ;  /* 0x009896800000995d */ /* 0x004fea0003900000 */
[----:B------:R-:W2:Y:S02]  /*35580*/  @!P1 SYNCS.PHASECHK.TRANS64 P1, [R13+URZ+0x2e850], R4 ;  /* 0x02e850040d0095a7 */ /* 0x000ea4000802007f */
[----:B--2---:R-:W-:Y:S05]  /*35590*/  @!P1 BRA `(.L_x_7261) ;  /* 0xfffffffc00f09947 */ /* 0x004fea000383ffff */
[----:B------:R-:W-:Y:S05]  /*355a0*/  BRA `(.L_x_7260) ;  /* 0xffffff4000807947 */ /* 0x000fea000383ffff */
.L_x_7265:
[----:B------:R-:W-:Y:S01]  /*355b0*/  IMAD.MOV.U32 R12, RZ, RZ, R0 ;  /* 0x000000ffff0c7224 */ /* 0x000fe200078e0000 */
[----:B------:R-:W-:Y:S01]  /*355c0*/  SEL R5, R92, R91, P0 ;  /* 0x0000005b5c057207 */ /* 0x000fe20000000000 */
[----:B------:R-:W-:Y:S01]  /*355d0*/  IMAD.MOV.U32 R11, RZ, RZ, 0x1c1f ;  /* 0x00001c1fff0b7424 */ /* 0x000fe200078e00ff */
[----:B------:R-:W-:Y:S01]  /*355e0*/  SEL R7, R91, R92, P0 ;  /* 0x0000005c5b077207 */ /* 0x000fe20000000000 */
[----:B------:R-:W-:Y:S01]  /*355f0*/  IMAD.MOV.U32 R15, RZ, RZ, -0x1 ;  /* 0xffffffffff0f7424 */ /* 0x000fe200078e00ff */
[----:B------:R-:W-:Y:S02]  /*35600*/  SEL R9, R37, R36, P0 ;  /* 0x0000002425097207 */ /* 0x000fe40000000000 */
[----:B------:R-:W-:-:S07]  /*35610*/  SEL R21, R36, R37, P0 ;  /* 0x0000002524157207 */ /* 0x000fce0000000000 */
[----:B-1----:R-:W-:Y:S05]  /*35620*/  WARPSYNC.COLLECTIVE R15, `(.L_x_7461) ;  /* 0x000000000f087348 */ /* 0x002fea0003c00000 */
[----:B------:R0:W2:Y:S02]  /*35630*/  SHFL.IDX P6, R14, R13, R12, R11 ;  /* 0x0000000c0d0e7389 */ /* 0x0000a400000c000b */
[----:B012---:R-:W-:Y:S01]  /*35640*/  ENDCOLLECTIVE ;  /* 0x000000000000791b */ /* 0x007fe20003800000 */
.L_x_7461:
        /* <DEDUP_REMOVED lines=19> */
.L_x_7462:
        /* <DEDUP_REMOVED lines=19> */
.L_x_7463:
        /* <DEDUP_REMOVED lines=8> */
.L_x_7464:
[----:B------:R-:W-:Y:S02]  /*35930*/  IMAD.MOV.U32 R13, RZ, RZ, R9 ;  /* 0x000000ffff0d7224 */ /* 0x000fe400078e0009 */
[----:B------:R-:W-:Y:S02]  /*35940*/  IMAD.MOV.U32 R12, RZ, RZ, R0 ;  /* 0x000000ffff0c7224 */ /* 0x000fe400078e0000 */
[----:B------:R-:W-:-:S07]  /*35950*/  IMAD.MOV.U32 R7, RZ, RZ, R14 ;  /* 0x000000ffff077224 */ /* 0x000fce00078e000e */
[----:B------:R-:W-:Y:S05]  /*35960*/  WARPSYNC.COLLECTIVE R15, `(.L_x_7465) ;  /* 0x000000000f087348 */ /* 0x000fea0003c00000 */
[----:B------:R0:W1:Y:S02]  /*35970*/  SHFL.IDX P6, R14, R13, R12, R11 ;  /* 0x0000000c0d0e7389 */ /* 0x00006400000c000b */
[----:B01----:R-:W-:Y:S01]  /*35980*/  ENDCOLLECTIVE ;  /* 0x000000000000791b */ /* 0x003fe20003800000 */
.L_x_7465:
        /* <DEDUP_REMOVED lines=8> */
.L_x_7466:
[----:B------:R-:W-:Y:S02]  /*35a10*/  IMAD.MOV.U32 R13, RZ, RZ, R25 ;  /* 0x000000ffff0d7224 */ /* 0x000fe400078e0019 */
[----:B------:R-:W-:Y:S02]  /*35a20*/  IMAD.MOV.U32 R12, RZ, RZ, R0 ;  /* 0x000000ffff0c7224 */ /* 0x000fe400078e0000 */
[----:B------:R-:W-:-:S07]  /*35a30*/  IMAD.MOV.U32 R21, RZ, RZ, R14 ;  /* 0x000000ffff157224 */ /* 0x000fce00078e000e */
[----:B------:R-:W-:Y:S05]  /*35a40*/  WARPSYNC.COLLECTIVE R15, `(.L_x_7467) ;  /* 0x000000000f087348 */ /* 0x000fea0003c00000 */
[----:B------:R0:W1:Y:S02]  /*35a50*/  SHFL.IDX P6, R14, R13, R12, R11 ;  /* 0x0000000c0d0e7389 */ /* 0x00006400000c000b */
[----:B01----:R-:W-:Y:S01]  /*35a60*/  ENDCOLLECTIVE ;  /* 0x000000000000791b */ /* 0x003fe20003800000 */
.L_x_7467:
        /* <DEDUP_REMOVED lines=8> */
.L_x_7468:
[----:B------:R-:W-:Y:S02]  /*35af0*/  IMAD.MOV.U32 R13, RZ, RZ, R29 ;  /* 0x000000ffff0d7224 */ /* 0x000fe400078e001d */
[----:B------:R-:W-:Y:S02]  /*35b00*/  IMAD.MOV.U32 R12, RZ, RZ, R0 ;  /* 0x000000ffff0c7224 */ /* 0x000fe400078e0000 */
[----:B------:R-:W-:-:S07]  /*35b10*/  IMAD.MOV.U32 R27, RZ, RZ, R14 ;  /* 0x000000ffff1b7224 */ /* 0x000fce00078e000e */
[----:B------:R-:W-:Y:S05]  /*35b20*/  WARPSYNC.COLLECTIVE R15, `(.L_x_7469) ;  /* 0x000000000f087348 */ /* 0x000fea0003c00000 */
[----:B------:R0:W1:Y:S02]  /*35b30*/  SHFL.IDX P6, R14, R13, R12, R11 ;  /* 0x0000000c0d0e7389 */ /* 0x00006400000c000b */
[----:B01----:R-:W-:Y:S01]  /*35b40*/  ENDCOLLECTIVE ;  /* 0x000000000000791b */ /* 0x003fe20003800000 */
.L_x_7469:
        /* <DEDUP_REMOVED lines=8> */
.L_x_7470:
[----:B------:R-:W-:Y:S02]  /*35bd0*/  IMAD.MOV.U32 R13, RZ, RZ, R33 ;  /* 0x000000ffff0d7224 */ /* 0x000fe400078e0021 */
[----:B------:R-:W-:Y:S02]  /*35be0*/  IMAD.MOV.U32 R12, RZ, RZ, R0 ;  /* 0x000000ffff0c7224 */ /* 0x000fe400078e0000 */
[----:B------:R-:W-:-:S07]  /*35bf0*/  IMAD.MOV.U32 R31, RZ, RZ, R14 ;  /* 0x000000ffff1f7224 */ /* 0x000fce00078e000e */
[----:B------:R-:W-:Y:S05]  /*35c00*/  WARPSYNC.COLLECTIVE R15, `(.L_x_7471) ;  /* 0x000000000f087348 */ /* 0x000fea0003c00000 */
[----:B------:R0:W1:Y:S02]  /*35c10*/  SHFL.IDX P6, R14, R13, R12, R11 ;  /* 0x0000000c0d0e7389 */ /* 0x00006400000c000b */
[----:B01----:R-:W-:Y:S01]  /*35c20*/  ENDCOLLECTIVE ;  /* 0x000000000000791b */ /* 0x003fe20003800000 */
.L_x_7471:
        /* <DEDUP_REMOVED lines=8> */
.L_x_7472:
[----:B------:R-:W-:Y:S02]  /*35cb0*/  IMAD.MOV.U32 R13, RZ, RZ, R37 ;  /* 0x000000ffff0d7224 */ /* 0x000fe400078e0025 */
[----:B------:R-:W-:Y:S02]  /*35cc0*/  IMAD.MOV.U32 R12, RZ, RZ, R0 ;  /* 0x000000ffff0c7224 */ /* 0x000fe400078e0000 */
[----:B------:R-:W-:-:S07]  /*35cd0*/  IMAD.MOV.U32 R35, RZ, RZ, R14 ;  /* 0x000000ffff237224 */ /* 0x000fce00078e000e */
[----:B------:R-:W-:Y:S05]  /*35ce0*/  WARPSYNC.COLLECTIVE R15, `(.L_x_7473) ;  /* 0x000000000f087348 */ /* 0x000fea0003c00000 */
[----:B------:R0:W1:Y:S02]  /*35cf0*/  SHFL.IDX P6, R14, R13, R12, R11 ;  /* 0x0000000c0d0e7389 */ /* 0x00006400000c000b */
[----:B01----:R-:W-:Y:S01]  /*35d00*/  ENDCOLLECTIVE ;  /* 0x000000000000791b */ /* 0x003fe20003800000 */
.L_x_7473:
        /* <DEDUP_REMOVED lines=8> */
.L_x_7474:
[----:B------:R-:W-:Y:S02]  /*35d90*/  IMAD.MOV.U32 R13, RZ, RZ, R41 ;  /* 0x000000ffff0d7224 */ /* 0x000fe400078e0029 */
[----:B------:R-:W-:Y:S02]  /*35da0*/  IMAD.MOV.U32 R12, RZ, RZ, R0 ;  /* 0x000000ffff0c7224 */ /* 0x000fe400078e0000 */
[----:B------:R-:W-:-:S07]  /*35db0*/  IMAD.MOV.U32 R20, RZ, RZ, R14 ;  /* 0x000000ffff147224 */ /* 0x000fce00078e000e */
[----:B------:R-:W-:Y:S05]  /*35dc0*/  WARPSYNC.COLLECTIVE R15, `(.L_x_7475) ;  /* 0x000000000f087348 */ /* 0x000fea0003c00000 */
[----:B------:R0:W1:Y:S02]  /*35dd0*/  SHFL.IDX P6, R14, R13, R12, R11 ;  /* 0x0000000c0d0e7389 */ /* 0x00006400000c000b */
[----:B01----:R-:W-:Y:S01]  /*35de0*/  ENDCOLLECTIVE ;  /* 0x000000000000791b */ /* 0x003fe20003800000 */
.L_x_7475:
[----:B------:R-:W-:Y:S02]  /*35df0*/  IMAD.MOV.U32 R13, RZ, RZ, R43 ;  /* 0x000000ffff0d7224 */ /* 0x000fe400078e002b */
[----:B------:R-:W-:Y:S02]  /*35e00*/  IMAD.MOV.U32 R12, RZ, RZ, R2 ;  /* 0x000000ffff0c7224 */ /* 0x000fe400078e0002 */
[----:B------:R-:W-:-:S07]  /*35e10*/  IMAD.MOV.U32 R41, RZ, RZ, R14 ;  /* 0x000000ffff297224 */ /* 0x000fce00078e000e */
[----:B------:R-:W-:Y:S05]  /*35e20*/  WARPSYNC.COLLECTIVE R15, `(.L_x_7476) ;  /* 0x000000000f087348 */ /* 0x000fea0003c00000 */
[----:B------:R0:W1:Y:S02]  /*35e30*/  SHFL.IDX P6, R14, R13, R12, R11 ;  /* 0x0000000c0d0e7389 */ /* 0x00006400000c000b */
[----:B01----:R-:W-:Y:S01]  /*35e40*/  ENDCOLLECTIVE ;  /* 0x000000000000791b */ /* 0x003fe20003800000 */
.L_x_7476:
[----:B------:R-:W-:Y:S02]  /*35e50*/  IMAD.MOV.U32 R13, RZ, RZ, R45 ;  /* 0x000000ffff0d7224 */ /* 0x000fe400078e002d */
[----:B------:R-:W-:Y:S02]  /*35e60*/  IMAD.MOV.U32 R12, RZ, RZ, R0 ;  /* 0x000000ffff0c7224 */ /* 0x000fe400078e0000 */
[----:B------:R-:W-:-:S07]  /*35e70*/  IMAD.MOV.U32 R40, RZ, RZ, R14 ;  /* 0x000000ffff287224 */ /* 0x000fce00078e000e */
[----:B------:R-:W-:Y:S05]  /*35e80*/  WARPSYNC.COLLECTIVE R15, `(.L_x_7477) ;  /* 0x000000000f087348 */ /* 0x000fea0003c00000 */
[----:B------:R0:W1:Y:S02]  /*35e90*/  SHFL.IDX P6, R14, R13, R12, R11 ;  /* 0x0000000c0d0e7389 */ /* 0x00006400000c000b */
[----:B01----:R-:W-:Y:S01]  /*35ea0*/  ENDCOLLECTIVE ;  /* 0x000000000000791b */ /* 0x003fe20003800000 */
.L_x_7477:
        /* <DEDUP_REMOVED lines=8> */
.L_x_7478:
[----:B------:R-:W-:Y:S02]  /*35f30*/  IMAD.MOV.U32 R13, RZ, RZ, R49 ;  /* 0x000000ffff0d7224 */ /* 0x000fe400078e0031 */
[----:B------:R-:W-:Y:S02]  /*35f40*/  IMAD.MOV.U32 R12, RZ, RZ, R0 ;  /* 0x000000ffff0c7224 */ /* 0x000fe400078e0000 */
[----:B------:R-:W-:-:S07]  /*35f50*/  IMAD.MOV.U32 R42, RZ, RZ, R14 ;  /* 0x000000ffff2a7224 */ /* 0x000fce00078e000e */
[----:B------:R-:W-:Y:S05]  /*35f60*/  WARPSYNC.COLLECTIVE R15, `(.L_x_7479) ;  /* 0x000000000f087348 */ /* 0x000fea0003c00000 */
[----:B------:R0:W1:Y:S02]  /*35f70*/  SHFL.IDX P6, R14, R13, R12, R11 ;  /* 0x0000000c0d0e7389 */ /* 0x00006400000c000b */
[----:B01----:R-:W-:Y:S01]  /*35f80*/  ENDCOLLECTIVE ;  /* 0x000000000000791b */ /* 0x003fe20003800000 */
.L_x_7479:
        /* <DEDUP_REMOVED lines=8> */
.L_x_7480:
[----:B------:R-:W-:Y:S02]  /*36010*/  IMAD.MOV.U32 R13, RZ, RZ, R53 ;  /* 0x000000ffff0d7224 */ /* 0x000fe400078e0035 */
[----:B------:R-:W-:Y:S02]  /*36020*/  IMAD.MOV.U32 R12, RZ, RZ, R0 ;  /* 0x000000ffff0c7224 */ /* 0x000fe400078e0000 */
[----:B------:R-:W-:-:S07]  /*36030*/  IMAD.MOV.U32 R44, RZ, RZ, R14 ;  /* 0x000000ffff2c7224 */ /* 0x000fce00078e000e */
[----:B------:R-:W-:Y:S05]  /*36040*/  WARPSYNC.COLLECTIVE R15, `(.L_x_7481) ;  /* 0x000000000f087348 */ /* 0x000fea0003c00000 */
[----:B------:R0:W1:Y:S02]  /*36050*/  SHFL.IDX P6, R14, R13, R12, R11 ;  /* 0x0000000c0d0e7389 */ /* 0x00006400000c000b */
[----:B01----:R-:W-:Y:S01]  /*36060*/  ENDCOLLECTIVE ;  /* 0x000000000000791b */ /* 0x003fe20003800000 */
.L_x_7481:
[----:B------:R-:W-:Y:S01]  /*36070*/  SEL R9, R49, R44, P0 ;  /* 0x0000002c31097207 */ /* 0x000fe20000000000 */
[----:B------:R-:W-:Y:S02]  /*36080*/  IMAD.MOV.U32 R13, RZ, RZ, R55 ;  /* 0x000000ffff0d7224 */ /* 0x000fe400078e0037 */
[----:B------:R-:W-:Y:S02]  /*36090*/  IMAD.MOV.U32 R12, RZ, RZ, R2 ;  /* 0x000000ffff0c7224 */ /* 0x000fe400078e0002 */
[----:B------:R-:W-:-:S07]  /*360a0*/  IMAD.MOV.U32 R53, RZ, RZ, R14 ;  /* 0x000000ffff357224 */ /* 0x000fce00078e000e */
[----:B------:R-:W-:Y:S05]  /*360b0*/  WARPSYNC.COLLECTIVE R15, `(.L_x_7482) ;  /* 0x000000000f087348 */ /* 0x000fea0003c00000 */
[----:B------:R0:W1:Y:S02]  /*360c0*/  SHFL.IDX P6, R14, R13, R12, R11 ;  /* 0x0000000c0d0e7389 */ /* 0x00006400000c000b */
[----:B01----:R-:W-:Y:S01]  /*360d0*/  ENDCOLLECTIVE ;  /* 0x000000000000791b */ /* 0x003fe20003800000 */
.L_x_7482:
[----:B------:R-:W-:Y:S02]  /*360e0*/  IMAD.MOV.U32 R13, RZ, RZ, R57 ;  /* 0x000000ffff0d7224 */ /* 0x000fe400078e0039 */
[----:B------:R-:W-:Y:S02]  /*360f0*/  IMAD.MOV.U32 R12, RZ, RZ, R0 ;  /* 0x000000ffff0c7224 */ /* 0x000fe400078e0000 */
[----:B------:R-:W-:-:S07]  /*36100*/  IMAD.MOV.U32 R46, RZ, RZ, R14 ;  /* 0x000000ffff2e7224 */ /* 0x000fce00078e000e */
[----:B------:R-:W-:Y:S05]  /*36110*/  WARPSYNC.COLLECTIVE R15, `(.L_x_7483) ;  /* 0x000000000f087348 */ /* 0x000fea0003c00000 */
[----:B------:R0:W1:Y:S02]  /*36120*/  SHFL.IDX P6, R14, R13, R12, R11 ;  /* 0x0000000c0d0e7389 */ /* 0x00006400000c000b */
[----:B01----:R-:W-:Y:S01]  /*36130*/  ENDCOLLECTIVE ;  /* 0x000000000000791b */ /* 0x003fe20003800000 */
.L_x_7483:
        /* <DEDUP_REMOVED lines=8> */
.L_x_7484:
[----:B------:R-:W-:Y:S02]  /*361c0*/  IMAD.MOV.U32 R13, RZ, RZ, R61 ;  /* 0x000000ffff0d7224 */ /* 0x000fe400078e003d */
[----:B------:R-:W-:Y:S02]  /*361d0*/  IMAD.MOV.U32 R12, RZ, RZ, R0 ;  /* 0x000000ffff0c7224 */ /* 0x000fe400078e0000 */
[----:B------:R-:W-:-:S07]  /*361e0*/  IMAD.MOV.U32 R48, RZ, RZ, R14 ;  /* 0x000000ffff307224 */ /* 0x000fce00078e000e */
[----:B------:R-:W-:Y:S05]  /*361f0*/  WARPSYNC.COLLECTIVE R15, `(.L_x_7485) ;  /* 0x000000000f087348 */ /* 0x000fea0003c00000 */
[----:B------:R0:W1:Y:S02]  /*36200*/  SHFL.IDX P6, R14, R13, R12, R11 ;  /* 0x0000000c0d0e7389 */ /* 0x00006400000c000b */
[----:B01----:R-:W-:Y:S01]  /*36210*/  ENDCOLLECTIVE ;  /* 0x000000000000791b */ /* 0x003fe20003800000 */
.L_x_7485:
        /* <DEDUP_REMOVED lines=8> */
.L_x_7486:
[----:B------:R-:W-:Y:S02]  /*362a0*/  IMAD.MOV.U32 R13, RZ, RZ, R65 ;  /* 0x000000ffff0d7224 */ /* 0x000fe400078e0041 */
[----:B------:R-:W-:Y:S02]  /*362b0*/  IMAD.MOV.U32 R12, RZ, RZ, R0 ;  /* 0x000000ffff0c7224 */ /* 0x000fe400078e0000 */
[----:B------:R-:W-:-:S07]  /*362c0*/  IMAD.MOV.U32 R50, RZ, RZ, R14 ;  /* 0x000000ffff327224 */ /* 0x000fce00078e000e */
[----:B------:R-:W-:Y:S05]  /*362d0*/  WARPSYNC.COLLECTIVE R15, `(.L_x_7487) ;  /* 0x000000000f087348 */ /* 0x000fea0003c00000 */
[----:B------:R0:W1:Y:S02]  /*362e0*/  SHFL.IDX P6, R14, R13, R12, R11 ;  /* 0x0000000c0d0e7389 */ /* 0x00006400000c000b */
[----:B01----:R-:W-:Y:S01]  /*362f0*/  ENDCOLLECTIVE ;  /* 0x000000000000791b */ /* 0x003fe20003800000 */
.L_x_7487:
        /* <DEDUP_REMOVED lines=8> */
.L_x_7488:
[----:B------:R-:W-:Y:S02]  /*36380*/  IMAD.MOV.U32 R13, RZ, RZ, R71 ;  /* 0x000000ffff0d7224 */ /* 0x000fe400078e0047 */
[----:B------:R-:W-:Y:S02]  /*36390*/  IMAD.MOV.U32 R12, RZ, RZ, R0 ;  /* 0x000000ffff0c7224 */ /* 0x000fe400078e0000 */
[----:B------:R-:W-:-:S07]  /*363a0*/  IMAD.MOV.U32 R56, RZ, RZ, R14 ;  /* 0x000000ffff387224 */ /* 0x000fce00078e000e */
[----:B------:R-:W-:Y:S05]  /*363b0*/  WARPSYNC.COLLECTIVE R15, `(.L_x_7489) ;  /* 0x000000000f087348 */ /* 0x000fea0003c00000 */
[----:B------:R0:W1:Y:S02]  /*363c0*/  SHFL.IDX P6, R14, R13, R12, R11 ;  /* 0x0000000c0d0e7389 */ /* 0x00006400000c000b */
[----:B01----:R-:W-:Y:S01]  /*363d0*/  ENDCOLLECTIVE ;  /* 0x000000000000791b */ /* 0x003fe20003800000 */
.L_x_7489:
[----:B------:R-:W-:Y:S01]  /*363e0*/  SEL R39, R56, R65, P0 ;  /* 0x0000004138277207 */ /* 0x000fe20000000000 */
[----:B------:R-:W-:Y:S02]  /*363f0*/  IMAD.MOV.U32 R13, RZ, RZ, R73 ;  /* 0x000000ffff0d7224 */ /* 0x000fe400078e0049 */
[----:B------:R-:W-:Y:S02]  /*36400*/  IMAD.MOV.U32 R12, RZ, RZ, R2 ;  /* 0x000000ffff0c7224 */ /* 0x000fe400078e0002 */
[----:B------:R-:W-:-:S07]  /*36410*/  IMAD.MOV.U32 R71, RZ, RZ, R14 ;  /* 0x000000ffff477224 */ /* 0x000fce00078e000e */
[----:B------:R-:W-:Y:S05]  /*36420*/  WARPSYNC.COLLECTIVE R15, `(.L_x_7490) ;  /* 0x000000000f087348 */ /* 0x000fea0003c00000 */
[----:B------:R0:W1:Y:S02]  /*36430*/  SHFL.IDX P6, R14, R13, R12, R11 ;  /* 0x0000000c0d0e7389 */ /* 0x00006400000c000b */
[----:B01----:R-:W-:Y:S01]  /*36440*/  ENDCOLLECTIVE ;  /* 0x000000000000791b */ /* 0x003fe20003800000 */
.L_x_7490:
[----:B------:R-:W-:Y:S02]  /*36450*/  IMAD.MOV.U32 R13, RZ, RZ, R75 ;  /* 0x000000ffff0d7224 */ /* 0x000fe400078e004b */
[----:B------:R-:W-:Y:S02]  /*36460*/  IMAD.MOV.U32 R12, RZ, RZ, R0 ;  /* 0x000000ffff0c7224 */ /* 0x000fe400078e0000 */
[----:B------:R-:W-:-:S07]  /*36470*/  IMAD.MOV.U32 R58, RZ, RZ, R14 ;  /* 0x000000ffff3a7224 */ /* 0x000fce00078e000e */
[----:B------:R-:W-:Y:S05]  /*36480*/  WARPSYNC.COLLECTIVE R15, `(.L_x_7491) ;  /* 0x000000000f087348 */ /* 0x000fea0003c00000 */
[----:B------:R0:W1:Y:S02]  /*36490*/  SHFL.IDX P6, R14, R13, R12, R11 ;  /* 0x0000000c0d0e7389 */ /* 0x00006400000c000b */
[----:B01----:R-:W-:Y:S01]  /*364a0*/  ENDCOLLECTIVE ;  /* 0x000000000000791b */ /* 0x003fe20003800000 */
.L_x_7491:
[----:B------:R-:W-:Y:S02]  /*364b0*/  IMAD.MOV.U32 R13, RZ, RZ, R77 ;  /* 0x000000ffff0d7224 */ /* 0x000fe400078e004d */
[----:B------:R-:W-:Y:S02]  /*364c0*/  IMAD.MOV.U32 R12, RZ, RZ, R2 ;  /* 0x000000ffff0c7224 */ /* 0x000fe400078e0002 */
[----:B------:R-:W-:Y:S02]  /*364d0*/  IMAD.MOV.U32 R2, RZ, RZ, RZ ;  /* 0x000000ffff027224 */ /* 0x000fe400078e00ff */
[----:B------:R-:W-:-:S07]  /*364e0*/  IMAD.MOV.U32 R75, RZ, RZ, R14 ;  /* 0x000000ffff4b7224 */ /* 0x000fce00078e000e */
[----:B------:R-:W-:Y:S05]  /*364f0*/  WARPSYNC.COLLECTIVE R15, `(.L_x_7492) ;  /* 0x000000000f087348 */ /* 0x000fea0003c00000 */
[----:B------:R0:W1:Y:S02]  /*36500*/  SHFL.IDX P6, R14, R13, R12, R11 ;  /* 0x0000000c0d0e7389 */ /* 0x00006400000c000b */
[----:B01----:R-:W-:Y:S01]  /*36510*/  ENDCOLLECTIVE ;  /* 0x000000000000791b */ /* 0x003fe20003800000 */
.L_x_7492:
        /* <DEDUP_REMOVED lines=8> */
.L_x_7277:
[----:B------:R-:W-:Y:S02]  /*365a0*/  IMAD.MOV.U32 R13, RZ, RZ, R3 ;  /* 0x000000ffff0d7224 */ /* 0x000fe400078e0003 */
[----:B------:R-:W-:Y:S02]  /*365b0*/  IMAD.MOV.U32 R12, RZ, RZ, RZ ;  /* 0x000000ffff0c7224 */ /* 0x000fe400078e00ff */
[----:B------:R-:W-:Y:S02]  /*365c0*/  IMAD.MOV.U32 R11, RZ, RZ, 0x181f ;  /* 0x0000181fff0b7424 */ /* 0x000fe400078e00ff */
[----:B------:R-:W-:-:S07]  /*365d0*/  IMAD.MOV.U32 R15, RZ, RZ, -0x1 ;  /* 0xffffffffff0f7424 */ /* 0x000fce00078e00ff */
[----:B-1----:R-:W-:Y:S05]  /*365e0*/  WARPSYNC.COLLECTIVE R15, `(.L_x_7494) ;  /* 0x000000000f087348 */ /* 0x002fea0003c00000 */
[----:B------:R0:W2:Y:S02]  /*365f0*/  SHFL.IDX P6, R14, R13, R12, R11 ;  /* 0x0000000c0d0e7389 */ /* 0x0000a400000c000b */
[----:B012---:R-:W-:Y:S01]  /*36600*/  ENDCOLLECTIVE ;  /* 0x000000000000791b */ /* 0x007fe20003800000 */
.L_x_7494:
[----:B------:R-:W-:Y:S02]  /*36610*/  IMAD.MOV.U32 R13, RZ, RZ, R2 ;  /* 0x000000ffff0d7224 */ /* 0x000fe400078e0002 */
[----:B------:R-:W-:-:S07]  /*36620*/  IMAD.MOV.U32 R0, RZ, RZ, R14 ;  /* 0x000000ffff007224 */ /* 0x000fce00078e000e */
[----:B------:R-:W-:Y:S05]  /*36630*/  WARPSYNC.COLLECTIVE R15, `(.L_x_7495) ;  /* 0x000000000f087348 */ /* 0x000fea0003c00000 */
[----:B------:R0:W1:Y:S02]  /*36640*/  SHFL.IDX P6, R14, R13, R12, R11 ;  /* 0x0000000c0d0e7389 */ /* 0x00006400000c000b */
[----:B01----:R-:W-:Y:S01]  /*36650*/  ENDCOLLECTIVE ;  /* 0x000000000000791b */ /* 0x003fe20003800000 */
.L_x_7495:
[----:B------:R-:W-:Y:S05]  /*36660*/  BRA `(.L_x_7496) ;  /* 0xffffff6000c87947 */ /* 0x000fea000383ffff */
.L_x_7280:
        /* <DEDUP_REMOVED lines=8> */
.L_x_7498:
[----:B------:R-:W-:Y:S05]  /*366f0*/  BSYNC B1 ;  /* 0x0000000000017941 */ /* 0x000fea0003800000 */
.L_x_7497:
        /* <DEDUP_REMOVED lines=8> */
.L_x_7499:
[----:B------:R-:W-:Y:S05]  /*36780*/  BRA `(.L_x_7500) ;  /* 0xffffff6000d07947 */ /* 0x000fea000383ffff */
.L_x_7283:
        /* <DEDUP_REMOVED lines=8> */
.L_x_7502:
[----:B------:R-:W-:Y:S05]  /*36810*/  BSYNC B1 ;  /* 0x0000000000017941 */ /* 0x000fea0003800000 */
.L_x_7501:
        /* <DEDUP_REMOVED lines=8> */
.L_x_7503:
[----:B------:R-:W-:Y:S05]  /*368a0*/  BRA `(.L_x_7504) ;  /* 0xffffff6000d47947 */ /* 0x000fea000383ffff */
.L_x_7286:
        /* <DEDUP_REMOVED lines=8> */
.L_x_7506:
[----:B------:R-:W-:Y:S05]  /*36930*/  BSYNC B1 ;  /* 0x0000000000017941 */ /* 0x000fea0003800000 */
.L_x_7505:
        /* <DEDUP_REMOVED lines=8> */
.L_x_7507:
[----:B------:R-:W-:Y:S05]  /*369c0*/  BRA `(.L_x_7508) ;  /* 0xffffff6000d87947 */ /* 0x000fea000383ffff */
.L_x_7311:
        /* <DEDUP_REMOVED lines=11> */
.L_x_7510:
[----:B------:R-:W-:Y:S05]  /*36a80*/  BSYNC B1 ;  /* 0x0000000000017941 */ /* 0x000fea0003800000 */
.L_x_7509:
[----:B------:R-:W-:Y:S05]  /*36a90*/  BRA `(.L_x_7511) ;  /* 0xffffff7c00b87947 */ /* 0x000fea000383ffff */
.L_x_7313:
[----:B------:R-:W-:Y:S01]  /*36aa0*/  BSSY B1, `(.L_x_7512) ;  /* 0x0000006000017945 */ /* 0x000fe20003800000 */
[----:B------:R-:W-:-:S07]  /*36ab0*/  IMAD.MOV.U32 R15, RZ, RZ, -0x1 ;  /* 0xffffffffff0f7424 */ /* 0x000fce00078e00ff */
[----:B01----:R-:W-:Y:S05]  /*36ac0*/  WARPSYNC.COLLECTIVE R15, `(.L_x_7513) ;  /* 0x000000000f0c7348 */ /* 0x003fea0003c00000 */
[----:B------:R-:W-:Y:S02]  /*36ad0*/  ELECT P6, UR62, PT ;  /* 0x00000000003e782f */ /* 0x000fe400038c0000 */
[----:B------:R-:W-:Y:S01]  /*36ae0*/  MOV R14, UR62 ;  /* 0x0000003e000e7c02 */ /* 0x000fe20008000f00 */
[----:B01----:R-:W-:Y:S10]  /*36af0*/  ENDCOLLECTIVE ;  /* 0x000000000000791b */ /* 0x003ff40003800000 */
.L_x_7513:
[----:B------:R-:W-:Y:S05]  /*36b00*/  BSYNC B1 ;  /* 0x0000000000017941 */ /* 0x000fea0003800000 */
.L_x_7512:
[----:B------:R-:W-:Y:S05]  /*36b10*/  BRA `(.L_x_7312) ;  /* 0xffffff7c00b07947 */ /* 0x000fea000383ffff */
.L_x_7315:
[----:B-1----:R-:W2:Y:S02]  /*36b20*/  LDL R5, [R1+0x4] ;  /* 0x0000040001057983 */ /* 0x002ea40000100800 */
[----:B--2---:R1:W2:Y:S02]  /*36b30*/  SYNCS.PHASECHK.TRANS64.TRYWAIT P0, [R5+URZ+0x2e820], R4 ;  /* 0x02e82004050075a7 */ /* 0x0042a4000800017f */
[----:B--2---:R-:W-:Y:S05]  /*36b40*/  @!P0 NANOSLEEP.SYNCS 0x989680 ;  /* 0x009896800000895d */ /* 0x004fea0003900000 */
[----:B------:R-:W2:Y:S02]  /*36b50*/  @!P0 SYNCS.PHASECHK.TRANS64 P0, [R5+URZ+0x2e820], R4 ;  /* 0x02e82004050085a7 */ /* 0x000ea4000800007f */
[----:B--2---:R-:W-:Y:S05]  /*36b60*/  @!P0 BRA `(.L_x_7315) ;  /* 0xfffffffc00ec8947 */ /* 0x004fea000383ffff */
[----:B------:R-:W-:Y:S05]  /*36b70*/  BRA `(.L_x_7514) ;  /* 0xffffff7c00c07947 */ /* 0x000fea000383ffff */
.L_x_7319:
[----:B-1----:R1:W2:Y:S02]  /*36b80*/  SYNCS.PHASECHK.TRANS64.TRYWAIT P0, [R4+URZ+0x2e8a0], R9 ;  /* 0x02e8a009040075a7 */ /* 0x0022a4000800017f */
[----:B--2---:R-:W-:Y:S05]  /*36b90*/  @!P0 NANOSLEEP.SYNCS 0x989680 ;  /* 0x009896800000895d */ /* 0x004fea0003900000 */
[----:B------:R-:W2:Y:S02]  /*36ba0*/  @!P0 SYNCS.PHASECHK.TRANS64 P0, [R4+URZ+0x2e8a0], R9 ;  /* 0x02e8a009040085a7 */ /* 0x000ea4000800007f */
[----:B--2---:R-:W-:Y:S05]  /*36bb0*/  @!P0 BRA `(.L_x_7319) ;  /* 0xfffffffc00f08947 */ /* 0x004fea000383ffff */
[----:B------:R-:W-:Y:S05]  /*36bc0*/  BRA `(.L_x_7515) ;  /* 0xffffff7c00e87947 */ /* 0x000fea000383ffff */
.L_x_7324:
[----:B0-----:R0:W2:Y:S02]  /*36bd0*/  SYNCS.PHASECHK.TRANS64.TRYWAIT P0, [R4+URZ+0x2e8c0], R9 ;  /* 0x02e8c009040075a7 */ /* 0x0010a4000800017f */
[----:B--2---:R-:W-:Y:S05]  /*36be0*/  @!P0 NANOSLEEP.SYNCS 0x989680 ;  /* 0x009896800000895d */ /* 0x004fea0003900000 */
[----:B------:R-:W2:Y:S02]  /*36bf0*/  @!P0 SYNCS.PHASECHK.TRANS64 P0, [R4+URZ+0x2e8c0], R9 ;  /* 0x02e8c009040085a7 */ /* 0x000ea4000800007f */
[----:B--2---:R-:W-:Y:S05]  /*36c00*/  @!P0 BRA `(.L_x_7324) ;  /* 0xfffffffc00f08947 */ /* 0x004fea000383ffff */
[----:B------:R-:W-:Y:S05]  /*36c10*/  BRA `(.L_x_7516) ;  /* 0xffffff80006c7947 */ /* 0x000fea000383ffff */
.L_x_7331:
[----:B-1----:R1:W2:Y:S02]  /*36c20*/  SYNCS.PHASECHK.TRANS64.TRYWAIT P1, [R5+URZ+0x2e8a0], R6 ;  /* 0x02e8a006050075a7 */ /* 0x0022a4000802017f */
[----:B--2---:R-:W-:Y:S05]  /*36c30*/  @!P1 NANOSLEEP.SYNCS 0x989680 ;  /* 0x009896800000995d */ /* 0x004fea0003900000 */
[----:B------:R-:W2:Y:S02]  /*36c40*/  @!P1 SYNCS.PHASECHK.TRANS64 P1, [R5+URZ+0x2e8a0], R6 ;  /* 0x02e8a006050095a7 */ /* 0x000ea4000802007f */
[----:B--2---:R-:W-:Y:S05]  /*36c50*/  @!P1 BRA `(.L_x_7331) ;  /* 0xfffffffc00f09947 */ /* 0x004fea000383ffff */
[----:B------:R-:W-:Y:S05]  /*36c60*/  BRA `(.L_x_7517) ;  /* 0xffffff8400447947 */ /* 0x000fea000383ffff */
.L_x_7336:
[----:B0-----:R0:W2:Y:S02]  /*36c70*/  SYNCS.PHASECHK.TRANS64.TRYWAIT P1, [R5+URZ+0x2e8c0], R6 ;  /* 0x02e8c006050075a7 */ /* 0x0010a4000802017f */
[----:B--2---:R-:W-:Y:S05]  /*36c80*/  @!P1 NANOSLEEP.SYNCS 0x989680 ;  /* 0x009896800000995d */ /* 0x004fea0003900000 */
[----:B------:R-:W2:Y:S02]  /*36c90*/  @!P1 SYNCS.PHASECHK.TRANS64 P1, [R5+URZ+0x2e8c0], R6 ;  /* 0x02e8c006050095a7 */ /* 0x000ea4000802007f */
[----:B--2---:R-:W-:Y:S05]  /*36ca0*/  @!P1 BRA `(.L_x_7336) ;  /* 0xfffffffc00f09947 */ /* 0x004fea000383ffff */
[----:B------:R-:W-:Y:S05]  /*36cb0*/  BRA `(.L_x_7518) ;  /* 0xffffff8400c47947 */ /* 0x000fea000383ffff */
.L_x_7359:
        /* <DEDUP_REMOVED lines=11> */
.L_x_7520:
[----:B------:R-:W-:Y:S05]  /*36d70*/  BSYNC B0 ;  /* 0x0000000000007941 */ /* 0x000fea0003800000 */
.L_x_7519:
[----:B------:R-:W-:Y:S05]  /*36d80*/  BRA `(.L_x_7521) ;  /* 0xffffff9400807947 */ /* 0x000fea000383ffff */
.L_x_7361:
[----:B------:R-:W-:Y:S01]  /*36d90*/  BSSY B0, `(.L_x_7522) ;  /* 0x0000006000007945 */ /* 0x000fe20003800000 */
[----:B------:R-:W-:-:S07]  /*36da0*/  IMAD.MOV.U32 R15, RZ, RZ, -0x1 ;  /* 0xffffffffff0f7424 */ /* 0x000fce00078e00ff */
[----:B012---:R-:W-:Y:S05]  /*36db0*/  WARPSYNC.COLLECTIVE R15, `(.L_x_7523) ;  /* 0x000000000f0c7348 */ /* 0x007fea0003c00000 */
[----:B------:R-:W-:Y:S02]  /*36dc0*/  ELECT P6, UR62, PT ;  /* 0x00000000003e782f */ /* 0x000fe400038c0000 */
[----:B------:R-:W-:Y:S01]  /*36dd0*/  MOV R14, UR62 ;  /* 0x0000003e000e7c02 */ /* 0x000fe20008000f00 */
[----:B012---:R-:W-:Y:S10]  /*36de0*/  ENDCOLLECTIVE ;  /* 0x000000000000791b */ /* 0x007ff40003800000 */
.L_x_7523:
[----:B------:R-:W-:Y:S05]  /*36df0*/  BSYNC B0 ;  /* 0x0000000000007941 */ /* 0x000fea0003800000 */
.L_x_7522:
[----:B------:R-:W-:Y:S05]  /*36e00*/  BRA `(.L_x_7524) ;  /* 0xffffff9400887947 */ /* 0x000fea000383ffff */
.L_x_7363:
[----:B-1----:R1:W2:Y:S02]  /*36e10*/  SYNCS.PHASECHK.TRANS64.TRYWAIT P0, [R0+URZ+0x2e880], R3 ;  /* 0x02e88003000075a7 */ /* 0x0022a4000800017f */
[----:B--2---:R-:W-:Y:S05]  /*36e20*/  @!P0 NANOSLEEP.SYNCS 0x989680 ;  /* 0x009896800000895d */ /* 0x004fea0003900000 */
[----:B------:R-:W2:Y:S02]  /*36e30*/  @!P0 SYNCS.PHASECHK.TRANS64 P0, [R0+URZ+0x2e880], R3 ;  /* 0x02e88003000085a7 */ /* 0x000ea4000800007f */
[----:B--2---:R-:W-:Y:S05]  /*36e40*/  @!P0 BRA `(.L_x_7363) ;  /* 0xfffffffc00f08947 */ /* 0x004fea000383ffff */
[----:B------:R-:W-:Y:S05]  /*36e50*/  BRA `(.L_x_7525) ;  /* 0xffffff9800007947 */ /* 0x000fea000383ffff */
.L_x_7365:
[----:B--2---:R2:W3:Y:S02]  /*36e60*/  SYNCS.PHASECHK.TRANS64.TRYWAIT P0, [R0+URZ+0x2e840], R3 ;  /* 0x02e84003000075a7 */ /* 0x0044e4000800017f */
[----:B---3--:R-:W-:Y:S05]  /*36e70*/  @!P0 NANOSLEEP.SYNCS 0x989680 ;  /* 0x009896800000895d */ /* 0x008fea0003900000 */
[----:B------:R-:W3:Y:S02]  /*36e80*/  @!P0 SYNCS.PHASECHK.TRANS64 P0, [R0+URZ+0x2e840], R3 ;  /* 0x02e84003000085a7 */ /* 0x000ee4000800007f */
[----:B---3--:R-:W-:Y:S05]  /*36e90*/  @!P0 BRA `(.L_x_7365) ;  /* 0xfffffffc00f08947 */ /* 0x008fea000383ffff */
[----:B------:R-:W-:Y:S05]  /*36ea0*/  BRA `(.L_x_7526) ;  /* 0xffffff98005c7947 */ /* 0x000fea000383ffff */
.L_x_7369:
        /* <DEDUP_REMOVED lines=13> */
.L_x_7527:
[----:B------:R-:W-:Y:S02]  /*36f80*/  IMAD.MOV.U32 R13, RZ, RZ, R4 ;  /* 0x000000ffff0d7224 */ /* 0x000fe400078e0004 */
[----:B------:R-:W-:-:S07]  /*36f90*/  IMAD.MOV.U32 R6, RZ, RZ, R14 ;  /* 0x000000ffff067224 */ /* 0x000fce00078e000e */
[----:B------:R-:W-:Y:S05]  /*36fa0*/  WARPSYNC.COLLECTIVE R15, `(.L_x_7528) ;  /* 0x000000000f087348 */ /* 0x000fea0003c00000 */
[----:B------:R0:W1:Y:S02]  /*36fb0*/  SHFL.IDX P6, R14, R13, R12, R11 ;  /* 0x0000000c0d0e7389 */ /* 0x00006400000c000b */
[----:B01----:R-:W-:Y:S01]  /*36fc0*/  ENDCOLLECTIVE ;  /* 0x000000000000791b */ /* 0x003fe20003800000 */
.L_x_7528:
[----:B------:R-:W-:Y:S01]  /*36fd0*/  ULDC.64 UR4, c[0x0][0x208] ;  /* 0x0000820000047ab9 */ /* 0x000fe20000000a00 */
[----:B------:R-:W-:Y:S02]  /*36fe0*/  IMAD.MOV.U32 R13, RZ, RZ, R3 ;  /* 0x000000ffff0d7224 */ /* 0x000fe400078e0003 */
[----:B------:R-:W-:Y:S02]  /*36ff0*/  IMAD.MOV.U32 R12, RZ, RZ, 0x1 ;  /* 0x00000001ff0c7424 */ /* 0x000fe400078e00ff */
[----:B------:R-:W-:-:S05]  /*37000*/  IMAD.MOV.U32 R7, RZ, RZ, R14 ;  /* 0x000000ffff077224 */ /* 0x000fca00078e000e */
        /* <DEDUP_REMOVED lines=8> */
[----:B------:R0:W-:Y:S01]  /*37090*/  @!P1 LDGSTS.E.BYPASS.LTC128B.128 [R9+0x1c400], desc[UR4][R6.64], !P0 ;  /* 0x1c40000006099fae */ /* 0x0001e2000c101d44 */
[----:B------:R-:W-:-:S13]  /*370a0*/  ISETP.GE.AND P1, PT, R5, R2, PT ;  /* 0x000000020500720c */ /* 0x000fda0003f26270 */
[----:B0-----:R-:W-:Y:S05]  /*370b0*/  WARPSYNC.COLLECTIVE R15, `(.L_x_7529) ;  /* 0x000000000f087348 */ /* 0x001fea0003c00000 */
[----:B------:R1:W2:Y:S02]  /*370c0*/  SHFL.IDX P6, R14, R13, R12, R11 ;  /* 0x0000000c0d0e7389 */ /* 0x0002a400000c000b */
[----:B012---:R-:W-:Y:S01]  /*370d0*/  ENDCOLLECTIVE ;  /* 0x000000000000791b */ /* 0x007fe20003800000 */
.L_x_7529:
[----:B------:R-:W-:Y:S02]  /*370e0*/  IMAD.MOV.U32 R13, RZ, RZ, R4 ;  /* 0x000000ffff0d7224 */ /* 0x000fe400078e0004 */
[----:B------:R-:W-:-:S07]  /*370f0*/  IMAD.MOV.U32 R6, RZ, RZ, R14 ;  /* 0x000000ffff067224 */ /* 0x000fce00078e000e */
[----:B------:R-:W-:Y:S05]  /*37100*/  WARPSYNC.COLLECTIVE R15, `(.L_x_7530) ;  /* 0x000000000f087348 */ /* 0x000fea0003c00000 */
[----:B------:R0:W1:Y:S02]  /*37110*/  SHFL.IDX P6, R14, R13, R12, R11 ;  /* 0x0000000c0d0e7389 */ /* 0x00006400000c000b */
[----:B01----:R-:W-:Y:S01]  /*37120*/  ENDCOLLECTIVE ;  /* 0x000000000000791b */ /* 0x003fe20003800000 */
.L_x_7530:
[----:B------:R-:W-:Y:S01]  /*37130*/  ULDC.64 UR4, c[0x0][0x208] ;  /* 0x0000820000047ab9 */ /* 0x000fe20000000a00 */
[----:B------:R-:W-:Y:S02]  /*37140*/  IMAD.MOV.U32 R13, RZ, RZ, R3 ;  /* 0x000000ffff0d7224 */ /* 0x000fe400078e0003 */
[----:B------:R-:W-:Y:S02]  /*37150*/  IMAD.MOV.U32 R12, RZ, RZ, 0x2 ;  /* 0x00000002ff0c7424 */ /* 0x000fe400078e00ff */
[----:B------:R-:W-:-:S05]  /*37160*/  IMAD.MOV.U32 R5, RZ, RZ, R14 ;  /* 0x000000ffff057224 */ /* 0x000fca00078e000e */
[----:B------:R-:W-:-:S05]  /*37170*/  @!P1 IADD3 R5, P2, R10, R5, RZ ;  /* 0x000000050a059210 */ /* 0x000fca0007f5e0ff */
[----:B------:R-:W-:-:S04]  /*37180*/  @!P1 IMAD.X R6, RZ, RZ, R6, P2 ;  /* 0x000000ffff069224 */ /* 0x000fc800010e0606 */
[----:B------:R-:W-:Y:S02]  /*37190*/  @!P1 IMAD.MOV.U32 R7, RZ, RZ, R6 ;  /* 0x000000ffff079224 */ /* 0x000fe400078e0006 */
[----:B------:R-:W-:Y:S02]  /*371a0*/  @!P1 IMAD.MOV.U32 R6, RZ, RZ, R5 ;  /* 0x000000ffff069224 */ /* 0x000fe400078e0005 */
[----:B------:R-:W-:-:S03]  /*371b0*/  VIADD R5, R0, 0x20 ;  /* 0x0000002000057836 */ /* 0x000fc60000000000 */
[----:B------:R-:W-:Y:S01]  /*371c0*/  @!PT LDS RZ, [RZ] ;  /* 0x00000000fffff984 */ /* 0x000fe20000000800 */
[----:B------:R-:W-:Y:S01]  /*371d0*/  @!PT LDS RZ, [RZ] ;  /* 0x00000000fffff984 */ /* 0x000fe20000000800 */
[----:B------:R-:W-:Y:S01]  /*371e0*/  @!PT LDS RZ, [RZ] ;  /* 0x00000000fffff984 */ /* 0x000fe20000000800 */
[----:B------:R0:W-:Y:S02]  /*371f0*/  @!P1 LDGSTS.E.BYPASS.LTC128B.128 [R9+0x1cc00], desc[UR4][R6.64], !P0 ;  /* 0x1cc0000006099fae */ /* 0x0001e4000c101d44 */
[----:B------:R-:W-:-:S13]  /*37200*/  ISETP.GE.AND P1, PT, R5, R2, PT ;  /* 0x000000020500720c */ /* 0x000fda0003f26270 */
[----:B0-----:R-:W-:Y:S05]  /*37210*/  WARPSYNC.COLLECTIVE R15, `(.L_x_7531) ;  /* 0x000000000f087348 */ /* 0x001fea0003c00000 */
[----:B------:R1:W2:Y:S02]  /*37220*/  SHFL.IDX P6, R14, R13, R12, R11 ;  /* 0x0000000c0d0e7389 */ /* 0x0002a400000c000b */
[----:B012---:R-:W-:Y:S01]  /*37230*/  ENDCOLLECTIVE ;  /* 0x000000000000791b */ /* 0x007fe20003800000 */
.L_x_7531:
[----:B------:R-:W-:Y:S02]  /*37240*/  IMAD.MOV.U32 R13, RZ, RZ, R4 ;  /* 0x000000ffff0d7224 */ /* 0x000fe400078e0004 */
[----:B------:R-:W-:-:S07]  /*37250*/  IMAD.MOV.U32 R6, RZ, RZ, R14 ;  /* 0x000000ffff067224 */ /* 0x000fce00078e000e */
[----:B------:R-:W-:Y:S05]  /*37260*/  WARPSYNC.COLLECTIVE R15, `(.L_x_7532) ;  /* 0x000000000f087348 */ /* 0x000fea0003c00000 */
[----:B------:R0:W1:Y:S02]  /*37270*/  SHFL.IDX P6, R14, R13, R12, R11 ;  /* 0x0000000c0d0e7389 */ /* 0x00006400000c000b */
[----:B01----:R-:W-:Y:S01]  /*37280*/  ENDCOLLECTIVE ;  /* 0x000000000000791b */ /* 0x003fe20003800000 */
.L_x_7532:
        /* <DEDUP_REMOVED lines=17> */
.L_x_7533:
[----:B------:R-:W-:Y:S02]  /*373a0*/  IMAD.MOV.U32 R13, RZ, RZ, R4 ;  /* 0x000000ffff0d7224 */ /* 0x000fe400078e0004 */
[----:B------:R-:W-:-:S07]  /*373b0*/  IMAD.MOV.U32 R6, RZ, RZ, R14 ;  /* 0x000000ffff067224 */ /* 0x000fce00078e000e */
[----:B------:R-:W-:Y:S05]  /*373c0*/  WARPSYNC.COLLECTIVE R15, `(.L_x_7534) ;  /* 0x000000000f087348 */ /* 0x000fea0003c00000 */
[----:B------:R0:W1:Y:S02]  /*373d0*/  SHFL.IDX P6, R14, R13, R12, R11 ;  /* 0x0000000c0d0e7389 */ /* 0x00006400000c000b */
[----:B01----:R-:W-:Y:S01]  /*373e0*/  ENDCOLLECTIVE ;  /* 0x000000000000791b */ /* 0x003fe20003800000 */
.L_x_7534:
        /* <DEDUP_REMOVED lines=17> */
.L_x_7535:
[----:B------:R-:W-:Y:S02]  /*37500*/  IMAD.MOV.U32 R13, RZ, RZ, R4 ;  /* 0x000000ffff0d7224 */ /* 0x000fe400078e0004 */
[----:B------:R-:W-:-:S07]  /*37510*/  IMAD.MOV.U32 R6, RZ, RZ, R14 ;  /* 0x000000ffff067224 */ /* 0x000fce00078e000e */
[----:B------:R-:W-:Y:S05]  /*37520*/  WARPSYNC.COLLECTIVE R15, `(.L_x_7536) ;  /* 0x000000000f087348 */ /* 0x000fea0003c00000 */
[----:B------:R0:W1:Y:S02]  /*37530*/  SHFL.IDX P6, R14, R13, R12, R11 ;  /* 0x0000000c0d0e7389 */ /* 0x00006400000c000b */
[----:B01----:R-:W-:Y:S01]  /*37540*/  ENDCOLLECTIVE ;  /* 0x000000000000791b */ /* 0x003fe20003800000 */
.L_x_7536:
        /* <DEDUP_REMOVED lines=17> */
.L_x_7537:
[----:B------:R-:W-:Y:S02]  /*37660*/  IMAD.MOV.U32 R13, RZ, RZ, R4 ;  /* 0x000000ffff0d7224 */ /* 0x000fe400078e0004 */
[----:B------:R-:W-:-:S07]  /*37670*/  IMAD.MOV.U32 R6, RZ, RZ, R14 ;  /* 0x000000ffff067224 */ /* 0x000fce00078e000e */
[----:B------:R-:W-:Y:S05]  /*37680*/  WARPSYNC.COLLECTIVE R15, `(.L_x_7538) ;  /* 0x000000000f087348 */ /* 0x000fea0003c00000 */
[----:B------:R0:W1:Y:S02]  /*37690*/  SHFL.IDX P6, R14, R13, R12, R11 ;  /* 0x0000000c0d0e7389 */ /* 0x00006400000c000b */
[----:B01----:R-:W-:Y:S01]  /*376a0*/  ENDCOLLECTIVE ;  /* 0x000000000000791b */ /* 0x003fe20003800000 */
.L_x_7538:
[----:B------:R-:W-:Y:S01]  /*376b0*/  ULDC.64 UR4, c[0x0][0x208] ;  /* 0x0000820000047ab9 */ /* 0x000fe20000000a00 */
[----:B------:R-:W-:Y:S02]  /*376c0*/  IMAD.MOV.U32 R13, RZ, RZ, R3 ;  /* 0x000000ffff0d7224 */ /* 0x000fe400078e0003 */
[----:B------:R-:W-:Y:S02]  /*376d0*/  IMAD.MOV.U32 R12, RZ, RZ, 0x6 ;  /* 0x00000006ff0c7424 */ /* 0x000fe400078e00ff */
[----:B------:R-:W-:-:S05]  /*376e0*/  IMAD.MOV.U32 R5, RZ, RZ, R14 ;  /* 0x000000ffff057224 */ /* 0x000fca00078e000e */
[----:B------:R-:W-:-:S05]  /*376f0*/  @!P1 IADD3 R5, P2, R10, R5, RZ ;  /* 0x000000050a059210 */ /* 0x000fca0007f5e0ff */
[----:B------:R-:W-:-:S04]  /*37700*/  @!P1 IMAD.X R6, RZ, RZ, R6, P2 ;  /* 0x000000ffff069224 */ /* 0x000fc800010e0606 */
[----:B------:R-:W-:Y:S02]  /*37710*/  @!P1 IMAD.MOV.U32 R7, RZ, RZ, R6 ;  /* 0x000000ffff079224 */ /* 0x000fe400078e0006 */
[----:B------:R-:W-:-:S05]  /*37720*/  @!P1 IMAD.MOV.U32 R6, RZ, RZ, R5 ;  /* 0x000000ffff069224 */ /* 0x000fca00078e0005 */
[----:B------:R-:W-:Y:S01]  /*37730*/  @!PT LDS RZ, [RZ] ;  /* 0x00000000fffff984 */ /* 0x000fe20000000800 */
[----:B------:R-:W-:Y:S01]  /*37740*/  @!PT LDS RZ, [RZ] ;  /* 0x00000000fffff984 */ /* 0x000fe20000000800 */
[----:B------:R-:W-:Y:S01]  /*37750*/  @!PT LDS RZ, [RZ] ;  /* 0x00000000fffff984 */ /* 0x000fe20000000800 */
[----:B------:R0:W-:Y:S02]  /*37760*/  @!P1 LDGSTS.E.BYPASS.LTC128B.128 [R9+0x1ec00], desc[UR4][R6.64], !P0 ;  /* 0x1ec0000006099fae */ /* 0x0001e4000c101d44 */
[----:B0-----:R-:W-:Y:S05]  /*37770*/  WARPSYNC.COLLECTIVE R15, `(.L_x_7539) ;  /* 0x000000000f087348 */ /* 0x001fea0003c00000 */
[----:B------:R1:W2:Y:S02]  /*37780*/  SHFL.IDX P6, R14, R13, R12, R11 ;  /* 0x0000000c0d0e7389 */ /* 0x0002a400000c000b */
[----:B012---:R-:W-:Y:S01]  /*37790*/  ENDCOLLECTIVE ;  /* 0x000000000000791b */ /* 0x007fe20003800000 */
.L_x_7539:
[----:B------:R-:W-:-:S05]  /*377a0*/  VIADD R7, R0, 0x60 ;  /* 0x0000006000077836 */ /* 0x000fca0000000000 */
[----:B------:R-:W-:Y:S01]  /*377b0*/  ISETP.GE.AND P1, PT, R7, R2, PT ;  /* 0x000000020700720c */ /* 0x000fe20003f26270 */
[----:B------:R-:W-:Y:S02]  /*377c0*/  IMAD.MOV.U32 R13, RZ, RZ, R4 ;  /* 0x000000ffff0d7224 */ /* 0x000fe400078e0004 */
[----:B------:R-:W-:-:S10]  /*377d0*/  IMAD.MOV.U32 R6, RZ, RZ, R14 ;  /* 0x000000ffff067224 */ /* 0x000fd400078e000e */
[----:B------:R-:W-:Y:S05]  /*377e0*/  WARPSYNC.COLLECTIVE R15, `(.L_x_7540) ;  /* 0x000000000f087348 */ /* 0x000fea0003c00000 */
[----:B------:R0:W1:Y:S02]  /*377f0*/  SHFL.IDX P6, R14, R13, R12, R11 ;  /* 0x0000000c0d0e7389 */ /* 0x00006400000c000b */
[----:B01----:R-:W-:Y:S01]  /*37800*/  ENDCOLLECTIVE ;  /* 0x000000000000791b */ /* 0x003fe20003800000 */
.L_x_7540:
        /* <DEDUP_REMOVED lines=15> */
.L_x_7541:
[----:B------:R-:W-:Y:S02]  /*37900*/  IMAD.MOV.U32 R13, RZ, RZ, R4 ;  /* 0x000000ffff0d7224 */ /* 0x000fe400078e0004 */
[----:B------:R-:W-:-:S07]  /*37910*/  IMAD.MOV.U32 R5, RZ, RZ, R14 ;  /* 0x000000ffff057224 */ /* 0x000fce00078e000e */
[----:B------:R-:W-:Y:S05]  /*37920*/  WARPSYNC.COLLECTIVE R15, `(.L_x_7542) ;  /* 0x000000000f087348 */ /* 0x000fea0003c00000 */
[----:B------:R0:W1:Y:S02]  /*37930*/  SHFL.IDX P6, R14, R13, R12, R11 ;  /* 0x0000000c0d0e7389 */ /* 0x00006400000c000b */
[----:B01----:R-:W-:Y:S01]  /*37940*/  ENDCOLLECTIVE ;  /* 0x000000000000791b */ /* 0x003fe20003800000 */
.L_x_7542:
[----:B------:R-:W-:Y:S01]  /*37950*/  IMAD.MOV.U32 R3, RZ, RZ, R14 ;  /* 0x000000ffff037224 */ /* 0x000fe200078e000e */
[----:B------:R-:W-:Y:S06]  /*37960*/  BRA `(.L_x_7543) ;  /* 0xffffff9800ac7947 */ /* 0x000fec000383ffff */
.L_x_7372:
[----:B0-----:R-:W2:Y:S02]  /*37970*/  LDL R2, [R1+0x4] ;  /* 0x0000040001027983 */ /* 0x001ea40000100800 */
[----:B--2---:R0:W1:Y:S02]  /*37980*/  SYNCS.PHASECHK.TRANS64.TRYWAIT P0, [R2+URZ+0x2e820], R0 ;  /* 0x02e82000020075a7 */ /* 0x004064000800017f */
[----:B-1----:R-:W-:Y:S05]  /*37990*/  @!P0 NANOSLEEP.SYNCS 0x989680 ;  /* 0x009896800000895d */ /* 0x002fea0003900000 */
[----:B------:R-:W1:Y:S02]  /*379a0*/  @!P0 SYNCS.PHASECHK.TRANS64 P0, [R2+URZ+0x2e820], R0 ;  /* 0x02e82000020085a7 */ /* 0x000e64000800007f */
[----:B-1----:R-:W-:Y:S05]  /*379b0*/  @!P0 BRA `(.L_x_7372) ;  /* 0xfffffffc00ec8947 */ /* 0x002fea000383ffff */
[----:B------:R-:W-:Y:S05]  /*379c0*/  BRA `(.L_x_7544) ;  /* 0xffffff9c00107947 */ /* 0x000fea000383ffff */
.L_x_7378:
[----:B--2---:R2:W3:Y:S02]  /*379d0*/  SYNCS.PHASECHK.TRANS64.TRYWAIT P0, [R6+URZ+0x2e880], R5 ;  /* 0x02e88005060075a7 */ /* 0x0044e4000800017f */
[----:B---3--:R-:W-:Y:S05]  /*379e0*/  @!P0 NANOSLEEP.SYNCS 0x989680 ;  /* 0x009896800000895d */ /* 0x008fea0003900000 */
[----:B------:R-:W3:Y:S02]  /*379f0*/  @!P0 SYNCS.PHASECHK.TRANS64 P0, [R6+URZ+0x2e880], R5 ;  /* 0x02e88005060085a7 */ /* 0x000ee4000800007f */
[----:B---3--:R-:W-:Y:S05]  /*37a00*/  @!P0 BRA `(.L_x_7378) ;  /* 0xfffffffc00f08947 */ /* 0x008fea000383ffff */
[----:B------:R-:W-:Y:S05]  /*37a10*/  BRA `(.L_x_7545) ;  /* 0xffffff9c00d47947 */ /* 0x000fea000383ffff */
.L_x_7383:
[----:B-1----:R1:W3:Y:S02]  /*37a20*/  SYNCS.PHASECHK.TRANS64.TRYWAIT P0, [R6+URZ+0x2e840], R5 ;  /* 0x02e84005060075a7 */ /* 0x0022e4000800017f */
[----:B---3--:R-:W-:Y:S05]  /*37a30*/  @!P0 NANOSLEEP.SYNCS 0x989680 ;  /* 0x009896800000895d */ /* 0x008fea0003900000 */
[----:B------:R-:W3:Y:S02]  /*37a40*/  @!P0 SYNCS.PHASECHK.TRANS64 P0, [R6+URZ+0x2e840], R5 ;  /* 0x02e84005060085a7 */ /* 0x000ee4000800007f */
[----:B---3--:R-:W-:Y:S05]  /*37a50*/  @!P0 BRA `(.L_x_7383) ;  /* 0xfffffffc00f08947 */ /* 0x008fea000383ffff */
[----:B------:R-:W-:Y:S05]  /*37a60*/  BRA `(.L_x_7546) ;  /* 0xffffffa000587947 */ /* 0x000fea000383ffff */
.L_x_7389:
[----:B--2---:R2:W3:Y:S02]  /*37a70*/  SYNCS.PHASECHK.TRANS64.TRYWAIT P0, [R3+URZ+0x2e870], R4 ;  /* 0x02e87004030075a7 */ /* 0x0044e4000800017f */
[----:B---3--:R-:W-:Y:S05]  /*37a80*/  @!P0 NANOSLEEP.SYNCS 0x989680 ;  /* 0x009896800000895d */ /* 0x008fea0003900000 */
[----:B------:R-:W3:Y:S02]  /*37a90*/  @!P0 SYNCS.PHASECHK.TRANS64 P0, [R3+URZ+0x2e870], R4 ;  /* 0x02e87004030085a7 */ /* 0x000ee4000800007f */
[----:B---3--:R-:W-:Y:S05]  /*37aa0*/  @!P0 BRA `(.L_x_7389) ;  /* 0xfffffffc00f08947 */ /* 0x008fea000383ffff */
[----:B------:R-:W-:Y:S05]  /*37ab0*/  BRA `(.L_x_7547) ;  /* 0xffffffa000f87947 */ /* 0x000fea000383ffff */
.L_x_7391:
[----:B--2---:R2:W3:Y:S02]  /*37ac0*/  SYNCS.PHASECHK.TRANS64.TRYWAIT P0, [R3+URZ+0x2e860], R4 ;  /* 0x02e86004030075a7 */ /* 0x0044e4000800017f */
[----:B---3--:R-:W-:Y:S05]  /*37ad0*/  @!P0 NANOSLEEP.SYNCS 0x989680 ;  /* 0x009896800000895d */ /* 0x008fea0003900000 */
[----:B------:R-:W3:Y:S02]  /*37ae0*/  @!P0 SYNCS.PHASECHK.TRANS64 P0, [R3+URZ+0x2e860], R4 ;  /* 0x02e86004030085a7 */ /* 0x000ee4000800007f */
[----:B---3--:R-:W-:Y:S05]  /*37af0*/  @!P0 BRA `(.L_x_7391) ;  /* 0xfffffffc00f08947 */ /* 0x008fea000383ffff */
[----:B------:R-:W-:Y:S05]  /*37b00*/  BRA `(.L_x_7548) ;  /* 0xffffffa400007947 */ /* 0x000fea000383ffff */
.L_x_7398:
[----:B0-----:R0:W1:Y:S02]  /*37b10*/  SYNCS.PHASECHK.TRANS64.TRYWAIT P1, [R0+URZ+0x2e870], R2 ;  /* 0x02e87002000075a7 */ /* 0x001064000802017f */
[----:B-1----:R-:W-:Y:S05]  /*37b20*/  @!P1 NANOSLEEP.SYNCS 0x989680 ;  /* 0x009896800000995d */ /* 0x002fea0003900000 */
[----:B------:R-:W1:Y:S02]  /*37b30*/  @!P1 SYNCS.PHASECHK.TRANS64 P1, [R0+URZ+0x2e870], R2 ;  /* 0x02e87002000095a7 */ /* 0x000e64000802007f */
[----:B-1----:R-:W-:Y:S05]  /*37b40*/  @!P1 BRA `(.L_x_7398) ;  /* 0xfffffffc00f09947 */ /* 0x002fea000383ffff */
[----:B------:R-:W-:Y:S05]  /*37b50*/  BRA `(.L_x_7549) ;  /* 0xffffffb000407947 */ /* 0x000fea000383ffff */
.L_x_7400:
[----:B0-----:R0:W1:Y:S02]  /*37b60*/  SYNCS.PHASECHK.TRANS64.TRYWAIT P1, [R0+URZ+0x2e860], R2 ;  /* 0x02e86002000075a7 */ /* 0x001064000802017f */
[----:B-1----:R-:W-:Y:S05]  /*37b70*/  @!P1 NANOSLEEP.SYNCS 0x989680 ;  /* 0x009896800000995d */ /* 0x002fea0003900000 */
[----:B------:R-:W1:Y:S02]  /*37b80*/  @!P1 SYNCS.PHASECHK.TRANS64 P1, [R0+URZ+0x2e860], R2 ;  /* 0x02e86002000095a7 */ /* 0x000e64000802007f */
[----:B-1----:R-:W-:Y:S05]  /*37b90*/  @!P1 BRA `(.L_x_7400) ;  /* 0xfffffffc00f09947 */ /* 0x002fea000383ffff */
[----:B------:R-:W-:Y:S05]  /*37ba0*/  BRA `(.L_x_7550) ;  /* 0xffffffb000487947 */ /* 0x000fea000383ffff */
.L_x_7404:
        /* <DEDUP_REMOVED lines=8> */
.L_x_7552:
[----:B------:R-:W-:Y:S05]  /*37c30*/  BSYNC B0 ;  /* 0x0000000000007941 */ /* 0x000fea0003800000 */
.L_x_7551:
        /* <DEDUP_REMOVED lines=9> */
.L_x_7553:
[----:B------:R-:W-:Y:S01]  /*37cd0*/  ULDC UR4, c[0x0][0xc3c] ;  /* 0x00030f0000047ab9 */ /* 0x000fe20000000800 */
[----:B------:R-:W-:Y:S01]  /*37ce0*/  ULDC.64 UR6, c[0x0][0x208] ;  /* 0x0000820000067ab9 */ /* 0x000fe20000000a00 */
        /* <DEDUP_REMOVED lines=17> */
.L_x_7554:
        /* <DEDUP_REMOVED lines=8> */
.L_x_7555:
        /* <DEDUP_REMOVED lines=8> */
.L_x_7556:
        /* <DEDUP_REMOVED lines=8> */
.L_x_7557:
        /* <DEDUP_REMOVED lines=8> */
.L_x_7558:
        /* <DEDUP_REMOVED lines=9> */
.L_x_7559:
[----:B------:R-:W-:Y:S01]  /*38090*/  IMAD.MOV.U32 R6, RZ, RZ, R14 ;  /* 0x000000ffff067224 */ /* 0x000fe200078e000e */
[----:B------:R-:W-:Y:S06]  /*380a0*/  BRA `(.L_x_7560) ;  /* 0xffffffb800707947 */ /* 0x000fec000383ffff */
.L_x_7409:
        /* <DEDUP_REMOVED lines=8> */
.L_x_7562:
[----:B------:R-:W-:Y:S05]  /*38130*/  BSYNC B0 ;  /* 0x0000000000007941 */ /* 0x000fea0003800000 */
.L_x_7561:
        /* <DEDUP_REMOVED lines=10> */
.L_x_7563:
        /* <DEDUP_REMOVED lines=8> */
.L_x_7564:
        /* <DEDUP_REMOVED lines=8> */
.L_x_7565:
        /* <DEDUP_REMOVED lines=8> */
.L_x_7566:
        /* <DEDUP_REMOVED lines=9> */
.L_x_7567:
[----:B------:R-:W-:Y:S01]  /*383f0*/  IMAD.MOV.U32 R6, RZ, RZ, R14 ;  /* 0x000000ffff067224 */ /* 0x000fe200078e000e */
[----:B------:R-:W-:Y:S06]  /*38400*/  BRA `(.L_x_7568) ;  /* 0xffffffb8003c7947 */ /* 0x000fec000383ffff */
.L_x_7411:
[----:B------:R-:W-:Y:S01]  /*38410*/  BSSY B0, `(.L_x_7569) ;  /* 0x0000006000007945 */ /* 0x000fe20003800000 */
[----:B------:R-:W-:Y:S01]  /*38420*/  PLOP3.LUT P6, PT, P6, PT, PT, 0x8, 0x0 ;  /* 0x000000000000781c */ /* 0x000fe200037ce170 */
[----:B------:R-:W-:-:S12]  /*38430*/  IMAD.MOV.U32 R15, RZ, RZ, -0x1 ;  /* 0xffffffffff0f7424 */ /* 0x000fd800078e00ff */
[----:B0-----:R-:W-:Y:S05]  /*38440*/  WARPSYNC.COLLECTIVE R15, `(.L_x_7570) ;  /* 0x000000000f087348 */ /* 0x001fea0003c00000 */
[----:B------:R-:W-:Y:S01]  /*38450*/  VOTE.ANY R14, PT, P6 ;  /* 0x00000000000e7806 */ /* 0x000fe200030e0100 */
[----:B0-----:R-:W-:Y:S06]  /*38460*/  ENDCOLLECTIVE ;  /* 0x000000000000791b */ /* 0x001fec0003800000 */
.L_x_7570:
[----:B------:R-:W-:Y:S05]  /*38470*/  BSYNC B0 ;  /* 0x0000000000007941 */ /* 0x000fea0003800000 */
.L_x_7569:
        /* <DEDUP_REMOVED lines=9> */
.L_x_7571:
[----:B------:R-:W-:Y:S01]  /*38510*/  IMAD.MOV.U32 R17, RZ, RZ, R14 ;  /* 0x000000ffff117224 */ /* 0x000fe200078e000e */
[----:B------:R-:W-:Y:S06]  /*38520*/  BRA `(.L_x_7572) ;  /* 0xffffffb800307947 */ /* 0x000fec000383ffff */
.L_x_7413:
[----:B------:R-:W-:Y:S01]  /*38530*/  BSSY B0, `(.L_x_7573) ;  /* 0x0000007000007945 */ /* 0x000fe20003800000 */
[----:B------:R-:W-:Y:S02]  /*38540*/  IMAD.MOV.U32 R13, RZ, RZ, R7 ;  /* 0x000000ffff0d7224 */ /* 0x000fe400078e0007 */
[----:B------:R-:W-:Y:S02]  /*38550*/  IMAD.MOV.U32 R11, RZ, RZ, 0x1f ;  /* 0x0000001fff0b7424 */ /* 0x000fe400078e00ff */
[----:B------:R-:W-:-:S07]  /*38560*/  IMAD.MOV.U32 R15, RZ, RZ, -0x1 ;  /* 0xffffffffff0f7424 */ /* 0x000fce00078e00ff */
[----:B01----:R-:W-:Y:S05]  /*38570*/  WARPSYNC.COLLECTIVE R15, `(.L_x_7574) ;  /* 0x000000000f087348 */ /* 0x003fea0003c00000 */
[----:B------:R2:W3:Y:S02]  /*38580*/  SHFL.IDX P6, R14, R13, R12, R11 ;  /* 0x0000000c0d0e7389 */ /* 0x0004e400000c000b */
[----:B0123--:R-:W-:Y:S01]  /*38590*/  ENDCOLLECTIVE ;  /* 0x000000000000791b */ /* 0x00ffe20003800000 */
.L_x_7574:
[----:B------:R-:W-:Y:S05]  /*385a0*/  BSYNC B0 ;  /* 0x0000000000007941 */ /* 0x000fea0003800000 */
.L_x_7573:
[----:B------:R-:W-:Y:S01]  /*385b0*/  IMAD.MOV.U32 R7, RZ, RZ, R14 ;  /* 0x000000ffff077224 */ /* 0x000fe200078e000e */
[----:B------:R-:W-:Y:S06]  /*385c0*/  BRA `(.L_x_7575) ;  /* 0xffffffb800247947 */ /* 0x000fec000383ffff */
.L_x_7417:
[----:B0-----:R0:W1:Y:S02]  /*385d0*/  SYNCS.PHASECHK.TRANS64.TRYWAIT P0, [R0+URZ+0x2e820], R3 ;  /* 0x02e82003000075a7 */ /* 0x001064000800017f */
[----:B-1----:R-:W-:Y:S05]  /*385e0*/  @!P0 NANOSLEEP.SYNCS 0x989680 ;  /* 0x009896800000895d */ /* 0x002fea0003900000 */
[----:B------:R-:W1:Y:S02]  /*385f0*/  @!P0 SYNCS.PHASECHK.TRANS64 P0, [R0+URZ+0x2e820], R3 ;  /* 0x02e82003000085a7 */ /* 0x000e64000800007f */
[----:B-1----:R-:W-:Y:S05]  /*38600*/  @!P0 BRA `(.L_x_7417) ;  /* 0xfffffffc00f08947 */ /* 0x002fea000383ffff */
[----:B------:R-:W-:Y:S05]  /*38610*/  BRA `(.L_x_7576) ;  /* 0xffffffbc00b07947 */ /* 0x000fea000383ffff */
.L_x_7418:
        /* <DEDUP_REMOVED lines=11> */
.L_x_7578:
[----:B------:R-:W-:Y:S05]  /*386d0*/  BSYNC B0 ;  /* 0x0000000000007941 */ /* 0x000fea0003800000 */
.L_x_7577:
[----:B------:R-:W-:Y:S05]  /*386e0*/  BRA `(.L_x_7579) ;  /* 0xffffffbc00987947 */ /* 0x000fea000383ffff */
.L_x_7419:
[----:B------:R-:W-:Y:S01]  /*386f0*/  BSSY B0, `(.L_x_7580) ;  /* 0x0000006000007945 */ /* 0x000fe20003800000 */
[----:B------:R-:W-:-:S07]  /*38700*/  IMAD.MOV.U32 R15, RZ, RZ, -0x1 ;  /* 0xffffffffff0f7424 */ /* 0x000fce00078e00ff */
[----:B012---:R-:W-:Y:S05]  /*38710*/  WARPSYNC.COLLECTIVE R15, `(.L_x_7581) ;  /* 0x000000000f0c7348 */ /* 0x007fea0003c00000 */
[----:B------:R-:W-:Y:S02]  /*38720*/  ELECT P6, UR62, PT ;  /* 0x00000000003e782f */ /* 0x000fe400038c0000 */
[----:B------:R-:W-:Y:S01]  /*38730*/  MOV R14, UR62 ;  /* 0x0000003e000e7c02 */ /* 0x000fe20008000f00 */
[----:B012---:R-:W-:Y:S10]  /*38740*/  ENDCOLLECTIVE ;  /* 0x000000000000791b */ /* 0x007ff40003800000 */
.L_x_7581:
[----:B------:R-:W-:Y:S05]  /*38750*/  BSYNC B0 ;  /* 0x0000000000007941 */ /* 0x000fea0003800000 */
.L_x_7580:
[----:B------:R-:W-:Y:S05]  /*38760*/  BRA `(.L_x_7582) ;  /* 0xffffffbc008c7947 */ /* 0x000fea000383ffff */
.L_x_7421:
[----:B0-----:R0:W1:Y:S02]  /*38770*/  SYNCS.PHASECHK.TRANS64.TRYWAIT P1, [R6+URZ], R5 ;  /* 0x00000005060075a7 */ /* 0x001064000802017f */
[----:B-1----:R-:W-:Y:S05]  /*38780*/  @!P1 NANOSLEEP.SYNCS 0x989680 ;  /* 0x009896800000995d */ /* 0x002fea0003900000 */
[----:B------:R-:W1:Y:S02]  /*38790*/  @!P1 SYNCS.PHASECHK.TRANS64 P1, [R6+URZ], R5 ;  /* 0x00000005060095a7 */ /* 0x000e64000802007f */
[----:B-1----:R-:W-:Y:S05]  /*387a0*/  @!P1 BRA `(.L_x_7421) ;  /* 0xfffffffc00f09947 */ /* 0x002fea000383ffff */
[----:B------:R-:W-:Y:S05]  /*387b0*/  BRA `(.L_x_7583) ;  /* 0xffffffbc00d07947 */ /* 0x000fea000383ffff */
.L_x_7422:
[----:B-1----:R1:W3:Y:S02]  /*387c0*/  SYNCS.PHASECHK.TRANS64.TRYWAIT P1, [R7+URZ], R2 ;  /* 0x00000002070075a7 */ /* 0x0022e4000802017f */
[----:B---3--:R-:W-:Y:S05]  /*387d0*/  @!P1 NANOSLEEP.SYNCS 0x989680 ;  /* 0x009896800000995d */ /* 0x008fea0003900000 */
[----:B------:R-:W3:Y:S02]  /*387e0*/  @!P1 SYNCS.PHASECHK.TRANS64 P1, [R7+URZ], R2 ;  /* 0x00000002070095a7 */ /* 0x000ee4000802007f */
[----:B---3--:R-:W-:Y:S05]  /*387f0*/  @!P1 BRA `(.L_x_7422) ;  /* 0xfffffffc00f09947 */ /* 0x008fea000383ffff */
[----:B------:R-:W-:Y:S05]  /*38800*/  BRA `(.L_x_7584) ;  /* 0xffffffbc00c47947 */ /* 0x000fea000383ffff */
.L_x_7424:
[----:B---3--:R3:W4:Y:S02]  /*38810*/  SYNCS.PHASECHK.TRANS64.TRYWAIT P1, [R4+URZ+0x2e860], R5 ;  /* 0x02e86005040075a7 */ /* 0x008724000802017f */
[----:B----4-:R-:W-:Y:S05]  /*38820*/  @!P1 NANOSLEEP.SYNCS 0x989680 ;  /* 0x009896800000995d */ /* 0x010fea0003900000 */
[----:B------:R-:W4:Y:S02]  /*38830*/  @!P1 SYNCS.PHASECHK.TRANS64 P1, [R4+URZ+0x2e860], R5 ;  /* 0x02e86005040095a7 */ /* 0x000f24000802007f */
[----:B----4-:R-:W-:Y:S05]  /*38840*/  @!P1 BRA `(.L_x_7424) ;  /* 0xfffffffc00f09947 */ /* 0x010fea000383ffff */
[----:B------:R-:W-:Y:S05]  /*38850*/  BRA `(.L_x_7585) ;  /* 0xffffffbc00c87947 */ /* 0x000fea000383ffff */
.L_x_7426:
[----:B----4-:R4:W0:Y:S02]  /*38860*/  SYNCS.PHASECHK.TRANS64.TRYWAIT P1, [R3+URZ+0x2e860], R2 ;  /* 0x02e86002030075a7 */ /* 0x010824000802017f */
[----:B0-----:R-:W-:Y:S05]  /*38870*/  @!P1 NANOSLEEP.SYNCS 0x989680 ;  /* 0x009896800000995d */ /* 0x001fea0003900000 */
[----:B------:R-:W0:Y:S02]  /*38880*/  @!P1 SYNCS.PHASECHK.TRANS64 P1, [R3+URZ+0x2e860], R2 ;  /* 0x02e86002030095a7 */ /* 0x000e24000802007f */
[----:B0-----:R-:W-:Y:S05]  /*38890*/  @!P1 BRA `(.L_x_7426) ;  /* 0xfffffffc00f09947 */ /* 0x001fea000383ffff */
[----:B------:R-:W-:Y:S05]  /*388a0*/  BRA `(.L_x_7586) ;  /* 0xffffffbc00c87947 */ /* 0x000fea000383ffff */
.L_x_7428:
[----:B------:R0:W0:Y:S02]  /*388b0*/  SYNCS.PHASECHK.TRANS64.TRYWAIT P0, [R4+URZ+0x2e880], R5 ;  /* 0x02e88005040075a7 */ /* 0x000024000800017f */
[----:B0-----:R-:W-:Y:S05]  /*388c0*/  @!P0 NANOSLEEP.SYNCS 0x989680 ;  /* 0x009896800000895d */ /* 0x001fea0003900000 */
[----:B------:R-:W0:Y:S02]  /*388d0*/  @!P0 SYNCS.PHASECHK.TRANS64 P0, [R4+URZ+0x2e880], R5 ;  /* 0x02e88005040085a7 */ /* 0x000e24000800007f */
[----:B0-----:R-:W-:Y:S05]  /*388e0*/  @!P0 BRA `(.L_x_7428) ;  /* 0xfffffffc00f08947 */ /* 0x001fea000383ffff */
[----:B------:R-:W-:Y:S05]  /*388f0*/  BRA `(.L_x_7429) ;  /* 0xffffffbc00c47947 */ /* 0x000fea000383ffff */
.L_x_7587:
        /* <DEDUP_REMOVED lines=16> */
.L_x_12975:


//--------------------- .text._ZN7cutlass13device_kernelIN5flash11enable_sm90INS1_16FlashAttnFwdSm90INS1_25CollectiveMainloopFwdSm90ILi2EN4cute5tupleIJNS5_1CILi1EEES8_S8_EEENS6_IJNS7_ILi128EEENS7_ILi224EEESA_EEELi128ENS_12float_e4m3_tEfNS_4arch4Sm90ELb1ELb0ELb0ELb0ELb0ELb0ELb0ELb1ELb1ELb1ELb0ELb0EEENS1_21CollectiveEpilogueFwdINS6_IJSA_SA_SB_EEES9_NS_10bfloat16_tESF_Li256ELb0ELb1ELb0ELb1EEENS1_30DynamicPersistentTileSchedulerILi256ELi128ELb0ELb1ELb1EEEEEEEEEvNT_6ParamsE --------------------------
	.section	.text._ZN7cutlass13device_kernelIN5flash11enable_sm90INS1_16FlashAttnFwdSm90INS1_25CollectiveMainloopFwdSm90ILi2EN4cute5tupleIJNS5_1CILi1EEES8_S8_EEENS6_IJNS7_ILi128EEENS7_ILi224EEESA_EEELi128ENS_12float_e4m3_tEfNS_4arch4Sm90ELb1ELb0ELb0ELb0ELb0ELb0ELb0ELb1ELb1ELb1ELb0ELb0EEENS1_21CollectiveEpilogueFwdINS6_IJSA_SA_SB_EEES9_NS_10bfloat16_tESF_Li256ELb0ELb1ELb0ELb1EEENS1_30DynamicPersistentTileSchedulerILi256ELi128ELb0ELb1ELb1EEEEEEEEEvNT_6ParamsE,"ax",@progbits
	.align	128
.text._ZN7cutlass13device_kernelIN5flash11enable_sm90INS1_16FlashAttnFwdSm90INS1_25CollectiveMainloopFwdSm90ILi2EN4cute5tupleIJNS5_1CILi1EEES8_S8_EEENS6_IJNS7_ILi128EEENS7_ILi224EEESA_EEELi128ENS_12float_e4m3_tEfNS_4arch4Sm90ELb1ELb0ELb0ELb0ELb0ELb0ELb0ELb1ELb1ELb1ELb0ELb0EEENS1_21CollectiveEpilogueFwdINS6_IJSA_SA_SB_EEES9_NS_10bfloat16_tESF_Li256ELb0ELb1ELb0ELb1EEENS1_30DynamicPersistentTileSchedulerILi256ELi128ELb0ELb1ELb1EEEEEEEEEvNT_6ParamsE:
        .type           _ZN7cutlass13device_kernelIN5flash11enable_sm90INS1_16FlashAttnFwdSm90INS1_25CollectiveMainloopFwdSm90ILi2EN4cute5tupleIJNS5_1CILi1EEES8_S8_EEENS6_IJNS7_ILi128EEENS7_ILi224EEESA_EEELi128ENS_12float_e4m3_tEfNS_4arch4Sm90ELb1ELb0ELb0ELb0ELb0ELb0ELb0ELb1ELb1ELb1ELb0ELb0EEENS1_21CollectiveEpilogueFwdINS6_IJSA_SA_SB_EEES9_NS_10bfloat16_tESF_Li256ELb0ELb1ELb0ELb1EEENS1_30DynamicPersistentTileSchedulerILi256ELi128ELb0ELb1ELb1EEEEEEEEEvNT_6ParamsE,@function
        .size           _ZN7cutlass13device_kernelIN5flash11enable_sm90INS1_16FlashAttnFwdSm90INS1_25CollectiveMainloopFwdSm90ILi2EN4cute5tupleIJNS5_1CILi1EEES8_S8_EEENS6_IJNS7_ILi128EEENS7_ILi224EEESA_EEELi128ENS_12float_e4m3_tEfNS_4arch4Sm90ELb1ELb0ELb0ELb0ELb0ELb0ELb0ELb1ELb1ELb1ELb0ELb0EEENS1_21CollectiveEpilogueFwdINS6_IJSA_SA_SB_EEES9_NS_10bfloat16_tESF_Li256ELb0ELb1ELb0ELb1EEENS1_30DynamicPersistentTileSchedulerILi256ELi128ELb0ELb1ELb1EEEEEEEEEvNT_6ParamsE,(.L_x_12976 - _ZN7cutlass13device_kernelIN5flash11enable_sm90INS1_16FlashAttnFwdSm90INS1_25CollectiveMainloopFwdSm90ILi2EN4cute5tupleIJNS5_1CILi1EEES8_S8_EEENS6_IJNS7_ILi128EEENS7_ILi224EEESA_EEELi128ENS_12float_e4m3_tEfNS_4arch4Sm90ELb1ELb0ELb0ELb0ELb0ELb0ELb0ELb1ELb1ELb1ELb0ELb0EEENS1_21CollectiveEpilogueFwdINS6_IJSA_SA_SB_EEES9_NS_10bfloat16_tESF_Li256ELb0ELb1ELb0ELb1EEENS1_30DynamicPersistentTileSchedulerILi256ELi128ELb0ELb1ELb1EEEEEEEEEvNT_6ParamsE)
        .other          _ZN7cutlass13device_kernelIN5flash11enable_sm90INS1_16FlashAttnFwdSm90INS1_25CollectiveMainloopFwdSm90ILi2EN4cute5tupleIJNS5_1CILi1EEES8_S8_EEENS6_IJNS7_ILi128EEENS7_ILi224EEESA_EEELi128ENS_12float_e4m3_tEfNS_4arch4Sm90ELb1ELb0ELb0ELb0ELb0ELb0ELb0ELb1ELb1ELb1ELb0ELb0EEENS1_21CollectiveEpilogueFwdINS6_IJSA_SA_SB_EEES9_NS_10bfloat16_tESF_Li256ELb0ELb1ELb0ELb1EEENS1_30DynamicPersistentTileSchedulerILi256ELi128ELb0ELb1ELb1EEEEEEEEEvNT_6ParamsE,@"STO_CUDA_ENTRY STV_DEFAULT"
_ZN7cutlass13device_kernelIN5flash11enable_sm90INS1_16FlashAttnFwdSm90INS1_25CollectiveMainloopFwdSm90ILi2EN4cute5tupleIJNS5_1CILi1EEES8_S8_EEENS6_IJNS7_ILi128EEENS7_ILi224EEESA_EEELi128ENS_12float_e4m3_tEfNS_4arch4Sm90ELb1ELb0ELb0ELb0ELb0ELb0ELb0ELb1ELb1ELb1ELb0ELb0EEENS1_21CollectiveEpilogueFwdINS6_IJSA_SA_SB_EEES9_NS_10bfloat16_tESF_Li256ELb0ELb1ELb0ELb1EEENS1_30DynamicPersistentTileSchedulerILi256ELi128ELb0ELb1ELb1EEEEEEEEEvNT_6ParamsE:
        /* <DEDUP_REMOVED lines=18> */
.L_x_7589:
[----:B------:R-:W-:Y:S05]  /*0120*/  BSYNC B0 ;  /* 0x0000000000007941 */ /* 0x000fea0003800000 */
.L_x_7588:
        /* <DEDUP_REMOVED lines=41> */
.L_x_7590:
        /* <DEDUP_REMOVED lines=22> */
.L_x_7591:
        /* <DEDUP_REMOVED lines=18> */
.L_x_7592:
        /* <DEDUP_REMOVED lines=22> */
.L_x_7593:
        /* <DEDUP_REMOVED lines=22> */
.L_x_7594:
[----:B------:R-:W-:Y:S01]  /*0900*/  PLOP3.LUT P0, PT, PT, PT, UP0, 0x80, 0x0 ;  /* 0x000000000000781c */ /* 0x000fe20003f0f008 */
[----:B------:R-:W-:Y:S01]  /*0910*/  UMOV UR38, 0x1 ;  /* 0x0000000100267882 */ /* 0x000fe20000000000 */
[----:B------:R-:W-:Y:S01]  /*0920*/  NOP ;  /* 0x0000000000007918 */ /* 0x000fe20000000000 */
[----:B------:R-:W-:Y:S01]  /*0930*/  USEL UR38, UR38, 0x2, !UP0 ;  /* 0x0000000226267887 */ /* 0x000fe2000c000000 */
[----:B------:R-:W-:Y:S01]  /*0940*/  ULDC.64 UR50, c[0x0][0x208] ;  /* 0x0000820000327ab9 */ /* 0x000fe20000000a00 */
[----:B012-4-:R-:W-:Y:S08]  /*0950*/  BAR.SYNC.DEFER_BLOCKING 0x0 ;  /* 0x0000000000007b1d */ /* 0x017ff00000010000 */
[----:B------:R-:W-:Y:S05]  /*0960*/  @!P0 BRA `(.L_x_7595) ;  /* 0x000000f800948947 */ /* 0x000fea0003800000 */
.L_x_7596:
        /* <DEDUP_REMOVED lines=23> */
[----:B------:R-:W-:Y:S01]  /*0ae0*/  LEA.HI R2, R3, R234, RZ, 0x4 ;  /* 0x000000ea03027211 */ /* 0x000fe200078f20ff */
[----:B------:R-:W-:Y:S01]  /*0af0*/  IMAD.SHL.U32 R4, R4, 0x20, RZ ;  /* 0x0000002004047824 */ /* 0x000fe200078e00ff */
[----:B------:R-:W-:Y:S01]  /*0b00*/  SHF.R.S32.HI R229, RZ, 0x7, R0 ;  /* 0x00000007ffe57819 */ /* 0x000fe20000011400 */
        /* <DEDUP_REMOVED lines=8> */
[----:B------:R-:W-:Y:S01]  /*0b90*/  IMAD R5, R5, 0x40, R4 ;  /* 0x0000004005057824 */ /* 0x000fe200078e0204 */
[----:B------:R-:W-:-:S02]  /*0ba0*/  LOP3.LUT R2, R2, 0x1ffffffe, RZ, 0xc0, !PT ;  /* 0x1ffffffe02027812 */ /* 0x000fc400078ec0ff */
[-C--:B------:R-:W-:Y:S02]  /*0bb0*/  LEA.HI R4, R3, R234.reuse, RZ, 0x2 ;  /* 0x000000ea03047211 */ /* 0x080fe400078f10ff */
[----:B------:R-:W-:Y:S01]  /*0bc0*/  SHF.R.S32.HI R8, RZ, 0x2, R6 ;  /* 0x00000002ff087819 */ /* 0x000fe20000011406 */
[----:B------:R-:W-:Y:S01]  /*0bd0*/  IMAD.IADD R2, R7, 0x1, -R2 ;  /* 0x0000000107027824 */ /* 0x000fe200078e0a02 */
[----:B------:R-:W-:Y:S02]  /*0be0*/  SHF.R.S32.HI R11, RZ, 0x1f, R6 ;  /* 0x0000001fff0b7819 */ /* 0x000fe40000011406 */
[----:B------:R-:W-:Y:S01]  /*0bf0*/  LOP3.LUT R7, R4, 0xfffffffc, RZ, 0xc0, !PT ;  /* 0xfffffffc04077812 */ /* 0x000fe200078ec0ff */
[----:B------:R-:W-:Y:S01]  /*0c00*/  IMAD R231, R2, 0x8, R5 ;  /* 0x0000000802e77824 */ /* 0x000fe200078e0205 */
[----:B------:R-:W-:Y:S02]  /*0c10*/  LEA.HI R3, R3, R234, RZ, 0x3 ;  /* 0x000000ea03037211 */ /* 0x000fe400078f18ff */
[----:B------:R-:W-:Y:S01]  /*0c20*/  LEA.HI R11, R11, R8, RZ, 0x3 ;  /* 0x000000080b0b7211 */ /* 0x000fe200078f18ff */
[----:B------:R-:W-:Y:S01]  /*0c30*/  IMAD.IADD R7, R234, 0x1, -R7 ;  /* 0x00000001ea077824 */ /* 0x000fe200078e0a07 */
[----:B------:R-:W-:-:S02]  /*0c40*/  LOP3.LUT R5, R3, 0xfffffff8, RZ, 0xc0, !PT ;  /* 0xfffffff803057812 */ /* 0x000fc400078ec0ff */
[----:B------:R-:W-:Y:S02]  /*0c50*/  LOP3.LUT R11, R11, 0xfffffff8, RZ, 0xc0, !PT ;  /* 0xfffffff80b0b7812 */ /* 0x000fe400078ec0ff */
[----:B------:R-:W-:Y:S01]  /*0c60*/  LEA.HI R9, R9, R228, RZ, 0x5 ;  /* 0x000000e409097211 */ /* 0x000fe200078f28ff */
[----:B------:R-:W-:Y:S01]  /*0c70*/  IMAD.IADD R22, R234, 0x1, -R5 ;  /* 0x00000001ea167824 */ /* 0x000fe200078e0a05 */
[----:B------:R-:W-:Y:S01]  /*0c80*/  LEA.HI R0, R0, R229, RZ, 0x1 ;  /* 0x000000e500007211 */ /* 0x000fe200078f08ff */
[----:B------:R-:W-:Y:S01]  /*0c90*/  IMAD.IADD R8, R8, 0x1, -R11 ;  /* 0x0000000108087824 */ /* 0x000fe200078e0a0b */
[----:B------:R-:W-:Y:S01]  /*0ca0*/  LEA.HI R2, R7, R7, RZ, 0x1 ;  /* 0x0000000707027211 */ /* 0x000fe200078f08ff */
[----:B------:R-:W-:Y:S01]  /*0cb0*/  IMAD.SHL.U32 R16, R22, 0x8, RZ ;  /* 0x0000000816107824 */ /* 0x000fe200078e00ff */
[----:B------:R-:W-:Y:S02]  /*0cc0*/  SHF.R.S32.HI R9, RZ, 0x5, R9 ;  /* 0x00000005ff097819 */ /* 0x000fe40000011409 */
        /* <DEDUP_REMOVED lines=9> */
[----:B------:R-:W-:Y:S01]  /*0d60*/  IMAD R230, R0, 0x40, R9 ;  /* 0x0000004000e67824 */ /* 0x000fe200078e0209 */
[----:B------:R-:W-:Y:S01]  /*0d70*/  SHF.R.S32.HI R232, RZ, 0x1f, R19 ;  /* 0x0000001fffe87819 */ /* 0x000fe20000011413 */
[----:B------:R-:W-:-:S02]  /*0d80*/  IMAD.IADD R17, R228, 0x1, -R17 ;  /* 0x00000001e4117824 */ /* 0x000fc400078e0a11 */
[----:B------:R-:W-:-:S07]  /*0d90*/  IMAD R18, R7, 0x8, R230 ;  /* 0x0000000807127824 */ /* 0x000fce00078e02e6 */
.L_x_7650:
        /* <DEDUP_REMOVED lines=21> */
.L_x_7597:
[----:B------:R-:W-:Y:S01]  /*0ef0*/  ULDC UR6, c[0x0][0xc54] ;  /* 0x0003150000067ab9 */ /* 0x000fe20000000800 */
[----:B------:R-:W-:Y:S01]  /*0f00*/  UMOV UR8, UR7 ;  /* 0x0000000700087c82 */ /* 0x000fe20008000000 */
[----:B------:R-:W-:-:S11]  /*0f10*/  UISETP.NE.AND UP0, UPT, UR6, 0x1, UPT ;  /* 0x000000010600788c */ /* 0x000fd6000bf05270 */
[----:B------:R-:W-:Y:S02]  /*0f20*/  @UP0 ULDC.64 UR10, c[0x0][0xc58] ;  /* 0x00031600000a0ab9 */ /* 0x000fe40000000a00 */
[----:B------:R-:W-:-:S04]  /*0f30*/  UIMAD.WIDE.U32 UR4, UR7, UR10, URZ ;  /* 0x0000000a070472a5 */ /* 0x000fc8000f8e003f */
[----:B------:R-:W-:-:S04]  /*0f40*/  @UP0 USHF.R.U32.HI UR8, URZ, UR11, UR5 ;  /* 0x0000000b3f080299 */ /* 0x000fc80008011605 */
[----:B------:R-:W-:-:S12]  /*0f50*/  UIMAD UR4, UR8, UR6, URZ ;  /* 0x00000006080472a4 */ /* 0x000fd8000f8e023f */
.L_x_7598:
        /* <DEDUP_REMOVED lines=100> */
[----:B------:R-:W-:Y:S01]  /*15a0*/  CS2R R92, SRZ ;  /* 0x00000000005c7805 */ /* 0x000fe2000001ff00 */
[----:B------:R-:W-:Y:S01]  /*15b0*/  IMAD.MOV.U32 R57, RZ, RZ, RZ ;  /* 0x000000ffff397224 */ /* 0x000fe200078e00ff */
        /* <DEDUP_REMOVED lines=11> */
[----:B------:R-:W-:-:S04]  /*1670*/  UIMAD.WIDE.U32 UR4, UR6, UR4, URZ ;  /* 0x00000004060472a5 */ /* 0x000fc8000f8e003f */
[----:B------:R-:W-:Y:S02]  /*1680*/  @UP1 USHF.R.U32.HI UR6, URZ, UR8, UR5 ;  /* 0x000000083f061299 */ /* 0x000fe40008011605 */
[----:B------:R-:W-:Y:S02]  /*1690*/  UIMAD UR5, UR47, UR9, 0xdf ;  /* 0x000000df2f0574a4 */ /* 0x000fe4000f8e0209 */
[----:B------:R-:W-:Y:S01]  /*16a0*/  UIADD3 UR7, UR7, UR6, URZ ;  /* 0x0000000607077290 */ /* 0x000fe2000fffe03f */
[----:B------:R-:W-:Y:S02]  /*16b0*/  UMOV UR4, URZ ;  /* 0x0000003f00047c82 */ /* 0x000fe40008000000 */
[----:B------:R-:W-:Y:S01]  /*16c0*/  UMOV UR6, URZ ;  /* 0x0000003f00067c82 */ /* 0x000fe20008000000 */
[----:B------:R-:W-:Y:S02]  /*16d0*/  UIMAD.WIDE UR4, UR5, -0x6db6db6d, UR4 ;  /* 0x92492493050478a5 */ /* 0x000fe4000f8e0204 */
[----:B------:R-:W-:-:S02]  /*16e0*/  UIMAD.WIDE UR6, UR7, -0x6db6db6d, UR6 ;  /* 0x92492493070678a5 */ /* 0x000fc4000f8e0206 */
[----:B------:R-:W-:Y:S02]  /*16f0*/  USHF.R.U32.HI UR4, URZ, 0x1f, UR5 ;  /* 0x0000001f3f047899 */ /* 0x000fe40008011605 */
[----:B------:R-:W-:Y:S02]  /*1700*/  USHF.R.U32.HI UR6, URZ, 0x1f, UR7 ;  /* 0x0000001f3f067899 */ /* 0x000fe40008011607 */
[----:B------:R-:W-:Y:S02]  /*1710*/  ULEA.HI.SX32 UR4, UR5, UR4, 0x19 ;  /* 0x0000000405047291 */ /* 0x000fe4000f8fca3f */
        /* <DEDUP_REMOVED lines=37> */
.L_x_7600:
        /* <DEDUP_REMOVED lines=9> */
.L_x_7727:
[----:B------:R-:W-:Y:S05]  /*1a00*/  @!P0 BRA `(.L_x_7602) ;  /* 0x0000000000048947 */ /* 0x000fea0003800000 */
[----:B------:R-:W-:Y:S01]  /*1a10*/  BPT.TRAP 0x1 ;  /* 0x000000040000795c */ /* 0x000fe20000300000 */
.L_x_7602:
[----:B------:R-:W-:Y:S02]  /*1a20*/  IMAD.U32 R2, RZ, RZ, UR48 ;  /* 0x00000030ff027e24 */ /* 0x000fe4000f8e00ff */
[----:B0-----:R-:W-:-:S03]  /*1a30*/  IMAD.U32 R3, RZ, RZ, UR44 ;  /* 0x0000002cff037e24 */ /* 0x001fc6000f8e00ff */
[----:B------:R-:W-:Y:S02]  /*1a40*/  LEA R2, R2, UR41, 0x3 ;  /* 0x0000002902027c11 */ /* 0x000fe4000f8e18ff */
[----:B------:R-:W-:-:S04]  /*1a50*/  SHF.L.U32 R3, R3, 0x1f, RZ ;  /* 0x0000001f03037819 */ /* 0x000fc800000006ff */
[----:B------:R0:W1:Y:S01]  /*1a60*/  SYNCS.PHASECHK.TRANS64.TRYWAIT P1, [R2+URZ+0x2e830], R3 ;  /* 0x02e83003020075a7 */ /* 0x000062000802017f */
[----:B------:R-:W-:Y:S05]  /*1a70*/  @!P0 BRA `(.L_x_7603) ;  /* 0x0000000000048947 */ /* 0x000fea0003800000 */
[----:B------:R-:W-:Y:S01]  /*1a80*/  BPT.TRAP 0x1 ;  /* 0x000000040000795c */ /* 0x000fe20000300000 */
.L_x_7603:
[----:B-1----:R-:W-:Y:S05]  /*1a90*/  @P1 BRA `(.L_x_7604) ;  /* 0x0000000000081947 */ /* 0x002fea0003800000 */
[----:B------:R-:W1:Y:S02]  /*1aa0*/  SYNCS.PHASECHK.TRANS64.TRYWAIT P1, [R2+URZ+0x2e830], R3 ;  /* 0x02e83003020075a7 */ /* 0x000e64000802017f */
[----:B-1----:R-:W-:Y:S05]  /*1ab0*/  @!P1 BRA `(.L_x_7605) ;  /* 0x0000012800ec9947 */ /* 0x002fea0003800000 */
.L_x_7604:
[----:B------:R-:W2:Y:S01]  /*1ac0*/  S2R R0, SR_TID.X ;  /* 0x0000000000007919 */ /* 0x000ea20000002100 */
[----:B------:R-:W-:-:S04]  /*1ad0*/  UIADD3 UR4, UR41, 0x20400, URZ ;  /* 0x0002040029047890 */ /* 0x000fc8000fffe03f */
        /* <DEDUP_REMOVED lines=13> */
[----:B------:R-:W-:Y:S01]  /*1bb0*/  UMOV UR7, 0x40000040 ;  /* 0x4000004000077882 */ /* 0x000fe20000000000 */
[----:B------:R-:W-:Y:S01]  /*1bc0*/  UMOV UR16, UR12 ;  /* 0x0000000c00107c82 */ /* 0x000fe20008000000 */
[----:B------:R-:W-:-:S02]  /*1bd0*/  UIADD3 UR10, UR12, 0x4, URZ ;  /* 0x000000040c0a7890 */ /* 0x000fc4000fffe03f */
[----:B01----:R-:W-:Y:S01]  /*1be0*/  @!P1 VIADD R2, R2, 0x2e840 ;  /* 0x0002e84002029836 */ /* 0x003fe20000000000 */
[----:B------:R-:W-:Y:S01]  /*1bf0*/  UMOV UR11, 0x40000040 ;  /* 0x40000040000b7882 */ /* 0x000fe20000000000 */
[----:B------:R-:W-:Y:S02]  /*1c00*/  UIADD3 UR12, UR12, 0x6, URZ ;  /* 0x000000060c0c7890 */ /* 0x000fe4000fffe03f */
[----:B------:R-:W-:Y:S01]  /*1c10*/  UIMAD UR20, UR48, 0x700, UR20 ;  /* 0x00000700301478a4 */ /* 0x000fe2000f8e0214 */
[----:B------:R-:W-:Y:S01]  /*1c20*/  UMOV UR15, 0x40000040 ;  /* 0x40000040000f7882 */ /* 0x000fe20000000000 */
[----:B------:R-:W-:Y:S02]  /*1c30*/  UIADD3 UR52, UR49, -0x2, URZ ;  /* 0xfffffffe31347890 */ /* 0x000fe4000fffe03f */
[----:B------:R-:W-:-:S03]  /*1c40*/  UIADD3 UR4, UR20, 0x300, URZ ;  /* 0x0000030014047890 */ /* 0x000fc6000fffe03f */
[----:B------:R-:W-:Y:S01]  /*1c50*/  UMOV UR18, UR20 ;  /* 0x0000001400127c82 */ /* 0x000fe20008000000 */
[----:B------:R-:W-:Y:S01]  /*1c60*/  UIADD3 UR5, UR20, 0x400, URZ ;  /* 0x0000040014057890 */ /* 0x000fe2000fffe03f */
[----:B------:R-:W-:Y:S01]  /*1c70*/  QGMMA.64x32x32.F32.E4M3.E4M3 R120, gdesc[UR16], RZ, !UPT, gsb0 ;  /* 0x00600000107879f3 */ /* 0x000fe2000c0008ff */
[----:B------:R-:W-:Y:S01]  /*1c80*/  UIADD3 UR18, UR20, 0x100, URZ ;  /* 0x0000010014127890 */ /* 0x000fe2000fffe03f */
[----:B------:R-:W-:Y:S01]  /*1c90*/  UMOV UR19, 0x40000040 ;  /* 0x4000004000137882 */ /* 0x000fe20000000000 */
[----:B------:R-:W-:Y:S02]  /*1ca0*/  UIADD3 UR8, UR20, 0x2, URZ ;  /* 0x0000000214087890 */ /* 0x000fe4000fffe03f */
[----:B------:R-:W-:Y:S02]  /*1cb0*/  UIADD3 UR9, UR20, 0x402, URZ ;  /* 0x0000040214097890 */ /* 0x000fe4000fffe03f */
[----:B------:R-:W-:Y:S02]  /*1cc0*/  UIADD3 UR13, UR20, 0x4, URZ ;  /* 0x00000004140d7890 */ /* 0x000fe4000fffe03f */
[----:B------:R-:W-:Y:S01]  /*1cd0*/  UIADD3 UR14, UR20, 0x6, URZ ;  /* 0x00000006140e7890 */ /* 0x000fe2000fffe03f */
        /* <DEDUP_REMOVED lines=64> */
[----:B------:R-:W-:Y:S02]  /*20e0*/  ULDC UR13, c[0x0][0x448] ;  /* 0x00011200000d7ab9 */ /* 0x000fe40000000800 */
[----:B------:R-:W-:-:S03]  /*20f0*/  UISETP.NE.AND UP0, UPT, UR13, 0x1, UPT ;  /* 0x000000010d00788c */ /* 0x000fc6000bf05270 */
[----:B------:R-:W-:-:S03]  /*2100*/  UMOV UR13, 0x40000040 ;  /* 0x40000040000d7882 */ /* 0x000fc60000000000 */
[----:B------:R-:W-:Y:S01]  /*2110*/  PLOP3.LUT P2, PT, PT, PT, UP0, 0x80, 0x0 ;  /* 0x000000000000781c */ /* 0x000fe20003f4f008 */
        /* <DEDUP_REMOVED lines=42> */
[----:B------:R-:W-:Y:S02]  /*23c0*/  ULDC UR6, c[0x0][0x2f0] ;  /* 0x0000bc0000067ab9 */ /* 0x000fe40000000800 */
[----:B------:R-:W-:Y:S02]  /*23d0*/  IMAD.U32 R6, RZ, RZ, UR6 ;  /* 0x00000006ff067e24 */ /* 0x000fe4000f8e00ff */
[----:B------:R-:W0:Y:S01]  /*23e0*/  SHFL.IDX PT, R3, R139, RZ, 0x1c1f ;  /* 0x001c1fff8b037589 */ /* 0x000e2200000e0000 */
[----:B------:R-:W-:Y:S02]  /*23f0*/  WARPGROUP.DEPBAR.LE gsb0, 0x0 ;  /* 0x00008000000079c5 */ /* 0x000fe40000010000 */
[----:B------:R-:W-:-:S06]  /*2400*/  WARPGROUP.ARRIVE ;  /* 0x00000000000079c5 */ /* 0x000fcc0000000000 */
[----:B------:R-:W-:Y:S01]  /*2410*/  QGMMA.64x32x32.F32.E4M3.E4M3 R40, gdesc[UR8], R40, gsb0 ;  /* 0x00600000082879f3 */ /* 0x000fe20008000828 */
[----:B------:R-:W-:Y:S01]  /*2420*/  UMOV UR10, UR7 ;  /* 0x00000007000a7c82 */ /* 0x000fe20008000000 */
[----:B------:R-:W-:Y:S01]  /*2430*/  UMOV UR11, 0x40000040 ;  /* 0x40000040000b7882 */ /* 0x000fe20000000000 */
[----:B------:R-:W-:Y:S01]  /*2440*/  UIMAD UR7, UR49, -0xe0, URZ ;  /* 0xffffff20310778a4 */ /* 0x000fe2000f8e023f */
[----:B------:R-:W-:Y:S02]  /*2450*/  WARPGROUP.DEPBAR.LE gsb0, 0x0 ;  /* 0x00008000000079c5 */ /* 0x000fe40000010000 */
[----:B------:R-:W-:-:S06]  /*2460*/  WARPGROUP.ARRIVE ;  /* 0x00000000000079c5 */ /* 0x000fcc0000000000 */
[----:B------:R-:W-:Y:S01]  /*2470*/  QGMMA.64x32x32.F32.E4M3.E4M3 R24, gdesc[UR8], R24, gsb0 ;  /* 0x00600000081879f3 */ /* 0x000fe20008000818 */
[----:B------:R-:W-:Y:S02]  /*2480*/  UIADD3 UR10, UR7, 0xe1, URZ ;  /* 0x000000e1070a7890 */ /* 0x000fe4000fffe03f */
[----:B------:R-:W-:Y:S02]  /*2490*/  UIMAD UR7, UR47, UR6, UR7 ;  /* 0x000000062f0772a4 */ /* 0x000fe4000f8e0207 */
[----:B------:R-:W-:Y:S02]  /*24a0*/  UIMAD UR6, UR47, UR6, -UR18 ;  /* 0x000000062f0672a4 */ /* 0x000fe4000f8e0a12 */
[----:B------:R-:W-:Y:S01]  /*24b0*/  IMAD.U32 R0, RZ, RZ, UR10 ;  /* 0x0000000aff007e24 */ /* 0x000fe2000f8e00ff */
[----:B------:R-:W-:Y:S01]  /*24c0*/  UIADD3 UR7, UR7, 0xe0, URZ ;  /* 0x000000e007077890 */ /* 0x000fe2000fffe03f */
[----:B------:R-:W-:Y:S02]  /*24d0*/  @UP0 ULDC UR10, c[0x0][0x44c] ;  /* 0x00011300000a0ab9 */ /* 0x000fe40000000800 */
[----:B------:R-:W-:Y:S01]  /*24e0*/  IMAD R137, R17, -0x2, R0 ;  /* 0xfffffffe11897824 */ /* 0x000fe200078e0200 */
[----:B------:R-:W-:-:S02]  /*24f0*/  UIMAD.WIDE.U32 UR10, UR39, UR10, URZ ;  /* 0x0000000a270a72a5 */ /* 0x000fc4000f8e003f */
[----:B------:R-:W-:Y:S01]  /*2500*/  IMAD.U32 R0, RZ, RZ, UR7 ;  /* 0x00000007ff007e24 */ /* 0x000fe2000f8e00ff */
[----:B------:R-:W-:Y:S01]  /*2510*/  UMOV UR7, UR39 ;  /* 0x0000002700077c82 */ /* 0x000fe20008000000 */
[----:B------:R-:W-:Y:S02]  /*2520*/  IMAD R137, R6, UR47, R137 ;  /* 0x0000002f06897c24 */ /* 0x000fe4000f8e0289 */
        /* <DEDUP_REMOVED lines=136> */
[----:B------:R-:W-:Y:S01]  /*2db0*/  FMNMX.FTZ R3, R100, R3, !PT ;  /* 0x0000000364037209 */ /* 0x000fe20007810000 */
[----:B------:R-:W0:Y:S01]  /*2dc0*/  SHFL.IDX PT, R60, R139, 0x1, 0x1c1f ;  /* 0x003c1f008b3c7f89 */ /* 0x000e2200000e0000 */
        /* <DEDUP_REMOVED lines=16> */
[----:B------:R-:W-:Y:S02]  /*2ed0*/  FMNMX.FTZ R3, R69, R6, !PT ;  /* 0x0000000645037209 */ /* 0x000fe40007810000 */
[----:B0-----:R-:W-:-:S04]  /*2ee0*/  IADD3 R60, R60, -UR18, R137 ;  /* 0x800000123c3c7c10 */ /* 0x001fc8000fffe089 */
[----:B------:R-:W-:-:S04]  /*2ef0*/  VIMNMX R7, R7, R60, PT ;  /* 0x0000003c07077248 */ /* 0x000fc80003fe0100 */
        /* <DEDUP_REMOVED lines=8> */
[----:B------:R-:W-:Y:S01]  /*2f80*/  FMNMX.FTZ R6, R40, R3, !PT ;  /* 0x0000000328067209 */ /* 0x000fe20007810000 */
[----:B------:R-:W-:Y:S01]  /*2f90*/  @UP0 ULDC UR14, c[0x0][0x450] ;  /* 0x00011400000e0ab9 */ /* 0x000fe20000000800 */
[----:B------:R-:W-:Y:S01]  /*2fa0*/  ISETP.GT.AND P3, PT, R0, 0xa9, PT ;  /* 0x000000a90000780c */ /* 0x000fe20003f64270 */
[----:B------:R-:W-:Y:S01]  /*2fb0*/  @UP0 USHF.R.U32.HI UR7, URZ, UR14, UR11 ;  /* 0x0000000e3f070299 */ /* 0x000fe2000801160b */
[----:B------:R-:W-:-:S02]  /*2fc0*/  FSEL R44, R44, -INF , P4 ;  /* 0xff8000002c2c7808 */ /* 0x000fc40002000000 */
[----:B------:R-:W-:Y:S01]  /*2fd0*/  FMNMX.FTZ R3, R41, R6, !PT ;  /* 0x0000000629037209 */ /* 0x000fe20007810000 */
[----:B------:R-:W-:Y:S01]  /*2fe0*/  UIADD3 UR7, UR6, UR7, URZ ;  /* 0x0000000706077290 */ /* 0x000fe2000fffe03f */
[----:B------:R-:W-:Y:S02]  /*2ff0*/  ISETP.GT.AND P4, PT, R0, 0xb0, PT ;  /* 0x000000b00000780c */ /* 0x000fe40003f84270 */
[----:B------:R-:W-:Y:S01]  /*3000*/  FSEL R45, R45, -INF , P3 ;  /* 0xff8000002d2d7808 */ /* 0x000fe20001800000 */
[----:B------:R-:W-:Y:S01]  /*3010*/  UMOV UR6, URZ ;  /* 0x0000003f00067c82 */ /* 0x000fe20008000000 */
[----:B------:R-:W-:Y:S01]  /*3020*/  FMNMX.FTZ R6, R44, R3, !PT ;  /* 0x000000032c067209 */ /* 0x000fe20007810000 */
[----:B------:R-:W-:Y:S01]  /*3030*/  UIMAD.WIDE UR6, UR7, -0x6db6db6d, UR6 ;  /* 0x92492493070678a5 */ /* 0x000fe2000f8e0206 */
[----:B------:R-:W-:Y:S02]  /*3040*/  ISETP.GT.AND P3, PT, R0, 0xb1, PT ;  /* 0x000000b10000780c */ /* 0x000fe40003f64270 */
[----:B------:R-:W-:Y:S01]  /*3050*/  FSEL R48, R48, -INF , P4 ;  /* 0xff80000030307808 */ /* 0x000fe20002000000 */
[----:B------:R-:W-:Y:S01]  /*3060*/  USHF.R.U32.HI UR6, URZ, 0x1f, UR7 ;  /* 0x0000001f3f067899 */ /* 0x000fe20008011607 */
[----:B------:R-:W-:-:S02]  /*3070*/  FMNMX.FTZ R3, R45, R6, !PT ;  /* 0x000000062d037209 */ /* 0x000fc40007810000 */
[----:B------:R-:W-:Y:S01]  /*3080*/  ISETP.GT.AND P4, PT, R0, 0xb8, PT ;  /* 0x000000b80000780c */ /* 0x000fe20003f84270 */
[----:B------:R-:W-:Y:S01]  /*3090*/  ULEA.HI.SX32 UR6, UR7, UR6, 0x19 ;  /* 0x0000000607067291 */ /* 0x000fe2000f8fca3f */
[----:B------:R-:W-:Y:S02]  /*30a0*/  FSEL R49, R49, -INF , P3 ;  /* 0xff80000031317808 */ /* 0x000fe40001800000 */
[----:B------:R-:W-:Y:S01]  /*30b0*/  FMNMX.FTZ R6, R48, R3, !PT ;  /* 0x0000000330067209 */ /* 0x000fe20007810000 */
[----:B------:R-:W-:Y:S01]  /*30c0*/  UISETP.LT.AND UP1, UPT, URZ, UR6, UPT ;  /* 0x000000063f00728c */ /* 0x000fe2000bf21270 */
[----:B------:R-:W-:Y:S02]  /*30d0*/  ISETP.GT.AND P3, PT, R0, 0xb9, PT ;  /* 0x000000b90000780c */ /* 0x000fe40003f64270 */
[----:B------:R-:W-:Y:S01]  /*30e0*/  FSEL R52, R52, -INF , P4 ;  /* 0xff80000034347808 */ /* 0x000fe20002000000 */
[----:B------:R-:W-:Y:S01]  /*30f0*/  USEL UR49, URZ, UR6, !UP1 ;  /* 0x000000063f317287 */ /* 0x000fe2000c800000 */
[----:B------:R-:W-:-:S02]  /*3100*/  FMNMX.FTZ R3, R49, R6, !PT ;  /* 0x0000000631037209 */ /* 0x000fc40007810000 */
[----:B------:R-:W-:Y:S01]  /*3110*/  ISETP.GT.AND P4, PT, R0, 0xc0, PT ;  /* 0x000000c00000780c */ /* 0x000fe20003f84270 */
[----:B------:R-:W-:Y:S01]  /*3120*/  UISETP.GE.AND UP1, UPT, UR52, UR49, UPT ;  /* 0x000000313400728c */ /* 0x000fe2000bf26270 */
[----:B------:R-:W-:Y:S02]  /*3130*/  FSEL R53, R53, -INF , P3 ;  /* 0xff80000035357808 */ /* 0x000fe40001800000 */
[----:B------:R-:W-:Y:S02]  /*3140*/  FMNMX.FTZ R6, R52, R3, !PT ;  /* 0x0000000334067209 */ /* 0x000fe40007810000 */
[----:B------:R-:W-:Y:S02]  /*3150*/  ISETP.GT.AND P3, PT, R0, 0xc1, PT ;  /* 0x000000c10000780c */ /* 0x000fe40003f64270 */
[----:B------:R-:W-:Y:S01]  /*3160*/  FMNMX.FTZ R3, R53, R6, !PT ;  /* 0x0000000635037209 */ /* 0x000fe20007810000 */
[----:B------:R-:W-:Y:S02]  /*3170*/  WARPGROUP.DEPBAR.LE gsb0, 0x0 ;  /* 0x00008000000079c5 */ /* 0x000fe40000010000 */
[----:B------:R-:W-:-:S02]  /*3180*/  FSEL R24, R24, -INF , P4 ;  /* 0xff80000018187808 */ /* 0x000fc40002000000 */
        /* <DEDUP_REMOVED lines=18> */
[----:B------:R-:W-:Y:S02]  /*32b0*/  FSEL R6, R37, -INF , P3 ;  /* 0xff80000025067808 */ /* 0x000fe40001800000 */
[----:B------:R-:W-:Y:S02]  /*32c0*/  FMNMX.FTZ R3, R36, R3, !PT ;  /* 0x0000000324037209 */ /* 0x000fe40007810000 */
[----:B------:R-:W-:Y:S02]  /*32d0*/  ISETP.GT.AND P4, PT, R7, 0x1, PT ;  /* 0x000000010700780c */ /* 0x000fe40003f84270 */
[----:B------:R-:W-:Y:S01]  /*32e0*/  FMNMX.FTZ R9, R6, R3, !PT ;  /* 0x0000000306097209 */ /* 0x000fe20007810000 */
[----:B------:R-:W-:Y:S01]  /*32f0*/  IMAD.U32 R3, RZ, RZ, UR37 ;  /* 0x00000025ff037e24 */ /* 0x000fe2000f8e00ff */
[----:B------:R-:W-:Y:S02]  /*3300*/  FSEL R123, R123, -INF , P4 ;  /* 0xff8000007b7b7808 */ /* 0x000fe40002000000 */
[----:B------:R-:W-:Y:S01]  /*3310*/  ISETP.GT.AND P4, PT, R7, 0x10, PT ;  /* 0x000000100700780c */ /* 0x000fe20003f84270 */
[----:B------:R-:W0:Y:S03]  /*3320*/  SHFL.BFLY PT, R0, R9, 0x2, 0x1f ;  /* 0x0c401f0009007f89 */ /* 0x000e2600000e0000 */
[----:B------:R-:W-:-:S02]  /*3330*/  FSEL R130, R130, -INF , P4 ;  /* 0xff80000082827808 */ /* 0x000fc40002000000 */
[----:B------:R-:W-:-:S04]  /*3340*/  ISETP.GT.AND P4, PT, R7, 0x18, PT ;  /* 0x000000180700780c */ /* 0x000fc80003f84270 */
[----:B------:R-:W-:Y:S02]  /*3350*/  FSEL R134, R134, -INF , P4 ;  /* 0xff80000086867808 */ /* 0x000fe40002000000 */
[----:B------:R-:W-:-:S04]  /*3360*/  ISETP.GT.AND P4, PT, R7, 0x21, PT ;  /* 0x000000210700780c */ /* 0x000fc80003f84270 */
[----:B------:R-:W-:Y:S02]  /*3370*/  FSEL R107, R107, -INF , P4 ;  /* 0xff8000006b6b7808 */ /* 0x000fe40002000000 */
[----:B------:R-:W-:-:S04]  /*3380*/  ISETP.GT.AND P4, PT, R7, 0x29, PT ;  /* 0x000000290700780c */ /* 0x000fc80003f84270 */
[----:B------:R-:W-:Y:S02]  /*3390*/  FSEL R111, R111, -INF , P4 ;  /* 0xff8000006f6f7808 */ /* 0x000fe40002000000 */
[----:B------:R-:W-:Y:S02]  /*33a0*/  ISETP.GT.AND P4, PT, R7, 0x31, PT ;  /* 0x000000310700780c */ /* 0x000fe40003f84270 */
[----:B0-----:R-:W-:Y:S02]  /*33b0*/  FMNMX.FTZ R11, R9, R0, !PT ;  /* 0x00000000090b7209 */ /* 0x001fe40007810000 */
        /* <DEDUP_REMOVED lines=13> */
[C---:B------:R-:W-:Y:S01]  /*3490*/  FSETP.NEU.FTZ.AND P3, PT, R0.reuse, -INF , PT ;  /* 0xff8000000000780b */ /* 0x040fe20003f7d000 */
[----:B------:R-:W-:-:S01]  /*34a0*/  FFMA.FTZ R3, R0, R3, -8 ;  /* 0xc100000000037423 */ /* 0x000fc20000010003 */
[----:B------:R-:W-:-:S04]  /*34b0*/  ISETP.GT.AND P4, PT, R7, 0x61, PT ;  /* 0x000000610700780c */ /* 0x000fc80003f84270 */
        /* <DEDUP_REMOVED lines=74> */
[----:B------:R-:W-:Y:S01]  /*3960*/  FFMA.FTZ R84, R138, UR37, -R3 ;  /* 0x000000258a547c23 */ /* 0x000fe20008010803 */
[----:B------:R-:W-:Y:S01]  /*3970*/  ISETP.GT.AND P3, PT, R7, 0x50, PT ;  /* 0x000000500700780c */ /* 0x000fe20003f64270 */
[----:B------:R-:W-:Y:S01]  /*3980*/  MUFU.EX2 R5, R5 ;  /* 0x0000000500057308 */ /* 0x000fe20000000800 */
[----:B------:R-:W-:-:S02]  /*3990*/  FMNMX.FTZ R138, R94, R85, !PT ;  /* 0x000000555e8a7209 */ /* 0x000fc40007810000 */
[----:B------:R-:W-:Y:S02]  /*39a0*/  FSEL R98, R98, -INF , P3 ;  /* 0xff80000062627808 */ /* 0x000fe40001800000 */
[----:B------:R-:W-:Y:S02]  /*39b0*/  FMNMX.FTZ R85, R95, R138, !PT ;  /* 0x0000008a5f557209 */ /* 0x000fe40007810000 */
[----:B------:R-:W-:Y:S01]  /*39c0*/  ISETP.GT.AND P3, PT, R7, 0x58, PT ;  /* 0x000000580700780c */ /* 0x000fe20003f64270 */
[----:B------:R-:W-:Y:S01]  /*39d0*/  MUFU.EX2 R8, R8 ;  /* 0x0000000800087308 */ /* 0x000fe20000000800 */
[----:B------:R-:W-:Y:S02]  /*39e0*/  FMNMX.FTZ R136, R98, R85, !PT ;  /* 0x0000005562887209 */ /* 0x000fe40007810000 */
[----:B------:R-:W-:Y:S02]  /*39f0*/  FSEL R102, R102, -INF , P3 ;  /* 0xff80000066667808 */ /* 0x000fe40001800000 */
[----:B------:R-:W-:-:S02]  /*3a00*/  FMNMX.FTZ R89, R99, R136, !PT ;  /* 0x0000008863597209 */ /* 0x000fc40007810000 */
[----:B------:R-:W-:Y:S01]  /*3a10*/  ISETP.GT.AND P3, PT, R7, 0x60, PT ;  /* 0x000000600700780c */ /* 0x000fe20003f64270 */
[----:B------:R0:W-:Y:S01]  /*3a20*/  MUFU.EX2 R85, R93 ;  /* 0x0000005d00557308 */ /* 0x0001e20000000800 */
[----:B------:R-:W-:Y:S02]  /*3a30*/  FMNMX.FTZ R132, R102, R89, !PT ;  /* 0x0000005966847209 */ /* 0x000fe40007810000 */
[----:B------:R-:W-:Y:S02]  /*3a40*/  FSEL R89, R74, -INF , P3 ;  /* 0xff8000004a597808 */ /* 0x000fe40001800000 */
[----:B------:R-:W-:Y:S02]  /*3a50*/  FMNMX.FTZ R132, R103, R132, !PT ;  /* 0x0000008467847209 */ /* 0x000fe40007810000 */
[----:B------:R-:W-:Y:S01]  /*3a60*/  ISETP.GT.AND P3, PT, R7, 0x68, PT ;  /* 0x000000680700780c */ /* 0x000fe20003f64270 */
[----:B------:R1:W-:Y:S01]  /*3a70*/  MUFU.EX2 R74, R101 ;  /* 0x00000065004a7308 */ /* 0x0003e20000000800 */
[----:B0-----:R-:W-:-:S02]  /*3a80*/  FSEL R93, R75, -INF , P4 ;  /* 0xff8000004b5d7808 */ /* 0x001fc40002000000 */
[----:B------:R-:W-:Y:S02]  /*3a90*/  FMNMX.FTZ R132, R89, R132, !PT ;  /* 0x0000008459847209 */ /* 0x000fe40007810000 */
[----:B------:R-:W-:Y:S02]  /*3aa0*/  ISETP.GT.AND P4, PT, R7, 0x69, PT ;  /* 0x000000690700780c */ /* 0x000fe40003f84270 */
[----:B------:R-:W-:Y:S01]  /*3ab0*/  FSEL R97, R78, -INF , P3 ;  /* 0xff8000004e617808 */ /* 0x000fe20001800000 */
[----:B------:R-:W-:Y:S01]  /*3ac0*/  MUFU.EX2 R9, R9 ;  /* 0x0000000900097308 */ /* 0x000fe20000000800 */
[----:B------:R-:W-:Y:S02]  /*3ad0*/  FMNMX.FTZ R132, R93, R132, !PT ;  /* 0x000000845d847209 */ /* 0x000fe40007810000 */
[----:B------:R-:W-:Y:S02]  /*3ae0*/  ISETP.GT.AND P3, PT, R7, 0x70, PT ;  /* 0x000000700700780c */ /* 0x000fe40003f64270 */
[----:B-1----:R-:W-:Y:S01]  /*3af0*/  FSEL R101, R79, -INF , P4 ;  /* 0xff8000004f657808 */ /* 0x002fe20002000000 */
[----:B------:R-:W-:Y:S01]  /*3b00*/  FFMA.FTZ R79, R124, UR37, -R3 ;  /* 0x000000257c4f7c23 */ /* 0x000fe20008010803 */
[----:B------:R-:W-:Y:S01]  /*3b10*/  FMNMX.FTZ R132, R97, R132, !PT ;  /* 0x0000008461847209 */ /* 0x000fe20007810000 */
[----:B------:R-:W0:Y:S01]  /*3b20*/  MUFU.EX2 R10, R10 ;  /* 0x0000000a000a7308 */ /* 0x000e220000000800 */
[----:B------:R-:W-:-:S02]  /*3b30*/  ISETP.GT.AND P4, PT, R7, 0x71, PT ;  /* 0x000000710700780c */ /* 0x000fc40003f84270 */
[----:B------:R-:W-:Y:S02]  /*3b40*/  FSEL R82, R82, -INF , P3 ;  /* 0xff80000052527808 */ /* 0x000fe40001800000 */
[----:B------:R-:W-:Y:S02]  /*3b50*/  FMNMX.FTZ R75, R101, R132, !PT ;  /* 0x00000084654b7209 */ /* 0x000fe40007810000 */
[----:B------:R-:W-:Y:S01]  /*3b60*/  ISETP.GT.AND P3, PT, R7, 0x78, PT ;  /* 0x000000780700780c */ /* 0x000fe20003f64270 */
[----:B------:R-:W-:Y:S01]  /*3b70*/  MUFU.EX2 R11, R11 ;  /* 0x0000000b000b7308 */ /* 0x000fe20000000800 */
[----:B------:R-:W-:Y:S02]  /*3b80*/  FSEL R83, R83, -INF , P4 ;  /* 0xff80000053537808 */ /* 0x000fe40002000000 */
[----:B------:R-:W-:Y:S02]  /*3b90*/  FMNMX.FTZ R120, R82, R75, !PT ;  /* 0x0000004b52787209 */ /* 0x000fe40007810000 */
[----:B------:R-:W-:-:S02]  /*3ba0*/  ISETP.GT.AND P4, PT, R7, 0x79, PT ;  /* 0x000000790700780c */ /* 0x000fc40003f84270 */
[----:B------:R-:W-:Y:S01]  /*3bb0*/  FSEL R86, R86, -INF , P3 ;  /* 0xff80000056567808 */ /* 0x000fe20001800000 */
[----:B------:R1:W-:Y:S01]  /*3bc0*/  MUFU.EX2 R75, R109 ;  /* 0x0000006d004b7308 */ /* 0x0003e20000000800 */
[----:B------:R-:W-:Y:S01]  /*3bd0*/  FMNMX.FTZ R105, R83, R120, !PT ;  /* 0x0000007853697209 */ /* 0x000fe20007810000 */
[----:B------:R-:W-:Y:S01]  /*3be0*/  FFMA.FTZ R120, R68, UR37, -R3 ;  /* 0x0000002544787c23 */ /* 0x000fe20008010803 */
        /* <DEDUP_REMOVED lines=8> */
[----:B------:R2:W-:Y:S01]  /*3c70*/  MUFU.EX2 R58, R113 ;  /* 0x00000071003a7308 */ /* 0x0005e20000000800 */
[----:B-1----:R-:W-:Y:S01]  /*3c80*/  FSEL R109, R59, -INF , P4 ;  /* 0xff8000003b6d7808 */ /* 0x002fe20002000000 */
[----:B------:R-:W-:Y:S01]  /*3c90*/  FFMA.FTZ R59, R112, UR37, -R3 ;  /* 0x00000025703b7c23 */ /* 0x000fe20008010803 */
[----:B------:R-:W-:Y:S02]  /*3ca0*/  FMNMX.FTZ R116, R105, R116, !PT ;  /* 0x0000007469747209 */ /* 0x000fe40007810000 */
[----:B------:R-:W-:-:S02]  /*3cb0*/  ISETP.GT.AND P4, PT, R7, 0x89, PT ;  /* 0x000000890700780c */ /* 0x000fc40003f84270 */
[----:B------:R-:W-:Y:S01]  /*3cc0*/  FSEL R112, R62, -INF , P3 ;  /* 0xff8000003e707808 */ /* 0x000fe20001800000 */
[----:B------:R-:W-:Y:S01]  /*3cd0*/  MUFU.EX2 R13, R13 ;  /* 0x0000000d000d7308 */ /* 0x000fe20000000800 */
[----:B------:R-:W-:Y:S01]  /*3ce0*/  FMNMX.FTZ R117, R109, R116, !PT ;  /* 0x000000746d757209 */ /* 0x000fe20007810000 */
[----:B------:R-:W-:Y:S01]  /*3cf0*/  FFMA.FTZ R116, R108, UR37, -R3 ;  /* 0x000000256c747c23 */ /* 0x000fe20008010803 */
[----:B------:R-:W-:Y:S02]  /*3d00*/  ISETP.GT.AND P3, PT, R7, 0x90, PT ;  /* 0x000000900700780c */ /* 0x000fe40003f64270 */
[----:B--2---:R-:W-:Y:S02]  /*3d10*/  FSEL R113, R63, -INF , P4 ;  /* 0xff8000003f717808 */ /* 0x004fe40002000000 */
[----:B------:R-:W-:Y:S01]  /*3d20*/  FMNMX.FTZ R62, R112, R117, !PT ;  /* 0x00000075703e7209 */ /* 0x000fe20007810000 */
[----:B------:R-:W-:Y:S01]  /*3d30*/  MUFU.EX2 R78, R128 ;  /* 0x00000080004e7308 */ /* 0x000fe20000000800 */
[----:B------:R-:W-:-:S02]  /*3d40*/  ISETP.GT.AND P4, PT, R7, 0x91, PT ;  /* 0x000000910700780c */ /* 0x000fc40003f84270 */
[----:B------:R-:W-:Y:S02]  /*3d50*/  FSEL R108, R66, -INF , P3 ;  /* 0xff800000426c7808 */ /* 0x000fe40001800000 */
[----:B------:R-:W-:Y:S01]  /*3d60*/  FMNMX.FTZ R63, R113, R62, !PT ;  /* 0x0000003e713f7209 */ /* 0x000fe20007810000 */
[----:B------:R-:W-:Y:S01]  /*3d70*/  FFMA.FTZ R62, R104, UR37, -R3 ;  /* 0x00000025683e7c23 */ /* 0x000fe20008010803 */
[----:B------:R-:W-:Y:S01]  /*3d80*/  ISETP.GT.AND P3, PT, R7, 0x98, PT ;  /* 0x000000980700780c */ /* 0x000fe20003f64270 */
[----:B------:R1:W-:Y:S01]  /*3d90*/  MUFU.EX2 R66, R116 ;  /* 0x0000007400427308 */ /* 0x0003e20000000800 */
[----:B------:R-:W-:Y:S02]  /*3da0*/  FSEL R67, R67, -INF , P4 ;  /* 0xff80000043437808 */ /* 0x000fe40002000000 */
[----:B------:R-:W-:Y:S02]  /*3db0*/  FMNMX.FTZ R104, R108, R63, !PT ;  /* 0x0000003f6c687209 */ /* 0x000fe40007810000 */
[----:B------:R-:W-:-:S02]  /*3dc0*/  ISETP.GT.AND P4, PT, R7, 0x99, PT ;  /* 0x000000990700780c */ /* 0x000fc40003f84270 */
[----:B------:R-:W-:Y:S01]  /*3dd0*/  FSEL R70, R70, -INF , P3 ;  /* 0xff80000046467808 */ /* 0x000fe20001800000 */
[----:B------:R-:W2:Y:S01]  /*3de0*/  MUFU.EX2 R14, R14 ;  /* 0x0000000e000e7308 */ /* 0x000ea20000000800 */
[----:B------:R-:W-:Y:S01]  /*3df0*/  FMNMX.FTZ R63, R67, R104, !PT ;  /* 0x00000068433f7209 */ /* 0x000fe20007810000 */
[----:B-1----:R-:W-:Y:S01]  /*3e00*/  FFMA.FTZ R116, R100, UR37, -R3 ;  /* 0x0000002564747c23 */ /* 0x002fe20008010803 */
[----:B------:R-:W-:Y:S02]  /*3e10*/  FSEL R71, R71, -INF , P4 ;  /* 0xff80000047477808 */ /* 0x000fe40002000000 */
[C---:B------:R-:W-:Y:S02]  /*3e20*/  ISETP.GT.AND P3, PT, R7.reuse, 0xa0, PT ;  /* 0x000000a00700780c */ /* 0x040fe40003f64270 */
[----:B------:R-:W-:Y:S01]  /*3e30*/  FMNMX.FTZ R104, R70, R63, !PT ;  /* 0x0000003f46687209 */ /* 0x000fe20007810000 */
[----:B------:R-:W-:Y:S01]  /*3e40*/  MUFU.EX2 R15, R15 ;  /* 0x0000000f000f7308 */ /* 0x000fe20000000800 */
[----:B------:R-:W-:-:S02]  /*3e50*/  ISETP.GT.AND P4, PT, R7, 0xa1, PT ;  /* 0x000000a10700780c */ /* 0x000fc40003f84270 */
[----:B------:R-:W-:Y:S01]  /*3e60*/  FSEL R100, R42, -INF , P3 ;  /* 0xff8000002a647808 */ /* 0x000fe20001800000 */
[----:B------:R-:W-:-:S01]  /*3e70*/  FFMA.FTZ R42, R96, UR37, -R3 ;  /* 0x00000025602a7c23 */ /* 0x000fc20008010803 */
[----:B------:R-:W-:Y:S02]  /*3e80*/  FMNMX.FTZ R117, R71, R104, !PT ;  /* 0x0000006847757209 */ /* 0x000fe40007810000 */
[----:B------:R-:W-:Y:S01]  /*3e90*/  ISETP.GT.AND P3, PT, R7, 0xa8, PT ;  /* 0x000000a80700780c */ /* 0x000fe20003f64270 */
[----:B------:R1:W-:Y:S01]  /*3ea0*/  MUFU.EX2 R63, R116 ;  /* 0x00000074003f7308 */ /* 0x0003e20000000800 */
[----:B------:R-:W-:Y:S01]  /*3eb0*/  FSEL R104, R43, -INF , P4 ;  /* 0xff8000002b687808 */ /* 0x000fe20002000000 */
[--C-:B------:R-:W-:Y:S01]  /*3ec0*/  FFMA.FTZ R43, R92, UR37, -R3.reuse ;  /* 0x000000255c2b7c23 */ /* 0x100fe20008010803 */
[----:B------:R-:W-:Y:S01]  /*3ed0*/  FMNMX.FTZ R117, R100, R117, !PT ;  /* 0x0000007564757209 */ /* 0x000fe20007810000 */
[----:B------:R-:W-:Y:S01]  /*3ee0*/  FFMA.FTZ R92, R65, UR37, -R3 ;  /* 0x00000025415c7c23 */ /* 0x000fe20008010803 */
[----:B------:R-:W-:-:S02]  /*3ef0*/  ISETP.GT.AND P4, PT, R7, 0xa9, PT ;  /* 0x000000a90700780c */ /* 0x000fc40003f84270 */
[----:B------:R-:W-:Y:S01]  /*3f00*/  FSEL R96, R46, -INF , P3 ;  /* 0xff8000002e607808 */ /* 0x000fe20001800000 */
[----:B------:R-:W-:-:S01]  /*3f10*/  FFMA.FTZ R46, R88, UR37, -R3 ;  /* 0x00000025582e7c23 */ /* 0x000fc20008010803 */
[----:B------:R-:W-:Y:S01]  /*3f20*/  FMNMX.FTZ R117, R104, R117, !PT ;  /* 0x0000007568757209 */ /* 0x000fe20007810000 */
[----:B------:R-:W-:Y:S01]  /*3f30*/  MUFU.EX2 R20, R20 ;  /* 0x0000001400147308 */ /* 0x000fe20000000800 */
[----:B------:R-:W-:Y:S02]  /*3f40*/  ISETP.GT.AND P3, PT, R7, 0xb0, PT ;  /* 0x000000b00700780c */ /* 0x000fe40003f64270 */
[----:B-1----:R-:W-:Y:S02]  /*3f50*/  FSEL R116, R47, -INF , P4 ;  /* 0xff8000002f747808 */ /* 0x002fe40002000000 */
[----:B------:R-:W-:Y:S02]  /*3f60*/  FMNMX.FTZ R117, R96, R117, !PT ;  /* 0x0000007560757209 */ /* 0x000fe40007810000 */
[----:B------:R-:W-:Y:S01]  /*3f70*/  ISETP.GT.AND P4, PT, R7, 0xb1, PT ;  /* 0x000000b10700780c */ /* 0x000fe20003f84270 */
[----:B------:R-:W-:Y:S01]  /*3f80*/  MUFU.EX2 R21, R21 ;  /* 0x0000001500157308 */ /* 0x000fe20000000800 */
[----:B------:R-:W-:-:S02]  /*3f90*/  FSEL R50, R50, -INF , P3 ;  /* 0xff80000032327808 */ /* 0x000fc40001800000 */
[----:B------:R-:W-:Y:S02]  /*3fa0*/  FMNMX.FTZ R117, R116, R117, !PT ;  /* 0x0000007574757209 */ /* 0x000fe40007810000 */
[----:B------:R-:W-:Y:S02]  /*3fb0*/  ISETP.GT.AND P3, PT, R7, 0xb8, PT ;  /* 0x000000b80700780c */ /* 0x000fe40003f64270 */
[----:B------:R-:W-:Y:S01]  /*3fc0*/  FSEL R51, R51, -INF , P4 ;  /* 0xff80000033337808 */ /* 0x000fe20002000000 */
[----:B------:R-:W1:Y:S01]  /*3fd0*/  MUFU.EX2 R56, R56 ;  /* 0x0000003800387308 */ /* 0x000e620000000800 */
        /* <DEDUP_REMOVED lines=9> */
[----:B------:R3:W-:Y:S01]  /*4070*/  MUFU.EX2 R47, R92 ;  /* 0x0000005c002f7308 */ /* 0x0007e20000000800 */
        /* <DEDUP_REMOVED lines=15> */
[----:B------:R-:W-:-:S02]  /*4170*/  FSEL R34, R34, -INF , P3 ;  /* 0xff80000022227808 */ /* 0x000fc40001800000 */
[----:B------:R-:W-:Y:S01]  /*4180*/  FMNMX.FTZ R117, R31, R30, !PT ;  /* 0x0000001e1f757209 */ /* 0x000fe20007810000 */
[----:B------:R-:W-:-:S01]  /*4190*/  FFMA.FTZ R30, R40, UR37, -R3 ;  /* 0x00000025281e7c23 */ /* 0x000fc20008010803 */
[----:B------:R-:W-:Y:S02]  /*41a0*/  ISETP.GT.AND P3, PT, R7, 0xd8, PT ;  /* 0x000000d80700780c */ /* 0x000fe40003f64270 */
[----:B------:R-:W-:Y:S01]  /*41b0*/  FSEL R69, R35, -INF , P4 ;  /* 0xff80000023457808 */ /* 0x000fe20002000000 */
[--C-:B------:R-:W-:Y:S01]  /*41c0*/  FFMA.FTZ R35, R41, UR37, -R3.reuse ;  /* 0x0000002529237c23 */ /* 0x100fe20008010803 */
[----:B---3--:R-:W-:Y:S01]  /*41d0*/  FMNMX.FTZ R92, R34, R117, !PT ;  /* 0x00000075225c7209 */ /* 0x008fe20007810000 */
[--C-:B------:R-:W-:Y:S01]  /*41e0*/  FFMA.FTZ R41, R48, UR37, -R3.reuse ;  /* 0x0000002530297c23 */ /* 0x100fe20008010803 */
[----:B------:R-:W-:Y:S01]  /*41f0*/  ISETP.GT.AND P4, PT, R7, 0xd9, PT ;  /* 0x000000d90700780c */ /* 0x000fe20003f84270 */
[--C-:B------:R-:W-:Y:S01]  /*4200*/  FFMA.FTZ R48, R53, UR37, -R3.reuse ;  /* 0x0000002535307c23 */ /* 0x100fe20008010803 */
[----:B------:R-:W-:Y:S01]  /*4210*/  FSEL R40, R38, -INF , P3 ;  /* 0xff80000026287808 */ /* 0x000fe20001800000 */
[--C-:B------:R-:W-:Y:S01]  /*4220*/  FFMA.FTZ R38, R44, UR37, -R3.reuse ;  /* 0x000000252c267c23 */ /* 0x100fe20008010803 */
[----:B------:R-:W-:Y:S01]  /*4230*/  FMNMX.FTZ R7, R69, R92, !PT ;  /* 0x0000005c45077209 */ /* 0x000fe20007810000 */
[--C-:B------:R-:W-:Y:S01]  /*4240*/  FFMA.FTZ R44, R49, UR37, -R3.reuse ;  /* 0x00000025312c7c23 */ /* 0x100fe20008010803 */
[----:B------:R-:W-:Y:S01]  /*4250*/  FSEL R92, R39, -INF , P4 ;  /* 0xff800000275c7808 */ /* 0x000fe20002000000 */
[--C-:B------:R-:W-:Y:S01]  /*4260*/  FFMA.FTZ R39, R45, UR37, -R3.reuse ;  /* 0x000000252d277c23 */ /* 0x100fe20008010803 */
[----:B------:R-:W-:Y:S01]  /*4270*/  FMNMX.FTZ R7, R40, R7, !PT ;  /* 0x0000000728077209 */ /* 0x000fe20007810000 */
[----:B------:R-:W-:Y:S01]  /*4280*/  FFMA.FTZ R45, R52, UR37, -R3 ;  /* 0x00000025342d7c23 */ /* 0x000fe20008010803 */
[----:B------:R-:W-:-:S02]  /*4290*/  IMAD.U32 R52, RZ, RZ, UR37 ;  /* 0x00000025ff347e24 */ /* 0x000fc4000f8e00ff */
[----:B------:R-:W-:Y:S01]  /*42a0*/  FFMA.FTZ R3, R6, UR37, -R3 ;  /* 0x0000002506037c23 */ /* 0x000fe20008010803 */
[----:B------:R-:W-:Y:S01]  /*42b0*/  FMNMX.FTZ R7, R92, R7, !PT ;  /* 0x000000075c077209 */ /* 0x000fe20007810000 */
[----:B------:R-:W-:Y:S01]  /*42c0*/  MUFU.EX2 R57, R57 ;  /* 0x0000003900397308 */ /* 0x000fe20000000800 */
[----:B0-----:R-:W-:Y:S02]  /*42d0*/  F2FP.SATFINITE.E4M3.F32.PACK_AB_MERGE_C R224, R10, R9, RZ ;  /* 0x000000090ae0723e */ /* 0x001fe400048070ff */
[----:B--2---:R-:W-:Y:S01]  /*42e0*/  F2FP.SATFINITE.E4M3.F32.PACK_AB_MERGE_C R226, R14, R13, RZ ;  /* 0x0000000d0ee2723e */ /* 0x004fe200048070ff */
[----:B----4-:R-:W0:Y:S01]  /*42f0*/  SHFL.BFLY PT, R120, R7, 0x2, 0x1f ;  /* 0x0c401f0007787f89 */ /* 0x010e2200000e0000 */
[----:B-1----:R-:W-:Y:S02]  /*4300*/  F2FP.SATFINITE.E4M3.F32.PACK_AB_MERGE_C R220, R56, R21, RZ ;  /* 0x0000001538dc723e */ /* 0x002fe400048070ff */
[----:B------:R-:W-:Y:S01]  /*4310*/  F2FP.SATFINITE.E4M3.F32.PACK_AB_MERGE_C R224, R8, R5, R224 ;  /* 0x0000000508e0723e */ /* 0x000fe200048070e0 */
[----:B------:R-:W1:Y:S01]  /*4320*/  MUFU.EX2 R64, R64 ;  /* 0x0000004000407308 */ /* 0x000e620000000800 */
[----:B------:R-:W-:-:S02]  /*4330*/  F2FP.SATFINITE.E4M3.F32.PACK_AB_MERGE_C R226, R12, R11, R226 ;  /* 0x0000000b0ce2723e */ /* 0x000fc400048070e2 */
[----:B------:R-:W-:-:S05]  /*4340*/  F2FP.SATFINITE.E4M3.F32.PACK_AB_MERGE_C R220, R20, R15, R220 ;  /* 0x0000000f14dc723e */ /* 0x000fca00048070dc */
[----:B------:R-:W-:Y:S08]  /*4350*/  MUFU.EX2 R61, R152 ;  /* 0x00000098003d7308 */ /* 0x000ff00000000800 */
[----:B------:R-:W-:Y:S01]  /*4360*/  MUFU.EX2 R72, R72 ;  /* 0x0000004800487308 */ /* 0x000fe20000000800 */
[----:B-1----:R-:W-:Y:S02]  /*4370*/  F2FP.SATFINITE.E4M3.F32.PACK_AB_MERGE_C R222, R64, R57, RZ ;  /* 0x0000003940de723e */ /* 0x002fe400048070ff */
[----:B0-----:R-:W-:-:S02]  /*4380*/  FMNMX.FTZ R120, R7, R120, !PT ;  /* 0x0000007807787209 */ /* 0x001fc40007810000 */
[----:B------:R-:W-:-:S03]  /*4390*/  F2FP.SATFINITE.E4M3.F32.PACK_AB_MERGE_C R222, R60, R37, R222 ;  /* 0x000000253cde723e */ /* 0x000fc600048070de */
[----:B------:R-:W-:Y:S01]  /*43a0*/  MUFU.EX2 R73, R148 ;  /* 0x0000009400497308 */ /* 0x000fe20000000800 */
[----:B------:R-:W0:Y:S07]  /*43b0*/  SHFL.BFLY PT, R7, R120, 0x1, 0x1f ;  /* 0x0c201f0078077f89 */ /* 0x000e2e00000e0000 */
[----:B------:R-:W1:Y:S08]  /*43c0*/  MUFU.EX2 R76, R76 ;  /* 0x0000004c004c7308 */ /* 0x000e700000000800 */
[----:B------:R-:W-:Y:S08]  /*43d0*/  MUFU.EX2 R77, R144 ;  /* 0x00000090004d7308 */ /* 0x000ff00000000800 */
[----:B------:R-:W-:Y:S01]  /*43e0*/  MUFU.EX2 R80, R80 ;  /* 0x0000005000507308 */ /* 0x000fe20000000800 */
[----:B0-----:R-:W-:-:S02]  /*43f0*/  FMNMX.FTZ R7, R120, R7, !PT ;  /* 0x0000000778077209 */ /* 0x001fc40007810000 */
[----:B-1----:R-:W-:Y:S02]  /*4400*/  F2FP.SATFINITE.E4M3.F32.PACK_AB_MERGE_C R216, R76, R73, RZ ;  /* 0x000000494cd8723e */ /* 0x002fe400048070ff */
[C---:B------:R-:W-:Y:S01]  /*4410*/  FSETP.NEU.FTZ.AND P3, PT, R7.reuse, -INF , PT ;  /* 0xff8000000700780b */ /* 0x040fe20003f7d000 */
[----:B------:R-:W-:Y:S01]  /*4420*/  FFMA.FTZ R52, R7, R52, -8 ;  /* 0xc100000007347423 */ /* 0x000fe20000010034 */
[----:B------:R-:W-:Y:S01]  /*4430*/  F2FP.SATFINITE.E4M3.F32.PACK_AB_MERGE_C R216, R72, R61, R216 ;  /* 0x0000003d48d8723e */ /* 0x000fe200048070d8 */
        /* <DEDUP_REMOVED lines=25> */
[----:B------:R-:W1:Y:S01]  /*45d0*/  MUFU.EX2 R117, R117 ;  /* 0x0000007500757308 */ /* 0x000e620000000800 */
[----:B------:R-:W-:-:S01]  /*45e0*/  FFMA.FTZ R126, R111, UR37, -R52 ;  /* 0x000000256f7e7c23 */ /* 0x000fc20008010834 */
[----:B------:R-:W-:Y:S01]  /*45f0*/  FFMA.FTZ R111, R115, UR37, -R52 ;  /* 0x00000025736f7c23 */ /* 0x000fe20008010834 */
[----:B------:R-:W-:-:S01]  /*4600*/  FADD.FTZ R130, R10, R87 ;  /* 0x000000570a827221 */ /* 0x000fc20000010000 */
        /* <DEDUP_REMOVED lines=8> */
[----:B------:R-:W-:Y:S01]  /*4690*/  FFMA.FTZ R105, R105, UR37, -R52 ;  /* 0x0000002569697c23 */ /* 0x000fe20008010834 */
[----:B------:R-:W-:Y:S01]  /*46a0*/  @!P1 PRMT R87, RZ, 0x654, R2 ;  /* 0x00000654ff579816 */ /* 0x000fe20000000002 */
[--C-:B------:R-:W-:Y:S01]  /*46b0*/  FFMA.FTZ R90, R90, UR37, -R52.reuse ;  /* 0x000000255a5a7c23 */ /* 0x100fe20008010834 */
[----:B------:R-:W-:-:S01]  /*46c0*/  FFMA.FTZ R91, R91, UR37, -R52 ;  /* 0x000000255b5b7c23 */ /* 0x000fc20008010834 */
[----:B------:R-:W0:Y:S01]  /*46d0*/  MUFU.EX2 R53, R53 ;  /* 0x0000003500357308 */ /* 0x000e220000000800 */
[----:B-1----:R-:W-:-:S01]  /*46e0*/  FADD.FTZ R101, R117, R132 ;  /* 0x0000008475657221 */ /* 0x002fc20000010000 */
[----:B------:R1:W-:Y:S01]  /*46f0*/  @!P1 SYNCS.ARRIVE.TRANS64.RED.A1T0 RZ, [R87+URZ], RZ ;  /* 0x000000ff57ff99a7 */ /* 0x0003e2000810043f */
[----:B------:R-:W-:-:S01]  /*4700*/  FFMA.FTZ R113, R113, UR37, -R52 ;  /* 0x0000002571717c23 */ /* 0x000fc20008010834 */
[--C-:B------:R-:W-:Y:S01]  /*4710*/  FFMA.FTZ R108, R108, UR37, -R52.reuse ;  /* 0x000000256c6c7c23 */ /* 0x100fe20008010834 */
[----:B------:R-:W-:-:S01]  /*4720*/  FFMA.FTZ R89, R89, UR37, -R52 ;  /* 0x0000002559597c23 */ /* 0x000fc20008010834 */
[--C-:B------:R-:W-:Y:S01]  /*4730*/  FFMA.FTZ R82, R82, UR37, -R52.reuse ;  /* 0x0000002552527c23 */ /* 0x100fe20008010834 */
[----:B------:R-:W-:-:S01]  /*4740*/  FFMA.FTZ R83, R83, UR37, -R52 ;  /* 0x0000002553537c23 */ /* 0x000fc20008010834 */
[----:B------:R-:W3:Y:S01]  /*4750*/  MUFU.EX2 R120, R120 ;  /* 0x0000007800787308 */ /* 0x000ee20000000800 */
[----:B--2---:R-:W-:-:S01]  /*4760*/  FADD.FTZ R132, R122, R101 ;  /* 0x000000657a847221 */ /* 0x004fc20000010000 */
[----:B------:R-:W-:Y:S01]  /*4770*/  FADD.FTZ R101, R11, R130 ;  /* 0x000000820b657221 */ /* 0x000fe20000010000 */
[----:B-1----:R-:W-:-:S01]  /*4780*/  FFMA.FTZ R87, R109, UR37, -R52 ;  /* 0x000000256d577c23 */ /* 0x002fc20008010834 */
[--C-:B------:R-:W-:Y:S01]  /*4790*/  FFMA.FTZ R86, R86, UR37, -R52.reuse ;  /* 0x0000002556567c23 */ /* 0x100fe20008010834 */
[----:B------:R-:W-:-:S01]  /*47a0*/  FFMA.FTZ R71, R71, UR37, -R52 ;  /* 0x0000002547477c23 */ /* 0x000fc20008010834 */
[----:B------:R-:W-:Y:S01]  /*47b0*/  FADD.FTZ R130, R12, R101 ;  /* 0x000000650c827221 */ /* 0x000fe20000010000 */
[----:B------:R-:W-:-:S01]  /*47c0*/  FFMA.FTZ R101, R112, UR37, -R52 ;  /* 0x0000002570657c23 */ /* 0x000fc20008010834 */
[----:B------:R-:W-:Y:S01]  /*47d0*/  MUFU.EX2 R121, R121 ;  /* 0x0000007900797308 */ /* 0x000fe20000000800 */
        /* <DEDUP_REMOVED lines=8> */
[----:B---3--:R-:W-:-:S01]  /*4860*/  FADD.FTZ R112, R120, R103 ;  /* 0x0000006778707221 */ /* 0x008fc20000010000 */
[----:B------:R-:W-:Y:S01]  /*4870*/  FADD.FTZ R103, R13, R130 ;  /* 0x000000820d677221 */ /* 0x000fe20000010000 */
[----:B------:R-:W-:-:S01]  /*4880*/  FFMA.FTZ R65, R65, UR37, -R52 ;  /* 0x0000002541417c23 */ /* 0x000fc20008010834 */
[--C-:B------:R-:W-:Y:S01]  /*4890*/  FFMA.FTZ R88, R88, UR37, -R52.reuse ;  /* 0x0000002558587c23 */ /* 0x100fe20008010834 */
[----:B------:R-:W-:-:S01]  /*48a0*/  FFMA.FTZ R68, R68, UR37, -R52 ;  /* 0x0000002544447c23 */ /* 0x000fc20008010834 */
[--C-:B------:R-:W-:Y:S01]  /*48b0*/  FFMA.FTZ R34, R34, UR37, -R52.reuse ;  /* 0x0000002522227c23 */ /* 0x100fe20008010834 */
[----:B------:R-:W-:-:S01]  /*48c0*/  FFMA.FTZ R69, R69, UR37, -R52 ;  /* 0x0000002545457c23 */ /* 0x000fc20008010834 */
[----:B------:R-:W1:Y:S01]  /*48d0*/  MUFU.EX2 R106, R106 ;  /* 0x0000006a006a7308 */ /* 0x000e620000000800 */
[----:B------:R-:W-:-:S01]  /*48e0*/  FFMA.FTZ R40, R40, UR37, -R52 ;  /* 0x0000002528287c23 */ /* 0x000fc20008010834 */
[----:B------:R-:W-:-:S04]  /*48f0*/  F2FP.SATFINITE.E4M3.F32.PACK_AB_MERGE_C R225, R122, R117, RZ ;  /* 0x000000757ae1723e */ /* 0x000fc800048070ff */
[----:B------:R-:W-:Y:S02]  /*4900*/  F2FP.SATFINITE.E4M3.F32.PACK_AB_MERGE_C R225, R49, R6, R225 ;  /* 0x0000000631e1723e */ /* 0x000fe400048070e1 */
[----:B------:R-:W2:Y:S01]  /*4910*/  MUFU.EX2 R107, R107 ;  /* 0x0000006b006b7308 */ /* 0x000ea20000000800 */
[----:B0-----:R-:W-:-:S04]  /*4920*/  F2FP.SATFINITE.E4M3.F32.PACK_AB_MERGE_C R227, R124, R121, RZ ;  /* 0x000000797ce3723e */ /* 0x001fc800048070ff */
[----:B------:R-:W-:-:S03]  /*4930*/  F2FP.SATFINITE.E4M3.F32.PACK_AB_MERGE_C R227, R120, R53, R227 ;  /* 0x0000003578e3723e */ /* 0x000fc600048070e3 */
[----:B------:R-:W0:Y:S08]  /*4940*/  MUFU.EX2 R123, R123 ;  /* 0x0000007b007b7308 */ /* 0x000e300000000800 */
[----:B------:R3:W-:Y:S08]  /*4950*/  MUFU.EX2 R2, R105 ;  /* 0x0000006900027308 */ /* 0x0007f00000000800 */
[----:B------:R-:W4:Y:S01]  /*4960*/  MUFU.EX2 R126, R126 ;  /* 0x0000007e007e7308 */ /* 0x000f220000000800 */
[----:B---3--:R-:W-:-:S01]  /*4970*/  FADD.FTZ R105, R121, R112 ;  /* 0x0000007079697221 */ /* 0x008fc20000010000 */
[----:B------:R-:W-:Y:S01]  /*4980*/  FADD.FTZ R112, R14, R103 ;  /* 0x000000670e707221 */ /* 0x000fe20000010000 */
[----:B------:R-:W-:-:S02]  /*4990*/  FFMA.FTZ R103, R67, UR37, -R52 ;  /* 0x0000002543677c23 */ /* 0x000fc40008010834 */
[----:B------:R-:W-:Y:S01]  /*49a0*/  FADD.FTZ R67, R124, R105 ;  /* 0x000000697c437221 */ /* 0x000fe20000010000 */
[----:B------:R-:W-:-:S01]  /*49b0*/  FADD.FTZ R109, R15, R112 ;  /* 0x000000700f6d7221 */ /* 0x000fc20000010000 */
[----:B------:R-:W-:Y:S01]  /*49c0*/  FFMA.FTZ R105, R70, UR37, -R52 ;  /* 0x0000002546697c23 */ /* 0x000fe20008010834 */
[----:B------:R-:W3:Y:S01]  /*49d0*/  MUFU.EX2 R110, R110 ;  /* 0x0000006e006e7308 */ /* 0x000ee20000000800 */
[----:B-1----:R-:W-:-:S01]  /*49e0*/  FADD.FTZ R70, R106, R67 ;  /* 0x000000436a467221 */ /* 0x002fc20000010000 */
[----:B------:R-:W-:-:S03]  /*49f0*/  FADD.FTZ R112, R20, R109 ;  /* 0x0000006d14707221 */ /* 0x000fc60000010000 */
[----:B--2---:R-:W-:Y:S01]  /*4a00*/  FADD.FTZ R130, R107, R70 ;  /* 0x000000466b827221 */ /* 0x004fe20000010000 */
[----:B------:R-:W-:-:S02]  /*4a10*/  FADD.FTZ R67, R21, R112 ;  /* 0x0000007015437221 */ /* 0x000fc40000010000 */
[----:B------:R-:W-:Y:S01]  /*4a20*/  MUFU.EX2 R111, R111 ;  /* 0x0000006f006f7308 */ /* 0x000fe20000000800 */
[----:B0-----:R-:W-:-:S01]  /*4a30*/  FADD.FTZ R109, R123, R130 ;  /* 0x000000827b6d7221 */ /* 0x001fc20000010000 */
[----:B------:R-:W-:Y:S01]  /*4a40*/  FADD.FTZ R112, R56, R67 ;  /* 0x0000004338707221 */ /* 0x000fe20000010000 */
[C---:B----4-:R-:W-:Y:S02]  /*4a50*/  F2FP.SATFINITE.E4M3.F32.PACK_AB_MERGE_C R221, R126.reuse, R123, RZ ;  /* 0x0000007b7edd723e */ /* 0x050fe400048070ff */
[----:B------:R-:W-:Y:S01]  /*4a60*/  FADD.FTZ R125, R126, R109 ;  /* 0x0000006d7e7d7221 */ /* 0x000fe20000010000 */
[----:B------:R-:W-:-:S01]  /*4a70*/  FADD.FTZ R127, R37, R112 ;  /* 0x00000070257f7221 */ /* 0x000fc20000010000 */
[----:B------:R-:W-:Y:S01]  /*4a80*/  FFMA.FTZ R109, R50, UR37, -R52 ;  /* 0x00000025326d7c23 */ /* 0x000fe20008010834 */
[----:B------:R-:W-:Y:S01]  /*4a90*/  MUFU.EX2 R114, R114 ;  /* 0x0000007200727308 */ /* 0x000fe20000000800 */
[----:B---3--:R-:W-:-:S01]  /*4aa0*/  FADD.FTZ R50, R110, R125 ;  /* 0x0000007d6e327221 */ /* 0x008fc20000010000 */
[----:B------:R-:W-:Y:S01]  /*4ab0*/  FADD.FTZ R130, R60, R127 ;  /* 0x0000007f3c827221 */ /* 0x000fe20000010000 */
[----:B------:R-:W-:-:S01]  /*4ac0*/  FFMA.FTZ R112, R54, UR37, -R52 ;  /* 0x0000002536707c23 */ /* 0x000fc20008010834 */
[----:B------:R-:W-:-:S02]  /*4ad0*/  F2FP.SATFINITE.E4M3.F32.PACK_AB_MERGE_C R221, R107, R106, R221 ;  /* 0x0000006a6bdd723e */ /* 0x000fc400048070dd */
[----:B------:R-:W-:-:S02]  /*4ae0*/  FADD.FTZ R125, R57, R130 ;  /* 0x00000082397d7221 */ /* 0x000fc40000010000 */
[----:B------:R-:W0:Y:S08]  /*4af0*/  MUFU.EX2 R115, R115 ;  /* 0x0000007300737308 */ /* 0x000e300000000800 */
[----:B------:R-:W1:Y:S08]  /*4b00*/  MUFU.EX2 R90, R90 ;  /* 0x0000005a005a7308 */ /* 0x000e700000000800 */
[----:B------:R-:W2:Y:S01]  /*4b10*/  MUFU.EX2 R91, R91 ;  /* 0x0000005b005b7308 */ /* 0x000ea20000000800 */
[----:B0-----:R-:W-:-:S04]  /*4b20*/  F2FP.SATFINITE.E4M3.F32.PACK_AB_MERGE_C R223, R115, R114, RZ ;  /* 0x0000007273df723e */ /* 0x001fc800048070ff */
[----:B------:R-:W-:-:S03]  /*4b30*/  F2FP.SATFINITE.E4M3.F32.PACK_AB_MERGE_C R223, R111, R110, R223 ;  /* 0x0000006e6fdf723e */ /* 0x000fc600048070df */
[----:B------:R0:W-:Y:S08]  /*4b40*/  MUFU.EX2 R70, R113 ;  /* 0x0000007100467308 */ /* 0x0001f00000000800 */
[----:B------:R-:W3:Y:S01]  /*4b50*/  MUFU.EX2 R118, R118 ;  /* 0x0000007600767308 */ /* 0x000ee20000000800 */
[----:B0-----:R-:W-:-:S04]  /*4b60*/  FADD.FTZ R113, R111, R50 ;  /* 0x000000326f717221 */ /* 0x001fc80000010000 */
[----:B------:R-:W-:-:S03]  /*4b70*/  FADD.FTZ R54, R114, R113 ;  /* 0x0000007172367221 */ /* 0x000fc60000010000 */
[----:B------:R0:W-:Y:S01]  /*4b80*/  MUFU.EX2 R67, R108 ;  /* 0x0000006c00437308 */ /* 0x0001e20000000800 */
[----:B------:R-:W-:-:S04]  /*4b90*/  FADD.FTZ R113, R115, R54 ;  /* 0x0000003673717221 */ /* 0x000fc80000010000 */
[----:B-1----:R-:W-:-:S03]  /*4ba0*/  FADD.FTZ R54, R90, R113 ;  /* 0x000000715a367221 */ /* 0x002fc60000010000 */
[----:B------:R-:W1:Y:S01]  /*4bb0*/  MUFU.EX2 R119, R119 ;  /* 0x0000007700777308 */ /* 0x000e620000000800 */
[----:B0-----:R-:W-:-:S04]  /*4bc0*/  FADD.FTZ R108, R64, R125 ;  /* 0x0000007d406c7221 */ /* 0x001fc80000010000 */
[----:B------:R-:W-:Y:S01]  /*4bd0*/  FADD.FTZ R125, R61, R108 ;  /* 0x0000006c3d7d7221 */ /* 0x000fe20000010000 */
[----:B------:R-:W-:Y:S02]  /*4be0*/  CS2R R60, SRZ ;  /* 0x00000000003c7805 */ /* 0x000fe4000001ff00 */
[----:B------:R-:W0:Y:S01]  /*4bf0*/  MUFU.EX2 R94, R94 ;  /* 0x0000005e005e7308 */ /* 0x000e220000000800 */
[----:B------:R-:W-:-:S04]  /*4c00*/  FADD.FTZ R108, R72, R125 ;  /* 0x0000007d486c7221 */ /* 0x000fc80000010000 */
[----:B------:R-:W-:Y:S01]  /*4c10*/  FADD.FTZ R113, R73, R108 ;  /* 0x0000006c49717221 */ /* 0x000fe20000010000 */
[----:B------:R-:W-:Y:S02]  /*4c20*/  CS2R R72, SRZ ;  /* 0x0000000000487805 */ /* 0x000fe4000001ff00 */
[----:B------:R4:W-:Y:S01]  /*4c30*/  MUFU.EX2 R50, R103 ;  /* 0x0000006700327308 */ /* 0x0009e20000000800 */
[----:B------:R-:W-:-:S04]  /*4c40*/  FADD.FTZ R130, R76, R113 ;  /* 0x000000714c827221 */ /* 0x000fc80000010000 */
[----:B------:R-:W-:-:S03]  /*4c50*/  FADD.FTZ R125, R77, R130 ;  /* 0x000000824d7d7221 */ /* 0x000fc60000010000 */
[----:B------:R-:W5:Y:S01]  /*4c60*/  MUFU.EX2 R95, R95 ;  /* 0x0000005f005f7308 */ /* 0x000f620000000800 */
[----:B----4-:R-:W-:-:S01]  /*4c70*/  FFMA.FTZ R103, R31, UR37, -R52 ;  /* 0x000000251f677c23 */ /* 0x010fc20008010834 */
[----:B--2---:R-:W-:Y:S01]  /*4c80*/  FADD.FTZ R31, R91, R54 ;  /* 0x000000365b1f7221 */ /* 0x004fe20000010000 */
[----:B------:R-:W-:-:S01]  /*4c90*/  FFMA.FTZ R52, R92, UR37, -R52 ;  /* 0x000000255c347c23 */ /* 0x000fc20008010834 */
[----:B------:R-:W-:Y:S02]  /*4ca0*/  FADD.FTZ R92, R80, R125 ;  /* 0x0000007d505c7221 */ /* 0x000fe40000010000 */
[----:B---3--:R-:W-:-:S01]  /*4cb0*/  FADD.FTZ R108, R118, R31 ;  /* 0x0000001f766c7221 */ /* 0x008fc20000010000 */
[----:B-1----:R-:W-:Y:S01]  /*4cc0*/  F2FP.SATFINITE.E4M3.F32.PACK_AB_MERGE_C R118, R119, R118, RZ ;  /* 0x000000767776723e */ /* 0x002fe200048070ff */
[----:B------:R-:W1:Y:S01]  /*4cd0*/  MUFU.EX2 R99, R99 ;  /* 0x0000006300637308 */ /* 0x000e620000000800 */
[----:B------:R-:W-:-:S01]  /*4ce0*/  FADD.FTZ R9, R81, R92 ;  /* 0x0000005c51097221 */ /* 0x000fc20000010000 */
[----:B------:R-:W-:Y:S01]  /*4cf0*/  FADD.FTZ R113, R119, R108 ;  /* 0x0000006c77717221 */ /* 0x000fe20000010000 */
[----:B------:R-:W-:-:S03]  /*4d00*/  F2FP.SATFINITE.E4M3.F32.PACK_AB_MERGE_C R217, R91, R90, R118 ;  /* 0x0000005a5bd9723e */ /* 0x000fc60004807076 */
[----:B0-----:R-:W-:Y:S02]  /*4d10*/  FADD.FTZ R10, R94, R113 ;  /* 0x000000715e0a7221 */ /* 0x001fe40000010000 */
[----:B------:R-:W0:Y:S02]  /*4d20*/  MUFU.EX2 R84, R84 ;  /* 0x0000005400547308 */ /* 0x000e240000000800 */
[----:B-----5:R-:W-:-:S06]  /*4d30*/  FADD.FTZ R14, R95, R10 ;  /* 0x0000000a5f0e7221 */ /* 0x020fcc0000010000 */
[----:B------:R-:W2:Y:S01]  /*4d40*/  MUFU.EX2 R102, R102 ;  /* 0x0000006600667308 */ /* 0x000ea20000000800 */
[----:B-1----:R-:W-:-:S07]  /*4d50*/  FADD.FTZ R13, R99, R14 ;  /* 0x0000000e630d7221 */ /* 0x002fce0000010000 */
[----:B------:R-:W1:Y:S01]  /*4d60*/  MUFU.EX2 R89, R89 ;  /* 0x0000005900597308 */ /* 0x000e620000000800 */
[----:B0-----:R-:W-:-:S01]  /*4d70*/  FADD.FTZ R14, R84, R9 ;  /* 0x00000009540e7221 */ /* 0x001fc20000010000 */
[----:B------:R-:W-:-:S03]  /*4d80*/  F2FP.SATFINITE.E4M3.F32.PACK_AB_MERGE_C R81, R84, R81, RZ ;  /* 0x000000515451723e */ /* 0x000fc600048070ff */
[----:B------:R-:W-:Y:S01]  /*4d90*/  FADD.FTZ R9, R85, R14 ;  /* 0x0000000e55097221 */ /* 0x000fe20000010000 */
[----:B------:R-:W-:Y:S02]  /*4da0*/  F2FP.SATFINITE.E4M3.F32.PACK_AB_MERGE_C R218, R80, R77, R81 ;  /* 0x0000004d50da723e */ /* 0x000fe40004807051 */
[----:B------:R-:W-:Y:S01]  /*4db0*/  CS2R R80, SRZ ;  /* 0x0000000000507805 */ /* 0x000fe2000001ff00 */
[----:B------:R-:W0:Y:S01]  /*4dc0*/  MUFU.EX2 R98, R98 ;  /* 0x0000006200627308 */ /* 0x000e220000000800 */
[----:B--2---:R-:W-:-:S01]  /*4dd0*/  FADD.FTZ R56, R102, R13 ;  /* 0x0000000d66387221 */ /* 0x004fc20000010000 */
[----:B------:R-:W-:Y:S01]  /*4de0*/  FADD.FTZ R21, R74, R9 ;  /* 0x000000094a157221 */ /* 0x000fe20000010000 */
[----:B------:R-:W-:Y:S02]  /*4df0*/  F2FP.SATFINITE.E4M3.F32.PACK_AB_MERGE_C R99, R102, R99, RZ ;  /* 0x000000636663723e */ /* 0x000fe400048070ff */
[----:B------:R-:W-:Y:S02]  /*4e00*/  CS2R R76, SRZ ;  /* 0x00000000004c7805 */ /* 0x000fe4000001ff00 */
[----:B------:R-:W-:Y:S01]  /*4e10*/  F2FP.SATFINITE.E4M3.F32.PACK_AB_MERGE_C R219, R95, R94, R99 ;  /* 0x0000005e5fdb723e */ /* 0x000fe20004807063 */
[----:B------:R-:W2:Y:S01]  /*4e20*/  MUFU.EX2 R93, R93 ;  /* 0x0000005d005d7308 */ /* 0x000ea20000000800 */
[----:B-1----:R-:W-:-:S01]  /*4e30*/  FADD.FTZ R13, R89, R56 ;  /* 0x00000038590d7221 */ /* 0x002fc20000010000 */
[----:B------:R-:W-:-:S06]  /*4e40*/  FADD.FTZ R56, R78, R21 ;  /* 0x000000154e387221 */ /* 0x000fcc0000010000 */
[----:B------:R-:W1:Y:S01]  /*4e50*/  MUFU.EX2 R79, R79 ;  /* 0x0000004f004f7308 */ /* 0x000e620000000800 */
[----:B0-----:R-:W-:-:S07]  /*4e60*/  FADD.FTZ R14, R98, R13 ;  /* 0x0000000d620e7221 */ /* 0x001fce0000010000 */
[----:B------:R-:W0:Y:S01]  /*4e70*/  MUFU.EX2 R128, R128 ;  /* 0x0000008000807308 */ /* 0x000e220000000800 */
[----:B--2---:R-:W-:-:S07]  /*4e80*/  FADD.FTZ R13, R93, R14 ;  /* 0x0000000e5d0d7221 */ /* 0x004fce0000010000 */
[----:B------:R-:W2:Y:S01]  /*4e90*/  MUFU.EX2 R82, R82 ;  /* 0x0000005200527308 */ /* 0x000ea20000000800 */
[----:B-1----:R-:W-:-:S01]  /*4ea0*/  FADD.FTZ R56, R79, R56 ;  /* 0x000000384f387221 */ /* 0x002fc20000010000 */
[----:B------:R-:W-:-:S03]  /*4eb0*/  F2FP.SATFINITE.E4M3.F32.PACK_AB_MERGE_C R78, R79, R78, RZ ;  /* 0x0000004e4f4e723e */ /* 0x000fc600048070ff */
[----:B------:R-:W-:Y:S01]  /*4ec0*/  FADD.FTZ R21, R75, R56 ;  /* 0x000000384b157221 */ /* 0x000fe20000010000 */
[----:B------:R-:W-:Y:S02]  /*4ed0*/  F2FP.SATFINITE.E4M3.F32.PACK_AB_MERGE_C R212, R74, R85, R78 ;  /* 0x000000554ad4723e */ /* 0x000fe4000480704e */
[----:B------:R-:W-:Y:S01]  /*4ee0*/  CS2R R84, SRZ ;  /* 0x0000000000547805 */ /* 0x000fe2000001ff00 */
[----:B------:R-:W1:Y:S01]  /*4ef0*/  MUFU.EX2 R83, R83 ;  /* 0x0000005300537308 */ /* 0x000e620000000800 */
[----:B0-----:R-:W-:-:S01]  /*4f00*/  FADD.FTZ R13, R128, R13 ;  /* 0x0000000d800d7221 */ /* 0x001fc20000010000 */
[----:B------:R-:W-:Y:S01]  /*4f10*/  FADD.FTZ R56, R58, R21 ;  /* 0x000000153a387221 */ /* 0x000fe20000010000 */
[----:B------:R-:W-:Y:S02]  /*4f20*/  F2FP.SATFINITE.E4M3.F32.PACK_AB_MERGE_C R93, R128, R93, RZ ;  /* 0x0000005d805d723e */ /* 0x000fe400048070ff */
[----:B------:R-:W-:Y:S02]  /*4f30*/  CS2R R78, SRZ ;  /* 0x00000000004e7805 */ /* 0x000fe4000001ff00 */
[----:B------:R-:W-:Y:S01]  /*4f40*/  F2FP.SATFINITE.E4M3.F32.PACK_AB_MERGE_C R213, R98, R89, R93 ;  /* 0x0000005962d5723e */ /* 0x000fe2000480705d */
[----:B------:R-:W0:Y:S01]  /*4f50*/  MUFU.EX2 R59, R59 ;  /* 0x0000003b003b7308 */ /* 0x000e220000000800 */
[----:B--2---:R-:W-:-:S07]  /*4f60*/  FADD.FTZ R14, R82, R13 ;  /* 0x0000000d520e7221 */ /* 0x004fce0000010000 */
[----:B------:R-:W2:Y:S01]  /*4f70*/  MUFU.EX2 R86, R86 ;  /* 0x0000005600567308 */ /* 0x000ea20000000800 */
[----:B-1----:R-:W-:-:S07]  /*4f80*/  FADD.FTZ R5, R83, R14 ;  /* 0x0000000e53057221 */ /* 0x002fce0000010000 */
[----:B------:R-:W1:Y:S01]  /*4f90*/  MUFU.EX2 R97, R97 ;  /* 0x0000006100617308 */ /* 0x000e620000000800 */
[----:B0-----:R-:W-:-:S01]  /*4fa0*/  FADD.FTZ R13, R59, R56 ;  /* 0x000000383b0d7221 */ /* 0x001fc20000010000 */
[C---:B------:R-:W-:Y:S02]  /*4fb0*/  F2FP.SATFINITE.E4M3.F32.PACK_AB_MERGE_C R59, R66.reuse, R59, RZ ;  /* 0x0000003b423b723e */ /* 0x040fe400048070ff */
[----:B------:R-:W-:Y:S01]  /*4fc0*/  CS2R R56, SRZ ;  /* 0x0000000000387805 */ /* 0x000fe2000001ff00 */
[----:B------:R-:W-:Y:S01]  /*4fd0*/  FADD.FTZ R13, R66, R13 ;  /* 0x0000000d420d7221 */ /* 0x000fe20000010000 */
[----:B------:R-:W-:Y:S02]  /*4fe0*/  F2FP.SATFINITE.E4M3.F32.PACK_AB_MERGE_C R214, R58, R75, R59 ;  /* 0x0000004b3ad6723e */ /* 0x000fe4000480703b */
[----:B------:R-:W-:Y:S01]  /*4ff0*/  CS2R R74, SRZ ;  /* 0x00000000004a7805 */ /* 0x000fe2000001ff00 */
[----:B------:R-:W0:Y:S01]  /*5000*/  MUFU.EX2 R62, R62 ;  /* 0x0000003e003e7308 */ /* 0x000e220000000800 */
[----:B--2---:R-:W-:-:S01]  /*5010*/  FADD.FTZ R6, R86, R5 ;  /* 0x0000000556067221 */ /* 0x004fc20000010000 */
[----:B------:R-:W-:-:S06]  /*5020*/  CS2R R58, SRZ ;  /* 0x00000000003a7805 */ /* 0x000fcc000001ff00 */
[----:B------:R-:W2:Y:S01]  /*5030*/  MUFU.EX2 R87, R87 ;  /* 0x0000005700577308 */ /* 0x000ea20000000800 */
[C---:B-1----:R-:W-:Y:S01]  /*5040*/  F2FP.SATFINITE.E4M3.F32.PACK_AB_MERGE_C R86, R97.reuse, R86, RZ ;  /* 0x000000566156723e */ /* 0x042fe200048070ff */
[----:B------:R-:W-:-:S03]  /*5050*/  FADD.FTZ R97, R97, R6 ;  /* 0x0000000661617221 */ /* 0x000fc60000010000 */
[----:B------:R-:W-:Y:S01]  /*5060*/  F2FP.SATFINITE.E4M3.F32.PACK_AB_MERGE_C R215, R83, R82, R86 ;  /* 0x0000005253d7723e */ /* 0x000fe20004807056 */
[----:B------:R-:W-:-:S01]  /*5070*/  FADD.FTZ R12, R2, R97 ;  /* 0x00000061020c7221 */ /* 0x000fc20000010000 */
[----:B------:R-:W-:Y:S01]  /*5080*/  CS2R R82, SRZ ;  /* 0x0000000000527805 */ /* 0x000fe2000001ff00 */
        /* <DEDUP_REMOVED lines=14> */
[C---:B--2---:R-:W-:Y:S01]  /*5170*/  F2FP.SATFINITE.E4M3.F32.PACK_AB_MERGE_C R42, R43.reuse, R42, RZ ;  /* 0x0000002a2b2a723e */ /* 0x044fe200048070ff */
[----:B------:R-:W-:Y:S01]  /*5180*/  FADD.FTZ R43, R43, R6 ;  /* 0x000000062b2b7221 */ /* 0x000fe20000010000 */
[----:B------:R-:W-:-:S02]  /*5190*/  FADD.FTZ R5, R67, R70 ;  /* 0x0000004643057221 */ /* 0x000fc40000010000 */
[----:B------:R-:W-:Y:S02]  /*51a0*/  F2FP.SATFINITE.E4M3.F32.PACK_AB_MERGE_C R208, R63, R62, R42 ;  /* 0x0000003e3fd0723e */ /* 0x000fe4000480702a */
[----:B------:R-:W-:Y:S01]  /*51b0*/  CS2R R62, SRZ ;  /* 0x00000000003e7805 */ /* 0x000fe2000001ff00 */
[----:B------:R2:W3:Y:S01]  /*51c0*/  MUFU.EX2 R54, R71 ;  /* 0x0000004700367308 */ /* 0x0004e20000000800 */
[----:B-1----:R-:W-:-:S01]  /*51d0*/  FADD.FTZ R6, R46, R43 ;  /* 0x0000002b2e067221 */ /* 0x002fc20000010000 */
[----:B------:R-:W-:-:S03]  /*51e0*/  CS2R R42, SRZ ;  /* 0x00000000002a7805 */ /* 0x000fc6000001ff00 */
[----:B------:R-:W-:Y:S01]  /*51f0*/  FADD.FTZ R11, R47, R6 ;  /* 0x000000062f0b7221 */ /* 0x000fe20000010000 */
[----:B------:R-:W-:-:S02]  /*5200*/  FADD.FTZ R6, R50, R5 ;  /* 0x0000000532067221 */ /* 0x000fc40000010000 */
[----:B------:R-:W1:Y:S01]  /*5210*/  MUFU.EX2 R30, R30 ;  /* 0x0000001e001e7308 */ /* 0x000e620000000800 */
[----:B------:R-:W-:-:S01]  /*5220*/  FADD.FTZ R12, R26, R11 ;  /* 0x0000000b1a0c7221 */ /* 0x000fc20000010000 */
[----:B0-----:R-:W-:Y:S01]  /*5230*/  FADD.FTZ R5, R105, R6 ;  /* 0x0000000669057221 */ /* 0x001fe20000010000 */
[C---:B------:R-:W-:Y:S02]  /*5240*/  F2FP.SATFINITE.E4M3.F32.PACK_AB_MERGE_C R26, R27.reuse, R26, RZ ;  /* 0x0000001a1b1a723e */ /* 0x040fe400048070ff */
[----:B--2---:R-:W-:Y:S01]  /*5250*/  CS2R R70, SRZ ;  /* 0x0000000000467805 */ /* 0x004fe2000001ff00 */
[----:B------:R-:W-:-:S01]  /*5260*/  FADD.FTZ R27, R27, R12 ;  /* 0x0000000c1b1b7221 */ /* 0x000fc20000010000 */
[----:B------:R-:W-:Y:S01]  /*5270*/  F2FP.SATFINITE.E4M3.F32.PACK_AB_MERGE_C R210, R47, R46, R26 ;  /* 0x0000002e2fd2723e */ /* 0x000fe2000480701a */
[----:B------:R-:W0:Y:S01]  /*5280*/  MUFU.EX2 R31, R100 ;  /* 0x00000064001f7308 */ /* 0x000e220000000800 */
[C---:B---3--:R-:W-:Y:S01]  /*5290*/  F2FP.SATFINITE.E4M3.F32.PACK_AB_MERGE_C R105, R54.reuse, R105, RZ ;  /* 0x000000693669723e */ /* 0x048fe200048070ff */
[----:B------:R-:W-:Y:S01]  /*52a0*/  FADD.FTZ R54, R54, R5 ;  /* 0x0000000536367221 */ /* 0x000fe20000010000 */
[----:B------:R-:W-:-:S02]  /*52b0*/  CS2R R46, SRZ ;  /* 0x00000000002e7805 */ /* 0x000fc4000001ff00 */
        /* <DEDUP_REMOVED lines=17> */
[----:B------:R-:W-:-:S04]  /*53d0*/  F2FP.SATFINITE.E4M3.F32.PACK_AB_MERGE_C R38, R39, R38, RZ ;  /* 0x000000262726723e */ /* 0x000fc800048070ff */
[----:B------:R-:W-:Y:S02]  /*53e0*/  F2FP.SATFINITE.E4M3.F32.PACK_AB_MERGE_C R204, R35, R30, R38 ;  /* 0x0000001e23cc723e */ /* 0x000fe40004807026 */
[----:B------:R-:W-:Y:S01]  /*53f0*/  CS2R R38, SRZ ;  /* 0x0000000000267805 */ /* 0x000fe2000001ff00 */
[----:B------:R-:W1:Y:S01]  /*5400*/  MUFU.EX2 R109, R109 ;  /* 0x0000006d006d7308 */ /* 0x000e620000000800 */
[----:B0-----:R-:W-:-:S01]  /*5410*/  FADD.FTZ R12, R9, R12 ;  /* 0x0000000c090c7221 */ /* 0x001fc20000010000 */
[----:B------:R-:W-:-:S04]  /*5420*/  F2FP.SATFINITE.E4M3.F32.PACK_AB_MERGE_C R96, R9, R96, RZ ;  /* 0x000000600960723e */ /* 0x000fc800048070ff */
[----:B------:R-:W-:Y:S02]  /*5430*/  F2FP.SATFINITE.E4M3.F32.PACK_AB_MERGE_C R205, R10, R31, R96 ;  /* 0x0000001f0acd723e */ /* 0x000fe40004807060 */
[----:B------:R-:W-:Y:S01]  /*5440*/  CS2R R30, SRZ ;  /* 0x00000000001e7805 */ /* 0x000fe2000001ff00 */
[----:B------:R-:W0:Y:S01]  /*5450*/  MUFU.EX2 R44, R44 ;  /* 0x0000002c002c7308 */ /* 0x000e220000000800 */
[----:B--2---:R-:W-:-:S07]  /*5460*/  FADD.FTZ R5, R41, R6 ;  /* 0x0000000629057221 */ /* 0x004fce0000010000 */
[----:B------:R2:W3:Y:S01]  /*5470*/  MUFU.EX2 R8, R51 ;  /* 0x0000003300087308 */ /* 0x0004e20000000800 */
[----:B-1----:R-:W-:-:S07]  /*5480*/  FADD.FTZ R9, R109, R12 ;  /* 0x0000000c6d097221 */ /* 0x002fce0000010000 */
[----:B------:R-:W1:Y:S01]  /*5490*/  MUFU.EX2 R45, R45 ;  /* 0x0000002d002d7308 */ /* 0x000e620000000800 */
[----:B0-----:R-:W-:-:S01]  /*54a0*/  FADD.FTZ R6, R44, R5 ;  /* 0x000000052c067221 */ /* 0x001fc20000010000 */
[----:B--2---:R-:W-:-:S06]  /*54b0*/  CS2R R50, SRZ ;  /* 0x0000000000327805 */ /* 0x004fcc000001ff00 */
[----:B------:R-:W0:Y:S01]  /*54c0*/  MUFU.EX2 R112, R112 ;  /* 0x0000007000707308 */ /* 0x000e220000000800 */
[----:B---3--:R-:W-:-:S07]  /*54d0*/  FADD.FTZ R9, R8, R9 ;  /* 0x0000000908097221 */ /* 0x008fce0000010000 */
[----:B------:R-:W2:Y:S01]  /*54e0*/  MUFU.EX2 R48, R48 ;  /* 0x0000003000307308 */ /* 0x000ea20000000800 */
[----:B-1----:R-:W-:-:S07]  /*54f0*/  FADD.FTZ R5, R45, R6 ;  /* 0x000000062d057221 */ /* 0x002fce0000010000 */
[----:B------:R-:W1:Y:S01]  /*5500*/  MUFU.EX2 R55, R55 ;  /* 0x0000003700377308 */ /* 0x000e620000000800 */
[----:B0-----:R-:W-:-:S07]  /*5510*/  FADD.FTZ R2, R112, R9 ;  /* 0x0000000970027221 */ /* 0x001fce0000010000 */
[----:B------:R-:W0:Y:S01]  /*5520*/  MUFU.EX2 R24, R24 ;  /* 0x0000001800187308 */ /* 0x000e220000000800 */
[----:B--2---:R-:W-:-:S01]  /*5530*/  FADD.FTZ R5, R48, R5 ;  /* 0x0000000530057221 */ /* 0x004fc20000010000 */
[----:B------:R-:W-:Y:S02]  /*5540*/  F2FP.SATFINITE.E4M3.F32.PACK_AB_MERGE_C R45, R48, R45, RZ ;  /* 0x0000002d302d723e */ /* 0x000fe400048070ff */
[----:B------:R-:W-:Y:S02]  /*5550*/  CS2R R48, SRZ ;  /* 0x0000000000307805 */ /* 0x000fe4000001ff00 */
[----:B------:R-:W-:Y:S02]  /*5560*/  F2FP.SATFINITE.E4M3.F32.PACK_AB_MERGE_C R206, R44, R41, R45 ;  /* 0x000000292cce723e */ /* 0x000fe4000480702d */
[----:B------:R-:W-:Y:S01]  /*5570*/  CS2R R44, SRZ ;  /* 0x00000000002c7805 */ /* 0x000fe2000001ff00 */
[----:B------:R-:W2:Y:S01]  /*5580*/  MUFU.EX2 R65, R65 ;  /* 0x0000004100417308 */ /* 0x000ea20000000800 */
[----:B-1----:R-:W-:-:S01]  /*5590*/  FADD.FTZ R2, R55, R2 ;  /* 0x0000000237027221 */ /* 0x002fc20000010000 */
[----:B------:R-:W-:-:S02]  /*55a0*/  F2FP.SATFINITE.E4M3.F32.PACK_AB_MERGE_C R112, R55, R112, RZ ;  /* 0x000000703770723e */ /* 0x000fc400048070ff */
[----:B------:R-:W-:Y:S02]  /*55b0*/  CS2R R54, SRZ ;  /* 0x0000000000367805 */ /* 0x000fe4000001ff00 */
[----:B------:R-:W-:Y:S02]  /*55c0*/  F2FP.SATFINITE.E4M3.F32.PACK_AB_MERGE_C R207, R8, R109, R112 ;  /* 0x0000006d08cf723e */ /* 0x000fe40004807070 */
        /* <DEDUP_REMOVED lines=18> */
[C---:B--2---:R-:W-:Y:S01]  /*56f0*/  F2FP.SATFINITE.E4M3.F32.PACK_AB_MERGE_C R68, R103.reuse, R68, RZ ;  /* 0x000000446744723e */ /* 0x044fe200048070ff */
[----:B------:R-:W-:-:S03]  /*5700*/  FADD.FTZ R103, R103, R6 ;  /* 0x0000000667677221 */ /* 0x000fc60000010000 */
[----:B------:R-:W-:Y:S02]  /*5710*/  F2FP.SATFINITE.E4M3.F32.PACK_AB_MERGE_C R201, R88, R65, R68 ;  /* 0x0000004158c9723e */ /* 0x000fe40004807044 */
[----:B------:R-:W-:Y:S01]  /*5720*/  CS2R R64, SRZ ;  /* 0x0000000000407805 */ /* 0x000fe2000001ff00 */
[----:B------:R-:W2:Y:S01]  /*5730*/  MUFU.EX2 R33, R33 ;  /* 0x0000002100217308 */ /* 0x000ea20000000800 */
[----:B-1----:R-:W-:-:S01]  /*5740*/  FADD.FTZ R2, R32, R29 ;  /* 0x0000001d20027221 */ /* 0x002fc20000010000 */
[----:B------:R-:W-:-:S06]  /*5750*/  CS2R R28, SRZ ;  /* 0x00000000001c7805 */ /* 0x000fcc000001ff00 */
[----:B------:R-:W1:Y:S01]  /*5760*/  MUFU.EX2 R69, R69 ;  /* 0x0000004500457308 */ /* 0x000e620000000800 */
[----:B0-----:R-:W-:-:S07]  /*5770*/  FADD.FTZ R6, R34, R103 ;  /* 0x0000006722067221 */ /* 0x001fce0000010000 */
[----:B------:R-:W-:Y:S01]  /*5780*/  MUFU.EX2 R36, R36 ;  /* 0x0000002400247308 */ /* 0x000fe20000000800 */
[----:B--2---:R-:W-:-:S07]  /*5790*/  FADD.FTZ R9, R33, R2 ;  /* 0x0000000221097221 */ /* 0x004fce0000010000 */
[----:B------:R-:W0:Y:S01]  /*57a0*/  MUFU.EX2 R3, R3 ;  /* 0x0000000300037308 */ /* 0x000e220000000800 */
[----:B-1----:R-:W-:-:S07]  /*57b0*/  FADD.FTZ R11, R69, R6 ;  /* 0x00000006450b7221 */ /* 0x002fce0000010000 */
[----:B------:R-:W1:Y:S08]  /*57c0*/  MUFU.EX2 R40, R40 ;  /* 0x0000002800287308 */ /* 0x000e700000000800 */
[----:B------:R2:W3:Y:S01]  /*57d0*/  MUFU.EX2 R5, R52 ;  /* 0x0000003400057308 */ /* 0x0004e20000000800 */
[----:B0-----:R-:W-:Y:S01]  /*57e0*/  F2FP.SATFINITE.E4M3.F32.PACK_AB_MERGE_C R6, R3, R36, RZ ;  /* 0x000000240306723e */ /* 0x001fe200048070ff */
[----:B------:R-:W-:-:S03]  /*57f0*/  FADD.FTZ R36, R36, R9 ;  /* 0x0000000924247221 */ /* 0x000fc60000010000 */
[----:B------:R-:W-:Y:S01]  /*5800*/  F2FP.SATFINITE.E4M3.F32.PACK_AB_MERGE_C R202, R33, R32, R6 ;  /* 0x0000002021ca723e */ /* 0x000fe20004807006 */
[----:B------:R-:W-:-:S01]  /*5810*/  FADD.FTZ R3, R3, R36 ;  /* 0x0000002403037221 */ /* 0x000fc20000010000 */
[----:B------:R-:W-:Y:S02]  /*5820*/  CS2R R36, SRZ ;  /* 0x0000000000247805 */ /* 0x000fe4000001ff00 */
[----:B------:R-:W-:Y:S01]  /*5830*/  CS2R R32, SRZ ;  /* 0x0000000000207805 */ /* 0x000fe2000001ff00 */
[----:B-1----:R-:W-:Y:S01]  /*5840*/  FADD.FTZ R2, R40, R11 ;  /* 0x0000000b28027221 */ /* 0x002fe20000010000 */
[----:B--2---:R-:W-:Y:S02]  /*5850*/  CS2R R52, SRZ ;  /* 0x0000000000347805 */ /* 0x004fe4000001ff00 */
[C---:B---3--:R-:W-:Y:S01]  /*5860*/  F2FP.SATFINITE.E4M3.F32.PACK_AB_MERGE_C R8, R5.reuse, R40, RZ ;  /* 0x000000280508723e */ /* 0x048fe200048070ff */
[----:B------:R-:W-:-:S01]  /*5870*/  FADD.FTZ R2, R5, R2 ;  /* 0x0000000205027221 */ /* 0x000fc20000010000 */
[----:B------:R-:W-:-:S02]  /*5880*/  CS2R R40, SRZ ;  /* 0x0000000000287805 */ /* 0x000fc4000001ff00 */
[----:B------:R-:W-:Y:S02]  /*5890*/  F2FP.SATFINITE.E4M3.F32.PACK_AB_MERGE_C R203, R69, R34, R8 ;  /* 0x0000002245cb723e */ /* 0x000fe40004807008 */
        /* <DEDUP_REMOVED lines=9> */
.L_x_7616:
[----:B------:R-:W-:Y:S01]  /*5930*/  ISETP.NE.AND P4, PT, RZ, UR42, PT ;  /* 0x0000002aff007c0c */ /* 0x000fe2000bf85270 */
[----:B------:R-:W-:-:S04]  /*5940*/  UISETP.NE.AND UP1, UPT, UR54, 0x1, UPT ;  /* 0x000000013600788c */ /* 0x000fc8000bf25270 */
[----:B------:R-:W-:-:S04]  /*5950*/  USEL UR44, URZ, 0x1, UP1 ;  /* 0x000000013f2c7887 */ /* 0x000fc80008800000 */
[----:B------:R-:W-:-:S04]  /*5960*/  ULOP3.LUT UR44, UR55, UR44, URZ, 0x3c, !UPT ;  /* 0x0000002c372c7292 */ /* 0x000fc8000f8e3c3f */
[----:B------:R-:W-:Y:S08]  /*5970*/  @P4 BRA `(.L_x_7607) ;  /* 0x0000000000384947 */ /* 0x000ff00003800000 */
[----:B------:R-:W-:Y:S05]  /*5980*/  @!P0 BRA `(.L_x_7608) ;  /* 0x0000000000048947 */ /* 0x000fea0003800000 */
[----:B------:R-:W-:Y:S01]  /*5990*/  BPT.TRAP 0x1 ;  /* 0x000000040000795c */ /* 0x000fe20000300000 */
.L_x_7608:
        /* <DEDUP_REMOVED lines=9> */
.L_x_7609:
[----:B-1----:R-:W-:Y:S05]  /*5a30*/  @P3 BRA `(.L_x_7607) ;  /* 0x0000000000083947 */ /* 0x002fea0003800000 */
[----:B------:R-:W1:Y:S02]  /*5a40*/  SYNCS.PHASECHK.TRANS64.TRYWAIT P3, [UR6+0x2e830], R0 ;  /* 0x02e83000ff0075a7 */ /* 0x000e640008060146 */
[----:B-1----:R-:W-:Y:S05]  /*5a50*/  @!P3 BRA `(.L_x_7610) ;  /* 0x000000ec0018b947 */ /* 0x002fea0003800000 */
.L_x_7607:
        /* <DEDUP_REMOVED lines=188> */
.L_x_7612:
[----:B------:R-:W-:Y:S01]  /*6620*/  ULEA UR6, UR54, UR41, 0x3 ;  /* 0x0000002936067291 */ /* 0x000fe2000f8e183f */
[----:B------:R-:W-:-:S05]  /*6630*/  IMAD.U32 R0, RZ, RZ, UR55 ;  /* 0x00000037ff007e24 */ /* 0x000fca000f8e00ff */
[----:B------:R-:W-:-:S04]  /*6640*/  SHF.L.U32 R0, R0, 0x1f, RZ ;  /* 0x0000001f00007819 */ /* 0x000fc800000006ff */
[----:B------:R0:W1:Y:S01]  /*6650*/  SYNCS.PHASECHK.TRANS64.TRYWAIT P3, [UR6+0x2e850], R0 ;  /* 0x02e85000ff0075a7 */ /* 0x0000620008060146 */
[----:B------:R-:W-:Y:S05]  /*6660*/  @!P0 BRA `(.L_x_7613) ;  /* 0x0000000000048947 */ /* 0x000fea0003800000 */
[----:B------:R-:W-:Y:S01]  /*6670*/  BPT.TRAP 0x1 ;  /* 0x000000040000795c */ /* 0x000fe20000300000 */
.L_x_7613:
[----:B-1----:R-:W-:Y:S05]  /*6680*/  @P3 BRA `(.L_x_7611) ;  /* 0x0000000000083947 */ /* 0x002fea0003800000 */
[----:B------:R-:W1:Y:S02]  /*6690*/  SYNCS.PHASECHK.TRANS64.TRYWAIT P3, [UR6+0x2e850], R0 ;  /* 0x02e85000ff0075a7 */ /* 0x000e640008060146 */
[----:B-1----:R-:W-:Y:S05]  /*66a0*/  @!P3 BRA `(.L_x_7614) ;  /* 0x000000e0001cb947 */ /* 0x002fea0003800000 */
.L_x_7611:
[----:B------:R-:W-:Y:S01]  /*66b0*/  UIADD3 UR6, UR41, 0x400, URZ ;  /* 0x0000040029067890 */ /* 0x000fe2000fffe03f */
[----:B------:R-:W-:Y:S01]  /*66c0*/  WARPGROUP.ARRIVE ;  /* 0x00000000000079c5 */ /* 0x000fe20000000000 */
[----:B------:R-:W-:Y:S01]  /*66d0*/  UMOV UR7, 0xc0000010 ;  /* 0xc000001000077882 */ /* 0x000fe20000000000 */
[----:B-1----:R-:W-:Y:S01]  /*66e0*/  VIADD R7, R18, UR39 ;  /* 0x0000002712077c36 */ /* 0x002fe20008000000 */
[----:B------:R-:W-:Y:S01]  /*66f0*/  USHF.R.U32.HI UR6, URZ, 0x4, UR6 ;  /* 0x000000043f067899 */ /* 0x000fe20008011606 */
[----:B------:R-:W1:Y:S01]  /*6700*/  LDC R11, c[0x0][0x2f0] ;  /* 0x0000bc00ff0b7b82 */ /* 0x000e620000000800 */
[----:B------:R-:W-:Y:S01]  /*6710*/  IMAD.MOV.U32 R8, RZ, RZ, -0x2 ;  /* 0xfffffffeff087424 */ /* 0x000fe200078e00ff */
[----:B------:R-:W2:Y:S01]  /*6720*/  S2R R235, SR_TID.X ;  /* 0x0000000000eb7919 */ /* 0x000ea20000002100 */
[----:B------:R-:W-:-:S04]  /*6730*/  ULOP3.LUT UR6, UR6, 0x3fff, URZ, 0xc0, !UPT ;  /* 0x00003fff06067892 */ /* 0x000fc8000f8ec03f */
[----:B------:R-:W-:-:S04]  /*6740*/  ULOP3.LUT UR6, UR6, 0x10000, URZ, 0xfc, !UPT ;  /* 0x0001000006067892 */ /* 0x000fc8000f8efc3f */
[----:B------:R-:W-:-:S07]  /*6750*/  UIMAD UR10, UR54, 0x700, UR6 ;  /* 0x00000700360a78a4 */ /* 0x000fce000f8e0206 */
[----:B------:R-:W-:Y:S02]  /*6760*/  UMOV UR6, UR10 ;  /* 0x0000000a00067c82 */ /* 0x000fe40008000000 */
[----:B------:R-:W-:Y:S01]  /*6770*/  QGMMA.64x128x32.F32.E4M3.E4M3 R24, R224, gdesc[UR4], R24, gsb0 ;  /* 0x01e00004e0187df3 */ /* 0x000fe20008000818 */
[----:B------:R-:W-:Y:S01]  /*6780*/  @UP0 ULDC UR6, c[0x0][0x44c] ;  /* 0x0001130000060ab9 */ /* 0x000fe20000000800 */
[----:B------:R-:W-:Y:S01]  /*6790*/  UMOV UR7, 0xc0000010 ;  /* 0xc000001000077882 */ /* 0x000fe20000000000 */
[----:B0-----:R-:W-:Y:S01]  /*67a0*/  @P2 IMAD.HI.U32 R0, R7, UR6, RZ ;  /* 0x0000000607002c27 */ /* 0x001fe2000f8e00ff */
[----:B------:R-:W-:-:S04]  /*67b0*/  @UP0 ULDC UR6, c[0x0][0x450] ;  /* 0x0001140000060ab9 */ /* 0x000fc80000000800 */
[----:B------:R-:W-:Y:S01]  /*67c0*/  @P2 SHF.R.U32.HI R7, RZ, UR6, R0 ;  /* 0x00000006ff072c19 */ /* 0x000fe20008011600 */
[----:B------:R-:W-:Y:S02]  /*67d0*/  UMOV UR6, 0x1 ;  /* 0x0000000100067882 */ /* 0x000fe40000000000 */
[----:B------:R-:W-:Y:S02]  /*67e0*/  UIMAD UR6, UR52, -0xe0, UR6 ;  /* 0xffffff20340678a4 */ /* 0x000fe4000f8e0206 */
[----:B------:R-:W0:Y:S01]  /*67f0*/  SHFL.IDX PT, R9, R7, RZ, 0x1c1f ;  /* 0x001c1fff07097589 */ /* 0x000e2200000e0000 */
[----:B--2---:R-:W-:-:S03]  /*6800*/  SHF.R.U32.HI R235, RZ, 0x7, R235 ;  /* 0x00000007ffeb7819 */ /* 0x004fc600000116eb */
[----:B------:R-:W-:Y:S01]  /*6810*/  IMAD R8, R17, R8, UR6 ;  /* 0x0000000611087e24 */ /* 0x000fe2000f8e0208 */
[----:B------:R-:W-:Y:S01]  /*6820*/  UIADD3 UR6, UR10, 0x100, URZ ;  /* 0x000001000a067890 */ /* 0x000fe2000fffe03f */
[----:B------:R-:W2:Y:S02]  /*6830*/  SHFL.IDX PT, R7, R7, 0x1, 0x1c1f ;  /* 0x003c1f0007077f89 */ /* 0x000ea400000e0000 */
[----:B-1----:R-:W-:-:S05]  /*6840*/  IMAD R8, R11, UR47, R8 ;  /* 0x0000002f0b087c24 */ /* 0x002fca000f8e0208 */
        /* <DEDUP_REMOVED lines=53> */
[----:B------:R-:W-:Y:S01]  /*6ba0*/  ISETP.GT.AND P3, PT, R0, 0x48, PT ;  /* 0x000000480000780c */ /* 0x000fe20003f64270 */
[----:B------:R-:W-:Y:S01]  /*6bb0*/  WARPGROUP.ARRIVE ;  /* 0x00000000000079c5 */ /* 0x000fe20000000000 */
[----:B------:R-:W-:Y:S02]  /*6bc0*/  FSEL R153, R153, -INF , P4 ;  /* 0xff80000099997808 */ /* 0x000fe40002000000 */
[----:B------:R-:W-:-:S02]  /*6bd0*/  FMNMX.FTZ R10, R152, R9, !PT ;  /* 0x00000009980a7209 */ /* 0x000fc40007810000 */
[----:B------:R-:W-:Y:S01]  /*6be0*/  ISETP.GT.AND P4, PT, R0, 0x49, PT ;  /* 0x000000490000780c */ /* 0x000fe20003f84270 */
[----:B------:R-:W-:Y:S01]  /*6bf0*/  QGMMA.64x128x32.F32.E4M3.E4M3 R24, R220, gdesc[UR4], R24, gsb0 ;  /* 0x01e00004dc187df3 */ /* 0x000fe20008000818 */
[----:B------:R-:W-:Y:S01]  /*6c00*/  FSEL R156, R156, -INF , P3 ;  /* 0xff8000009c9c7808 */ /* 0x000fe20001800000 */
        /* <DEDUP_REMOVED lines=72> */
[----:B------:R-:W-:-:S02]  /*7090*/  WARPGROUP.DEPBAR.LE gsb0, 0x0 ;  /* 0x00008000000079c5 */ /* 0x000fc40000010000 */
[----:B------:R-:W-:Y:S01]  /*70a0*/  ISETP.GT.AND P4, PT, R0, 0xa9, PT ;  /* 0x000000a90000780c */ /* 0x000fe20003f84270 */
[----:B------:R-:W-:Y:S01]  /*70b0*/  WARPGROUP.ARRIVE ;  /* 0x00000000000079c5 */ /* 0x000fe20000000000 */
[----:B------:R-:W-:Y:S02]  /*70c0*/  FSEL R108, R108, -INF , P3 ;  /* 0xff8000006c6c7808 */ /* 0x000fe40001800000 */
[----:B------:R-:W-:Y:S02]  /*70d0*/  FMNMX.FTZ R9, R105, R10, !PT ;  /* 0x0000000a69097209 */ /* 0x000fe40007810000 */
[----:B------:R-:W-:Y:S01]  /*70e0*/  ISETP.GT.AND P3, PT, R0, 0xb0, PT ;  /* 0x000000b00000780c */ /* 0x000fe20003f64270 */
[----:B------:R-:W-:Y:S01]  /*70f0*/  QGMMA.64x128x32.F32.E4M3.E4M3 R24, R216, gdesc[UR4], R24, gsb0 ;  /* 0x01e00004d8187df3 */ /* 0x000fe20008000818 */
[----:B------:R-:W-:Y:S01]  /*7100*/  FSEL R109, R109, -INF , P4 ;  /* 0xff8000006d6d7808 */ /* 0x000fe20002000000 */
        /* <DEDUP_REMOVED lines=25> */
[C---:B------:R-:W-:Y:S02]  /*72a0*/  ISETP.GT.AND P3, PT, R0.reuse, 0xd0, PT ;  /* 0x000000d00000780c */ /* 0x040fe40003f64270 */
[C---:B------:R-:W-:Y:S02]  /*72b0*/  ISETP.GT.AND P4, PT, R0.reuse, 0xd1, PT ;  /* 0x000000d10000780c */ /* 0x040fe40003f84270 */
[----:B------:R-:W-:-:S02]  /*72c0*/  ISETP.GT.AND P6, PT, R0, 0xd8, PT ;  /* 0x000000d80000780c */ /* 0x000fc40003fc4270 */
[----:B------:R-:W-:Y:S02]  /*72d0*/  ISETP.GT.AND P5, PT, R0, 0xd9, PT ;  /* 0x000000d90000780c */ /* 0x000fe40003fa4270 */
        /* <DEDUP_REMOVED lines=9> */
[----:B--2---:R-:W-:Y:S02]  /*7370*/  IADD3 R8, R7, -UR48, R8 ;  /* 0x8000003007087c10 */ /* 0x004fe4000fffe008 */
[----:B------:R-:W-:-:S02]  /*7380*/  FMNMX.FTZ R10, R101, R0, !PT ;  /* 0x00000000650a7209 */ /* 0x000fc40007810000 */
[C---:B------:R-:W-:Y:S02]  /*7390*/  ISETP.GT.AND P4, PT, R8.reuse, RZ, PT ;  /* 0x000000ff0800720c */ /* 0x040fe40003f84270 */
[C---:B------:R-:W-:Y:S01]  /*73a0*/  ISETP.GT.AND P5, PT, R8.reuse, 0x1, PT ;  /* 0x000000010800780c */ /* 0x040fe20003fa4270 */
[----:B------:R-:W0:Y:S03]  /*73b0*/  SHFL.BFLY PT, R9, R10, 0x2, 0x1f ;  /* 0x0c401f000a097f89 */ /* 0x000e2600000e0000 */
        /* <DEDUP_REMOVED lines=8> */
[----:B0-----:R-:W-:Y:S01]  /*7440*/  FMNMX.FTZ R11, R10, R9, !PT ;  /* 0x000000090a0b7209 */ /* 0x001fe20007810000 */
        /* <DEDUP_REMOVED lines=16> */
[----:B------:R-:W-:Y:S01]  /*7550*/  ISETP.GT.AND P5, PT, R8, 0x51, PT ;  /* 0x000000510800780c */ /* 0x000fe20003fa4270 */
[----:B------:R-:W-:-:S02]  /*7560*/  WARPGROUP.DEPBAR.LE gsb0, 0x0 ;  /* 0x00008000000079c5 */ /* 0x000fc40000010000 */
[----:B------:R-:W-:Y:S01]  /*7570*/  WARPGROUP.ARRIVE ;  /* 0x00000000000079c5 */ /* 0x000fe20000000000 */
[----:B------:R-:W-:Y:S02]  /*7580*/  FSEL R9, R9, RZ, P3 ;  /* 0x000000ff09097208 */ /* 0x000fe40001800000 */
[----:B------:R-:W-:Y:S02]  /*7590*/  FSEL R163, R163, -INF , P5 ;  /* 0xff800000a3a37808 */ /* 0x000fe40002800000 */
[----:B------:R-:W-:Y:S01]  /*75a0*/  ISETP.GT.AND P5, PT, R8, 0x59, PT ;  /* 0x000000590800780c */ /* 0x000fe20003fa4270 */
[--C-:B------:R-:W-:Y:S01]  /*75b0*/  FFMA.FTZ R11, R185, UR37, -R9.reuse ;  /* 0x00000025b90b7c23 */ /* 0x100fe20008010809 */
[----:B------:R-:W-:Y:S01]  /*75c0*/  FSEL R185, R186, -INF , P4 ;  /* 0xff800000bab97808 */ /* 0x000fe20002000000 */
[--C-:B------:R-:W-:Y:S01]  /*75d0*/  FFMA.FTZ R10, R184, UR37, -R9.reuse ;  /* 0x00000025b80a7c23 */ /* 0x100fe20008010809 */
[----:B------:R-:W-:Y:S01]  /*75e0*/  ISETP.GT.AND P4, PT, R8, 0x8, PT ;  /* 0x000000080800780c */ /* 0x000fe20003f84270 */
[----:B------:R-:W-:Y:S01]  /*75f0*/  QGMMA.64x128x32.F32.E4M3.E4M3 R24, R212, gdesc[UR4], R24, gsb0 ;  /* 0x01e00004d4187df3 */ /* 0x000fe20008000818 */
[----:B------:R-:W-:Y:S01]  /*7600*/  FMNMX.FTZ R184, R185, R6, !PT ;  /* 0x00000006b9b87209 */ /* 0x000fe20007810000 */
[--C-:B------:R-:W-:Y:S01]  /*7610*/  FFMA.FTZ R186, R128, UR37, -R9.reuse ;  /* 0x0000002580ba7c23 */ /* 0x100fe20008010809 */
[----:B------:R-:W-:Y:S01]  /*7620*/  FSEL R190, R190, -INF , P4 ;  /* 0xff800000bebe7808 */ /* 0x000fe20002000000 */
[----:B------:R-:W-:Y:S01]  /*7630*/  UIADD3 UR6, UR10, 0x400, URZ ;  /* 0x000004000a067890 */ /* 0x000fe2000fffe03f */
[----:B------:R-:W-:Y:S01]  /*7640*/  FMNMX.FTZ R7, R187, R184, !PT ;  /* 0x000000b8bb077209 */ /* 0x000fe20007810000 */
[----:B------:R-:W-:Y:S01]  /*7650*/  UMOV UR7, 0xc0000010 ;  /* 0xc000001000077882 */ /* 0x000fe20000000000 */
        /* <DEDUP_REMOVED lines=120> */
[----:B------:R-:W-:Y:S02]  /*7de0*/  WARPGROUP.DEPBAR.LE gsb0, 0x0 ;  /* 0x00008000000079c5 */ /* 0x000fe40000010000 */
[----:B------:R-:W-:Y:S01]  /*7df0*/  FSEL R122, R122, -INF , P4 ;  /* 0xff8000007a7a7808 */ /* 0x000fe20002000000 */
[----:B------:R-:W-:Y:S01]  /*7e00*/  WARPGROUP.ARRIVE ;  /* 0x00000000000079c5 */ /* 0x000fe20000000000 */
[----:B------:R-:W-:Y:S01]  /*7e10*/  FMNMX.FTZ R7, R151, R184, !PT ;  /* 0x000000b897077209 */ /* 0x000fe20007810000 */
[----:B------:R-:W-:Y:S01]  /*7e20*/  MUFU.EX2 R15, R15 ;  /* 0x0000000f000f7308 */ /* 0x000fe20000000800 */
[----:B------:R-:W-:Y:S02]  /*7e30*/  ISETP.GT.AND P4, PT, R8, 0x88, PT ;  /* 0x000000880800780c */ /* 0x000fe40003f84270 */
[----:B------:R-:W-:Y:S01]  /*7e40*/  FSEL R123, R123, -INF , P5 ;  /* 0xff8000007b7b7808 */ /* 0x000fe20002800000 */
[----:B------:R-:W-:Y:S01]  /*7e50*/  QGMMA.64x128x32.F32.E4M3.E4M3 R24, R208, gdesc[UR4], R24, gsb0 ;  /* 0x01e00004d0187df3 */ /* 0x000fe20008000818 */
[----:B------:R-:W-:Y:S01]  /*7e60*/  FMNMX.FTZ R184, R122, R7, !PT ;  /* 0x000000077ab87209 */ /* 0x000fe20007810000 */
[----:B------:R-:W-:Y:S01]  /*7e70*/  UIADD3 UR6, UR10, 0x500, URZ ;  /* 0x000005000a067890 */ /* 0x000fe2000fffe03f */
[----:B------:R-:W-:Y:S01]  /*7e80*/  ISETP.GT.AND P5, PT, R8, 0x89, PT ;  /* 0x000000890800780c */ /* 0x000fe20003fa4270 */
[----:B------:R-:W-:Y:S01]  /*7e90*/  UMOV UR7, 0xc0000010 ;  /* 0xc000001000077882 */ /* 0x000fe20000000000 */
        /* <DEDUP_REMOVED lines=18> */
[----:B------:R-:W-:Y:S02]  /*7fc0*/  FSEL R135, R135, -INF , P5 ;  /* 0xff80000087877808 */ /* 0x000fe40002800000 */
[----:B------:R-:W-:Y:S02]  /*7fd0*/  ISETP.GT.AND P4, PT, R8, 0xa0, PT ;  /* 0x000000a00800780c */ /* 0x000fe40003f84270 */
        /* <DEDUP_REMOVED lines=24> */
[----:B------:R-:W-:Y:S02]  /*8160*/  ISETP.GT.AND P5, PT, R8, 0xb9, PT ;  /* 0x000000b90800780c */ /* 0x000fe40003fa4270 */
[----:B------:R-:W-:Y:S01]  /*8170*/  FSEL R118, R118, -INF , P4 ;  /* 0xff80000076767808 */ /* 0x000fe20002000000 */
[----:B------:R-:W-:Y:S01]  /*8180*/  MUFU.EX2 R180, R180 ;  /* 0x000000b400b47308 */ /* 0x000fe20000000800 */
[----:B------:R-:W-:Y:S01]  /*8190*/  FMNMX.FTZ R7, R115, R184, !PT ;  /* 0x000000b873077209 */ /* 0x000fe20007810000 */
[----:B0-----:R-:W-:Y:S01]  /*81a0*/  FFMA.FTZ R186, R132, UR37, -R9 ;  /* 0x0000002584ba7c23 */ /* 0x001fe20008010809 */
[----:B------:R-:W-:-:S02]  /*81b0*/  FSEL R119, R119, -INF , P5 ;  /* 0xff80000077777808 */ /* 0x000fc40002800000 */
[----:B------:R-:W-:Y:S02]  /*81c0*/  ISETP.GT.AND P4, PT, R8, 0xc0, PT ;  /* 0x000000c00800780c */ /* 0x000fe40003f84270 */
        /* <DEDUP_REMOVED lines=13> */
[----:B0-----:R-:W-:Y:S01]  /*82a0*/  FFMA.FTZ R186, R104, UR37, -R9 ;  /* 0x0000002568ba7c23 */ /* 0x001fe20008010809 */
        /* <DEDUP_REMOVED lines=11> */
[----:B------:R-:W-:Y:S01]  /*8360*/  ISETP.GT.AND P5, PT, R8, 0xd9, PT ;  /* 0x000000d90800780c */ /* 0x000fe20003fa4270 */
[----:B------:R-:W-:Y:S01]  /*8370*/  FFMA.FTZ R8, R108, UR37, -R9 ;  /* 0x000000256c087c23 */ /* 0x000fe20008010809 */
[----:B------:R-:W-:Y:S01]  /*8380*/  FSEL R102, R102, -INF , P4 ;  /* 0xff80000066667808 */ /* 0x000fe20002000000 */
[----:B------:R-:W-:Y:S01]  /*8390*/  MUFU.EX2 R156, R156 ;  /* 0x0000009c009c7308 */ /* 0x000fe20000000800 */
[----:B------:R-:W-:Y:S02]  /*83a0*/  FMNMX.FTZ R7, R99, R184, !PT ;  /* 0x000000b863077209 */ /* 0x000fe40007810000 */
[----:B------:R-:W-:Y:S02]  /*83b0*/  FSEL R103, R103, -INF , P5 ;  /* 0xff80000067677808 */ /* 0x000fe40002800000 */
[----:B------:R-:W-:-:S02]  /*83c0*/  FMNMX.FTZ R108, R102, R7, !PT ;  /* 0x00000007666c7209 */ /* 0x000fc40007810000 */
[----:B------:R-:W-:Y:S01]  /*83d0*/  FSEL R192, R0, RZ, P3 ;  /* 0x000000ff00c07208 */ /* 0x000fe20001800000 */
[----:B------:R-:W-:Y:S01]  /*83e0*/  MUFU.EX2 R157, R157 ;  /* 0x0000009d009d7308 */ /* 0x000fe20000000800 */
[----:B------:R-:W-:Y:S01]  /*83f0*/  FMNMX.FTZ R7, R103, R108, !PT ;  /* 0x0000006c67077209 */ /* 0x000fe20007810000 */
[--C-:B------:R-:W-:Y:S01]  /*8400*/  FFMA.FTZ R108, R112, UR37, -R9.reuse ;  /* 0x00000025706c7c23 */ /* 0x100fe20008010809 */
[----:B------:R-:W-:-:S01]  /*8410*/  FFMA.FTZ R112, R116, UR37, -R9 ;  /* 0x0000002574707c23 */ /* 0x000fc20008010809 */
[----:B------:R-:W-:Y:S02]  /*8420*/  IMAD.U32 R116, RZ, RZ, UR37 ;  /* 0x00000025ff747e24 */ /* 0x000fe4000f8e00ff */
[----:B------:R-:W-:-:S01]  /*8430*/  FADD.FTZ R192, -R192, R5 ;  /* 0x00000005c0c07221 */ /* 0x000fc20000010100 */
[----:B------:R-:W1:Y:S01]  /*8440*/  SHFL.BFLY PT, R184, R7, 0x2, 0x1f ;  /* 0x0c401f0007b87f89 */ /* 0x000e6200000e0000 */
[----:B------:R-:W-:-:S01]  /*8450*/  FFMA.FTZ R9, R101, UR37, -R9 ;  /* 0x0000002565097c23 */ /* 0x000fc20008010809 */
[----:B------:R-:W-:-:S02]  /*8460*/  WARPGROUP.DEPBAR.LE gsb0, 0x0 ;  /* 0x00008000000079c5 */ /* 0x000fc40000010000 */
[----:B------:R-:W-:Y:S01]  /*8470*/  WARPGROUP.ARRIVE ;  /* 0x00000000000079c5 */ /* 0x000fe20000000000 */
[----:B------:R-:W-:Y:S05]  /*8480*/  MUFU.EX2 R160, R160 ;  /* 0x000000a000a07308 */ /* 0x000fea0000000800 */
[----:B------:R-:W-:Y:S01]  /*8490*/  QGMMA.64x128x32.F32.E4M3.E4M3 R24, R204, gdesc[UR4], R24, gsb0 ;  /* 0x01e00004cc187df3 */ /* 0x000fe20008000818 */
[----:B------:R-:W-:Y:S02]  /*84a0*/  UIADD3 UR6, UR10, 0x600, URZ ;  /* 0x000006000a067890 */ /* 0x000fe4000fffe03f */
[----:B------:R-:W-:Y:S01]  /*84b0*/  MUFU.EX2 R161, R161 ;  /* 0x000000a100a17308 */ /* 0x000fe20000000800 */
[----:B------:R-:W-:-:S07]  /*84c0*/  UMOV UR7, 0xc0000010 ;  /* 0xc000001000077882 */ /* 0x000fce0000000000 */
[----:B------:R-:W-:Y:S01]  /*84d0*/  MUFU.EX2 R164, R164 ;  /* 0x000000a400a47308 */ /* 0x000fe20000000800 */
[----:B-1----:R-:W-:-:S05]  /*84e0*/  FMNMX.FTZ R184, R7, R184, !PT ;  /* 0x000000b807b87209 */ /* 0x002fca0007810000 */
[----:B------:R-:W1:Y:S02]  /*84f0*/  SHFL.BFLY PT, R7, R184, 0x1, 0x1f ;  /* 0x0c201f00b8077f89 */ /* 0x000e6400000e0000 */
[----:B------:R-:W-:Y:S08]  /*8500*/  MUFU.EX2 R165, R165 ;  /* 0x000000a500a57308 */ /* 0x000ff00000000800 */
[----:B------:R-:W-:Y:S08]  /*8510*/  MUFU.EX2 R136, R136 ;  /* 0x0000008800887308 */ /* 0x000ff00000000800 */
[----:B------:R-:W-:Y:S01]  /*8520*/  MUFU.EX2 R137, R137 ;  /* 0x0000008900897308 */ /* 0x000fe20000000800 */
[----:B-1----:R-:W-:-:S07]  /*8530*/  FMNMX.FTZ R7, R184, R7, !PT ;  /* 0x00000007b8077209 */ /* 0x002fce0007810000 */
[----:B------:R-:W-:Y:S01]  /*8540*/  MUFU.EX2 R140, R140 ;  /* 0x0000008c008c7308 */ /* 0x000fe20000000800 */
[C---:B------:R-:W-:Y:S01]  /*8550*/  FSETP.NEU.FTZ.AND P4, PT, R7.reuse, -INF , PT ;  /* 0xff8000000700780b */ /* 0x040fe20003f9d000 */
[----:B------:R-:W-:-:S03]  /*8560*/  FFMA.FTZ R116, R7, R116, -8 ;  /* 0xc100000007747423 */ /* 0x000fc60000010074 */
[----:B------:R-:W-:-:S03]  /*8570*/  FSEL R193, R7, RZ, P4 ;  /* 0x000000ff07c17208 */ /* 0x000fc60002000000 */
[----:B------:R-:W-:Y:S01]  /*8580*/  MUFU.EX2 R141, R141 ;  /* 0x0000008d008d7308 */ /* 0x000fe20000000800 */
[----:B------:R-:W-:Y:S01]  /*8590*/  FSEL R116, R116, RZ, P4 ;  /* 0x000000ff74747208 */ /* 0x000fe20002000000 */
[----:B------:R-:W-:-:S04]  /*85a0*/  FADD.FTZ R193, -R193, R6 ;  /* 0x00000006c1c17221 */ /* 0x000fc80000010100 */
[--C-:B0-----:R-:W-:Y:S01]  /*85b0*/  FFMA.FTZ R186, R191, UR37, -R116.reuse ;  /* 0x00000025bfba7c23 */ /* 0x101fe20008010874 */
[----:B------:R-:W-:Y:S01]  /*85c0*/  FMUL.FTZ R191, R192, UR37 ;  /* 0x00000025c0bf7c20 */ /* 0x000fe20008410000 */
[--C-:B------:R-:W-:Y:S01]  /*85d0*/  FFMA.FTZ R101, R185, UR37, -R116.reuse ;  /* 0x00000025b9657c23 */ /* 0x100fe20008010874 */
[----:B------:R-:W-:Y:S01]  /*85e0*/  FMUL.FTZ R6, R193, UR37 ;  /* 0x00000025c1067c20 */ /* 0x000fe20008410000 */
[--C-:B------:R-:W-:Y:S01]  /*85f0*/  FFMA.FTZ R184, R187, UR37, -R116.reuse ;  /* 0x00000025bbb87c23 */ /* 0x100fe20008010874 */
[----:B------:R-:W-:-:S01]  /*8600*/  FFMA.FTZ R185, R190, UR37, -R116 ;  /* 0x00000025beb97c23 */ /* 0x000fc20008010874 */
[--C-:B------:R-:W-:Y:S01]  /*8610*/  FFMA.FTZ R187, R194, UR37, -R116.reuse ;  /* 0x00000025c2bb7c23 */ /* 0x100fe20008010874 */
        /* <DEDUP_REMOVED lines=70> */
[----:B------:R-:W-:-:S02]  /*8a80*/  IMAD.U32 R193, RZ, RZ, UR53 ;  /* 0x00000035ffc17e24 */ /* 0x000fc4000f8e00ff */
[----:B------:R-:W-:-:S01]  /*8a90*/  FFMA.FTZ R99, R99, UR37, -R116 ;  /* 0x0000002563637c23 */ /* 0x000fc20008010874 */
[----:B------:R-:W0:Y:S01]  /*8aa0*/  MUFU.EX2 R190, R190 ;  /* 0x000000be00be7308 */ /* 0x000e220000000800 */
[----:B--2---:R-:W-:-:S01]  /*8ab0*/  FADD.FTZ R2, R188, R3 ;  /* 0x00000003bc027221 */ /* 0x004fc20000010000 */
[--C-:B------:R-:W-:Y:S01]  /*8ac0*/  FFMA.FTZ R102, R102, UR37, -R116.reuse ;  /* 0x0000002566667c23 */ /* 0x100fe20008010874 */
[----:B------:R-:W-:Y:S01]  /*8ad0*/  @!P1 LEA R193, R193, UR41, 0x3 ;  /* 0x00000029c1c19c11 */ /* 0x000fe2000f8e18ff */
[----:B------:R-:W-:Y:S01]  /*8ae0*/  FFMA.FTZ R103, R103, UR37, -R116 ;  /* 0x0000002567677c23 */ /* 0x000fe20008010874 */
[----:B------:R-:W-:Y:S02]  /*8af0*/  WARPGROUP.DEPBAR.LE gsb0, 0x0 ;  /* 0x00008000000079c5 */ /* 0x000fe40000010000 */
[----:B------:R-:W-:Y:S01]  /*8b00*/  WARPGROUP.ARRIVE ;  /* 0x00000000000079c5 */ /* 0x000fe20000000000 */
[----:B------:R-:W2:Y:S01]  /*8b10*/  MUFU.EX2 R170, R170 ;  /* 0x000000aa00aa7308 */ /* 0x000ea20000000800 */
[----:B-1----:R-:W-:-:S01]  /*8b20*/  FADD.FTZ R3, R189, R2 ;  /* 0x00000002bd037221 */ /* 0x002fc20000010000 */
[----:B------:R-:W-:-:S03]  /*8b30*/  FADD.FTZ R2, R168, R151 ;  /* 0x00000097a8027221 */ /* 0x000fc60000010000 */
[----:B------:R-:W-:Y:S03]  /*8b40*/  QGMMA.64x128x32.F32.E4M3.E4M3 R24, R200, gdesc[UR4], R24, gsb0 ;  /* 0x01e00004c8187df3 */ /* 0x000fe60008000818 */
        /* <DEDUP_REMOVED lines=54> */
[----:B------:R-:W-:Y:S01]  /*8eb0*/  FADD.FTZ R151, R141, R2 ;  /* 0x000000028d977221 */ /* 0x000fe20000010000 */
[----:B------:R-:W-:-:S05]  /*8ec0*/  WARPGROUP.DEPBAR.LE gsb0, 0x0 ;  /* 0x00008000000079c5 */ /* 0x000fca0000010000 */
        /* <DEDUP_REMOVED lines=65> */
[----:B------:R-:W-:-:S05]  /*92e0*/  IADD3 R2, -R235, 0xb, RZ ;  /* 0x0000000beb027810 */ /* 0x000fca0007ffe1ff */
[----:B------:R0:W-:Y:S06]  /*92f0*/  BAR.ARV R2, 0x100 ;  /* 0x000400020000751d */ /* 0x0001ec0000002000 */
[----:B------:R-:W3:Y:S01]  /*9300*/  MUFU.EX2 R128, R128 ;  /* 0x0000008000807308 */ /* 0x000ee20000000800 */
[----:B--2---:R-:W-:-:S01]  /*9310*/  FADD.FTZ R151, R111, R192 ;  /* 0x000000c06f977221 */ /* 0x004fc20000010000 */
[----:B0-----:R-:W-:Y:S02]  /*9320*/  @!P1 VIADD R2, R193, 0x2e840 ;  /* 0x0002e840c1029836 */ /* 0x001fe40000000000 */
[----:B-1----:R-:W-:-:S03]  /*9330*/  FADD.FTZ R192, R108, R3 ;  /* 0x000000036cc07221 */ /* 0x002fc60000010000 */
        /* <DEDUP_REMOVED lines=49> */
.L_x_7615:
        /* <DEDUP_REMOVED lines=133> */
[----:B------:R-:W-:Y:S01]  /*9ea0*/  UMOV UR48, UR53 ;  /* 0x0000003500307c82 */ /* 0x000fe20008000000 */
[----:B------:R-:W-:-:S05]  /*9eb0*/  UMOV UR52, UR7 ;  /* 0x0000000700347c82 */ /* 0x000fca0008000000 */
.L_x_7606:
[----:B------:R-:W-:-:S13]  /*9ec0*/  ISETP.LE.AND P2, PT, RZ, UR52, PT ;  /* 0x00000034ff007c0c */ /* 0x000fda000bf43270 */
[----:B------:R-:W-:Y:S05]  /*9ed0*/  @!P2 BRA `(.L_x_7617) ;  /* 0x000000340084a947 */ /* 0x000fea0003800000 */
[----:B------:R-:W-:Y:S01]  /*9ee0*/  IMAD.MOV.U32 R6, RZ, RZ, R7 ;  /* 0x000000ffff067224 */ /* 0x000fe200078e0007 */
[----:B------:R-:W-:Y:S01]  /*9ef0*/  UMOV UR49, UR44 ;  /* 0x0000002c00317c82 */ /* 0x000fe20008000000 */
[----:B------:R-:W-:Y:S01]  /*9f00*/  IMAD.MOV.U32 R5, RZ, RZ, R0 ;  /* 0x000000ffff057224 */ /* 0x000fe200078e0000 */
[----:B------:R-:W-:-:S06]  /*9f10*/  UMOV UR47, UR48 ;  /* 0x00000030002f7c82 */ /* 0x000fcc0008000000 */
.L_x_7627:
        /* <DEDUP_REMOVED lines=9> */
.L_x_7619:
[----:B------:R-:W-:Y:S01]  /*9fb0*/  ULEA UR6, UR48, UR41, 0x3 ;  /* 0x0000002930067291 */ /* 0x000fe2000f8e183f */
[----:B------:R-:W-:-:S05]  /*9fc0*/  IMAD.U32 R0, RZ, RZ, UR44 ;  /* 0x0000002cff007e24 */ /* 0x000fca000f8e00ff */
[----:B------:R-:W-:-:S04]  /*9fd0*/  SHF.L.U32 R0, R0, 0x1f, RZ ;  /* 0x0000001f00007819 */ /* 0x000fc800000006ff */
[----:B------:R0:W1:Y:S01]  /*9fe0*/  SYNCS.PHASECHK.TRANS64.TRYWAIT P2, [UR6+0x2e830], R0 ;  /* 0x02e83000ff0075a7 */ /* 0x0000620008040146 */
[----:B------:R-:W-:Y:S05]  /*9ff0*/  @!P0 BRA `(.L_x_7620) ;  /* 0x0000000000048947 */ /* 0x000fea0003800000 */
[----:B------:R-:W-:Y:S01]  /*a000*/  BPT.TRAP 0x1 ;  /* 0x000000040000795c */ /* 0x000fe20000300000 */
.L_x_7620:
[----:B-1----:R-:W-:Y:S05]  /*a010*/  @P2 BRA `(.L_x_7618) ;  /* 0x0000000000082947 */ /* 0x002fea0003800000 */
[----:B------:R-:W1:Y:S02]  /*a020*/  SYNCS.PHASECHK.TRANS64.TRYWAIT P2, [UR6+0x2e830], R0 ;  /* 0x02e83000ff0075a7 */ /* 0x000e640008040146 */
[----:B-1----:R-:W-:Y:S05]  /*a030*/  @!P2 BRA `(.L_x_7621) ;  /* 0x000000a400d0a947 */ /* 0x002fea0003800000 */
.L_x_7618:
        /* <DEDUP_REMOVED lines=185> */
.L_x_7623:
[----:B------:R-:W-:Y:S01]  /*abd0*/  ULEA UR6, UR47, UR41, 0x3 ;  /* 0x000000292f067291 */ /* 0x000fe2000f8e183f */
[----:B------:R-:W-:-:S05]  /*abe0*/  IMAD.U32 R0, RZ, RZ, UR49 ;  /* 0x00000031ff007e24 */ /* 0x000fca000f8e00ff */
[----:B------:R-:W-:-:S04]  /*abf0*/  SHF.L.U32 R0, R0, 0x1f, RZ ;  /* 0x0000001f00007819 */ /* 0x000fc800000006ff */
[----:B------:R0:W1:Y:S01]  /*ac00*/  SYNCS.PHASECHK.TRANS64.TRYWAIT P2, [UR6+0x2e850], R0 ;  /* 0x02e85000ff0075a7 */ /* 0x0000620008040146 */
[----:B------:R-:W-:Y:S05]  /*ac10*/  @!P0 BRA `(.L_x_7624) ;  /* 0x0000000000048947 */ /* 0x000fea0003800000 */
[----:B------:R-:W-:Y:S01]  /*ac20*/  BPT.TRAP 0x1 ;  /* 0x000000040000795c */ /* 0x000fe20000300000 */
.L_x_7624:
[----:B-1----:R-:W-:Y:S05]  /*ac30*/  @P2 BRA `(.L_x_7622) ;  /* 0x0000000000082947 */ /* 0x002fea0003800000 */
[----:B------:R-:W1:Y:S02]  /*ac40*/  SYNCS.PHASECHK.TRANS64.TRYWAIT P2, [UR6+0x2e850], R0 ;  /* 0x02e85000ff0075a7 */ /* 0x000e640008040146 */
[----:B-1----:R-:W-:Y:S05]  /*ac50*/  @!P2 BRA `(.L_x_7625) ;  /* 0x0000009800e0a947 */ /* 0x002fea0003800000 */
.L_x_7622:
[----:B------:R-:W-:Y:S01]  /*ac60*/  UIADD3 UR6, UR41, 0x400, URZ ;  /* 0x0000040029067890 */ /* 0x000fe2000fffe03f */
[----:B------:R-:W-:Y:S01]  /*ac70*/  WARPGROUP.ARRIVE ;  /* 0x00000000000079c5 */ /* 0x000fe20000000000 */
[----:B------:R-:W-:Y:S01]  /*ac80*/  UMOV UR7, 0xc0000010 ;  /* 0xc000001000077882 */ /* 0x000fe20000000000 */
[----:B01----:R-:W-:Y:S01]  /*ac90*/  FMNMX.FTZ R0, R184, R5, !PT ;  /* 0x00000005b8007209 */ /* 0x003fe20007810000 */
[----:B------:R-:W-:-:S03]  /*aca0*/  USHF.R.U32.HI UR6, URZ, 0x4, UR6 ;  /* 0x000000043f067899 */ /* 0x000fc60008011606 */
[----:B------:R-:W0:Y:S01]  /*acb0*/  S2R R235, SR_TID.X ;  /* 0x0000000000eb7919 */ /* 0x000e220000002100 */
[----:B------:R-:W-:Y:S01]  /*acc0*/  FMNMX.FTZ R7, R185, R0, !PT ;  /* 0x00000000b9077209 */ /* 0x000fe20007810000 */
[----:B------:R-:W-:Y:S01]  /*acd0*/  ULOP3.LUT UR6, UR6, 0x3fff, URZ, 0xc0, !UPT ;  /* 0x00003fff06067892 */ /* 0x000fe2000f8ec03f */
[----:B------:R-:W-:-:S03]  /*ace0*/  FMNMX.FTZ R0, R186, R6, !PT ;  /* 0x00000006ba007209 */ /* 0x000fc60007810000 */
[----:B------:R-:W-:Y:S01]  /*acf0*/  ULOP3.LUT UR6, UR6, 0x10000, URZ, 0xfc, !UPT ;  /* 0x0001000006067892 */ /* 0x000fe2000f8efc3f */
[----:B------:R-:W-:Y:S02]  /*ad00*/  FMNMX.FTZ R9, R187, R0, !PT ;  /* 0x00000000bb097209 */ /* 0x000fe40007810000 */
[----:B------:R-:W-:Y:S01]  /*ad10*/  FMNMX.FTZ R0, R188, R7, !PT ;  /* 0x00000007bc007209 */ /* 0x000fe20007810000 */
[----:B------:R-:W-:Y:S01]  /*ad20*/  UIMAD UR10, UR47, 0x700, UR6 ;  /* 0x000007002f0a78a4 */ /* 0x000fe2000f8e0206 */
[----:B------:R-:W-:Y:S02]  /*ad30*/  FMNMX.FTZ R8, R190, R9, !PT ;  /* 0x00000009be087209 */ /* 0x000fe40007810000 */
        /* <DEDUP_REMOVED lines=136> */
[----:B------:R-:W-:Y:S01]  /*b5c0*/  FMUL.FTZ R12, R5, UR37 ;  /* 0x00000025050c7c20 */ /* 0x000fe20008410000 */
        /* <DEDUP_REMOVED lines=53> */
[C---:B------:R-:W-:Y:S01]  /*b920*/  FADD.FTZ R5, -R7.reuse, R6 ;  /* 0x0000000607057221 */ /* 0x040fe20000010100 */
[----:B------:R-:W-:-:S01]  /*b930*/  FFMA.FTZ R8, R7, R184, -8 ;  /* 0xc100000007087423 */ /* 0x000fc200000100b8 */
        /* <DEDUP_REMOVED lines=64> */
[----:B------:R2:W3:Y:S01]  /*bd40*/  MUFU.EX2 R12, R189 ;  /* 0x000000bd000c7308 */ /* 0x0004e20000000800 */
[----:B-1----:R-:W-:-:S01]  /*bd50*/  FADD.FTZ R3, R11, R192 ;  /* 0x000000c00b037221 */ /* 0x002fc20000010000 */
[--C-:B------:R-:W-:Y:S01]  /*bd60*/  FFMA.FTZ R95, R95, UR37, -R8.reuse ;  /* 0x000000255f5f7c23 */ /* 0x100fe20008010808 */
[----:B------:R-:W-:-:S01]  /*bd70*/  FFMA.FTZ R98, R98, UR37, -R8 ;  /* 0x0000002562627c23 */ /* 0x000fc20008010808 */
[----:B------:R-:W-:-:S02]  /*bd80*/  IMAD.U32 R194, RZ, RZ, UR48 ;  /* 0x00000030ffc27e24 */ /* 0x000fc4000f8e00ff */
[----:B------:R-:W-:-:S01]  /*bd90*/  FFMA.FTZ R99, R99, UR37, -R8 ;  /* 0x0000002563637c23 */ /* 0x000fc20008010808 */
[--C-:B------:R-:W-:Y:S01]  /*bda0*/  FFMA.FTZ R102, R102, UR37, -R8.reuse ;  /* 0x0000002566667c23 */ /* 0x100fe20008010808 */
[----:B------:R-:W1:Y:S01]  /*bdb0*/  MUFU.EX2 R186, R186 ;  /* 0x000000ba00ba7308 */ /* 0x000e620000000800 */
[----:B--2---:R-:W-:-:S01]  /*bdc0*/  FFMA.FTZ R189, R198, UR37, -R8 ;  /* 0x00000025c6bd7c23 */ /* 0x004fc20008010808 */
[----:B0-----:R-:W-:Y:S01]  /*bdd0*/  FADD.FTZ R191, R185, R2 ;  /* 0x00000002b9bf7221 */ /* 0x001fe20000010000 */
[----:B------:R-:W-:-:S05]  /*bde0*/  FFMA.FTZ R8, R103, UR37, -R8 ;  /* 0x0000002567087c23 */ /* 0x000fca0008010808 */
[----:B------:R-:W0:Y:S01]  /*bdf0*/  MUFU.EX2 R13, R13 ;  /* 0x0000000d000d7308 */ /* 0x000e220000000800 */
[----:B---3--:R-:W-:-:S07]  /*be00*/  FADD.FTZ R2, R12, R3 ;  /* 0x000000030c027221 */ /* 0x008fce0000010000 */
        /* <DEDUP_REMOVED lines=93> */
[----:B0-----:R-:W-:-:S01]  /*c3e0*/  FADD.FTZ R191, R167, R192 ;  /* 0x000000c0a7bf7221 */ /* 0x001fc20000010000 */
[----:B------:R-:W-:-:S04]  /*c3f0*/  UIADD3 UR6, UR10, 0x600, URZ ;  /* 0x000006000a067890 */ /* 0x000fc8000fffe03f */
        /* <DEDUP_REMOVED lines=100> */
[----:B------:R-:W-:-:S05]  /*ca40*/  @!P1 LEA R2, R194, UR41, 0x3 ;  /* 0x00000029c2029c11 */ /* 0x000fca000f8e18ff */
[----:B------:R-:W-:Y:S01]  /*ca50*/  @!P1 VIADD R2, R2, 0x2e840 ;  /* 0x0002e84002029836 */ /* 0x000fe20000000000 */
[----:B------:R-:W0:Y:S01]  /*ca60*/  MUFU.EX2 R90, R90 ;  /* 0x0000005a005a7308 */ /* 0x000e220000000800 */
[----:B-1----:R-:W-:-:S03]  /*ca70*/  FADD.FTZ R191, R119, R192 ;  /* 0x000000c077bf7221 */ /* 0x002fc60000010000 */
[----:B------:R-:W-:Y:S01]  /*ca80*/  @!P1 PRMT R2, RZ, 0x654, R2 ;  /* 0x00000654ff029816 */ /* 0x000fe20000000002 */
        /* <DEDUP_REMOVED lines=14> */
[----:B------:R-:W2:Y:S01]  /*cb70*/  MUFU.EX2 R96, R96 ;  /* 0x0000006000607308 */ /* 0x000ea20000000800 */
[----:B0-----:R-:W-:-:S07]  /*cb80*/  FADD.FTZ R3, R93, R192 ;  /* 0x000000c05d037221 */ /* 0x001fce0000010000 */
[----:B------:R-:W0:Y:S01]  /*cb90*/  MUFU.EX2 R98, R98 ;  /* 0x0000006200627308 */ /* 0x000e220000000800 */
[----:B----4-:R-:W-:-:S07]  /*cba0*/  FADD.FTZ R103, R95, R194 ;  /* 0x000000c25f677221 */ /* 0x010fce0000010000 */
[----:B------:R-:W3:Y:S01]  /*cbb0*/  MUFU.EX2 R97, R97 ;  /* 0x0000006100617308 */ /* 0x000ee20000000800 */
[----:B--2---:R-:W-:-:S07]  /*cbc0*/  FADD.FTZ R2, R96, R3 ;  /* 0x0000000360027221 */ /* 0x004fce0000010000 */
[----:B------:R-:W2:Y:S01]  /*cbd0*/  MUFU.EX2 R99, R99 ;  /* 0x0000006300637308 */ /* 0x000ea20000000800 */
[----:B0-----:R-:W-:-:S07]  /*cbe0*/  FADD.FTZ R192, R98, R103 ;  /* 0x0000006762c07221 */ /* 0x001fce0000010000 */
[----:B------:R-:W0:Y:S01]  /*cbf0*/  MUFU.EX2 R100, R100 ;  /* 0x0000006400647308 */ /* 0x000e220000000800 */
[----:B---3--:R-:W-:-:S07]  /*cc00*/  FADD.FTZ R3, R97, R2 ;  /* 0x0000000261037221 */ /* 0x008fce0000010000 */
[----:B------:R-:W3:Y:S01]  /*cc10*/  MUFU.EX2 R102, R102 ;  /* 0x0000006600667308 */ /* 0x000ee20000000800 */
[----:B--2---:R-:W-:-:S07]  /*cc20*/  FADD.FTZ R103, R99, R192 ;  /* 0x000000c063677221 */ /* 0x004fce0000010000 */
[----:B------:R-:W2:Y:S01]  /*cc30*/  MUFU.EX2 R101, R101 ;  /* 0x0000006500657308 */ /* 0x000ea20000000800 */
[----:B0-----:R-:W-:-:S07]  /*cc40*/  FADD.FTZ R2, R100, R3 ;  /* 0x0000000364027221 */ /* 0x001fce0000010000 */
[----:B------:R-:W0:Y:S01]  /*cc50*/  MUFU.EX2 R8, R8 ;  /* 0x0000000800087308 */ /* 0x000e220000000800 */
[----:B---3--:R-:W-:-:S01]  /*cc60*/  FADD.FTZ R103, R102, R103 ;  /* 0x0000006766677221 */ /* 0x008fc20000010000 */
[----:B--2---:R-:W-:-:S03]  /*cc70*/  FADD.FTZ R3, R101, R2 ;  /* 0x0000000265037221 */ /* 0x004fc60000010000 */
[----:B0-----:R-:W-:Y:S01]  /*cc80*/  FADD.FTZ R2, R8, R103 ;  /* 0x0000006708027221 */ /* 0x001fe20000010000 */
[----:B-1----:R-:W-:Y:S06]  /*cc90*/  @!P0 BRA `(.L_x_7626) ;  /* 0x0000000000048947 */ /* 0x002fec0003800000 */
[----:B------:R-:W-:Y:S01]  /*cca0*/  BPT.TRAP 0x1 ;  /* 0x000000040000795c */ /* 0x000fe20000300000 */
.L_x_7626:
        /* <DEDUP_REMOVED lines=132> */
.L_x_7617:
[----:B------:R-:W-:Y:S06]  /*d4f0*/  BAR.ARV 0x8, 0x180 ;  /* 0x0206000000007b1d */ /* 0x000fec0000002000 */
[----:B------:R-:W-:Y:S05]  /*d500*/  @!P0 BRA `(.L_x_7628) ;  /* 0x0000000000048947 */ /* 0x000fea0003800000 */
[----:B------:R-:W-:Y:S01]  /*d510*/  BPT.TRAP 0x1 ;  /* 0x000000040000795c */ /* 0x000fe20000300000 */
.L_x_7628:
[----:B------:R-:W-:Y:S01]  /*d520*/  ULEA UR4, UR48, UR41, 0x3 ;  /* 0x0000002930047291 */ /* 0x000fe2000f8e183f */
[----:B------:R-:W-:-:S05]  /*d530*/  IMAD.U32 R4, RZ, RZ, UR44 ;  /* 0x0000002cff047e24 */ /* 0x000fca000f8e00ff */
[----:B------:R-:W-:-:S04]  /*d540*/  SHF.L.U32 R4, R4, 0x1f, RZ ;  /* 0x0000001f04047819 */ /* 0x000fc800000006ff */
[----:B------:R0:W1:Y:S01]  /*d550*/  SYNCS.PHASECHK.TRANS64.TRYWAIT P1, [UR4+0x2e850], R4 ;  /* 0x02e85004ff0075a7 */ /* 0x0000620008020144 */
[----:B------:R-:W-:Y:S05]  /*d560*/  @!P0 BRA `(.L_x_7629) ;  /* 0x0000000000048947 */ /* 0x000fea0003800000 */
[----:B------:R-:W-:Y:S01]  /*d570*/  BPT.TRAP 0x1 ;  /* 0x000000040000795c */ /* 0x000fe20000300000 */
.L_x_7629:
[----:B-1----:R-:W-:Y:S05]  /*d580*/  @P1 BRA `(.L_x_7630) ;  /* 0x0000000000081947 */ /* 0x002fea0003800000 */
[----:B------:R-:W1:Y:S02]  /*d590*/  SYNCS.PHASECHK.TRANS64.TRYWAIT P1, [UR4+0x2e850], R4 ;  /* 0x02e85004ff0075a7 */ /* 0x000e640008020144 */
[----:B-1----:R-:W-:Y:S05]  /*d5a0*/  @!P1 BRA `(.L_x_7631) ;  /* 0x0000007000a49947 */ /* 0x002fea0003800000 */
.L_x_7630:
[----:B------:R-:W-:Y:S01]  /*d5b0*/  UIADD3 UR41, UR41, 0x400, URZ ;  /* 0x0000040029297890 */ /* 0x000fe2000fffe03f */
[----:B------:R-:W-:Y:S01]  /*d5c0*/  WARPGROUP.ARRIVE ;  /* 0x00000000000079c5 */ /* 0x000fe20000000000 */
[----:B------:R-:W-:Y:S01]  /*d5d0*/  UMOV UR11, 0xc0000010 ;  /* 0xc0000010000b7882 */ /* 0x000fe20000000000 */
[----:B------:R-:W-:Y:S01]  /*d5e0*/  UMOV UR7, 0xc0000010 ;  /* 0xc000001000077882 */ /* 0x000fe20000000000 */
[----:B------:R-:W-:Y:S01]  /*d5f0*/  USHF.R.U32.HI UR41, URZ, 0x4, UR41 ;  /* 0x000000043f297899 */ /* 0x000fe20008011629 */
[----:B------:R-:W-:Y:S01]  /*d600*/  IMAD.MOV.U32 R6, RZ, RZ, 0x3f800000 ;  /* 0x3f800000ff067424 */ /* 0x000fe200078e00ff */
        /* <DEDUP_REMOVED lines=36> */
[----:B01----:R-:W-:Y:S01]  /*d850*/  IMAD.U32 R4, RZ, RZ, UR8 ;  /* 0x00000008ff047e24 */ /* 0x003fe2000f8e00ff */
        /* <DEDUP_REMOVED lines=34> */
[----:B------:R-:W-:Y:S01]  /*da80*/  QGMMA.64x128x32.F32.E4M3.E4M3 R24, R200, gdesc[UR8], R24, gsb0 ;  /* 0x01e00008c8187df3 */ /* 0x000fe20008000818 */
        /* <DEDUP_REMOVED lines=17> */
.L_x_7632:
        /* <DEDUP_REMOVED lines=74> */
.L_x_7599:
        /* <DEDUP_REMOVED lines=26> */
[----:B0-----:R-:W-:Y:S01]  /*e1e0*/  IMAD.SHL.U32 R24, R42, 0x4, RZ ;  /* 0x000000042a187824 */ /* 0x001fe200078e00ff */
        /* <DEDUP_REMOVED lines=21> */
[----:B------:R-:W-:Y:S01]  /*e340*/  USHF.R.S32.HI UR13, URZ, 0x1f, UR43 ;  /* 0x0000001f3f0d7899 */ /* 0x000fe2000801142b */
[----:B------:R-:W-:Y:S01]  /*e350*/  BAR.SYNC.DEFER_BLOCKING 0x1, 0x100 ;  /* 0x0044000000007b1d */ /* 0x000fe20000010000 */
[----:B------:R-:W-:-:S05]  /*e360*/  IADD3 R24, P0, R24, UR6, RZ ;  /* 0x0000000618187c10 */ /* 0x000fca000ff1e0ff */
[----:B------:R-:W-:Y:S01]  /*e370*/  IMAD.X R25, RZ, RZ, UR7, P0 ;  /* 0x00000007ff197e24 */ /* 0x000fe200080e06ff */
[----:B------:R-:W-:-:S04]  /*e380*/  ULDC.64 UR10, c[0x0][0xb98] ;  /* 0x0002e600000a7ab9 */ /* 0x000fc80000000a00 */
[----:B------:R0:W2:Y:S01]  /*e390*/  LDG.E.CONSTANT R24, desc[UR50][R24.64] ;  /* 0x0000003218187981 */ /* 0x0000a2000c1e9900 */
[----:B------:R-:W-:Y:S02]  /*e3a0*/  MOV R4, R0 ;  /* 0x0000000000047202 */ /* 0x000fe40000000f00 */
[----:B-1----:R-:W-:Y:S01]  /*e3b0*/  MOV R5, R35 ;  /* 0x0000002300057202 */ /* 0x002fe20000000f00 */
[----:B------:R-:W-:Y:S02]  /*e3c0*/  UIMAD UR5, UR12, UR8, URZ ;  /* 0x000000080c0572a4 */ /* 0x000fe4000f8e023f */
[----:B------:R-:W-:Y:S02]  /*e3d0*/  UIMAD.WIDE.U32 UR6, UR36, UR8, URZ ;  /* 0x00000008240672a5 */ /* 0x000fe4000f8e003f */
[----:B------:R-:W-:Y:S02]  /*e3e0*/  UIMAD UR5, UR36, UR9, UR5 ;  /* 0x00000009240572a4 */ /* 0x000fe4000f8e0205 */
[----:B------:R-:W-:Y:S01]  /*e3f0*/  UIMAD UR8, UR13, UR10, URZ ;  /* 0x0000000a0d0872a4 */ /* 0x000fe2000f8e023f */
[----:B0-----:R-:W-:Y:S01]  /*e400*/  LOP3.LUT P0, R25, R42, 0x3, RZ, 0xc0, !PT ;  /* 0x000000032a197812 */ /* 0x001fe2000780c0ff */
[----:B------:R-:W-:-:S02]  /*e410*/  UIADD3 UR7, UR7, UR5, URZ ;  /* 0x0000000507077290 */ /* 0x000fc4000fffe03f */
[----:B------:R-:W-:Y:S01]  /*e420*/  UIMAD UR8, UR43, UR11, UR8 ;  /* 0x0000000b2b0872a4 */ /* 0x000fe2000f8e0208 */
[----:B------:R-:W-:Y:S01]  /*e430*/  ISETP.EQ.OR P0, PT, R25, 0x3, !P0 ;  /* 0x000000031900780c */ /* 0x000fe20004702670 */
[----:B------:R-:W-:Y:S01]  /*e440*/  UIMAD.WIDE.U32 UR6, UR43, UR10, UR6 ;  /* 0x0000000a2b0672a5 */ /* 0x000fe2000f8e0006 */
[----:B------:R-:W-:Y:S02]  /*e450*/  ULDC UR5, c[0x0][0xa88] ;  /* 0x0002a20000057ab9 */ /* 0x000fe40000000800 */
[----:B------:R-:W-:Y:S01]  /*e460*/  SEL R61, R7, R6, P0 ;  /* 0x00000006073d7207 */ /* 0x000fe20000000000 */
[----:B------:R-:W-:Y:S01]  /*e470*/  ULDC.64 UR10, c[0x0][0xaf0] ;  /* 0x0002bc00000a7ab9 */ /* 0x000fe20000000a00 */
[----:B------:R-:W-:Y:S01]  /*e480*/  SEL R58, R6, R7, P0 ;  /* 0x00000007063a7207 */ /* 0x000fe20000000000 */
[----:B------:R-:W-:Y:S01]  /*e490*/  IMAD.WIDE R6, R231, 0x2, R4 ;  /* 0x00000002e7067825 */ /* 0x000fe200078e0204 */
[----:B------:R-:W-:Y:S02]  /*e4a0*/  SEL R53, R33, R32, P0 ;  /* 0x0000002021357207 */ /* 0x000fe40000000000 */
[----:B------:R-:W-:-:S02]  /*e4b0*/  SEL R50, R32, R33, P0 ;  /* 0x0000002120327207 */ /* 0x000fc40000000000 */
[----:B------:R-:W-:Y:S02]  /*e4c0*/  IADD3 R33, P6, R6, 0x4060, RZ ;  /* 0x0000406006217810 */ /* 0x000fe40007fde0ff */
[----:B------:R-:W-:Y:S02]  /*e4d0*/  SEL R55, R29, R28, P0 ;  /* 0x0000001c1d377207 */ /* 0x000fe40000000000 */
[----:B------:R-:W-:Y:S02]  /*e4e0*/  LOP3.LUT R32, R33, 0x380, RZ, 0xc0, !PT ;  /* 0x0000038021207812 */ /* 0x000fe400078ec0ff */
[----:B------:R-:W-:Y:S01]  /*e4f0*/  SEL R52, R28, R29, P0 ;  /* 0x0000001d1c347207 */ /* 0x000fe20000000000 */
[----:B------:R-:W-:Y:S01]  /*e500*/  IMAD R29, R23, 0x40, R16 ;  /* 0x00000040171d7824 */ /* 0x000fe200078e0210 */
[----:B------:R-:W-:Y:S02]  /*e510*/  SHF.R.U64 R32, R32, 0x3, RZ ;  /* 0x0000000320207819 */ /* 0x000fe400000012ff */
[----:B------:R-:W-:Y:S01]  /*e520*/  SEL R65, R31, R30, P0 ;  /* 0x0000001e1f417207 */ /* 0x000fe20000000000 */
[----:B------:R-:W-:Y:S01]  /*e530*/  IMAD.WIDE R28, R29, 0x2, R4 ;  /* 0x000000021d1c7825 */ /* 0x000fe200078e0204 */
[----:B------:R-:W-:-:S02]  /*e540*/  SEL R62, R30, R31, P0 ;  /* 0x0000001f1e3e7207 */ /* 0x000fc40000000000 */
[----:B------:R-:W0:Y:S01]  /*e550*/  LDC R30, c[0x0][0xbe8] ;  /* 0x0002fa00ff1e7b82 */ /* 0x000e220000000800 */
[----:B------:R-:W-:Y:S01]  /*e560*/  LOP3.LUT R32, R32, R33, RZ, 0x3c, !PT ;  /* 0x0000002120207212 */ /* 0x000fe200078e3cff */
[--C-:B------:R-:W-:Y:S01]  /*e570*/  IMAD.X R33, RZ, RZ, R7.reuse, P6 ;  /* 0x000000ffff217224 */ /* 0x100fe200030e0607 */
[----:B------:R-:W-:Y:S02]  /*e580*/  SEL R73, R9, R8, P0 ;  /* 0x0000000809497207 */ /* 0x000fe40000000000 */
[----:B------:R-:W-:Y:S02]  /*e590*/  SEL R72, R8, R9, P0 ;  /* 0x0000000908487207 */ /* 0x000fe40000000000 */
[C---:B------:R-:W-:Y:S02]  /*e5a0*/  IADD3 R5, P2, R6.reuse, 0x20, RZ ;  /* 0x0000002006057810 */ /* 0x040fe40007f5e0ff */
[----:B------:R-:W-:Y:S02]  /*e5b0*/  IADD3 R9, P6, R6, 0x40, RZ ;  /* 0x0000004006097810 */ /* 0x000fe40007fde0ff */
[----:B------:R-:W-:Y:S01]  /*e5c0*/  SEL R67, R27, R26, P0 ;  /* 0x0000001a1b437207 */ /* 0x000fe20000000000 */
[--C-:B------:R-:W-:Y:S01]  /*e5d0*/  IMAD.X R43, RZ, RZ, R7.reuse, P2 ;  /* 0x000000ffff2b7224 */ /* 0x100fe200010e0607 */
[----:B------:R-:W-:Y:S01]  /*e5e0*/  SEL R64, R26, R27, P0 ;  /* 0x0000001b1a407207 */ /* 0x000fe20000000000 */
[----:B------:R-:W-:Y:S01]  /*e5f0*/  IMAD.X R27, RZ, RZ, R7, P6 ;  /* 0x000000ffff1b7224 */ /* 0x000fe200030e0607 */
[----:B------:R-:W-:-:S02]  /*e600*/  SEL R57, R15, R14, P0 ;  /* 0x0000000e0f397207 */ /* 0x000fc40000000000 */
[----:B------:R-:W-:Y:S02]  /*e610*/  SEL R54, R14, R15, P0 ;  /* 0x0000000f0e367207 */ /* 0x000fe40000000000 */
[----:B------:R-:W-:Y:S02]  /*e620*/  SEL R69, R21, R20, P0 ;  /* 0x0000001415457207 */ /* 0x000fe40000000000 */
[----:B------:R-:W-:Y:S02]  /*e630*/  SEL R66, R20, R21, P0 ;  /* 0x0000001514427207 */ /* 0x000fe40000000000 */
[----:B------:R-:W-:Y:S02]  /*e640*/  LOP3.LUT R4, R5, 0x380, RZ, 0xc0, !PT ;  /* 0x0000038005047812 */ /* 0x000fe400078ec0ff */
[C---:B------:R-:W-:Y:S02]  /*e650*/  IADD3 R21, P6, R28.reuse, 0x1000, RZ ;  /* 0x000010001c157810 */ /* 0x040fe40007fde0ff */
[----:B------:R-:W-:-:S02]  /*e660*/  IADD3 R15, P2, R28, 0x2000, RZ ;  /* 0x000020001c0f7810 */ /* 0x000fc40007f5e0ff */
[----:B------:R-:W-:Y:S02]  /*e670*/  SHF.R.U64 R4, R4, 0x3, RZ ;  /* 0x0000000304047819 */ /* 0x000fe400000012ff */
[----:B------:R-:W-:Y:S02]  /*e680*/  LOP3.LUT R20, R21, 0x380, RZ, 0xc0, !PT ;  /* 0x0000038015147812 */ /* 0x000fe400078ec0ff */
[----:B------:R-:W-:Y:S02]  /*e690*/  LOP3.LUT R14, R15, 0x380, RZ, 0xc0, !PT ;  /* 0x000003800f0e7812 */ /* 0x000fe400078ec0ff */
[----:B------:R-:W-:Y:S02]  /*e6a0*/  LOP3.LUT R42, R4, R5, RZ, 0x3c, !PT ;  /* 0x00000005042a7212 */ /* 0x000fe400078e3cff */
[----:B------:R-:W-:Y:S02]  /*e6b0*/  SHF.R.U64 R20, R20, 0x3, RZ ;  /* 0x0000000314147819 */ /* 0x000fe400000012ff */
[----:B------:R-:W-:-:S02]  /*e6c0*/  SHF.R.U64 R14, R14, 0x3, RZ ;  /* 0x000000030e0e7819 */ /* 0x000fc400000012ff */
[----:B------:R-:W-:Y:S02]  /*e6d0*/  LOP3.LUT R4, R9, 0x380, RZ, 0xc0, !PT ;  /* 0x0000038009047812 */ /* 0x000fe400078ec0ff */
[----:B------:R-:W-:Y:S01]  /*e6e0*/  LOP3.LUT R20, R20, R21, RZ, 0x3c, !PT ;  /* 0x0000001514147212 */ /* 0x000fe200078e3cff */
[--C-:B------:R-:W-:Y:S01]  /*e6f0*/  IMAD.X R21, RZ, RZ, R29.reuse, P6 ;  /* 0x000000ffff157224 */ /* 0x100fe200030e061d */
[----:B------:R-:W-:Y:S01]  /*e700*/  LOP3.LUT R14, R14, R15, RZ, 0x3c, !PT ;  /* 0x0000000f0e0e7212 */ /* 0x000fe200078e3cff */
[----:B------:R-:W-:Y:S01]  /*e710*/  IMAD.X R15, RZ, RZ, R29, P2 ;  /* 0x000000ffff0f7224 */ /* 0x000fe200010e061d */
[----:B------:R-:W-:Y:S02]  /*e720*/  SHF.R.U64 R4, R4, 0x3, RZ ;  /* 0x0000000304047819 */ /* 0x000fe400000012ff */
[----:B------:R-:W-:Y:S02]  /*e730*/  IADD3 R31, P6, R28, 0x7000, RZ ;  /* 0x000070001c1f7810 */ /* 0x000fe40007fde0ff */
[----:B0-----:R-:W-:-:S02]  /*e740*/  ISETP.NE.AND P2, PT, R30, 0x1, PT ;  /* 0x000000011e00780c */ /* 0x001fc40003f45270 */
[----:B------:R-:W-:Y:S02]  /*e750*/  LOP3.LUT R26, R4, R9, RZ, 0x3c, !PT ;  /* 0x00000009041a7212 */ /* 0x000fe400078e3cff */
[----:B------:R-:W-:Y:S02]  /*e760*/  LOP3.LUT R4, R31, 0x380, RZ, 0xc0, !PT ;  /* 0x000003801f047812 */ /* 0x000fe400078ec0ff */
[----:B------:R-:W-:Y:S02]  /*e770*/  SEL R71, R13, R12, P0 ;  /* 0x0000000c0d477207 */ /* 0x000fe40000000000 */
[----:B------:R-:W-:Y:S02]  /*e780*/  SHF.R.U64 R4, R4, 0x3, RZ ;  /* 0x0000000304047819 */ /* 0x000fe400000012ff */
[----:B------:R-:W-:Y:S02]  /*e790*/  SEL R70, R12, R13, P0 ;  /* 0x0000000d0c467207 */ /* 0x000fe40000000000 */
[----:B------:R-:W-:-:S02]  /*e7a0*/  LOP3.LUT R4, R4, R31, RZ, 0x3c, !PT ;  /* 0x0000001f04047212 */ /* 0x000fc400078e3cff */
[----:B------:R-:W0:Y:S01]  /*e7b0*/  @P2 LDC R31, c[0x0][0xbec] ;  /* 0x0002fb00ff1f2b82 */ /* 0x000e220000000800 */
[C---:B------:R-:W-:Y:S02]  /*e7c0*/  IADD3 R13, P5, R6.reuse, 0x4040, RZ ;  /* 0x00004040060d7810 */ /* 0x040fe40007fbe0ff */
[----:B------:R-:W-:Y:S02]  /*e7d0*/  MOV R74, R32 ;  /* 0x00000020004a7202 */ /* 0x000fe40000000f00 */
[----:B------:R-:W-:Y:S01]  /*e7e0*/  LOP3.LUT R12, R13, 0x380, RZ, 0xc0, !PT ;  /* 0x000003800d0c7812 */ /* 0x000fe200078ec0ff */
[----:B------:R-:W-:Y:S01]  /*e7f0*/  IMAD.X R35, RZ, RZ, R7, P5 ;  /* 0x000000ffff237224 */ /* 0x000fe200028e0607 */
[----:B------:R-:W-:Y:S01]  /*e800*/  LOP3.LUT R45, R6, 0x380, RZ, 0xc0, !PT ;  /* 0x00000380062d7812 */ /* 0x000fe200078ec0ff */
[----:B------:R-:W1:Y:S01]  /*e810*/  @P2 LDC R32, c[0x0][0xbf0] ;  /* 0x0002fc00ff202b82 */ /* 0x000e620000000800 */
[----:B------:R-:W-:Y:S02]  /*e820*/  SHF.R.U64 R12, R12, 0x3, RZ ;  /* 0x000000030c0c7819 */ /* 0x000fe400000012ff */
[----:B------:R-:W-:-:S02]  /*e830*/  SHF.R.U64 R45, R45, 0x3, RZ ;  /* 0x000000032d2d7819 */ /* 0x000fc400000012ff */
[----:B------:R-:W-:Y:S02]  /*e840*/  LOP3.LUT R34, R12, R13, RZ, 0x3c, !PT ;  /* 0x0000000d0c227212 */ /* 0x000fe400078e3cff */
[----:B------:R-:W-:Y:S01]  /*e850*/  LOP3.LUT R44, R45, R6, RZ, 0x3c, !PT ;  /* 0x000000062d2c7212 */ /* 0x000fe200078e3cff */
[----:B------:R-:W-:Y:S01]  /*e860*/  IMAD.MOV.U32 R45, RZ, RZ, R7 ;  /* 0x000000ffff2d7224 */ /* 0x000fe200078e0007 */
[----:B------:R-:W-:Y:S02]  /*e870*/  SEL R59, R11, R10, P0 ;  /* 0x0000000a0b3b7207 */ /* 0x000fe40000000000 */
[----:B------:R-:W-:Y:S02]  /*e880*/  SEL R56, R10, R11, P0 ;  /* 0x0000000b0a387207 */ /* 0x000fe40000000000 */
[C---:B------:R-:W-:Y:S02]  /*e890*/  IADD3 R10, P4, R6.reuse, 0x4020, RZ ;  /* 0x00004020060a7810 */ /* 0x040fe40007f9e0ff */
[----:B------:R-:W-:-:S02]  /*e8a0*/  IADD3 R11, P3, R6, 0x4000, RZ ;  /* 0x00004000060b7810 */ /* 0x000fc40007f7e0ff */
[----:B------:R-:W-:Y:S02]  /*e8b0*/  IADD3 R8, P1, R6, 0x60, RZ ;  /* 0x0000006006087810 */ /* 0x000fe40007f3e0ff */
[----:B------:R-:W-:Y:S01]  /*e8c0*/  MOV R76, R34 ;  /* 0x00000022004c7202 */ /* 0x000fe20000000f00 */
[----:B------:R-:W-:Y:S01]  /*e8d0*/  VIADD R34, R18, UR39 ;  /* 0x0000002712227c36 */ /* 0x000fe20008000000 */
[----:B------:R-:W-:Y:S01]  /*e8e0*/  SEL R63, R48, R49, P0 ;  /* 0x00000031303f7207 */ /* 0x000fe20000000000 */
[--C-:B------:R-:W-:Y:S01]  /*e8f0*/  IMAD.X R41, RZ, RZ, R7.reuse, P1 ;  /* 0x000000ffff297224 */ /* 0x100fe200008e0607 */
[----:B------:R-:W-:Y:S02]  /*e900*/  SEL R48, R49, R48, P0 ;  /* 0x0000003031307207 */ /* 0x000fe40000000000 */
[----:B------:R-:W-:Y:S02]  /*e910*/  SEL R51, R37, R36, P0 ;  /* 0x0000002425337207 */ /* 0x000fe40000000000 */
[----:B------:R-:W-:Y:S01]  /*e920*/  SEL R46, R36, R37, P0 ;  /* 0x00000025242e7207 */ /* 0x000fe20000000000 */
[----:B------:R-:W-:Y:S01]  /*e930*/  IMAD.X R37, RZ, RZ, R7, P4 ;  /* 0x000000ffff257224 */ /* 0x000fe200020e0607 */
[----:B------:R-:W-:-:S02]  /*e940*/  SEL R49, R38, R39, P0 ;  /* 0x0000002726317207 */ /* 0x000fc40000000000 */
[----:B------:R-:W-:Y:S01]  /*e950*/  SEL R60, R39, R38, P0 ;  /* 0x00000026273c7207 */ /* 0x000fe20000000000 */
[----:B------:R-:W-:Y:S01]  /*e960*/  IMAD.X R39, RZ, RZ, R7, P3 ;  /* 0x000000ffff277224 */ /* 0x000fe200018e0607 */
[----:B------:R-:W-:Y:S02]  /*e970*/  LOP3.LUT R6, R11, 0x380, RZ, 0xc0, !PT ;  /* 0x000003800b067812 */ /* 0x000fe400078ec0ff */
[----:B------:R-:W-:Y:S02]  /*e980*/  MOV R81, R44 ;  /* 0x0000002c00517202 */ /* 0x000fe40000000f00 */
[----:B------:R-:W-:Y:S02]  /*e990*/  SEL R25, R94, R93, P0 ;  /* 0x0000005d5e197207 */ /* 0x000fe40000000000 */
[----:B------:R-:W-:Y:S02]  /*e9a0*/  SEL R47, R90, R89, P0 ;  /* 0x000000595a2f7207 */ /* 0x000fe40000000000 */
[----:B------:R-:W-:Y:S01]  /*e9b0*/  MOV R45, R26 ;  /* 0x0000001a002d7202 */ /* 0x000fe20000000f00 */
[----:B0-----:R-:W-:Y:S01]  /*e9c0*/  @P2 IMAD.HI.U32 R27, R34, R31, RZ ;  /* 0x0000001f221b2227 */ /* 0x001fe200078e00ff */
[----:B------:R-:W-:-:S02]  /*e9d0*/  SEL R94, R93, R94, P0 ;  /* 0x0000005e5d5e7207 */ /* 0x000fc40000000000 */
[----:B------:R-:W-:Y:S01]  /*e9e0*/  SEL R90, R89, R90, P0 ;  /* 0x0000005a595a7207 */ /* 0x000fe20000000000 */
[----:B------:R-:W-:Y:S01]  /*e9f0*/  IMAD.MOV.U32 R26, RZ, RZ, R34 ;  /* 0x000000ffff1a7224 */ /* 0x000fe200078e0022 */
[----:B------:R-:W-:Y:S02]  /*ea00*/  LOP3.LUT R7, R10, 0x380, RZ, 0xc0, !PT ;  /* 0x000003800a077812 */ /* 0x000fe400078ec0ff */
[----:B------:R-:W-:Y:S02]  /*ea10*/  SHF.R.U64 R6, R6, 0x3, RZ ;  /* 0x0000000306067819 */ /* 0x000fe400000012ff */
[----:B------:R-:W-:Y:S02]  /*ea20*/  SHF.R.U64 R7, R7, 0x3, RZ ;  /* 0x0000000307077819 */ /* 0x000fe400000012ff */
[----:B------:R-:W-:Y:S02]  /*ea30*/  LOP3.LUT R38, R6, R11, RZ, 0x3c, !PT ;  /* 0x0000000b06267212 */ /* 0x000fe400078e3cff */
[----:B------:R-:W-:-:S02]  /*ea40*/  IADD3 R13, P1, R28, 0x3000, RZ ;  /* 0x000030001c0d7810 */ /* 0x000fc40007f3e0ff */
[----:B------:R-:W-:Y:S02]  /*ea50*/  LOP3.LUT R6, R8, 0x380, RZ, 0xc0, !PT ;  /* 0x0000038008067812 */ /* 0x000fe400078ec0ff */
[----:B------:R-:W-:Y:S02]  /*ea60*/  LOP3.LUT R36, R7, R10, RZ, 0x3c, !PT ;  /* 0x0000000a07247212 */ /* 0x000fe400078e3cff */
[----:B-1----:R-:W-:Y:S01]  /*ea70*/  @P2 SHF.R.U32.HI R26, RZ, R32, R27 ;  /* 0x00000020ff1a2219 */ /* 0x002fe2000001161b */
[----:B------:R-:W-:Y:S01]  /*ea80*/  IMAD.U32 R27, RZ, RZ, UR8 ;  /* 0x00000008ff1b7e24 */ /* 0x000fe2000f8e00ff */
[----:B------:R-:W-:Y:S01]  /*ea90*/  LOP3.LUT R12, R13, 0x380, RZ, 0xc0, !PT ;  /* 0x000003800d0c7812 */ /* 0x000fe200078ec0ff */
[----:B------:R-:W-:Y:S01]  /*eaa0*/  ULDC.64 UR8, c[0x0][0xae8] ;  /* 0x0002ba0000087ab9 */ /* 0x000fe20000000a00 */
[----:B------:R-:W-:Y:S02]  /*eab0*/  SHF.R.U64 R5, R6, 0x3, RZ ;  /* 0x0000000306057819 */ /* 0x000fe400000012ff */
[----:B------:R-:W-:Y:S01]  /*eac0*/  MOV R77, R36 ;  /* 0x00000024004d7202 */ /* 0x000fe20000000f00 */
[----:B------:R-:W-:Y:S01]  /*ead0*/  IMAD.MOV R37, RZ, RZ, -R26 ;  /* 0x000000ffff257224 */ /* 0x000fe200078e0a1a */
[----:B------:R-:W-:-:S02]  /*eae0*/  SEL R75, R86, R87, P0 ;  /* 0x00000057564b7207 */ /* 0x000fc40000000000 */
[----:B------:R-:W-:Y:S01]  /*eaf0*/  SHF.R.U64 R12, R12, 0x3, RZ ;  /* 0x000000030c0c7819 */ /* 0x000fe200000012ff */
[----:B------:R-:W-:Y:S01]  /*eb00*/  IMAD R37, R30, R37, R34 ;  /* 0x000000251e257224 */ /* 0x000fe200078e0222 */
[----:B------:R-:W-:Y:S02]  /*eb10*/  LOP3.LUT R40, R5, R8, RZ, 0x3c, !PT ;  /* 0x0000000805287212 */ /* 0x000fe400078e3cff */
[----:B------:R-:W-:Y:S02]  /*eb20*/  SEL R86, R87, R86, P0 ;  /* 0x0000005657567207 */ /* 0x000fe40000000000 */
[----:B------:R-:W-:Y:S01]  /*eb30*/  LOP3.LUT R12, R12, R13, RZ, 0x3c, !PT ;  /* 0x0000000d0c0c7212 */ /* 0x000fe200078e3cff */
[----:B------:R-:W-:Y:S01]  /*eb40*/  IMAD.X R13, RZ, RZ, R29, P1 ;  /* 0x000000ffff0d7224 */ /* 0x000fe200008e061d */
[----:B------:R-:W-:Y:S02]  /*eb50*/  MOV R80, R42 ;  /* 0x0000002a00507202 */ /* 0x000fe40000000f00 */
[----:B------:R-:W-:-:S02]  /*eb60*/  MOV R79, R40 ;  /* 0x00000028004f7202 */ /* 0x000fc40000000f00 */
[----:B------:R-:W-:Y:S02]  /*eb70*/  IADD3 R40, P1, R26, UR6, RZ ;  /* 0x000000061a287c10 */ /* 0x000fe4000ff3e0ff */
[----:B------:R-:W-:Y:S02]  /*eb80*/  SHF.R.S32.HI R36, RZ, 0x1f, R37 ;  /* 0x0000001fff247819 */ /* 0x000fe40000011425 */
[C---:B------:R-:W-:Y:S02]  /*eb90*/  IADD3 R9, P4, R28.reuse, 0x5000, RZ ;  /* 0x000050001c097810 */ /* 0x040fe40007f9e0ff */
[----:B------:R-:W-:Y:S02]  /*eba0*/  IADD3 R11, P3, R28, 0x4000, RZ ;  /* 0x000040001c0b7810 */ /* 0x000fe40007f7e0ff */
[----:B------:R-:W-:Y:S02]  /*ebb0*/  LOP3.LUT R8, R9, 0x380, RZ, 0xc0, !PT ;  /* 0x0000038009087812 */ /* 0x000fe400078ec0ff */
[----:B------:R-:W-:-:S02]  /*ebc0*/  LOP3.LUT R10, R11, 0x380, RZ, 0xc0, !PT ;  /* 0x000003800b0a7812 */ /* 0x000fc400078ec0ff */
[----:B------:R-:W-:Y:S02]  /*ebd0*/  MOV R78, R38 ;  /* 0x00000026004e7202 */ /* 0x000fe40000000f00 */
[----:B------:R-:W-:Y:S02]  /*ebe0*/  SHF.R.U64 R8, R8, 0x3, RZ ;  /* 0x0000000308087819 */ /* 0x000fe400000012ff */
[----:B------:R-:W-:Y:S02]  /*ebf0*/  SHF.R.U64 R10, R10, 0x3, RZ ;  /* 0x000000030a0a7819 */ /* 0x000fe400000012ff */
[----:B------:R-:W-:Y:S01]  /*ec00*/  LOP3.LUT R8, R8, R9, RZ, 0x3c, !PT ;  /* 0x0000000908087212 */ /* 0x000fe200078e3cff */
[--C-:B------:R-:W-:Y:S01]  /*ec10*/  IMAD.X R9, RZ, RZ, R29.reuse, P4 ;  /* 0x000000ffff097224 */ /* 0x100fe200020e061d */
[----:B------:R-:W-:Y:S01]  /*ec20*/  LOP3.LUT R10, R10, R11, RZ, 0x3c, !PT ;  /* 0x0000000b0a0a7212 */ /* 0x000fe200078e3cff */
[----:B------:R-:W-:Y:S01]  /*ec30*/  IMAD.X R11, RZ, RZ, R29, P3 ;  /* 0x000000ffff0b7224 */ /* 0x000fe200018e061d */
[----:B------:R-:W-:-:S02]  /*ec40*/  IADD3 R7, P5, R28, 0x6000, RZ ;  /* 0x000060001c077810 */ /* 0x000fc40007fbe0ff */
[----:B------:R-:W-:Y:S02]  /*ec50*/  LOP3.LUT R5, R28, 0x380, RZ, 0xc0, !PT ;  /* 0x000003801c057812 */ /* 0x000fe400078ec0ff */
[----:B------:R-:W-:Y:S02]  /*ec60*/  LOP3.LUT R6, R7, 0x380, RZ, 0xc0, !PT ;  /* 0x0000038007067812 */ /* 0x000fe400078ec0ff */
[----:B------:R-:W-:Y:S02]  /*ec70*/  SHF.R.U64 R5, R5, 0x3, RZ ;  /* 0x0000000305057819 */ /* 0x000fe400000012ff */
[----:B------:R-:W-:Y:S02]  /*ec80*/  SHF.R.U64 R6, R6, 0x3, RZ ;  /* 0x0000000306067819 */ /* 0x000fe400000012ff */
[----:B------:R-:W-:Y:S01]  /*ec90*/  LOP3.LUT R28, R5, R28, RZ, 0x3c, !PT ;  /* 0x0000001c051c7212 */ /* 0x000fe200078e3cff */
[--C-:B------:R-:W-:Y:S01]  /*eca0*/  IMAD.X R5, RZ, RZ, R29.reuse, P6 ;  /* 0x000000ffff057224 */ /* 0x100fe200030e061d */
[----:B------:R-:W-:Y:S01]  /*ecb0*/  LOP3.LUT R6, R6, R7, RZ, 0x3c, !PT ;  /* 0x0000000706067212 */ /* 0x000fe200078e3cff */
[----:B------:R-:W-:Y:S01]  /*ecc0*/  IMAD.X R7, RZ, RZ, R29, P5 ;  /* 0x000000ffff077224 */ /* 0x000fe200028e061d */
[----:B--2---:R-:W-:Y:S01]  /*ecd0*/  LOP3.LUT R31, R24, 0x2, RZ, 0x3c, !PT ;  /* 0x00000002181f7812 */ /* 0x004fe200078e3cff */
[----:B------:R-:W-:Y:S04]  /*ece0*/  SHFL.IDX PT, R25, R25, R24, 0x1c1f ;  /* 0x001c1f1819197589 */ /* 0x000fe800000e0000 */
[----:B------:R-:W-:Y:S04]  /*ecf0*/  SHFL.IDX PT, R47, R47, R24, 0x1c1f ;  /* 0x001c1f182f2f7589 */ /* 0x000fe800000e0000 */
[----:B------:R-:W-:Y:S04]  /*ed00*/  SHFL.IDX PT, R94, R94, R31, 0x1c1f ;  /* 0x001c1f1f5e5e7589 */ /* 0x000fe800000e0000 */
[----:B------:R-:W0:Y:S04]  /*ed10*/  SHFL.IDX PT, R90, R90, R31, 0x1c1f ;  /* 0x001c1f1f5a5a7589 */ /* 0x000e2800000e0000 */
[----:B------:R-:W-:Y:S04]  /*ed20*/  SHFL.IDX PT, R63, R63, R24, 0x1c1f ;  /* 0x001c1f183f3f7589 */ /* 0x000fe800000e0000 */
[----:B------:R-:W-:Y:S04]  /*ed30*/  SHFL.IDX PT, R48, R48, R31, 0x1c1f ;  /* 0x001c1f1f30307589 */ /* 0x000fe800000e0000 */
[----:B------:R-:W-:Y:S04]  /*ed40*/  SHFL.IDX PT, R51, R51, R24, 0x1c1f ;  /* 0x001c1f1833337589 */ /* 0x000fe800000e0000 */
[----:B------:R-:W1:Y:S04]  /*ed50*/  SHFL.IDX PT, R46, R46, R31, 0x1c1f ;  /* 0x001c1f1f2e2e7589 */ /* 0x000e6800000e0000 */
[----:B------:R-:W-:Y:S04]  /*ed60*/  SHFL.IDX PT, R49, R49, R24, 0x1c1f ;  /* 0x001c1f1831317589 */ /* 0x000fe800000e0000 */
[----:B------:R-:W2:Y:S01]  /*ed70*/  SHFL.IDX PT, R60, R60, R31, 0x1c1f ;  /* 0x001c1f1f3c3c7589 */ /* 0x000ea200000e0000 */
[----:B0-----:R-:W-:-:S02]  /*ed80*/  SEL R32, R47, R90, P0 ;  /* 0x0000005a2f207207 */ /* 0x001fc40000000000 */
[----:B------:R-:W-:Y:S01]  /*ed90*/  SEL R34, R90, R47, P0 ;  /* 0x0000002f5a227207 */ /* 0x000fe20000000000 */
[----:B------:R-:W-:Y:S04]  /*eda0*/  SHFL.IDX PT, R65, R65, R24, 0x1c1f ;  /* 0x001c1f1841417589 */ /* 0x000fe800000e0000 */
[----:B------:R-:W0:Y:S04]  /*edb0*/  SHFL.IDX PT, R62, R62, R31, 0x1c1f ;  /* 0x001c1f1f3e3e7589 */ /* 0x000e2800000e0000 */
[----:B------:R-:W-:Y:S04]  /*edc0*/  SHFL.IDX PT, R53, R53, R24, 0x1c1f ;  /* 0x001c1f1835357589 */ /* 0x000fe800000e0000 */
[----:B------:R-:W-:Y:S01]  /*edd0*/  SHFL.IDX PT, R55, R55, R24, 0x1c1f ;  /* 0x001c1f1837377589 */ /* 0x000fe200000e0000 */
[----:B-1----:R-:W-:-:S03]  /*ede0*/  SEL R38, R46, R51, P0 ;  /* 0x000000332e267207 */ /* 0x002fc60000000000 */
[----:B------:R-:W-:Y:S04]  /*edf0*/  SHFL.IDX PT, R57, R57, R24, 0x1c1f ;  /* 0x001c1f1839397589 */ /* 0x000fe800000e0000 */
[----:B------:R-:W-:Y:S01]  /*ee00*/  SHFL.IDX PT, R59, R59, R24, 0x1c1f ;  /* 0x001c1f183b3b7589 */ /* 0x000fe200000e0000 */
[----:B--2---:R-:W-:Y:S02]  /*ee10*/  SEL R33, R49, R60, P0 ;  /* 0x0000003c31217207 */ /* 0x004fe40000000000 */
[----:B------:R-:W-:Y:S01]  /*ee20*/  SEL R35, R60, R49, P0 ;  /* 0x000000313c237207 */ /* 0x000fe20000000000 */
[----:B------:R-:W-:Y:S04]  /*ee30*/  SHFL.IDX PT, R42, R61, R24, 0x1c1f ;  /* 0x001c1f183d2a7589 */ /* 0x000fe800000e0000 */
[----:B------:R-:W-:Y:S01]  /*ee40*/  SHFL.IDX PT, R67, R67, R24, 0x1c1f ;  /* 0x001c1f1843437589 */ /* 0x000fe200000e0000 */
[----:B0-----:R-:W-:-:S03]  /*ee50*/  SEL R39, R62, R65, P0 ;  /* 0x000000413e277207 */ /* 0x001fc60000000000 */
[----:B------:R-:W-:Y:S04]  /*ee60*/  SHFL.IDX PT, R69, R69, R24, 0x1c1f ;  /* 0x001c1f1845457589 */ /* 0x000fe800000e0000 */
[----:B------:R-:W-:Y:S04]  /*ee70*/  SHFL.IDX PT, R71, R71, R24, 0x1c1f ;  /* 0x001c1f1847477589 */ /* 0x000fe800000e0000 */
[----:B------:R-:W-:Y:S04]  /*ee80*/  SHFL.IDX PT, R73, R73, R24, 0x1c1f ;  /* 0x001c1f1849497589 */ /* 0x000fe800000e0000 */
[----:B------:R0:W-:Y:S04]  /*ee90*/  SHFL.IDX PT, R75, R75, R24, 0x1c1f ;  /* 0x001c1f184b4b7589 */ /* 0x0001e800000e0000 */
[----:B------:R-:W-:Y:S04]  /*eea0*/  SHFL.IDX PT, R50, R50, R31, 0x1c1f ;  /* 0x001c1f1f32327589 */ /* 0x000fe800000e0000 */
[----:B------:R-:W-:Y:S01]  /*eeb0*/  SHFL.IDX PT, R52, R52, R31, 0x1c1f ;  /* 0x001c1f1f34347589 */ /* 0x000fe200000e0000 */
[----:B0-----:R-:W-:-:S03]  /*eec0*/  SHF.R.S32.HI R24, RZ, 0x1f, R26 ;  /* 0x0000001fff187819 */ /* 0x001fc6000001141a */
[----:B------:R-:W-:Y:S01]  /*eed0*/  SHFL.IDX PT, R44, R64, R31, 0x1c1f ;  /* 0x001c1f1f402c7589 */ /* 0x000fe200000e0000 */
[----:B------:R-:W-:Y:S02]  /*eee0*/  SEL R26, R94, R25, P0 ;  /* 0x000000195e1a7207 */ /* 0x000fe40000000000 */
[----:B------:R-:W-:Y:S01]  /*eef0*/  IADD3.X R41, R24, UR7, R27, P1, !PT ;  /* 0x0000000718297c10 */ /* 0x000fe20008ffe41b */
[----:B------:R-:W-:Y:S01]  /*ef00*/  SHFL.IDX PT, R54, R54, R31, 0x1c1f ;  /* 0x001c1f1f36367589 */ /* 0x000fe200000e0000 */
[----:B------:R-:W-:Y:S01]  /*ef10*/  ULDC.64 UR6, c[0x0][0xb88] ;  /* 0x0002e20000067ab9 */ /* 0x000fe20000000a00 */
[----:B------:R-:W-:Y:S01]  /*ef20*/  SEL R24, R25, R94, P0 ;  /* 0x0000005e19187207 */ /* 0x000fe20000000000 */
[----:B------:R-:W-:Y:S01]  /*ef30*/  IMAD R36, R36, UR6, RZ ;  /* 0x0000000624247c24 */ /* 0x000fe2000f8e02ff */
[----:B------:R-:W-:Y:S01]  /*ef40*/  SHFL.IDX PT, R68, R66, R31, 0x1c1f ;  /* 0x001c1f1f42447589 */ /* 0x000fe200000e0000 */
[----:B------:R-:W-:Y:S01]  /*ef50*/  SEL R25, R63, R48, P0 ;  /* 0x000000303f197207 */ /* 0x000fe20000000000 */
[C---:B------:R-:W-:Y:S01]  /*ef60*/  IMAD.WIDE.U32 R40, R37.reuse, UR6, R40 ;  /* 0x0000000625287c25 */ /* 0x040fe2000f8e0028 */
[----:B------:R-:W-:Y:S01]  /*ef70*/  SEL R27, R48, R63, P0 ;  /* 0x0000003f301b7207 */ /* 0x000fe20000000000 */
[----:B------:R-:W-:Y:S01]  /*ef80*/  SHFL.IDX PT, R70, R70, R31, 0x1c1f ;  /* 0x001c1f1f46467589 */ /* 0x000fe200000e0000 */
[----:B------:R-:W-:Y:S01]  /*ef90*/  LOP3.LUT P1, RZ, R228, 0x3, RZ, 0xc0, !PT ;  /* 0x00000003e4ff7812 */ /* 0x000fe2000782c0ff */
[----:B------:R-:W-:Y:S01]  /*efa0*/  IMAD R47, R37, UR7, R36 ;  /* 0x00000007252f7c24 */ /* 0x000fe2000f8e0224 */
[----:B------:R-:W-:Y:S01]  /*efb0*/  SEL R36, R51, R46, P0 ;  /* 0x0000002e33247207 */ /* 0x000fe20000000000 */
[----:B------:R-:W0:Y:S01]  /*efc0*/  SHFL.IDX PT, R56, R56, R31, 0x1c1f ;  /* 0x001c1f1f38387589 */ /* 0x000e2200000e0000 */
[----:B------:R-:W-:Y:S01]  /*efd0*/  VIADD R46, R230, UR39 ;  /* 0x00000027e62e7c36 */ /* 0x000fe20008000000 */
[----:B------:R-:W-:Y:S01]  /*efe0*/  ULDC.64 UR6, c[0x0][0xb50] ;  /* 0x0002d40000067ab9 */ /* 0x000fe20000000a00 */
[----:B------:R-:W-:Y:S01]  /*eff0*/  SEL R37, R65, R62, P0 ;  /* 0x0000003e41257207 */ /* 0x000fe20000000000 */
[----:B------:R-:W1:Y:S04]  /*f000*/  SHFL.IDX PT, R72, R72, R31, 0x1c1f ;  /* 0x001c1f1f48487589 */ /* 0x000e6800000e0000 */
[----:B------:R-:W2:Y:S04]  /*f010*/  SHFL.IDX PT, R43, R58, R31, 0x1c1f ;  /* 0x001c1f1f3a2b7589 */ /* 0x000ea800000e0000 */
[----:B------:R3:W4:Y:S04]  /*f020*/  SHFL.IDX PT, R86, R86, R31, 0x1c1f ;  /* 0x001c1f1f56567589 */ /* 0x00072800000e0000 */
[----:B------:R2:W-:Y:S04]  /*f030*/  STSM.16.M88.4 [R81], R24 ;  /* 0x0000001851007844 */ /* 0x0005e80000000200 */
[----:B------:R4:W-:Y:S01]  /*f040*/  STSM.16.M88.4 [R80], R32 ;  /* 0x0000002050007844 */ /* 0x0009e20000000200 */
[----:B---3--:R-:W-:Y:S01]  /*f050*/  IMAD R31, R30, UR5, RZ ;  /* 0x000000051e1f7c24 */ /* 0x008fe2000f8e02ff */
[----:B0-----:R-:W-:-:S02]  /*f060*/  SEL R48, R59, R56, P0 ;  /* 0x000000383b307207 */ /* 0x001fc40000000000 */
[----:B------:R-:W-:Y:S02]  /*f070*/  STSM.16.M88.4 [R45], R36 ;  /* 0x000000242d007844 */ /* 0x000fe40000000200 */
[----:B------:R-:W-:Y:S02]  /*f080*/  ISETP.GE.OR P3, PT, R46, R31, P1 ;  /* 0x0000001f2e00720c */ /* 0x000fe40000f66670 */
[----:B-1----:R-:W-:Y:S02]  /*f090*/  SEL R49, R73, R72, P0 ;  /* 0x0000004849317207 */ /* 0x002fe40000000000 */
[----:B------:R-:W-:Y:S01]  /*f0a0*/  SEL R51, R72, R73, P0 ;  /* 0x0000004948337207 */ /* 0x000fe20000000000 */
[----:B--2---:R-:W-:Y:S01]  /*f0b0*/  VIADD R24, R46, 0x8 ;  /* 0x000000082e187836 */ /* 0x004fe20000000000 */
[----:B------:R-:W-:Y:S01]  /*f0c0*/  SEL R26, R50, R53, P0 ;  /* 0x00000035321a7207 */ /* 0x000fe20000000000 */
[----:B------:R-:W-:Y:S01]  /*f0d0*/  IMAD.IADD R25, R41, 0x1, R47 ;  /* 0x0000000129197824 */ /* 0x000fe200078e022f */
[----:B------:R-:W-:-:S02]  /*f0e0*/  LEA R41, P4, R40, UR6, 0x2 ;  /* 0x0000000628297c11 */ /* 0x000fc4000f8810ff */
[----:B------:R-:W-:Y:S02]  /*f0f0*/  ISETP.GE.OR P1, PT, R24, R31, P1 ;  /* 0x0000001f1800720c */ /* 0x000fe40000f26670 */
[----:B------:R-:W-:Y:S01]  /*f100*/  LEA.HI.X R40, R40, UR7, R25, 0x2, P4 ;  /* 0x0000000728287c11 */ /* 0x000fe2000a0f1419 */
[----:B------:R-:W-:Y:S01]  /*f110*/  SHFL.IDX PT, R60, R41, RZ, 0x1c1f ;  /* 0x001c1fff293c7589 */ /* 0x000fe200000e0000 */
[----:B------:R-:W-:Y:S02]  /*f120*/  SEL R24, R53, R50, P0 ;  /* 0x0000003235187207 */ /* 0x000fe40000000000 */
[----:B----4-:R-:W-:Y:S01]  /*f130*/  SEL R32, R55, R52, P0 ;  /* 0x0000003437207207 */ /* 0x010fe20000000000 */
[----:B------:R-:W0:Y:S01]  /*f140*/  SHFL.IDX PT, R61, R40, RZ, 0x1c1f ;  /* 0x001c1fff283d7589 */ /* 0x000e2200000e0000 */
[----:B------:R-:W-:Y:S02]  /*f150*/  SEL R34, R52, R55, P0 ;  /* 0x0000003734227207 */ /* 0x000fe40000000000 */
[----:B------:R-:W-:Y:S01]  /*f160*/  SEL R25, R67, R44, P0 ;  /* 0x0000002c43197207 */ /* 0x000fe20000000000 */
[----:B------:R-:W-:Y:S01]  /*f170*/  SHFL.IDX PT, R62, R41, 0x1, 0x1c1f ;  /* 0x003c1f00293e7f89 */ /* 0x000fe200000e0000 */
[----:B------:R-:W-:-:S02]  /*f180*/  SEL R27, R44, R67, P0 ;  /* 0x000000432c1b7207 */ /* 0x000fc40000000000 */
[----:B------:R-:W-:Y:S01]  /*f190*/  SEL R52, R57, R54, P0 ;  /* 0x0000003639347207 */ /* 0x000fe20000000000 */
[----:B------:R-:W1:Y:S01]  /*f1a0*/  SHFL.IDX PT, R63, R40, 0x1, 0x1c1f ;  /* 0x003c1f00283f7f89 */ /* 0x000e6200000e0000 */
[----:B------:R-:W-:Y:S02]  /*f1b0*/  SEL R33, R69, R68, P0 ;  /* 0x0000004445217207 */ /* 0x000fe40000000000 */
[----:B------:R-:W-:Y:S01]  /*f1c0*/  SEL R35, R68, R69, P0 ;  /* 0x0000004544237207 */ /* 0x000fe20000000000 */
[----:B------:R-:W-:Y:S01]  /*f1d0*/  STSM.16.M88.4 [R79], R24 ;  /* 0x000000184f007844 */ /* 0x000fe20000000200 */
[----:B------:R-:W-:Y:S02]  /*f1e0*/  SEL R54, R54, R57, P0 ;  /* 0x0000003936367207 */ /* 0x000fe40000000000 */
[----:B------:R-:W-:Y:S01]  /*f1f0*/  SEL R53, R71, R70, P0 ;  /* 0x0000004647357207 */ /* 0x000fe20000000000 */
[----:B------:R-:W-:Y:S01]  /*f200*/  STSM.16.M88.4 [R78], R32 ;  /* 0x000000204e007844 */ /* 0x000fe20000000200 */
[----:B------:R-:W-:-:S02]  /*f210*/  SEL R55, R70, R71, P0 ;  /* 0x0000004746377207 */ /* 0x000fc40000000000 */
[----:B------:R-:W-:Y:S02]  /*f220*/  SEL R50, R56, R59, P0 ;  /* 0x0000003b38327207 */ /* 0x000fe40000000000 */
[----:B------:R-:W-:Y:S01]  /*f230*/  SEL R64, R42, R43, P0 ;  /* 0x0000002b2a407207 */ /* 0x000fe20000000000 */
[----:B------:R-:W-:Y:S01]  /*f240*/  STSM.16.M88.4 [R77], R52 ;  /* 0x000000344d007844 */ /* 0x000fe20000000200 */
[----:B------:R-:W-:Y:S02]  /*f250*/  SEL R66, R43, R42, P0 ;  /* 0x0000002a2b427207 */ /* 0x000fe40000000000 */
[----:B------:R-:W-:Y:S01]  /*f260*/  SEL R65, R75, R86, P0 ;  /* 0x000000564b417207 */ /* 0x000fe20000000000 */
[----:B------:R-:W-:Y:S01]  /*f270*/  STSM.16.M88.4 [R76], R48 ;  /* 0x000000304c007844 */ /* 0x000fe20000000200 */
[----:B------:R-:W-:-:S05]  /*f280*/  SEL R67, R86, R75, P0 ;  /* 0x0000004b56437207 */ /* 0x000fca0000000000 */
        /* <DEDUP_REMOVED lines=12> */
[----:B------:R-:W5:Y:S01]  /*f350*/  LD.E.128 R44, desc[UR50][R28.64] ;  /* 0x000000321c2c7980 */ /* 0x000f62000c101d00 */
[----:B---3--:R-:W-:Y:S01]  /*f360*/  VIADD R6, R2, UR39 ;  /* 0x0000002702067c36 */ /* 0x008fe20008000000 */
[----:B------:R-:W-:Y:S02]  /*f370*/  UIMAD UR8, UR13, UR10, URZ ;  /* 0x0000000a0d0872a4 */ /* 0x000fe4000f8e023f */
[----:B------:R-:W5:Y:S01]  /*f380*/  LD.E.128 R40, desc[UR50][R20.64] ;  /* 0x0000003214287980 */ /* 0x000f62000c101d00 */
[----:B--2---:R-:W-:Y:S01]  /*f390*/  @P2 IMAD.HI.U32 R2, R6, R65, RZ ;  /* 0x0000004106022227 */ /* 0x004fe200078e00ff */
[----:B------:R-:W-:Y:S02]  /*f3a0*/  UIADD3 UR7, UR7, UR5, URZ ;  /* 0x0000000507077290 */ /* 0x000fe4000fffe03f */
[----:B------:R-:W5:Y:S01]  /*f3b0*/  LD.E.128 R36, desc[UR50][R14.64] ;  /* 0x000000320e247980 */ /* 0x000f62000c101d00 */
[----:B-1----:R-:W-:Y:S01]  /*f3c0*/  IMAD.MOV.U32 R5, RZ, RZ, R6 ;  /* 0x000000ffff057224 */ /* 0x002fe200078e0006 */
[----:B------:R-:W-:-:S02]  /*f3d0*/  UIMAD UR5, UR43, UR11, UR8 ;  /* 0x0000000b2b0572a4 */ /* 0x000fc4000f8e0208 */
[----:B------:R-:W-:Y:S01]  /*f3e0*/  UIMAD.WIDE.U32 UR6, UR43, UR10, UR6 ;  /* 0x0000000a2b0672a5 */ /* 0x000fe2000f8e0006 */
[----:B------:R-:W5:Y:S01]  /*f3f0*/  LD.E.128 R24, desc[UR50][R12.64] ;  /* 0x000000320c187980 */ /* 0x000f62000c101d00 */
[----:B0-----:R-:W-:Y:S01]  /*f400*/  @P2 SHF.R.U32.HI R5, RZ, R3, R2 ;  /* 0x00000003ff052219 */ /* 0x001fe20000011602 */
[----:B------:R-:W-:Y:S01]  /*f410*/  ULDC.64 UR8, c[0x0][0xae0] ;  /* 0x0002b80000087ab9 */ /* 0x000fe20000000a00 */
[----:B------:R-:W-:Y:S01]  /*f420*/  UIADD3 UR5, UR7, UR5, URZ ;  /* 0x0000000507057290 */ /* 0x000fe2000fffe03f */
[----:B------:R-:W5:Y:S01]  /*f430*/  LD.E.128 R56, desc[UR50][R10.64] ;  /* 0x000000320a387980 */ /* 0x000f62000c101d00 */
[--C-:B------:R-:W-:Y:S01]  /*f440*/  SHF.R.S32.HI R4, RZ, 0x1f, R5.reuse ;  /* 0x0000001fff047819 */ /* 0x100fe20000011405 */
[----:B------:R-:W-:Y:S02]  /*f450*/  IMAD.MOV R7, RZ, RZ, -R5 ;  /* 0x000000ffff077224 */ /* 0x000fe400078e0a05 */
[----:B------:R-:W-:Y:S01]  /*f460*/  IMAD.U32 R3, RZ, RZ, UR7 ;  /* 0x00000007ff037e24 */ /* 0x000fe2000f8e00ff */
[----:B------:R0:W5:Y:S01]  /*f470*/  LD.E.128 R52, desc[UR50][R8.64] ;  /* 0x0000003208347980 */ /* 0x000162000c101d00 */
[----:B------:R-:W-:-:S02]  /*f480*/  IMAD R4, R4, UR8, RZ ;  /* 0x0000000804047c24 */ /* 0x000fc4000f8e02ff */
[----:B------:R-:W-:Y:S01]  /*f490*/  IMAD R7, R30, R7, R6 ;  /* 0x000000071e077224 */ /* 0x000fe200078e0206 */
        /* <DEDUP_REMOVED lines=8> */
[----:B------:R-:W-:-:S02]  /*f520*/  IMAD.U32 R3, RZ, RZ, UR5 ;  /* 0x00000005ff037e24 */ /* 0x000fc4000f8e00ff */
[C---:B0-----:R-:W-:Y:S01]  /*f530*/  IMAD R9, R5.reuse, UR9, R4 ;  /* 0x0000000905097c24 */ /* 0x041fe2000f8e0204 */
        /* <DEDUP_REMOVED lines=9> */
[----:B------:R-:W-:Y:S02]  /*f5d0*/  VIADD R4, R8, 0x20 ;  /* 0x0000002008047836 */ /* 0x000fe40000000000 */
[----:B------:R-:W-:Y:S01]  /*f5e0*/  VIADD R0, R0, 0x2e820 ;  /* 0x0002e82000007836 */ /* 0x000fe20000000000 */
[----:B------:R-:W-:Y:S01]  /*f5f0*/  LEA R6, P3, R2, UR6, 0x1 ;  /* 0x0000000602067c11 */ /* 0x000fe2000f8608ff */
[----:B------:R-:W-:Y:S01]  /*f600*/  IMAD.IADD R3, R3, 0x1, R5 ;  /* 0x0000000103037824 */ /* 0x000fe200078e0205 */
[-C--:B------:R-:W-:Y:S01]  /*f610*/  ISETP.GE.AND P0, PT, R4, R31.reuse, PT ;  /* 0x0000001f0400720c */ /* 0x080fe20003f06270 */
[----:B------:R-:W-:Y:S01]  /*f620*/  VIADD R4, R8, 0x40 ;  /* 0x0000004008047836 */ /* 0x000fe20000000000 */
[----:B------:R-:W-:Y:S02]  /*f630*/  PRMT R0, RZ, 0x654, R0 ;  /* 0x00000654ff007816 */ /* 0x000fe40000000000 */
[----:B------:R-:W-:Y:S01]  /*f640*/  LEA.HI.X R7, R2, UR7, R3, 0x1, P3 ;  /* 0x0000000702077c11 */ /* 0x000fe200098f0c03 */
[----:B------:R-:W-:Y:S01]  /*f650*/  BSSY B1, `(.L_x_7635) ;  /* 0x000000f000017945 */ /* 0x000fe20003800000 */
[----:B------:R-:W-:Y:S01]  /*f660*/  ISETP.GE.AND P1, PT, R4, R31, PT ;  /* 0x0000001f0400720c */ /* 0x000fe20003f26270 */
[----:B-1----:R0:W-:Y:S01]  /*f670*/  SYNCS.ARRIVE.TRANS64.RED.A1T0 RZ, [R0+URZ], RZ ;  /* 0x000000ff00ff79a7 */ /* 0x0021e2000810043f */
[----:B------:R1:W2:Y:S04]  /*f680*/  SHFL.IDX PT, R4, R6, RZ, 0x181f ;  /* 0x00181fff06047589 */ /* 0x0002a800000e0000 */
[----:B0-----:R1:W0:Y:S01]  /*f690*/  SHFL.IDX PT, R0, R7, RZ, 0x181f ;  /* 0x00181fff07007589 */ /* 0x00122200000e0000 */
[----:B------:R-:W-:Y:S06]  /*f6a0*/  @P2 BRA `(.L_x_7636) ;  /* 0x0000000000242947 */ /* 0x000fec0003800000 */
[----:B------:R-:W-:Y:S02]  /*f6b0*/  ULDC UR5, c[0x0][0xac8] ;  /* 0x0002b20000057ab9 */ /* 0x000fe40000000800 */
[----:B------:R-:W-:Y:S02]  /*f6c0*/  ISETP.GE.AND P2, PT, R16, UR5, PT ;  /* 0x0000000510007c0c */ /* 0x000fe4000bf46270 */
[----:B------:R-:W-:-:S11]  /*f6d0*/  ISETP.GE.AND P3, PT, R19, UR5, PT ;  /* 0x0000000513007c0c */ /* 0x000fd6000bf66270 */
[CC--:B--2---:R-:W-:Y:S02]  /*f6e0*/  @!P2 LEA R2, P4, R16.reuse, R4.reuse, 0x1 ;  /* 0x000000041002a211 */ /* 0x0c4fe400078808ff */
[C---:B------:R-:W-:Y:S02]  /*f6f0*/  @!P3 LEA R4, P5, R19.reuse, R4, 0x1 ;  /* 0x000000041304b211 */ /* 0x040fe400078a08ff */
[-C--:B0-----:R-:W-:Y:S02]  /*f700*/  @!P2 LEA.HI.X R3, R16, R0.reuse, R233, 0x1, P4 ;  /* 0x000000001003a211 */ /* 0x081fe400020f0ce9 */
[----:B------:R-:W-:-:S03]  /*f710*/  @!P3 LEA.HI.X R5, R19, R0, R232, 0x1, P5 ;  /* 0x000000001305b211 */ /* 0x000fc600028f0ce8 */
[----:B-----5:R3:W-:Y:S04]  /*f720*/  @!P2 ST.E.128 desc[UR50][R2.64], R44 ;  /* 0x0000002c0200a985 */ /* 0x0207e8000c101d32 */
[----:B------:R3:W-:Y:S02]  /*f730*/  @!P3 ST.E.128 desc[UR50][R4.64], R56 ;  /* 0x000000380400b985 */ /* 0x0007e4000c101d32 */
.L_x_7636:
[----:B------:R-:W-:Y:S05]  /*f740*/  BSYNC B1 ;  /* 0x0000000000017941 */ /* 0x000fea0003800000 */
.L_x_7635:
[----:B0-----:R0:W4:Y:S01]  /*f750*/  SHFL.IDX PT, R0, R7, 0x1, 0x181f ;  /* 0x00381f0007007f89 */ /* 0x00112200000e0000 */
[----:B------:R-:W-:Y:S03]  /*f760*/  BSSY B1, `(.L_x_7637) ;  /* 0x000000c000017945 */ /* 0x000fe60003800000 */
[----:B--23--:R0:W2:Y:S01]  /*f770*/  SHFL.IDX PT, R4, R6, 0x1, 0x181f ;  /* 0x00381f0006047f89 */ /* 0x00c0a200000e0000 */
[----:B------:R-:W-:Y:S05]  /*f780*/  @P0 BRA `(.L_x_7638) ;  /* 0x0000000000240947 */ /* 0x000fea0003800000 */
[----:B------:R-:W-:Y:S02]  /*f790*/  ULDC UR5, c[0x0][0xac8] ;  /* 0x0002b20000057ab9 */ /* 0x000fe40000000800 */
[----:B------:R-:W-:Y:S02]  /*f7a0*/  ISETP.GE.AND P3, PT, R16, UR5, PT ;  /* 0x0000000510007c0c */ /* 0x000fe4000bf66270 */
[----:B------:R-:W-:-:S11]  /*f7b0*/  ISETP.GE.AND P4, PT, R19, UR5, PT ;  /* 0x0000000513007c0c */ /* 0x000fd6000bf86270 */
[CC--:B--2---:R-:W-:Y:S02]  /*f7c0*/  @!P3 LEA R2, P0, R16.reuse, R4.reuse, 0x1 ;  /* 0x000000041002b211 */ /* 0x0c4fe400078008ff */
[C---:B------:R-:W-:Y:S02]  /*f7d0*/  @!P4 LEA R4, P2, R19.reuse, R4, 0x1 ;  /* 0x000000041304c211 */ /* 0x040fe400078408ff */
[-C--:B----4-:R-:W-:Y:S02]  /*f7e0*/  @!P3 LEA.HI.X R3, R16, R0.reuse, R233, 0x1, P0 ;  /* 0x000000001003b211 */ /* 0x090fe400000f0ce9 */
[----:B------:R-:W-:-:S03]  /*f7f0*/  @!P4 LEA.HI.X R5, R19, R0, R232, 0x1, P2 ;  /* 0x000000001305c211 */ /* 0x000fc600010f0ce8 */
[----:B-----5:R3:W-:Y:S04]  /*f800*/  @!P3 ST.E.128 desc[UR50][R2.64], R40 ;  /* 0x000000280200b985 */ /* 0x0207e8000c101d32 */
[----:B------:R3:W-:Y:S02]  /*f810*/  @!P4 ST.E.128 desc[UR50][R4.64], R52 ;  /* 0x000000340400c985 */ /* 0x0007e4000c101d32 */
.L_x_7638:
[----:B------:R-:W-:Y:S05]  /*f820*/  BSYNC B1 ;  /* 0x0000000000017941 */ /* 0x000fea0003800000 */
.L_x_7637:
[----:B----4-:R4:W0:Y:S01]  /*f830*/  SHFL.IDX PT, R0, R7, 0x2, 0x181f ;  /* 0x00581f0007007f89 */ /* 0x01082200000e0000 */
        /* <DEDUP_REMOVED lines=12> */
.L_x_7640:
[----:B------:R-:W-:Y:S05]  /*f900*/  BSYNC B1 ;  /* 0x0000000000017941 */ /* 0x000fea0003800000 */
.L_x_7639:
[----:B0-----:R-:W-:Y:S01]  /*f910*/  VIADD R0, R8, 0x60 ;  /* 0x0000006008007836 */ /* 0x001fe20000000000 */
[----:B-1--4-:R-:W0:Y:S04]  /*f920*/  SHFL.IDX PT, R7, R7, 0x3, 0x181f ;  /* 0x00781f0007077f89 */ /* 0x012e2800000e0000 */
[----:B------:R-:W-:Y:S01]  /*f930*/  ISETP.GE.AND P0, PT, R0, R31, PT ;  /* 0x0000001f0000720c */ /* 0x000fe20003f06270 */
[----:B------:R-:W1:-:S12]  /*f940*/  SHFL.IDX PT, R6, R6, 0x3, 0x181f ;  /* 0x00781f0006067f89 */ /* 0x000e5800000e0000 */
[----:B------:R-:W-:Y:S05]  /*f950*/  @P0 BRA `(.L_x_7641) ;  /* 0x0000000800800947 */ /* 0x000fea0003800000 */
[----:B------:R-:W-:Y:S02]  /*f960*/  ULDC UR5, c[0x0][0xac8] ;  /* 0x0002b20000057ab9 */ /* 0x000fe40000000800 */
[----:B------:R-:W-:-:S13]  /*f970*/  ISETP.GE.AND P1, PT, R16, UR5, PT ;  /* 0x0000000510007c0c */ /* 0x000fda000bf26270 */
[----:B-1-3--:R-:W-:-:S04]  /*f980*/  @!P1 LEA R2, P0, R16, R6, 0x1 ;  /* 0x0000000610029211 */ /* 0x00afc800078008ff */
[----:B0-----:R-:W-:Y:S02]  /*f990*/  @!P1 LEA.HI.X R3, R16, R7, R233, 0x1, P0 ;  /* 0x0000000710039211 */ /* 0x001fe400000f0ce9 */
[----:B------:R-:W-:-:S03]  /*f9a0*/  ISETP.GE.AND P0, PT, R19, UR5, PT ;  /* 0x0000000513007c0c */ /* 0x000fc6000bf06270 */
[----:B-----5:R4:W-:Y:S10]  /*f9b0*/  @!P1 ST.E.128 desc[UR50][R2.64], R24 ;  /* 0x0000001802009985 */ /* 0x0209f4000c101d32 */
[----:B------:R-:W-:Y:S05]  /*f9c0*/  @P0 BRA `(.L_x_7641) ;  /* 0x0000000800640947 */ /* 0x000fea0003800000 */
[----:B----4-:R-:W-:-:S04]  /*f9d0*/  LEA R2, P0, R19, R6, 0x1 ;  /* 0x0000000613027211 */ /* 0x010fc800078008ff */
[----:B------:R-:W-:-:S05]  /*f9e0*/  LEA.HI.X R3, R19, R7, R232, 0x1, P0 ;  /* 0x0000000713037211 */ /* 0x000fca00000f0ce8 */
[----:B------:R0:W-:Y:S01]  /*f9f0*/  ST.E.128 desc[UR50][R2.64], R32 ;  /* 0x0000002002007985 */ /* 0x0001e2000c101d32 */
[----:B------:R-:W-:Y:S05]  /*fa00*/  BRA `(.L_x_7641) ;  /* 0x0000000800547947 */ /* 0x000fea0003800000 */
.L_x_7634:
        /* <DEDUP_REMOVED lines=50> */
.L_x_7643:
[----:B------:R-:W-:Y:S05]  /*fd30*/  BSYNC B1 ;  /* 0x0000000000017941 */ /* 0x000fea0003800000 */
.L_x_7642:
        /* <DEDUP_REMOVED lines=55> */
.L_x_7645:
[----:B------:R-:W-:Y:S05]  /*100b0*/  BSYNC B1 ;  /* 0x0000000000017941 */ /* 0x000fea0003800000 */
.L_x_7644:
        /* <DEDUP_REMOVED lines=13> */
.L_x_7647:
[----:B------:R-:W-:Y:S05]  /*10190*/  BSYNC B1 ;  /* 0x0000000000017941 */ /* 0x000fea0003800000 */
.L_x_7646:
        /* <DEDUP_REMOVED lines=13> */
.L_x_7649:
[----:B------:R-:W-:Y:S05]  /*10270*/  BSYNC B1 ;  /* 0x0000000000017941 */ /* 0x000fea0003800000 */
.L_x_7648:
[----:B---3--:R-:W-:Y:S01]  /*10280*/  VIADD R3, R6, 0x60 ;  /* 0x0000006006037836 */ /* 0x008fe20000000000 */
[----:B0-----:R0:W3:Y:S04]  /*10290*/  SHFL.IDX PT, R0, R5, 0x3, 0x181f ;  /* 0x00781f0005007f89 */ /* 0x0010e800000e0000 */
[----:B------:R-:W-:Y:S01]  /*102a0*/  ISETP.GE.AND P0, PT, R3, R9, PT ;  /* 0x000000090300720c */ /* 0x000fe20003f06270 */
[----:B-1----:R0:W1:-:S12]  /*102b0*/  SHFL.IDX PT, R2, R4, 0x3, 0x181f ;  /* 0x00781f0004027f89 */ /* 0x00205800000e0000 */
[----:B0-----:R-:W-:Y:S05]  /*102c0*/  @P0 BRA `(.L_x_7641) ;  /* 0x0000000000240947 */ /* 0x001fea0003800000 */
[----:B------:R-:W-:Y:S02]  /*102d0*/  ULDC UR5, c[0x0][0xac8] ;  /* 0x0002b20000057ab9 */ /* 0x000fe40000000800 */
[----:B------:R-:W-:Y:S02]  /*102e0*/  ISETP.GE.AND P2, PT, R16, UR5, PT ;  /* 0x0000000510007c0c */ /* 0x000fe4000bf46270 */
[----:B------:R-:W-:-:S11]  /*102f0*/  ISETP.GE.AND P3, PT, R19, UR5, PT ;  /* 0x0000000513007c0c */ /* 0x000fd6000bf66270 */
[CC--:B-12-4-:R-:W-:Y:S02]  /*10300*/  @!P2 LEA R4, P0, R16.reuse, R2.reuse, 0x1 ;  /* 0x000000021004a211 */ /* 0x0d6fe400078008ff */
[C---:B------:R-:W-:Y:S02]  /*10310*/  @!P3 LEA R2, P1, R19.reuse, R2, 0x1 ;  /* 0x000000021302b211 */ /* 0x040fe400078208ff */
[-C--:B---3--:R-:W-:Y:S02]  /*10320*/  @!P2 LEA.HI.X R5, R16, R0.reuse, R233, 0x1, P0 ;  /* 0x000000001005a211 */ /* 0x088fe400000f0ce9 */
[----:B------:R-:W-:-:S03]  /*10330*/  @!P3 LEA.HI.X R3, R19, R0, R232, 0x1, P1 ;  /* 0x000000001303b211 */ /* 0x000fc600008f0ce8 */
[----:B------:R0:W-:Y:S04]  /*10340*/  @!P2 ST.E.128 desc[UR50][R4.64], RZ ;  /* 0x000000ff0400a985 */ /* 0x0001e8000c101d32 */
[----:B------:R0:W-:Y:S02]  /*10350*/  @!P3 ST.E.128 desc[UR50][R2.64], RZ ;  /* 0x000000ff0200b985 */ /* 0x0001e4000c101d32 */
.L_x_7641:
[----:B------:R-:W-:Y:S05]  /*10360*/  BSYNC B0 ;  /* 0x0000000000007941 */ /* 0x000fea0003800000 */
.L_x_7633:
[----:B------:R-:W-:Y:S02]  /*10370*/  ULDC UR5, c[0x0][0xc38] ;  /* 0x00030e0000057ab9 */ /* 0x000fe40000000800 */
[----:B------:R-:W-:-:S06]  /*10380*/  UISETP.GE.AND UP0, UPT, UR4, UR5, UPT ;  /* 0x000000050400728c */ /* 0x000fcc000bf06270 */
[----:B------:R-:W-:-:S13]  /*10390*/  PLOP3.LUT P0, PT, PT, PT, UP0, 0x80, 0x0 ;  /* 0x000000000000781c */ /* 0x000fda0003f0f008 */
[----:B------:R-:W-:Y:S05]  /*103a0*/  @!P0 BRA `(.L_x_7650) ;  /* 0xffffff08007c8947 */ /* 0x000fea000383ffff */
[----:B------:R-:W-:Y:S05]  /*103b0*/  EXIT ;  /* 0x000000000000794d */ /* 0x000fea0003800000 */
.L_x_7595:
        /* <DEDUP_REMOVED lines=15> */
[----:B------:R0:W-:Y:S04]  /*104b0*/  STL [R1], RZ ;  /* 0x000000ff01007387 */ /* 0x0001e80000100800 */
        /* <DEDUP_REMOVED lines=14> */
[C---:B------:R-:W-:Y:S01]  /*105a0*/  IMAD.SHL.U32 R5, R6.reuse, 0x4, RZ ;  /* 0x0000000406057824 */ /* 0x040fe200078e00ff */
[----:B------:R-:W-:Y:S01]  /*105b0*/  SHF.R.U32.HI R3, RZ, 0x5, R4 ;  /* 0x00000005ff037819 */ /* 0x000fe20000011604 */
[----:B------:R-:W-:Y:S01]  /*105c0*/  IMAD.SHL.U32 R19, R6, 0x80, RZ ;  /* 0x0000008006137824 */ /* 0x000fe200078e00ff */
        /* <DEDUP_REMOVED lines=8> */
[----:B------:R-:W-:-:S03]  /*10650*/  LOP3.LUT R0, R19, 0x380, RZ, 0xc0, !PT ;  /* 0x0000038013007812 */ /* 0x000fc600078ec0ff */
[----:B------:R0:W-:Y:S02]  /*10660*/  STL [R1+0x18], R2 ;  /* 0x0000180201007387 */ /* 0x0001e40000100800 */
[----:B------:R-:W-:Y:S02]  /*10670*/  IMAD R0, R3, 0x10, R0 ;  /* 0x0000001003007824 */ /* 0x000fe400078e0200 */
[----:B------:R-:W-:-:S05]  /*10680*/  IMAD.SHL.U32 R3, R6, 0x10, RZ ;  /* 0x0000001006037824 */ /* 0x000fca00078e00ff */
[----:B------:R-:W-:Y:S01]  /*10690*/  LOP3.LUT R0, R0, 0x70, R3, 0x78, !PT ;  /* 0x0000007000007812 */ /* 0x000fe200078e7803 */
[----:B0-----:R-:W-:-:S03]  /*106a0*/  IMAD.MOV.U32 R2, RZ, RZ, 0x40 ;  /* 0x00000040ff027424 */ /* 0x001fc600078e00ff */
[----:B------:R-:W-:Y:S02]  /*106b0*/  LOP3.LUT R19, R0, 0xc00, R19, 0xf8, !PT ;  /* 0x00000c0000137812 */ /* 0x000fe400078ef813 */
[----:B------:R-:W-:Y:S02]  /*106c0*/  LOP3.LUT R0, R3, 0x3f0, RZ, 0xc0, !PT ;  /* 0x000003f003007812 */ /* 0x000fe400078ec0ff */
[----:B------:R-:W-:Y:S02]  /*106d0*/  SEL R2, R2, 0xffffffc0, !P0 ;  /* 0xffffffc002027807 */ /* 0x000fe40004000000 */
[----:B------:R-:W-:Y:S01]  /*106e0*/  LOP3.LUT R5, R0, 0x70, R5, 0x78, !PT ;  /* 0x0000007000057812 */ /* 0x000fe200078e7805 */
[----:B------:R-:W-:Y:S01]  /*106f0*/  IMAD.SHL.U32 R0, R4, 0x10, RZ ;  /* 0x0000001004007824 */ /* 0x000fe200078e00ff */
[----:B------:R-:W-:-:S04]  /*10700*/  SHF.R.U32.HI R4, RZ, 0x3, R4 ;  /* 0x00000003ff047819 */ /* 0x000fc80000011604 */
[----:B------:R-:W-:Y:S02]  /*10710*/  LOP3.LUT R0, R5, 0x400, R0, 0xf8, !PT ;  /* 0x0000040005007812 */ /* 0x000fe400078ef800 */
[----:B------:R-:W-:-:S03]  /*10720*/  LOP3.LUT R4, R4, 0x70, R3, 0xf8, !PT ;  /* 0x0000007004047812 */ /* 0x000fc600078ef803 */
[----:B------:R-:W-:Y:S02]  /*10730*/  IMAD.IADD R3, R17, 0x1, R0 ;  /* 0x0000000111037824 */ /* 0x000fe400078e0200 */
[----:B------:R-:W-:-:S03]  /*10740*/  IMAD.U32 R0, RZ, RZ, UR6 ;  /* 0x00000006ff007e24 */ /* 0x000fc6000f8e00ff */
[----:B------:R-:W-:Y:S04]  /*10750*/  STL [R1+0x20], R3 ;  /* 0x0000200301007387 */ /* 0x000fe80000100800 */
[----:B------:R-:W-:Y:S04]  /*10760*/  STL [R1], RZ ;  /* 0x000000ff01007387 */ /* 0x000fe80000100800 */
[----:B------:R0:W-:Y:S04]  /*10770*/  STL [R1+0x1c], R0 ;  /* 0x00001c0001007387 */ /* 0x0001e80000100800 */
[----:B------:R-:W-:Y:S01]  /*10780*/  STL [R1+0x24], RZ ;  /* 0x000024ff01007387 */ /* 0x000fe20000100800 */
[----:B0-----:R-:W-:-:S05]  /*10790*/  IMAD.MOV.U32 R0, RZ, RZ, 0x1 ;  /* 0x00000001ff007424 */ /* 0x001fca00078e00ff */
[----:B------:R0:W-:Y:S02]  /*107a0*/  STL [R1+0x4], R0 ;  /* 0x0000040001007387 */ /* 0x0001e40000100800 */
[----:B0-----:R-:W-:-:S07]  /*107b0*/  IMAD.IADD R0, R2, 0x1, R19 ;  /* 0x0000000102007824 */ /* 0x001fce00078e0213 */
.L_x_7710:
        /* <DEDUP_REMOVED lines=15> */
[----:B------:R-:W-:Y:S02]  /*108b0*/  ULDC UR9, c[0x0][0xc6c] ;  /* 0x00031b0000097ab9 */ /* 0x000fe40000000800 */
[----:B------:R-:W-:-:S11]  /*108c0*/  UISETP.NE.AND UP0, UPT, UR9, 0x1, UPT ;  /* 0x000000010900788c */ /* 0x000fd6000bf05270 */
[----:B------:R-:W-:Y:S02]  /*108d0*/  @UP0 ULDC.64 UR6, c[0x0][0xc70] ;  /* 0x00031c0000060ab9 */ /* 0x000fe40000000a00 */
[----:B------:R-:W-:-:S03]  /*108e0*/  UIMAD.WIDE.U32 UR4, UR10, UR6, URZ ;  /* 0x000000060a0472a5 */ /* 0x000fc6000f8e003f */
[----:B------:R-:W-:Y:S01]  /*108f0*/  UMOV UR6, UR10 ;  /* 0x0000000a00067c82 */ /* 0x000fe20008000000 */
[----:B------:R-:W-:-:S04]  /*10900*/  @UP0 USHF.R.U32.HI UR6, URZ, UR7, UR5 ;  /* 0x000000073f060299 */ /* 0x000fc80008011605 */
[----:B------:R-:W-:Y:S01]  /*10910*/  UIMAD UR9, UR6, UR9, URZ ;  /* 0x00000009060972a4 */ /* 0x000fe2000f8e023f */
[----:B------:R-:W-:Y:S11]  /*10920*/  BRA `(.L_x_7653) ;  /* 0x00000000001c7947 */ /* 0x000ff60003800000 */
.L_x_7652:
[----:B------:R-:W-:Y:S02]  /*10930*/  ULDC UR9, c[0x0][0xc54] ;  /* 0x0003150000097ab9 */ /* 0x000fe40000000800 */
[----:B------:R-:W-:-:S11]  /*10940*/  UISETP.NE.AND UP0, UPT, UR9, 0x1, UPT ;  /* 0x000000010900788c */ /* 0x000fd6000bf05270 */
[----:B------:R-:W-:Y:S02]  /*10950*/  @UP0 ULDC.64 UR6, c[0x0][0xc58] ;  /* 0x0003160000060ab9 */ /* 0x000fe40000000a00 */
[----:B------:R-:W-:-:S03]  /*10960*/  UIMAD.WIDE.U32 UR4, UR10, UR6, URZ ;  /* 0x000000060a0472a5 */ /* 0x000fc6000f8e003f */
[----:B------:R-:W-:Y:S01]  /*10970*/  UMOV UR6, UR10 ;  /* 0x0000000a00067c82 */ /* 0x000fe20008000000 */
[----:B------:R-:W-:-:S04]  /*10980*/  @UP0 USHF.R.U32.HI UR6, URZ, UR7, UR5 ;  /* 0x000000073f060299 */ /* 0x000fc80008011605 */
[----:B------:R-:W-:-:S12]  /*10990*/  UIMAD UR9, UR6, UR9, URZ ;  /* 0x00000009060972a4 */ /* 0x000fd8000f8e023f */
.L_x_7653:
[----:B------:R-:W-:Y:S01]  /*109a0*/  ULOP3.LUT UR41, URZ, UR6, URZ, 0x33, !UPT ;  /* 0x000000063f297292 */ /* 0x000fe2000f8e333f */
[----:B------:R-:W-:Y:S01]  /*109b0*/  BSSY B7, `(.L_x_7654) ;  /* 0x0000368000077945 */ /* 0x000fe20003800000 */
[----:B------:R-:W-:Y:S01]  /*109c0*/  ULDC UR5, c[0x0][0x448] ;  /* 0x0001120000057ab9 */ /* 0x000fe20000000800 */
[----:B------:R-:W-:Y:S01]  /*109d0*/  ULDC UR4, c[0x0][0xc3c] ;  /* 0x00030f0000047ab9 */ /* 0x000fe20000000800 */
[----:B------:R-:W-:Y:S02]  /*109e0*/  UISETP.NE.AND UP1, UPT, UR5, 0x1, UPT ;  /* 0x000000010500788c */ /* 0x000fe4000bf25270 */
[----:B------:R-:W-:Y:S01]  /*109f0*/  UIADD3 UR41, UR41, UR4, URZ ;  /* 0x0000000429297290 */ /* 0x000fe2000fffe03f */
[----:B------:R-:W-:Y:S01]  /*10a00*/  ULDC.64 UR6, c[0x0][0x418] ;  /* 0x0001060000067ab9 */ /* 0x000fe20000000a00 */
[----:B------:R-:W-:Y:S01]  /*10a10*/  ULDC UR5, c[0x0][0x288] ;  /* 0x0000a20000057ab9 */ /* 0x000fe20000000800 */
[----:B------:R-:W-:Y:S02]  /*10a20*/  UISETP.NE.U32.AND UP0, UPT, UR6, URZ, UPT ;  /* 0x0000003f0600728c */ /* 0x000fe4000bf05070 */
[----:B------:R-:W-:-:S02]  /*10a30*/  USHF.L.U32 UR6, UR41, 0x7, URZ ;  /* 0x0000000729067899 */ /* 0x000fc4000800063f */
[----:B------:R-:W-:Y:S02]  /*10a40*/  UISETP.NE.AND.EX UP0, UPT, UR7, URZ, UPT, UP0 ;  /* 0x0000003f0700728c */ /* 0x000fe4000bf05300 */
[----:B------:R-:W-:Y:S01]  /*10a50*/  UIADD3 UR6, UR6, 0x7f, URZ ;  /* 0x0000007f06067890 */ /* 0x000fe2000fffe03f */
[----:B------:R-:W-:Y:S01]  /*10a60*/  ULDC UR4, c[0x0][0x424] ;  /* 0x0001090000047ab9 */ /* 0x000fe20000000800 */
[----:B------:R-:W-:Y:S02]  /*10a70*/  UIADD3 UR13, -UR5, 0xe0, URZ ;  /* 0x000000e0050d7890 */ /* 0x000fe4000fffe13f */
[----:B------:R-:W-:Y:S01]  /*10a80*/  USEL UR7, UR4, 0x1, UP0 ;  /* 0x0000000104077887 */ /* 0x000fe20008000000 */
[----:B------:R-:W-:Y:S01]  /*10a90*/  @UP1 ULDC UR5, c[0x0][0x44c] ;  /* 0x0001130000051ab9 */ /* 0x000fe20000000800 */
[----:B------:R-:W-:Y:S01]  /*10aa0*/  @UP1 ULDC UR14, c[0x0][0x450] ;  /* 0x00011400000e1ab9 */ /* 0x000fe20000000800 */
[----:B------:R-:W-:Y:S01]  /*10ab0*/  UIMAD.WIDE.U32 UR4, UR6, UR5, URZ ;  /* 0x00000005060472a5 */ /* 0x000fe2000f8e003f */
[----:B------:R-:W-:Y:S01]  /*10ac0*/  ULDC UR12, c[0x0][0x2f0] ;  /* 0x0000bc00000c7ab9 */ /* 0x000fe20000000800 */
[----:B------:R-:W-:-:S02]  /*10ad0*/  UIADD3 UR9, UR10, -UR9, URZ ;  /* 0x800000090a097290 */ /* 0x000fc4000fffe03f */
[----:B------:R-:W-:Y:S02]  /*10ae0*/  @UP1 USHF.R.U32.HI UR6, URZ, UR14, UR5 ;  /* 0x0000000e3f061299 */ /* 0x000fe40008011605 */
[----:B------:R-:W-:Y:S02]  /*10af0*/  UIMAD UR5, UR7, UR12, 0xdf ;  /* 0x000000df070574a4 */ /* 0x000fe4000f8e020c */
[----:B------:R-:W-:Y:S01]  /*10b00*/  UIMAD UR13, UR7, UR12, UR13 ;  /* 0x0000000c070d72a4 */ /* 0x000fe2000f8e020d */
[----:B------:R-:W-:Y:S01]  /*10b10*/  UMOV UR4, URZ ;  /* 0x0000003f00047c82 */ /* 0x000fe20008000000 */
[----:B------:R-:W-:Y:S01]  /*10b20*/  ULDC UR10, c[0x0][0xc54] ;  /* 0x00031500000a7ab9 */ /* 0x000fe20000000800 */
[----:B------:R-:W-:Y:S02]  /*10b30*/  UIMAD.WIDE UR4, UR5, -0x6db6db6d, UR4 ;  /* 0x92492493050478a5 */ /* 0x000fe4000f8e0204 */
[----:B------:R-:W-:Y:S02]  /*10b40*/  UIADD3 UR7, UR13, UR6, URZ ;  /* 0x000000060d077290 */ /* 0x000fe4000fffe03f */
[----:B------:R-:W-:Y:S01]  /*10b50*/  UIMAD UR9, UR8, UR10, UR9 ;  /* 0x0000000a080972a4 */ /* 0x000fe2000f8e0209 */
[----:B------:R-:W-:-:S02]  /*10b60*/  UMOV UR6, URZ ;  /* 0x0000003f00067c82 */ /* 0x000fc40008000000 */
[----:B------:R-:W-:Y:S01]  /*10b70*/  UMOV UR10, UR5 ;  /* 0x00000005000a7c82 */ /* 0x000fe20008000000 */
[----:B------:R-:W-:Y:S02]  /*10b80*/  UIMAD.WIDE UR6, UR7, -0x6db6db6d, UR6 ;  /* 0x92492493070678a5 */ /* 0x000fe4000f8e0206 */
[----:B------:R-:W-:Y:S02]  /*10b90*/  USHF.R.U32.HI UR12, URZ, 0x1f, UR10 ;  /* 0x0000001f3f0c7899 */ /* 0x000fe4000801160a */
[----:B------:R-:W-:Y:S01]  /*10ba0*/  USHF.R.U32.HI UR6, URZ, 0x1f, UR7 ;  /* 0x0000001f3f067899 */ /* 0x000fe20008011607 */
[----:B------:R-:W-:Y:S01]  /*10bb0*/  ULDC UR11, c[0x0][0xc48] ;  /* 0x00031200000b7ab9 */ /* 0x000fe20000000800 */
[----:B------:R-:W-:Y:S02]  /*10bc0*/  ULEA.HI.SX32 UR12, UR10, UR12, 0x19 ;  /* 0x0000000c0a0c7291 */ /* 0x000fe4000f8fca3f */
[----:B------:R-:W-:Y:S02]  /*10bd0*/  ULEA.HI.SX32 UR6, UR7, UR6, 0x19 ;  /* 0x0000000607067291 */ /* 0x000fe4000f8fca3f */
[----:B------:R-:W-:-:S02]  /*10be0*/  UISETP.NE.AND UP0, UPT, UR11, 0x1, UPT ;  /* 0x000000010b00788c */ /* 0x000fc4000bf05270 */
[----:B------:R-:W-:Y:S01]  /*10bf0*/  UISETP.LT.AND UP1, UPT, UR12, UR6, UPT ;  /* 0x000000060c00728c */ /* 0x000fe2000bf21270 */
[----:B------:R-:W-:-:S03]  /*10c00*/  UMOV UR43, UR9 ;  /* 0x00000009002b7c82 */ /* 0x000fc60008000000 */
[----:B------:R-:W-:-:S05]  /*10c10*/  USEL UR40, UR12, UR6, UP1 ;  /* 0x000000060c287287 */ /* 0x000fca0008800000 */
[----:B------:R-:W-:Y:S01]  /*10c20*/  @UP0 ULDC UR8, c[0x0][0xc4c] ;  /* 0x0003130000080ab9 */ /* 0x000fe20000000800 */
[----:B------:R-:W-:Y:S01]  /*10c30*/  ISETP.LT.AND P0, PT, RZ, UR40, PT ;  /* 0x00000028ff007c0c */ /* 0x000fe2000bf01270 */
[----:B------:R-:W-:Y:S01]  /*10c40*/  UIMAD.WIDE.U32 UR4, UR9, UR8, URZ ;  /* 0x00000008090472a5 */ /* 0x000fe2000f8e003f */
[----:B------:R-:W-:-:S03]  /*10c50*/  @UP0 ULDC UR7, c[0x0][0xc50] ;  /* 0x0003140000070ab9 */ /* 0x000fc60000000800 */
        /* <DEDUP_REMOVED lines=22> */
.L_x_7655:
        /* <DEDUP_REMOVED lines=20> */
.L_x_7658:
[----:B------:R-:W-:Y:S05]  /*10f00*/  BSYNC B6 ;  /* 0x0000000000067941 */ /* 0x000fea0003800000 */
.L_x_7657:
        /* <DEDUP_REMOVED lines=24> */
.L_x_7660:
[----:B------:R-:W-:Y:S05]  /*11090*/  BSYNC B6 ;  /* 0x0000000000067941 */ /* 0x000fea0003800000 */
.L_x_7659:
        /* <DEDUP_REMOVED lines=21> */
.L_x_7662:
[----:B------:R-:W-:Y:S05]  /*111f0*/  BSYNC B6 ;  /* 0x0000000000067941 */ /* 0x000fea0003800000 */
.L_x_7661:
        /* <DEDUP_REMOVED lines=20> */
.L_x_7664:
[----:B------:R-:W-:Y:S05]  /*11340*/  BSYNC B6 ;  /* 0x0000000000067941 */ /* 0x000fea0003800000 */
.L_x_7663:
        /* <DEDUP_REMOVED lines=26> */
.L_x_7729:
        /* <DEDUP_REMOVED lines=12> */
.L_x_7732:
        /* <DEDUP_REMOVED lines=20> */
.L_x_7668:
[----:B------:R-:W2:Y:S04]  /*116f0*/  LDL R4, [R1] ;  /* 0x0000000001047983 */ /* 0x000ea80000100800 */
        /* <DEDUP_REMOVED lines=8> */
.L_x_7733:
        /* <DEDUP_REMOVED lines=8> */
.L_x_7670:
[----:B------:R-:W2:Y:S01]  /*11800*/  LDL R2, [R1] ;  /* 0x0000000001027983 */ /* 0x000ea20000100800 */
        /* <DEDUP_REMOVED lines=10> */
[----:B--2---:R-:W-:-:S05]  /*118b0*/  IMAD R2, R2, 0x7000, R17 ;  /* 0x0000700002027824 */ /* 0x004fca00078e0211 */
[----:B------:R-:W-:-:S13]  /*118c0*/  R2UR UR32, R2 ;  /* 0x00000000022072ca */ /* 0x000fda00000e0000 */
[----:B------:R-:W-:-:S09]  /*118d0*/  UIADD3 UR32, UR32, 0xe400, URZ ;  /* 0x0000e40020207890 */ /* 0x000fd2000fffe03f */
[----:B------:R2:W-:Y:S01]  /*118e0*/  UTMALDG.4D [UR32], [UR4], desc[UR6] ;  /* 0x00000620040075b4 */ /* 0x0005e20008019000 */
[----:B------:R-:W3:Y:S02]  /*118f0*/  SYNCS.PHASECHK.TRANS64.TRYWAIT P1, [R4+URZ+0x2e840], R3 ;  /* 0x02e84003040075a7 */ /* 0x000ee4000802017f */
[----:B--23--:R-:W-:Y:S05]  /*11900*/  @!P1 BRA `(.L_x_7671) ;  /* 0x0000003000389947 */ /* 0x00cfea0003800000 */
.L_x_7734:
        /* <DEDUP_REMOVED lines=8> */
.L_x_7672:
        /* <DEDUP_REMOVED lines=19> */
.L_x_7666:
        /* <DEDUP_REMOVED lines=22> */
.L_x_7674:
[----:B---3--:R-:W-:Y:S05]  /*11c20*/  BSYNC B6 ;  /* 0x0000000000067941 */ /* 0x008fea0003800000 */
.L_x_7673:
[----:B------:R0:W5:Y:S01]  /*11c30*/  LDL R10, [R1+0x20] ;  /* 0x00002000010a7983 */ /* 0x0001620000100800 */
[----:B------:R-:W2:Y:S01]  /*11c40*/  LDC R7, c[0x0][0x448] ;  /* 0x00011200ff077b82 */ /* 0x000ea20000000800 */
[----:B------:R-:W3:Y:S01]  /*11c50*/  S2R R2, SR_TID.X ;  /* 0x0000000000027919 */ /* 0x000ee20000002100 */
[----:B-1----:R-:W1:Y:S01]  /*11c60*/  S2R R18, SR_TID.X ;  /* 0x0000000000127919 */ /* 0x002e620000002100 */
[----:B------:R-:W-:Y:S01]  /*11c70*/  USHF.R.S32.HI UR4, URZ, 0x1f, UR36 ;  /* 0x0000001f3f047899 */ /* 0x000fe20008011424 */
[----:B------:R-:W-:Y:S01]  /*11c80*/  ULDC.64 UR8, c[0x0][0x2d8] ;  /* 0x0000b60000087ab9 */ /* 0x000fe20000000a00 */
[----:B--2---:R-:W-:Y:S02]  /*11c90*/  ISETP.NE.AND P0, PT, R7, 0x1, PT ;  /* 0x000000010700780c */ /* 0x004fe40003f05270 */
[----:B---3--:R-:W-:-:S11]  /*11ca0*/  LOP3.LUT R2, R2, 0x7f, RZ, 0xc0, !PT ;  /* 0x0000007f02027812 */ /* 0x008fd600078ec0ff */
[----:B------:R-:W2:Y:S01]  /*11cb0*/  @P0 LDC R3, c[0x0][0x44c] ;  /* 0x00011300ff030b82 */ /* 0x000ea20000000800 */
[----:B-1----:R-:W-:Y:S01]  /*11cc0*/  IMAD.SHL.U32 R18, R18, 0x10, RZ ;  /* 0x0000001012127824 */ /* 0x002fe200078e00ff */
[----:B------:R-:W-:Y:S01]  /*11cd0*/  SHF.R.U32.HI R2, RZ, 0x3, R2 ;  /* 0x00000003ff027819 */ /* 0x000fe20000011602 */
[----:B------:R-:W-:-:S03]  /*11ce0*/  UIMAD UR6, UR4, UR8, URZ ;  /* 0x00000008040672a4 */ /* 0x000fc6000f8e023f */
[----:B------:R-:W-:Y:S02]  /*11cf0*/  LOP3.LUT R18, R2, 0x70, R18, 0xf8, !PT ;  /* 0x0000007002127812 */ /* 0x000fe400078ef812 */
[----:B------:R-:W1:Y:S01]  /*11d00*/  @P0 LDC R0, c[0x0][0x450] ;  /* 0x00011400ff000b82 */ /* 0x000e620000000800 */
[----:B------:R-:W-:Y:S01]  /*11d10*/  IMAD.U32 R2, RZ, RZ, UR41 ;  /* 0x00000029ff027e24 */ /* 0x000fe2000f8e00ff */
[----:B------:R-:W-:Y:S02]  /*11d20*/  UIMAD.WIDE.U32 UR4, UR36, UR8, URZ ;  /* 0x00000008240472a5 */ /* 0x000fe4000f8e003f */
[----:B------:R-:W-:Y:S01]  /*11d30*/  UIMAD UR6, UR36, UR9, UR6 ;  /* 0x00000009240672a4 */ /* 0x000fe2000f8e0206 */
[----:B------:R-:W-:Y:S01]  /*11d40*/  IMAD R2, R2, 0x80, R18 ;  /* 0x0000008002027824 */ /* 0x000fe200078e0212 */
[----:B------:R-:W-:Y:S02]  /*11d50*/  USHF.R.S32.HI UR7, URZ, 0x1f, UR43 ;  /* 0x0000001f3f077899 */ /* 0x000fe4000801142b */
[----:B------:R-:W-:Y:S01]  /*11d60*/  UIADD3 UR5, UR5, UR6, URZ ;  /* 0x0000000605057290 */ /* 0x000fe2000fffe03f */
[----:B------:R-:W-:Y:S01]  /*11d70*/  IMAD.MOV.U32 R6, RZ, RZ, R2 ;  /* 0x000000ffff067224 */ /* 0x000fe200078e0002 */
[----:B------:R-:W-:Y:S01]  /*11d80*/  ULDC.64 UR8, c[0x0][0x2e0] ;  /* 0x0000b80000087ab9 */ /* 0x000fe20000000a00 */
[----:B------:R-:W3:Y:S01]  /*11d90*/  S2R R8, SR_TID.X ;  /* 0x0000000000087919 */ /* 0x000ee20000002100 */
[----:B--2---:R-:W-:Y:S01]  /*11da0*/  @P0 IMAD.HI.U32 R3, R2, R3, RZ ;  /* 0x0000000302030227 */ /* 0x004fe200078e00ff */
        /* <DEDUP_REMOVED lines=20> */
[----:B---3--:R-:W-:Y:S02]  /*11ef0*/  IMAD.SHL.U32 R18, R8, 0x10, RZ ;  /* 0x0000001008127824 */ /* 0x008fe400078e00ff */
        /* <DEDUP_REMOVED lines=9> */
[----:B0-----:R-:W-:Y:S10]  /*11f90*/  BRA.DIV UR4, `(.L_x_7675) ;  /* 0x0000002a04a87947 */ /* 0x001ff4000b800000 */
[----:B------:R-:W0:Y:S01]  /*11fa0*/  S2R R6, SR_TID.X ;  /* 0x0000000000067919 */ /* 0x000e220000002100 */
[----:B------:R-:W-:Y:S01]  /*11fb0*/  IMAD.U32 R4, RZ, RZ, UR41 ;  /* 0x00000029ff047e24 */ /* 0x000fe2000f8e00ff */
[----:B------:R-:W-:Y:S02]  /*11fc0*/  ULDC UR4, c[0x0][0x288] ;  /* 0x0000a20000047ab9 */ /* 0x000fe40000000800 */
[----:B------:R-:W-:Y:S01]  /*11fd0*/  IMAD R3, R7, UR4, RZ ;  /* 0x0000000407037c24 */ /* 0x000fe2000f8e02ff */
[----:B------:R-:W-:Y:S04]  /*11fe0*/  SHFL.IDX PT, R8, R0, 0x1, 0x181f ;  /* 0x00381f0000087f89 */ /* 0x000fe800000e0000 */
        /* <DEDUP_REMOVED lines=58> */
.L_x_7751:
        /* <DEDUP_REMOVED lines=10> */
.L_x_7676:
        /* <DEDUP_REMOVED lines=18> */
.L_x_7752:
[----:B------:R-:W-:Y:S05]  /*12550*/  BSYNC B0 ;  /* 0x0000000000007941 */ /* 0x000fea0003800000 */
.L_x_7677:
[----:B------:R-:W-:-:S06]  /*12560*/  UISETP.GE.AND UP0, UPT, UR40, 0x2, UPT ;  /* 0x000000022800788c */ /* 0x000fcc000bf06270 */
[----:B------:R-:W-:-:S13]  /*12570*/  PLOP3.LUT P0, PT, PT, PT, UP0, 0x80, 0x0 ;  /* 0x000000000000781c */ /* 0x000fda0003f0f008 */
[----:B------:R-:W-:Y:S05]  /*12580*/  @!P0 BRA `(.L_x_7679) ;  /* 0x0000001000348947 */ /* 0x000fea0003800000 */
[----:B0-----:R0:W5:Y:S01]  /*12590*/  LDL.LU R0, [R1+0x4] ;  /* 0x0000040001007983 */ /* 0x0011620000300800 */
[----:B------:R-:W-:-:S03]  /*125a0*/  UIADD3 UR4, UR40, -0x2, URZ ;  /* 0xfffffffe28047890 */ /* 0x000fc6000fffe03f */
[----:B------:R0:W5:Y:S03]  /*125b0*/  LDL.LU R6, [R1] ;  /* 0x0000000001067983 */ /* 0x0001660000300800 */
[----:B------:R-:W-:-:S07]  /*125c0*/  IMAD.U32 R18, RZ, RZ, UR4 ;  /* 0x00000004ff127e24 */ /* 0x000fce000f8e00ff */
.L_x_7699:
        /* <DEDUP_REMOVED lines=11> */
[----:B-1----:R-:W-:Y:S05]  /*12680*/  @!P1 BRA `(.L_x_7681) ;  /* 0x0000000400889947 */ /* 0x002fea0003800000 */
[----:B------:R-:W-:Y:S01]  /*12690*/  LOP3.LUT P1, RZ, R4, 0x1, RZ, 0xc0, !PT ;  /* 0x0000000104ff7812 */ /* 0x000fe2000782c0ff */
[----:B------:R-:W-:-:S12]  /*126a0*/  IMAD.MOV.U32 R7, RZ, RZ, R18 ;  /* 0x000000ffff077224 */ /* 0x000fd800078e0012 */
        /* <DEDUP_REMOVED lines=21> */
.L_x_7682:
[----:B-1----:R-:W-:Y:S01]  /*12800*/  IMAD R4, R9, 0x8, R17 ;  /* 0x0000000809047824 */ /* 0x002fe200078e0211 */
[----:B------:R-:W-:Y:S01]  /*12810*/  SHF.L.U32 R3, R8, 0x1f, RZ ;  /* 0x0000001f08037819 */ /* 0x000fe200000006ff */
[----:B------:R-:W1:Y:S01]  /*12820*/  S2R R2, SR_TID.X ;  /* 0x0000000000027919 */ /* 0x000e620000002100 */
[----:B------:R-:W-:Y:S02]  /*12830*/  BSSY B1, `(.L_x_7683) ;  /* 0x0000005000017945 */ /* 0x000fe40003800000 */
[----:B------:R-:W2:Y:S01]  /*12840*/  SYNCS.PHASECHK.TRANS64.TRYWAIT P0, [R4+URZ+0x2e880], R3 ;  /* 0x02e88003040075a7 */ /* 0x000ea2000800017f */
[----:B-1----:R-:W-:-:S04]  /*12850*/  LOP3.LUT R2, R2, 0x7f, RZ, 0xc0, !PT ;  /* 0x0000007f02027812 */ /* 0x002fc800078ec0ff */
[----:B------:R-:W-:Y:S01]  /*12860*/  ISETP.NE.AND P1, PT, R2, RZ, PT ;  /* 0x000000ff0200720c */ /* 0x000fe20003f25270 */
[----:B--2---:R-:W-:-:S12]  /*12870*/  @!P0 BRA `(.L_x_7684) ;  /* 0x0000002800fc8947 */ /* 0x004fd80003800000 */
.L_x_7753:
[----:B------:R-:W-:Y:S05]  /*12880*/  BSYNC B1 ;  /* 0x0000000000017941 */ /* 0x000fea0003800000 */
.L_x_7683:
        /* <DEDUP_REMOVED lines=9> */
.L_x_7686:
[----:B------:R-:W-:Y:S05]  /*12920*/  BSYNC B1 ;  /* 0x0000000000017941 */ /* 0x000fea0003800000 */
.L_x_7685:
[----:B------:R-:W2:Y:S01]  /*12930*/  LDL R2, [R1] ;  /* 0x0000000001027983 */ /* 0x000ea20000100800 */
        /* <DEDUP_REMOVED lines=11> */
.L_x_7687:
        /* <DEDUP_REMOVED lines=13> */
.L_x_7754:
[----:B------:R-:W-:Y:S05]  /*12ac0*/  BSYNC B1 ;  /* 0x0000000000017941 */ /* 0x000fea0003800000 */
.L_x_7688:
        /* <DEDUP_REMOVED lines=11> */
.L_x_7691:
[----:B------:R-:W-:Y:S05]  /*12b80*/  BSYNC B1 ;  /* 0x0000000000017941 */ /* 0x000fea0003800000 */
.L_x_7690:
        /* <DEDUP_REMOVED lines=8> */
.L_x_7692:
        /* <DEDUP_REMOVED lines=10> */
.L_x_7681:
[----:B------:R-:W-:Y:S05]  /*12cb0*/  BSYNC B0 ;  /* 0x0000000000007941 */ /* 0x000fea0003800000 */
.L_x_7680:
[----:B------:R-:W-:-:S06]  /*12cc0*/  UISETP.NE.AND UP0, UPT, UR39, 0x3, UPT ;  /* 0x000000032700788c */ /* 0x000fcc000bf05270 */
[----:B------:R-:W-:-:S13]  /*12cd0*/  PLOP3.LUT P0, PT, PT, PT, UP0, 0x80, 0x0 ;  /* 0x000000000000781c */ /* 0x000fda0003f0f008 */
[----:B------:R-:W-:Y:S05]  /*12ce0*/  @!P0 BRA `(.L_x_7693) ;  /* 0x0000000000048947 */ /* 0x000fea0003800000 */
[----:B------:R-:W-:Y:S01]  /*12cf0*/  BPT.TRAP 0x1 ;  /* 0x000000040000795c */ /* 0x000fe20000300000 */
.L_x_7693:
        /* <DEDUP_REMOVED lines=8> */
.L_x_7755:
[----:B------:R-:W-:Y:S05]  /*12d80*/  BSYNC B0 ;  /* 0x0000000000007941 */ /* 0x000fea0003800000 */
.L_x_7694:
[----:B------:R-:W-:Y:S05]  /*12d90*/  @!P0 BRA `(.L_x_7696) ;  /* 0x0000000000048947 */ /* 0x000fea0003800000 */
[----:B------:R-:W-:Y:S01]  /*12da0*/  BPT.TRAP 0x1 ;  /* 0x000000040000795c */ /* 0x000fe20000300000 */
.L_x_7696:
[----:B------:R-:W-:Y:S01]  /*12db0*/  SHF.L.U32 R0, R0, 0x1f, RZ ;  /* 0x0000001f00007819 */ /* 0x000fe200000006ff */
[----:B-1----:R-:W-:-:S03]  /*12dc0*/  IMAD R2, R6, 0x7000, RZ ;  /* 0x0000700006027824 */ /* 0x002fc600078e02ff */
[----:B------:R-:W1:Y:S02]  /*12dd0*/  SYNCS.PHASECHK.TRANS64.TRYWAIT P1, [R20+URZ+0x2e860], R0 ;  /* 0x02e86000140075a7 */ /* 0x000e64000802017f */
[----:B-1----:R-:W-:Y:S05]  /*12de0*/  @!P1 BRA `(.L_x_7697) ;  /* 0x0000002400dc9947 */ /* 0x002fea0003800000 */
.L_x_7756:
[----:B------:R-:W2:Y:S04]  /*12df0*/  LDL R13, [R1+0x18] ;  /* 0x00001800010d7983 */ /* 0x000ea80000100800 */
[----:B------:R-:W2:Y:S01]  /*12e00*/  LDL R12, [R1+0x14] ;  /* 0x00001400010c7983 */ /* 0x000ea20000100800 */
[----:B-1----:R-:W-:Y:S01]  /*12e10*/  LOP3.LUT R0, R2, R19, RZ, 0xfc, !PT ;  /* 0x0000001302007212 */ /* 0x002fe200078efcff */
[----:B------:R-:W-:Y:S05]  /*12e20*/  WARPSYNC.ALL ;  /* 0x0000000000007948 */ /* 0x000fea0003800000 */
[----:B------:R-:W1:Y:S01]  /*12e30*/  S2R R3, SR_TID.X ;  /* 0x0000000000037919 */ /* 0x000e620000002100 */
[----:B------:R-:W-:-:S05]  /*12e40*/  IMAD.IADD R0, R17, 0x1, R0 ;  /* 0x0000000111007824 */ /* 0x000fca00078e0200 */
[----:B------:R-:W3:Y:S01]  /*12e50*/  LDSM.16.MT88.4 R4, [R0+0xe400] ;  /* 0x00e400000004783b */ /* 0x000ee20000004200 */
[----:B-1----:R-:W-:Y:S01]  /*12e60*/  LOP3.LUT P1, RZ, R3, 0x4, RZ, 0xc0, !PT ;  /* 0x0000000403ff7812 */ /* 0x002fe2000782c0ff */
[----:B------:R-:W-:-:S05]  /*12e70*/  IMAD.MOV.U32 R3, RZ, RZ, 0x40 ;  /* 0x00000040ff037424 */ /* 0x000fca00078e00ff */
[----:B------:R-:W-:-:S05]  /*12e80*/  SEL R3, R3, 0xffffffc0, !P1 ;  /* 0xffffffc003037807 */ /* 0x000fca0004800000 */
[----:B------:R-:W-:Y:S01]  /*12e90*/  IMAD.IADD R3, R3, 0x1, R19 ;  /* 0x0000000103037824 */ /* 0x000fe200078e0213 */
[----:B---3--:R-:W-:-:S04]  /*12ea0*/  PRMT R8, R4, 0x6420, R5 ;  /* 0x0000642004087816 */ /* 0x008fc80000000005 */
[----:B------:R-:W-:Y:S02]  /*12eb0*/  IADD3 R3, R17, R3, R2 ;  /* 0x0000000311037210 */ /* 0x000fe40007ffe002 */
[----:B------:R-:W-:Y:S02]  /*12ec0*/  PRMT R9, R4, 0x7531, R5 ;  /* 0x0000753104097816 */ /* 0x000fe40000000005 */
[C-C-:B------:R-:W-:Y:S02]  /*12ed0*/  PRMT R10, R6.reuse, 0x6420, R7.reuse ;  /* 0x00006420060a7816 */ /* 0x140fe40000000007 */
[----:B------:R-:W-:Y:S02]  /*12ee0*/  PRMT R11, R6, 0x7531, R7 ;  /* 0x00007531060b7816 */ /* 0x000fe40000000007 */
[----:B------:R-:W1:Y:S02]  /*12ef0*/  LDSM.16.MT88.4 R4, [R3+0xe400] ;  /* 0x00e400000304783b */ /* 0x000e640000004200 */
[----:B-1----:R-:W-:-:S02]  /*12f00*/  PRMT R14, R6, 0x6420, R7 ;  /* 0x00006420060e7816 */ /* 0x002fc40000000007 */
[----:B------:R-:W-:Y:S02]  /*12f10*/  PRMT R15, R6, 0x7531, R7 ;  /* 0x00007531060f7816 */ /* 0x000fe40000000007 */
[----:B--2---:R-:W-:Y:S02]  /*12f20*/  IADD3 R0, R12, R2, R13 ;  /* 0x000000020c007210 */ /* 0x004fe40007ffe00d */
[C-C-:B------:R-:W-:Y:S02]  /*12f30*/  PRMT R12, R4.reuse, 0x6420, R5.reuse ;  /* 0x00006420040c7816 */ /* 0x140fe40000000005 */
[----:B------:R-:W-:Y:S01]  /*12f40*/  PRMT R13, R4, 0x7531, R5 ;  /* 0x00007531040d7816 */ /* 0x000fe20000000005 */
[----:B------:R-:W-:Y:S01]  /*12f50*/  VIADD R4, R2, 0x1000 ;  /* 0x0000100002047836 */ /* 0x000fe20000000000 */
[----:B------:R-:W-:Y:S04]  /*12f60*/  STSM.16.M88.4 [R0], R8 ;  /* 0x0000000800007844 */ /* 0x000fe80000000200 */
[----:B------:R-:W-:Y:S01]  /*12f70*/  LOP3.LUT R4, R4, R19, RZ, 0xfc, !PT ;  /* 0x0000001304047212 */ /* 0x000fe200078efcff */
[----:B------:R-:W-:Y:S04]  /*12f80*/  STSM.16.M88.4 [R0+0x800], R12 ;  /* 0x0008000c00007844 */ /* 0x000fe80000000200 */
        /* <DEDUP_REMOVED lines=96> */
.L_x_7698:
        /* <DEDUP_REMOVED lines=13> */
.L_x_7679:
        /* <DEDUP_REMOVED lines=18> */
.L_x_7701:
[----:B------:R-:W-:Y:S05]  /*13780*/  BSYNC B0 ;  /* 0x0000000000007941 */ /* 0x000fea0003800000 */
.L_x_7700:
[----:B------:R-:W-:-:S06]  /*13790*/  UISETP.NE.AND UP0, UPT, UR39, 0x3, UPT ;  /* 0x000000032700788c */ /* 0x000fcc000bf05270 */
[----:B------:R-:W-:-:S13]  /*137a0*/  PLOP3.LUT P1, PT, PT, PT, UP0, 0x80, 0x0 ;  /* 0x000000000000781c */ /* 0x000fda0003f2f008 */
[----:B------:R-:W-:Y:S05]  /*137b0*/  @!P1 BRA `(.L_x_7702) ;  /* 0x0000000000049947 */ /* 0x000fea0003800000 */
[----:B------:R-:W-:Y:S01]  /*137c0*/  BPT.TRAP 0x1 ;  /* 0x000000040000795c */ /* 0x000fe20000300000 */
.L_x_7702:
        /* <DEDUP_REMOVED lines=10> */
.L_x_7757:
[----:B------:R-:W-:Y:S05]  /*13870*/  BSYNC B0 ;  /* 0x0000000000007941 */ /* 0x000fea0003800000 */
.L_x_7703:
[----:B------:R-:W-:Y:S05]  /*13880*/  @!P2 BRA `(.L_x_7705) ;  /* 0x000000000004a947 */ /* 0x000fea0003800000 */
[----:B------:R-:W-:Y:S01]  /*13890*/  BPT.TRAP 0x1 ;  /* 0x000000040000795c */ /* 0x000fe20000300000 */
.L_x_7705:
[----:B------:R-:W0:Y:S02]  /*138a0*/  LDL R0, [R1+0x4] ;  /* 0x0000040001007983 */ /* 0x000e240000100800 */
[----:B0-----:R-:W-:-:S04]  /*138b0*/  SHF.L.U32 R3, R0, 0x1f, RZ ;  /* 0x0000001f00037819 */ /* 0x001fc800000006ff */
[----:B------:R-:W0:Y:S02]  /*138c0*/  SYNCS.PHASECHK.TRANS64.TRYWAIT P1, [R16+URZ+0x2e860], R3 ;  /* 0x02e86003100075a7 */ /* 0x000e24000802017f */
[----:B0-----:R-:W-:Y:S05]  /*138d0*/  @!P1 BRA `(.L_x_7706) ;  /* 0x0000001c00489947 */ /* 0x001fea0003800000 */
.L_x_7758:
[----:B------:R-:W2:Y:S04]  /*138e0*/  LDL R18, [R1] ;  /* 0x0000000001127983 */ /* 0x000ea80000100800 */
[----:B------:R-:W3:Y:S01]  /*138f0*/  LDL R12, [R1+0x18] ;  /* 0x00001800010c7983 */ /* 0x000ee20000100800 */
[----:B------:R-:W1:Y:S01]  /*13900*/  S2R R9, SR_TID.X ;  /* 0x0000000000097919 */ /* 0x000e620000002100 */
[----:B------:R-:W-:Y:S05]  /*13910*/  WARPSYNC.ALL ;  /* 0x0000000000007948 */ /* 0x000fea0003800000 */
[----:B------:R-:W-:Y:S01]  /*13920*/  IMAD.MOV.U32 R13, RZ, RZ, 0x40 ;  /* 0x00000040ff0d7424 */ /* 0x000fe200078e00ff */
[----:B-1----:R-:W-:-:S04]  /*13930*/  LOP3.LUT P1, RZ, R9, 0x4, RZ, 0xc0, !PT ;  /* 0x0000000409ff7812 */ /* 0x002fc8000782c0ff */
[----:B------:R-:W-:Y:S01]  /*13940*/  SEL R13, R13, 0xffffffc0, !P1 ;  /* 0xffffffc00d0d7807 */ /* 0x000fe20004800000 */
        /* <DEDUP_REMOVED lines=97> */
.L_x_7707:
        /* <DEDUP_REMOVED lines=13> */
.L_x_7656:
[----:B------:R-:W-:Y:S05]  /*14030*/  BSYNC B7 ;  /* 0x0000000000077941 */ /* 0x000fea0003800000 */
.L_x_7654:
        /* <DEDUP_REMOVED lines=13> */
.L_x_7708:
        /* <DEDUP_REMOVED lines=8> */
.L_x_7709:
[----:B-1----:R-:W2:Y:S01]  /*14190*/  LDL R0, [R1+0x1c] ;  /* 0x00001c0001007983 */ /* 0x002ea20000100800 */
[----:B------:R-:W-:Y:S02]  /*141a0*/  ULDC UR4, c[0x0][0xc38] ;  /* 0x00030e0000047ab9 */ /* 0x000fe40000000800 */
[----:B--2---:R-:W-:-:S13]  /*141b0*/  ISETP.GE.AND P0, PT, R0, UR4, PT ;  /* 0x0000000400007c0c */ /* 0x004fda000bf06270 */
[----:B------:R-:W-:Y:S05]  /*141c0*/  @!P0 BRA `(.L_x_7710) ;  /* 0xffffffc4007c8947 */ /* 0x000fea000383ffff */
.L_x_7651:
        /* <DEDUP_REMOVED lines=12> */
.L_x_7759:
[----:B------:R-:W-:Y:S05]  /*14290*/  BSYNC B0 ;  /* 0x0000000000007941 */ /* 0x000fea0003800000 */
.L_x_7711:
[----:B------:R-:W-:-:S03]  /*142a0*/  UMOV UR4, 0xffffffff ;  /* 0xffffffff00047882 */ /* 0x000fc60000000000 */
[----:B------:R-:W-:Y:S05]  /*142b0*/  BRA.DIV UR4, `(.L_x_7713) ;  /* 0x0000001204f87947 */ /* 0x000fea000b800000 */
[----:B------:R-:W1:Y:S02]  /*142c0*/  S2R R2, SR_TID.X ;  /* 0x0000000000027919 */ /* 0x000e640000002100 */
[----:B-1----:R-:W-:-:S04]  /*142d0*/  SHF.R.U32.HI R2, RZ, 0x5, R2 ;  /* 0x00000005ff027819 */ /* 0x002fc80000011602 */
[----:B------:R-:W-:-:S05]  /*142e0*/  LOP3.LUT R2, R2, 0x3, RZ, 0xc0, !PT ;  /* 0x0000000302027812 */ /* 0x000fca00078ec0ff */
[----:B------:R1:W2:Y:S02]  /*142f0*/  SHFL.IDX PT, R14, R2, RZ, 0x1f ;  /* 0x00001fff020e7589 */ /* 0x0002a400000e0000 */
.L_x_7762:
[----:B--2---:R-:W-:Y:S01]  /*14300*/  ISETP.NE.AND P0, PT, R14, RZ, PT ;  /* 0x000000ff0e00720c */ /* 0x004fe20003f05270 */
[----:B------:R-:W-:-:S12]  /*14310*/  BSSY B0, `(.L_x_7714) ;  /* 0x000002e000007945 */ /* 0x000fd80003800000 */
[----:B------:R-:W-:Y:S05]  /*14320*/  @P0 BRA `(.L_x_7715) ;  /* 0x0000000000b00947 */ /* 0x000fea0003800000 */
[----:B------:R-:W-:-:S03]  /*14330*/  UMOV UR4, 0xffffffff ;  /* 0xffffffff00047882 */ /* 0x000fc60000000000 */
[----:B------:R-:W-:Y:S05]  /*14340*/  BRA.DIV UR4, `(.L_x_7716) ;  /* 0x0000001604087947 */ /* 0x000fea000b800000 */
[----:B------:R-:W-:-:S13]  /*14350*/  ELECT P6, URZ, PT ;  /* 0x00000000003f782f */ /* 0x000fda00038c0000 */
.L_x_7765:
[----:B------:R-:W-:Y:S05]  /*14360*/  @!P6 BRA `(.L_x_7715) ;  /* 0x0000000000a0e947 */ /* 0x000fea0003800000 */
[----:B------:R-:W-:-:S06]  /*14370*/  ULOP3.LUT UR4, UR38, 0x2, URZ, 0xfc, !UPT ;  /* 0x0000000226047892 */ /* 0x000fcc000f8efc3f */
[----:B-1----:R-:W-:-:S05]  /*14380*/  IMAD.U32 R2, RZ, RZ, UR4 ;  /* 0x00000004ff027e24 */ /* 0x002fca000f8e00ff */
[----:B------:R-:W-:-:S13]  /*14390*/  ISETP.NE.AND P0, PT, R2, 0x3, PT ;  /* 0x000000030200780c */ /* 0x000fda0003f05270 */
[----:B------:R-:W-:Y:S05]  /*143a0*/  @!P0 BRA `(.L_x_7717) ;  /* 0x0000000000048947 */ /* 0x000fea0003800000 */
[----:B------:R-:W-:Y:S01]  /*143b0*/  BPT.TRAP 0x1 ;  /* 0x000000040000795c */ /* 0x000fe20000300000 */
.L_x_7717:
        /* <DEDUP_REMOVED lines=14> */
.L_x_7766:
[----:B------:R-:W1:Y:S02]  /*144a0*/  SYNCS.PHASECHK.TRANS64.TRYWAIT P1, [R7+URZ], R2 ;  /* 0x00000002070075a7 */ /* 0x000e64000802017f */
[----:B-1----:R-:W-:Y:S05]  /*144b0*/  @!P1 BRA `(.L_x_7719) ;  /* 0x0000001000e09947 */ /* 0x002fea0003800000 */
.L_x_7767:
[----:B------:R-:W-:Y:S05]  /*144c0*/  @!P0 BRA `(.L_x_7720) ;  /* 0x0000000000048947 */ /* 0x000fea0003800000 */
[----:B------:R-:W-:Y:S01]  /*144d0*/  BPT.TRAP 0x1 ;  /* 0x000000040000795c */ /* 0x000fe20000300000 */
.L_x_7720:
[----:B------:R-:W2:Y:S02]  /*144e0*/  LDL.LU R4, [R1] ;  /* 0x0000000001047983 */ /* 0x000ea40000300800 */
[----:B--2---:R-:W-:-:S04]  /*144f0*/  IMAD R4, R4, 0x8, R0 ;  /* 0x0000000804047824 */ /* 0x004fc800078e0200 */
[----:B------:R-:W2:Y:S02]  /*14500*/  SYNCS.PHASECHK.TRANS64.TRYWAIT P1, [R4+URZ+0x2e860], R5 ;  /* 0x02e86005040075a7 */ /* 0x000ea4000802017f */
[----:B--2---:R-:W-:Y:S05]  /*14510*/  @!P1 BRA `(.L_x_7721) ;  /* 0x0000001000dc9947 */ /* 0x004fea0003800000 */
.L_x_7768:
[----:B------:R-:W-:Y:S05]  /*14520*/  @!P0 BRA `(.L_x_7722) ;  /* 0x0000000000048947 */ /* 0x000fea0003800000 */
[----:B------:R-:W-:Y:S01]  /*14530*/  BPT.TRAP 0x1 ;  /* 0x000000040000795c */ /* 0x000fe20000300000 */
.L_x_7722:
[----:B------:R-:W-:-:S04]  /*14540*/  IMAD R3, R3, 0x8, R0 ;  /* 0x0000000803037824 */ /* 0x000fc800078e0200 */
[----:B------:R-:W3:Y:S02]  /*14550*/  SYNCS.PHASECHK.TRANS64.TRYWAIT P1, [R3+URZ+0x2e860], R2 ;  /* 0x02e86002030075a7 */ /* 0x000ee4000802017f */
[----:B---3--:R-:W-:Y:S05]  /*14560*/  @!P1 BRA `(.L_x_7723) ;  /* 0x0000001000dc9947 */ /* 0x008fea0003800000 */
.L_x_7769:
[----:B------:R-:W-:Y:S05]  /*14570*/  @!P0 BRA `(.L_x_7724) ;  /* 0x0000000000048947 */ /* 0x000fea0003800000 */
[----:B------:R-:W-:Y:S01]  /*14580*/  BPT.TRAP 0x1 ;  /* 0x000000040000795c */ /* 0x000fe20000300000 */
.L_x_7724:
[----:B------:R-:W4:Y:S02]  /*14590*/  SYNCS.PHASECHK.TRANS64.TRYWAIT P0, [R4+URZ+0x2e880], R5 ;  /* 0x02e88005040075a7 */ /* 0x000f24000800017f */
[----:B----4-:R-:W-:Y:S05]  /*145a0*/  @!P0 BRA `(.L_x_7725) ;  /* 0x0000001000e08947 */ /* 0x010fea0003800000 */
.L_x_7726:
[----:B------:R0:W0:Y:S02]  /*145b0*/  SYNCS.PHASECHK.TRANS64.TRYWAIT P0, [R3+URZ+0x2e880], R2 ;  /* 0x02e88002030075a7 */ /* 0x000024000800017f */
[----:B0-----:R-:W-:Y:S05]  /*145c0*/  @!P0 NANOSLEEP.SYNCS 0x989680 ;  /* 0x009896800000895d */ /* 0x001fea0003900000 */
[----:B------:R-:W0:Y:S02]  /*145d0*/  @!P0 SYNCS.PHASECHK.TRANS64 P0, [R3+URZ+0x2e880], R2 ;  /* 0x02e88002030085a7 */ /* 0x000e24000800007f */
[----:B0-----:R-:W-:Y:S05]  /*145e0*/  @!P0 BRA `(.L_x_7726) ;  /* 0xfffffffc00f08947 */ /* 0x001fea000383ffff */
.L_x_7715:
[----:B------:R-:W-:Y:S05]  /*145f0*/  BSYNC B0 ;  /* 0x0000000000007941 */ /* 0x000fea0003800000 */
.L_x_7714:
[----:B------:R-:W-:Y:S05]  /*14600*/  EXIT ;  /* 0x000000000000794d */ /* 0x000fea0003800000 */
.L_x_7601:
[----:B0-----:R-:W-:-:S04]  /*14610*/  IMAD.U32 R3, RZ, RZ, UR41 ;  /* 0x00000029ff037e24 */ /* 0x001fc8000f8e00ff */
[----:B------:R0:W1:Y:S03]  /*14620*/  SYNCS.PHASECHK.TRANS64.TRYWAIT P1, [R3+URZ+0x2e800], R0 ;  /* 0x02e80000030075a7 */ /* 0x000066000802017f */
[----:B-1----:R-:W-:Y:S05]  /*14630*/  @!P1 NANOSLEEP.SYNCS 0x989680 ;  /* 0x009896800000995d */ /* 0x002fea0003900000 */
[----:B------:R-:W1:Y:S02]  /*14640*/  @!P1 SYNCS.PHASECHK.TRANS64 P1, [R3+URZ+0x2e800], R0 ;  /* 0x02e80000030095a7 */ /* 0x000e64000802007f */
[----:B-1----:R-:W-:Y:S05]  /*14650*/  @!P1 BRA `(.L_x_7601) ;  /* 0xfffffffc00ec9947 */ /* 0x002fea000383ffff */
[----:B------:R-:W-:Y:S05]  /*14660*/  BRA `(.L_x_7727) ;  /* 0xfffffed000e47947 */ /* 0x000fea000383ffff */
.L_x_7605:
[----:B-1----:R1:W2:Y:S02]  /*14670*/  SYNCS.PHASECHK.TRANS64.TRYWAIT P1, [R2+URZ+0x2e830], R3 ;  /* 0x02e83003020075a7 */ /* 0x0022a4000802017f */
[----:B--2---:R-:W-:Y:S05]  /*14680*/  @!P1 NANOSLEEP.SYNCS 0x989680 ;  /* 0x009896800000995d */ /* 0x004fea0003900000 */
[----:B------:R-:W2:Y:S02]  /*14690*/  @!P1 SYNCS.PHASECHK.TRANS64 P1, [R2+URZ+0x2e830], R3 ;  /* 0x02e83003020095a7 */ /* 0x000ea4000802007f */
[----:B--2---:R-:W-:Y:S05]  /*146a0*/  @!P1 BRA `(.L_x_7605) ;  /* 0xfffffffc00f09947 */ /* 0x004fea000383ffff */
[----:B------:R-:W-:Y:S05]  /*146b0*/  BRA `(.L_x_7604) ;  /* 0xfffffed400007947 */ /* 0x000fea000383ffff */
.L_x_7610:
[----:B-1----:R-:W-:-:S04]  /*146c0*/  IMAD.U32 R7, RZ, RZ, UR6 ;  /* 0x00000006ff077e24 */ /* 0x002fc8000f8e00ff */
[----:B------:R1:W2:Y:S03]  /*146d0*/  SYNCS.PHASECHK.TRANS64.TRYWAIT P3, [R7+URZ+0x2e830], R0 ;  /* 0x02e83000070075a7 */ /* 0x0002a6000806017f */
[----:B--2---:R-:W-:Y:S05]  /*146e0*/  @!P3 NANOSLEEP.SYNCS 0x989680 ;  /* 0x009896800000b95d */ /* 0x004fea0003900000 */
[----:B------:R-:W2:Y:S02]  /*146f0*/  @!P3 SYNCS.PHASECHK.TRANS64 P3, [R7+URZ+0x2e830], R0 ;  /* 0x02e830000700b5a7 */ /* 0x000ea4000806007f */
[----:B--2---:R-:W-:Y:S05]  /*14700*/  @!P3 BRA `(.L_x_7610) ;  /* 0xfffffffc00ecb947 */ /* 0x004fea000383ffff */
[----:B------:R-:W-:Y:S05]  /*14710*/  BRA `(.L_x_7607) ;  /* 0xffffff1000d07947 */ /* 0x000fea000383ffff */
.L_x_7614:
[----:B-1----:R-:W-:-:S04]  /*14720*/  IMAD.U32 R7, RZ, RZ, UR6 ;  /* 0x00000006ff077e24 */ /* 0x002fc8000f8e00ff */
[----:B------:R1:W2:Y:S03]  /*14730*/  SYNCS.PHASECHK.TRANS64.TRYWAIT P3, [R7+URZ+0x2e850], R0 ;  /* 0x02e85000070075a7 */ /* 0x0002a6000806017f */
[----:B--2---:R-:W-:Y:S05]  /*14740*/  @!P3 NANOSLEEP.SYNCS 0x989680 ;  /* 0x009896800000b95d */ /* 0x004fea0003900000 */
[----:B------:R-:W2:Y:S02]  /*14750*/  @!P3 SYNCS.PHASECHK.TRANS64 P3, [R7+URZ+0x2e850], R0 ;  /* 0x02e850000700b5a7 */ /* 0x000ea4000806007f */
[----:B--2---:R-:W-:Y:S05]  /*14760*/  @!P3 BRA `(.L_x_7614) ;  /* 0xfffffffc00ecb947 */ /* 0x004fea000383ffff */
[----:B------:R-:W-:Y:S05]  /*14770*/  BRA `(.L_x_7611) ;  /* 0xffffff1c00cc7947 */ /* 0x000fea000383ffff */
.L_x_7621:
[----:B-1----:R-:W-:-:S04]  /*14780*/  IMAD.U32 R7, RZ, RZ, UR6 ;  /* 0x00000006ff077e24 */ /* 0x002fc8000f8e00ff */
[----:B------:R1:W2:Y:S03]  /*14790*/  SYNCS.PHASECHK.TRANS64.TRYWAIT P2, [R7+URZ+0x2e830], R0 ;  /* 0x02e83000070075a7 */ /* 0x0002a6000804017f */
[----:B--2---:R-:W-:Y:S05]  /*147a0*/  @!P2 NANOSLEEP.SYNCS 0x989680 ;  /* 0x009896800000a95d */ /* 0x004fea0003900000 */
[----:B------:R-:W2:Y:S02]  /*147b0*/  @!P2 SYNCS.PHASECHK.TRANS64 P2, [R7+URZ+0x2e830], R0 ;  /* 0x02e830000700a5a7 */ /* 0x000ea4000804007f */
[----:B--2---:R-:W-:Y:S05]  /*147c0*/  @!P2 BRA `(.L_x_7621) ;  /* 0xfffffffc00eca947 */ /* 0x004fea000383ffff */
[----:B------:R-:W-:Y:S05]  /*147d0*/  BRA `(.L_x_7618) ;  /* 0xffffff5800187947 */ /* 0x000fea000383ffff */
.L_x_7625:
[----:B-1----:R-:W-:-:S04]  /*147e0*/  IMAD.U32 R7, RZ, RZ, UR6 ;  /* 0x00000006ff077e24 */ /* 0x002fc8000f8e00ff */
[----:B------:R1:W2:Y:S03]  /*147f0*/  SYNCS.PHASECHK.TRANS64.TRYWAIT P2, [R7+URZ+0x2e850], R0 ;  /* 0x02e85000070075a7 */ /* 0x0002a6000804017f */
[----:B--2---:R-:W-:Y:S05]  /*14800*/  @!P2 NANOSLEEP.SYNCS 0x989680 ;  /* 0x009896800000a95d */ /* 0x004fea0003900000 */
[----:B------:R-:W2:Y:S02]  /*14810*/  @!P2 SYNCS.PHASECHK.TRANS64 P2, [R7+URZ+0x2e850], R0 ;  /* 0x02e850000700a5a7 */ /* 0x000ea4000804007f */
[----:B--2---:R-:W-:Y:S05]  /*14820*/  @!P2 BRA `(.L_x_7625) ;  /* 0xfffffffc00eca947 */ /* 0x004fea000383ffff */
[----:B------:R-:W-:Y:S05]  /*14830*/  BRA `(.L_x_7622) ;  /* 0xffffff6400087947 */ /* 0x000fea000383ffff */
.L_x_7631:
[----:B-1----:R-:W-:-:S04]  /*14840*/  IMAD.U32 R5, RZ, RZ, UR4 ;  /* 0x00000004ff057e24 */ /* 0x002fc8000f8e00ff */
[----:B------:R1:W2:Y:S03]  /*14850*/  SYNCS.PHASECHK.TRANS64.TRYWAIT P1, [R5+URZ+0x2e850], R4 ;  /* 0x02e85004050075a7 */ /* 0x0002a6000802017f */
[----:B--2---:R-:W-:Y:S05]  /*14860*/  @!P1 NANOSLEEP.SYNCS 0x989680 ;  /* 0x009896800000995d */ /* 0x004fea0003900000 */
[----:B------:R-:W2:Y:S02]  /*14870*/  @!P1 SYNCS.PHASECHK.TRANS64 P1, [R5+URZ+0x2e850], R4 ;  /* 0x02e85004050095a7 */ /* 0x000ea4000802007f */
[----:B--2---:R-:W-:Y:S05]  /*14880*/  @!P1 BRA `(.L_x_7631) ;  /* 0xfffffffc00ec9947 */ /* 0x004fea000383ffff */
[----:B------:R-:W-:Y:S05]  /*14890*/  BRA `(.L_x_7630) ;  /* 0xffffff8c00447947 */ /* 0x000fea000383ffff */
.L_x_7665:
[----:B------:R-:W-:Y:S02]  /*148a0*/  IMAD.MOV.U32 R13, RZ, RZ, R0 ;  /* 0x000000ffff0d7224 */ /* 0x000fe400078e0000 */
[----:B------:R-:W-:Y:S02]  /*148b0*/  IMAD.MOV.U32 R12, RZ, RZ, RZ ;  /* 0x000000ffff0c7224 */ /* 0x000fe400078e00ff */
[----:B------:R-:W-:Y:S02]  /*148c0*/  IMAD.MOV.U32 R11, RZ, RZ, 0x1f ;  /* 0x0000001fff0b7424 */ /* 0x000fe400078e00ff */
[----:B------:R-:W-:-:S07]  /*148d0*/  IMAD.MOV.U32 R15, RZ, RZ, -0x1 ;  /* 0xffffffffff0f7424 */ /* 0x000fce00078e00ff */
[----:B-1----:R-:W-:Y:S05]  /*148e0*/  WARPSYNC.COLLECTIVE R15, `(.L_x_7728) ;  /* 0x000000000f087348 */ /* 0x002fea0003c00000 */
[----:B------:R0:W2:Y:S02]  /*148f0*/  SHFL.IDX P6, R14, R13, R12, R11 ;  /* 0x0000000c0d0e7389 */ /* 0x0000a400000c000b */
[----:B012---:R-:W-:Y:S01]  /*14900*/  ENDCOLLECTIVE ;  /* 0x000000000000791b */ /* 0x007fe20003800000 */
.L_x_7728:
[----:B------:R-:W-:Y:S05]  /*14910*/  BRA `(.L_x_7729) ;  /* 0xffffffc800f47947 */ /* 0x000fea000383ffff */
.L_x_7667:
[----:B------:R-:W-:Y:S01]  /*14920*/  BSSY B0, `(.L_x_7730) ;  /* 0x0000006000007945 */ /* 0x000fe20003800000 */
[----:B------:R-:W-:-:S07]  /*14930*/  IMAD.MOV.U32 R15, RZ, RZ, -0x1 ;  /* 0xffffffffff0f7424 */ /* 0x000fce00078e00ff */
[----:B-1----:R-:W-:Y:S05]  /*14940*/  WARPSYNC.COLLECTIVE R15, `(.L_x_7731) ;  /* 0x000000000f0c7348 */ /* 0x002fea0003c00000 */
[----:B------:R-:W-:Y:S02]  /*14950*/  ELECT P6, UR62, PT ;  /* 0x00000000003e782f */ /* 0x000fe400038c0000 */
[----:B------:R-:W-:Y:S01]  /*14960*/  MOV R14, UR62 ;  /* 0x0000003e000e7c02 */ /* 0x000fe20008000f00 */
[----:B-1----:R-:W-:Y:S10]  /*14970*/  ENDCOLLECTIVE ;  /* 0x000000000000791b */ /* 0x002ff40003800000 */
.L_x_7731:
[----:B------:R-:W-:Y:S05]  /*14980*/  BSYNC B0 ;  /* 0x0000000000007941 */ /* 0x000fea0003800000 */
.L_x_7730:
[----:B------:R-:W-:Y:S05]  /*14990*/  BRA `(.L_x_7732) ;  /* 0xffffffcc00047947 */ /* 0x000fea000383ffff */
.L_x_7669:
[----:B0-----:R0:W2:Y:S02]  /*149a0*/  SYNCS.PHASECHK.TRANS64.TRYWAIT P1, [R4+URZ+0x2e880], R3 ;  /* 0x02e88003040075a7 */ /* 0x0010a4000802017f */
[----:B--2---:R-:W-:Y:S05]  /*149b0*/  @!P1 NANOSLEEP.SYNCS 0x989680 ;  /* 0x009896800000995d */ /* 0x004fea0003900000 */
[----:B------:R-:W2:Y:S02]  /*149c0*/  @!P1 SYNCS.PHASECHK.TRANS64 P1, [R4+URZ+0x2e880], R3 ;  /* 0x02e88003040095a7 */ /* 0x000ea4000802007f */
[----:B--2---:R-:W-:Y:S05]  /*149d0*/  @!P1 BRA `(.L_x_7669) ;  /* 0xfffffffc00f09947 */ /* 0x004fea000383ffff */
[----:B------:R-:W-:Y:S05]  /*149e0*/  BRA `(.L_x_7733) ;  /* 0xffffffcc00647947 */ /* 0x000fea000383ffff */
.L_x_7671:
[----:B--2---:R2:W3:Y:S02]  /*149f0*/  SYNCS.PHASECHK.TRANS64.TRYWAIT P1, [R4+URZ+0x2e840], R3 ;  /* 0x02e84003040075a7 */ /* 0x0044e4000802017f */
[----:B---3--:R-:W-:Y:S05]  /*14a00*/  @!P1 NANOSLEEP.SYNCS 0x989680 ;  /* 0x009896800000995d */ /* 0x008fea0003900000 */
[----:B------:R-:W3:Y:S02]  /*14a10*/  @!P1 SYNCS.PHASECHK.TRANS64 P1, [R4+URZ+0x2e840], R3 ;  /* 0x02e84003040095a7 */ /* 0x000ee4000802007f */
[----:B---3--:R-:W-:Y:S05]  /*14a20*/  @!P1 BRA `(.L_x_7671) ;  /* 0xfffffffc00f09947 */ /* 0x008fea000383ffff */
[----:B------:R-:W-:Y:S05]  /*14a30*/  BRA `(.L_x_7734) ;  /* 0xffffffcc00b47947 */ /* 0x000fea000383ffff */
.L_x_7675:
        /* <DEDUP_REMOVED lines=10> */
.L_x_7735:
[----:B------:R-:W-:Y:S02]  /*14ae0*/  IMAD R4, R4, 0x80, R8 ;  /* 0x0000008004047824 */ /* 0x000fe400078e0208 */
[----:B------:R-:W-:Y:S02]  /*14af0*/  IMAD.MOV.U32 R13, RZ, RZ, R0 ;  /* 0x000000ffff0d7224 */ /* 0x000fe400078e0000 */
[----:B------:R-:W-:-:S07]  /*14b00*/  IMAD.MOV.U32 R5, RZ, RZ, R14 ;  /* 0x000000ffff057224 */ /* 0x000fce00078e000e */
[----:B------:R-:W-:Y:S05]  /*14b10*/  WARPSYNC.COLLECTIVE R15, `(.L_x_7736) ;  /* 0x000000000f087348 */ /* 0x000fea0003c00000 */
[----:B------:R0:W1:Y:S02]  /*14b20*/  SHFL.IDX P6, R14, R13, R12, R11 ;  /* 0x0000000c0d0e7389 */ /* 0x00006400000c000b */
[----:B01----:R-:W-:Y:S01]  /*14b30*/  ENDCOLLECTIVE ;  /* 0x000000000000791b */ /* 0x003fe20003800000 */
.L_x_7736:
        /* <DEDUP_REMOVED lines=9> */
.L_x_7737:
        /* <DEDUP_REMOVED lines=15> */
.L_x_7738:
[----:B------:R-:W-:Y:S02]  /*14cc0*/  IMAD.MOV.U32 R13, RZ, RZ, R2 ;  /* 0x000000ffff0d7224 */ /* 0x000fe400078e0002 */
[----:B------:R-:W-:Y:S02]  /*14cd0*/  IMAD.MOV.U32 R12, RZ, RZ, 0x2 ;  /* 0x00000002ff0c7424 */ /* 0x000fe400078e00ff */
[----:B------:R-:W-:-:S07]  /*14ce0*/  IMAD.MOV.U32 R8, RZ, RZ, R14 ;  /* 0x000000ffff087224 */ /* 0x000fce00078e000e */
[----:B------:R-:W-:Y:S05]  /*14cf0*/  WARPSYNC.COLLECTIVE R15, `(.L_x_7739) ;  /* 0x000000000f087348 */ /* 0x000fea0003c00000 */
[----:B------:R0:W1:Y:S02]  /*14d00*/  SHFL.IDX P6, R14, R13, R12, R11 ;  /* 0x0000000c0d0e7389 */ /* 0x00006400000c000b */
[----:B01----:R-:W-:Y:S01]  /*14d10*/  ENDCOLLECTIVE ;  /* 0x000000000000791b */ /* 0x003fe20003800000 */
.L_x_7739:
        /* <DEDUP_REMOVED lines=13> */
.L_x_7740:
[----:B------:R-:W-:Y:S02]  /*14df0*/  IMAD.MOV.U32 R13, RZ, RZ, R2 ;  /* 0x000000ffff0d7224 */ /* 0x000fe400078e0002 */
[----:B------:R-:W-:Y:S02]  /*14e00*/  IMAD.MOV.U32 R12, RZ, RZ, 0x3 ;  /* 0x00000003ff0c7424 */ /* 0x000fe400078e00ff */
[----:B------:R-:W-:-:S07]  /*14e10*/  IMAD.MOV.U32 R6, RZ, RZ, R14 ;  /* 0x000000ffff067224 */ /* 0x000fce00078e000e */
[----:B------:R-:W-:Y:S05]  /*14e20*/  WARPSYNC.COLLECTIVE R15, `(.L_x_7741) ;  /* 0x000000000f087348 */ /* 0x000fea0003c00000 */
[----:B------:R0:W1:Y:S02]  /*14e30*/  SHFL.IDX P6, R14, R13, R12, R11 ;  /* 0x0000000c0d0e7389 */ /* 0x00006400000c000b */
[----:B01----:R-:W-:Y:S01]  /*14e40*/  ENDCOLLECTIVE ;  /* 0x000000000000791b */ /* 0x003fe20003800000 */
.L_x_7741:
        /* <DEDUP_REMOVED lines=14> */
.L_x_7742:
[----:B------:R-:W-:Y:S02]  /*14f30*/  IMAD.MOV.U32 R13, RZ, RZ, R2 ;  /* 0x000000ffff0d7224 */ /* 0x000fe400078e0002 */
[----:B------:R-:W-:Y:S02]  /*14f40*/  IMAD.MOV.U32 R12, RZ, RZ, 0x4 ;  /* 0x00000004ff0c7424 */ /* 0x000fe400078e00ff */
[----:B------:R-:W-:-:S07]  /*14f50*/  IMAD.MOV.U32 R6, RZ, RZ, R14 ;  /* 0x000000ffff067224 */ /* 0x000fce00078e000e */
[----:B------:R-:W-:Y:S05]  /*14f60*/  WARPSYNC.COLLECTIVE R15, `(.L_x_7743) ;  /* 0x000000000f087348 */ /* 0x000fea0003c00000 */
[----:B------:R0:W1:Y:S02]  /*14f70*/  SHFL.IDX P6, R14, R13, R12, R11 ;  /* 0x0000000c0d0e7389 */ /* 0x00006400000c000b */
[----:B01----:R-:W-:Y:S01]  /*14f80*/  ENDCOLLECTIVE ;  /* 0x000000000000791b */ /* 0x003fe20003800000 */
.L_x_7743:
        /* <DEDUP_REMOVED lines=14> */
.L_x_7744:
[----:B------:R-:W-:Y:S02]  /*15070*/  IMAD.MOV.U32 R13, RZ, RZ, R2 ;  /* 0x000000ffff0d7224 */ /* 0x000fe400078e0002 */
[----:B------:R-:W-:Y:S02]  /*15080*/  IMAD.MOV.U32 R12, RZ, RZ, 0x5 ;  /* 0x00000005ff0c7424 */ /* 0x000fe400078e00ff */
[----:B------:R-:W-:-:S07]  /*15090*/  IMAD.MOV.U32 R6, RZ, RZ, R14 ;  /* 0x000000ffff067224 */ /* 0x000fce00078e000e */
[----:B------:R-:W-:Y:S05]  /*150a0*/  WARPSYNC.COLLECTIVE R15, `(.L_x_7745) ;  /* 0x000000000f087348 */ /* 0x000fea0003c00000 */
[----:B------:R0:W1:Y:S02]  /*150b0*/  SHFL.IDX P6, R14, R13, R12, R11 ;  /* 0x0000000c0d0e7389 */ /* 0x00006400000c000b */
[----:B01----:R-:W-:Y:S01]  /*150c0*/  ENDCOLLECTIVE ;  /* 0x000000000000791b */ /* 0x003fe20003800000 */
.L_x_7745:
        /* <DEDUP_REMOVED lines=14> */
.L_x_7746:
[----:B------:R-:W-:Y:S02]  /*151b0*/  IMAD.MOV.U32 R13, RZ, RZ, R2 ;  /* 0x000000ffff0d7224 */ /* 0x000fe400078e0002 */
[----:B------:R-:W-:Y:S02]  /*151c0*/  IMAD.MOV.U32 R12, RZ, RZ, 0x6 ;  /* 0x00000006ff0c7424 */ /* 0x000fe400078e00ff */
[----:B------:R-:W-:-:S07]  /*151d0*/  IMAD.MOV.U32 R6, RZ, RZ, R14 ;  /* 0x000000ffff067224 */ /* 0x000fce00078e000e */
[----:B------:R-:W-:Y:S05]  /*151e0*/  WARPSYNC.COLLECTIVE R15, `(.L_x_7747) ;  /* 0x000000000f087348 */ /* 0x000fea0003c00000 */
[----:B------:R0:W1:Y:S02]  /*151f0*/  SHFL.IDX P6, R14, R13, R12, R11 ;  /* 0x0000000c0d0e7389 */ /* 0x00006400000c000b */
[----:B01----:R-:W-:Y:S01]  /*15200*/  ENDCOLLECTIVE ;  /* 0x000000000000791b */ /* 0x003fe20003800000 */
.L_x_7747:
        /* <DEDUP_REMOVED lines=13> */
.L_x_7748:
[----:B------:R-:W-:Y:S02]  /*152e0*/  IMAD.MOV.U32 R13, RZ, RZ, R2 ;  /* 0x000000ffff0d7224 */ /* 0x000fe400078e0002 */
[----:B------:R-:W-:Y:S02]  /*152f0*/  IMAD.MOV.U32 R12, RZ, RZ, 0x7 ;  /* 0x00000007ff0c7424 */ /* 0x000fe400078e00ff */
[----:B------:R-:W-:-:S07]  /*15300*/  IMAD.MOV.U32 R6, RZ, RZ, R14 ;  /* 0x000000ffff067224 */ /* 0x000fce00078e000e */
[----:B------:R-:W-:Y:S05]  /*15310*/  WARPSYNC.COLLECTIVE R15, `(.L_x_7749) ;  /* 0x000000000f087348 */ /* 0x000fea0003c00000 */
[----:B------:R0:W1:Y:S02]  /*15320*/  SHFL.IDX P6, R14, R13, R12, R11 ;  /* 0x0000000c0d0e7389 */ /* 0x00006400000c000b */
[----:B01----:R-:W-:Y:S01]  /*15330*/  ENDCOLLECTIVE ;  /* 0x000000000000791b */ /* 0x003fe20003800000 */
.L_x_7749:
        /* <DEDUP_REMOVED lines=12> */
.L_x_7750:
[----:B------:R-:W-:Y:S01]  /*15400*/  IMAD.MOV.U32 R0, RZ, RZ, R14 ;  /* 0x000000ffff007224 */ /* 0x000fe200078e000e */
[----:B------:R-:W-:Y:S06]  /*15410*/  BRA `(.L_x_7751) ;  /* 0xffffffcc00dc7947 */ /* 0x000fec000383ffff */
.L_x_7678:
[----:B0-----:R0:W1:Y:S02]  /*15420*/  SYNCS.PHASECHK.TRANS64.TRYWAIT P0, [R17+URZ+0x2e820], R0 ;  /* 0x02e82000110075a7 */ /* 0x001064000800017f */
[----:B-1----:R-:W-:Y:S05]  /*15430*/  @!P0 NANOSLEEP.SYNCS 0x989680 ;  /* 0x009896800000895d */ /* 0x002fea0003900000 */
[----:B------:R-:W1:Y:S02]  /*15440*/  @!P0 SYNCS.PHASECHK.TRANS64 P0, [R17+URZ+0x2e820], R0 ;  /* 0x02e82000110085a7 */ /* 0x000e64000800007f */
[----:B-1----:R-:W-:Y:S05]  /*15450*/  @!P0 BRA `(.L_x_7678) ;  /* 0xfffffffc00f08947 */ /* 0x002fea000383ffff */
[----:B------:R-:W-:Y:S05]  /*15460*/  BRA `(.L_x_7752) ;  /* 0xffffffd000387947 */ /* 0x000fea000383ffff */
.L_x_7684:
[----:B-1----:R1:W2:Y:S02]  /*15470*/  SYNCS.PHASECHK.TRANS64.TRYWAIT P0, [R4+URZ+0x2e880], R3 ;  /* 0x02e88003040075a7 */ /* 0x0022a4000800017f */
[----:B--2---:R-:W-:Y:S05]  /*15480*/  @!P0 NANOSLEEP.SYNCS 0x989680 ;  /* 0x009896800000895d */ /* 0x004fea0003900000 */
[----:B------:R-:W2:Y:S02]  /*15490*/  @!P0 SYNCS.PHASECHK.TRANS64 P0, [R4+URZ+0x2e880], R3 ;  /* 0x02e88003040085a7 */ /* 0x000ea4000800007f */
[----:B--2---:R-:W-:Y:S05]  /*154a0*/  @!P0 BRA `(.L_x_7684) ;  /* 0xfffffffc00f08947 */ /* 0x004fea000383ffff */
[----:B------:R-:W-:Y:S05]  /*154b0*/  BRA `(.L_x_7753) ;  /* 0xffffffd000f07947 */ /* 0x000fea000383ffff */
.L_x_7689:
[----:B--2---:R2:W3:Y:S02]  /*154c0*/  SYNCS.PHASECHK.TRANS64.TRYWAIT P0, [R4+URZ+0x2e840], R3 ;  /* 0x02e84003040075a7 */ /* 0x0044e4000800017f */
[----:B---3--:R-:W-:Y:S05]  /*154d0*/  @!P0 NANOSLEEP.SYNCS 0x989680 ;  /* 0x009896800000895d */ /* 0x008fea0003900000 */
[----:B------:R-:W3:Y:S02]  /*154e0*/  @!P0 SYNCS.PHASECHK.TRANS64 P0, [R4+URZ+0x2e840], R3 ;  /* 0x02e84003040085a7 */ /* 0x000ee4000800007f */
[----:B---3--:R-:W-:Y:S05]  /*154f0*/  @!P0 BRA `(.L_x_7689) ;  /* 0xfffffffc00f08947 */ /* 0x008fea000383ffff */
[----:B------:R-:W-:Y:S05]  /*15500*/  BRA `(.L_x_7754) ;  /* 0xffffffd4006c7947 */ /* 0x000fea000383ffff */
.L_x_7695:
[----:B-1----:R1:W2:Y:S02]  /*15510*/  SYNCS.PHASECHK.TRANS64.TRYWAIT P1, [R20+URZ+0x2e870], R2 ;  /* 0x02e87002140075a7 */ /* 0x0022a4000802017f */
[----:B--2---:R-:W-:Y:S05]  /*15520*/  @!P1 NANOSLEEP.SYNCS 0x989680 ;  /* 0x009896800000995d */ /* 0x004fea0003900000 */
[----:B------:R-:W2:Y:S02]  /*15530*/  @!P1 SYNCS.PHASECHK.TRANS64 P1, [R20+URZ+0x2e870], R2 ;  /* 0x02e87002140095a7 */ /* 0x000ea4000802007f */
[----:B--2---:R-:W-:Y:S05]  /*15540*/  @!P1 BRA `(.L_x_7695) ;  /* 0xfffffffc00f09947 */ /* 0x004fea000383ffff */
[----:B------:R-:W-:Y:S05]  /*15550*/  BRA `(.L_x_7755) ;  /* 0xffffffd800087947 */ /* 0x000fea000383ffff */
.L_x_7697:
[----:B-1----:R1:W2:Y:S02]  /*15560*/  SYNCS.PHASECHK.TRANS64.TRYWAIT P1, [R20+URZ+0x2e860], R0 ;  /* 0x02e86000140075a7 */ /* 0x0022a4000802017f */
[----:B--2---:R-:W-:Y:S05]  /*15570*/  @!P1 NANOSLEEP.SYNCS 0x989680 ;  /* 0x009896800000995d */ /* 0x004fea0003900000 */
[----:B------:R-:W2:Y:S02]  /*15580*/  @!P1 SYNCS.PHASECHK.TRANS64 P1, [R20+URZ+0x2e860], R0 ;  /* 0x02e86000140095a7 */ /* 0x000ea4000802007f */
[----:B--2---:R-:W-:Y:S05]  /*15590*/  @!P1 BRA `(.L_x_7697) ;  /* 0xfffffffc00f09947 */ /* 0x004fea000383ffff */
[----:B------:R-:W-:Y:S05]  /*155a0*/  BRA `(.L_x_7756) ;  /* 0xffffffd800107947 */ /* 0x000fea000383ffff */
.L_x_7704:
[----:B0-----:R0:W1:Y:S02]  /*155b0*/  SYNCS.PHASECHK.TRANS64.TRYWAIT P1, [R16+URZ+0x2e870], R3 ;  /* 0x02e87003100075a7 */ /* 0x001064000802017f */
[----:B-1----:R-:W-:Y:S05]  /*155c0*/  @!P1 NANOSLEEP.SYNCS 0x989680 ;  /* 0x009896800000995d */ /* 0x002fea0003900000 */
[----:B------:R-:W1:Y:S02]  /*155d0*/  @!P1 SYNCS.PHASECHK.TRANS64 P1, [R16+URZ+0x2e870], R3 ;  /* 0x02e87003100095a7 */ /* 0x000e64000802007f */
[----:B-1----:R-:W-:Y:S05]  /*155e0*/  @!P1 BRA `(.L_x_7704) ;  /* 0xfffffffc00f09947 */ /* 0x002fea000383ffff */
[----:B------:R-:W-:Y:S05]  /*155f0*/  BRA `(.L_x_7757) ;  /* 0xffffffe0009c7947 */ /* 0x000fea000383ffff */
.L_x_7706:
[----:B0-----:R0:W1:Y:S02]  /*15600*/  SYNCS.PHASECHK.TRANS64.TRYWAIT P1, [R16+URZ+0x2e860], R3 ;  /* 0x02e86003100075a7 */ /* 0x001064000802017f */
[----:B-1----:R-:W-:Y:S05]  /*15610*/  @!P1 NANOSLEEP.SYNCS 0x989680 ;  /* 0x009896800000995d */ /* 0x002fea0003900000 */
[----:B------:R-:W1:Y:S02]  /*15620*/  @!P1 SYNCS.PHASECHK.TRANS64 P1, [R16+URZ+0x2e860], R3 ;  /* 0x02e86003100095a7 */ /* 0x000e64000802007f */
[----:B-1----:R-:W-:Y:S05]  /*15630*/  @!P1 BRA `(.L_x_7706) ;  /* 0xfffffffc00f09947 */ /* 0x002fea000383ffff */
[----:B------:R-:W-:Y:S05]  /*15640*/  BRA `(.L_x_7758) ;  /* 0xffffffe000a47947 */ /* 0x000fea000383ffff */
.L_x_7712:
[----:B0-----:R0:W1:Y:S02]  /*15650*/  SYNCS.PHASECHK.TRANS64.TRYWAIT P0, [R0+URZ+0x2e820], R3 ;  /* 0x02e82003000075a7 */ /* 0x001064000800017f */
[----:B-1----:R-:W-:Y:S05]  /*15660*/  @!P0 NANOSLEEP.SYNCS 0x989680 ;  /* 0x009896800000895d */ /* 0x002fea0003900000 */
[----:B------:R-:W1:Y:S02]  /*15670*/  @!P0 SYNCS.PHASECHK.TRANS64 P0, [R0+URZ+0x2e820], R3 ;  /* 0x02e82003000085a7 */ /* 0x000e64000800007f */
[----:B-1----:R-:W-:Y:S05]  /*15680*/  @!P0 BRA `(.L_x_7712) ;  /* 0xfffffffc00f08947 */ /* 0x002fea000383ffff */
[----:B------:R-:W-:Y:S05]  /*15690*/  BRA `(.L_x_7759) ;  /* 0xffffffe800fc7947 */ /* 0x000fea000383ffff */
.L_x_7713:
        /* <DEDUP_REMOVED lines=11> */
.L_x_7761:
[----:B------:R-:W-:Y:S05]  /*15750*/  BSYNC B0 ;  /* 0x0000000000007941 */ /* 0x000fea0003800000 */
.L_x_7760:
[----:B------:R-:W-:Y:S05]  /*15760*/  BRA `(.L_x_7762) ;  /* 0xffffffe800e47947 */ /* 0x000fea000383ffff */
.L_x_7716:
[----:B------:R-:W-:Y:S01]  /*15770*/  BSSY B1, `(.L_x_7763) ;  /* 0x0000006000017945 */ /* 0x000fe20003800000 */
[----:B------:R-:W-:-:S07]  /*15780*/  IMAD.MOV.U32 R15, RZ, RZ, -0x1 ;  /* 0xffffffffff0f7424 */ /* 0x000fce00078e00ff */
[----:B01----:R-:W-:Y:S05]  /*15790*/  WARPSYNC.COLLECTIVE R15, `(.L_x_7764) ;  /* 0x000000000f0c7348 */ /* 0x003fea0003c00000 */
[----:B------:R-:W-:Y:S02]  /*157a0*/  ELECT P6, UR62, PT ;  /* 0x00000000003e782f */ /* 0x000fe400038c0000 */
[----:B------:R-:W-:Y:S01]  /*157b0*/  MOV R14, UR62 ;  /* 0x0000003e000e7c02 */ /* 0x000fe20008000f00 */
[----:B01----:R-:W-:Y:S10]  /*157c0*/  ENDCOLLECTIVE ;  /* 0x000000000000791b */ /* 0x003ff40003800000 */
.L_x_7764:
[----:B------:R-:W-:Y:S05]  /*157d0*/  BSYNC B1 ;  /* 0x0000000000017941 */ /* 0x000fea0003800000 */
.L_x_7763:
[----:B------:R-:W-:Y:S05]  /*157e0*/  BRA `(.L_x_7765) ;  /* 0xffffffe800dc7947 */ /* 0x000fea000383ffff */
.L_x_7718:
[----:B0-----:R0:W1:Y:S02]  /*157f0*/  SYNCS.PHASECHK.TRANS64.TRYWAIT P1, [R6+URZ], R5 ;  /* 0x00000005060075a7 */ /* 0x001064000802017f */
[----:B-1----:R-:W-:Y:S05]  /*15800*/  @!P1 NANOSLEEP.SYNCS 0x989680 ;  /* 0x009896800000995d */ /* 0x002fea0003900000 */
[----:B------:R-:W1:Y:S02]  /*15810*/  @!P1 SYNCS.PHASECHK.TRANS64 P1, [R6+URZ], R5 ;  /* 0x00000005060095a7 */ /* 0x000e64000802007f */
[----:B-1----:R-:W-:Y:S05]  /*15820*/  @!P1 BRA `(.L_x_7718) ;  /* 0xfffffffc00f09947 */ /* 0x002fea000383ffff */
[----:B------:R-:W-:Y:S05]  /*15830*/  BRA `(.L_x_7766) ;  /* 0xffffffec00187947 */ /* 0x000fea000383ffff */
.L_x_7719:
[----:B-1----:R1:W2:Y:S02]  /*15840*/  SYNCS.PHASECHK.TRANS64.TRYWAIT P1, [R7+URZ], R2 ;  /* 0x00000002070075a7 */ /* 0x0022a4000802017f */
[----:B--2---:R-:W-:Y:S05]  /*15850*/  @!P1 NANOSLEEP.SYNCS 0x989680 ;  /* 0x009896800000995d */ /* 0x004fea0003900000 */
[----:B------:R-:W2:Y:S02]  /*15860*/  @!P1 SYNCS.PHASECHK.TRANS64 P1, [R7+URZ], R2 ;  /* 0x00000002070095a7 */ /* 0x000ea4000802007f */
[----:B--2---:R-:W-:Y:S05]  /*15870*/  @!P1 BRA `(.L_x_7719) ;  /* 0xfffffffc00f09947 */ /* 0x004fea000383ffff */
[----:B------:R-:W-:Y:S05]  /*15880*/  BRA `(.L_x_7767) ;  /* 0xffffffec000c7947 */ /* 0x000fea000383ffff */
.L_x_7721:
[----:B--2---:R2:W3:Y:S02]  /*15890*/  SYNCS.PHASECHK.TRANS64.TRYWAIT P1, [R4+URZ+0x2e860], R5 ;  /* 0x02e86005040075a7 */ /* 0x0044e4000802017f */
[----:B---3--:R-:W-:Y:S05]  /*158a0*/  @!P1 NANOSLEEP.SYNCS 0x989680 ;  /* 0x009896800000995d */ /* 0x008fea0003900000 */
[----:B------:R-:W3:Y:S02]  /*158b0*/  @!P1 SYNCS.PHASECHK.TRANS64 P1, [R4+URZ+0x2e860], R5 ;  /* 0x02e86005040095a7 */ /* 0x000ee4000802007f */
[----:B---3--:R-:W-:Y:S05]  /*158c0*/  @!P1 BRA `(.L_x_7721) ;  /* 0xfffffffc00f09947 */ /* 0x008fea000383ffff */
[----:B------:R-:W-:Y:S05]  /*158d0*/  BRA `(.L_x_7768) ;  /* 0xffffffec00107947 */ /* 0x000fea000383ffff */
.L_x_7723:
[----:B---3--:R3:W4:Y:S02]  /*158e0*/  SYNCS.PHASECHK.TRANS64.TRYWAIT P1, [R3+URZ+0x2e860], R2 ;  /* 0x02e86002030075a7 */ /* 0x008724000802017f */
[----:B----4-:R-:W-:Y:S05]  /*158f0*/  @!P1 NANOSLEEP.SYNCS 0x989680 ;  /* 0x009896800000995d */ /* 0x010fea0003900000 */
[----:B------:R-:W4:Y:S02]  /*15900*/  @!P1 SYNCS.PHASECHK.TRANS64 P1, [R3+URZ+0x2e860], R2 ;  /* 0x02e86002030095a7 */ /* 0x000f24000802007f */
[----:B----4-:R-:W-:Y:S05]  /*15910*/  @!P1 BRA `(.L_x_7723) ;  /* 0xfffffffc00f09947 */ /* 0x010fea000383ffff */
[----:B------:R-:W-:Y:S05]  /*15920*/  BRA `(.L_x_7769) ;  /* 0xffffffec00107947 */ /* 0x000fea000383ffff */
.L_x_7725:
[----:B----4-:R4:W0:Y:S02]  /*15930*/  SYNCS.PHASECHK.TRANS64.TRYWAIT P0, [R4+URZ+0x2e880], R5 ;  /* 0x02e88005040075a7 */ /* 0x010824000800017f */
[----:B0-----:R-:W-:Y:S05]  /*15940*/  @!P0 NANOSLEEP.SYNCS 0x989680 ;  /* 0x009896800000895d */ /* 0x001fea0003900000 */
[----:B------:R-:W0:Y:S02]  /*15950*/  @!P0 SYNCS.PHASECHK.TRANS64 P0, [R4+URZ+0x2e880], R5 ;  /* 0x02e88005040085a7 */ /* 0x000e24000800007f */
[----:B0-----:R-:W-:Y:S05]  /*15960*/  @!P0 BRA `(.L_x_7725) ;  /* 0xfffffffc00f08947 */ /* 0x001fea000383ffff */
[----:B------:R-:W-:Y:S05]  /*15970*/  BRA `(.L_x_7726) ;  /* 0xffffffec000c7947 */ /* 0x000fea000383ffff */
.L_x_7770:
        /* <DEDUP_REMOVED lines=16> */
.L_x_12976:


//--------------------- .text._ZN7cutlass13device_kernelIN5flash11enable_sm90INS1_16FlashAttnFwdSm90INS1_25CollectiveMainloopFwdSm90ILi2EN4cute5tupleIJNS5_1CILi1EEES8_S8_EEENS6_IJNS7_ILi128EEENS7_ILi224EEESA_EEELi128ENS_12float_e4m3_tEfNS_4arch4Sm90ELb1ELb0ELb0ELb1ELb0ELb0ELb0ELb1ELb1ELb1ELb0ELb0EEENS1_21CollectiveEpilogueFwdINS6_IJSA_SA_SB_EEES9_NS_10bfloat16_tESF_Li256ELb1ELb1ELb0ELb1EEENS1_36VarlenDynamicPersistentTileSchedulerILi128ELi224ELi256ELi128ELb0ELb1ELb1ELb1ELb1ELb1EEEEEEEEEvNT_6ParamsE --------------------------
	.section	.text._ZN7cutlass13device_kernelIN5flash11enable_sm90INS1_16FlashAttnFwdSm90INS1_25CollectiveMainloopFwdSm90ILi2EN4cute5tupleIJNS5_1CILi1EEES8_S8_EEENS6_IJNS7_ILi128EEENS7_ILi224EEESA_EEELi128ENS_12float_e4m3_tEfNS_4arch4Sm90ELb1ELb0ELb0ELb1ELb0ELb0ELb0ELb1ELb1ELb1ELb0ELb0EEENS1_21CollectiveEpilogueFwdINS6_IJSA_SA_SB_EEES9_NS_10bfloat16_tESF_Li256ELb1ELb1ELb0ELb1EEENS1_36VarlenDynamicPersistentTileSchedulerILi128ELi224ELi256ELi128ELb0ELb1ELb1ELb1ELb1ELb1EEEEEEEEEvNT_6ParamsE,"ax",@progbits
	.align	128
.text._ZN7cutlass13device_kernelIN5flash11enable_sm90INS1_16FlashAttnFwdSm90INS1_25CollectiveMainloopFwdSm90ILi2EN4cute5tupleIJNS5_1CILi1EEES8_S8_EEENS6_IJNS7_ILi128EEENS7_ILi224EEESA_EEELi128ENS_12float_e4m3_tEfNS_4arch4Sm90ELb1ELb0ELb0ELb1ELb0ELb0ELb0ELb1ELb1ELb1ELb0ELb0EEENS1_21CollectiveEpilogueFwdINS6_IJSA_SA_SB_EEES9_NS_10bfloat16_tESF_Li256ELb1ELb1ELb0ELb1EEENS1_36VarlenDynamicPersistentTileSchedulerILi128ELi224ELi256ELi128ELb0ELb1ELb1ELb1ELb1ELb1EEEEEEEEEvNT_6ParamsE:
        .type           _ZN7cutlass13device_kernelIN5flash11enable_sm90INS1_16FlashAttnFwdSm90INS1_25CollectiveMainloopFwdSm90ILi2EN4cute5tupleIJNS5_1CILi1EEES8_S8_EEENS6_IJNS7_ILi128EEENS7_ILi224EEESA_EEELi128ENS_12float_e4m3_tEfNS_4arch4Sm90ELb1ELb0ELb0ELb1ELb0ELb0ELb0ELb1ELb1ELb1ELb0ELb0EEENS1_21CollectiveEpilogueFwdINS6_IJSA_SA_SB_EEES9_NS_10bfloat16_tESF_Li256ELb1ELb1ELb0ELb1EEENS1_36VarlenDynamicPersistentTileSchedulerILi128ELi224ELi256ELi128ELb0ELb1ELb1ELb1ELb1ELb1EEEEEEEEEvNT_6ParamsE,@function
        .size           _ZN7cutlass13device_kernelIN5flash11enable_sm90INS1_16FlashAttnFwdSm90INS1_25CollectiveMainloopFwdSm90ILi2EN4cute5tupleIJNS5_1CILi1EEES8_S8_EEENS6_IJNS7_ILi128EEENS7_ILi224EEESA_EEELi128ENS_12float_e4m3_tEfNS_4arch4Sm90ELb1ELb0ELb0ELb1ELb0ELb0ELb0ELb1ELb1ELb1ELb0ELb0EEENS1_21CollectiveEpilogueFwdINS6_IJSA_SA_SB_EEES9_NS_10bfloat16_tESF_Li256ELb1ELb1ELb0ELb1EEENS1_36VarlenDynamicPersistentTileSchedulerILi128ELi224ELi256ELi128ELb0ELb1ELb1ELb1ELb1ELb1EEEEEEEEEvNT_6ParamsE,(.L_x_12977 - _ZN7cutlass13device_kernelIN5flash11enable_sm90INS1_16FlashAttnFwdSm90INS1_25CollectiveMainloopFwdSm90ILi2EN4cute5tupleIJNS5_1CILi1EEES8_S8_EEENS6_IJNS7_ILi128EEENS7_ILi224EEESA_EEELi128ENS_12float_e4m3_tEfNS_4arch4Sm90ELb1ELb0ELb0ELb1ELb0ELb0ELb0ELb1ELb1ELb1ELb0ELb0EEENS1_21CollectiveEpilogueFwdINS6_IJSA_SA_SB_EEES9_NS_10bfloat16_tESF_Li256ELb1ELb1ELb0ELb1EEENS1_36VarlenDynamicPersistentTileSchedulerILi128ELi224ELi256ELi128ELb0ELb1ELb1ELb1ELb1ELb1EEEEEEEEEvNT_6ParamsE)
        .other          _ZN7cutlass13device_kernelIN5flash11enable_sm90INS1_16FlashAttnFwdSm90INS1_25CollectiveMainloopFwdSm90ILi2EN4cute5tupleIJNS5_1CILi1EEES8_S8_EEENS6_IJNS7_ILi128EEENS7_ILi224EEESA_EEELi128ENS_12float_e4m3_tEfNS_4arch4Sm90ELb1ELb0ELb0ELb1ELb0ELb0ELb0ELb1ELb1ELb1ELb0ELb0EEENS1_21CollectiveEpilogueFwdINS6_IJSA_SA_SB_EEES9_NS_10bfloat16_tESF_Li256ELb1ELb1ELb0ELb1EEENS1_36VarlenDynamicPersistentTileSchedulerILi128ELi224ELi256ELi128ELb0ELb1ELb1ELb1ELb1ELb1EEEEEEEEEvNT_6ParamsE,@"STO_CUDA_ENTRY STV_DEFAULT"
_ZN7cutlass13device_kernelIN5flash11enable_sm90INS1_16FlashAttnFwdSm90INS1_25CollectiveMainloopFwdSm90ILi2EN4cute5tupleIJNS5_1CILi1EEES8_S8_EEENS6_IJNS7_ILi128EEENS7_ILi224EEESA_EEELi128ENS_12float_e4m3_tEfNS_4arch4Sm90ELb1ELb0ELb0ELb1ELb0ELb0ELb0ELb1ELb1ELb1ELb0ELb0EEENS1_21CollectiveEpilogueFwdINS6_IJSA_SA_SB_EEES9_NS_10bfloat16_tESF_Li256ELb1ELb1ELb0ELb1EEENS1_36VarlenDynamicPersistentTileSchedulerILi128ELi224ELi256ELi128ELb0ELb1ELb1ELb1ELb1ELb1EEEEEEEEEvNT_6ParamsE:
        /* <DEDUP_REMOVED lines=18> */
.L_x_7772:
[----:B------:R-:W-:Y:S05]  /*0120*/  BSYNC B0 ;  /* 0x0000000000007941 */ /* 0x000fea0003800000 */
.L_x_7771:
        /* <DEDUP_REMOVED lines=41> */
.L_x_7773:
        /* <DEDUP_REMOVED lines=22> */
.L_x_7774:
        /* <DEDUP_REMOVED lines=18> */
.L_x_7775:
        /* <DEDUP_REMOVED lines=22> */
.L_x_7776:
        /* <DEDUP_REMOVED lines=22> */
.L_x_7777:
[----:B------:R-:W-:Y:S01]  /*0900*/  PLOP3.LUT P0, PT, PT, PT, UP0, 0x80, 0x0 ;  /* 0x000000000000781c */ /* 0x000fe20003f0f008 */
[----:B------:R-:W-:Y:S01]  /*0910*/  UMOV UR38, 0x1 ;  /* 0x0000000100267882 */ /* 0x000fe20000000000 */
[----:B------:R-:W-:Y:S01]  /*0920*/  NOP ;  /* 0x0000000000007918 */ /* 0x000fe20000000000 */
[----:B------:R-:W-:Y:S01]  /*0930*/  USEL UR38, UR38, 0x2, !UP0 ;  /* 0x0000000226267887 */ /* 0x000fe2000c000000 */
[----:B------:R-:W-:Y:S01]  /*0940*/  ULDC.64 UR52, c[0x0][0x208] ;  /* 0x0000820000347ab9 */ /* 0x000fe20000000a00 */
[----:B012-4-:R-:W-:Y:S08]  /*0950*/  BAR.SYNC.DEFER_BLOCKING 0x0 ;  /* 0x0000000000007b1d */ /* 0x017ff00000010000 */
[----:B------:R-:W-:Y:S05]  /*0960*/  @!P0 BRA `(.L_x_7778) ;  /* 0x000000fc00f48947 */ /* 0x000fea0003800000 */
.L_x_7779:
        /* <DEDUP_REMOVED lines=29> */
[CC--:B------:R-:W-:Y:S01]  /*0b40*/  LEA.HI R2, R3.reuse, R234.reuse, RZ, 0x4 ;  /* 0x000000ea03027211 */ /* 0x0c0fe200078f20ff */
[----:B------:R-:W-:Y:S01]  /*0b50*/  IMAD.SHL.U32 R4, R4, 0x20, RZ ;  /* 0x0000002004047824 */ /* 0x000fe200078e00ff */
[----:B------:R-:W-:Y:S01]  /*0b60*/  LEA.HI R10, R3, R234, RZ, 0x2 ;  /* 0x000000ea030a7211 */ /* 0x000fe200078f10ff */
        /* <DEDUP_REMOVED lines=8> */
[----:B------:R-:W-:Y:S02]  /*0bf0*/  LOP3.LUT R5, R10, 0xfffffffc, RZ, 0xc0, !PT ;  /* 0xfffffffc0a057812 */ /* 0x000fe400078ec0ff */
[--C-:B------:R-:W-:Y:S02]  /*0c00*/  SHF.R.S32.HI R8, RZ, 0x2, R6.reuse ;  /* 0x00000002ff087819 */ /* 0x100fe40000011406 */
[----:B------:R-:W-:Y:S01]  /*0c10*/  SHF.R.S32.HI R11, RZ, 0x1f, R6 ;  /* 0x0000001fff0b7819 */ /* 0x000fe20000011406 */
[----:B------:R-:W-:Y:S01]  /*0c20*/  IMAD.IADD R4, R234, 0x1, -R5 ;  /* 0x00000001ea047824 */ /* 0x000fe200078e0a05 */
[----:B------:R-:W-:Y:S02]  /*0c30*/  LEA.HI R2, R2, R7, RZ, 0x1 ;  /* 0x0000000702027211 */ /* 0x000fe400078f08ff */
[----:B------:R-:W-:-:S02]  /*0c40*/  LEA.HI R3, R3, R234, RZ, 0x3 ;  /* 0x000000ea03037211 */ /* 0x000fc400078f18ff */
[----:B------:R-:W-:Y:S02]  /*0c50*/  LEA.HI R11, R11, R8, RZ, 0x3 ;  /* 0x000000080b0b7211 */ /* 0x000fe400078f18ff */
[----:B------:R-:W-:Y:S02]  /*0c60*/  SHF.R.S32.HI R229, RZ, 0x7, R0 ;  /* 0x00000007ffe57819 */ /* 0x000fe40000011400 */
[----:B------:R-:W-:Y:S02]  /*0c70*/  LOP3.LUT R2, R2, 0x1ffffffe, RZ, 0xc0, !PT ;  /* 0x1ffffffe02027812 */ /* 0x000fe400078ec0ff */
[----:B------:R-:W-:Y:S02]  /*0c80*/  LOP3.LUT R5, R3, 0xfffffff8, RZ, 0xc0, !PT ;  /* 0xfffffff803057812 */ /* 0x000fe400078ec0ff */
[----:B------:R-:W-:Y:S01]  /*0c90*/  LOP3.LUT R11, R11, 0xfffffff8, RZ, 0xc0, !PT ;  /* 0xfffffff80b0b7812 */ /* 0x000fe200078ec0ff */
[----:B------:R-:W-:Y:S01]  /*0ca0*/  IMAD.IADD R2, R7, 0x1, -R2 ;  /* 0x0000000107027824 */ /* 0x000fe200078e0a02 */
        /* <DEDUP_REMOVED lines=21> */
.L_x_7836:
        /* <DEDUP_REMOVED lines=51> */
.L_x_7780:
        /* <DEDUP_REMOVED lines=9> */
.L_x_7781:
        /* <DEDUP_REMOVED lines=13> */
.L_x_7782:
        /* <DEDUP_REMOVED lines=43> */
[----:B------:R-:W2:Y:S04]  /*1540*/  @P0 LDG.E R3, desc[UR52][R4.64] ;  /* 0x0000003404030981 */ /* 0x000ea8000c1e1900 */
[----:B------:R0:W2:Y:S01]  /*1550*/  @P1 LDG.E R0, desc[UR52][R6.64] ;  /* 0x0000003406001981 */ /* 0x0000a2000c1e1900 */
[----:B------:R-:W-:Y:S01]  /*1560*/  UISETP.NE.AND UP0, UPT, UR5, 0x1, UPT ;  /* 0x000000010500788c */ /* 0x000fe2000bf05270 */
[----:B------:R-:W-:Y:S01]  /*1570*/  PLOP3.LUT P0, PT, PT, PT, PT, 0x80, 0x0 ;  /* 0x000000000000781c */ /* 0x000fe20003f0f070 */
[----:B------:R-:W-:Y:S01]  /*1580*/  UIADD3 UR49, -UR49, UR4, URZ ;  /* 0x0000000431317290 */ /* 0x000fe2000fffe13f */
[----:B------:R-:W-:Y:S02]  /*1590*/  CS2R R86, SRZ ;  /* 0x0000000000567805 */ /* 0x000fe4000001ff00 */
[----:B------:R-:W-:-:S02]  /*15a0*/  CS2R R84, SRZ ;  /* 0x0000000000547805 */ /* 0x000fc4000001ff00 */
[----:B------:R-:W-:Y:S01]  /*15b0*/  CS2R R8, SRZ ;  /* 0x0000000000087805 */ /* 0x000fe2000001ff00 */
[----:B------:R-:W-:Y:S01]  /*15c0*/  UIADD3 UR7, UR49, 0xe0, -UR50 ;  /* 0x000000e031077890 */ /* 0x000fe2000fffe832 */
[----:B------:R-:W-:Y:S02]  /*15d0*/  CS2R R78, SRZ ;  /* 0x00000000004e7805 */ /* 0x000fe4000001ff00 */
[----:B------:R-:W-:Y:S02]  /*15e0*/  CS2R R10, SRZ ;  /* 0x00000000000a7805 */ /* 0x000fe4000001ff00 */
[----:B0-----:R-:W-:Y:S02]  /*15f0*/  CS2R R6, SRZ ;  /* 0x0000000000067805 */ /* 0x001fe4000001ff00 */
        /* <DEDUP_REMOVED lines=32> */
[----:B------:R-:W-:-:S04]  /*1800*/  UIADD3 UR6, UR37, 0x7f, URZ ;  /* 0x0000007f25067890 */ /* 0x000fc8000fffe03f */
[----:B------:R-:W-:Y:S01]  /*1810*/  UIMAD.WIDE.U32 UR4, UR6, UR4, URZ ;  /* 0x00000004060472a5 */ /* 0x000fe2000f8e003f */
[----:B------:R-:W-:-:S03]  /*1820*/  R2UR UR39, R0 ;  /* 0x00000000002772ca */ /* 0x000fc600000e0000 */
[----:B------:R-:W-:Y:S02]  /*1830*/  @UP0 USHF.R.U32.HI UR6, URZ, UR8, UR5 ;  /* 0x000000083f060299 */ /* 0x000fe40008011605 */
[----:B------:R-:W-:Y:S02]  /*1840*/  UIADD3 UR5, UR49, 0xdf, URZ ;  /* 0x000000df31057890 */ /* 0x000fe4000fffe03f */
        /* <DEDUP_REMOVED lines=45> */
.L_x_7784:
        /* <DEDUP_REMOVED lines=9> */
.L_x_7930:
[----:B------:R-:W-:Y:S05]  /*1bb0*/  @!P0 BRA `(.L_x_7786) ;  /* 0x0000000000048947 */ /* 0x000fea0003800000 */
[----:B------:R-:W-:Y:S01]  /*1bc0*/  BPT.TRAP 0x1 ;  /* 0x000000040000795c */ /* 0x000fe20000300000 */
.L_x_7786:
[----:B------:R-:W-:Y:S02]  /*1bd0*/  IMAD.U32 R2, RZ, RZ, UR51 ;  /* 0x00000033ff027e24 */ /* 0x000fe4000f8e00ff */
[----:B0-----:R-:W-:-:S03]  /*1be0*/  IMAD.U32 R3, RZ, RZ, UR45 ;  /* 0x0000002dff037e24 */ /* 0x001fc6000f8e00ff */
[----:B------:R-:W-:Y:S02]  /*1bf0*/  LEA R2, R2, UR41, 0x3 ;  /* 0x0000002902027c11 */ /* 0x000fe4000f8e18ff */
[----:B------:R-:W-:-:S04]  /*1c00*/  SHF.L.U32 R3, R3, 0x1f, RZ ;  /* 0x0000001f03037819 */ /* 0x000fc800000006ff */
[----:B------:R0:W1:Y:S01]  /*1c10*/  SYNCS.PHASECHK.TRANS64.TRYWAIT P1, [R2+URZ+0x2e830], R3 ;  /* 0x02e83003020075a7 */ /* 0x000062000802017f */
[----:B------:R-:W-:Y:S05]  /*1c20*/  @!P0 BRA `(.L_x_7787) ;  /* 0x0000000000048947 */ /* 0x000fea0003800000 */
[----:B------:R-:W-:Y:S01]  /*1c30*/  BPT.TRAP 0x1 ;  /* 0x000000040000795c */ /* 0x000fe20000300000 */
.L_x_7787:
[----:B-1----:R-:W-:Y:S05]  /*1c40*/  @P1 BRA `(.L_x_7788) ;  /* 0x0000000000081947 */ /* 0x002fea0003800000 */
[----:B------:R-:W1:Y:S02]  /*1c50*/  SYNCS.PHASECHK.TRANS64.TRYWAIT P1, [R2+URZ+0x2e830], R3 ;  /* 0x02e83003020075a7 */ /* 0x000e64000802017f */
[----:B-1----:R-:W-:Y:S05]  /*1c60*/  @!P1 BRA `(.L_x_7789) ;  /* 0x0000014400fc9947 */ /* 0x002fea0003800000 */
.L_x_7788:
        /* <DEDUP_REMOVED lines=17> */
[----:B------:R-:W-:Y:S01]  /*1d80*/  UIADD3 UR10, UR12, 0x4, URZ ;  /* 0x000000040c0a7890 */ /* 0x000fe2000fffe03f */
[----:B01----:R-:W-:Y:S01]  /*1d90*/  IMAD.U32 R3, RZ, RZ, UR50 ;  /* 0x00000032ff037e24 */ /* 0x003fe2000f8e00ff */
[----:B------:R-:W-:Y:S01]  /*1da0*/  UMOV UR11, 0x40000040 ;  /* 0x40000040000b7882 */ /* 0x000fe20000000000 */
[----:B------:R-:W-:Y:S01]  /*1db0*/  UIADD3 UR12, UR12, 0x6, URZ ;  /* 0x000000060c0c7890 */ /* 0x000fe2000fffe03f */
[----:B------:R-:W-:Y:S01]  /*1dc0*/  @!P1 VIADD R2, R2, 0x2e840 ;  /* 0x0002e84002029836 */ /* 0x000fe20000000000 */
[----:B------:R-:W-:Y:S01]  /*1dd0*/  UIMAD UR20, UR51, 0x700, UR20 ;  /* 0x00000700331478a4 */ /* 0x000fe2000f8e0214 */
[----:B------:R-:W-:Y:S01]  /*1de0*/  UMOV UR15, 0x40000040 ;  /* 0x40000040000f7882 */ /* 0x000fe20000000000 */
[----:B------:R-:W-:-:S02]  /*1df0*/  UIADD3 UR55, UR54, -0x2, URZ ;  /* 0xfffffffe36377890 */ /* 0x000fc4000fffe03f */
        /* <DEDUP_REMOVED lines=135> */
[----:B------:R-:W-:-:S04]  /*2670*/  IMAD R140, R17, -0x2, R140 ;  /* 0xfffffffe118c7824 */ /* 0x000fc800078e028c */
[----:B------:R-:W-:Y:S01]  /*2680*/  UMOV UR6, URZ ;  /* 0x0000003f00067c82 */ /* 0x000fe20008000000 */
[----:B------:R-:W-:-:S04]  /*2690*/  IADD3 R140, -R3, UR49, R140 ;  /* 0x00000031038c7c10 */ /* 0x000fc8000fffe18c */
[-CC-:B0-----:R-:W-:Y:S02]  /*26a0*/  VIADDMNMX R0, R0, R140.reuse, R7.reuse, PT ;  /* 0x0000008c00007246 */ /* 0x181fe40003800107 */
[----:B-1----:R-:W-:Y:S02]  /*26b0*/  VIADDMNMX R7, R137, R140, R7, PT ;  /* 0x0000008c89077246 */ /* 0x002fe40003800107 */
[C---:B------:R-:W-:Y:S02]  /*26c0*/  ISETP.GT.AND P3, PT, R0.reuse, RZ, PT ;  /* 0x000000ff0000720c */ /* 0x040fe40003f64270 */
[C---:B------:R-:W-:Y:S02]  /*26d0*/  ISETP.GT.AND P4, PT, R0.reuse, 0x1, PT ;  /* 0x000000010000780c */ /* 0x040fe40003f84270 */
[----:B------:R-:W-:Y:S01]  /*26e0*/  ISETP.GT.AND P5, PT, R0, 0x8, PT ;  /* 0x000000080000780c */ /* 0x000fe20003fa4270 */
[----:B------:R-:W-:Y:S02]  /*26f0*/  WARPGROUP.DEPBAR.LE gsb0, 0x0 ;  /* 0x00008000000079c5 */ /* 0x000fe40000010000 */
[----:B------:R-:W-:-:S06]  /*2700*/  WARPGROUP.ARRIVE ;  /* 0x00000000000079c5 */ /* 0x000fcc0000000000 */
[----:B------:R-:W-:Y:S01]  /*2710*/  QGMMA.64x32x32.F32.E4M3.E4M3 R24, gdesc[UR8], R24, gsb0 ;  /* 0x00600000081879f3 */ /* 0x000fe20008000818 */
[----:B------:R-:W-:Y:S01]  /*2720*/  @UP0 ULDC UR11, c[0x0][0x450] ;  /* 0x00011400000b0ab9 */ /* 0x000fe20000000800 */
[----:B------:R-:W-:Y:S01]  /*2730*/  UMOV UR10, UR37 ;  /* 0x00000025000a7c82 */ /* 0x000fe20008000000 */
[----:B------:R-:W-:-:S04]  /*2740*/  @UP0 USHF.R.U32.HI UR10, URZ, UR11, UR7 ;  /* 0x0000000b3f0a0299 */ /* 0x000fc80008011607 */
[----:B------:R-:W-:-:S04]  /*2750*/  UIADD3 UR7, UR10, UR49, -UR50 ;  /* 0x000000310a077290 */ /* 0x000fc8000fffe832 */
[----:B------:R-:W-:-:S04]  /*2760*/  UIMAD.WIDE UR6, UR7, -0x6db6db6d, UR6 ;  /* 0x92492493070678a5 */ /* 0x000fc8000f8e0206 */
[----:B------:R-:W-:-:S04]  /*2770*/  USHF.R.U32.HI UR6, URZ, 0x1f, UR7 ;  /* 0x0000001f3f067899 */ /* 0x000fc80008011607 */
[----:B------:R-:W-:-:S04]  /*2780*/  ULEA.HI.SX32 UR6, UR7, UR6, 0x19 ;  /* 0x0000000607067291 */ /* 0x000fc8000f8fca3f */
[----:B------:R-:W-:-:S04]  /*2790*/  UISETP.LT.AND UP1, UPT, URZ, UR6, UPT ;  /* 0x000000063f00728c */ /* 0x000fc8000bf21270 */
[----:B------:R-:W-:-:S04]  /*27a0*/  USEL UR54, URZ, UR6, !UP1 ;  /* 0x000000063f367287 */ /* 0x000fc8000c800000 */
[----:B------:R-:W-:Y:S01]  /*27b0*/  UISETP.GE.AND UP1, UPT, UR55, UR54, UPT ;  /* 0x000000363700728c */ /* 0x000fe2000bf26270 */
        /* <DEDUP_REMOVED lines=199> */
[----:B------:R-:W-:-:S02]  /*3430*/  ISETP.GT.AND P4, PT, R7, 0x1, PT ;  /* 0x000000010700780c */ /* 0x000fc40003f84270 */
[----:B------:R-:W-:Y:S01]  /*3440*/  FMNMX.FTZ R9, R6, R3, !PT ;  /* 0x0000000306097209 */ /* 0x000fe20007810000 */
[----:B------:R-:W-:Y:S01]  /*3450*/  IMAD.U32 R3, RZ, RZ, UR39 ;  /* 0x00000027ff037e24 */ /* 0x000fe2000f8e00ff */
[----:B------:R-:W-:Y:S02]  /*3460*/  FSEL R123, R123, -INF , P4 ;  /* 0xff8000007b7b7808 */ /* 0x000fe40002000000 */
        /* <DEDUP_REMOVED lines=609> */
.L_x_7800:
[----:B------:R-:W-:Y:S01]  /*5a80*/  ISETP.NE.AND P4, PT, RZ, UR44, PT ;  /* 0x0000002cff007c0c */ /* 0x000fe2000bf85270 */
[----:B------:R-:W-:-:S04]  /*5a90*/  UISETP.NE.AND UP1, UPT, UR56, 0x1, UPT ;  /* 0x000000013800788c */ /* 0x000fc8000bf25270 */
[----:B------:R-:W-:-:S04]  /*5aa0*/  USEL UR45, URZ, 0x1, UP1 ;  /* 0x000000013f2d7887 */ /* 0x000fc80008800000 */
[----:B------:R-:W-:-:S04]  /*5ab0*/  ULOP3.LUT UR45, UR57, UR45, URZ, 0x3c, !UPT ;  /* 0x0000002d392d7292 */ /* 0x000fc8000f8e3c3f */
[----:B------:R-:W-:Y:S08]  /*5ac0*/  @P4 BRA `(.L_x_7791) ;  /* 0x0000000000384947 */ /* 0x000ff00003800000 */
[----:B------:R-:W-:Y:S05]  /*5ad0*/  @!P0 BRA `(.L_x_7792) ;  /* 0x0000000000048947 */ /* 0x000fea0003800000 */
[----:B------:R-:W-:Y:S01]  /*5ae0*/  BPT.TRAP 0x1 ;  /* 0x000000040000795c */ /* 0x000fe20000300000 */
.L_x_7792:
        /* <DEDUP_REMOVED lines=9> */
.L_x_7793:
[----:B-1----:R-:W-:Y:S05]  /*5b80*/  @P3 BRA `(.L_x_7791) ;  /* 0x0000000000083947 */ /* 0x002fea0003800000 */
[----:B------:R-:W1:Y:S02]  /*5b90*/  SYNCS.PHASECHK.TRANS64.TRYWAIT P3, [UR6+0x2e830], R0 ;  /* 0x02e83000ff0075a7 */ /* 0x000e640008060146 */
[----:B-1----:R-:W-:Y:S05]  /*5ba0*/  @!P3 BRA `(.L_x_7794) ;  /* 0x000001080040b947 */ /* 0x002fea0003800000 */
.L_x_7791:
        /* <DEDUP_REMOVED lines=188> */
.L_x_7796:
[----:B------:R-:W-:Y:S01]  /*6770*/  ULEA UR6, UR56, UR41, 0x3 ;  /* 0x0000002938067291 */ /* 0x000fe2000f8e183f */
[----:B------:R-:W-:-:S05]  /*6780*/  IMAD.U32 R0, RZ, RZ, UR57 ;  /* 0x00000039ff007e24 */ /* 0x000fca000f8e00ff */
[----:B------:R-:W-:-:S04]  /*6790*/  SHF.L.U32 R0, R0, 0x1f, RZ ;  /* 0x0000001f00007819 */ /* 0x000fc800000006ff */
[----:B------:R0:W1:Y:S01]  /*67a0*/  SYNCS.PHASECHK.TRANS64.TRYWAIT P3, [UR6+0x2e850], R0 ;  /* 0x02e85000ff0075a7 */ /* 0x0000620008060146 */
[----:B------:R-:W-:Y:S05]  /*67b0*/  @!P0 BRA `(.L_x_7797) ;  /* 0x0000000000048947 */ /* 0x000fea0003800000 */
[----:B------:R-:W-:Y:S01]  /*67c0*/  BPT.TRAP 0x1 ;  /* 0x000000040000795c */ /* 0x000fe20000300000 */
.L_x_7797:
[----:B-1----:R-:W-:Y:S05]  /*67d0*/  @P3 BRA `(.L_x_7795) ;  /* 0x0000000000083947 */ /* 0x002fea0003800000 */
[----:B------:R-:W1:Y:S02]  /*67e0*/  SYNCS.PHASECHK.TRANS64.TRYWAIT P3, [UR6+0x2e850], R0 ;  /* 0x02e85000ff0075a7 */ /* 0x000e640008060146 */
[----:B-1----:R-:W-:Y:S05]  /*67f0*/  @!P3 BRA `(.L_x_7798) ;  /* 0x000000fc0044b947 */ /* 0x002fea0003800000 */
.L_x_7795:
[----:B------:R-:W-:Y:S01]  /*6800*/  UIADD3 UR6, UR41, 0x400, URZ ;  /* 0x0000040029067890 */ /* 0x000fe2000fffe03f */
[----:B------:R-:W-:Y:S01]  /*6810*/  WARPGROUP.ARRIVE ;  /* 0x00000000000079c5 */ /* 0x000fe20000000000 */
[----:B------:R-:W-:Y:S01]  /*6820*/  UMOV UR7, 0xc0000010 ;  /* 0xc000001000077882 */ /* 0x000fe20000000000 */
[----:B------:R-:W-:Y:S01]  /*6830*/  VIADD R8, R18, UR37 ;  /* 0x0000002512087c36 */ /* 0x000fe20008000000 */
[----:B------:R-:W-:Y:S01]  /*6840*/  USHF.R.U32.HI UR6, URZ, 0x4, UR6 ;  /* 0x000000043f067899 */ /* 0x000fe20008011606 */
[----:B------:R-:W-:Y:S02]  /*6850*/  IMAD.MOV.U32 R10, RZ, RZ, -0x2 ;  /* 0xfffffffeff0a7424 */ /* 0x000fe400078e00ff */
        /* <DEDUP_REMOVED lines=8> */
[----:B01----:R-:W-:Y:S01]  /*68e0*/  @P2 IMAD.HI.U32 R0, R8, UR6, RZ ;  /* 0x0000000608002c27 */ /* 0x003fe2000f8e00ff */
        /* <DEDUP_REMOVED lines=8> */
[----:B------:R-:W-:Y:S01]  /*6970*/  IMAD.U32 R10, RZ, RZ, UR50 ;  /* 0x00000032ff0a7e24 */ /* 0x000fe2000f8e00ff */
[----:B------:R-:W1:Y:S04]  /*6980*/  SHFL.IDX PT, R8, R8, 0x1, 0x1c1f ;  /* 0x003c1f0008087f89 */ /* 0x000e6800000e0000 */
[----:B------:R-:W-:-:S05]  /*6990*/  IADD3 R7, -R10, UR49, R7 ;  /* 0x000000310a077c10 */ /* 0x000fca000fffe107 */
[----:B0-----:R-:W-:-:S05]  /*69a0*/  IMAD.IADD R0, R7, 0x1, R0 ;  /* 0x0000000107007824 */ /* 0x001fca00078e0200 */
[C---:B------:R-:W-:Y:S02]  /*69b0*/  ISETP.GT.AND P3, PT, R0.reuse, RZ, PT ;  /* 0x000000ff0000720c */ /* 0x040fe40003f64270 */
[----:B------:R-:W-:Y:S01]  /*69c0*/  ISETP.GT.AND P4, PT, R0, 0x1, PT ;  /* 0x000000010000780c */ /* 0x000fe20003f84270 */
[----:B-1----:R-:W-:Y:S01]  /*69d0*/  IMAD.IADD R7, R7, 0x1, R8 ;  /* 0x0000000107077824 */ /* 0x002fe200078e0208 */
        /* <DEDUP_REMOVED lines=175> */
[----:B------:R-:W-:Y:S02]  /*74d0*/  ISETP.GT.AND P4, PT, R7, RZ, PT ;  /* 0x000000ff0700720c */ /* 0x000fe40003f84270 */
[----:B------:R-:W-:-:S02]  /*74e0*/  FMNMX.FTZ R10, R101, R0, !PT ;  /* 0x00000000650a7209 */ /* 0x000fc40007810000 */
[----:B------:R-:W-:-:S03]  /*74f0*/  ISETP.GT.AND P5, PT, R7, 0x1, PT ;  /* 0x000000010700780c */ /* 0x000fc60003fa4270 */
[----:B------:R-:W0:Y:S01]  /*7500*/  SHFL.BFLY PT, R9, R10, 0x2, 0x1f ;  /* 0x0c401f000a097f89 */ /* 0x000e2200000e0000 */
        /* <DEDUP_REMOVED lines=35> */
[--C-:B------:R-:W-:Y:S01]  /*7740*/  FFMA.FTZ R13, R189, UR39, -R9.reuse ;  /* 0x00000027bd0d7c23 */ /* 0x100fe20008010809 */
[----:B------:R-:W-:Y:S01]  /*7750*/  FMNMX.FTZ R180, R185, R6, !PT ;  /* 0x00000006b9b47209 */ /* 0x000fe20007810000 */
[----:B------:R-:W-:Y:S01]  /*7760*/  QGMMA.64x128x32.F32.E4M3.E4M3 R24, R212, gdesc[UR4], R24, gsb0 ;  /* 0x01e00004d4187df3 */ /* 0x000fe20008000818 */
[----:B------:R-:W-:Y:S01]  /*7770*/  FSEL R190, R190, -INF , P4 ;  /* 0xff800000bebe7808 */ /* 0x000fe20002000000 */
[--C-:B------:R-:W-:Y:S01]  /*7780*/  FFMA.FTZ R10, R184, UR39, -R9.reuse ;  /* 0x00000027b80a7c23 */ /* 0x100fe20008010809 */
[----:B------:R-:W-:Y:S01]  /*7790*/  FMNMX.FTZ R189, R187, R180, !PT ;  /* 0x000000b4bbbd7209 */ /* 0x000fe20007810000 */
[--C-:B------:R-:W-:Y:S01]  /*77a0*/  FFMA.FTZ R184, R128, UR39, -R9.reuse ;  /* 0x0000002780b87c23 */ /* 0x100fe20008010809 */
[----:B------:R-:W-:Y:S01]  /*77b0*/  ISETP.GT.AND P4, PT, R7, 0x10, PT ;  /* 0x000000100700780c */ /* 0x000fe20003f84270 */
[----:B------:R-:W-:Y:S01]  /*77c0*/  UIADD3 UR6, UR10, 0x400, URZ ;  /* 0x000004000a067890 */ /* 0x000fe2000fffe03f */
[----:B------:R-:W-:Y:S01]  /*77d0*/  FMNMX.FTZ R180, R190, R189, !PT ;  /* 0x000000bdbeb47209 */ /* 0x000fe20007810000 */
[----:B------:R-:W-:Y:S01]  /*77e0*/  UMOV UR7, 0xc0000010 ;  /* 0xc000001000077882 */ /* 0x000fe20000000000 */
        /* <DEDUP_REMOVED lines=115> */
[C---:B------:R-:W-:Y:S02]  /*7f20*/  ISETP.GT.AND P4, PT, R7.reuse, 0x80, PT ;  /* 0x000000800700780c */ /* 0x040fe40003f84270 */
[----:B------:R-:W-:Y:S01]  /*7f30*/  FMNMX.FTZ R180, R150, R189, !PT ;  /* 0x000000bd96b47209 */ /* 0x000fe20007810000 */
[----:B------:R-:W-:Y:S01]  /*7f40*/  MUFU.EX2 R14, R14 ;  /* 0x0000000e000e7308 */ /* 0x000fe20000000800 */
[----:B------:R-:W-:Y:S02]  /*7f50*/  ISETP.GT.AND P5, PT, R7, 0x81, PT ;  /* 0x000000810700780c */ /* 0x000fe40003fa4270 */
[----:B------:R-:W-:Y:S01]  /*7f60*/  FSEL R122, R122, -INF , P4 ;  /* 0xff8000007a7a7808 */ /* 0x000fe20002000000 */
[----:B------:R-:W-:Y:S02]  /*7f70*/  WARPGROUP.DEPBAR.LE gsb0, 0x0 ;  /* 0x00008000000079c5 */ /* 0x000fe40000010000 */
[----:B------:R-:W-:Y:S01]  /*7f80*/  FMNMX.FTZ R189, R151, R180, !PT ;  /* 0x000000b497bd7209 */ /* 0x000fe20007810000 */
[----:B------:R-:W-:Y:S01]  /*7f90*/  WARPGROUP.ARRIVE ;  /* 0x00000000000079c5 */ /* 0x000fe20000000000 */
[----:B------:R-:W-:Y:S01]  /*7fa0*/  ISETP.GT.AND P4, PT, R7, 0x88, PT ;  /* 0x000000880700780c */ /* 0x000fe20003f84270 */
[----:B------:R-:W-:Y:S01]  /*7fb0*/  MUFU.EX2 R15, R15 ;  /* 0x0000000f000f7308 */ /* 0x000fe20000000800 */
[----:B------:R-:W-:-:S02]  /*7fc0*/  FSEL R123, R123, -INF , P5 ;  /* 0xff8000007b7b7808 */ /* 0x000fc40002800000 */
[----:B------:R-:W-:Y:S01]  /*7fd0*/  FMNMX.FTZ R180, R122, R189, !PT ;  /* 0x000000bd7ab47209 */ /* 0x000fe20007810000 */
[----:B------:R-:W-:Y:S01]  /*7fe0*/  QGMMA.64x128x32.F32.E4M3.E4M3 R24, R208, gdesc[UR4], R24, gsb0 ;  /* 0x01e00004d0187df3 */ /* 0x000fe20008000818 */
[----:B------:R-:W-:Y:S01]  /*7ff0*/  ISETP.GT.AND P5, PT, R7, 0x89, PT ;  /* 0x000000890700780c */ /* 0x000fe20003fa4270 */
[----:B------:R-:W-:Y:S01]  /*8000*/  UIADD3 UR6, UR10, 0x500, URZ ;  /* 0x000005000a067890 */ /* 0x000fe2000fffe03f */
[----:B------:R-:W-:Y:S01]  /*8010*/  FSEL R126, R126, -INF , P4 ;  /* 0xff8000007e7e7808 */ /* 0x000fe20002000000 */
[----:B------:R-:W-:Y:S01]  /*8020*/  UMOV UR7, 0xc0000010 ;  /* 0xc000001000077882 */ /* 0x000fe20000000000 */
        /* <DEDUP_REMOVED lines=41> */
[----:B------:R0:W-:Y:S01]  /*82c0*/  MUFU.EX2 R114, R184 ;  /* 0x000000b800727308 */ /* 0x0001e20000000800 */
[----:B------:R-:W-:-:S02]  /*82d0*/  FMNMX.FTZ R180, R128, R189, !PT ;  /* 0x000000bd80b47209 */ /* 0x000fc40007810000 */
[----:B------:R-:W-:Y:S02]  /*82e0*/  ISETP.GT.AND P5, PT, R7, 0xb9, PT ;  /* 0x000000b90700780c */ /* 0x000fe40003fa4270 */
[----:B------:R-:W-:Y:S02]  /*82f0*/  FSEL R118, R118, -INF , P4 ;  /* 0xff80000076767808 */ /* 0x000fe40002000000 */
[----:B------:R-:W-:Y:S01]  /*8300*/  FMNMX.FTZ R189, R115, R180, !PT ;  /* 0x000000b473bd7209 */ /* 0x000fe20007810000 */
[----:B------:R-:W-:Y:S01]  /*8310*/  MUFU.EX2 R8, R8 ;  /* 0x0000000800087308 */ /* 0x000fe20000000800 */
[----:B------:R-:W-:Y:S01]  /*8320*/  FSEL R119, R119, -INF , P5 ;  /* 0xff80000077777808 */ /* 0x000fe20002800000 */
[----:B0-----:R-:W-:Y:S01]  /*8330*/  FFMA.FTZ R184, R132, UR39, -R9 ;  /* 0x0000002784b87c23 */ /* 0x001fe20008010809 */
        /* <DEDUP_REMOVED lines=14> */
[----:B------:R-:W-:Y:S01]  /*8420*/  ISETP.GT.AND P4, PT, R7, 0xd0, PT ;  /* 0x000000d00700780c */ /* 0x000fe20003f84270 */
[--C-:B0-----:R-:W-:Y:S01]  /*8430*/  FFMA.FTZ R184, R104, UR39, -R9.reuse ;  /* 0x0000002768b87c23 */ /* 0x101fe20008010809 */
[----:B------:R-:W-:Y:S01]  /*8440*/  FSEL R95, R95, -INF , P5 ;  /* 0xff8000005f5f7808 */ /* 0x000fe20002800000 */
[----:B------:R-:W-:Y:S01]  /*8450*/  FFMA.FTZ R9, R101, UR39, -R9 ;  /* 0x0000002765097c23 */ /* 0x000fe20008010809 */
        /* <DEDUP_REMOVED lines=13> */
[----:B------:R-:W-:Y:S02]  /*8530*/  FSEL R103, R103, -INF , P5 ;  /* 0xff80000067677808 */ /* 0x000fe40002800000 */
[----:B------:R-:W-:Y:S02]  /*8540*/  FMNMX.FTZ R180, R102, R7, !PT ;  /* 0x0000000766b47209 */ /* 0x000fe40007810000 */
[----:B------:R-:W-:-:S02]  /*8550*/  FSEL R192, R0, RZ, P3 ;  /* 0x000000ff00c07208 */ /* 0x000fc40001800000 */
[----:B------:R-:W-:Y:S01]  /*8560*/  FMNMX.FTZ R180, R103, R180, !PT ;  /* 0x000000b467b47209 */ /* 0x000fe20007810000 */
[----:B------:R-:W-:Y:S02]  /*8570*/  MUFU.EX2 R157, R157 ;  /* 0x0000009d009d7308 */ /* 0x000fe40000000800 */
[----:B------:R-:W-:-:S02]  /*8580*/  FADD.FTZ R192, -R192, R5 ;  /* 0x00000005c0c07221 */ /* 0x000fc40000010100 */
[----:B------:R-:W0:Y:S01]  /*8590*/  SHFL.BFLY PT, R7, R180, 0x2, 0x1f ;  /* 0x0c401f00b4077f89 */ /* 0x000e2200000e0000 */
[----:B------:R-:W-:Y:S02]  /*85a0*/  WARPGROUP.DEPBAR.LE gsb0, 0x0 ;  /* 0x00008000000079c5 */ /* 0x000fe40000010000 */
[----:B------:R-:W-:Y:S01]  /*85b0*/  WARPGROUP.ARRIVE ;  /* 0x00000000000079c5 */ /* 0x000fe20000000000 */
[----:B------:R-:W-:Y:S05]  /*85c0*/  MUFU.EX2 R160, R160 ;  /* 0x000000a000a07308 */ /* 0x000fea0000000800 */
[----:B------:R-:W-:Y:S01]  /*85d0*/  QGMMA.64x128x32.F32.E4M3.E4M3 R24, R204, gdesc[UR4], R24, gsb0 ;  /* 0x01e00004cc187df3 */ /* 0x000fe20008000818 */
[----:B------:R-:W-:-:S02]  /*85e0*/  UIADD3 UR6, UR10, 0x600, URZ ;  /* 0x000006000a067890 */ /* 0x000fc4000fffe03f */
[----:B------:R-:W-:Y:S01]  /*85f0*/  MUFU.EX2 R161, R161 ;  /* 0x000000a100a17308 */ /* 0x000fe20000000800 */
[----:B------:R-:W-:-:S07]  /*8600*/  UMOV UR7, 0xc0000010 ;  /* 0xc000001000077882 */ /* 0x000fce0000000000 */
[----:B------:R-:W-:Y:S01]  /*8610*/  MUFU.EX2 R164, R164 ;  /* 0x000000a400a47308 */ /* 0x000fe20000000800 */
[----:B0-----:R-:W-:Y:S01]  /*8620*/  FMNMX.FTZ R184, R180, R7, !PT ;  /* 0x00000007b4b87209 */ /* 0x001fe20007810000 */
[----:B------:R-:W-:-:S04]  /*8630*/  IMAD.U32 R180, RZ, RZ, UR39 ;  /* 0x00000027ffb47e24 */ /* 0x000fc8000f8e00ff */
[----:B------:R-:W0:Y:S02]  /*8640*/  SHFL.BFLY PT, R7, R184, 0x1, 0x1f ;  /* 0x0c201f00b8077f89 */ /* 0x000e2400000e0000 */
[----:B------:R-:W-:Y:S08]  /*8650*/  MUFU.EX2 R165, R165 ;  /* 0x000000a500a57308 */ /* 0x000ff00000000800 */
[----:B------:R-:W-:Y:S08]  /*8660*/  MUFU.EX2 R136, R136 ;  /* 0x0000008800887308 */ /* 0x000ff00000000800 */
[----:B------:R-:W-:Y:S01]  /*8670*/  MUFU.EX2 R137, R137 ;  /* 0x0000008900897308 */ /* 0x000fe20000000800 */
[----:B0-----:R-:W-:-:S07]  /*8680*/  FMNMX.FTZ R7, R184, R7, !PT ;  /* 0x00000007b8077209 */ /* 0x001fce0007810000 */
        /* <DEDUP_REMOVED lines=91> */
[----:B------:R-:W-:-:S03]  /*8c40*/  WARPGROUP.DEPBAR.LE gsb0, 0x0 ;  /* 0x00008000000079c5 */ /* 0x000fc60000010000 */
[----:B------:R-:W2:Y:S01]  /*8c50*/  MUFU.EX2 R170, R170 ;  /* 0x000000aa00aa7308 */ /* 0x000ea20000000800 */
[----:B-1----:R-:W-:-:S01]  /*8c60*/  FADD.FTZ R3, R189, R2 ;  /* 0x00000002bd037221 */ /* 0x002fc20000010000 */
[----:B------:R-:W-:Y:S01]  /*8c70*/  FADD.FTZ R2, R168, R151 ;  /* 0x00000097a8027221 */ /* 0x000fe20000010000 */
[----:B------:R-:W-:-:S05]  /*8c80*/  WARPGROUP.ARRIVE ;  /* 0x00000000000079c5 */ /* 0x000fca0000000000 */
[----:B------:R-:W1:Y:S01]  /*8c90*/  MUFU.EX2 R171, R171 ;  /* 0x000000ab00ab7308 */ /* 0x000e620000000800 */
[----:B0-----:R-:W-:-:S01]  /*8ca0*/  FADD.FTZ R3, R190, R3 ;  /* 0x00000003be037221 */ /* 0x001fc20000010000 */
[----:B------:R-:W-:Y:S06]  /*8cb0*/  QGMMA.64x128x32.F32.E4M3.E4M3 R24, R200, gdesc[UR4], R24, gsb0 ;  /* 0x01e00004c8187df3 */ /* 0x000fec0008000818 */
        /* <DEDUP_REMOVED lines=52> */
[----:B------:R-:W-:-:S06]  /*9000*/  FADD.FTZ R151, R141, R2 ;  /* 0x000000028d977221 */ /* 0x000fcc0000010000 */
        /* <DEDUP_REMOVED lines=121> */
.L_x_7799:
        /* <DEDUP_REMOVED lines=134> */
.L_x_7790:
[----:B------:R-:W-:-:S13]  /*a000*/  ISETP.LE.AND P2, PT, RZ, UR55, PT ;  /* 0x00000037ff007c0c */ /* 0x000fda000bf43270 */
[----:B------:R-:W-:Y:S05]  /*a010*/  @!P2 BRA `(.L_x_7801) ;  /* 0x000000340084a947 */ /* 0x000fea0003800000 */
[----:B------:R-:W-:Y:S01]  /*a020*/  IMAD.MOV.U32 R6, RZ, RZ, R7 ;  /* 0x000000ffff067224 */ /* 0x000fe200078e0007 */
[----:B------:R-:W-:Y:S01]  /*a030*/  UMOV UR50, UR45 ;  /* 0x0000002d00327c82 */ /* 0x000fe20008000000 */
[----:B------:R-:W-:Y:S01]  /*a040*/  IMAD.MOV.U32 R5, RZ, RZ, R0 ;  /* 0x000000ffff057224 */ /* 0x000fe200078e0000 */
[----:B------:R-:W-:-:S06]  /*a050*/  UMOV UR49, UR51 ;  /* 0x0000003300317c82 */ /* 0x000fcc0008000000 */
.L_x_7811:
        /* <DEDUP_REMOVED lines=9> */
.L_x_7803:
[----:B------:R-:W-:Y:S01]  /*a0f0*/  ULEA UR6, UR51, UR41, 0x3 ;  /* 0x0000002933067291 */ /* 0x000fe2000f8e183f */
[----:B------:R-:W-:-:S05]  /*a100*/  IMAD.U32 R0, RZ, RZ, UR45 ;  /* 0x0000002dff007e24 */ /* 0x000fca000f8e00ff */
[----:B------:R-:W-:-:S04]  /*a110*/  SHF.L.U32 R0, R0, 0x1f, RZ ;  /* 0x0000001f00007819 */ /* 0x000fc800000006ff */
[----:B------:R0:W1:Y:S01]  /*a120*/  SYNCS.PHASECHK.TRANS64.TRYWAIT P2, [UR6+0x2e830], R0 ;  /* 0x02e83000ff0075a7 */ /* 0x0000620008040146 */
[----:B------:R-:W-:Y:S05]  /*a130*/  @!P0 BRA `(.L_x_7804) ;  /* 0x0000000000048947 */ /* 0x000fea0003800000 */
[----:B------:R-:W-:Y:S01]  /*a140*/  BPT.TRAP 0x1 ;  /* 0x000000040000795c */ /* 0x000fe20000300000 */
.L_x_7804:
[----:B-1----:R-:W-:Y:S05]  /*a150*/  @P2 BRA `(.L_x_7802) ;  /* 0x0000000000082947 */ /* 0x002fea0003800000 */
[----:B------:R-:W1:Y:S02]  /*a160*/  SYNCS.PHASECHK.TRANS64.TRYWAIT P2, [UR6+0x2e830], R0 ;  /* 0x02e83000ff0075a7 */ /* 0x000e640008040146 */
[----:B-1----:R-:W-:Y:S05]  /*a170*/  @!P2 BRA `(.L_x_7805) ;  /* 0x000000c000fca947 */ /* 0x002fea0003800000 */
.L_x_7802:
        /* <DEDUP_REMOVED lines=185> */
.L_x_7807:
[----:B------:R-:W-:Y:S01]  /*ad10*/  ULEA UR6, UR49, UR41, 0x3 ;  /* 0x0000002931067291 */ /* 0x000fe2000f8e183f */
[----:B------:R-:W-:-:S05]  /*ad20*/  IMAD.U32 R0, RZ, RZ, UR50 ;  /* 0x00000032ff007e24 */ /* 0x000fca000f8e00ff */
[----:B------:R-:W-:-:S04]  /*ad30*/  SHF.L.U32 R0, R0, 0x1f, RZ ;  /* 0x0000001f00007819 */ /* 0x000fc800000006ff */
[----:B------:R0:W1:Y:S01]  /*ad40*/  SYNCS.PHASECHK.TRANS64.TRYWAIT P2, [UR6+0x2e850], R0 ;  /* 0x02e85000ff0075a7 */ /* 0x0000620008040146 */
[----:B------:R-:W-:Y:S05]  /*ad50*/  @!P0 BRA `(.L_x_7808) ;  /* 0x0000000000048947 */ /* 0x000fea0003800000 */
[----:B------:R-:W-:Y:S01]  /*ad60*/  BPT.TRAP 0x1 ;  /* 0x000000040000795c */ /* 0x000fe20000300000 */
.L_x_7808:
[----:B-1----:R-:W-:Y:S05]  /*ad70*/  @P2 BRA `(.L_x_7806) ;  /* 0x0000000000082947 */ /* 0x002fea0003800000 */
[----:B------:R-:W1:Y:S02]  /*ad80*/  SYNCS.PHASECHK.TRANS64.TRYWAIT P2, [UR6+0x2e850], R0 ;  /* 0x02e85000ff0075a7 */ /* 0x000e640008040146 */
[----:B-1----:R-:W-:Y:S05]  /*ad90*/  @!P2 BRA `(.L_x_7809) ;  /* 0x000000b8000ca947 */ /* 0x002fea0003800000 */
.L_x_7806:
        /* <DEDUP_REMOVED lines=517> */
.L_x_7810:
        /* <DEDUP_REMOVED lines=132> */
.L_x_7801:
[----:B------:R-:W-:Y:S06]  /*d630*/  BAR.ARV 0x8, 0x180 ;  /* 0x0206000000007b1d */ /* 0x000fec0000002000 */
[----:B------:R-:W-:Y:S05]  /*d640*/  @!P0 BRA `(.L_x_7812) ;  /* 0x0000000000048947 */ /* 0x000fea0003800000 */
[----:B------:R-:W-:Y:S01]  /*d650*/  BPT.TRAP 0x1 ;  /* 0x000000040000795c */ /* 0x000fe20000300000 */
.L_x_7812:
[----:B------:R-:W-:Y:S01]  /*d660*/  ULEA UR4, UR51, UR41, 0x3 ;  /* 0x0000002933047291 */ /* 0x000fe2000f8e183f */
[----:B------:R-:W-:-:S05]  /*d670*/  IMAD.U32 R4, RZ, RZ, UR45 ;  /* 0x0000002dff047e24 */ /* 0x000fca000f8e00ff */
[----:B------:R-:W-:-:S04]  /*d680*/  SHF.L.U32 R4, R4, 0x1f, RZ ;  /* 0x0000001f04047819 */ /* 0x000fc800000006ff */
[----:B------:R0:W1:Y:S01]  /*d690*/  SYNCS.PHASECHK.TRANS64.TRYWAIT P1, [UR4+0x2e850], R4 ;  /* 0x02e85004ff0075a7 */ /* 0x0000620008020144 */
[----:B------:R-:W-:Y:S05]  /*d6a0*/  @!P0 BRA `(.L_x_7813) ;  /* 0x0000000000048947 */ /* 0x000fea0003800000 */
[----:B------:R-:W-:Y:S01]  /*d6b0*/  BPT.TRAP 0x1 ;  /* 0x000000040000795c */ /* 0x000fe20000300000 */
.L_x_7813:
[----:B-1----:R-:W-:Y:S05]  /*d6c0*/  @P1 BRA `(.L_x_7814) ;  /* 0x0000000000081947 */ /* 0x002fea0003800000 */
[----:B------:R-:W1:Y:S02]  /*d6d0*/  SYNCS.PHASECHK.TRANS64.TRYWAIT P1, [UR4+0x2e850], R4 ;  /* 0x02e85004ff0075a7 */ /* 0x000e640008020144 */
[----:B-1----:R-:W-:Y:S05]  /*d6e0*/  @!P1 BRA `(.L_x_7815) ;  /* 0x0000008c00d09947 */ /* 0x002fea0003800000 */
.L_x_7814:
[----:B------:R-:W-:Y:S01]  /*d6f0*/  UIADD3 UR41, UR41, 0x400, URZ ;  /* 0x0000040029297890 */ /* 0x000fe2000fffe03f */
[----:B------:R-:W-:Y:S01]  /*d700*/  WARPGROUP.ARRIVE ;  /* 0x00000000000079c5 */ /* 0x000fe20000000000 */
[----:B------:R-:W-:Y:S01]  /*d710*/  UMOV UR7, 0xc0000010 ;  /* 0xc000001000077882 */ /* 0x000fe20000000000 */
[----:B------:R-:W-:Y:S01]  /*d720*/  ULDC.64 UR10, c[0x0][0x9a0] ;  /* 0x00026800000a7ab9 */ /* 0x000fe20000000a00 */
[----:B------:R-:W-:Y:S01]  /*d730*/  USHF.R.U32.HI UR41, URZ, 0x4, UR41 ;  /* 0x000000043f297899 */ /* 0x000fe20008011629 */
[----:B------:R-:W-:Y:S01]  /*d740*/  IMAD.MOV.U32 R6, RZ, RZ, 0x3f800000 ;  /* 0x3f800000ff067424 */ /* 0x000fe200078e00ff */
[----:B------:R-:W-:Y:S02]  /*d750*/  UISETP.NE.U32.AND UP0, UPT, UR10, URZ, UPT ;  /* 0x0000003f0a00728c */ /* 0x000fe4000bf05070 */
[----:B------:R-:W-:Y:S02]  /*d760*/  ULOP3.LUT UR41, UR41, 0x3fff, URZ, 0xc0, !UPT ;  /* 0x00003fff29297892 */ /* 0x000fe4000f8ec03f */
[----:B------:R-:W-:-:S02]  /*d770*/  UISETP.NE.AND.EX UP0, UPT, UR11, URZ, UPT, UP0 ;  /* 0x0000003f0b00728c */ /* 0x000fc4000bf05300 */
[----:B------:R-:W-:-:S04]  /*d780*/  ULOP3.LUT UR5, UR41, 0x10000, URZ, 0xfc, !UPT ;  /* 0x0001000029057892 */ /* 0x000fc8000f8efc3f */
[----:B------:R-:W-:Y:S01]  /*d790*/  UIMAD UR5, UR51, 0x700, UR5 ;  /* 0x00000700330578a4 */ /* 0x000fe2000f8e0205 */
[----:B------:R-:W-:-:S04]  /*d7a0*/  PLOP3.LUT P1, PT, PT, PT, UP0, 0x80, 0x0 ;  /* 0x000000000000781c */ /* 0x000fc80003f2f008 */
[----:B------:R-:W-:Y:S01]  /*d7b0*/  @UP0 ULDC.64 UR12, c[0x0][0x9c8] ;  /* 0x00027200000c0ab9 */ /* 0x000fe20000000a00 */
[----:B------:R-:W-:Y:S01]  /*d7c0*/  @UP0 USHF.R.S32.HI UR9, URZ, 0x1f, UR48 ;  /* 0x0000001f3f090899 */ /* 0x000fe20008011430 */
[----:B------:R-:W-:Y:S01]  /*d7d0*/  UMOV UR6, UR5 ;  /* 0x0000000500067c82 */ /* 0x000fe20008000000 */
[----:B------:R-:W-:Y:S01]  /*d7e0*/  @UP0 UIMAD UR8, UR36, UR12, URZ ;  /* 0x0000000c240802a4 */ /* 0x000fe2000f8e023f */
[----:B------:R-:W-:Y:S01]  /*d7f0*/  QGMMA.64x128x32.F32.E4M3.E4M3 R24, R224, gdesc[UR4], R24, gsb0 ;  /* 0x01e00004e0187df3 */ /* 0x000fe20008000818 */
[----:B------:R-:W-:Y:S01]  /*d800*/  UIADD3 UR6, UR5, 0x100, URZ ;  /* 0x0000010005067890 */ /* 0x000fe2000fffe03f */
[----:B------:R-:W-:Y:S01]  /*d810*/  UMOV UR7, 0xc0000010 ;  /* 0xc000001000077882 */ /* 0x000fe20000000000 */
        /* <DEDUP_REMOVED lines=24> */
[----:B01----:R-:W-:Y:S01]  /*d9a0*/  IMAD.U32 R4, RZ, RZ, UR8 ;  /* 0x00000008ff047e24 */ /* 0x003fe2000f8e00ff */
        /* <DEDUP_REMOVED lines=51> */
.L_x_7816:
        /* <DEDUP_REMOVED lines=74> */
.L_x_7783:
        /* <DEDUP_REMOVED lines=48> */
[----:B------:R-:W-:Y:S02]  /*e480*/  F2FP.BF16.F32.PACK_AB R31, R31, R42 ;  /* 0x0000002a1f1f723e */ /* 0x000fe400000010ff */
[----:B------:R-:W-:Y:S02]  /*e490*/  SHF.R.U64 R10, R10, 0x3, RZ ;  /* 0x000000030a0a7819 */ /* 0x000fe400000012ff */
[----:B------:R-:W-:Y:S02]  /*e4a0*/  F2FP.BF16.F32.PACK_AB R36, R36, R41 ;  /* 0x000000292424723e */ /* 0x000fe400000010ff */
[----:B------:R-:W-:Y:S02]  /*e4b0*/  F2FP.BF16.F32.PACK_AB R30, R30, R43 ;  /* 0x0000002b1e1e723e */ /* 0x000fe400000010ff */
[----:B------:R-:W-:-:S02]  /*e4c0*/  SEL R46, R9, R8, P0 ;  /* 0x00000008092e7207 */ /* 0x000fc40000000000 */
[----:B------:R-:W-:Y:S02]  /*e4d0*/  SEL R45, R8, R9, P0 ;  /* 0x00000009082d7207 */ /* 0x000fe40000000000 */
[----:B------:R-:W-:Y:S02]  /*e4e0*/  IADD3 R67, P4, R6, 0x4020, RZ ;  /* 0x0000402006437810 */ /* 0x000fe40007f9e0ff */
[----:B------:R-:W-:Y:S02]  /*e4f0*/  F2FP.BF16.F32.PACK_AB R27, R54, R27 ;  /* 0x0000001b361b723e */ /* 0x000fe400000010ff */
[----:B------:R-:W-:Y:S02]  /*e500*/  LOP3.LUT R9, R6, 0x380, RZ, 0xc0, !PT ;  /* 0x0000038006097812 */ /* 0x000fe400078ec0ff */
[----:B------:R-:W-:Y:S02]  /*e510*/  F2FP.BF16.F32.PACK_AB R33, R52, R33 ;  /* 0x000000213421723e */ /* 0x000fe400000010ff */
[----:B------:R-:W-:-:S02]  /*e520*/  F2FP.BF16.F32.PACK_AB R32, R53, R32 ;  /* 0x000000203520723e */ /* 0x000fc400000010ff */
[----:B------:R-:W-:Y:S02]  /*e530*/  SEL R44, R13, R12, P0 ;  /* 0x0000000c0d2c7207 */ /* 0x000fe40000000000 */
[----:B------:R-:W-:Y:S01]  /*e540*/  SEL R43, R12, R13, P0 ;  /* 0x0000000d0c2b7207 */ /* 0x000fe20000000000 */
[--C-:B------:R-:W-:Y:S01]  /*e550*/  IMAD.X R13, RZ, RZ, R7.reuse, P4 ;  /* 0x000000ffff0d7224 */ /* 0x100fe200020e0607 */
[----:B------:R-:W-:Y:S02]  /*e560*/  SEL R50, R38, R39, P0 ;  /* 0x0000002726327207 */ /* 0x000fe40000000000 */
[----:B------:R-:W-:Y:S02]  /*e570*/  SEL R54, R25, R24, P0 ;  /* 0x0000001819367207 */ /* 0x000fe40000000000 */
[----:B------:R-:W-:Y:S01]  /*e580*/  SEL R51, R24, R25, P0 ;  /* 0x0000001918337207 */ /* 0x000fe20000000000 */
[----:B------:R-:W-:Y:S01]  /*e590*/  IMAD.X R25, RZ, RZ, R7, P1 ;  /* 0x000000ffff197224 */ /* 0x000fe200008e0607 */
[----:B------:R-:W-:-:S02]  /*e5a0*/  IADD3 R59, P6, R6, 0x20, RZ ;  /* 0x00000020063b7810 */ /* 0x000fc40007fde0ff */
[----:B------:R-:W-:Y:S02]  /*e5b0*/  SEL R39, R39, R38, P0 ;  /* 0x0000002627277207 */ /* 0x000fe40000000000 */
[----:B------:R-:W-:Y:S02]  /*e5c0*/  LOP3.LUT R12, R63, 0x380, RZ, 0xc0, !PT ;  /* 0x000003803f0c7812 */ /* 0x000fe400078ec0ff */
[----:B------:R-:W-:Y:S02]  /*e5d0*/  LOP3.LUT R24, R10, R61, RZ, 0x3c, !PT ;  /* 0x0000003d0a187212 */ /* 0x000fe400078e3cff */
[----:B------:R-:W-:Y:S02]  /*e5e0*/  F2FP.BF16.F32.PACK_AB R29, R60, R29 ;  /* 0x0000001d3c1d723e */ /* 0x000fe400000010ff */
[----:B------:R-:W-:Y:S02]  /*e5f0*/  SEL R42, R37, R36, P0 ;  /* 0x00000024252a7207 */ /* 0x000fe40000000000 */
[----:B------:R-:W-:-:S02]  /*e600*/  SEL R38, R31, R30, P0 ;  /* 0x0000001e1f267207 */ /* 0x000fc40000000000 */
[----:B------:R-:W-:Y:S02]  /*e610*/  LOP3.LUT R10, R67, 0x380, RZ, 0xc0, !PT ;  /* 0x00000380430a7812 */ /* 0x000fe400078ec0ff */
[----:B------:R-:W-:Y:S02]  /*e620*/  SEL R37, R36, R37, P0 ;  /* 0x0000002524257207 */ /* 0x000fe40000000000 */
[----:B------:R-:W-:Y:S02]  /*e630*/  SEL R31, R30, R31, P0 ;  /* 0x0000001f1e1f7207 */ /* 0x000fe40000000000 */
[----:B------:R-:W-:Y:S02]  /*e640*/  SHF.R.U64 R9, R9, 0x3, RZ ;  /* 0x0000000309097819 */ /* 0x000fe400000012ff */
[----:B------:R-:W-:Y:S02]  /*e650*/  F2FP.BF16.F32.PACK_AB R21, R68, R21 ;  /* 0x000000154415723e */ /* 0x000fe400000010ff */
[----:B------:R-:W-:-:S02]  /*e660*/  F2FP.BF16.F32.PACK_AB R20, R69, R20 ;  /* 0x000000144514723e */ /* 0x000fc400000010ff */
[----:B------:R-:W-:Y:S02]  /*e670*/  SEL R36, R33, R32, P0 ;  /* 0x0000002021247207 */ /* 0x000fe40000000000 */
[----:B------:R-:W-:Y:S02]  /*e680*/  SEL R30, R27, R26, P0 ;  /* 0x0000001a1b1e7207 */ /* 0x000fe40000000000 */
[----:B------:R-:W-:Y:S01]  /*e690*/  SEL R49, R26, R27, P0 ;  /* 0x0000001b1a317207 */ /* 0x000fe20000000000 */
[----:B------:R-:W-:Y:S01]  /*e6a0*/  IMAD.X R27, RZ, RZ, R7, P6 ;  /* 0x000000ffff1b7224 */ /* 0x000fe200030e0607 */
[----:B------:R-:W-:Y:S02]  /*e6b0*/  F2FP.BF16.F32.PACK_AB R56, R56, R65 ;  /* 0x000000413838723e */ /* 0x000fe400000010ff */
[----:B------:R-:W-:Y:S02]  /*e6c0*/  SEL R33, R32, R33, P0 ;  /* 0x0000002120217207 */ /* 0x000fe40000000000 */
[----:B------:R-:W-:-:S02]  /*e6d0*/  SHF.R.U64 R12, R12, 0x3, RZ ;  /* 0x000000030c0c7819 */ /* 0x000fc400000012ff */
[----:B------:R-:W-:Y:S02]  /*e6e0*/  F2FP.BF16.F32.PACK_AB R94, R94, R95 ;  /* 0x0000005f5e5e723e */ /* 0x000fe400000010ff */
[----:B------:R-:W-:Y:S02]  /*e6f0*/  F2FP.BF16.F32.PACK_AB R93, R92, R93 ;  /* 0x0000005d5c5d723e */ /* 0x000fe400000010ff */
[----:B------:R-:W-:Y:S02]  /*e700*/  F2FP.BF16.F32.PACK_AB R57, R48, R57 ;  /* 0x000000393039723e */ /* 0x000fe400000010ff */
[----:B------:R-:W-:Y:S02]  /*e710*/  SEL R32, R29, R28, P0 ;  /* 0x0000001c1d207207 */ /* 0x000fe40000000000 */
[C---:B------:R-:W-:Y:S02]  /*e720*/  IADD3 R65, P3, R6.reuse, 0x4000, RZ ;  /* 0x0000400006417810 */ /* 0x040fe40007f7e0ff */
[----:B------:R-:W-:-:S02]  /*e730*/  IADD3 R69, P5, R6, 0x4040, RZ ;  /* 0x0000404006457810 */ /* 0x000fc40007fbe0ff */
[----:B------:R-:W-:Y:S02]  /*e740*/  IADD3 R62, P6, R6, 0x4060, RZ ;  /* 0x00004060063e7810 */ /* 0x000fe40007fde0ff */
[----:B------:R-:W-:Y:S01]  /*e750*/  SHF.R.U64 R10, R10, 0x3, RZ ;  /* 0x000000030a0a7819 */ /* 0x000fe200000012ff */
[--C-:B------:R-:W-:Y:S01]  /*e760*/  IMAD.X R11, RZ, RZ, R7.reuse, P5 ;  /* 0x000000ffff0b7224 */ /* 0x100fe200028e0607 */
[----:B------:R-:W-:Y:S02]  /*e770*/  F2FP.BF16.F32.PACK_AB R90, R90, R91 ;  /* 0x0000005b5a5a723e */ /* 0x000fe400000010ff */
[----:B------:R-:W-:Y:S02]  /*e780*/  F2FP.BF16.F32.PACK_AB R89, R88, R89 ;  /* 0x000000595859723e */ /* 0x000fe400000010ff */
[----:B------:R-:W-:Y:S02]  /*e790*/  SEL R29, R28, R29, P0 ;  /* 0x0000001d1c1d7207 */ /* 0x000fe40000000000 */
[----:B------:R-:W-:Y:S01]  /*e7a0*/  LOP3.LUT R6, R9, R6, RZ, 0x3c, !PT ;  /* 0x0000000609067212 */ /* 0x000fe200078e3cff */
[----:B------:R-:W-:Y:S01]  /*e7b0*/  IMAD.X R9, RZ, RZ, R7, P6 ;  /* 0x000000ffff097224 */ /* 0x000fe200030e0607 */
[----:B------:R-:W-:-:S02]  /*e7c0*/  SEL R28, R21, R20, P0 ;  /* 0x00000014151c7207 */ /* 0x000fc40000000000 */
[----:B------:R-:W-:Y:S01]  /*e7d0*/  SEL R41, R20, R21, P0 ;  /* 0x0000001514297207 */ /* 0x000fe20000000000 */
[----:B------:R-:W-:Y:S01]  /*e7e0*/  IMAD.X R21, RZ, RZ, R7, P2 ;  /* 0x000000ffff157224 */ /* 0x000fe200010e0607 */
[----:B------:R-:W-:Y:S02]  /*e7f0*/  LOP3.LUT R20, R12, R63, RZ, 0x3c, !PT ;  /* 0x0000003f0c147212 */ /* 0x000fe400078e3cff */
[----:B------:R-:W-:Y:S02]  /*e800*/  SEL R34, R94, R93, P0 ;  /* 0x0000005d5e227207 */ /* 0x000fe40000000000 */
[----:B------:R-:W-:Y:S02]  /*e810*/  SEL R48, R56, R57, P0 ;  /* 0x0000003938307207 */ /* 0x000fe40000000000 */
[----:B------:R-:W-:Y:S02]  /*e820*/  LOP3.LUT R52, R69, 0x380, RZ, 0xc0, !PT ;  /* 0x0000038045347812 */ /* 0x000fe400078ec0ff */
[----:B------:R-:W-:-:S02]  /*e830*/  LOP3.LUT R12, R10, R67, RZ, 0x3c, !PT ;  /* 0x000000430a0c7212 */ /* 0x000fc400078e3cff */
[----:B------:R-:W-:Y:S02]  /*e840*/  SEL R93, R93, R94, P0 ;  /* 0x0000005e5d5d7207 */ /* 0x000fe40000000000 */
[----:B------:R-:W-:Y:S02]  /*e850*/  SEL R40, R90, R89, P0 ;  /* 0x000000595a287207 */ /* 0x000fe40000000000 */
[----:B------:R-:W-:Y:S02]  /*e860*/  SEL R57, R57, R56, P0 ;  /* 0x0000003839397207 */ /* 0x000fe40000000000 */
[----:B------:R-:W-:Y:S02]  /*e870*/  MOV R67, R6 ;  /* 0x0000000600437202 */ /* 0x000fe40000000f00 */
[----:B------:R-:W-:Y:S02]  /*e880*/  F2FP.BF16.F32.PACK_AB R15, R70, R15 ;  /* 0x0000000f460f723e */ /* 0x000fe400000010ff */
[----:B------:R-:W-:-:S02]  /*e890*/  F2FP.BF16.F32.PACK_AB R14, R71, R14 ;  /* 0x0000000e470e723e */ /* 0x000fc400000010ff */
[----:B------:R-:W-:Y:S02]  /*e8a0*/  SEL R89, R89, R90, P0 ;  /* 0x0000005a59597207 */ /* 0x000fe40000000000 */
[----:B------:R-:W-:Y:S02]  /*e8b0*/  SHF.R.U64 R52, R52, 0x3, RZ ;  /* 0x0000000334347819 */ /* 0x000fe400000012ff */
[----:B------:R-:W-:Y:S02]  /*e8c0*/  SEL R56, R15, R14, P0 ;  /* 0x0000000e0f387207 */ /* 0x000fe40000000000 */
[----:B------:R-:W-:Y:S01]  /*e8d0*/  SEL R53, R14, R15, P0 ;  /* 0x0000000f0e357207 */ /* 0x000fe20000000000 */
[----:B------:R-:W-:Y:S01]  /*e8e0*/  IMAD.X R15, RZ, RZ, R7, P3 ;  /* 0x000000ffff0f7224 */ /* 0x000fe200018e0607 */
[----:B------:R-:W-:Y:S02]  /*e8f0*/  SEL R60, R86, R87, P0 ;  /* 0x00000057563c7207 */ /* 0x000fe40000000000 */
[----:B------:R-:W-:-:S02]  /*e900*/  SEL R87, R87, R86, P0 ;  /* 0x0000005657577207 */ /* 0x000fc40000000000 */
[----:B------:R-:W-:Y:S02]  /*e910*/  LOP3.LUT R8, R59, 0x380, RZ, 0xc0, !PT ;  /* 0x000003803b087812 */ /* 0x000fe400078ec0ff */
[----:B------:R-:W-:Y:S02]  /*e920*/  LOP3.LUT R10, R52, R69, RZ, 0x3c, !PT ;  /* 0x00000045340a7212 */ /* 0x000fe400078e3cff */
[----:B------:R-:W-:Y:S02]  /*e930*/  MOV R64, R20 ;  /* 0x0000001400407202 */ /* 0x000fe40000000f00 */
[----:B------:R-:W-:Y:S02]  /*e940*/  SHF.R.U64 R8, R8, 0x3, RZ ;  /* 0x0000000308087819 */ /* 0x000fe400000012ff */
[----:B------:R-:W-:Y:S02]  /*e950*/  MOV R61, R10 ;  /* 0x0000000a003d7202 */ /* 0x000fe40000000f00 */
[----:B------:R-:W-:-:S02]  /*e960*/  LOP3.LUT R26, R8, R59, RZ, 0x3c, !PT ;  /* 0x0000003b081a7212 */ /* 0x000fc400078e3cff */
[----:B------:R-:W-:Y:S02]  /*e970*/  LOP3.LUT R8, R65, 0x380, RZ, 0xc0, !PT ;  /* 0x0000038041087812 */ /* 0x000fe400078ec0ff */
[----:B------:R-:W-:Y:S02]  /*e980*/  LOP3.LUT R59, R62, 0x380, RZ, 0xc0, !PT ;  /* 0x000003803e3b7812 */ /* 0x000fe400078ec0ff */
[----:B------:R-:W-:Y:S02]  /*e990*/  SHF.R.U64 R8, R8, 0x3, RZ ;  /* 0x0000000308087819 */ /* 0x000fe400000012ff */
[----:B------:R-:W-:Y:S02]  /*e9a0*/  SHF.R.U64 R59, R59, 0x3, RZ ;  /* 0x000000033b3b7819 */ /* 0x000fe400000012ff */
[----:B------:R-:W-:Y:S02]  /*e9b0*/  LOP3.LUT R14, R8, R65, RZ, 0x3c, !PT ;  /* 0x00000041080e7212 */ /* 0x000fe400078e3cff */
[----:B------:R-:W-:-:S02]  /*e9c0*/  LOP3.LUT R8, R59, R62, RZ, 0x3c, !PT ;  /* 0x0000003e3b087212 */ /* 0x000fc400078e3cff */
[----:B------:R-:W-:Y:S02]  /*e9d0*/  MOV R63, R14 ;  /* 0x0000000e003f7202 */ /* 0x000fe40000000f00 */
[----:B------:R-:W-:Y:S02]  /*e9e0*/  MOV R59, R8 ;  /* 0x00000008003b7202 */ /* 0x000fe40000000f00 */
[----:B------:R-:W-:Y:S02]  /*e9f0*/  MOV R62, R12 ;  /* 0x0000000c003e7202 */ /* 0x000fe40000000f00 */
[----:B------:R-:W-:Y:S02]  /*ea00*/  MOV R66, R26 ;  /* 0x0000001a00427202 */ /* 0x000fe40000000f00 */
[----:B------:R-:W-:Y:S02]  /*ea10*/  MOV R65, R24 ;  /* 0x0000001800417202 */ /* 0x000fe40000000f00 */
[----:B------:R-:W-:Y:S01]  /*ea20*/  PLOP3.LUT P2, PT, PT, PT, UP0, 0x80, 0x0 ;  /* 0x000000000000781c */ /* 0x000fe20003f4f008 */
        /* <DEDUP_REMOVED lines=9> */
[----:B------:R-:W3:Y:S01]  /*eac0*/  SHFL.IDX PT, R39, R39, R6, 0x1c1f ;  /* 0x001c1f0627277589 */ /* 0x000ee200000e0000 */
[----:B0-----:R-:W-:-:S02]  /*ead0*/  SEL R8, R34, R93, P0 ;  /* 0x0000005d22087207 */ /* 0x001fc40000000000 */
[----:B------:R-:W-:Y:S01]  /*eae0*/  SEL R10, R93, R34, P0 ;  /* 0x000000225d0a7207 */ /* 0x000fe20000000000 */
[----:B------:R-:W-:Y:S04]  /*eaf0*/  SHFL.IDX PT, R42, R42, R35, 0x1c1f ;  /* 0x001c1f232a2a7589 */ /* 0x000fe800000e0000 */
[----:B------:R-:W0:Y:S01]  /*eb00*/  SHFL.IDX PT, R37, R37, R6, 0x1c1f ;  /* 0x001c1f0625257589 */ /* 0x000e2200000e0000 */
[----:B-1----:R-:W-:Y:S02]  /*eb10*/  SEL R9, R48, R57, P0 ;  /* 0x0000003930097207 */ /* 0x002fe40000000000 */
[----:B------:R-:W-:Y:S01]  /*eb20*/  SEL R11, R57, R48, P0 ;  /* 0x00000030390b7207 */ /* 0x000fe20000000000 */
[----:B------:R-:W-:Y:S04]  /*eb30*/  SHFL.IDX PT, R38, R38, R35, 0x1c1f ;  /* 0x001c1f2326267589 */ /* 0x000fe800000e0000 */
[----:B------:R-:W1:Y:S01]  /*eb40*/  SHFL.IDX PT, R31, R31, R6, 0x1c1f ;  /* 0x001c1f061f1f7589 */ /* 0x000e6200000e0000 */
[----:B--2---:R-:W-:-:S02]  /*eb50*/  SEL R12, R40, R89, P0 ;  /* 0x00000059280c7207 */ /* 0x004fc40000000000 */
[----:B------:R-:W-:Y:S01]  /*eb60*/  SEL R14, R89, R40, P0 ;  /* 0x00000028590e7207 */ /* 0x000fe20000000000 */
[----:B------:R-:W-:Y:S04]  /*eb70*/  SHFL.IDX PT, R36, R36, R35, 0x1c1f ;  /* 0x001c1f2324247589 */ /* 0x000fe800000e0000 */
[----:B------:R-:W2:Y:S01]  /*eb80*/  SHFL.IDX PT, R33, R33, R6, 0x1c1f ;  /* 0x001c1f0621217589 */ /* 0x000ea200000e0000 */
[----:B---3--:R-:W-:Y:S02]  /*eb90*/  SEL R13, R50, R39, P0 ;  /* 0x00000027320d7207 */ /* 0x008fe40000000000 */
[----:B------:R-:W-:Y:S01]  /*eba0*/  SEL R15, R39, R50, P0 ;  /* 0x00000032270f7207 */ /* 0x000fe20000000000 */
[----:B------:R2:W-:Y:S04]  /*ebb0*/  SHFL.IDX PT, R21, R30, R35, 0x1c1f ;  /* 0x001c1f231e157589 */ /* 0x0005e800000e0000 */
[----:B------:R-:W3:Y:S01]  /*ebc0*/  SHFL.IDX PT, R52, R49, R6, 0x1c1f ;  /* 0x001c1f0631347589 */ /* 0x000ee200000e0000 */
[----:B0-----:R-:W-:-:S02]  /*ebd0*/  SEL R24, R42, R37, P0 ;  /* 0x000000252a187207 */ /* 0x001fc40000000000 */
[----:B------:R-:W-:Y:S01]  /*ebe0*/  SEL R26, R37, R42, P0 ;  /* 0x0000002a251a7207 */ /* 0x000fe20000000000 */
[----:B------:R-:W-:Y:S04]  /*ebf0*/  SHFL.IDX PT, R32, R32, R35, 0x1c1f ;  /* 0x001c1f2320207589 */ /* 0x000fe800000e0000 */
[----:B------:R-:W-:Y:S01]  /*ec00*/  SHFL.IDX PT, R54, R54, R35, 0x1c1f ;  /* 0x001c1f2336367589 */ /* 0x000fe200000e0000 */
[----:B-1----:R-:W-:Y:S02]  /*ec10*/  SEL R25, R38, R31, P0 ;  /* 0x0000001f26197207 */ /* 0x002fe40000000000 */
[----:B------:R-:W-:Y:S01]  /*ec20*/  SEL R27, R31, R38, P0 ;  /* 0x000000261f1b7207 */ /* 0x000fe20000000000 */
[----:B------:R3:W0:Y:S04]  /*ec30*/  SHFL.IDX PT, R7, R29, R6, 0x1c1f ;  /* 0x001c1f061d077589 */ /* 0x00062800000e0000 */
[----:B------:R-:W1:Y:S01]  /*ec40*/  SHFL.IDX PT, R51, R51, R6, 0x1c1f ;  /* 0x001c1f0633337589 */ /* 0x000e6200000e0000 */
[----:B--2---:R-:W-:-:S03]  /*ec50*/  SEL R30, R33, R36, P0 ;  /* 0x00000024211e7207 */ /* 0x004fc60000000000 */
[----:B------:R2:W-:Y:S04]  /*ec60*/  SHFL.IDX PT, R20, R28, R35, 0x1c1f ;  /* 0x001c1f231c147589 */ /* 0x0005e800000e0000 */
[----:B------:R-:W-:Y:S01]  /*ec70*/  SHFL.IDX PT, R44, R44, R35, 0x1c1f ;  /* 0x001c1f232c2c7589 */ /* 0x000fe200000e0000 */
[----:B---3--:R-:W-:Y:S02]  /*ec80*/  SEL R29, R21, R52, P0 ;  /* 0x00000034151d7207 */ /* 0x008fe40000000000 */
[----:B------:R-:W-:Y:S01]  /*ec90*/  SEL R31, R52, R21, P0 ;  /* 0x00000015341f7207 */ /* 0x000fe20000000000 */
[----:B------:R-:W-:Y:S01]  /*eca0*/  SHFL.IDX PT, R56, R56, R35, 0x1c1f ;  /* 0x001c1f2338387589 */ /* 0x000fe200000e0000 */
[----:B--2---:R-:W-:-:S03]  /*ecb0*/  SEL R28, R36, R33, P0 ;  /* 0x00000021241c7207 */ /* 0x004fc60000000000 */
[----:B------:R-:W2:Y:S04]  /*ecc0*/  SHFL.IDX PT, R41, R41, R6, 0x1c1f ;  /* 0x001c1f0629297589 */ /* 0x000ea800000e0000 */
[----:B------:R-:W3:Y:S01]  /*ecd0*/  SHFL.IDX PT, R43, R43, R6, 0x1c1f ;  /* 0x001c1f062b2b7589 */ /* 0x000ee200000e0000 */
[----:B0-----:R-:W-:Y:S02]  /*ece0*/  SEL R36, R32, R7, P0 ;  /* 0x0000000720247207 */ /* 0x001fe40000000000 */
[----:B------:R-:W-:Y:S01]  /*ecf0*/  SEL R38, R7, R32, P0 ;  /* 0x0000002007267207 */ /* 0x000fe20000000000 */
[----:B------:R-:W0:Y:S01]  /*ed00*/  SHFL.IDX PT, R53, R53, R6, 0x1c1f ;  /* 0x001c1f0635357589 */ /* 0x000e2200000e0000 */
[----:B-1----:R-:W-:Y:S01]  /*ed10*/  SEL R37, R54, R51, P0 ;  /* 0x0000003336257207 */ /* 0x002fe20000000000 */
[----:B------:R-:W-:Y:S01]  /*ed20*/  IMAD.U32 R7, RZ, RZ, UR7 ;  /* 0x00000007ff077e24 */ /* 0x000fe2000f8e00ff */
[----:B------:R-:W-:Y:S01]  /*ed30*/  SEL R39, R51, R54, P0 ;  /* 0x0000003633277207 */ /* 0x000fe20000000000 */
[----:B------:R-:W-:Y:S06]  /*ed40*/  BAR.SYNC.DEFER_BLOCKING 0x1, 0x100 ;  /* 0x0044000000007b1d */ /* 0x000fec0000010000 */
[----:B------:R-:W-:Y:S04]  /*ed50*/  SHFL.IDX PT, R58, R58, R35, 0x1c1f ;  /* 0x001c1f233a3a7589 */ /* 0x000fe800000e0000 */
[----:B------:R-:W1:Y:S01]  /*ed60*/  SHFL.IDX PT, R55, R55, R6, 0x1c1f ;  /* 0x001c1f0637377589 */ /* 0x000e6200000e0000 */
[----:B--2---:R-:W-:-:S02]  /*ed70*/  SEL R32, R20, R41, P0 ;  /* 0x0000002914207207 */ /* 0x004fc40000000000 */
[----:B------:R-:W-:Y:S01]  /*ed80*/  SEL R34, R41, R20, P0 ;  /* 0x0000001429227207 */ /* 0x000fe20000000000 */
[----:B------:R-:W-:Y:S01]  /*ed90*/  SHFL.IDX PT, R46, R46, R35, 0x1c1f ;  /* 0x001c1f232e2e7589 */ /* 0x000fe200000e0000 */
[----:B---3--:R-:W-:Y:S02]  /*eda0*/  SEL R40, R44, R43, P0 ;  /* 0x0000002b2c287207 */ /* 0x008fe40000000000 */
[----:B------:R-:W-:Y:S01]  /*edb0*/  SEL R42, R43, R44, P0 ;  /* 0x0000002c2b2a7207 */ /* 0x000fe20000000000 */
[----:B------:R2:W-:Y:S01]  /*edc0*/  SHFL.IDX PT, R60, R60, R35, 0x1c1f ;  /* 0x001c1f233c3c7589 */ /* 0x0005e200000e0000 */
[----:B0-----:R-:W-:-:S03]  /*edd0*/  SEL R33, R56, R53, P0 ;  /* 0x0000003538217207 */ /* 0x001fc60000000000 */
[----:B------:R-:W0:Y:S04]  /*ede0*/  SHFL.IDX PT, R45, R45, R6, 0x1c1f ;  /* 0x001c1f062d2d7589 */ /* 0x000e2800000e0000 */
[----:B------:R3:W4:Y:S01]  /*edf0*/  SHFL.IDX PT, R87, R87, R6, 0x1c1f ;  /* 0x001c1f0657577589 */ /* 0x00072200000e0000 */
[----:B--2---:R-:W-:-:S03]  /*ee00*/  SEL R35, R53, R56, P0 ;  /* 0x0000003835237207 */ /* 0x004fc60000000000 */
[----:B------:R0:W-:Y:S04]  /*ee10*/  STSM.16.M88.4 [R67], R8 ;  /* 0x0000000843007844 */ /* 0x0001e80000000200 */
[----:B------:R-:W-:Y:S01]  /*ee20*/  STSM.16.M88.4 [R66], R12 ;  /* 0x0000000c42007844 */ /* 0x000fe20000000200 */
[----:B-1----:R-:W-:Y:S01]  /*ee30*/  SEL R41, R58, R55, P0 ;  /* 0x000000373a297207 */ /* 0x002fe20000000000 */
[----:B---3--:R-:W-:Y:S01]  /*ee40*/  IMAD.U32 R6, RZ, RZ, UR6 ;  /* 0x00000006ff067e24 */ /* 0x008fe2000f8e00ff */
[----:B------:R-:W-:Y:S01]  /*ee50*/  SEL R43, R55, R58, P0 ;  /* 0x0000003a372b7207 */ /* 0x000fe20000000000 */
[----:B------:R-:W-:Y:S01]  /*ee60*/  STSM.16.M88.4 [R65], R24 ;  /* 0x0000001841007844 */ /* 0x000fe20000000200 */
[----:B------:R-:W-:-:S03]  /*ee70*/  ULDC.64 UR6, c[0x0][0xc08] ;  /* 0x0003020000067ab9 */ /* 0x000fc60000000a00 */
[----:B------:R-:W-:Y:S01]  /*ee80*/  STSM.16.M88.4 [R64], R28 ;  /* 0x0000001c40007844 */ /* 0x000fe20000000200 */
[----:B0-----:R-:W-:-:S03]  /*ee90*/  SEL R8, R46, R45, P0 ;  /* 0x0000002d2e087207 */ /* 0x001fc60000000000 */
[----:B------:R-:W-:Y:S01]  /*eea0*/  STSM.16.M88.4 [R63], R36 ;  /* 0x000000243f007844 */ /* 0x000fe20000000200 */
[----:B------:R-:W-:Y:S02]  /*eeb0*/  SEL R10, R45, R46, P0 ;  /* 0x0000002e2d0a7207 */ /* 0x000fe40000000000 */
[----:B----4-:R-:W-:Y:S01]  /*eec0*/  SEL R9, R60, R87, P0 ;  /* 0x000000573c097207 */ /* 0x010fe20000000000 */
[----:B------:R-:W-:Y:S01]  /*eed0*/  STSM.16.M88.4 [R62], R32 ;  /* 0x000000203e007844 */ /* 0x000fe20000000200 */
[----:B------:R-:W-:Y:S01]  /*eee0*/  SEL R11, R87, R60, P0 ;  /* 0x0000003c570b7207 */ /* 0x000fe20000000000 */
[----:B------:R-:W-:Y:S01]  /*eef0*/  UISETP.NE.U32.AND UP1, UPT, UR6, URZ, UPT ;  /* 0x0000003f0600728c */ /* 0x000fe2000bf25070 */
[----:B------:R-:W0:Y:S01]  /*ef00*/  LDC R46, c[0x0][0xbe8] ;  /* 0x0002fa00ff2e7b82 */ /* 0x000e220000000800 */
[----:B------:R-:W-:Y:S04]  /*ef10*/  STSM.16.M88.4 [R61], R40 ;  /* 0x000000283d007844 */ /* 0x000fe80000000200 */
[----:B------:R1:W-:Y:S03]  /*ef20*/  STSM.16.M88.4 [R59], R8 ;  /* 0x000000083b007844 */ /* 0x0003e60000000200 */
[----:B------:R-:W-:Y:S01]  /*ef30*/  BAR.SYNC.DEFER_BLOCKING 0x1, 0x100 ;  /* 0x0044000000007b1d */ /* 0x000fe20000010000 */
[----:B------:R-:W-:-:S06]  /*ef40*/  UISETP.NE.AND.EX UP1, UPT, UR7, URZ, UPT, UP1 ;  /* 0x0000003f0700728c */ /* 0x000fcc000bf25310 */
[----:B------:R-:W-:-:S05]  /*ef50*/  PLOP3.LUT P0, PT, PT, PT, UP1, 0x80, 0x0 ;  /* 0x000000000000781c */ /* 0x000fca0003f0f018 */
[----:B------:R-:W-:Y:S02]  /*ef60*/  @UP1 ULDC.64 UR6, c[0x0][0xc08] ;  /* 0x0003020000061ab9 */ /* 0x000fe40000000a00 */
[----:B------:R-:W-:Y:S01]  /*ef70*/  @UP1 UIMAD.WIDE UR6, UR42, 0x4, UR6 ;  /* 0x000000042a0618a5 */ /* 0x000fe2000f8e0206 */
[----:B-1----:R-:W-:-:S05]  /*ef80*/  IMAD.U32 R9, RZ, RZ, UR8 ;  /* 0x00000008ff097e24 */ /* 0x002fca000f8e00ff */
[----:B------:R-:W-:Y:S02]  /*ef90*/  IMAD.U32 R10, RZ, RZ, UR6 ;  /* 0x00000006ff0a7e24 */ /* 0x000fe4000f8e00ff */
[----:B------:R-:W-:Y:S01]  /*efa0*/  IMAD.U32 R11, RZ, RZ, UR7 ;  /* 0x00000007ff0b7e24 */ /* 0x000fe2000f8e00ff */
[----:B------:R-:W2:Y:S01]  /*efb0*/  @P2 LDG.E R12, desc[UR52][R6.64] ;  /* 0x00000034060c2981 */ /* 0x000ea2000c1e1900 */
[----:B0-----:R-:W-:Y:S01]  /*efc0*/  ISETP.NE.AND P1, PT, R46, 0x1, PT ;  /* 0x000000012e00780c */ /* 0x001fe20003f25270 */
[----:B------:R-:W-:Y:S02]  /*efd0*/  UMOV UR4, URZ ;  /* 0x0000003f00047c82 */ /* 0x000fe40008000000 */
[----:B------:R0:W5:Y:S10]  /*efe0*/  @P0 LDG.E R9, desc[UR52][R10.64] ;  /* 0x000000340a090981 */ /* 0x000174000c1e1900 */
        /* <DEDUP_REMOVED lines=8> */
.L_x_7819:
        /* <DEDUP_REMOVED lines=29> */
[----:B------:R-:W-:Y:S01]  /*f240*/  SHF.R.S32.HI R8, RZ, 0x1f, R11 ;  /* 0x0000001fff087819 */ /* 0x000fe2000001140b */
[----:B------:R-:W-:Y:S01]  /*f250*/  IMAD.X R9, RZ, RZ, R5, P3 ;  /* 0x000000ffff097224 */ /* 0x000fe200018e0605 */
[----:B------:R-:W-:-:S02]  /*f260*/  IADD3 R15, P0, R4, 0x1000, RZ ;  /* 0x00001000040f7810 */ /* 0x000fc40007f1e0ff */
        /* <DEDUP_REMOVED lines=9> */
[----:B------:R-:W-:Y:S01]  /*f300*/  LOP3.LUT R8, R8, R13, RZ, 0x3c, !PT ;  /* 0x0000000d08087212 */ /* 0x000fe200078e3cff */
[----:B------:R-:W-:Y:S01]  /*f310*/  ULDC.64 UR6, c[0x0][0xb50] ;  /* 0x0002d40000067ab9 */ /* 0x000fe20000000a00 */
[----:B------:R-:W-:Y:S01]  /*f320*/  LOP3.LUT R12, R12, R15, RZ, 0x3c, !PT ;  /* 0x0000000f0c0c7212 */ /* 0x000fe200078e3cff */
[----:B------:R-:W-:Y:S01]  /*f330*/  IMAD.IADD R13, R7, 0x1, R21 ;  /* 0x00000001070d7824 */ /* 0x000fe200078e0215 */
[----:B------:R-:W-:Y:S01]  /*f340*/  LEA R14, P4, R6, UR6, 0x2 ;  /* 0x00000006060e7c11 */ /* 0x000fe2000f8810ff */
[----:B------:R-:W-:Y:S01]  /*f350*/  VIADD R10, R24, 0x8 ;  /* 0x00000008180a7836 */ /* 0x000fe20000000000 */
[----:B------:R-:W-:-:S02]  /*f360*/  IADD3 R11, P2, R4, 0x3000, RZ ;  /* 0x00003000040b7810 */ /* 0x000fc40007f5e0ff */
[----:B------:R-:W-:Y:S01]  /*f370*/  LEA.HI.X R15, R6, UR7, R13, 0x2, P4 ;  /* 0x00000007060f7c11 */ /* 0x000fe2000a0f140d */
[----:B------:R-:W-:Y:S01]  /*f380*/  SHFL.IDX PT, R20, R14, RZ, 0x1c1f ;  /* 0x001c1fff0e147589 */ /* 0x000fe200000e0000 */
[----:B------:R-:W-:Y:S01]  /*f390*/  LOP3.LUT R7, R11, 0x380, RZ, 0xc0, !PT ;  /* 0x000003800b077812 */ /* 0x000fe200078ec0ff */
[--C-:B------:R-:W-:Y:S01]  /*f3a0*/  IMAD.X R13, RZ, RZ, R5.reuse, P0 ;  /* 0x000000ffff0d7224 */ /* 0x100fe200000e0605 */
[----:B------:R-:W-:Y:S01]  /*f3b0*/  LOP3.LUT P0, RZ, R228, 0x3, RZ, 0xc0, !PT ;  /* 0x00000003e4ff7812 */ /* 0x000fe2000780c0ff */
[----:B------:R-:W0:Y:S01]  /*f3c0*/  SHFL.IDX PT, R21, R15, RZ, 0x1c1f ;  /* 0x001c1fff0f157589 */ /* 0x000e2200000e0000 */
[----:B------:R-:W-:Y:S01]  /*f3d0*/  SHF.R.U64 R6, R7, 0x3, RZ ;  /* 0x0000000307067819 */ /* 0x000fe200000012ff */
[----:B------:R-:W-:Y:S01]  /*f3e0*/  IMAD.X R7, RZ, RZ, R5, P2 ;  /* 0x000000ffff077224 */ /* 0x000fe200010e0605 */
[-C--:B------:R-:W-:Y:S01]  /*f3f0*/  ISETP.GE.OR P2, PT, R24, R51.reuse, P0 ;  /* 0x000000331800720c */ /* 0x080fe20000746670 */
[----:B------:R-:W-:Y:S01]  /*f400*/  SHFL.IDX PT, R44, R14, 0x1, 0x1c1f ;  /* 0x003c1f000e2c7f89 */ /* 0x000fe200000e0000 */
[----:B------:R-:W-:Y:S01]  /*f410*/  ISETP.GE.OR P0, PT, R10, R51, P0 ;  /* 0x000000330a00720c */ /* 0x000fe20000706670 */
[----:B------:R-:W-:Y:S01]  /*f420*/  UIMAD UR8, UR9, UR10, URZ ;  /* 0x0000000a090872a4 */ /* 0x000fe2000f8e023f */
[C---:B------:R-:W-:Y:S01]  /*f430*/  IADD3 R41, P6, R4.reuse, 0x4000, RZ ;  /* 0x0000400004297810 */ /* 0x040fe20007fde0ff */
[----:B------:R-:W1:Y:S01]  /*f440*/  SHFL.IDX PT, R45, R15, 0x1, 0x1c1f ;  /* 0x003c1f000f2d7f89 */ /* 0x000e6200000e0000 */
[----:B------:R-:W-:Y:S01]  /*f450*/  UIMAD.WIDE.U32 UR6, UR4, UR10, URZ ;  /* 0x0000000a040672a5 */ /* 0x000fe2000f8e003f */
[----:B------:R-:W-:-:S02]  /*f460*/  IADD3 R37, P5, R4, 0x5000, RZ ;  /* 0x0000500004257810 */ /* 0x000fc40007fbe0ff */
[----:B------:R-:W-:Y:S02]  /*f470*/  IADD3 R33, P4, R4, 0x6000, RZ ;  /* 0x0000600004217810 */ /* 0x000fe40007f9e0ff */
[----:B------:R-:W-:Y:S02]  /*f480*/  LOP3.LUT R6, R6, R11, RZ, 0x3c, !PT ;  /* 0x0000000b06067212 */ /* 0x000fe400078e3cff */
[C---:B------:R-:W-:Y:S01]  /*f490*/  LOP3.LUT R29, R4.reuse, 0x380, RZ, 0xc0, !PT ;  /* 0x00000380041d7812 */ /* 0x040fe200078ec0ff */
[----:B0-----:R0:W-:Y:S01]  /*f4a0*/  @!P2 ST.E desc[UR52][R20.64], R3 ;  /* 0x000000031400a985 */ /* 0x0011e2000c101934 */
[----:B------:R-:W-:Y:S01]  /*f4b0*/  UIMAD UR8, UR4, UR11, UR8 ;  /* 0x0000000b040872a4 */ /* 0x000fe2000f8e0208 */
[----:B------:R-:W-:Y:S02]  /*f4c0*/  IADD3 R11, P3, R4, 0x7000, RZ ;  /* 0x00007000040b7810 */ /* 0x000fe40007f7e0ff */
[----:B------:R-:W-:Y:S01]  /*f4d0*/  ULDC.64 UR10, c[0x0][0xae8] ;  /* 0x0002ba00000a7ab9 */ /* 0x000fe20000000a00 */
[----:B------:R-:W-:-:S02]  /*f4e0*/  LOP3.LUT R40, R41, 0x380, RZ, 0xc0, !PT ;  /* 0x0000038029287812 */ /* 0x000fc400078ec0ff */
[----:B------:R-:W-:Y:S01]  /*f4f0*/  LOP3.LUT R36, R37, 0x380, RZ, 0xc0, !PT ;  /* 0x0000038025247812 */ /* 0x000fe200078ec0ff */
[----:B-1----:R1:W-:Y:S01]  /*f500*/  @!P0 ST.E desc[UR52][R44.64], R2 ;  /* 0x000000022c008985 */ /* 0x0023e2000c101934 */
[----:B------:R-:W-:Y:S02]  /*f510*/  LOP3.LUT R32, R33, 0x380, RZ, 0xc0, !PT ;  /* 0x0000038021207812 */ /* 0x000fe400078ec0ff */
[----:B------:R-:W-:Y:S01]  /*f520*/  SHF.R.U64 R29, R29, 0x3, RZ ;  /* 0x000000031d1d7819 */ /* 0x000fe200000012ff */
[----:B0-----:R-:W0:Y:S01]  /*f530*/  @P1 LDC R3, c[0x0][0xbec] ;  /* 0x0002fb00ff031b82 */ /* 0x001e220000000800 */
[----:B------:R-:W-:Y:S01]  /*f540*/  UIADD3 UR7, UR7, UR8, URZ ;  /* 0x0000000807077290 */ /* 0x000fe2000fffe03f */
[----:B------:R-:W-:Y:S01]  /*f550*/  LOP3.LUT R10, R11, 0x380, RZ, 0xc0, !PT ;  /* 0x000003800b0a7812 */ /* 0x000fe200078ec0ff */
[----:B------:R-:W-:Y:S01]  /*f560*/  UIMAD UR4, UR14, UR10, URZ ;  /* 0x0000000a0e0472a4 */ /* 0x000fe2000f8e023f */
[----:B------:R-:W-:Y:S01]  /*f570*/  SHF.R.U64 R40, R40, 0x3, RZ ;  /* 0x0000000328287819 */ /* 0x000fe200000012ff */
[----:B------:R-:W-:Y:S01]  /*f580*/  IMAD.X R25, RZ, RZ, R5, P3 ;  /* 0x000000ffff197224 */ /* 0x000fe200018e0605 */
[----:B------:R-:W-:-:S02]  /*f590*/  SHF.R.U64 R36, R36, 0x3, RZ ;  /* 0x0000000324247819 */ /* 0x000fc400000012ff */
[----:B-1----:R-:W1:Y:S01]  /*f5a0*/  @P1 LDC R45, c[0x0][0xbf0] ;  /* 0x0002fc00ff2d1b82 */ /* 0x002e620000000800 */
[----:B------:R-:W-:Y:S01]  /*f5b0*/  IMAD R2, R22, 0x20, R23 ;  /* 0x0000002016027824 */ /* 0x000fe200078e0217 */
[----:B------:R-:W-:Y:S01]  /*f5c0*/  UIMAD UR4, UR43, UR11, UR4 ;  /* 0x0000000b2b0472a4 */ /* 0x000fe2000f8e0204 */
[----:B------:R-:W-:Y:S01]  /*f5d0*/  SHF.R.U64 R32, R32, 0x3, RZ ;  /* 0x0000000320207819 */ /* 0x000fe200000012ff */
[----:B------:R-:W-:Y:S01]  /*f5e0*/  UIMAD.WIDE.U32 UR6, UR43, UR10, UR6 ;  /* 0x0000000a2b0672a5 */ /* 0x000fe2000f8e0006 */
[----:B------:R-:W-:Y:S01]  /*f5f0*/  VIADD R44, R2, UR37 ;  /* 0x00000025022c7c36 */ /* 0x000fe20008000000 */
[----:B------:R-:W-:Y:S01]  /*f600*/  ULDC.64 UR8, c[0x0][0xaf0] ;  /* 0x0002bc0000087ab9 */ /* 0x000fe20000000a00 */
[----:B------:R-:W-:Y:S01]  /*f610*/  LOP3.LUT R28, R29, R4, RZ, 0x3c, !PT ;  /* 0x000000041d1c7212 */ /* 0x000fe200078e3cff */
[----:B------:R-:W-:Y:S01]  /*f620*/  UIADD3 UR7, UR7, UR4, URZ ;  /* 0x0000000407077290 */ /* 0x000fe2000fffe03f */
[----:B------:R-:W-:Y:S01]  /*f630*/  IMAD.MOV.U32 R21, RZ, RZ, R44 ;  /* 0x000000ffff157224 */ /* 0x000fe200078e002c */
[----:B------:R-:W-:Y:S01]  /*f640*/  UIMAD UR4, UR36, UR8, URZ ;  /* 0x00000008240472a4 */ /* 0x000fe2000f8e023f */
[----:B------:R-:W-:Y:S01]  /*f650*/  SHF.R.U64 R4, R10, 0x3, RZ ;  /* 0x000000030a047819 */ /* 0x000fe200000012ff */
[----:B------:R-:W5:Y:S01]  /*f660*/  LD.E.128 R12, desc[UR52][R12.64] ;  /* 0x000000340c0c7980 */ /* 0x000f62000c101d00 */
[----:B------:R-:W-:-:S02]  /*f670*/  LOP3.LUT R40, R40, R41, RZ, 0x3c, !PT ;  /* 0x0000002928287212 */ /* 0x000fc400078e3cff */
[----:B------:R-:W-:Y:S01]  /*f680*/  LOP3.LUT R36, R36, R37, RZ, 0x3c, !PT ;  /* 0x0000002524247212 */ /* 0x000fe200078e3cff */
[----:B0-----:R-:W-:Y:S01]  /*f690*/  @P1 IMAD.HI.U32 R2, R44, R3, RZ ;  /* 0x000000032c021227 */ /* 0x001fe200078e00ff */
[----:B------:R-:W-:Y:S01]  /*f6a0*/  UIMAD UR4, UR42, UR9, UR4 ;  /* 0x000000092a0472a4 */ /* 0x000fe2000f8e0204 */
[----:B------:R-:W-:Y:S01]  /*f6b0*/  LOP3.LUT R32, R32, R33, RZ, 0x3c, !PT ;  /* 0x0000002120207212 */ /* 0x000fe200078e3cff */
[----:B------:R-:W-:Y:S01]  /*f6c0*/  UIMAD.WIDE.U32 UR6, UR42, UR8, UR6 ;  /* 0x000000082a0672a5 */ /* 0x000fe2000f8e0006 */
[--C-:B------:R-:W-:Y:S01]  /*f6d0*/  IMAD.X R41, RZ, RZ, R5.reuse, P6 ;  /* 0x000000ffff297224 */ /* 0x100fe200030e0605 */
[----:B------:R-:W-:Y:S01]  /*f6e0*/  LOP3.LUT R24, R4, R11, RZ, 0x3c, !PT ;  /* 0x0000000b04187212 */ /* 0x000fe200078e3cff */
[--C-:B------:R-:W-:Y:S01]  /*f6f0*/  IMAD.X R37, RZ, RZ, R5.reuse, P5 ;  /* 0x000000ffff257224 */ /* 0x100fe200028e0605 */
[----:B-1----:R-:W-:Y:S01]  /*f700*/  @P1 SHF.R.U32.HI R21, RZ, R45, R2 ;  /* 0x0000002dff151219 */ /* 0x002fe20000011602 */
[--C-:B------:R-:W-:Y:S01]  /*f710*/  IMAD.X R33, RZ, RZ, R5.reuse, P4 ;  /* 0x000000ffff217224 */ /* 0x100fe200020e0605 */
[----:B------:R-:W-:Y:S01]  /*f720*/  UIADD3 UR4, UR7, UR4, URZ ;  /* 0x0000000407047290 */ /* 0x000fe2000fffe03f */
[----:B------:R-:W-:Y:S01]  /*f730*/  IMAD.MOV.U32 R29, RZ, RZ, R5 ;  /* 0x000000ffff1d7224 */ /* 0x000fe200078e0005 */
[--C-:B------:R-:W-:Y:S01]  /*f740*/  SHF.R.S32.HI R20, RZ, 0x1f, R21.reuse ;  /* 0x0000001fff147819 */ /* 0x100fe20000011415 */
[----:B------:R-:W-:Y:S01]  /*f750*/  IMAD.MOV R45, RZ, RZ, -R21 ;  /* 0x000000ffff2d7224 */ /* 0x000fe200078e0a15 */
        /* <DEDUP_REMOVED lines=28> */
[C---:B------:R-:W-:Y:S01]  /*f920*/  ISETP.GE.AND P2, PT, R46.reuse, R51, PT ;  /* 0x000000332e00720c */ /* 0x040fe20003f46270 */
[----:B------:R-:W-:Y:S02]  /*f930*/  ULDC.64 UR6, c[0x0][0xa80] ;  /* 0x0002a00000067ab9 */ /* 0x000fe40000000a00 */
[----:B------:R-:W-:-:S02]  /*f940*/  VIADD R20, R46, 0x20 ;  /* 0x000000202e147836 */ /* 0x000fc40000000000 */
        /* <DEDUP_REMOVED lines=9> */
[----:B0-----:R0:W-:Y:S01]  /*f9e0*/  SYNCS.ARRIVE.TRANS64.RED.A1T0 RZ, [R0+URZ], RZ ;  /* 0x000000ff00ff79a7 */ /* 0x0011e2000810043f */
        /* <DEDUP_REMOVED lines=12> */
.L_x_7821:
[----:B------:R-:W-:Y:S05]  /*fab0*/  BSYNC B1 ;  /* 0x0000000000017941 */ /* 0x000fea0003800000 */
.L_x_7820:
        /* <DEDUP_REMOVED lines=13> */
.L_x_7823:
[----:B------:R-:W-:Y:S05]  /*fb90*/  BSYNC B1 ;  /* 0x0000000000017941 */ /* 0x000fea0003800000 */
.L_x_7822:
[----:B----4-:R4:W0:Y:S01]  /*fba0*/  SHFL.IDX PT, R0, R45, 0x2, 0x181f ;  /* 0x00581f002d007f89 */ /* 0x01082200000e0000 */
[----:B------:R-:W-:Y:S03]  /*fbb0*/  BSSY B1, `(.L_x_7824) ;  /* 0x000000c000017945 */ /* 0x000fe60003800000 */
[----:B---3-5:R4:W3:Y:S01]  /*fbc0*/  SHFL.IDX PT, R12, R44, 0x2, 0x181f ;  /* 0x00581f002c0c7f89 */ /* 0x0288e200000e0000 */
[----:B------:R-:W-:Y:S05]  /*fbd0*/  @P1 BRA `(.L_x_7825) ;  /* 0x0000000000241947 */ /* 0x000fea0003800000 */
[----:B------:R-:W-:Y:S02]  /*fbe0*/  ULDC UR4, c[0x0][0xac8] ;  /* 0x0002b20000047ab9 */ /* 0x000fe40000000800 */
[----:B------:R-:W-:Y:S02]  /*fbf0*/  ISETP.GE.AND P2, PT, R16, UR4, PT ;  /* 0x0000000410007c0c */ /* 0x000fe4000bf46270 */
[----:B------:R-:W-:-:S11]  /*fc00*/  ISETP.GE.AND P3, PT, R19, UR4, PT ;  /* 0x0000000413007c0c */ /* 0x000fd6000bf66270 */
[CC--:B---3--:R-:W-:Y:S02]  /*fc10*/  @!P2 LEA R2, P0, R16.reuse, R12.reuse, 0x1 ;  /* 0x0000000c1002a211 */ /* 0x0c8fe400078008ff */
[C---:B------:R-:W-:Y:S02]  /*fc20*/  @!P3 LEA R12, P1, R19.reuse, R12, 0x1 ;  /* 0x0000000c130cb211 */ /* 0x040fe400078208ff */
[-C--:B0-----:R-:W-:Y:S02]  /*fc30*/  @!P2 LEA.HI.X R3, R16, R0.reuse, R233, 0x1, P0 ;  /* 0x000000001003a211 */ /* 0x081fe400000f0ce9 */
[----:B------:R-:W-:-:S03]  /*fc40*/  @!P3 LEA.HI.X R13, R19, R0, R232, 0x1, P1 ;  /* 0x00000000130db211 */ /* 0x000fc600008f0ce8 */
[----:B------:R0:W-:Y:S04]  /*fc50*/  @!P2 ST.E.128 desc[UR52][R2.64], R8 ;  /* 0x000000080200a985 */ /* 0x0001e8000c101d34 */
[----:B------:R0:W-:Y:S02]  /*fc60*/  @!P3 ST.E.128 desc[UR52][R12.64], R32 ;  /* 0x000000200c00b985 */ /* 0x0001e4000c101d34 */
.L_x_7825:
[----:B------:R-:W-:Y:S05]  /*fc70*/  BSYNC B1 ;  /* 0x0000000000017941 */ /* 0x000fea0003800000 */
.L_x_7824:
[----:B0-----:R-:W-:Y:S01]  /*fc80*/  VIADD R0, R46, 0x60 ;  /* 0x000000602e007836 */ /* 0x001fe20000000000 */
[----:B-1--4-:R-:W4:Y:S04]  /*fc90*/  SHFL.IDX PT, R45, R45, 0x3, 0x181f ;  /* 0x00781f002d2d7f89 */ /* 0x012f2800000e0000 */
        /* <DEDUP_REMOVED lines=14> */
.L_x_7818:
        /* <DEDUP_REMOVED lines=33> */
.L_x_7827:
        /* <DEDUP_REMOVED lines=45> */
.L_x_7829:
[----:B------:R-:W-:Y:S05]  /*10260*/  BSYNC B1 ;  /* 0x0000000000017941 */ /* 0x000fea0003800000 */
.L_x_7828:
        /* <DEDUP_REMOVED lines=61> */
.L_x_7831:
[----:B------:R-:W-:Y:S05]  /*10640*/  BSYNC B1 ;  /* 0x0000000000017941 */ /* 0x000fea0003800000 */
.L_x_7830:
        /* <DEDUP_REMOVED lines=13> */
.L_x_7833:
[----:B------:R-:W-:Y:S05]  /*10720*/  BSYNC B1 ;  /* 0x0000000000017941 */ /* 0x000fea0003800000 */
.L_x_7832:
        /* <DEDUP_REMOVED lines=13> */
.L_x_7835:
[----:B------:R-:W-:Y:S05]  /*10800*/  BSYNC B1 ;  /* 0x0000000000017941 */ /* 0x000fea0003800000 */
.L_x_7834:
        /* <DEDUP_REMOVED lines=14> */
.L_x_7826:
[----:B------:R-:W-:Y:S05]  /*108f0*/  BSYNC B0 ;  /* 0x0000000000007941 */ /* 0x000fea0003800000 */
.L_x_7817:
[----:B------:R-:W-:Y:S02]  /*10900*/  ULDC UR4, c[0x0][0xc3c] ;  /* 0x00030f0000047ab9 */ /* 0x000fe40000000800 */
[----:B------:R-:W-:-:S13]  /*10910*/  ISETP.GE.AND P0, PT, R47, UR4, PT ;  /* 0x000000042f007c0c */ /* 0x000fda000bf06270 */
[----:B------:R-:W-:Y:S05]  /*10920*/  @!P0 BRA `(.L_x_7836) ;  /* 0xffffff0400348947 */ /* 0x000fea000383ffff */
[----:B------:R-:W-:Y:S05]  /*10930*/  EXIT ;  /* 0x000000000000794d */ /* 0x000fea0003800000 */
.L_x_7778:
        /* <DEDUP_REMOVED lines=20> */
.L_x_7837:
        /* <DEDUP_REMOVED lines=41> */
.L_x_7843:
        /* <DEDUP_REMOVED lines=14> */
.L_x_7842:
[----:B------:R-:W-:Y:S05]  /*10df0*/  BSYNC B0 ;  /* 0x0000000000007941 */ /* 0x000fea0003800000 */
.L_x_7841:
        /* <DEDUP_REMOVED lines=22> */
.L_x_7839:
        /* <DEDUP_REMOVED lines=25> */
.L_x_7844:
        /* <DEDUP_REMOVED lines=58> */
.L_x_7840:
[----:B------:R0:W-:Y:S01]  /*11490*/  STL [R1+0x10], R0 ;  /* 0x0000100001007387 */ /* 0x0001e20000100800 */
[----:B------:R-:W-:-:S03]  /*114a0*/  UMOV UR36, URZ ;  /* 0x0000003f00247c82 */ /* 0x000fc60008000000 */
[----:B------:R0:W-:Y:S02]  /*114b0*/  STL [R1+0x14], RZ ;  /* 0x000014ff01007387 */ /* 0x0001e40000100800 */
.L_x_7845:
        /* <DEDUP_REMOVED lines=11> */
.L_x_7838:
[----:B0-2---:R-:W-:Y:S01]  /*11570*/  IMAD.MOV.U32 R0, RZ, RZ, 0x1 ;  /* 0x00000001ff007424 */ /* 0x005fe200078e00ff */
[----:B------:R-:W-:Y:S01]  /*11580*/  ULDC UR4, c[0x0][0xc3c] ;  /* 0x00030f0000047ab9 */ /* 0x000fe20000000800 */
[----:B------:R0:W-:Y:S01]  /*11590*/  STL [R1+0x30], RZ ;  /* 0x000030ff01007387 */ /* 0x0001e20000100800 */
[----:B------:R-:W-:-:S03]  /*115a0*/  UISETP.GE.AND UP0, UPT, UR42, UR4, UPT ;  /* 0x000000042a00728c */ /* 0x000fc6000bf06270 */
[----:B------:R0:W-:Y:S03]  /*115b0*/  STL [R1+0x4], R0 ;  /* 0x0000040001007387 */ /* 0x0001e60000100800 */
[----:B------:R-:W-:Y:S01]  /*115c0*/  PLOP3.LUT P0, PT, PT, PT, UP0, 0x80, 0x0 ;  /* 0x000000000000781c */ /* 0x000fe20003f0f008 */
[----:B------:R0:W-:-:S12]  /*115d0*/  STL [R1], RZ ;  /* 0x000000ff01007387 */ /* 0x0001d80000100800 */
[----:B0-----:R-:W-:Y:S05]  /*115e0*/  @P0 BRA `(.L_x_7846) ;  /* 0x0000004800740947 */ /* 0x001fea0003800000 */
[----:B------:R-:W1:Y:S01]  /*115f0*/  S2R R6, SR_TID.X ;  /* 0x0000000000067919 */ /* 0x000e620000002100 */
[----:B------:R-:W0:Y:S01]  /*11600*/  S2UR UR5, SR_CgaCtaId ;  /* 0x00000000000579c3 */ /* 0x000e220000008800 */
[----:B------:R-:W-:Y:S01]  /*11610*/  UMOV UR4, 0x400 ;  /* 0x0000040000047882 */ /* 0x000fe20000000000 */
[----:B------:R-:W-:Y:S01]  /*11620*/  ULDC UR40, c[0x0][0xc] ;  /* 0x0000030000287ab9 */ /* 0x000fe20000000800 */
[----:B------:R-:W-:Y:S02]  /*11630*/  ULOP3.LUT UR39, UR38, 0x1, URZ, 0xfc, !UPT ;  /* 0x0000000126277892 */ /* 0x000fe4000f8efc3f */
[----:B------:R-:W-:Y:S01]  /*11640*/  ULOP3.LUT UR41, UR38, 0x2, URZ, 0xfc, !UPT ;  /* 0x0000000226297892 */ /* 0x000fe2000f8efc3f */
[----:B------:R-:W-:Y:S01]  /*11650*/  ULDC.64 UR44, c[0x0][0x198] ;  /* 0x00006600002c7ab9 */ /* 0x000fe20000000a00 */
[----:B0-----:R-:W-:-:S06]  /*11660*/  ULEA UR4, UR5, UR4, 0x18 ;  /* 0x0000000405047291 */ /* 0x001fcc000f8ec03f */
[----:B------:R-:W-:Y:S01]  /*11670*/  IMAD.U32 R17, RZ, RZ, UR4 ;  /* 0x00000004ff117e24 */ /* 0x000fe2000f8e00ff */
[C---:B-1----:R-:W-:Y:S01]  /*11680*/  LOP3.LUT R4, R6.reuse, 0x7f, RZ, 0xc0, !PT ;  /* 0x0000007f06047812 */ /* 0x042fe200078ec0ff */
[C---:B------:R-:W-:Y:S01]  /*11690*/  IMAD.SHL.U32 R0, R6.reuse, 0x20, RZ ;  /* 0x0000002006007824 */ /* 0x040fe200078e00ff */
        /* <DEDUP_REMOVED lines=27> */
[----:B------:R-:W-:-:S04]  /*11850*/  SEL R3, R3, 0xffffffc0, !P0 ;  /* 0xffffffc003037807 */ /* 0x000fc80004000000 */
[----:B------:R-:W-:Y:S04]  /*11860*/  STL [R1+0x2c], R2 ;  /* 0x00002c0201007387 */ /* 0x000fe80000100800 */
[----:B------:R-:W-:Y:S04]  /*11870*/  STL [R1], RZ ;  /* 0x000000ff01007387 */ /* 0x000fe80000100800 */
[----:B------:R0:W-:Y:S04]  /*11880*/  STL [R1+0x4], R0 ;  /* 0x0000040001007387 */ /* 0x0001e80000100800 */
[----:B------:R1:W-:Y:S01]  /*11890*/  STL [R1+0x30], RZ ;  /* 0x000030ff01007387 */ /* 0x0003e20000100800 */
[----:B0-----:R-:W-:-:S07]  /*118a0*/  IMAD.IADD R0, R3, 0x1, R19 ;  /* 0x0000000103007824 */ /* 0x001fce00078e0213 */
.L_x_7913:
        /* <DEDUP_REMOVED lines=8> */
[----:B--2---:R-:W2:Y:S01]  /*11930*/  LDG.E R2, desc[UR52][R2.64] ;  /* 0x0000003402027981 */ /* 0x004ea2000c1e1900 */
        /* <DEDUP_REMOVED lines=45> */
.L_x_7847:
        /* <DEDUP_REMOVED lines=16> */
[----:B--2---:R-:W-:Y:S02]  /*11d10*/  IMAD.U32 R2, RZ, RZ, UR4 ;  /* 0x00000004ff027e24 */ /* 0x004fe4000f8e00ff */
[----:B0-----:R-:W-:Y:S05]  /*11d20*/  @!P0 BRA `(.L_x_7848) ;  /* 0x0000000000188947 */ /* 0x001fea0003800000 */
[----:B------:R-:W-:-:S04]  /*11d30*/  UIADD3 UR4, UP0, UR48, UR6, URZ ;  /* 0x0000000630047290 */ /* 0x000fc8000ff1e03f */
[----:B------:R-:W-:Y:S02]  /*11d40*/  UIADD3.X UR5, UR49, UR7, URZ, UP0, !UPT ;  /* 0x0000000731057290 */ /* 0x000fe400087fe43f */
[----:B------:R-:W-:-:S04]  /*11d50*/  IMAD.U32 R2, RZ, RZ, UR4 ;  /* 0x00000004ff027e24 */ /* 0x000fc8000f8e00ff */
[----:B------:R-:W-:-:S05]  /*11d60*/  IMAD.U32 R3, RZ, RZ, UR5 ;  /* 0x00000005ff037e24 */ /* 0x000fca000f8e00ff */
[----:B------:R0:W5:Y:S01]  /*11d70*/  LDG.E R2, desc[UR52][R2.64] ;  /* 0x0000003402027981 */ /* 0x000162000c1e1900 */
[----:B------:R-:W-:Y:S05]  /*11d80*/  BRA `(.L_x_7849) ;  /* 0x0000000000107947 */ /* 0x000fea0003800000 */
.L_x_7848:
[----:B------:R-:W-:Y:S05]  /*11d90*/  @!P1 BRA `(.L_x_7849) ;  /* 0x00000000000c9947 */ /* 0x000fea0003800000 */
[----:B------:R-:W2:Y:S04]  /*11da0*/  LDG.E R2, desc[UR52][R4.64] ;  /* 0x0000003404027981 */ /* 0x000ea8000c1e1900 */
[----:B------:R-:W2:Y:S02]  /*11db0*/  LDG.E R4, desc[UR52][R4.64+0x4] ;  /* 0x0000043404047981 */ /* 0x000ea4000c1e1900 */
[----:B--2---:R-:W-:-:S07]  /*11dc0*/  IMAD.IADD R2, R4, 0x1, -R2 ;  /* 0x0000000104027824 */ /* 0x004fce00078e0a02 */
.L_x_7849:
[----:B0-----:R-:W2:Y:S04]  /*11dd0*/  LDL R3, [R1+0x28] ;  /* 0x0000280001037983 */ /* 0x001ea80000100800 */
[----:B------:R-:W3:Y:S01]  /*11de0*/  LDL R5, [R1+0x14] ;  /* 0x0000140001057983 */ /* 0x000ee20000100800 */
[----:B-----5:R-:W-:Y:S01]  /*11df0*/  IMAD.IADD R0, R2, 0x1, -R0 ;  /* 0x0000000102007824 */ /* 0x020fe200078e0a00 */
[----:B------:R-:W-:Y:S01]  /*11e00*/  BSSY B7, `(.L_x_7850) ;  /* 0x0000353000077945 */ /* 0x000fe20003800000 */
[----:B------:R-:W0:Y:S02]  /*11e10*/  LDC R2, c[0x0][0x448] ;  /* 0x00011200ff027b82 */ /* 0x000e240000000800 */
[----:B0-----:R-:W-:-:S13]  /*11e20*/  ISETP.NE.AND P0, PT, R2, 0x1, PT ;  /* 0x000000010200780c */ /* 0x001fda0003f05270 */
[----:B------:R-:W0:Y:S01]  /*11e30*/  @P0 LDC R4, c[0x0][0x44c] ;  /* 0x00011300ff040b82 */ /* 0x000e220000000800 */
[----:B--2---:R-:W-:-:S07]  /*11e40*/  IMAD.MOV.U32 R6, RZ, RZ, R3 ;  /* 0x000000ffff067224 */ /* 0x004fce00078e0003 */
[----:B------:R-:W2:Y:S01]  /*11e50*/  @P0 LDC R3, c[0x0][0x450] ;  /* 0x00011400ff030b82 */ /* 0x000ea20000000800 */
[----:B---3--:R-:W-:Y:S02]  /*11e60*/  IMAD.SHL.U32 R2, R5, 0x80, RZ ;  /* 0x0000008005027824 */ /* 0x008fe400078e00ff */
[C---:B------:R-:W-:Y:S01]  /*11e70*/  VIADD R5, R0.reuse, 0xdf ;  /* 0x000000df00057836 */ /* 0x040fe20000000000 */
[----:B------:R-:W-:Y:S01]  /*11e80*/  IADD3 R0, R0, 0xe0, -R6 ;  /* 0x000000e000007810 */ /* 0x000fe20007ffe806 */
[----:B------:R-:W-:-:S04]  /*11e90*/  VIADD R2, R2, 0x7f ;  /* 0x0000007f02027836 */ /* 0x000fc80000000000 */
[----:B0-----:R-:W-:-:S05]  /*11ea0*/  @P0 IMAD.HI.U32 R4, R2, R4, RZ ;  /* 0x0000000402040227 */ /* 0x001fca00078e00ff */
[----:B--2---:R-:W-:Y:S01]  /*11eb0*/  @P0 SHF.R.U32.HI R2, RZ, R3, R4 ;  /* 0x00000003ff020219 */ /* 0x004fe20000011604 */
[----:B------:R-:W-:-:S04]  /*11ec0*/  IMAD.MOV.U32 R4, RZ, RZ, RZ ;  /* 0x000000ffff047224 */ /* 0x000fc800078e00ff */
[----:B------:R-:W-:Y:S02]  /*11ed0*/  IMAD.IADD R3, R0, 0x1, R2 ;  /* 0x0000000100037824 */ /* 0x000fe400078e0202 */
[----:B------:R-:W-:Y:S02]  /*11ee0*/  IMAD.MOV.U32 R2, RZ, RZ, RZ ;  /* 0x000000ffff027224 */ /* 0x000fe400078e00ff */
[----:B------:R-:W-:-:S04]  /*11ef0*/  IMAD.HI R4, R5, -0x6db6db6d, R4 ;  /* 0x9249249305047827 */ /* 0x000fc800078e0204 */
[----:B------:R-:W-:Y:S01]  /*11f00*/  IMAD.HI R2, R3, -0x6db6db6d, R2 ;  /* 0x9249249303027827 */ /* 0x000fe200078e0202 */
[----:B------:R-:W-:-:S04]  /*11f10*/  SHF.R.U32.HI R0, RZ, 0x1f, R4 ;  /* 0x0000001fff007819 */ /* 0x000fc80000011604 */
[----:B------:R-:W-:Y:S02]  /*11f20*/  SHF.R.U32.HI R3, RZ, 0x1f, R2 ;  /* 0x0000001fff037819 */ /* 0x000fe40000011602 */
[----:B------:R-:W-:Y:S02]  /*11f30*/  LEA.HI.SX32 R0, R4, R0, 0x19 ;  /* 0x0000000004007211 */ /* 0x000fe400078fcaff */
[----:B------:R-:W-:-:S04]  /*11f40*/  LEA.HI.SX32 R3, R2, R3, 0x19 ;  /* 0x0000000302037211 */ /* 0x000fc800078fcaff */
        /* <DEDUP_REMOVED lines=21> */
.L_x_7851:
        /* <DEDUP_REMOVED lines=20> */
.L_x_7854:
[----:B------:R-:W-:Y:S05]  /*121e0*/  BSYNC B6 ;  /* 0x0000000000067941 */ /* 0x000fea0003800000 */
.L_x_7853:
        /* <DEDUP_REMOVED lines=21> */
.L_x_7856:
[----:B------:R-:W-:Y:S05]  /*12340*/  BSYNC B6 ;  /* 0x0000000000067941 */ /* 0x000fea0003800000 */
.L_x_7855:
        /* <DEDUP_REMOVED lines=21> */
.L_x_7858:
[----:B------:R-:W-:Y:S05]  /*124a0*/  BSYNC B6 ;  /* 0x0000000000067941 */ /* 0x000fea0003800000 */
.L_x_7857:
        /* <DEDUP_REMOVED lines=19> */
.L_x_7860:
[----:B------:R-:W-:Y:S05]  /*125e0*/  BSYNC B6 ;  /* 0x0000000000067941 */ /* 0x000fea0003800000 */
.L_x_7859:
        /* <DEDUP_REMOVED lines=11> */
[----:B--2---:R2:W3:Y:S01]  /*126a0*/  @P0 LDG.E R8, desc[UR52][R2.64] ;  /* 0x0000003402080981 */ /* 0x0044e2000c1e1900 */
[----:B0-----:R-:W-:-:S04]  /*126b0*/  SHF.R.U32.HI R0, RZ, 0x5, R0 ;  /* 0x00000005ff007819 */ /* 0x001fc80000011600 */
[----:B------:R-:W-:Y:S01]  /*126c0*/  LOP3.LUT R0, R0, 0x3, RZ, 0xc0, !PT ;  /* 0x0000000300007812 */ /* 0x000fe200078ec0ff */
[----:B--2---:R-:W0:Y:S01]  /*126d0*/  LDC.64 R2, c[0x0][0x418] ;  /* 0x00010600ff027b82 */ /* 0x004e220000000a00 */
[----:B---3--:R-:W-:Y:S01]  /*126e0*/  SHF.R.S32.HI R9, RZ, 0x1f, R8 ;  /* 0x0000001fff097819 */ /* 0x008fe20000011408 */
[----:B------:R2:W-:Y:S01]  /*126f0*/  @P0 STL [R1+0x8], R8 ;  /* 0x0000080801000387 */ /* 0x0005e20000100800 */
[----:B0-----:R-:W-:Y:S01]  /*12700*/  LOP3.LUT P0, RZ, R2, UR4, RZ, 0xfc, !PT ;  /* 0x0000000402ff7c12 */ /* 0x001fe2000f80fcff */
[----:B------:R-:W-:Y:S02]  /*12710*/  UMOV UR4, 0xffffffff ;  /* 0xffffffff00047882 */ /* 0x000fe40000000000 */
[----:B------:R2:W-:Y:S01]  /*12720*/  STL [R1+0xc], R9 ;  /* 0x00000c0901007387 */ /* 0x0005e20000100800 */
[----:B------:R-:W-:-:S04]  /*12730*/  LOP3.LUT P0, RZ, R3, UR5, RZ, 0xfc, P0 ;  /* 0x0000000503ff7c12 */ /* 0x000fc8000800fcff */
[----:B------:R-:W-:Y:S01]  /*12740*/  SEL R16, R8, RZ, !P0 ;  /* 0x000000ff08107207 */ /* 0x000fe20004000000 */
[----:B------:R-:W-:Y:S08]  /*12750*/  BRA.DIV UR4, `(.L_x_7861) ;  /* 0x0000003e04cc7947 */ /* 0x000ff0000b800000 */
[----:B------:R0:W3:Y:S02]  /*12760*/  SHFL.IDX PT, R14, R0, RZ, 0x1f ;  /* 0x00001fff000e7589 */ /* 0x0000e400000e0000 */
.L_x_7932:
[----:B------:R-:W-:Y:S02]  /*12770*/  PLOP3.LUT P1, PT, PT, PT, PT, 0x8, 0x0 ;  /* 0x000000000000781c */ /* 0x000fe40003f2e170 */
[----:B---3--:R-:W-:Y:S02]  /*12780*/  ISETP.NE.AND P0, PT, R14, RZ, PT ;  /* 0x000000ff0e00720c */ /* 0x008fe40003f05270 */
[----:B0-----:R-:W-:-:S05]  /*12790*/  P2R R0, PR, RZ, 0x2 ;  /* 0x00000002ff007803 */ /* 0x001fca0000000000 */
[----:B------:R0:W-:Y:S06]  /*127a0*/  STL [R1+0x18], R0 ;  /* 0x0000180001007387 */ /* 0x0001ec0000100800 */
[----:B------:R-:W-:Y:S05]  /*127b0*/  @P0 BRA `(.L_x_7862) ;  /* 0x0000000400540947 */ /* 0x000fea0003800000 */
[----:B------:R-:W-:Y:S01]  /*127c0*/  UMOV UR4, 0xffffffff ;  /* 0xffffffff00047882 */ /* 0x000fe20000000000 */
[----:B0-----:R-:W-:Y:S02]  /*127d0*/  VIADD R0, R18, 0xffffffff ;  /* 0xffffffff12007836 */ /* 0x001fe40000000000 */
[----:B------:R-:W-:Y:S05]  /*127e0*/  BRA.DIV UR4, `(.L_x_7863) ;  /* 0x0000003e04c87947 */ /* 0x000fea000b800000 */
[----:B------:R-:W-:-:S13]  /*127f0*/  ELECT P6, URZ, PT ;  /* 0x00000000003f782f */ /* 0x000fda00038c0000 */
.L_x_7935:
        /* <DEDUP_REMOVED lines=21> */
.L_x_7864:
        /* <DEDUP_REMOVED lines=9> */
.L_x_7936:
        /* <DEDUP_REMOVED lines=8> */
.L_x_7866:
[----:B------:R-:W2:Y:S04]  /*12a60*/  LDL R2, [R1] ;  /* 0x0000000001027983 */ /* 0x000ea80000100800 */
        /* <DEDUP_REMOVED lines=17> */
.L_x_7937:
        /* <DEDUP_REMOVED lines=8> */
.L_x_7868:
        /* <DEDUP_REMOVED lines=10> */
[----:B------:R-:W-:-:S02]  /*12ca0*/  UMOV UR12, UR36 ;  /* 0x00000024000c7c82 */ /* 0x000fc40008000000 */
[----:B------:R-:W-:Y:S01]  /*12cb0*/  P2R R0, PR, RZ, 0x1 ;  /* 0x00000001ff007803 */ /* 0x000fe20000000000 */
[----:B------:R-:W-:Y:S02]  /*12cc0*/  UIADD3 UR8, UR8, 0x20400, URZ ;  /* 0x0002040008087890 */ /* 0x000fe4000fffe03f */
[----:B------:R-:W-:Y:S02]  /*12cd0*/  UIADD3 UR9, UR9, 0x2e830, URZ ;  /* 0x0002e83009097890 */ /* 0x000fe4000fffe03f */
[----:B------:R3:W-:Y:S07]  /*12ce0*/  STL [R1+0x18], R0 ;  /* 0x0000180001007387 */ /* 0x0007ee0000100800 */
[----:B------:R3:W-:Y:S01]  /*12cf0*/  UTMALDG.4D [UR8], [UR4], desc[UR6] ;  /* 0x00000608040075b4 */ /* 0x0007e20008019000 */
[----:B------:R-:W-:-:S02]  /*12d00*/  NOP ;  /* 0x0000000000007918 */ /* 0x000fc40000000000 */
.L_x_7862:
[----:B------:R-:W-:Y:S05]  /*12d10*/  WARPSYNC.ALL ;  /* 0x0000000000007948 */ /* 0x000fea0003800000 */
[----:B0--3--:R-:W-:Y:S01]  /*12d20*/  VIADD R0, R17, 0x1c400 ;  /* 0x0001c40011007836 */ /* 0x009fe20000000000 */
[----:B------:R-:W-:Y:S01]  /*12d30*/  USHF.R.S32.HI UR4, URZ, 0x1f, UR47 ;  /* 0x0000001f3f047899 */ /* 0x000fe2000801142f */
[----:B------:R-:W-:Y:S03]  /*12d40*/  BAR.SYNC.DEFER_BLOCKING 0x8, 0x180 ;  /* 0x0206000000007b1d */ /* 0x000fe60000010000 */
        /* <DEDUP_REMOVED lines=9> */
[----:B------:R-:W-:Y:S02]  /*12de0*/  USHF.R.S32.HI UR47, URZ, 0x1f, UR36 ;  /* 0x0000001f3f2f7899 */ /* 0x000fe40008011424 */
        /* <DEDUP_REMOVED lines=8> */
[----:B--2---:R-:W-:Y:S02]  /*12e70*/  IMAD.U32 R4, RZ, RZ, UR6 ;  /* 0x00000006ff047e24 */ /* 0x004fe4000f8e00ff */
        /* <DEDUP_REMOVED lines=11> */
.L_x_7870:
[----:B------:R-:W-:Y:S05]  /*12f30*/  BSYNC B6 ;  /* 0x0000000000067941 */ /* 0x000fea0003800000 */
.L_x_7869:
[----:B------:R-:W3:Y:S01]  /*12f40*/  LDL R7, [R1+0x14] ;  /* 0x0000140001077983 */ /* 0x000ee20000100800 */
[----:B------:R-:W0:Y:S01]  /*12f50*/  LDC R5, c[0x0][0x448] ;  /* 0x00011200ff057b82 */ /* 0x000e220000000800 */
[----:B------:R-:W-:Y:S02]  /*12f60*/  ULDC.64 UR8, c[0x0][0x2d8] ;  /* 0x0000b60000087ab9 */ /* 0x000fe40000000a00 */
[----:B--2---:R2:W5:Y:S01]  /*12f70*/  LDL R9, [R1+0x2c] ;  /* 0x00002c0001097983 */ /* 0x0045620000100800 */
[----:B------:R-:W4:Y:S01]  /*12f80*/  S2R R2, SR_TID.X ;  /* 0x0000000000027919 */ /* 0x000f220000002100 */
[----:B0-----:R-:W-:-:S13]  /*12f90*/  ISETP.NE.AND P0, PT, R5, 0x1, PT ;  /* 0x000000010500780c */ /* 0x001fda0003f05270 */
[----:B------:R-:W0:Y:S01]  /*12fa0*/  @P0 LDC R3, c[0x0][0x44c] ;  /* 0x00011300ff030b82 */ /* 0x000e220000000800 */
[C---:B----4-:R-:W-:Y:S01]  /*12fb0*/  LOP3.LUT R0, R2.reuse, 0x7f, RZ, 0xc0, !PT ;  /* 0x0000007f02007812 */ /* 0x050fe200078ec0ff */
[----:B------:R-:W-:-:S03]  /*12fc0*/  IMAD.SHL.U32 R2, R2, 0x10, RZ ;  /* 0x0000001002027824 */ /* 0x000fc600078e00ff */
[----:B------:R-:W-:-:S03]  /*12fd0*/  SHF.R.U32.HI R0, RZ, 0x3, R0 ;  /* 0x00000003ff007819 */ /* 0x000fc60000011600 */
[----:B------:R-:W4:Y:S01]  /*12fe0*/  @P0 LDC R4, c[0x0][0x450] ;  /* 0x00011400ff040b82 */ /* 0x000f220000000800 */
[----:B------:R-:W-:Y:S01]  /*12ff0*/  LOP3.LUT R2, R0, 0x70, R2, 0xf8, !PT ;  /* 0x0000007000027812 */ /* 0x000fe200078ef802 */
[----:B------:R-:W-:Y:S01]  /*13000*/  UIMAD UR6, UR47, UR8, URZ ;  /* 0x000000082f0672a4 */ /* 0x000fe2000f8e023f */
[----:B------:R-:W-:Y:S01]  /*13010*/  UMOV UR4, UR48 ;  /* 0x0000003000047c82 */ /* 0x000fe20008000000 */
[----:B------:R-:W-:Y:S02]  /*13020*/  UMOV UR5, UR37 ;  /* 0x0000002500057c82 */ /* 0x000fe40008000000 */
[----:B------:R-:W-:Y:S01]  /*13030*/  UIMAD UR6, UR36, UR9, UR6 ;  /* 0x00000009240672a4 */ /* 0x000fe2000f8e0206 */
[----:B------:R-:W1:Y:S01]  /*13040*/  S2R R8, SR_TID.X ;  /* 0x0000000000087919 */ /* 0x000e620000002100 */
        /* <DEDUP_REMOVED lines=8> */
[----:B-1----:R-:W-:-:S05]  /*130d0*/  IMAD.SHL.U32 R10, R8, 0x10, RZ ;  /* 0x00000010080a7824 */ /* 0x002fca00078e00ff */
[----:B------:R-:W-:Y:S01]  /*130e0*/  LOP3.LUT R10, R10, 0x70, RZ, 0xc0, !PT ;  /* 0x000000700a0a7812 */ /* 0x000fe200078ec0ff */
[----:B---3--:R-:W-:-:S04]  /*130f0*/  IMAD R0, R7, 0x80, R2 ;  /* 0x0000008007007824 */ /* 0x008fc800078e0202 */
[----:B0-----:R-:W-:-:S04]  /*13100*/  @P0 IMAD.HI.U32 R3, R0, R3, RZ ;  /* 0x0000000300030227 */ /* 0x001fc800078e00ff */
[----:B------:R-:W-:Y:S01]  /*13110*/  IMAD.MOV.U32 R2, RZ, RZ, R0 ;  /* 0x000000ffff027224 */ /* 0x000fe200078e0000 */
[----:B----4-:R-:W-:-:S04]  /*13120*/  @P0 SHF.R.U32.HI R2, RZ, R4, R3 ;  /* 0x00000004ff020219 */ /* 0x010fc80000011603 */
        /* <DEDUP_REMOVED lines=19> */
[----:B--2---:R-:W-:Y:S09]  /*13260*/  BRA.DIV UR4, `(.L_x_7871) ;  /* 0x0000003604707947 */ /* 0x004ff2000b800000 */
        /* <DEDUP_REMOVED lines=13> */
[----:B------:R-:W-:Y:S02]  /*13340*/  @!P1 IMAD.MOV.U32 R6, RZ, RZ, R5 ;  /* 0x000000ffff069224 */ /* 0x000fe400078e0005 */
[----:B------:R-:W-:-:S03]  /*13350*/  VIADD R5, R4, 0x10 ;  /* 0x0000001004057836 */ /* 0x000fc60000000000 */
[----:B------:R-:W-:Y:S01]  /*13360*/  @!PT LDS RZ, [RZ] ;  /* 0x00000000fffff984 */ /* 0x000fe20000000800 */
[----:B-----5:R0:W-:Y:S02]  /*13370*/  @!P1 LDGSTS.E.BYPASS.LTC128B.128 [R9+0x1c400], desc[UR52][R6.64], !P0 ;  /* 0x1c40000006099fae */ /* 0x0201e4000c101d74 */
        /* <DEDUP_REMOVED lines=49> */
.L_x_7954:
        /* <DEDUP_REMOVED lines=8> */
[----:B------:R-:W-:Y:S01]  /*13710*/  PLOP3.LUT P0, PT, PT, PT, PT, 0x80, 0x0 ;  /* 0x000000000000781c */ /* 0x000fe20003f0f070 */
[----:B------:R-:W-:-:S12]  /*13720*/  NOP ;  /* 0x0000000000007918 */ /* 0x000fd80000000000 */
.L_x_7872:
        /* <DEDUP_REMOVED lines=18> */
.L_x_7955:
[----:B------:R-:W-:Y:S05]  /*13850*/  BSYNC B0 ;  /* 0x0000000000007941 */ /* 0x000fea0003800000 */
.L_x_7873:
[----:B------:R-:W-:-:S13]  /*13860*/  ISETP.GE.AND P0, PT, R18, 0x2, PT ;  /* 0x000000021200780c */ /* 0x000fda0003f06270 */
[----:B------:R-:W-:Y:S05]  /*13870*/  @!P0 BRA `(.L_x_7875) ;  /* 0x0000001000388947 */ /* 0x000fea0003800000 */
[----:B-1----:R1:W5:Y:S01]  /*13880*/  LDL.LU R0, [R1+0x4] ;  /* 0x0000040001007983 */ /* 0x0023620000300800 */
[----:B------:R-:W-:-:S03]  /*13890*/  VIADD R18, R18, 0xfffffffe ;  /* 0xfffffffe12127836 */ /* 0x000fc60000000000 */
[----:B0-----:R1:W5:Y:S04]  /*138a0*/  LDL.LU R6, [R1] ;  /* 0x0000000001067983 */ /* 0x0013680000300800 */
.L_x_7895:
        /* <DEDUP_REMOVED lines=36> */
.L_x_7878:
        /* <DEDUP_REMOVED lines=8> */
.L_x_7956:
[----:B------:R-:W-:Y:S05]  /*13b70*/  BSYNC B1 ;  /* 0x0000000000017941 */ /* 0x000fea0003800000 */
.L_x_7879:
        /* <DEDUP_REMOVED lines=9> */
.L_x_7882:
[----:B------:R-:W-:Y:S05]  /*13c10*/  BSYNC B1 ;  /* 0x0000000000017941 */ /* 0x000fea0003800000 */
.L_x_7881:
[----:B------:R-:W3:Y:S04]  /*13c20*/  LDL R2, [R1] ;  /* 0x0000000001027983 */ /* 0x000ee80000100800 */
[----:B------:R-:W4:Y:S01]  /*13c30*/  LDL R5, [R1+0x20] ;  /* 0x0000200001057983 */ /* 0x000f220000100800 */
[----:B0-----:R-:W-:Y:S01]  /*13c40*/  IMAD.MOV.U32 R9, RZ, RZ, RZ ;  /* 0x000000ffff097224 */ /* 0x001fe200078e00ff */
        /* <DEDUP_REMOVED lines=10> */
.L_x_7883:
        /* <DEDUP_REMOVED lines=13> */
.L_x_7957:
[----:B------:R-:W-:Y:S05]  /*13dc0*/  BSYNC B1 ;  /* 0x0000000000017941 */ /* 0x000fea0003800000 */
.L_x_7884:
        /* <DEDUP_REMOVED lines=11> */
.L_x_7887:
[----:B------:R-:W-:Y:S05]  /*13e80*/  BSYNC B1 ;  /* 0x0000000000017941 */ /* 0x000fea0003800000 */
.L_x_7886:
        /* <DEDUP_REMOVED lines=8> */
.L_x_7888:
        /* <DEDUP_REMOVED lines=10> */
.L_x_7877:
[----:B------:R-:W-:Y:S05]  /*13fb0*/  BSYNC B0 ;  /* 0x0000000000007941 */ /* 0x000fea0003800000 */
.L_x_7876:
[----:B------:R-:W-:-:S06]  /*13fc0*/  UISETP.NE.AND UP0, UPT, UR39, 0x3, UPT ;  /* 0x000000032700788c */ /* 0x000fcc000bf05270 */
[----:B------:R-:W-:-:S13]  /*13fd0*/  PLOP3.LUT P0, PT, PT, PT, UP0, 0x80, 0x0 ;  /* 0x000000000000781c */ /* 0x000fda0003f0f008 */
[----:B------:R-:W-:Y:S05]  /*13fe0*/  @!P0 BRA `(.L_x_7889) ;  /* 0x0000000000048947 */ /* 0x000fea0003800000 */
[----:B------:R-:W-:Y:S01]  /*13ff0*/  BPT.TRAP 0x1 ;  /* 0x000000040000795c */ /* 0x000fe20000300000 */
.L_x_7889:
        /* <DEDUP_REMOVED lines=8> */
.L_x_7958:
[----:B------:R-:W-:Y:S05]  /*14080*/  BSYNC B0 ;  /* 0x0000000000007941 */ /* 0x000fea0003800000 */
.L_x_7890:
[----:B------:R-:W-:Y:S05]  /*14090*/  @!P1 BRA `(.L_x_7892) ;  /* 0x0000000000049947 */ /* 0x000fea0003800000 */
[----:B------:R-:W-:Y:S01]  /*140a0*/  BPT.TRAP 0x1 ;  /* 0x000000040000795c */ /* 0x000fe20000300000 */
.L_x_7892:
[----:B------:R-:W-:Y:S01]  /*140b0*/  SHF.L.U32 R0, R0, 0x1f, RZ ;  /* 0x0000001f00007819 */ /* 0x000fe200000006ff */
[----:B--2---:R-:W-:-:S03]  /*140c0*/  IMAD R2, R6, 0x7000, RZ ;  /* 0x0000700006027824 */ /* 0x004fc600078e02ff */
[----:B------:R-:W2:Y:S02]  /*140d0*/  SYNCS.PHASECHK.TRANS64.TRYWAIT P0, [R20+URZ+0x2e860], R0 ;  /* 0x02e86000140075a7 */ /* 0x000ea4000800017f */
[----:B--2---:R-:W-:Y:S05]  /*140e0*/  @!P0 BRA `(.L_x_7893) ;  /* 0x00000030009c8947 */ /* 0x004fea0003800000 */
.L_x_7959:
[----:B------:R-:W3:Y:S04]  /*140f0*/  LDL R13, [R1+0x24] ;  /* 0x00002400010d7983 */ /* 0x000ee80000100800 */
[----:B------:R-:W3:Y:S01]  /*14100*/  LDL R12, [R1+0x1c] ;  /* 0x00001c00010c7983 */ /* 0x000ee20000100800 */
[----:B--2---:R-:W-:Y:S01]  /*14110*/  LOP3.LUT R0, R2, R19, RZ, 0xfc, !PT ;  /* 0x0000001302007212 */ /* 0x004fe200078efcff */
[----:B------:R-:W-:Y:S05]  /*14120*/  WARPSYNC.ALL ;  /* 0x0000000000007948 */ /* 0x000fea0003800000 */
[----:B------:R-:W2:Y:S01]  /*14130*/  S2R R3, SR_TID.X ;  /* 0x0000000000037919 */ /* 0x000ea20000002100 */
[----:B------:R-:W-:-:S05]  /*14140*/  IMAD.IADD R0, R17, 0x1, R0 ;  /* 0x0000000111007824 */ /* 0x000fca00078e0200 */
[----:B------:R-:W0:Y:S01]  /*14150*/  LDSM.16.MT88.4 R4, [R0+0xe400] ;  /* 0x00e400000004783b */ /* 0x000e220000004200 */
[----:B--2---:R-:W-:Y:S01]  /*14160*/  LOP3.LUT P0, RZ, R3, 0x4, RZ, 0xc0, !PT ;  /* 0x0000000403ff7812 */ /* 0x004fe2000780c0ff */
[----:B------:R-:W-:-:S05]  /*14170*/  IMAD.MOV.U32 R3, RZ, RZ, 0x40 ;  /* 0x00000040ff037424 */ /* 0x000fca00078e00ff */
[----:B------:R-:W-:-:S05]  /*14180*/  SEL R3, R3, 0xffffffc0, !P0 ;  /* 0xffffffc003037807 */ /* 0x000fca0004000000 */
[----:B------:R-:W-:Y:S01]  /*14190*/  IMAD.IADD R3, R3, 0x1, R19 ;  /* 0x0000000103037824 */ /* 0x000fe200078e0213 */
[----:B0-----:R-:W-:-:S04]  /*141a0*/  PRMT R8, R4, 0x6420, R5 ;  /* 0x0000642004087816 */ /* 0x001fc80000000005 */
[----:B------:R-:W-:Y:S02]  /*141b0*/  IADD3 R3, R17, R3, R2 ;  /* 0x0000000311037210 */ /* 0x000fe40007ffe002 */
[----:B------:R-:W-:Y:S02]  /*141c0*/  PRMT R9, R4, 0x7531, R5 ;  /* 0x0000753104097816 */ /* 0x000fe40000000005 */
[C-C-:B------:R-:W-:Y:S02]  /*141d0*/  PRMT R10, R6.reuse, 0x6420, R7.reuse ;  /* 0x00006420060a7816 */ /* 0x140fe40000000007 */
[----:B------:R-:W-:Y:S02]  /*141e0*/  PRMT R11, R6, 0x7531, R7 ;  /* 0x00007531060b7816 */ /* 0x000fe40000000007 */
[----:B------:R-:W0:Y:S02]  /*141f0*/  LDSM.16.MT88.4 R4, [R3+0xe400] ;  /* 0x00e400000304783b */ /* 0x000e240000004200 */
[----:B0-----:R-:W-:-:S02]  /*14200*/  PRMT R14, R6, 0x6420, R7 ;  /* 0x00006420060e7816 */ /* 0x001fc40000000007 */
[----:B------:R-:W-:Y:S02]  /*14210*/  PRMT R15, R6, 0x7531, R7 ;  /* 0x00007531060f7816 */ /* 0x000fe40000000007 */
[----:B---3--:R-:W-:Y:S02]  /*14220*/  IADD3 R0, R12, R2, R13 ;  /* 0x000000020c007210 */ /* 0x008fe40007ffe00d */
[C-C-:B------:R-:W-:Y:S02]  /*14230*/  PRMT R12, R4.reuse, 0x6420, R5.reuse ;  /* 0x00006420040c7816 */ /* 0x140fe40000000005 */
[----:B------:R-:W-:Y:S01]  /*14240*/  PRMT R13, R4, 0x7531, R5 ;  /* 0x00007531040d7816 */ /* 0x000fe20000000005 */
[----:B------:R-:W-:Y:S01]  /*14250*/  VIADD R4, R2, 0x1000 ;  /* 0x0000100002047836 */ /* 0x000fe20000000000 */
[----:B------:R-:W-:Y:S04]  /*14260*/  STSM.16.M88.4 [R0], R8 ;  /* 0x0000000800007844 */ /* 0x000fe80000000200 */
[----:B------:R-:W-:Y:S01]  /*14270*/  LOP3.LUT R4, R4, R19, RZ, 0xfc, !PT ;  /* 0x0000001304047212 */ /* 0x000fe200078efcff */
[----:B------:R-:W-:Y:S04]  /*14280*/  STSM.16.M88.4 [R0+0x800], R12 ;  /* 0x0008000c00007844 */ /* 0x000fe80000000200 */
[----:B------:R-:W-:-:S05]  /*14290*/  IMAD.IADD R4, R17, 0x1, R4 ;  /* 0x0000000111047824 */ /* 0x000fca00078e0204 */
[----:B------:R-:W0:Y:S02]  /*142a0*/  LDSM.16.MT88.4 R8, [R4+0xe400] ;  /* 0x00e400000408783b */ /* 0x000e240000004200 */
[C-C-:B0-----:R-:W-:Y:S02]  /*142b0*/  PRMT R4, R8.reuse, 0x6420, R9.reuse ;  /* 0x0000642008047816 */ /* 0x141fe40000000009 */
[----:B------:R-:W-:Y:S02]  /*142c0*/  PRMT R5, R8, 0x7531, R9 ;  /* 0x0000753108057816 */ /* 0x000fe40000000009 */
[C-C-:B------:R-:W-:Y:S02]  /*142d0*/  PRMT R6, R10.reuse, 0x6420, R11.reuse ;  /* 0x000064200a067816 */ /* 0x140fe4000000000b */
[----:B------:R-:W-:Y:S02]  /*142e0*/  PRMT R7, R10, 0x7531, R11 ;  /* 0x000075310a077816 */ /* 0x000fe4000000000b */
[----:B------:R-:W0:Y:S04]  /*142f0*/  LDSM.16.MT88.4 R8, [R3+0xf400] ;  /* 0x00f400000308783b */ /* 0x000e280000004200 */
[----:B------:R2:W-:Y:S02]  /*14300*/  STSM.16.M88.4 [R0+0x1000], R4 ;  /* 0x0010000400007844 */ /* 0x0005e40000000200 */
[----:B--2---:R-:W-:-:S05]  /*14310*/  VIADD R4, R2, 0x2000 ;  /* 0x0000200002047836 */ /* 0x004fca0000000000 */
[----:B------:R-:W-:-:S05]  /*14320*/  LOP3.LUT R4, R4, R19, RZ, 0xfc, !PT ;  /* 0x0000001304047212 */ /* 0x000fca00078efcff */
        /* <DEDUP_REMOVED lines=43> */
[C---:B--2---:R-:W-:Y:S02]  /*145e0*/  VIADD R4, R2.reuse, 0x5000 ;  /* 0x0000500002047836 */ /* 0x044fe40000000000 */
[----:B------:R-:W-:-:S03]  /*145f0*/  VIADD R2, R2, 0x6000 ;  /* 0x0000600002027836 */ /* 0x000fc60000000000 */
[-C--:B------:R-:W-:Y:S02]  /*14600*/  LOP3.LUT R4, R4, R19.reuse, RZ, 0xfc, !PT ;  /* 0x0000001304047212 */ /* 0x080fe400078efcff */
[----:B------:R-:W-:-:S03]  /*14610*/  LOP3.LUT R2, R2, R19, RZ, 0xfc, !PT ;  /* 0x0000001302027212 */ /* 0x000fc600078efcff */
[C---:B------:R-:W-:Y:S02]  /*14620*/  IMAD.IADD R4, R17.reuse, 0x1, R4 ;  /* 0x0000000111047824 */ /* 0x040fe400078e0204 */
        /* <DEDUP_REMOVED lines=38> */
.L_x_7894:
[----:B0-----:R-:W0:Y:S01]  /*14890*/  S2R R0, SR_TID.X ;  /* 0x0000000000007919 */ /* 0x001e220000002100 */
[----:B--2---:R2:W-:Y:S01]  /*148a0*/  SYNCS.ARRIVE.TRANS64.A1T0 RZ, [R20+URZ+0x2e850], RZ ;  /* 0x02e850ff14ff79a7 */ /* 0x0045e2000810003f */
[----:B------:R3:W5:Y:S01]  /*148b0*/  LDL R6, [R1] ;  /* 0x0000000001067983 */ /* 0x0007620000100800 */
        /* <DEDUP_REMOVED lines=10> */
.L_x_7875:
        /* <DEDUP_REMOVED lines=18> */
.L_x_7897:
[----:B------:R-:W-:Y:S05]  /*14a80*/  BSYNC B0 ;  /* 0x0000000000007941 */ /* 0x000fea0003800000 */
.L_x_7896:
[----:B------:R-:W-:-:S06]  /*14a90*/  UISETP.NE.AND UP0, UPT, UR39, 0x3, UPT ;  /* 0x000000032700788c */ /* 0x000fcc000bf05270 */
[----:B------:R-:W-:-:S13]  /*14aa0*/  PLOP3.LUT P1, PT, PT, PT, UP0, 0x80, 0x0 ;  /* 0x000000000000781c */ /* 0x000fda0003f2f008 */
[----:B------:R-:W-:Y:S05]  /*14ab0*/  @!P1 BRA `(.L_x_7898) ;  /* 0x0000000000049947 */ /* 0x000fea0003800000 */
[----:B------:R-:W-:Y:S01]  /*14ac0*/  BPT.TRAP 0x1 ;  /* 0x000000040000795c */ /* 0x000fe20000300000 */
.L_x_7898:
[----:B------:R-:W3:Y:S04]  /*14ad0*/  LDL R3, [R1+0x4] ;  /* 0x0000040001037983 */ /* 0x000ee80000100800 */
[----:B------:R-:W4:Y:S01]  /*14ae0*/  LDL R2, [R1] ;  /* 0x0000000001027983 */ /* 0x000f220000100800 */
        /* <DEDUP_REMOVED lines=8> */
.L_x_7960:
[----:B------:R-:W-:Y:S05]  /*14b70*/  BSYNC B0 ;  /* 0x0000000000007941 */ /* 0x000fea0003800000 */
.L_x_7899:
[----:B------:R-:W-:Y:S05]  /*14b80*/  @!P2 BRA `(.L_x_7901) ;  /* 0x000000000004a947 */ /* 0x000fea0003800000 */
[----:B------:R-:W-:Y:S01]  /*14b90*/  BPT.TRAP 0x1 ;  /* 0x000000040000795c */ /* 0x000fe20000300000 */
.L_x_7901:
[----:B------:R-:W1:Y:S02]  /*14ba0*/  LDL R0, [R1+0x4] ;  /* 0x0000040001007983 */ /* 0x000e640000100800 */
[----:B-1----:R-:W-:-:S04]  /*14bb0*/  SHF.L.U32 R3, R0, 0x1f, RZ ;  /* 0x0000001f00037819 */ /* 0x002fc800000006ff */
[----:B------:R-:W1:Y:S02]  /*14bc0*/  SYNCS.PHASECHK.TRANS64.TRYWAIT P1, [R16+URZ+0x2e860], R3 ;  /* 0x02e86003100075a7 */ /* 0x000e64000802017f */
[----:B-1----:R-:W-:Y:S05]  /*14bd0*/  @!P1 BRA `(.L_x_7902) ;  /* 0x0000002800089947 */ /* 0x002fea0003800000 */
.L_x_7961:
[----:B------:R-:W2:Y:S04]  /*14be0*/  LDL R18, [R1] ;  /* 0x0000000001127983 */ /* 0x000ea80000100800 */
[----:B------:R-:W3:Y:S01]  /*14bf0*/  LDL R12, [R1+0x24] ;  /* 0x00002400010c7983 */ /* 0x000ee20000100800 */
[----:B0-----:R-:W0:Y:S01]  /*14c00*/  S2R R9, SR_TID.X ;  /* 0x0000000000097919 */ /* 0x001e220000002100 */
[----:B------:R-:W-:Y:S05]  /*14c10*/  WARPSYNC.ALL ;  /* 0x0000000000007948 */ /* 0x000fea0003800000 */
[----:B------:R-:W-:Y:S01]  /*14c20*/  IMAD.MOV.U32 R13, RZ, RZ, 0x40 ;  /* 0x00000040ff0d7424 */ /* 0x000fe200078e00ff */
[----:B0-----:R-:W-:-:S04]  /*14c30*/  LOP3.LUT P1, RZ, R9, 0x4, RZ, 0xc0, !PT ;  /* 0x0000000409ff7812 */ /* 0x001fc8000782c0ff */
[----:B------:R-:W-:Y:S01]  /*14c40*/  SEL R13, R13, 0xffffffc0, !P1 ;  /* 0xffffffc00d0d7807 */ /* 0x000fe20004800000 */
[----:B--2---:R-:W-:-:S05]  /*14c50*/  IMAD R0, R18, 0x7000, RZ ;  /* 0x0000700012007824 */ /* 0x004fca00078e02ff */
[----:B------:R-:W-:-:S05]  /*14c60*/  LOP3.LUT R2, R0, R19, RZ, 0xfc, !PT ;  /* 0x0000001300027212 */ /* 0x000fca00078efcff */
[----:B------:R-:W-:-:S05]  /*14c70*/  IMAD.IADD R2, R17, 0x1, R2 ;  /* 0x0000000111027824 */ /* 0x000fca00078e0202 */
[----:B------:R-:W0:Y:S01]  /*14c80*/  LDSM.16.MT88.4 R4, [R2+0xe400] ;  /* 0x00e400000204783b */ /* 0x000e220000004200 */
[----:B-1----:R-:W-:Y:S01]  /*14c90*/  IMAD.IADD R3, R13, 0x1, R2 ;  /* 0x000000010d037824 */ /* 0x002fe200078e0202 */
        /* <DEDUP_REMOVED lines=92> */
.L_x_7903:
        /* <DEDUP_REMOVED lines=13> */
.L_x_7852:
[----:B------:R-:W-:Y:S05]  /*15330*/  BSYNC B7 ;  /* 0x0000000000077941 */ /* 0x000fea0003800000 */
.L_x_7850:
[----:B0--3--:R-:W2:Y:S02]  /*15340*/  LDL R0, [R1+0x34] ;  /* 0x0000340001007983 */ /* 0x009ea40000100800 */
        /* <DEDUP_REMOVED lines=15> */
.L_x_7904:
[----:B------:R-:W0:Y:S01]  /*15440*/  S2R R2, SR_TID.X ;  /* 0x0000000000027919 */ /* 0x000e220000002100 */
[----:B------:R-:W-:Y:S01]  /*15450*/  ULDC UR4, c[0x0][0xc3c] ;  /* 0x00030f0000047ab9 */ /* 0x000fe20000000800 */
[----:B------:R-:W-:Y:S01]  /*15460*/  IMAD.MOV.U32 R4, RZ, RZ, RZ ;  /* 0x000000ffff047224 */ /* 0x000fe200078e00ff */
        /* <DEDUP_REMOVED lines=8> */
[----:B0-----:R-:W-:-:S05]  /*154f0*/  @!P1 IMAD.WIDE R2, R5, 0x4, R2 ;  /* 0x0000000405029825 */ /* 0x001fca00078e0202 */
        /* <DEDUP_REMOVED lines=29> */
.L_x_7910:
        /* <DEDUP_REMOVED lines=14> */
.L_x_7909:
[----:B------:R-:W-:Y:S05]  /*157b0*/  BSYNC B0 ;  /* 0x0000000000007941 */ /* 0x000fea0003800000 */
.L_x_7908:
        /* <DEDUP_REMOVED lines=21> */
.L_x_7906:
        /* <DEDUP_REMOVED lines=21> */
.L_x_7911:
[----:B------:R-:W3:Y:S01]  /*15a60*/  I2F.RP R3, R9 ;  /* 0x0000000900037306 */ /* 0x000ee20000209400 */
[----:B0-2---:R-:W-:-:S04]  /*15a70*/  IMAD R7, R2, R10, R6 ;  /* 0x0000000a02077224 */ /* 0x005fc800078e0206 */
[----:B------:R-:W-:Y:S01]  /*15a80*/  IMAD.IADD R0, R0, 0x1, -R7 ;  /* 0x0000000100007824 */ /* 0x000fe200078e0a07 */
[----:B------:R0:W-:Y:S02]  /*15a90*/  STL [R1+0x10], R7 ;  /* 0x0000100701007387 */ /* 0x0001e40000100800 */
[----:B---3--:R-:W2:Y:S02]  /*15aa0*/  MUFU.RCP R3, R3 ;  /* 0x0000000300037308 */ /* 0x008ea40000001000 */
[----:B--2---:R-:W-:-:S06]  /*15ab0*/  VIADD R3, R3, 0xffffffe ;  /* 0x0ffffffe03037836 */ /* 0x004fcc0000000000 */
[----:B------:R-:W2:Y:S02]  /*15ac0*/  F2I.FTZ.U32.TRUNC.NTZ R3, R3 ;  /* 0x0000000300037305 */ /* 0x000ea4000021f000 */
[----:B--2---:R-:W-:-:S04]  /*15ad0*/  IMAD.MOV R2, RZ, RZ, -R3 ;  /* 0x000000ffff027224 */ /* 0x004fc800078e0a03 */
        /* <DEDUP_REMOVED lines=55> */
.L_x_7907:
[----:B------:R2:W-:Y:S01]  /*15e50*/  STL [R1+0x10], R0 ;  /* 0x0000100001007387 */ /* 0x0005e20000100800 */
[----:B------:R-:W-:Y:S01]  /*15e60*/  ULDC UR42, c[0x0][0xc3c] ;  /* 0x00030f00002a7ab9 */ /* 0x000fe20000000800 */
[----:B------:R-:W-:Y:S02]  /*15e70*/  UMOV UR36, URZ ;  /* 0x0000003f00247c82 */ /* 0x000fe40008000000 */
[----:B------:R2:W-:Y:S03]  /*15e80*/  STL [R1+0x14], RZ ;  /* 0x000014ff01007387 */ /* 0x0005e60000100800 */
.L_x_7912:
        /* <DEDUP_REMOVED lines=15> */
.L_x_7905:
[----:B------:R-:W-:Y:S02]  /*15f80*/  ULDC UR4, c[0x0][0xc3c] ;  /* 0x00030f0000047ab9 */ /* 0x000fe40000000800 */
[----:B------:R-:W-:-:S06]  /*15f90*/  UISETP.GE.AND UP0, UPT, UR42, UR4, UPT ;  /* 0x000000042a00728c */ /* 0x000fcc000bf06270 */
[----:B------:R-:W-:-:S13]  /*15fa0*/  PLOP3.LUT P0, PT, PT, PT, UP0, 0x80, 0x0 ;  /* 0x000000000000781c */ /* 0x000fda0003f0f008 */
[----:B------:R-:W-:Y:S05]  /*15fb0*/  @!P0 BRA `(.L_x_7913) ;  /* 0xffffffb8003c8947 */ /* 0x000fea000383ffff */
.L_x_7846:
        /* <DEDUP_REMOVED lines=12> */
.L_x_7962:
[----:B------:R-:W-:Y:S05]  /*16080*/  BSYNC B0 ;  /* 0x0000000000007941 */ /* 0x000fea0003800000 */
.L_x_7914:
[----:B------:R-:W-:-:S03]  /*16090*/  UMOV UR4, 0xffffffff ;  /* 0xffffffff00047882 */ /* 0x000fc60000000000 */
[----:B------:R-:W-:Y:S05]  /*160a0*/  BRA.DIV UR4, `(.L_x_7916) ;  /* 0x0000001204fc7947 */ /* 0x000fea000b800000 */
[----:B------:R-:W1:Y:S02]  /*160b0*/  S2R R2, SR_TID.X ;  /* 0x0000000000027919 */ /* 0x000e640000002100 */
[----:B-1----:R-:W-:-:S04]  /*160c0*/  SHF.R.U32.HI R2, RZ, 0x5, R2 ;  /* 0x00000005ff027819 */ /* 0x002fc80000011602 */
[----:B------:R-:W-:-:S05]  /*160d0*/  LOP3.LUT R2, R2, 0x3, RZ, 0xc0, !PT ;  /* 0x0000000302027812 */ /* 0x000fca00078ec0ff */
[----:B------:R1:W2:Y:S02]  /*160e0*/  SHFL.IDX PT, R14, R2, RZ, 0x1f ;  /* 0x00001fff020e7589 */ /* 0x0002a400000e0000 */
.L_x_7965:
[----:B--2---:R-:W-:Y:S01]  /*160f0*/  ISETP.NE.AND P0, PT, R14, RZ, PT ;  /* 0x000000ff0e00720c */ /* 0x004fe20003f05270 */
[----:B------:R-:W-:-:S12]  /*16100*/  BSSY B0, `(.L_x_7917) ;  /* 0x000002e000007945 */ /* 0x000fd80003800000 */
[----:B------:R-:W-:Y:S05]  /*16110*/  @P0 BRA `(.L_x_7918) ;  /* 0x0000000000b00947 */ /* 0x000fea0003800000 */
[----:B------:R-:W-:-:S03]  /*16120*/  UMOV UR4, 0xffffffff ;  /* 0xffffffff00047882 */ /* 0x000fc60000000000 */
[----:B------:R-:W-:Y:S05]  /*16130*/  BRA.DIV UR4, `(.L_x_7919) ;  /* 0x00000016040c7947 */ /* 0x000fea000b800000 */
[----:B------:R-:W-:-:S13]  /*16140*/  ELECT P6, URZ, PT ;  /* 0x00000000003f782f */ /* 0x000fda00038c0000 */
.L_x_7968:
[----:B------:R-:W-:Y:S05]  /*16150*/  @!P6 BRA `(.L_x_7918) ;  /* 0x0000000000a0e947 */ /* 0x000fea0003800000 */
[----:B------:R-:W-:-:S06]  /*16160*/  ULOP3.LUT UR4, UR38, 0x2, URZ, 0xfc, !UPT ;  /* 0x0000000226047892 */ /* 0x000fcc000f8efc3f */
[----:B-1----:R-:W-:-:S05]  /*16170*/  IMAD.U32 R2, RZ, RZ, UR4 ;  /* 0x00000004ff027e24 */ /* 0x002fca000f8e00ff */
[----:B------:R-:W-:-:S13]  /*16180*/  ISETP.NE.AND P0, PT, R2, 0x3, PT ;  /* 0x000000030200780c */ /* 0x000fda0003f05270 */
[----:B------:R-:W-:Y:S05]  /*16190*/  @!P0 BRA `(.L_x_7920) ;  /* 0x0000000000048947 */ /* 0x000fea0003800000 */
[----:B------:R-:W-:Y:S01]  /*161a0*/  BPT.TRAP 0x1 ;  /* 0x000000040000795c */ /* 0x000fe20000300000 */
.L_x_7920:
        /* <DEDUP_REMOVED lines=14> */
.L_x_7969:
[----:B------:R-:W1:Y:S02]  /*16290*/  SYNCS.PHASECHK.TRANS64.TRYWAIT P1, [R7+URZ], R2 ;  /* 0x00000002070075a7 */ /* 0x000e64000802017f */
[----:B-1----:R-:W-:Y:S05]  /*162a0*/  @!P1 BRA `(.L_x_7922) ;  /* 0x0000001000e49947 */ /* 0x002fea0003800000 */
.L_x_7970:
[----:B------:R-:W-:Y:S05]  /*162b0*/  @!P0 BRA `(.L_x_7923) ;  /* 0x0000000000048947 */ /* 0x000fea0003800000 */
[----:B------:R-:W-:Y:S01]  /*162c0*/  BPT.TRAP 0x1 ;  /* 0x000000040000795c */ /* 0x000fe20000300000 */
.L_x_7923:
[----:B------:R-:W2:Y:S02]  /*162d0*/  LDL.LU R4, [R1] ;  /* 0x0000000001047983 */ /* 0x000ea40000300800 */
[----:B--2---:R-:W-:-:S04]  /*162e0*/  IMAD R4, R4, 0x8, R0 ;  /* 0x0000000804047824 */ /* 0x004fc800078e0200 */
[----:B------:R-:W2:Y:S02]  /*162f0*/  SYNCS.PHASECHK.TRANS64.TRYWAIT P1, [R4+URZ+0x2e860], R5 ;  /* 0x02e86005040075a7 */ /* 0x000ea4000802017f */
[----:B--2---:R-:W-:Y:S05]  /*16300*/  @!P1 BRA `(.L_x_7924) ;  /* 0x0000001000e09947 */ /* 0x004fea0003800000 */
.L_x_7971:
[----:B------:R-:W-:Y:S05]  /*16310*/  @!P0 BRA `(.L_x_7925) ;  /* 0x0000000000048947 */ /* 0x000fea0003800000 */
[----:B------:R-:W-:Y:S01]  /*16320*/  BPT.TRAP 0x1 ;  /* 0x000000040000795c */ /* 0x000fe20000300000 */
.L_x_7925:
[----:B------:R-:W-:-:S04]  /*16330*/  IMAD R3, R3, 0x8, R0 ;  /* 0x0000000803037824 */ /* 0x000fc800078e0200 */
[----:B------:R-:W3:Y:S02]  /*16340*/  SYNCS.PHASECHK.TRANS64.TRYWAIT P1, [R3+URZ+0x2e860], R2 ;  /* 0x02e86002030075a7 */ /* 0x000ee4000802017f */
[----:B---3--:R-:W-:Y:S05]  /*16350*/  @!P1 BRA `(.L_x_7926) ;  /* 0x0000001000e09947 */ /* 0x008fea0003800000 */
.L_x_7972:
[----:B------:R-:W-:Y:S05]  /*16360*/  @!P0 BRA `(.L_x_7927) ;  /* 0x0000000000048947 */ /* 0x000fea0003800000 */
[----:B------:R-:W-:Y:S01]  /*16370*/  BPT.TRAP 0x1 ;  /* 0x000000040000795c */ /* 0x000fe20000300000 */
.L_x_7927:
[----:B------:R-:W4:Y:S02]  /*16380*/  SYNCS.PHASECHK.TRANS64.TRYWAIT P0, [R4+URZ+0x2e880], R5 ;  /* 0x02e88005040075a7 */ /* 0x000f24000800017f */
[----:B----4-:R-:W-:Y:S05]  /*16390*/  @!P0 BRA `(.L_x_7928) ;  /* 0x0000001000e48947 */ /* 0x010fea0003800000 */
.L_x_7929:
[----:B------:R0:W0:Y:S02]  /*163a0*/  SYNCS.PHASECHK.TRANS64.TRYWAIT P0, [R3+URZ+0x2e880], R2 ;  /* 0x02e88002030075a7 */ /* 0x000024000800017f */
[----:B0-----:R-:W-:Y:S05]  /*163b0*/  @!P0 NANOSLEEP.SYNCS 0x989680 ;  /* 0x009896800000895d */ /* 0x001fea0003900000 */
[----:B------:R-:W0:Y:S02]  /*163c0*/  @!P0 SYNCS.PHASECHK.TRANS64 P0, [R3+URZ+0x2e880], R2 ;  /* 0x02e88002030085a7 */ /* 0x000e24000800007f */
[----:B0-----:R-:W-:Y:S05]  /*163d0*/  @!P0 BRA `(.L_x_7929) ;  /* 0xfffffffc00f08947 */ /* 0x001fea000383ffff */
.L_x_7918:
[----:B------:R-:W-:Y:S05]  /*163e0*/  BSYNC B0 ;  /* 0x0000000000007941 */ /* 0x000fea0003800000 */
.L_x_7917:
[----:B------:R-:W-:Y:S05]  /*163f0*/  EXIT ;  /* 0x000000000000794d */ /* 0x000fea0003800000 */
.L_x_7785:
[----:B0-----:R-:W-:-:S04]  /*16400*/  IMAD.U32 R3, RZ, RZ, UR41 ;  /* 0x00000029ff037e24 */ /* 0x001fc8000f8e00ff */
[----:B------:R0:W1:Y:S03]  /*16410*/  SYNCS.PHASECHK.TRANS64.TRYWAIT P1, [R3+URZ+0x2e800], R0 ;  /* 0x02e80000030075a7 */ /* 0x000066000802017f */
[----:B-1----:R-:W-:Y:S05]  /*16420*/  @!P1 NANOSLEEP.SYNCS 0x989680 ;  /* 0x009896800000995d */ /* 0x002fea0003900000 */
[----:B------:R-:W1:Y:S02]  /*16430*/  @!P1 SYNCS.PHASECHK.TRANS64 P1, [R3+URZ+0x2e800], R0 ;  /* 0x02e80000030095a7 */ /* 0x000e64000802007f */
[----:B-1----:R-:W-:Y:S05]  /*16440*/  @!P1 BRA `(.L_x_7785) ;  /* 0xfffffffc00ec9947 */ /* 0x002fea000383ffff */
[----:B------:R-:W-:Y:S05]  /*16450*/  BRA `(.L_x_7930) ;  /* 0xfffffeb400d47947 */ /* 0x000fea000383ffff */
.L_x_7789:
[----:B-1----:R1:W2:Y:S02]  /*16460*/  SYNCS.PHASECHK.TRANS64.TRYWAIT P1, [R2+URZ+0x2e830], R3 ;  /* 0x02e83003020075a7 */ /* 0x0022a4000802017f */
[----:B--2---:R-:W-:Y:S05]  /*16470*/  @!P1 NANOSLEEP.SYNCS 0x989680 ;  /* 0x009896800000995d */ /* 0x004fea0003900000 */
[----:B------:R-:W2:Y:S02]  /*16480*/  @!P1 SYNCS.PHASECHK.TRANS64 P1, [R2+URZ+0x2e830], R3 ;  /* 0x02e83003020095a7 */ /* 0x000ea4000802007f */
[----:B--2---:R-:W-:Y:S05]  /*16490*/  @!P1 BRA `(.L_x_7789) ;  /* 0xfffffffc00f09947 */ /* 0x004fea000383ffff */
[----:B------:R-:W-:Y:S05]  /*164a0*/  BRA `(.L_x_7788) ;  /* 0xfffffeb400f07947 */ /* 0x000fea000383ffff */
.L_x_7794:
[----:B-1----:R-:W-:-:S04]  /*164b0*/  IMAD.U32 R7, RZ, RZ, UR6 ;  /* 0x00000006ff077e24 */ /* 0x002fc8000f8e00ff */
[----:B------:R1:W2:Y:S03]  /*164c0*/  SYNCS.PHASECHK.TRANS64.TRYWAIT P3, [R7+URZ+0x2e830], R0 ;  /* 0x02e83000070075a7 */ /* 0x0002a6000806017f */
[----:B--2---:R-:W-:Y:S05]  /*164d0*/  @!P3 NANOSLEEP.SYNCS 0x989680 ;  /* 0x009896800000b95d */ /* 0x004fea0003900000 */
[----:B------:R-:W2:Y:S02]  /*164e0*/  @!P3 SYNCS.PHASECHK.TRANS64 P3, [R7+URZ+0x2e830], R0 ;  /* 0x02e830000700b5a7 */ /* 0x000ea4000806007f */
[----:B--2---:R-:W-:Y:S05]  /*164f0*/  @!P3 BRA `(.L_x_7794) ;  /* 0xfffffffc00ecb947 */ /* 0x004fea000383ffff */
[----:B------:R-:W-:Y:S05]  /*16500*/  BRA `(.L_x_7791) ;  /* 0xfffffef400a87947 */ /* 0x000fea000383ffff */
.L_x_7798:
[----:B-1----:R-:W-:-:S04]  /*16510*/  IMAD.U32 R7, RZ, RZ, UR6 ;  /* 0x00000006ff077e24 */ /* 0x002fc8000f8e00ff */
[----:B------:R1:W2:Y:S03]  /*16520*/  SYNCS.PHASECHK.TRANS64.TRYWAIT P3, [R7+URZ+0x2e850], R0 ;  /* 0x02e85000070075a7 */ /* 0x0002a6000806017f */
[----:B--2---:R-:W-:Y:S05]  /*16530*/  @!P3 NANOSLEEP.SYNCS 0x989680 ;  /* 0x009896800000b95d */ /* 0x004fea0003900000 */
[----:B------:R-:W2:Y:S02]  /*16540*/  @!P3 SYNCS.PHASECHK.TRANS64 P3, [R7+URZ+0x2e850], R0 ;  /* 0x02e850000700b5a7 */ /* 0x000ea4000806007f */
[----:B--2---:R-:W-:Y:S05]  /*16550*/  @!P3 BRA `(.L_x_7798) ;  /* 0xfffffffc00ecb947 */ /* 0x004fea000383ffff */
[----:B------:R-:W-:Y:S05]  /*16560*/  BRA `(.L_x_7795) ;  /* 0xffffff0000a47947 */ /* 0x000fea000383ffff */
.L_x_7805:
[----:B-1----:R-:W-:-:S04]  /*16570*/  IMAD.U32 R7, RZ, RZ, UR6 ;  /* 0x00000006ff077e24 */ /* 0x002fc8000f8e00ff */
[----:B------:R1:W2:Y:S03]  /*16580*/  SYNCS.PHASECHK.TRANS64.TRYWAIT P2, [R7+URZ+0x2e830], R0 ;  /* 0x02e83000070075a7 */ /* 0x0002a6000804017f */
[----:B--2---:R-:W-:Y:S05]  /*16590*/  @!P2 NANOSLEEP.SYNCS 0x989680 ;  /* 0x009896800000a95d */ /* 0x004fea0003900000 */
[----:B------:R-:W2:Y:S02]  /*165a0*/  @!P2 SYNCS.PHASECHK.TRANS64 P2, [R7+URZ+0x2e830], R0 ;  /* 0x02e830000700a5a7 */ /* 0x000ea4000804007f */
[----:B--2---:R-:W-:Y:S05]  /*165b0*/  @!P2 BRA `(.L_x_7805) ;  /* 0xfffffffc00eca947 */ /* 0x004fea000383ffff */
[----:B------:R-:W-:Y:S05]  /*165c0*/  BRA `(.L_x_7802) ;  /* 0xffffff3800ec7947 */ /* 0x000fea000383ffff */
.L_x_7809:
[----:B-1----:R-:W-:-:S04]  /*165d0*/  IMAD.U32 R7, RZ, RZ, UR6 ;  /* 0x00000006ff077e24 */ /* 0x002fc8000f8e00ff */
[----:B------:R1:W2:Y:S03]  /*165e0*/  SYNCS.PHASECHK.TRANS64.TRYWAIT P2, [R7+URZ+0x2e850], R0 ;  /* 0x02e85000070075a7 */ /* 0x0002a6000804017f */
[----:B--2---:R-:W-:Y:S05]  /*165f0*/  @!P2 NANOSLEEP.SYNCS 0x989680 ;  /* 0x009896800000a95d */ /* 0x004fea0003900000 */
[----:B------:R-:W2:Y:S02]  /*16600*/  @!P2 SYNCS.PHASECHK.TRANS64 P2, [R7+URZ+0x2e850], R0 ;  /* 0x02e850000700a5a7 */ /* 0x000ea4000804007f */
[----:B--2---:R-:W-:Y:S05]  /*16610*/  @!P2 BRA `(.L_x_7809) ;  /* 0xfffffffc00eca947 */ /* 0x004fea000383ffff */
[----:B------:R-:W-:Y:S05]  /*16620*/  BRA `(.L_x_7806) ;  /* 0xffffff4400dc7947 */ /* 0x000fea000383ffff */
.L_x_7815:
[----:B-1----:R-:W-:-:S04]  /*16630*/  IMAD.U32 R5, RZ, RZ, UR4 ;  /* 0x00000004ff057e24 */ /* 0x002fc8000f8e00ff */
[----:B------:R1:W2:Y:S03]  /*16640*/  SYNCS.PHASECHK.TRANS64.TRYWAIT P1, [R5+URZ+0x2e850], R4 ;  /* 0x02e85004050075a7 */ /* 0x0002a6000802017f */
[----:B--2---:R-:W-:Y:S05]  /*16650*/  @!P1 NANOSLEEP.SYNCS 0x989680 ;  /* 0x009896800000995d */ /* 0x004fea0003900000 */
[----:B------:R-:W2:Y:S02]  /*16660*/  @!P1 SYNCS.PHASECHK.TRANS64 P1, [R5+URZ+0x2e850], R4 ;  /* 0x02e85004050095a7 */ /* 0x000ea4000802007f */
[----:B--2---:R-:W-:Y:S05]  /*16670*/  @!P1 BRA `(.L_x_7815) ;  /* 0xfffffffc00ec9947 */ /* 0x004fea000383ffff */
[----:B------:R-:W-:Y:S05]  /*16680*/  BRA `(.L_x_7814) ;  /* 0xffffff7000187947 */ /* 0x000fea000383ffff */
.L_x_7861:
[----:B------:R-:W-:Y:S02]  /*16690*/  IMAD.MOV.U32 R13, RZ, RZ, R0 ;  /* 0x000000ffff0d7224 */ /* 0x000fe400078e0000 */
[----:B------:R-:W-:Y:S02]  /*166a0*/  IMAD.MOV.U32 R12, RZ, RZ, RZ ;  /* 0x000000ffff0c7224 */ /* 0x000fe400078e00ff */
[----:B------:R-:W-:Y:S02]  /*166b0*/  IMAD.MOV.U32 R11, RZ, RZ, 0x1f ;  /* 0x0000001fff0b7424 */ /* 0x000fe400078e00ff */
[----:B------:R-:W-:-:S07]  /*166c0*/  IMAD.MOV.U32 R15, RZ, RZ, -0x1 ;  /* 0xffffffffff0f7424 */ /* 0x000fce00078e00ff */
[----:B-12---:R-:W-:Y:S05]  /*166d0*/  WARPSYNC.COLLECTIVE R15, `(.L_x_7931) ;  /* 0x000000000f087348 */ /* 0x006fea0003c00000 */
[----:B------:R0:W3:Y:S02]  /*166e0*/  SHFL.IDX P6, R14, R13, R12, R11 ;  /* 0x0000000c0d0e7389 */ /* 0x0000e400000c000b */
[----:B0123--:R-:W-:Y:S01]  /*166f0*/  ENDCOLLECTIVE ;  /* 0x000000000000791b */ /* 0x00ffe20003800000 */
.L_x_7931:
[----:B------:R-:W-:Y:S05]  /*16700*/  BRA `(.L_x_7932) ;  /* 0xffffffc000187947 */ /* 0x000fea000383ffff */
.L_x_7863:
[----:B------:R-:W-:Y:S01]  /*16710*/  BSSY B0, `(.L_x_7933) ;  /* 0x0000006000007945 */ /* 0x000fe20003800000 */
[----:B------:R-:W-:-:S07]  /*16720*/  IMAD.MOV.U32 R15, RZ, RZ, -0x1 ;  /* 0xffffffffff0f7424 */ /* 0x000fce00078e00ff */
[----:B-12---:R-:W-:Y:S05]  /*16730*/  WARPSYNC.COLLECTIVE R15, `(.L_x_7934) ;  /* 0x000000000f0c7348 */ /* 0x006fea0003c00000 */
[----:B------:R-:W-:Y:S02]  /*16740*/  ELECT P6, UR62, PT ;  /* 0x00000000003e782f */ /* 0x000fe400038c0000 */
[----:B------:R-:W-:Y:S01]  /*16750*/  MOV R14, UR62 ;  /* 0x0000003e000e7c02 */ /* 0x000fe20008000f00 */
[----:B-12---:R-:W-:Y:S10]  /*16760*/  ENDCOLLECTIVE ;  /* 0x000000000000791b */ /* 0x006ff40003800000 */
.L_x_7934:
[----:B------:R-:W-:Y:S05]  /*16770*/  BSYNC B0 ;  /* 0x0000000000007941 */ /* 0x000fea0003800000 */
.L_x_7933:
[----:B------:R-:W-:Y:S05]  /*16780*/  BRA `(.L_x_7935) ;  /* 0xffffffc0001c7947 */ /* 0x000fea000383ffff */
.L_x_7865:
[----:B0-----:R0:W2:Y:S02]  /*16790*/  SYNCS.PHASECHK.TRANS64.TRYWAIT P0, [R4+URZ+0x2e880], R3 ;  /* 0x02e88003040075a7 */ /* 0x0010a4000800017f */
[----:B--2---:R-:W-:Y:S05]  /*167a0*/  @!P0 NANOSLEEP.SYNCS 0x989680 ;  /* 0x009896800000895d */ /* 0x004fea0003900000 */
[----:B------:R-:W2:Y:S02]  /*167b0*/  @!P0 SYNCS.PHASECHK.TRANS64 P0, [R4+URZ+0x2e880], R3 ;  /* 0x02e88003040085a7 */ /* 0x000ea4000800007f */
[----:B--2---:R-:W-:Y:S05]  /*167c0*/  @!P0 BRA `(.L_x_7865) ;  /* 0xfffffffc00f08947 */ /* 0x004fea000383ffff */
[----:B------:R-:W-:Y:S05]  /*167d0*/  BRA `(.L_x_7936) ;  /* 0xffffffc000807947 */ /* 0x000fea000383ffff */
.L_x_7867:
[----:B--2---:R2:W3:Y:S02]  /*167e0*/  SYNCS.PHASECHK.TRANS64.TRYWAIT P0, [R4+URZ+0x2e840], R3 ;  /* 0x02e84003040075a7 */ /* 0x0044e4000800017f */
[----:B---3--:R-:W-:Y:S05]  /*167f0*/  @!P0 NANOSLEEP.SYNCS 0x989680 ;  /* 0x009896800000895d */ /* 0x008fea0003900000 */
[----:B------:R-:W3:Y:S02]  /*16800*/  @!P0 SYNCS.PHASECHK.TRANS64 P0, [R4+URZ+0x2e840], R3 ;  /* 0x02e84003040085a7 */ /* 0x000ee4000800007f */
[----:B---3--:R-:W-:Y:S05]  /*16810*/  @!P0 BRA `(.L_x_7867) ;  /* 0xfffffffc00f08947 */ /* 0x008fea000383ffff */
[----:B------:R-:W-:Y:S05]  /*16820*/  BRA `(.L_x_7937) ;  /* 0xffffffc000d47947 */ /* 0x000fea000383ffff */
.L_x_7871:
        /* <DEDUP_REMOVED lines=11> */
.L_x_7938:
[----:B------:R-:W-:Y:S02]  /*168e0*/  VIADD R8, R4, 0x60 ;  /* 0x0000006004087836 */ /* 0x000fe40000000000 */
[----:B------:R-:W-:Y:S02]  /*168f0*/  IMAD.MOV.U32 R13, RZ, RZ, R2 ;  /* 0x000000ffff0d7224 */ /* 0x000fe400078e0002 */
[----:B------:R-:W-:Y:S02]  /*16900*/  IMAD R3, R6, R5, RZ ;  /* 0x0000000506037224 */ /* 0x000fe400078e02ff */
[----:B------:R-:W-:-:S07]  /*16910*/  IMAD.MOV.U32 R6, RZ, RZ, R14 ;  /* 0x000000ffff067224 */ /* 0x000fce00078e000e */
[----:B------:R-:W-:Y:S05]  /*16920*/  WARPSYNC.COLLECTIVE R15, `(.L_x_7939) ;  /* 0x000000000f087348 */ /* 0x000fea0003c00000 */
[----:B------:R0:W1:Y:S02]  /*16930*/  SHFL.IDX P6, R14, R13, R12, R11 ;  /* 0x0000000c0d0e7389 */ /* 0x00006400000c000b */
[----:B01----:R-:W-:Y:S01]  /*16940*/  ENDCOLLECTIVE ;  /* 0x000000000000791b */ /* 0x003fe20003800000 */
.L_x_7939:
[----:B------:R-:W-:Y:S01]  /*16950*/  ISETP.GE.AND P1, PT, R4, R3, PT ;  /* 0x000000030400720c */ /* 0x000fe20003f26270 */
[----:B------:R-:W-:Y:S02]  /*16960*/  IMAD.MOV.U32 R13, RZ, RZ, R0 ;  /* 0x000000ffff0d7224 */ /* 0x000fe400078e0000 */
[----:B------:R-:W-:Y:S02]  /*16970*/  IMAD.MOV.U32 R12, RZ, RZ, 0x1 ;  /* 0x00000001ff0c7424 */ /* 0x000fe400078e00ff */
[----:B------:R-:W-:-:S08]  /*16980*/  IMAD.MOV.U32 R5, RZ, RZ, R14 ;  /* 0x000000ffff057224 */ /* 0x000fd000078e000e */
[----:B------:R-:W-:Y:S05]  /*16990*/  WARPSYNC.COLLECTIVE R15, `(.L_x_7940) ;  /* 0x000000000f087348 */ /* 0x000fea0003c00000 */
[----:B------:R0:W1:Y:S02]  /*169a0*/  SHFL.IDX P6, R14, R13, R12, R11 ;  /* 0x0000000c0d0e7389 */ /* 0x00006400000c000b */
[----:B01----:R-:W-:Y:S01]  /*169b0*/  ENDCOLLECTIVE ;  /* 0x000000000000791b */ /* 0x003fe20003800000 */
.L_x_7940:
[----:B------:R-:W-:-:S05]  /*169c0*/  @!P1 IADD3 R5, P2, R10, R5, RZ ;  /* 0x000000050a059210 */ /* 0x000fca0007f5e0ff */
[----:B------:R-:W-:-:S04]  /*169d0*/  @!P1 IMAD.X R6, RZ, RZ, R6, P2 ;  /* 0x000000ffff069224 */ /* 0x000fc800010e0606 */
        /* <DEDUP_REMOVED lines=13> */
.L_x_7941:
[----:B------:R-:W-:Y:S02]  /*16ab0*/  IMAD.MOV.U32 R13, RZ, RZ, R0 ;  /* 0x000000ffff0d7224 */ /* 0x000fe400078e0000 */
[----:B------:R-:W-:Y:S02]  /*16ac0*/  IMAD.MOV.U32 R12, RZ, RZ, 0x2 ;  /* 0x00000002ff0c7424 */ /* 0x000fe400078e00ff */
[----:B------:R-:W-:-:S07]  /*16ad0*/  IMAD.MOV.U32 R6, RZ, RZ, R14 ;  /* 0x000000ffff067224 */ /* 0x000fce00078e000e */
[----:B------:R-:W-:Y:S05]  /*16ae0*/  WARPSYNC.COLLECTIVE R15, `(.L_x_7942) ;  /* 0x000000000f087348 */ /* 0x000fea0003c00000 */
[----:B------:R0:W1:Y:S02]  /*16af0*/  SHFL.IDX P6, R14, R13, R12, R11 ;  /* 0x0000000c0d0e7389 */ /* 0x00006400000c000b */
[----:B01----:R-:W-:Y:S01]  /*16b00*/  ENDCOLLECTIVE ;  /* 0x000000000000791b */ /* 0x003fe20003800000 */
.L_x_7942:
        /* <DEDUP_REMOVED lines=14> */
.L_x_7943:
[----:B------:R-:W-:Y:S02]  /*16bf0*/  IMAD.MOV.U32 R13, RZ, RZ, R0 ;  /* 0x000000ffff0d7224 */ /* 0x000fe400078e0000 */
[----:B------:R-:W-:Y:S02]  /*16c00*/  IMAD.MOV.U32 R12, RZ, RZ, 0x3 ;  /* 0x00000003ff0c7424 */ /* 0x000fe400078e00ff */
[----:B------:R-:W-:-:S07]  /*16c10*/  IMAD.MOV.U32 R6, RZ, RZ, R14 ;  /* 0x000000ffff067224 */ /* 0x000fce00078e000e */
[----:B------:R-:W-:Y:S05]  /*16c20*/  WARPSYNC.COLLECTIVE R15, `(.L_x_7944) ;  /* 0x000000000f087348 */ /* 0x000fea0003c00000 */
[----:B------:R0:W1:Y:S02]  /*16c30*/  SHFL.IDX P6, R14, R13, R12, R11 ;  /* 0x0000000c0d0e7389 */ /* 0x00006400000c000b */
[----:B01----:R-:W-:Y:S01]  /*16c40*/  ENDCOLLECTIVE ;  /* 0x000000000000791b */ /* 0x003fe20003800000 */
.L_x_7944:
        /* <DEDUP_REMOVED lines=14> */
.L_x_7945:
[----:B------:R-:W-:Y:S02]  /*16d30*/  IMAD.MOV.U32 R13, RZ, RZ, R0 ;  /* 0x000000ffff0d7224 */ /* 0x000fe400078e0000 */
[----:B------:R-:W-:Y:S02]  /*16d40*/  IMAD.MOV.U32 R12, RZ, RZ, 0x4 ;  /* 0x00000004ff0c7424 */ /* 0x000fe400078e00ff */
[----:B------:R-:W-:-:S07]  /*16d50*/  IMAD.MOV.U32 R6, RZ, RZ, R14 ;  /* 0x000000ffff067224 */ /* 0x000fce00078e000e */
[----:B------:R-:W-:Y:S05]  /*16d60*/  WARPSYNC.COLLECTIVE R15, `(.L_x_7946) ;  /* 0x000000000f087348 */ /* 0x000fea0003c00000 */
[----:B------:R0:W1:Y:S02]  /*16d70*/  SHFL.IDX P6, R14, R13, R12, R11 ;  /* 0x0000000c0d0e7389 */ /* 0x00006400000c000b */
[----:B01----:R-:W-:Y:S01]  /*16d80*/  ENDCOLLECTIVE ;  /* 0x000000000000791b */ /* 0x003fe20003800000 */
.L_x_7946:
        /* <DEDUP_REMOVED lines=14> */
.L_x_7947:
[----:B------:R-:W-:Y:S02]  /*16e70*/  IMAD.MOV.U32 R13, RZ, RZ, R0 ;  /* 0x000000ffff0d7224 */ /* 0x000fe400078e0000 */
[----:B------:R-:W-:Y:S02]  /*16e80*/  IMAD.MOV.U32 R12, RZ, RZ, 0x5 ;  /* 0x00000005ff0c7424 */ /* 0x000fe400078e00ff */
[----:B------:R-:W-:-:S07]  /*16e90*/  IMAD.MOV.U32 R6, RZ, RZ, R14 ;  /* 0x000000ffff067224 */ /* 0x000fce00078e000e */
[----:B------:R-:W-:Y:S05]  /*16ea0*/  WARPSYNC.COLLECTIVE R15, `(.L_x_7948) ;  /* 0x000000000f087348 */ /* 0x000fea0003c00000 */
[----:B------:R0:W1:Y:S02]  /*16eb0*/  SHFL.IDX P6, R14, R13, R12, R11 ;  /* 0x0000000c0d0e7389 */ /* 0x00006400000c000b */
[----:B01----:R-:W-:Y:S01]  /*16ec0*/  ENDCOLLECTIVE ;  /* 0x000000000000791b */ /* 0x003fe20003800000 */
.L_x_7948:
        /* <DEDUP_REMOVED lines=14> */
.L_x_7949:
[----:B------:R-:W-:Y:S02]  /*16fb0*/  IMAD.MOV.U32 R13, RZ, RZ, R0 ;  /* 0x000000ffff0d7224 */ /* 0x000fe400078e0000 */
[----:B------:R-:W-:Y:S02]  /*16fc0*/  IMAD.MOV.U32 R12, RZ, RZ, 0x6 ;  /* 0x00000006ff0c7424 */ /* 0x000fe400078e00ff */
[----:B------:R-:W-:-:S07]  /*16fd0*/  IMAD.MOV.U32 R6, RZ, RZ, R14 ;  /* 0x000000ffff067224 */ /* 0x000fce00078e000e */
[----:B------:R-:W-:Y:S05]  /*16fe0*/  WARPSYNC.COLLECTIVE R15, `(.L_x_7950) ;  /* 0x000000000f087348 */ /* 0x000fea0003c00000 */
[----:B------:R0:W1:Y:S02]  /*16ff0*/  SHFL.IDX P6, R14, R13, R12, R11 ;  /* 0x0000000c0d0e7389 */ /* 0x00006400000c000b */
[----:B01----:R-:W-:Y:S01]  /*17000*/  ENDCOLLECTIVE ;  /* 0x000000000000791b */ /* 0x003fe20003800000 */
.L_x_7950:
        /* <DEDUP_REMOVED lines=13> */
.L_x_7951:
[----:B------:R-:W-:Y:S02]  /*170e0*/  IMAD.MOV.U32 R13, RZ, RZ, R0 ;  /* 0x000000ffff0d7224 */ /* 0x000fe400078e0000 */
[----:B------:R-:W-:Y:S02]  /*170f0*/  IMAD.MOV.U32 R12, RZ, RZ, 0x7 ;  /* 0x00000007ff0c7424 */ /* 0x000fe400078e00ff */
[----:B------:R-:W-:-:S07]  /*17100*/  IMAD.MOV.U32 R6, RZ, RZ, R14 ;  /* 0x000000ffff067224 */ /* 0x000fce00078e000e */
[----:B------:R-:W-:Y:S05]  /*17110*/  WARPSYNC.COLLECTIVE R15, `(.L_x_7952) ;  /* 0x000000000f087348 */ /* 0x000fea0003c00000 */
[----:B------:R0:W1:Y:S02]  /*17120*/  SHFL.IDX P6, R14, R13, R12, R11 ;  /* 0x0000000c0d0e7389 */ /* 0x00006400000c000b */
[----:B01----:R-:W-:Y:S01]  /*17130*/  ENDCOLLECTIVE ;  /* 0x000000000000791b */ /* 0x003fe20003800000 */
.L_x_7952:
        /* <DEDUP_REMOVED lines=12> */
.L_x_7953:
[----:B------:R-:W-:Y:S01]  /*17200*/  IMAD.MOV.U32 R2, RZ, RZ, R14 ;  /* 0x000000ffff027224 */ /* 0x000fe200078e000e */
[----:B------:R-:W-:Y:S06]  /*17210*/  BRA `(.L_x_7954) ;  /* 0xffffffc4001c7947 */ /* 0x000fec000383ffff */
.L_x_7874:
[----:B-1----:R1:W2:Y:S02]  /*17220*/  SYNCS.PHASECHK.TRANS64.TRYWAIT P0, [R17+URZ+0x2e820], R0 ;  /* 0x02e82000110075a7 */ /* 0x0022a4000800017f */
[----:B--2---:R-:W-:Y:S05]  /*17230*/  @!P0 NANOSLEEP.SYNCS 0x989680 ;  /* 0x009896800000895d */ /* 0x004fea0003900000 */
[----:B------:R-:W2:Y:S02]  /*17240*/  @!P0 SYNCS.PHASECHK.TRANS64 P0, [R17+URZ+0x2e820], R0 ;  /* 0x02e82000110085a7 */ /* 0x000ea4000800007f */
[----:B--2---:R-:W-:Y:S05]  /*17250*/  @!P0 BRA `(.L_x_7874) ;  /* 0xfffffffc00f08947 */ /* 0x004fea000383ffff */
[----:B------:R-:W-:Y:S05]  /*17260*/  BRA `(.L_x_7955) ;  /* 0xffffffc400787947 */ /* 0x000fea000383ffff */
.L_x_7880:
[----:B--2---:R2:W3:Y:S02]  /*17270*/  SYNCS.PHASECHK.TRANS64.TRYWAIT P0, [R4+URZ+0x2e880], R3 ;  /* 0x02e88003040075a7 */ /* 0x0044e4000800017f */
[----:B---3--:R-:W-:Y:S05]  /*17280*/  @!P0 NANOSLEEP.SYNCS 0x989680 ;  /* 0x009896800000895d */ /* 0x008fea0003900000 */
[----:B------:R-:W3:Y:S02]  /*17290*/  @!P0 SYNCS.PHASECHK.TRANS64 P0, [R4+URZ+0x2e880], R3 ;  /* 0x02e88003040085a7 */ /* 0x000ee4000800007f */
[----:B---3--:R-:W-:Y:S05]  /*172a0*/  @!P0 BRA `(.L_x_7880) ;  /* 0xfffffffc00f08947 */ /* 0x008fea000383ffff */
[----:B------:R-:W-:Y:S05]  /*172b0*/  BRA `(.L_x_7956) ;  /* 0xffffffc8002c7947 */ /* 0x000fea000383ffff */
.L_x_7885:
[----:B0-----:R0:W3:Y:S02]  /*172c0*/  SYNCS.PHASECHK.TRANS64.TRYWAIT P0, [R4+URZ+0x2e840], R3 ;  /* 0x02e84003040075a7 */ /* 0x0010e4000800017f */
[----:B---3--:R-:W-:Y:S05]  /*172d0*/  @!P0 NANOSLEEP.SYNCS 0x989680 ;  /* 0x009896800000895d */ /* 0x008fea0003900000 */
[----:B------:R-:W3:Y:S02]  /*172e0*/  @!P0 SYNCS.PHASECHK.TRANS64 P0, [R4+URZ+0x2e840], R3 ;  /* 0x02e84003040085a7 */ /* 0x000ee4000800007f */
[----:B---3--:R-:W-:Y:S05]  /*172f0*/  @!P0 BRA `(.L_x_7885) ;  /* 0xfffffffc00f08947 */ /* 0x008fea000383ffff */
[----:B------:R-:W-:Y:S05]  /*17300*/  BRA `(.L_x_7957) ;  /* 0xffffffc800ac7947 */ /* 0x000fea000383ffff */
.L_x_7891:
[----:B--2---:R2:W3:Y:S02]  /*17310*/  SYNCS.PHASECHK.TRANS64.TRYWAIT P0, [R20+URZ+0x2e870], R2 ;  /* 0x02e87002140075a7 */ /* 0x0044e4000800017f */
[----:B---3--:R-:W-:Y:S05]  /*17320*/  @!P0 NANOSLEEP.SYNCS 0x989680 ;  /* 0x009896800000895d */ /* 0x008fea0003900000 */
[----:B------:R-:W3:Y:S02]  /*17330*/  @!P0 SYNCS.PHASECHK.TRANS64 P0, [R20+URZ+0x2e870], R2 ;  /* 0x02e87002140085a7 */ /* 0x000ee4000800007f */
[----:B---3--:R-:W-:Y:S05]  /*17340*/  @!P0 BRA `(.L_x_7891) ;  /* 0xfffffffc00f08947 */ /* 0x008fea000383ffff */
[----:B------:R-:W-:Y:S05]  /*17350*/  BRA `(.L_x_7958) ;  /* 0xffffffcc00487947 */ /* 0x000fea000383ffff */
.L_x_7893:
[----:B--2---:R2:W3:Y:S02]  /*17360*/  SYNCS.PHASECHK.TRANS64.TRYWAIT P0, [R20+URZ+0x2e860], R0 ;  /* 0x02e86000140075a7 */ /* 0x0044e4000800017f */
[----:B---3--:R-:W-:Y:S05]  /*17370*/  @!P0 NANOSLEEP.SYNCS 0x989680 ;  /* 0x009896800000895d */ /* 0x008fea0003900000 */
[----:B------:R-:W3:Y:S02]  /*17380*/  @!P0 SYNCS.PHASECHK.TRANS64 P0, [R20+URZ+0x2e860], R0 ;  /* 0x02e86000140085a7 */ /* 0x000ee4000800007f */
[----:B---3--:R-:W-:Y:S05]  /*17390*/  @!P0 BRA `(.L_x_7893) ;  /* 0xfffffffc00f08947 */ /* 0x008fea000383ffff */
[----:B------:R-:W-:Y:S05]  /*173a0*/  BRA `(.L_x_7959) ;  /* 0xffffffcc00507947 */ /* 0x000fea000383ffff */
.L_x_7900:
[----:B-1----:R1:W2:Y:S02]  /*173b0*/  SYNCS.PHASECHK.TRANS64.TRYWAIT P1, [R16+URZ+0x2e870], R3 ;  /* 0x02e87003100075a7 */ /* 0x0022a4000802017f */
[----:B--2---:R-:W-:Y:S05]  /*173c0*/  @!P1 NANOSLEEP.SYNCS 0x989680 ;  /* 0x009896800000995d */ /* 0x004fea0003900000 */
[----:B------:R-:W2:Y:S02]  /*173d0*/  @!P1 SYNCS.PHASECHK.TRANS64 P1, [R16+URZ+0x2e870], R3 ;  /* 0x02e87003100095a7 */ /* 0x000ea4000802007f */
[----:B--2---:R-:W-:Y:S05]  /*173e0*/  @!P1 BRA `(.L_x_7900) ;  /* 0xfffffffc00f09947 */ /* 0x004fea000383ffff */
[----:B------:R-:W-:Y:S05]  /*173f0*/  BRA `(.L_x_7960) ;  /* 0xffffffd400dc7947 */ /* 0x000fea000383ffff */
.L_x_7902:
[----:B-1----:R1:W2:Y:S02]  /*17400*/  SYNCS.PHASECHK.TRANS64.TRYWAIT P1, [R16+URZ+0x2e860], R3 ;  /* 0x02e86003100075a7 */ /* 0x0022a4000802017f */
[----:B--2---:R-:W-:Y:S05]  /*17410*/  @!P1 NANOSLEEP.SYNCS 0x989680 ;  /* 0x009896800000995d */ /* 0x004fea0003900000 */
[----:B------:R-:W2:Y:S02]  /*17420*/  @!P1 SYNCS.PHASECHK.TRANS64 P1, [R16+URZ+0x2e860], R3 ;  /* 0x02e86003100095a7 */ /* 0x000ea4000802007f */
[----:B--2---:R-:W-:Y:S05]  /*17430*/  @!P1 BRA `(.L_x_7902) ;  /* 0xfffffffc00f09947 */ /* 0x004fea000383ffff */
[----:B------:R-:W-:Y:S05]  /*17440*/  BRA `(.L_x_7961) ;  /* 0xffffffd400e47947 */ /* 0x000fea000383ffff */
.L_x_7915:
[----:B0-----:R0:W1:Y:S02]  /*17450*/  SYNCS.PHASECHK.TRANS64.TRYWAIT P0, [R0+URZ+0x2e820], R3 ;  /* 0x02e82003000075a7 */ /* 0x001064000800017f */
[----:B-1----:R-:W-:Y:S05]  /*17460*/  @!P0 NANOSLEEP.SYNCS 0x989680 ;  /* 0x009896800000895d */ /* 0x002fea0003900000 */
[----:B------:R-:W1:Y:S02]  /*17470*/  @!P0 SYNCS.PHASECHK.TRANS64 P0, [R0+URZ+0x2e820], R3 ;  /* 0x02e82003000085a7 */ /* 0x000e64000800007f */
[----:B-1----:R-:W-:Y:S05]  /*17480*/  @!P0 BRA `(.L_x_7915) ;  /* 0xfffffffc00f08947 */ /* 0x002fea000383ffff */
[----:B------:R-:W-:Y:S05]  /*17490*/  BRA `(.L_x_7962) ;  /* 0xffffffe800f87947 */ /* 0x000fea000383ffff */
.L_x_7916:
        /* <DEDUP_REMOVED lines=11> */
.L_x_7964:
[----:B------:R-:W-:Y:S05]  /*17550*/  BSYNC B0 ;  /* 0x0000000000007941 */ /* 0x000fea0003800000 */
.L_x_7963:
[----:B------:R-:W-:Y:S05]  /*17560*/  BRA `(.L_x_7965) ;  /* 0xffffffe800e07947 */ /* 0x000fea000383ffff */
.L_x_7919:
[----:B------:R-:W-:Y:S01]  /*17570*/  BSSY B1, `(.L_x_7966) ;  /* 0x0000006000017945 */ /* 0x000fe20003800000 */
[----:B------:R-:W-:-:S07]  /*17580*/  IMAD.MOV.U32 R15, RZ, RZ, -0x1 ;  /* 0xffffffffff0f7424 */ /* 0x000fce00078e00ff */
[----:B01----:R-:W-:Y:S05]  /*17590*/  WARPSYNC.COLLECTIVE R15, `(.L_x_7967) ;  /* 0x000000000f0c7348 */ /* 0x003fea0003c00000 */
[----:B------:R-:W-:Y:S02]  /*175a0*/  ELECT P6, UR62, PT ;  /* 0x00000000003e782f */ /* 0x000fe400038c0000 */
[----:B------:R-:W-:Y:S01]  /*175b0*/  MOV R14, UR62 ;  /* 0x0000003e000e7c02 */ /* 0x000fe20008000f00 */
[----:B01----:R-:W-:Y:S10]  /*175c0*/  ENDCOLLECTIVE ;  /* 0x000000000000791b */ /* 0x003ff40003800000 */
.L_x_7967:
[----:B------:R-:W-:Y:S05]  /*175d0*/  BSYNC B1 ;  /* 0x0000000000017941 */ /* 0x000fea0003800000 */
.L_x_7966:
[----:B------:R-:W-:Y:S05]  /*175e0*/  BRA `(.L_x_7968) ;  /* 0xffffffe800d87947 */ /* 0x000fea000383ffff */
.L_x_7921:
[----:B0-----:R0:W1:Y:S02]  /*175f0*/  SYNCS.PHASECHK.TRANS64.TRYWAIT P1, [R6+URZ], R5 ;  /* 0x00000005060075a7 */ /* 0x001064000802017f */
[----:B-1----:R-:W-:Y:S05]  /*17600*/  @!P1 NANOSLEEP.SYNCS 0x989680 ;  /* 0x009896800000995d */ /* 0x002fea0003900000 */
[----:B------:R-:W1:Y:S02]  /*17610*/  @!P1 SYNCS.PHASECHK.TRANS64 P1, [R6+URZ], R5 ;  /* 0x00000005060095a7 */ /* 0x000e64000802007f */
[----:B-1----:R-:W-:Y:S05]  /*17620*/  @!P1 BRA `(.L_x_7921) ;  /* 0xfffffffc00f09947 */ /* 0x002fea000383ffff */
[----:B------:R-:W-:Y:S05]  /*17630*/  BRA `(.L_x_7969) ;  /* 0xffffffec00147947 */ /* 0x000fea000383ffff */
.L_x_7922:
[----:B-1----:R1:W2:Y:S02]  /*17640*/  SYNCS.PHASECHK.TRANS64.TRYWAIT P1, [R7+URZ], R2 ;  /* 0x00000002070075a7 */ /* 0x0022a4000802017f */
[----:B--2---:R-:W-:Y:S05]  /*17650*/  @!P1 NANOSLEEP.SYNCS 0x989680 ;  /* 0x009896800000995d */ /* 0x004fea0003900000 */
[----:B------:R-:W2:Y:S02]  /*17660*/  @!P1 SYNCS.PHASECHK.TRANS64 P1, [R7+URZ], R2 ;  /* 0x00000002070095a7 */ /* 0x000ea4000802007f */
[----:B--2---:R-:W-:Y:S05]  /*17670*/  @!P1 BRA `(.L_x_7922) ;  /* 0xfffffffc00f09947 */ /* 0x004fea000383ffff */
[----:B------:R-:W-:Y:S05]  /*17680*/  BRA `(.L_x_7970) ;  /* 0xffffffec00087947 */ /* 0x000fea000383ffff */
.L_x_7924:
[----:B--2---:R2:W3:Y:S02]  /*17690*/  SYNCS.PHASECHK.TRANS64.TRYWAIT P1, [R4+URZ+0x2e860], R5 ;  /* 0x02e86005040075a7 */ /* 0x0044e4000802017f */
[----:B---3--:R-:W-:Y:S05]  /*176a0*/  @!P1 NANOSLEEP.SYNCS 0x989680 ;  /* 0x009896800000995d */ /* 0x008fea0003900000 */
[----:B------:R-:W3:Y:S02]  /*176b0*/  @!P1 SYNCS.PHASECHK.TRANS64 P1, [R4+URZ+0x2e860], R5 ;  /* 0x02e86005040095a7 */ /* 0x000ee4000802007f */
[----:B---3--:R-:W-:Y:S05]  /*176c0*/  @!P1 BRA `(.L_x_7924) ;  /* 0xfffffffc00f09947 */ /* 0x008fea000383ffff */
[----:B------:R-:W-:Y:S05]  /*176d0*/  BRA `(.L_x_7971) ;  /* 0xffffffec000c7947 */ /* 0x000fea000383ffff */
.L_x_7926:
[----:B---3--:R3:W4:Y:S02]  /*176e0*/  SYNCS.PHASECHK.TRANS64.TRYWAIT P1, [R3+URZ+0x2e860], R2 ;  /* 0x02e86002030075a7 */ /* 0x008724000802017f */
[----:B----4-:R-:W-:Y:S05]  /*176f0*/  @!P1 NANOSLEEP.SYNCS 0x989680 ;  /* 0x009896800000995d */ /* 0x010fea0003900000 */
[----:B------:R-:W4:Y:S02]  /*17700*/  @!P1 SYNCS.PHASECHK.TRANS64 P1, [R3+URZ+0x2e860], R2 ;  /* 0x02e86002030095a7 */ /* 0x000f24000802007f */
[----:B----4-:R-:W-:Y:S05]  /*17710*/  @!P1 BRA `(.L_x_7926) ;  /* 0xfffffffc00f09947 */ /* 0x010fea000383ffff */
[----:B------:R-:W-:Y:S05]  /*17720*/  BRA `(.L_x_7972) ;  /* 0xffffffec000c7947 */ /* 0x000fea000383ffff */
.L_x_7928:
[----:B----4-:R4:W0:Y:S02]  /*17730*/  SYNCS.PHASECHK.TRANS64.TRYWAIT P0, [R4+URZ+0x2e880], R5 ;  /* 0x02e88005040075a7 */ /* 0x010824000800017f */
[----:B0-----:R-:W-:Y:S05]  /*17740*/  @!P0 NANOSLEEP.SYNCS 0x989680 ;  /* 0x009896800000895d */ /* 0x001fea0003900000 */
[----:B------:R-:W0:Y:S02]  /*17750*/  @!P0 SYNCS.PHASECHK.TRANS64 P0, [R4+URZ+0x2e880], R5 ;  /* 0x02e88005040085a7 */ /* 0x000e24000800007f */
[----:B0-----:R-:W-:Y:S05]  /*17760*/  @!P0 BRA `(.L_x_7928) ;  /* 0xfffffffc00f08947 */ /* 0x001fea000383ffff */
[----:B------:R-:W-:Y:S05]  /*17770*/  BRA `(.L_x_7929) ;  /* 0xffffffec00087947 */ /* 0x000fea000383ffff */
.L_x_7973:
        /* <DEDUP_REMOVED lines=16> */
.L_x_12977:


//--------------------- .text._ZN7cutlass13device_kernelIN5flash11enable_sm90INS1_16FlashAttnFwdSm90INS1_25CollectiveMainloopFwdSm90ILi2EN4cute5tupleIJNS5_1CILi1EEES8_S8_EEENS6_IJNS7_ILi128EEENS7_ILi224EEESA_EEELi128ENS_12float_e4m3_tEfNS_4arch4Sm90ELb1ELb0ELb0ELb1ELb0ELb1ELb0ELb1ELb1ELb1ELb0ELb0EEENS1_21CollectiveEpilogueFwdINS6_IJSA_SA_SB_EEES9_NS_10bfloat16_tESF_Li256ELb1ELb1ELb0ELb1EEENS1_36VarlenDynamicPersistentTileSchedulerILi128ELi224ELi256ELi128ELb0ELb1ELb1ELb1ELb1ELb1EEEEEEEEEvNT_6ParamsE --------------------------
	.section	.text._ZN7cutlass13device_kernelIN5flash11enable_sm90INS1_16FlashAttnFwdSm90INS1_25CollectiveMainloopFwdSm90ILi2EN4cute5tupleIJNS5_1CILi1EEES8_S8_EEENS6_IJNS7_ILi128EEENS7_ILi224EEESA_EEELi128ENS_12float_e4m3_tEfNS_4arch4Sm90ELb1ELb0ELb0ELb1ELb0ELb1ELb0ELb1ELb1ELb1ELb0ELb0EEENS1_21CollectiveEpilogueFwdINS6_IJSA_SA_SB_EEES9_NS_10bfloat16_tESF_Li256ELb1ELb1ELb0ELb1EEENS1_36VarlenDynamicPersistentTileSchedulerILi128ELi224ELi256ELi128ELb0ELb1ELb1ELb1ELb1ELb1EEEEEEEEEvNT_6ParamsE,"ax",@progbits
	.align	128
.text._ZN7cutlass13device_kernelIN5flash11enable_sm90INS1_16FlashAttnFwdSm90INS1_25CollectiveMainloopFwdSm90ILi2EN4cute5tupleIJNS5_1CILi1EEES8_S8_EEENS6_IJNS7_ILi128EEENS7_ILi224EEESA_EEELi128ENS_12float_e4m3_tEfNS_4arch4Sm90ELb1ELb0ELb0ELb1ELb0ELb1ELb0ELb1ELb1ELb1ELb0ELb0EEENS1_21CollectiveEpilogueFwdINS6_IJSA_SA_SB_EEES9_NS_10bfloat16_tESF_Li256ELb1ELb1ELb0ELb1EEENS1_36VarlenDynamicPersistentTileSchedulerILi128ELi224ELi256ELi128ELb0ELb1ELb1ELb1ELb1ELb1EEEEEEEEEvNT_6ParamsE:
        .type           _ZN7cutlass13device_kernelIN5flash11enable_sm90INS1_16FlashAttnFwdSm90INS1_25CollectiveMainloopFwdSm90ILi2EN4cute5tupleIJNS5_1CILi1EEES8_S8_EEENS6_IJNS7_ILi128EEENS7_ILi224EEESA_EEELi128ENS_12float_e4m3_tEfNS_4arch4Sm90ELb1ELb0ELb0ELb1ELb0ELb1ELb0ELb1ELb1ELb1ELb0ELb0EEENS1_21CollectiveEpilogueFwdINS6_IJSA_SA_SB_EEES9_NS_10bfloat16_tESF_Li256ELb1ELb1ELb0ELb1EEENS1_36VarlenDynamicPersistentTileSchedulerILi128ELi224ELi256ELi128ELb0ELb1ELb1ELb1ELb1ELb1EEEEEEEEEvNT_6ParamsE,@function
        .size           _ZN7cutlass13device_kernelIN5flash11enable_sm90INS1_16FlashAttnFwdSm90INS1_25CollectiveMainloopFwdSm90ILi2EN4cute5tupleIJNS5_1CILi1EEES8_S8_EEENS6_IJNS7_ILi128EEENS7_ILi224EEESA_EEELi128ENS_12float_e4m3_tEfNS_4arch4Sm90ELb1ELb0ELb0ELb1ELb0ELb1ELb0ELb1ELb1ELb1ELb0ELb0EEENS1_21CollectiveEpilogueFwdINS6_IJSA_SA_SB_EEES9_NS_10bfloat16_tESF_Li256ELb1ELb1ELb0ELb1EEENS1_36VarlenDynamicPersistentTileSchedulerILi128ELi224ELi256ELi128ELb0ELb1ELb1ELb1ELb1ELb1EEEEEEEEEvNT_6ParamsE,(.L_x_12978 - _ZN7cutlass13device_kernelIN5flash11enable_sm90INS1_16FlashAttnFwdSm90INS1_25CollectiveMainloopFwdSm90ILi2EN4cute5tupleIJNS5_1CILi1EEES8_S8_EEENS6_IJNS7_ILi128EEENS7_ILi224EEESA_EEELi128ENS_12float_e4m3_tEfNS_4arch4Sm90ELb1ELb0ELb0ELb1ELb0ELb1ELb0ELb1ELb1ELb1ELb0ELb0EEENS1_21CollectiveEpilogueFwdINS6_IJSA_SA_SB_EEES9_NS_10bfloat16_tESF_Li256ELb1ELb1ELb0ELb1EEENS1_36VarlenDynamicPersistentTileSchedulerILi128ELi224ELi256ELi128ELb0ELb1ELb1ELb1ELb1ELb1EEEEEEEEEvNT_6ParamsE)
        .other          _ZN7cutlass13device_kernelIN5flash11enable_sm90INS1_16FlashAttnFwdSm90INS1_25CollectiveMainloopFwdSm90ILi2EN4cute5tupleIJNS5_1CILi1EEES8_S8_EEENS6_IJNS7_ILi128EEENS7_ILi224EEESA_EEELi128ENS_12float_e4m3_tEfNS_4arch4Sm90ELb1ELb0ELb0ELb1ELb0ELb1ELb0ELb1ELb1ELb1ELb0ELb0EEENS1_21CollectiveEpilogueFwdINS6_IJSA_SA_SB_EEES9_NS_10bfloat16_tESF_Li256ELb1ELb1ELb0ELb1EEENS1_36VarlenDynamicPersistentTileSchedulerILi128ELi224ELi256ELi128ELb0ELb1ELb1ELb1ELb1ELb1EEEEEEEEEvNT_6ParamsE,@"STO_CUDA_ENTRY STV_DEFAULT"
_ZN7cutlass13device_kernelIN5flash11enable_sm90INS1_16FlashAttnFwdSm90INS1_25CollectiveMainloopFwdSm90ILi2EN4cute5tupleIJNS5_1CILi1EEES8_S8_EEENS6_IJNS7_ILi128EEENS7_ILi224EEESA_EEELi128ENS_12float_e4m3_tEfNS_4arch4Sm90ELb1ELb0ELb0ELb1ELb0ELb1ELb0ELb1ELb1ELb1ELb0ELb0EEENS1_21CollectiveEpilogueFwdINS6_IJSA_SA_SB_EEES9_NS_10bfloat16_tESF_Li256ELb1ELb1ELb0ELb1EEENS1_36VarlenDynamicPersistentTileSchedulerILi128ELi224ELi256ELi128ELb0ELb1ELb1ELb1ELb1ELb1EEEEEEEEEvNT_6ParamsE:
        /* <DEDUP_REMOVED lines=24> */
.L_x_7975:
[----:B------:R-:W-:Y:S05]  /*0180*/  BSYNC B0 ;  /* 0x0000000000007941 */ /* 0x000fea0003800000 */
.L_x_7974:
        /* <DEDUP_REMOVED lines=41> */
.L_x_7976:
        /* <DEDUP_REMOVED lines=22> */
.L_x_7977:
        /* <DEDUP_REMOVED lines=18> */
.L_x_7978:
        /* <DEDUP_REMOVED lines=22> */
.L_x_7979:
        /* <DEDUP_REMOVED lines=22> */
.L_x_7980:
[----:B------:R-:W-:Y:S01]  /*0960*/  PLOP3.LUT P0, PT, PT, PT, UP0, 0x80, 0x0 ;  /* 0x000000000000781c */ /* 0x000fe20003f0f008 */
[----:B------:R-:W-:Y:S01]  /*0970*/  UMOV UR60, 0x1 ;  /* 0x00000001003c7882 */ /* 0x000fe20000000000 */
[----:B------:R-:W-:Y:S01]  /*0980*/  NOP ;  /* 0x0000000000007918 */ /* 0x000fe20000000000 */
[----:B------:R-:W-:Y:S01]  /*0990*/  USEL UR60, UR60, 0x2, !UP0 ;  /* 0x000000023c3c7887 */ /* 0x000fe2000c000000 */
[----:B------:R-:W-:Y:S01]  /*09a0*/  BSSY B8, `(.L_x_7981) ;  /* 0x00029f1000087945 */ /* 0x000fe20003800000 */
[----:B012-4-:R-:W-:Y:S08]  /*09b0*/  BAR.SYNC.DEFER_BLOCKING 0x0 ;  /* 0x0000000000007b1d */ /* 0x017ff00000010000 */
[----:B------:R-:W-:Y:S05]  /*09c0*/  @!P0 BRA `(.L_x_7982) ;  /* 0x0000022800948947 */ /* 0x000fea0003800000 */
.L_x_7983:
        /* <DEDUP_REMOVED lines=12> */
[----:B------:R-:W-:Y:S01]  /*0a90*/  ISETP.NE.AND P0, PT, R0, 0x1, PT ;  /* 0x000000010000780c */ /* 0x000fe20003f05270 */
[----:B------:R-:W-:-:S05]  /*0aa0*/  IMAD.U32 R0, RZ, RZ, UR5 ;  /* 0x00000005ff007e24 */ /* 0x000fca000f8e00ff */
[----:B------:R-:W-:Y:S07]  /*0ab0*/  STL [R1+0x50], R0 ;  /* 0x0000500001007387 */ /* 0x000fee0000100800 */
[----:B------:R-:W-:Y:S08]  /*0ac0*/  @!P0 BAR.ARV 0x9, 0x100 ;  /* 0x0244000000008b1d */ /* 0x000ff00000002000 */
[----:B------:R-:W-:Y:S06]  /*0ad0*/  BAR.SYNC.DEFER_BLOCKING 0x5, 0x180 ;  /* 0x0146000000007b1d */ /* 0x000fec0000010000 */
[----:B------:R-:W0:Y:S02]  /*0ae0*/  LDS.128 R12, [R16+0x2e8d0] ;  /* 0x02e8d000100c7984 */ /* 0x000e240000000c00 */
[----:B------:R-:W-:Y:S06]  /*0af0*/  BAR.ARV 0x4, 0x180 ;  /* 0x0106000000007b1d */ /* 0x000fec0000002000 */
[----:B0-----:R-:W-:-:S13]  /*0b00*/  ISETP.GE.AND P0, PT, R15, UR4, PT ;  /* 0x000000040f007c0c */ /* 0x001fda000bf06270 */
[----:B------:R-:W-:Y:S05]  /*0b10*/  @P0 BRA `(.L_x_7984) ;  /* 0x0000029c00640947 */ /* 0x000fea0003800000 */
[----:B------:R-:W0:Y:S01]  /*0b20*/  S2R R0, SR_TID.X ;  /* 0x0000000000007919 */ /* 0x000e220000002100 */
[----:B------:R-:W-:Y:S01]  /*0b30*/  ULOP3.LUT UR4, UR60, 0x1, URZ, 0xfc, !UPT ;  /* 0x000000013c047892 */ /* 0x000fe2000f8efc3f */
[----:B------:R-:W-:Y:S01]  /*0b40*/  IMAD.MOV.U32 R237, RZ, RZ, RZ ;  /* 0x000000ffffed7224 */ /* 0x000fe200078e00ff */
[----:B------:R-:W-:Y:S01]  /*0b50*/  STL [R1+0x64], R13 ;  /* 0x0000640d01007387 */ /* 0x000fe20000100800 */
[----:B------:R-:W-:Y:S02]  /*0b60*/  IMAD.MOV.U32 R232, RZ, RZ, RZ ;  /* 0x000000ffffe87224 */ /* 0x000fe400078e00ff */
[----:B------:R-:W-:Y:S02]  /*0b70*/  IMAD.MOV.U32 R231, RZ, RZ, RZ ;  /* 0x000000ffffe77224 */ /* 0x000fe400078e00ff */
[----:B0-----:R-:W-:-:S05]  /*0b80*/  VIADD R18, R0, 0xffffff80 ;  /* 0xffffff8000127836 */ /* 0x001fca0000000000 */
[----:B------:R-:W-:-:S04]  /*0b90*/  SHF.R.S32.HI R0, RZ, 0x1f, R18 ;  /* 0x0000001fff007819 */ /* 0x000fc80000011412 */
[----:B------:R-:W-:-:S04]  /*0ba0*/  LEA.HI R2, R0, R18, RZ, 0x7 ;  /* 0x0000001200027211 */ /* 0x000fc800078f38ff */
[----:B------:R-:W-:Y:S02]  /*0bb0*/  LOP3.LUT R3, R2, 0xffffff80, RZ, 0xc0, !PT ;  /* 0xffffff8002037812 */ /* 0x000fe400078ec0ff */
[----:B------:R-:W-:-:S03]  /*0bc0*/  SHF.R.S32.HI R12, RZ, 0x7, R2 ;  /* 0x00000007ff0c7819 */ /* 0x000fc60000011402 */
[----:B------:R-:W-:Y:S01]  /*0bd0*/  IMAD.IADD R11, R18, 0x1, -R3 ;  /* 0x00000001120b7824 */ /* 0x000fe200078e0a03 */
[----:B------:R-:W-:-:S04]  /*0be0*/  LEA.HI R2, R2, R12, RZ, 0x1 ;  /* 0x0000000c02027211 */ /* 0x000fc800078f08ff */
[----:B------:R-:W-:Y:S02]  /*0bf0*/  SHF.R.S32.HI R6, RZ, 0x1f, R11 ;  /* 0x0000001fff067819 */ /* 0x000fe4000001140b */
[----:B------:R-:W-:Y:S02]  /*0c00*/  LOP3.LUT R2, R2, 0x3fffffe, RZ, 0xc0, !PT ;  /* 0x03fffffe02027812 */ /* 0x000fe400078ec0ff */
[CC--:B------:R-:W-:Y:S02]  /*0c10*/  LEA.HI R8, R6.reuse, R11.reuse, RZ, 0x2 ;  /* 0x0000000b06087211 */ /* 0x0c0fe400078f10ff */
[----:B------:R-:W-:Y:S01]  /*0c20*/  LEA.HI R6, R6, R11, RZ, 0x5 ;  /* 0x0000000b06067211 */ /* 0x000fe200078f28ff */
[----:B------:R-:W-:Y:S01]  /*0c30*/  IMAD.IADD R2, R12, 0x1, -R2 ;  /* 0x000000010c027824 */ /* 0x000fe200078e0a02 */
[--C-:B------:R-:W-:Y:S02]  /*0c40*/  SHF.R.S32.HI R5, RZ, 0x2, R8.reuse ;  /* 0x00000002ff057819 */ /* 0x100fe40000011408 */
[----:B------:R-:W-:-:S02]  /*0c50*/  SHF.R.S32.HI R4, RZ, 0x1f, R8 ;  /* 0x0000001fff047819 */ /* 0x000fc40000011408 */
[----:B------:R-:W-:Y:S02]  /*0c60*/  SHF.R.S32.HI R6, RZ, 0x5, R6 ;  /* 0x00000005ff067819 */ /* 0x000fe40000011406 */
[----:B------:R-:W-:Y:S02]  /*0c70*/  LEA.HI R3, R4, R5, RZ, 0x3 ;  /* 0x0000000504037211 */ /* 0x000fe400078f18ff */
[CC--:B------:R-:W-:Y:S02]  /*0c80*/  LEA.HI R4, R0.reuse, R18.reuse, RZ, 0x4 ;  /* 0x0000001200047211 */ /* 0x0c0fe400078f20ff */
[----:B------:R-:W-:Y:S02]  /*0c90*/  LOP3.LUT R10, R3, 0xfffffff8, RZ, 0xc0, !PT ;  /* 0xfffffff8030a7812 */ /* 0x000fe400078ec0ff */
[----:B------:R-:W-:Y:S02]  /*0ca0*/  LEA.HI R3, R0, R18, RZ, 0x5 ;  /* 0x0000001200037211 */ /* 0x000fe400078f28ff */
[----:B------:R-:W-:Y:S01]  /*0cb0*/  SHF.R.S32.HI R7, RZ, 0x4, R4 ;  /* 0x00000004ff077819 */ /* 0x000fe20000011404 */
[----:B------:R-:W-:Y:S01]  /*0cc0*/  IMAD.IADD R9, R5, 0x1, -R10 ;  /* 0x0000000105097824 */ /* 0x000fe200078e0a0a */
[C---:B------:R-:W-:Y:S01]  /*0cd0*/  LOP3.LUT R5, R4.reuse, 0x3fffff0, RZ, 0xc0, !PT ;  /* 0x03fffff004057812 */ /* 0x040fe200078ec0ff */
[----:B------:R-:W-:Y:S01]  /*0ce0*/  IMAD.SHL.U32 R3, R3, 0x20, RZ ;  /* 0x0000002003037824 */ /* 0x000fe200078e00ff */
[----:B------:R-:W-:Y:S01]  /*0cf0*/  LEA.HI R4, R4, R7, RZ, 0x1 ;  /* 0x0000000704047211 */ /* 0x000fe200078f08ff */
[----:B------:R-:W-:Y:S01]  /*0d00*/  IMAD R9, R6, 0x10, R9 ;  /* 0x0000001006097824 */ /* 0x000fe200078e0209 */
[----:B------:R-:W-:Y:S01]  /*0d10*/  LOP3.LUT R8, R8, 0x7ffffffc, RZ, 0xc0, !PT ;  /* 0x7ffffffc08087812 */ /* 0x000fe200078ec0ff */
[----:B------:R-:W-:Y:S01]  /*0d20*/  IMAD.IADD R5, R18, 0x1, -R5 ;  /* 0x0000000112057824 */ /* 0x000fe200078e0a05 */
[----:B------:R-:W-:Y:S01]  /*0d30*/  LOP3.LUT R17, R3, 0xfffffc00, RZ, 0xc0, !PT ;  /* 0xfffffc0003117812 */ /* 0x000fe200078ec0ff */
[----:B------:R-:W-:Y:S01]  /*0d40*/  IMAD R10, R2, 0x40, R9 ;  /* 0x00000040020a7824 */ /* 0x000fe200078e0209 */
[----:B------:R-:W-:-:S02]  /*0d50*/  LOP3.LUT R4, R4, 0x1ffffffe, RZ, 0xc0, !PT ;  /* 0x1ffffffe04047812 */ /* 0x000fc400078ec0ff */
[-C--:B------:R-:W-:Y:S01]  /*0d60*/  LEA.HI R2, R0, R18.reuse, RZ, 0x2 ;  /* 0x0000001200027211 */ /* 0x080fe200078f10ff */
[----:B------:R-:W-:Y:S02]  /*0d70*/  IMAD R5, R5, 0x40, R17 ;  /* 0x0000004005057824 */ /* 0x000fe400078e0211 */
[----:B------:R-:W-:Y:S01]  /*0d80*/  IMAD.IADD R4, R7, 0x1, -R4 ;  /* 0x0000000107047824 */ /* 0x000fe200078e0a04 */
[----:B------:R-:W-:Y:S01]  /*0d90*/  SHF.R.S32.HI R228, RZ, 0x2, R2 ;  /* 0x00000002ffe47819 */ /* 0x000fe20000011402 */
[----:B------:R-:W-:Y:S02]  /*0da0*/  IMAD.MOV.U32 R17, RZ, RZ, RZ ;  /* 0x000000ffff117224 */ /* 0x000fe400078e00ff */
[----:B------:R-:W-:Y:S01]  /*0db0*/  IMAD R3, R4, 0x8, R5 ;  /* 0x0000000804037824 */ /* 0x000fe200078e0205 */
[----:B------:R-:W-:Y:S01]  /*0dc0*/  LEA.HI R4, R0, R18, RZ, 0x3 ;  /* 0x0000001200047211 */ /* 0x000fe200078f18ff */
[----:B------:R-:W-:Y:S01]  /*0dd0*/  VIADD R20, R228, 0x40 ;  /* 0x00000040e4147836 */ /* 0x000fe20000000000 */
[----:B------:R-:W-:-:S02]  /*0de0*/  LOP3.LUT R0, R2, 0xfffffffc, RZ, 0xc0, !PT ;  /* 0xfffffffc02007812 */ /* 0x000fc400078ec0ff */
[----:B------:R0:W-:Y:S03]  /*0df0*/  STL [R1+0xb8], R3 ;  /* 0x0000b80301007387 */ /* 0x0001e60000100800 */
[----:B------:R-:W-:Y:S01]  /*0e00*/  IMAD.IADD R12, R18, 0x1, -R0 ;  /* 0x00000001120c7824 */ /* 0x000fe200078e0a00 */
[----:B------:R1:W-:Y:S01]  /*0e10*/  STL [R1+0x68], R14 ;  /* 0x0000680e01007387 */ /* 0x0003e20000100800 */
[----:B------:R-:W-:Y:S02]  /*0e20*/  SHF.R.S32.HI R0, RZ, 0x1f, R228 ;  /* 0x0000001fff007819 */ /* 0x000fe400000114e4 */
[C---:B------:R-:W-:Y:S01]  /*0e30*/  IMAD.SHL.U32 R22, R12.reuse, 0x8, RZ ;  /* 0x000000080c167824 */ /* 0x040fe200078e00ff */
[----:B------:R2:W-:Y:S01]  /*0e40*/  STL [R1+0x6c], R15 ;  /* 0x00006c0f01007387 */ /* 0x0005e20000100800 */
[----:B------:R-:W-:Y:S01]  /*0e50*/  LEA.HI R0, R12, R12, RZ, 0x1 ;  /* 0x0000000c0c007211 */ /* 0x000fe200078f08ff */
[----:B0-----:R-:W-:Y:S01]  /*0e60*/  IMAD.U32 R3, RZ, RZ, UR4 ;  /* 0x00000004ff037e24 */ /* 0x001fe2000f8e00ff */
[----:B------:R-:W-:Y:S01]  /*0e70*/  SHF.R.S32.HI R3, RZ, 0x1f, R2 ;  /* 0x0000001fff037819 */ /* 0x000fe20000011402 */
[----:B------:R-:W-:Y:S01]  /*0e80*/  STL [R1+0xb4], R10 ;  /* 0x0000b40a01007387 */ /* 0x000fe20000100800 */
[----:B------:R-:W-:Y:S01]  /*0e90*/  LOP3.LUT R2, R4, 0xfffffff8, RZ, 0xc0, !PT ;  /* 0xfffffff804027812 */ /* 0x000fe200078ec0ff */
[----:B-1----:R-:W-:Y:S01]  /*0ea0*/  VIADD R14, R228, 0xc0 ;  /* 0x000000c0e40e7836 */ /* 0x002fe20000000000 */
[----:B------:R-:W-:Y:S01]  /*0eb0*/  LEA.HI R3, R3, R228, RZ, 0x3 ;  /* 0x000000e403037211 */ /* 0x000fe200078f18ff */
[----:B------:R-:W-:Y:S01]  /*0ec0*/  VIADD R230, R22, 0x20 ;  /* 0x0000002016e67836 */ /* 0x000fe20000000000 */
[----:B------:R-:W-:Y:S01]  /*0ed0*/  SHF.R.S32.HI R4, RZ, 0x3, R4 ;  /* 0x00000003ff047819 */ /* 0x000fe20000011404 */
[----:B------:R-:W-:Y:S01]  /*0ee0*/  IMAD.IADD R13, R18, 0x1, -R2 ;  /* 0x00000001120d7824 */ /* 0x000fe200078e0a02 */
[----:B------:R-:W-:Y:S01]  /*0ef0*/  SHF.R.S32.HI R4, RZ, 0x1f, R20 ;  /* 0x0000001fff047819 */ /* 0x000fe20000011414 */
[----:B------:R-:W-:Y:S01]  /*0f00*/  IMAD.SHL.U32 R7, R14, 0x80, RZ ;  /* 0x000000800e077824 */ /* 0x000fe200078e00ff */
[----:B------:R-:W-:Y:S01]  /*0f10*/  LOP3.LUT R3, R3, 0xfffffff8, RZ, 0xc0, !PT ;  /* 0xfffffff803037812 */ /* 0x000fe200078ec0ff */
[----:B--2---:R-:W-:Y:S01]  /*0f20*/  VIADD R15, R228, 0x80 ;  /* 0x00000080e40f7836 */ /* 0x004fe20000000000 */
[----:B------:R-:W-:Y:S01]  /*0f30*/  LEA.HI R4, R4, R20, RZ, 0x3 ;  /* 0x0000001404047211 */ /* 0x000fe200078f18ff */
[----:B------:R-:W-:Y:S01]  /*0f40*/  IMAD.SHL.U32 R13, R13, 0x8, RZ ;  /* 0x000000080d0d7824 */ /* 0x000fe200078e00ff */
[----:B------:R-:W-:Y:S01]  /*0f50*/  SHF.R.S32.HI R9, RZ, 0x1f, R14 ;  /* 0x0000001fff097819 */ /* 0x000fe2000001140e */
[----:B------:R-:W-:Y:S01]  /*0f60*/  IMAD.SHL.U32 R2, R20, 0x80, RZ ;  /* 0x0000008014027824 */ /* 0x000fe200078e00ff */
[----:B------:R-:W-:Y:S01]  /*0f70*/  SHF.R.S32.HI R6, RZ, 0x1f, R15 ;  /* 0x0000001fff067819 */ /* 0x000fe2000001140f */
[----:B------:R-:W-:Y:S01]  /*0f80*/  IMAD.IADD R229, R228, 0x1, -R3 ;  /* 0x00000001e4e57824 */ /* 0x000fe200078e0a03 */
[----:B------:R-:W-:Y:S01]  /*0f90*/  LOP3.LUT R3, R7, 0x380, RZ, 0xc0, !PT ;  /* 0x0000038007037812 */ /* 0x000fe200078ec0ff */
[----:B------:R-:W-:Y:S01]  /*0fa0*/  IMAD.SHL.U32 R5, R15, 0x80, RZ ;  /* 0x000000800f057824 */ /* 0x000fe200078e00ff */
[----:B------:R-:W-:Y:S01]  /*0fb0*/  SHF.R.S32.HI R3, RZ, 0x1f, R13 ;  /* 0x0000001fff037819 */ /* 0x000fe2000001140d */
[----:B------:R-:W-:Y:S01]  /*0fc0*/  IMAD.SHL.U32 R4, R4, 0x80, RZ ;  /* 0x0000008004047824 */ /* 0x000fe200078e00ff */
[----:B------:R-:W-:Y:S01]  /*0fd0*/  LOP3.LUT R2, R2, 0x380, RZ, 0xc0, !PT ;  /* 0x0000038002027812 */ /* 0x000fe200078ec0ff */
[----:B------:R-:W-:Y:S01]  /*0fe0*/  IMAD.SHL.U32 R18, R12, 0x10, RZ ;  /* 0x000000100c127824 */ /* 0x000fe200078e00ff */
[----:B------:R-:W-:Y:S01]  /*0ff0*/  STL [R1+0x74], R13 ;  /* 0x0000740d01007387 */ /* 0x000fe20000100800 */
[----:B------:R-:W-:Y:S01]  /*1000*/  LEA.HI R6, R6, R15, RZ, 0x3 ;  /* 0x0000000f06067211 */ /* 0x000fe200078f18ff */
[----:B------:R-:W-:Y:S01]  /*1010*/  VIADD R7, R13, 0x40 ;  /* 0x000000400d077836 */ /* 0x000fe20000000000 */
[----:B------:R-:W-:Y:S01]  /*1020*/  LOP3.LUT R0, R0, 0x1ffffffe, RZ, 0xc0, !PT ;  /* 0x1ffffffe00007812 */ /* 0x000fe200078ec0ff */
[----:B------:R0:W-:Y:S01]  /*1030*/  STL [R1+0xc0], R3 ;  /* 0x0000c00301007387 */ /* 0x0001e20000100800 */
[----:B------:R-:W-:Y:S01]  /*1040*/  LOP3.LUT R5, R5, 0x380, RZ, 0xc0, !PT ;  /* 0x0000038005057812 */ /* 0x000fe200078ec0ff */
[----:B------:R-:W-:Y:S01]  /*1050*/  IMAD.SHL.U32 R6, R6, 0x80, RZ ;  /* 0x0000008006067824 */ /* 0x000fe200078e00ff */
[----:B------:R-:W-:Y:S01]  /*1060*/  SHF.R.U32.HI R5, RZ, 0x3, R2 ;  /* 0x00000003ff057819 */ /* 0x000fe20000011602 */
[----:B------:R-:W-:Y:S01]  /*1070*/  IMAD.IADD R0, R12, 0x1, -R0 ;  /* 0x000000010c007824 */ /* 0x000fe200078e0a00 */
[----:B------:R-:W-:Y:S01]  /*1080*/  LEA.HI R9, R9, R14, RZ, 0x3 ;  /* 0x0000000e09097211 */ /* 0x000fe200078f18ff */
[----:B------:R-:W-:Y:S01]  /*1090*/  STL [R1+0x94], R7 ;  /* 0x0000940701007387 */ /* 0x000fe20000100800 */
[----:B------:R-:W-:Y:S01]  /*10a0*/  LOP3.LUT R2, R2, 0x70, R18, 0xf8, !PT ;  /* 0x0000007002027812 */ /* 0x000fe200078ef812 */
[----:B------:R-:W-:Y:S01]  /*10b0*/  UMOV UR4, URZ ;  /* 0x0000003f00047c82 */ /* 0x000fe20008000000 */
[----:B------:R-:W-:Y:S01]  /*10c0*/  SHF.R.S32.HI R12, RZ, 0x1f, R230 ;  /* 0x0000001fff0c7819 */ /* 0x000fe200000114e6 */
[----:B------:R-:W-:Y:S01]  /*10d0*/  IMAD.SHL.U32 R9, R9, 0x80, RZ ;  /* 0x0000008009097824 */ /* 0x000fe200078e00ff */
[----:B0-----:R-:W-:-:S02]  /*10e0*/  LOP3.LUT R3, R4, 0xfffffc00, RZ, 0xc0, !PT ;  /* 0xfffffc0004037812 */ /* 0x001fc400078ec0ff */
[----:B------:R-:W-:Y:S02]  /*10f0*/  SHF.R.S32.HI R4, RZ, 0x1f, R7 ;  /* 0x0000001fff047819 */ /* 0x000fe40000011407 */
[----:B------:R-:W-:Y:S01]  /*1100*/  SHF.R.S32.HI R19, RZ, 0x1f, R18 ;  /* 0x0000001fff137819 */ /* 0x000fe20000011412 */
[----:B------:R0:W-:Y:S01]  /*1110*/  STL [R1+0x7c], R3 ;  /* 0x00007c0301007387 */ /* 0x0001e20000100800 */
[----:B------:R-:W-:-:S03]  /*1120*/  SHF.R.S32.HI R23, RZ, 0x1f, R22 ;  /* 0x0000001fff177819 */ /* 0x000fc60000011416 */
[----:B------:R-:W-:Y:S04]  /*1130*/  STL [R1+0xac], R12 ;  /* 0x0000ac0c01007387 */ /* 0x000fe80000100800 */
[----:B------:R1:W-:Y:S01]  /*1140*/  STL [R1+0xbc], R4 ;  /* 0x0000bc0401007387 */ /* 0x0003e20000100800 */
[----:B0-----:R-:W-:Y:S01]  /*1150*/  LOP3.LUT R3, R3, R2, R5, 0xf6, !PT ;  /* 0x0000000203037212 */ /* 0x001fe200078ef605 */
[----:B------:R-:W-:Y:S01]  /*1160*/  IMAD.IADD R5, R11, 0x1, -R8 ;  /* 0x000000010b057824 */ /* 0x000fe200078e0a08 */
[----:B------:R-:W-:-:S03]  /*1170*/  LOP3.LUT R2, R6, 0xfffffc00, RZ, 0xc0, !PT ;  /* 0xfffffc0006027812 */ /* 0x000fc600078ec0ff */
[----:B------:R-:W-:Y:S01]  /*1180*/  IMAD.IADD R3, R16, 0x1, R3 ;  /* 0x0000000110037824 */ /* 0x000fe200078e0203 */
[----:B------:R-:W-:Y:S01]  /*1190*/  STL [R1+0x80], R5 ;  /* 0x0000800501007387 */ /* 0x000fe20000100800 */
[----:B-1----:R-:W-:-:S03]  /*11a0*/  LOP3.LUT R4, R9, 0xfffffc00, RZ, 0xc0, !PT ;  /* 0xfffffc0009047812 */ /* 0x002fc600078ec0ff */
[----:B------:R0:W-:Y:S04]  /*11b0*/  STL [R1+0x8c], R2 ;  /* 0x00008c0201007387 */ /* 0x0001e80000100800 */
[----:B------:R1:W-:Y:S04]  /*11c0*/  STL [R1+0x88], R4 ;  /* 0x0000880401007387 */ /* 0x0003e80000100800 */
[----:B------:R1:W-:Y:S01]  /*11d0*/  STL [R1+0xb0], R3 ;  /* 0x0000b00301007387 */ /* 0x0003e20000100800 */
[----:B0-----:R-:W-:Y:S02]  /*11e0*/  IMAD R2, R0, 0x8, R10 ;  /* 0x0000000800027824 */ /* 0x001fe400078e020a */
[----:B------:R-:W-:-:S03]  /*11f0*/  IMAD.U32 R0, RZ, RZ, UR4 ;  /* 0x00000004ff007e24 */ /* 0x000fc6000f8e00ff */
[----:B------:R1:W-:Y:S04]  /*1200*/  STL [R1+0x84], R2 ;  /* 0x0000840201007387 */ /* 0x0003e80000100800 */
[----:B------:R1:W-:Y:S02]  /*1210*/  STL [R1+0xa8], R0 ;  /* 0x0000a80001007387 */ /* 0x0003e40000100800 */
.L_x_8170:
[----:B-12---:R-:W2:Y:S01]  /*1220*/  LDL.LU R0, [R1+0x6c] ;  /* 0x00006c0001007983 */ /* 0x006ea20000300800 */
[----:B----4-:R-:W2:Y:S01]  /*1230*/  LDC.64 R2, c[0x0][0xc88] ;  /* 0x00032200ff027b82 */ /* 0x010ea20000000a00 */
[----:B------:R-:W-:Y:S01]  /*1240*/  ULDC.64 UR4, c[0x0][0x208] ;  /* 0x0000820000047ab9 */ /* 0x000fe20000000a00 */
[----:B--2---:R-:W-:-:S05]  /*1250*/  IMAD.WIDE R2, R0, 0x4, R2 ;  /* 0x0000000400027825 */ /* 0x004fca00078e0202 */
[----:B------:R0:W2:Y:S01]  /*1260*/  LDG.E R0, desc[UR4][R2.64] ;  /* 0x0000000402007981 */ /* 0x0000a2000c1e1900 */
[----:B------:R-:W-:Y:S05]  /*1270*/  YIELD ;  /* 0x0000000000007946 */ /* 0x000fea0003800000 */
[----:B------:R-:W-:Y:S01]  /*1280*/  ULDC.64 UR4, c[0x0][0xa28] ;  /* 0x00028a0000047ab9 */ /* 0x000fe20000000a00 */
[----:B------:R-:W-:Y:S01]  /*1290*/  ULDC.64 UR8, c[0x0][0xa18] ;  /* 0x0002860000087ab9 */ /* 0x000fe20000000a00 */
[----:B------:R-:W-:Y:S01]  /*12a0*/  ISETP.NE.U32.AND P1, PT, RZ, UR4, PT ;  /* 0x00000004ff007c0c */ /* 0x000fe2000bf25070 */
[----:B------:R-:W-:Y:S01]  /*12b0*/  ULDC.64 UR10, c[0x0][0x208] ;  /* 0x00008200000a7ab9 */ /* 0x000fe20000000a00 */
[----:B0-----:R-:W-:Y:S01]  /*12c0*/  IMAD.MOV.U32 R3, RZ, RZ, RZ ;  /* 0x000000ffff037224 */ /* 0x001fe200078e00ff */
[----:B------:R-:W-:Y:S01]  /*12d0*/  ULDC.64 UR6, c[0x0][0xa08] ;  /* 0x0002820000067ab9 */ /* 0x000fe20000000a00 */
[----:B------:R-:W-:Y:S01]  /*12e0*/  ISETP.NE.AND.EX P1, PT, RZ, UR5, PT, P1 ;  /* 0x00000005ff007c0c */ /* 0x000fe2000bf25310 */
[----:B------:R-:W-:Y:S01]  /*12f0*/  IMAD.MOV.U32 R29, RZ, RZ, RZ ;  /* 0x000000ffff1d7224 */ /* 0x000fe200078e00ff */
[----:B------:R-:W-:-:S04]  /*1300*/  ISETP.NE.U32.AND P0, PT, RZ, UR6, PT ;  /* 0x00000006ff007c0c */ /* 0x000fc8000bf05070 */
[----:B------:R-:W-:Y:S02]  /*1310*/  ISETP.NE.AND.EX P0, PT, RZ, UR7, PT, P0 ;  /* 0x00000007ff007c0c */ /* 0x000fe4000bf05300 */
        /* <DEDUP_REMOVED lines=13> */
[----:B------:R-:W-:Y:S01]  /*13f0*/  ULDC.64 UR4, c[0x0][0x418] ;  /* 0x0001060000047ab9 */ /* 0x000fe20000000a00 */
[C---:B------:R-:W-:Y:S01]  /*1400*/  IADD3.X R9, R30.reuse, UR7, RZ, P3, !PT ;  /* 0x000000071e097c10 */ /* 0x040fe20009ffe4ff */
[----:B------:R-:W-:Y:S09]  /*1410*/  STL [R1+0x9c], R31 ;  /* 0x00009c1f01007387 */ /* 0x000ff20000100800 */
[----:B0-----:R-:W-:Y:S01]  /*1420*/  @P2 IADD3 R6, P1, R31, UR8, RZ ;  /* 0x000000081f062c10 */ /* 0x001fe2000ff3e0ff */
[----:B------:R-:W-:Y:S01]  /*1430*/  UISETP.NE.U32.AND UP0, UPT, UR4, URZ, UPT ;  /* 0x0000003f0400728c */ /* 0x000fe2000bf05070 */
[----:B------:R-:W-:Y:S02]  /*1440*/  STL [R1+0xa0], R30 ;  /* 0x0000a01e01007387 */ /* 0x000fe40000100800 */
[----:B------:R-:W-:Y:S01]  /*1450*/  @P2 IADD3.X R7, R30, UR9, RZ, P1, !PT ;  /* 0x000000091e072c10 */ /* 0x000fe20008ffe4ff */
[----:B------:R-:W-:Y:S01]  /*1460*/  ULDC UR4, c[0x0][0x424] ;  /* 0x0001090000047ab9 */ /* 0x000fe20000000800 */
[----:B------:R1:W5:Y:S04]  /*1470*/  @P0 LDG.E R29, desc[UR10][R8.64] ;  /* 0x0000000a081d0981 */ /* 0x000368000c1e1900 */
[----:B------:R-:W2:Y:S01]  /*1480*/  @P2 LDG.E R2, desc[UR10][R6.64] ;  /* 0x0000000a06022981 */ /* 0x000ea2000c1e1900 */
        /* <DEDUP_REMOVED lines=8> */
[----:B------:R-:W-:Y:S02]  /*1510*/  IMAD.MOV.U32 R10, RZ, RZ, R2 ;  /* 0x000000ffff0a7224 */ /* 0x000fe400078e0002 */
[----:B0-----:R-:W-:Y:S01]  /*1520*/  IMAD.U32 R2, RZ, RZ, UR5 ;  /* 0x00000005ff027e24 */ /* 0x001fe2000f8e00ff */
[----:B-1----:R-:W-:Y:S06]  /*1530*/  @P2 BRA `(.L_x_7985) ;  /* 0x00000000002c2947 */ /* 0x002fec0003800000 */
[----:B------:R-:W-:Y:S02]  /*1540*/  ULDC.64 UR4, c[0x0][0xa00] ;  /* 0x0002800000047ab9 */ /* 0x000fe40000000a00 */
[----:B------:R-:W-:-:S04]  /*1550*/  ISETP.NE.U32.AND P1, PT, RZ, UR4, PT ;  /* 0x00000004ff007c0c */ /* 0x000fc8000bf25070 */
[----:B------:R-:W-:-:S13]  /*1560*/  ISETP.NE.AND.EX P1, PT, RZ, UR5, PT, P1 ;  /* 0x00000005ff007c0c */ /* 0x000fda000bf25310 */
[----:B------:R-:W-:Y:S05]  /*1570*/  @!P1 BRA `(.L_x_7985) ;  /* 0x00000000001c9947 */ /* 0x000fea0003800000 */
[----:B------:R-:W0:Y:S01]  /*1580*/  LDC.64 R4, c[0x0][0xa00] ;  /* 0x00028000ff047b82 */ /* 0x000e220000000a00 */
[----:B------:R-:W-:Y:S01]  /*1590*/  ULDC.64 UR4, c[0x0][0x208] ;  /* 0x0000820000047ab9 */ /* 0x000fe20000000a00 */
[----:B0-----:R-:W-:-:S05]  /*15a0*/  IMAD.WIDE R4, R27, 0x4, R4 ;  /* 0x000000041b047825 */ /* 0x001fca00078e0204 */
[----:B------:R-:W2:Y:S04]  /*15b0*/  LDG.E R0, desc[UR4][R4.64] ;  /* 0x0000000404007981 */ /* 0x000ea8000c1e1900 */
[----:B------:R-:W2:Y:S02]  /*15c0*/  LDG.E R7, desc[UR4][R4.64+0x4] ;  /* 0x0000040404077981 */ /* 0x000ea4000c1e1900 */
[----:B--2---:R-:W-:-:S05]  /*15d0*/  IMAD.IADD R10, R7, 0x1, -R0 ;  /* 0x00000001070a7824 */ /* 0x004fca00078e0a00 */
[----:B------:R0:W-:Y:S02]  /*15e0*/  STL [R1+0x40], R10 ;  /* 0x0000400a01007387 */ /* 0x0001e40000100800 */
.L_x_7985:
[----:B------:R-:W2:Y:S01]  /*15f0*/  LDL R28, [R1+0x68] ;  /* 0x00006800011c7983 */ /* 0x000ea20000100800 */
[----:B------:R-:W-:Y:S02]  /*1600*/  ULDC.64 UR4, c[0x0][0xa20] ;  /* 0x0002880000047ab9 */ /* 0x000fe40000000a00 */
[----:B------:R-:W-:-:S04]  /*1610*/  ISETP.NE.U32.AND P1, PT, RZ, UR4, PT ;  /* 0x00000004ff007c0c */ /* 0x000fc8000bf25070 */
[----:B------:R-:W-:Y:S01]  /*1620*/  ISETP.NE.AND.EX P1, PT, RZ, UR5, PT, P1 ;  /* 0x00000005ff007c0c */ /* 0x000fe2000bf25310 */
[----:B--2---:R1:W-:-:S12]  /*1630*/  STL [R1+0x98], R28 ;  /* 0x0000981c01007387 */ /* 0x0043d80000100800 */
[----:B------:R-:W-:Y:S05]  /*1640*/  @!P1 BRA `(.L_x_7986) ;  /* 0x0000000000149947 */ /* 0x000fea0003800000 */
[----:B------:R-:W-:Y:S01]  /*1650*/  IADD3 R4, P0, R31, UR4, RZ ;  /* 0x000000041f047c10 */ /* 0x000fe2000ff1e0ff */
[----:B------:R-:W-:-:S03]  /*1660*/  ULDC.64 UR6, c[0x0][0x208] ;  /* 0x0000820000067ab9 */ /* 0x000fc60000000a00 */
[----:B------:R-:W-:-:S05]  /*1670*/  IADD3.X R5, R30, UR5, RZ, P0, !PT ;  /* 0x000000051e057c10 */ /* 0x000fca00087fe4ff */
[----:B------:R2:W5:Y:S01]  /*1680*/  LDG.E R26, desc[UR6][R4.64] ;  /* 0x00000006041a7981 */ /* 0x000562000c1e1900 */
[----:B------:R-:W-:Y:S05]  /*1690*/  BRA `(.L_x_7987) ;  /* 0x0000000000147947 */ /* 0x000fea0003800000 */
.L_x_7986:
[----:B------:R-:W-:Y:S05]  /*16a0*/  @!P0 BRA `(.L_x_7987) ;  /* 0x0000000000108947 */ /* 0x000fea0003800000 */
[----:B------:R-:W-:Y:S02]  /*16b0*/  ULDC.64 UR4, c[0x0][0x208] ;  /* 0x0000820000047ab9 */ /* 0x000fe40000000a00 */
[----:B------:R-:W2:Y:S04]  /*16c0*/  LDG.E R5, desc[UR4][R8.64] ;  /* 0x0000000408057981 */ /* 0x000ea8000c1e1900 */
[----:B------:R-:W2:Y:S02]  /*16d0*/  LDG.E R26, desc[UR4][R8.64+0x4] ;  /* 0x00000404081a7981 */ /* 0x000ea4000c1e1900 */
[----:B--2---:R-:W-:-:S07]  /*16e0*/  IMAD.IADD R26, R26, 0x1, -R5 ;  /* 0x000000011a1a7824 */ /* 0x004fce00078e0a05 */
.L_x_7987:
[----:B------:R-:W-:Y:S01]  /*16f0*/  ULDC.64 UR4, c[0x0][0xa10] ;  /* 0x0002840000047ab9 */ /* 0x000fe20000000a00 */
[----:B------:R-:W3:Y:S01]  /*1700*/  LDL.LU R12, [R1+0x64] ;  /* 0x00006400010c7983 */ /* 0x000ee20000300800 */
[----:B------:R-:W-:Y:S01]  /*1710*/  ISETP.NE.U32.AND P0, PT, RZ, UR4, PT ;  /* 0x00000004ff007c0c */ /* 0x000fe2000bf05070 */
[----:B------:R-:W-:Y:S01]  /*1720*/  ULDC.64 UR6, c[0x0][0x208] ;  /* 0x0000820000067ab9 */ /* 0x000fe20000000a00 */
[----:B------:R-:W4:Y:S02]  /*1730*/  LDC R8, c[0x0][0x448] ;  /* 0x00011200ff087b82 */ /* 0x000f240000000800 */
[----:B------:R-:W-:Y:S01]  /*1740*/  ISETP.NE.AND.EX P0, PT, RZ, UR5, PT, P0 ;  /* 0x00000005ff007c0c */ /* 0x000fe2000bf05300 */
[----:B------:R-:W-:-:S12]  /*1750*/  ULDC.64 UR4, c[0x0][0xa30] ;  /* 0x00028c0000047ab9 */ /* 0x000fd80000000a00 */
[----:B--2---:R-:W2:Y:S02]  /*1760*/  @P0 LDC.64 R4, c[0x0][0xa10] ;  /* 0x00028400ff040b82 */ /* 0x004ea40000000a00 */
[----:B--2---:R-:W-:-:S05]  /*1770*/  @P0 IMAD.WIDE R4, R27, 0x4, R4 ;  /* 0x000000041b040825 */ /* 0x004fca00078e0204 */
[----:B------:R-:W2:Y:S04]  /*1780*/  @P0 LDG.E R0, desc[UR6][R4.64] ;  /* 0x0000000604000981 */ /* 0x000ea8000c1e1900 */
[----:B------:R-:W2:Y:S01]  /*1790*/  @P0 LDG.E R9, desc[UR6][R4.64+0x4] ;  /* 0x0000040604090981 */ /* 0x000ea2000c1e1900 */
[----:B------:R-:W-:Y:S01]  /*17a0*/  ISETP.NE.U32.AND P1, PT, RZ, UR4, PT ;  /* 0x00000004ff007c0c */ /* 0x000fe2000bf25070 */
[----:B-----5:R-:W-:-:S03]  /*17b0*/  IMAD.MOV.U32 R121, RZ, RZ, R26 ;  /* 0x000000ffff797224 */ /* 0x020fc600078e001a */
[----:B------:R-:W-:-:S13]  /*17c0*/  ISETP.NE.AND.EX P1, PT, RZ, UR5, PT, P1 ;  /* 0x00000005ff007c0c */ /* 0x000fda000bf25310 */
[----:B------:R-:W-:-:S04]  /*17d0*/  @P1 IADD3 R6, P2, R31, UR4, RZ ;  /* 0x000000041f061c10 */ /* 0x000fc8000ff5e0ff */
[----:B------:R-:W-:-:S05]  /*17e0*/  @P1 IADD3.X R7, R30, UR5, RZ, P2, !PT ;  /* 0x000000051e071c10 */ /* 0x000fca00097fe4ff */
[----:B------:R0:W5:Y:S01]  /*17f0*/  @P1 LDG.E R121, desc[UR6][R6.64] ;  /* 0x0000000606791981 */ /* 0x000162000c1e1900 */
[----:B----4-:R-:W-:Y:S01]  /*1800*/  ISETP.NE.AND P1, PT, R8, 0x1, PT ;  /* 0x000000010800780c */ /* 0x010fe20003f25270 */
[----:B------:R-:W-:Y:S02]  /*1810*/  IMAD.IADD R8, R26, 0x1, -R3 ;  /* 0x000000011a087824 */ /* 0x000fe400078e0a03 */
[----:B0-----:R-:W-:-:S10]  /*1820*/  IMAD.MOV.U32 R6, RZ, RZ, RZ ;  /* 0x000000ffff067224 */ /* 0x001fd400078e00ff */
[----:B------:R-:W0:Y:S08]  /*1830*/  @P1 LDC R11, c[0x0][0x44c] ;  /* 0x00011300ff0b1b82 */ /* 0x000e300000000800 */
[----:B------:R-:W4:Y:S01]  /*1840*/  @P1 LDC R5, c[0x0][0x450] ;  /* 0x00011400ff051b82 */ /* 0x000f220000000800 */
[----:B---3--:R-:W-:-:S04]  /*1850*/  IMAD.SHL.U32 R12, R12, 0x80, RZ ;  /* 0x000000800c0c7824 */ /* 0x008fc800078e00ff */
[----:B------:R-:W-:Y:S01]  /*1860*/  VIADD R4, R12, 0x7f ;  /* 0x0000007f0c047836 */ /* 0x000fe20000000000 */
[----:B------:R-:W-:Y:S01]  /*1870*/  STL [R1+0x4c], R12 ;  /* 0x00004c0c01007387 */ /* 0x000fe20000100800 */
[----:B--2---:R-:W-:Y:S02]  /*1880*/  @P0 IMAD.IADD R2, R9, 0x1, -R0 ;  /* 0x0000000109020824 */ /* 0x004fe400078e0a00 */
[----:B0-----:R-:W-:-:S04]  /*1890*/  @P1 IMAD.HI.U32 R0, R4, R11, RZ ;  /* 0x0000000b04001227 */ /* 0x001fc800078e00ff */
[----:B------:R-:W-:Y:S01]  /*18a0*/  IMAD.IADD R7, R8, 0x1, R2 ;  /* 0x0000000108077824 */ /* 0x000fe200078e0202 */
[----:B----4-:R-:W-:Y:S01]  /*18b0*/  @P1 SHF.R.U32.HI R4, RZ, R5, R0 ;  /* 0x00000005ff041219 */ /* 0x010fe20000011600 */
[----:B------:R-:W-:Y:S02]  /*18c0*/  IMAD.MOV R0, RZ, RZ, -R8 ;  /* 0x000000ffff007224 */ /* 0x000fe400078e0a08 */
[C---:B------:R-:W-:Y:S01]  /*18d0*/  VIADD R5, R7.reuse, 0xdf ;  /* 0x000000df07057836 */ /* 0x040fe20000000000 */
[----:B------:R-:W-:Y:S01]  /*18e0*/  IADD3 R137, R7, 0xe0, -R10 ;  /* 0x000000e007897810 */ /* 0x000fe20007ffe80a */
[----:B------:R0:W-:Y:S01]  /*18f0*/  STL [R1+0x54], R7 ;  /* 0x0000540701007387 */ /* 0x0001e20000100800 */
[----:B------:R-:W-:-:S04]  /*1900*/  VIMNMX R0, RZ, R0, !PT ;  /* 0x00000000ff007248 */ /* 0x000fc80007fe0100 */
[----:B------:R-:W-:Y:S01]  /*1910*/  SHF.R.U32.HI R24, RZ, 0x5, R0 ;  /* 0x00000005ff187819 */ /* 0x000fe20000011600 */
[----:B0-----:R-:W-:Y:S02]  /*1920*/  IMAD.IADD R7, R137, 0x1, R4 ;  /* 0x0000000189077824 */ /* 0x001fe400078e0204 */
[----:B------:R-:W-:Y:S02]  /*1930*/  IMAD.MOV.U32 R4, RZ, RZ, RZ ;  /* 0x000000ffff047224 */ /* 0x000fe400078e00ff */
[----:B------:R-:W-:-:S04]  /*1940*/  IMAD.HI R6, R7, -0x6db6db6d, R6 ;  /* 0x9249249307067827 */ /* 0x000fc800078e0206 */
[----:B------:R-:W-:Y:S01]  /*1950*/  IMAD.HI R4, R5, -0x6db6db6d, R4 ;  /* 0x9249249305047827 */ /* 0x000fe200078e0204 */
[----:B------:R-:W-:-:S03]  /*1960*/  SHF.R.U32.HI R5, RZ, 0x1f, R6 ;  /* 0x0000001fff057819 */ /* 0x000fc60000011606 */
[----:B------:R-:W-:Y:S01]  /*1970*/  IMAD.WIDE.U32 R24, R24, 0x24924925, RZ ;  /* 0x2492492518187825 */ /* 0x000fe200078e00ff */
[----:B------:R-:W-:Y:S02]  /*1980*/  SHF.R.U32.HI R3, RZ, 0x1f, R4 ;  /* 0x0000001fff037819 */ /* 0x000fe40000011604 */
[----:B------:R-:W-:Y:S01]  /*1990*/  LEA.HI.SX32 R5, R6, R5, 0x19 ;  /* 0x0000000506057211 */ /* 0x000fe200078fcaff */
[----:B------:R-:W-:Y:S01]  /*19a0*/  IMAD.MOV.U32 R24, RZ, RZ, R25 ;  /* 0x000000ffff187224 */ /* 0x000fe200078e0019 */
[----:B------:R-:W-:-:S03]  /*19b0*/  LEA.HI.SX32 R138, R4, R3, 0x19 ;  /* 0x00000003048a7211 */ /* 0x000fc600078fcaff */
[----:B------:R-:W-:Y:S01]  /*19c0*/  IMAD.MOV.U32 R25, RZ, RZ, R24 ;  /* 0x000000ffff197224 */ /* 0x000fe200078e0018 */
[----:B------:R-:W-:-:S05]  /*19d0*/  VIMNMX R5, R138, R5, PT ;  /* 0x000000058a057248 */ /* 0x000fca0003fe0100 */
        /* <DEDUP_REMOVED lines=30> */
[----:B-12--5:R-:W-:Y:S05]  /*1bc0*/  CALL.ABS.NOINC R14 ;  /* 0x000000000e007343 */ /* 0x026fea0003c00000 */
.L_x_7990:
[----:B------:R-:W-:Y:S05]  /*1bd0*/  BSYNC B6 ;  /* 0x0000000000067941 */ /* 0x000fea0003800000 */
.L_x_7989:
        /* <DEDUP_REMOVED lines=20> */
.L_x_7992:
[----:B------:R-:W-:Y:S05]  /*1d20*/  BSYNC B6 ;  /* 0x0000000000067941 */ /* 0x000fea0003800000 */
.L_x_7991:
[----:B------:R-:W-:Y:S01]  /*1d30*/  ULDC.64 UR4, c[0x0][0x9f8] ;  /* 0x00027e0000047ab9 */ /* 0x000fe20000000a00 */
[----:B------:R-:W-:Y:S01]  /*1d40*/  ULDC.64 UR6, c[0x0][0x208] ;  /* 0x0000820000067ab9 */ /* 0x000fe20000000a00 */
[----:B------:R-:W-:Y:S01]  /*1d50*/  ISETP.NE.U32.AND P0, PT, RZ, UR4, PT ;  /* 0x00000004ff007c0c */ /* 0x000fe2000bf05070 */
[----:B------:R-:W2:Y:S01]  /*1d60*/  LDL R51, [R1+0x7c] ;  /* 0x00007c0001337983 */ /* 0x000ea20000100800 */
[----:B------:R-:W0:Y:S02]  /*1d70*/  LDC.64 R42, c[0x0][0x300] ;  /* 0x0000c000ff2a7b82 */ /* 0x000e240000000a00 */
[----:B------:R-:W-:Y:S01]  /*1d80*/  ISETP.NE.AND.EX P0, PT, RZ, UR5, PT, P0 ;  /* 0x00000005ff007c0c */ /* 0x000fe2000bf05300 */
[----:B------:R-:W3:Y:S04]  /*1d90*/  LDL R50, [R1+0x8c] ;  /* 0x00008c0001327983 */ /* 0x000ee80000100800 */
[----:B------:R-:W4:Y:S01]  /*1da0*/  LDL R48, [R1+0x88] ;  /* 0x0000880001307983 */ /* 0x000f220000100800 */
[----:B------:R-:W-:Y:S01]  /*1db0*/  IMAD.IADD R29, R29, 0x1, R26 ;  /* 0x000000011d1d7824 */ /* 0x000fe200078e021a */
[----:B------:R-:W-:Y:S01]  /*1dc0*/  SHF.R.S32.HI R8, RZ, 0x1f, R28 ;  /* 0x0000001fff087819 */ /* 0x000fe2000001141c */
[----:B------:R-:W1:Y:S05]  /*1dd0*/  LDC R15, c[0x0][0x3f4] ;  /* 0x0000fd00ff0f7b82 */ /* 0x000e6a0000000800 */
[----:B------:R-:W-:Y:S01]  /*1de0*/  @P0 IADD3 R4, P1, R31, UR4, RZ ;  /* 0x000000041f040c10 */ /* 0x000fe2000ff3e0ff */
[----:B------:R-:W1:Y:S02]  /*1df0*/  S2R R20, SR_TID.X ;  /* 0x0000000000147919 */ /* 0x000e640000002100 */
[----:B------:R-:W1:Y:S01]  /*1e00*/  LDC.64 R36, c[0x0][0x3f8] ;  /* 0x0000fe00ff247b82 */ /* 0x000e620000000a00 */
[----:B------:R-:W-:Y:S01]  /*1e10*/  @P0 IADD3.X R5, R30, UR5, RZ, P1, !PT ;  /* 0x000000051e050c10 */ /* 0x000fe20008ffe4ff */
[----:B------:R-:W-:-:S04]  /*1e20*/  ULDC.64 UR4, c[0x0][0x308] ;  /* 0x0000c20000047ab9 */ /* 0x000fc80000000a00 */
[----:B------:R1:W2:Y:S01]  /*1e30*/  @P0 LDG.E R27, desc[UR6][R4.64] ;  /* 0x00000006041b0981 */ /* 0x0002a2000c1e1900 */
[----:B------:R-:W-:Y:S01]  /*1e40*/  SHF.R.S32.HI R39, RZ, 0x1f, R29 ;  /* 0x0000001fff277819 */ /* 0x000fe2000001141d */
[-C--:B0-----:R-:W-:Y:S01]  /*1e50*/  IMAD.WIDE.U32 R6, R29, R42.reuse, RZ ;  /* 0x0000002a1d067225 */ /* 0x081fe200078e00ff */
[----:B------:R-:W-:Y:S01]  /*1e60*/  ULDC.64 UR6, c[0x0][0xa08] ;  /* 0x0002820000067ab9 */ /* 0x000fe20000000a00 */
[----:B------:R-:W0:Y:S01]  /*1e70*/  LDC.64 R30, c[0x0][0x408] ;  /* 0x00010200ff1e7b82 */ /* 0x000e220000000a00 */
[----:B------:R-:W-:Y:S01]  /*1e80*/  ISETP.NE.U32.AND P0, PT, RZ, UR6, PT ;  /* 0x00000006ff007c0c */ /* 0x000fe2000bf05070 */
[----:B------:R-:W-:Y:S01]  /*1e90*/  IMAD R0, R39, R42, RZ ;  /* 0x0000002a27007224 */ /* 0x000fe200078e02ff */
[----:B------:R-:W-:Y:S01]  /*1ea0*/  SHF.L.U64.HI R105, R42, 0x6, R43 ;  /* 0x000000062a697819 */ /* 0x000fe2000001022b */
[----:B------:R-:W-:Y:S01]  /*1eb0*/  VIADD R26, R228, 0x40 ;  /* 0x00000040e41a7836 */ /* 0x000fe20000000000 */
[----:B------:R-:W-:Y:S01]  /*1ec0*/  ISETP.NE.AND.EX P0, PT, RZ, UR7, PT, P0 ;  /* 0x00000007ff007c0c */ /* 0x000fe2000bf05300 */
[----:B------:R-:W-:Y:S01]  /*1ed0*/  IMAD R3, R29, R43, R0 ;  /* 0x0000002b1d037224 */ /* 0x000fe200078e0200 */
[----:B-1----:R-:W-:Y:S01]  /*1ee0*/  ISETP.GE.AND P2, PT, R18, R15, PT ;  /* 0x0000000f1200720c */ /* 0x002fe20003f46270 */
[----:B------:R-:W-:Y:S01]  /*1ef0*/  IMAD R0, R8, UR4, RZ ;  /* 0x0000000408007c24 */ /* 0x000fe2000f8e02ff */
[----:B------:R-:W-:Y:S01]  /*1f00*/  SHF.R.S32.HI R124, RZ, 0x1f, R26 ;  /* 0x0000001fff7c7819 */ /* 0x000fe2000001141a */
[----:B------:R-:W-:-:S02]  /*1f10*/  IMAD.IADD R7, R7, 0x1, R3 ;  /* 0x0000000107077824 */ /* 0x000fc400078e0203 */
[C---:B------:R-:W-:Y:S02]  /*1f20*/  IMAD R3, R28.reuse, UR5, R0 ;  /* 0x000000051c037c24 */ /* 0x040fe4000f8e0200 */
[----:B------:R-:W-:Y:S01]  /*1f30*/  IMAD.WIDE.U32 R4, R28, UR4, R6 ;  /* 0x000000041c047c25 */ /* 0x000fe2000f8e0006 */
[----:B------:R-:W-:Y:S01]  /*1f40*/  ULDC.64 UR4, c[0x0][0x310] ;  /* 0x0000c40000047ab9 */ /* 0x000fe20000000a00 */
[----:B------:R-:W-:Y:S02]  /*1f50*/  SHF.L.U64.HI R12, R36, 0x6, R37 ;  /* 0x00000006240c7819 */ /* 0x000fe40000010225 */
[----:B------:R-:W-:Y:S01]  /*1f60*/  IMAD.IADD R5, R5, 0x1, R3 ;  /* 0x0000000105057824 */ /* 0x000fe200078e0203 */
[----:B------:R-:W-:Y:S01]  /*1f70*/  SHF.R.U32.HI R21, RZ, 0x7, R20 ;  /* 0x00000007ff157819 */ /* 0x000fe20000011614 */
[----:B------:R-:W1:Y:S01]  /*1f80*/  S2R R26, SR_TID.X ;  /* 0x00000000001a7919 */ /* 0x000e620000002100 */
[----:B------:R-:W-:Y:S01]  /*1f90*/  SHF.R.S32.HI R20, RZ, 0x1f, R228 ;  /* 0x0000001fff147819 */ /* 0x000fe200000114e4 */
[C---:B------:R-:W-:Y:S01]  /*1fa0*/  VIADD R14, R228.reuse, 0x80 ;  /* 0x00000080e40e7836 */ /* 0x040fe20000000000 */
[----:B------:R-:W-:Y:S01]  /*1fb0*/  ISETP.NE.AND P6, PT, R21, 0x1, PT ;  /* 0x000000011500780c */ /* 0x000fe20003fc5270 */
[----:B------:R-:W-:-:S02]  /*1fc0*/  VIADD R13, R228, 0xc0 ;  /* 0x000000c0e40d7836 */ /* 0x000fc40000000000 */
[----:B0-----:R-:W-:Y:S01]  /*1fd0*/  IMAD.WIDE.U32 R10, R228, R30, R18 ;  /* 0x0000001ee40a7225 */ /* 0x001fe200078e0012 */
[----:B------:R-:W-:Y:S02]  /*1fe0*/  SHF.R.S32.HI R123, RZ, 0x1f, R14 ;  /* 0x0000001fff7b7819 */ /* 0x000fe4000001140e */
[----:B------:R-:W-:Y:S01]  /*1ff0*/  SHF.R.S32.HI R122, RZ, 0x1f, R13 ;  /* 0x0000001fff7a7819 */ /* 0x000fe2000001140d */
[----:B------:R-:W-:Y:S02]  /*2000*/  IMAD R14, R20, R42, RZ ;  /* 0x0000002a140e7224 */ /* 0x000fe400078e02ff */
[C---:B------:R-:W-:Y:S02]  /*2010*/  IMAD.SHL.U32 R104, R42.reuse, 0x40, RZ ;  /* 0x000000402a687824 */ /* 0x040fe400078e00ff */
[----:B------:R-:W-:Y:S02]  /*2020*/  IMAD.MOV.U32 R96, RZ, RZ, R10 ;  /* 0x000000ffff607224 */ /* 0x000fe400078e000a */
[----:B------:R-:W-:Y:S01]  /*2030*/  VIADD R136, R21, 0x8 ;  /* 0x0000000815887836 */ /* 0x000fe20000000000 */
[----:B------:R-:W-:Y:S01]  /*2040*/  SHF.L.U64.HI R21, R42, 0x7, R43 ;  /* 0x000000072a157819 */ /* 0x000fe2000001022b */
[----:B------:R-:W-:-:S02]  /*2050*/  IMAD.SHL.U32 R10, R36, 0x40, RZ ;  /* 0x00000040240a7824 */ /* 0x000fc400078e00ff */
[----:B------:R-:W-:-:S04]  /*2060*/  IMAD.WIDE.U32 R92, R36, 0xe0, RZ ;  /* 0x000000e0245c7825 */ /* 0x000fc800078e00ff */
[----:B------:R-:W-:Y:S02]  /*2070*/  IMAD R13, R43, 0xe0, RZ ;  /* 0x000000e02b0d7824 */ /* 0x000fe400078e02ff */
[----:B------:R-:W-:-:S04]  /*2080*/  IMAD.WIDE.U32 R132, R228, R42, R104 ;  /* 0x0000002ae4847225 */ /* 0x000fc800078e0068 */
[C---:B------:R-:W-:Y:S02]  /*2090*/  VIADD R41, R228.reuse, 0x80 ;  /* 0x00000080e4297836 */ /* 0x040fe40000000000 */
[----:B------:R-:W-:Y:S02]  /*20a0*/  VIADD R53, R228, 0xc0 ;  /* 0x000000c0e4357836 */ /* 0x000fe40000000000 */
[----:B------:R-:W-:Y:S02]  /*20b0*/  IMAD.SHL.U32 R120, R15, 0x2, RZ ;  /* 0x000000020f787824 */ /* 0x000fe400078e00ff */
[----:B------:R-:W-:Y:S02]  /*20c0*/  IMAD.SHL.U32 R41, R41, 0x80, RZ ;  /* 0x0000008029297824 */ /* 0x000fe400078e00ff */
[----:B------:R-:W-:Y:S02]  /*20d0*/  IMAD.SHL.U32 R53, R53, 0x80, RZ ;  /* 0x0000008035357824 */ /* 0x000fe400078e00ff */
[----:B------:R-:W-:Y:S01]  /*20e0*/  IMAD.WIDE.U32 R98, R30, 0xe0, RZ ;  /* 0x000000e01e627825 */ /* 0x000fe200078e00ff */
[----:B------:R-:W-:-:S02]  /*20f0*/  LOP3.LUT R41, R41, 0x380, RZ, 0xc0, !PT ;  /* 0x0000038029297812 */ /* 0x000fc400078ec0ff */
[----:B------:R-:W-:Y:S01]  /*2100*/  LOP3.LUT R53, R53, 0x380, RZ, 0xc0, !PT ;  /* 0x0000038035357812 */ /* 0x000fe200078ec0ff */
[----:B------:R-:W-:Y:S01]  /*2110*/  IMAD.WIDE.U32 R102, R228, R42, R18 ;  /* 0x0000002ae4667225 */ /* 0x000fe200078e0012 */
[----:B------:R-:W-:Y:S02]  /*2120*/  SHF.R.U32.HI R140, RZ, 0x3, R41 ;  /* 0x00000003ff8c7819 */ /* 0x000fe40000011629 */
[----:B------:R-:W-:Y:S01]  /*2130*/  SHF.R.U32.HI R139, RZ, 0x3, R53 ;  /* 0x00000003ff8b7819 */ /* 0x000fe20000011635 */
[----:B------:R-:W-:-:S04]  /*2140*/  IMAD.WIDE.U32 R126, R42, 0xe0, RZ ;  /* 0x000000e02a7e7825 */ /* 0x000fc800078e00ff */
[----:B------:R-:W-:Y:S01]  /*2150*/  IMAD.IADD R13, R127, 0x1, R13 ;  /* 0x000000017f0d7824 */ /* 0x000fe200078e020d */
[----:B--2---:R-:W-:Y:S02]  /*2160*/  SHF.R.S32.HI R0, RZ, 0x1f, R27 ;  /* 0x0000001fff007819 */ /* 0x004fe4000001141b */
[----:B------:R-:W-:Y:S02]  /*2170*/  SEL R7, R27, RZ, !P0 ;  /* 0x000000ff1b077207 */ /* 0x000fe40004000000 */
[----:B------:R-:W-:Y:S02]  /*2180*/  SEL R6, R0, RZ, !P0 ;  /* 0x000000ff00067207 */ /* 0x000fe40004000000 */
[----:B------:R-:W-:Y:S01]  /*2190*/  IADD3 R100, P0, R228, R29, RZ ;  /* 0x0000001de4647210 */ /* 0x000fe20007f1e0ff */
[----:B------:R-:W-:-:S04]  /*21a0*/  IMAD.WIDE.U32 R44, R7, UR4, R4 ;  /* 0x00000004072c7c25 */ /* 0x000fc8000f8e0004 */
[----:B------:R-:W-:Y:S02]  /*21b0*/  IMAD R0, R6, UR4, RZ ;  /* 0x0000000406007c24 */ /* 0x000fe4000f8e02ff */
[----:B------:R-:W-:Y:S02]  /*21c0*/  IMAD R29, R228, R43, R14 ;  /* 0x0000002be41d7224 */ /* 0x000fe400078e020e */
[----:B------:R-:W-:Y:S01]  /*21d0*/  IMAD R49, R7, UR5, R0 ;  /* 0x0000000507317c24 */ /* 0x000fe2000f8e0200 */
[----:B------:R-:W-:Y:S05]  /*21e0*/  @!P6 WARPSYNC.ALL ;  /* 0x000000000000e948 */ /* 0x000fea0003800000 */
[----:B------:R-:W-:Y:S01]  /*21f0*/  ULDC.64 UR4, c[0x0][0x330] ;  /* 0x0000cc0000047ab9 */ /* 0x000fe20000000a00 */
[----:B------:R-:W-:-:S02]  /*2200*/  IMAD.X R101, R20, 0x1, R39, P0 ;  /* 0x0000000114657824 */ /* 0x000fc400000e0627 */
        /* <DEDUP_REMOVED lines=12> */
[----:B------:R-:W-:-:S04]  /*22d0*/  IMAD.WIDE.U32 R8, R228, R36, R18 ;  /* 0x00000024e4087225 */ /* 0x000fc800078e0012 */
[----:B------:R-:W-:Y:S02]  /*22e0*/  IMAD.IADD R3, R18, 0x1, R3 ;  /* 0x0000000112037824 */ /* 0x000fe400078e0203 */
[----:B------:R-:W-:-:S04]  /*22f0*/  IMAD.WIDE.U32 R46, R7, UR4, R46 ;  /* 0x00000004072e7c25 */ /* 0x000fc8000f8e002e */
[----:B------:R-:W-:Y:S01]  /*2300*/  VIADD R43, R228, 0x40 ;  /* 0x00000040e42b7836 */ /* 0x000fe20000000000 */
[----:B------:R-:W-:Y:S01]  /*2310*/  IADD3 R14, P0, R104, R132, RZ ;  /* 0x00000084680e7210 */ /* 0x000fe20007f1e0ff */
[----:B------:R-:W-:Y:S01]  /*2320*/  IMAD.WIDE.U32 R6, R228, R30, R22 ;  /* 0x0000001ee4067225 */ /* 0x000fe200078e0016 */
[----:B------:R-:W-:-:S03]  /*2330*/  ULDC UR4, c[0x0][0x2f4] ;  /* 0x0000bd0000047ab9 */ /* 0x000fc60000000800 */
[C---:B------:R-:W-:Y:S01]  /*2340*/  IMAD R97, R228.reuse, R31, R0 ;  /* 0x0000001fe4617224 */ /* 0x040fe200078e0200 */
[----:B------:R-:W-:Y:S01]  /*2350*/  P2R R0, PR, RZ, 0x4 ;  /* 0x00000004ff007803 */ /* 0x000fe20000000000 */
[----:B------:R-:W-:-:S04]  /*2360*/  IMAD.WIDE.U32 R4, R228, R36, R22 ;  /* 0x00000024e4047225 */ /* 0x000fc800078e0016 */
[----:B------:R-:W-:Y:S01]  /*2370*/  IMAD.MOV.U32 R90, RZ, RZ, R8 ;  /* 0x000000ffff5a7224 */ /* 0x000fe200078e0008 */
[----:B------:R-:W-:Y:S01]  /*2380*/  SHF.R.S32.HI R8, RZ, 0x1f, R3 ;  /* 0x0000001fff087819 */ /* 0x000fe20000011403 */
[----:B------:R-:W-:Y:S01]  /*2390*/  IMAD.IADD R95, R7, 0x1, R97 ;  /* 0x00000001075f7824 */ /* 0x000fe200078e0261 */
[----:B-----5:R-:W-:Y:S01]  /*23a0*/  SHF.R.S32.HI R7, RZ, 0x1f, R121 ;  /* 0x0000001fff077819 */ /* 0x020fe20000011479 */
[----:B------:R-:W-:Y:S01]  /*23b0*/  IMAD.IADD R5, R5, 0x1, R91 ;  /* 0x0000000105057824 */ /* 0x000fe200078e025b */
[----:B------:R-:W-:Y:S01]  /*23c0*/  LEA.HI R38, R8, R3, RZ, 0x4 ;  /* 0x0000000308267211 */ /* 0x000fe200078f20ff */
[----:B------:R-:W-:Y:S01]  /*23d0*/  IMAD.IADD R91, R91, 0x1, R9 ;  /* 0x000000015b5b7824 */ /* 0x000fe200078e0209 */
[----:B------:R-:W-:Y:S01]  /*23e0*/  SHF.L.U64.HI R8, R30, 0x6, R31 ;  /* 0x000000061e087819 */ /* 0x000fe2000001021f */
[----:B------:R-:W-:Y:S02]  /*23f0*/  IMAD.SHL.U32 R3, R229, 0x80, RZ ;  /* 0x00000080e5037824 */ /* 0x000fe400078e00ff */
[----:B------:R-:W-:Y:S01]  /*2400*/  IMAD.IADD R97, R97, 0x1, R11 ;  /* 0x0000000161617824 */ /* 0x000fe200078e020b */
[----:B------:R-:W-:Y:S01]  /*2410*/  SHF.L.U64.HI R11, R36, 0x7, R37 ;  /* 0x00000007240b7819 */ /* 0x000fe20000010225 */
[----:B------:R-:W-:Y:S01]  /*2420*/  IMAD.MOV.U32 R94, RZ, RZ, R6 ;  /* 0x000000ffff5e7224 */ /* 0x000fe200078e0006 */
[----:B------:R-:W-:Y:S01]  /*2430*/  LOP3.LUT R3, R3, 0x380, RZ, 0xc0, !PT ;  /* 0x0000038003037812 */ /* 0x000fe200078ec0ff */
[----:B------:R-:W-:-:S02]  /*2440*/  IMAD R6, R7, R36, RZ ;  /* 0x0000002407067224 */ /* 0x000fc400078e02ff */
[----:B------:R-:W-:Y:S02]  /*2450*/  IMAD.SHL.U32 R9, R36, 0x80, RZ ;  /* 0x0000008024097824 */ /* 0x000fe400078e00ff */
[----:B------:R-:W-:-:S04]  /*2460*/  IMAD.WIDE.U32 R88, R121, R36, R4 ;  /* 0x0000002479587225 */ /* 0x000fc800078e0004 */
[----:B------:R-:W-:-:S04]  /*2470*/  IMAD.WIDE.U32 R90, R121, R36, R90 ;  /* 0x00000024795a7225 */ /* 0x000fc800078e005a */
[----:B------:R-:W-:Y:S02]  /*2480*/  VIADD R36, R228, 0x40 ;  /* 0x00000040e4247836 */ /* 0x000fe40000000000 */
[----:B-1----:R-:W-:Y:S02]  /*2490*/  VIADD R28, R26, 0xffffff80 ;  /* 0xffffff801a1c7836 */ /* 0x002fe40000000000 */
[----:B------:R-:W-:Y:S02]  /*24a0*/  IMAD R33, R121, R37, R6 ;  /* 0x0000002579217224 */ /* 0x000fe400078e0206 */
[-C--:B------:R-:W-:Y:S02]  /*24b0*/  IMAD R6, R7, R30.reuse, RZ ;  /* 0x0000001e07067224 */ /* 0x080fe400078e02ff */
[----:B------:R-:W-:Y:S02]  /*24c0*/  IMAD.SHL.U32 R36, R36, 0x80, RZ ;  /* 0x0000008024247824 */ /* 0x000fe400078e00ff */
[----:B------:R-:W-:Y:S01]  /*24d0*/  IMAD.SHL.U32 R43, R43, 0x80, RZ ;  /* 0x000000802b2b7824 */ /* 0x000fe200078e00ff */
[----:B------:R-:W-:Y:S01]  /*24e0*/  SHF.R.U32.HI R20, RZ, 0x3, R3 ;  /* 0x00000003ff147819 */ /* 0x000fe20000011603 */
[----:B------:R-:W-:Y:S01]  /*24f0*/  IMAD.IADD R15, R29, 0x1, R133 ;  /* 0x000000011d0f7824 */ /* 0x000fe200078e0285 */
[----:B------:R-:W-:Y:S01]  /*2500*/  LOP3.LUT R27, R3, 0x30, R18, 0xf8, !PT ;  /* 0x00000030031b7812 */ /* 0x000fe200078ef812 */
[C---:B------:R-:W-:Y:S01]  /*2510*/  IMAD R35, R121.reuse, R31, R6 ;  /* 0x0000001f79237224 */ /* 0x040fe200078e0206 */
[----:B------:R-:W-:Y:S01]  /*2520*/  SHF.R.S32.HI R52, RZ, 0x1f, R28 ;  /* 0x0000001fff347819 */ /* 0x000fe2000001141c */
[C---:B------:R-:W-:Y:S01]  /*2530*/  IMAD.SHL.U32 R6, R30.reuse, 0x40, RZ ;  /* 0x000000401e067824 */ /* 0x040fe200078e00ff */
[C---:B------:R-:W-:Y:S01]  /*2540*/  SHF.L.U64.HI R7, R30.reuse, 0x7, R31 ;  /* 0x000000071e077819 */ /* 0x040fe2000001021f */
[----:B------:R-:W-:Y:S01]  /*2550*/  IMAD.SHL.U32 R5, R30, 0x80, RZ ;  /* 0x000000801e057824 */ /* 0x000fe200078e00ff */
[----:B------:R-:W-:Y:S01]  /*2560*/  LOP3.LUT R36, R36, 0x380, RZ, 0xc0, !PT ;  /* 0x0000038024247812 */ /* 0x000fe200078ec0ff */
[----:B------:R-:W-:Y:S01]  /*2570*/  IMAD.WIDE.U32 R94, R121, R30, R94 ;  /* 0x0000001e795e7225 */ /* 0x000fe200078e005e */
[----:B------:R-:W-:-:S03]  /*2580*/  LOP3.LUT R43, R43, 0x380, RZ, 0xc0, !PT ;  /* 0x000003802b2b7812 */ /* 0x000fc600078ec0ff */
[----:B------:R-:W-:Y:S01]  /*2590*/  IMAD.WIDE.U32 R96, R121, R30, R96 ;  /* 0x0000001e79607225 */ /* 0x000fe200078e0060 */
[----:B------:R-:W-:Y:S02]  /*25a0*/  LOP3.LUT R30, R27, R20, RZ, 0x3c, !PT ;  /* 0x000000141b1e7212 */ /* 0x000fe400078e3cff */
[----:B------:R-:W-:Y:S01]  /*25b0*/  LEA.HI R52, R52, R28, RZ, 0x5 ;  /* 0x0000001c34347211 */ /* 0x000fe200078f28ff */
[----:B------:R-:W-:Y:S01]  /*25c0*/  IMAD.X R26, R15, 0x1, R105, P0 ;  /* 0x000000010f1a7824 */ /* 0x000fe200000e0669 */
[----:B------:R-:W-:Y:S01]  /*25d0*/  IADD3 R27, P0, R14, R104, RZ ;  /* 0x000000680e1b7210 */ /* 0x000fe20007f1e0ff */
[----:B------:R-:W-:Y:S01]  /*25e0*/  IMAD R37, R37, 0xe0, RZ ;  /* 0x000000e025257824 */ /* 0x000fe200078e02ff */
[--C-:B------:R-:W-:Y:S01]  /*25f0*/  LOP3.LUT R39, R3, 0x70, R38.reuse, 0xf8, !PT ;  /* 0x0000007003277812 */ /* 0x100fe200078ef826 */
[----:B------:R-:W-:Y:S01]  /*2600*/  IMAD R31, R31, 0xe0, RZ ;  /* 0x000000e01f1f7824 */ /* 0x000fe200078e02ff */
[--C-:B------:R-:W-:Y:S01]  /*2610*/  LOP3.LUT R40, R36, 0x70, R38.reuse, 0xf8, !PT ;  /* 0x0000007024287812 */ /* 0x100fe200078ef826 */
[----:B------:R-:W-:Y:S01]  /*2620*/  VIADD R4, R18, 0x40 ;  /* 0x0000004012047836 */ /* 0x000fe20000000000 */
[----:B------:R-:W-:Y:S01]  /*2630*/  SHF.R.U32.HI R43, RZ, 0x3, R43 ;  /* 0x00000003ff2b7819 */ /* 0x000fe2000001162b */
[----:B------:R-:W-:Y:S01]  /*2640*/  IMAD.IADD R112, R93, 0x1, R37 ;  /* 0x000000015d707824 */ /* 0x000fe200078e0225 */
[--C-:B------:R-:W-:Y:S01]  /*2650*/  LOP3.LUT R41, R41, 0x70, R38.reuse, 0xf8, !PT ;  /* 0x0000007029297812 */ /* 0x100fe200078ef826 */
[----:B------:R-:W-:Y:S01]  /*2660*/  IMAD.IADD R28, R99, 0x1, R31 ;  /* 0x00000001631c7824 */ /* 0x000fe200078e021f */
[--C-:B------:R-:W-:Y:S01]  /*2670*/  SHF.R.S32.HI R36, RZ, 0x4, R38.reuse ;  /* 0x00000004ff247819 */ /* 0x100fe20000011426 */
[----:B------:R-:W-:Y:S01]  /*2680*/  IMAD.SHL.U32 R52, R52, 0x20, RZ ;  /* 0x0000002034347824 */ /* 0x000fe200078e00ff */
[----:B------:R-:W-:Y:S01]  /*2690*/  LOP3.LUT R37, R38, 0xfffffff0, RZ, 0xc0, !PT ;  /* 0xfffffff026257812 */ /* 0x000fe200078ec0ff */
[----:B------:R-:W-:Y:S01]  /*26a0*/  IMAD.X R31, R26, 0x1, R105, P0 ;  /* 0x000000011a1f7824 */ /* 0x000fe200000e0669 */
[----:B------:R-:W-:Y:S01]  /*26b0*/  LOP3.LUT R116, R39, R20, RZ, 0x3c, !PT ;  /* 0x0000001427747212 */ /* 0x000fe200078e3cff */
[----:B------:R-:W-:Y:S01]  /*26c0*/  IMAD.IADD R29, R103, 0x1, R29 ;  /* 0x00000001671d7824 */ /* 0x000fe200078e021d */
[----:B------:R-:W-:-:S02]  /*26d0*/  LOP3.LUT R38, R53, 0x70, R38, 0xf8, !PT ;  /* 0x0000007035267812 */ /* 0x000fc400078ef826 */
[----:B------:R-:W-:Y:S01]  /*26e0*/  LOP3.LUT R115, R40, R43, RZ, 0x3c, !PT ;  /* 0x0000002b28737212 */ /* 0x000fe200078e3cff */
[----:B------:R-:W-:Y:S01]  /*26f0*/  IMAD.IADD R40, R45, 0x1, R49 ;  /* 0x000000012d287824 */ /* 0x000fe200078e0231 */
[----:B------:R-:W-:Y:S02]  /*2700*/  IADD3 R39, P0, R44, R102, RZ ;  /* 0x000000662c277210 */ /* 0x000fe40007f1e0ff */
[----:B------:R-:W-:Y:S02]  /*2710*/  LOP3.LUT R114, R41, R140, RZ, 0x3c, !PT ;  /* 0x0000008c29727212 */ /* 0x000fe400078e3cff */
[----:B------:R-:W-:Y:S01]  /*2720*/  LOP3.LUT R52, R52, 0xfffffc00, RZ, 0xc0, !PT ;  /* 0xfffffc0034347812 */ /* 0x000fe200078ec0ff */
[----:B------:R-:W-:Y:S01]  /*2730*/  IMAD.X R106, R29, 0x1, R40, P0 ;  /* 0x000000011d6a7824 */ /* 0x000fe200000e0628 */
[----:B------:R-:W-:Y:S02]  /*2740*/  LOP3.LUT R113, R38, R139, RZ, 0x3c, !PT ;  /* 0x0000008b26717212 */ /* 0x000fe400078e3cff */
        /* <DEDUP_REMOVED lines=8> */
[----:B------:R-:W-:Y:S02]  /*27d0*/  IMAD.IADD R33, R33, 0x1, R91 ;  /* 0x0000000121217824 */ /* 0x000fe400078e025b */
[----:B------:R-:W-:Y:S02]  /*27e0*/  IMAD.IADD R35, R35, 0x1, R97 ;  /* 0x0000000123237824 */ /* 0x000fe400078e0261 */
[----:B------:R-:W-:-:S02]  /*27f0*/  IMAD.IADD R116, R52, 0x1, R116 ;  /* 0x0000000134747824 */ /* 0x000fc400078e0274 */
[----:B------:R-:W-:Y:S02]  /*2800*/  IMAD.IADD R115, R51, 0x1, R115 ;  /* 0x0000000133737824 */ /* 0x000fe400078e0273 */
[----:B---3--:R-:W-:Y:S02]  /*2810*/  IMAD.IADD R114, R50, 0x1, R114 ;  /* 0x0000000132727824 */ /* 0x008fe400078e0272 */
[----:B----4-:R-:W-:Y:S02]  /*2820*/  IMAD.IADD R113, R48, 0x1, R113 ;  /* 0x0000000130717824 */ /* 0x010fe400078e0271 */
[----:B------:R-:W-:Y:S02]  /*2830*/  IMAD.X R107, RZ, RZ, R40, P3 ;  /* 0x000000ffff6b7224 */ /* 0x000fe400018e0628 */
[----:B------:R-:W-:Y:S02]  /*2840*/  IMAD.X R108, RZ, RZ, R106, P2 ;  /* 0x000000ffff6c7224 */ /* 0x000fe400010e066a */
[----:B------:R-:W-:Y:S01]  /*2850*/  IMAD.IADD R109, R47, 0x1, R109 ;  /* 0x000000012f6d7824 */ /* 0x000fe200078e026d */
[----:B------:R-:W-:Y:S06]  /*2860*/  @!P6 BAR.SYNC.DEFER_BLOCKING 0x9, 0x100 ;  /* 0x024400000000eb1d */ /* 0x000fec0000010000 */
.L_x_8076:
        /* <DEDUP_REMOVED lines=53> */
.L_x_7997:
[----:B------:R-:W-:Y:S05]  /*2bc0*/  BSYNC B1 ;  /* 0x0000000000017941 */ /* 0x000fea0003800000 */
.L_x_7996:
        /* <DEDUP_REMOVED lines=38> */
.L_x_7999:
[----:B------:R-:W-:Y:S05]  /*2e30*/  BSYNC B1 ;  /* 0x0000000000017941 */ /* 0x000fea0003800000 */
.L_x_7998:
        /* <DEDUP_REMOVED lines=26> */
.L_x_8001:
[----:B------:R-:W-:Y:S05]  /*2fe0*/  BSYNC B1 ;  /* 0x0000000000017941 */ /* 0x000fea0003800000 */
.L_x_8000:
        /* <DEDUP_REMOVED lines=31> */
.L_x_8003:
[----:B------:R-:W-:Y:S05]  /*31e0*/  BSYNC B1 ;  /* 0x0000000000017941 */ /* 0x000fea0003800000 */
.L_x_8002:
[----:B------:R-:W-:Y:S01]  /*31f0*/  ULOP3.LUT UR4, UR60, 0x1, URZ, 0xfc, !UPT ;  /* 0x000000013c047892 */ /* 0x000fe2000f8efc3f */
[----:B------:R-:W-:Y:S02]  /*3200*/  IMAD.MOV.U32 R153, RZ, RZ, R78 ;  /* 0x000000ffff997224 */ /* 0x000fe400078e004e */
[----:B------:R-:W-:Y:S01]  /*3210*/  IMAD.MOV.U32 R154, RZ, RZ, R82 ;  /* 0x000000ffff9a7224 */ /* 0x000fe200078e0052 */
[----:B------:R-:W-:Y:S01]  /*3220*/  UISETP.NE.AND UP0, UPT, UR4, 0x3, UPT ;  /* 0x000000030400788c */ /* 0x000fe2000bf05270 */
[----:B-----5:R-:W-:Y:S02]  /*3230*/  IMAD.MOV.U32 R145, RZ, RZ, R68 ;  /* 0x000000ffff917224 */ /* 0x020fe400078e0044 */
[----:B------:R-:W-:Y:S02]  /*3240*/  IMAD.MOV.U32 R148, RZ, RZ, R72 ;  /* 0x000000ffff947224 */ /* 0x000fe400078e0048 */
[----:B------:R-:W-:Y:S01]  /*3250*/  IMAD.MOV.U32 R146, RZ, RZ, R70 ;  /* 0x000000ffff927224 */ /* 0x000fe200078e0046 */
[----:B------:R-:W-:Y:S01]  /*3260*/  PLOP3.LUT P5, PT, PT, PT, UP0, 0x80, 0x0 ;  /* 0x000000000000781c */ /* 0x000fe20003faf008 */
        /* <DEDUP_REMOVED lines=11> */
.L_x_8004:
[----:B------:R-:W-:Y:S01]  /*3320*/  IMAD R110, R17, 0x8, R16 ;  /* 0x00000008116e7824 */ /* 0x000fe200078e0210 */
[----:B------:R-:W-:Y:S01]  /*3330*/  SHF.L.U32 R125, R237, 0x1f, RZ ;  /* 0x0000001fed7d7819 */ /* 0x000fe200000006ff */
[----:B------:R-:W-:Y:S03]  /*3340*/  BSSY B1, `(.L_x_8005) ;  /* 0x0000003000017945 */ /* 0x000fe60003800000 */
[----:B------:R-:W1:Y:S02]  /*3350*/  SYNCS.PHASECHK.TRANS64.TRYWAIT P6, [R110+URZ+0x2e890], R125 ;  /* 0x02e8907d6e0075a7 */ /* 0x000e6400080c017f */
[----:B-1----:R-:W-:Y:S05]  /*3360*/  @!P6 BRA `(.L_x_8006) ;  /* 0x000002740058e947 */ /* 0x002fea0003800000 */
.L_x_8297:
[----:B------:R-:W-:Y:S05]  /*3370*/  BSYNC B1 ;  /* 0x0000000000017941 */ /* 0x000fea0003800000 */
.L_x_8005:
[----:B------:R-:W-:Y:S01]  /*3380*/  BSSY B1, `(.L_x_8007) ;  /* 0x00000f7000017945 */ /* 0x000fe20003800000 */
[----:B------:R-:W-:-:S03]  /*3390*/  IMAD R150, R17, 0x7000, R30 ;  /* 0x0000700011967824 */ /* 0x000fc600078e021e */
        /* <DEDUP_REMOVED lines=38> */
[----:B------:R-:W-:Y:S01]  /*3600*/  FMUL.FTZ R162, R48, R159 ;  /* 0x0000009f30a27220 */ /* 0x000fe20000410000 */
[--C-:B------:R-:W-:Y:S01]  /*3610*/  HADD2.F32 R156, -RZ, R49.reuse.H1_H1 ;  /* 0x30000031ff9c7230 */ /* 0x100fe20000004100 */
[----:B------:R-:W-:Y:S01]  /*3620*/  F2FP.F16.E4M3.UNPACK_B R154, R154 ;  /* 0x0000009aff9a723e */ /* 0x000fe200020006ff */
[----:B------:R-:W-:Y:S02]  /*3630*/  HADD2.F32 R155, -RZ, R49.H0_H0 ;  /* 0x20000031ff9b7230 */ /* 0x000fe40000004100 */
        /* <DEDUP_REMOVED lines=74> */
.L_x_8012:
[----:B------:R-:W-:Y:S05]  /*3ae0*/  BSYNC B3 ;  /* 0x0000000000037941 */ /* 0x000fea0003800000 */
.L_x_8011:
[----:B------:R-:W-:Y:S01]  /*3af0*/  ULDC.64 UR4, c[0x0][0x2e8] ;  /* 0x0000ba0000047ab9 */ /* 0x000fe20000000a00 */
[----:B------:R-:W-:Y:S01]  /*3b00*/  ULDC.64 UR6, c[0x0][0x208] ;  /* 0x0000820000067ab9 */ /* 0x000fe20000000a00 */
[----:B------:R-:W-:-:S04]  /*3b10*/  IADD3 R80, P2, P6, R152, UR4, R44 ;  /* 0x0000000498507c10 */ /* 0x000fc8000fe5e02c */
[----:B------:R-:W-:-:S05]  /*3b20*/  IADD3.X R81, R151, UR5, R40, P2, P6 ;  /* 0x0000000597517c10 */ /* 0x000fca00097ec428 */
[----:B--2---:R2:W-:Y:S04]  /*3b30*/  STG.E.128 desc[UR6][R80.64], R48 ;  /* 0x0000003050007986 */ /* 0x0045e8000c101d06 */
.L_x_8010:
[----:B------:R-:W-:Y:S05]  /*3b40*/  BSYNC B2 ;  /* 0x0000000000027941 */ /* 0x000fea0003800000 */
.L_x_8009:
[----:B------:R-:W-:Y:S05]  /*3b50*/  @P1 BRA `(.L_x_8008) ;  /* 0x0000000400e41947 */ /* 0x000fea0003800000 */
[----:B------:R-:W-:Y:S01]  /*3b60*/  LOP3.LUT P2, RZ, R229, 0x4, RZ, 0xc0, !PT ;  /* 0x00000004e5ff7812 */ /* 0x000fe2000784c0ff */
[C---:B0-2---:R-:W-:Y:S01]  /*3b70*/  VIADD R49, R150.reuse, 0x40 ;  /* 0x0000004096317836 */ /* 0x045fe20000000000 */
[----:B------:R-:W-:Y:S11]  /*3b80*/  BSSY B2, `(.L_x_8013) ;  /* 0x0000071000027945 */ /* 0x000ff60003800000 */
[----:B------:R-:W-:Y:S01]  /*3b90*/  @P2 VIADD R49, R150, 0xffffffc0 ;  /* 0xffffffc096312836 */ /* 0x000fe20000000000 */
[----:B------:R-:W-:-:S03]  /*3ba0*/  ISETP.GE.AND P2, PT, R230, R130, PT ;  /* 0x00000082e600720c */ /* 0x000fc60003f46270 */
[----:B------:R-:W-:-:S06]  /*3bb0*/  IMAD.IADD R49, R16, 0x1, R49 ;  /* 0x0000000110317824 */ /* 0x000fcc00078e0231 */
[----:B------:R-:W0:Y:S04]  /*3bc0*/  LDS.128 R48, [R49+0x20400] ;  /* 0x0204000031307984 */ /* 0x000e280000000c00 */
        /* <DEDUP_REMOVED lines=13> */
[----:B0-----:R-:W-:Y:S01]  /*3ca0*/  IMAD.MOV.U32 R78, RZ, RZ, R48 ;  /* 0x000000ffff4e7224 */ /* 0x001fe200078e0030 */
[----:B------:R-:W-:Y:S01]  /*3cb0*/  LOP3.LUT R76, R76, 0xff00, R77, 0xf8, !PT ;  /* 0x0000ff004c4c7812 */ /* 0x000fe200078ef84d */
[----:B------:R-:W-:Y:S01]  /*3cc0*/  IMAD.U32 R77, R81, 0x10000, RZ ;  /* 0x00010000514d7824 */ /* 0x000fe200078e00ff */
[----:B------:R-:W-:Y:S01]  /*3cd0*/  LOP3.LUT R79, R79, 0xff00, R80, 0xf8, !PT ;  /* 0x0000ff004f4f7812 */ /* 0x000fe200078ef850 */
[----:B------:R-:W-:Y:S01]  /*3ce0*/  IMAD.U32 R82, R82, 0x10000, RZ ;  /* 0x0001000052527824 */ /* 0x000fe200078e00ff */
[----:B------:R-:W-:-:S02]  /*3cf0*/  F2FP.F16.E4M3.UNPACK_B R48, R49 ;  /* 0x00000031ff30723e */ /* 0x000fc400020006ff */
        /* <DEDUP_REMOVED lines=89> */
.L_x_8014:
[----:B------:R-:W-:Y:S05]  /*4290*/  BSYNC B2 ;  /* 0x0000000000027941 */ /* 0x000fea0003800000 */
.L_x_8013:
[----:B------:R-:W-:Y:S01]  /*42a0*/  ULDC.64 UR4, c[0x0][0x2e8] ;  /* 0x0000ba0000047ab9 */ /* 0x000fe20000000a00 */
[----:B------:R-:W-:Y:S01]  /*42b0*/  ULDC.64 UR6, c[0x0][0x208] ;  /* 0x0000820000067ab9 */ /* 0x000fe20000000a00 */
[----:B------:R-:W-:-:S04]  /*42c0*/  IADD3 R76, P2, P6, R41, UR4, R152 ;  /* 0x00000004294c7c10 */ /* 0x000fc8000fe5e098 */
[----:B------:R-:W-:-:S05]  /*42d0*/  IADD3.X R77, R107, UR5, R151, P2, P6 ;  /* 0x000000056b4d7c10 */ /* 0x000fca00097ec497 */
[----:B0-----:R3:W-:Y:S04]  /*42e0*/  STG.E.128 desc[UR6][R76.64], R48 ;  /* 0x000000304c007986 */ /* 0x0017e8000c101d06 */
.L_x_8008:
[----:B------:R-:W-:Y:S05]  /*42f0*/  BSYNC B1 ;  /* 0x0000000000017941 */ /* 0x000fea0003800000 */
.L_x_8007:
        /* <DEDUP_REMOVED lines=118> */
.L_x_8020:
[----:B------:R-:W-:Y:S05]  /*4a60*/  BSYNC B3 ;  /* 0x0000000000037941 */ /* 0x000fea0003800000 */
.L_x_8019:
[----:B------:R-:W-:Y:S01]  /*4a70*/  ULDC.64 UR4, c[0x0][0x2e8] ;  /* 0x0000ba0000047ab9 */ /* 0x000fe20000000a00 */
[----:B------:R-:W-:Y:S01]  /*4a80*/  ULDC.64 UR6, c[0x0][0x208] ;  /* 0x0000820000067ab9 */ /* 0x000fe20000000a00 */
[----:B------:R-:W-:-:S04]  /*4a90*/  IADD3 R72, P2, P3, R77, UR4, R44 ;  /* 0x000000044d487c10 */ /* 0x000fc8000fb5e02c */
[----:B------:R-:W-:-:S05]  /*4aa0*/  IADD3.X R73, R76, UR5, R40, P2, P3 ;  /* 0x000000054c497c10 */ /* 0x000fca00097e6428 */
[----:B--2---:R3:W-:Y:S04]  /*4ab0*/  STG.E.128 desc[UR6][R72.64], R48 ;  /* 0x0000003048007986 */ /* 0x0047e8000c101d06 */
.L_x_8018:
[----:B------:R-:W-:Y:S05]  /*4ac0*/  BSYNC B2 ;  /* 0x0000000000027941 */ /* 0x000fea0003800000 */
.L_x_8017:
[----:B------:R-:W-:Y:S05]  /*4ad0*/  @P1 BRA `(.L_x_8016) ;  /* 0x0000000400e41947 */ /* 0x000fea0003800000 */
[----:B------:R-:W-:Y:S01]  /*4ae0*/  LOP3.LUT P2, RZ, R229, 0x4, RZ, 0xc0, !PT ;  /* 0x00000004e5ff7812 */ /* 0x000fe2000784c0ff */
[C---:B0-23--:R-:W-:Y:S01]  /*4af0*/  VIADD R49, R150.reuse, 0x40 ;  /* 0x0000004096317836 */ /* 0x04dfe20000000000 */
[----:B------:R-:W-:Y:S11]  /*4b00*/  BSSY B2, `(.L_x_8021) ;  /* 0x0000071000027945 */ /* 0x000ff60003800000 */
[----:B------:R-:W-:Y:S01]  /*4b10*/  @P2 VIADD R49, R150, 0xffffffc0 ;  /* 0xffffffc096312836 */ /* 0x000fe20000000000 */
[----:B------:R-:W-:-:S03]  /*4b20*/  ISETP.GE.AND P2, PT, R230, R130, PT ;  /* 0x00000082e600720c */ /* 0x000fc60003f46270 */
[----:B------:R-:W-:-:S06]  /*4b30*/  IMAD.IADD R49, R16, 0x1, R49 ;  /* 0x0000000110317824 */ /* 0x000fcc00078e0231 */
[----:B------:R-:W0:Y:S04]  /*4b40*/  LDS.128 R48, [R49+0x22400] ;  /* 0x0224000031307984 */ /* 0x000e280000000c00 */
        /* <DEDUP_REMOVED lines=13> */
[----:B0-----:R-:W-:Y:S01]  /*4c20*/  IMAD.MOV.U32 R68, RZ, RZ, R48 ;  /* 0x000000ffff447224 */ /* 0x001fe200078e0030 */
        /* <DEDUP_REMOVED lines=94> */
.L_x_8022:
[----:B------:R-:W-:Y:S05]  /*5210*/  BSYNC B2 ;  /* 0x0000000000027941 */ /* 0x000fea0003800000 */
.L_x_8021:
[----:B------:R-:W-:Y:S01]  /*5220*/  ULDC.64 UR4, c[0x0][0x2e8] ;  /* 0x0000ba0000047ab9 */ /* 0x000fe20000000a00 */
[----:B------:R-:W-:Y:S01]  /*5230*/  ULDC.64 UR6, c[0x0][0x208] ;  /* 0x0000820000067ab9 */ /* 0x000fe20000000a00 */
[----:B------:R-:W-:-:S04]  /*5240*/  IADD3 R68, P2, P3, R41, UR4, R77 ;  /* 0x0000000429447c10 */ /* 0x000fc8000fb5e04d */
[----:B------:R-:W-:-:S05]  /*5250*/  IADD3.X R69, R107, UR5, R76, P2, P3 ;  /* 0x000000056b457c10 */ /* 0x000fca00097e644c */
[----:B0-----:R4:W-:Y:S04]  /*5260*/  STG.E.128 desc[UR6][R68.64], R48 ;  /* 0x0000003044007986 */ /* 0x0019e8000c101d06 */
.L_x_8016:
[----:B------:R-:W-:Y:S05]  /*5270*/  BSYNC B1 ;  /* 0x0000000000017941 */ /* 0x000fea0003800000 */
.L_x_8015:
        /* <DEDUP_REMOVED lines=118> */
.L_x_8028:
[----:B------:R-:W-:Y:S05]  /*59e0*/  BSYNC B3 ;  /* 0x0000000000037941 */ /* 0x000fea0003800000 */
.L_x_8027:
[----:B------:R-:W-:Y:S01]  /*59f0*/  ULDC.64 UR4, c[0x0][0x2e8] ;  /* 0x0000ba0000047ab9 */ /* 0x000fe20000000a00 */
[----:B------:R-:W-:Y:S01]  /*5a00*/  ULDC.64 UR6, c[0x0][0x208] ;  /* 0x0000820000067ab9 */ /* 0x000fe20000000a00 */
[----:B------:R-:W-:-:S04]  /*5a10*/  IADD3 R64, P2, P3, R69, UR4, R44 ;  /* 0x0000000445407c10 */ /* 0x000fc8000fb5e02c */
[----:B------:R-:W-:-:S05]  /*5a20*/  IADD3.X R65, R68, UR5, R40, P2, P3 ;  /* 0x0000000544417c10 */ /* 0x000fca00097e6428 */
[----:B--2---:R4:W-:Y:S04]  /*5a30*/  STG.E.128 desc[UR6][R64.64], R48 ;  /* 0x0000003040007986 */ /* 0x0049e8000c101d06 */
.L_x_8026:
[----:B------:R-:W-:Y:S05]  /*5a40*/  BSYNC B2 ;  /* 0x0000000000027941 */ /* 0x000fea0003800000 */
.L_x_8025:
[----:B------:R-:W-:Y:S05]  /*5a50*/  @P1 BRA `(.L_x_8024) ;  /* 0x0000000400e41947 */ /* 0x000fea0003800000 */
[----:B------:R-:W-:Y:S01]  /*5a60*/  LOP3.LUT P2, RZ, R229, 0x4, RZ, 0xc0, !PT ;  /* 0x00000004e5ff7812 */ /* 0x000fe2000784c0ff */
[C---:B0-234-:R-:W-:Y:S01]  /*5a70*/  VIADD R49, R150.reuse, 0x40 ;  /* 0x0000004096317836 */ /* 0x05dfe20000000000 */
[----:B------:R-:W-:Y:S11]  /*5a80*/  BSSY B2, `(.L_x_8029) ;  /* 0x0000071000027945 */ /* 0x000ff60003800000 */
[----:B------:R-:W-:Y:S01]  /*5a90*/  @P2 VIADD R49, R150, 0xffffffc0 ;  /* 0xffffffc096312836 */ /* 0x000fe20000000000 */
[----:B------:R-:W-:-:S03]  /*5aa0*/  ISETP.GE.AND P2, PT, R230, R130, PT ;  /* 0x00000082e600720c */ /* 0x000fc60003f46270 */
[----:B------:R-:W-:-:S06]  /*5ab0*/  IMAD.IADD R49, R16, 0x1, R49 ;  /* 0x0000000110317824 */ /* 0x000fcc00078e0231 */
[----:B------:R-:W0:Y:S04]  /*5ac0*/  LDS.128 R48, [R49+0x24400] ;  /* 0x0244000031307984 */ /* 0x000e280000000c00 */
        /* <DEDUP_REMOVED lines=13> */
[----:B0-----:R-:W-:Y:S01]  /*5ba0*/  IMAD.MOV.U32 R60, RZ, RZ, R48 ;  /* 0x000000ffff3c7224 */ /* 0x001fe200078e0030 */
        /* <DEDUP_REMOVED lines=94> */
.L_x_8030:
[----:B------:R-:W-:Y:S05]  /*6190*/  BSYNC B2 ;  /* 0x0000000000027941 */ /* 0x000fea0003800000 */
.L_x_8029:
[----:B------:R-:W-:Y:S01]  /*61a0*/  ULDC.64 UR4, c[0x0][0x2e8] ;  /* 0x0000ba0000047ab9 */ /* 0x000fe20000000a00 */
[----:B------:R-:W-:Y:S01]  /*61b0*/  ULDC.64 UR6, c[0x0][0x208] ;  /* 0x0000820000067ab9 */ /* 0x000fe20000000a00 */
[----:B------:R-:W-:-:S04]  /*61c0*/  IADD3 R60, P2, P3, R41, UR4, R69 ;  /* 0x00000004293c7c10 */ /* 0x000fc8000fb5e045 */
[----:B------:R-:W-:-:S05]  /*61d0*/  IADD3.X R61, R107, UR5, R68, P2, P3 ;  /* 0x000000056b3d7c10 */ /* 0x000fca00097e6444 */
[----:B0-----:R0:W-:Y:S04]  /*61e0*/  STG.E.128 desc[UR6][R60.64], R48 ;  /* 0x000000303c007986 */ /* 0x0011e8000c101d06 */
.L_x_8024:
[----:B------:R-:W-:Y:S05]  /*61f0*/  BSYNC B1 ;  /* 0x0000000000017941 */ /* 0x000fea0003800000 */
.L_x_8023:
        /* <DEDUP_REMOVED lines=116> */
.L_x_8035:
[----:B------:R-:W-:Y:S05]  /*6940*/  BSYNC B2 ;  /* 0x0000000000027941 */ /* 0x000fea0003800000 */
.L_x_8034:
[----:B------:R-:W-:Y:S01]  /*6950*/  ULDC.64 UR4, c[0x0][0x2e8] ;  /* 0x0000ba0000047ab9 */ /* 0x000fe20000000a00 */
[----:B------:R-:W-:Y:S01]  /*6960*/  ULDC.64 UR6, c[0x0][0x208] ;  /* 0x0000820000067ab9 */ /* 0x000fe20000000a00 */
[----:B------:R-:W-:-:S04]  /*6970*/  IADD3 R56, P2, P3, R128, UR4, R44 ;  /* 0x0000000480387c10 */ /* 0x000fc8000fb5e02c */
[----:B------:R-:W-:-:S05]  /*6980*/  IADD3.X R57, R131, UR5, R40, P2, P3 ;  /* 0x0000000583397c10 */ /* 0x000fca00097e6428 */
[----:B--2---:R0:W-:Y:S04]  /*6990*/  STG.E.128 desc[UR6][R56.64], R48 ;  /* 0x0000003038007986 */ /* 0x0041e8000c101d06 */
.L_x_8033:
[----:B------:R-:W-:Y:S05]  /*69a0*/  BSYNC B1 ;  /* 0x0000000000017941 */ /* 0x000fea0003800000 */
.L_x_8032:
        /* <DEDUP_REMOVED lines=9> */
[----:B------:R-:W-:Y:S01]  /*6a40*/  SHF.R.U32.HI R57, RZ, 0x8, R55 ;  /* 0x00000008ff397819 */ /* 0x000fe20000011637 */
[----:B0-----:R-:W-:Y:S01]  /*6a50*/  IMAD.MOV.U32 R54, RZ, RZ, R51 ;  /* 0x000000ffff367224 */ /* 0x001fe200078e0033 */
        /* <DEDUP_REMOVED lines=105> */
.L_x_8037:
[----:B------:R-:W-:Y:S05]  /*70f0*/  BSYNC B1 ;  /* 0x0000000000017941 */ /* 0x000fea0003800000 */
.L_x_8036:
[----:B------:R-:W-:Y:S01]  /*7100*/  ULDC.64 UR4, c[0x0][0x2e8] ;  /* 0x0000ba0000047ab9 */ /* 0x000fe20000000a00 */
[----:B------:R-:W-:Y:S01]  /*7110*/  ULDC.64 UR6, c[0x0][0x208] ;  /* 0x0000820000067ab9 */ /* 0x000fe20000000a00 */
[----:B------:R-:W-:-:S04]  /*7120*/  IADD3 R52, P2, P3, R41, UR4, R128 ;  /* 0x0000000429347c10 */ /* 0x000fc8000fb5e080 */
[----:B------:R-:W-:-:S05]  /*7130*/  IADD3.X R53, R107, UR5, R131, P2, P3 ;  /* 0x000000056b357c10 */ /* 0x000fca00097e6483 */
[----:B0-----:R0:W-:Y:S01]  /*7140*/  STG.E.128 desc[UR6][R52.64], R48 ;  /* 0x0000003034007986 */ /* 0x0011e2000c101d06 */
[----:B------:R-:W-:Y:S05]  /*7150*/  BRA `(.L_x_8031) ;  /* 0x00000050001c7947 */ /* 0x000fea0003800000 */
.L_x_7995:
[C---:B------:R-:W-:Y:S01]  /*7160*/  ISETP.GE.AND P5, PT, R228.reuse, R119, PT ;  /* 0x00000077e400720c */ /* 0x040fe20003fa6270 */
[C---:B------:R-:W-:Y:S01]  /*7170*/  VIADD R52, R228.reuse, 0xc0 ;  /* 0x000000c0e4347836 */ /* 0x040fe20000000000 */
[----:B------:R-:W-:Y:S01]  /*7180*/  P2R R61, PR, RZ, 0x1 ;  /* 0x00000001ff3d7803 */ /* 0x000fe20000000000 */
[----:B------:R-:W-:Y:S01]  /*7190*/  VIADD R60, R228, 0x40 ;  /* 0x00000040e43c7836 */ /* 0x000fe20000000000 */
[----:B------:R-:W-:Y:S01]  /*71a0*/  ISETP.GE.OR P5, PT, R18, R130, P5 ;  /* 0x000000821200720c */ /* 0x000fe20002fa6670 */
[----:B------:R-:W-:Y:S01]  /*71b0*/  VIADD R62, R228, 0x80 ;  /* 0x00000080e43e7836 */ /* 0x000fe20000000000 */
[----:B------:R-:W-:-:S11]  /*71c0*/  ULDC.64 UR6, c[0x0][0x208] ;  /* 0x0000820000067ab9 */ /* 0x000fd60000000a00 */
        /* <DEDUP_REMOVED lines=51> */
[----:B------:R-:W-:Y:S01]  /*7500*/  CS2R R52, SRZ ;  /* 0x0000000000347805 */ /* 0x000fe2000001ff00 */
[----:B------:R-:W-:Y:S01]  /*7510*/  @!P3 IMAD.X R85, R48, 0x1, R85, P6 ;  /* 0x000000013055b824 */ /* 0x000fe200030e0655 */
[----:B------:R-:W-:Y:S02]  /*7520*/  CS2R R48, SRZ ;  /* 0x0000000000307805 */ /* 0x000fe4000001ff00 */
[----:B------:R-:W-:Y:S02]  /*7530*/  CS2R R60, SRZ ;  /* 0x00000000003c7805 */ /* 0x000fe4000001ff00 */
        /* <DEDUP_REMOVED lines=18> */
[----:B------:R-:W-:-:S04]  /*7660*/  ULOP3.LUT UR4, UR60, 0x1, URZ, 0xfc, !UPT ;  /* 0x000000013c047892 */ /* 0x000fc8000f8efc3f */
        /* <DEDUP_REMOVED lines=9> */
[----:B----4-:R-:W-:Y:S02]  /*7700*/  IMAD.MOV.U32 R151, RZ, RZ, R58 ;  /* 0x000000ffff977224 */ /* 0x010fe400078e003a */
        /* <DEDUP_REMOVED lines=11> */
.L_x_8038:
        /* <DEDUP_REMOVED lines=9> */
.L_x_8298:
[----:B------:R-:W-:Y:S05]  /*7850*/  BSYNC B1 ;  /* 0x0000000000017941 */ /* 0x000fea0003800000 */
.L_x_8039:
        /* <DEDUP_REMOVED lines=19> */
[----:B------:R-:W-:-:S03]  /*7990*/  LEA.HI R82, R82, R83, RZ, 0x5 ;  /* 0x0000005352527211 */ /* 0x000fc600078f28ff */
[----:B------:R-:W-:Y:S02]  /*79a0*/  IMAD.SHL.U32 R157, R81, 0x10, RZ ;  /* 0x00000010519d7824 */ /* 0x000fe400078e00ff */
[----:B------:R-:W-:-:S03]  /*79b0*/  IMAD.SHL.U32 R82, R82, 0x20, RZ ;  /* 0x0000002052527824 */ /* 0x000fc600078e00ff */
[----:B------:R-:W-:Y:S02]  /*79c0*/  LOP3.LUT R81, R3, 0x70, R157, 0xf8, !PT ;  /* 0x0000007003517812 */ /* 0x000fe400078ef89d */
[----:B------:R-:W-:Y:S02]  /*79d0*/  LOP3.LUT R82, R82, 0xfffffc00, RZ, 0xc0, !PT ;  /* 0xfffffc0052527812 */ /* 0x000fe400078ec0ff */
[----:B------:R-:W-:-:S05]  /*79e0*/  LOP3.LUT R81, R81, R20, RZ, 0x3c, !PT ;  /* 0x0000001451517212 */ /* 0x000fca00078e3cff */
[----:B------:R-:W-:Y:S02]  /*79f0*/  IMAD.IADD R80, R82, 0x1, R81 ;  /* 0x0000000152507824 */ /* 0x000fe400078e0251 */
        /* <DEDUP_REMOVED lines=19> */
[----:B------:R-:W-:Y:S02]  /*7b30*/  SHF.R.U32.HI R52, RZ, 0x8, R51 ;  /* 0x00000008ff347819 */ /* 0x000fe40000011633 */
[----:B------:R-:W-:Y:S02]  /*7b40*/  SHF.R.U32.HI R167, RZ, 0x8, R55 ;  /* 0x00000008ffa77819 */ /* 0x000fe40000011637 */
[----:B------:R-:W-:Y:S01]  /*7b50*/  SHF.R.U32.HI R170, RZ, 0x18, R51 ;  /* 0x00000018ffaa7819 */ /* 0x000fe20000011633 */
[----:B------:R-:W-:Y:S01]  /*7b60*/  IMAD.SHL.U32 R52, R52, 0x100, RZ ;  /* 0x0000010034347824 */ /* 0x000fe200078e00ff */
[----:B------:R-:W-:-:S02]  /*7b70*/  LOP3.LUT R165, R51, 0xff, RZ, 0xc0, !PT ;  /* 0x000000ff33a57812 */ /* 0x000fc400078ec0ff */
[----:B------:R-:W-:Y:S02]  /*7b80*/  SHF.R.U32.HI R48, RZ, 0x10, R51 ;  /* 0x00000010ff307819 */ /* 0x000fe40000011633 */
[----:B------:R-:W-:Y:S02]  /*7b90*/  SHF.R.U32.HI R51, RZ, 0x10, R55 ;  /* 0x00000010ff337819 */ /* 0x000fe40000011637 */
[----:B------:R-:W-:Y:S01]  /*7ba0*/  PRMT R55, R168, 0x654, R53 ;  /* 0x00000654a8377816 */ /* 0x000fe20000000035 */
[----:B------:R-:W-:Y:S01]  /*7bb0*/  IMAD.SHL.U32 R53, R54, 0x100, RZ ;  /* 0x0000010036357824 */ /* 0x000fe200078e00ff */
[----:B------:R-:W-:Y:S01]  /*7bc0*/  PRMT R166, R169, 0x654, R166 ;  /* 0x00000654a9a67816 */ /* 0x000fe200000000a6 */
[----:B------:R-:W-:Y:S01]  /*7bd0*/  IMAD.SHL.U32 R54, R167, 0x100, RZ ;  /* 0x00000100a7367824 */ /* 0x000fe200078e00ff */
[----:B------:R-:W-:Y:S01]  /*7be0*/  PRMT R165, R170, 0x654, R165 ;  /* 0x00000654aaa57816 */ /* 0x000fe200000000a5 */
[----:B------:R-:W-:Y:S01]  /*7bf0*/  IMAD.U32 R168, R49, 0x10000, RZ ;  /* 0x0001000031a87824 */ /* 0x000fe200078e00ff */
[----:B------:R-:W-:Y:S01]  /*7c00*/  PRMT R163, R172, 0x654, R163 ;  /* 0x00000654aca37816 */ /* 0x000fe200000000a3 */
[----:B------:R-:W-:Y:S01]  /*7c10*/  IMAD.U32 R170, R51, 0x10000, RZ ;  /* 0x0001000033aa7824 */ /* 0x000fe200078e00ff */
[----:B------:R-:W-:Y:S01]  /*7c20*/  LOP3.LUT R167, R166, 0xff00, R53, 0xf8, !PT ;  /* 0x0000ff00a6a77812 */ /* 0x000fe200078ef835 */
[----:B------:R-:W-:Y:S01]  /*7c30*/  IMAD.U32 R53, R48, 0x10000, RZ ;  /* 0x0001000030357824 */ /* 0x000fe200078e00ff */
[----:B------:R-:W-:-:S02]  /*7c40*/  LOP3.LUT R52, R165, 0xff00, R52, 0xf8, !PT ;  /* 0x0000ff00a5347812 */ /* 0x000fc400078ef834 */
[----:B------:R-:W-:Y:S02]  /*7c50*/  LOP3.LUT R169, R55, 0xff00, R54, 0xf8, !PT ;  /* 0x0000ff0037a97812 */ /* 0x000fe400078ef836 */
[----:B------:R-:W-:Y:S02]  /*7c60*/  LOP3.LUT R163, R163, 0xff00, R164, 0xf8, !PT ;  /* 0x0000ff00a3a37812 */ /* 0x000fe400078ef8a4 */
[----:B------:R-:W-:Y:S02]  /*7c70*/  F2FP.F16.E4M3.UNPACK_B R165, R161.H1 ;  /* 0x000000a1ffa5723e */ /* 0x000fe400030006ff */
[----:B--2---:R-:W-:Y:S02]  /*7c80*/  F2FP.F16.E4M3.UNPACK_B R55, R84.H1 ;  /* 0x00000054ff37723e */ /* 0x004fe400030006ff */
[----:B-1----:R-:W-:Y:S01]  /*7c90*/  F2FP.F16.E4M3.UNPACK_B R54, R80.H1 ;  /* 0x00000050ff36723e */ /* 0x002fe200030006ff */
[----:B------:R-:W-:Y:S01]  /*7ca0*/  HADD2.F32 R166, -RZ, R165.H0_H0 ;  /* 0x200000a5ffa67230 */ /* 0x000fe20000004100 */
[----:B------:R-:W-:-:S02]  /*7cb0*/  LOP3.LUT R50, R163, 0xff0000, R50, 0xf8, !PT ;  /* 0x00ff0000a3327812 */ /* 0x000fc400078ef832 */
[----:B------:R-:W-:Y:S01]  /*7cc0*/  LOP3.LUT R48, R52, 0xff0000, R53, 0xf8, !PT ;  /* 0x00ff000034307812 */ /* 0x000fe200078ef835 */
[----:B------:R-:W-:Y:S01]  /*7cd0*/  HADD2.F32 R53, -RZ, R55.H0_H0 ;  /* 0x20000037ff357230 */ /* 0x000fe20000004100 */
[----:B------:R-:W-:Y:S01]  /*7ce0*/  F2FP.F16.E4M3.UNPACK_B R163, R160.H1 ;  /* 0x000000a0ffa3723e */ /* 0x000fe200030006ff */
[--C-:B------:R-:W-:Y:S01]  /*7cf0*/  HADD2.F32 R52, -RZ, R54.reuse.H0_H0 ;  /* 0x20000036ff347230 */ /* 0x100fe20000004100 */
[----:B------:R-:W-:Y:S01]  /*7d00*/  LOP3.LUT R51, R167, 0xff0000, R168, 0xf8, !PT ;  /* 0x00ff0000a7337812 */ /* 0x000fe200078ef8a8 */
[----:B------:R-:W-:Y:S02]  /*7d10*/  HADD2.F32 R168, -RZ, R165.H1_H1 ;  /* 0x300000a5ffa87230 */ /* 0x000fe40000004100 */
        /* <DEDUP_REMOVED lines=169> */
.L_x_8044:
[----:B------:R-:W-:Y:S05]  /*87b0*/  BSYNC B2 ;  /* 0x0000000000027941 */ /* 0x000fea0003800000 */
.L_x_8043:
        /* <DEDUP_REMOVED lines=12> */
.L_x_8042:
[----:B------:R-:W-:Y:S05]  /*8880*/  BSYNC B1 ;  /* 0x0000000000017941 */ /* 0x000fea0003800000 */
.L_x_8041:
        /* <DEDUP_REMOVED lines=30> */
[----:B------:R-:W-:-:S04]  /*8a70*/  IMAD R51, R17, 0x7000, R48 ;  /* 0x0000700011337824 */ /* 0x000fc800078e0230 */
[----:B------:R-:W-:Y:S02]  /*8a80*/  IMAD.IADD R52, R16, 0x1, R51 ;  /* 0x0000000110347824 */ /* 0x000fe400078e0233 */
        /* <DEDUP_REMOVED lines=12> */
[----:B------:R-:W-:-:S02]  /*8b50*/  SHF.R.U32.HI R155, RZ, 0x8, R63 ;  /* 0x00000008ff9b7819 */ /* 0x000fc4000001163f */
[----:B------:R-:W-:Y:S02]  /*8b60*/  LOP3.LUT R87, R59, 0xff, RZ, 0xc0, !PT ;  /* 0x000000ff3b577812 */ /* 0x000fe400078ec0ff */
[----:B------:R-:W-:Y:S01]  /*8b70*/  SHF.R.U32.HI R160, RZ, 0x18, R59 ;  /* 0x00000018ffa07819 */ /* 0x000fe2000001163b */
[----:B------:R-:W-:Y:S01]  /*8b80*/  IMAD.SHL.U32 R54, R155, 0x100, RZ ;  /* 0x000001009b367824 */ /* 0x000fe200078e00ff */
[----:B------:R-:W-:Y:S02]  /*8b90*/  SHF.R.U32.HI R158, RZ, 0x8, R61 ;  /* 0x00000008ff9e7819 */ /* 0x000fe4000001163d */
[----:B------:R-:W-:Y:S02]  /*8ba0*/  LOP3.LUT R135, R63, 0xff, RZ, 0xc0, !PT ;  /* 0x000000ff3f877812 */ /* 0x000fe400078ec0ff */
[----:B------:R-:W-:Y:S02]  /*8bb0*/  SHF.R.U32.HI R156, RZ, 0x18, R63 ;  /* 0x00000018ff9c7819 */ /* 0x000fe4000001163f */
[----:B------:R-:W-:-:S02]  /*8bc0*/  SHF.R.U32.HI R161, RZ, 0x10, R59 ;  /* 0x00000010ffa17819 */ /* 0x000fc4000001163b */
[----:B------:R-:W-:Y:S02]  /*8bd0*/  LOP3.LUT R134, R61, 0xff, RZ, 0xc0, !PT ;  /* 0x000000ff3d867812 */ /* 0x000fe400078ec0ff */
[--C-:B------:R-:W-:Y:S02]  /*8be0*/  SHF.R.U32.HI R157, RZ, 0x18, R61.reuse ;  /* 0x00000018ff9d7819 */ /* 0x100fe4000001163d */
[----:B------:R-:W-:Y:S01]  /*8bf0*/  LOP3.LUT R49, R49, 0xff00, R48, 0xf8, !PT ;  /* 0x0000ff0031317812 */ /* 0x000fe200078ef830 */
[----:B------:R-:W-:Y:S01]  /*8c00*/  IMAD.SHL.U32 R48, R159, 0x100, RZ ;  /* 0x000001009f307824 */ /* 0x000fe200078e00ff */
[----:B------:R-:W-:Y:S01]  /*8c10*/  SHF.R.U32.HI R59, RZ, 0x10, R61 ;  /* 0x00000010ff3b7819 */ /* 0x000fe2000001163d */
[----:B------:R-:W-:Y:S01]  /*8c20*/  IMAD.MOV.U32 R61, RZ, RZ, R52 ;  /* 0x000000ffff3d7224 */ /* 0x000fe200078e0034 */
[----:B------:R-:W-:Y:S01]  /*8c30*/  SHF.R.U32.HI R164, RZ, 0x10, R57 ;  /* 0x00000010ffa47819 */ /* 0x000fe20000011639 */
[----:B------:R-:W-:Y:S01]  /*8c40*/  IMAD.SHL.U32 R52, R158, 0x100, RZ ;  /* 0x000001009e347824 */ /* 0x000fe200078e00ff */
[----:B------:R-:W-:Y:S01]  /*8c50*/  PRMT R87, R160, 0x654, R87 ;  /* 0x00000654a0577816 */ /* 0x000fe20000000057 */
[----:B------:R-:W-:Y:S01]  /*8c60*/  IMAD.MOV.U32 R57, RZ, RZ, R50 ;  /* 0x000000ffff397224 */ /* 0x000fe200078e0032 */
[----:B------:R-:W-:Y:S01]  /*8c70*/  SHF.R.U32.HI R62, RZ, 0x10, R63 ;  /* 0x00000010ff3e7819 */ /* 0x000fe2000001163f */
[----:B------:R-:W-:Y:S01]  /*8c80*/  IMAD.U32 R50, R164, 0x10000, RZ ;  /* 0x00010000a4327824 */ /* 0x000fe200078e00ff */
[----:B------:R-:W-:-:S02]  /*8c90*/  PRMT R135, R156, 0x654, R135 ;  /* 0x000006549c877816 */ /* 0x000fc40000000087 */
[----:B------:R-:W-:Y:S01]  /*8ca0*/  PRMT R63, R157, 0x654, R134 ;  /* 0x000006549d3f7816 */ /* 0x000fe20000000086 */
[----:B------:R-:W-:Y:S01]  /*8cb0*/  IMAD.U32 R62, R62, 0x10000, RZ ;  /* 0x000100003e3e7824 */ /* 0x000fe200078e00ff */
[----:B------:R-:W-:Y:S01]  /*8cc0*/  LOP3.LUT R87, R87, 0xff00, R48, 0xf8, !PT ;  /* 0x0000ff0057577812 */ /* 0x000fe200078ef830 */
[----:B------:R-:W-:Y:S01]  /*8cd0*/  IMAD.U32 R48, R161, 0x10000, RZ ;  /* 0x00010000a1307824 */ /* 0x000fe200078e00ff */
[----:B------:R-:W-:Y:S02]  /*8ce0*/  LOP3.LUT R157, R135, 0xff00, R54, 0xf8, !PT ;  /* 0x0000ff00879d7812 */ /* 0x000fe400078ef836 */
[----:B------:R-:W-:Y:S01]  /*8cf0*/  LOP3.LUT R155, R63, 0xff00, R52, 0xf8, !PT ;  /* 0x0000ff003f9b7812 */ /* 0x000fe200078ef834 */
[----:B------:R-:W-:Y:S01]  /*8d00*/  IMAD.U32 R52, R59, 0x10000, RZ ;  /* 0x000100003b347824 */ /* 0x000fe200078e00ff */
[----:B------:R-:W-:Y:S02]  /*8d10*/  F2FP.F16.E4M3.UNPACK_B R135, R154.H1 ;  /* 0x0000009aff87723e */ /* 0x000fe400030006ff */
[----:B------:R-:W-:-:S02]  /*8d20*/  F2FP.F16.E4M3.UNPACK_B R84, R61.H1 ;  /* 0x0000003dff54723e */ /* 0x000fc400030006ff */
        /* <DEDUP_REMOVED lines=8> */
[----:B------:R-:W-:Y:S02]  /*8db0*/  HADD2.F32 R63, -RZ, R63.H1_H1 ;  /* 0x3000003fff3f7230 */ /* 0x000fe40000004100 */
        /* <DEDUP_REMOVED lines=166> */
[----:B------:R-:W-:Y:S01]  /*9820*/  F2FP.SATFINITE.E4M3.F32.PACK_AB_MERGE_C R51, R55, R158, R48 ;  /* 0x0000009e3733723e */ /* 0x000fe20004807030 */
[----:B------:R-:W-:Y:S01]  /*9830*/  IMAD.MOV.U32 R48, RZ, RZ, R59 ;  /* 0x000000ffff307224 */ /* 0x000fe200078e003b */
[----:B------:R-:W-:Y:S01]  /*9840*/  F2FP.SATFINITE.E4M3.F32.PACK_AB_MERGE_C R55, R49, R156, R134 ;  /* 0x0000009c3137723e */ /* 0x000fe20004807086 */
[----:B------:R-:W-:Y:S01]  /*9850*/  IMAD.MOV.U32 R49, RZ, RZ, R50 ;  /* 0x000000ffff317224 */ /* 0x000fe200078e0032 */
[----:B------:R-:W-:Y:S01]  /*9860*/  F2FP.SATFINITE.E4M3.F32.PACK_AB_MERGE_C R53, R52, R61, R56 ;  /* 0x0000003d3435723e */ /* 0x000fe20004807038 */
[----:B------:R-:W-:Y:S02]  /*9870*/  IMAD.MOV.U32 R52, RZ, RZ, R58 ;  /* 0x000000ffff347224 */ /* 0x000fe400078e003a */
[----:B------:R-:W-:-:S07]  /*9880*/  IMAD.MOV.U32 R50, RZ, RZ, R57 ;  /* 0x000000ffff327224 */ /* 0x000fce00078e0039 */
.L_x_8048:
[----:B------:R-:W-:Y:S05]  /*9890*/  BSYNC B2 ;  /* 0x0000000000027941 */ /* 0x000fea0003800000 */
.L_x_8047:
        /* <DEDUP_REMOVED lines=12> */
.L_x_8046:
[----:B------:R-:W-:Y:S05]  /*9960*/  BSYNC B1 ;  /* 0x0000000000017941 */ /* 0x000fea0003800000 */
.L_x_8045:
        /* <DEDUP_REMOVED lines=15> */
[----:B------:R-:W-:-:S03]  /*9a60*/  IMAD.SHL.U32 R51, R51, 0x80, RZ ;  /* 0x0000008033337824 */ /* 0x000fc600078e00ff */
        /* <DEDUP_REMOVED lines=40> */
[----:B------:R-:W-:Y:S01]  /*9cf0*/  SHF.R.U32.HI R84, RZ, 0x10, R67 ;  /* 0x00000010ff547819 */ /* 0x000fe20000011643 */
[----:B--2---:R-:W-:Y:S01]  /*9d00*/  IMAD.MOV.U32 R67, RZ, RZ, R52 ;  /* 0x000000ffff437224 */ /* 0x004fe200078e0034 */
[----:B------:R-:W-:Y:S01]  /*9d10*/  LOP3.LUT R48, R63, 0xff00, R48, 0xf8, !PT ;  /* 0x0000ff003f307812 */ /* 0x000fe200078ef830 */
[----:B------:R-:W-:Y:S01]  /*9d20*/  IMAD.SHL.U32 R63, R86, 0x100, RZ ;  /* 0x00000100563f7824 */ /* 0x000fe200078e00ff */
[----:B------:R-:W-:Y:S01]  /*9d30*/  PRMT R66, R85, 0x654, R66 ;  /* 0x0000065455427816 */ /* 0x000fe20000000042 */
[----:B------:R-:W-:Y:S01]  /*9d40*/  IMAD.U32 R83, R83, 0x10000, RZ ;  /* 0x0001000053537824 */ /* 0x000fe200078e00ff */
[----:B------:R-:W-:-:S02]  /*9d50*/  PRMT R64, R87, 0x654, R64 ;  /* 0x0000065457407816 */ /* 0x000fc40000000040 */
[----:B------:R-:W-:Y:S01]  /*9d60*/  LOP3.LUT R50, R48, 0xff0000, R49, 0xf8, !PT ;  /* 0x00ff000030327812 */ /* 0x000fe200078ef831 */
[----:B------:R-:W-:Y:S01]  /*9d70*/  IMAD.U32 R48, R84, 0x10000, RZ ;  /* 0x0001000054307824 */ /* 0x000fe200078e00ff */
[----:B------:R-:W-:Y:S02]  /*9d80*/  LOP3.LUT R52, R66, 0xff00, R69, 0xf8, !PT ;  /* 0x0000ff0042347812 */ /* 0x000fe400078ef845 */
[----:B------:R-:W-:Y:S02]  /*9d90*/  LOP3.LUT R82, R68, 0xff00, R71, 0xf8, !PT ;  /* 0x0000ff0044527812 */ /* 0x000fe400078ef847 */
[----:B------:R-:W-:Y:S02]  /*9da0*/  LOP3.LUT R63, R64, 0xff00, R63, 0xf8, !PT ;  /* 0x0000ff00403f7812 */ /* 0x000fe400078ef83f */
[----:B------:R-:W-:Y:S02]  /*9db0*/  F2FP.F16.E4M3.UNPACK_B R71, R150.H1 ;  /* 0x00000096ff47723e */ /* 0x000fe400030006ff */
[----:B------:R-:W-:-:S02]  /*9dc0*/  F2FP.F16.E4M3.UNPACK_B R68, R67.H1 ;  /* 0x00000043ff44723e */ /* 0x000fc400030006ff */
[----:B------:R-:W-:Y:S01]  /*9dd0*/  F2FP.F16.E4M3.UNPACK_B R66, R65.H1 ;  /* 0x00000041ff42723e */ /* 0x000fe200030006ff */
[----:B------:R-:W-:Y:S01]  /*9de0*/  HADD2.F32 R49, -RZ, R71.H0_H0 ;  /* 0x20000047ff317230 */ /* 0x000fe20000004100 */
[----:B------:R-:W-:Y:S01]  /*9df0*/  LOP3.LUT R48, R63, 0xff0000, R48, 0xf8, !PT ;  /* 0x00ff00003f307812 */ /* 0x000fe200078ef830 */
[----:B------:R-:W-:Y:S01]  /*9e00*/  HADD2.F32 R64, -RZ, R68.H0_H0 ;  /* 0x20000044ff407230 */ /* 0x000fe20000004100 */
[----:B------:R-:W-:Y:S01]  /*9e10*/  F2FP.F16.E4M3.UNPACK_B R69, R148.H1 ;  /* 0x00000094ff45723e */ /* 0x000fe200030006ff */
[--C-:B------:R-:W-:Y:S01]  /*9e20*/  HADD2.F32 R63, -RZ, R66.reuse.H0_H0 ;  /* 0x20000042ff3f7230 */ /* 0x100fe20000004100 */
[----:B------:R-:W-:Y:S01]  /*9e30*/  LOP3.LUT R52, R52, 0xff0000, R81, 0xf8, !PT ;  /* 0x00ff000034347812 */ /* 0x000fe200078ef851 */
[----:B------:R-:W-:Y:S02]  /*9e40*/  HADD2.F32 R66, -RZ, R66.H1_H1 ;  /* 0x30000042ff427230 */ /* 0x000fe40000004100 */
[----:B------:R-:W-:Y:S01]  /*9e50*/  FMUL.FTZ R84, R64, R49 ;  /* 0x0000003140547220 */ /* 0x000fe20000410000 */
[----:B------:R-:W-:-:S02]  /*9e60*/  HADD2.F32 R70, -RZ, R69.H0_H0 ;  /* 0x20000045ff467230 */ /* 0x000fc40000004100 */
        /* <DEDUP_REMOVED lines=8> */
[----:B------:R-:W-:Y:S02]  /*9ef0*/  F2FP.F16.E4M3.UNPACK_B R68, R67 ;  /* 0x00000043ff44723e */ /* 0x000fe400020006ff */
[----:B------:R-:W-:Y:S01]  /*9f00*/  LOP3.LUT R49, R82, 0xff0000, R83, 0xf8, !PT ;  /* 0x00ff000052317812 */ /* 0x000fe200078ef853 */
[-C--:B------:R-:W-:Y:S01]  /*9f10*/  FMUL.FTZ R84, R66, R70.reuse ;  /* 0x0000004642547220 */ /* 0x080fe20000410000 */
[----:B------:R-:W-:Y:S01]  /*9f20*/  FMUL.FTZ R65, R71, R70 ;  /* 0x0000004647417220 */ /* 0x000fe20000410000 */
[----:B------:R-:W-:Y:S01]  /*9f30*/  F2FP.F16.E4M3.UNPACK_B R148, R148 ;  /* 0x00000094ff94723e */ /* 0x000fe200020006ff */
[----:B------:R-:W-:-:S02]  /*9f40*/  HADD2.F32 R82, -RZ, R150.H0_H0 ;  /* 0x20000096ff527230 */ /* 0x000fc40000004100 */
[----:B------:R-:W-:Y:S02]  /*9f50*/  HADD2.F32 R70, -RZ, R68.H0_H0 ;  /* 0x20000044ff467230 */ /* 0x000fe40000004100 */
        /* <DEDUP_REMOVED lines=156> */
.L_x_8052:
[----:B------:R-:W-:Y:S05]  /*a920*/  BSYNC B2 ;  /* 0x0000000000027941 */ /* 0x000fea0003800000 */
.L_x_8051:
        /* <DEDUP_REMOVED lines=12> */
.L_x_8050:
[----:B------:R-:W-:Y:S05]  /*a9f0*/  BSYNC B1 ;  /* 0x0000000000017941 */ /* 0x000fea0003800000 */
.L_x_8049:
        /* <DEDUP_REMOVED lines=43> */
[----:B------:R-:W-:Y:S01]  /*acb0*/  IMAD.MOV.U32 R62, RZ, RZ, R54 ;  /* 0x000000ffff3e7224 */ /* 0x000fe200078e0036 */
[----:B------:R-:W-:Y:S01]  /*acc0*/  SHF.R.U32.HI R81, RZ, 0x10, R73 ;  /* 0x00000010ff517819 */ /* 0x000fe20000011649 */
[----:B------:R-:W-:Y:S01]  /*acd0*/  IMAD.SHL.U32 R50, R71, 0x100, RZ ;  /* 0x0000010047327824 */ /* 0x000fe200078e00ff */
[----:B------:R-:W-:-:S02]  /*ace0*/  LOP3.LUT R64, R75, 0xff, RZ, 0xc0, !PT ;  /* 0x000000ff4b407812 */ /* 0x000fc400078ec0ff */
[----:B------:R-:W-:Y:S01]  /*acf0*/  SHF.R.U32.HI R67, RZ, 0x18, R75 ;  /* 0x00000018ff437819 */ /* 0x000fe2000001164b */
[----:B------:R-:W-:Y:S01]  /*ad00*/  IMAD.U32 R52, R81, 0x10000, RZ ;  /* 0x0001000051347824 */ /* 0x000fe200078e00ff */
[----:B------:R-:W-:Y:S02]  /*ad10*/  LOP3.LUT R68, R77, 0xff, RZ, 0xc0, !PT ;  /* 0x000000ff4d447812 */ /* 0x000fe400078ec0ff */
[----:B------:R-:W-:Y:S02]  /*ad20*/  SHF.R.U32.HI R73, RZ, 0x18, R77 ;  /* 0x00000018ff497819 */ /* 0x000fe4000001164d */
[----:B------:R-:W-:Y:S01]  /*ad30*/  LOP3.LUT R65, R65, 0xff00, R48, 0xf8, !PT ;  /* 0x0000ff0041417812 */ /* 0x000fe200078ef830 */
[----:B------:R-:W-:Y:S01]  /*ad40*/  IMAD.SHL.U32 R48, R76, 0x100, RZ ;  /* 0x000001004c307824 */ /* 0x000fe200078e00ff */
[----:B------:R-:W-:Y:S02]  /*ad50*/  SHF.R.U32.HI R70, RZ, 0x8, R79 ;  /* 0x00000008ff467819 */ /* 0x000fe4000001164f */
[----:B------:R-:W-:-:S02]  /*ad60*/  PRMT R67, R67, 0x654, R64 ;  /* 0x0000065443437816 */ /* 0x000fc40000000040 */
[----:B------:R-:W-:Y:S01]  /*ad70*/  PRMT R73, R73, 0x654, R68 ;  /* 0x0000065449497816 */ /* 0x000fe20000000044 */
[----:B------:R-:W-:Y:S01]  /*ad80*/  IMAD.SHL.U32 R54, R70, 0x100, RZ ;  /* 0x0000010046367824 */ /* 0x000fe200078e00ff */
        /* <DEDUP_REMOVED lines=194> */
.L_x_8054:
[----:B------:R-:W-:Y:S05]  /*b9b0*/  BSYNC B1 ;  /* 0x0000000000017941 */ /* 0x000fea0003800000 */
.L_x_8053:
[----:B------:R-:W-:Y:S01]  /*b9c0*/  ISETP.GE.AND P2, PT, R63, R145, PT ;  /* 0x000000913f00720c */ /* 0x000fe20003f46270 */
[----:B------:R-:W-:Y:S02]  /*b9d0*/  ULDC.64 UR4, c[0x0][0x208] ;  /* 0x0000820000047ab9 */ /* 0x000fe40000000a00 */
[----:B-1----:R3:W-:Y:S10]  /*b9e0*/  STG.E.128 desc[UR4][R58.64], R48 ;  /* 0x000000303a007986 */ /* 0x0027f4000c101d04 */
[----:B------:R-:W-:Y:S05]  /*b9f0*/  @P2 BRA `(.L_x_8031) ;  /* 0x0000000400f42947 */ /* 0x000fea0003800000 */
[--C-:B---3--:R-:W-:Y:S01]  /*ba00*/  SHF.R.S32.HI R48, RZ, 0x1f, R63.reuse ;  /* 0x0000001fff307819 */ /* 0x108fe2000001143f */
[----:B------:R-:W-:Y:S01]  /*ba10*/  ULDC.64 UR4, c[0x0][0x208] ;  /* 0x0000820000047ab9 */ /* 0x000fe20000000a00 */
[----:B------:R-:W-:-:S04]  /*ba20*/  IADD3 R63, P2, P3, R44, R128, R63 ;  /* 0x000000802c3f7210 */ /* 0x000fc80007b5e03f */
[----:B------:R-:W-:Y:S02]  /*ba30*/  IADD3.X R48, R40, R61, R48, P2, P3 ;  /* 0x0000003d28307210 */ /* 0x000fe400017e6430 */
[----:B------:R-:W-:-:S05]  /*ba40*/  IADD3 R56, P2, R63, R56, RZ ;  /* 0x000000383f387210 */ /* 0x000fca0007f5e0ff */
[----:B------:R-:W-:-:S05]  /*ba50*/  IMAD.X R57, R48, 0x1, R57, P2 ;  /* 0x0000000130397824 */ /* 0x000fca00010e0639 */
[----:B--2---:R4:W-:Y:S01]  /*ba60*/  STG.E.128 desc[UR4][R56.64], R52 ;  /* 0x0000003438007986 */ /* 0x0049e2000c101d04 */
[----:B------:R-:W-:Y:S05]  /*ba70*/  BRA `(.L_x_8031) ;  /* 0x0000000400d47947 */ /* 0x000fea0003800000 */
.L_x_7994:
[----:B------:R-:W-:-:S04]  /*ba80*/  ULOP3.LUT UR4, UR60, 0x1, URZ, 0xfc, !UPT ;  /* 0x000000013c047892 */ /* 0x000fc8000f8efc3f */
[----:B------:R-:W-:-:S06]  /*ba90*/  UISETP.NE.AND UP0, UPT, UR4, 0x3, UPT ;  /* 0x000000030400788c */ /* 0x000fcc000bf05270 */
[----:B------:R-:W-:-:S13]  /*baa0*/  PLOP3.LUT P5, PT, PT, PT, UP0, 0x80, 0x0 ;  /* 0x000000000000781c */ /* 0x000fda0003faf008 */
[----:B------:R-:W-:Y:S05]  /*bab0*/  @!P5 BRA `(.L_x_8055) ;  /* 0x000000000004d947 */ /* 0x000fea0003800000 */
[----:B------:R-:W-:Y:S01]  /*bac0*/  BPT.TRAP 0x1 ;  /* 0x000000040000795c */ /* 0x000fe20000300000 */
.L_x_8055:
        /* <DEDUP_REMOVED lines=9> */
.L_x_8299:
[----:B------:R-:W-:Y:S05]  /*bb60*/  BSYNC B1 ;  /* 0x0000000000017941 */ /* 0x000fea0003800000 */
.L_x_8056:
        /* <DEDUP_REMOVED lines=24> */
.L_x_8059:
[----:B------:R-:W-:Y:S05]  /*bcf0*/  BSYNC B1 ;  /* 0x0000000000017941 */ /* 0x000fea0003800000 */
.L_x_8058:
        /* <DEDUP_REMOVED lines=24> */
.L_x_8061:
[----:B------:R-:W-:Y:S05]  /*be80*/  BSYNC B1 ;  /* 0x0000000000017941 */ /* 0x000fea0003800000 */
.L_x_8060:
        /* <DEDUP_REMOVED lines=24> */
.L_x_8063:
[----:B------:R-:W-:Y:S05]  /*c010*/  BSYNC B1 ;  /* 0x0000000000017941 */ /* 0x000fea0003800000 */
.L_x_8062:
        /* <DEDUP_REMOVED lines=27> */
.L_x_8031:
[----:B------:R-:W-:Y:S05]  /*c1d0*/  BSYNC B0 ;  /* 0x0000000000007941 */ /* 0x000fea0003800000 */
.L_x_7993:
        /* <DEDUP_REMOVED lines=17> */
.L_x_8065:
[----:B------:R-:W-:Y:S05]  /*c2f0*/  BSYNC B0 ;  /* 0x0000000000007941 */ /* 0x000fea0003800000 */
.L_x_8064:
[----:B------:R-:W1:Y:S01]  /*c300*/  SYNCS.PHASECHK.TRANS64.TRYWAIT P3, [R110+URZ+0x2e8b0], R125 ;  /* 0x02e8b07d6e0075a7 */ /* 0x000e62000806017f */
[----:B------:R-:W-:Y:S01]  /*c310*/  ULDC UR61, c[0x0][0x2f4] ;  /* 0x0000bd00003d7ab9 */ /* 0x000fe20000000800 */
[----:B------:R-:W-:Y:S01]  /*c320*/  ULDC.64 UR38, c[0x0][0x328] ;  /* 0x0000ca0000267ab9 */ /* 0x000fe20000000a00 */
[----:B------:R-:W-:Y:S01]  /*c330*/  ULDC.64 UR36, c[0x0][0x318] ;  /* 0x0000c60000247ab9 */ /* 0x000fe20000000a00 */
[----:B------:R-:W-:Y:S04]  /*c340*/  BSSY B0, `(.L_x_8066) ;  /* 0x0000002000007945 */ /* 0x000fe80003800000 */
[----:B-1----:R-:W-:Y:S05]  /*c350*/  @!P3 BRA `(.L_x_8067) ;  /* 0x000001e40098b947 */ /* 0x002fea0003800000 */
.L_x_8300:
[----:B------:R-:W-:Y:S05]  /*c360*/  BSYNC B0 ;  /* 0x0000000000007941 */ /* 0x000fea0003800000 */
.L_x_8066:
[----:B------:R-:W-:Y:S01]  /*c370*/  ISETP.GE.AND P3, PT, R228, R119, PT ;  /* 0x00000077e400720c */ /* 0x000fe20003f66270 */
[----:B------:R-:W-:Y:S01]  /*c380*/  BSSY B0, `(.L_x_8068) ;  /* 0x0000017000007945 */ /* 0x000fe20003800000 */
[----:B------:R-:W-:-:S11]  /*c390*/  IMAD.WIDE R52, R25, 0xe0, R100 ;  /* 0x000000e019347825 */ /* 0x000fd600078e0264 */
[----:B------:R-:W-:Y:S05]  /*c3a0*/  @P3 BRA `(.L_x_8069) ;  /* 0x0000000000503947 */ /* 0x000fea0003800000 */
[----:B------:R-:W-:Y:S01]  /*c3b0*/  ISETP.GE.AND P3, PT, R4, UR61, PT ;  /* 0x0000003d04007c0c */ /* 0x000fe2000bf66270 */
[----:B0-----:R-:W-:Y:S01]  /*c3c0*/  IMAD.MOV.U32 R48, RZ, RZ, R46 ;  /* 0x000000ffff307224 */ /* 0x001fe200078e002e */
[----:B------:R-:W-:Y:S01]  /*c3d0*/  PLOP3.LUT P4, PT, PT, PT, PT, 0x8, 0x0 ;  /* 0x000000000000781c */ /* 0x000fe20003f8e170 */
[----:B------:R-:W-:Y:S01]  /*c3e0*/  IMAD.MOV.U32 R49, RZ, RZ, R109 ;  /* 0x000000ffff317224 */ /* 0x000fe200078e006d */
[----:B------:R-:W-:Y:S01]  /*c3f0*/  ULDC.64 UR4, c[0x0][0x208] ;  /* 0x0000820000047ab9 */ /* 0x000fe20000000a00 */
[----:B------:R-:W-:Y:S02]  /*c400*/  IMAD R51, R53, UR38, RZ ;  /* 0x0000002635337c24 */ /* 0x000fe4000f8e02ff */
[----:B------:R-:W-:-:S04]  /*c410*/  IMAD.WIDE.U32 R48, R52, UR38, R48 ;  /* 0x0000002634307c25 */ /* 0x000fc8000f8e0030 */
[----:B------:R-:W-:Y:S02]  /*c420*/  IMAD R51, R52, UR39, R51 ;  /* 0x0000002734337c24 */ /* 0x000fe4000f8e0233 */
        /* <DEDUP_REMOVED lines=8> */
[----:B------:R-:W0:Y:S04]  /*c4b0*/  @!P4 LDS.128 R48, [R118+0xe400] ;  /* 0x00e400007630c984 */ /* 0x000e280000000c00 */
[----:B0-----:R-:W-:Y:S04]  /*c4c0*/  @!P4 STG.E.128 desc[UR4][R54.64], R48 ;  /* 0x000000303600c986 */ /* 0x001fe8000c101d04 */
[----:B------:R-:W0:Y:S04]  /*c4d0*/  @!P3 LDS.128 R48, [R56+0xe400] ;  /* 0x00e400003830b984 */ /* 0x000e280000000c00 */
[----:B0-----:R2:W-:Y:S02]  /*c4e0*/  @!P3 STG.E.128 desc[UR4][R54.64+0x40], R48 ;  /* 0x000040303600b986 */ /* 0x0015e4000c101d04 */
.L_x_8069:
[----:B------:R-:W-:Y:S05]  /*c4f0*/  BSYNC B0 ;  /* 0x0000000000007941 */ /* 0x000fea0003800000 */
.L_x_8068:
[----:B0-2---:R-:W-:Y:S01]  /*c500*/  VIADD R48, R228, 0x40 ;  /* 0x00000040e4307836 */ /* 0x005fe20000000000 */
[----:B------:R-:W-:Y:S04]  /*c510*/  BSSY B0, `(.L_x_8070) ;  /* 0x0000019000007945 */ /* 0x000fe80003800000 */
[----:B------:R-:W-:-:S13]  /*c520*/  ISETP.GE.AND P3, PT, R48, R119, PT ;  /* 0x000000773000720c */ /* 0x000fda0003f66270 */
[----:B------:R-:W-:Y:S05]  /*c530*/  @P3 BRA `(.L_x_8071) ;  /* 0x0000000000583947 */ /* 0x000fea0003800000 */
[----:B------:R-:W-:Y:S01]  /*c540*/  ISETP.GE.AND P3, PT, R4, UR61, PT ;  /* 0x0000003d04007c0c */ /* 0x000fe2000bf66270 */
[----:B------:R-:W-:Y:S01]  /*c550*/  IMAD.MOV.U32 R48, RZ, RZ, R46 ;  /* 0x000000ffff307224 */ /* 0x000fe200078e002e */
[----:B------:R-:W-:Y:S01]  /*c560*/  PLOP3.LUT P4, PT, PT, PT, PT, 0x8, 0x0 ;  /* 0x000000000000781c */ /* 0x000fe20003f8e170 */
[----:B------:R-:W-:Y:S01]  /*c570*/  IMAD.MOV.U32 R49, RZ, RZ, R109 ;  /* 0x000000ffff317224 */ /* 0x000fe200078e006d */
[----:B------:R-:W-:-:S09]  /*c580*/  ULDC.64 UR4, c[0x0][0x208] ;  /* 0x0000820000047ab9 */ /* 0x000fd20000000a00 */
        /* <DEDUP_REMOVED lines=13> */
[----:B------:R-:W0:Y:S04]  /*c660*/  @!P4 LDS.128 R48, [R118+0x10400] ;  /* 0x010400007630c984 */ /* 0x000e280000000c00 */
[----:B0-----:R-:W-:Y:S04]  /*c670*/  @!P4 STG.E.128 desc[UR4][R54.64], R48 ;  /* 0x000000303600c986 */ /* 0x001fe8000c101d04 */
[----:B------:R-:W0:Y:S04]  /*c680*/  @!P3 LDS.128 R48, [R56+0x10400] ;  /* 0x010400003830b984 */ /* 0x000e280000000c00 */
[----:B0-----:R0:W-:Y:S02]  /*c690*/  @!P3 STG.E.128 desc[UR4][R54.64+0x40], R48 ;  /* 0x000040303600b986 */ /* 0x0011e4000c101d04 */
.L_x_8071:
[----:B------:R-:W-:Y:S05]  /*c6a0*/  BSYNC B0 ;  /* 0x0000000000007941 */ /* 0x000fea0003800000 */
.L_x_8070:
[----:B0-----:R-:W-:Y:S01]  /*c6b0*/  VIADD R48, R228, 0x80 ;  /* 0x00000080e4307836 */ /* 0x001fe20000000000 */
        /* <DEDUP_REMOVED lines=25> */
.L_x_8073:
[----:B------:R-:W-:Y:S05]  /*c850*/  BSYNC B0 ;  /* 0x0000000000007941 */ /* 0x000fea0003800000 */
.L_x_8072:
        /* <DEDUP_REMOVED lines=22> */
[----:B------:R-:W0:Y:S04]  /*c9c0*/  @!P4 LDS.128 R48, [R118+0x14400] ;  /* 0x014400007630c984 */ /* 0x000e280000000c00 */
[----:B0-----:R-:W-:Y:S04]  /*c9d0*/  @!P4 STG.E.128 desc[UR4][R52.64], R48 ;  /* 0x000000303400c986 */ /* 0x001fe8000c101d04 */
[----:B------:R-:W0:Y:S04]  /*c9e0*/  @!P3 LDS.128 R48, [R54+0x14400] ;  /* 0x014400003630b984 */ /* 0x000e280000000c00 */
[----:B0-----:R0:W-:Y:S02]  /*c9f0*/  @!P3 STG.E.128 desc[UR4][R52.64+0x40], R48 ;  /* 0x000040303400b986 */ /* 0x0011e4000c101d04 */
.L_x_8075:
[----:B------:R-:W-:Y:S05]  /*ca00*/  BSYNC B0 ;  /* 0x0000000000007941 */ /* 0x000fea0003800000 */
.L_x_8074:
        /* <DEDUP_REMOVED lines=22> */
.L_x_7988:
[----:B------:R-:W-:Y:S05]  /*cb70*/  @P0 BRA `(.L_x_8077) ;  /* 0x00000000000c0947 */ /* 0x000fea0003800000 */
[----:B------:R-:W0:Y:S01]  /*cb80*/  FENCE.VIEW.ASYNC.G ;  /* 0x00000000000073c6 */ /* 0x000e220000000100 */
[----:B------:R-:W-:Y:S05]  /*cb90*/  WARPSYNC.ALL ;  /* 0x0000000000007948 */ /* 0x000fea0003800000 */
[----:B0-----:R-:W-:Y:S06]  /*cba0*/  BAR.ARV 0xc, 0x180 ;  /* 0x0306000000007b1d */ /* 0x001fec0000002000 */
.L_x_8077:
[----:B------:R-:W2:Y:S01]  /*cbb0*/  LDL R0, [R1+0xa4] ;  /* 0x0000a40001007983 */ /* 0x000ea20000100800 */
[----:B------:R-:W-:Y:S01]  /*cbc0*/  ULDC.64 UR6, c[0x0][0x998] ;  /* 0x0002660000067ab9 */ /* 0x000fe20000000a00 */
[----:B------:R-:W-:Y:S02]  /*cbd0*/  ULDC.64 UR4, c[0x0][0x990] ;  /* 0x0002640000047ab9 */ /* 0x000fe40000000a00 */
[----:B------:R-:W3:Y:S04]  /*cbe0*/  LDL R3, [R1+0x90] ;  /* 0x0000900001037983 */ /* 0x000ee80000100800 */
[----:B------:R-:W4:Y:S01]  /*cbf0*/  LDL R20, [R1+0x68] ;  /* 0x0000680001147983 */ /* 0x000f220000100800 */
[----:B------:R-:W-:Y:S02]  /*cc00*/  ISETP.NE.U32.AND P1, PT, RZ, UR6, PT ;  /* 0x00000006ff007c0c */ /* 0x000fe4000bf25070 */
[----:B------:R-:W-:Y:S01]  /*cc10*/  ISETP.NE.U32.AND P0, PT, RZ, UR4, PT ;  /* 0x00000004ff007c0c */ /* 0x000fe2000bf05070 */
[----:B------:R-:W4:Y:S01]  /*cc20*/  LDL R14, [R1+0x4c] ;  /* 0x00004c00010e7983 */ /* 0x000f220000100800 */
[----:B------:R-:W-:-:S02]  /*cc30*/  ISETP.NE.AND.EX P1, PT, RZ, UR7, PT, P1 ;  /* 0x00000007ff007c0c */ /* 0x000fc4000bf25310 */
[----:B------:R-:W-:-:S11]  /*cc40*/  ISETP.NE.AND.EX P0, PT, RZ, UR5, PT, P0 ;  /* 0x00000005ff007c0c */ /* 0x000fd6000bf05300 */
[----:B------:R-:W2:Y:S08]  /*cc50*/  @P1 LDC.64 R8, c[0x0][0x9b8] ;  /* 0x00026e00ff081b82 */ /* 0x000eb00000000a00 */
[----:B------:R-:W0:Y:S08]  /*cc60*/  @P0 LDC.64 R6, c[0x0][0x9a8] ;  /* 0x00026a00ff060b82 */ /* 0x000e300000000a00 */
[----:B------:R-:W1:Y:S08]  /*cc70*/  @P1 LDC.64 R10, c[0x0][0x9c0] ;  /* 0x00027000ff0a1b82 */ /* 0x000e700000000a00 */
[----:B------:R-:W1:Y:S01]  /*cc80*/  @P0 LDC.64 R12, c[0x0][0x9b0] ;  /* 0x00026c00ff0c0b82 */ /* 0x000e620000000a00 */
[----:B------:R-:W-:Y:S01]  /*cc90*/  ULDC.64 UR8, c[0x0][0x208] ;  /* 0x0000820000087ab9 */ /* 0x000fe20000000a00 */
        /* <DEDUP_REMOVED lines=20> */
[----:B------:R-:W-:Y:S01]  /*cde0*/  ULDC UR4, c[0x0][0x988] ;  /* 0x0002620000047ab9 */ /* 0x000fe20000000800 */
[----:B------:R-:W-:Y:S01]  /*cdf0*/  IMAD.MOV.U32 R0, RZ, RZ, 0x3f800000 ;  /* 0x3f800000ff007424 */ /* 0x000fe200078e00ff */
[----:B------:R-:W-:Y:S01]  /*ce00*/  @P1 LEA.HI.X R9, R6, UR7, R5, 0x2, P3 ;  /* 0x0000000706091c11 */ /* 0x000fe200098f1405 */
[----:B------:R-:W-:Y:S01]  /*ce10*/  IMAD.MOV.U32 R7, RZ, RZ, 0x3f800000 ;  /* 0x3f800000ff077424 */ /* 0x000fe200078e00ff */
[----:B------:R-:W-:Y:S02]  /*ce20*/  @P0 LEA.HI.X R5, R2, UR5, R3, 0x2, P2 ;  /* 0x0000000502050c11 */ /* 0x000fe400090f1403 */
[----:B------:R-:W0:Y:S01]  /*ce30*/  LDC R2, c[0x0][0x448] ;  /* 0x00011200ff027b82 */ /* 0x000e220000000800 */
[----:B------:R1:W2:Y:S04]  /*ce40*/  @P1 LDG.E R0, desc[UR8][R8.64] ;  /* 0x0000000808001981 */ /* 0x0002a8000c1e1900 */
[----:B------:R3:W2:Y:S01]  /*ce50*/  @P0 LDG.E R7, desc[UR8][R4.64] ;  /* 0x0000000804070981 */ /* 0x0006a2000c1e1900 */
[----:B0-----:R-:W-:-:S13]  /*ce60*/  ISETP.NE.AND P0, PT, R2, 0x1, PT ;  /* 0x000000010200780c */ /* 0x001fda0003f05270 */
[----:B------:R-:W0:Y:S08]  /*ce70*/  @P0 LDC R3, c[0x0][0x44c] ;  /* 0x00011300ff030b82 */ /* 0x000e300000000800 */
[----:B------:R-:W4:Y:S01]  /*ce80*/  @P0 LDC R6, c[0x0][0x450] ;  /* 0x00011400ff060b82 */ /* 0x000f220000000800 */
[----:B------:R-:W-:-:S04]  /*ce90*/  VIADD R2, R14, 0x7f ;  /* 0x0000007f0e027836 */ /* 0x000fc80000000000 */
[----:B0-----:R-:W-:-:S05]  /*cea0*/  @P0 IMAD.HI.U32 R3, R2, R3, RZ ;  /* 0x0000000302030227 */ /* 0x001fca00078e00ff */
[----:B----4-:R-:W-:-:S05]  /*ceb0*/  @P0 SHF.R.U32.HI R2, RZ, R6, R3 ;  /* 0x00000006ff020219 */ /* 0x010fca0000011603 */
[----:B------:R-:W-:Y:S02]  /*cec0*/  IMAD.IADD R3, R137, 0x1, R2 ;  /* 0x0000000189037824 */ /* 0x000fe400078e0202 */
[----:B------:R-:W-:-:S04]  /*ced0*/  IMAD.MOV.U32 R2, RZ, RZ, RZ ;  /* 0x000000ffff027224 */ /* 0x000fc800078e00ff */
[----:B------:R-:W-:-:S05]  /*cee0*/  IMAD.HI R2, R3, -0x6db6db6d, R2 ;  /* 0x9249249303027827 */ /* 0x000fca00078e0202 */
[----:B------:R-:W-:-:S04]  /*cef0*/  SHF.R.U32.HI R3, RZ, 0x1f, R2 ;  /* 0x0000001fff037819 */ /* 0x000fc80000011602 */
[----:B------:R-:W-:-:S04]  /*cf00*/  LEA.HI.SX32 R3, R2, R3, 0x19 ;  /* 0x0000000302037211 */ /* 0x000fc800078fcaff */
[----:B------:R-:W-:-:S04]  /*cf10*/  VIMNMX R138, R138, R3, PT ;  /* 0x000000038a8a7248 */ /* 0x000fc80003fe0100 */
[----:B------:R-:W-:Y:S02]  /*cf20*/  ISETP.GE.AND P1, PT, R138, 0x1, PT ;  /* 0x000000018a00780c */ /* 0x000fe40003f26270 */
[----:B------:R-:W-:Y:S02]  /*cf30*/  CS2R R88, SRZ ;  /* 0x0000000000587805 */ /* 0x000fe4000001ff00 */
[----:B------:R-:W-:Y:S02]  /*cf40*/  PLOP3.LUT P0, PT, PT, PT, PT, 0x80, 0x0 ;  /* 0x000000000000781c */ /* 0x000fe40003f0f070 */
[----:B------:R-:W-:Y:S02]  /*cf50*/  CS2R R86, SRZ ;  /* 0x0000000000567805 */ /* 0x000fe4000001ff00 */
[----:B------:R-:W-:Y:S02]  /*cf60*/  CS2R R84, SRZ ;  /* 0x0000000000547805 */ /* 0x000fe4000001ff00 */
[----:B-1----:R-:W-:-:S02]  /*cf70*/  CS2R R8, SRZ ;  /* 0x0000000000087805 */ /* 0x002fc4000001ff00 */
[----:B---3--:R-:W-:Y:S02]  /*cf80*/  CS2R R4, SRZ ;  /* 0x0000000000047805 */ /* 0x008fe4000001ff00 */
        /* <DEDUP_REMOVED lines=25> */
[----:B------:R-:W-:Y:S01]  /*d120*/  CS2R R92, SRZ ;  /* 0x00000000005c7805 */ /* 0x000fe2000001ff00 */
[----:B------:R-:W-:Y:S01]  /*d130*/  IMAD.MOV.U32 R57, RZ, RZ, RZ ;  /* 0x000000ffff397224 */ /* 0x000fe200078e00ff */
[----:B------:R-:W-:Y:S01]  /*d140*/  CS2R R94, SRZ ;  /* 0x00000000005e7805 */ /* 0x000fe2000001ff00 */
[----:B--2---:R-:W-:Y:S01]  /*d150*/  FMUL.FTZ R0, R7, R0 ;  /* 0x0000000007007220 */ /* 0x004fe20000410000 */
[----:B------:R-:W-:-:S03]  /*d160*/  CS2R R6, SRZ ;  /* 0x0000000000067805 */ /* 0x000fc6000001ff00 */
        /* <DEDUP_REMOVED lines=11> */
.L_x_8303:
        /* <DEDUP_REMOVED lines=27> */
.L_x_8081:
[----:B------:R-:W-:Y:S05]  /*d3d0*/  BSYNC B6 ;  /* 0x0000000000067941 */ /* 0x000fea0003800000 */
.L_x_8080:
        /* <DEDUP_REMOVED lines=15> */
.L_x_8085:
[----:B--2---:R2:W3:Y:S02]  /*d4d0*/  SYNCS.PHASECHK.TRANS64.TRYWAIT P0, [R16+URZ+0x2e800], R3 ;  /* 0x02e80003100075a7 */ /* 0x0044e4000800017f */
[----:B---3--:R-:W-:Y:S05]  /*d4e0*/  @!P0 NANOSLEEP.SYNCS 0x989680 ;  /* 0x009896800000895d */ /* 0x008fea0003900000 */
[----:B------:R-:W3:Y:S02]  /*d4f0*/  @!P0 SYNCS.PHASECHK.TRANS64 P0, [R16+URZ+0x2e800], R3 ;  /* 0x02e80003100085a7 */ /* 0x000ee4000800007f */
[----:B---3--:R-:W-:Y:S05]  /*d500*/  @!P0 BRA `(.L_x_8085) ;  /* 0xfffffffc00f08947 */ /* 0x008fea000383ffff */
.L_x_8084:
[----:B------:R-:W-:Y:S05]  /*d510*/  BSYNC B0 ;  /* 0x0000000000007941 */ /* 0x000fea0003800000 */
.L_x_8083:
[----:B------:R-:W-:Y:S05]  /*d520*/  BRA `(.L_x_8086) ;  /* 0x00000050004c7947 */ /* 0x000fea0003800000 */
.L_x_8082:
[----:B------:R-:W-:Y:S01]  /*d530*/  LOP3.LUT P0, RZ, R25, 0x3ff, RZ, 0xc0, !PT ;  /* 0x000003ff19ff7812 */ /* 0x000fe2000780c0ff */
[----:B------:R-:W-:Y:S01]  /*d540*/  ULDC.64 UR4, c[0x0][0x3f8] ;  /* 0x0000fe0000047ab9 */ /* 0x000fe20000000a00 */
[----:B-----5:R-:W-:Y:S01]  /*d550*/  SHF.R.S32.HI R0, RZ, 0x1f, R121 ;  /* 0x0000001fff007819 */ /* 0x020fe20000011479 */
        /* <DEDUP_REMOVED lines=27> */
.L_x_8088:
[----:B------:R-:W-:Y:S05]  /*d710*/  BSYNC B6 ;  /* 0x0000000000067941 */ /* 0x000fea0003800000 */
.L_x_8087:
[----:B------:R-:W2:Y:S01]  /*d720*/  LDL R38, [R1+0x4c] ;  /* 0x00004c0001267983 */ /* 0x000ea20000100800 */
[----:B------:R-:W-:Y:S01]  /*d730*/  ULDC.U8 UR4, c[0x0][0x410] ;  /* 0x0001040000047ab9 */ /* 0x000fe20000000000 */
[----:B------:R-:W-:Y:S01]  /*d740*/  BSSY B0, `(.L_x_8089) ;  /* 0x00004e9000007945 */ /* 0x000fe20003800000 */
[----:B------:R-:W-:Y:S01]  /*d750*/  ISETP.NE.AND P0, PT, RZ, UR4, PT ;  /* 0x00000004ff007c0c */ /* 0x000fe2000bf05270 */
[----:B--2---:R-:W-:-:S12]  /*d760*/  IMAD.IADD R41, R228, 0x1, R38 ;  /* 0x00000001e4297824 */ /* 0x004fd800078e0226 */
[----:B------:R-:W-:Y:S05]  /*d770*/  @!P0 BRA `(.L_x_8090) ;  /* 0x0000002400ec8947 */ /* 0x000fea0003800000 */
[----:B------:R-:W0:Y:S01]  /*d780*/  LDC R37, c[0x0][0x448] ;  /* 0x00011200ff257b82 */ /* 0x000e220000000800 */
[----:B------:R-:W2:Y:S01]  /*d790*/  S2R R20, SR_TID.X ;  /* 0x0000000000147919 */ /* 0x000ea20000002100 */
[----:B------:R-:W-:Y:S01]  /*d7a0*/  ULDC.64 UR4, c[0x0][0x3f8] ;  /* 0x0000fe0000047ab9 */ /* 0x000fe20000000a00 */
[----:B------:R-:W-:Y:S01]  /*d7b0*/  IMAD.MOV.U32 R4, RZ, RZ, R24 ;  /* 0x000000ffff047224 */ /* 0x000fe200078e0018 */
[----:B------:R-:W-:Y:S01]  /*d7c0*/  ULDC.64 UR6, c[0x0][0x408] ;  /* 0x0001020000067ab9 */ /* 0x000fe20000000a00 */
[----:B------:R-:W-:Y:S01]  /*d7d0*/  IMAD.MOV.U32 R8, RZ, RZ, R26 ;  /* 0x000000ffff087224 */ /* 0x000fe200078e001a */
[----:B------:R-:W-:Y:S01]  /*d7e0*/  ULDC.64 UR8, c[0x0][0x400] ;  /* 0x0001000000087ab9 */ /* 0x000fe20000000a00 */
[----:B------:R-:W-:Y:S01]  /*d7f0*/  IMAD.MOV.U32 R9, RZ, RZ, R31 ;  /* 0x000000ffff097224 */ /* 0x000fe200078e001f */
[----:B0-----:R-:W-:Y:S01]  /*d800*/  ISETP.NE.AND P0, PT, R37, 0x1, PT ;  /* 0x000000012500780c */ /* 0x001fe20003f05270 */
[----:B--2---:R-:W-:-:S12]  /*d810*/  VIADD R21, R20, 0xffffff80 ;  /* 0xffffff8014157836 */ /* 0x004fd80000000000 */
[----:B------:R-:W0:Y:S01]  /*d820*/  @P0 LDC R0, c[0x0][0x44c] ;  /* 0x00011300ff000b82 */ /* 0x000e220000000800 */
[----:B------:R-:W-:-:S04]  /*d830*/  SHF.R.S32.HI R20, RZ, 0x1f, R21 ;  /* 0x0000001fff147819 */ /* 0x000fc80000011415 */
[----:B------:R-:W-:-:S03]  /*d840*/  LEA.HI R20, R20, R21, RZ, 0x2 ;  /* 0x0000001514147211 */ /* 0x000fc600078f10ff */
[----:B------:R-:W2:Y:S01]  /*d850*/  @P0 LDC R5, c[0x0][0x450] ;  /* 0x00011400ff050b82 */ /* 0x000ea20000000800 */
[----:B------:R-:W-:-:S05]  /*d860*/  LOP3.LUT R20, R20, 0xfffffffc, RZ, 0xc0, !PT ;  /* 0xfffffffc14147812 */ /* 0x000fca00078ec0ff */
[----:B------:R-:W-:-:S04]  /*d870*/  IMAD.IADD R20, R21, 0x1, -R20 ;  /* 0x0000000115147824 */ /* 0x000fc800078e0a14 */
[----:B------:R-:W-:-:S04]  /*d880*/  IMAD R3, R20, 0x40, R41 ;  /* 0x0000004014037824 */ /* 0x000fc800078e0229 */
[----:B0-----:R-:W-:-:S05]  /*d890*/  @P0 IMAD.HI.U32 R0, R3, R0, RZ ;  /* 0x0000000003000227 */ /* 0x001fca00078e00ff */
        /* <DEDUP_REMOVED lines=19> */
[----:B-1----:R0:W1:Y:S02]  /*d9d0*/  SHFL.IDX PT, R14, R6, RZ, 0x1c1f ;  /* 0x001c1fff060e7589 */ /* 0x00206400000e0000 */
.L_x_8309:
        /* <DEDUP_REMOVED lines=9> */
[----:B------:R-:W2:Y:S01]  /*da70*/  LDL R9, [R1+0xac] ;  /* 0x0000ac0001097983 */ /* 0x000ea20000100800 */
        /* <DEDUP_REMOVED lines=9> */
[----:B------:R-:W-:Y:S02]  /*db10*/  @!P4 IADD3 R14, P2, R230, R14, RZ ;  /* 0x0000000ee60ec210 */ /* 0x000fe40007f5e0ff */
[----:B------:R-:W-:Y:S01]  /*db20*/  CS2R R26, SRZ ;  /* 0x00000000001a7805 */ /* 0x000fe2000001ff00 */
[----:B----4-:R-:W-:-:S05]  /*db30*/  @!P3 IMAD.X R13, R7, 0x1, R23, P1 ;  /* 0x00000001070db824 */ /* 0x010fca00008e0617 */
[----:B------:R1:W5:Y:S01]  /*db40*/  @!P3 LD.E.64 R30, desc[UR6][R12.64] ;  /* 0x000000060c1eb980 */ /* 0x000362000c101b00 */
[--C-:B--2---:R-:W-:Y:S01]  /*db50*/  @!P4 IMAD.X R25, R3, 0x1, R9.reuse, P0 ;  /* 0x000000010319c824 */ /* 0x104fe200000e0609 */
[----:B------:R-:W-:Y:S01]  /*db60*/  @!P3 IADD3 R10, P0, R22, R5, RZ ;  /* 0x00000005160ab210 */ /* 0x000fe20007f1e0ff */
[----:B------:R-:W-:-:S03]  /*db70*/  @!P4 IMAD.X R15, R7, 0x1, R9, P2 ;  /* 0x00000001070fc824 */ /* 0x000fc600010e0609 */
[----:B------:R1:W5:Y:S01]  /*db80*/  @!P4 LD.E.64 R20, desc[UR6][R24.64] ;  /* 0x000000061814c980 */ /* 0x000362000c101b00 */
[----:B------:R-:W-:-:S03]  /*db90*/  @!P3 IMAD.X R11, R3, 0x1, R23, P0 ;  /* 0x00000001030bb824 */ /* 0x000fc600000e0617 */
[----:B------:R1:W5:Y:S04]  /*dba0*/  @!P4 LD.E.64 R26, desc[UR6][R14.64] ;  /* 0x000000060e1ac980 */ /* 0x000368000c101b00 */
[----:B------:R1:W5:Y:S02]  /*dbb0*/  @!P3 LD.E.64 R28, desc[UR6][R10.64] ;  /* 0x000000060a1cb980 */ /* 0x000364000c101b00 */
.L_x_8093:
[----:B------:R-:W-:Y:S05]  /*dbc0*/  BSYNC B1 ;  /* 0x0000000000017941 */ /* 0x000fea0003800000 */
.L_x_8092:
[----:B------:R-:W-:Y:S01]  /*dbd0*/  UMOV UR4, 0xffffffff ;  /* 0xffffffff00047882 */ /* 0x000fe20000000000 */
[----:B-1----:R-:W-:Y:S02]  /*dbe0*/  CS2R R24, SRZ ;  /* 0x0000000000187805 */ /* 0x002fe4000001ff00 */
[----:B------:R-:W-:Y:S05]  /*dbf0*/  BRA.DIV UR4, `(.L_x_8094) ;  /* 0x000001d204347947 */ /* 0x000fea000b800000 */
[----:B--2---:R1:W2:Y:S04]  /*dc00*/  SHFL.IDX PT, R3, R4, 0x1, 0x1c1f ;  /* 0x003c1f0004037f89 */ /* 0x0042a800000e0000 */
[----:B---3--:R1:W3:Y:S04]  /*dc10*/  SHFL.IDX PT, R5, R0, 0x1, 0x1c1f ;  /* 0x003c1f0000057f89 */ /* 0x0082e800000e0000 */
[----:B----4-:R1:W4:Y:S04]  /*dc20*/  SHFL.IDX PT, R7, R8, 0x1, 0x1c1f ;  /* 0x003c1f0008077f89 */ /* 0x01032800000e0000 */
[----:B------:R1:W0:Y:S02]  /*dc30*/  SHFL.IDX PT, R14, R6, 0x1, 0x1c1f ;  /* 0x003c1f00060e7f89 */ /* 0x00022400000e0000 */
.L_x_8315:
[----:B01----:R-:W-:Y:S01]  /*dc40*/  VIADD R0, R41, 0x40 ;  /* 0x0000004029007836 */ /* 0x003fe20000000000 */
[----:B------:R-:W-:Y:S01]  /*dc50*/  BSSY B1, `(.L_x_8095) ;  /* 0x000001b000017945 */ /* 0x000fe20003800000 */
[----:B------:R-:W-:Y:S02]  /*dc60*/  CS2R R10, SRZ ;  /* 0x00000000000a7805 */ /* 0x000fe4000001ff00 */
[----:B------:R-:W-:Y:S02]  /*dc70*/  CS2R R8, SRZ ;  /* 0x0000000000087805 */ /* 0x000fe4000001ff00 */
[----:B------:R-:W-:Y:S02]  /*dc80*/  CS2R R12, SRZ ;  /* 0x00000000000c7805 */ /* 0x000fe4000001ff00 */
        /* <DEDUP_REMOVED lines=11> */
[-C--:B------:R-:W-:Y:S02]  /*dd40*/  @!P3 IADD3 R32, P1, R22, R14.reuse, RZ ;  /* 0x0000000e1620b210 */ /* 0x080fe40007f3e0ff */
        /* <DEDUP_REMOVED lines=11> */
.L_x_8096:
[----:B------:R-:W-:Y:S05]  /*de00*/  BSYNC B1 ;  /* 0x0000000000017941 */ /* 0x000fea0003800000 */
.L_x_8095:
[----:B------:R-:W2:Y:S01]  /*de10*/  LDL R0, [R1+0xa8] ;  /* 0x0000a80001007983 */ /* 0x000ea20000100800 */
[----:B0-----:R-:W-:Y:S01]  /*de20*/  VIADDMNMX R15, R37, -R38, 0x80, PT ;  /* 0x00000080250f7446 */ /* 0x001fe20003800926 */
[----:B------:R-:W-:Y:S01]  /*de30*/  BSSY B1, `(.L_x_8097) ;  /* 0x0000019000017945 */ /* 0x000fe20003800000 */
[----:B------:R-:W-:Y:S01]  /*de40*/  LOP3.LUT P2, RZ, R229, 0x4, RZ, 0xc0, !PT ;  /* 0x00000004e5ff7812 */ /* 0x000fe2000784c0ff */
[----:B------:R-:W0:Y:S01]  /*de50*/  S2R R4, SR_TID.X ;  /* 0x0000000000047919 */ /* 0x000e220000002100 */
[----:B------:R-:W-:Y:S01]  /*de60*/  ISETP.GE.AND P1, PT, R228, R15, PT ;  /* 0x0000000fe400720c */ /* 0x000fe20003f26270 */
[----:B0-----:R-:W-:-:S05]  /*de70*/  VIADD R6, R4, 0xffffff80 ;  /* 0xffffff8004067836 */ /* 0x001fca0000000000 */
[----:B------:R-:W-:-:S04]  /*de80*/  SHF.R.S32.HI R4, RZ, 0x1f, R6 ;  /* 0x0000001fff047819 */ /* 0x000fc80000011406 */
[----:B------:R-:W-:-:S05]  /*de90*/  LEA.HI R4, R4, R6, RZ, 0x5 ;  /* 0x0000000604047211 */ /* 0x000fca00078f28ff */
[----:B------:R-:W-:-:S05]  /*dea0*/  IMAD.SHL.U32 R4, R4, 0x20, RZ ;  /* 0x0000002004047824 */ /* 0x000fca00078e00ff */
[----:B------:R-:W-:Y:S02]  /*deb0*/  LOP3.LUT R4, R4, 0xfffffc00, RZ, 0xc0, !PT ;  /* 0xfffffc0004047812 */ /* 0x000fe400078ec0ff */
[----:B--2---:R-:W-:Y:S01]  /*dec0*/  R2UR UR5, R0 ;  /* 0x00000000000572ca */ /* 0x004fe200000e0000 */
[----:B------:R-:W-:-:S05]  /*ded0*/  IMAD.SHL.U32 R0, R229, 0x80, RZ ;  /* 0x00000080e5007824 */ /* 0x000fca00078e00ff */
[----:B------:R-:W-:-:S04]  /*dee0*/  LOP3.LUT R3, R0, 0x380, RZ, 0xc0, !PT ;  /* 0x0000038000037812 */ /* 0x000fc800078ec0ff */
[----:B------:R-:W-:Y:S02]  /*def0*/  LOP3.LUT R0, R3, 0x30, R18, 0xf8, !PT ;  /* 0x0000003003007812 */ /* 0x000fe400078ef812 */
[----:B------:R-:W-:Y:S01]  /*df00*/  SHF.R.U32.HI R3, RZ, 0x3, R3 ;  /* 0x00000003ff037819 */ /* 0x000fe20000011603 */
[----:B------:R-:W-:-:S03]  /*df10*/  ULEA.HI UR4, UR5, UR5, URZ, 0x1 ;  /* 0x0000000505047291 */ /* 0x000fc6000f8f083f */
[----:B------:R-:W-:Y:S01]  /*df20*/  LOP3.LUT R3, R0, R3, RZ, 0x3c, !PT ;  /* 0x0000000300037212 */ /* 0x000fe200078e3cff */
[----:B------:R-:W-:-:S03]  /*df30*/  ULOP3.LUT UR4, UR4, 0xfffffffe, URZ, 0xc0, !UPT ;  /* 0xfffffffe04047892 */ /* 0x000fc6000f8ec03f */
[----:B------:R-:W-:Y:S01]  /*df40*/  IADD3 R3, R16, R3, R4 ;  /* 0x0000000310037210 */ /* 0x000fe20007ffe004 */
[----:B------:R-:W-:-:S04]  /*df50*/  UIADD3 UR4, UR5, -UR4, URZ ;  /* 0x8000000405047290 */ /* 0x000fc8000fffe03f */
[C---:B------:R-:W-:Y:S02]  /*df60*/  VIADD R4, R3.reuse, 0x1c400 ;  /* 0x0001c40003047836 */ /* 0x040fe40000000000 */
[----:B---3--:R-:W-:Y:S02]  /*df70*/  IMAD.U32 R5, RZ, RZ, UR4 ;  /* 0x00000004ff057e24 */ /* 0x008fe4000f8e00ff */
[----:B------:R-:W-:-:S03]  /*df80*/  VIADD R0, R3, 0x1c440 ;  /* 0x0001c44003007836 */ /* 0x000fc60000000000 */
[----:B------:R-:W-:-:S04]  /*df90*/  SHF.L.U32 R5, R5, 0x1f, RZ ;  /* 0x0000001f05057819 */ /* 0x000fc800000006ff */
[----:B------:R-:W0:Y:S02]  /*dfa0*/  SYNCS.PHASECHK.TRANS64.TRYWAIT P0, [R16+URZ+0x2e800], R5 ;  /* 0x02e80005100075a7 */ /* 0x000e24000800017f */
[----:B0-----:R-:W-:Y:S05]  /*dfb0*/  @!P0 BRA `(.L_x_8098) ;  /* 0x000001cc00b48947 */ /* 0x001fea0003800000 */
.L_x_8316:
[----:B------:R-:W-:Y:S05]  /*dfc0*/  BSYNC B1 ;  /* 0x0000000000017941 */ /* 0x000fea0003800000 */
.L_x_8097:
[----:B------:R-:W-:Y:S01]  /*dfd0*/  BSSY B1, `(.L_x_8099) ;  /* 0x00000fa000017945 */ /* 0x000fe20003800000 */
[----:B------:R-:W-:-:S03]  /*dfe0*/  @P2 VIADD R0, R4, 0xffffffc0 ;  /* 0xffffffc004002836 */ /* 0x000fc60000000000 */
[----:B------:R-:W-:Y:S05]  /*dff0*/  @P1 BRA `(.L_x_8100) ;  /* 0x0000000c00dc1947 */ /* 0x000fea0003800000 */
[----:B0-----:R-:W0:Y:S01]  /*e000*/  LDC R5, c[0x0][0x3f4] ;  /* 0x0000fd00ff057b82 */ /* 0x001e220000000800 */
[----:B------:R-:W-:Y:S01]  /*e010*/  BSSY B2, `(.L_x_8101) ;  /* 0x000007a000027945 */ /* 0x000fe20003800000 */
[-C--:B0-----:R-:W-:Y:S02]  /*e020*/  ISETP.GE.AND P0, PT, R22, R5.reuse, PT ;  /* 0x000000051600720c */ /* 0x081fe40003f06270 */
[----:B------:R-:W-:-:S11]  /*e030*/  ISETP.GE.AND P1, PT, R230, R5, PT ;  /* 0x00000005e600720c */ /* 0x000fd60003f26270 */
[----:B------:R-:W-:Y:S05]  /*e040*/  @P0 BRA `(.L_x_8102) ;  /* 0x0000000400d80947 */ /* 0x000fea0003800000 */
        /* <DEDUP_REMOVED lines=9> */
[----:B------:R-:W-:Y:S01]  /*e0e0*/  LOP3.LUT R39, R39, 0xff, RZ, 0xc0, !PT ;  /* 0x000000ff27277812 */ /* 0x000fe200078ec0ff */
[----:B------:R-:W-:Y:S01]  /*e0f0*/  IMAD.U32 R35, R35, 0x10000, RZ ;  /* 0x0001000023237824 */ /* 0x000fe200078e00ff */
[----:B------:R-:W-:Y:S02]  /*e100*/  SHF.R.U32.HI R40, RZ, 0x10, R31 ;  /* 0x00000010ff287819 */ /* 0x000fe4000001161f */
[----:B------:R-:W-:Y:S02]  /*e110*/  LOP3.LUT R14, R28, 0xff, RZ, 0xc0, !PT ;  /* 0x000000ff1c0e7812 */ /* 0x000fe400078ec0ff */
[----:B------:R-:W-:-:S02]  /*e120*/  LOP3.LUT R33, R32, 0xff, RZ, 0xc0, !PT ;  /* 0x000000ff20217812 */ /* 0x000fc400078ec0ff */
[----:B------:R-:W-:Y:S01]  /*e130*/  PRMT R38, R39, 0x7604, R38 ;  /* 0x0000760427267816 */ /* 0x000fe20000000026 */
[----:B------:R-:W-:Y:S01]  /*e140*/  IMAD.U32 R39, R40, 0x10000, RZ ;  /* 0x0001000028277824 */ /* 0x000fe200078e00ff */
[----:B------:R-:W-:Y:S02]  /*e150*/  SHF.R.U32.HI R32, RZ, 0x8, R30 ;  /* 0x00000008ff207819 */ /* 0x000fe4000001161e */
[----:B------:R-:W-:Y:S02]  /*e160*/  PRMT R33, R33, 0x7604, R14 ;  /* 0x0000760421217816 */ /* 0x000fe4000000000e */
[----:B------:R-:W-:Y:S02]  /*e170*/  LOP3.LUT R14, R30, 0xff, RZ, 0xc0, !PT ;  /* 0x000000ff1e0e7812 */ /* 0x000fe400078ec0ff */
[----:B------:R-:W-:Y:S02]  /*e180*/  LOP3.LUT R37, R32, 0xff, RZ, 0xc0, !PT ;  /* 0x000000ff20257812 */ /* 0x000fe400078ec0ff */
[----:B------:R-:W-:-:S02]  /*e190*/  LOP3.LUT R35, R34, 0xff0000, R35, 0xf8, !PT ;  /* 0x00ff000022237812 */ /* 0x000fc400078ef823 */
[----:B------:R-:W-:Y:S02]  /*e1a0*/  LOP3.LUT R39, R38, 0xff0000, R39, 0xf8, !PT ;  /* 0x00ff000026277812 */ /* 0x000fe400078ef827 */
[----:B------:R-:W-:Y:S02]  /*e1b0*/  PRMT R37, R37, 0x7604, R14 ;  /* 0x0000760425257816 */ /* 0x000fe4000000000e */
[----:B------:R-:W-:Y:S02]  /*e1c0*/  LOP3.LUT R39, R39, 0xff000000, R31, 0xf8, !PT ;  /* 0xff00000027277812 */ /* 0x000fe400078ef81f */
[----:B------:R-:W-:Y:S02]  /*e1d0*/  LOP3.LUT R35, R35, 0xff000000, R29, 0xf8, !PT ;  /* 0xff00000023237812 */ /* 0x000fe400078ef81d */
[----:B0-----:R-:W-:Y:S02]  /*e1e0*/  F2FP.F16.E4M3.UNPACK_B R14, R6.H1 ;  /* 0x00000006ff0e723e */ /* 0x001fe400030006ff */
[----:B------:R-:W-:-:S02]  /*e1f0*/  LOP3.LUT R37, R37, 0xff0000, R30, 0xf8, !PT ;  /* 0x00ff000025257812 */ /* 0x000fc400078ef81e */
[----:B------:R-:W-:Y:S02]  /*e200*/  F2FP.F16.E4M3.UNPACK_B R38, R39 ;  /* 0x00000027ff26723e */ /* 0x000fe400020006ff */
[----:B------:R-:W-:Y:S02]  /*e210*/  F2FP.F16.E4M3.UNPACK_B R32, R35 ;  /* 0x00000023ff20723e */ /* 0x000fe400020006ff */
[----:B------:R-:W-:Y:S01]  /*e220*/  LOP3.LUT R34, R37, 0xff000000, R30, 0xf8, !PT ;  /* 0xff00000025227812 */ /* 0x000fe200078ef81e */
[--C-:B------:R-:W-:Y:S01]  /*e230*/  HADD2.F32 R30, -RZ, R14.reuse.H0_H0 ;  /* 0x2000000eff1e7230 */ /* 0x100fe20000004100 */
[--C-:B------:R-:W-:Y:S01]  /*e240*/  LOP3.LUT R33, R33, 0xff0000, R28.reuse, 0xf8, !PT ;  /* 0x00ff000021217812 */ /* 0x100fe200078ef81c */
[----:B------:R-:W-:Y:S01]  /*e250*/  HADD2.F32 R14, -RZ, R14.H1_H1 ;  /* 0x3000000eff0e7230 */ /* 0x000fe20000004100 */
[----:B------:R-:W-:Y:S01]  /*e260*/  F2FP.F16.E4M3.UNPACK_B R29, R6 ;  /* 0x00000006ff1d723e */ /* 0x000fe200020006ff */
[----:B------:R-:W-:Y:S01]  /*e270*/  HADD2.F32 R41, -RZ, R38.H1_H1 ;  /* 0x30000026ff297230 */ /* 0x000fe20000004100 */
[----:B------:R-:W-:Y:S01]  /*e280*/  LOP3.LUT R33, R33, 0xff000000, R28, 0xf8, !PT ;  /* 0xff00000021217812 */ /* 0x000fe200078ef81c */
[----:B------:R-:W-:Y:S01]  /*e290*/  HADD2.F32 R37, -RZ, R32.H1_H1 ;  /* 0x30000020ff257230 */ /* 0x000fe20000004100 */
[----:B------:R-:W-:Y:S01]  /*e2a0*/  F2FP.F16.E4M3.UNPACK_B R28, R5.H1 ;  /* 0x00000005ff1c723e */ /* 0x000fe200030006ff */
[----:B------:R-:W-:-:S02]  /*e2b0*/  HADD2.F32 R38, -RZ, R38.H0_H0 ;  /* 0x20000026ff267230 */ /* 0x000fc40000004100 */
[C---:B------:R-:W-:Y:S01]  /*e2c0*/  FMUL.FTZ R43, R14.reuse, R41 ;  /* 0x000000290e2b7220 */ /* 0x040fe20000410000 */
[----:B------:R-:W-:Y:S02]  /*e2d0*/  HADD2.F32 R32, -RZ, R32.H0_H0 ;  /* 0x20000020ff207230 */ /* 0x000fe40000004100 */
[----:B------:R-:W-:Y:S01]  /*e2e0*/  FMUL.FTZ R40, R14, R37 ;  /* 0x000000250e287220 */ /* 0x000fe20000410000 */
[----:B------:R-:W-:Y:S01]  /*e2f0*/  F2FP.F16.E4M3.UNPACK_B R14, R5 ;  /* 0x00000005ff0e723e */ /* 0x000fe200020006ff */
[--C-:B------:R-:W-:Y:S01]  /*e300*/  HADD2.F32 R5, -RZ, R29.reuse.H1_H1 ;  /* 0x3000001dff057230 */ /* 0x100fe20000004100 */
[----:B------:R-:W-:Y:S01]  /*e310*/  F2FP.F16.E4M3.UNPACK_B R31, R7 ;  /* 0x00000007ff1f723e */ /* 0x000fe200020006ff */
[C---:B------:R-:W-:Y:S01]  /*e320*/  FFMA.FTZ R43, R30.reuse, R37, -R43 ;  /* 0x000000251e2b7223 */ /* 0x040fe2000001082b */
        /* <DEDUP_REMOVED lines=53> */
[--C-:B------:R-:W-:Y:S02]  /*e680*/  HADD2.F32 R4, -RZ, R14.reuse.H1_H1 ;  /* 0x3000000eff047230 */ /* 0x100fe40000004100 */
[-C--:B------:R-:W-:Y:S01]  /*e690*/  FMUL.FTZ R32, R5, R6.reuse ;  /* 0x0000000605207220 */ /* 0x080fe20000410000 */
[----:B------:R-:W-:Y:S02]  /*e6a0*/  HADD2.F32 R33, -RZ, R33.H0_H0 ;  /* 0x20000021ff217230 */ /* 0x000fe40000004100 */
[----:B------:R-:W-:Y:S01]  /*e6b0*/  FFMA.FTZ R37, R28, R6, -R37 ;  /* 0x000000061c257223 */ /* 0x000fe20000010825 */
[----:B------:R-:W-:Y:S02]  /*e6c0*/  HADD2.F32 R14, -RZ, R14.H0_H0 ;  /* 0x2000000eff0e7230 */ /* 0x000fe40000004100 */
[----:B------:R-:W-:Y:S01]  /*e6d0*/  FMUL.FTZ R5, R4, R7 ;  /* 0x0000000704057220 */ /* 0x000fe20000410000 */
[----:B------:R-:W-:Y:S01]  /*e6e0*/  FFMA.FTZ R32, R28, R29, R32 ;  /* 0x0000001d1c207223 */ /* 0x000fe20000010020 */
[----:B------:R-:W-:Y:S01]  /*e6f0*/  FMUL.FTZ R4, R4, R33 ;  /* 0x0000002104047220 */ /* 0x000fe20000410000 */
[----:B------:R-:W-:Y:S01]  /*e700*/  F2FP.SATFINITE.E4M3.F32.PACK_AB_MERGE_C R6, R44, R43, RZ ;  /* 0x0000002b2c06723e */ /* 0x000fe200048070ff */
[----:B------:R-:W-:-:S02]  /*e710*/  FFMA.FTZ R5, R14, R33, -R5 ;  /* 0x000000210e057223 */ /* 0x000fc40000010805 */
[----:B------:R-:W-:Y:S01]  /*e720*/  FFMA.FTZ R14, R14, R7, R4 ;  /* 0x000000070e0e7223 */ /* 0x000fe20000010004 */
        /* <DEDUP_REMOVED lines=8> */
.L_x_8102:
[----:B------:R-:W-:Y:S05]  /*e7b0*/  BSYNC B2 ;  /* 0x0000000000027941 */ /* 0x000fea0003800000 */
.L_x_8101:
[----:B------:R-:W-:Y:S05]  /*e7c0*/  @P1 BRA `(.L_x_8100) ;  /* 0x0000000400e81947 */ /* 0x000fea0003800000 */
[----:B0---4-:R-:W0:Y:S01]  /*e7d0*/  LDS.128 R4, [R0] ;  /* 0x0000000000047984 */ /* 0x011e220000000c00 */
        /* <DEDUP_REMOVED lines=45> */
[----:B------:R-:W-:Y:S01]  /*eab0*/  FMUL.FTZ R34, R14, R33 ;  /* 0x000000210e227220 */ /* 0x000fe20000410000 */
        /* <DEDUP_REMOVED lines=74> */
[----:B------:R1:W-:Y:S02]  /*ef60*/  STS.128 [R0], R4 ;  /* 0x0000000400007388 */ /* 0x0003e40000000c00 */
.L_x_8100:
[----:B------:R-:W-:Y:S05]  /*ef70*/  BSYNC B1 ;  /* 0x0000000000017941 */ /* 0x000fea0003800000 */
.L_x_8099:
[----:B01----:R-:W-:-:S05]  /*ef80*/  VIADD R4, R228, 0x40 ;  /* 0x00000040e4047836 */ /* 0x003fca0000000000 */
[----:B------:R-:W-:-:S13]  /*ef90*/  ISETP.GE.AND P0, PT, R4, R15, PT ;  /* 0x0000000f0400720c */ /* 0x000fda0003f06270 */
[----:B------:R-:W-:Y:S05]  /*efa0*/  @P0 BRA `(.L_x_8103) ;  /* 0x0000003400880947 */ /* 0x000fea0003800000 */
[----:B------:R-:W0:Y:S01]  /*efb0*/  LDC R5, c[0x0][0x3f4] ;  /* 0x0000fd00ff057b82 */ /* 0x000e220000000800 */
[----:B------:R-:W-:Y:S01]  /*efc0*/  BSSY B1, `(.L_x_8104) ;  /* 0x000007e000017945 */ /* 0x000fe20003800000 */
[-C--:B0-----:R-:W-:Y:S02]  /*efd0*/  ISETP.GE.AND P0, PT, R22, R5.reuse, PT ;  /* 0x000000051600720c */ /* 0x081fe40003f06270 */
[----:B------:R-:W-:-:S11]  /*efe0*/  ISETP.GE.AND P1, PT, R230, R5, PT ;  /* 0x00000005e600720c */ /* 0x000fd60003f26270 */
[----:B------:R-:W-:Y:S05]  /*eff0*/  @P0 BRA `(.L_x_8105) ;  /* 0x0000000400e80947 */ /* 0x000fea0003800000 */
[----:B----4-:R-:W0:Y:S01]  /*f000*/  LDS.128 R4, [R3+0x1e400] ;  /* 0x01e4000003047984 */ /* 0x010e220000000c00 */
        /* <DEDUP_REMOVED lines=121> */
.L_x_8105:
[----:B------:R-:W-:Y:S05]  /*f7a0*/  BSYNC B1 ;  /* 0x0000000000017941 */ /* 0x000fea0003800000 */
.L_x_8104:
[----:B------:R-:W-:Y:S05]  /*f7b0*/  @P1 BRA `(.L_x_8103) ;  /* 0x0000002c00841947 */ /* 0x000fea0003800000 */
[----:B0---4-:R-:W0:Y:S01]  /*f7c0*/  LDS.128 R4, [R0+0x2000] ;  /* 0x0020000000047984 */ /* 0x011e220000000c00 */
        /* <DEDUP_REMOVED lines=118> */
.L_x_8090:
[----:B------:R-:W0:Y:S01]  /*ff30*/  S2R R0, SR_TID.X ;  /* 0x0000000000007919 */ /* 0x000e220000002100 */
[----:B------:R-:W2:Y:S01]  /*ff40*/  LDC R34, c[0x0][0x448] ;  /* 0x00011200ff227b82 */ /* 0x000ea20000000800 */
[----:B------:R-:W-:Y:S01]  /*ff50*/  IMAD.MOV.U32 R4, RZ, RZ, R24 ;  /* 0x000000ffff047224 */ /* 0x000fe200078e0018 */
[----:B------:R-:W-:Y:S01]  /*ff60*/  ULDC.64 UR4, c[0x0][0x3f8] ;  /* 0x0000fe0000047ab9 */ /* 0x000fe20000000a00 */
[----:B------:R-:W-:Y:S01]  /*ff70*/  IMAD.MOV.U32 R6, RZ, RZ, R26 ;  /* 0x000000ffff067224 */ /* 0x000fe200078e001a */
[----:B------:R-:W-:Y:S01]  /*ff80*/  ULDC.64 UR6, c[0x0][0x408] ;  /* 0x0001020000067ab9 */ /* 0x000fe20000000a00 */
[----:B------:R-:W-:Y:S01]  /*ff90*/  IMAD.MOV.U32 R7, RZ, RZ, R31 ;  /* 0x000000ffff077224 */ /* 0x000fe200078e001f */
[----:B------:R-:W-:Y:S01]  /*ffa0*/  ULDC.64 UR8, c[0x0][0x400] ;  /* 0x0001000000087ab9 */ /* 0x000fe20000000a00 */
[----:B--2---:R-:W-:Y:S01]  /*ffb0*/  ISETP.NE.AND P0, PT, R34, 0x1, PT ;  /* 0x000000012200780c */ /* 0x004fe20003f05270 */
[----:B0-----:R-:W-:-:S05]  /*ffc0*/  VIADD R0, R0, 0xffffff80 ;  /* 0xffffff8000007836 */ /* 0x001fca0000000000 */
[----:B------:R-:W-:-:S07]  /*ffd0*/  SHF.R.S32.HI R3, RZ, 0x1f, R0 ;  /* 0x0000001fff037819 */ /* 0x000fce0000011400 */
[----:B------:R-:W0:Y:S01]  /*ffe0*/  @P0 LDC R5, c[0x0][0x450] ;  /* 0x00011400ff050b82 */ /* 0x000e220000000800 */
[----:B------:R-:W-:-:S04]  /*fff0*/  LEA.HI R3, R3, R0, RZ, 0x2 ;  /* 0x0000000003037211 */ /* 0x000fc800078f10ff */
[----:B------:R-:W-:-:S05]  /*10000*/  LOP3.LUT R3, R3, 0xfffffffc, RZ, 0xc0, !PT ;  /* 0xfffffffc03037812 */ /* 0x000fca00078ec0ff */
[----:B------:R-:W-:Y:S02]  /*10010*/  IMAD.IADD R3, R0, 0x1, -R3 ;  /* 0x0000000100037824 */ /* 0x000fe400078e0a03 */
[----:B------:R-:W2:Y:S02]  /*10020*/  @P0 LDC R0, c[0x0][0x44c] ;  /* 0x00011300ff000b82 */ /* 0x000ea40000000800 */
[----:B------:R-:W-:-:S04]  /*10030*/  IMAD R3, R3, 0x40, R41 ;  /* 0x0000004003037824 */ /* 0x000fc800078e0229 */
[----:B--2---:R-:W-:-:S05]  /*10040*/  @P0 IMAD.HI.U32 R0, R3, R0, RZ ;  /* 0x0000000003000227 */ /* 0x004fca00078e00ff */
[----:B0-----:R-:W-:Y:S01]  /*10050*/  @P0 SHF.R.U32.HI R3, RZ, R5, R0 ;  /* 0x00000005ff030219 */ /* 0x001fe20000011600 */
        /* <DEDUP_REMOVED lines=51> */
.L_x_8326:
        /* <DEDUP_REMOVED lines=18> */
.L_x_8108:
[----:B------:R-:W-:Y:S05]  /*104b0*/  BSYNC B1 ;  /* 0x0000000000017941 */ /* 0x000fea0003800000 */
.L_x_8107:
[----:B------:R-:W2:Y:S04]  /*104c0*/  LDL R0, [R1+0xa8] ;  /* 0x0000a80001007983 */ /* 0x000ea80000100800 */
[----:B------:R-:W3:Y:S01]  /*104d0*/  LDL R12, [R1+0x4c] ;  /* 0x00004c00010c7983 */ /* 0x000ee20000100800 */
[----:B------:R-:W-:Y:S01]  /*104e0*/  BSSY B1, `(.L_x_8109) ;  /* 0x000000d000017945 */ /* 0x000fe20003800000 */
[----:B--2---:R-:W-:Y:S01]  /*104f0*/  R2UR UR5, R0 ;  /* 0x00000000000572ca */ /* 0x004fe200000e0000 */
[----:B------:R-:W-:Y:S01]  /*10500*/  VIADD R0, R228, 0x40 ;  /* 0x00000040e4007836 */ /* 0x000fe20000000000 */
        /* <DEDUP_REMOVED lines=10> */
.L_x_8327:
[----:B------:R-:W-:Y:S05]  /*105b0*/  BSYNC B1 ;  /* 0x0000000000017941 */ /* 0x000fea0003800000 */
.L_x_8109:
[----:B------:R-:W-:Y:S04]  /*105c0*/  BSSY B1, `(.L_x_8111) ;  /* 0x0000106000017945 */ /* 0x000fe80003800000 */
[----:B------:R-:W-:Y:S05]  /*105d0*/  @P2 BRA `(.L_x_8112) ;  /* 0x0000001000102947 */ /* 0x000fea0003800000 */
[----:B------:R-:W1:Y:S01]  /*105e0*/  S2R R26, SR_TID.X ;  /* 0x00000000001a7919 */ /* 0x000e620000002100 */
[----:B------:R-:W-:Y:S02]  /*105f0*/  SHF.R.U32.HI R0, RZ, 0x8, R32 ;  /* 0x00000008ff007819 */ /* 0x000fe40000011620 */
[----:B0-----:R-:W-:Y:S02]  /*10600*/  LOP3.LUT R3, R32, 0xff, RZ, 0xc0, !PT ;  /* 0x000000ff20037812 */ /* 0x001fe400078ec0ff */
[----:B------:R-:W-:Y:S02]  /*10610*/  LOP3.LUT R0, R0, 0xff, RZ, 0xc0, !PT ;  /* 0x000000ff00007812 */ /* 0x000fe400078ec0ff */
[----:B------:R-:W-:Y:S02]  /*10620*/  SHF.R.U32.HI R12, RZ, 0x8, R33 ;  /* 0x00000008ff0c7819 */ /* 0x000fe40000011621 */
[----:B------:R-:W-:Y:S02]  /*10630*/  SHF.R.U32.HI R14, RZ, 0x8, R30 ;  /* 0x00000008ff0e7819 */ /* 0x000fe4000001161e */
[----:B------:R-:W-:Y:S01]  /*10640*/  PRMT R35, R0, 0x7604, R3 ;  /* 0x0000760400237816 */ /* 0x000fe20000000003 */
[----:B------:R-:W-:Y:S01]  /*10650*/  IMAD.SHL.U32 R3, R229, 0x80, RZ ;  /* 0x00000080e5037824 */ /* 0x000fe200078e00ff */
[----:B------:R-:W-:-:S02]  /*10660*/  LOP3.LUT R13, R33, 0xff, RZ, 0xc0, !PT ;  /* 0x000000ff210d7812 */ /* 0x000fc400078ec0ff */
[----:B------:R-:W-:Y:S02]  /*10670*/  LOP3.LUT R12, R12, 0xff, RZ, 0xc0, !PT ;  /* 0x000000ff0c0c7812 */ /* 0x000fe400078ec0ff */
[----:B------:R-:W-:Y:S02]  /*10680*/  LOP3.LUT R15, R30, 0xff, RZ, 0xc0, !PT ;  /* 0x000000ff1e0f7812 */ /* 0x000fe400078ec0ff */
[----:B------:R-:W-:Y:S02]  /*10690*/  LOP3.LUT R14, R14, 0xff, RZ, 0xc0, !PT ;  /* 0x000000ff0e0e7812 */ /* 0x000fe400078ec0ff */
[----:B------:R-:W-:Y:S02]  /*106a0*/  PRMT R38, R12, 0x7604, R13 ;  /* 0x000076040c267816 */ /* 0x000fe4000000000d */
[----:B------:R-:W-:Y:S02]  /*106b0*/  SHF.R.U32.HI R0, RZ, 0x8, R28 ;  /* 0x00000008ff007819 */ /* 0x000fe4000001161c */
[----:B------:R-:W-:-:S02]  /*106c0*/  SHF.R.U32.HI R13, RZ, 0x8, R31 ;  /* 0x00000008ff0d7819 */ /* 0x000fc4000001161f */
[----:B------:R-:W-:Y:S01]  /*106d0*/  LOP3.LUT R12, R3, 0x380, RZ, 0xc0, !PT ;  /* 0x00000380030c7812 */ /* 0x000fe200078ec0ff */
[----:B------:R-:W-:Y:S01]  /*106e0*/  IMAD.IADD R3, R18, 0x1, R39 ;  /* 0x0000000112037824 */ /* 0x000fe200078e0227 */
[----:B------:R-:W-:Y:S02]  /*106f0*/  PRMT R43, R14, 0x7604, R15 ;  /* 0x000076040e2b7816 */ /* 0x000fe4000000000f */
[----:B------:R-:W-:Y:S01]  /*10700*/  LOP3.LUT R15, R0, 0xff, RZ, 0xc0, !PT ;  /* 0x000000ff000f7812 */ /* 0x000fe200078ec0ff */
[----:B-1----:R-:W-:Y:S01]  /*10710*/  VIADD R26, R26, 0xffffff80 ;  /* 0xffffff801a1a7836 */ /* 0x002fe20000000000 */
[----:B------:R-:W-:Y:S02]  /*10720*/  LOP3.LUT R14, R31, 0xff, RZ, 0xc0, !PT ;  /* 0x000000ff1f0e7812 */ /* 0x000fe400078ec0ff */
[----:B------:R-:W-:Y:S02]  /*10730*/  LOP3.LUT R13, R13, 0xff, RZ, 0xc0, !PT ;  /* 0x000000ff0d0d7812 */ /* 0x000fe400078ec0ff */
[----:B------:R-:W-:-:S02]  /*10740*/  SHF.R.S32.HI R40, RZ, 0x1f, R26 ;  /* 0x0000001fff287819 */ /* 0x000fc4000001141a */
[----:B------:R-:W-:Y:S02]  /*10750*/  LOP3.LUT R0, R12, 0x70, R18, 0xf8, !PT ;  /* 0x000000700c007812 */ /* 0x000fe400078ef812 */
[----:B------:R-:W-:Y:S02]  /*10760*/  LEA.HI R40, R40, R26, RZ, 0x5 ;  /* 0x0000001a28287211 */ /* 0x000fe400078f28ff */
[----:B------:R-:W-:Y:S02]  /*10770*/  SHF.R.U32.HI R25, RZ, 0x3, R12 ;  /* 0x00000003ff197819 */ /* 0x000fe4000001160c */
[----:B------:R-:W-:Y:S01]  /*10780*/  LOP3.LUT R12, R12, 0x70, R3, 0xf8, !PT ;  /* 0x000000700c0c7812 */ /* 0x000fe200078ef803 */
[----:B------:R-:W-:Y:S01]  /*10790*/  IMAD.SHL.U32 R40, R40, 0x20, RZ ;  /* 0x0000002028287824 */ /* 0x000fe200078e00ff */
[----:B------:R-:W-:Y:S02]  /*107a0*/  LOP3.LUT R24, R28, 0xff, RZ, 0xc0, !PT ;  /* 0x000000ff1c187812 */ /* 0x000fe400078ec0ff */
[----:B------:R-:W-:-:S02]  /*107b0*/  PRMT R45, R13, 0x7604, R14 ;  /* 0x000076040d2d7816 */ /* 0x000fc4000000000e */
[-C--:B------:R-:W-:Y:S02]  /*107c0*/  LOP3.LUT R3, R0, R25.reuse, RZ, 0x3c, !PT ;  /* 0x0000001900037212 */ /* 0x080fe400078e3cff */
[----:B------:R-:W-:Y:S02]  /*107d0*/  LOP3.LUT R40, R40, 0xfffffc00, RZ, 0xc0, !PT ;  /* 0xfffffc0028287812 */ /* 0x000fe400078ec0ff */
[----:B------:R-:W-:Y:S02]  /*107e0*/  SHF.R.U32.HI R13, RZ, 0x8, R29 ;  /* 0x00000008ff0d7819 */ /* 0x000fe4000001161d */
[----:B------:R-:W-:Y:S02]  /*107f0*/  PRMT R47, R15, 0x7604, R24 ;  /* 0x000076040f2f7816 */ /* 0x000fe40000000018 */
[----:B------:R-:W-:Y:S02]  /*10800*/  LOP3.LUT R25, R12, R25, RZ, 0x3c, !PT ;  /* 0x000000190c197212 */ /* 0x000fe400078e3cff */
[----:B------:R-:W-:-:S02]  /*10810*/  IADD3 R0, R16, R3, R40 ;  /* 0x0000000310007210 */ /* 0x000fc40007ffe028 */
[----:B------:R-:W-:Y:S02]  /*10820*/  LOP3.LUT R24, R29, 0xff, RZ, 0xc0, !PT ;  /* 0x000000ff1d187812 */ /* 0x000fe400078ec0ff */
[----:B------:R-:W-:Y:S02]  /*10830*/  SHF.R.U32.HI R12, RZ, 0x8, R20 ;  /* 0x00000008ff0c7819 */ /* 0x000fe40000011614 */
[----:B------:R-:W-:Y:S02]  /*10840*/  LOP3.LUT R3, R13, 0xff, RZ, 0xc0, !PT ;  /* 0x000000ff0d037812 */ /* 0x000fe400078ec0ff */
[----:B------:R-:W-:Y:S02]  /*10850*/  LOP3.LUT R27, R20, 0xff, RZ, 0xc0, !PT ;  /* 0x000000ff141b7812 */ /* 0x000fe400078ec0ff */
[----:B------:R-:W-:Y:S02]  /*10860*/  LOP3.LUT R26, R12, 0xff, RZ, 0xc0, !PT ;  /* 0x000000ff0c1a7812 */ /* 0x000fe400078ec0ff */
[----:B------:R-:W-:Y:S01]  /*10870*/  PRMT R44, R3, 0x7604, R24 ;  /* 0x00007604032c7816 */ /* 0x000fe20000000018 */
[----:B------:R-:W-:Y:S01]  /*10880*/  LDS.128 R12, [R0+0x1c400] ;  /* 0x01c40000000c7984 */ /* 0x000fe20000000c00 */
[----:B------:R-:W-:-:S02]  /*10890*/  IADD3 R3, R16, R25, R40 ;  /* 0x0000001910037210 */ /* 0x000fc40007ffe028 */
[----:B------:R-:W-:Y:S02]  /*108a0*/  PRMT R51, R26, 0x7604, R27 ;  /* 0x000076041a337816 */ /* 0x000fe4000000001b */
[----:B------:R-:W-:Y:S01]  /*108b0*/  SHF.R.U32.HI R34, RZ, 0x8, R21 ;  /* 0x00000008ff227819 */ /* 0x000fe20000011615 */
[----:B------:R-:W0:Y:S01]  /*108c0*/  LDS.128 R24, [R3+0x1c400] ;  /* 0x01c4000003187984 */ /* 0x000e220000000c00 */
[----:B------:R-:W-:Y:S02]  /*108d0*/  LOP3.LUT R37, R21, 0xff, RZ, 0xc0, !PT ;  /* 0x000000ff15257812 */ /* 0x000fe400078ec0ff */
[----:B------:R-:W-:Y:S02]  /*108e0*/  LOP3.LUT R34, R34, 0xff, RZ, 0xc0, !PT ;  /* 0x000000ff22227812 */ /* 0x000fe400078ec0ff */
[----:B------:R-:W-:Y:S02]  /*108f0*/  SHF.R.U32.HI R40, RZ, 0x10, R30 ;  /* 0x00000010ff287819 */ /* 0x000fe4000001161e */
[----:B------:R-:W-:-:S02]  /*10900*/  PRMT R53, R34, 0x7604, R37 ;  /* 0x0000760422357816 */ /* 0x000fc40000000025 */
[----:B------:R-:W-:Y:S02]  /*10910*/  SHF.R.U32.HI R37, RZ, 0x10, R33 ;  /* 0x00000010ff257819 */ /* 0x000fe40000011621 */
[----:B------:R-:W-:Y:S02]  /*10920*/  SHF.R.U32.HI R34, RZ, 0x10, R32 ;  /* 0x00000010ff227819 */ /* 0x000fe40000011620 */
[----:B------:R-:W-:Y:S02]  /*10930*/  LOP3.LUT R37, R37, 0xff, RZ, 0xc0, !PT ;  /* 0x000000ff25257812 */ /* 0x000fe400078ec0ff */
[----:B------:R-:W-:Y:S02]  /*10940*/  LOP3.LUT R40, R40, 0xff, RZ, 0xc0, !PT ;  /* 0x000000ff28287812 */ /* 0x000fe400078ec0ff */
        /* <DEDUP_REMOVED lines=9> */
[----:B------:R-:W-:Y:S02]  /*109e0*/  PRMT R35, R34, 0x7054, R35 ;  /* 0x0000705422237816 */ /* 0x000fe40000000023 */
[----:B------:R-:W-:Y:S02]  /*109f0*/  SHF.R.U32.HI R38, RZ, 0x10, R20 ;  /* 0x00000010ff267819 */ /* 0x000fe40000011614 */
[----:B------:R-:W-:Y:S02]  /*10a00*/  SHF.R.U32.HI R34, RZ, 0x10, R28 ;  /* 0x00000010ff227819 */ /* 0x000fe4000001161c */
[----:B------:R-:W-:Y:S02]  /*10a10*/  LOP3.LUT R40, R40, 0xff, RZ, 0xc0, !PT ;  /* 0x000000ff28287812 */ /* 0x000fe400078ec0ff */
[----:B------:R-:W-:-:S02]  /*10a20*/  LOP3.LUT R49, R49, 0xff000000, R29, 0xf8, !PT ;  /* 0xff00000031317812 */ /* 0x000fc400078ef81d */
[----:B------:R-:W-:Y:S02]  /*10a30*/  PRMT R45, R42, 0x7054, R45 ;  /* 0x000070542a2d7816 */ /* 0x000fe4000000002d */
[----:B------:R-:W-:Y:S02]  /*10a40*/  LOP3.LUT R38, R38, 0xff, RZ, 0xc0, !PT ;  /* 0x000000ff26267812 */ /* 0x000fe400078ec0ff */
[----:B------:R-:W-:Y:S02]  /*10a50*/  LOP3.LUT R34, R34, 0xff, RZ, 0xc0, !PT ;  /* 0x000000ff22227812 */ /* 0x000fe400078ec0ff */
[----:B------:R-:W-:Y:S02]  /*10a60*/  PRMT R53, R40, 0x7054, R53 ;  /* 0x0000705428357816 */ /* 0x000fe40000000035 */
[----:B------:R-:W-:Y:S02]  /*10a70*/  LOP3.LUT R37, R35, 0xff000000, R32, 0xf8, !PT ;  /* 0xff00000023257812 */ /* 0x000fe400078ef820 */
[----:B------:R-:W-:-:S02]  /*10a80*/  LOP3.LUT R41, R41, 0xff000000, R33, 0xf8, !PT ;  /* 0xff00000029297812 */ /* 0x000fc400078ef821 */
[----:B------:R-:W-:Y:S02]  /*10a90*/  LOP3.LUT R42, R43, 0xff000000, R30, 0xf8, !PT ;  /* 0xff0000002b2a7812 */ /* 0x000fe400078ef81e */
[----:B------:R-:W-:Y:S02]  /*10aa0*/  F2FP.F16.E4M3.UNPACK_B R43, R49.H1 ;  /* 0x00000031ff2b723e */ /* 0x000fe400030006ff */
[----:B0-----:R-:W-:Y:S02]  /*10ab0*/  F2FP.F16.E4M3.UNPACK_B R32, R25.H1 ;  /* 0x00000019ff20723e */ /* 0x001fe400030006ff */
[----:B------:R-:W-:Y:S01]  /*10ac0*/  PRMT R51, R38, 0x7054, R51 ;  /* 0x0000705426337816 */ /* 0x000fe20000000033 */
[----:B------:R-:W-:Y:S01]  /*10ad0*/  HADD2.F32 R44, -RZ, R43.H0_H0 ;  /* 0x2000002bff2c7230 */ /* 0x000fe20000004100 */
[----:B------:R-:W-:Y:S01]  /*10ae0*/  PRMT R47, R34, 0x7054, R47 ;  /* 0x00007054222f7816 */ /* 0x000fe2000000002f */
[--C-:B------:R-:W-:Y:S01]  /*10af0*/  HADD2.F32 R33, -RZ, R32.reuse.H0_H0 ;  /* 0x20000020ff217230 */ /* 0x100fe20000004100 */
[----:B------:R-:W-:Y:S01]  /*10b00*/  LOP3.LUT R53, R53, 0xff000000, R21, 0xf8, !PT ;  /* 0xff00000035357812 */ /* 0x000fe200078ef815 */
[----:B------:R-:W-:Y:S01]  /*10b10*/  HADD2.F32 R32, -RZ, R32.H1_H1 ;  /* 0x30000020ff207230 */ /* 0x000fe20000004100 */
[----:B------:R-:W-:-:S02]  /*10b20*/  F2FP.F16.E4M3.UNPACK_B R38, R41.H1 ;  /* 0x00000029ff26723e */ /* 0x000fc400030006ff */
[----:B------:R-:W-:Y:S02]  /*10b30*/  F2FP.F16.E4M3.UNPACK_B R21, R13.H1 ;  /* 0x0000000dff15723e */ /* 0x000fe400030006ff */
[----:B------:R-:W-:Y:S01]  /*10b40*/  LOP3.LUT R47, R47, 0xff000000, R28, 0xf8, !PT ;  /* 0xff0000002f2f7812 */ /* 0x000fe200078ef81c */
[--C-:B------:R-:W-:Y:S01]  /*10b50*/  HADD2.F32 R40, -RZ, R38.reuse.H0_H0 ;  /* 0x20000026ff287230 */ /* 0x100fe20000004100 */
[-C--:B------:R-:W-:Y:S01]  /*10b60*/  F2FP.F16.E4M3.UNPACK_B R29, R15.reuse ;  /* 0x0000000fff1d723e */ /* 0x080fe200020006ff */
[----:B------:R-:W-:Y:S01]  /*10b70*/  HADD2.F32 R38, -RZ, R38.H1_H1 ;  /* 0x30000026ff267230 */ /* 0x000fe20000004100 */
[----:B------:R-:W-:Y:S02]  /*10b80*/  F2FP.F16.E4M3.UNPACK_B R30, R15.H1 ;  /* 0x0000000fff1e723e */ /* 0x000fe400030006ff */
[----:B------:R-:W-:Y:S01]  /*10b90*/  F2FP.F16.E4M3.UNPACK_B R15, R14 ;  /* 0x0000000eff0f723e */ /* 0x000fe200020006ff */
[----:B------:R-:W-:Y:S01]  /*10ba0*/  FMUL.FTZ R55, R33, R40 ;  /* 0x0000002821377220 */ /* 0x000fe20000410000 */
[----:B------:R-:W-:Y:S01]  /*10bb0*/  F2FP.F16.E4M3.UNPACK_B R28, R14.H1 ;  /* 0x0000000eff1c723e */ /* 0x000fe200030006ff */
[--C-:B------:R-:W-:Y:S01]  /*10bc0*/  HADD2.F32 R14, -RZ, R21.reuse.H0_H0 ;  /* 0x20000015ff0e7230 */ /* 0x100fe20000004100 */
[----:B------:R-:W-:Y:S01]  /*10bd0*/  LOP3.LUT R45, R45, 0xff000000, R31, 0xf8, !PT ;  /* 0xff0000002d2d7812 */ /* 0x000fe200078ef81f */
[----:B------:R-:W-:Y:S01]  /*10be0*/  HADD2.F32 R21, -RZ, R21.H1_H1 ;  /* 0x30000015ff157230 */ /* 0x000fe20000004100 */
[----:B------:R-:W-:Y:S01]  /*10bf0*/  LOP3.LUT R46, R51, 0xff000000, R20, 0xf8, !PT ;  /* 0xff000000332e7812 */ /* 0x000fe200078ef814 */
[-C--:B------:R-:W-:Y:S01]  /*10c00*/  FMUL.FTZ R51, R33, R44.reuse ;  /* 0x0000002c21337220 */ /* 0x080fe20000410000 */
[----:B------:R-:W-:Y:S01]  /*10c10*/  F2FP.F16.E4M3.UNPACK_B R31, R25 ;  /* 0x00000019ff1f723e */ /* 0x000fe200020006ff */
[C---:B------:R-:W-:Y:S01]  /*10c20*/  FFMA.FTZ R52, R14.reuse, R44, R55 ;  /* 0x0000002c0e347223 */ /* 0x040fe20000010037 */
[----:B------:R-:W-:Y:S01]  /*10c30*/  F2FP.F16.E4M3.UNPACK_B R49, R49 ;  /* 0x00000031ff31723e */ /* 0x000fe200020006ff */
[----:B------:R-:W-:Y:S01]  /*10c40*/  FFMA.FTZ R50, R14, R40, -R51 ;  /* 0x000000280e327223 */ /* 0x000fe20000010833 */
[----:B------:R-:W-:Y:S01]  /*10c50*/  F2FP.F16.E4M3.UNPACK_B R41, R41 ;  /* 0x00000029ff29723e */ /* 0x000fe200020006ff */
[----:B------:R-:W-:Y:S01]  /*10c60*/  HADD2.F32 R40, -RZ, R43.H1_H1 ;  /* 0x3000002bff287230 */ /* 0x000fe20000004100 */
[-C--:B------:R-:W-:Y:S01]  /*10c70*/  F2FP.F16.E4M3.UNPACK_B R34, R27.reuse ;  /* 0x0000001bff22723e */ /* 0x080fe200020006ff */
[----:B------:R-:W-:Y:S01]  /*10c80*/  HADD2.F32 R51, -RZ, R49.H0_H0 ;  /* 0x20000031ff337230 */ /* 0x000fe20000004100 */
[----:B------:R-:W-:Y:S01]  /*10c90*/  F2FP.F16.E4M3.UNPACK_B R35, R27.H1 ;  /* 0x0000001bff23723e */ /* 0x000fe200030006ff */
[----:B------:R-:W-:Y:S01]  /*10ca0*/  HADD2.F32 R43, -RZ, R41.H0_H0 ;  /* 0x20000029ff2b7230 */ /* 0x000fe20000004100 */
[----:B------:R-:W-:Y:S01]  /*10cb0*/  F2FP.F16.E4M3.UNPACK_B R27, R26 ;  /* 0x0000001aff1b723e */ /* 0x000fe200020006ff */
[C---:B------:R-:W-:Y:S01]  /*10cc0*/  FMUL.FTZ R44, R32.reuse, R40 ;  /* 0x00000028202c7220 */ /* 0x040fe20000410000 */
[----:B------:R-:W-:Y:S01]  /*10cd0*/  F2FP.F16.E4M3.UNPACK_B R33, R26.H1 ;  /* 0x0000001aff21723e */ /* 0x000fe200030006ff */
[----:B------:R-:W-:Y:S01]  /*10ce0*/  HADD2.F32 R26, -RZ, R31.H0_H0 ;  /* 0x2000001fff1a7230 */ /* 0x000fe20000004100 */
[----:B------:R-:W-:Y:S01]  /*10cf0*/  F2FP.F16.E4M3.UNPACK_B R20, R13 ;  /* 0x0000000dff14723e */ /* 0x000fe200020006ff */
[-C--:B------:R-:W-:Y:S01]  /*10d00*/  FMUL.FTZ R59, R32, R38.reuse ;  /* 0x00000026203b7220 */ /* 0x080fe20000410000 */
[----:B------:R-:W-:Y:S01]  /*10d10*/  FFMA.FTZ R57, R21, R38, -R44 ;  /* 0x0000002615397223 */ /* 0x000fe2000001082c */
[----:B------:R-:W-:Y:S01]  /*10d20*/  F2FP.F16.E4M3.UNPACK_B R38, R53.H1 ;  /* 0x00000035ff26723e */ /* 0x000fe200030006ff */
[----:B------:R-:W-:Y:S01]  /*10d30*/  FMUL.FTZ R55, R26, R51 ;  /* 0x000000331a377220 */ /* 0x000fe20000410000 */
[----:B------:R-:W-:-:S02]  /*10d40*/  HADD2.F32 R14, -RZ, R20.H0_H0 ;  /* 0x20000014ff0e7230 */ /* 0x000fc40000004100 */
[----:B------:R-:W-:Y:S01]  /*10d50*/  FMUL.FTZ R26, R26, R43 ;  /* 0x0000002b1a1a7220 */ /* 0x000fe20000410000 */
[----:B------:R-:W-:Y:S01]  /*10d60*/  FFMA.FTZ R59, R21, R40, R59 ;  /* 0x00000028153b7223 */ /* 0x000fe2000001003b */
[----:B------:R-:W-:Y:S01]  /*10d70*/  HADD2.F32 R41, -RZ, R41.H1_H1 ;  /* 0x30000029ff297230 */ /* 0x000fe20000004100 */
[----:B------:R-:W-:Y:S01]  /*10d80*/  F2FP.F16.E4M3.UNPACK_B R53, R53 ;  /* 0x00000035ff35723e */ /* 0x000fe200020006ff */
[C---:B------:R-:W-:Y:S01]  /*10d90*/  FFMA.FTZ R51, R14.reuse, R51, R26 ;  /* 0x000000330e337223 */ /* 0x040fe2000001001a */
[----:B------:R-:W-:Y:S01]  /*10da0*/  F2FP.F16.E4M3.UNPACK_B R26, R45.H1 ;  /* 0x0000002dff1a723e */ /* 0x000fe200030006ff */
[----:B------:R-:W-:Y:S02]  /*10db0*/  HADD2.F32 R49, -RZ, R49.H1_H1 ;  /* 0x30000031ff317230 */ /* 0x000fe40000004100 */
[----:B------:R-:W-:Y:S01]  /*10dc0*/  FFMA.FTZ R55, R14, R43, -R55 ;  /* 0x0000002b0e377223 */ /* 0x000fe20000010837 */
        /* <DEDUP_REMOVED lines=24> */
[----:B------:R-:W-:Y:S01]  /*10f50*/  FFMA.FTZ R61, R30, R26, -R41 ;  /* 0x0000001a1e3d7223 */ /* 0x000fe20000010829 */
[----:B------:R-:W-:Y:S01]  /*10f60*/  HADD2.F32 R21, -RZ, R45.H0_H0 ;  /* 0x2000002dff157230 */ /* 0x000fe20000004100 */
[----:B------:R-:W-:Y:S01]  /*10f70*/  F2FP.F16.E4M3.UNPACK_B R24, R24.H1 ;  /* 0x00000018ff18723e */ /* 0x000fe200030006ff */
[----:B------:R-:W-:Y:S02]  /*10f80*/  HADD2.F32 R14, -RZ, R29.H0_H0 ;  /* 0x2000001dff0e7230 */ /* 0x000fe40000004100 */
[C---:B------:R-:W-:Y:S01]  /*10f90*/  FMUL.FTZ R35, R20.reuse, R31 ;  /* 0x0000001f14237220 */ /* 0x040fe20000410000 */
[----:B------:R-:W-:Y:S01]  /*10fa0*/  F2FP.F16.E4M3.UNPACK_B R26, R47.H1 ;  /* 0x0000002fff1a723e */ /* 0x000fe200030006ff */
[-C--:B------:R-:W-:Y:S01]  /*10fb0*/  FMUL.FTZ R20, R20, R21.reuse ;  /* 0x0000001514147220 */ /* 0x080fe20000410000 */
[-C--:B------:R-:W-:Y:S01]  /*10fc0*/  F2FP.F16.E4M3.UNPACK_B R13, R12.reuse ;  /* 0x0000000cff0d723e */ /* 0x080fe200020006ff */
[C---:B------:R-:W-:Y:S01]  /*10fd0*/  FFMA.FTZ R40, R14.reuse, R21, -R35 ;  /* 0x000000150e287223 */ /* 0x040fe20000010823 */
[----:B------:R-:W-:Y:S01]  /*10fe0*/  F2FP.F16.E4M3.UNPACK_B R12, R12.H1 ;  /* 0x0000000cff0c723e */ /* 0x000fe200030006ff */
[----:B------:R-:W-:Y:S01]  /*10ff0*/  FFMA.FTZ R49, R14, R31, R20 ;  /* 0x0000001f0e317223 */ /* 0x000fe20000010014 */
[----:B------:R-:W-:Y:S01]  /*11000*/  F2FP.F16.E4M3.UNPACK_B R21, R37.H1 ;  /* 0x00000025ff15723e */ /* 0x000fe200030006ff */
[----:B------:R-:W-:-:S02]  /*11010*/  HADD2.F32 R35, -RZ, R26.H0_H0 ;  /* 0x2000001aff237230 */ /* 0x000fc40000004100 */
[----:B------:R-:W-:Y:S01]  /*11020*/  FFMA.FTZ R63, R30, R38, R43 ;  /* 0x000000261e3f7223 */ /* 0x000fe2000001002b */
[----:B------:R-:W-:Y:S01]  /*11030*/  HADD2.F32 R20, -RZ, R24.H0_H0 ;  /* 0x20000018ff147230 */ /* 0x000fe20000004100 */
[----:B------:R-:W-:Y:S01]  /*11040*/  F2FP.F16.E4M3.UNPACK_B R47, R47 ;  /* 0x0000002fff2f723e */ /* 0x000fe200020006ff */
[----:B------:R-:W-:Y:S01]  /*11050*/  HADD2.F32 R53, -RZ, R53.H1_H1 ;  /* 0x30000035ff357230 */ /* 0x000fe20000004100 */
[----:B------:R-:W-:Y:S01]  /*11060*/  F2FP.F16.E4M3.UNPACK_B R37, R37 ;  /* 0x00000025ff25723e */ /* 0x000fe200020006ff */
[----:B------:R-:W-:Y:S02]  /*11070*/  HADD2.F32 R34, -RZ, R34.H1_H1 ;  /* 0x30000022ff227230 */ /* 0x000fe40000004100 */
[----:B------:R-:W-:Y:S01]  /*11080*/  FMUL.FTZ R41, R20, R35 ;  /* 0x0000002314297220 */ /* 0x000fe20000410000 */
[----:B------:R-:W-:Y:S02]  /*11090*/  HADD2.F32 R31, -RZ, R21.H0_H0 ;  /* 0x20000015ff1f7230 */ /* 0x000fe40000004100 */
[----:B------:R-:W-:-:S02]  /*110a0*/  HADD2.F32 R14, -RZ, R12.H0_H0 ;  /* 0x2000000cff0e7230 */ /* 0x000fc40000004100 */
[----:B------:R-:W-:Y:S01]  /*110b0*/  FMUL.FTZ R30, R34, R53 ;  /* 0x00000035221e7220 */ /* 0x000fe20000410000 */
[----:B------:R-:W-:Y:S02]  /*110c0*/  HADD2.F32 R45, -RZ, R45.H1_H1 ;  /* 0x3000002dff2d7230 */ /* 0x000fe40000004100 */
[-C--:B------:R-:W-:Y:S01]  /*110d0*/  FMUL.FTZ R20, R20, R31.reuse ;  /* 0x0000001f14147220 */ /* 0x080fe20000410000 */
[----:B------:R-:W-:Y:S02]  /*110e0*/  HADD2.F32 R29, -RZ, R29.H1_H1 ;  /* 0x3000001dff1d7230 */ /* 0x000fe40000004100 */
[----:B------:R-:W-:Y:S01]  /*110f0*/  FFMA.FTZ R41, R14, R31, -R41 ;  /* 0x0000001f0e297223 */ /* 0x000fe20000010829 */
        /* <DEDUP_REMOVED lines=8> */
[----:B------:R-:W-:Y:S01]  /*11180*/  FFMA.FTZ R54, R29, R53, R34 ;  /* 0x000000351d367223 */ /* 0x000fe20000010022 */
[-C--:B------:R-:W-:Y:S01]  /*11190*/  FMUL.FTZ R24, R24, R21.reuse ;  /* 0x0000001518187220 */ /* 0x080fe20000410000 */
[----:B------:R-:W-:Y:S02]  /*111a0*/  HADD2.F32 R29, -RZ, R47.H0_H0 ;  /* 0x2000002fff1d7230 */ /* 0x000fe40000004100 */
[----:B------:R-:W-:Y:S01]  /*111b0*/  FFMA.FTZ R32, R12, R21, -R35 ;  /* 0x000000150c207223 */ /* 0x000fe20000010823 */
[----:B------:R-:W-:-:S02]  /*111c0*/  HADD2.F32 R14, -RZ, R25.H0_H0 ;  /* 0x20000019ff0e7230 */ /* 0x000fc40000004100 */
[----:B------:R-:W-:Y:S01]  /*111d0*/  FFMA.FTZ R43, R12, R31, R24 ;  /* 0x0000001f0c2b7223 */ /* 0x000fe20000010018 */
[----:B------:R-:W-:Y:S02]  /*111e0*/  HADD2.F32 R21, -RZ, R37.H0_H0 ;  /* 0x20000025ff157230 */ /* 0x000fe40000004100 */
        /* <DEDUP_REMOVED lines=8> */
[----:B------:R-:W-:-:S02]  /*11270*/  HADD2.F32 R13, -RZ, R13.H1_H1 ;  /* 0x3000000dff0d7230 */ /* 0x000fc40000004100 */
[C---:B------:R-:W-:Y:S01]  /*11280*/  FMUL.FTZ R26, R25.reuse, R20 ;  /* 0x00000014191a7220 */ /* 0x040fe20000410000 */
[----:B------:R-:W-:Y:S01]  /*11290*/  FFMA.FTZ R24, R12, R29, R35 ;  /* 0x0000001d0c187223 */ /* 0x000fe20000010023 */
[----:B------:R-:W-:Y:S01]  /*112a0*/  F2FP.F16.E4M3.UNPACK_B R12, R42.H1 ;  /* 0x0000002aff0c723e */ /* 0x000fe200030006ff */
[-C--:B------:R-:W-:Y:S01]  /*112b0*/  FMUL.FTZ R29, R25, R14.reuse ;  /* 0x0000000e191d7220 */ /* 0x080fe20000410000 */
[C---:B------:R-:W-:Y:S01]  /*112c0*/  FFMA.FTZ R26, R13.reuse, R14, -R26 ;  /* 0x0000000e0d1a7223 */ /* 0x040fe2000001081a */
[----:B------:R-:W-:Y:S01]  /*112d0*/  HADD2.F32 R25, -RZ, R21.H0_H0 ;  /* 0x20000015ff197230 */ /* 0x000fe20000004100 */
[----:B------:R-:W-:Y:S01]  /*112e0*/  F2FP.F16.E4M3.UNPACK_B R46, R46 ;  /* 0x0000002eff2e723e */ /* 0x000fe200020006ff */
[----:B------:R-:W-:Y:S02]  /*112f0*/  HADD2.F32 R14, -RZ, R33.H0_H0 ;  /* 0x20000021ff0e7230 */ /* 0x000fe40000004100 */
[----:B------:R-:W-:Y:S01]  /*11300*/  FFMA.FTZ R29, R13, R20, R29 ;  /* 0x000000140d1d7223 */ /* 0x000fe2000001001d */
[--C-:B------:R-:W-:Y:S01]  /*11310*/  HADD2.F32 R13, -RZ, R12.reuse.H0_H0 ;  /* 0x2000000cff0d7230 */ /* 0x100fe20000004100 */
[----:B------:R-:W-:Y:S01]  /*11320*/  F2FP.F16.E4M3.UNPACK_B R42, R42 ;  /* 0x0000002aff2a723e */ /* 0x000fe200020006ff */
[----:B------:R-:W-:-:S02]  /*11330*/  HADD2.F32 R20, -RZ, R12.H1_H1 ;  /* 0x3000000cff147230 */ /* 0x000fc40000004100 */
[C---:B------:R-:W-:Y:S01]  /*11340*/  FMUL.FTZ R35, R14.reuse, R25 ;  /* 0x000000190e237220 */ /* 0x040fe20000410000 */
[--C-:B------:R-:W-:Y:S02]  /*11350*/  HADD2.F32 R12, -RZ, R28.reuse.H0_H0 ;  /* 0x2000001cff0c7230 */ /* 0x100fe40000004100 */
[-C--:B------:R-:W-:Y:S01]  /*11360*/  FMUL.FTZ R37, R14, R13.reuse ;  /* 0x0000000d0e257220 */ /* 0x080fe20000410000 */
[----:B------:R-:W-:Y:S01]  /*11370*/  HADD2.F32 R21, -RZ, R21.H1_H1 ;  /* 0x30000015ff157230 */ /* 0x000fe20000004100 */
[----:B------:R-:W-:Y:S01]  /*11380*/  F2FP.SATFINITE.E4M3.F32.PACK_AB_MERGE_C R30, R43, R30, RZ ;  /* 0x0000001e2b1e723e */ /* 0x000fe200048070ff */
[----:B------:R-:W-:Y:S02]  /*11390*/  HADD2.F32 R33, -RZ, R33.H1_H1 ;  /* 0x30000021ff217230 */ /* 0x000fe40000004100 */
[C---:B------:R-:W-:Y:S01]  /*113a0*/  FFMA.FTZ R35, R12.reuse, R13, -R35 ;  /* 0x0000000d0c237223 */ /* 0x040fe20000010823 */
[----:B------:R-:W-:Y:S02]  /*113b0*/  HADD2.F32 R28, -RZ, R28.H1_H1 ;  /* 0x3000001cff1c7230 */ /* 0x000fe40000004100 */
[----:B------:R-:W-:Y:S01]  /*113c0*/  FFMA.FTZ R37, R12, R25, R37 ;  /* 0x000000190c257223 */ /* 0x000fe20000010025 */
[----:B------:R-:W-:-:S02]  /*113d0*/  HADD2.F32 R12, -RZ, R15.H0_H0 ;  /* 0x2000000fff0c7230 */ /* 0x000fc40000004100 */
[CC--:B------:R-:W-:Y:S01]  /*113e0*/  FMUL.FTZ R13, R33.reuse, R21.reuse ;  /* 0x00000015210d7220 */ /* 0x0c0fe20000410000 */
[----:B------:R-:W-:Y:S01]  /*113f0*/  FMUL.FTZ R14, R33, R20 ;  /* 0x00000014210e7220 */ /* 0x000fe20000410000 */
[----:B------:R-:W-:Y:S01]  /*11400*/  HADD2.F32 R15, -RZ, R15.H1_H1 ;  /* 0x3000000fff0f7230 */ /* 0x000fe20000004100 */
[----:B------:R-:W-:Y:S01]  /*11410*/  F2FP.SATFINITE.E4M3.F32.PACK_AB_MERGE_C R25, R59, R52, RZ ;  /* 0x000000343b19723e */ /* 0x000fe200048070ff */
[C---:B------:R-:W-:Y:S01]  /*11420*/  FFMA.FTZ R34, R28.reuse, R20, -R13 ;  /* 0x000000141c227223 */ /* 0x040fe2000001080d */
[----:B------:R-:W-:Y:S01]  /*11430*/  FFMA.FTZ R38, R28, R21, R14 ;  /* 0x000000151c267223 */ /* 0x000fe2000001000e */
[----:B------:R-:W-:Y:S01]  /*11440*/  HADD2.F32 R20, -RZ, R46.H0_H0 ;  /* 0x2000002eff147230 */ /* 0x000fe20000004100 */
[----:B------:R-:W-:Y:S01]  /*11450*/  F2FP.SATFINITE.E4M3.F32.PACK_AB_MERGE_C R25, R48, R51, R25 ;  /* 0x000000333019723e */ /* 0x000fe20004807019 */
[----:B------:R-:W-:Y:S01]  /*11460*/  HADD2.F32 R13, -RZ, R27.H0_H0 ;  /* 0x2000001bff0d7230 */ /* 0x000fe20000004100 */
[----:B------:R-:W-:Y:S01]  /*11470*/  F2FP.SATFINITE.E4M3.F32.PACK_AB_MERGE_C R34, R34, R35, RZ ;  /* 0x000000232222723e */ /* 0x000fe200048070ff */
        /* <DEDUP_REMOVED lines=8> */
[----:B------:R-:W-:Y:S01]  /*11500*/  F2FP.SATFINITE.E4M3.F32.PACK_AB_MERGE_C R24, R29, R24, R30 ;  /* 0x000000181d18723e */ /* 0x000fe2000480701e */
[C---:B------:R-:W-:Y:S01]  /*11510*/  FMUL.FTZ R28, R27.reuse, R46 ;  /* 0x0000002e1b1c7220 */ /* 0x040fe20000410000 */
[----:B------:R-:W-:Y:S01]  /*11520*/  FFMA.FTZ R20, R12, R20, R13 ;  /* 0x000000140c147223 */ /* 0x000fe2000001000d */
[----:B------:R-:W-:Y:S01]  /*11530*/  FMUL.FTZ R27, R27, R42 ;  /* 0x0000002a1b1b7220 */ /* 0x000fe20000410000 */
        /* <DEDUP_REMOVED lines=14> */
.L_x_8112:
[----:B------:R-:W-:Y:S05]  /*11620*/  BSYNC B1 ;  /* 0x0000000000017941 */ /* 0x000fea0003800000 */
.L_x_8111:
[----:B------:R-:W-:Y:S05]  /*11630*/  @P0 BRA `(.L_x_8103) ;  /* 0x0000000c00e40947 */ /* 0x000fea0003800000 */
[----:B-1----:R-:W2:Y:S04]  /*11640*/  LDL R25, [R1+0x7c] ;  /* 0x00007c0001197983 */ /* 0x002ea80000100800 */
[----:B------:R-:W3:Y:S01]  /*11650*/  LDL R50, [R1+0xb0] ;  /* 0x0000b00001327983 */ /* 0x000ee20000100800 */
[----:B0----5:R-:W-:Y:S01]  /*11660*/  SHF.R.U32.HI R3, RZ, 0x8, R8 ;  /* 0x00000008ff037819 */ /* 0x021fe20000011608 */
[----:B------:R-:W-:Y:S01]  /*11670*/  VIADD R24, R228, 0x40 ;  /* 0x00000040e4187836 */ /* 0x000fe20000000000 */
[----:B------:R-:W-:Y:S01]  /*11680*/  LOP3.LUT R0, R8, 0xff, RZ, 0xc0, !PT ;  /* 0x000000ff08007812 */ /* 0x000fe200078ec0ff */
[----:B------:R-:W-:Y:S01]  /*11690*/  IMAD.IADD R39, R18, 0x1, R39 ;  /* 0x0000000112277824 */ /* 0x000fe200078e0227 */
[----:B------:R-:W-:Y:S01]  /*116a0*/  LOP3.LUT R3, R3, 0xff, RZ, 0xc0, !PT ;  /* 0x000000ff03037812 */ /* 0x000fe200078ec0ff */
[----:B------:R-:W-:Y:S01]  /*116b0*/  IMAD.SHL.U32 R24, R24, 0x80, RZ ;  /* 0x0000008018187824 */ /* 0x000fe200078e00ff */
[----:B------:R-:W-:-:S02]  /*116c0*/  SHF.R.U32.HI R13, RZ, 0x8, R9 ;  /* 0x00000008ff0d7819 */ /* 0x000fc40000011609 */
[----:B------:R-:W-:Y:S02]  /*116d0*/  PRMT R21, R3, 0x7604, R0 ;  /* 0x0000760403157816 */ /* 0x000fe40000000000 */
[----:B------:R-:W-:Y:S02]  /*116e0*/  SHF.R.U32.HI R3, RZ, 0x8, R10 ;  /* 0x00000008ff037819 */ /* 0x000fe4000001160a */
[----:B------:R-:W-:Y:S02]  /*116f0*/  LOP3.LUT R0, R10, 0xff, RZ, 0xc0, !PT ;  /* 0x000000ff0a007812 */ /* 0x000fe400078ec0ff */
[----:B------:R-:W-:Y:S02]  /*11700*/  LOP3.LUT R3, R3, 0xff, RZ, 0xc0, !PT ;  /* 0x000000ff03037812 */ /* 0x000fe400078ec0ff */
[----:B------:R-:W-:Y:S02]  /*11710*/  LOP3.LUT R24, R24, 0x380, RZ, 0xc0, !PT ;  /* 0x0000038018187812 */ /* 0x000fe400078ec0ff */
[----:B------:R-:W-:-:S02]  /*11720*/  PRMT R29, R3, 0x7604, R0 ;  /* 0x00007604031d7816 */ /* 0x000fc40000000000 */
[----:B------:R-:W-:Y:S01]  /*11730*/  LOP3.LUT R0, R24, 0x70, R39, 0xf8, !PT ;  /* 0x0000007018007812 */ /* 0x000fe200078ef827 */
[----:B------:R-:W-:Y:S01]  /*11740*/  VIADD R24, R228, 0x40 ;  /* 0x00000040e4187836 */ /* 0x000fe20000000000 */
[----:B------:R-:W-:Y:S02]  /*11750*/  LOP3.LUT R12, R9, 0xff, RZ, 0xc0, !PT ;  /* 0x000000ff090c7812 */ /* 0x000fe400078ec0ff */
[----:B------:R-:W-:Y:S01]  /*11760*/  LOP3.LUT R13, R13, 0xff, RZ, 0xc0, !PT ;  /* 0x000000ff0d0d7812 */ /* 0x000fe200078ec0ff */
[----:B------:R-:W-:Y:S01]  /*11770*/  IMAD.SHL.U32 R24, R24, 0x80, RZ ;  /* 0x0000008018187824 */ /* 0x000fe200078e00ff */
[----:B------:R-:W-:Y:S02]  /*11780*/  SHF.R.U32.HI R15, RZ, 0x8, R4 ;  /* 0x00000008ff0f7819 */ /* 0x000fe40000011604 */
[----:B------:R-:W-:Y:S02]  /*11790*/  PRMT R20, R13, 0x7604, R12 ;  /* 0x000076040d147816 */ /* 0x000fe4000000000c */
[----:B------:R-:W-:-:S02]  /*117a0*/  LOP3.LUT R24, R24, 0x380, RZ, 0xc0, !PT ;  /* 0x0000038018187812 */ /* 0x000fc400078ec0ff */
[----:B------:R-:W-:Y:S02]  /*117b0*/  SHF.R.U32.HI R13, RZ, 0x8, R11 ;  /* 0x00000008ff0d7819 */ /* 0x000fe4000001160b */
[----:B------:R-:W-:Y:S02]  /*117c0*/  SHF.R.U32.HI R24, RZ, 0x3, R24 ;  /* 0x00000003ff187819 */ /* 0x000fe40000011618 */
[----:B------:R-:W-:Y:S02]  /*117d0*/  LOP3.LUT R12, R11, 0xff, RZ, 0xc0, !PT ;  /* 0x000000ff0b0c7812 */ /* 0x000fe400078ec0ff */
[----:B------:R-:W-:Y:S02]  /*117e0*/  LOP3.LUT R3, R0, R24, RZ, 0x3c, !PT ;  /* 0x0000001800037212 */ /* 0x000fe400078e3cff */
[----:B------:R-:W-:Y:S02]  /*117f0*/  SHF.R.U32.HI R24, RZ, 0x8, R5 ;  /* 0x00000008ff187819 */ /* 0x000fe40000011605 */
[----:B------:R-:W-:-:S02]  /*11800*/  LOP3.LUT R14, R4, 0xff, RZ, 0xc0, !PT ;  /* 0x000000ff040e7812 */ /* 0x000fc400078ec0ff */
[----:B------:R-:W-:Y:S02]  /*11810*/  LOP3.LUT R13, R13, 0xff, RZ, 0xc0, !PT ;  /* 0x000000ff0d0d7812 */ /* 0x000fe400078ec0ff */
[----:B------:R-:W-:Y:S02]  /*11820*/  LOP3.LUT R15, R15, 0xff, RZ, 0xc0, !PT ;  /* 0x000000ff0f0f7812 */ /* 0x000fe400078ec0ff */
[----:B------:R-:W-:Y:S02]  /*11830*/  PRMT R28, R13, 0x7604, R12 ;  /* 0x000076040d1c7816 */ /* 0x000fe4000000000c */
[----:B------:R-:W-:Y:S02]  /*11840*/  PRMT R35, R15, 0x7604, R14 ;  /* 0x000076040f237816 */ /* 0x000fe4000000000e */
[----:B------:R-:W-:Y:S02]  /*11850*/  SHF.R.U32.HI R32, RZ, 0x8, R6 ;  /* 0x00000008ff207819 */ /* 0x000fe40000011606 */
[----:B------:R-:W-:-:S02]  /*11860*/  LOP3.LUT R30, R5, 0xff, RZ, 0xc0, !PT ;  /* 0x000000ff051e7812 */ /* 0x000fc400078ec0ff */
[----:B------:R-:W-:Y:S02]  /*11870*/  LOP3.LUT R31, R6, 0xff, RZ, 0xc0, !PT ;  /* 0x000000ff061f7812 */ /* 0x000fe400078ec0ff */
[----:B------:R-:W-:Y:S02]  /*11880*/  LOP3.LUT R32, R32, 0xff, RZ, 0xc0, !PT ;  /* 0x000000ff20207812 */ /* 0x000fe400078ec0ff */
[----:B------:R-:W-:Y:S02]  /*11890*/  SHF.R.U32.HI R37, RZ, 0x10, R5 ;  /* 0x00000010ff257819 */ /* 0x000fe40000011605 */
[----:B------:R-:W-:Y:S02]  /*118a0*/  PRMT R39, R32, 0x7604, R31 ;  /* 0x0000760420277816 */ /* 0x000fe4000000001f */
[----:B------:R-:W-:Y:S01]  /*118b0*/  SHF.R.U32.HI R31, RZ, 0x10, R11 ;  /* 0x00000010ff1f7819 */ /* 0x000fe2000001160b */
[----:B------:R-:W-:Y:S01]  /*118c0*/  IMAD.U32 R37, R37, 0x10000, RZ ;  /* 0x0001000025257824 */ /* 0x000fe200078e00ff */
[----:B------:R-:W-:-:S02]  /*118d0*/  SHF.R.U32.HI R34, RZ, 0x8, R7 ;  /* 0x00000008ff227819 */ /* 0x000fc40000011607 */
[----:B------:R-:W-:Y:S01]  /*118e0*/  LOP3.LUT R33, R7, 0xff, RZ, 0xc0, !PT ;  /* 0x000000ff07217812 */ /* 0x000fe200078ec0ff */
[----:B------:R-:W-:Y:S01]  /*118f0*/  IMAD.U32 R31, R31, 0x10000, RZ ;  /* 0x000100001f1f7824 */ /* 0x000fe200078e00ff */
[----:B------:R-:W-:Y:S02]  /*11900*/  LOP3.LUT R34, R34, 0xff, RZ, 0xc0, !PT ;  /* 0x000000ff22227812 */ /* 0x000fe400078ec0ff */
[----:B------:R-:W-:Y:S02]  /*11910*/  SHF.R.U32.HI R41, RZ, 0x10, R7 ;  /* 0x00000010ff297819 */ /* 0x000fe40000011607 */
[----:B------:R-:W-:Y:S02]  /*11920*/  PRMT R34, R34, 0x7604, R33 ;  /* 0x0000760422227816 */ /* 0x000fe40000000021 */
        /* <DEDUP_REMOVED lines=13> */
[----:B--2---:R-:W-:Y:S02]  /*11a00*/  IADD3 R0, R16, R3, R25 ;  /* 0x0000000310007210 */ /* 0x004fe40007ffe019 */
[----:B------:R-:W-:Y:S01]  /*11a10*/  LOP3.LUT R3, R24, 0xff, RZ, 0xc0, !PT ;  /* 0x000000ff18037812 */ /* 0x000fe200078ec0ff */
[----:B---3--:R-:W0:Y:S03]  /*11a20*/  LDS.128 R12, [R50+0x1c400] ;  /* 0x01c40000320c7984 */ /* 0x008e260000000c00 */
[----:B------:R-:W-:Y:S01]  /*11a30*/  PRMT R30, R3, 0x7604, R30 ;  /* 0x00007604031e7816 */ /* 0x000fe2000000001e */
[----:B------:R-:W1:Y:S01]  /*11a40*/  LDS.128 R24, [R0+0x1c400] ;  /* 0x01c4000000187984 */ /* 0x000e620000000c00 */
[----:B------:R-:W-:-:S02]  /*11a50*/  SHF.R.U32.HI R3, RZ, 0x10, R9 ;  /* 0x00000010ff037819 */ /* 0x000fc40000011609 */
[----:B------:R-:W-:-:S03]  /*11a60*/  LOP3.LUT R37, R30, 0xff0000, R37, 0xf8, !PT ;  /* 0x00ff00001e257812 */ /* 0x000fc600078ef825 */
        /* <DEDUP_REMOVED lines=12> */
[-C--:B0-----:R-:W-:Y:S02]  /*11b30*/  F2FP.F16.E4M3.UNPACK_B R4, R13.reuse ;  /* 0x0000000dff04723e */ /* 0x081fe400020006ff */
[----:B------:R-:W-:Y:S02]  /*11b40*/  F2FP.F16.E4M3.UNPACK_B R13, R13.H1 ;  /* 0x0000000dff0d723e */ /* 0x000fe400030006ff */
[-C--:B-1----:R-:W-:Y:S01]  /*11b50*/  F2FP.F16.E4M3.UNPACK_B R9, R25.reuse ;  /* 0x00000019ff09723e */ /* 0x082fe200020006ff */
[--C-:B------:R-:W-:Y:S01]  /*11b60*/  HADD2.F32 R5, -RZ, R4.reuse.H0_H0 ;  /* 0x20000004ff057230 */ /* 0x100fe20000004100 */
[----:B------:R-:W-:Y:S01]  /*11b70*/  F2FP.F16.E4M3.UNPACK_B R25, R25.H1 ;  /* 0x00000019ff19723e */ /* 0x000fe200030006ff */
[----:B------:R-:W-:Y:S01]  /*11b80*/  HADD2.F32 R4, -RZ, R4.H1_H1 ;  /* 0x30000004ff047230 */ /* 0x000fe20000004100 */
[----:B------:R-:W-:Y:S01]  /*11b90*/  F2FP.F16.E4M3.UNPACK_B R20, R27 ;  /* 0x0000001bff14723e */ /* 0x000fe200020006ff */
[--C-:B------:R-:W-:Y:S01]  /*11ba0*/  HADD2.F32 R10, -RZ, R9.reuse.H0_H0 ;  /* 0x20000009ff0a7230 */ /* 0x100fe20000004100 */
[----:B------:R-:W-:Y:S01]  /*11bb0*/  F2FP.F16.E4M3.UNPACK_B R7, R15 ;  /* 0x0000000fff07723e */ /* 0x000fe200020006ff */
[----:B------:R-:W-:Y:S01]  /*11bc0*/  HADD2.F32 R9, -RZ, R9.H1_H1 ;  /* 0x30000009ff097230 */ /* 0x000fe20000004100 */
[----:B------:R-:W-:-:S02]  /*11bd0*/  F2FP.F16.E4M3.UNPACK_B R27, R27.H1 ;  /* 0x0000001bff1b723e */ /* 0x000fc400030006ff */
[C---:B------:R-:W-:Y:S01]  /*11be0*/  FMUL.FTZ R38, R10.reuse, R34 ;  /* 0x000000220a267220 */ /* 0x040fe20000410000 */
[----:B------:R-:W-:Y:S01]  /*11bf0*/  FMUL.FTZ R43, R10, R30 ;  /* 0x0000001e0a2b7220 */ /* 0x000fe20000410000 */
[----:B------:R-:W-:Y:S02]  /*11c00*/  HADD2.F32 R10, -RZ, R25.H0_H0 ;  /* 0x20000019ff0a7230 */ /* 0x000fe40000004100 */
[----:B------:R-:W-:Y:S01]  /*11c10*/  FMUL.FTZ R45, R9, R32 ;  /* 0x00000020092d7220 */ /* 0x000fe20000410000 */
[C---:B------:R-:W-:Y:S01]  /*11c20*/  FFMA.FTZ R38, R5.reuse, R30, -R38 ;  /* 0x0000001e05267223 */ /* 0x040fe20000010826 */
[----:B------:R-:W-:Y:S01]  /*11c30*/  FFMA.FTZ R43, R5, R34, R43 ;  /* 0x00000022052b7223 */ /* 0x000fe2000001002b */
[----:B------:R-:W-:Y:S02]  /*11c40*/  HADD2.F32 R34, -RZ, R37.H0_H0 ;  /* 0x20000025ff227230 */ /* 0x000fe40000004100 */
[----:B------:R-:W-:Y:S01]  /*11c50*/  FMUL.FTZ R9, R9, R29 ;  /* 0x0000001d09097220 */ /* 0x000fe20000410000 */
[----:B------:R-:W-:-:S02]  /*11c60*/  HADD2.F32 R30, -RZ, R28.H0_H0 ;  /* 0x2000001cff1e7230 */ /* 0x000fc40000004100 */
[----:B------:R-:W-:Y:S01]  /*11c70*/  FFMA.FTZ R45, R4, R29, -R45 ;  /* 0x0000001d042d7223 */ /* 0x000fe2000001082d */
[----:B------:R-:W-:Y:S02]  /*11c80*/  HADD2.F32 R5, -RZ, R13.H0_H0 ;  /* 0x2000000dff057230 */ /* 0x000fe40000004100 */
[----:B------:R-:W-:Y:S01]  /*11c90*/  FMUL.FTZ R42, R10, R34 ;  /* 0x000000220a2a7220 */ /* 0x000fe20000410000 */
[----:B------:R-:W-:Y:S01]  /*11ca0*/  FFMA.FTZ R40, R4, R32, R9 ;  /* 0x0000002004287223 */ /* 0x000fe20000010009 */
[-C--:B------:R-:W-:Y:S01]  /*11cb0*/  FMUL.FTZ R47, R10, R30.reuse ;  /* 0x0000001e0a2f7220 */ /* 0x080fe20000410000 */
        /* <DEDUP_REMOVED lines=8> */
[----:B------:R-:W-:Y:S01]  /*11d40*/  HADD2.F32 R10, -RZ, R9.H0_H0 ;  /* 0x20000009ff0a7230 */ /* 0x000fe20000004100 */
[----:B------:R-:W-:Y:S01]  /*11d50*/  F2FP.F16.E4M3.UNPACK_B R15, R15.H1 ;  /* 0x0000000fff0f723e */ /* 0x000fe200030006ff */
[----:B------:R-:W-:-:S02]  /*11d60*/  HADD2.F32 R30, -RZ, R37.H1_H1 ;  /* 0x30000025ff1e7230 */ /* 0x000fc40000004100 */
[C---:B------:R-:W-:Y:S01]  /*11d70*/  FMUL.FTZ R49, R5.reuse, R32 ;  /* 0x0000002005317220 */ /* 0x040fe20000410000 */
[----:B------:R-:W-:Y:S02]  /*11d80*/  HADD2.F32 R25, -RZ, R25.H1_H1 ;  /* 0x30000019ff197230 */ /* 0x000fe40000004100 */
[----:B------:R-:W-:Y:S01]  /*11d90*/  FMUL.FTZ R5, R5, R10 ;  /* 0x0000000a05057220 */ /* 0x000fe20000410000 */
[----:B------:R-:W-:Y:S01]  /*11da0*/  HADD2.F32 R28, -RZ, R28.H1_H1 ;  /* 0x3000001cff1c7230 */ /* 0x000fe20000004100 */
[----:B------:R-:W-:Y:S01]  /*11db0*/  F2FP.F16.E4M3.UNPACK_B R8, R24 ;  /* 0x00000018ff08723e */ /* 0x000fe200020006ff */
[----:B------:R-:W-:Y:S02]  /*11dc0*/  HADD2.F32 R4, -RZ, R7.H0_H0 ;  /* 0x20000007ff047230 */ /* 0x000fe40000004100 */
[C---:B------:R-:W-:Y:S01]  /*11dd0*/  FMUL.FTZ R34, R25.reuse, R30 ;  /* 0x0000001e19227220 */ /* 0x040fe20000410000 */
[----:B------:R-:W-:Y:S02]  /*11de0*/  HADD2.F32 R13, -RZ, R13.H1_H1 ;  /* 0x3000000dff0d7230 */ /* 0x000fe40000004100 */
[----:B------:R-:W-:Y:S01]  /*11df0*/  FMUL.FTZ R25, R25, R28 ;  /* 0x0000001c19197220 */ /* 0x000fe20000410000 */
[----:B------:R-:W-:-:S02]  /*11e00*/  HADD2.F32 R29, -RZ, R29.H1_H1 ;  /* 0x3000001dff1d7230 */ /* 0x000fc40000004100 */
[C---:B------:R-:W-:Y:S01]  /*11e10*/  FFMA.FTZ R49, R4.reuse, R10, -R49 ;  /* 0x0000000a04317223 */ /* 0x040fe20000010831 */
[----:B------:R-:W-:Y:S01]  /*11e20*/  FFMA.FTZ R32, R4, R32, R5 ;  /* 0x0000002004207223 */ /* 0x000fe20000010005 */
[C---:B------:R-:W-:Y:S01]  /*11e30*/  FFMA.FTZ R37, R13.reuse, R28, -R34 ;  /* 0x0000001c0d257223 */ /* 0x040fe20000010822 */
[----:B------:R-:W-:Y:S02]  /*11e40*/  HADD2.F32 R20, -RZ, R20.H1_H1 ;  /* 0x30000014ff147230 */ /* 0x000fe40000004100 */
[----:B------:R-:W-:Y:S01]  /*11e50*/  FFMA.FTZ R34, R13, R30, R25 ;  /* 0x0000001e0d227223 */ /* 0x000fe20000010019 */
[----:B------:R-:W-:Y:S01]  /*11e60*/  HADD2.F32 R5, -RZ, R27.H0_H0 ;  /* 0x2000001bff057230 */ /* 0x000fe20000004100 */
[----:B------:R-:W-:Y:S01]  /*11e70*/  F2FP.F16.E4M3.UNPACK_B R24, R24.H1 ;  /* 0x00000018ff18723e */ /* 0x000fe200030006ff */
[----:B------:R-:W-:Y:S02]  /*11e80*/  HADD2.F32 R10, -RZ, R33.H0_H0 ;  /* 0x20000021ff0a7230 */ /* 0x000fe40000004100 */
[----:B------:R-:W-:Y:S01]  /*11e90*/  FMUL.FTZ R28, R20, R29 ;  /* 0x0000001d141c7220 */ /* 0x000fe20000410000 */
[----:B------:R-:W-:Y:S01]  /*11ea0*/  HADD2.F32 R9, -RZ, R9.H1_H1 ;  /* 0x30000009ff097230 */ /* 0x000fe20000004100 */
[----:B------:R-:W-:Y:S01]  /*11eb0*/  F2FP.F16.E4M3.UNPACK_B R3, R12 ;  /* 0x0000000cff03723e */ /* 0x000fe200020006ff */
[----:B------:R-:W-:-:S02]  /*11ec0*/  HADD2.F32 R13, -RZ, R41.H0_H0 ;  /* 0x20000029ff0d7230 */ /* 0x000fc40000004100 */
[CC--:B------:R-:W-:Y:S01]  /*11ed0*/  FMUL.FTZ R30, R5.reuse, R10.reuse ;  /* 0x0000000a051e7220 */ /* 0x0c0fe20000410000 */
[----:B------:R-:W-:Y:S02]  /*11ee0*/  HADD2.F32 R4, -RZ, R15.H0_H0 ;  /* 0x2000000fff047230 */ /* 0x000fe40000004100 */
[----:B------:R-:W-:Y:S01]  /*11ef0*/  FMUL.FTZ R20, R20, R9 ;  /* 0x0000000914147220 */ /* 0x000fe20000410000 */
[----:B------:R-:W-:Y:S02]  /*11f00*/  HADD2.F32 R7, -RZ, R7.H1_H1 ;  /* 0x30000007ff077230 */ /* 0x000fe40000004100 */
[-C--:B------:R-:W-:Y:S01]  /*11f10*/  FMUL.FTZ R25, R5, R13.reuse ;  /* 0x0000000d05197220 */ /* 0x080fe20000410000 */
[----:B------:R-:W-:Y:S02]  /*11f20*/  HADD2.F32 R27, -RZ, R27.H1_H1 ;  /* 0x3000001bff1b7230 */ /* 0x000fe40000004100 */
[C---:B------:R-:W-:Y:S01]  /*11f30*/  FFMA.FTZ R48, R4.reuse, R13, R30 ;  /* 0x0000000d04307223 */ /* 0x040fe2000001001e */
[----:B------:R-:W-:Y:S01]  /*11f40*/  F2FP.F16.E4M3.UNPACK_B R13, R35.H1 ;  /* 0x00000023ff0d723e */ /* 0x000fe200030006ff */
[C---:B------:R-:W-:Y:S01]  /*11f50*/  FFMA.FTZ R44, R7.reuse, R9, -R28 ;  /* 0x00000009072c7223 */ /* 0x040fe2000001081c */
[----:B------:R-:W-:Y:S01]  /*11f60*/  FFMA.FTZ R29, R7, R29, R20 ;  /* 0x0000001d071d7223 */ /* 0x000fe20000010014 */
[----:B------:R-:W-:Y:S01]  /*11f70*/  FFMA.FTZ R46, R4, R10, -R25 ;  /* 0x0000000a042e7223 */ /* 0x000fe20000010819 */
[----:B------:R-:W-:Y:S01]  /*11f80*/  HADD2.F32 R28, -RZ, R41.H1_H1 ;  /* 0x30000029ff1c7230 */ /* 0x000fe20000004100 */
[----:B------:R-:W-:Y:S01]  /*11f90*/  F2FP.F16.E4M3.UNPACK_B R7, R21.H1 ;  /* 0x00000015ff07723e */ /* 0x000fe200030006ff */
[----:B------:R-:W-:Y:S01]  /*11fa0*/  HADD2.F32 R10, -RZ, R33.H1_H1 ;  /* 0x30000021ff0a7230 */ /* 0x000fe20000004100 */
[----:B------:R-:W-:Y:S01]  /*11fb0*/  F2FP.F16.E4M3.UNPACK_B R12, R12.H1 ;  /* 0x0000000cff0c723e */ /* 0x000fe200030006ff */
[----:B------:R-:W-:-:S02]  /*11fc0*/  HADD2.F32 R20, -RZ, R13.H0_H0 ;  /* 0x2000000dff147230 */ /* 0x000fc40000004100 */
[C---:B------:R-:W-:Y:S01]  /*11fd0*/  FMUL.FTZ R30, R27.reuse, R28 ;  /* 0x0000001c1b1e7220 */ /* 0x040fe20000410000 */
[--C-:B------:R-:W-:Y:S02]  /*11fe0*/  HADD2.F32 R5, -RZ, R24.reuse.H0_H0 ;  /* 0x20000018ff057230 */ /* 0x100fe40000004100 */
[----:B------:R-:W-:Y:S01]  /*11ff0*/  FMUL.FTZ R27, R27, R10 ;  /* 0x0000000a1b1b7220 */ /* 0x000fe20000410000 */
[----:B------:R-:W-:Y:S01]  /*12000*/  HADD2.F32 R15, -RZ, R15.H1_H1 ;  /* 0x3000000fff0f7230 */ /* 0x000fe20000004100 */
[----:B------:R-:W-:Y:S01]  /*12010*/  F2FP.F16.E4M3.UNPACK_B R35, R35 ;  /* 0x00000023ff23723e */ /* 0x000fe200020006ff */
[----:B------:R-:W-:Y:S02]  /*12020*/  HADD2.F32 R9, -RZ, R7.H0_H0 ;  /* 0x20000007ff097230 */ /* 0x000fe40000004100 */
[----:B------:R-:W-:Y:S01]  /*12030*/  FMUL.FTZ R25, R5, R20 ;  /* 0x0000001405197220 */ /* 0x000fe20000410000 */
[----:B------:R-:W-:Y:S02]  /*12040*/  HADD2.F32 R13, -RZ, R13.H1_H1 ;  /* 0x3000000dff0d7230 */ /* 0x000fe40000004100 */
[----:B------:R-:W-:Y:S01]  /*12050*/  FFMA.FTZ R41, R15, R28, R27 ;  /* 0x0000001c0f297223 */ /* 0x000fe2000001001b */
[----:B------:R-:W-:-:S02]  /*12060*/  HADD2.F32 R24, -RZ, R24.H1_H1 ;  /* 0x30000018ff187230 */ /* 0x000fc40000004100 */
[----:B------:R-:W-:Y:S01]  /*12070*/  FMUL.FTZ R5, R5, R9 ;  /* 0x0000000905057220 */ /* 0x000fe20000410000 */
[--C-:B------:R-:W-:Y:S01]  /*12080*/  HADD2.F32 R4, -RZ, R12.reuse.H0_H0 ;  /* 0x2000000cff047230 */ /* 0x100fe20000004100 */
[----:B------:R-:W-:Y:S01]  /*12090*/  F2FP.F16.E4M3.UNPACK_B R21, R21 ;  /* 0x00000015ff15723e */ /* 0x000fe200020006ff */
[----:B------:R-:W-:Y:S02]  /*120a0*/  HADD2.F32 R7, -RZ, R7.H1_H1 ;  /* 0x30000007ff077230 */ /* 0x000fe40000004100 */
[----:B------:R-:W-:Y:S01]  /*120b0*/  FMUL.FTZ R27, R24, R13 ;  /* 0x0000000d181b7220 */ /* 0x000fe20000410000 */
[----:B------:R-:W-:Y:S02]  /*120c0*/  HADD2.F32 R12, -RZ, R12.H1_H1 ;  /* 0x3000000cff0c7230 */ /* 0x000fe40000004100 */
[----:B------:R-:W-:Y:S01]  /*120d0*/  FFMA.FTZ R33, R15, R10, -R30 ;  /* 0x0000000a0f217223 */ /* 0x000fe2000001081e */
[C---:B------:R-:W-:Y:S01]  /*120e0*/  FFMA.FTZ R25, R4.reuse, R9, -R25 ;  /* 0x0000000904197223 */ /* 0x040fe20000010819 */
[----:B------:R-:W-:Y:S01]  /*120f0*/  FFMA.FTZ R15, R4, R20, R5 ;  /* 0x00000014040f7223 */ /* 0x000fe20000010005 */
[----:B------:R-:W-:Y:S01]  /*12100*/  FMUL.FTZ R24, R24, R7 ;  /* 0x0000000718187220 */ /* 0x000fe20000410000 */
[----:B------:R-:W-:-:S02]  /*12110*/  HADD2.F32 R9, -RZ, R35.H0_H0 ;  /* 0x20000023ff097230 */ /* 0x000fc40000004100 */
[C---:B------:R-:W-:Y:S01]  /*12120*/  FFMA.FTZ R28, R12.reuse, R7, -R27 ;  /* 0x000000070c1c7223 */ /* 0x040fe2000001081b */
[--C-:B------:R-:W-:Y:S02]  /*12130*/  HADD2.F32 R5, -RZ, R8.reuse.H0_H0 ;  /* 0x20000008ff057230 */ /* 0x100fe40000004100 */
[----:B------:R-:W-:Y:S01]  /*12140*/  FFMA.FTZ R30, R12, R13, R24 ;  /* 0x0000000d0c1e7223 */ /* 0x000fe20000010018 */
[----:B------:R-:W-:Y:S01]  /*12150*/  HADD2.F32 R7, -RZ, R21.H0_H0 ;  /* 0x20000015ff077230 */ /* 0x000fe20000004100 */
[-C--:B------:R-:W-:Y:S01]  /*12160*/  F2FP.F16.E4M3.UNPACK_B R11, R26.reuse ;  /* 0x0000001aff0b723e */ /* 0x080fe200020006ff */
        /* <DEDUP_REMOVED lines=8> */
[----:B------:R-:W-:Y:S01]  /*121f0*/  HADD2.F32 R3, -RZ, R3.H1_H1 ;  /* 0x30000003ff037230 */ /* 0x000fe20000004100 */
[-C--:B------:R-:W-:Y:S01]  /*12200*/  F2FP.F16.E4M3.UNPACK_B R6, R14.reuse ;  /* 0x0000000eff06723e */ /* 0x080fe200020006ff */
[C---:B------:R-:W-:Y:S01]  /*12210*/  FFMA.FTZ R12, R4.reuse, R9, R5 ;  /* 0x00000009040c7223 */ /* 0x040fe20000010005 */
[----:B------:R-:W-:Y:S01]  /*12220*/  F2FP.F16.E4M3.UNPACK_B R14, R14.H1 ;  /* 0x0000000eff0e723e */ /* 0x000fe200030006ff */
[----:B------:R-:W-:Y:S01]  /*12230*/  FFMA.FTZ R13, R4, R7, -R13 ;  /* 0x00000007040d7223 */ /* 0x000fe2000001080d */
[C---:B------:R-:W-:Y:S01]  /*12240*/  FMUL.FTZ R20, R8.reuse, R35 ;  /* 0x0000002308147220 */ /* 0x040fe20000410000 */
        /* <DEDUP_REMOVED lines=25> */
[----:B------:R-:W-:Y:S02]  /*123e0*/  HADD2.F32 R31, -RZ, R31.H1_H1 ;  /* 0x3000001fff1f7230 */ /* 0x000fe40000004100 */
        /* <DEDUP_REMOVED lines=30> */
.L_x_8103:
[----:B------:R-:W-:Y:S05]  /*125d0*/  BSYNC B0 ;  /* 0x0000000000007941 */ /* 0x000fea0003800000 */
.L_x_8089:
[----:B------:R-:W-:Y:S01]  /*125e0*/  @!PT LDS RZ, [RZ] ;  /* 0x00000000fffff984 */ /* 0x000fe20000000800 */
[----:B------:R-:W-:Y:S01]  /*125f0*/  @!PT LDS RZ, [RZ] ;  /* 0x00000000fffff984 */ /* 0x000fe20000000800 */
[----:B------:R-:W-:Y:S01]  /*12600*/  @!PT LDS RZ, [RZ] ;  /* 0x00000000fffff984 */ /* 0x000fe20000000800 */
[----:B------:R-:W-:Y:S01]  /*12610*/  @!PT LDS RZ, [RZ] ;  /* 0x00000000fffff984 */ /* 0x000fe20000000800 */
[----:B------:R3:W-:Y:S06]  /*12620*/  MEMBAR.ALL.CTA ;  /* 0x0000000000007992 */ /* 0x0007ec0000008000 */
[----:B---3--:R-:W3:Y:S01]  /*12630*/  FENCE.VIEW.ASYNC.S ;  /* 0x00000000000073c6 */ /* 0x008ee20000000000 */
[----:B------:R-:W-:Y:S05]  /*12640*/  WARPSYNC.ALL ;  /* 0x0000000000007948 */ /* 0x000fea0003800000 */
[----:B---3--:R-:W-:Y:S06]  /*12650*/  BAR.SYNC.DEFER_BLOCKING 0xd, 0x100 ;  /* 0x0344000000007b1d */ /* 0x008fec0000010000 */
.L_x_8086:
[----:B------:R-:W-:-:S06]  /*12660*/  ULOP3.LUT UR4, UR60, 0x1, URZ, 0xfc, !UPT ;  /* 0x000000013c047892 */ /* 0x000fcc000f8efc3f */
[----:B-12---:R-:W-:-:S05]  /*12670*/  IMAD.U32 R0, RZ, RZ, UR4 ;  /* 0x00000004ff007e24 */ /* 0x006fca000f8e00ff */
[----:B------:R-:W-:-:S13]  /*12680*/  ISETP.NE.AND P1, PT, R0, 0x3, PT ;  /* 0x000000030000780c */ /* 0x000fda0003f25270 */
[----:B------:R-:W-:Y:S05]  /*12690*/  @!P1 BRA `(.L_x_8113) ;  /* 0x0000000000049947 */ /* 0x000fea0003800000 */
[----:B------:R-:W-:Y:S01]  /*126a0*/  BPT.TRAP 0x1 ;  /* 0x000000040000795c */ /* 0x000fe20000300000 */
.L_x_8113:
[----:B------:R-:W-:Y:S01]  /*126b0*/  IMAD R136, R231, 0x8, R16 ;  /* 0x00000008e7887824 */ /* 0x000fe200078e0210 */
[----:B0-----:R-:W-:-:S04]  /*126c0*/  SHF.L.U32 R3, R232, 0x1f, RZ ;  /* 0x0000001fe8037819 */ /* 0x001fc800000006ff */
[----:B------:R0:W1:Y:S01]  /*126d0*/  SYNCS.PHASECHK.TRANS64.TRYWAIT P0, [R136+URZ+0x2e830], R3 ;  /* 0x02e83003880075a7 */ /* 0x000062000800017f */
[----:B------:R-:W-:Y:S05]  /*126e0*/  @!P1 BRA `(.L_x_8114) ;  /* 0x0000000000049947 */ /* 0x000fea0003800000 */
[----:B------:R-:W-:Y:S01]  /*126f0*/  BPT.TRAP 0x1 ;  /* 0x000000040000795c */ /* 0x000fe20000300000 */
.L_x_8114:
[----:B------:R-:W2:Y:S02]  /*12700*/  S2R R0, SR_TID.X ;  /* 0x0000000000007919 */ /* 0x000ea40000002100 */
[----:B--2--5:R-:W-:Y:S01]  /*12710*/  LOP3.LUT R4, R0, 0x7f, RZ, 0xc0, !PT ;  /* 0x0000007f00047812 */ /* 0x024fe200078ec0ff */
[----:B------:R-:W-:-:S03]  /*12720*/  VIADD R0, R16, 0x20400 ;  /* 0x0002040010007836 */ /* 0x000fc60000000000 */
[----:B------:R-:W-:Y:S02]  /*12730*/  ISETP.NE.AND P2, PT, R4, RZ, PT ;  /* 0x000000ff0400720c */ /* 0x000fe40003f45270 */
[----:B------:R-:W-:-:S04]  /*12740*/  SHF.R.U32.HI R0, RZ, 0x4, R0 ;  /* 0x00000004ff007819 */ /* 0x000fc80000011600 */
[----:B------:R-:W-:Y:S01]  /*12750*/  LOP3.LUT R0, R0, 0x3fff, RZ, 0xc0, !PT ;  /* 0x00003fff00007812 */ /* 0x000fe200078ec0ff */
[----:B-1----:R-:W-:Y:S06]  /*12760*/  @P0 BRA `(.L_x_8115) ;  /* 0x0000000000080947 */ /* 0x002fec0003800000 */
[----:B------:R-:W1:Y:S02]  /*12770*/  SYNCS.PHASECHK.TRANS64.TRYWAIT P0, [R136+URZ+0x2e830], R3 ;  /* 0x02e83003880075a7 */ /* 0x000e64000800017f */
[----:B-1----:R-:W-:Y:S05]  /*12780*/  @!P0 BRA `(.L_x_8116) ;  /* 0x0000018c00188947 */ /* 0x002fea0003800000 */
.L_x_8115:
[----:B------:R-:W-:Y:S01]  /*12790*/  LOP3.LUT R0, R0, 0x10000, RZ, 0xfc, !PT ;  /* 0x0001000000007812 */ /* 0x000fe200078efcff */
[----:B------:R-:W-:Y:S05]  /*127a0*/  WARPSYNC.ALL ;  /* 0x0000000000007948 */ /* 0x000fea0003800000 */
[----:B------:R2:W-:Y:S01]  /*127b0*/  STL [R1+0x48], R0 ;  /* 0x0000480001007387 */ /* 0x0005e20000100800 */
[----:B------:R-:W-:Y:S01]  /*127c0*/  IMAD R12, R231, 0x700, R0 ;  /* 0x00000700e70c7824 */ /* 0x000fe200078e0200 */
[----:B------:R-:W-:Y:S01]  /*127d0*/  LOP3.LUT R4, R36, 0x10000, RZ, 0xfc, !PT ;  /* 0x0001000024047812 */ /* 0x000fe200078efcff */
[----:B------:R-:W-:Y:S01]  /*127e0*/  IMAD.MOV.U32 R13, RZ, RZ, 0x40000040 ;  /* 0x40000040ff0d7424 */ /* 0x000fe200078e00ff */
[----:B01----:R-:W3:Y:S01]  /*127f0*/  LDL R3, [R1+0x84] ;  /* 0x0000840001037983 */ /* 0x003ee20000100800 */
[----:B------:R-:W-:Y:S01]  /*12800*/  IMAD.MOV.U32 R5, RZ, RZ, 0x40000040 ;  /* 0x40000040ff057424 */ /* 0x000fe200078e00ff */
[----:B------:R-:W-:Y:S01]  /*12810*/  R2UR UR6, R12 ;  /* 0x000000000c0672ca */ /* 0x000fe200000e0000 */
[----:B------:R-:W-:Y:S01]  /*12820*/  WARPGROUP.ARRIVE ;  /* 0x00000000000079c5 */ /* 0x000fe20000000000 */
[----:B------:R-:W-:Y:S01]  /*12830*/  R2UR UR7, R13 ;  /* 0x000000000d0772ca */ /* 0x000fe200000e0000 */
[----:B----4-:R-:W-:Y:S01]  /*12840*/  IMAD.MOV.U32 R7, RZ, RZ, 0x40000040 ;  /* 0x40000040ff077424 */ /* 0x010fe200078e00ff */
[----:B------:R-:W-:Y:S01]  /*12850*/  R2UR UR4, R4 ;  /* 0x00000000040472ca */ /* 0x000fe200000e0000 */
[----:B------:R-:W-:Y:S01]  /*12860*/  IMAD.MOV.U32 R9, RZ, RZ, 0x40000040 ;  /* 0x40000040ff097424 */ /* 0x000fe200078e00ff */
[C---:B------:R-:W-:Y:S01]  /*12870*/  R2UR UR5, R5.reuse ;  /* 0x00000000050572ca */ /* 0x040fe200000e0000 */
[----:B------:R-:W-:Y:S01]  /*12880*/  IMAD.MOV.U32 R11, RZ, RZ, 0x40000040 ;  /* 0x40000040ff0b7424 */ /* 0x000fe200078e00ff */
[----:B------:R-:W3:Y:S01]  /*12890*/  LDL R144, [R1+0x4c] ;  /* 0x00004c0001907983 */ /* 0x000ee20000100800 */
[----:B------:R-:W-:Y:S01]  /*128a0*/  IMAD.MOV.U32 R15, RZ, RZ, 0x40000040 ;  /* 0x40000040ff0f7424 */ /* 0x000fe200078e00ff */
[----:B--2---:R-:W0:Y:S02]  /*128b0*/  LDC R0, c[0x0][0x448] ;  /* 0x00011200ff007b82 */ /* 0x004e240000000800 */
[----:B------:R-:W2:Y:S04]  /*128c0*/  LDL R140, [R1+0x54] ;  /* 0x00005400018c7983 */ /* 0x000ea80000100800 */
[----:B------:R-:W4:Y:S03]  /*128d0*/  LDL R139, [R1+0x80] ;  /* 0x00008000018b7983 */ /* 0x000f260000100800 */
[----:B------:R-:W-:Y:S01]  /*128e0*/  QGMMA.64x32x32.F32.E4M3.E4M3 R120, gdesc[UR4], RZ, !UPT, gsb0 ;  /* 0x00600000047879f3 */ /* 0x000fe2000c0008ff */
[----:B------:R-:W-:Y:S01]  /*128f0*/  VIADD R6, R12, 0x100 ;  /* 0x000001000c067836 */ /* 0x000fe20000000000 */
[----:B------:R-:W-:Y:S01]  /*12900*/  R2UR UR12, R4 ;  /* 0x00000000040c72ca */ /* 0x000fe200000e0000 */
[----:B------:R-:W5:Y:S01]  /*12910*/  LDL R142, [R1+0x40] ;  /* 0x00004000018e7983 */ /* 0x000f620000100800 */
[----:B------:R-:W-:-:S02]  /*12920*/  R2UR UR13, R5 ;  /* 0x00000000050d72ca */ /* 0x000fc400000e0000 */
        /* <DEDUP_REMOVED lines=49> */
[----:B------:R-:W-:Y:S02]  /*12c40*/  VIADD R10, R4, 0x2 ;  /* 0x00000002040a7836 */ /* 0x000fe40000000000 */
[----:B------:R-:W-:Y:S02]  /*12c50*/  IMAD.MOV.U32 R7, RZ, RZ, 0x40000040 ;  /* 0x40000040ff077424 */ /* 0x000fe400078e00ff */
[----:B------:R-:W-:Y:S01]  /*12c60*/  IMAD.MOV.U32 R11, RZ, RZ, 0x40000040 ;  /* 0x40000040ff0b7424 */ /* 0x000fe200078e00ff */
[----:B------:R-:W-:Y:S02]  /*12c70*/  R2UR UR26, R6 ;  /* 0x00000000061a72ca */ /* 0x000fe400000e0000 */
[----:B------:R-:W-:-:S02]  /*12c80*/  R2UR UR27, R7 ;  /* 0x00000000071b72ca */ /* 0x000fc400000e0000 */
        /* <DEDUP_REMOVED lines=157> */
[----:B------:R-:W-:-:S02]  /*13660*/  R2UR UR5, R7 ;  /* 0x00000000070572ca */ /* 0x000fc400000e0000 */
[----:B0-----:R-:W-:-:S13]  /*13670*/  ISETP.NE.AND P0, PT, R0, 0x1, PT ;  /* 0x000000010000780c */ /* 0x001fda0003f05270 */
[----:B------:R-:W0:Y:S08]  /*13680*/  @P0 LDC R0, c[0x0][0x44c] ;  /* 0x00011300ff000b82 */ /* 0x000e300000000800 */
[----:B------:R-:W1:Y:S01]  /*13690*/  @P0 LDC R13, c[0x0][0x450] ;  /* 0x00011400ff0d0b82 */ /* 0x000e620000000800 */
[----:B------:R-:W-:Y:S02]  /*136a0*/  WARPGROUP.DEPBAR.LE gsb0, 0x0 ;  /* 0x00008000000079c5 */ /* 0x000fe40000010000 */
[----:B------:R-:W-:-:S06]  /*136b0*/  WARPGROUP.ARRIVE ;  /* 0x00000000000079c5 */ /* 0x000fcc0000000000 */
[----:B------:R-:W-:Y:S01]  /*136c0*/  QGMMA.64x32x32.F32.E4M3.E4M3 R72, gdesc[UR4], R72, gsb0 ;  /* 0x00600000044879f3 */ /* 0x000fe20008000848 */
[----:B---3--:R-:W-:-:S04]  /*136d0*/  IMAD.IADD R3, R3, 0x1, R144 ;  /* 0x0000000103037824 */ /* 0x008fc800078e0290 */
[----:B0-----:R-:W-:-:S05]  /*136e0*/  @P0 IMAD.HI.U32 R0, R3, R0, RZ ;  /* 0x0000000003000227 */ /* 0x001fca00078e00ff */
[----:B-1----:R-:W-:-:S05]  /*136f0*/  @P0 SHF.R.U32.HI R3, RZ, R13, R0 ;  /* 0x0000000dff030219 */ /* 0x002fca0000011600 */
[----:B------:R-:W0:Y:S01]  /*13700*/  SHFL.IDX PT, R137, R3, 0x1, 0x1c1f ;  /* 0x003c1f0003897f89 */ /* 0x000e2200000e0000 */
[----:B------:R-:W-:Y:S02]  /*13710*/  IMAD.MOV.U32 R13, RZ, RZ, -0xe0 ;  /* 0xffffff20ff0d7424 */ /* 0x000fe400078e00ff */
[----:B------:R-:W-:Y:S02]  /*13720*/  VIADD R14, R12, 0x406 ;  /* 0x000004060c0e7836 */ /* 0x000fe40000000000 */
[----:B------:R-:W-:Y:S02]  /*13730*/  IMAD.MOV.U32 R15, RZ, RZ, 0x40000040 ;  /* 0x40000040ff0f7424 */ /* 0x000fe400078e00ff */
[C---:B--2---:R-:W-:Y:S02]  /*13740*/  IMAD R0, R138.reuse, -0xe0, R140 ;  /* 0xffffff208a007824 */ /* 0x044fe400078e028c */
[----:B------:R-:W-:Y:S01]  /*13750*/  IMAD R13, R138, R13, 0xe1 ;  /* 0x000000e18a0d7424 */ /* 0x000fe200078e020d */
[----:B------:R-:W-:-:S02]  /*13760*/  R2UR UR6, R14 ;  /* 0x000000000e0672ca */ /* 0x000fc400000e0000 */
[----:B------:R-:W-:Y:S02]  /*13770*/  R2UR UR7, R15 ;  /* 0x000000000f0772ca */ /* 0x000fe400000e0000 */
[----:B------:R-:W-:Y:S02]  /*13780*/  R2UR UR4, R6 ;  /* 0x00000000060472ca */ /* 0x000fe400000e0000 */
[----:B------:R-:W-:Y:S01]  /*13790*/  R2UR UR5, R7 ;  /* 0x00000000070572ca */ /* 0x000fe200000e0000 */
[----:B------:R-:W-:Y:S02]  /*137a0*/  VIADD R0, R0, 0xe0 ;  /* 0x000000e000007836 */ /* 0x000fe40000000000 */
[C---:B----4-:R-:W-:Y:S02]  /*137b0*/  IMAD R13, R139.reuse, -0x2, R13 ;  /* 0xfffffffe8b0d7824 */ /* 0x050fe400078e020d */
[----:B------:R-:W-:-:S03]  /*137c0*/  IMAD R21, R139, -0x2, R0 ;  /* 0xfffffffe8b157824 */ /* 0x000fc600078e0200 */
[----:B-----5:R-:W-:-:S04]  /*137d0*/  IADD3 R20, -R142, R13, R140 ;  /* 0x0000000d8e147210 */ /* 0x020fc80007ffe18c */
[----:B0-----:R-:W-:-:S04]  /*137e0*/  VIADDMNMX R0, R137, R20, R21, PT ;  /* 0x0000001489007246 */ /* 0x001fc80003800115 */
[C---:B------:R-:W-:Y:S02]  /*137f0*/  ISETP.GT.AND P4, PT, R0.reuse, RZ, PT ;  /* 0x000000ff0000720c */ /* 0x040fe40003f84270 */
[----:B------:R-:W-:Y:S01]  /*13800*/  ISETP.GT.AND P5, PT, R0, 0x1, PT ;  /* 0x000000010000780c */ /* 0x000fe20003fa4270 */
[----:B------:R-:W-:Y:S02]  /*13810*/  WARPGROUP.DEPBAR.LE gsb0, 0x0 ;  /* 0x00008000000079c5 */ /* 0x000fe40000010000 */
[----:B------:R-:W-:-:S06]  /*13820*/  WARPGROUP.ARRIVE ;  /* 0x00000000000079c5 */ /* 0x000fcc0000000000 */
[----:B------:R-:W-:Y:S01]  /*13830*/  QGMMA.64x32x32.F32.E4M3.E4M3 R56, gdesc[UR4], R56, gsb0 ;  /* 0x00600000043879f3 */ /* 0x000fe20008000838 */
[----:B------:R-:W-:Y:S02]  /*13840*/  ISETP.GT.AND P3, PT, R0, 0x8, PT ;  /* 0x000000080000780c */ /* 0x000fe40003f64270 */
[----:B------:R-:W-:Y:S02]  /*13850*/  FSEL R137, R122, -INF , P4 ;  /* 0xff8000007a897808 */ /* 0x000fe40002000000 */
[----:B------:R-:W-:Y:S02]  /*13860*/  FSEL R123, R123, -INF , P5 ;  /* 0xff8000007b7b7808 */ /* 0x000fe40002800000 */
[----:B------:R-:W-:Y:S02]  /*13870*/  ISETP.GT.AND P4, PT, R0, 0x9, PT ;  /* 0x000000090000780c */ /* 0x000fe40003f84270 */
[----:B------:R-:W-:Y:S02]  /*13880*/  FSEL R139, R126, -INF , P3 ;  /* 0xff8000007e8b7808 */ /* 0x000fe40001800000 */
[----:B------:R-:W-:-:S02]  /*13890*/  FMNMX.FTZ R122, R137, R123, !PT ;  /* 0x0000007b897a7209 */ /* 0x000fc40007810000 */
[C---:B------:R-:W-:Y:S02]  /*138a0*/  ISETP.GT.AND P3, PT, R0.reuse, 0x10, PT ;  /* 0x000000100000780c */ /* 0x040fe40003f64270 */
[----:B------:R-:W-:Y:S02]  /*138b0*/  FSEL R127, R127, -INF , P4 ;  /* 0xff8000007f7f7808 */ /* 0x000fe40002000000 */
[----:B------:R-:W-:Y:S02]  /*138c0*/  FMNMX.FTZ R122, R139, R122, !PT ;  /* 0x0000007a8b7a7209 */ /* 0x000fe40007810000 */
        /* <DEDUP_REMOVED lines=26> */
[----:B------:R-:W-:Y:S01]  /*13a70*/  IMAD.MOV.U32 R15, RZ, RZ, 0x40000040 ;  /* 0x40000040ff0f7424 */ /* 0x000fe200078e00ff */
[----:B------:R-:W-:Y:S02]  /*13a80*/  FSEL R149, R114, -INF , P3 ;  /* 0xff80000072957808 */ /* 0x000fe40001800000 */
[----:B------:R-:W-:-:S02]  /*13a90*/  FMNMX.FTZ R122, R111, R122, !PT ;  /* 0x0000007a6f7a7209 */ /* 0x000fc40007810000 */
[----:B------:R-:W-:Y:S02]  /*13aa0*/  ISETP.GT.AND P3, PT, R0, 0x38, PT ;  /* 0x000000380000780c */ /* 0x000fe40003f64270 */
[----:B------:R-:W-:Y:S02]  /*13ab0*/  FSEL R115, R115, -INF , P4 ;  /* 0xff80000073737808 */ /* 0x000fe40002000000 */
[----:B------:R-:W-:Y:S02]  /*13ac0*/  FMNMX.FTZ R122, R149, R122, !PT ;  /* 0x0000007a957a7209 */ /* 0x000fe40007810000 */
[----:B------:R-:W-:Y:S02]  /*13ad0*/  R2UR UR6, R14 ;  /* 0x000000000e0672ca */ /* 0x000fe400000e0000 */
[----:B------:R-:W-:Y:S02]  /*13ae0*/  R2UR UR7, R15 ;  /* 0x000000000f0772ca */ /* 0x000fe400000e0000 */
[----:B------:R-:W-:-:S02]  /*13af0*/  R2UR UR4, R6 ;  /* 0x00000000060472ca */ /* 0x000fc400000e0000 */
[----:B------:R-:W-:Y:S02]  /*13b00*/  R2UR UR5, R7 ;  /* 0x00000000070572ca */ /* 0x000fe400000e0000 */
[----:B------:R-:W-:Y:S02]  /*13b10*/  ISETP.GT.AND P4, PT, R0, 0x39, PT ;  /* 0x000000390000780c */ /* 0x000fe40003f84270 */
[----:B------:R-:W-:Y:S02]  /*13b20*/  FSEL R151, R118, -INF , P3 ;  /* 0xff80000076977808 */ /* 0x000fe40001800000 */
[----:B------:R-:W-:Y:S01]  /*13b30*/  FMNMX.FTZ R122, R115, R122, !PT ;  /* 0x0000007a737a7209 */ /* 0x000fe20007810000 */
[----:B------:R-:W-:Y:S02]  /*13b40*/  WARPGROUP.DEPBAR.LE gsb0, 0x0 ;  /* 0x00008000000079c5 */ /* 0x000fe40000010000 */
[----:B------:R-:W-:Y:S01]  /*13b50*/  WARPGROUP.ARRIVE ;  /* 0x00000000000079c5 */ /* 0x000fe20000000000 */
[----:B------:R-:W-:-:S02]  /*13b60*/  ISETP.GT.AND P3, PT, R0, 0x40, PT ;  /* 0x000000400000780c */ /* 0x000fc40003f64270 */
[----:B------:R-:W-:Y:S02]  /*13b70*/  FSEL R119, R119, -INF , P4 ;  /* 0xff80000077777808 */ /* 0x000fe40002000000 */
[----:B------:R-:W-:Y:S01]  /*13b80*/  FMNMX.FTZ R122, R151, R122, !PT ;  /* 0x0000007a977a7209 */ /* 0x000fe20007810000 */
[----:B------:R-:W-:Y:S01]  /*13b90*/  QGMMA.64x32x32.F32.E4M3.E4M3 R40, gdesc[UR4], R40, gsb0 ;  /* 0x00600000042879f3 */ /* 0x000fe20008000828 */
        /* <DEDUP_REMOVED lines=39> */
[----:B------:R-:W-:Y:S02]  /*13e10*/  VIADD R12, R12, 0x606 ;  /* 0x000006060c0c7836 */ /* 0x000fe40000000000 */
[----:B------:R-:W-:Y:S01]  /*13e20*/  IMAD.MOV.U32 R13, RZ, RZ, 0x40000040 ;  /* 0x40000040ff0d7424 */ /* 0x000fe200078e00ff */
[----:B------:R-:W-:-:S02]  /*13e30*/  ISETP.GT.AND P3, PT, R0, 0x78, PT ;  /* 0x000000780000780c */ /* 0x000fc40003f64270 */
[----:B------:R-:W-:Y:S02]  /*13e40*/  FSEL R83, R83, -INF , P4 ;  /* 0xff80000053537808 */ /* 0x000fe40002000000 */
[----:B------:R-:W-:Y:S02]  /*13e50*/  FMNMX.FTZ R122, R163, R122, !PT ;  /* 0x0000007aa37a7209 */ /* 0x000fe40007810000 */
[----:B------:R-:W-:Y:S02]  /*13e60*/  R2UR UR6, R12 ;  /* 0x000000000c0672ca */ /* 0x000fe400000e0000 */
[----:B------:R-:W-:Y:S02]  /*13e70*/  R2UR UR7, R13 ;  /* 0x000000000d0772ca */ /* 0x000fe400000e0000 */
[----:B------:R-:W-:Y:S02]  /*13e80*/  R2UR UR4, R6 ;  /* 0x00000000060472ca */ /* 0x000fe400000e0000 */
[----:B------:R-:W-:-:S02]  /*13e90*/  R2UR UR5, R7 ;  /* 0x00000000070572ca */ /* 0x000fc400000e0000 */
[----:B------:R-:W-:Y:S02]  /*13ea0*/  ISETP.GT.AND P4, PT, R0, 0x79, PT ;  /* 0x000000790000780c */ /* 0x000fe40003f84270 */
[----:B------:R-:W-:Y:S02]  /*13eb0*/  FSEL R13, R86, -INF , P3 ;  /* 0xff800000560d7808 */ /* 0x000fe40001800000 */
[----:B------:R-:W-:Y:S01]  /*13ec0*/  FMNMX.FTZ R122, R83, R122, !PT ;  /* 0x0000007a537a7209 */ /* 0x000fe20007810000 */
[----:B------:R-:W-:Y:S02]  /*13ed0*/  WARPGROUP.DEPBAR.LE gsb0, 0x0 ;  /* 0x00008000000079c5 */ /* 0x000fe40000010000 */
[C---:B------:R-:W-:Y:S02]  /*13ee0*/  ISETP.GT.AND P3, PT, R0.reuse, 0x80, PT ;  /* 0x000000800000780c */ /* 0x040fe40003f64270 */
[----:B------:R-:W-:Y:S02]  /*13ef0*/  FSEL R87, R87, -INF , P4 ;  /* 0xff80000057577808 */ /* 0x000fe40002000000 */
[----:B------:R-:W-:Y:S01]  /*13f00*/  FMNMX.FTZ R122, R13, R122, !PT ;  /* 0x0000007a0d7a7209 */ /* 0x000fe20007810000 */
[----:B------:R-:W-:Y:S01]  /*13f10*/  WARPGROUP.ARRIVE ;  /* 0x00000000000079c5 */ /* 0x000fe20000000000 */
[----:B------:R-:W-:-:S02]  /*13f20*/  ISETP.GT.AND P4, PT, R0, 0x81, PT ;  /* 0x000000810000780c */ /* 0x000fc40003f84270 */
[----:B------:R-:W-:Y:S02]  /*13f30*/  FSEL R165, R58, -INF , P3 ;  /* 0xff8000003aa57808 */ /* 0x000fe40001800000 */
[----:B------:R-:W-:Y:S01]  /*13f40*/  FMNMX.FTZ R122, R87, R122, !PT ;  /* 0x0000007a577a7209 */ /* 0x000fe20007810000 */
[----:B------:R-:W-:Y:S01]  /*13f50*/  QGMMA.64x32x32.F32.E4M3.E4M3 R24, gdesc[UR4], R24, gsb0 ;  /* 0x00600000041879f3 */ /* 0x000fe20008000818 */
        /* <DEDUP_REMOVED lines=44> */
[----:B------:R-:W-:Y:S01]  /*14220*/  FMNMX.FTZ R122, R179, R122, !PT ;  /* 0x0000007ab37a7209 */ /* 0x000fe20007810000 */
[----:B------:R-:W-:Y:S02]  /*14230*/  WARPGROUP.DEPBAR.LE gsb0, 0x0 ;  /* 0x00008000000079c5 */ /* 0x000fe40000010000 */
        /* <DEDUP_REMOVED lines=38> */
[----:B------:R-:W-:Y:S01]  /*144a0*/  FSEL R115, R120, -INF , P4 ;  /* 0xff80000078737808 */ /* 0x000fe20002000000 */
[----:B------:R-:W-:-:S01]  /*144b0*/  FFMA.FTZ R14, R2, R137, -R39 ;  /* 0x00000089020e7223 */ /* 0x000fc20000010827 */
[----:B------:R-:W-:Y:S01]  /*144c0*/  ISETP.GT.AND P4, PT, R20, 0x9, PT ;  /* 0x000000091400780c */ /* 0x000fe20003f84270 */
[----:B------:R0:W-:Y:S01]  /*144d0*/  MUFU.EX2 R21, R54 ;  /* 0x0000003600157308 */ /* 0x0001e20000000800 */
[----:B------:R-:W-:-:S02]  /*144e0*/  FSEL R137, R124, -INF , P3 ;  /* 0xff8000007c897808 */ /* 0x000fc40001800000 */
[----:B------:R-:W-:Y:S02]  /*144f0*/  ISETP.GT.AND P3, PT, R20, 0x10, PT ;  /* 0x000000101400780c */ /* 0x000fe40003f64270 */
[----:B------:R-:W-:Y:S02]  /*14500*/  FSEL R125, R125, -INF , P4 ;  /* 0xff8000007d7d7808 */ /* 0x000fe40002000000 */
[----:B0-----:R-:W-:Y:S01]  /*14510*/  FMNMX.FTZ R54, R115, R121, !PT ;  /* 0x0000007973367209 */ /* 0x001fe20007810000 */
[----:B------:R-:W-:-:S03]  /*14520*/  FFMA.FTZ R26, R2, R139, -R39 ;  /* 0x0000008b021a7223 */ /* 0x000fc60000010827 */
[----:B------:R-:W-:Y:S02]  /*14530*/  FMNMX.FTZ R54, R137, R54, !PT ;  /* 0x0000003689367209 */ /* 0x000fe40007810000 */
[----:B------:R-:W-:Y:S02]  /*14540*/  ISETP.GT.AND P4, PT, R20, 0x11, PT ;  /* 0x000000111400780c */ /* 0x000fe40003f84270 */
[----:B------:R-:W-:Y:S02]  /*14550*/  FSEL R139, R128, -INF , P3 ;  /* 0xff800000808b7808 */ /* 0x000fe40001800000 */
[----:B------:R-:W-:Y:S02]  /*14560*/  FMNMX.FTZ R58, R125, R54, !PT ;  /* 0x000000367d3a7209 */ /* 0x000fe40007810000 */
[----:B------:R-:W-:Y:S02]  /*14570*/  ISETP.GT.AND P3, PT, R20, 0x18, PT ;  /* 0x000000181400780c */ /* 0x000fe40003f64270 */
[----:B------:R-:W-:-:S02]  /*14580*/  FSEL R129, R129, -INF , P4 ;  /* 0xff80000081817808 */ /* 0x000fc40002000000 */
[----:B------:R-:W-:Y:S01]  /*14590*/  FMNMX.FTZ R58, R139, R58, !PT ;  /* 0x0000003a8b3a7209 */ /* 0x000fe20007810000 */
[----:B------:R-:W-:-:S01]  /*145a0*/  FFMA.FTZ R30, R2, R141, -R39 ;  /* 0x0000008d021e7223 */ /* 0x000fc20000010827 */
[----:B------:R-:W-:Y:S02]  /*145b0*/  ISETP.GT.AND P4, PT, R20, 0x19, PT ;  /* 0x000000191400780c */ /* 0x000fe40003f84270 */
[----:B------:R-:W-:Y:S02]  /*145c0*/  FSEL R141, R132, -INF , P3 ;  /* 0xff800000848d7808 */ /* 0x000fe40001800000 */
[----:B------:R-:W-:Y:S02]  /*145d0*/  FMNMX.FTZ R58, R129, R58, !PT ;  /* 0x0000003a813a7209 */ /* 0x000fe40007810000 */
[----:B------:R-:W-:Y:S02]  /*145e0*/  FSEL R133, R133, -INF , P4 ;  /* 0xff80000085857808 */ /* 0x000fe40002000000 */
[----:B------:R-:W-:-:S02]  /*145f0*/  ISETP.GT.AND P3, PT, R20, 0x20, PT ;  /* 0x000000201400780c */ /* 0x000fc40003f64270 */
[----:B------:R-:W-:Y:S01]  /*14600*/  FMNMX.FTZ R58, R141, R58, !PT ;  /* 0x0000003a8d3a7209 */ /* 0x000fe20007810000 */
[----:B------:R-:W-:Y:S01]  /*14610*/  FFMA.FTZ R34, R2, R143, -R39 ;  /* 0x0000008f02227223 */ /* 0x000fe20000010827 */
        /* <DEDUP_REMOVED lines=10> */
[----:B------:R-:W-:Y:S02]  /*146c0*/  ISETP.GT.AND P3, PT, R20, 0x30, PT ;  /* 0x000000301400780c */ /* 0x000fe40003f64270 */
[----:B------:R-:W-:-:S02]  /*146d0*/  FSEL R109, R109, -INF , P4 ;  /* 0xff8000006d6d7808 */ /* 0x000fc40002000000 */
        /* <DEDUP_REMOVED lines=15> */
[--C-:B------:R-:W-:Y:S01]  /*147d0*/  FFMA.FTZ R50, R2, R151, -R39.reuse ;  /* 0x0000009702327223 */ /* 0x100fe20000010827 */
[----:B------:R-:W-:Y:S02]  /*147e0*/  ISETP.GT.AND P4, PT, R20, 0x41, PT ;  /* 0x000000411400780c */ /* 0x000fe40003f84270 */
[----:B------:R-:W-:Y:S02]  /*147f0*/  FSEL R151, R88, -INF , P3 ;  /* 0xff80000058977808 */ /* 0x000fe40001800000 */
[----:B------:R-:W-:Y:S01]  /*14800*/  FMNMX.FTZ R66, R117, R66, !PT ;  /* 0x0000004275427209 */ /* 0x000fe20007810000 */
[----:B------:R-:W-:Y:S01]  /*14810*/  FFMA.FTZ R153, R2, R153, -R39 ;  /* 0x0000009902997223 */ /* 0x000fe20000010827 */
[----:B------:R-:W-:Y:S02]  /*14820*/  ISETP.GT.AND P3, PT, R20, 0x48, PT ;  /* 0x000000481400780c */ /* 0x000fe40003f64270 */
[----:B------:R-:W-:-:S02]  /*14830*/  FSEL R89, R89, -INF , P4 ;  /* 0xff80000059597808 */ /* 0x000fc40002000000 */
[----:B------:R-:W-:Y:S01]  /*14840*/  FMNMX.FTZ R66, R151, R66, !PT ;  /* 0x0000004297427209 */ /* 0x000fe20007810000 */
[----:B------:R0:W-:Y:S01]  /*14850*/  MUFU.EX2 R54, R153 ;  /* 0x0000009900367308 */ /* 0x0001e20000000800 */
[----:B------:R-:W-:Y:S02]  /*14860*/  ISETP.GT.AND P4, PT, R20, 0x49, PT ;  /* 0x000000491400780c */ /* 0x000fe40003f84270 */
[----:B------:R-:W-:Y:S02]  /*14870*/  FMNMX.FTZ R70, R89, R66, !PT ;  /* 0x0000004259467209 */ /* 0x000fe40007810000 */
[----:B------:R-:W-:Y:S02]  /*14880*/  FSEL R93, R93, -INF , P4 ;  /* 0xff8000005d5d7808 */ /* 0x000fe40002000000 */
[----:B0-----:R-:W-:Y:S02]  /*14890*/  FSEL R153, R92, -INF , P3 ;  /* 0xff8000005c997808 */ /* 0x001fe40001800000 */
[----:B------:R-:W-:-:S02]  /*148a0*/  ISETP.GT.AND P3, PT, R20, 0x50, PT ;  /* 0x000000501400780c */ /* 0x000fc40003f64270 */
[----:B------:R-:W-:Y:S01]  /*148b0*/  FMNMX.FTZ R70, R153, R70, !PT ;  /* 0x0000004699467209 */ /* 0x000fe20007810000 */
[----:B------:R-:W-:-:S01]  /*148c0*/  FFMA.FTZ R3, R2, R103, -R39 ;  /* 0x0000006702037223 */ /* 0x000fc20000010827 */
[----:B------:R-:W-:Y:S02]  /*148d0*/  ISETP.GT.AND P4, PT, R20, 0x51, PT ;  /* 0x000000511400780c */ /* 0x000fe40003f84270 */
[----:B------:R-:W-:Y:S02]  /*148e0*/  FSEL R103, R96, -INF , P3 ;  /* 0xff80000060677808 */ /* 0x000fe40001800000 */
[----:B------:R-:W-:Y:S01]  /*148f0*/  FMNMX.FTZ R74, R93, R70, !PT ;  /* 0x000000465d4a7209 */ /* 0x000fe20007810000 */
[----:B------:R-:W-:-:S01]  /*14900*/  FFMA.FTZ R155, R2, R155, -R39 ;  /* 0x0000009b029b7223 */ /* 0x000fc20000010827 */
[----:B------:R-:W-:Y:S02]  /*14910*/  ISETP.GT.AND P3, PT, R20, 0x58, PT ;  /* 0x000000581400780c */ /* 0x000fe40003f64270 */
[----:B------:R-:W-:-:S02]  /*14920*/  FSEL R97, R97, -INF , P4 ;  /* 0xff80000061617808 */ /* 0x000fc40002000000 */
[----:B------:R-:W-:Y:S01]  /*14930*/  FMNMX.FTZ R74, R103, R74, !PT ;  /* 0x0000004a674a7209 */ /* 0x000fe20007810000 */
[----:B------:R0:W-:Y:S01]  /*14940*/  MUFU.EX2 R58, R155 ;  /* 0x0000009b003a7308 */ /* 0x0001e20000000800 */
[----:B------:R-:W-:Y:S02]  /*14950*/  ISETP.GT.AND P4, PT, R20, 0x59, PT ;  /* 0x000000591400780c */ /* 0x000fe40003f84270 */
[----:B------:R-:W-:Y:S01]  /*14960*/  FMNMX.FTZ R74, R97, R74, !PT ;  /* 0x0000004a614a7209 */ /* 0x000fe20007810000 */
[----:B------:R-:W-:-:S01]  /*14970*/  FFMA.FTZ R157, R2, R157, -R39 ;  /* 0x0000009d029d7223 */ /* 0x000fc20000010827 */
[----:B------:R-:W-:Y:S02]  /*14980*/  FSEL R101, R101, -INF , P4 ;  /* 0xff80000065657808 */ /* 0x000fe40002000000 */
[----:B0-----:R-:W-:Y:S02]  /*14990*/  FSEL R155, R100, -INF , P3 ;  /* 0xff800000649b7808 */ /* 0x001fe40001800000 */
[----:B------:R-:W-:-:S02]  /*149a0*/  ISETP.GT.AND P3, PT, R20, 0x60, PT ;  /* 0x000000601400780c */ /* 0x000fc40003f64270 */
        /* <DEDUP_REMOVED lines=23> */
[----:B------:R0:W-:Y:S01]  /*14b20*/  MUFU.EX2 R66, R3 ;  /* 0x0000000300427308 */ /* 0x0001e20000000800 */
[----:B------:R-:W-:Y:S02]  /*14b30*/  ISETP.GT.AND P4, PT, R20, 0x79, PT ;  /* 0x000000791400780c */ /* 0x000fe40003f84270 */
[----:B------:R-:W-:Y:S01]  /*14b40*/  FMNMX.FTZ R76, R81, R76, !PT ;  /* 0x0000004c514c7209 */ /* 0x000fe20007810000 */
[----:B0-----:R-:W-:-:S01]  /*14b50*/  FFMA.FTZ R3, R2, R163, -R39 ;  /* 0x000000a302037223 */ /* 0x001fc20000010827 */
[----:B------:R-:W-:Y:S02]  /*14b60*/  FSEL R163, R84, -INF , P3 ;  /* 0xff80000054a37808 */ /* 0x000fe40001800000 */
[----:B------:R-:W-:Y:S02]  /*14b70*/  FSEL R85, R85, -INF , P4 ;  /* 0xff80000055557808 */ /* 0x000fe40002000000 */
[----:B------:R-:W-:-:S02]  /*14b80*/  ISETP.GT.AND P3, PT, R20, 0x80, PT ;  /* 0x000000801400780c */ /* 0x000fc40003f64270 */
        /* <DEDUP_REMOVED lines=51> */
[----:B------:R-:W-:Y:S02]  /*14ec0*/  FSEL R53, R53, -INF , P4 ;  /* 0xff80000035357808 */ /* 0x000fe40002000000 */
        /* <DEDUP_REMOVED lines=26> */
[----:B------:R-:W-:Y:S02]  /*15070*/  FMNMX.FTZ R76, R173, R76, !PT ;  /* 0x0000004cad4c7209 */ /* 0x000fe40007810000 */
[----:B------:R-:W-:Y:S02]  /*15080*/  FSEL R205, R37, -INF , P4 ;  /* 0xff80000025cd7808 */ /* 0x000fe40002000000 */
[----:B------:R-:W-:-:S04]  /*15090*/  FMNMX.FTZ R76, R203, R76, !PT ;  /* 0x0000004ccb4c7209 */ /* 0x000fc80007810000 */
[----:B------:R-:W-:Y:S01]  /*150a0*/  FMNMX.FTZ R76, R205, R76, !PT ;  /* 0x0000004ccd4c7209 */ /* 0x000fe20007810000 */
[----:B------:R0:W-:Y:S04]  /*150b0*/  MUFU.EX2 R74, R3 ;  /* 0x00000003004a7308 */ /* 0x0001e80000000800 */
[----:B0-----:R-:W0:Y:S01]  /*150c0*/  SHFL.BFLY PT, R3, R76, 0x2, 0x1f ;  /* 0x0c401f004c037f89 */ /* 0x001e2200000e0000 */
        /* <DEDUP_REMOVED lines=15> */
[----:B------:R-:W-:-:S01]  /*151c0*/  FFMA.FTZ R90, R2, R3, -8 ;  /* 0xc1000000025a7423 */ /* 0x000fc20000010003 */
[----:B------:R-:W-:-:S04]  /*151d0*/  FFMA.FTZ R107, R2, R107, -R39 ;  /* 0x0000006b026b7223 */ /* 0x000fc80000010827 */
[----:B------:R-:W-:Y:S01]  /*151e0*/  FSEL R90, R90, RZ, P3 ;  /* 0x000000ff5a5a7208 */ /* 0x000fe20001800000 */
        /* <DEDUP_REMOVED lines=22> */
[----:B------:R-:W-:-:S07]  /*15350*/  FFMA.FTZ R92, R2, R137, -R90 ;  /* 0x00000089025c7223 */ /* 0x000fce000001085a */
[----:B------:R-:W0:Y:S01]  /*15360*/  MUFU.EX2 R123, R123 ;  /* 0x0000007b007b7308 */ /* 0x000e220000000800 */
[----:B------:R-:W-:-:S07]  /*15370*/  FFMA.FTZ R115, R2, R125, -R90 ;  /* 0x0000007d02737223 */ /* 0x000fce000001085a */
[----:B------:R-:W1:Y:S01]  /*15380*/  MUFU.EX2 R26, R26 ;  /* 0x0000001a001a7308 */ /* 0x000e620000000800 */
[----:B------:R-:W-:-:S07]  /*15390*/  FFMA.FTZ R51, R2, R139, -R90 ;  /* 0x0000008b02337223 */ /* 0x000fce000001085a */
[----:B------:R-:W-:Y:S08]  /*153a0*/  MUFU.EX2 R39, R39 ;  /* 0x0000002700277308 */ /* 0x000ff00000000800 */
[----:B------:R-:W2:Y:S01]  /*153b0*/  MUFU.EX2 R68, R68 ;  /* 0x0000004400447308 */ /* 0x000ea20000000800 */
[----:B------:R-:W-:-:S07]  /*153c0*/  FFMA.FTZ R76, R2, R129, -R90 ;  /* 0x00000081024c7223 */ /* 0x000fce000001085a */
[----:B------:R-:W3:Y:S01]  /*153d0*/  MUFU.EX2 R127, R127 ;  /* 0x0000007f007f7308 */ /* 0x000ee20000000800 */
[----:B------:R-:W-:-:S07]  /*153e0*/  FFMA.FTZ R84, R2, R103, -R90 ;  /* 0x0000006702547223 */ /* 0x000fce000001085a */
[----:B------:R-:W4:Y:S01]  /*153f0*/  MUFU.EX2 R92, R92 ;  /* 0x0000005c005c7308 */ /* 0x000f220000000800 */
[----:B0-----:R-:W-:-:S07]  /*15400*/  FADD.FTZ R103, R14, R123 ;  /* 0x0000007b0e677221 */ /* 0x001fce0000010000 */
[----:B------:R-:W0:Y:S01]  /*15410*/  MUFU.EX2 R30, R30 ;  /* 0x0000001e001e7308 */ /* 0x000e220000000800 */
[----:B------:R-:W-:-:S07]  /*15420*/  FFMA.FTZ R94, R2, R141, -R90 ;  /* 0x0000008d025e7223 */ /* 0x000fce000001085a */
[----:B------:R-:W5:Y:S01]  /*15430*/  MUFU.EX2 R115, R115 ;  /* 0x0000007300737308 */ /* 0x000f620000000800 */
[----:B-1----:R-:W-:-:S01]  /*15440*/  FADD.FTZ R110, R26, R103 ;  /* 0x000000671a6e7221 */ /* 0x002fc20000010000 */
[----:B------:R-:W-:-:S06]  /*15450*/  FFMA.FTZ R104, R2, R57, -R90 ;  /* 0x0000003902687223 */ /* 0x000fcc000001085a */
[----:B------:R-:W1:Y:S01]  /*15460*/  MUFU.EX2 R131, R131 ;  /* 0x0000008300837308 */ /* 0x000e620000000800 */
[----:B--2---:R-:W-:-:S01]  /*15470*/  FADD.FTZ R57, R39, R68 ;  /* 0x0000004427397221 */ /* 0x004fc20000010000 */
[----:B------:R-:W-:-:S06]  /*15480*/  FFMA.FTZ R121, R2, R133, -R90 ;  /* 0x0000008502797223 */ /* 0x000fcc000001085a */
[----:B------:R-:W2:Y:S01]  /*15490*/  MUFU.EX2 R51, R51 ;  /* 0x0000003300337308 */ /* 0x000ea20000000800 */
[----:B------:R-:W-:-:S01]  /*154a0*/  FFMA.FTZ R108, R2, R85, -R90 ;  /* 0x00000055026c7223 */ /* 0x000fc2000001085a */
[----:B---3--:R-:W-:-:S06]  /*154b0*/  FADD.FTZ R85, R127, R110 ;  /* 0x0000006e7f557221 */ /* 0x008fcc0000010000 */
[----:B------:R-:W3:Y:S01]  /*154c0*/  MUFU.EX2 R34, R34 ;  /* 0x0000002200227308 */ /* 0x000ee20000000800 */
[----:B----4-:R-:W-:-:S07]  /*154d0*/  FADD.FTZ R110, R92, R57 ;  /* 0x000000395c6e7221 */ /* 0x010fce0000010000 */
[----:B------:R-:W4:Y:S01]  /*154e0*/  MUFU.EX2 R76, R76 ;  /* 0x0000004c004c7308 */ /* 0x000f220000000800 */
[----:B0-----:R-:W-:-:S01]  /*154f0*/  FADD.FTZ R116, R30, R85 ;  /* 0x000000551e747221 */ /* 0x001fc20000010000 */
[----:B-----5:R-:W-:-:S06]  /*15500*/  FADD.FTZ R114, R115, R110 ;  /* 0x0000006e73727221 */ /* 0x020fcc0000010000 */
[----:B------:R-:W0:Y:S01]  /*15510*/  MUFU.EX2 R135, R135 ;  /* 0x0000008700877308 */ /* 0x000e220000000800 */
[----:B------:R-:W-:-:S07]  /*15520*/  FFMA.FTZ R78, R2, R105, -R90 ;  /* 0x00000069024e7223 */ /* 0x000fce000001085a */
[----:B------:R-:W5:Y:S01]  /*15530*/  MUFU.EX2 R94, R94 ;  /* 0x0000005e005e7308 */ /* 0x000f620000000800 */
[----:B------:R-:W-:-:S07]  /*15540*/  FFMA.FTZ R112, R2, R61, -R90 ;  /* 0x0000003d02707223 */ /* 0x000fce000001085a */
[----:B------:R3:W-:Y:S01]  /*15550*/  MUFU.EX2 R64, R55 ;  /* 0x0000003700407308 */ /* 0x0007e20000000800 */
[----:B-1----:R-:W-:-:S01]  /*15560*/  FADD.FTZ R85, R131, R116 ;  /* 0x0000007483557221 */ /* 0x002fc20000010000 */
[----:B--2---:R-:W-:-:S06]  /*15570*/  FADD.FTZ R61, R51, R114 ;  /* 0x00000072333d7221 */ /* 0x004fcc0000010000 */
[----:B------:R-:W1:Y:S01]  /*15580*/  MUFU.EX2 R38, R38 ;  /* 0x0000002600267308 */ /* 0x000e620000000800 */
[----:B---3--:R-:W-:-:S01]  /*15590*/  FFMA.FTZ R55, R2, R143, -R90 ;  /* 0x0000008f02377223 */ /* 0x008fc2000001085a */
[----:B------:R-:W-:-:S06]  /*155a0*/  FFMA.FTZ R96, R2, R145, -R90 ;  /* 0x0000009102607223 */ /* 0x000fcc000001085a */
[----:B------:R-:W2:Y:S01]  /*155b0*/  MUFU.EX2 R121, R121 ;  /* 0x0000007900797308 */ /* 0x000ea20000000800 */
[----:B------:R-:W-:-:S01]  /*155c0*/  FADD.FTZ R114, R34, R85 ;  /* 0x0000005522727221 */ /* 0x000fc20000010000 */
[----:B----4-:R-:W-:-:S06]  /*155d0*/  FADD.FTZ R61, R76, R61 ;  /* 0x0000003d4c3d7221 */ /* 0x010fcc0000010000 */
[----:B------:R-:W3:Y:S01]  /*155e0*/  MUFU.EX2 R107, R107 ;  /* 0x0000006b006b7308 */ /* 0x000ee20000000800 */
[----:B------:R-:W-:-:S07]  /*155f0*/  FFMA.FTZ R109, R2, R109, -R90 ;  /* 0x0000006d026d7223 */ /* 0x000fce000001085a */
[----:B------:R-:W4:Y:S01]  /*15600*/  MUFU.EX2 R55, R55 ;  /* 0x0000003700377308 */ /* 0x000f220000000800 */
[----:B------:R-:W-:-:S01]  /*15610*/  FFMA.FTZ R110, R2, R65, -R90 ;  /* 0x00000041026e7223 */ /* 0x000fc2000001085a */
[----:B0-----:R-:W-:-:S06]  /*15620*/  FADD.FTZ R65, R135, R114 ;  /* 0x0000007287417221 */ /* 0x001fcc0000010000 */
[----:B------:R-:W0:Y:S01]  /*15630*/  MUFU.EX2 R42, R42 ;  /* 0x0000002a002a7308 */ /* 0x000e220000000800 */
[----:B-----5:R-:W-:-:S01]  /*15640*/  FADD.FTZ R114, R94, R61 ;  /* 0x0000003d5e727221 */ /* 0x020fc20000010000 */
[----:B------:R-:W-:-:S06]  /*15650*/  FFMA.FTZ R80, R2, R147, -R90 ;  /* 0x0000009302507223 */ /* 0x000fcc000001085a */
[----:B------:R-:W5:Y:S01]  /*15660*/  MUFU.EX2 R78, R78 ;  /* 0x0000004e004e7308 */ /* 0x000f620000000800 */
[----:B-1----:R-:W-:-:S01]  /*15670*/  FADD.FTZ R116, R38, R65 ;  /* 0x0000004126747221 */ /* 0x002fc20000010000 */
[----:B--2---:R-:W-:-:S06]  /*15680*/  FADD.FTZ R114, R121, R114 ;  /* 0x0000007279727221 */ /* 0x004fcc0000010000 */
[----:B------:R-:W1:Y:S01]  /*15690*/  MUFU.EX2 R111, R111 ;  /* 0x0000006f006f7308 */ /* 0x000e620000000800 */
[----:B------:R-:W-:-:S07]  /*156a0*/  FFMA.FTZ R105, R2, R113, -R90 ;  /* 0x0000007102697223 */ /* 0x000fce000001085a */
[----:B------:R-:W2:Y:S01]  /*156b0*/  MUFU.EX2 R96, R96 ;  /* 0x0000006000607308 */ /* 0x000ea20000000800 */
[----:B------:R-:W-:-:S01]  /*156c0*/  FFMA.FTZ R85, R2, R69, -R90 ;  /* 0x0000004502557223 */ /* 0x000fc2000001085a */
[----:B---3--:R-:W-:-:S06]  /*156d0*/  FADD.FTZ R103, R107, R116 ;  /* 0x000000746b677221 */ /* 0x008fcc0000010000 */
[----:B------:R-:W3:Y:S01]  /*156e0*/  MUFU.EX2 R46, R46 ;  /* 0x0000002e002e7308 */ /* 0x000ee20000000800 */
[----:B----4-:R-:W-:-:S01]  /*156f0*/  FADD.FTZ R69, R55, R114 ;  /* 0x0000007237457221 */ /* 0x010fc20000010000 */
[----:B------:R-:W-:-:S06]  /*15700*/  FFMA.FTZ R98, R2, R149, -R90 ;  /* 0x0000009502627223 */ /* 0x000fcc000001085a */
[----:B------:R-:W4:Y:S01]  /*15710*/  MUFU.EX2 R109, R109 ;  /* 0x0000006d006d7308 */ /* 0x000f220000000800 */
[----:B0-----:R-:W-:-:S01]  /*15720*/  FADD.FTZ R114, R42, R103 ;  /* 0x000000672a727221 */ /* 0x001fc20000010000 */
[----:B-----5:R-:W-:-:S06]  /*15730*/  FADD.FTZ R69, R78, R69 ;  /* 0x000000454e457221 */ /* 0x020fcc0000010000 */
[----:B------:R-:W0:Y:S01]  /*15740*/  MUFU.EX2 R80, R80 ;  /* 0x0000005000507308 */ /* 0x000e220000000800 */
[----:B------:R-:W-:-:S01]  /*15750*/  FFMA.FTZ R113, R2, R117, -R90 ;  /* 0x0000007502717223 */ /* 0x000fc2000001085a */
[C-C-:B------:R-:W-:Y:S01]  /*15760*/  FFMA.FTZ R65, R2.reuse, R63, -R90.reuse ;  /* 0x0000003f02417223 */ /* 0x140fe2000001085a */
[----:B------:R-:W-:-:S05]  /*15770*/  FFMA.FTZ R63, R2, R49, -R90 ;  /* 0x00000031023f7223 */ /* 0x000fca000001085a */
[----:B------:R-:W5:Y:S01]  /*15780*/  MUFU.EX2 R50, R50 ;  /* 0x0000003200327308 */ /* 0x000f620000000800 */
[----:B-1----:R-:W-:-:S01]  /*15790*/  FADD.FTZ R49, R111, R114 ;  /* 0x000000726f317221 */ /* 0x002fc20000010000 */
[----:B--2---:R-:W-:-:S06]  /*157a0*/  FADD.FTZ R114, R96, R69 ;  /* 0x0000004560727221 */ /* 0x004fcc0000010000 */
[----:B------:R-:W1:Y:S01]  /*157b0*/  MUFU.EX2 R105, R105 ;  /* 0x0000006900697308 */ /* 0x000e620000000800 */
[----:B------:R-:W-:-:S01]  /*157c0*/  FFMA.FTZ R82, R2, R151, -R90 ;  /* 0x0000009702527223 */ /* 0x000fc2000001085a */
[----:B---3--:R-:W-:-:S06]  /*157d0*/  FADD.FTZ R116, R46, R49 ;  /* 0x000000312e747221 */ /* 0x008fcc0000010000 */
[----:B------:R-:W2:Y:S01]  /*157e0*/  MUFU.EX2 R119, R119 ;  /* 0x0000007700777308 */ /* 0x000ea20000000800 */
[----:B----4-:R-:W-:-:S01]  /*157f0*/  FADD.FTZ R69, R109, R114 ;  /* 0x000000726d457221 */ /* 0x010fc20000010000 */
[----:B------:R-:W-:-:S06]  /*15800*/  FFMA.FTZ R89, R2, R89, -R90 ;  /* 0x0000005902597223 */ /* 0x000fcc000001085a */
[----:B------:R-:W3:Y:S01]  /*15810*/  MUFU.EX2 R98, R98 ;  /* 0x0000006200627308 */ /* 0x000ee20000000800 */
[----:B------:R-:W-:-:S01]  /*15820*/  FADD.FTZ R103, R21, R116 ;  /* 0x0000007415677221 */ /* 0x000fc20000010000 */
[----:B0-----:R-:W-:-:S06]  /*15830*/  FADD.FTZ R114, R80, R69 ;  /* 0x0000004550727221 */ /* 0x001fcc0000010000 */
[----:B------:R-:W-:Y:S01]  /*15840*/  MUFU.EX2 R113, R113 ;  /* 0x0000007100717308 */ /* 0x000fe20000000800 */
[----:B------:R-:W-:-:S01]  /*15850*/  FFMA.FTZ R100, R2, R153, -R90 ;  /* 0x0000009902647223 */ /* 0x000fc2000001085a */
[----:B-----5:R-:W-:-:S06]  /*15860*/  FADD.FTZ R116, R50, R103 ;  /* 0x0000006732747221 */ /* 0x020fcc0000010000 */
[----:B------:R-:W0:Y:S01]  /*15870*/  MUFU.EX2 R91, R91 ;  /* 0x0000005b005b7308 */ /* 0x000e220000000800 */
[----:B-1----:R-:W-:-:S01]  /*15880*/  FADD.FTZ R69, R105, R114 ;  /* 0x0000007269457221 */ /* 0x002fc20000010000 */
[----:B------:R-:W-:-:S06]  /*15890*/  FFMA.FTZ R117, R2, R93, -R90 ;  /* 0x0000005d02757223 */ /* 0x000fcc000001085a */
[----:B------:R-:W1:Y:S01]  /*158a0*/  MUFU.EX2 R82, R82 ;  /* 0x0000005200527308 */ /* 0x000e620000000800 */
[----:B------:R-:W-:-:S01]  /*158b0*/  FFMA.FTZ R87, R2, R87, -R90 ;  /* 0x0000005702577223 */ /* 0x000fc2000001085a */
[----:B--2---:R-:W-:Y:S01]  /*158c0*/  FADD.FTZ R103, R119, R116 ;  /* 0x0000007477677221 */ /* 0x004fe20000010000 */
[----:B---3--:R-:W-:-:S05]  /*158d0*/  FADD.FTZ R114, R98, R69 ;  /* 0x0000004562727221 */ /* 0x008fca0000010000 */
[----:B------:R-:W2:Y:S01]  /*158e0*/  MUFU.EX2 R89, R89 ;  /* 0x0000005900597308 */ /* 0x000ea20000000800 */
[----:B------:R-:W-:-:S07]  /*158f0*/  FADD.FTZ R116, R54, R103 ;  /* 0x0000006736747221 */ /* 0x000fce0000010000 */
[----:B------:R-:W3:Y:S01]  /*15900*/  MUFU.EX2 R95, R95 ;  /* 0x0000005f005f7308 */ /* 0x000ee20000000800 */
[----:B------:R-:W-:-:S07]  /*15910*/  FFMA.FTZ R93, R2, R97, -R90 ;  /* 0x00000061025d7223 */ /* 0x000fce000001085a */
[----:B------:R-:W4:Y:S01]  /*15920*/  MUFU.EX2 R100, R100 ;  /* 0x0000006400647308 */ /* 0x000f220000000800 */
[----:B0-----:R-:W-:-:S01]  /*15930*/  FADD.FTZ R103, R91, R116 ;  /* 0x000000745b677221 */ /* 0x001fc20000010000 */
[----:B------:R-:W-:-:S06]  /*15940*/  FFMA.FTZ R97, R2, R155, -R90 ;  /* 0x0000009b02617223 */ /* 0x000fcc000001085a */
[----:B------:R-:W0:Y:S08]  /*15950*/  MUFU.EX2 R117, R117 ;  /* 0x0000007500757308 */ /* 0x000e300000000800 */
[----:B------:R5:W-:Y:S01]  /*15960*/  MUFU.EX2 R49, R87 ;  /* 0x0000005700317308 */ /* 0x000be20000000800 */
[----:B------:R-:W-:-:S01]  /*15970*/  FADD.FTZ R116, R58, R103 ;  /* 0x000000673a747221 */ /* 0x000fc20000010000 */
[----:B-----5:R-:W-:-:S06]  /*15980*/  FADD.FTZ R87, R113, R114 ;  /* 0x0000007271577221 */ /* 0x020fcc0000010000 */
[----:B------:R-:W5:Y:S01]  /*15990*/  MUFU.EX2 R99, R99 ;  /* 0x0000006300637308 */ /* 0x000f620000000800 */
[----:B-1----:R-:W-:-:S07]  /*159a0*/  FADD.FTZ R114, R82, R87 ;  /* 0x0000005752727221 */ /* 0x002fce0000010000 */
[----:B------:R-:W1:Y:S01]  /*159b0*/  MUFU.EX2 R84, R84 ;  /* 0x0000005400547308 */ /* 0x000e620000000800 */
[----:B--2---:R-:W-:-:S01]  /*159c0*/  FADD.FTZ R87, R89, R114 ;  /* 0x0000007259577221 */ /* 0x004fc20000010000 */
[----:B------:R-:W-:Y:S01]  /*159d0*/  FFMA.FTZ R102, R2, R101, -R90 ;  /* 0x0000006502667223 */ /* 0x000fe2000001085a */
[----:B------:R-:W-:-:S05]  /*159e0*/  F2FP.SATFINITE.E4M3.F32.PACK_AB_MERGE_C R225, R127, R26, RZ ;  /* 0x0000001a7fe1723e */ /* 0x000fca00048070ff */
[----:B------:R-:W-:Y:S01]  /*159f0*/  MUFU.EX2 R15, R15 ;  /* 0x0000000f000f7308 */ /* 0x000fe20000000800 */
[----:B---3--:R-:W-:-:S01]  /*15a00*/  FADD.FTZ R103, R95, R116 ;  /* 0x000000745f677221 */ /* 0x008fc20000010000 */
[----:B----4-:R-:W-:-:S06]  /*15a10*/  FADD.FTZ R26, R100, R87 ;  /* 0x00000057641a7221 */ /* 0x010fcc0000010000 */
[----:B------:R-:W2:Y:S01]  /*15a20*/  MUFU.EX2 R93, R93 ;  /* 0x0000005d005d7308 */ /* 0x000ea20000000800 */
[----:B------:R-:W-:-:S01]  /*15a30*/  FFMA.FTZ R86, R2, R157, -R90 ;  /* 0x0000009d02567223 */ /* 0x000fc2000001085a */
[----:B------:R-:W-:Y:S01]  /*15a40*/  F2FP.SATFINITE.E4M3.F32.PACK_AB_MERGE_C R221, R111, R42, RZ ;  /* 0x0000002a6fdd723e */ /* 0x000fe200048070ff */
[----:B------:R-:W-:-:S05]  /*15a50*/  FADD.FTZ R42, R62, R103 ;  /* 0x000000673e2a7221 */ /* 0x000fca0000010000 */
[----:B------:R-:W3:Y:S01]  /*15a60*/  MUFU.EX2 R97, R97 ;  /* 0x0000006100617308 */ /* 0x000ee20000000800 */
[----:B0-----:R-:W-:-:S01]  /*15a70*/  FADD.FTZ R87, R117, R26 ;  /* 0x0000001a75577221 */ /* 0x001fc20000010000 */
[----:B------:R-:W-:Y:S01]  /*15a80*/  FFMA.FTZ R73, R2, R73, -R90 ;  /* 0x0000004902497223 */ /* 0x000fe2000001085a */
[----:B------:R-:W-:Y:S01]  /*15a90*/  F2FP.SATFINITE.E4M3.F32.PACK_AB_MERGE_C R223, R119, R50, RZ ;  /* 0x0000003277df723e */ /* 0x000fe200048070ff */
[----:B-----5:R-:W-:-:S04]  /*15aa0*/  FADD.FTZ R50, R99, R42 ;  /* 0x0000002a63327221 */ /* 0x020fc80000010000 */
[----:B------:R-:W0:Y:S01]  /*15ab0*/  MUFU.EX2 R102, R102 ;  /* 0x0000006600667308 */ /* 0x000e220000000800 */
[----:B-1----:R-:W-:-:S01]  /*15ac0*/  FADD.FTZ R42, R84, R87 ;  /* 0x00000057542a7221 */ /* 0x002fc20000010000 */
[----:B------:R-:W-:Y:S01]  /*15ad0*/  FFMA.FTZ R101, R2, R159, -R90 ;  /* 0x0000009f02657223 */ /* 0x000fe2000001085a */
[----:B------:R-:W-:-:S05]  /*15ae0*/  F2FP.SATFINITE.E4M3.F32.PACK_AB_MERGE_C R227, R135, R34, RZ ;  /* 0x0000002287e3723e */ /* 0x000fca00048070ff */
[----:B------:R-:W1:Y:S01]  /*15af0*/  MUFU.EX2 R75, R75 ;  /* 0x0000004b004b7308 */ /* 0x000e620000000800 */
[----:B------:R-:W-:-:S01]  /*15b00*/  FFMA.FTZ R106, R2, R77, -R90 ;  /* 0x0000004d026a7223 */ /* 0x000fc2000001085a */
[----:B--2---:R-:W-:-:S06]  /*15b10*/  FADD.FTZ R42, R93, R42 ;  /* 0x0000002a5d2a7221 */ /* 0x004fcc0000010000 */
[----:B------:R-:W2:Y:S01]  /*15b20*/  MUFU.EX2 R86, R86 ;  /* 0x0000005600567308 */ /* 0x000ea20000000800 */
[----:B------:R-:W-:-:S07]  /*15b30*/  FFMA.FTZ R77, R2, R161, -R90 ;  /* 0x000000a1024d7223 */ /* 0x000fce000001085a */
[----:B------:R-:W4:Y:S08]  /*15b40*/  MUFU.EX2 R72, R72 ;  /* 0x0000004800487308 */ /* 0x000f300000000800 */
[----:B------:R5:W-:Y:S08]  /*15b50*/  MUFU.EX2 R34, R85 ;  /* 0x0000005500227308 */ /* 0x000bf00000000800 */
[----:B------:R-:W4:Y:S01]  /*15b60*/  MUFU.EX2 R73, R73 ;  /* 0x0000004900497308 */ /* 0x000f220000000800 */
[----:B-----5:R-:W-:-:S04]  /*15b70*/  FADD.FTZ R85, R15, R50 ;  /* 0x000000320f557221 */ /* 0x020fc80000010000 */
[----:B------:R-:W-:Y:S01]  /*15b80*/  FADD.FTZ R87, R66, R85 ;  /* 0x0000005542577221 */ /* 0x000fe20000010000 */
[----:B---3--:R-:W-:-:S02]  /*15b90*/  FADD.FTZ R85, R97, R42 ;  /* 0x0000002a61557221 */ /* 0x008fc40000010000 */
[----:B------:R-:W3:Y:S01]  /*15ba0*/  MUFU.EX2 R79, R79 ;  /* 0x0000004f004f7308 */ /* 0x000ee20000000800 */
[----:B------:R-:W-:-:S01]  /*15bb0*/  FADD.FTZ R42, R70, R87 ;  /* 0x00000057462a7221 */ /* 0x000fc20000010000 */
[----:B0-----:R-:W-:-:S06]  /*15bc0*/  FADD.FTZ R85, R102, R85 ;  /* 0x0000005566557221 */ /* 0x001fcc0000010000 */
[----:B------:R-:W0:Y:S01]  /*15bd0*/  MUFU.EX2 R101, R101 ;  /* 0x0000006500657308 */ /* 0x000e220000000800 */
[----:B------:R-:W-:-:S01]  /*15be0*/  FFMA.FTZ R88, R2, R81, -R90 ;  /* 0x0000005102587223 */ /* 0x000fc2000001085a */
[----:B-1----:R-:W-:-:S06]  /*15bf0*/  FADD.FTZ R87, R75, R42 ;  /* 0x0000002a4b577221 */ /* 0x002fcc0000010000 */
[----:B------:R-:W1:Y:S01]  /*15c00*/  MUFU.EX2 R106, R106 ;  /* 0x0000006a006a7308 */ /* 0x000e620000000800 */
[----:B--2---:R-:W-:-:S01]  /*15c10*/  FADD.FTZ R42, R86, R85 ;  /* 0x00000055562a7221 */ /* 0x004fc20000010000 */
[----:B------:R-:W-:Y:S01]  /*15c20*/  FFMA.FTZ R81, R2, R163, -R90 ;  /* 0x000000a302517223 */ /* 0x000fe2000001085a */
[----:B----4-:R-:W-:-:S05]  /*15c30*/  FADD.FTZ R50, R72, R87 ;  /* 0x0000005748327221 */ /* 0x010fca0000010000 */
[----:B------:R-:W2:Y:S01]  /*15c40*/  MUFU.EX2 R83, R83 ;  /* 0x0000005300537308 */ /* 0x000ea20000000800 */
[----:B------:R-:W-:Y:S01]  /*15c50*/  F2FP.SATFINITE.E4M3.F32.PACK_AB_MERGE_C R225, R123, R14, R225 ;  /* 0x0000000e7be1723e */ /* 0x000fe200048070e1 */
[----:B------:R-:W-:-:S06]  /*15c60*/  FADD.FTZ R14, R73, R42 ;  /* 0x0000002a490e7221 */ /* 0x000fcc0000010000 */
[----:B------:R-:W4:Y:S01]  /*15c70*/  MUFU.EX2 R77, R77 ;  /* 0x0000004d004d7308 */ /* 0x000f220000000800 */
[C---:B---3--:R-:W-:Y:S01]  /*15c80*/  F2FP.SATFINITE.E4M3.F32.PACK_AB_MERGE_C R213, R79.reuse, R72, RZ ;  /* 0x000000484fd5723e */ /* 0x048fe200048070ff */
[----:B------:R-:W-:-:S06]  /*15c90*/  FADD.FTZ R85, R79, R50 ;  /* 0x000000324f557221 */ /* 0x000fcc0000010000 */
[----:B------:R-:W-:Y:S01]  /*15ca0*/  MUFU.EX2 R13, R13 ;  /* 0x0000000d000d7308 */ /* 0x000fe20000000800 */
[----:B0-----:R-:W-:-:S07]  /*15cb0*/  FADD.FTZ R79, R101, R14 ;  /* 0x0000000e654f7221 */ /* 0x001fce0000010000 */
[----:B------:R-:W0:Y:S01]  /*15cc0*/  MUFU.EX2 R88, R88 ;  /* 0x0000005800587308 */ /* 0x000e220000000800 */
[----:B------:R-:W-:-:S01]  /*15cd0*/  FFMA.FTZ R189, R2, R189, -R90 ;  /* 0x000000bd02bd7223 */ /* 0x000fc2000001085a */
[----:B------:R-:W-:Y:S01]  /*15ce0*/  FADD.FTZ R14, R74, R85 ;  /* 0x000000554a0e7221 */ /* 0x000fe20000010000 */
[----:B-1----:R-:W-:-:S05]  /*15cf0*/  F2FP.SATFINITE.E4M3.F32.PACK_AB_MERGE_C R212, R106, R101, RZ ;  /* 0x000000656ad4723e */ /* 0x002fca00048070ff */
[----:B------:R-:W1:Y:S01]  /*15d00*/  MUFU.EX2 R56, R56 ;  /* 0x0000003800387308 */ /* 0x000e620000000800 */
[----:B------:R-:W-:-:S07]  /*15d10*/  FADD.FTZ R106, R106, R79 ;  /* 0x0000004f6a6a7221 */ /* 0x000fce0000010000 */
[----:B------:R-:W3:Y:S01]  /*15d20*/  MUFU.EX2 R81, R81 ;  /* 0x0000005100517308 */ /* 0x000ee20000000800 */
[----:B--2---:R-:W-:-:S01]  /*15d30*/  FADD.FTZ R14, R83, R14 ;  /* 0x0000000e530e7221 */ /* 0x004fc20000010000 */
[----:B------:R-:W-:-:S06]  /*15d40*/  F2FP.SATFINITE.E4M3.F32.PACK_AB_MERGE_C R223, R21, R46, R223 ;  /* 0x0000002e15df723e */ /* 0x000fcc00048070df */
[----:B------:R-:W2:Y:S01]  /*15d50*/  MUFU.EX2 R60, R60 ;  /* 0x0000003c003c7308 */ /* 0x000ea20000000800 */
[----:B----4-:R-:W-:-:S07]  /*15d60*/  FADD.FTZ R21, R77, R106 ;  /* 0x0000006a4d157221 */ /* 0x010fce0000010000 */
[----:B------:R-:W4:Y:S01]  /*15d70*/  MUFU.EX2 R108, R108 ;  /* 0x0000006c006c7308 */ /* 0x000f220000000800 */
[----:B------:R-:W-:-:S01]  /*15d80*/  FFMA.FTZ R191, R2, R191, -R90 ;  /* 0x000000bf02bf7223 */ /* 0x000fc2000001085a */
[----:B------:R-:W-:-:S06]  /*15d90*/  F2FP.SATFINITE.E4M3.F32.PACK_AB_MERGE_C R227, R131, R30, R227 ;  /* 0x0000001e83e3723e */ /* 0x000fcc00048070e3 */
[----:B------:R-:W5:Y:S01]  /*15da0*/  MUFU.EX2 R59, R59 ;  /* 0x0000003b003b7308 */ /* 0x000f620000000800 */
[----:B0-----:R-:W-:-:S07]  /*15db0*/  FADD.FTZ R30, R88, R21 ;  /* 0x00000015581e7221 */ /* 0x001fce0000010000 */
[----:B------:R-:W0:Y:S01]  /*15dc0*/  MUFU.EX2 R57, R189 ;  /* 0x000000bd00397308 */ /* 0x000e220000000800 */
[----:B-1----:R-:W-:-:S07]  /*15dd0*/  F2FP.SATFINITE.E4M3.F32.PACK_AB_MERGE_C R215, R56, R13, RZ ;  /* 0x0000000d38d7723e */ /* 0x002fce00048070ff */
[----:B------:R-:W-:Y:S08]  /*15de0*/  MUFU.EX2 R40, R40 ;  /* 0x0000002800287308 */ /* 0x000ff00000000800 */
[----:B------:R-:W1:Y:S08]  /*15df0*/  MUFU.EX2 R41, R41 ;  /* 0x0000002900297308 */ /* 0x000e700000000800 */
[----:B------:R3:W-:Y:S08]  /*15e00*/  MUFU.EX2 R42, R65 ;  /* 0x00000041002a7308 */ /* 0x0007f00000000800 */
[----:B------:R-:W1:Y:S01]  /*15e10*/  MUFU.EX2 R104, R104 ;  /* 0x0000006800687308 */ /* 0x000e620000000800 */
[----:B---3--:R-:W-:-:S01]  /*15e20*/  FADD.FTZ R65, R13, R14 ;  /* 0x0000000e0d417221 */ /* 0x008fc20000010000 */
[----:B------:R-:W-:-:S03]  /*15e30*/  FADD.FTZ R13, R81, R30 ;  /* 0x0000001e510d7221 */ /* 0x000fc60000010000 */
[----:B------:R-:W-:-:S03]  /*15e40*/  FADD.FTZ R65, R56, R65 ;  /* 0x0000004138417221 */ /* 0x000fc60000010000 */
[----:B------:R-:W3:Y:S01]  /*15e50*/  MUFU.EX2 R61, R191 ;  /* 0x000000bf003d7308 */ /* 0x000ee20000000800 */
[----:B--2---:R-:W-:-:S01]  /*15e60*/  FADD.FTZ R30, R60, R65 ;  /* 0x000000413c1e7221 */ /* 0x004fc20000010000 */
[C---:B----4-:R-:W-:Y:S01]  /*15e70*/  F2FP.SATFINITE.E4M3.F32.PACK_AB_MERGE_C R214, R108.reuse, R81, RZ ;  /* 0x000000516cd6723e */ /* 0x050fe200048070ff */
[----:B------:R-:W-:-:S05]  /*15e80*/  FADD.FTZ R108, R108, R13 ;  /* 0x0000000d6c6c7221 */ /* 0x000fca0000010000 */
[----:B------:R-:W-:Y:S01]  /*15e90*/  MUFU.EX2 R24, R24 ;  /* 0x0000001800187308 */ /* 0x000fe20000000800 */
[----:B-----5:R-:W-:-:S07]  /*15ea0*/  FADD.FTZ R21, R59, R30 ;  /* 0x0000001e3b157221 */ /* 0x020fce0000010000 */
[----:B------:R-:W2:Y:S01]  /*15eb0*/  MUFU.EX2 R25, R25 ;  /* 0x0000001900197308 */ /* 0x000ea20000000800 */
[----:B0-----:R-:W-:-:S07]  /*15ec0*/  FADD.FTZ R13, R57, R108 ;  /* 0x0000006c390d7221 */ /* 0x001fce0000010000 */
[----:B------:R-:W0:Y:S08]  /*15ed0*/  MUFU.EX2 R44, R44 ;  /* 0x0000002c002c7308 */ /* 0x000e300000000800 */
[----:B------:R-:W4:Y:S01]  /*15ee0*/  MUFU.EX2 R112, R112 ;  /* 0x0000007000707308 */ /* 0x000f220000000800 */
[----:B-1----:R-:W-:Y:S01]  /*15ef0*/  F2FP.SATFINITE.E4M3.F32.PACK_AB_MERGE_C R209, R41, R40, RZ ;  /* 0x0000002829d1723e */ /* 0x002fe200048070ff */
[----:B------:R-:W-:-:S06]  /*15f00*/  FFMA.FTZ R165, R2, R165, -R90 ;  /* 0x000000a502a57223 */ /* 0x000fcc000001085a */
[----:B------:R-:W1:Y:S01]  /*15f10*/  MUFU.EX2 R45, R45 ;  /* 0x0000002d002d7308 */ /* 0x000e620000000800 */
[----:B------:R-:W-:Y:S01]  /*15f20*/  F2FP.SATFINITE.E4M3.F32.PACK_AB_MERGE_C R221, R107, R38, R221 ;  /* 0x000000266bdd723e */ /* 0x000fe200048070dd */
[----:B------:R-:W-:Y:S01]  /*15f30*/  FADD.FTZ R40, R40, R21 ;  /* 0x0000001528287221 */ /* 0x000fe20000010000 */
[----:B------:R-:W-:-:S05]  /*15f40*/  FADD.FTZ R38, R104, R13 ;  /* 0x0000000d68267221 */ /* 0x000fca0000010000 */
[----:B------:R-:W5:Y:S01]  /*15f50*/  MUFU.EX2 R110, R110 ;  /* 0x0000006e006e7308 */ /* 0x000f620000000800 */
[----:B------:R-:W-:-:S01]  /*15f60*/  FADD.FTZ R41, R41, R40 ;  /* 0x0000002829297221 */ /* 0x000fc20000010000 */
[----:B---3--:R-:W-:Y:S01]  /*15f70*/  FADD.FTZ R13, R61, R38 ;  /* 0x000000263d0d7221 */ /* 0x008fe20000010000 */
[----:B--2---:R-:W-:Y:S01]  /*15f80*/  F2FP.SATFINITE.E4M3.F32.PACK_AB_MERGE_C R211, R25, R24, RZ ;  /* 0x0000001819d3723e */ /* 0x004fe200048070ff */
[----:B------:R-:W-:-:S04]  /*15f90*/  FFMA.FTZ R193, R2, R193, -R90 ;  /* 0x000000c102c17223 */ /* 0x000fc8000001085a */
[----:B------:R-:W2:Y:S01]  /*15fa0*/  MUFU.EX2 R69, R165 ;  /* 0x000000a500457308 */ /* 0x000ea20000000800 */
[----:B0-----:R-:W-:-:S01]  /*15fb0*/  FADD.FTZ R38, R44, R41 ;  /* 0x000000292c267221 */ /* 0x001fc20000010000 */
[C---:B----4-:R-:W-:Y:S01]  /*15fc0*/  F2FP.SATFINITE.E4M3.F32.PACK_AB_MERGE_C R208, R112.reuse, R61, RZ ;  /* 0x0000003d70d0723e */ /* 0x050fe200048070ff */
[----:B------:R-:W-:-:S05]  /*15fd0*/  FADD.FTZ R112, R112, R13 ;  /* 0x0000000d70707221 */ /* 0x000fca0000010000 */
[----:B------:R-:W-:Y:S01]  /*15fe0*/  MUFU.EX2 R20, R20 ;  /* 0x0000001400147308 */ /* 0x000fe20000000800 */
[----:B-1----:R-:W-:Y:S01]  /*15ff0*/  F2FP.SATFINITE.E4M3.F32.PACK_AB_MERGE_C R211, R45, R44, R211 ;  /* 0x0000002c2dd3723e */ /* 0x002fe200048070d3 */
[----:B------:R-:W-:-:S06]  /*16000*/  FFMA.FTZ R167, R2, R167, -R90 ;  /* 0x000000a702a77223 */ /* 0x000fcc000001085a */
[----:B------:R-:W0:Y:S01]  /*16010*/  MUFU.EX2 R33, R33 ;  /* 0x0000002100217308 */ /* 0x000e220000000800 */
[----:B------:R-:W-:-:S01]  /*16020*/  FADD.FTZ R45, R45, R38 ;  /* 0x000000262d2d7221 */ /* 0x000fc20000010000 */
[----:B------:R-:W-:-:S06]  /*16030*/  FADD.FTZ R13, R49, R112 ;  /* 0x00000070310d7221 */ /* 0x000fcc0000010000 */
[----:B------:R-:W1:Y:S01]  /*16040*/  MUFU.EX2 R28, R28 ;  /* 0x0000001c001c7308 */ /* 0x000e620000000800 */
[----:B------:R-:W-:-:S01]  /*16050*/  FFMA.FTZ R195, R2, R195, -R90 ;  /* 0x000000c302c37223 */ /* 0x000fc2000001085a */
[----:B------:R-:W-:-:S06]  /*16060*/  F2FP.SATFINITE.E4M3.F32.PACK_AB_MERGE_C R219, R66, R15, RZ ;  /* 0x0000000f42db723e */ /* 0x000fcc00048070ff */
[----:B------:R-:W3:Y:S01]  /*16070*/  MUFU.EX2 R29, R29 ;  /* 0x0000001d001d7308 */ /* 0x000ee20000000800 */
[----:B------:R-:W-:-:S01]  /*16080*/  FADD.FTZ R24, R24, R45 ;  /* 0x0000002d18187221 */ /* 0x000fc20000010000 */
[----:B-----5:R-:W-:-:S06]  /*16090*/  FADD.FTZ R38, R110, R13 ;  /* 0x0000000d6e267221 */ /* 0x020fcc0000010000 */
[----:B------:R-:W4:Y:S01]  /*160a0*/  MUFU.EX2 R26, R193 ;  /* 0x000000c1001a7308 */ /* 0x000f220000000800 */
[----:B------:R-:W-:-:S01]  /*160b0*/  FADD.FTZ R25, R25, R24 ;  /* 0x0000001819197221 */ /* 0x000fc20000010000 */
[C-C-:B------:R-:W-:Y:S01]  /*160c0*/  FFMA.FTZ R197, R2.reuse, R197, -R90.reuse ;  /* 0x000000c502c57223 */ /* 0x140fe2000001085a */
[----:B------:R-:W-:-:S05]  /*160d0*/  FFMA.FTZ R169, R2, R169, -R90 ;  /* 0x000000a902a97223 */ /* 0x000fca000001085a */
        /* <DEDUP_REMOVED lines=10> */
[----:B--2---:R-:W-:Y:S01]  /*16180*/  FADD.FTZ R13, R69, R38 ;  /* 0x00000026450d7221 */ /* 0x004fe20000010000 */
[----:B------:R-:W-:-:S01]  /*16190*/  FFMA.FTZ R90, R2, R205, -R90 ;  /* 0x000000cd025a7223 */ /* 0x000fc2000001085a */
[----:B0-----:R-:W-:Y:S01]  /*161a0*/  F2FP.SATFINITE.E4M3.F32.PACK_AB_MERGE_C R205, R33, R20, RZ ;  /* 0x0000001421cd723e */ /* 0x001fe200048070ff */
[----:B-1----:R-:W-:-:S03]  /*161b0*/  FADD.FTZ R38, R28, R25 ;  /* 0x000000191c267221 */ /* 0x002fc60000010000 */
[----:B------:R-:W-:Y:S01]  /*161c0*/  MUFU.EX2 R36, R36 ;  /* 0x0000002400247308 */ /* 0x000fe20000000800 */
[----:B------:R-:W-:-:S01]  /*161d0*/  FADD.FTZ R13, R34, R13 ;  /* 0x0000000d220d7221 */ /* 0x000fc20000010000 */
[----:B---3--:R-:W-:-:S06]  /*161e0*/  F2FP.SATFINITE.E4M3.F32.PACK_AB_MERGE_C R205, R29, R28, R205 ;  /* 0x0000001c1dcd723e */ /* 0x008fcc00048070cd */
[----:B------:R-:W0:Y:S01]  /*161f0*/  MUFU.EX2 R43, R43 ;  /* 0x0000002b002b7308 */ /* 0x000e220000000800 */
[----:B------:R-:W-:-:S01]  /*16200*/  FADD.FTZ R29, R29, R38 ;  /* 0x000000261d1d7221 */ /* 0x000fc20000010000 */
[----:B----4-:R-:W-:-:S06]  /*16210*/  FADD.FTZ R28, R26, R13 ;  /* 0x0000000d1a1c7221 */ /* 0x010fcc0000010000 */
[----:B------:R-:W1:Y:S01]  /*16220*/  MUFU.EX2 R32, R32 ;  /* 0x0000002000207308 */ /* 0x000e620000000800 */
[----:B------:R-:W-:-:S07]  /*16230*/  FADD.FTZ R20, R20, R29 ;  /* 0x0000001d14147221 */ /* 0x000fce0000010000 */
[----:B------:R-:W2:Y:S01]  /*16240*/  MUFU.EX2 R37, R37 ;  /* 0x0000002500257308 */ /* 0x000ea20000000800 */
[----:B-----5:R-:W-:-:S07]  /*16250*/  FADD.FTZ R28, R15, R28 ;  /* 0x0000001c0f1c7221 */ /* 0x020fce0000010000 */
[----:B------:R-:W3:Y:S01]  /*16260*/  MUFU.EX2 R197, R197 ;  /* 0x000000c500c57308 */ /* 0x000ee20000000800 */
[----:B------:R-:W-:-:S01]  /*16270*/  FADD.FTZ R33, R33, R20 ;  /* 0x0000001421217221 */ /* 0x000fc20000010000 */
[----:B------:R-:W-:Y:S01]  /*16280*/  FADD.FTZ R13, R195, R28 ;  /* 0x0000001cc30d7221 */ /* 0x000fe20000010000 */
[----:B------:R-:W4:Y:S05]  /*16290*/  @P0 LDC R29, c[0x0][0x44c] ;  /* 0x00011300ff1d0b82 */ /* 0x000f2a0000000800 */
[----:B------:R-:W5:Y:S01]  /*162a0*/  MUFU.EX2 R14, R63 ;  /* 0x0000003f000e7308 */ /* 0x000f620000000800 */
[----:B0-----:R-:W-:Y:S01]  /*162b0*/  F2FP.SATFINITE.E4M3.F32.PACK_AB_MERGE_C R207, R43, R36, RZ ;  /* 0x000000242bcf723e */ /* 0x001fe200048070ff */
[----:B-1----:R-:W-:Y:S01]  /*162c0*/  FADD.FTZ R28, R32, R33 ;  /* 0x00000021201c7221 */ /* 0x002fe20000010000 */
[----:B------:R-:W-:-:S05]  /*162d0*/  F2FP.SATFINITE.E4M3.F32.PACK_AB_MERGE_C R195, R42, R195, RZ ;  /* 0x000000c32ac3723e */ /* 0x000fca00048070ff */
[----:B------:R-:W0:Y:S01]  /*162e0*/  MUFU.EX2 R169, R169 ;  /* 0x000000a900a97308 */ /* 0x000e220000000800 */
[----:B------:R-:W-:Y:S01]  /*162f0*/  F2FP.SATFINITE.E4M3.F32.PACK_AB_MERGE_C R69, R34, R69, RZ ;  /* 0x000000452245723e */ /* 0x000fe200048070ff */
[----:B------:R-:W-:Y:S01]  /*16300*/  FADD.FTZ R42, R42, R13 ;  /* 0x0000000d2a2a7221 */ /* 0x000fe20000010000 */
[----:B------:R-:W1:Y:S05]  /*16310*/  @P0 LDC R34, c[0x0][0x450] ;  /* 0x00011400ff220b82 */ /* 0x000e6a0000000800 */
[----:B------:R-:W-:Y:S01]  /*16320*/  MUFU.EX2 R27, R27 ;  /* 0x0000001b001b7308 */ /* 0x000fe20000000800 */
[C---:B--2---:R-:W-:Y:S01]  /*16330*/  F2FP.SATFINITE.E4M3.F32.PACK_AB_MERGE_C R207, R37.reuse, R32, R207 ;  /* 0x0000002025cf723e */ /* 0x044fe200048070cf */
[----:B------:R-:W-:-:S06]  /*16340*/  FADD.FTZ R37, R37, R28 ;  /* 0x0000001c25257221 */ /* 0x000fcc0000010000 */
[----:B------:R-:W2:Y:S01]  /*16350*/  MUFU.EX2 R52, R52 ;  /* 0x0000003400347308 */ /* 0x000ea20000000800 */
[----:B---3--:R-:W-:-:S07]  /*16360*/  FADD.FTZ R13, R197, R42 ;  /* 0x0000002ac50d7221 */ /* 0x008fce0000010000 */
[----:B------:R-:W3:Y:S08]  /*16370*/  MUFU.EX2 R47, R47 ;  /* 0x0000002f002f7308 */ /* 0x000ef00000000800 */
[----:B------:R-:W4:Y:S01]  /*16380*/  MUFU.EX2 R30, R53 ;  /* 0x00000035001e7308 */ /* 0x000f220000000800 */
[----:B------:R-:W-:-:S07]  /*16390*/  FADD.FTZ R36, R36, R37 ;  /* 0x0000002524247221 */ /* 0x000fce0000010000 */
[----:B------:R-:W1:Y:S01]  /*163a0*/  MUFU.EX2 R48, R48 ;  /* 0x0000003000307308 */ /* 0x000e620000000800 */
[----:B-----5:R-:W-:-:S07]  /*163b0*/  FADD.FTZ R32, R14, R13 ;  /* 0x0000000d0e207221 */ /* 0x020fce0000010000 */
[----:B------:R-:W5:Y:S01]  /*163c0*/  MUFU.EX2 R67, R67 ;  /* 0x0000004300437308 */ /* 0x000f620000000800 */
[----:B------:R-:W-:-:S01]  /*163d0*/  FADD.FTZ R36, R43, R36 ;  /* 0x000000242b247221 */ /* 0x000fc20000010000 */
[----:B0-----:R-:W-:-:S06]  /*163e0*/  FADD.FTZ R13, R169, R32 ;  /* 0x00000020a90d7221 */ /* 0x001fcc0000010000 */
[----:B------:R-:W0:Y:S01]  /*163f0*/  MUFU.EX2 R24, R171 ;  /* 0x000000ab00187308 */ /* 0x000e220000000800 */
[----:B--2---:R-:W-:Y:S01]  /*16400*/  F2FP.SATFINITE.E4M3.F32.PACK_AB_MERGE_C R25, R52, R27, RZ ;  /* 0x0000001b3419723e */ /* 0x004fe200048070ff */
[----:B---3--:R-:W-:Y:S01]  /*16410*/  FADD.FTZ R21, R47, R36 ;  /* 0x000000242f157221 */ /* 0x008fe20000010000 */
[----:B----4-:R-:W-:-:S05]  /*16420*/  F2FP.SATFINITE.E4M3.F32.PACK_AB_MERGE_C R169, R30, R169, RZ ;  /* 0x000000a91ea9723e */ /* 0x010fca00048070ff */
[----:B------:R-:W2:Y:S01]  /*16430*/  MUFU.EX2 R199, R199 ;  /* 0x000000c700c77308 */ /* 0x000ea20000000800 */
[----:B------:R-:W-:-:S01]  /*16440*/  FADD.FTZ R30, R30, R13 ;  /* 0x0000000d1e1e7221 */ /* 0x000fc20000010000 */
[----:B------:R-:W-:Y:S02]  /*16450*/  F2FP.SATFINITE.E4M3.F32.PACK_AB_MERGE_C R214, R88, R77, R214 ;  /* 0x0000004d58d6723e */ /* 0x000fe400048070d6 */
[----:B-1----:R-:W-:-:S04]  /*16460*/  F2FP.SATFINITE.E4M3.F32.PACK_AB_MERGE_C R88, R48, R47, R25 ;  /* 0x0000002f3058723e */ /* 0x002fc80004807019 */
[----:B------:R-:W1:Y:S01]  /*16470*/  MUFU.EX2 R20, R71 ;  /* 0x0000004700147308 */ /* 0x000e620000000800 */
[----:B------:R-:W-:-:S01]  /*16480*/  FADD.FTZ R48, R48, R21 ;  /* 0x0000001530307221 */ /* 0x000fc20000010000 */
[----:B-----5:R-:W-:Y:S01]  /*16490*/  FADD.FTZ R13, R67, R30 ;  /* 0x0000001e430d7221 */ /* 0x020fe20000010000 */
[----:B------:R-:W-:-:S05]  /*164a0*/  @P0 IMAD.HI.U32 R21, R144, R29, RZ ;  /* 0x0000001d90150227 */ /* 0x000fca00078e00ff */
[----:B------:R-:W-:Y:S01]  /*164b0*/  MUFU.EX2 R35, R35 ;  /* 0x0000002300237308 */ /* 0x000fe20000000800 */
[----:B------:R-:W-:-:S07]  /*164c0*/  F2FP.SATFINITE.E4M3.F32.PACK_AB_MERGE_C R204, R15, R26, R195 ;  /* 0x0000001a0fcc723e */ /* 0x000fce00048070c3 */
[----:B------:R-:W3:Y:S01]  /*164d0*/  MUFU.EX2 R12, R12 ;  /* 0x0000000c000c7308 */ /* 0x000ee20000000800 */
[----:B0-----:R-:W-:-:S01]  /*164e0*/  FADD.FTZ R26, R24, R13 ;  /* 0x0000000d181a7221 */ /* 0x001fc20000010000 */
[----:B------:R-:W-:Y:S01]  /*164f0*/  IMAD.MOV.U32 R15, RZ, RZ, R144 ;  /* 0x000000ffff0f7224 */ /* 0x000fe200078e0090 */
[----:B------:R-:W-:-:S05]  /*16500*/  @P0 SHF.R.U32.HI R15, RZ, R34, R21 ;  /* 0x00000022ff0f0219 */ /* 0x000fca0000011615 */
[----:B------:R-:W0:Y:S01]  /*16510*/  MUFU.EX2 R31, R31 ;  /* 0x0000001f001f7308 */ /* 0x000e220000000800 */
[----:B--2---:R-:W-:-:S07]  /*16520*/  FADD.FTZ R13, R199, R26 ;  /* 0x0000001ac70d7221 */ /* 0x004fce0000010000 */
[----:B------:R-:W2:Y:S01]  /*16530*/  MUFU.EX2 R201, R201 ;  /* 0x000000c900c97308 */ /* 0x000ea20000000800 */
[----:B------:R-:W-:Y:S02]  /*16540*/  IADD3 R15, R15, R140, -R142 ;  /* 0x0000008c0f0f7210 */ /* 0x000fe40007ffe88e */
[----:B------:R-:W-:Y:S01]  /*16550*/  F2FP.SATFINITE.E4M3.F32.PACK_AB_MERGE_C R206, R14, R197, R169 ;  /* 0x000000c50ece723e */ /* 0x000fe200048070a9 */
[----:B------:R-:W-:Y:S01]  /*16560*/  IMAD.MOV.U32 R14, RZ, RZ, RZ ;  /* 0x000000ffff0e7224 */ /* 0x000fe200078e00ff */
[C---:B-1----:R-:W-:Y:S01]  /*16570*/  F2FP.SATFINITE.E4M3.F32.PACK_AB_MERGE_C R199, R20.reuse, R199, RZ ;  /* 0x000000c714c7723e */ /* 0x042fe200048070ff */
[----:B------:R-:W-:-:S01]  /*16580*/  FADD.FTZ R20, R20, R13 ;  /* 0x0000000d14147221 */ /* 0x000fc20000010000 */
[----:B------:R-:W-:Y:S01]  /*16590*/  F2FP.SATFINITE.E4M3.F32.PACK_AB_MERGE_C R216, R117, R100, RZ ;  /* 0x0000006475d8723e */ /* 0x000fe200048070ff */
[----:B------:R-:W-:Y:S01]  /*165a0*/  IMAD.HI R15, R15, -0x6db6db6d, R14 ;  /* 0x924924930f0f7827 */ /* 0x000fe200078e020e */
[----:B---3--:R-:W-:Y:S02]  /*165b0*/  F2FP.SATFINITE.E4M3.F32.PACK_AB_MERGE_C R13, R12, R35, RZ ;  /* 0x000000230c0d723e */ /* 0x008fe400048070ff */
[----:B------:R-:W-:-:S02]  /*165c0*/  F2FP.SATFINITE.E4M3.F32.PACK_AB_MERGE_C R216, R89, R82, R216 ;  /* 0x0000005259d8723e */ /* 0x000fc400048070d8 */
[----:B0-----:R-:W-:Y:S01]  /*165d0*/  F2FP.SATFINITE.E4M3.F32.PACK_AB_MERGE_C R89, R64, R31, R13 ;  /* 0x0000001f4059723e */ /* 0x001fe2000480700d */
[----:B--2---:R-:W-:-:S01]  /*165e0*/  FADD.FTZ R13, R201, R20 ;  /* 0x00000014c90d7221 */ /* 0x004fc20000010000 */
[----:B------:R-:W-:Y:S02]  /*165f0*/  SHF.R.U32.HI R20, RZ, 0x1f, R15 ;  /* 0x0000001fff147819 */ /* 0x000fe4000001160f */
[----:B------:R-:W-:Y:S02]  /*16600*/  F2FP.SATFINITE.E4M3.F32.PACK_AB_MERGE_C R217, R95, R58, RZ ;  /* 0x0000003a5fd9723e */ /* 0x000fe400048070ff */
[----:B------:R-:W-:Y:S01]  /*16610*/  LEA.HI.SX32 R20, R15, R20, 0x19 ;  /* 0x000000140f147211 */ /* 0x000fe200078fcaff */
[----:B------:R-:W0:Y:S01]  /*16620*/  MUFU.EX2 R28, R173 ;  /* 0x000000ad001c7308 */ /* 0x000e220000000800 */
[----:B------:R-:W-:Y:S01]  /*16630*/  F2FP.SATFINITE.E4M3.F32.PACK_AB_MERGE_C R217, R91, R54, R217 ;  /* 0x000000365bd9723e */ /* 0x000fe200048070d9 */
[----:B------:R-:W-:Y:S01]  /*16640*/  @!P2 VIADD R136, R136, 0x2e840 ;  /* 0x0002e8408888a836 */ /* 0x000fe20000000000 */
[----:B------:R-:W-:Y:S01]  /*16650*/  VIMNMX R91, RZ, R20, !PT ;  /* 0x00000014ff5b7248 */ /* 0x000fe20007fe0100 */
[----:B------:R-:W-:Y:S01]  /*16660*/  FADD.FTZ R27, R27, R48 ;  /* 0x000000301b1b7221 */ /* 0x000fe20000010000 */
[----:B------:R-:W-:-:S03]  /*16670*/  VIADD R15, R138, 0xfffffffe ;  /* 0xfffffffe8a0f7836 */ /* 0x000fc60000000000 */
[----:B------:R-:W-:Y:S01]  /*16680*/  MUFU.EX2 R203, R203 ;  /* 0x000000cb00cb7308 */ /* 0x000fe20000000800 */
[----:B------:R-:W-:Y:S01]  /*16690*/  @!P2 PRMT R136, RZ, 0x654, R136 ;  /* 0x00000654ff88a816 */ /* 0x000fe20000000088 */
[----:B------:R1:W-:Y:S06]  /*166a0*/  STL [R1+0x3c], R91 ;  /* 0x00003c5b01007387 */ /* 0x0003ec0000100800 */
[----:B------:R-:W2:Y:S01]  /*166b0*/  MUFU.EX2 R90, R90 ;  /* 0x0000005a005a7308 */ /* 0x000ea20000000800 */
[----:B------:R-:W-:-:S01]  /*166c0*/  FADD.FTZ R52, R52, R27 ;  /* 0x0000001b34347221 */ /* 0x000fc20000010000 */
[----:B------:R1:W-:Y:S01]  /*166d0*/  @!P2 SYNCS.ARRIVE.TRANS64.RED.A1T0 RZ, [R136+URZ], RZ ;  /* 0x000000ff88ffa9a7 */ /* 0x0003e2000810043f */
[----:B------:R-:W-:-:S02]  /*166e0*/  ISETP.GE.AND P2, PT, R15, R91, PT ;  /* 0x0000005b0f00720c */ /* 0x000fc40003f46270 */
[----:B------:R-:W-:Y:S01]  /*166f0*/  FADD.FTZ R21, R31, R52 ;  /* 0x000000341f157221 */ /* 0x000fe20000010000 */
[----:B0-----:R-:W-:-:S03]  /*16700*/  FADD.FTZ R14, R28, R13 ;  /* 0x0000000d1c0e7221 */ /* 0x001fc60000010000 */
[----:B------:R-:W-:Y:S01]  /*16710*/  FADD.FTZ R64, R64, R21 ;  /* 0x0000001540407221 */ /* 0x000fe20000010000 */
[----:B------:R-:W-:Y:S02]  /*16720*/  F2FP.SATFINITE.E4M3.F32.PACK_AB_MERGE_C R224, R115, R92, RZ ;  /* 0x0000005c73e0723e */ /* 0x000fe400048070ff */
[----:B------:R-:W-:Y:S01]  /*16730*/  F2FP.SATFINITE.E4M3.F32.PACK_AB_MERGE_C R226, R121, R94, RZ ;  /* 0x0000005e79e2723e */ /* 0x000fe200048070ff */
[----:B------:R-:W-:-:S01]  /*16740*/  FADD.FTZ R35, R35, R64 ;  /* 0x0000004023237221 */ /* 0x000fc20000010000 */
[----:B------:R-:W-:Y:S02]  /*16750*/  F2FP.SATFINITE.E4M3.F32.PACK_AB_MERGE_C R220, R109, R96, RZ ;  /* 0x000000606ddc723e */ /* 0x000fe400048070ff */
[----:B------:R-:W-:Y:S02]  /*16760*/  F2FP.SATFINITE.E4M3.F32.PACK_AB_MERGE_C R222, R113, R98, RZ ;  /* 0x0000006271de723e */ /* 0x000fe400048070ff */
[----:B--2---:R-:W-:Y:S01]  /*16770*/  F2FP.SATFINITE.E4M3.F32.PACK_AB_MERGE_C R13, R90, R203, RZ ;  /* 0x000000cb5a0d723e */ /* 0x004fe200048070ff */
[----:B------:R-:W-:-:S01]  /*16780*/  FADD.FTZ R203, R203, R14 ;  /* 0x0000000ecbcb7221 */ /* 0x000fc20000010000 */
[----:B------:R-:W-:Y:S01]  /*16790*/  F2FP.SATFINITE.E4M3.F32.PACK_AB_MERGE_C R218, R102, R97, RZ ;  /* 0x0000006166da723e */ /* 0x000fe200048070ff */
[----:B------:R-:W-:-:S01]  /*167a0*/  FADD.FTZ R14, R12, R35 ;  /* 0x000000230c0e7221 */ /* 0x000fc20000010000 */
[----:B------:R-:W-:Y:S01]  /*167b0*/  F2FP.SATFINITE.E4M3.F32.PACK_AB_MERGE_C R219, R99, R62, R219 ;  /* 0x0000003e63db723e */ /* 0x000fe200048070db */
[----:B------:R-:W-:-:S01]  /*167c0*/  FADD.FTZ R236, R90, R203 ;  /* 0x000000cb5aec7221 */ /* 0x000fc20000010000 */
        /* <DEDUP_REMOVED lines=45> */
[----:B------:R-:W-:Y:S02]  /*16aa0*/  IMAD.MOV.U32 R201, RZ, RZ, R88 ;  /* 0x000000ffffc97224 */ /* 0x000fe400078e0058 */
[----:B------:R-:W-:Y:S01]  /*16ab0*/  IMAD.MOV.U32 R203, RZ, RZ, R89 ;  /* 0x000000ffffcb7224 */ /* 0x000fe200078e0059 */
[----:B-1----:R-:W-:Y:S06]  /*16ac0*/  @!P2 BRA `(.L_x_8117) ;  /* 0x000000500010a947 */ /* 0x002fec0003800000 */
[----:B------:R-:W-:Y:S02]  /*16ad0*/  IMAD.MOV.U32 R21, RZ, RZ, R0 ;  /* 0x000000ffff157224 */ /* 0x000fe400078e0000 */
[----:B------:R-:W-:Y:S02]  /*16ae0*/  IMAD.MOV.U32 R20, RZ, RZ, R3 ;  /* 0x000000ffff147224 */ /* 0x000fe400078e0003 */
[----:B------:R-:W-:Y:S02]  /*16af0*/  IMAD.MOV.U32 R12, RZ, RZ, R232 ;  /* 0x000000ffff0c7224 */ /* 0x000fe400078e00e8 */
[----:B------:R-:W-:-:S07]  /*16b00*/  IMAD.MOV.U32 R87, RZ, RZ, RZ ;  /* 0x000000ffff577224 */ /* 0x000fce00078e00ff */
.L_x_8128:
        /* <DEDUP_REMOVED lines=9> */
.L_x_8119:
        /* <DEDUP_REMOVED lines=8> */
.L_x_8120:
[----:B------:R-:W-:Y:S04]  /*16c20*/  BSSY B0, `(.L_x_8118) ;  /* 0x0000004000007945 */ /* 0x000fe80003800000 */
[----:B-1----:R-:W-:Y:S05]  /*16c30*/  @P3 BRA `(.L_x_8121) ;  /* 0x0000000000083947 */ /* 0x002fea0003800000 */
[----:B------:R-:W1:Y:S02]  /*16c40*/  SYNCS.PHASECHK.TRANS64.TRYWAIT P3, [R3+URZ+0x2e830], R0 ;  /* 0x02e83000030075a7 */ /* 0x000e64000806017f */
[----:B-1----:R-:W-:Y:S05]  /*16c50*/  @!P3 BRA `(.L_x_8122) ;  /* 0x0000014400f8b947 */ /* 0x002fea0003800000 */
.L_x_8121:
[----:B------:R-:W-:Y:S05]  /*16c60*/  BSYNC B0 ;  /* 0x0000000000007941 */ /* 0x000fea0003800000 */
.L_x_8118:
        /* <DEDUP_REMOVED lines=17> */
[----:B------:R-:W-:Y:S01]  /*16d80*/  R2UR UR19, R89 ;  /* 0x00000000591372ca */ /* 0x000fe200000e0000 */
[----:B------:R-:W-:Y:S01]  /*16d90*/  IMAD.MOV.U32 R89, RZ, RZ, 0x40000040 ;  /* 0x40000040ff597424 */ /* 0x000fe200078e00ff */
        /* <DEDUP_REMOVED lines=10> */
[----:B------:R-:W-:Y:S01]  /*16e40*/  STL [R1+0xe4], R20 ;  /* 0x0000e41401007387 */ /* 0x000fe20000100800 */
[----:B------:R-:W-:Y:S02]  /*16e50*/  R2UR UR13, R91 ;  /* 0x000000005b0d72ca */ /* 0x000fe400000e0000 */
[----:B0-----:R-:W-:Y:S01]  /*16e60*/  SHF.R.U32.HI R3, RZ, 0x7, R3 ;  /* 0x00000007ff037819 */ /* 0x001fe20000011603 */
[----:B------:R-:W-:Y:S01]  /*16e70*/  STL [R1+0xe0], R19 ;  /* 0x0000e01301007387 */ /* 0x000fe20000100800 */
[----:B------:R-:W-:Y:S02]  /*16e80*/  R2UR UR15, R95 ;  /* 0x000000005f0f72ca */ /* 0x000fe400000e0000 */
[----:B------:R-:W-:Y:S01]  /*16e90*/  MOV R13, UR38 ;  /* 0x00000026000d7c02 */ /* 0x000fe20008000f00 */
[----:B------:R-:W-:Y:S01]  /*16ea0*/  VIADD R96, R3, 0x8 ;  /* 0x0000000803607836 */ /* 0x000fe20000000000 */
[----:B------:R0:W-:Y:S01]  /*16eb0*/  STL [R1+0xdc], R18 ;  /* 0x0000dc1201007387 */ /* 0x0001e20000100800 */
[----:B------:R-:W-:-:S02]  /*16ec0*/  R2UR UR39, R95 ;  /* 0x000000005f2772ca */ /* 0x000fc400000e0000 */
[----:B------:R-:W-:Y:S01]  /*16ed0*/  R2UR UR31, R91 ;  /* 0x000000005b1f72ca */ /* 0x000fe200000e0000 */
[----:B------:R1:W-:Y:S01]  /*16ee0*/  BAR.SYNC.DEFER_BLOCKING R96, 0x100 ;  /* 0x000400600000751d */ /* 0x0003e20000010000 */
[C---:B------:R-:W-:Y:S02]  /*16ef0*/  R2UR UR21, R93.reuse ;  /* 0x000000005d1572ca */ /* 0x040fe400000e0000 */
[----:B------:R-:W-:Y:S02]  /*16f00*/  R2UR UR23, R93 ;  /* 0x000000005d1772ca */ /* 0x000fe400000e0000 */
[----:B------:R-:W-:Y:S02]  /*16f10*/  R2UR UR27, R91 ;  /* 0x000000005b1b72ca */ /* 0x000fe400000e0000 */
[----:B0-----:R-:W-:Y:S01]  /*16f20*/  MOV R18, UR43 ;  /* 0x0000002b00127c02 */ /* 0x001fe20008000f00 */
[----:B------:R-:W-:Y:S01]  /*16f30*/  STL [R1+0xd8], R17 ;  /* 0x0000d81101007387 */ /* 0x000fe20000100800 */
[----:B------:R-:W-:Y:S01]  /*16f40*/  UMOV UR43, UR25 ;  /* 0x00000019002b7c82 */ /* 0x000fe20008000000 */
[----:B------:R-:W-:-:S02]  /*16f50*/  R2UR UR25, R5 ;  /* 0x00000000051972ca */ /* 0x000fc400000e0000 */
[----:B------:R0:W-:Y:S01]  /*16f60*/  STL [R1+0xd4], R16 ;  /* 0x0000d41001007387 */ /* 0x0001e20000100800 */
[----:B------:R-:W-:Y:S01]  /*16f70*/  MOV R26, UR43 ;  /* 0x0000002b001a7c02 */ /* 0x000fe20008000f00 */
[----:B------:R-:W-:Y:S01]  /*16f80*/  UMOV UR43, UR5 ;  /* 0x00000005002b7c82 */ /* 0x000fe20008000000 */
[----:B------:R-:W-:Y:S01]  /*16f90*/  R2UR UR5, R5 ;  /* 0x00000000050572ca */ /* 0x000fe200000e0000 */
[----:B------:R-:W-:Y:S01]  /*16fa0*/  STL [R1+0xd0], R15 ;  /* 0x0000d00f01007387 */ /* 0x000fe20000100800 */
[----:B------:R-:W-:Y:S02]  /*16fb0*/  R2UR UR47, R91 ;  /* 0x000000005b2f72ca */ /* 0x000fe400000e0000 */
[----:B------:R-:W-:Y:S01]  /*16fc0*/  R2UR UR51, R93 ;  /* 0x000000005d3372ca */ /* 0x000fe200000e0000 */
[----:B------:R3:W-:Y:S01]  /*16fd0*/  STL [R1+0xcc], R14 ;  /* 0x0000cc0e01007387 */ /* 0x0007e20000100800 */
[----:B------:R-:W-:Y:S01]  /*16fe0*/  R2UR UR55, R91 ;  /* 0x000000005b3772ca */ /* 0x000fe200000e0000 */
[----:B------:R-:W-:Y:S01]  /*16ff0*/  IMAD.MOV.U32 R93, RZ, RZ, 0x40000040 ;  /* 0x40000040ff5d7424 */ /* 0x000fe200078e00ff */
[----:B0-----:R-:W-:Y:S01]  /*17000*/  MOV R16, UR35 ;  /* 0x0000002300107c02 */ /* 0x001fe20008000f00 */
[----:B------:R-:W-:Y:S01]  /*17010*/  UMOV UR35, UR17 ;  /* 0x0000001100237c82 */ /* 0x000fe20008000000 */
[C---:B------:R-:W-:Y:S01]  /*17020*/  R2UR UR17, R5.reuse ;  /* 0x00000000051172ca */ /* 0x040fe200000e0000 */
[----:B------:R-:W-:Y:S01]  /*17030*/  WARPGROUP.ARRIVE ;  /* 0x00000000000079c5 */ /* 0x000fe20000000000 */
[----:B------:R-:W-:Y:S01]  /*17040*/  MOV R24, UR35 ;  /* 0x0000002300187c02 */ /* 0x000fe20008000f00 */
[----:B------:R-:W-:Y:S01]  /*17050*/  UMOV UR35, UR9 ;  /* 0x0000000900237c82 */ /* 0x000fe20008000000 */
[C---:B------:R-:W-:Y:S01]  /*17060*/  R2UR UR9, R5.reuse ;  /* 0x00000000050972ca */ /* 0x040fe200000e0000 */
[----:B------:R-:W-:Y:S01]  /*17070*/  STL [R1+0xc8], R12 ;  /* 0x0000c80c01007387 */ /* 0x000fe20000100800 */
[----:B---3--:R-:W-:Y:S01]  /*17080*/  MOV R14, UR59 ;  /* 0x0000003b000e7c02 */ /* 0x008fe20008000f00 */
[----:B------:R-:W-:Y:S01]  /*17090*/  UMOV UR59, UR29 ;  /* 0x0000001d003b7c82 */ /* 0x000fe20008000000 */
[----:B------:R-:W-:Y:S01]  /*170a0*/  IMAD.MOV.U32 R91, RZ, RZ, 0x40000040 ;  /* 0x40000040ff5b7424 */ /* 0x000fe200078e00ff */
[----:B------:R-:W-:Y:S01]  /*170b0*/  MOV R22, UR59 ;  /* 0x0000003b00167c02 */ /* 0x000fe20008000f00 */
[----:B------:R-:W-:Y:S01]  /*170c0*/  UMOV UR59, UR13 ;  /* 0x0000000d003b7c82 */ /* 0x000fe20008000000 */
[----:B------:R-:W-:Y:S01]  /*170d0*/  R2UR UR13, R5 ;  /* 0x00000000050d72ca */ /* 0x000fe200000e0000 */
[----:B------:R0:W-:Y:S01]  /*170e0*/  STL [R1+0xc4], R2 ;  /* 0x0000c40201007387 */ /* 0x0001e20000100800 */
[----:B------:R-:W-:-:S02]  /*170f0*/  R2UR UR40, R4 ;  /* 0x00000000042872ca */ /* 0x000fc400000e0000 */
[----:B------:R-:W-:Y:S02]  /*17100*/  R2UR UR41, R5 ;  /* 0x00000000052972ca */ /* 0x000fe400000e0000 */
[C---:B------:R-:W-:Y:S02]  /*17110*/  R2UR UR32, R10.reuse ;  /* 0x000000000a2072ca */ /* 0x040fe400000e0000 */
[----:B------:R-:W-:Y:S02]  /*17120*/  R2UR UR33, R11 ;  /* 0x000000000b2172ca */ /* 0x000fe400000e0000 */
[----:B------:R-:W-:Y:S02]  /*17130*/  R2UR UR56, R10 ;  /* 0x000000000a3872ca */ /* 0x000fe400000e0000 */
[----:B0-----:R-:W-:Y:S01]  /*17140*/  MOV R2, UR39 ;  /* 0x0000002700027c02 */ /* 0x001fe20008000f00 */
[----:B------:R-:W-:Y:S01]  /*17150*/  UMOV UR39, UR31 ;  /* 0x0000001f00277c82 */ /* 0x000fe20008000000 */
[----:B------:R-:W-:-:S02]  /*17160*/  R2UR UR31, R89 ;  /* 0x00000000591f72ca */ /* 0x000fc400000e0000 */
[----:B------:R-:W-:Y:S01]  /*17170*/  MOV R20, UR39 ;  /* 0x0000002700147c02 */ /* 0x000fe20008000f00 */
[----:B------:R-:W-:Y:S01]  /*17180*/  UMOV UR39, UR21 ;  /* 0x0000001500277c82 */ /* 0x000fe20008000000 */
[----:B------:R-:W-:Y:S02]  /*17190*/  R2UR UR21, R5 ;  /* 0x00000000051572ca */ /* 0x000fe400000e0000 */
[----:B------:R-:W-:Y:S02]  /*171a0*/  R2UR UR57, R11 ;  /* 0x000000000b3972ca */ /* 0x000fe400000e0000 */
[----:B------:R-:W-:Y:S01]  /*171b0*/  MOV R3, UR37 ;  /* 0x0000002500037c02 */ /* 0x000fe20008000f00 */
[----:B--2---:R-:W-:Y:S01]  /*171c0*/  IMAD R88, R233, 0x700, R0 ;  /* 0x00000700e9587824 */ /* 0x004fe200078e0200 */
[----:B------:R-:W-:-:S03]  /*171d0*/  MOV R0, UR36 ;  /* 0x0000002400007c02 */ /* 0x000fc60008000f00 */
        /* <DEDUP_REMOVED lines=31> */
[----:B------:R-:W-:Y:S01]  /*173d0*/  R2UR UR34, R90 ;  /* 0x000000005a2272ca */ /* 0x000fe200000e0000 */
[----:B------:R-:W-:Y:S02]  /*173e0*/  VIADD R90, R88, 0x404 ;  /* 0x00000404585a7836 */ /* 0x000fe40000000000 */
[----:B------:R-:W-:Y:S02]  /*173f0*/  MOV R235, UR38 ;  /* 0x0000002600eb7c02 */ /* 0x000fe40008000f00 */
[----:B------:R-:W-:Y:S01]  /*17400*/  R2UR UR58, R92 ;  /* 0x000000005c3a72ca */ /* 0x000fe200000e0000 */
[----:B------:R-:W-:Y:S01]  /*17410*/  VIADD R92, R88, 0x304 ;  /* 0x00000304585c7836 */ /* 0x000fe20000000000 */
[----:B------:R-:W-:Y:S01]  /*17420*/  UMOV UR38, UR30 ;  /* 0x0000001e00267c82 */ /* 0x000fe20008000000 */
[----:B------:R-:W-:Y:S01]  /*17430*/  R2UR UR46, R90 ;  /* 0x000000005a2e72ca */ /* 0x000fe200000e0000 */
[----:B------:R-:W-:Y:S01]  /*17440*/  VIADD R90, R88, 0x604 ;  /* 0x00000604585a7836 */ /* 0x000fe20000000000 */
[----:B------:R-:W-:Y:S01]  /*17450*/  MOV R19, UR38 ;  /* 0x0000002600137c02 */ /* 0x000fe20008000f00 */
        /* <DEDUP_REMOVED lines=9> */
[----:B------:R-:W-:Y:S01]  /*174f0*/  MOV R12, UR58 ;  /* 0x0000003a000c7c02 */ /* 0x000fe20008000f00 */
[----:B------:R-:W-:Y:S01]  /*17500*/  UMOV UR58, UR28 ;  /* 0x0000001c003a7c82 */ /* 0x000fe20008000000 */
[C---:B------:R-:W-:Y:S02]  /*17510*/  R2UR UR20, R4.reuse ;  /* 0x00000000041472ca */ /* 0x040fe400000e0000 */
[----:B------:R-:W-:Y:S01]  /*17520*/  MOV R17, UR42 ;  /* 0x0000002a00117c02 */ /* 0x000fe20008000f00 */
[----:B------:R-:W-:Y:S01]  /*17530*/  UMOV UR42, UR24 ;  /* 0x00000018002a7c82 */ /* 0x000fe20008000000 */
[----:B------:R-:W-:Y:S01]  /*17540*/  MOV R21, UR58 ;  /* 0x0000003a00157c02 */ /* 0x000fe20008000f00 */
[----:B------:R-:W-:Y:S01]  /*17550*/  QGMMA.64x32x32.F32.E4M3.E4M3 R184, gdesc[UR16], RZ, !UPT, gsb0 ;  /* 0x0060000010b879f3 */ /* 0x000fe2000c0008ff */
[----:B------:R-:W-:Y:S01]  /*17560*/  MOV R25, UR42 ;  /* 0x0000002a00197c02 */ /* 0x000fe20008000f00 */
[----:B------:R-:W-:Y:S01]  /*17570*/  UMOV UR42, UR4 ;  /* 0x00000004002a7c82 */ /* 0x000fe20008000000 */
[C---:B------:R-:W-:Y:S01]  /*17580*/  R2UR UR4, R4.reuse ;  /* 0x00000000040472ca */ /* 0x040fe200000e0000 */
[----:B------:R-:W-:Y:S01]  /*17590*/  UMOV UR58, UR12 ;  /* 0x0000000c003a7c82 */ /* 0x000fe20008000000 */
[----:B------:R-:W-:-:S02]  /*175a0*/  R2UR UR12, R4 ;  /* 0x00000000040c72ca */ /* 0x000fc400000e0000 */
[----:B------:R-:W-:Y:S02]  /*175b0*/  R2UR UR24, R4 ;  /* 0x00000000041872ca */ /* 0x000fe400000e0000 */
[----:B------:R-:W-:Y:S01]  /*175c0*/  R2UR UR50, R92 ;  /* 0x000000005c3272ca */ /* 0x000fe200000e0000 */
[----:B------:R-:W-:Y:S01]  /*175d0*/  VIADD R92, R88, 0x6 ;  /* 0x00000006585c7836 */ /* 0x000fe20000000000 */
[----:B------:R-:W-:Y:S01]  /*175e0*/  R2UR UR54, R90 ;  /* 0x000000005a3672ca */ /* 0x000fe200000e0000 */
[----:B------:R-:W-:Y:S01]  /*175f0*/  VIADD R90, R88, 0x106 ;  /* 0x00000106585a7836 */ /* 0x000fe20000000000 */
        /* <DEDUP_REMOVED lines=24> */
[----:B------:R-:W-:Y:S02]  /*17780*/  IMAD.MOV.U32 R93, RZ, RZ, 0x40000040 ;  /* 0x40000040ff5d7424 */ /* 0x000fe400078e00ff */
[----:B------:R-:W-:-:S05]  /*17790*/  VIADD R88, R88, 0x606 ;  /* 0x0000060658587836 */ /* 0x000fca0000000000 */
        /* <DEDUP_REMOVED lines=151> */
[----:B0-----:R-:W-:-:S12]  /*18110*/  @P2 BRA `(.L_x_8123) ;  /* 0x0000000000282947 */ /* 0x001fd80003800000 */
[----:B------:R-:W-:Y:S05]  /*18120*/  @!P1 BRA `(.L_x_8124) ;  /* 0x0000000000049947 */ /* 0x000fea0003800000 */
[----:B------:R-:W-:Y:S01]  /*18130*/  BPT.TRAP 0x1 ;  /* 0x000000040000795c */ /* 0x000fe20000300000 */
.L_x_8124:
[----:B-----5:R-:W-:Y:S01]  /*18140*/  SHF.L.U32 R0, R12, 0x1f, RZ ;  /* 0x0000001f0c007819 */ /* 0x020fe200000006ff */
[----:B------:R-:W-:-:S04]  /*18150*/  IMAD R3, R231, 0x8, R16 ;  /* 0x00000008e7037824 */ /* 0x000fc800078e0210 */
[----:B------:R0:W1:Y:S01]  /*18160*/  SYNCS.PHASECHK.TRANS64.TRYWAIT P2, [R3+URZ+0x2e850], R0 ;  /* 0x02e85000030075a7 */ /* 0x000062000804017f */
[----:B------:R-:W-:Y:S05]  /*18170*/  @!P1 BRA `(.L_x_8125) ;  /* 0x0000000000049947 */ /* 0x000fea0003800000 */
[----:B------:R-:W-:Y:S01]  /*18180*/  BPT.TRAP 0x1 ;  /* 0x000000040000795c */ /* 0x000fe20000300000 */
.L_x_8125:
[----:B-1----:R-:W-:Y:S05]  /*18190*/  @P2 BRA `(.L_x_8123) ;  /* 0x0000000000082947 */ /* 0x002fea0003800000 */
[----:B------:R-:W1:Y:S02]  /*181a0*/  SYNCS.PHASECHK.TRANS64.TRYWAIT P2, [R3+URZ+0x2e850], R0 ;  /* 0x02e85000030075a7 */ /* 0x000e64000804017f */
[----:B-1----:R-:W-:Y:S05]  /*181b0*/  @!P2 BRA `(.L_x_8126) ;  /* 0x0000013000b4a947 */ /* 0x002fea0003800000 */
.L_x_8123:
[----:B01---5:R-:W-:Y:S01]  /*181c0*/  VIADD R0, R16, 0x400 ;  /* 0x0000040010007836 */ /* 0x023fe20000000000 */
[----:B------:R-:W-:Y:S05]  /*181d0*/  WARPSYNC.ALL ;  /* 0x0000000000007948 */ /* 0x000fea0003800000 */
[----:B------:R-:W-:Y:S01]  /*181e0*/  SHF.R.U32.HI R0, RZ, 0x4, R0 ;  /* 0x00000004ff007819 */ /* 0x000fe20000011600 */
[----:B------:R-:W-:Y:S01]  /*181f0*/  IMAD.MOV.U32 R13, RZ, RZ, -0x3ffffff0 ;  /* 0xc0000010ff0d7424 */ /* 0x000fe200078e00ff */
[----:B------:R-:W2:Y:S01]  /*18200*/  LDL R235, [R1+0x54] ;  /* 0x0000540001eb7983 */ /* 0x000ea20000100800 */
[----:B------:R-:W0:Y:S01]  /*18210*/  @P0 LDC R3, c[0x0][0x44c] ;  /* 0x00011300ff030b82 */ /* 0x000e220000000800 */
[----:B------:R-:W-:-:S02]  /*18220*/  LOP3.LUT R0, R0, 0x3fff, RZ, 0xc0, !PT ;  /* 0x00003fff00007812 */ /* 0x000fc400078ec0ff */
[----:B------:R-:W2:Y:S01]  /*18230*/  LDL R234, [R1+0x40] ;  /* 0x0000400001ea7983 */ /* 0x000ea20000100800 */
[----:B------:R-:W-:Y:S01]  /*18240*/  R2UR UR7, R13 ;  /* 0x000000000d0772ca */ /* 0x000fe200000e0000 */
[----:B------:R-:W-:Y:S01]  /*18250*/  WARPGROUP.ARRIVE ;  /* 0x00000000000079c5 */ /* 0x000fe20000000000 */
[----:B------:R-:W-:-:S05]  /*18260*/  LOP3.LUT R0, R0, 0x10000, RZ, 0xfc, !PT ;  /* 0x0001000000007812 */ /* 0x000fca00078efcff */
[----:B------:R-:W-:Y:S02]  /*18270*/  IMAD R12, R231, 0x700, R0 ;  /* 0x00000700e70c7824 */ /* 0x000fe400078e0200 */
[----:B------:R-:W1:Y:S03]  /*18280*/  @P0 LDC R0, c[0x0][0x450] ;  /* 0x00011400ff000b82 */ /* 0x000e660000000800 */
[----:B------:R-:W-:-:S13]  /*18290*/  R2UR UR6, R12 ;  /* 0x000000000c0672ca */ /* 0x000fda00000e0000 */
[----:B------:R-:W-:Y:S03]  /*182a0*/  QGMMA.64x128x32.F32.E4M3.E4M3 R24, R224, gdesc[UR4], R24, gsb0 ;  /* 0x01e00004e0187df3 */ /* 0x000fe60008000818 */
[----:B------:R-:W-:Y:S02]  /*182b0*/  WARPGROUP.DEPBAR.LE gsb0, 0x0 ;  /* 0x00008000000079c5 */ /* 0x000fe40000010000 */
[----:B------:R-:W-:Y:S01]  /*182c0*/  VIADD R224, R12, 0x100 ;  /* 0x000001000ce07836 */ /* 0x000fe20000000000 */
[----:B------:R-:W3:Y:S01]  /*182d0*/  LDL R226, [R1+0x84] ;  /* 0x0000840001e27983 */ /* 0x000ee20000100800 */
[----:B------:R-:W-:-:S03]  /*182e0*/  IMAD.MOV.U32 R225, RZ, RZ, -0x3ffffff0 ;  /* 0xc0000010ffe17424 */ /* 0x000fc600078e00ff */
[----:B------:R-:W-:Y:S01]  /*182f0*/  R2UR UR6, R224 ;  /* 0x00000000e00672ca */ /* 0x000fe200000e0000 */
[----:B------:R-:W4:Y:S01]  /*18300*/  LDL R227, [R1+0x80] ;  /* 0x0000800001e37983 */ /* 0x000f220000100800 */
[----:B------:R-:W-:Y:S01]  /*18310*/  R2UR UR7, R225 ;  /* 0x00000000e10772ca */ /* 0x000fe200000e0000 */
[----:B------:R-:W-:Y:S02]  /*18320*/  WARPGROUP.ARRIVE ;  /* 0x00000000000079c5 */ /* 0x000fe40000000000 */
[----:B------:R-:W3:Y:S10]  /*18330*/  LDL R225, [R1+0x4c] ;  /* 0x00004c0001e17983 */ /* 0x000ef40000100800 */
[----:B------:R-:W-:Y:S03]  /*18340*/  QGMMA.64x128x32.F32.E4M3.E4M3 R24, R220, gdesc[UR4], R24, gsb0 ;  /* 0x01e00004dc187df3 */ /* 0x000fe60008000818 */
[----:B------:R-:W-:-:S02]  /*18350*/  WARPGROUP.DEPBAR.LE gsb0, 0x0 ;  /* 0x00008000000079c5 */ /* 0x000fc40000010000 */
[----:B------:R-:W-:Y:S01]  /*18360*/  VIADD R220, R12, 0x200 ;  /* 0x000002000cdc7836 */ /* 0x000fe20000000000 */
[----:B------:R-:W-:Y:S01]  /*18370*/  WARPGROUP.ARRIVE ;  /* 0x00000000000079c5 */ /* 0x000fe20000000000 */
[----:B------:R-:W-:-:S03]  /*18380*/  IMAD.MOV.U32 R221, RZ, RZ, -0x3ffffff0 ;  /* 0xc0000010ffdd7424 */ /* 0x000fc600078e00ff */
[----:B------:R-:W-:Y:S02]  /*18390*/  R2UR UR6, R220 ;  /* 0x00000000dc0672ca */ /* 0x000fe400000e0000 */
[----:B------:R-:W-:-:S13]  /*183a0*/  R2UR UR7, R221 ;  /* 0x00000000dd0772ca */ /* 0x000fda00000e0000 */
[----:B------:R-:W-:Y:S01]  /*183b0*/  QGMMA.64x128x32.F32.E4M3.E4M3 R24, R216, gdesc[UR4], R24, gsb0 ;  /* 0x01e00004d8187df3 */ /* 0x000fe20008000818 */
[----:B---3--:R-:W-:-:S04]  /*183c0*/  IMAD.IADD R13, R226, 0x1, R225 ;  /* 0x00000001e20d7824 */ /* 0x008fc800078e02e1 */
[----:B0-----:R-:W-:-:S05]  /*183d0*/  @P0 IMAD.HI.U32 R3, R13, R3, RZ ;  /* 0x000000030d030227 */ /* 0x001fca00078e00ff */
[----:B-1----:R-:W-:Y:S01]  /*183e0*/  @P0 SHF.R.U32.HI R13, RZ, R0, R3 ;  /* 0x00000000ff0d0219 */ /* 0x002fe20000011603 */
[----:B------:R-:W-:-:S04]  /*183f0*/  IMAD.MOV.U32 R0, RZ, RZ, -0xe0 ;  /* 0xffffff20ff007424 */ /* 0x000fc800078e00ff */
[----:B------:R-:W0:Y:S01]  /*18400*/  SHFL.IDX PT, R3, R13, RZ, 0x1c1f ;  /* 0x001c1fff0d037589 */ /* 0x000e2200000e0000 */
[----:B------:R-:W-:Y:S01]  /*18410*/  IMAD R0, R15, R0, 0x1 ;  /* 0x000000010f007424 */ /* 0x000fe200078e0200 */
[----:B------:R-:W-:Y:S02]  /*18420*/  WARPGROUP.DEPBAR.LE gsb0, 0x0 ;  /* 0x00008000000079c5 */ /* 0x000fe40000010000 */
[----:B------:R-:W-:Y:S01]  /*18430*/  VIADD R216, R12, 0x300 ;  /* 0x000003000cd87836 */ /* 0x000fe20000000000 */
[----:B------:R-:W-:Y:S01]  /*18440*/  WARPGROUP.ARRIVE ;  /* 0x00000000000079c5 */ /* 0x000fe20000000000 */
[----:B------:R-:W-:Y:S02]  /*18450*/  IMAD.MOV.U32 R217, RZ, RZ, -0x3ffffff0 ;  /* 0xc0000010ffd97424 */ /* 0x000fe400078e00ff */
[----:B----4-:R-:W-:Y:S01]  /*18460*/  IMAD R0, R227, -0x2, R0 ;  /* 0xfffffffee3007824 */ /* 0x010fe200078e0200 */
[----:B------:R-:W-:Y:S02]  /*18470*/  R2UR UR6, R216 ;  /* 0x00000000d80672ca */ /* 0x000fe400000e0000 */
[----:B------:R-:W-:-:S02]  /*18480*/  R2UR UR7, R217 ;  /* 0x00000000d90772ca */ /* 0x000fc400000e0000 */
[----:B--2---:R-:W-:Y:S02]  /*18490*/  IADD3 R0, -R234, R0, R235 ;  /* 0x00000000ea007210 */ /* 0x004fe40007ffe1eb */
[----:B------:R-:W1:Y:S09]  /*184a0*/  S2R R234, SR_TID.X ;  /* 0x0000000000ea7919 */ /* 0x000e720000002100 */
[----:B------:R-:W-:Y:S01]  /*184b0*/  QGMMA.64x128x32.F32.E4M3.E4M3 R24, R212, gdesc[UR4], R24, gsb0 ;  /* 0x01e00004d4187df3 */ /* 0x000fe20008000818 */
[----:B0-----:R-:W-:-:S05]  /*184c0*/  IMAD.IADD R3, R0, 0x1, R3 ;  /* 0x0000000100037824 */ /* 0x001fca00078e0203 */
[C---:B------:R-:W-:Y:S02]  /*184d0*/  ISETP.GT.AND P2, PT, R3.reuse, RZ, PT ;  /* 0x000000ff0300720c */ /* 0x040fe40003f44270 */
[C---:B------:R-:W-:Y:S02]  /*184e0*/  ISETP.GT.AND P3, PT, R3.reuse, 0x1, PT ;  /* 0x000000010300780c */ /* 0x040fe40003f64270 */
[----:B------:R-:W-:Y:S02]  /*184f0*/  FSEL R184, R184, -INF , P2 ;  /* 0xff800000b8b87808 */ /* 0x000fe40001000000 */
[----:B------:R-:W-:Y:S02]  /*18500*/  ISETP.GT.AND P2, PT, R3, 0x8, PT ;  /* 0x000000080300780c */ /* 0x000fe40003f44270 */
        /* <DEDUP_REMOVED lines=63> */
[----:B------:R-:W-:Y:S01]  /*18900*/  ISETP.GT.AND P2, PT, R3, 0x88, PT ;  /* 0x000000880300780c */ /* 0x000fe20003f44270 */
[----:B------:R-:W-:Y:S02]  /*18910*/  WARPGROUP.DEPBAR.LE gsb0, 0x0 ;  /* 0x00008000000079c5 */ /* 0x000fe40000010000 */
[----:B------:R-:W-:Y:S01]  /*18920*/  VIADD R212, R12, 0x400 ;  /* 0x000004000cd47836 */ /* 0x000fe20000000000 */
[----:B------:R-:W-:Y:S01]  /*18930*/  WARPGROUP.ARRIVE ;  /* 0x00000000000079c5 */ /* 0x000fe20000000000 */
[----:B------:R-:W-:Y:S01]  /*18940*/  IMAD.MOV.U32 R213, RZ, RZ, -0x3ffffff0 ;  /* 0xc0000010ffd57424 */ /* 0x000fe200078e00ff */
[----:B------:R-:W-:Y:S02]  /*18950*/  FSEL R121, R121, -INF , P3 ;  /* 0xff80000079797808 */ /* 0x000fe40001800000 */
[----:B------:R-:W-:-:S02]  /*18960*/  R2UR UR6, R212 ;  /* 0x00000000d40672ca */ /* 0x000fc400000e0000 */
[----:B------:R-:W-:Y:S02]  /*18970*/  R2UR UR7, R213 ;  /* 0x00000000d50772ca */ /* 0x000fe400000e0000 */
[C---:B------:R-:W-:Y:S02]  /*18980*/  ISETP.GT.AND P3, PT, R3.reuse, 0x89, PT ;  /* 0x000000890300780c */ /* 0x040fe40003f64270 */
[----:B------:R-:W-:Y:S02]  /*18990*/  FSEL R124, R124, -INF , P2 ;  /* 0xff8000007c7c7808 */ /* 0x000fe40001000000 */
[----:B------:R-:W-:Y:S02]  /*189a0*/  ISETP.GT.AND P2, PT, R3, 0x90, PT ;  /* 0x000000900300780c */ /* 0x000fe40003f44270 */
[----:B------:R-:W-:Y:S02]  /*189b0*/  FSEL R125, R125, -INF , P3 ;  /* 0xff8000007d7d7808 */ /* 0x000fe40001800000 */
[----:B------:R-:W-:-:S02]  /*189c0*/  ISETP.GT.AND P3, PT, R3, 0x91, PT ;  /* 0x000000910300780c */ /* 0x000fc40003f64270 */
[----:B------:R-:W-:Y:S01]  /*189d0*/  FSEL R128, R128, -INF , P2 ;  /* 0xff80000080807808 */ /* 0x000fe20001000000 */
[----:B------:R-:W-:Y:S01]  /*189e0*/  QGMMA.64x128x32.F32.E4M3.E4M3 R24, R208, gdesc[UR4], R24, gsb0 ;  /* 0x01e00004d0187df3 */ /* 0x000fe20008000818 */
        /* <DEDUP_REMOVED lines=23> */
[C---:B------:R-:W-:Y:S02]  /*18b60*/  ISETP.GT.AND P5, PT, R3.reuse, 0xc8, PT ;  /* 0x000000c80300780c */ /* 0x040fe40003fa4270 */
[----:B------:R-:W-:Y:S02]  /*18b70*/  ISETP.GT.AND P4, PT, R3, 0xc9, PT ;  /* 0x000000c90300780c */ /* 0x000fe40003f84270 */
[----:B------:R-:W-:Y:S02]  /*18b80*/  FSEL R92, R92, -INF , P5 ;  /* 0xff8000005c5c7808 */ /* 0x000fe40002800000 */
[----:B------:R-:W-:Y:S02]  /*18b90*/  FSEL R93, R93, -INF , P4 ;  /* 0xff8000005d5d7808 */ /* 0x000fe40002000000 */
[C---:B------:R-:W-:Y:S02]  /*18ba0*/  ISETP.GT.AND P5, PT, R3.reuse, 0xd8, PT ;  /* 0x000000d80300780c */ /* 0x040fe40003fa4270 */
[----:B------:R-:W-:-:S02]  /*18bb0*/  ISETP.GT.AND P4, PT, R3, 0xd9, PT ;  /* 0x000000d90300780c */ /* 0x000fc40003f84270 */
[----:B------:R-:W-:Y:S02]  /*18bc0*/  FSEL R100, R100, -INF , P5 ;  /* 0xff80000064647808 */ /* 0x000fe40002800000 */
[----:B------:R-:W-:Y:S01]  /*18bd0*/  FSEL R101, R101, -INF , P4 ;  /* 0xff80000065657808 */ /* 0x000fe20002000000 */
[----:B------:R-:W-:Y:S02]  /*18be0*/  WARPGROUP.DEPBAR.LE gsb0, 0x0 ;  /* 0x00008000000079c5 */ /* 0x000fe40000010000 */
[----:B------:R-:W-:Y:S01]  /*18bf0*/  FMNMX.FTZ R208, R184, R20, !PT ;  /* 0x00000014b8d07209 */ /* 0x000fe20007810000 */
[----:B------:R-:W-:Y:S01]  /*18c00*/  WARPGROUP.ARRIVE ;  /* 0x00000000000079c5 */ /* 0x000fe20000000000 */
[----:B-1----:R-:W-:Y:S02]  /*18c10*/  LOP3.LUT R211, R234, 0x7f, RZ, 0xc0, !PT ;  /* 0x0000007fead37812 */ /* 0x002fe400078ec0ff */
[----:B------:R-:W-:-:S03]  /*18c20*/  FMNMX.FTZ R208, R185, R208, !PT ;  /* 0x000000d0b9d07209 */ /* 0x000fc60007810000 */
[----:B------:R-:W0:Y:S01]  /*18c30*/  S2R R234, SR_TID.X ;  /* 0x0000000000ea7919 */ /* 0x000e220000002100 */
        /* <DEDUP_REMOVED lines=45> */
[----:B------:R-:W-:Y:S02]  /*18f10*/  FSEL R208, R88, -INF , P2 ;  /* 0xff80000058d07808 */ /* 0x000fe40001000000 */
[----:B------:R-:W-:Y:S02]  /*18f20*/  FMNMX.FTZ R88, R117, R209, !PT ;  /* 0x000000d175587209 */ /* 0x000fe40007810000 */
[----:B------:R-:W-:Y:S01]  /*18f30*/  FSEL R209, R89, -INF , P3 ;  /* 0xff80000059d17808 */ /* 0x000fe20001800000 */
[----:B------:R-:W-:Y:S01]  /*18f40*/  IMAD.MOV.U32 R89, RZ, RZ, -0x3ffffff0 ;  /* 0xc0000010ff597424 */ /* 0x000fe200078e00ff */
[----:B------:R-:W-:Y:S02]  /*18f50*/  FMNMX.FTZ R88, R208, R88, !PT ;  /* 0x00000058d0587209 */ /* 0x000fe40007810000 */
[----:B------:R-:W-:-:S02]  /*18f60*/  ISETP.GT.AND P2, PT, R3, 0xd0, PT ;  /* 0x000000d00300780c */ /* 0x000fc40003f44270 */
[----:B------:R-:W-:Y:S02]  /*18f70*/  FMNMX.FTZ R88, R209, R88, !PT ;  /* 0x00000058d1587209 */ /* 0x000fe40007810000 */
[----:B------:R-:W-:Y:S02]  /*18f80*/  ISETP.GT.AND P3, PT, R3, 0xd1, PT ;  /* 0x000000d10300780c */ /* 0x000fe40003f64270 */
[----:B------:R-:W-:Y:S02]  /*18f90*/  FMNMX.FTZ R88, R92, R88, !PT ;  /* 0x000000585c587209 */ /* 0x000fe40007810000 */
[----:B------:R-:W-:Y:S02]  /*18fa0*/  FSEL R96, R96, -INF , P2 ;  /* 0xff80000060607808 */ /* 0x000fe40001000000 */
[----:B------:R-:W-:Y:S02]  /*18fb0*/  FMNMX.FTZ R88, R93, R88, !PT ;  /* 0x000000585d587209 */ /* 0x000fe40007810000 */
[----:B------:R-:W-:-:S02]  /*18fc0*/  FSEL R97, R97, -INF , P3 ;  /* 0xff80000061617808 */ /* 0x000fc40001800000 */
[----:B------:R-:W-:Y:S02]  /*18fd0*/  FMNMX.FTZ R88, R96, R88, !PT ;  /* 0x0000005860587209 */ /* 0x000fe40007810000 */
[----:B------:R-:W-:Y:S02]  /*18fe0*/  R2UR UR7, R89 ;  /* 0x00000000590772ca */ /* 0x000fe400000e0000 */
[----:B------:R-:W-:-:S04]  /*18ff0*/  FMNMX.FTZ R88, R97, R88, !PT ;  /* 0x0000005861587209 */ /* 0x000fc80007810000 */
[----:B------:R-:W-:-:S04]  /*19000*/  FMNMX.FTZ R3, R100, R88, !PT ;  /* 0x0000005864037209 */ /* 0x000fc80007810000 */
[----:B------:R-:W-:-:S05]  /*19010*/  FMNMX.FTZ R3, R101, R3, !PT ;  /* 0x0000000365037209 */ /* 0x000fca0007810000 */
[----:B------:R-:W1:Y:S02]  /*19020*/  SHFL.BFLY PT, R88, R3, 0x2, 0x1f ;  /* 0x0c401f0003587f89 */ /* 0x000e6400000e0000 */
[----:B-1----:R-:W-:Y:S01]  /*19030*/  FMNMX.FTZ R3, R3, R88, !PT ;  /* 0x0000005803037209 */ /* 0x002fe20007810000 */
[----:B------:R-:W-:-:S04]  /*19040*/  VIADD R88, R12, 0x500 ;  /* 0x000005000c587836 */ /* 0x000fc80000000000 */
[----:B------:R-:W1:Y:S01]  /*19050*/  SHFL.BFLY PT, R210, R3, 0x1, 0x1f ;  /* 0x0c201f0003d27f89 */ /* 0x000e6200000e0000 */
[----:B------:R-:W-:-:S13]  /*19060*/  R2UR UR6, R88 ;  /* 0x00000000580672ca */ /* 0x000fda00000e0000 */
[----:B------:R-:W-:Y:S01]  /*19070*/  QGMMA.64x128x32.F32.E4M3.E4M3 R24, R204, gdesc[UR4], R24, gsb0 ;  /* 0x01e00004cc187df3 */ /* 0x000fe20008000818 */
[----:B-1----:R-:W-:-:S04]  /*19080*/  FMNMX.FTZ R3, R3, R210, !PT ;  /* 0x000000d203037209 */ /* 0x002fc80007810000 */
[----:B------:R-:W-:Y:S01]  /*19090*/  FSETP.NEU.FTZ.AND P2, PT, R3, -INF , PT ;  /* 0xff8000000300780b */ /* 0x000fe20003f5d000 */
[----:B------:R-:W-:-:S05]  /*190a0*/  FFMA.FTZ R89, R2, R3, -8 ;  /* 0xc100000002597423 */ /* 0x000fca0000010003 */
        /* <DEDUP_REMOVED lines=10> */
[----:B------:R1:W2:Y:S01]  /*19150*/  SHFL.IDX PT, R197, R13, 0x1, 0x1c1f ;  /* 0x003c1f000dc57f89 */ /* 0x0002a200000e0000 */
[----:B------:R-:W-:-:S01]  /*19160*/  FFMA.FTZ R152, R2, R152, -R89 ;  /* 0x0000009802987223 */ /* 0x000fc20000010859 */
[C-C-:B------:R-:W-:Y:S01]  /*19170*/  FFMA.FTZ R153, R2.reuse, R153, -R89.reuse ;  /* 0x0000009902997223 */ /* 0x140fe20000010859 */
[----:B------:R-:W-:-:S01]  /*19180*/  FFMA.FTZ R156, R2, R156, -R89 ;  /* 0x0000009c029c7223 */ /* 0x000fc20000010859 */
[C-C-:B------:R-:W-:Y:S01]  /*19190*/  FFMA.FTZ R157, R2.reuse, R157, -R89.reuse ;  /* 0x0000009d029d7223 */ /* 0x140fe20000010859 */
[----:B------:R-:W-:-:S01]  /*191a0*/  FFMA.FTZ R160, R2, R160, -R89 ;  /* 0x000000a002a07223 */ /* 0x000fc20000010859 */
[C-C-:B------:R-:W-:Y:S01]  /*191b0*/  FFMA.FTZ R161, R2.reuse, R161, -R89.reuse ;  /* 0x000000a102a17223 */ /* 0x140fe20000010859 */
[----:B------:R-:W-:-:S01]  /*191c0*/  FFMA.FTZ R164, R2, R164, -R89 ;  /* 0x000000a402a47223 */ /* 0x000fc20000010859 */
[C-C-:B-1----:R-:W-:Y:S01]  /*191d0*/  FFMA.FTZ R13, R2.reuse, R169, -R89.reuse ;  /* 0x000000a9020d7223 */ /* 0x142fe20000010859 */
        /* <DEDUP_REMOVED lines=15> */
[----:B--2---:R-:W-:-:S02]  /*192d0*/  IMAD.IADD R197, R0, 0x1, R197 ;  /* 0x0000000100c57824 */ /* 0x004fc400078e02c5 */
[----:B------:R-:W-:-:S01]  /*192e0*/  FFMA.FTZ R149, R2, R149, -R89 ;  /* 0x0000009502957223 */ /* 0x000fc20000010859 */
[C-C-:B------:R-:W-:Y:S01]  /*192f0*/  FFMA.FTZ R120, R2.reuse, R120, -R89.reuse ;  /* 0x0000007802787223 */ /* 0x140fe20000010859 */
[----:B------:R-:W-:-:S01]  /*19300*/  FFMA.FTZ R121, R2, R121, -R89 ;  /* 0x0000007902797223 */ /* 0x000fc20000010859 */
[C-C-:B------:R-:W-:Y:S01]  /*19310*/  FFMA.FTZ R124, R2.reuse, R124, -R89.reuse ;  /* 0x0000007c027c7223 */ /* 0x140fe20000010859 */
[C---:B------:R-:W-:Y:S01]  /*19320*/  ISETP.GT.AND P3, PT, R197.reuse, RZ, PT ;  /* 0x000000ffc500720c */ /* 0x040fe20003f64270 */
[C-C-:B------:R-:W-:Y:S01]  /*19330*/  FFMA.FTZ R125, R2.reuse, R125, -R89.reuse ;  /* 0x0000007d027d7223 */ /* 0x140fe20000010859 */
[C---:B------:R-:W-:Y:S01]  /*19340*/  ISETP.GT.AND P4, PT, R197.reuse, 0x1, PT ;  /* 0x00000001c500780c */ /* 0x040fe20003f84270 */
[--C-:B------:R-:W-:Y:S01]  /*19350*/  FFMA.FTZ R128, R2, R128, -R89.reuse ;  /* 0x0000008002807223 */ /* 0x100fe20000010859 */
[----:B------:R-:W-:Y:S01]  /*19360*/  FSEL R186, R186, -INF , P3 ;  /* 0xff800000baba7808 */ /* 0x000fe20001800000 */
[C-C-:B------:R-:W-:Y:S01]  /*19370*/  FFMA.FTZ R108, R2.reuse, R108, -R89.reuse ;  /* 0x0000006c026c7223 */ /* 0x140fe20000010859 */
[----:B------:R-:W-:Y:S01]  /*19380*/  ISETP.GT.AND P3, PT, R197, 0x8, PT ;  /* 0x00000008c500780c */ /* 0x000fe20003f64270 */
[C-C-:B------:R-:W-:Y:S01]  /*19390*/  FFMA.FTZ R109, R2.reuse, R109, -R89.reuse ;  /* 0x0000006d026d7223 */ /* 0x140fe20000010859 */
[----:B------:R-:W-:Y:S01]  /*193a0*/  FSEL R187, R187, -INF , P4 ;  /* 0xff800000bbbb7808 */ /* 0x000fe20002000000 */
[--C-:B------:R-:W-:Y:S01]  /*193b0*/  FFMA.FTZ R112, R2, R112, -R89.reuse ;  /* 0x0000007002707223 */ /* 0x100fe20000010859 */
[----:B------:R-:W-:Y:S01]  /*193c0*/  FMNMX.FTZ R0, R186, R21, !PT ;  /* 0x00000015ba007209 */ /* 0x000fe20007810000 */
[C-C-:B------:R-:W-:Y:S01]  /*193d0*/  FFMA.FTZ R113, R2.reuse, R113, -R89.reuse ;  /* 0x0000007102717223 */ /* 0x140fe20000010859 */
[----:B------:R-:W-:Y:S01]  /*193e0*/  ISETP.GT.AND P4, PT, R197, 0x9, PT ;  /* 0x00000009c500780c */ /* 0x000fe20003f84270 */
[--C-:B------:R-:W-:Y:S01]  /*193f0*/  FFMA.FTZ R116, R2, R116, -R89.reuse ;  /* 0x0000007402747223 */ /* 0x100fe20000010859 */
[----:B------:R-:W-:Y:S01]  /*19400*/  FSEL R190, R190, -INF , P3 ;  /* 0xff800000bebe7808 */ /* 0x000fe20001800000 */
[C-C-:B------:R-:W-:Y:S01]  /*19410*/  FFMA.FTZ R117, R2.reuse, R117, -R89.reuse ;  /* 0x0000007502757223 */ /* 0x140fe20000010859 */
[----:B------:R-:W-:Y:S01]  /*19420*/  FMNMX.FTZ R0, R187, R0, !PT ;  /* 0x00000000bb007209 */ /* 0x000fe20007810000 */
        /* <DEDUP_REMOVED lines=8> */
[----:B------:R-:W-:Y:S01]  /*194b0*/  FFMA.FTZ R100, R2, R100, -R89 ;  /* 0x0000006402647223 */ /* 0x000fe20000010859 */
        /* <DEDUP_REMOVED lines=10> */
[----:B------:R-:W-:Y:S01]  /*19560*/  FSEL R199, R199, -INF , P4 ;  /* 0xff800000c7c77808 */ /* 0x000fe20002000000 */
[----:B------:R-:W-:Y:S01]  /*19570*/  MUFU.EX2 R185, R185 ;  /* 0x000000b900b97308 */ /* 0x000fe20000000800 */
[C---:B------:R-:W-:Y:S02]  /*19580*/  ISETP.GT.AND P3, PT, R197.reuse, 0x20, PT ;  /* 0x00000020c500780c */ /* 0x040fe40003f64270 */
        /* <DEDUP_REMOVED lines=155> */
[----:B------:R1:W-:Y:S01]  /*19f40*/  MUFU.EX2 R119, R181 ;  /* 0x000000b500777308 */ /* 0x0003e20000000800 */
[----:B------:R-:W-:-:S02]  /*19f50*/  FMNMX.FTZ R0, R129, R0, !PT ;  /* 0x0000000081007209 */ /* 0x000fc40007810000 */
[----:B------:R-:W-:Y:S02]  /*19f60*/  ISETP.GT.AND P3, PT, R197, 0xc8, PT ;  /* 0x000000c8c500780c */ /* 0x000fe40003f64270 */
[----:B------:R-:W-:Y:S02]  /*19f70*/  FMNMX.FTZ R0, R90, R0, !PT ;  /* 0x000000005a007209 */ /* 0x000fe40007810000 */
[----:B------:R-:W-:Y:S01]  /*19f80*/  FSEL R94, R94, -INF , P3 ;  /* 0xff8000005e5e7808 */ /* 0x000fe20001800000 */
[----:B------:R-:W-:Y:S01]  /*19f90*/  MUFU.EX2 R121, R121 ;  /* 0x0000007900797308 */ /* 0x000fe20000000800 */
[----:B-1----:R-:W-:-:S01]  /*19fa0*/  FFMA.FTZ R181, R2, R132, -R89 ;  /* 0x0000008402b57223 */ /* 0x002fc20000010859 */
[----:B------:R-:W-:Y:S02]  /*19fb0*/  FSEL R132, R91, -INF , P4 ;  /* 0xff8000005b847808 */ /* 0x000fe40002000000 */
[----:B------:R-:W-:Y:S02]  /*19fc0*/  ISETP.GT.AND P4, PT, R197, 0xc9, PT ;  /* 0x000000c9c500780c */ /* 0x000fe40003f84270 */
[----:B------:R-:W-:-:S02]  /*19fd0*/  FMNMX.FTZ R0, R132, R0, !PT ;  /* 0x0000000084007209 */ /* 0x000fc40007810000 */
[----:B------:R1:W-:Y:S01]  /*19fe0*/  MUFU.EX2 R91, R181 ;  /* 0x000000b5005b7308 */ /* 0x0003e20000000800 */
[C---:B------:R-:W-:Y:S02]  /*19ff0*/  ISETP.GT.AND P3, PT, R197.reuse, 0xd0, PT ;  /* 0x000000d0c500780c */ /* 0x040fe40003f64270 */
[----:B------:R-:W-:Y:S02]  /*1a000*/  FMNMX.FTZ R0, R94, R0, !PT ;  /* 0x000000005e007209 */ /* 0x000fe40007810000 */
[----:B------:R-:W-:Y:S02]  /*1a010*/  FSEL R98, R98, -INF , P3 ;  /* 0xff80000062627808 */ /* 0x000fe40001800000 */
[----:B------:R-:W-:Y:S01]  /*1a020*/  ISETP.GT.AND P3, PT, R197, 0xd8, PT ;  /* 0x000000d8c500780c */ /* 0x000fe20003f64270 */
[----:B------:R-:W-:Y:S01]  /*1a030*/  MUFU.EX2 R124, R124 ;  /* 0x0000007c007c7308 */ /* 0x000fe20000000800 */
[----:B-1----:R-:W-:-:S01]  /*1a040*/  FFMA.FTZ R181, R2, R133, -R89 ;  /* 0x0000008502b57223 */ /* 0x002fc20000010859 */
[----:B------:R-:W-:-:S02]  /*1a050*/  FSEL R133, R95, -INF , P4 ;  /* 0xff8000005f857808 */ /* 0x000fc40002000000 */
[----:B------:R-:W-:Y:S02]  /*1a060*/  ISETP.GT.AND P4, PT, R197, 0xd1, PT ;  /* 0x000000d1c500780c */ /* 0x000fe40003f84270 */
[----:B------:R-:W-:Y:S02]  /*1a070*/  FMNMX.FTZ R0, R133, R0, !PT ;  /* 0x0000000085007209 */ /* 0x000fe40007810000 */
[----:B------:R1:W-:Y:S01]  /*1a080*/  MUFU.EX2 R95, R181 ;  /* 0x000000b5005f7308 */ /* 0x0003e20000000800 */
[----:B------:R-:W-:Y:S02]  /*1a090*/  FSEL R102, R102, -INF , P3 ;  /* 0xff80000066667808 */ /* 0x000fe40001800000 */
[----:B------:R-:W-:-:S05]  /*1a0a0*/  FMNMX.FTZ R0, R98, R0, !PT ;  /* 0x0000000062007209 */ /* 0x000fca0007810000 */
[----:B------:R-:W-:Y:S01]  /*1a0b0*/  MUFU.EX2 R125, R125 ;  /* 0x0000007d007d7308 */ /* 0x000fe20000000800 */
[----:B-1----:R-:W-:-:S01]  /*1a0c0*/  FFMA.FTZ R181, R2, R104, -R89 ;  /* 0x0000006802b57223 */ /* 0x002fc20000010859 */
[----:B------:R-:W-:Y:S02]  /*1a0d0*/  FSEL R104, R99, -INF , P4 ;  /* 0xff80000063687808 */ /* 0x000fe40002000000 */
[----:B------:R-:W-:Y:S01]  /*1a0e0*/  ISETP.GT.AND P4, PT, R197, 0xd9, PT ;  /* 0x000000d9c500780c */ /* 0x000fe20003f84270 */
[----:B------:R-:W-:Y:S01]  /*1a0f0*/  FFMA.FTZ R197, R2, R209, -R89 ;  /* 0x000000d102c57223 */ /* 0x000fe20000010859 */
[----:B------:R-:W-:Y:S02]  /*1a100*/  FMNMX.FTZ R0, R104, R0, !PT ;  /* 0x0000000068007209 */ /* 0x000fe40007810000 */
[----:B------:R1:W-:Y:S02]  /*1a110*/  MUFU.EX2 R99, R181 ;  /* 0x000000b500637308 */ /* 0x0003e40000000800 */
[----:B------:R-:W-:-:S06]  /*1a120*/  FMNMX.FTZ R0, R102, R0, !PT ;  /* 0x0000000066007209 */ /* 0x000fcc0007810000 */
[----:B------:R-:W-:Y:S01]  /*1a130*/  MUFU.EX2 R128, R128 ;  /* 0x0000008000807308 */ /* 0x000fe20000000800 */
[----:B-1----:R-:W-:-:S01]  /*1a140*/  FFMA.FTZ R181, R2, R105, -R89 ;  /* 0x0000006902b57223 */ /* 0x002fc20000010859 */
[----:B------:R-:W-:-:S04]  /*1a150*/  FSEL R105, R103, -INF , P4 ;  /* 0xff80000067697808 */ /* 0x000fc80002000000 */
[----:B------:R-:W-:Y:S02]  /*1a160*/  FMNMX.FTZ R0, R105, R0, !PT ;  /* 0x0000000069007209 */ /* 0x000fe40007810000 */
[----:B------:R1:W-:Y:S08]  /*1a170*/  MUFU.EX2 R103, R181 ;  /* 0x000000b500677308 */ /* 0x0003f00000000800 */
[----:B------:R-:W-:Y:S01]  /*1a180*/  MUFU.EX2 R108, R108 ;  /* 0x0000006c006c7308 */ /* 0x000fe20000000800 */
[----:B-1----:R-:W1:Y:S07]  /*1a190*/  SHFL.BFLY PT, R181, R0, 0x2, 0x1f ;  /* 0x0c401f0000b57f89 */ /* 0x002e6e00000e0000 */
[----:B------:R-:W-:Y:S08]  /*1a1a0*/  MUFU.EX2 R109, R109 ;  /* 0x0000006d006d7308 */ /* 0x000ff00000000800 */
[----:B------:R-:W-:Y:S08]  /*1a1b0*/  MUFU.EX2 R112, R112 ;  /* 0x0000007000707308 */ /* 0x000ff00000000800 */
[----:B------:R-:W-:Y:S01]  /*1a1c0*/  MUFU.EX2 R113, R113 ;  /* 0x0000007100717308 */ /* 0x000fe20000000800 */
[----:B-1----:R-:W-:Y:S01]  /*1a1d0*/  FMNMX.FTZ R0, R0, R181, !PT ;  /* 0x000000b500007209 */ /* 0x002fe20007810000 */
[C-C-:B------:R-:W-:Y:S01]  /*1a1e0*/  FFMA.FTZ R181, R2.reuse, R208, -R89.reuse ;  /* 0x000000d002b57223 */ /* 0x140fe20000010859 */
[----:B------:R-:W-:-:S03]  /*1a1f0*/  FFMA.FTZ R89, R2, R101, -R89 ;  /* 0x0000006502597223 */ /* 0x000fc60000010859 */
[----:B------:R-:W1:Y:S02]  /*1a200*/  SHFL.BFLY PT, R204, R0, 0x1, 0x1f ;  /* 0x0c201f0000cc7f89 */ /* 0x000e6400000e0000 */
[----:B------:R-:W-:Y:S08]  /*1a210*/  MUFU.EX2 R116, R116 ;  /* 0x0000007400747308 */ /* 0x000ff00000000800 */
[----:B------:R-:W-:Y:S08]  /*1a220*/  MUFU.EX2 R117, R117 ;  /* 0x0000007500757308 */ /* 0x000ff00000000800 */
[----:B------:R-:W-:Y:S01]  /*1a230*/  MUFU.EX2 R181, R181 ;  /* 0x000000b500b57308 */ /* 0x000fe20000000800 */
[----:B-1----:R-:W-:-:S07]  /*1a240*/  FMNMX.FTZ R0, R0, R204, !PT ;  /* 0x000000cc00007209 */ /* 0x002fce0007810000 */
[----:B------:R-:W-:Y:S01]  /*1a250*/  MUFU.EX2 R197, R197 ;  /* 0x000000c500c57308 */ /* 0x000fe20000000800 */
[----:B------:R-:W-:Y:S01]  /*1a260*/  FSETP.NEU.FTZ.AND P3, PT, R0, -INF , PT ;  /* 0xff8000000000780b */ /* 0x000fe20003f7d000 */
[----:B------:R-:W-:-:S05]  /*1a270*/  FFMA.FTZ R204, R2, R0, -8 ;  /* 0xc100000002cc7423 */ /* 0x000fca0000010000 */
[----:B------:R-:W-:Y:S01]  /*1a280*/  FSEL R101, R204, RZ, P3 ;  /* 0x000000ffcc657208 */ /* 0x000fe20001800000 */
[----:B------:R-:W-:Y:S01]  /*1a290*/  MUFU.EX2 R92, R92 ;  /* 0x0000005c005c7308 */ /* 0x000fe20000000800 */
[----:B------:R-:W-:Y:S02]  /*1a2a0*/  FSEL R204, R3, RZ, P2 ;  /* 0x000000ff03cc7208 */ /* 0x000fe40001000000 */
[----:B------:R-:W-:Y:S01]  /*1a2b0*/  ISETP.NE.AND P2, PT, R211, RZ, PT ;  /* 0x000000ffd300720c */ /* 0x000fe20003f45270 */
[----:B------:R-:W-:-:S01]  /*1a2c0*/  FFMA.FTZ R186, R2, R186, -R101 ;  /* 0x000000ba02ba7223 */ /* 0x000fc20000010865 */
[----:B------:R-:W-:Y:S01]  /*1a2d0*/  FFMA.FTZ R187, R2, R187, -R101 ;  /* 0x000000bb02bb7223 */ /* 0x000fe20000010865 */
[----:B------:R-:W-:-:S01]  /*1a2e0*/  FADD.FTZ R204, -R204, R20 ;  /* 0x00000014cccc7221 */ /* 0x000fc20000010100 */
[----:B------:R-:W-:Y:S01]  /*1a2f0*/  FSEL R20, R0, RZ, P3 ;  /* 0x000000ff00147208 */ /* 0x000fe20001800000 */
[----:B------:R-:W-:-:S01]  /*1a300*/  FFMA.FTZ R190, R2, R190, -R101 ;  /* 0x000000be02be7223 */ /* 0x000fc20000010865 */
[C---:B------:R-:W-:Y:S01]  /*1a310*/  FFMA.FTZ R191, R2.reuse, R191, -R101 ;  /* 0x000000bf02bf7223 */ /* 0x040fe20000010865 */
[----:B------:R-:W-:Y:S01]  /*1a320*/  FMUL.FTZ R204, R2, R204 ;  /* 0x000000cc02cc7220 */ /* 0x000fe20000410000 */
[----:B------:R-:W-:Y:S01]  /*1a330*/  MUFU.EX2 R186, R186 ;  /* 0x000000ba00ba7308 */ /* 0x000fe20000000800 */
[----:B------:R-:W-:-:S01]  /*1a340*/  FADD.FTZ R20, -R20, R21 ;  /* 0x0000001514147221 */ /* 0x000fc20000010100 */
[C-C-:B------:R-:W-:Y:S01]  /*1a350*/  FFMA.FTZ R194, R2.reuse, R194, -R101.reuse ;  /* 0x000000c202c27223 */ /* 0x140fe20000010865 */
[----:B------:R-:W-:-:S01]  /*1a360*/  FFMA.FTZ R195, R2, R195, -R101 ;  /* 0x000000c302c37223 */ /* 0x000fc20000010865 */
[C-C-:B------:R-:W-:Y:S01]  /*1a370*/  FFMA.FTZ R198, R2.reuse, R198, -R101.reuse ;  /* 0x000000c602c67223 */ /* 0x140fe20000010865 */
[C---:B------:R-:W-:Y:S01]  /*1a380*/  FMUL.FTZ R20, R2.reuse, R20 ;  /* 0x0000001402147220 */ /* 0x040fe20000410000 */
[C-C-:B------:R-:W-:Y:S01]  /*1a390*/  FFMA.FTZ R199, R2.reuse, R199, -R101.reuse ;  /* 0x000000c702c77223 */ /* 0x140fe20000010865 */
[----:B------:R-:W-:-:S01]  /*1a3a0*/  FFMA.FTZ R170, R2, R170, -R101 ;  /* 0x000000aa02aa7223 */ /* 0x000fc20000010865 */
        /* <DEDUP_REMOVED lines=17> */
[----:B-1----:R-:W-:-:S01]  /*1a4c0*/  FFMA.FTZ R236, R205, R236, R88 ;  /* 0x000000eccdec7223 */ /* 0x002fc20000010058 */
[C-C-:B------:R-:W-:Y:S01]  /*1a4d0*/  FFMA.FTZ R167, R2.reuse, R167, -R101.reuse ;  /* 0x000000a702a77223 */ /* 0x140fe20000010865 */
[----:B------:R-:W-:-:S01]  /*1a4e0*/  FFMA.FTZ R138, R2, R138, -R101 ;  /* 0x0000008a028a7223 */ /* 0x000fc20000010865 */
[----:B------:R-:W-:Y:S01]  /*1a4f0*/  FFMA.FTZ R139, R2, R139, -R101 ;  /* 0x0000008b028b7223 */ /* 0x000fe20000010865 */
[----:B------:R-:W-:-:S01]  /*1a500*/  FADD.FTZ R236, R184, R236 ;  /* 0x000000ecb8ec7221 */ /* 0x000fc20000010000 */
[C-C-:B------:R-:W-:Y:S01]  /*1a510*/  FFMA.FTZ R142, R2.reuse, R142, -R101.reuse ;  /* 0x0000008e028e7223 */ /* 0x140fe20000010865 */
[----:B------:R-:W-:-:S01]  /*1a520*/  FFMA.FTZ R143, R2, R143, -R101 ;  /* 0x0000008f028f7223 */ /* 0x000fc20000010865 */
[----:B------:R-:W1:Y:S01]  /*1a530*/  MUFU.EX2 R190, R190 ;  /* 0x000000be00be7308 */ /* 0x000e620000000800 */
        /* <DEDUP_REMOVED lines=11> */
[C-C-:B------:R-:W-:Y:S01]  /*1a5f0*/  FFMA.FTZ R123, R2.reuse, R123, -R101.reuse ;  /* 0x0000007b027b7223 */ /* 0x140fe20000010865 */
[----:B------:R-:W-:-:S01]  /*1a600*/  FFMA.FTZ R126, R2, R126, -R101 ;  /* 0x0000007e027e7223 */ /* 0x000fc20000010865 */
[----:B------:R-:W-:Y:S01]  /*1a610*/  FADD.FTZ R236, R192, R236 ;  /* 0x000000ecc0ec7221 */ /* 0x000fe20000010000 */
[----:B------:R-:W-:-:S01]  /*1a620*/  FFMA.FTZ R127, R2, R127, -R101 ;  /* 0x0000007f027f7223 */ /* 0x000fc20000010865 */
[----:B------:R-:W3:Y:S01]  /*1a630*/  MUFU.EX2 R194, R194 ;  /* 0x000000c200c27308 */ /* 0x000ee20000000800 */
        /* <DEDUP_REMOVED lines=34> */
[----:B0-----:R-:W-:-:S03]  /*1a860*/  SHF.R.U32.HI R211, RZ, 0x7, R234 ;  /* 0x00000007ffd37819 */ /* 0x001fc600000116ea */
[----:B------:R-:W-:Y:S02]  /*1a870*/  FADD.FTZ R236, R180, R236 ;  /* 0x000000ecb4ec7221 */ /* 0x000fe40000010000 */
[----:B------:R-:W0:Y:S01]  /*1a880*/  MUFU.EX2 R171, R171 ;  /* 0x000000ab00ab7308 */ /* 0x000e220000000800 */
[----:B---3--:R-:W-:-:S01]  /*1a890*/  FADD.FTZ R14, R199, R14 ;  /* 0x0000000ec70e7221 */ /* 0x008fc20000010000 */
        /* <DEDUP_REMOVED lines=50> */
[----:B------:R-:W-:Y:S02]  /*1abc0*/  VIADD R20, R12, 0x600 ;  /* 0x000006000c147836 */ /* 0x000fe40000000000 */
[----:B------:R-:W-:-:S01]  /*1abd0*/  FFMA.FTZ R12, R2, R111, -R101 ;  /* 0x0000006f020c7223 */ /* 0x000fc20000010865 */
[----:B------:R-:W-:Y:S02]  /*1abe0*/  FADD.FTZ R14, R144, R14 ;  /* 0x0000000e900e7221 */ /* 0x000fe40000010000 */
[----:B------:R-:W-:Y:S01]  /*1abf0*/  R2UR UR6, R20 ;  /* 0x00000000140672ca */ /* 0x000fe200000e0000 */
[----:B------:R-:W1:Y:S01]  /*1ac00*/  MUFU.EX2 R147, R147 ;  /* 0x0000009300937308 */ /* 0x000e620000000800 */
[----:B0-----:R-:W-:-:S01]  /*1ac10*/  FADD.FTZ R21, R143, R21 ;  /* 0x000000158f157221 */ /* 0x001fc20000010000 */
[----:B------:R-:W-:Y:S01]  /*1ac20*/  FADD.FTZ R14, R145, R14 ;  /* 0x0000000e910e7221 */ /* 0x000fe20000010000 */
[----:B------:R-:W-:-:S03]  /*1ac30*/  FFMA.FTZ R20, R2, R115, -R101 ;  /* 0x0000007302147223 */ /* 0x000fc60000010865 */
[----:B------:R-:W-:Y:S02]  /*1ac40*/  FADD.FTZ R14, R148, R14 ;  /* 0x0000000e940e7221 */ /* 0x000fe40000010000 */
[----:B------:R-:W0:Y:S01]  /*1ac50*/  MUFU.EX2 R150, R150 ;  /* 0x0000009600967308 */ /* 0x000e220000000800 */
[----:B--2---:R-:W-:-:S01]  /*1ac60*/  FADD.FTZ R111, R146, R21 ;  /* 0x00000015926f7221 */ /* 0x004fc20000010000 */
[----:B------:R-:W-:Y:S02]  /*1ac70*/  IMAD.MOV.U32 R21, RZ, RZ, -0x3ffffff0 ;  /* 0xc0000010ff157424 */ /* 0x000fe400078e00ff */
[----:B------:R-:W-:-:S03]  /*1ac80*/  FADD.FTZ R14, R149, R14 ;  /* 0x0000000e950e7221 */ /* 0x000fc60000010000 */
[----:B------:R-:W-:Y:S01]  /*1ac90*/  R2UR UR7, R21 ;  /* 0x00000000150772ca */ /* 0x000fe200000e0000 */
[----:B------:R-:W2:Y:S01]  /*1aca0*/  MUFU.EX2 R151, R151 ;  /* 0x0000009700977308 */ /* 0x000ea20000000800 */
[----:B-1----:R-:W-:-:S01]  /*1acb0*/  FADD.FTZ R111, R147, R111 ;  /* 0x0000006f936f7221 */ /* 0x002fc20000010000 */
[----:B------:R-:W-:Y:S01]  /*1acc0*/  FADD.FTZ R14, R120, R14 ;  /* 0x0000000e780e7221 */ /* 0x000fe20000010000 */
[----:B------:R-:W-:-:S01]  /*1acd0*/  FFMA.FTZ R21, R2, R129, -R101 ;  /* 0x0000008102157223 */ /* 0x000fc20000010865 */
[----:B------:R-:W-:Y:S02]  /*1ace0*/  FFMA.FTZ R101, R2, R105, -R101 ;  /* 0x0000006902657223 */ /* 0x000fe40000010865 */
[----:B------:R-:W-:-:S02]  /*1acf0*/  FADD.FTZ R14, R121, R14 ;  /* 0x0000000e790e7221 */ /* 0x000fc40000010000 */
[----:B------:R-:W1:Y:S01]  /*1ad00*/  MUFU.EX2 R122, R122 ;  /* 0x0000007a007a7308 */ /* 0x000e620000000800 */
[----:B0-----:R-:W-:-:S01]  /*1ad10*/  FADD.FTZ R111, R150, R111 ;  /* 0x0000006f966f7221 */ /* 0x001fc20000010000 */
[----:B------:R-:W-:-:S02]  /*1ad20*/  FADD.FTZ R14, R124, R14 ;  /* 0x0000000e7c0e7221 */ /* 0x000fc40000010000 */
[----:B------:R-:W-:Y:S02]  /*1ad30*/  QGMMA.64x128x32.F32.E4M3.E4M3 R24, R200, gdesc[UR4], R24, gsb0 ;  /* 0x01e00004c8187df3 */ /* 0x000fe40008000818 */
[----:B------:R-:W-:-:S02]  /*1ad40*/  FADD.FTZ R14, R125, R14 ;  /* 0x0000000e7d0e7221 */ /* 0x000fc40000010000 */
        /* <DEDUP_REMOVED lines=18> */
[----:B------:R-:W-:Y:S01]  /*1ae70*/  FADD.FTZ R129, R112, R14 ;  /* 0x0000000e70817221 */ /* 0x000fe20000010000 */
[----:B------:R-:W-:-:S03]  /*1ae80*/  IADD3 R14, -R211, 0xb, RZ ;  /* 0x0000000bd30e7810 */ /* 0x000fc60007ffe1ff */
        /* <DEDUP_REMOVED lines=20> */
[----:B------:R-:W0:Y:S08]  /*1afd0*/  MUFU.EX2 R20, R20 ;  /* 0x0000001400147308 */ /* 0x000e300000000800 */
[----:B------:R-:W3:Y:S08]  /*1afe0*/  MUFU.EX2 R118, R118 ;  /* 0x0000007600767308 */ /* 0x000ef00000000800 */
[----:B------:R-:W4:Y:S08]  /*1aff0*/  MUFU.EX2 R21, R21 ;  /* 0x0000001500157308 */ /* 0x000f300000000800 */
[----:B------:R2:W-:Y:S08]  /*1b000*/  MUFU.EX2 R111, R132 ;  /* 0x00000084006f7308 */ /* 0x0005f00000000800 */
[----:B------:R-:W4:Y:S01]  /*1b010*/  MUFU.EX2 R90, R90 ;  /* 0x0000005a005a7308 */ /* 0x000f220000000800 */
[----:B--2---:R-:W-:-:S04]  /*1b020*/  FADD.FTZ R132, R12, R115 ;  /* 0x000000730c847221 */ /* 0x004fc80000010000 */
[----:B-1----:R-:W-:-:S03]  /*1b030*/  FADD.FTZ R132, R114, R132 ;  /* 0x0000008472847221 */ /* 0x002fc60000010000 */
[----:B------:R-:W1:Y:S01]  /*1b040*/  MUFU.EX2 R94, R94 ;  /* 0x0000005e005e7308 */ /* 0x000e620000000800 */
[----:B0-----:R-:W-:-:S01]  /*1b050*/  FADD.FTZ R132, R20, R132 ;  /* 0x0000008414847221 */ /* 0x001fc20000010000 */
[----:B------:R-:W-:Y:S02]  /*1b060*/  WARPGROUP.DEPBAR.LE gsb0, 0x0 ;  /* 0x00008000000079c5 */ /* 0x000fe40000010000 */
[----:B------:R0:W-:Y:S06]  /*1b070*/  BAR.ARV R14, 0x100 ;  /* 0x0004000e0000751d */ /* 0x0001ec0000002000 */
[----:B---3--:R-:W-:-:S01]  /*1b080*/  FADD.FTZ R132, R118, R132 ;  /* 0x0000008476847221 */ /* 0x008fc20000010000 */
[----:B------:R-:W2:Y:S01]  /*1b090*/  MUFU.EX2 R93, R93 ;  /* 0x0000005d005d7308 */ /* 0x000ea20000000800 */
[----:B0-----:R-:W-:-:S02]  /*1b0a0*/  @!P2 IMAD R14, R233, 0x8, R16 ;  /* 0x00000008e90ea824 */ /* 0x001fc400078e0210 */
[----:B----4-:R-:W-:Y:S02]  /*1b0b0*/  FADD.FTZ R132, R21, R132 ;  /* 0x0000008415847221 */ /* 0x010fe40000010000 */
[----:B------:R-:W-:Y:S02]  /*1b0c0*/  @!P2 VIADD R14, R14, 0x2e840 ;  /* 0x0002e8400e0ea836 */ /* 0x000fe40000000000 */
[----:B------:R-:W-:Y:S01]  /*1b0d0*/  FADD.FTZ R132, R90, R132 ;  /* 0x000000845a847221 */ /* 0x000fe20000010000 */
[----:B------:R-:W0:Y:S02]  /*1b0e0*/  MUFU.EX2 R115, R133 ;  /* 0x0000008500737308 */ /* 0x000e240000000800 */
[----:B------:R-:W-:Y:S01]  /*1b0f0*/  @!P2 PRMT R14, RZ, 0x654, R14 ;  /* 0x00000654ff0ea816 */ /* 0x000fe2000000000e */
[----:B------:R-:W-:-:S03]  /*1b100*/  FADD.FTZ R132, R111, R132 ;  /* 0x000000846f847221 */ /* 0x000fc60000010000 */
[----:B------:R3:W-:Y:S01]  /*1b110*/  @!P2 SYNCS.ARRIVE.TRANS64.RED.A1T0 RZ, [R14+URZ], RZ ;  /* 0x000000ff0effa9a7 */ /* 0x0007e2000810043f */
[----:B-1----:R-:W-:-:S01]  /*1b120*/  FADD.FTZ R132, R94, R132 ;  /* 0x000000845e847221 */ /* 0x002fc20000010000 */
        /* <DEDUP_REMOVED lines=14> */
[----:B------:R-:W3:Y:S01]  /*1b210*/  MUFU.EX2 R101, R101 ;  /* 0x0000006500657308 */ /* 0x000ee20000000800 */
[----:B0-----:R-:W-:-:S01]  /*1b220*/  FADD.FTZ R132, R102, R132 ;  /* 0x0000008466847221 */ /* 0x001fc20000010000 */
[----:B-1----:R-:W-:-:S03]  /*1b230*/  FADD.FTZ R236, R89, R129 ;  /* 0x0000008159ec7221 */ /* 0x002fc60000010000 */
[----:B---3--:R-:W-:Y:S01]  /*1b240*/  FADD.FTZ R14, R101, R132 ;  /* 0x00000084650e7221 */ /* 0x008fe20000010000 */
[----:B------:R-:W-:Y:S06]  /*1b250*/  @!P1 BRA `(.L_x_8127) ;  /* 0x0000000000049947 */ /* 0x000fec0003800000 */
[----:B------:R-:W-:Y:S01]  /*1b260*/  BPT.TRAP 0x1 ;  /* 0x000000040000795c */ /* 0x000fe20000300000 */
.L_x_8127:
[----:B------:R-:W2:Y:S04]  /*1b270*/  LDL R105, [R1+0x50] ;  /* 0x0000500001697983 */ /* 0x000ea80000100800 */
[----:B------:R-:W3:Y:S01]  /*1b280*/  LDL R132, [R1+0x3c] ;  /* 0x00003c0001847983 */ /* 0x000ee20000100800 */
[----:B------:R-:W-:Y:S02]  /*1b290*/  F2FP.SATFINITE.E4M3.F32.PACK_AB_MERGE_C R108, R109, R108, RZ ;  /* 0x0000006c6d6c723e */ /* 0x000fe400048070ff */
[----:B------:R-:W-:Y:S02]  /*1b2a0*/  F2FP.SATFINITE.E4M3.F32.PACK_AB_MERGE_C R12, R12, R110, RZ ;  /* 0x0000006e0c0c723e */ /* 0x000fe400048070ff */
[----:B------:R-:W-:Y:S02]  /*1b2b0*/  F2FP.SATFINITE.E4M3.F32.PACK_AB_MERGE_C R21, R21, R118, RZ ;  /* 0x000000761515723e */ /* 0x000fe400048070ff */
[----:B------:R-:W-:-:S02]  /*1b2c0*/  F2FP.SATFINITE.E4M3.F32.PACK_AB_MERGE_C R108, R103, R99, R108 ;  /* 0x00000063676c723e */ /* 0x000fc4000480706c */
[----:B------:R-:W-:Y:S02]  /*1b2d0*/  F2FP.SATFINITE.E4M3.F32.PACK_AB_MERGE_C R106, R107, R106, R12 ;  /* 0x0000006a6b6a723e */ /* 0x000fe4000480700c */
        /* <DEDUP_REMOVED lines=128> */
[----:B------:R-:W-:Y:S01]  /*1bae0*/  IMAD.MOV.U32 R231, RZ, RZ, R233 ;  /* 0x000000ffffe77224 */ /* 0x000fe200078e00e9 */
[----:B------:R-:W-:Y:S06]  /*1baf0*/  @P2 BRA `(.L_x_8128) ;  /* 0xffffffb000042947 */ /* 0x000fec000383ffff */
[----:B------:R-:W-:-:S07]  /*1bb00*/  IMAD.MOV.U32 R231, RZ, RZ, R233 ;  /* 0x000000ffffe77224 */ /* 0x000fce00078e00e9 */
.L_x_8117:
[----:B------:R-:W-:-:S13]  /*1bb10*/  ISETP.GE.AND P0, PT, R15, RZ, PT ;  /* 0x000000ff0f00720c */ /* 0x000fda0003f06270 */
[----:B------:R-:W-:Y:S05]  /*1bb20*/  @!P0 BRA `(.L_x_8129) ;  /* 0x0000004000208947 */ /* 0x000fea0003800000 */
[----:B------:R-:W-:Y:S02]  /*1bb30*/  IMAD.MOV.U32 R233, RZ, RZ, R0 ;  /* 0x000000ffffe97224 */ /* 0x000fe400078e0000 */
[----:B------:R-:W-:Y:S02]  /*1bb40*/  IMAD.MOV.U32 R234, RZ, RZ, R3 ;  /* 0x000000ffffea7224 */ /* 0x000fe400078e0003 */
[----:B------:R-:W-:Y:S02]  /*1bb50*/  IMAD.MOV.U32 R12, RZ, RZ, R232 ;  /* 0x000000ffff0c7224 */ /* 0x000fe400078e00e8 */
[----:B------:R-:W-:-:S07]  /*1bb60*/  IMAD.MOV.U32 R235, RZ, RZ, R231 ;  /* 0x000000ffffeb7224 */ /* 0x000fce00078e00e7 */
.L_x_8140:
        /* <DEDUP_REMOVED lines=8> */
[----:B-1----:R-:W-:Y:S05]  /*1bbf0*/  @P2 BRA `(.L_x_8130) ;  /* 0x0000000000302947 */ /* 0x002fea0003800000 */
[----:B------:R-:W-:Y:S05]  /*1bc00*/  @!P1 BRA `(.L_x_8131) ;  /* 0x0000000000049947 */ /* 0x000fea0003800000 */
[----:B------:R-:W-:Y:S01]  /*1bc10*/  BPT.TRAP 0x1 ;  /* 0x000000040000795c */ /* 0x000fe20000300000 */
.L_x_8131:
[----:B------:R-:W-:Y:S01]  /*1bc20*/  IMAD R0, R231, 0x8, R16 ;  /* 0x00000008e7007824 */ /* 0x000fe200078e0210 */
[----:B------:R-:W-:-:S04]  /*1bc30*/  SHF.L.U32 R3, R232, 0x1f, RZ ;  /* 0x0000001fe8037819 */ /* 0x000fc800000006ff */
[----:B------:R1:W2:Y:S01]  /*1bc40*/  SYNCS.PHASECHK.TRANS64.TRYWAIT P0, [R0+URZ+0x2e830], R3 ;  /* 0x02e83003000075a7 */ /* 0x0002a2000800017f */
[----:B------:R-:W-:Y:S05]  /*1bc50*/  @!P1 BRA `(.L_x_8132) ;  /* 0x0000000000049947 */ /* 0x000fea0003800000 */
[----:B------:R-:W-:Y:S01]  /*1bc60*/  BPT.TRAP 0x1 ;  /* 0x000000040000795c */ /* 0x000fe20000300000 */
.L_x_8132:
[----:B------:R-:W-:Y:S04]  /*1bc70*/  BSSY B0, `(.L_x_8130) ;  /* 0x0000004000007945 */ /* 0x000fe80003800000 */
[----:B--2---:R-:W-:Y:S05]  /*1bc80*/  @P0 BRA `(.L_x_8133) ;  /* 0x0000000000080947 */ /* 0x004fea0003800000 */
[----:B------:R-:W2:Y:S02]  /*1bc90*/  SYNCS.PHASECHK.TRANS64.TRYWAIT P0, [R0+URZ+0x2e830], R3 ;  /* 0x02e83003000075a7 */ /* 0x000ea4000800017f */
[----:B--2---:R-:W-:Y:S05]  /*1bca0*/  @!P0 BRA `(.L_x_8134) ;  /* 0x000000f8000c8947 */ /* 0x004fea0003800000 */
.L_x_8133:
[----:B------:R-:W-:Y:S05]  /*1bcb0*/  BSYNC B0 ;  /* 0x0000000000007941 */ /* 0x000fea0003800000 */
.L_x_8130:
[----:B-12---:R-:W2:Y:S01]  /*1bcc0*/  LDL R3, [R1+0x48] ;  /* 0x0000480001037983 */ /* 0x006ea20000100800 */
[----:B------:R-:W-:Y:S05]  /*1bcd0*/  WARPSYNC.ALL ;  /* 0x0000000000007948 */ /* 0x000fea0003800000 */
[----:B------:R-:W1:Y:S01]  /*1bce0*/  S2R R0, SR_TID.X ;  /* 0x0000000000007919 */ /* 0x000e620000002100 */
[----:B------:R-:W-:Y:S01]  /*1bcf0*/  IMAD.MOV.U32 R89, RZ, RZ, 0x40000040 ;  /* 0x40000040ff597424 */ /* 0x000fe200078e00ff */
[----:B------:R-:W-:Y:S01]  /*1bd00*/  MOV R13, UR38 ;  /* 0x00000026000d7c02 */ /* 0x000fe20008000f00 */
[----:B------:R-:W-:Y:S01]  /*1bd10*/  IMAD.MOV.U32 R93, RZ, RZ, 0x40000040 ;  /* 0x40000040ff5d7424 */ /* 0x000fe200078e00ff */
[----:B------:R-:W-:Y:S01]  /*1bd20*/  STL [R1+0xfc], R28 ;  /* 0x0000fc1c01007387 */ /* 0x000fe20000100800 */
        /* <DEDUP_REMOVED lines=10> */
[C---:B------:R-:W-:Y:S01]  /*1bdd0*/  R2UR UR5, R91.reuse ;  /* 0x000000005b0572ca */ /* 0x040fe200000e0000 */
[----:B------:R-:W-:Y:S01]  /*1bde0*/  STL [R1+0xf0], R25 ;  /* 0x0000f01901007387 */ /* 0x000fe20000100800 */
[----:B------:R-:W-:Y:S02]  /*1bdf0*/  R2UR UR7, R91 ;  /* 0x000000005b0772ca */ /* 0x000fe400000e0000 */
[----:B------:R-:W-:Y:S01]  /*1be00*/  R2UR UR9, R93 ;  /* 0x000000005d0972ca */ /* 0x000fe200000e0000 */
[----:B------:R-:W-:Y:S01]  /*1be10*/  STL [R1+0xec], R24 ;  /* 0x0000ec1801007387 */ /* 0x000fe20000100800 */
[----:B------:R-:W-:Y:S02]  /*1be20*/  R2UR UR11, R89 ;  /* 0x00000000590b72ca */ /* 0x000fe400000e0000 */
[C---:B------:R-:W-:Y:S01]  /*1be30*/  R2UR UR59, R91.reuse ;  /* 0x000000005b3b72ca */ /* 0x040fe200000e0000 */
[----:B------:R-:W-:Y:S01]  /*1be40*/  STL [R1+0xe8], R23 ;  /* 0x0000e81701007387 */ /* 0x000fe20000100800 */
[----:B------:R-:W-:-:S02]  /*1be50*/  R2UR UR29, R91 ;  /* 0x000000005b1d72ca */ /* 0x000fc400000e0000 */
[----:B------:R-:W-:Y:S01]  /*1be60*/  R2UR UR13, R89 ;  /* 0x00000000590d72ca */ /* 0x000fe200000e0000 */
[----:B------:R3:W-:Y:S01]  /*1be70*/  STL [R1+0xe4], R22 ;  /* 0x0000e41601007387 */ /* 0x0007e20000100800 */
[----:B------:R-:W-:Y:S02]  /*1be80*/  R2UR UR15, R93 ;  /* 0x000000005d0f72ca */ /* 0x000fe400000e0000 */
[----:B-1----:R-:W-:Y:S01]  /*1be90*/  SHF.R.U32.HI R0, RZ, 0x7, R0 ;  /* 0x00000007ff007819 */ /* 0x002fe20000011600 */
[----:B------:R-:W-:Y:S01]  /*1bea0*/  STL [R1+0xe0], R19 ;  /* 0x0000e01301007387 */ /* 0x000fe20000100800 */
[----:B------:R-:W-:Y:S02]  /*1beb0*/  R2UR UR31, R89 ;  /* 0x00000000591f72ca */ /* 0x000fe400000e0000 */
[C---:B------:R-:W-:Y:S01]  /*1bec0*/  R2UR UR21, R91.reuse ;  /* 0x000000005b1572ca */ /* 0x040fe200000e0000 */
[----:B------:R-:W-:Y:S01]  /*1bed0*/  VIADD R94, R0, 0x8 ;  /* 0x00000008005e7836 */ /* 0x000fe20000000000 */
[----:B------:R1:W-:Y:S01]  /*1bee0*/  STL [R1+0xdc], R18 ;  /* 0x0000dc1201007387 */ /* 0x0003e20000100800 */
[----:B---3--:R-:W-:Y:S01]  /*1bef0*/  MOV R22, UR43 ;  /* 0x0000002b00167c02 */ /* 0x008fe20008000f00 */
[----:B------:R-:W-:Y:S01]  /*1bf00*/  UMOV UR43, UR25 ;  /* 0x00000019002b7c82 */ /* 0x000fe20008000000 */
[----:B------:R-:W-:Y:S01]  /*1bf10*/  R2UR UR23, R91 ;  /* 0x000000005b1772ca */ /* 0x000fe200000e0000 */
[----:B------:R3:W-:Y:S01]  /*1bf20*/  BAR.SYNC.DEFER_BLOCKING R94, 0x100 ;  /* 0x0004005e0000751d */ /* 0x0007e20000010000 */
[----:B------:R-:W-:-:S02]  /*1bf30*/  MOV R96, UR43 ;  /* 0x0000002b00607c02 */ /* 0x000fc40008000f00 */
[----:B------:R-:W-:Y:S02]  /*1bf40*/  R2UR UR27, R89 ;  /* 0x00000000591b72ca */ /* 0x000fe400000e0000 */
[C---:B------:R-:W-:Y:S01]  /*1bf50*/  R2UR UR25, R5.reuse ;  /* 0x00000000051972ca */ /* 0x040fe200000e0000 */
[----:B------:R-:W-:Y:S01]  /*1bf60*/  UMOV UR43, UR5 ;  /* 0x00000005002b7c82 */ /* 0x000fe20008000000 */
[----:B-1----:R-:W-:Y:S01]  /*1bf70*/  MOV R18, UR35 ;  /* 0x0000002300127c02 */ /* 0x002fe20008000f00 */
[----:B------:R-:W-:Y:S01]  /*1bf80*/  STL [R1+0xd8], R17 ;  /* 0x0000d81101007387 */ /* 0x000fe20000100800 */
[----:B------:R-:W-:Y:S01]  /*1bf90*/  UMOV UR35, UR17 ;  /* 0x0000001100237c82 */ /* 0x000fe20008000000 */
[C---:B------:R-:W-:Y:S02]  /*1bfa0*/  R2UR UR17, R5.reuse ;  /* 0x00000000051172ca */ /* 0x040fe400000e0000 */
[C---:B------:R-:W-:Y:S01]  /*1bfb0*/  R2UR UR5, R5.reuse ;  /* 0x00000000050572ca */ /* 0x040fe200000e0000 */
[----:B------:R1:W-:Y:S01]  /*1bfc0*/  STL [R1+0xd4], R16 ;  /* 0x0000d41001007387 */ /* 0x0003e20000100800 */
[----:B------:R-:W-:Y:S01]  /*1bfd0*/  MOV R28, UR35 ;  /* 0x00000023001c7c02 */ /* 0x000fe20008000f00 */
[----:B------:R-:W-:Y:S01]  /*1bfe0*/  UMOV UR35, UR9 ;  /* 0x0000000900237c82 */ /* 0x000fe20008000000 */
[----:B------:R-:W-:Y:S01]  /*1bff0*/  R2UR UR9, R5 ;  /* 0x00000000050972ca */ /* 0x000fe200000e0000 */
[----:B------:R-:W-:Y:S01]  /*1c000*/  STL [R1+0xd0], R15 ;  /* 0x0000d00f01007387 */ /* 0x000fe20000100800 */
[----:B------:R-:W-:-:S02]  /*1c010*/  R2UR UR47, R89 ;  /* 0x00000000592f72ca */ /* 0x000fc400000e0000 */
[----:B------:R-:W-:Y:S01]  /*1c020*/  R2UR UR51, R91 ;  /* 0x000000005b3372ca */ /* 0x000fe200000e0000 */
[----:B------:R-:W-:Y:S01]  /*1c030*/  STL [R1+0xcc], R14 ;  /* 0x0000cc0e01007387 */ /* 0x000fe20000100800 */
[----:B------:R-:W-:Y:S01]  /*1c040*/  R2UR UR55, R89 ;  /* 0x00000000593772ca */ /* 0x000fe200000e0000 */
[----:B------:R-:W-:Y:S01]  /*1c050*/  IMAD.MOV.U32 R91, RZ, RZ, 0x40000040 ;  /* 0x40000040ff5b7424 */ /* 0x000fe200078e00ff */
[----:B------:R-:W-:Y:S01]  /*1c060*/  WARPGROUP.ARRIVE ;  /* 0x00000000000079c5 */ /* 0x000fe20000000000 */
[----:B-1----:R-:W-:Y:S01]  /*1c070*/  MOV R16, UR59 ;  /* 0x0000003b00107c02 */ /* 0x002fe20008000f00 */
[----:B------:R-:W-:Y:S01]  /*1c080*/  UMOV UR59, UR29 ;  /* 0x0000001d003b7c82 */ /* 0x000fe20008000000 */
[----:B------:R-:W-:Y:S01]  /*1c090*/  STL [R1+0xc8], R12 ;  /* 0x0000c80c01007387 */ /* 0x000fe20000100800 */
[----:B------:R-:W-:Y:S01]  /*1c0a0*/  MOV R26, UR59 ;  /* 0x0000003b001a7c02 */ /* 0x000fe20008000f00 */
[----:B------:R-:W-:Y:S01]  /*1c0b0*/  UMOV UR59, UR13 ;  /* 0x0000000d003b7c82 */ /* 0x000fe20008000000 */
[----:B------:R-:W-:Y:S01]  /*1c0c0*/  R2UR UR13, R5 ;  /* 0x00000000050d72ca */ /* 0x000fe200000e0000 */
[----:B------:R1:W-:Y:S01]  /*1c0d0*/  STL [R1+0xc4], R2 ;  /* 0x0000c40201007387 */ /* 0x0003e20000100800 */
[----:B------:R-:W-:Y:S01]  /*1c0e0*/  IMAD.MOV.U32 R89, RZ, RZ, 0x40000040 ;  /* 0x40000040ff597424 */ /* 0x000fe200078e00ff */
[----:B------:R-:W-:-:S02]  /*1c0f0*/  R2UR UR40, R4 ;  /* 0x00000000042872ca */ /* 0x000fc400000e0000 */
[----:B------:R-:W-:Y:S02]  /*1c100*/  R2UR UR41, R5 ;  /* 0x00000000052972ca */ /* 0x000fe400000e0000 */
[C---:B------:R-:W-:Y:S02]  /*1c110*/  R2UR UR32, R10.reuse ;  /* 0x000000000a2072ca */ /* 0x040fe400000e0000 */
[----:B------:R-:W-:Y:S02]  /*1c120*/  R2UR UR33, R11 ;  /* 0x000000000b2172ca */ /* 0x000fe400000e0000 */
[----:B-1----:R-:W-:Y:S02]  /*1c130*/  MOV R2, UR39 ;  /* 0x0000002700027c02 */ /* 0x002fe40008000f00 */
[----:B------:R-:W-:Y:S02]  /*1c140*/  R2UR UR39, R93 ;  /* 0x000000005d2772ca */ /* 0x000fe400000e0000 */
[----:B------:R-:W-:-:S02]  /*1c150*/  R2UR UR56, R10 ;  /* 0x000000000a3872ca */ /* 0x000fc400000e0000 */
[----:B------:R-:W-:Y:S02]  /*1c160*/  R2UR UR57, R11 ;  /* 0x000000000b3972ca */ /* 0x000fe400000e0000 */
[----:B------:R-:W-:-:S07]  /*1c170*/  MOV R0, UR36 ;  /* 0x0000002400007c02 */ /* 0x000fce0008000f00 */
        /* <DEDUP_REMOVED lines=68> */
[C---:B------:R-:W-:Y:S01]  /*1c5c0*/  R2UR UR12, R4.reuse ;  /* 0x00000000040c72ca */ /* 0x040fe200000e0000 */
[----:B------:R-:W-:Y:S01]  /*1c5d0*/  IMAD.MOV.U32 R21, RZ, RZ, R95 ;  /* 0x000000ffff157224 */ /* 0x000fe200078e005f */
[----:B------:R-:W-:-:S02]  /*1c5e0*/  R2UR UR24, R4 ;  /* 0x00000000041872ca */ /* 0x000fc400000e0000 */
        /* <DEDUP_REMOVED lines=38> */
[----:B0-----:R-:W-:-:S06]  /*1c850*/  WARPGROUP.ARRIVE ;  /* 0x00000000000079c5 */ /* 0x001fcc0000000000 */
[----:B------:R-:W-:Y:S01]  /*1c860*/  QGMMA.64x32x32.F32.E4M3.E4M3 R104, gdesc[UR24], RZ, !UPT, gsb0 ;  /* 0x00600000186879f3 */ /* 0x000fe2000c0008ff */
[----:B------:R-:W-:Y:S02]  /*1c870*/  R2UR UR26, R88 ;  /* 0x00000000581a72ca */ /* 0x000fe400000e0000 */
[----:B------:R-:W-:Y:S01]  /*1c880*/  R2UR UR27, R89 ;  /* 0x00000000591b72ca */ /* 0x000fe200000e0000 */
[----:B------:R-:W-:Y:S02]  /*1c890*/  WARPGROUP.DEPBAR.LE gsb0, 0x0 ;  /* 0x00008000000079c5 */ /* 0x000fe40000010000 */
[----:B---3--:R-:W-:-:S06]  /*1c8a0*/  WARPGROUP.ARRIVE ;  /* 0x00000000000079c5 */ /* 0x008fcc0000000000 */
        /* <DEDUP_REMOVED lines=141> */
.L_x_8136:
[----:B-----5:R-:W-:Y:S01]  /*1d180*/  SHF.L.U32 R0, R12, 0x1f, RZ ;  /* 0x0000001f0c007819 */ /* 0x020fe200000006ff */
[----:B------:R-:W-:-:S04]  /*1d190*/  IMAD R3, R235, 0x8, R16 ;  /* 0x00000008eb037824 */ /* 0x000fc800078e0210 */
[----:B------:R0:W1:Y:S01]  /*1d1a0*/  SYNCS.PHASECHK.TRANS64.TRYWAIT P0, [R3+URZ+0x2e850], R0 ;  /* 0x02e85000030075a7 */ /* 0x000062000800017f */
[----:B------:R-:W-:Y:S05]  /*1d1b0*/  @!P1 BRA `(.L_x_8137) ;  /* 0x0000000000049947 */ /* 0x000fea0003800000 */
[----:B------:R-:W-:Y:S01]  /*1d1c0*/  BPT.TRAP 0x1 ;  /* 0x000000040000795c */ /* 0x000fe20000300000 */
.L_x_8137:
[----:B-1----:R-:W-:Y:S05]  /*1d1d0*/  @P0 BRA `(.L_x_8135) ;  /* 0x0000000000080947 */ /* 0x002fea0003800000 */
[----:B------:R-:W1:Y:S02]  /*1d1e0*/  SYNCS.PHASECHK.TRANS64.TRYWAIT P0, [R3+URZ+0x2e850], R0 ;  /* 0x02e85000030075a7 */ /* 0x000e64000800017f */
[----:B-1----:R-:W-:Y:S05]  /*1d1f0*/  @!P0 BRA `(.L_x_8138) ;  /* 0x000000e000cc8947 */ /* 0x002fea0003800000 */
.L_x_8135:
[----:B01---5:R-:W-:Y:S01]  /*1d200*/  VIADD R0, R16, 0x400 ;  /* 0x0000040010007836 */ /* 0x023fe20000000000 */
        /* <DEDUP_REMOVED lines=133> */
[----:B0-----:R-:W-:Y:S02]  /*1da60*/  LOP3.LUT R226, R227, 0x7f, RZ, 0xc0, !PT ;  /* 0x0000007fe3e27812 */ /* 0x001fe400078ec0ff */
[----:B------:R-:W-:Y:S01]  /*1da70*/  FMNMX.FTZ R0, R99, R0, !PT ;  /* 0x0000000063007209 */ /* 0x000fe20007810000 */
[----:B------:R-:W0:Y:S01]  /*1da80*/  S2R R227, SR_TID.X ;  /* 0x0000000000e37919 */ /* 0x000e220000002100 */
[----:B------:R-:W-:Y:S02]  /*1da90*/  ISETP.NE.AND P0, PT, R226, RZ, PT ;  /* 0x000000ffe200720c */ /* 0x000fe40003f05270 */
[----:B------:R-:W-:-:S04]  /*1daa0*/  FMNMX.FTZ R0, R102, R0, !PT ;  /* 0x0000000066007209 */ /* 0x000fc80007810000 */
[----:B------:R-:W-:-:S05]  /*1dab0*/  FMNMX.FTZ R0, R103, R0, !PT ;  /* 0x0000000067007209 */ /* 0x000fca0007810000 */
[----:B------:R-:W1:Y:S01]  /*1dac0*/  SHFL.BFLY PT, R13, R0, 0x2, 0x1f ;  /* 0x0c401f00000d7f89 */ /* 0x000e6200000e0000 */
[----:B0-----:R-:W-:Y:S02]  /*1dad0*/  SHF.R.U32.HI R227, RZ, 0x7, R227 ;  /* 0x00000007ffe37819 */ /* 0x001fe400000116e3 */
[----:B-1----:R-:W-:-:S05]  /*1dae0*/  FMNMX.FTZ R0, R0, R13, !PT ;  /* 0x0000000d00007209 */ /* 0x002fca0007810000 */
[----:B------:R-:W0:Y:S02]  /*1daf0*/  SHFL.BFLY PT, R13, R0, 0x1, 0x1f ;  /* 0x0c201f00000d7f89 */ /* 0x000e2400000e0000 */
[----:B0-----:R-:W-:Y:S01]  /*1db00*/  FMNMX.FTZ R0, R0, R13, !PT ;  /* 0x0000000d00007209 */ /* 0x001fe20007810000 */
        /* <DEDUP_REMOVED lines=12> */
[----:B------:R-:W0:Y:S01]  /*1dbd0*/  SHFL.BFLY PT, R20, R3, 0x2, 0x1f ;  /* 0x0c401f0003147f89 */ /* 0x000e2200000e0000 */
[----:B------:R-:W-:Y:S01]  /*1dbe0*/  IMAD.MOV.U32 R21, RZ, RZ, -0x3ffffff0 ;  /* 0xc0000010ff157424 */ /* 0x000fe200078e00ff */
[----:B0-----:R-:W-:Y:S01]  /*1dbf0*/  FMNMX.FTZ R3, R3, R20, !PT ;  /* 0x0000001403037209 */ /* 0x001fe20007810000 */
[----:B------:R-:W-:Y:S01]  /*1dc00*/  VIADD R20, R12, 0x500 ;  /* 0x000005000c147836 */ /* 0x000fe20000000000 */
[----:B------:R-:W-:Y:S02]  /*1dc10*/  WARPGROUP.DEPBAR.LE gsb0, 0x0 ;  /* 0x00008000000079c5 */ /* 0x000fe40000010000 */
[----:B------:R-:W-:-:S06]  /*1dc20*/  WARPGROUP.ARRIVE ;  /* 0x00000000000079c5 */ /* 0x000fcc0000000000 */
[----:B------:R-:W-:Y:S01]  /*1dc30*/  QGMMA.64x128x32.F32.E4M3.E4M3 R24, R208, gdesc[UR4], R24, gsb0 ;  /* 0x01e00004d0187df3 */ /* 0x000fe20008000818 */
[----:B------:R-:W-:Y:S01]  /*1dc40*/  R2UR UR6, R20 ;  /* 0x00000000140672ca */ /* 0x000fe200000e0000 */
[----:B------:R-:W-:-:S01]  /*1dc50*/  FADD.FTZ R20, -R0, R233 ;  /* 0x000000e900147221 */ /* 0x000fc20000010100 */
[----:B------:R-:W-:-:S03]  /*1dc60*/  R2UR UR7, R21 ;  /* 0x00000000150772ca */ /* 0x000fc600000e0000 */
[----:B------:R-:W-:-:S06]  /*1dc70*/  FMUL.FTZ R20, R2, R20 ;  /* 0x0000001402147220 */ /* 0x000fcc0000410000 */
[----:B------:R-:W-:Y:S01]  /*1dc80*/  MUFU.EX2 R20, R20 ;  /* 0x0000001400147308 */ /* 0x000fe20000000800 */
[----:B------:R-:W-:Y:S02]  /*1dc90*/  WARPGROUP.DEPBAR.LE gsb0, 0x0 ;  /* 0x00008000000079c5 */ /* 0x000fe40000010000 */
[----:B------:R-:W-:Y:S01]  /*1dca0*/  WARPGROUP.ARRIVE ;  /* 0x00000000000079c5 */ /* 0x000fe20000000000 */
[----:B------:R-:W0:Y:S05]  /*1dcb0*/  SHFL.BFLY PT, R208, R3, 0x1, 0x1f ;  /* 0x0c201f0003d07f89 */ /* 0x000e2a00000e0000 */
[----:B------:R-:W-:Y:S01]  /*1dcc0*/  QGMMA.64x128x32.F32.E4M3.E4M3 R24, R204, gdesc[UR4], R24, gsb0 ;  /* 0x01e00004cc187df3 */ /* 0x000fe20008000818 */
[----:B0-----:R-:W-:-:S05]  /*1dcd0*/  FMNMX.FTZ R3, R3, R208, !PT ;  /* 0x000000d003037209 */ /* 0x001fca0007810000 */
        /* <DEDUP_REMOVED lines=54> */
[C---:B------:R-:W-:Y:S01]  /*1e040*/  FFMA.FTZ R100, R2.reuse, R100, -R21 ;  /* 0x0000006402647223 */ /* 0x040fe20000010815 */
[----:B------:R-:W-:Y:S01]  /*1e050*/  FMUL.FTZ R13, R2, R13 ;  /* 0x0000000d020d7220 */ /* 0x000fe20000410000 */
[----:B------:R-:W-:Y:S08]  /*1e060*/  MUFU.EX2 R184, R184 ;  /* 0x000000b800b87308 */ /* 0x000ff00000000800 */
[----:B------:R-:W0:Y:S08]  /*1e070*/  MUFU.EX2 R13, R13 ;  /* 0x0000000d000d7308 */ /* 0x000e300000000800 */
[----:B------:R-:W1:Y:S08]  /*1e080*/  MUFU.EX2 R185, R185 ;  /* 0x000000b900b97308 */ /* 0x000e700000000800 */
[----:B------:R-:W2:Y:S01]  /*1e090*/  MUFU.EX2 R188, R188 ;  /* 0x000000bc00bc7308 */ /* 0x000ea20000000800 */
[----:B0-----:R-:W-:-:S07]  /*1e0a0*/  FFMA.FTZ R236, R13, R236, R184 ;  /* 0x000000ec0dec7223 */ /* 0x001fce00000100b8 */
        /* <DEDUP_REMOVED lines=9> */
[----:B------:R-:W-:-:S01]  /*1e140*/  FFMA.FTZ R204, R2, R88, -R21 ;  /* 0x0000005802cc7223 */ /* 0x000fc20000010815 */
[C-C-:B------:R-:W-:Y:S01]  /*1e150*/  FFMA.FTZ R205, R2.reuse, R89, -R21.reuse ;  /* 0x0000005902cd7223 */ /* 0x140fe20000010815 */
[----:B------:R-:W-:-:S01]  /*1e160*/  FFMA.FTZ R21, R2, R101, -R21 ;  /* 0x0000006502157223 */ /* 0x000fc20000010815 */
[----:B------:R-:W-:Y:S01]  /*1e170*/  FFMA.FTZ R101, R2, R0, -8 ;  /* 0xc100000002657423 */ /* 0x000fe20000010000 */
[----:B------:R-:W-:Y:S01]  /*1e180*/  MUFU.EX2 R197, R197 ;  /* 0x000000c500c57308 */ /* 0x000fe20000000800 */
[----:B--2---:R-:W-:-:S01]  /*1e190*/  FADD.FTZ R236, R193, R236 ;  /* 0x000000ecc1ec7221 */ /* 0x004fc20000010000 */
[----:B------:R-:W-:Y:S01]  /*1e1a0*/  WARPGROUP.ARRIVE ;  /* 0x00000000000079c5 */ /* 0x000fe20000000000 */
[----:B------:R-:W-:-:S01]  /*1e1b0*/  FFMA.FTZ R186, R2, R186, -R101 ;  /* 0x000000ba02ba7223 */ /* 0x000fc20000010865 */
        /* <DEDUP_REMOVED lines=19> */
[----:B------:R-:W-:Y:S01]  /*1e2f0*/  FFMA.FTZ R158, R2, R158, -R101 ;  /* 0x0000009e029e7223 */ /* 0x000fe20000010865 */
[----:B0-----:R-:W-:-:S01]  /*1e300*/  FADD.FTZ R236, R196, R236 ;  /* 0x000000ecc4ec7221 */ /* 0x001fc20000010000 */
[----:B------:R-:W0:Y:S01]  /*1e310*/  MUFU.EX2 R190, R190 ;  /* 0x000000be00be7308 */ /* 0x000e220000000800 */
[----:B-1----:R-:W-:-:S01]  /*1e320*/  FFMA.FTZ R14, R20, R14, R186 ;  /* 0x0000000e140e7223 */ /* 0x002fc200000100ba */
[----:B------:R-:W-:Y:S01]  /*1e330*/  FFMA.FTZ R159, R2, R159, -R101 ;  /* 0x0000009f029f7223 */ /* 0x000fe20000010865 */
[----:B------:R-:W-:-:S01]  /*1e340*/  FADD.FTZ R236, R197, R236 ;  /* 0x000000ecc5ec7221 */ /* 0x000fc20000010000 */
        /* <DEDUP_REMOVED lines=41> */
[----:B------:R-:W-:-:S03]  /*1e5e0*/  FFMA.FTZ R102, R2, R102, -R101 ;  /* 0x0000006602667223 */ /* 0x000fc60000010865 */
        /* <DEDUP_REMOVED lines=66> */
[----:B------:R-:W-:Y:S02]  /*1ea10*/  VIADD R88, R12, 0x600 ;  /* 0x000006000c587836 */ /* 0x000fe40000000000 */
[----:B------:R-:W-:-:S03]  /*1ea20*/  FFMA.FTZ R12, R2, R111, -R101 ;  /* 0x0000006f020c7223 */ /* 0x000fc60000010865 */
[----:B------:R-:W-:Y:S01]  /*1ea30*/  R2UR UR6, R88 ;  /* 0x00000000580672ca */ /* 0x000fe200000e0000 */
[----:B------:R-:W0:Y:S01]  /*1ea40*/  MUFU.EX2 R161, R161 ;  /* 0x000000a100a17308 */ /* 0x000e220000000800 */
[----:B-1----:R-:W-:-:S01]  /*1ea50*/  FADD.FTZ R236, R160, R236 ;  /* 0x000000eca0ec7221 */ /* 0x002fc20000010000 */
[----:B------:R-:W-:-:S06]  /*1ea60*/  FFMA.FTZ R88, R2, R115, -R101 ;  /* 0x0000007302587223 */ /* 0x000fcc0000010865 */
[----:B------:R-:W1:Y:S01]  /*1ea70*/  MUFU.EX2 R146, R146 ;  /* 0x0000009200927308 */ /* 0x000e620000000800 */
[----:B--2---:R-:W-:-:S07]  /*1ea80*/  FADD.FTZ R89, R143, R89 ;  /* 0x000000598f597221 */ /* 0x004fce0000010000 */
[----:B------:R-:W2:Y:S01]  /*1ea90*/  MUFU.EX2 R164, R164 ;  /* 0x000000a400a47308 */ /* 0x000ea20000000800 */
[----:B0-----:R-:W-:-:S07]  /*1eaa0*/  FADD.FTZ R236, R161, R236 ;  /* 0x000000eca1ec7221 */ /* 0x001fce0000010000 */
[----:B------:R-:W0:Y:S01]  /*1eab0*/  MUFU.EX2 R165, R165 ;  /* 0x000000a500a57308 */ /* 0x000e220000000800 */
[----:B-1----:R-:W-:-:S01]  /*1eac0*/  FADD.FTZ R111, R146, R89 ;  /* 0x00000059926f7221 */ /* 0x002fc20000010000 */
[----:B------:R-:W-:-:S05]  /*1ead0*/  IMAD.MOV.U32 R89, RZ, RZ, -0x3ffffff0 ;  /* 0xc0000010ff597424 */ /* 0x000fca00078e00ff */
[----:B------:R-:W-:Y:S01]  /*1eae0*/  R2UR UR7, R89 ;  /* 0x00000000590772ca */ /* 0x000fe200000e0000 */
[----:B------:R-:W1:Y:S01]  /*1eaf0*/  MUFU.EX2 R136, R136 ;  /* 0x0000008800887308 */ /* 0x000e620000000800 */
[----:B--2---:R-:W-:-:S01]  /*1eb00*/  FADD.FTZ R236, R164, R236 ;  /* 0x000000eca4ec7221 */ /* 0x004fc20000010000 */
[C-C-:B------:R-:W-:Y:S01]  /*1eb10*/  FFMA.FTZ R89, R2.reuse, R119, -R101.reuse ;  /* 0x0000007702597223 */ /* 0x140fe20000010865 */
[----:B------:R-:W-:-:S05]  /*1eb20*/  FFMA.FTZ R101, R2, R103, -R101 ;  /* 0x0000006702657223 */ /* 0x000fca0000010865 */
[----:B------:R-:W2:Y:S01]  /*1eb30*/  MUFU.EX2 R137, R137 ;  /* 0x0000008900897308 */ /* 0x000ea20000000800 */
[----:B0-----:R-:W-:-:S03]  /*1eb40*/  FADD.FTZ R236, R165, R236 ;  /* 0x000000eca5ec7221 */ /* 0x001fc60000010000 */
[----:B------:R-:W-:Y:S04]  /*1eb50*/  QGMMA.64x128x32.F32.E4M3.E4M3 R24, R200, gdesc[UR4], R24, gsb0 ;  /* 0x01e00004c8187df3 */ /* 0x000fe80008000818 */
        /* <DEDUP_REMOVED lines=77> */
[----:B0-----:R-:W-:Y:S02]  /*1f030*/  @!P0 IMAD R14, R231, 0x8, R16 ;  /* 0x00000008e70e8824 */ /* 0x001fe400078e0210 */
[----:B--2---:R-:W-:-:S02]  /*1f040*/  FADD.FTZ R111, R113, R111 ;  /* 0x0000006f716f7221 */ /* 0x004fc40000010000 */
[----:B------:R-:W-:Y:S02]  /*1f050*/  @!P0 VIADD R14, R14, 0x2e840 ;  /* 0x0002e8400e0e8836 */ /* 0x000fe40000000000 */
[----:B------:R-:W0:Y:S03]  /*1f060*/  MUFU.EX2 R116, R116 ;  /* 0x0000007400747308 */ /* 0x000e260000000800 */
[----:B------:R-:W-:-:S04]  /*1f070*/  @!P0 PRMT R14, RZ, 0x654, R14 ;  /* 0x00000654ff0e8816 */ /* 0x000fc8000000000e */
[----:B------:R1:W-:Y:S01]  /*1f080*/  @!P0 SYNCS.ARRIVE.TRANS64.RED.A1T0 RZ, [R14+URZ], RZ ;  /* 0x000000ff0eff89a7 */ /* 0x0003e2000810043f */
        /* <DEDUP_REMOVED lines=37> */
[----:B---3--:R-:W-:-:S01]  /*1f2e0*/  FADD.FTZ R115, R102, R115 ;  /* 0x0000007366737221 */ /* 0x008fc20000010000 */
[----:B0-----:R-:W-:-:S03]  /*1f2f0*/  FADD.FTZ R236, R21, R111 ;  /* 0x0000006f15ec7221 */ /* 0x001fc60000010000 */
[----:B-1----:R-:W-:Y:S01]  /*1f300*/  FADD.FTZ R14, R101, R115 ;  /* 0x00000073650e7221 */ /* 0x002fe20000010000 */
[----:B------:R-:W-:Y:S06]  /*1f310*/  @!P1 BRA `(.L_x_8139) ;  /* 0x0000000000049947 */ /* 0x000fec0003800000 */
[----:B------:R-:W-:Y:S01]  /*1f320*/  BPT.TRAP 0x1 ;  /* 0x000000040000795c */ /* 0x000fe20000300000 */
.L_x_8139:
        /* <DEDUP_REMOVED lines=11> */
[----:B------:R-:W-:Y:S01]  /*1f3e0*/  F2FP.SATFINITE.E4M3.F32.PACK_AB_MERGE_C R106, R107, R106, R12 ;  /* 0x0000006a6b6a723e */ /* 0x000fe2000480700c */
        /* <DEDUP_REMOVED lines=114> */
[----:B------:R-:W-:Y:S02]  /*1fb10*/  IMAD.MOV.U32 R204, RZ, RZ, R108 ;  /* 0x000000ffffcc7224 */ /* 0x000fe400078e006c */
[----:B------:R-:W-:Y:S01]  /*1fb20*/  IMAD.MOV.U32 R205, RZ, RZ, R106 ;  /* 0x000000ffffcd7224 */ /* 0x000fe200078e006a */
[----:B--2---:R-:W-:Y:S01]  /*1fb30*/  R2UR UR4, R103 ;  /* 0x00000000670472ca */ /* 0x004fe200000e0000 */
[----:B------:R-:W-:-:S02]  /*1fb40*/  IMAD R103, R235, 0x8, R16 ;  /* 0x00000008eb677824 */ /* 0x000fc400078e0210 */
[----:B------:R-:W-:Y:S02]  /*1fb50*/  IMAD.MOV.U32 R235, RZ, RZ, R231 ;  /* 0x000000ffffeb7224 */ /* 0x000fe400078e00e7 */
[----:B------:R-:W-:-:S08]  /*1fb60*/  VIADD R103, R103, 0x2e860 ;  /* 0x0002e86067677836 */ /* 0x000fd00000000000 */
[----:B------:R-:W-:-:S05]  /*1fb70*/  IMAD.U32 R111, RZ, RZ, UR4 ;  /* 0x00000004ff6f7e24 */ /* 0x000fca000f8e00ff */
[----:B------:R-:W-:-:S04]  /*1fb80*/  PRMT R103, R111, 0x654, R103 ;  /* 0x000006546f677816 */ /* 0x000fc80000000067 */
[----:B------:R1:W-:Y:S01]  /*1fb90*/  SYNCS.ARRIVE.TRANS64.RED.A1T0 RZ, [R103+URZ], RZ ;  /* 0x000000ff67ff79a7 */ /* 0x0003e2000810043f */
[----:B------:R-:W-:Y:S05]  /*1fba0*/  @P0 BRA `(.L_x_8140) ;  /* 0xffffffbc00f00947 */ /* 0x000fea000383ffff */
.L_x_8129:
[----:B------:R-:W-:Y:S05]  /*1fbb0*/  WARPSYNC.ALL ;  /* 0x0000000000007948 */ /* 0x000fea0003800000 */
[----:B------:R-:W-:Y:S06]  /*1fbc0*/  BAR.ARV 0x8, 0x180 ;  /* 0x0206000000007b1d */ /* 0x000fec0000002000 */
[----:B------:R-:W-:Y:S05]  /*1fbd0*/  @!P1 BRA `(.L_x_8141) ;  /* 0x0000000000049947 */ /* 0x000fea0003800000 */
[----:B------:R-:W-:Y:S01]  /*1fbe0*/  BPT.TRAP 0x1 ;  /* 0x000000040000795c */ /* 0x000fe20000300000 */
.L_x_8141:
[----:B------:R-:W-:Y:S01]  /*1fbf0*/  IMAD R13, R231, 0x8, R16 ;  /* 0x00000008e70d7824 */ /* 0x000fe200078e0210 */
[----:B------:R-:W-:-:S04]  /*1fc00*/  SHF.L.U32 R4, R232, 0x1f, RZ ;  /* 0x0000001fe8047819 */ /* 0x000fc800000006ff */
[----:B------:R2:W3:Y:S01]  /*1fc10*/  SYNCS.PHASECHK.TRANS64.TRYWAIT P0, [R13+URZ+0x2e850], R4 ;  /* 0x02e850040d0075a7 */ /* 0x0004e2000800017f */
[----:B------:R-:W-:Y:S05]  /*1fc20*/  @!P1 BRA `(.L_x_8142) ;  /* 0x0000000000049947 */ /* 0x000fea0003800000 */
[----:B------:R-:W-:Y:S01]  /*1fc30*/  BPT.TRAP 0x1 ;  /* 0x000000040000795c */ /* 0x000fe20000300000 */
.L_x_8142:
[----:B------:R-:W-:-:S05]  /*1fc40*/  VIADD R16, R16, 0x400 ;  /* 0x0000040010107836 */ /* 0x000fca0000000000 */
[----:B------:R-:W-:-:S04]  /*1fc50*/  SHF.R.U32.HI R16, RZ, 0x4, R16 ;  /* 0x00000004ff107819 */ /* 0x000fc80000011610 */
[----:B------:R-:W-:-:S04]  /*1fc60*/  LOP3.LUT R16, R16, 0x3fff, RZ, 0xc0, !PT ;  /* 0x00003fff10107812 */ /* 0x000fc800078ec0ff */
[----:B------:R-:W-:Y:S01]  /*1fc70*/  LOP3.LUT R16, R16, 0x10000, RZ, 0xfc, !PT ;  /* 0x0001000010107812 */ /* 0x000fe200078efcff */
[----:B---3--:R-:W-:Y:S06]  /*1fc80*/  @P0 BRA `(.L_x_8143) ;  /* 0x0000000000080947 */ /* 0x008fec0003800000 */
[----:B------:R-:W3:Y:S02]  /*1fc90*/  SYNCS.PHASECHK.TRANS64.TRYWAIT P0, [R13+URZ+0x2e850], R4 ;  /* 0x02e850040d0075a7 */ /* 0x000ee4000800017f */
[----:B---3--:R-:W-:Y:S05]  /*1fca0*/  @!P0 BRA `(.L_x_8144) ;  /* 0x000000b800348947 */ /* 0x008fea0003800000 */
.L_x_8143:
[----:B--23--:R-:W-:Y:S01]  /*1fcb0*/  IMAD R4, R231, 0x700, R16 ;  /* 0x00000700e7047824 */ /* 0x00cfe200078e0210 */
[----:B------:R-:W2:Y:S01]  /*1fcc0*/  LDL R20, [R1+0xa4] ;  /* 0x0000a40001147983 */ /* 0x000ea20000100800 */
[----:B------:R-:W-:Y:S01]  /*1fcd0*/  IMAD.MOV.U32 R5, RZ, RZ, -0x3ffffff0 ;  /* 0xc0000010ff057424 */ /* 0x000fe200078e00ff */
[----:B------:R-:W-:Y:S05]  /*1fce0*/  WARPSYNC.ALL ;  /* 0x0000000000007948 */ /* 0x000fea0003800000 */
[C---:B------:R-:W-:Y:S01]  /*1fcf0*/  R2UR UR6, R4.reuse ;  /* 0x00000000040672ca */ /* 0x040fe200000e0000 */
[----:B------:R-:W-:Y:S01]  /*1fd00*/  VIADD R6, R4, 0x100 ;  /* 0x0000010004067836 */ /* 0x000fe20000000000 */
[----:B------:R-:W-:Y:S01]  /*1fd10*/  R2UR UR7, R5 ;  /* 0x00000000050772ca */ /* 0x000fe200000e0000 */
[----:B------:R-:W-:Y:S01]  /*1fd20*/  WARPGROUP.ARRIVE ;  /* 0x00000000000079c5 */ /* 0x000fe20000000000 */
[----:B------:R-:W-:Y:S01]  /*1fd30*/  IMAD.MOV.U32 R7, RZ, RZ, -0x3ffffff0 ;  /* 0xc0000010ff077424 */ /* 0x000fe200078e00ff */
[----:B------:R-:W3:Y:S01]  /*1fd40*/  LDL R15, [R1+0x90] ;  /* 0x00009000010f7983 */ /* 0x000ee20000100800 */
        /* <DEDUP_REMOVED lines=11> */
[----:B------:R-:W2:Y:S08]  /*1fe00*/  @P0 LDC.64 R8, c[0x0][0x9c8] ;  /* 0x00027200ff080b82 */ /* 0x000eb00000000a00 */
        /* <DEDUP_REMOVED lines=12> */
[-C--:B--2---:R-:W-:Y:S01]  /*1fed0*/  @P0 IMAD R6, R20, R8.reuse, RZ ;  /* 0x0000000814060224 */ /* 0x084fe200078e02ff */
[----:B------:R-:W-:Y:S01]  /*1fee0*/  R2UR UR7, R7 ;  /* 0x00000000070772ca */ /* 0x000fe200000e0000 */
[----:B------:R-:W-:Y:S02]  /*1fef0*/  VIADD R20, R4, 0x400 ;  /* 0x0000040004147836 */ /* 0x000fe40000000000 */
[C---:B---3--:R-:W-:Y:S01]  /*1ff00*/  @P0 IMAD R5, R15.reuse, R9, R6 ;  /* 0x000000090f050224 */ /* 0x048fe200078e0206 */
[----:B----4-:R-:W-:Y:S01]  /*1ff10*/  @P0 SHF.R.S32.HI R9, RZ, 0x1f, R12 ;  /* 0x0000001fff090819 */ /* 0x010fe2000001140c */
[----:B------:R-:W-:-:S04]  /*1ff20*/  @P0 IMAD.WIDE.U32 R6, R15, R8, RZ ;  /* 0x000000080f060225 */ /* 0x000fc800078e00ff */
[-C--:B-----5:R-:W-:Y:S02]  /*1ff30*/  @P0 IMAD R8, R9, R10.reuse, RZ ;  /* 0x0000000a09080224 */ /* 0x0a0fe400078e02ff */
[----:B------:R-:W-:Y:S02]  /*1ff40*/  @P0 IMAD.IADD R7, R7, 0x1, R5 ;  /* 0x0000000107070824 */ /* 0x000fe400078e0205 */
[C---:B------:R-:W-:Y:S02]  /*1ff50*/  @P0 IMAD R5, R12.reuse, R11, R8 ;  /* 0x0000000b0c050224 */ /* 0x040fe400078e0208 */
[----:B------:R-:W-:-:S04]  /*1ff60*/  @P0 IMAD.WIDE.U32 R6, R12, R10, R6 ;  /* 0x0000000a0c060225 */ /* 0x000fc800078e0006 */
[----:B------:R-:W-:Y:S01]  /*1ff70*/  @P0 IMAD.IADD R5, R7, 0x1, R5 ;  /* 0x0000000107050824 */ /* 0x000fe200078e0205 */
[----:B------:R-:W-:Y:S01]  /*1ff80*/  @P0 LEA R8, P2, R6, UR4, 0x2 ;  /* 0x0000000406080c11 */ /* 0x000fe2000f8410ff */
[----:B------:R-:W-:-:S03]  /*1ff90*/  IMAD.MOV.U32 R10, RZ, RZ, 0x3f800000 ;  /* 0x3f800000ff0a7424 */ /* 0x000fc600078e00ff */
[----:B------:R-:W-:-:S05]  /*1ffa0*/  @P0 LEA.HI.X R9, R6, UR5, R5, 0x2, P2 ;  /* 0x0000000506090c11 */ /* 0x000fca00090f1405 */
[----:B------:R2:W3:Y:S01]  /*1ffb0*/  @P0 LDG.E R10, desc[UR8][R8.64] ;  /* 0x00000008080a0981 */ /* 0x0004e2000c1e1900 */
        /* <DEDUP_REMOVED lines=14> */
[----:B------:R-:W4:Y:S01]  /*200a0*/  SHFL.BFLY PT, R7, R236, 0x2, 0x1f ;  /* 0x0c401f00ec077f89 */ /* 0x000f2200000e0000 */
[----:B------:R-:W-:Y:S02]  /*200b0*/  WARPGROUP.DEPBAR.LE gsb0, 0x0 ;  /* 0x00008000000079c5 */ /* 0x000fe40000010000 */
[----:B------:R-:W-:-:S06]  /*200c0*/  WARPGROUP.ARRIVE ;  /* 0x00000000000079c5 */ /* 0x000fcc0000000000 */
[----:B------:R-:W-:Y:S01]  /*200d0*/  QGMMA.64x128x32.F32.E4M3.E4M3 R24, R204, gdesc[UR4], R24, gsb0 ;  /* 0x01e00004cc187df3 */ /* 0x000fe20008000818 */
[----:B------:R-:W-:Y:S02]  /*200e0*/  R2UR UR6, R4 ;  /* 0x00000000040672ca */ /* 0x000fe400000e0000 */
[----:B------:R-:W-:Y:S02]  /*200f0*/  R2UR UR7, R5 ;  /* 0x00000000050772ca */ /* 0x000fe400000e0000 */
[----:B------:R-:W5:Y:S01]  /*20100*/  SHFL.BFLY PT, R5, R14, 0x2, 0x1f ;  /* 0x0c401f000e057f89 */ /* 0x000f6200000e0000 */
[----:B----4-:R-:W-:-:S05]  /*20110*/  FADD.FTZ R7, R7, R236 ;  /* 0x000000ec07077221 */ /* 0x010fca0000010000 */
[----:B------:R-:W4:Y:S01]  /*20120*/  SHFL.BFLY PT, R4, R7, 0x1, 0x1f ;  /* 0x0c201f0007047f89 */ /* 0x000f2200000e0000 */
[----:B-----5:R-:W-:-:S05]  /*20130*/  FADD.FTZ R5, R5, R14 ;  /* 0x0000000e05057221 */ /* 0x020fca0000010000 */
[----:B------:R-:W5:Y:S01]  /*20140*/  SHFL.BFLY PT, R6, R5, 0x1, 0x1f ;  /* 0x0c201f0005067f89 */ /* 0x000f6200000e0000 */
[----:B----4-:R-:W-:-:S05]  /*20150*/  FADD.FTZ R11, R7, R4 ;  /* 0x00000004070b7221 */ /* 0x010fca0000010000 */
[C---:B------:R-:W-:Y:S01]  /*20160*/  FSETP.NE.FTZ.AND P0, PT, R11.reuse, RZ, PT ;  /* 0x000000ff0b00720b */ /* 0x040fe20003f15000 */
[----:B------:R-:W-:Y:S01]  /*20170*/  FMUL.FTZ R15, R11, 0.00390625 ;  /* 0x3b8000000b0f7820 */ /* 0x000fe20000410000 */
[----:B--2---:R-:W-:-:S04]  /*20180*/  IMAD.MOV.U32 R9, RZ, RZ, RZ ;  /* 0x000000ffff097224 */ /* 0x004fc800078e00ff */
[----:B------:R-:W-:Y:S01]  /*20190*/  FSETP.NE.FTZ.AND P2, PT, R15, RZ, PT ;  /* 0x000000ff0f00720b */ /* 0x000fe20003f55000 */
[----:B-----5:R-:W-:-:S04]  /*201a0*/  FADD.FTZ R12, R5, R6 ;  /* 0x00000006050c7221 */ /* 0x020fc80000010000 */
[----:B------:R-:W-:Y:S02]  /*201b0*/  FMUL.FTZ R8, R12, 0.00390625 ;  /* 0x3b8000000c087820 */ /* 0x000fe40000410000 */
[----:B------:R-:W-:Y:S03]  /*201c0*/  @P0 MUFU.RCP R9, R11 ;  /* 0x0000000b00090308 */ /* 0x000fe60000001000 */
[----:B------:R-:W-:Y:S01]  /*201d0*/  FSETP.NE.FTZ.AND P3, PT, R8, RZ, PT ;  /* 0x000000ff0800720b */ /* 0x000fe20003f75000 */
[----:B------:R-:W-:Y:S02]  /*201e0*/  WARPGROUP.DEPBAR.LE gsb0, 0x0 ;  /* 0x00008000000079c5 */ /* 0x000fe40000010000 */
[----:B------:R-:W-:-:S06]  /*201f0*/  WARPGROUP.ARRIVE ;  /* 0x00000000000079c5 */ /* 0x000fcc0000000000 */
[----:B------:R-:W-:Y:S01]  /*20200*/  QGMMA.64x128x32.F32.E4M3.E4M3 R24, R200, gdesc[UR4], R24, gsb0 ;  /* 0x01e00004c8187df3 */ /* 0x000fe20008000818 */
[----:B------:R-:W-:Y:S01]  /*20210*/  FSETP.NE.FTZ.AND P0, PT, R12, RZ, PT ;  /* 0x000000ff0c00720b */ /* 0x000fe20003f15000 */
[----:B------:R-:W-:Y:S02]  /*20220*/  IMAD.MOV.U32 R7, RZ, RZ, RZ ;  /* 0x000000ffff077224 */ /* 0x000fe400078e00ff */
[----:B------:R-:W2:Y:S08]  /*20230*/  @P3 MUFU.LG2 R8, R8 ;  /* 0x0000000800083308 */ /* 0x000eb00000000c00 */
[----:B------:R-:W4:Y:S08]  /*20240*/  @P2 MUFU.LG2 R6, R15 ;  /* 0x0000000f00062308 */ /* 0x000f300000000c00 */
[----:B------:R-:W5:Y:S01]  /*20250*/  @P0 MUFU.RCP R7, R12 ;  /* 0x0000000c00070308 */ /* 0x000f620000001000 */
[C---:B------:R-:W-:Y:S01]  /*20260*/  @P2 FMUL.FTZ R4, R2.reuse, 0.69314718246459960938 ;  /* 0x3f31721802042820 */ /* 0x040fe20000410000 */
[----:B------:R-:W-:Y:S01]  /*20270*/  @P3 FMUL.FTZ R2, R2, 0.69314718246459960938 ;  /* 0x3f31721802023820 */ /* 0x000fe20000410000 */
[----:B--2---:R-:W-:Y:S01]  /*20280*/  @P3 FMUL.FTZ R11, R8, 0.69314718246459960938 ;  /* 0x3f317218080b3820 */ /* 0x004fe20000410000 */
[----:B------:R-:W-:-:S02]  /*20290*/  IMAD.MOV.U32 R89, RZ, RZ, -0x800000 ;  /* 0xff800000ff597424 */ /* 0x000fc400078e00ff */
[----:B---3--:R-:W-:Y:S01]  /*202a0*/  FMUL.FTZ R9, R9, R10 ;  /* 0x0000000a09097220 */ /* 0x008fe20000410000 */
[----:B------:R-:W-:Y:S02]  /*202b0*/  IMAD.MOV.U32 R88, RZ, RZ, -0x800000 ;  /* 0xff800000ff587424 */ /* 0x000fe400078e00ff */
[----:B----4-:R-:W-:Y:S01]  /*202c0*/  @P2 FMUL.FTZ R5, R6, 0.69314718246459960938 ;  /* 0x3f31721806052820 */ /* 0x010fe20000410000 */
[----:B------:R-:W-:-:S03]  /*202d0*/  @P3 FFMA.FTZ R89, R2, R0, R11 ;  /* 0x0000000002593223 */ /* 0x000fc6000001000b */
[----:B------:R-:W-:Y:S01]  /*202e0*/  @P2 FFMA.FTZ R88, R4, R3, R5 ;  /* 0x0000000304582223 */ /* 0x000fe20000010005 */
[----:B-----5:R-:W-:Y:S01]  /*202f0*/  FMUL.FTZ R2, R7, R10 ;  /* 0x0000000a07027220 */ /* 0x020fe20000410000 */
[----:B------:R-:W-:Y:S02]  /*20300*/  WARPGROUP.DEPBAR.LE gsb0, 0x0 ;  /* 0x00008000000079c5 */ /* 0x000fe40000010000 */
[----:B------:R-:W-:Y:S05]  /*20310*/  @!P1 BRA `(.L_x_8145) ;  /* 0x0000000000049947 */ /* 0x000fea0003800000 */
[----:B------:R-:W-:Y:S01]  /*20320*/  BPT.TRAP 0x1 ;  /* 0x000000040000795c */ /* 0x000fe20000300000 */
.L_x_8145:
        /* <DEDUP_REMOVED lines=73> */
[----:B------:R-:W-:-:S03]  /*207c0*/  FMUL.FTZ R4, R75, R2 ;  /* 0x000000024b047220 */ /* 0x000fc60000410000 */
[----:B------:R-:W-:Y:S02]  /*207d0*/  PRMT R0, R3, 0x654, R0 ;  /* 0x0000065403007816 */ /* 0x000fe40000000000 */
[----:B------:R-:W-:Y:S02]  /*207e0*/  SEL R3, RZ, 0x1, P1 ;  /* 0x00000001ff037807 */ /* 0x000fe40000800000 */
[----:B------:R2:W-:Y:S02]  /*207f0*/  SYNCS.ARRIVE.TRANS64.RED.A1T0 RZ, [R0+URZ], RZ ;  /* 0x000000ff00ff79a7 */ /* 0x0005e4000810043f */
[----:B------:R-:W-:-:S03]  /*20800*/  LOP3.LUT R232, R232, R3, RZ, 0x3c, !PT ;  /* 0x00000003e8e87212 */ /* 0x000fc600078e3cff */
[----:B------:R-:W-:-:S06]  /*20810*/  UIADD3 UR4, UR4, 0x1, URZ ;  /* 0x0000000104047890 */ /* 0x000fcc000fffe03f */
[----:B--2---:R-:W-:-:S05]  /*20820*/  IMAD.U32 R0, RZ, RZ, UR4 ;  /* 0x00000004ff007e24 */ /* 0x004fca000f8e00ff */
[----:B------:R2:W-:Y:S02]  /*20830*/  STL [R1+0xa8], R0 ;  /* 0x0000a80001007387 */ /* 0x0005e40000100800 */
.L_x_8078:
[----:B------:R-:W-:Y:S05]  /*20840*/  WARPSYNC.ALL ;  /* 0x0000000000007948 */ /* 0x000fea0003800000 */
[----:B------:R-:W3:Y:S08]  /*20850*/  S2UR UR5, SR_CgaCtaId ;  /* 0x00000000000579c3 */ /* 0x000ef00000008800 */
[----:B------:R-:W-:Y:S06]  /*20860*/  BAR.SYNC.DEFER_BLOCKING 0x5, 0x180 ;  /* 0x0146000000007b1d */ /* 0x000fec0000010000 */
[----:B------:R-:W-:Y:S01]  /*20870*/  UMOV UR4, 0x400 ;  /* 0x0000040000047882 */ /* 0x000fe20000000000 */
[----:B------:R-:W-:Y:S01]  /*20880*/  BSSY B0, `(.L_x_8146) ;  /* 0x00002b4000007945 */ /* 0x000fe20003800000 */
[----:B---3--:R-:W-:-:S02]  /*20890*/  ULEA UR4, UR5, UR4, 0x18 ;  /* 0x0000000405047291 */ /* 0x008fc4000f8ec03f */
[----:B--2---:R-:W-:-:S04]  /*208a0*/  IMAD.U32 R0, RZ, RZ, UR5 ;  /* 0x00000005ff007e24 */ /* 0x004fc8000f8e00ff */
[----:B------:R-:W-:Y:S01]  /*208b0*/  IMAD.U32 R16, RZ, RZ, UR4 ;  /* 0x00000004ff107e24 */ /* 0x000fe2000f8e00ff */
[----:B------:R-:W-:Y:S04]  /*208c0*/  STL [R1+0x50], R0 ;  /* 0x0000500001007387 */ /* 0x000fe80000100800 */
[----:B------:R-:W2:Y:S04]  /*208d0*/  LDS.128 R64, [R16+0x2e8d0] ;  /* 0x02e8d00010407984 */ /* 0x000ea80000000c00 */
[----:B--2---:R2:W-:Y:S04]  /*208e0*/  STL.64 [R1+0x60], R64 ;  /* 0x0000604001007387 */ /* 0x0045e80000100a00 */
[----:B------:R2:W-:Y:S01]  /*208f0*/  STL.64 [R1+0x68], R66 ;  /* 0x0000684201007387 */ /* 0x0005e20000100a00 */
[----:B------:R-:W-:Y:S06]  /*20900*/  BAR.ARV 0x4, 0x180 ;  /* 0x0106000000007b1d */ /* 0x000fec0000002000 */
[----:B------:R-:W-:Y:S05]  /*20910*/  @P0 BRA `(.L_x_8147) ;  /* 0x0000001c00480947 */ /* 0x000fea0003800000 */
[----:B------:R-:W3:Y:S01]  /*20920*/  S2R R58, SR_TID.X ;  /* 0x00000000003a7919 */ /* 0x000ee20000002100 */
[----:B------:R-:W-:Y:S01]  /*20930*/  ULDC.64 UR4, c[0x4][0xa8] ;  /* 0x01002a0000047ab9 */ /* 0x000fe20000000a00 */
[----:B------:R-:W4:Y:S01]  /*20940*/  LDL R50, [R1+0xb8] ;  /* 0x0000b80001327983 */ /* 0x000f220000100800 */
[----:B------:R-:W-:Y:S01]  /*20950*/  ULDC.64 UR6, c[0x0][0x208] ;  /* 0x0000820000067ab9 */ /* 0x000fe20000000a00 */
[----:B---3--:R-:W-:-:S05]  /*20960*/  IMAD.SHL.U32 R0, R58, 0x4, RZ ;  /* 0x000000043a007824 */ /* 0x008fca00078e00ff */
        /* <DEDUP_REMOVED lines=23> */
[----:B--2---:R-:W-:-:S02]  /*20ae0*/  F2FP.BF16.F32.PACK_AB R65, R55, R26 ;  /* 0x0000001a3741723e */ /* 0x004fc400000010ff */
[----:B------:R-:W-:Y:S02]  /*20af0*/  MOV R56, R16 ;  /* 0x0000001000387202 */ /* 0x000fe40000000f00 */
[----:B0-----:R-:W-:Y:S02]  /*20b00*/  MOV R57, R43 ;  /* 0x0000002b00397202 */ /* 0x001fe40000000f00 */
[----:B------:R-:W-:Y:S02]  /*20b10*/  F2FP.BF16.F32.PACK_AB R43, R84, R5 ;  /* 0x00000005542b723e */ /* 0x000fe400000010ff */
[----:B------:R-:W-:Y:S02]  /*20b20*/  F2FP.BF16.F32.PACK_AB R30, R61, R24 ;  /* 0x000000183d1e723e */ /* 0x000fe400000010ff */
[----:B------:R-:W-:Y:S02]  /*20b30*/  F2FP.BF16.F32.PACK_AB R67, R63, R20 ;  /* 0x000000143f43723e */ /* 0x000fe400000010ff */
[----:B---3--:R-:W-:-:S02]  /*20b40*/  LOP3.LUT P0, R2, R58, 0x3, RZ, 0xc0, !PT ;  /* 0x000000033a027812 */ /* 0x008fc4000780c0ff */
[----:B------:R-:W-:Y:S02]  /*20b50*/  F2FP.BF16.F32.PACK_AB R94, R94, R95 ;  /* 0x0000005f5e5e723e */ /* 0x000fe400000010ff */
[----:B------:R-:W-:Y:S02]  /*20b60*/  F2FP.BF16.F32.PACK_AB R93, R92, R93 ;  /* 0x0000005d5c5d723e */ /* 0x000fe400000010ff */
[----:B------:R-:W-:Y:S02]  /*20b70*/  ISETP.EQ.OR P0, PT, R2, 0x3, !P0 ;  /* 0x000000030200780c */ /* 0x000fe40004702670 */
        /* <DEDUP_REMOVED lines=10> */
[----:B----4-:R-:W-:Y:S01]  /*20c20*/  IMAD.WIDE R4, R50, 0x2, R56 ;  /* 0x0000000232047825 */ /* 0x010fe200078e0238 */
[----:B------:R-:W-:Y:S02]  /*20c30*/  F2FP.BF16.F32.PACK_AB R50, R87, R6 ;  /* 0x000000065732723e */ /* 0x000fe400000010ff */
[C---:B------:R-:W-:Y:S02]  /*20c40*/  IADD3 R7, P5, R4.reuse, 0x4060, RZ ;  /* 0x0000406004077810 */ /* 0x040fe40007fbe0ff */
[----:B------:R-:W-:Y:S02]  /*20c50*/  IADD3 R9, P1, R4, 0x4040, RZ ;  /* 0x0000404004097810 */ /* 0x000fe40007f3e0ff */
[----:B------:R-:W-:Y:S02]  /*20c60*/  LOP3.LUT R6, R7, 0x380, RZ, 0xc0, !PT ;  /* 0x0000038007067812 */ /* 0x000fe400078ec0ff */
[----:B------:R-:W-:-:S02]  /*20c70*/  LOP3.LUT R8, R9, 0x380, RZ, 0xc0, !PT ;  /* 0x0000038009087812 */ /* 0x000fc400078ec0ff */
[----:B------:R-:W-:Y:S02]  /*20c80*/  IADD3 R15, P3, R4, 0x4000, RZ ;  /* 0x00004000040f7810 */ /* 0x000fe40007f7e0ff */
        /* <DEDUP_REMOVED lines=41> */
[----:B------:R-:W-:Y:S01]  /*20f20*/  LOP3.LUT R2, R0, 0x2, RZ, 0x3c, !PT ;  /* 0x0000000200027812 */ /* 0x000fe200078e3cff */
        /* <DEDUP_REMOVED lines=14> */
[----:B------:R-:W2:Y:S01]  /*21010*/  SHFL.IDX PT, R27, R27, R2, 0x1c1f ;  /* 0x001c1f021b1b7589 */ /* 0x000ea200000e0000 */
        /* <DEDUP_REMOVED lines=26> */
[----:B------:R-:W1:Y:S01]  /*211c0*/  SHFL.IDX PT, R38, R37, R0, 0x1c1f ;  /* 0x001c1f0025267589 */ /* 0x000e6200000e0000 */
[----:B------:R-:W-:Y:S02]  /*211d0*/  SEL R73, R42, R73, P0 ;  /* 0x000000492a497207 */ /* 0x000fe40000000000 */
[----:B------:R-:W-:Y:S01]  /*211e0*/  SEL R75, R77, R50, P0 ;  /* 0x000000324d4b7207 */ /* 0x000fe20000000000 */
[----:B------:R-:W-:Y:S01]  /*211f0*/  SHFL.IDX PT, R42, R41, R0, 0x1c1f ;  /* 0x001c1f00292a7589 */ /* 0x000fe200000e0000 */
[----:B------:R-:W-:-:S02]  /*21200*/  SEL R77, R50, R77, P0 ;  /* 0x0000004d324d7207 */ /* 0x000fc40000000000 */
[----:B0-----:R-:W-:Y:S01]  /*21210*/  SEL R8, R10, R7, P0 ;  /* 0x000000070a087207 */ /* 0x001fe20000000000 */
[----:B------:R-:W0:Y:S01]  /*21220*/  SHFL.IDX PT, R43, R43, R2, 0x1c1f ;  /* 0x001c1f022b2b7589 */ /* 0x000e2200000e0000 */
[----:B--2---:R-:W-:Y:S02]  /*21230*/  SEL R24, R26, R27, P0 ;  /* 0x0000001b1a187207 */ /* 0x004fe40000000000 */
[----:B---3--:R-:W-:Y:S01]  /*21240*/  SEL R28, R30, R31, P0 ;  /* 0x0000001f1e1c7207 */ /* 0x008fe20000000000 */
[----:B------:R-:W-:Y:S01]  /*21250*/  SHFL.IDX PT, R45, R45, R0, 0x1c1f ;  /* 0x001c1f002d2d7589 */ /* 0x000fe200000e0000 */
[----:B----4-:R-:W-:Y:S02]  /*21260*/  SEL R32, R34, R35, P0 ;  /* 0x0000002322207207 */ /* 0x010fe40000000000 */
        /* <DEDUP_REMOVED lines=14> */
[----:B0-----:R-:W-:Y:S02]  /*21350*/  SEL R40, R42, R43, P0 ;  /* 0x0000002b2a287207 */ /* 0x001fe40000000000 */
[----:B------:R-:W-:Y:S01]  /*21360*/  SEL R6, R3, R6, P0 ;  /* 0x0000000603067207 */ /* 0x000fe20000000000 */
[----:B------:R-:W-:Y:S01]  /*21370*/  SHFL.IDX PT, R71, R71, R0, 0x1c1f ;  /* 0x001c1f0047477589 */ /* 0x000fe200000e0000 */
[----:B------:R-:W-:-:S03]  /*21380*/  SEL R42, R43, R42, P0 ;  /* 0x0000002a2b2a7207 */ /* 0x000fc60000000000 */
        /* <DEDUP_REMOVED lines=24> */
.L_x_8360:
[----:B------:R-:W2:Y:S01]  /*21510*/  LDL.LU R2, [R1+0x9c] ;  /* 0x00009c0001027983 */ /* 0x000ea20000300800 */
[----:B------:R-:W-:Y:S05]  /*21520*/  WARPSYNC.ALL ;  /* 0x0000000000007948 */ /* 0x000fea0003800000 */
[----:B-1----:R-:W3:Y:S01]  /*21530*/  LDL.LU R0, [R1+0xa0] ;  /* 0x0000a00001007983 */ /* 0x002ee20000300800 */
[----:B------:R-:W0:Y:S01]  /*21540*/  LDC R49, c[0x0][0xbe8] ;  /* 0x0002fa00ff317b82 */ /* 0x000e220000000800 */
[----:B------:R-:W-:Y:S02]  /*21550*/  ULDC.64 UR4, c[0x0][0xc00] ;  /* 0x0003000000047ab9 */ /* 0x000fe40000000a00 */
[----:B------:R-:W4:Y:S04]  /*21560*/  LDL R44, [R1+0x84] ;  /* 0x00008400012c7983 */ /* 0x000f280000100800 */
[----:B------:R-:W4:Y:S01]  /*21570*/  LDL R54, [R1+0x4c] ;  /* 0x00004c0001367983 */ /* 0x000f220000100800 */
[----:B------:R-:W-:Y:S01]  /*21580*/  BAR.SYNC.DEFER_BLOCKING 0x1, 0x100 ;  /* 0x0044000000007b1d */ /* 0x000fe20000010000 */
[----:B------:R-:W-:-:S02]  /*21590*/  ISETP.NE.U32.AND P1, PT, RZ, UR4, PT ;  /* 0x00000004ff007c0c */ /* 0x000fc4000bf25070 */
[----:B------:R-:W-:Y:S02]  /*215a0*/  SEL R41, R75, R60, P0 ;  /* 0x0000003c4b297207 */ /* 0x000fe40000000000 */
[----:B------:R-:W-:Y:S01]  /*215b0*/  ISETP.NE.AND.EX P1, PT, RZ, UR5, PT, P1 ;  /* 0x00000005ff007c0c */ /* 0x000fe2000bf25310 */
[----:B------:R-:W-:Y:S01]  /*215c0*/  ULDC.64 UR6, c[0x0][0x208] ;  /* 0x0000820000067ab9 */ /* 0x000fe20000000a00 */
[----:B------:R-:W-:Y:S01]  /*215d0*/  SEL R43, R60, R75, P0 ;  /* 0x0000004b3c2b7207 */ /* 0x000fe20000000000 */
        /* <DEDUP_REMOVED lines=11> */
[----:B------:R-:W-:Y:S01]  /*21690*/  ULDC.64 UR4, c[0x0][0xc08] ;  /* 0x0003020000047ab9 */ /* 0x000fe20000000a00 */
[----:B0-----:R-:W-:Y:S02]  /*216a0*/  ISETP.NE.AND P2, PT, R49, 0x1, PT ;  /* 0x000000013100780c */ /* 0x001fe40003f45270 */
[----:B------:R-:W-:Y:S01]  /*216b0*/  ISETP.NE.U32.AND P0, PT, RZ, UR4, PT ;  /* 0x00000004ff007c0c */ /* 0x000fe2000bf05070 */
[----:B------:R1:W5:Y:S03]  /*216c0*/  @P1 LDG.E R47, desc[UR6][R20.64] ;  /* 0x00000006142f1981 */ /* 0x000366000c1e1900 */
[----:B------:R-:W-:Y:S01]  /*216d0*/  ISETP.NE.AND.EX P0, PT, RZ, UR5, PT, P0 ;  /* 0x00000005ff007c0c */ /* 0x000fe2000bf05300 */
[----:B----4-:R-:W-:-:S06]  /*216e0*/  IMAD.IADD R13, R44, 0x1, R54 ;  /* 0x000000012c0d7824 */ /* 0x010fcc00078e0236 */
[----:B------:R-:W0:Y:S06]  /*216f0*/  @P2 LDC R4, c[0x0][0xbec] ;  /* 0x0002fb00ff042b82 */ /* 0x000e2c0000000800 */
[----:B------:R-:W-:Y:S01]  /*21700*/  @P0 IADD3 R2, P3, R2, UR4, RZ ;  /* 0x0000000402020c10 */ /* 0x000fe2000ff7e0ff */
[----:B------:R-:W-:Y:S01]  /*21710*/  ULDC UR4, c[0x0][0xa88] ;  /* 0x0002a20000047ab9 */ /* 0x000fe20000000800 */
[----:B------:R-:W2:Y:S02]  /*21720*/  @P2 LDC R5, c[0x0][0xbf0] ;  /* 0x0002fc00ff052b82 */ /* 0x000ea40000000800 */
[----:B------:R-:W-:Y:S01]  /*21730*/  @P0 IADD3.X R3, R0, UR5, RZ, P3, !PT ;  /* 0x0000000500030c10 */ /* 0x000fe20009ffe4ff */
[----:B------:R-:W-:-:S06]  /*21740*/  IMAD.U32 R0, RZ, RZ, UR4 ;  /* 0x00000004ff007e24 */ /* 0x000fcc000f8e00ff */
[----:B------:R1:W5:Y:S01]  /*21750*/  @P0 LDG.E R0, desc[UR6][R2.64] ;  /* 0x0000000602000981 */ /* 0x000362000c1e1900 */
[----:B------:R-:W-:Y:S05]  /*21760*/  @P0 BRA `(.L_x_8149) ;  /* 0x0000000000140947 */ /* 0x000fea0003800000 */
[----:B------:R-:W-:Y:S05]  /*21770*/  @!P1 BRA `(.L_x_8149) ;  /* 0x0000000000109947 */ /* 0x000fea0003800000 */
[----:B------:R-:W-:Y:S02]  /*21780*/  ULDC.64 UR4, c[0x0][0x208] ;  /* 0x0000820000047ab9 */ /* 0x000fe40000000a00 */
[----:B-1----:R-:W3:Y:S04]  /*21790*/  LDG.E R3, desc[UR4][R20.64] ;  /* 0x0000000414037981 */ /* 0x002ee8000c1e1900 */
[----:B-----5:R-:W3:Y:S02]  /*217a0*/  LDG.E R0, desc[UR4][R20.64+0x4] ;  /* 0x0000040414007981 */ /* 0x020ee4000c1e1900 */
[----:B---3--:R-:W-:-:S07]  /*217b0*/  IMAD.IADD R0, R0, 0x1, -R3 ;  /* 0x0000000100007824 */ /* 0x008fce00078e0a03 */
.L_x_8149:
        /* <DEDUP_REMOVED lines=43> */
[----:B------:R-:W-:Y:S02]  /*21a70*/  SHF.R.S32.HI R14, RZ, 0x1f, R15 ;  /* 0x0000001fff0e7819 */ /* 0x000fe4000001140f */
[----:B------:R-:W-:Y:S01]  /*21a80*/  IMAD.IADD R5, R5, 0x1, R11 ;  /* 0x0000000105057824 */ /* 0x000fe200078e020b */
[----:B------:R-:W-:-:S02]  /*21a90*/  LEA R2, P1, R4, UR4, 0x2 ;  /* 0x0000000404027c11 */ /* 0x000fc4000f8210ff */
[----:B------:R-:W-:Y:S02]  /*21aa0*/  LEA.HI R14, R14, R15, RZ, 0x7 ;  /* 0x0000000f0e0e7211 */ /* 0x000fe400078f38ff */
[----:B------:R-:W-:Y:S01]  /*21ab0*/  LEA.HI.X R4, R4, UR5, R5, 0x2, P1 ;  /* 0x0000000504047c11 */ /* 0x000fe200088f1405 */
[----:B------:R-:W-:Y:S01]  /*21ac0*/  SHFL.IDX PT, R20, R2, RZ, 0x1c1f ;  /* 0x001c1fff02147589 */ /* 0x000fe200000e0000 */
[----:B------:R-:W-:Y:S01]  /*21ad0*/  IADD3 R25, P1, R56, 0x3000, RZ ;  /* 0x0000300038197810 */ /* 0x000fe20007f3e0ff */
[----:B------:R-:W-:Y:S01]  /*21ae0*/  IMAD R53, R0, R49, RZ ;  /* 0x0000003100357224 */ /* 0x000fe200078e02ff */
[----:B------:R-:W-:Y:S01]  /*21af0*/  LOP3.LUT R14, R14, 0xffffff80, RZ, 0xc0, !PT ;  /* 0xffffff800e0e7812 */ /* 0x000fe200078ec0ff */
[----:B------:R-:W0:Y:S01]  /*21b00*/  SHFL.IDX PT, R21, R4, RZ, 0x1c1f ;  /* 0x001c1fff04157589 */ /* 0x000e2200000e0000 */
[C---:B------:R-:W-:Y:S01]  /*21b10*/  IADD3 R7, P0, R56.reuse, 0x1000, RZ ;  /* 0x0000100038077810 */ /* 0x040fe20007f1e0ff */
[----:B------:R-:W-:Y:S01]  /*21b20*/  ULDC.64 UR6, c[0x0][0x208] ;  /* 0x0000820000067ab9 */ /* 0x000fe20000000a00 */
[----:B------:R-:W-:Y:S01]  /*21b30*/  LOP3.LUT R24, R25, 0x380, RZ, 0xc0, !PT ;  /* 0x0000038019187812 */ /* 0x000fe200078ec0ff */
[----:B------:R-:W-:Y:S01]  /*21b40*/  SHFL.IDX PT, R44, R2, 0x1, 0x1c1f ;  /* 0x003c1f00022c7f89 */ /* 0x000fe200000e0000 */
[----:B------:R-:W-:Y:S01]  /*21b50*/  IMAD.IADD R14, R15, 0x1, -R14 ;  /* 0x000000010f0e7824 */ /* 0x000fe200078e0a0e */
[----:B------:R-:W-:Y:S01]  /*21b60*/  IADD3 R29, P3, R56, 0x4000, RZ ;  /* 0x00004000381d7810 */ /* 0x000fe20007f7e0ff */
[----:B------:R-:W-:Y:S01]  /*21b70*/  ULDC.64 UR4, c[0x0][0xaa0] ;  /* 0x0002a80000047ab9 */ /* 0x000fe20000000a00 */
[----:B------:R-:W3:Y:S01]  /*21b80*/  SHFL.IDX PT, R45, R4, 0x1, 0x1c1f ;  /* 0x003c1f00042d7f89 */ /* 0x000ee200000e0000 */
[----:B------:R-:W-:Y:S01]  /*21b90*/  SHF.R.U64 R24, R24, 0x3, RZ ;  /* 0x0000000318187819 */ /* 0x000fe200000012ff */
[----:B------:R-:W-:Y:S01]  /*21ba0*/  IMAD.X R9, RZ, RZ, R57, P0 ;  /* 0x000000ffff097224 */ /* 0x000fe200000e0639 */
[----:B------:R-:W-:-:S02]  /*21bb0*/  LOP3.LUT P0, RZ, R14, 0x3, RZ, 0xc0, !PT ;  /* 0x000000030eff7812 */ /* 0x000fc4000780c0ff */
[----:B------:R-:W-:Y:S02]  /*21bc0*/  LOP3.LUT R28, R29, 0x380, RZ, 0xc0, !PT ;  /* 0x000003801d1c7812 */ /* 0x000fe400078ec0ff */
[----:B------:R-:W-:Y:S01]  /*21bd0*/  LOP3.LUT R24, R24, R25, RZ, 0x3c, !PT ;  /* 0x0000001918187212 */ /* 0x000fe200078e3cff */
[----:B------:R-:W-:Y:S01]  /*21be0*/  IMAD.X R25, RZ, RZ, R57, P1 ;  /* 0x000000ffff197224 */ /* 0x000fe200008e0639 */
[----:B------:R-:W-:-:S04]  /*21bf0*/  SHF.R.U64 R28, R28, 0x3, RZ ;  /* 0x000000031c1c7819 */ /* 0x000fc800000012ff */
[----:B------:R-:W-:Y:S01]  /*21c00*/  LOP3.LUT R28, R28, R29, RZ, 0x3c, !PT ;  /* 0x0000001d1c1c7212 */ /* 0x000fe200078e3cff */
[----:B------:R-:W-:Y:S01]  /*21c10*/  IMAD.X R29, RZ, RZ, R57, P3 ;  /* 0x000000ffff1d7224 */ /* 0x000fe200018e0639 */
[----:B------:R-:W-:Y:S02]  /*21c20*/  IADD3 R5, P3, R56, 0x7000, RZ ;  /* 0x0000700038057810 */ /* 0x000fe40007f7e0ff */
[----:B------:R-:W-:-:S04]  /*21c30*/  SHF.R.S32.HI R59, RZ, 0x1f, R60 ;  /* 0x0000001fff3b7819 */ /* 0x000fc8000001143c */
[----:B------:R-:W-:-:S04]  /*21c40*/  LEA.HI R59, R59, R60, RZ, 0x3 ;  /* 0x0000003c3b3b7211 */ /* 0x000fc800078f18ff */
[----:B------:R-:W-:-:S05]  /*21c50*/  LOP3.LUT R59, R59, 0xfffffff8, RZ, 0xc0, !PT ;  /* 0xfffffff83b3b7812 */ /* 0x000fca00078ec0ff */
[----:B------:R-:W-:Y:S02]  /*21c60*/  IMAD.IADD R59, R60, 0x1, -R59 ;  /* 0x000000013c3b7824 */ /* 0x000fe400078e0a3b */
[----:B--2---:R-:W-:-:S04]  /*21c70*/  IMAD.IADD R6, R10, 0x1, R54 ;  /* 0x000000010a067824 */ /* 0x004fc800078e0236 */
[C---:B------:R-:W-:Y:S01]  /*21c80*/  VIADD R0, R6.reuse, 0x8 ;  /* 0x0000000806007836 */ /* 0x040fe20000000000 */
[----:B------:R-:W-:-:S04]  /*21c90*/  ISETP.GE.OR P1, PT, R6, R53, P0 ;  /* 0x000000350600720c */ /* 0x000fc80000726670 */
[----:B------:R-:W-:Y:S02]  /*21ca0*/  ISETP.GE.OR P0, PT, R0, R53, P0 ;  /* 0x000000350000720c */ /* 0x000fe40000706670 */
[----:B------:R-:W-:-:S04]  /*21cb0*/  LOP3.LUT R0, R5, 0x380, RZ, 0xc0, !PT ;  /* 0x0000038005007812 */ /* 0x000fc800078ec0ff */
[----:B------:R-:W-:-:S03]  /*21cc0*/  SHF.R.U64 R0, R0, 0x3, RZ ;  /* 0x0000000300007819 */ /* 0x000fc600000012ff */
[----:B0-----:R-:W-:Y:S04]  /*21cd0*/  @!P1 ST.E desc[UR6][R20.64], R88 ;  /* 0x0000005814009985 */ /* 0x001fe8000c101906 */
[----:B---3--:R0:W-:Y:S01]  /*21ce0*/  @!P0 ST.E desc[UR6][R44.64], R89 ;  /* 0x000000592c008985 */ /* 0x0081e2000c101906 */
[----:B------:R-:W-:Y:S01]  /*21cf0*/  LOP3.LUT R40, R0, R5, RZ, 0x3c, !PT ;  /* 0x0000000500287212 */ /* 0x000fe200078e3cff */
[----:B------:R-:W-:Y:S01]  /*21d00*/  IMAD R0, R3, UR4, RZ ;  /* 0x0000000403007c24 */ /* 0x000fe2000f8e02ff */
[----:B0-----:R-:W0:Y:S03]  /*21d10*/  @P2 LDC R45, c[0x0][0xbf0] ;  /* 0x0002fc00ff2d2b82 */ /* 0x001e260000000800 */
[C---:B------:R-:W-:Y:S01]  /*21d20*/  IMAD R21, R47.reuse, UR5, R0 ;  /* 0x000000052f157c24 */ /* 0x040fe2000f8e0200 */
[----:B------:R-:W-:Y:S01]  /*21d30*/  IADD3 R13, P4, R56, 0x2000, RZ ;  /* 0x00002000380d7810 */ /* 0x000fe20007f9e0ff */
[----:B------:R-:W-:Y:S01]  /*21d40*/  IMAD.WIDE.U32 R2, R47, UR4, RZ ;  /* 0x000000042f027c25 */ /* 0x000fe2000f8e00ff */
[----:B------:R-:W-:Y:S01]  /*21d50*/  ULDC.64 UR4, c[0x0][0xae8] ;  /* 0x0002ba0000047ab9 */ /* 0x000fe20000000a00 */
[----:B------:R-:W-:Y:S01]  /*21d60*/  LOP3.LUT R8, R7, 0x380, RZ, 0xc0, !PT ;  /* 0x0000038007087812 */ /* 0x000fe200078ec0ff */
[----:B------:R-:W5:Y:S01]  /*21d70*/  LD.E.128 R24, desc[UR6][R24.64] ;  /* 0x0000000618187980 */ /* 0x000f62000c101d00 */
[----:B------:R-:W-:-:S02]  /*21d80*/  IMAD R0, R59, 0x20, R52 ;  /* 0x000000203b007824 */ /* 0x000fc400078e0234 */
[----:B------:R-:W-:Y:S01]  /*21d90*/  IMAD.IADD R3, R3, 0x1, R21 ;  /* 0x0000000103037824 */ /* 0x000fe200078e0215 */
[----:B------:R-:W-:Y:S01]  /*21da0*/  IADD3 R33, P5, R56, 0x5000, RZ ;  /* 0x0000500038217810 */ /* 0x000fe20007fbe0ff */
[----:B------:R-:W-:Y:S01]  /*21db0*/  IMAD R20, R48, UR4, RZ ;  /* 0x0000000430147c24 */ /* 0x000fe2000f8e02ff */
[----:B------:R-:W5:Y:S01]  /*21dc0*/  LD.E.128 R28, desc[UR6][R28.64] ;  /* 0x000000061c1c7980 */ /* 0x000f62000c101d00 */
[----:B------:R-:W-:Y:S02]  /*21dd0*/  IMAD.IADD R44, R54, 0x1, R0 ;  /* 0x00000001362c7824 */ /* 0x000fe400078e0200 */
[C---:B------:R-:W-:Y:S01]  /*21de0*/  IMAD R21, R58.reuse, UR5, R20 ;  /* 0x000000053a157c24 */ /* 0x040fe2000f8e0214 */
[----:B------:R2:W5:Y:S01]  /*21df0*/  LDL R48, [R1+0x94] ;  /* 0x0000940001307983 */ /* 0x0005620000100800 */
[----:B------:R-:W-:Y:S01]  /*21e00*/  IMAD.WIDE.U32 R2, R58, UR4, R2 ;  /* 0x000000043a027c25 */ /* 0x000fe2000f8e0002 */
[----:B------:R-:W-:-:S03]  /*21e10*/  ULDC.64 UR4, c[0x0][0xaf0] ;  /* 0x0002bc0000047ab9 */ /* 0x000fc60000000a00 */
        /* <DEDUP_REMOVED lines=39> */
[----:B------:R-:W-:-:S03]  /*22090*/  SHF.R.S32.HI R0, RZ, 0x1f, R45 ;  /* 0x0000001fff007819 */ /* 0x000fc6000001142d */
[----:B------:R2:W5:Y:S04]  /*220a0*/  LD.E.128 R4, desc[UR6][R56.64] ;  /* 0x0000000638047980 */ /* 0x000568000c101d00 */
[----:B------:R-:W5:Y:S01]  /*220b0*/  LD.E.128 R36, desc[UR6][R36.64] ;  /* 0x0000000624247980 */ /* 0x000f62000c101d00 */
[----:B------:R-:W-:Y:S01]  /*220c0*/  IMAD.WIDE.U32 R2, R21, UR4, R2 ;  /* 0x0000000415027c25 */ /* 0x000fe2000f8e0002 */
[----:B------:R-:W-:Y:S01]  /*220d0*/  ULDC.64 UR4, c[0x0][0xad8] ;  /* 0x0002b60000047ab9 */ /* 0x000fe20000000a00 */
[----:B------:R-:W-:Y:S01]  /*220e0*/  @!PT LDS RZ, [RZ] ;  /* 0x00000000fffff984 */ /* 0x000fe20000000800 */
[----:B------:R-:W-:Y:S01]  /*220f0*/  @!PT LDS RZ, [RZ] ;  /* 0x00000000fffff984 */ /* 0x000fe20000000800 */
[----:B------:R-:W-:Y:S01]  /*22100*/  @!PT LDS RZ, [RZ] ;  /* 0x00000000fffff984 */ /* 0x000fe20000000800 */
[----:B------:R-:W-:Y:S01]  /*22110*/  @!PT LDS RZ, [RZ] ;  /* 0x00000000fffff984 */ /* 0x000fe20000000800 */
[----:B------:R0:W-:Y:S06]  /*22120*/  MEMBAR.ALL.CTA ;  /* 0x0000000000007992 */ /* 0x0001ec0000008000 */
[----:B0-----:R-:W0:Y:S01]  /*22130*/  FENCE.VIEW.ASYNC.S ;  /* 0x00000000000073c6 */ /* 0x001e220000000000 */
[----:B------:R-:W-:-:S02]  /*22140*/  IMAD.IADD R46, R52, 0x1, R54 ;  /* 0x00000001342e7824 */ /* 0x000fc400078e0236 */
        /* <DEDUP_REMOVED lines=15> */
[----:B------:R-:W-:Y:S01]  /*22240*/  ISETP.GE.AND P1, PT, R20, R53, PT ;  /* 0x000000351400720c */ /* 0x000fe20003f26270 */
[----:B0-----:R0:W-:Y:S01]  /*22250*/  SYNCS.ARRIVE.TRANS64.RED.A1T0 RZ, [R0+URZ], RZ ;  /* 0x000000ff00ff79a7 */ /* 0x0011e2000810043f */
[----:B------:R2:W1:Y:S04]  /*22260*/  SHFL.IDX PT, R20, R44, RZ, 0x181f ;  /* 0x00181fff2c147589 */ /* 0x00046800000e0000 */
[----:B0-----:R2:W0:Y:S01]  /*22270*/  SHFL.IDX PT, R0, R45, RZ, 0x181f ;  /* 0x00181fff2d007589 */ /* 0x00142200000e0000 */
[----:B------:R-:W-:Y:S06]  /*22280*/  @P2 BRA `(.L_x_8151) ;  /* 0x0000000000282947 */ /* 0x000fec0003800000 */
[----:B------:R-:W-:Y:S01]  /*22290*/  ULDC UR4, c[0x0][0xac8] ;  /* 0x0002b20000047ab9 */ /* 0x000fe20000000800 */
[----:B------:R-:W-:Y:S01]  /*222a0*/  ULDC.64 UR6, c[0x0][0x208] ;  /* 0x0000820000067ab9 */ /* 0x000fe20000000a00 */
[----:B------:R-:W-:Y:S02]  /*222b0*/  ISETP.GE.AND P2, PT, R50, UR4, PT ;  /* 0x0000000432007c0c */ /* 0x000fe4000bf46270 */
[----:B-----5:R-:W-:-:S11]  /*222c0*/  ISETP.GE.AND P3, PT, R48, UR4, PT ;  /* 0x0000000430007c0c */ /* 0x020fd6000bf66270 */
[-C--:B-1----:R-:W-:Y:S02]  /*222d0*/  @!P2 LEA R2, P4, R50, R20.reuse, 0x1 ;  /* 0x000000143202a211 */ /* 0x082fe400078808ff */
[----:B------:R-:W-:Y:S02]  /*222e0*/  @!P3 LEA R20, P5, R48, R20, 0x1 ;  /* 0x000000143014b211 */ /* 0x000fe400078a08ff */
[-C--:B0-----:R-:W-:Y:S02]  /*222f0*/  @!P2 LEA.HI.X R3, R50, R0.reuse, R51, 0x1, P4 ;  /* 0x000000003203a211 */ /* 0x081fe400020f0c33 */
[----:B------:R-:W-:-:S03]  /*22300*/  @!P3 LEA.HI.X R21, R48, R0, R49, 0x1, P5 ;  /* 0x000000003015b211 */ /* 0x000fc600028f0c31 */
[----:B------:R3:W-:Y:S04]  /*22310*/  @!P2 ST.E.128 desc[UR6][R2.64], R4 ;  /* 0x000000040200a985 */ /* 0x0007e8000c101d06 */
[----:B------:R3:W-:Y:S02]  /*22320*/  @!P3 ST.E.128 desc[UR6][R20.64], R28 ;  /* 0x0000001c1400b985 */ /* 0x0007e4000c101d06 */
.L_x_8151:
[----:B------:R-:W-:Y:S05]  /*22330*/  BSYNC B1 ;  /* 0x0000000000017941 */ /* 0x000fea0003800000 */
.L_x_8150:
[----:B0-----:R0:W4:Y:S01]  /*22340*/  SHFL.IDX PT, R0, R45, 0x1, 0x181f ;  /* 0x00381f002d007f89 */ /* 0x00112200000e0000 */
        /* <DEDUP_REMOVED lines=13> */
.L_x_8153:
[----:B------:R-:W-:Y:S05]  /*22420*/  BSYNC B1 ;  /* 0x0000000000017941 */ /* 0x000fea0003800000 */
.L_x_8152:
        /* <DEDUP_REMOVED lines=14> */
.L_x_8155:
[----:B------:R-:W-:Y:S05]  /*22510*/  BSYNC B1 ;  /* 0x0000000000017941 */ /* 0x000fea0003800000 */
.L_x_8154:
[----:B0-----:R-:W-:Y:S01]  /*22520*/  VIADD R0, R46, 0x60 ;  /* 0x000000602e007836 */ /* 0x001fe20000000000 */
[----:B--2-4-:R-:W0:Y:S04]  /*22530*/  SHFL.IDX PT, R45, R45, 0x3, 0x181f ;  /* 0x00781f002d2d7f89 */ /* 0x014e2800000e0000 */
[----:B------:R-:W-:Y:S01]  /*22540*/  ISETP.GE.AND P0, PT, R0, R53, PT ;  /* 0x000000350000720c */ /* 0x000fe20003f06270 */
[----:B------:R-:W2:-:S12]  /*22550*/  SHFL.IDX PT, R44, R44, 0x3, 0x181f ;  /* 0x00781f002c2c7f89 */ /* 0x000e9800000e0000 */
[----:B------:R-:W-:Y:S05]  /*22560*/  @P0 BRA `(.L_x_8156) ;  /* 0x0000000c00940947 */ /* 0x000fea0003800000 */
[----:B------:R-:W-:Y:S01]  /*22570*/  ULDC UR4, c[0x0][0xac8] ;  /* 0x0002b20000047ab9 */ /* 0x000fe20000000800 */
[----:B------:R-:W-:Y:S01]  /*22580*/  ULDC.64 UR6, c[0x0][0x208] ;  /* 0x0000820000067ab9 */ /* 0x000fe20000000a00 */
[----:B------:R-:W-:-:S13]  /*22590*/  ISETP.GE.AND P1, PT, R50, UR4, PT ;  /* 0x0000000432007c0c */ /* 0x000fda000bf26270 */
[----:B--2---:R-:W-:-:S04]  /*225a0*/  @!P1 LEA R2, P0, R50, R44, 0x1 ;  /* 0x0000002c32029211 */ /* 0x004fc800078008ff */
        /* <DEDUP_REMOVED lines=9> */
.L_x_8147:
[----:B------:R-:W3:Y:S01]  /*22640*/  LDL.LU R4, [R1+0x9c] ;  /* 0x00009c0001047983 */ /* 0x000ee20000300800 */
[----:B------:R-:W-:Y:S01]  /*22650*/  ULDC.64 UR4, c[0x0][0xc00] ;  /* 0x0003000000047ab9 */ /* 0x000fe20000000a00 */
[----:B------:R-:W4:Y:S02]  /*22660*/  LDC R25, c[0x0][0xbe8] ;  /* 0x0002fa00ff197b82 */ /* 0x000f240000000800 */
[----:B------:R-:W2:Y:S01]  /*22670*/  LDL.LU R6, [R1+0xa0] ;  /* 0x0000a00001067983 */ /* 0x000ea20000300800 */
[----:B------:R-:W-:Y:S01]  /*22680*/  ISETP.NE.U32.AND P0, PT, RZ, UR4, PT ;  /* 0x00000004ff007c0c */ /* 0x000fe2000bf05070 */
[----:B------:R-:W-:Y:S01]  /*22690*/  IMAD.MOV.U32 R0, RZ, RZ, RZ ;  /* 0x000000ffff007224 */ /* 0x000fe200078e00ff */
[----:B------:R-:W-:Y:S02]  /*226a0*/  ULDC.64 UR6, c[0x0][0x208] ;  /* 0x0000820000067ab9 */ /* 0x000fe40000000a00 */
[----:B------:R-:W-:Y:S01]  /*226b0*/  ISETP.NE.AND.EX P0, PT, RZ, UR5, PT, P0 ;  /* 0x00000005ff007c0c */ /* 0x000fe2000bf05300 */
[----:B------:R-:W0:Y:S02]  /*226c0*/  S2R R7, SR_TID.X ;  /* 0x0000000000077919 */ /* 0x000e240000002100 */
[----:B0-----:R-:W-:-:S05]  /*226d0*/  VIADD R26, R7, 0xffffff80 ;  /* 0xffffff80071a7836 */ /* 0x001fca0000000000 */
[----:B------:R-:W-:Y:S02]  /*226e0*/  ISETP.GE.AND P3, PT, R26, 0x80, PT ;  /* 0x000000801a00780c */ /* 0x000fe40003f66270 */
[----:B---3--:R-:W-:-:S04]  /*226f0*/  IADD3 R2, P1, R4, UR4, RZ ;  /* 0x0000000404027c10 */ /* 0x008fc8000ff3e0ff */
[----:B--2---:R-:W-:Y:S01]  /*22700*/  IADD3.X R3, R6, UR5, RZ, P1, !PT ;  /* 0x0000000506037c10 */ /* 0x004fe20008ffe4ff */
[----:B------:R-:W-:Y:S02]  /*22710*/  ULDC.64 UR4, c[0x0][0xc08] ;  /* 0x0003020000047ab9 */ /* 0x000fe40000000a00 */
[----:B------:R-:W-:Y:S02]  /*22720*/  ISETP.NE.U32.AND P1, PT, RZ, UR4, PT ;  /* 0x00000004ff007c0c */ /* 0x000fe4000bf25070 */
[----:B------:R0:W5:Y:S02]  /*22730*/  @P0 LDG.E R0, desc[UR6][R2.64] ;  /* 0x0000000602000981 */ /* 0x000164000c1e1900 */
[----:B------:R-:W-:-:S13]  /*22740*/  ISETP.NE.AND.EX P1, PT, RZ, UR5, PT, P1 ;  /* 0x00000005ff007c0c */ /* 0x000fda000bf25310 */
[----:B------:R-:W-:Y:S01]  /*22750*/  @P1 IADD3 R4, P2, R4, UR4, RZ ;  /* 0x0000000404041c10 */ /* 0x000fe2000ff5e0ff */
[----:B------:R-:W-:-:S03]  /*22760*/  ULDC UR4, c[0x0][0xa88] ;  /* 0x0002a20000047ab9 */ /* 0x000fc60000000800 */
[----:B------:R-:W-:Y:S01]  /*22770*/  @P1 IADD3.X R5, R6, UR5, RZ, P2, !PT ;  /* 0x0000000506051c10 */ /* 0x000fe200097fe4ff */
[----:B------:R-:W-:Y:S01]  /*22780*/  IMAD.U32 R6, RZ, RZ, UR4 ;  /* 0x00000004ff067e24 */ /* 0x000fe2000f8e00ff */
[----:B----4-:R-:W-:-:S05]  /*22790*/  ISETP.NE.AND P2, PT, R25, 0x1, PT ;  /* 0x000000011900780c */ /* 0x010fca0003f45270 */
[----:B------:R0:W5:Y:S08]  /*227a0*/  @P1 LDG.E R6, desc[UR6][R4.64] ;  /* 0x0000000604061981 */ /* 0x000170000c1e1900 */
[----:B------:R-:W2:Y:S08]  /*227b0*/  @P2 LDC R14, c[0x0][0xbec] ;  /* 0x0002fb00ff0e2b82 */ /* 0x000eb00000000800 */
[----:B------:R-:W3:Y:S01]  /*227c0*/  @P2 LDC R27, c[0x0][0xbf0] ;  /* 0x0002fc00ff1b2b82 */ /* 0x000ee20000000800 */
[----:B0-----:R-:W-:Y:S05]  /*227d0*/  @P1 BRA `(.L_x_8157) ;  /* 0x0000000000141947 */ /* 0x001fea0003800000 */
[----:B------:R-:W-:Y:S05]  /*227e0*/  @!P0 BRA `(.L_x_8157) ;  /* 0x0000000000108947 */ /* 0x000fea0003800000 */
[----:B------:R-:W-:Y:S02]  /*227f0*/  ULDC.64 UR4, c[0x0][0x208] ;  /* 0x0000820000047ab9 */ /* 0x000fe40000000a00 */
[----:B------:R-:W4:Y:S04]  /*22800*/  LDG.E R5, desc[UR4][R2.64] ;  /* 0x0000000402057981 */ /* 0x000f28000c1e1900 */
[----:B-----5:R-:W4:Y:S02]  /*22810*/  LDG.E R6, desc[UR4][R2.64+0x4] ;  /* 0x0000040402067981 */ /* 0x020f24000c1e1900 */
[----:B----4-:R-:W-:-:S07]  /*22820*/  IMAD.IADD R6, R6, 0x1, -R5 ;  /* 0x0000000106067824 */ /* 0x010fce00078e0a05 */
.L_x_8157:
[----:B------:R-:W4:Y:S04]  /*22830*/  LDL.LU R3, [R1+0x90] ;  /* 0x0000900001037983 */ /* 0x000f280000300800 */
[----:B------:R-:W2:Y:S04]  /*22840*/  LDL.LU R2, [R1+0xa4] ;  /* 0x0000a40001027983 */ /* 0x000ea80000300800 */
[----:B------:R-:W3:Y:S04]  /*22850*/  LDL R24, [R1+0x98] ;  /* 0x0000980001187983 */ /* 0x000ee80000100800 */
[----:B------:R0:W5:Y:S01]  /*22860*/  LDL R20, [R1+0x4c] ;  /* 0x00004c0001147983 */ /* 0x0001620000100800 */
[----:B------:R-:W-:Y:S01]  /*22870*/  BSSY B1, `(.L_x_8158) ;  /* 0x000002d000017945 */ /* 0x000fe20003800000 */
[----:B-----5:R-:W-:-:S02]  /*22880*/  SHF.R.S32.HI R11, RZ, 0x1f, R0 ;  /* 0x0000001fff0b7819 */ /* 0x020fc40000011400 */
[----:B----4-:R-:W-:Y:S02]  /*22890*/  SEL R13, R3, RZ, !P0 ;  /* 0x000000ff030d7207 */ /* 0x010fe40004000000 */
[----:B--2---:R-:W-:Y:S02]  /*228a0*/  SEL R12, R2, RZ, !P0 ;  /* 0x000000ff020c7207 */ /* 0x004fe40004000000 */
[----:B---3--:R-:W-:Y:S01]  /*228b0*/  SHF.R.S32.HI R10, RZ, 0x1f, R24 ;  /* 0x0000001fff0a7819 */ /* 0x008fe20000011418 */
[----:B0-----:R-:W-:Y:S06]  /*228c0*/  @P3 BRA `(.L_x_8159) ;  /* 0x00000000009c3947 */ /* 0x001fec0003800000 */
        /* <DEDUP_REMOVED lines=39> */
.L_x_8159:
[----:B------:R-:W-:Y:S05]  /*22b40*/  BSYNC B1 ;  /* 0x0000000000017941 */ /* 0x000fea0003800000 */
.L_x_8158:
        /* <DEDUP_REMOVED lines=11> */
[----:B------:R-:W-:Y:S02]  /*22c00*/  IMAD.IADD R4, R26, 0x1, -R4 ;  /* 0x000000011a047824 */ /* 0x000fe400078e0a04 */
[----:B------:R-:W-:Y:S02]  /*22c10*/  IMAD.IADD R3, R3, 0x1, R5 ;  /* 0x0000000103037824 */ /* 0x000fe400078e0205 */
[----:B------:R-:W-:Y:S02]  /*22c20*/  IMAD R0, R4, 0x20, R8 ;  /* 0x0000002004007824 */ /* 0x000fe400078e0208 */
[----:B------:R-:W-:Y:S02]  /*22c30*/  IMAD R4, R10, UR4, RZ ;  /* 0x000000040a047c24 */ /* 0x000fe4000f8e02ff */
[----:B------:R-:W-:Y:S02]  /*22c40*/  IMAD.IADD R9, R20, 0x1, R0 ;  /* 0x0000000114097824 */ /* 0x000fe400078e0200 */
[----:B------:R-:W-:-:S02]  /*22c50*/  IMAD R7, R24, UR5, R4 ;  /* 0x0000000518077c24 */ /* 0x000fc4000f8e0204 */
        /* <DEDUP_REMOVED lines=31> */
.L_x_8363:
[----:B------:R-:W-:Y:S01]  /*22e50*/  IMAD R25, R6, R25, RZ ;  /* 0x0000001906197224 */ /* 0x000fe200078e02ff */
[----:B------:R-:W-:Y:S01]  /*22e60*/  BSSY B1, `(.L_x_8161) ;  /* 0x0000012000017945 */ /* 0x000fe20003800000 */
[----:B------:R-:W-:-:S05]  /*22e70*/  IMAD.IADD R6, R8, 0x1, R20 ;  /* 0x0000000108067824 */ /* 0x000fca00078e0214 */
[----:B------:R-:W-:-:S13]  /*22e80*/  ISETP.GE.AND P0, PT, R6, R25, PT ;  /* 0x000000190600720c */ /* 0x000fda0003f06270 */
[----:B------:R-:W-:Y:S05]  /*22e90*/  @P0 BRA `(.L_x_8162) ;  /* 0x0000000000380947 */ /* 0x000fea0003800000 */
[----:B------:R-:W4:Y:S01]  /*22ea0*/  LDL R9, [R1+0x74] ;  /* 0x0000740001097983 */ /* 0x000f220000100800 */
[----:B------:R-:W-:-:S03]  /*22eb0*/  ULDC UR4, c[0x0][0xac8] ;  /* 0x0002b20000047ab9 */ /* 0x000fc60000000800 */
[----:B------:R-:W5:Y:S04]  /*22ec0*/  LDL R7, [R1+0x94] ;  /* 0x0000940001077983 */ /* 0x000f680000100800 */
[----:B------:R-:W2:Y:S04]  /*22ed0*/  LDL R10, [R1+0xc0] ;  /* 0x0000c000010a7983 */ /* 0x000ea80000100800 */
[----:B------:R-:W2:Y:S01]  /*22ee0*/  LDL R8, [R1+0xbc] ;  /* 0x0000bc0001087983 */ /* 0x000ea20000100800 */
[----:B------:R-:W-:Y:S01]  /*22ef0*/  ULDC.64 UR6, c[0x0][0x208] ;  /* 0x0000820000067ab9 */ /* 0x000fe20000000a00 */
[----:B----4-:R-:W-:-:S02]  /*22f00*/  ISETP.GE.AND P2, PT, R9, UR4, PT ;  /* 0x0000000409007c0c */ /* 0x010fc4000bf46270 */
[----:B-----5:R-:W-:-:S11]  /*22f10*/  ISETP.GE.AND P3, PT, R7, UR4, PT ;  /* 0x0000000407007c0c */ /* 0x020fd6000bf66270 */
[-C--:B---3--:R-:W-:Y:S02]  /*22f20*/  @!P2 LEA R4, P0, R9, R14.reuse, 0x1 ;  /* 0x0000000e0904a211 */ /* 0x088fe400078008ff */
[----:B------:R-:W-:Y:S02]  /*22f30*/  @!P3 LEA R14, P1, R7, R14, 0x1 ;  /* 0x0000000e070eb211 */ /* 0x000fe400078208ff */
[-C--:B--2---:R-:W-:Y:S02]  /*22f40*/  @!P2 LEA.HI.X R5, R9, R0.reuse, R10, 0x1, P0 ;  /* 0x000000000905a211 */ /* 0x084fe400000f0c0a */
[----:B------:R-:W-:-:S03]  /*22f50*/  @!P3 LEA.HI.X R15, R7, R0, R8, 0x1, P1 ;  /* 0x00000000070fb211 */ /* 0x000fc600008f0c08 */
[----:B------:R4:W-:Y:S04]  /*22f60*/  @!P2 ST.E.128 desc[UR6][R4.64], RZ ;  /* 0x000000ff0400a985 */ /* 0x0009e8000c101d06 */
[----:B------:R4:W-:Y:S02]  /*22f70*/  @!P3 ST.E.128 desc[UR6][R14.64], RZ ;  /* 0x000000ff0e00b985 */ /* 0x0009e4000c101d06 */
.L_x_8162:
[----:B------:R-:W-:Y:S05]  /*22f80*/  BSYNC B1 ;  /* 0x0000000000017941 */ /* 0x000fea0003800000 */
.L_x_8161:
[----:B------:R-:W-:-:S03]  /*22f90*/  UMOV UR4, 0xffffffff ;  /* 0xffffffff00047882 */ /* 0x000fc60000000000 */
[----:B------:R-:W-:Y:S05]  /*22fa0*/  BRA.DIV UR4, `(.L_x_8163) ;  /* 0x0000009604b87947 */ /* 0x000fea000b800000 */
[----:B--2---:R2:W0:Y:S04]  /*22fb0*/  SHFL.IDX PT, R0, R3, 0x1, 0x181f ;  /* 0x00381f0003007f89 */ /* 0x00442800000e0000 */
[----:B---34-:R2:W3:Y:S02]  /*22fc0*/  SHFL.IDX PT, R14, R2, 0x1, 0x181f ;  /* 0x00381f00020e7f89 */ /* 0x0184e400000e0000 */
.L_x_8367:
        /* <DEDUP_REMOVED lines=9> */
[----:B------:R-:W-:Y:S01]  /*23060*/  ULDC.64 UR6, c[0x0][0x208] ;  /* 0x0000820000067ab9 */ /* 0x000fe20000000a00 */
[----:B----4-:R-:W-:-:S02]  /*23070*/  ISETP.GE.AND P2, PT, R9, UR4, PT ;  /* 0x0000000409007c0c */ /* 0x010fc4000bf46270 */
[----:B-----5:R-:W-:-:S11]  /*23080*/  ISETP.GE.AND P3, PT, R7, UR4, PT ;  /* 0x0000000407007c0c */ /* 0x020fd6000bf66270 */
[-C--:B---3--:R-:W-:Y:S02]  /*23090*/  @!P2 LEA R4, P0, R9, R14.reuse, 0x1 ;  /* 0x0000000e0904a211 */ /* 0x088fe400078008ff */
[----:B------:R-:W-:Y:S02]  /*230a0*/  @!P3 LEA R14, P1, R7, R14, 0x1 ;  /* 0x0000000e070eb211 */ /* 0x000fe400078208ff */
[-C--:B0-----:R-:W-:Y:S02]  /*230b0*/  @!P2 LEA.HI.X R5, R9, R0.reuse, R10, 0x1, P0 ;  /* 0x000000000905a211 */ /* 0x081fe400000f0c0a */
[----:B--2---:R-:W-:-:S03]  /*230c0*/  @!P3 LEA.HI.X R15, R7, R0, R8, 0x1, P1 ;  /* 0x00000000070fb211 */ /* 0x004fc600008f0c08 */
[----:B------:R4:W-:Y:S04]  /*230d0*/  @!P2 ST.E.128 desc[UR6][R4.64], RZ ;  /* 0x000000ff0400a985 */ /* 0x0009e8000c101d06 */
[----:B------:R4:W-:Y:S02]  /*230e0*/  @!P3 ST.E.128 desc[UR6][R14.64], RZ ;  /* 0x000000ff0e00b985 */ /* 0x0009e4000c101d06 */
.L_x_8165:
[----:B------:R-:W-:Y:S05]  /*230f0*/  BSYNC B1 ;  /* 0x0000000000017941 */ /* 0x000fea0003800000 */
.L_x_8164:
[----:B------:R-:W-:-:S03]  /*23100*/  UMOV UR4, 0xffffffff ;  /* 0xffffffff00047882 */ /* 0x000fc60000000000 */
[----:B------:R-:W-:Y:S05]  /*23110*/  BRA.DIV UR4, `(.L_x_8166) ;  /* 0x0000009604a47947 */ /* 0x000fea000b800000 */
[----:B0-----:R0:W0:Y:S04]  /*23120*/  SHFL.IDX PT, R0, R3, 0x2, 0x181f ;  /* 0x00581f0003007f89 */ /* 0x00102800000e0000 */
[----:B---34-:R3:W4:Y:S02]  /*23130*/  SHFL.IDX PT, R14, R2, 0x2, 0x181f ;  /* 0x00581f00020e7f89 */ /* 0x01872400000e0000 */
.L_x_8371:
        /* <DEDUP_REMOVED lines=9> */
[----:B------:R-:W-:Y:S01]  /*231d0*/  ULDC.64 UR6, c[0x0][0x208] ;  /* 0x0000820000067ab9 */ /* 0x000fe20000000a00 */
[----:B-----5:R-:W-:-:S02]  /*231e0*/  ISETP.GE.AND P2, PT, R9, UR4, PT ;  /* 0x0000000409007c0c */ /* 0x020fc4000bf46270 */
[----:B--2---:R-:W-:-:S11]  /*231f0*/  ISETP.GE.AND P3, PT, R7, UR4, PT ;  /* 0x0000000407007c0c */ /* 0x004fd6000bf66270 */
[-C--:B----4-:R-:W-:Y:S02]  /*23200*/  @!P2 LEA R4, P0, R9, R14.reuse, 0x1 ;  /* 0x0000000e0904a211 */ /* 0x090fe400078008ff */
[----:B------:R-:W-:Y:S02]  /*23210*/  @!P3 LEA R14, P1, R7, R14, 0x1 ;  /* 0x0000000e070eb211 */ /* 0x000fe400078208ff */
[-C--:B0-----:R-:W-:Y:S02]  /*23220*/  @!P2 LEA.HI.X R5, R9, R0.reuse, R10, 0x1, P0 ;  /* 0x000000000905a211 */ /* 0x081fe400000f0c0a */
[----:B---3--:R-:W-:-:S03]  /*23230*/  @!P3 LEA.HI.X R15, R7, R0, R8, 0x1, P1 ;  /* 0x00000000070fb211 */ /* 0x008fc600008f0c08 */
[----:B------:R0:W-:Y:S04]  /*23240*/  @!P2 ST.E.128 desc[UR6][R4.64], RZ ;  /* 0x000000ff0400a985 */ /* 0x0001e8000c101d06 */
[----:B------:R0:W-:Y:S02]  /*23250*/  @!P3 ST.E.128 desc[UR6][R14.64], RZ ;  /* 0x000000ff0e00b985 */ /* 0x0001e4000c101d06 */
.L_x_8168:
[----:B------:R-:W-:Y:S05]  /*23260*/  BSYNC B1 ;  /* 0x0000000000017941 */ /* 0x000fea0003800000 */
.L_x_8167:
[----:B------:R-:W-:-:S03]  /*23270*/  UMOV UR4, 0xffffffff ;  /* 0xffffffff00047882 */ /* 0x000fc60000000000 */
[----:B------:R-:W-:Y:S05]  /*23280*/  BRA.DIV UR4, `(.L_x_8169) ;  /* 0x0000009604907947 */ /* 0x000fea000b800000 */
[----:B0-----:R0:W0:Y:S04]  /*23290*/  SHFL.IDX PT, R0, R3, 0x3, 0x181f ;  /* 0x00781f0003007f89 */ /* 0x00102800000e0000 */
[----:B----4-:R4:W0:Y:S02]  /*232a0*/  SHFL.IDX PT, R14, R2, 0x3, 0x181f ;  /* 0x00781f00020e7f89 */ /* 0x01082400000e0000 */
.L_x_8375:
        /* <DEDUP_REMOVED lines=8> */
[----:B------:R-:W-:Y:S01]  /*23330*/  ULDC.64 UR6, c[0x0][0x208] ;  /* 0x0000820000067ab9 */ /* 0x000fe20000000a00 */
[----:B--2---:R-:W-:-:S02]  /*23340*/  ISETP.GE.AND P2, PT, R7, UR4, PT ;  /* 0x0000000407007c0c */ /* 0x004fc4000bf46270 */
[----:B---3--:R-:W-:-:S11]  /*23350*/  ISETP.GE.AND P3, PT, R4, UR4, PT ;  /* 0x0000000404007c0c */ /* 0x008fd6000bf66270 */
[CC--:B0-----:R-:W-:Y:S02]  /*23360*/  @!P2 LEA R2, P0, R7.reuse, R14.reuse, 0x1 ;  /* 0x0000000e0702a211 */ /* 0x0c1fe400078008ff */
[C---:B------:R-:W-:Y:S02]  /*23370*/  @!P3 LEA R14, P1, R4.reuse, R14, 0x1 ;  /* 0x0000000e040eb211 */ /* 0x040fe400078208ff */
[-C--:B----4-:R-:W-:Y:S02]  /*23380*/  @!P2 LEA.HI.X R3, R7, R0.reuse, R8, 0x1, P0 ;  /* 0x000000000703a211 */ /* 0x090fe400000f0c08 */
[----:B-----5:R-:W-:-:S03]  /*23390*/  @!P3 LEA.HI.X R15, R4, R0, R5, 0x1, P1 ;  /* 0x00000000040fb211 */ /* 0x020fc600008f0c05 */
[----:B------:R0:W-:Y:S04]  /*233a0*/  @!P2 ST.E.128 desc[UR6][R2.64], RZ ;  /* 0x000000ff0200a985 */ /* 0x0001e8000c101d06 */
[----:B------:R0:W-:Y:S02]  /*233b0*/  @!P3 ST.E.128 desc[UR6][R14.64], RZ ;  /* 0x000000ff0e00b985 */ /* 0x0001e4000c101d06 */
.L_x_8156:
[----:B------:R-:W-:Y:S05]  /*233c0*/  BSYNC B0 ;  /* 0x0000000000007941 */ /* 0x000fea0003800000 */
.L_x_8146:
[----:B0-----:R-:W5:Y:S01]  /*233d0*/  LDL R0, [R1+0x6c] ;  /* 0x00006c0001007983 */ /* 0x001f620000100800 */
[----:B------:R-:W-:Y:S02]  /*233e0*/  ULDC UR4, c[0x0][0xc3c] ;  /* 0x00030f0000047ab9 */ /* 0x000fe40000000800 */
[----:B-----5:R-:W-:-:S13]  /*233f0*/  ISETP.GE.AND P0, PT, R0, UR4, PT ;  /* 0x0000000400007c0c */ /* 0x020fda000bf06270 */
[----:B------:R-:W-:Y:S05]  /*23400*/  @!P0 BRA `(.L_x_8170) ;  /* 0xfffffddc00848947 */ /* 0x000fea000383ffff */
[----:B------:R-:W-:Y:S05]  /*23410*/  BRA `(.L_x_7984) ;  /* 0x0000007400247947 */ /* 0x000fea0003800000 */
.L_x_7982:
        /* <DEDUP_REMOVED lines=18> */
.L_x_8171:
        /* <DEDUP_REMOVED lines=43> */
.L_x_8177:
        /* <DEDUP_REMOVED lines=13> */
.L_x_8176:
[----:B------:R-:W-:Y:S05]  /*238c0*/  BSYNC B0 ;  /* 0x0000000000007941 */ /* 0x000fea0003800000 */
.L_x_8175:
        /* <DEDUP_REMOVED lines=21> */
.L_x_8173:
        /* <DEDUP_REMOVED lines=21> */
.L_x_8178:
        /* <DEDUP_REMOVED lines=56> */
.L_x_8174:
[----:B------:R-:W-:Y:S02]  /*23ef0*/  IMAD.MOV.U32 R17, RZ, RZ, RZ ;  /* 0x000000ffff117224 */ /* 0x000fe400078e00ff */
[----:B------:R-:W-:Y:S02]  /*23f00*/  IMAD.U32 R16, RZ, RZ, UR6 ;  /* 0x00000006ff107e24 */ /* 0x000fe4000f8e00ff */
[----:B------:R-:W-:-:S07]  /*23f10*/  IMAD.MOV.U32 R18, RZ, RZ, RZ ;  /* 0x000000ffff127224 */ /* 0x000fce00078e00ff */
.L_x_8179:
[----:B------:R-:W-:-:S13]  /*23f20*/  ISETP.NE.AND P0, PT, R0, RZ, PT ;  /* 0x000000ff0000720c */ /* 0x000fda0003f05270 */
[----:B------:R-:W1:Y:S01]  /*23f30*/  @!P0 S2R R3, SR_CgaCtaId ;  /* 0x0000000000038919 */ /* 0x000e620000008800 */
[----:B------:R-:W-:-:S04]  /*23f40*/  @!P0 MOV R0, 0x400 ;  /* 0x0000040000008802 */ /* 0x000fc80000000f00 */
[----:B-1----:R-:W-:-:S05]  /*23f50*/  @!P0 LEA R0, R3, R0, 0x18 ;  /* 0x0000000003008211 */ /* 0x002fca00078ec0ff */
[----:B------:R1:W-:Y:S01]  /*23f60*/  @!P0 STS.128 [R0+0x2e8d0], R16 ;  /* 0x02e8d01000008388 */ /* 0x0003e20000000c00 */
[----:B------:R-:W-:Y:S06]  /*23f70*/  BAR.ARV 0x5, 0x180 ;  /* 0x0146000000007b1d */ /* 0x000fec0000002000 */
.L_x_8172:
[----:B-1----:R-:W-:Y:S01]  /*23f80*/  IMAD.MOV.U32 R0, RZ, RZ, 0x1 ;  /* 0x00000001ff007424 */ /* 0x002fe200078e00ff */
[----:B------:R1:W-:Y:S01]  /*23f90*/  STL [R1+0x14], RZ ;  /* 0x000014ff01007387 */ /* 0x0003e20000100800 */
[----:B------:R-:W-:Y:S02]  /*23fa0*/  ULDC UR4, c[0x0][0xc3c] ;  /* 0x00030f0000047ab9 */ /* 0x000fe40000000800 */
[----:B--2---:R-:W-:Y:S01]  /*23fb0*/  ISETP.GE.AND P0, PT, R19, UR4, PT ;  /* 0x0000000413007c0c */ /* 0x004fe2000bf06270 */
[----:B------:R1:W-:Y:S04]  /*23fc0*/  STL [R1+0x1c], R0 ;  /* 0x00001c0001007387 */ /* 0x0003e80000100800 */
[----:B------:R1:W-:Y:S08]  /*23fd0*/  STL [R1+0x78], RZ ;  /* 0x000078ff01007387 */ /* 0x0003f00000100800 */
[----:B-1----:R-:W-:Y:S05]  /*23fe0*/  @P0 BRA `(.L_x_8180) ;  /* 0x00000064002c0947 */ /* 0x002fea0003800000 */
        /* <DEDUP_REMOVED lines=9> */
[C---:B0-----:R-:W-:Y:S01]  /*24080*/  IMAD.SHL.U32 R2, R12.reuse, 0x10, RZ ;  /* 0x000000100c027824 */ /* 0x041fe200078e00ff */
[C---:B------:R-:W-:Y:S01]  /*24090*/  LOP3.LUT R11, R12.reuse, 0x7f, RZ, 0xc0, !PT ;  /* 0x0000007f0c0b7812 */ /* 0x040fe200078ec0ff */
[C---:B------:R-:W-:Y:S01]  /*240a0*/  IMAD.SHL.U32 R3, R12.reuse, 0x2, RZ ;  /* 0x000000020c037824 */ /* 0x040fe200078e00ff */
[----:B------:R-:W-:Y:S01]  /*240b0*/  SHF.R.U32.HI R5, RZ, 0x1, R12 ;  /* 0x00000001ff057819 */ /* 0x000fe2000001160c */
[----:B------:R-:W-:Y:S01]  /*240c0*/  IMAD.SHL.U32 R4, R12, 0x20, RZ ;  /* 0x000000200c047824 */ /* 0x000fe200078e00ff */
[----:B------:R-:W-:Y:S01]  /*240d0*/  LOP3.LUT R0, R2, 0x3f0, RZ, 0xc0, !PT ;  /* 0x000003f002007812 */ /* 0x000fe200078ec0ff */
[C---:B------:R-:W-:Y:S01]  /*240e0*/  IMAD.SHL.U32 R9, R12.reuse, 0x4, RZ ;  /* 0x000000040c097824 */ /* 0x040fe200078e00ff */
[----:B------:R-:W-:-:S02]  /*240f0*/  LOP3.LUT P0, RZ, R12, 0x4, RZ, 0xc0, !PT ;  /* 0x000000040cff7812 */ /* 0x000fc4000780c0ff */
[----:B------:R-:W-:Y:S01]  /*24100*/  LOP3.LUT R0, R0, 0x70, R3, 0x78, !PT ;  /* 0x0000007000007812 */ /* 0x000fe200078e7803 */
[----:B------:R-:W-:Y:S01]  /*24110*/  IMAD.SHL.U32 R3, R11, 0x10, RZ ;  /* 0x000000100b037824 */ /* 0x000fe200078e00ff */
[----:B------:R-:W-:-:S04]  /*24120*/  LOP3.LUT R6, R4, 0x80, RZ, 0xc0, !PT ;  /* 0x0000008004067812 */ /* 0x000fc800078ec0ff */
[----:B------:R-:W-:Y:S02]  /*24130*/  LOP3.LUT R0, R0, 0x400, R3, 0xf8, !PT ;  /* 0x0000040000007812 */ /* 0x000fe400078ef803 */
[----:B------:R-:W-:Y:S02]  /*24140*/  LOP3.LUT R3, R3, 0x600, RZ, 0xc0, !PT ;  /* 0x0000060003037812 */ /* 0x000fe400078ec0ff */
[----:B------:R-:W-:Y:S02]  /*24150*/  LOP3.LUT R6, R6, 0x10, R12, 0xf8, !PT ;  /* 0x0000001006067812 */ /* 0x000fe400078ef80c */
[--C-:B------:R-:W-:Y:S02]  /*24160*/  LOP3.LUT R3, R3, 0x60, R4.reuse, 0xf8, !PT ;  /* 0x0000006003037812 */ /* 0x100fe400078ef804 */
[----:B------:R-:W-:Y:S02]  /*24170*/  LOP3.LUT R6, R6, 0x10, R9, 0x78, !PT ;  /* 0x0000001006067812 */ /* 0x000fe400078e7809 */
[----:B------:R-:W-:Y:S01]  /*24180*/  LOP3.LUT R7, R3, 0x100, R4, 0xf8, !PT ;  /* 0x0000010003077812 */ /* 0x000fe200078ef804 */
[----:B------:R-:W-:-:S03]  /*24190*/  IMAD.SHL.U32 R3, R12, 0x80, RZ ;  /* 0x000000800c037824 */ /* 0x000fc600078e00ff */
[----:B------:R-:W-:Y:S02]  /*241a0*/  LOP3.LUT R8, R7, R6, RZ, 0xfc, !PT ;  /* 0x0000000607087212 */ /* 0x000fe400078efcff */
[----:B------:R-:W-:-:S03]  /*241b0*/  LOP3.LUT R4, R3, 0x380, RZ, 0xc0, !PT ;  /* 0x0000038003047812 */ /* 0x000fc600078ec0ff */
[----:B------:R-:W-:Y:S01]  /*241c0*/  STL [R1+0xc], R8 ;  /* 0x00000c0801007387 */ /* 0x000fe20000100800 */
[----:B------:R-:W-:-:S04]  /*241d0*/  LOP3.LUT R5, R4, 0x30, R5, 0xf8, !PT ;  /* 0x0000003004057812 */ /* 0x000fc800078ef805 */
[--C-:B------:R-:W-:Y:S02]  /*241e0*/  LOP3.LUT R4, R5, 0x70, R2.reuse, 0x78, !PT ;  /* 0x0000007005047812 */ /* 0x100fe400078e7802 */
[----:B------:R-:W-:Y:S02]  /*241f0*/  SHF.R.U32.HI R5, RZ, 0x3, R11 ;  /* 0x00000003ff057819 */ /* 0x000fe4000001160b */
[----:B------:R-:W-:Y:S01]  /*24200*/  LOP3.LUT R10, R4, 0xc00, R3, 0xf8, !PT ;  /* 0x00000c00040a7812 */ /* 0x000fe200078ef803 */
[----:B------:R-:W-:Y:S01]  /*24210*/  IMAD.U32 R4, RZ, RZ, UR4 ;  /* 0x00000004ff047e24 */ /* 0x000fe2000f8e00ff */
[----:B------:R-:W-:-:S03]  /*24220*/  LOP3.LUT R5, R5, 0x70, R2, 0xf8, !PT ;  /* 0x0000007005057812 */ /* 0x000fc600078ef802 */
[----:B------:R-:W-:Y:S01]  /*24230*/  IMAD.IADD R2, R4, 0x1, R0 ;  /* 0x0000000104027824 */ /* 0x000fe200078e0200 */
[----:B------:R-:W-:Y:S01]  /*24240*/  STL [R1+0x10], R10 ;  /* 0x0000100a01007387 */ /* 0x000fe20000100800 */
[C---:B------:R-:W-:Y:S02]  /*24250*/  VIADD R3, R10.reuse, 0x40 ;  /* 0x000000400a037836 */ /* 0x040fe40000000000 */
[----:B------:R-:W-:Y:S01]  /*24260*/  @P0 VIADD R3, R10, 0xffffffc0 ;  /* 0xffffffc00a030836 */ /* 0x000fe20000000000 */
[----:B------:R-:W-:Y:S01]  /*24270*/  STL [R1+0x4], R4 ;  /* 0x0000040401007387 */ /* 0x000fe20000100800 */
[----:B------:R-:W-:-:S03]  /*24280*/  IMAD.MOV.U32 R0, RZ, RZ, 0x1 ;  /* 0x00000001ff007424 */ /* 0x000fc600078e00ff */
        /* <DEDUP_REMOVED lines=19> */
.L_x_8282:
[----:B01-3--:R-:W0:Y:S01]  /*243c0*/  LDC.64 R2, c[0x0][0xc88] ;  /* 0x00032200ff027b82 */ /* 0x00be220000000a00 */
[----:B------:R-:W-:Y:S01]  /*243d0*/  ULDC.64 UR4, c[0x0][0x208] ;  /* 0x0000820000047ab9 */ /* 0x000fe20000000a00 */
[----:B0-----:R-:W-:-:S05]  /*243e0*/  IMAD.WIDE R2, R19, 0x4, R2 ;  /* 0x0000000413027825 */ /* 0x001fca00078e0202 */
[----:B------:R-:W2:Y:S01]  /*243f0*/  LDG.E R4, desc[UR4][R2.64] ;  /* 0x0000000402047981 */ /* 0x000ea2000c1e1900 */
[----:B------:R-:W-:Y:S05]  /*24400*/  YIELD ;  /* 0x0000000000007946 */ /* 0x000fea0003800000 */
[----:B------:R-:W-:Y:S01]  /*24410*/  ULDC.64 UR4, c[0x0][0xa28] ;  /* 0x00028a0000047ab9 */ /* 0x000fe20000000a00 */
[----:B------:R-:W-:Y:S01]  /*24420*/  IMAD.MOV.U32 R0, RZ, RZ, RZ ;  /* 0x000000ffff007224 */ /* 0x000fe200078e00ff */
[----:B------:R-:W-:Y:S01]  /*24430*/  ISETP.NE.U32.AND P0, PT, RZ, UR4, PT ;  /* 0x00000004ff007c0c */ /* 0x000fe2000bf05070 */
[----:B------:R-:W-:Y:S01]  /*24440*/  ULDC.64 UR12, c[0x0][0x208] ;  /* 0x00008200000c7ab9 */ /* 0x000fe20000000a00 */
[----:B------:R-:W-:Y:S01]  /*24450*/  IMAD.MOV.U32 R8, RZ, RZ, RZ ;  /* 0x000000ffff087224 */ /* 0x000fe200078e00ff */
[----:B------:R-:W-:Y:S01]  /*24460*/  ULDC.64 UR10, c[0x0][0xa18] ;  /* 0x00028600000a7ab9 */ /* 0x000fe20000000a00 */
[----:B------:R-:W-:Y:S01]  /*24470*/  ISETP.NE.AND.EX P0, PT, RZ, UR5, PT, P0 ;  /* 0x00000005ff007c0c */ /* 0x000fe2000bf05300 */
[----:B------:R-:W-:Y:S01]  /*24480*/  ULDC.64 UR8, c[0x0][0xa10] ;  /* 0x0002840000087ab9 */ /* 0x000fe20000000a00 */
[----:B------:R-:W-:Y:S01]  /*24490*/  ULDC.64 UR6, c[0x0][0xa08] ;  /* 0x0002820000067ab9 */ /* 0x000fe20000000a00 */
[----:B--2---:R-:W-:Y:S01]  /*244a0*/  SHF.R.S32.HI R5, RZ, 0x1f, R4 ;  /* 0x0000001fff057819 */ /* 0x004fe20000011404 */
[----:B------:R-:W-:-:S09]  /*244b0*/  IMAD.SHL.U32 R15, R4, 0x4, RZ ;  /* 0x00000004040f7824 */ /* 0x000fd200078e00ff */
[C---:B------:R-:W-:Y:S01]  /*244c0*/  @P0 LEA R2, P1, R4.reuse, UR4, 0x2 ;  /* 0x0000000404020c11 */ /* 0x040fe2000f8210ff */
[----:B------:R0:W-:Y:S03]  /*244d0*/  STL [R1+0x50], R4 ;  /* 0x0000500401007387 */ /* 0x0001e60000100800 */
        /* <DEDUP_REMOVED lines=20> */
[C---:B-1----:R-:W-:Y:S01]  /*24620*/  IADD3.X R5, R14.reuse, UR9, RZ, P4, !PT ;  /* 0x000000090e057c10 */ /* 0x042fe2000a7fe4ff */
[----:B------:R-:W-:Y:S01]  /*24630*/  ULDC UR4, c[0x0][0x288] ;  /* 0x0000a20000047ab9 */ /* 0x000fe20000000800 */
[----:B------:R-:W-:Y:S01]  /*24640*/  IADD3 R6, P5, R15, UR6, RZ ;  /* 0x000000060f067c10 */ /* 0x000fe2000ffbe0ff */
[----:B------:R-:W-:Y:S01]  /*24650*/  IMAD.U32 R12, RZ, RZ, UR4 ;  /* 0x00000004ff0c7e24 */ /* 0x000fe2000f8e00ff */
[----:B------:R-:W-:Y:S01]  /*24660*/  ULDC.64 UR4, c[0x0][0x418] ;  /* 0x0001060000047ab9 */ /* 0x000fe20000000a00 */
[----:B--2---:R0:W-:Y:S01]  /*24670*/  STL [R1+0x58], R8 ;  /* 0x0000580801007387 */ /* 0x0041e20000100800 */
[----:B------:R-:W-:Y:S01]  /*24680*/  IADD3.X R7, R14, UR7, RZ, P5, !PT ;  /* 0x000000070e077c10 */ /* 0x000fe2000affe4ff */
[----:B------:R-:W-:-:S04]  /*24690*/  UISETP.NE.U32.AND UP0, UPT, UR4, URZ, UPT ;  /* 0x0000003f0400728c */ /* 0x000fc8000bf05070 */
[----:B------:R1:W5:Y:S01]  /*246a0*/  @P1 LDG.E R10, desc[UR12][R4.64] ;  /* 0x0000000c040a1981 */ /* 0x000362000c1e1900 */
[----:B------:R-:W-:Y:S01]  /*246b0*/  ULDC UR4, c[0x0][0x424] ;  /* 0x0001090000047ab9 */ /* 0x000fe20000000800 */
[----:B0-----:R-:W-:Y:S02]  /*246c0*/  @P3 IADD3 R8, P4, R15, UR10, RZ ;  /* 0x0000000a0f083c10 */ /* 0x001fe4000ff9e0ff */
[----:B------:R1:W5:Y:S02]  /*246d0*/  @P0 LDG.E R11, desc[UR12][R6.64] ;  /* 0x0000000c060b0981 */ /* 0x000364000c1e1900 */
[----:B------:R-:W-:-:S05]  /*246e0*/  @P3 IADD3.X R9, R14, UR11, RZ, P4, !PT ;  /* 0x0000000b0e093c10 */ /* 0x000fca000a7fe4ff */
[----:B------:R-:W2:Y:S01]  /*246f0*/  @P3 LDG.E R12, desc[UR12][R8.64] ;  /* 0x0000000c080c3981 */ /* 0x000ea2000c1e1900 */
[----:B------:R-:W-:-:S03]  /*24700*/  UISETP.NE.AND.EX UP0, UPT, UR5, URZ, UPT, UP0 ;  /* 0x0000003f0500728c */ /* 0x000fc6000bf05300 */
[----:B------:R-:W-:Y:S01]  /*24710*/  ULDC UR5, c[0x0][0x2f0] ;  /* 0x0000bc0000057ab9 */ /* 0x000fe20000000800 */
[----:B------:R-:W-:-:S04]  /*24720*/  USEL UR4, UR4, 0x1, UP0 ;  /* 0x0000000104047887 */ /* 0x000fc80008000000 */
[----:B------:R-:W-:Y:S01]  /*24730*/  UIMAD UR4, UR4, UR5, URZ ;  /* 0x00000005040472a4 */ /* 0x000fe2000f8e023f */
[----:B--2---:R1:W-:Y:S04]  /*24740*/  STL [R1+0x5c], R12 ;  /* 0x00005c0c01007387 */ /* 0x0043e80000100800 */
[----:B------:R1:W5:Y:S01]  /*24750*/  LDL R13, [R1+0x5c] ;  /* 0x00005c00010d7983 */ /* 0x0003620000100800 */
[----:B------:R-:W-:Y:S01]  /*24760*/  ULDC UR5, c[0x0][0x348] ;  /* 0x0000d20000057ab9 */ /* 0x000fe20000000800 */
[----:B------:R-:W-:Y:S02]  /*24770*/  IMAD.U32 R9, RZ, RZ, UR4 ;  /* 0x00000004ff097e24 */ /* 0x000fe4000f8e00ff */
[----:B------:R-:W-:Y:S01]  /*24780*/  IMAD.U32 R8, RZ, RZ, UR5 ;  /* 0x00000005ff087e24 */ /* 0x000fe2000f8e00ff */
[----:B------:R-:W-:Y:S06]  /*24790*/  @P3 BRA `(.L_x_8181) ;  /* 0x0000000000183947 */ /* 0x000fec0003800000 */
[----:B------:R-:W-:Y:S05]  /*247a0*/  @!P2 BRA `(.L_x_8181) ;  /* 0x000000000014a947 */ /* 0x000fea0003800000 */
[----:B------:R-:W-:Y:S02]  /*247b0*/  ULDC.64 UR4, c[0x0][0x208] ;  /* 0x0000820000047ab9 */ /* 0x000fe40000000a00 */
[----:B-1----:R-:W2:Y:S04]  /*247c0*/  LDG.E R12, desc[UR4][R2.64] ;  /* 0x00000004020c7981 */ /* 0x002ea8000c1e1900 */
[----:B------:R-:W2:Y:S02]  /*247d0*/  LDG.E R2, desc[UR4][R2.64+0x4] ;  /* 0x0000040402027981 */ /* 0x000ea4000c1e1900 */
[----:B--2--5:R-:W-:-:S05]  /*247e0*/  IMAD.IADD R13, R2, 0x1, -R12 ;  /* 0x00000001020d7824 */ /* 0x024fca00078e0a0c */
[----:B------:R0:W-:Y:S02]  /*247f0*/  STL [R1+0x5c], R13 ;  /* 0x00005c0d01007387 */ /* 0x0001e40000100800 */
.L_x_8181:
[----:B-1----:R-:W2:Y:S01]  /*24800*/  LDL R12, [R1+0x50] ;  /* 0x00005000010c7983 */ /* 0x002ea20000100800 */
[----:B-----5:R-:W-:Y:S01]  /*24810*/  IMAD.IADD R2, R11, 0x1, R0 ;  /* 0x000000010b027824 */ /* 0x020fe200078e0200 */
[----:B------:R-:W-:Y:S02]  /*24820*/  ULDC.64 UR4, c[0x0][0xa20] ;  /* 0x0002880000047ab9 */ /* 0x000fe40000000a00 */
[----:B------:R-:W-:Y:S02]  /*24830*/  ISETP.NE.U32.AND P2, PT, RZ, UR4, PT ;  /* 0x00000004ff007c0c */ /* 0x000fe4000bf45070 */
[----:B------:R1:W-:Y:S02]  /*24840*/  STL [R1+0x30], R2 ;  /* 0x0000300201007387 */ /* 0x0003e40000100800 */
[----:B------:R-:W-:Y:S02]  /*24850*/  ISETP.NE.AND.EX P2, PT, RZ, UR5, PT, P2 ;  /* 0x00000005ff007c0c */ /* 0x000fe4000bf45320 */
[----:B--2---:R1:W-:Y:S11]  /*24860*/  STL [R1+0x24], R12 ;  /* 0x0000240c01007387 */ /* 0x0043f60000100800 */
[----:B------:R-:W-:Y:S05]  /*24870*/  @!P2 BRA `(.L_x_8182) ;  /* 0x000000000014a947 */ /* 0x000fea0003800000 */
[----:B-1----:R-:W-:Y:S01]  /*24880*/  IADD3 R2, P0, R15, UR4, RZ ;  /* 0x000000040f027c10 */ /* 0x002fe2000ff1e0ff */
[----:B------:R-:W-:-:S03]  /*24890*/  ULDC.64 UR6, c[0x0][0x208] ;  /* 0x0000820000067ab9 */ /* 0x000fc60000000a00 */
[----:B------:R-:W-:-:S05]  /*248a0*/  IADD3.X R3, R14, UR5, RZ, P0, !PT ;  /* 0x000000050e037c10 */ /* 0x000fca00087fe4ff */
[----:B------:R1:W5:Y:S01]  /*248b0*/  LDG.E R9, desc[UR6][R2.64] ;  /* 0x0000000602097981 */ /* 0x000362000c1e1900 */
[----:B------:R-:W-:Y:S05]  /*248c0*/  BRA `(.L_x_8183) ;  /* 0x0000000000147947 */ /* 0x000fea0003800000 */
.L_x_8182:
[----:B------:R-:W-:Y:S05]  /*248d0*/  @!P0 BRA `(.L_x_8183) ;  /* 0x0000000000108947 */ /* 0x000fea0003800000 */
[----:B------:R-:W-:Y:S02]  /*248e0*/  ULDC.64 UR4, c[0x0][0x208] ;  /* 0x0000820000047ab9 */ /* 0x000fe40000000a00 */
[----:B------:R-:W2:Y:S04]  /*248f0*/  LDG.E R9, desc[UR4][R6.64] ;  /* 0x0000000406097981 */ /* 0x000ea8000c1e1900 */
[----:B------:R-:W2:Y:S02]  /*24900*/  LDG.E R6, desc[UR4][R6.64+0x4] ;  /* 0x0000040406067981 */ /* 0x000ea4000c1e1900 */
[----:B--2---:R-:W-:-:S07]  /*24910*/  IMAD.IADD R9, R6, 0x1, -R9 ;  /* 0x0000000106097824 */ /* 0x004fce00078e0a09 */
.L_x_8183:
[----:B------:R-:W-:Y:S01]  /*24920*/  ULDC.64 UR4, c[0x0][0x208] ;  /* 0x0000820000047ab9 */ /* 0x000fe20000000a00 */
[----:B-1----:R-:W1:Y:S01]  /*24930*/  LDC R3, c[0x0][0x448] ;  /* 0x00011200ff037b82 */ /* 0x002e620000000800 */
[----:B------:R-:W2:Y:S04]  /*24940*/  @P1 LDG.E R2, desc[UR4][R4.64] ;  /* 0x0000000404021981 */ /* 0x000ea8000c1e1900 */
[----:B------:R-:W2:Y:S01]  /*24950*/  @P1 LDG.E R4, desc[UR4][R4.64+0x4] ;  /* 0x0000040404041981 */ /* 0x000ea2000c1e1900 */
[----:B-----5:R-:W-:Y:S01]  /*24960*/  IMAD.IADD R0, R9, 0x1, -R0 ;  /* 0x0000000109007824 */ /* 0x020fe200078e0a00 */
[----:B------:R-:W-:Y:S01]  /*24970*/  BSSY B0, `(.L_x_8184) ;  /* 0x00000ff000007945 */ /* 0x000fe20003800000 */
[----:B-1----:R-:W-:-:S13]  /*24980*/  ISETP.NE.AND P0, PT, R3, 0x1, PT ;  /* 0x000000010300780c */ /* 0x002fda0003f05270 */
[----:B------:R-:W1:Y:S01]  /*24990*/  @P0 LDC R3, c[0x0][0x44c] ;  /* 0x00011300ff030b82 */ /* 0x000e620000000800 */
[----:B--2---:R-:W-:-:S07]  /*249a0*/  @P1 IMAD.IADD R8, R4, 0x1, -R2 ;  /* 0x0000000104081824 */ /* 0x004fce00078e0a02 */
[----:B------:R-:W2:Y:S01]  /*249b0*/  @P0 LDC R4, c[0x0][0x450] ;  /* 0x00011400ff040b82 */ /* 0x000ea20000000800 */
[----:B------:R-:W-:-:S04]  /*249c0*/  IMAD.SHL.U32 R2, R17, 0x80, RZ ;  /* 0x0000008011027824 */ /* 0x000fc800078e00ff */
[----:B------:R-:W-:-:S04]  /*249d0*/  VIADD R2, R2, 0x7f ;  /* 0x0000007f02027836 */ /* 0x000fc80000000000 */
[----:B-1----:R-:W-:-:S04]  /*249e0*/  @P0 IMAD.HI.U32 R3, R2, R3, RZ ;  /* 0x0000000302030227 */ /* 0x002fc800078e00ff */
[----:B------:R-:W-:Y:S02]  /*249f0*/  IMAD.MOV.U32 R5, RZ, RZ, R2 ;  /* 0x000000ffff057224 */ /* 0x000fe400078e0002 */
[----:B------:R-:W-:Y:S01]  /*24a00*/  IMAD.MOV.U32 R2, RZ, RZ, RZ ;  /* 0x000000ffff027224 */ /* 0x000fe200078e00ff */
[----:B--2---:R-:W-:Y:S01]  /*24a10*/  @P0 SHF.R.U32.HI R5, RZ, R4, R3 ;  /* 0x00000004ff050219 */ /* 0x004fe20000011603 */
[----:B------:R-:W-:-:S04]  /*24a20*/  IMAD.IADD R4, R0, 0x1, R8 ;  /* 0x0000000100047824 */ /* 0x000fc800078e0208 */
[C---:B------:R-:W-:Y:S01]  /*24a30*/  VIADD R3, R4.reuse, 0xdf ;  /* 0x000000df04037836 */ /* 0x040fe20000000000 */
[----:B------:R-:W-:-:S03]  /*24a40*/  IADD3 R21, R4, 0xe0, -R13 ;  /* 0x000000e004157810 */ /* 0x000fc60007ffe80d */
[----:B------:R-:W-:-:S04]  /*24a50*/  IMAD.HI R6, R3, -0x6db6db6d, R2 ;  /* 0x9249249303067827 */ /* 0x000fc800078e0202 */
[----:B------:R-:W-:Y:S01]  /*24a60*/  IMAD.IADD R3, R21, 0x1, R5 ;  /* 0x0000000115037824 */ /* 0x000fe200078e0205 */
[----:B------:R-:W-:-:S03]  /*24a70*/  SHF.R.U32.HI R20, RZ, 0x1f, R6 ;  /* 0x0000001fff147819 */ /* 0x000fc60000011606 */
[----:B------:R-:W-:Y:S01]  /*24a80*/  IMAD.HI R2, R3, -0x6db6db6d, R2 ;  /* 0x9249249303027827 */ /* 0x000fe200078e0202 */
        /* <DEDUP_REMOVED lines=8> */
[----:B------:R-:W-:Y:S02]  /*24b10*/  ISETP.GT.AND P0, PT, R4, R0, PT ;  /* 0x000000000400720c */ /* 0x000fe40003f04270 */
[----:B------:R-:W-:-:S05]  /*24b20*/  SHF.R.U32.HI R2, RZ, 0x5, R0 ;  /* 0x00000005ff027819 */ /* 0x000fca0000011600 */
[----:B------:R-:W-:-:S04]  /*24b30*/  IMAD.WIDE.U32 R2, R2, 0x24924925, RZ ;  /* 0x2492492502027825 */ /* 0x000fc800078e00ff */
[----:B------:R-:W-:Y:S02]  /*24b40*/  IMAD.MOV.U32 R2, RZ, RZ, R3 ;  /* 0x000000ffff027224 */ /* 0x000fe400078e0003 */
[----:B------:R-:W-:Y:S02]  /*24b50*/  @P0 VIADD R5, R4, 0xdf ;  /* 0x000000df04050836 */ /* 0x000fe40000000000 */
[----:B------:R-:W-:Y:S02]  /*24b60*/  @P0 IMAD.MOV.U32 R4, RZ, RZ, RZ ;  /* 0x000000ffff040224 */ /* 0x000fe400078e00ff */
[----:B------:R-:W-:Y:S02]  /*24b70*/  IMAD.MOV.U32 R7, RZ, RZ, R2 ;  /* 0x000000ffff077224 */ /* 0x000fe400078e0002 */
        /* <DEDUP_REMOVED lines=13> */
.L_x_8378:
[----:B--2---:R-:W-:Y:S02]  /*24c50*/  ISETP.NE.AND P0, PT, R14, RZ, PT ;  /* 0x000000ff0e00720c */ /* 0x004fe40003f05270 */
[----:B------:R-:W-:-:S11]  /*24c60*/  PLOP3.LUT P6, PT, PT, PT, PT, 0x8, 0x0 ;  /* 0x000000000000781c */ /* 0x000fd60003fce170 */
[----:B------:R-:W-:Y:S05]  /*24c70*/  @P0 BRA `(.L_x_8187) ;  /* 0x00000000000c0947 */ /* 0x000fea0003800000 */
[----:B------:R-:W-:-:S03]  /*24c80*/  UMOV UR4, 0xffffffff ;  /* 0xffffffff00047882 */ /* 0x000fc60000000000 */
[----:B------:R-:W-:Y:S05]  /*24c90*/  BRA.DIV UR4, `(.L_x_8188) ;  /* 0x0000007e04887947 */ /* 0x000fea000b800000 */
[----:B------:R-:W-:-:S13]  /*24ca0*/  ELECT P6, URZ, PT ;  /* 0x00000000003f782f */ /* 0x000fda00038c0000 */
.L_x_8187:
        /* <DEDUP_REMOVED lines=10> */
.L_x_8381:
[----:B------:R-:W-:Y:S05]  /*24d50*/  BSYNC B1 ;  /* 0x0000000000017941 */ /* 0x000fea0003800000 */
.L_x_8189:
        /* <DEDUP_REMOVED lines=14> */
.L_x_8382:
[----:B------:R-:W-:Y:S05]  /*24e40*/  BSYNC B2 ;  /* 0x0000000000027941 */ /* 0x000fea0003800000 */
.L_x_8193:
        /* <DEDUP_REMOVED lines=9> */
.L_x_8196:
[----:B------:R-:W-:Y:S05]  /*24ee0*/  BSYNC B2 ;  /* 0x0000000000027941 */ /* 0x000fea0003800000 */
.L_x_8195:
        /* <DEDUP_REMOVED lines=14> */
.L_x_8197:
        /* <DEDUP_REMOVED lines=13> */
.L_x_8383:
[----:B------:R-:W-:Y:S05]  /*250a0*/  BSYNC B2 ;  /* 0x0000000000027941 */ /* 0x000fea0003800000 */
.L_x_8198:
        /* <DEDUP_REMOVED lines=11> */
.L_x_8201:
[----:B------:R-:W-:Y:S05]  /*25160*/  BSYNC B2 ;  /* 0x0000000000027941 */ /* 0x000fea0003800000 */
.L_x_8200:
        /* <DEDUP_REMOVED lines=8> */
.L_x_8202:
        /* <DEDUP_REMOVED lines=10> */
.L_x_8192:
[----:B------:R-:W-:Y:S05]  /*25290*/  BSYNC B1 ;  /* 0x0000000000017941 */ /* 0x000fea0003800000 */
.L_x_8191:
        /* <DEDUP_REMOVED lines=13> */
.L_x_8215:
        /* <DEDUP_REMOVED lines=14> */
.L_x_8384:
[----:B------:R-:W-:Y:S05]  /*25450*/  BSYNC B2 ;  /* 0x0000000000027941 */ /* 0x000fea0003800000 */
.L_x_8205:
        /* <DEDUP_REMOVED lines=9> */
.L_x_8208:
[----:B------:R-:W-:Y:S05]  /*254f0*/  BSYNC B2 ;  /* 0x0000000000027941 */ /* 0x000fea0003800000 */
.L_x_8207:
[----:B------:R-:W2:Y:S04]  /*25500*/  LDL R7, [R1+0x4] ;  /* 0x0000040001077983 */ /* 0x000ea80000100800 */
[----:B------:R-:W2:Y:S01]  /*25510*/  LDL R6, [R1+0x18] ;  /* 0x0000180001067983 */ /* 0x000ea20000100800 */
[----:B------:R-:W-:Y:S01]  /*25520*/  IMAD.MOV.U32 R11, RZ, RZ, RZ ;  /* 0x000000ffff0b7224 */ /* 0x000fe200078e00ff */
        /* <DEDUP_REMOVED lines=10> */
.L_x_8209:
        /* <DEDUP_REMOVED lines=13> */
.L_x_8385:
[----:B------:R-:W-:Y:S05]  /*256a0*/  BSYNC B2 ;  /* 0x0000000000027941 */ /* 0x000fea0003800000 */
.L_x_8210:
        /* <DEDUP_REMOVED lines=11> */
.L_x_8213:
[----:B------:R-:W-:Y:S05]  /*25760*/  BSYNC B2 ;  /* 0x0000000000027941 */ /* 0x000fea0003800000 */
.L_x_8212:
        /* <DEDUP_REMOVED lines=8> */
.L_x_8214:
        /* <DEDUP_REMOVED lines=10> */
.L_x_8204:
[----:B------:R-:W-:Y:S05]  /*25890*/  BSYNC B1 ;  /* 0x0000000000017941 */ /* 0x000fea0003800000 */
.L_x_8203:
[----:B------:R-:W2:Y:S04]  /*258a0*/  LDL.LU R5, [R1+0x18] ;  /* 0x0000180001057983 */ /* 0x000ea80000300800 */
[----:B-1----:R-:W3:Y:S01]  /*258b0*/  LDL.LU R8, [R1+0x20] ;  /* 0x0000200001087983 */ /* 0x002ee20000300800 */
        /* <DEDUP_REMOVED lines=10> */
.L_x_8185:
[----:B------:R-:W-:Y:S05]  /*25960*/  BSYNC B0 ;  /* 0x0000000000007941 */ /* 0x000fea0003800000 */
.L_x_8184:
[----:B------:R-:W3:Y:S01]  /*25970*/  LDC R0, c[0x0][0x448] ;  /* 0x00011200ff007b82 */ /* 0x000ee20000000800 */
[----:B------:R-:W-:Y:S07]  /*25980*/  @!P0 WARPSYNC.ALL ;  /* 0x0000000000008948 */ /* 0x000fee0003800000 */
[----:B------:R-:W-:Y:S01]  /*25990*/  @!P0 BAR.SYNC.DEFER_BLOCKING 0xc, 0x180 ;  /* 0x0306000000008b1d */ /* 0x000fe20000010000 */
[----:B---3--:R-:W-:Y:S02]  /*259a0*/  ISETP.NE.AND P1, PT, R0, 0x1, PT ;  /* 0x000000010000780c */ /* 0x008fe40003f25270 */
[----:B------:R-:W-:-:S11]  /*259b0*/  LEA R0, R17, 0x7f, 0x7 ;  /* 0x0000007f11007811 */ /* 0x000fd600078e38ff */
[----:B------:R-:W3:Y:S08]  /*259c0*/  @P1 LDC R2, c[0x0][0x44c] ;  /* 0x00011300ff021b82 */ /* 0x000ef00000000800 */
[----:B------:R-:W4:Y:S01]  /*259d0*/  @P1 LDC R3, c[0x0][0x450] ;  /* 0x00011400ff031b82 */ /* 0x000f220000000800 */
[----:B---3--:R-:W-:-:S05]  /*259e0*/  @P1 IMAD.HI.U32 R2, R0, R2, RZ ;  /* 0x0000000200021227 */ /* 0x008fca00078e00ff */
[----:B----4-:R-:W-:Y:S01]  /*259f0*/  @P1 SHF.R.U32.HI R0, RZ, R3, R2 ;  /* 0x00000003ff001219 */ /* 0x010fe20000011602 */
[----:B------:R-:W-:-:S04]  /*25a00*/  IMAD.MOV.U32 R2, RZ, RZ, RZ ;  /* 0x000000ffff027224 */ /* 0x000fc800078e00ff */
[----:B------:R-:W-:-:S04]  /*25a10*/  IMAD.IADD R3, R21, 0x1, R0 ;  /* 0x0000000115037824 */ /* 0x000fc800078e0200 */
[----:B------:R-:W-:-:S05]  /*25a20*/  IMAD.HI R2, R3, -0x6db6db6d, R2 ;  /* 0x9249249303027827 */ /* 0x000fca00078e0202 */
[----:B------:R-:W-:-:S04]  /*25a30*/  SHF.R.U32.HI R0, RZ, 0x1f, R2 ;  /* 0x0000001fff007819 */ /* 0x000fc80000011602 */
[----:B------:R-:W-:-:S04]  /*25a40*/  LEA.HI.SX32 R2, R2, R0, 0x19 ;  /* 0x0000000002027211 */ /* 0x000fc800078fcaff */
[----:B-12---:R-:W-:-:S04]  /*25a50*/  VIMNMX R4, R20, R2, PT ;  /* 0x0000000214047248 */ /* 0x006fc80003fe0100 */
        /* <DEDUP_REMOVED lines=21> */
.L_x_8216:
        /* <DEDUP_REMOVED lines=21> */
.L_x_8219:
[----:B------:R-:W-:Y:S05]  /*25d00*/  BSYNC B6 ;  /* 0x0000000000067941 */ /* 0x000fea0003800000 */
.L_x_8218:
        /* <DEDUP_REMOVED lines=25> */
.L_x_8221:
[----:B------:R-:W-:Y:S05]  /*25ea0*/  BSYNC B6 ;  /* 0x0000000000067941 */ /* 0x000fea0003800000 */
.L_x_8220:
        /* <DEDUP_REMOVED lines=22> */
.L_x_8223:
[----:B------:R-:W-:Y:S05]  /*26010*/  BSYNC B6 ;  /* 0x0000000000067941 */ /* 0x000fea0003800000 */
.L_x_8222:
        /* <DEDUP_REMOVED lines=20> */
.L_x_8225:
[----:B------:R-:W-:Y:S05]  /*26160*/  BSYNC B6 ;  /* 0x0000000000067941 */ /* 0x000fea0003800000 */
.L_x_8224:
[----:B------:R-:W2:Y:S01]  /*26170*/  LDL.LU R2, [R1] ;  /* 0x0000000001027983 */ /* 0x000ea20000300800 */
[----:B------:R-:W-:-:S03]  /*26180*/  ULDC.64 UR4, c[0x0][0x9f8] ;  /* 0x00027e0000047ab9 */ /* 0x000fc60000000a00 */
[----:B------:R-:W3:Y:S04]  /*26190*/  LDL.LU R0, [R1+0x2c] ;  /* 0x00002c0001007983 */ /* 0x000ee80000300800 */
[----:B------:R-:W4:Y:S01]  /*261a0*/  LDL R9, [R1+0x24] ;  /* 0x0000240001097983 */ /* 0x000f220000100800 */
[----:B------:R-:W-:Y:S01]  /*261b0*/  ISETP.NE.U32.AND P0, PT, RZ, UR4, PT ;  /* 0x00000004ff007c0c */ /* 0x000fe2000bf05070 */
[----:B------:R-:W-:-:S03]  /*261c0*/  ULDC.64 UR6, c[0x0][0x208] ;  /* 0x0000820000067ab9 */ /* 0x000fc60000000a00 */
        /* <DEDUP_REMOVED lines=18> */
.L_x_8388:
        /* <DEDUP_REMOVED lines=11> */
.L_x_8391:
        /* <DEDUP_REMOVED lines=26> */
.L_x_8229:
        /* <DEDUP_REMOVED lines=10> */
.L_x_8392:
        /* <DEDUP_REMOVED lines=8> */
.L_x_8231:
        /* <DEDUP_REMOVED lines=19> */
[----:B------:R-:W3:Y:S02]  /*26790*/  SYNCS.PHASECHK.TRANS64.TRYWAIT P0, [R0+URZ+0x2e840], R3 ;  /* 0x02e84003000075a7 */ /* 0x000ee4000800017f */
[----:B--23--:R-:W-:Y:S05]  /*267a0*/  @!P0 BRA `(.L_x_8232) ;  /* 0x0000006400b48947 */ /* 0x00cfea0003800000 */
.L_x_8393:
        /* <DEDUP_REMOVED lines=8> */
.L_x_8233:
[----:B------:R-:W3:Y:S04]  /*26830*/  LDL R5, [R1] ;  /* 0x0000000001057983 */ /* 0x000ee80000100800 */
        /* <DEDUP_REMOVED lines=13> */
[----:B---3--:R-:W-:Y:S02]  /*26910*/  R2UR UR13, R5 ;  /* 0x00000000050d72ca */ /* 0x008fe400000e0000 */
[----:B--2---:R-:W-:-:S04]  /*26920*/  LOP3.LUT R3, R3, 0xfffffffe, RZ, 0xc0, !PT ;  /* 0xfffffffe03037812 */ /* 0x004fc800078ec0ff */
[----:B------:R-:W-:-:S07]  /*26930*/  @P0 LOP3.LUT R3, R3, 0x1, RZ, 0xfc, !PT ;  /* 0x0000000103030812 */ /* 0x000fce00078efcff */
[----:B------:R3:W-:Y:S01]  /*26940*/  UTMALDG.4D [UR8], [UR4], desc[UR6] ;  /* 0x00000608040075b4 */ /* 0x0007e20008019000 */
[----:B------:R3:W-:Y:S01]  /*26950*/  STL [R1+0x28], R3 ;  /* 0x0000280301007387 */ /* 0x0007e20000100800 */
[----:B------:R-:W-:Y:S01]  /*26960*/  NOP ;  /* 0x0000000000007918 */ /* 0x000fe20000000000 */
.L_x_8227:
        /* <DEDUP_REMOVED lines=43> */
.L_x_8235:
[----:B------:R-:W-:Y:S05]  /*26c20*/  BSYNC B6 ;  /* 0x0000000000067941 */ /* 0x000fea0003800000 */
.L_x_8234:
[----:B--2---:R-:W2:Y:S01]  /*26c30*/  LDL.LU R5, [R1+0x58] ;  /* 0x0000580001057983 */ /* 0x004ea20000300800 */
[----:B------:R-:W-:Y:S01]  /*26c40*/  ULDC.64 UR4, c[0x0][0x2d8] ;  /* 0x0000b60000047ab9 */ /* 0x000fe20000000a00 */
[----:B------:R-:W1:Y:S01]  /*26c50*/  LDC R8, c[0x0][0x448] ;  /* 0x00011200ff087b82 */ /* 0x000e620000000800 */
[----:B------:R-:W-:Y:S01]  /*26c60*/  ULDC UR6, c[0x0][0x2b8] ;  /* 0x0000ae0000067ab9 */ /* 0x000fe20000000800 */
[----:B------:R-:W2:Y:S04]  /*26c70*/  LDL.LU.64 R2, [R1+0x60] ;  /* 0x0000600001027983 */ /* 0x000ea80000300a00 */
[----:B------:R-:W3:Y:S04]  /*26c80*/  LDL.LU R0, [R1+0x68] ;  /* 0x0000680001007983 */ /* 0x000ee80000300800 */
[----:B------:R-:W4:Y:S04]  /*26c90*/  LDL.LU R6, [R1+0x70] ;  /* 0x0000700001067983 */ /* 0x000f280000300800 */
[----:B------:R-:W4:Y:S04]  /*26ca0*/  LDL.LU R4, [R1+0x50] ;  /* 0x0000500001047983 */ /* 0x000f280000300800 */
[----:B------:R0:W5:Y:S01]  /*26cb0*/  LDL R10, [R1+0x6c] ;  /* 0x00006c00010a7983 */ /* 0x0001620000100800 */
[----:B-1----:R-:W-:Y:S01]  /*26cc0*/  ISETP.NE.AND P0, PT, R8, 0x1, PT ;  /* 0x000000010800780c */ /* 0x002fe20003f05270 */
[----:B------:R-:W1:Y:S01]  /*26cd0*/  S2R R9, SR_TID.X ;  /* 0x0000000000097919 */ /* 0x000e620000002100 */
[----:B------:R-:W0:Y:S01]  /*26ce0*/  S2R R11, SR_TID.X ;  /* 0x00000000000b7919 */ /* 0x000e220000002100 */
[----:B-1----:R-:W-:-:S05]  /*26cf0*/  IMAD.SHL.U32 R9, R9, 0x10, RZ ;  /* 0x0000001009097824 */ /* 0x002fca00078e00ff */
[----:B------:R-:W-:Y:S01]  /*26d00*/  LOP3.LUT R9, R9, 0x70, RZ, 0xc0, !PT ;  /* 0x0000007009097812 */ /* 0x000fe200078ec0ff */
[----:B--2---:R-:W-:Y:S02]  /*26d10*/  IMAD.MOV.U32 R3, RZ, RZ, R5 ;  /* 0x000000ffff037224 */ /* 0x004fe400078e0005 */
[----:B------:R-:W1:Y:S01]  /*26d20*/  S2R R5, SR_TID.X ;  /* 0x0000000000057919 */ /* 0x000e620000002100 */
        /* <DEDUP_REMOVED lines=9> */
[----:B------:R-:W-:Y:S01]  /*26dc0*/  ULDC.64 UR4, c[0x0][0x2d0] ;  /* 0x0000b40000047ab9 */ /* 0x000fe20000000a00 */
[----:B------:R-:W3:Y:S02]  /*26dd0*/  S2R R4, SR_TID.X ;  /* 0x0000000000047919 */ /* 0x000ee40000002100 */
[----:B------:R-:W-:Y:S01]  /*26de0*/  IMAD.IADD R3, R3, 0x1, R0 ;  /* 0x0000000103037824 */ /* 0x000fe200078e0200 */
[----:B-1----:R-:W-:-:S04]  /*26df0*/  LOP3.LUT R5, R5, 0x7f, RZ, 0xc0, !PT ;  /* 0x0000007f05057812 */ /* 0x002fc800078ec0ff */
[----:B------:R-:W-:Y:S01]  /*26e00*/  SHF.R.U32.HI R5, RZ, 0x3, R5 ;  /* 0x00000003ff057819 */ /* 0x000fe20000011605 */
[----:B---3--:R-:W-:-:S05]  /*26e10*/  IMAD.SHL.U32 R4, R4, 0x10, RZ ;  /* 0x0000001004047824 */ /* 0x008fca00078e00ff */
[----:B------:R-:W-:Y:S02]  /*26e20*/  LOP3.LUT R4, R5, 0x70, R4, 0xf8, !PT ;  /* 0x0000007005047812 */ /* 0x000fe400078ef804 */
[----:B------:R-:W1:Y:S03]  /*26e30*/  @P0 LDC R5, c[0x0][0x44c] ;  /* 0x00011300ff050b82 */ /* 0x000e660000000800 */
[----:B------:R-:W-:-:S04]  /*26e40*/  IMAD R4, R17, 0x80, R4 ;  /* 0x0000008011047824 */ /* 0x000fc800078e0204 */
[----:B------:R-:W-:Y:S02]  /*26e50*/  IMAD.MOV.U32 R0, RZ, RZ, R4 ;  /* 0x000000ffff007224 */ /* 0x000fe400078e0004 */
[----:B-1----:R-:W-:-:S05]  /*26e60*/  @P0 IMAD.HI.U32 R5, R4, R5, RZ ;  /* 0x0000000504050227 */ /* 0x002fca00078e00ff */
        /* <DEDUP_REMOVED lines=18> */
[C---:B0-----:R-:W-:Y:S01]  /*26f90*/  IMAD.SHL.U32 R7, R11.reuse, 0x10, RZ ;  /* 0x000000100b077824 */ /* 0x041fe200078e00ff */
[----:B------:R-:W-:-:S04]  /*26fa0*/  LOP3.LUT R9, R11, 0x7f, RZ, 0xc0, !PT ;  /* 0x0000007f0b097812 */ /* 0x000fc800078ec0ff */
[----:B------:R-:W-:Y:S02]  /*26fb0*/  LOP3.LUT R7, R7, 0x70, RZ, 0xc0, !PT ;  /* 0x0000007007077812 */ /* 0x000fe400078ec0ff */
[----:B------:R-:W-:Y:S01]  /*26fc0*/  SHF.R.U32.HI R9, RZ, 0x3, R9 ;  /* 0x00000003ff097819 */ /* 0x000fe20000011609 */
[----:B------:R-:W-:Y:S06]  /*26fd0*/  BRA.DIV UR4, `(.L_x_8236) ;  /* 0x0000005e04bc7947 */ /* 0x000fec000b800000 */
[----:B------:R-:W2:Y:S01]  /*26fe0*/  LDL.LU R5, [R1+0x5c] ;  /* 0x00005c0001057983 */ /* 0x000ea20000300800 */
[----:B------:R-:W-:Y:S01]  /*26ff0*/  IMAD R17, R17, 0x80, R9 ;  /* 0x0000008011117824 */ /* 0x000fe200078e0209 */
[----:B------:R-:W-:Y:S02]  /*27000*/  ULDC.64 UR4, c[0x0][0x208] ;  /* 0x0000820000047ab9 */ /* 0x000fe40000000a00 */
[----:B------:R-:W-:Y:S04]  /*27010*/  SHFL.IDX PT, R4, R2, RZ, 0x181f ;  /* 0x00181fff02047589 */ /* 0x000fe800000e0000 */
        /* <DEDUP_REMOVED lines=9> */
[----:B-----5:R0:W-:Y:S02]  /*270b0*/  @!P1 LDGSTS.E.BYPASS.LTC128B.128 [R10+0x1c400], desc[UR4][R4.64], !P0 ;  /* 0x1c400000040a9fae */ /* 0x0201e4000c101d44 */
        /* <DEDUP_REMOVED lines=59> */
[----:B------:R0:W-:Y:S04]  /*27470*/  @!P1 LDGSTS.E.BYPASS.LTC128B.128 [R10+0x1f400], desc[UR4][R4.64], !P0 ;  /* 0x1f400000040a9fae */ /* 0x0001e8000c101d44 */
[----:B01----:R0:W2:Y:S02]  /*27480*/  SHFL.IDX PT, R4, R2, 0x7, 0x181f ;  /* 0x00f81f0002047f89 */ /* 0x0030a400000e0000 */
.L_x_8410:
[----:B------:R1:W5:Y:S01]  /*27490*/  LDL R9, [R1+0x4] ;  /* 0x0000040001097983 */ /* 0x0003620000100800 */
[----:B------:R-:W-:Y:S01]  /*274a0*/  VIADD R17, R17, 0x70 ;  /* 0x0000007011117836 */ /* 0x000fe20000000000 */
[----:B------:R-:W-:-:S04]  /*274b0*/  ULDC.64 UR4, c[0x0][0x208] ;  /* 0x0000820000047ab9 */ /* 0x000fc80000000a00 */
        /* <DEDUP_REMOVED lines=9> */
.L_x_8237:
[----:B-1----:R-:W2:Y:S01]  /*27550*/  LDL R2, [R1+0x4] ;  /* 0x0000040001027983 */ /* 0x002ea20000100800 */
        /* <DEDUP_REMOVED lines=18> */
.L_x_8411:
[----:B------:R-:W-:Y:S05]  /*27680*/  BSYNC B0 ;  /* 0x0000000000007941 */ /* 0x000fea0003800000 */
.L_x_8238:
[----:B0-----:R-:W2:Y:S02]  /*27690*/  LDL R2, [R1+0x54] ;  /* 0x0000540001027983 */ /* 0x001ea40000100800 */
[----:B--2---:R-:W-:-:S13]  /*276a0*/  ISETP.GE.AND P0, PT, R2, 0x2, PT ;  /* 0x000000020200780c */ /* 0x004fda0003f06270 */
[----:B------:R-:W-:Y:S05]  /*276b0*/  @!P0 BRA `(.L_x_8240) ;  /* 0x0000001400008947 */ /* 0x000fea0003800000 */
[----:B------:R0:W5:Y:S01]  /*276c0*/  LDL.LU R0, [R1+0x14] ;  /* 0x0000140001007983 */ /* 0x0001620000300800 */
[----:B------:R-:W-:-:S03]  /*276d0*/  VIADD R2, R2, 0xfffffffe ;  /* 0xfffffffe02027836 */ /* 0x000fc60000000000 */
[----:B------:R0:W5:Y:S04]  /*276e0*/  LDL.LU R8, [R1+0x1c] ;  /* 0x00001c0001087983 */ /* 0x0001680000300800 */
.L_x_8260:
        /* <DEDUP_REMOVED lines=36> */
[----:B------:R-:W2:Y:S04]  /*27930*/  LDG.E R4, desc[UR8][R6.64] ;  /* 0x0000000806047981 */ /* 0x000ea8000c1e1900 */
[----:B--2---:R2:W-:Y:S02]  /*27940*/  STL [R1], R4 ;  /* 0x0000000401007387 */ /* 0x0045e40000100800 */
.L_x_8243:
[----:B------:R-:W3:Y:S01]  /*27950*/  LDL R5, [R1+0x4] ;  /* 0x0000040001057983 */ /* 0x000ee20000100800 */
[----:B--2---:R-:W2:Y:S01]  /*27960*/  S2R R4, SR_TID.X ;  /* 0x0000000000047919 */ /* 0x004ea20000002100 */
[----:B------:R-:W-:Y:S01]  /*27970*/  BSSY B1, `(.L_x_8244) ;  /* 0x0000007000017945 */ /* 0x000fe20003800000 */
[----:B--2---:R-:W-:-:S04]  /*27980*/  LOP3.LUT R4, R4, 0x7f, RZ, 0xc0, !PT ;  /* 0x0000007f04047812 */ /* 0x004fc800078ec0ff */
[----:B------:R-:W-:Y:S01]  /*27990*/  ISETP.NE.AND P1, PT, R4, RZ, PT ;  /* 0x000000ff0400720c */ /* 0x000fe20003f25270 */
[----:B---3--:R-:W-:Y:S01]  /*279a0*/  IMAD R6, R10, 0x8, R5 ;  /* 0x000000080a067824 */ /* 0x008fe200078e0205 */
[----:B------:R-:W-:-:S04]  /*279b0*/  SHF.L.U32 R5, R9, 0x1f, RZ ;  /* 0x0000001f09057819 */ /* 0x000fc800000006ff */
[----:B------:R-:W2:Y:S02]  /*279c0*/  SYNCS.PHASECHK.TRANS64.TRYWAIT P0, [R6+URZ+0x2e880], R5 ;  /* 0x02e88005060075a7 */ /* 0x000ea4000800017f */
[----:B--2---:R-:W-:Y:S05]  /*279d0*/  @!P0 BRA `(.L_x_8245) ;  /* 0x0000006000188947 */ /* 0x004fea0003800000 */
.L_x_8412:
[----:B------:R-:W-:Y:S05]  /*279e0*/  BSYNC B1 ;  /* 0x0000000000017941 */ /* 0x000fea0003800000 */
.L_x_8244:
        /* <DEDUP_REMOVED lines=9> */
.L_x_8247:
[----:B------:R-:W-:Y:S05]  /*27a80*/  BSYNC B1 ;  /* 0x0000000000017941 */ /* 0x000fea0003800000 */
.L_x_8246:
        /* <DEDUP_REMOVED lines=14> */
.L_x_8248:
        /* <DEDUP_REMOVED lines=14> */
.L_x_8413:
[----:B------:R-:W-:Y:S05]  /*27c50*/  BSYNC B1 ;  /* 0x0000000000017941 */ /* 0x000fea0003800000 */
.L_x_8249:
        /* <DEDUP_REMOVED lines=11> */
.L_x_8252:
[----:B------:R-:W-:Y:S05]  /*27d10*/  BSYNC B1 ;  /* 0x0000000000017941 */ /* 0x000fea0003800000 */
.L_x_8251:
        /* <DEDUP_REMOVED lines=8> */
.L_x_8253:
        /* <DEDUP_REMOVED lines=11> */
.L_x_8242:
[----:B------:R-:W-:Y:S05]  /*27e50*/  BSYNC B0 ;  /* 0x0000000000007941 */ /* 0x000fea0003800000 */
.L_x_8241:
[----:B------:R-:W-:-:S06]  /*27e60*/  UISETP.NE.AND UP0, UPT, UR36, 0x3, UPT ;  /* 0x000000032400788c */ /* 0x000fcc000bf05270 */
[----:B------:R-:W-:-:S13]  /*27e70*/  PLOP3.LUT P0, PT, PT, PT, UP0, 0x80, 0x0 ;  /* 0x000000000000781c */ /* 0x000fda0003f0f008 */
[----:B------:R-:W-:Y:S05]  /*27e80*/  @!P0 BRA `(.L_x_8254) ;  /* 0x0000000000048947 */ /* 0x000fea0003800000 */
[----:B------:R-:W-:Y:S01]  /*27e90*/  BPT.TRAP 0x1 ;  /* 0x000000040000795c */ /* 0x000fe20000300000 */
.L_x_8254:
        /* <DEDUP_REMOVED lines=9> */
.L_x_8414:
[----:B------:R-:W-:Y:S05]  /*27f30*/  BSYNC B0 ;  /* 0x0000000000007941 */ /* 0x000fea0003800000 */
.L_x_8255:
[----:B------:R-:W-:Y:S05]  /*27f40*/  @!P1 BRA `(.L_x_8257) ;  /* 0x0000000000049947 */ /* 0x000fea0003800000 */
[----:B------:R-:W-:Y:S01]  /*27f50*/  BPT.TRAP 0x1 ;  /* 0x000000040000795c */ /* 0x000fe20000300000 */
.L_x_8257:
[----:B--2---:R-:W-:Y:S01]  /*27f60*/  SHF.L.U32 R4, R8, 0x1f, RZ ;  /* 0x0000001f08047819 */ /* 0x004fe200000006ff */
[----:B------:R-:W-:-:S03]  /*27f70*/  IMAD R0, R0, 0x7000, RZ ;  /* 0x0000700000007824 */ /* 0x000fc600078e02ff */
[----:B------:R-:W2:Y:S02]  /*27f80*/  SYNCS.PHASECHK.TRANS64.TRYWAIT P0, [R3+URZ+0x2e860], R4 ;  /* 0x02e86004030075a7 */ /* 0x000ea4000800017f */
[----:B--2---:R-:W-:Y:S05]  /*27f90*/  @!P0 BRA `(.L_x_8258) ;  /* 0x0000005800e48947 */ /* 0x004fea0003800000 */
.L_x_8415:
        /* <DEDUP_REMOVED lines=165> */
.L_x_8259:
        /* <DEDUP_REMOVED lines=13> */
.L_x_8240:
        /* <DEDUP_REMOVED lines=18> */
.L_x_8262:
[----:B------:R-:W-:Y:S05]  /*28be0*/  BSYNC B0 ;  /* 0x0000000000007941 */ /* 0x000fea0003800000 */
.L_x_8261:
[----:B------:R-:W-:-:S06]  /*28bf0*/  UISETP.NE.AND UP0, UPT, UR36, 0x3, UPT ;  /* 0x000000032400788c */ /* 0x000fcc000bf05270 */
[----:B------:R-:W-:-:S13]  /*28c00*/  PLOP3.LUT P1, PT, PT, PT, UP0, 0x80, 0x0 ;  /* 0x000000000000781c */ /* 0x000fda0003f2f008 */
[----:B------:R-:W-:Y:S05]  /*28c10*/  @!P1 BRA `(.L_x_8263) ;  /* 0x0000000000049947 */ /* 0x000fea0003800000 */
[----:B------:R-:W-:Y:S01]  /*28c20*/  BPT.TRAP 0x1 ;  /* 0x000000040000795c */ /* 0x000fe20000300000 */
.L_x_8263:
        /* <DEDUP_REMOVED lines=11> */
.L_x_8416:
[----:B------:R-:W-:Y:S05]  /*28ce0*/  BSYNC B0 ;  /* 0x0000000000007941 */ /* 0x000fea0003800000 */
.L_x_8264:
[----:B------:R-:W-:Y:S05]  /*28cf0*/  @!P2 BRA `(.L_x_8266) ;  /* 0x000000000004a947 */ /* 0x000fea0003800000 */
[----:B------:R-:W-:Y:S01]  /*28d00*/  BPT.TRAP 0x1 ;  /* 0x000000040000795c */ /* 0x000fe20000300000 */
.L_x_8266:
[----:B0-----:R-:W2:Y:S02]  /*28d10*/  LDL R2, [R1+0x1c] ;  /* 0x00001c0001027983 */ /* 0x001ea40000100800 */
[----:B--2---:R-:W-:-:S04]  /*28d20*/  SHF.L.U32 R2, R2, 0x1f, RZ ;  /* 0x0000001f02027819 */ /* 0x004fc800000006ff */
[----:B------:R-:W0:Y:S02]  /*28d30*/  SYNCS.PHASECHK.TRANS64.TRYWAIT P1, [R0+URZ+0x2e860], R2 ;  /* 0x02e86002000075a7 */ /* 0x000e24000802017f */
[----:B0-----:R-:W-:Y:S05]  /*28d40*/  @!P1 BRA `(.L_x_8267) ;  /* 0x0000004c00a09947 */ /* 0x001fea0003800000 */
.L_x_8417:
        /* <DEDUP_REMOVED lines=155> */
.L_x_8268:
        /* <DEDUP_REMOVED lines=13> */
.L_x_8217:
        /* <DEDUP_REMOVED lines=13> */
.L_x_8269:
        /* <DEDUP_REMOVED lines=37> */
.L_x_8427:
[----:B------:R-:W-:Y:S02]  /*29af0*/  ULDC UR4, c[0x0][0xc38] ;  /* 0x00030e0000047ab9 */ /* 0x000fe40000000800 */
[----:B------:R-:W-:-:S04]  /*29b00*/  IMAD.U32 R3, RZ, RZ, UR4 ;  /* 0x00000004ff037e24 */ /* 0x000fc8000f8e00ff */
[----:B-1----:R-:W-:-:S04]  /*29b10*/  IMAD R6, R6, R3, RZ ;  /* 0x0000000306067224 */ /* 0x002fc800078e02ff */
[----:B------:R-:W-:Y:S02]  /*29b20*/  IMAD.IADD R4, R7, 0x1, R6 ;  /* 0x0000000107047824 */ /* 0x000fe400078e0206 */
[----:B------:R-:W-:-:S03]  /*29b30*/  IMAD.MOV.U32 R7, RZ, RZ, R5 ;  /* 0x000000ffff077224 */ /* 0x000fc600078e0005 */
[----:B------:R-:W-:-:S13]  /*29b40*/  ISETP.GT.AND P6, PT, R4, R0, PT ;  /* 0x000000000400720c */ /* 0x000fda0003fc4270 */
[----:B------:R-:W-:Y:S05]  /*29b50*/  @P6 BRA `(.L_x_8272) ;  /* 0x0000000000a46947 */ /* 0x000fea0003800000 */
.L_x_8277:
        /* <DEDUP_REMOVED lines=15> */
.L_x_8275:
[----:B------:R-:W-:Y:S05]  /*29c50*/  BSYNC B0 ;  /* 0x0000000000007941 */ /* 0x000fea0003800000 */
.L_x_8274:
        /* <DEDUP_REMOVED lines=18> */
.L_x_8435:
[----:B------:R-:W-:Y:S02]  /*29d80*/  ULDC UR4, c[0x0][0xc38] ;  /* 0x00030e0000047ab9 */ /* 0x000fe40000000800 */
[----:B------:R-:W-:-:S04]  /*29d90*/  IMAD.U32 R3, RZ, RZ, UR4 ;  /* 0x00000004ff037e24 */ /* 0x000fc8000f8e00ff */
[----:B-1----:R-:W-:-:S04]  /*29da0*/  IMAD R6, R6, R3, RZ ;  /* 0x0000000306067224 */ /* 0x002fc800078e02ff */
[----:B------:R-:W-:-:S05]  /*29db0*/  IMAD.IADD R4, R6, 0x1, R4 ;  /* 0x0000000106047824 */ /* 0x000fca00078e0204 */
[----:B------:R-:W-:-:S13]  /*29dc0*/  ISETP.GT.AND P6, PT, R4, R0, PT ;  /* 0x000000000400720c */ /* 0x000fda0003fc4270 */
[----:B------:R-:W-:Y:S05]  /*29dd0*/  @!P6 BRA `(.L_x_8277) ;  /* 0xfffffffc0060e947 */ /* 0x000fea000383ffff */
[----:B------:R-:W-:-:S07]  /*29de0*/  IMAD.MOV.U32 R7, RZ, RZ, R5 ;  /* 0x000000ffff077224 */ /* 0x000fce00078e0005 */
.L_x_8272:
        /* <DEDUP_REMOVED lines=8> */
.L_x_8439:
[----:B------:R-:W-:Y:S01]  /*29e70*/  ISETP.NE.AND P0, PT, R5, RZ, PT ;  /* 0x000000ff0500720c */ /* 0x000fe20003f05270 */
[----:B------:R-:W-:-:S12]  /*29e80*/  IMAD.MOV.U32 R16, RZ, RZ, RZ ;  /* 0x000000ffff107224 */ /* 0x000fd800078e00ff */
[----:B------:R-:W-:Y:S05]  /*29e90*/  @!P0 BRA `(.L_x_8279) ;  /* 0x0000000000148947 */ /* 0x000fea0003800000 */
[----:B------:R-:W-:Y:S01]  /*29ea0*/  UMOV UR4, 0xffffffff ;  /* 0xffffffff00047882 */ /* 0x000fe20000000000 */
[----:B------:R-:W-:Y:S02]  /*29eb0*/  VIADD R12, R4, 0xffffffff ;  /* 0xffffffff040c7836 */ /* 0x000fe40000000000 */
[----:B------:R-:W-:Y:S05]  /*29ec0*/  BRA.DIV UR4, `(.L_x_8280) ;  /* 0x0000004604b47947 */ /* 0x000fea000b800000 */
[----:B------:R2:W3:Y:S02]  /*29ed0*/  SHFL.IDX PT, R7, R7, R12, 0x1f ;  /* 0x00001f0c07077589 */ /* 0x0004e400000e0000 */
.L_x_8442:
[----:B---3--:R-:W-:-:S07]  /*29ee0*/  IMAD.MOV.U32 R16, RZ, RZ, R7 ;  /* 0x000000ffff107224 */ /* 0x008fce00078e0007 */
.L_x_8279:
        /* <DEDUP_REMOVED lines=68> */
.L_x_8273:
[----:B------:R-:W-:Y:S01]  /*2a330*/  UMOV UR4, URZ ;  /* 0x0000003f00047c82 */ /* 0x000fe20008000000 */
[----:B------:R-:W-:Y:S01]  /*2a340*/  UMOV UR5, URZ ;  /* 0x0000003f00057c82 */ /* 0x000fe20008000000 */
[----:B------:R-:W-:Y:S01]  /*2a350*/  ULDC UR6, c[0x0][0xc3c] ;  /* 0x00030f0000067ab9 */ /* 0x000fe20000000800 */
[----:B------:R-:W-:Y:S02]  /*2a360*/  IMAD.MOV.U32 R16, RZ, RZ, R0 ;  /* 0x000000ffff107224 */ /* 0x000fe400078e0000 */
[----:B------:R-:W-:Y:S02]  /*2a370*/  IMAD.U32 R17, RZ, RZ, UR4 ;  /* 0x00000004ff117e24 */ /* 0x000fe4000f8e00ff */
[----:B------:R-:W-:Y:S02]  /*2a380*/  IMAD.U32 R18, RZ, RZ, UR5 ;  /* 0x00000005ff127e24 */ /* 0x000fe4000f8e00ff */
[----:B------:R-:W-:-:S07]  /*2a390*/  IMAD.U32 R19, RZ, RZ, UR6 ;  /* 0x00000006ff137e24 */ /* 0x000fce000f8e00ff */
.L_x_8281:
[----:B------:R3:W4:Y:S01]  /*2a3a0*/  LDL R3, [R1+0x4] ;  /* 0x0000040001037983 */ /* 0x0007220000100800 */
        /* <DEDUP_REMOVED lines=11> */
.L_x_8270:
[----:B------:R-:W-:Y:S02]  /*2a460*/  ULDC UR4, c[0x0][0xc3c] ;  /* 0x00030f0000047ab9 */ /* 0x000fe40000000800 */
[----:B--2---:R-:W-:-:S13]  /*2a470*/  ISETP.GE.AND P0, PT, R19, UR4, PT ;  /* 0x0000000413007c0c */ /* 0x004fda000bf06270 */
[----:B------:R-:W-:Y:S05]  /*2a480*/  @!P0 BRA `(.L_x_8282) ;  /* 0xffffff9c00cc8947 */ /* 0x000fea000383ffff */
[----:B------:R-:W-:Y:S05]  /*2a490*/  BSYNC B7 ;  /* 0x0000000000077941 */ /* 0x000fea0003800000 */
.L_x_8180:
[----:B-1----:R-:W2:Y:S01]  /*2a4a0*/  LDL.LU R0, [R1+0x78] ;  /* 0x0000780001007983 */ /* 0x002ea20000300800 */
[----:B------:R-:W-:Y:S01]  /*2a4b0*/  BSSY B0, `(.L_x_8283) ;  /* 0x000000b000007945 */ /* 0x000fe20003800000 */
[----:B0-----:R-:W0:Y:S01]  /*2a4c0*/  S2R R5, SR_CgaCtaId ;  /* 0x0000000000057919 */ /* 0x001e220000008800 */
        /* <DEDUP_REMOVED lines=9> */
.L_x_8443:
[----:B------:R-:W-:Y:S05]  /*2a560*/  BSYNC B0 ;  /* 0x0000000000007941 */ /* 0x000fea0003800000 */
.L_x_8283:
[----:B------:R-:W-:-:S03]  /*2a570*/  UMOV UR4, 0xffffffff ;  /* 0xffffffff00047882 */ /* 0x000fc60000000000 */
[----:B------:R-:W-:Y:S05]  /*2a580*/  BRA.DIV UR4, `(.L_x_8285) ;  /* 0x0000004204407947 */ /* 0x000fea000b800000 */
[----:B------:R-:W1:Y:S02]  /*2a590*/  S2R R2, SR_TID.X ;  /* 0x0000000000027919 */ /* 0x000e640000002100 */
[----:B-1----:R-:W-:-:S04]  /*2a5a0*/  SHF.R.U32.HI R2, RZ, 0x5, R2 ;  /* 0x00000005ff027819 */ /* 0x002fc80000011602 */
[----:B------:R-:W-:-:S05]  /*2a5b0*/  LOP3.LUT R2, R2, 0x3, RZ, 0xc0, !PT ;  /* 0x0000000302027812 */ /* 0x000fca00078ec0ff */
[----:B------:R1:W2:Y:S02]  /*2a5c0*/  SHFL.IDX PT, R14, R2, RZ, 0x1f ;  /* 0x00001fff020e7589 */ /* 0x0002a400000e0000 */
.L_x_8446:
[----:B--2---:R-:W-:-:S13]  /*2a5d0*/  ISETP.NE.AND P0, PT, R14, RZ, PT ;  /* 0x000000ff0e00720c */ /* 0x004fda0003f05270 */
[----:B------:R-:W-:Y:S05]  /*2a5e0*/  @P0 BRA `(.L_x_7984) ;  /* 0x0000000000b00947 */ /* 0x000fea0003800000 */
[----:B------:R-:W-:-:S03]  /*2a5f0*/  UMOV UR4, 0xffffffff ;  /* 0xffffffff00047882 */ /* 0x000fc60000000000 */
[----:B------:R-:W-:Y:S05]  /*2a600*/  BRA.DIV UR4, `(.L_x_8286) ;  /* 0x0000004204547947 */ /* 0x000fea000b800000 */
[----:B------:R-:W-:-:S13]  /*2a610*/  ELECT P6, URZ, PT ;  /* 0x00000000003f782f */ /* 0x000fda00038c0000 */
.L_x_8449:
[----:B------:R-:W-:Y:S05]  /*2a620*/  @!P6 BRA `(.L_x_7984) ;  /* 0x0000000000a0e947 */ /* 0x000fea0003800000 */
[----:B------:R-:W-:-:S06]  /*2a630*/  ULOP3.LUT UR4, UR60, 0x2, URZ, 0xfc, !UPT ;  /* 0x000000023c047892 */ /* 0x000fcc000f8efc3f */
[----:B-1----:R-:W-:-:S05]  /*2a640*/  IMAD.U32 R2, RZ, RZ, UR4 ;  /* 0x00000004ff027e24 */ /* 0x002fca000f8e00ff */
[----:B------:R-:W-:-:S13]  /*2a650*/  ISETP.NE.AND P0, PT, R2, 0x3, PT ;  /* 0x000000030200780c */ /* 0x000fda0003f05270 */
[----:B------:R-:W-:Y:S05]  /*2a660*/  @!P0 BRA `(.L_x_8287) ;  /* 0x0000000000048947 */ /* 0x000fea0003800000 */
[----:B------:R-:W-:Y:S01]  /*2a670*/  BPT.TRAP 0x1 ;  /* 0x000000040000795c */ /* 0x000fe20000300000 */
.L_x_8287:
        /* <DEDUP_REMOVED lines=14> */
.L_x_8450:
[----:B------:R-:W1:Y:S02]  /*2a760*/  SYNCS.PHASECHK.TRANS64.TRYWAIT P1, [R7+URZ], R2 ;  /* 0x00000002070075a7 */ /* 0x000e64000802017f */
[----:B-1----:R-:W-:Y:S05]  /*2a770*/  @!P1 BRA `(.L_x_8289) ;  /* 0x00000040002c9947 */ /* 0x002fea0003800000 */
.L_x_8451:
[----:B------:R-:W-:Y:S05]  /*2a780*/  @!P0 BRA `(.L_x_8290) ;  /* 0x0000000000048947 */ /* 0x000fea0003800000 */
[----:B------:R-:W-:Y:S01]  /*2a790*/  BPT.TRAP 0x1 ;  /* 0x000000040000795c */ /* 0x000fe20000300000 */
.L_x_8290:
[----:B------:R-:W2:Y:S02]  /*2a7a0*/  LDL.LU R4, [R1+0x14] ;  /* 0x0000140001047983 */ /* 0x000ea40000300800 */
[----:B--2---:R-:W-:-:S04]  /*2a7b0*/  IMAD R4, R4, 0x8, R0 ;  /* 0x0000000804047824 */ /* 0x004fc800078e0200 */
[----:B------:R-:W2:Y:S02]  /*2a7c0*/  SYNCS.PHASECHK.TRANS64.TRYWAIT P1, [R4+URZ+0x2e860], R5 ;  /* 0x02e86005040075a7 */ /* 0x000ea4000802017f */
[----:B--2---:R-:W-:Y:S05]  /*2a7d0*/  @!P1 BRA `(.L_x_8291) ;  /* 0x0000004000289947 */ /* 0x004fea0003800000 */
.L_x_8452:
[----:B------:R-:W-:Y:S05]  /*2a7e0*/  @!P0 BRA `(.L_x_8292) ;  /* 0x0000000000048947 */ /* 0x000fea0003800000 */
[----:B------:R-:W-:Y:S01]  /*2a7f0*/  BPT.TRAP 0x1 ;  /* 0x000000040000795c */ /* 0x000fe20000300000 */
.L_x_8292:
[----:B------:R-:W-:-:S04]  /*2a800*/  IMAD R3, R3, 0x8, R0 ;  /* 0x0000000803037824 */ /* 0x000fc800078e0200 */
[----:B------:R-:W3:Y:S02]  /*2a810*/  SYNCS.PHASECHK.TRANS64.TRYWAIT P1, [R3+URZ+0x2e860], R2 ;  /* 0x02e86002030075a7 */ /* 0x000ee4000802017f */
[----:B---3--:R-:W-:Y:S05]  /*2a820*/  @!P1 BRA `(.L_x_8293) ;  /* 0x0000004000289947 */ /* 0x008fea0003800000 */
.L_x_8453:
[----:B------:R-:W-:Y:S05]  /*2a830*/  @!P0 BRA `(.L_x_8294) ;  /* 0x0000000000048947 */ /* 0x000fea0003800000 */
[----:B------:R-:W-:Y:S01]  /*2a840*/  BPT.TRAP 0x1 ;  /* 0x000000040000795c */ /* 0x000fe20000300000 */
.L_x_8294:
[----:B------:R-:W4:Y:S02]  /*2a850*/  SYNCS.PHASECHK.TRANS64.TRYWAIT P0, [R4+URZ+0x2e880], R5 ;  /* 0x02e88005040075a7 */ /* 0x000f24000800017f */
[----:B----4-:R-:W-:Y:S05]  /*2a860*/  @!P0 BRA `(.L_x_8295) ;  /* 0x00000040002c8947 */ /* 0x010fea0003800000 */
.L_x_8296:
[----:B------:R0:W0:Y:S02]  /*2a870*/  SYNCS.PHASECHK.TRANS64.TRYWAIT P0, [R3+URZ+0x2e880], R2 ;  /* 0x02e88002030075a7 */ /* 0x000024000800017f */
[----:B0-----:R-:W-:Y:S05]  /*2a880*/  @!P0 NANOSLEEP.SYNCS 0x989680 ;  /* 0x009896800000895d */ /* 0x001fea0003900000 */
[----:B------:R-:W0:Y:S02]  /*2a890*/  @!P0 SYNCS.PHASECHK.TRANS64 P0, [R3+URZ+0x2e880], R2 ;  /* 0x02e88002030085a7 */ /* 0x000e24000800007f */
[----:B0-----:R-:W-:Y:S05]  /*2a8a0*/  @!P0 BRA `(.L_x_8296) ;  /* 0xfffffffc00f08947 */ /* 0x001fea000383ffff */
.L_x_7984:
[----:B------:R-:W-:Y:S05]  /*2a8b0*/  BSYNC B8 ;  /* 0x0000000000087941 */ /* 0x000fea0003800000 */
.L_x_7981:
[----:B------:R-:W-:Y:S05]  /*2a8c0*/  EXIT ;  /* 0x000000000000794d */ /* 0x000fea0003800000 */
.L_x_8006:
[----:B-1----:R1:W2:Y:S02]  /*2a8d0*/  SYNCS.PHASECHK.TRANS64.TRYWAIT P6, [R110+URZ+0x2e890], R125 ;  /* 0x02e8907d6e0075a7 */ /* 0x0022a400080c017f */
[----:B--2---:R-:W-:Y:S05]  /*2a8e0*/  @!P6 NANOSLEEP.SYNCS 0x989680 ;  /* 0x009896800000e95d */ /* 0x004fea0003900000 */
[----:B------:R-:W2:Y:S02]  /*2a8f0*/  @!P6 SYNCS.PHASECHK.TRANS64 P6, [R110+URZ+0x2e890], R125 ;  /* 0x02e8907d6e00e5a7 */ /* 0x000ea400080c007f */
[----:B--2---:R-:W-:Y:S05]  /*2a900*/  @!P6 BRA `(.L_x_8006) ;  /* 0xfffffffc00f0e947 */ /* 0x004fea000383ffff */
[----:B------:R-:W-:Y:S05]  /*2a910*/  BRA `(.L_x_8297) ;  /* 0xfffffd8800947947 */ /* 0x000fea000383ffff */
.L_x_8040:
[----:B0-----:R0:W1:Y:S02]  /*2a920*/  SYNCS.PHASECHK.TRANS64.TRYWAIT P3, [R110+URZ+0x2e890], R125 ;  /* 0x02e8907d6e0075a7 */ /* 0x001064000806017f */
[----:B-1----:R-:W-:Y:S05]  /*2a930*/  @!P3 NANOSLEEP.SYNCS 0x989680 ;  /* 0x009896800000b95d */ /* 0x002fea0003900000 */
[----:B------:R-:W1:Y:S02]  /*2a940*/  @!P3 SYNCS.PHASECHK.TRANS64 P3, [R110+URZ+0x2e890], R125 ;  /* 0x02e8907d6e00b5a7 */ /* 0x000e64000806007f */
[----:B-1----:R-:W-:Y:S05]  /*2a950*/  @!P3 BRA `(.L_x_8040) ;  /* 0xfffffffc00f0b947 */ /* 0x002fea000383ffff */
[----:B------:R-:W-:Y:S05]  /*2a960*/  BRA `(.L_x_8298) ;  /* 0xfffffdcc00b87947 */ /* 0x000fea000383ffff */
.L_x_8057:
[----:B0-----:R0:W1:Y:S02]  /*2a970*/  SYNCS.PHASECHK.TRANS64.TRYWAIT P2, [R110+URZ+0x2e890], R125 ;  /* 0x02e8907d6e0075a7 */ /* 0x001064000804017f */
[----:B-1----:R-:W-:Y:S05]  /*2a980*/  @!P2 NANOSLEEP.SYNCS 0x989680 ;  /* 0x009896800000a95d */ /* 0x002fea0003900000 */
[----:B------:R-:W1:Y:S02]  /*2a990*/  @!P2 SYNCS.PHASECHK.TRANS64 P2, [R110+URZ+0x2e890], R125 ;  /* 0x02e8907d6e00a5a7 */ /* 0x000e64000804007f */
[----:B-1----:R-:W-:Y:S05]  /*2a9a0*/  @!P2 BRA `(.L_x_8057) ;  /* 0xfffffffc00f0a947 */ /* 0x002fea000383ffff */
[----:B------:R-:W-:Y:S05]  /*2a9b0*/  BRA `(.L_x_8299) ;  /* 0xfffffe1000687947 */ /* 0x000fea000383ffff */
.L_x_8067:
[----:B-1----:R1:W2:Y:S02]  /*2a9c0*/  SYNCS.PHASECHK.TRANS64.TRYWAIT P3, [R110+URZ+0x2e8b0], R125 ;  /* 0x02e8b07d6e0075a7 */ /* 0x0022a4000806017f */
[----:B--2---:R-:W-:Y:S05]  /*2a9d0*/  @!P3 NANOSLEEP.SYNCS 0x989680 ;  /* 0x009896800000b95d */ /* 0x004fea0003900000 */
[----:B------:R-:W2:Y:S02]  /*2a9e0*/  @!P3 SYNCS.PHASECHK.TRANS64 P3, [R110+URZ+0x2e8b0], R125 ;  /* 0x02e8b07d6e00b5a7 */ /* 0x000ea4000806007f */
[----:B--2---:R-:W-:Y:S05]  /*2a9f0*/  @!P3 BRA `(.L_x_8067) ;  /* 0xfffffffc00f0b947 */ /* 0x004fea000383ffff */
[----:B------:R-:W-:Y:S05]  /*2aa00*/  BRA `(.L_x_8300) ;  /* 0xfffffe1800547947 */ /* 0x000fea000383ffff */
.L_x_8079:
        /* <DEDUP_REMOVED lines=13> */
.L_x_8302:
[----:B------:R-:W-:Y:S05]  /*2aae0*/  BSYNC B0 ;  /* 0x0000000000007941 */ /* 0x000fea0003800000 */
.L_x_8301:
[----:B------:R1:W-:Y:S01]  /*2aaf0*/  STL [R1+0x44], R14 ;  /* 0x0000440e01007387 */ /* 0x0003e20000100800 */
[----:B------:R-:W-:Y:S05]  /*2ab00*/  BRA `(.L_x_8303) ;  /* 0xfffffe2400c47947 */ /* 0x000fea000383ffff */
.L_x_8091:
        /* <DEDUP_REMOVED lines=8> */
.L_x_8305:
[----:B------:R-:W-:Y:S05]  /*2ab90*/  BSYNC B1 ;  /* 0x0000000000017941 */ /* 0x000fea0003800000 */
.L_x_8304:
        /* <DEDUP_REMOVED lines=8> */
.L_x_8306:
[----:B------:R-:W-:Y:S02]  /*2ac20*/  IMAD.MOV.U32 R13, RZ, RZ, R8 ;  /* 0x000000ffff0d7224 */ /* 0x000fe400078e0008 */
[----:B------:R-:W-:-:S07]  /*2ac30*/  IMAD.MOV.U32 R5, RZ, RZ, R14 ;  /* 0x000000ffff057224 */ /* 0x000fce00078e000e */
[----:B------:R-:W-:Y:S05]  /*2ac40*/  WARPSYNC.COLLECTIVE R15, `(.L_x_8307) ;  /* 0x000000000f087348 */ /* 0x000fea0003c00000 */
[----:B------:R0:W1:Y:S02]  /*2ac50*/  SHFL.IDX P6, R14, R13, R12, R11 ;  /* 0x0000000c0d0e7389 */ /* 0x00006400000c000b */
[----:B01----:R-:W-:Y:S01]  /*2ac60*/  ENDCOLLECTIVE ;  /* 0x000000000000791b */ /* 0x003fe20003800000 */
.L_x_8307:
[----:B------:R-:W-:Y:S02]  /*2ac70*/  IMAD.MOV.U32 R13, RZ, RZ, R6 ;  /* 0x000000ffff0d7224 */ /* 0x000fe400078e0006 */
[----:B------:R-:W-:-:S07]  /*2ac80*/  IMAD.MOV.U32 R7, RZ, RZ, R14 ;  /* 0x000000ffff077224 */ /* 0x000fce00078e000e */
[----:B------:R-:W-:Y:S05]  /*2ac90*/  WARPSYNC.COLLECTIVE R15, `(.L_x_8308) ;  /* 0x000000000f087348 */ /* 0x000fea0003c00000 */
[----:B------:R0:W1:Y:S02]  /*2aca0*/  SHFL.IDX P6, R14, R13, R12, R11 ;  /* 0x0000000c0d0e7389 */ /* 0x00006400000c000b */
[----:B01----:R-:W-:Y:S01]  /*2acb0*/  ENDCOLLECTIVE ;  /* 0x000000000000791b */ /* 0x003fe20003800000 */
.L_x_8308:
[----:B------:R-:W-:Y:S05]  /*2acc0*/  BRA `(.L_x_8309) ;  /* 0xfffffe2c00447947 */ /* 0x000fea000383ffff */
.L_x_8094:
        /* <DEDUP_REMOVED lines=8> */
.L_x_8311:
[----:B------:R-:W-:Y:S05]  /*2ad50*/  BSYNC B1 ;  /* 0x0000000000017941 */ /* 0x000fea0003800000 */
.L_x_8310:
        /* <DEDUP_REMOVED lines=8> */
.L_x_8312:
[----:B------:R-:W-:Y:S02]  /*2ade0*/  IMAD.MOV.U32 R13, RZ, RZ, R8 ;  /* 0x000000ffff0d7224 */ /* 0x000fe400078e0008 */
[----:B------:R-:W-:-:S07]  /*2adf0*/  IMAD.MOV.U32 R5, RZ, RZ, R14 ;  /* 0x000000ffff057224 */ /* 0x000fce00078e000e */
[----:B------:R-:W-:Y:S05]  /*2ae00*/  WARPSYNC.COLLECTIVE R15, `(.L_x_8313) ;  /* 0x000000000f087348 */ /* 0x000fea0003c00000 */
[----:B------:R0:W1:Y:S02]  /*2ae10*/  SHFL.IDX P6, R14, R13, R12, R11 ;  /* 0x0000000c0d0e7389 */ /* 0x00006400000c000b */
[----:B01----:R-:W-:Y:S01]  /*2ae20*/  ENDCOLLECTIVE ;  /* 0x000000000000791b */ /* 0x003fe20003800000 */
.L_x_8313:
[----:B------:R-:W-:Y:S02]  /*2ae30*/  IMAD.MOV.U32 R13, RZ, RZ, R6 ;  /* 0x000000ffff0d7224 */ /* 0x000fe400078e0006 */
[----:B------:R-:W-:-:S07]  /*2ae40*/  IMAD.MOV.U32 R7, RZ, RZ, R14 ;  /* 0x000000ffff077224 */ /* 0x000fce00078e000e */
[----:B------:R-:W-:Y:S05]  /*2ae50*/  WARPSYNC.COLLECTIVE R15, `(.L_x_8314) ;  /* 0x000000000f087348 */ /* 0x000fea0003c00000 */
[----:B------:R0:W1:Y:S02]  /*2ae60*/  SHFL.IDX P6, R14, R13, R12, R11 ;  /* 0x0000000c0d0e7389 */ /* 0x00006400000c000b */
[----:B01----:R-:W-:Y:S01]  /*2ae70*/  ENDCOLLECTIVE ;  /* 0x000000000000791b */ /* 0x003fe20003800000 */
.L_x_8314:
[----:B------:R-:W-:Y:S05]  /*2ae80*/  BRA `(.L_x_8315) ;  /* 0xfffffe2c006c7947 */ /* 0x000fea000383ffff */
.L_x_8098:
[----:B0-----:R0:W1:Y:S02]  /*2ae90*/  SYNCS.PHASECHK.TRANS64.TRYWAIT P0, [R16+URZ+0x2e800], R5 ;  /* 0x02e80005100075a7 */ /* 0x001064000800017f */
[----:B-1----:R-:W-:Y:S05]  /*2aea0*/  @!P0 NANOSLEEP.SYNCS 0x989680 ;  /* 0x009896800000895d */ /* 0x002fea0003900000 */
[----:B------:R-:W1:Y:S02]  /*2aeb0*/  @!P0 SYNCS.PHASECHK.TRANS64 P0, [R16+URZ+0x2e800], R5 ;  /* 0x02e80005100085a7 */ /* 0x000e64000800007f */
[----:B-1----:R-:W-:Y:S05]  /*2aec0*/  @!P0 BRA `(.L_x_8098) ;  /* 0xfffffffc00f08947 */ /* 0x002fea000383ffff */
[----:B------:R-:W-:Y:S05]  /*2aed0*/  BRA `(.L_x_8316) ;  /* 0xfffffe3000387947 */ /* 0x000fea000383ffff */
.L_x_8106:
        /* <DEDUP_REMOVED lines=9> */
.L_x_8318:
[----:B------:R-:W-:Y:S05]  /*2af70*/  BSYNC B1 ;  /* 0x0000000000017941 */ /* 0x000fea0003800000 */
.L_x_8317:
        /* <DEDUP_REMOVED lines=10> */
.L_x_8319:
[----:B------:R-:W-:Y:S02]  /*2b020*/  IMAD.MOV.U32 R13, RZ, RZ, R37 ;  /* 0x000000ffff0d7224 */ /* 0x000fe400078e0025 */
[----:B------:R-:W-:-:S07]  /*2b030*/  IMAD.MOV.U32 R5, RZ, RZ, R14 ;  /* 0x000000ffff057224 */ /* 0x000fce00078e000e */
[----:B------:R-:W-:Y:S05]  /*2b040*/  WARPSYNC.COLLECTIVE R15, `(.L_x_8320) ;  /* 0x000000000f087348 */ /* 0x000fea0003c00000 */
[----:B------:R0:W1:Y:S02]  /*2b050*/  SHFL.IDX P6, R14, R13, R12, R11 ;  /* 0x0000000c0d0e7389 */ /* 0x00006400000c000b */
[----:B01----:R-:W-:Y:S01]  /*2b060*/  ENDCOLLECTIVE ;  /* 0x000000000000791b */ /* 0x003fe20003800000 */
.L_x_8320:
[----:B------:R-:W-:Y:S02]  /*2b070*/  IMAD.MOV.U32 R13, RZ, RZ, R9 ;  /* 0x000000ffff0d7224 */ /* 0x000fe400078e0009 */
[----:B------:R-:W-:-:S07]  /*2b080*/  IMAD.MOV.U32 R7, RZ, RZ, R14 ;  /* 0x000000ffff077224 */ /* 0x000fce00078e000e */
[----:B------:R-:W-:Y:S05]  /*2b090*/  WARPSYNC.COLLECTIVE R15, `(.L_x_8321) ;  /* 0x000000000f087348 */ /* 0x000fea0003c00000 */
[----:B------:R0:W1:Y:S02]  /*2b0a0*/  SHFL.IDX P6, R14, R13, R12, R11 ;  /* 0x0000000c0d0e7389 */ /* 0x00006400000c000b */
[----:B01----:R-:W-:Y:S01]  /*2b0b0*/  ENDCOLLECTIVE ;  /* 0x000000000000791b */ /* 0x003fe20003800000 */
.L_x_8321:
        /* <DEDUP_REMOVED lines=21> */
.L_x_8322:
[----:B------:R-:W-:Y:S02]  /*2b210*/  IMAD.MOV.U32 R13, RZ, RZ, R35 ;  /* 0x000000ffff0d7224 */ /* 0x000fe400078e0023 */
[----:B------:R-:W-:-:S07]  /*2b220*/  IMAD.MOV.U32 R3, RZ, RZ, R14 ;  /* 0x000000ffff037224 */ /* 0x000fce00078e000e */
[----:B------:R-:W-:Y:S05]  /*2b230*/  WARPSYNC.COLLECTIVE R15, `(.L_x_8323) ;  /* 0x000000000f087348 */ /* 0x000fea0003c00000 */
[----:B------:R0:W1:Y:S02]  /*2b240*/  SHFL.IDX P6, R14, R13, R12, R11 ;  /* 0x0000000c0d0e7389 */ /* 0x00006400000c000b */
[----:B01----:R-:W-:Y:S01]  /*2b250*/  ENDCOLLECTIVE ;  /* 0x000000000000791b */ /* 0x003fe20003800000 */
.L_x_8323:
[----:B------:R-:W-:Y:S02]  /*2b260*/  IMAD.MOV.U32 R13, RZ, RZ, R37 ;  /* 0x000000ffff0d7224 */ /* 0x000fe400078e0025 */
[----:B------:R-:W-:-:S07]  /*2b270*/  IMAD.MOV.U32 R35, RZ, RZ, R14 ;  /* 0x000000ffff237224 */ /* 0x000fce00078e000e */
[----:B------:R-:W-:Y:S05]  /*2b280*/  WARPSYNC.COLLECTIVE R15, `(.L_x_8324) ;  /* 0x000000000f087348 */ /* 0x000fea0003c00000 */
[----:B------:R0:W1:Y:S02]  /*2b290*/  SHFL.IDX P6, R14, R13, R12, R11 ;  /* 0x0000000c0d0e7389 */ /* 0x00006400000c000b */
[----:B01----:R-:W-:Y:S01]  /*2b2a0*/  ENDCOLLECTIVE ;  /* 0x000000000000791b */ /* 0x003fe20003800000 */
.L_x_8324:
[----:B------:R-:W-:Y:S02]  /*2b2b0*/  IMAD.MOV.U32 R13, RZ, RZ, R9 ;  /* 0x000000ffff0d7224 */ /* 0x000fe400078e0009 */
[----:B------:R-:W-:-:S07]  /*2b2c0*/  IMAD.MOV.U32 R37, RZ, RZ, R14 ;  /* 0x000000ffff257224 */ /* 0x000fce00078e000e */
[----:B------:R-:W-:Y:S05]  /*2b2d0*/  WARPSYNC.COLLECTIVE R15, `(.L_x_8325) ;  /* 0x000000000f087348 */ /* 0x000fea0003c00000 */
[----:B------:R0:W1:Y:S02]  /*2b2e0*/  SHFL.IDX P6, R14, R13, R12, R11 ;  /* 0x0000000c0d0e7389 */ /* 0x00006400000c000b */
[----:B01----:R-:W-:Y:S01]  /*2b2f0*/  ENDCOLLECTIVE ;  /* 0x000000000000791b */ /* 0x003fe20003800000 */
.L_x_8325:
        /* <DEDUP_REMOVED lines=10> */
.L_x_8110:
[----:B0-----:R0:W1:Y:S02]  /*2b3a0*/  SYNCS.PHASECHK.TRANS64.TRYWAIT P1, [R16+URZ+0x2e800], R3 ;  /* 0x02e80003100075a7 */ /* 0x001064000802017f */
[----:B-1----:R-:W-:Y:S05]  /*2b3b0*/  @!P1 NANOSLEEP.SYNCS 0x989680 ;  /* 0x009896800000995d */ /* 0x002fea0003900000 */
[----:B------:R-:W1:Y:S02]  /*2b3c0*/  @!P1 SYNCS.PHASECHK.TRANS64 P1, [R16+URZ+0x2e800], R3 ;  /* 0x02e80003100095a7 */ /* 0x000e64000802007f */
[----:B-1----:R-:W-:Y:S05]  /*2b3d0*/  @!P1 BRA `(.L_x_8110) ;  /* 0xfffffffc00f09947 */ /* 0x002fea000383ffff */
[----:B------:R-:W-:Y:S05]  /*2b3e0*/  BRA `(.L_x_8327) ;  /* 0xfffffe5000707947 */ /* 0x000fea000383ffff */
.L_x_8116:
[----:B-1----:R1:W2:Y:S02]  /*2b3f0*/  SYNCS.PHASECHK.TRANS64.TRYWAIT P0, [R136+URZ+0x2e830], R3 ;  /* 0x02e83003880075a7 */ /* 0x0022a4000800017f */
[----:B--2---:R-:W-:Y:S05]  /*2b400*/  @!P0 NANOSLEEP.SYNCS 0x989680 ;  /* 0x009896800000895d */ /* 0x004fea0003900000 */
[----:B------:R-:W2:Y:S02]  /*2b410*/  @!P0 SYNCS.PHASECHK.TRANS64 P0, [R136+URZ+0x2e830], R3 ;  /* 0x02e83003880085a7 */ /* 0x000ea4000800007f */
[----:B--2---:R-:W-:Y:S05]  /*2b420*/  @!P0 BRA `(.L_x_8116) ;  /* 0xfffffffc00f08947 */ /* 0x004fea000383ffff */
[----:B------:R-:W-:Y:S05]  /*2b430*/  BRA `(.L_x_8115) ;  /* 0xfffffe7000d47947 */ /* 0x000fea000383ffff */
.L_x_8122:
[----:B-1----:R1:W2:Y:S02]  /*2b440*/  SYNCS.PHASECHK.TRANS64.TRYWAIT P3, [R3+URZ+0x2e830], R0 ;  /* 0x02e83000030075a7 */ /* 0x0022a4000806017f */
[----:B--2---:R-:W-:Y:S05]  /*2b450*/  @!P3 NANOSLEEP.SYNCS 0x989680 ;  /* 0x009896800000b95d */ /* 0x004fea0003900000 */
[----:B------:R-:W2:Y:S02]  /*2b460*/  @!P3 SYNCS.PHASECHK.TRANS64 P3, [R3+URZ+0x2e830], R0 ;  /* 0x02e830000300b5a7 */ /* 0x000ea4000806007f */
[----:B--2---:R-:W-:Y:S05]  /*2b470*/  @!P3 BRA `(.L_x_8122) ;  /* 0xfffffffc00f0b947 */ /* 0x004fea000383ffff */
[----:B------:R-:W-:Y:S05]  /*2b480*/  BRA `(.L_x_8121) ;  /* 0xfffffeb400f47947 */ /* 0x000fea000383ffff */
.L_x_8126:
[----:B-1----:R1:W2:Y:S02]  /*2b490*/  SYNCS.PHASECHK.TRANS64.TRYWAIT P2, [R3+URZ+0x2e850], R0 ;  /* 0x02e85000030075a7 */ /* 0x0022a4000804017f */
[----:B--2---:R-:W-:Y:S05]  /*2b4a0*/  @!P2 NANOSLEEP.SYNCS 0x989680 ;  /* 0x009896800000a95d */ /* 0x004fea0003900000 */
[----:B------:R-:W2:Y:S02]  /*2b4b0*/  @!P2 SYNCS.PHASECHK.TRANS64 P2, [R3+URZ+0x2e850], R0 ;  /* 0x02e850000300a5a7 */ /* 0x000ea4000804007f */
[----:B--2---:R-:W-:Y:S05]  /*2b4c0*/  @!P2 BRA `(.L_x_8126) ;  /* 0xfffffffc00f0a947 */ /* 0x004fea000383ffff */
[----:B------:R-:W-:Y:S05]  /*2b4d0*/  BRA `(.L_x_8123) ;  /* 0xfffffecc00387947 */ /* 0x000fea000383ffff */
.L_x_8134:
[----:B--2---:R2:W3:Y:S02]  /*2b4e0*/  SYNCS.PHASECHK.TRANS64.TRYWAIT P0, [R0+URZ+0x2e830], R3 ;  /* 0x02e83003000075a7 */ /* 0x0044e4000800017f */
[----:B---3--:R-:W-:Y:S05]  /*2b4f0*/  @!P0 NANOSLEEP.SYNCS 0x989680 ;  /* 0x009896800000895d */ /* 0x008fea0003900000 */
[----:B------:R-:W3:Y:S02]  /*2b500*/  @!P0 SYNCS.PHASECHK.TRANS64 P0, [R0+URZ+0x2e830], R3 ;  /* 0x02e83003000085a7 */ /* 0x000ee4000800007f */
[----:B---3--:R-:W-:Y:S05]  /*2b510*/  @!P0 BRA `(.L_x_8134) ;  /* 0xfffffffc00f08947 */ /* 0x008fea000383ffff */
[----:B------:R-:W-:Y:S05]  /*2b520*/  BRA `(.L_x_8133) ;  /* 0xffffff0400e07947 */ /* 0x000fea000383ffff */
.L_x_8138:
[----:B-1----:R1:W2:Y:S02]  /*2b530*/  SYNCS.PHASECHK.TRANS64.TRYWAIT P0, [R3+URZ+0x2e850], R0 ;  /* 0x02e85000030075a7 */ /* 0x0022a4000800017f */
[----:B--2---:R-:W-:Y:S05]  /*2b540*/  @!P0 NANOSLEEP.SYNCS 0x989680 ;  /* 0x009896800000895d */ /* 0x004fea0003900000 */
[----:B------:R-:W2:Y:S02]  /*2b550*/  @!P0 SYNCS.PHASECHK.TRANS64 P0, [R3+URZ+0x2e850], R0 ;  /* 0x02e85000030085a7 */ /* 0x000ea4000800007f */
[----:B--2---:R-:W-:Y:S05]  /*2b560*/  @!P0 BRA `(.L_x_8138) ;  /* 0xfffffffc00f08947 */ /* 0x004fea000383ffff */
[----:B------:R-:W-:Y:S05]  /*2b570*/  BRA `(.L_x_8135) ;  /* 0xffffff1c00207947 */ /* 0x000fea000383ffff */
.L_x_8144:
[----:B---3--:R3:W4:Y:S02]  /*2b580*/  SYNCS.PHASECHK.TRANS64.TRYWAIT P0, [R13+URZ+0x2e850], R4 ;  /* 0x02e850040d0075a7 */ /* 0x008724000800017f */
[----:B----4-:R-:W-:Y:S05]  /*2b590*/  @!P0 NANOSLEEP.SYNCS 0x989680 ;  /* 0x009896800000895d */ /* 0x010fea0003900000 */
[----:B------:R-:W4:Y:S02]  /*2b5a0*/  @!P0 SYNCS.PHASECHK.TRANS64 P0, [R13+URZ+0x2e850], R4 ;  /* 0x02e850040d0085a7 */ /* 0x000f24000800007f */
[----:B----4-:R-:W-:Y:S05]  /*2b5b0*/  @!P0 BRA `(.L_x_8144) ;  /* 0xfffffffc00f08947 */ /* 0x010fea000383ffff */
[----:B------:R-:W-:Y:S05]  /*2b5c0*/  BRA `(.L_x_8143) ;  /* 0xffffff4400b87947 */ /* 0x000fea000383ffff */
.L_x_8148:
[----:B------:R-:W-:Y:S01]  /*2b5d0*/  IMAD.MOV.U32 R12, RZ, RZ, R0 ;  /* 0x000000ffff0c7224 */ /* 0x000fe200078e0000 */
[----:B------:R-:W-:Y:S01]  /*2b5e0*/  SEL R5, R36, R37, P0 ;  /* 0x0000002524057207 */ /* 0x000fe20000000000 */
[----:B------:R-:W-:Y:S01]  /*2b5f0*/  IMAD.MOV.U32 R11, RZ, RZ, 0x1c1f ;  /* 0x00001c1fff0b7424 */ /* 0x000fe200078e00ff */
[----:B------:R-:W-:Y:S01]  /*2b600*/  SEL R7, R37, R36, P0 ;  /* 0x0000002425077207 */ /* 0x000fe20000000000 */
[----:B------:R-:W-:Y:S01]  /*2b610*/  IMAD.MOV.U32 R15, RZ, RZ, -0x1 ;  /* 0xffffffffff0f7424 */ /* 0x000fe200078e00ff */
[----:B------:R-:W-:Y:S02]  /*2b620*/  SEL R9, R33, R32, P0 ;  /* 0x0000002021097207 */ /* 0x000fe40000000000 */
[----:B------:R-:W-:-:S07]  /*2b630*/  SEL R21, R32, R33, P0 ;  /* 0x0000002120157207 */ /* 0x000fce0000000000 */
[----:B-1---5:R-:W-:Y:S05]  /*2b640*/  WARPSYNC.COLLECTIVE R15, `(.L_x_8328) ;  /* 0x000000000f087348 */ /* 0x022fea0003c00000 */
[----:B------:R0:W2:Y:S02]  /*2b650*/  SHFL.IDX P6, R14, R13, R12, R11 ;  /* 0x0000000c0d0e7389 */ /* 0x0000a400000c000b */
[----:B012--5:R-:W-:Y:S01]  /*2b660*/  ENDCOLLECTIVE ;  /* 0x000000000000791b */ /* 0x027fe20003800000 */
.L_x_8328:
        /* <DEDUP_REMOVED lines=19> */
.L_x_8329:
        /* <DEDUP_REMOVED lines=19> */
.L_x_8330:
        /* <DEDUP_REMOVED lines=8> */
.L_x_8331:
[----:B------:R-:W-:Y:S02]  /*2b950*/  IMAD.MOV.U32 R13, RZ, RZ, R9 ;  /* 0x000000ffff0d7224 */ /* 0x000fe400078e0009 */
[----:B------:R-:W-:Y:S02]  /*2b960*/  IMAD.MOV.U32 R12, RZ, RZ, R0 ;  /* 0x000000ffff0c7224 */ /* 0x000fe400078e0000 */
[----:B------:R-:W-:-:S07]  /*2b970*/  IMAD.MOV.U32 R7, RZ, RZ, R14 ;  /* 0x000000ffff077224 */ /* 0x000fce00078e000e */
[----:B------:R-:W-:Y:S05]  /*2b980*/  WARPSYNC.COLLECTIVE R15, `(.L_x_8332) ;  /* 0x000000000f087348 */ /* 0x000fea0003c00000 */
[----:B------:R0:W1:Y:S02]  /*2b990*/  SHFL.IDX P6, R14, R13, R12, R11 ;  /* 0x0000000c0d0e7389 */ /* 0x00006400000c000b */
[----:B01----:R-:W-:Y:S01]  /*2b9a0*/  ENDCOLLECTIVE ;  /* 0x000000000000791b */ /* 0x003fe20003800000 */
.L_x_8332:
        /* <DEDUP_REMOVED lines=8> */
.L_x_8333:
[----:B------:R-:W-:Y:S02]  /*2ba30*/  IMAD.MOV.U32 R13, RZ, RZ, R25 ;  /* 0x000000ffff0d7224 */ /* 0x000fe400078e0019 */
[----:B------:R-:W-:Y:S02]  /*2ba40*/  IMAD.MOV.U32 R12, RZ, RZ, R0 ;  /* 0x000000ffff0c7224 */ /* 0x000fe400078e0000 */
[----:B------:R-:W-:-:S07]  /*2ba50*/  IMAD.MOV.U32 R20, RZ, RZ, R14 ;  /* 0x000000ffff147224 */ /* 0x000fce00078e000e */
[----:B------:R-:W-:Y:S05]  /*2ba60*/  WARPSYNC.COLLECTIVE R15, `(.L_x_8334) ;  /* 0x000000000f087348 */ /* 0x000fea0003c00000 */
[----:B------:R0:W1:Y:S02]  /*2ba70*/  SHFL.IDX P6, R14, R13, R12, R11 ;  /* 0x0000000c0d0e7389 */ /* 0x00006400000c000b */
[----:B01----:R-:W-:Y:S01]  /*2ba80*/  ENDCOLLECTIVE ;  /* 0x000000000000791b */ /* 0x003fe20003800000 */
.L_x_8334:
[----:B------:R-:W-:Y:S02]  /*2ba90*/  IMAD.MOV.U32 R13, RZ, RZ, R27 ;  /* 0x000000ffff0d7224 */ /* 0x000fe400078e001b */
[----:B------:R-:W-:Y:S02]  /*2baa0*/  IMAD.MOV.U32 R12, RZ, RZ, R2 ;  /* 0x000000ffff0c7224 */ /* 0x000fe400078e0002 */
[----:B------:R-:W-:-:S07]  /*2bab0*/  IMAD.MOV.U32 R26, RZ, RZ, R14 ;  /* 0x000000ffff1a7224 */ /* 0x000fce00078e000e */
[----:B------:R-:W-:Y:S05]  /*2bac0*/  WARPSYNC.COLLECTIVE R15, `(.L_x_8335) ;  /* 0x000000000f087348 */ /* 0x000fea0003c00000 */
[----:B------:R0:W1:Y:S02]  /*2bad0*/  SHFL.IDX P6, R14, R13, R12, R11 ;  /* 0x0000000c0d0e7389 */ /* 0x00006400000c000b */
[----:B01----:R-:W-:Y:S01]  /*2bae0*/  ENDCOLLECTIVE ;  /* 0x000000000000791b */ /* 0x003fe20003800000 */
.L_x_8335:
[----:B------:R-:W-:Y:S02]  /*2baf0*/  IMAD.MOV.U32 R13, RZ, RZ, R29 ;  /* 0x000000ffff0d7224 */ /* 0x000fe400078e001d */
[----:B------:R-:W-:Y:S02]  /*2bb00*/  IMAD.MOV.U32 R12, RZ, RZ, R0 ;  /* 0x000000ffff0c7224 */ /* 0x000fe400078e0000 */
[----:B------:R-:W-:-:S07]  /*2bb10*/  IMAD.MOV.U32 R27, RZ, RZ, R14 ;  /* 0x000000ffff1b7224 */ /* 0x000fce00078e000e */
[----:B------:R-:W-:Y:S05]  /*2bb20*/  WARPSYNC.COLLECTIVE R15, `(.L_x_8336) ;  /* 0x000000000f087348 */ /* 0x000fea0003c00000 */
[----:B------:R0:W1:Y:S02]  /*2bb30*/  SHFL.IDX P6, R14, R13, R12, R11 ;  /* 0x0000000c0d0e7389 */ /* 0x00006400000c000b */
[----:B01----:R-:W-:Y:S01]  /*2bb40*/  ENDCOLLECTIVE ;  /* 0x000000000000791b */ /* 0x003fe20003800000 */
.L_x_8336:
        /* <DEDUP_REMOVED lines=8> */
.L_x_8337:
[----:B------:R-:W-:Y:S02]  /*2bbd0*/  IMAD.MOV.U32 R13, RZ, RZ, R33 ;  /* 0x000000ffff0d7224 */ /* 0x000fe400078e0021 */
[----:B------:R-:W-:Y:S02]  /*2bbe0*/  IMAD.MOV.U32 R12, RZ, RZ, R0 ;  /* 0x000000ffff0c7224 */ /* 0x000fe400078e0000 */
[----:B------:R-:W-:-:S07]  /*2bbf0*/  IMAD.MOV.U32 R31, RZ, RZ, R14 ;  /* 0x000000ffff1f7224 */ /* 0x000fce00078e000e */
[----:B------:R-:W-:Y:S05]  /*2bc00*/  WARPSYNC.COLLECTIVE R15, `(.L_x_8338) ;  /* 0x000000000f087348 */ /* 0x000fea0003c00000 */
[----:B------:R0:W1:Y:S02]  /*2bc10*/  SHFL.IDX P6, R14, R13, R12, R11 ;  /* 0x0000000c0d0e7389 */ /* 0x00006400000c000b */
[----:B01----:R-:W-:Y:S01]  /*2bc20*/  ENDCOLLECTIVE ;  /* 0x000000000000791b */ /* 0x003fe20003800000 */
.L_x_8338:
        /* <DEDUP_REMOVED lines=8> */
.L_x_8339:
[----:B------:R-:W-:Y:S02]  /*2bcb0*/  IMAD.MOV.U32 R13, RZ, RZ, R37 ;  /* 0x000000ffff0d7224 */ /* 0x000fe400078e0025 */
[----:B------:R-:W-:Y:S02]  /*2bcc0*/  IMAD.MOV.U32 R12, RZ, RZ, R0 ;  /* 0x000000ffff0c7224 */ /* 0x000fe400078e0000 */
[----:B------:R-:W-:-:S07]  /*2bcd0*/  IMAD.MOV.U32 R35, RZ, RZ, R14 ;  /* 0x000000ffff237224 */ /* 0x000fce00078e000e */
[----:B------:R-:W-:Y:S05]  /*2bce0*/  WARPSYNC.COLLECTIVE R15, `(.L_x_8340) ;  /* 0x000000000f087348 */ /* 0x000fea0003c00000 */
[----:B------:R0:W1:Y:S02]  /*2bcf0*/  SHFL.IDX P6, R14, R13, R12, R11 ;  /* 0x0000000c0d0e7389 */ /* 0x00006400000c000b */
[----:B01----:R-:W-:Y:S01]  /*2bd00*/  ENDCOLLECTIVE ;  /* 0x000000000000791b */ /* 0x003fe20003800000 */
.L_x_8340:
        /* <DEDUP_REMOVED lines=8> */
.L_x_8341:
[----:B------:R-:W-:Y:S02]  /*2bd90*/  IMAD.MOV.U32 R13, RZ, RZ, R41 ;  /* 0x000000ffff0d7224 */ /* 0x000fe400078e0029 */
[----:B------:R-:W-:Y:S02]  /*2bda0*/  IMAD.MOV.U32 R12, RZ, RZ, R0 ;  /* 0x000000ffff0c7224 */ /* 0x000fe400078e0000 */
[----:B------:R-:W-:-:S07]  /*2bdb0*/  IMAD.MOV.U32 R39, RZ, RZ, R14 ;  /* 0x000000ffff277224 */ /* 0x000fce00078e000e */
[----:B------:R-:W-:Y:S05]  /*2bdc0*/  WARPSYNC.COLLECTIVE R15, `(.L_x_8342) ;  /* 0x000000000f087348 */ /* 0x000fea0003c00000 */
[----:B------:R0:W1:Y:S02]  /*2bdd0*/  SHFL.IDX P6, R14, R13, R12, R11 ;  /* 0x0000000c0d0e7389 */ /* 0x00006400000c000b */
[----:B01----:R-:W-:Y:S01]  /*2bde0*/  ENDCOLLECTIVE ;  /* 0x000000000000791b */ /* 0x003fe20003800000 */
.L_x_8342:
        /* <DEDUP_REMOVED lines=8> */
.L_x_8343:
[----:B------:R-:W-:Y:S02]  /*2be70*/  IMAD.MOV.U32 R13, RZ, RZ, R45 ;  /* 0x000000ffff0d7224 */ /* 0x000fe400078e002d */
[----:B------:R-:W-:Y:S02]  /*2be80*/  IMAD.MOV.U32 R12, RZ, RZ, R0 ;  /* 0x000000ffff0c7224 */ /* 0x000fe400078e0000 */
[----:B------:R-:W-:-:S07]  /*2be90*/  IMAD.MOV.U32 R43, RZ, RZ, R14 ;  /* 0x000000ffff2b7224 */ /* 0x000fce00078e000e */
[----:B------:R-:W-:Y:S05]  /*2bea0*/  WARPSYNC.COLLECTIVE R15, `(.L_x_8344) ;  /* 0x000000000f087348 */ /* 0x000fea0003c00000 */
[----:B------:R0:W1:Y:S02]  /*2beb0*/  SHFL.IDX P6, R14, R13, R12, R11 ;  /* 0x0000000c0d0e7389 */ /* 0x00006400000c000b */
[----:B01----:R-:W-:Y:S01]  /*2bec0*/  ENDCOLLECTIVE ;  /* 0x000000000000791b */ /* 0x003fe20003800000 */
.L_x_8344:
[----:B------:R-:W-:Y:S02]  /*2bed0*/  SEL R40, R42, R43, P0 ;  /* 0x0000002b2a287207 */ /* 0x000fe40000000000 */
[----:B------:R-:W-:Y:S01]  /*2bee0*/  SEL R42, R43, R42, P0 ;  /* 0x0000002a2b2a7207 */ /* 0x000fe20000000000 */
[----:B------:R-:W-:Y:S02]  /*2bef0*/  IMAD.MOV.U32 R13, RZ, RZ, R47 ;  /* 0x000000ffff0d7224 */ /* 0x000fe400078e002f */
[----:B------:R-:W-:Y:S02]  /*2bf00*/  IMAD.MOV.U32 R12, RZ, RZ, R2 ;  /* 0x000000ffff0c7224 */ /* 0x000fe400078e0002 */
[----:B------:R-:W-:Y:S02]  /*2bf10*/  IMAD.MOV.U32 R47, RZ, RZ, RZ ;  /* 0x000000ffff2f7224 */ /* 0x000fe400078e00ff */
[----:B------:R-:W-:-:S07]  /*2bf20*/  IMAD.MOV.U32 R45, RZ, RZ, R14 ;  /* 0x000000ffff2d7224 */ /* 0x000fce00078e000e */
[----:B------:R-:W-:Y:S05]  /*2bf30*/  WARPSYNC.COLLECTIVE R15, `(.L_x_8345) ;  /* 0x000000000f087348 */ /* 0x000fea0003c00000 */
[----:B------:R0:W1:Y:S02]  /*2bf40*/  SHFL.IDX P6, R14, R13, R12, R11 ;  /* 0x0000000c0d0e7389 */ /* 0x00006400000c000b */
[----:B01----:R-:W-:Y:S01]  /*2bf50*/  ENDCOLLECTIVE ;  /* 0x000000000000791b */ /* 0x003fe20003800000 */
.L_x_8345:
[----:B------:R-:W-:Y:S02]  /*2bf60*/  IMAD.MOV.U32 R13, RZ, RZ, R49 ;  /* 0x000000ffff0d7224 */ /* 0x000fe400078e0031 */
[----:B------:R-:W-:Y:S02]  /*2bf70*/  IMAD.MOV.U32 R12, RZ, RZ, R0 ;  /* 0x000000ffff0c7224 */ /* 0x000fe400078e0000 */
[----:B------:R-:W-:-:S07]  /*2bf80*/  IMAD.MOV.U32 R44, RZ, RZ, R14 ;  /* 0x000000ffff2c7224 */ /* 0x000fce00078e000e */
[----:B------:R-:W-:Y:S05]  /*2bf90*/  WARPSYNC.COLLECTIVE R15, `(.L_x_8346) ;  /* 0x000000000f087348 */ /* 0x000fea0003c00000 */
[----:B------:R0:W1:Y:S02]  /*2bfa0*/  SHFL.IDX P6, R14, R13, R12, R11 ;  /* 0x0000000c0d0e7389 */ /* 0x00006400000c000b */
[----:B01----:R-:W-:Y:S01]  /*2bfb0*/  ENDCOLLECTIVE ;  /* 0x000000000000791b */ /* 0x003fe20003800000 */
.L_x_8346:
        /* <DEDUP_REMOVED lines=8> */
.L_x_8347:
[----:B------:R-:W-:Y:S02]  /*2c040*/  IMAD.MOV.U32 R13, RZ, RZ, R53 ;  /* 0x000000ffff0d7224 */ /* 0x000fe400078e0035 */
[----:B------:R-:W-:Y:S02]  /*2c050*/  IMAD.MOV.U32 R12, RZ, RZ, R0 ;  /* 0x000000ffff0c7224 */ /* 0x000fe400078e0000 */
[----:B------:R-:W-:-:S07]  /*2c060*/  IMAD.MOV.U32 R46, RZ, RZ, R14 ;  /* 0x000000ffff2e7224 */ /* 0x000fce00078e000e */
[----:B------:R-:W-:Y:S05]  /*2c070*/  WARPSYNC.COLLECTIVE R15, `(.L_x_8348) ;  /* 0x000000000f087348 */ /* 0x000fea0003c00000 */
[----:B------:R0:W1:Y:S02]  /*2c080*/  SHFL.IDX P6, R14, R13, R12, R11 ;  /* 0x0000000c0d0e7389 */ /* 0x00006400000c000b */
[----:B01----:R-:W-:Y:S01]  /*2c090*/  ENDCOLLECTIVE ;  /* 0x000000000000791b */ /* 0x003fe20003800000 */
.L_x_8348:
[----:B------:R-:W-:Y:S02]  /*2c0a0*/  IMAD.MOV.U32 R13, RZ, RZ, R55 ;  /* 0x000000ffff0d7224 */ /* 0x000fe400078e0037 */
[----:B------:R-:W-:Y:S02]  /*2c0b0*/  IMAD.MOV.U32 R12, RZ, RZ, R2 ;  /* 0x000000ffff0c7224 */ /* 0x000fe400078e0002 */
[----:B------:R-:W-:-:S07]  /*2c0c0*/  IMAD.MOV.U32 R53, RZ, RZ, R14 ;  /* 0x000000ffff357224 */ /* 0x000fce00078e000e */
[----:B------:R-:W-:Y:S05]  /*2c0d0*/  WARPSYNC.COLLECTIVE R15, `(.L_x_8349) ;  /* 0x000000000f087348 */ /* 0x000fea0003c00000 */
[----:B------:R0:W1:Y:S02]  /*2c0e0*/  SHFL.IDX P6, R14, R13, R12, R11 ;  /* 0x0000000c0d0e7389 */ /* 0x00006400000c000b */
[----:B01----:R-:W-:Y:S01]  /*2c0f0*/  ENDCOLLECTIVE ;  /* 0x000000000000791b */ /* 0x003fe20003800000 */
.L_x_8349:
[----:B------:R-:W-:Y:S02]  /*2c100*/  IMAD.MOV.U32 R13, RZ, RZ, R59 ;  /* 0x000000ffff0d7224 */ /* 0x000fe400078e003b */
[----:B------:R-:W-:Y:S02]  /*2c110*/  IMAD.MOV.U32 R12, RZ, RZ, R0 ;  /* 0x000000ffff0c7224 */ /* 0x000fe400078e0000 */
[----:B------:R-:W-:-:S07]  /*2c120*/  IMAD.MOV.U32 R48, RZ, RZ, R14 ;  /* 0x000000ffff307224 */ /* 0x000fce00078e000e */
[----:B------:R-:W-:Y:S05]  /*2c130*/  WARPSYNC.COLLECTIVE R15, `(.L_x_8350) ;  /* 0x000000000f087348 */ /* 0x000fea0003c00000 */
[----:B------:R0:W1:Y:S02]  /*2c140*/  SHFL.IDX P6, R14, R13, R12, R11 ;  /* 0x0000000c0d0e7389 */ /* 0x00006400000c000b */
[----:B01----:R-:W-:Y:S01]  /*2c150*/  ENDCOLLECTIVE ;  /* 0x000000000000791b */ /* 0x003fe20003800000 */
.L_x_8350:
[----:B------:R-:W-:Y:S02]  /*2c160*/  IMAD.MOV.U32 R13, RZ, RZ, R61 ;  /* 0x000000ffff0d7224 */ /* 0x000fe400078e003d */
[----:B------:R-:W-:Y:S02]  /*2c170*/  IMAD.MOV.U32 R12, RZ, RZ, R2 ;  /* 0x000000ffff0c7224 */ /* 0x000fe400078e0002 */
[----:B------:R-:W-:-:S07]  /*2c180*/  IMAD.MOV.U32 R59, RZ, RZ, R14 ;  /* 0x000000ffff3b7224 */ /* 0x000fce00078e000e */
[----:B------:R-:W-:Y:S05]  /*2c190*/  WARPSYNC.COLLECTIVE R15, `(.L_x_8351) ;  /* 0x000000000f087348 */ /* 0x000fea0003c00000 */
[----:B------:R0:W1:Y:S02]  /*2c1a0*/  SHFL.IDX P6, R14, R13, R12, R11 ;  /* 0x0000000c0d0e7389 */ /* 0x00006400000c000b */
[----:B01----:R-:W-:Y:S01]  /*2c1b0*/  ENDCOLLECTIVE ;  /* 0x000000000000791b */ /* 0x003fe20003800000 */
.L_x_8351:
[----:B------:R-:W-:Y:S02]  /*2c1c0*/  IMAD.MOV.U32 R13, RZ, RZ, R63 ;  /* 0x000000ffff0d7224 */ /* 0x000fe400078e003f */
[----:B------:R-:W-:Y:S02]  /*2c1d0*/  IMAD.MOV.U32 R12, RZ, RZ, R0 ;  /* 0x000000ffff0c7224 */ /* 0x000fe400078e0000 */
[----:B------:R-:W-:-:S07]  /*2c1e0*/  IMAD.MOV.U32 R50, RZ, RZ, R14 ;  /* 0x000000ffff327224 */ /* 0x000fce00078e000e */
[----:B------:R-:W-:Y:S05]  /*2c1f0*/  WARPSYNC.COLLECTIVE R15, `(.L_x_8352) ;  /* 0x000000000f087348 */ /* 0x000fea0003c00000 */
[----:B------:R0:W1:Y:S02]  /*2c200*/  SHFL.IDX P6, R14, R13, R12, R11 ;  /* 0x0000000c0d0e7389 */ /* 0x00006400000c000b */
[----:B01----:R-:W-:Y:S01]  /*2c210*/  ENDCOLLECTIVE ;  /* 0x000000000000791b */ /* 0x003fe20003800000 */
.L_x_8352:
        /* <DEDUP_REMOVED lines=8> */
.L_x_8353:
[----:B------:R-:W-:Y:S02]  /*2c2a0*/  IMAD.MOV.U32 R13, RZ, RZ, R67 ;  /* 0x000000ffff0d7224 */ /* 0x000fe400078e0043 */
[----:B------:R-:W-:Y:S02]  /*2c2b0*/  IMAD.MOV.U32 R12, RZ, RZ, R0 ;  /* 0x000000ffff0c7224 */ /* 0x000fe400078e0000 */
[----:B------:R-:W-:-:S07]  /*2c2c0*/  IMAD.MOV.U32 R52, RZ, RZ, R14 ;  /* 0x000000ffff347224 */ /* 0x000fce00078e000e */
[----:B------:R-:W-:Y:S05]  /*2c2d0*/  WARPSYNC.COLLECTIVE R15, `(.L_x_8354) ;  /* 0x000000000f087348 */ /* 0x000fea0003c00000 */
[----:B------:R0:W1:Y:S02]  /*2c2e0*/  SHFL.IDX P6, R14, R13, R12, R11 ;  /* 0x0000000c0d0e7389 */ /* 0x00006400000c000b */
[----:B01----:R-:W-:Y:S01]  /*2c2f0*/  ENDCOLLECTIVE ;  /* 0x000000000000791b */ /* 0x003fe20003800000 */
.L_x_8354:
        /* <DEDUP_REMOVED lines=8> */
.L_x_8355:
[----:B------:R-:W-:Y:S02]  /*2c380*/  IMAD.MOV.U32 R13, RZ, RZ, R71 ;  /* 0x000000ffff0d7224 */ /* 0x000fe400078e0047 */
[----:B------:R-:W-:Y:S02]  /*2c390*/  IMAD.MOV.U32 R12, RZ, RZ, R0 ;  /* 0x000000ffff0c7224 */ /* 0x000fe400078e0000 */
[----:B------:R-:W-:-:S07]  /*2c3a0*/  IMAD.MOV.U32 R54, RZ, RZ, R14 ;  /* 0x000000ffff367224 */ /* 0x000fce00078e000e */
[----:B------:R-:W-:Y:S05]  /*2c3b0*/  WARPSYNC.COLLECTIVE R15, `(.L_x_8356) ;  /* 0x000000000f087348 */ /* 0x000fea0003c00000 */
[----:B------:R0:W1:Y:S02]  /*2c3c0*/  SHFL.IDX P6, R14, R13, R12, R11 ;  /* 0x0000000c0d0e7389 */ /* 0x00006400000c000b */
[----:B01----:R-:W-:Y:S01]  /*2c3d0*/  ENDCOLLECTIVE ;  /* 0x000000000000791b */ /* 0x003fe20003800000 */
.L_x_8356:
        /* <DEDUP_REMOVED lines=8> */
.L_x_8357:
[----:B------:R-:W-:Y:S02]  /*2c460*/  IMAD.MOV.U32 R13, RZ, RZ, R75 ;  /* 0x000000ffff0d7224 */ /* 0x000fe400078e004b */
[----:B------:R-:W-:Y:S02]  /*2c470*/  IMAD.MOV.U32 R12, RZ, RZ, R0 ;  /* 0x000000ffff0c7224 */ /* 0x000fe400078e0000 */
[----:B------:R-:W-:-:S07]  /*2c480*/  IMAD.MOV.U32 R58, RZ, RZ, R14 ;  /* 0x000000ffff3a7224 */ /* 0x000fce00078e000e */
[----:B------:R-:W-:Y:S05]  /*2c490*/  WARPSYNC.COLLECTIVE R15, `(.L_x_8358) ;  /* 0x000000000f087348 */ /* 0x000fea0003c00000 */
[----:B------:R0:W1:Y:S02]  /*2c4a0*/  SHFL.IDX P6, R14, R13, R12, R11 ;  /* 0x0000000c0d0e7389 */ /* 0x00006400000c000b */
[----:B01----:R-:W-:Y:S01]  /*2c4b0*/  ENDCOLLECTIVE ;  /* 0x000000000000791b */ /* 0x003fe20003800000 */
.L_x_8358:
        /* <DEDUP_REMOVED lines=8> */
.L_x_8359:
        /* <DEDUP_REMOVED lines=8> */
.L_x_8160:
[----:B------:R-:W-:Y:S02]  /*2c5c0*/  IMAD.MOV.U32 R13, RZ, RZ, R3 ;  /* 0x000000ffff0d7224 */ /* 0x000fe400078e0003 */
[----:B------:R-:W-:Y:S02]  /*2c5d0*/  IMAD.MOV.U32 R12, RZ, RZ, RZ ;  /* 0x000000ffff0c7224 */ /* 0x000fe400078e00ff */
[----:B------:R-:W-:Y:S02]  /*2c5e0*/  IMAD.MOV.U32 R11, RZ, RZ, 0x181f ;  /* 0x0000181fff0b7424 */ /* 0x000fe400078e00ff */
[----:B------:R-:W-:-:S07]  /*2c5f0*/  IMAD.MOV.U32 R15, RZ, RZ, -0x1 ;  /* 0xffffffffff0f7424 */ /* 0x000fce00078e00ff */
[----:B-1----:R-:W-:Y:S05]  /*2c600*/  WARPSYNC.COLLECTIVE R15, `(.L_x_8361) ;  /* 0x000000000f087348 */ /* 0x002fea0003c00000 */
[----:B------:R0:W2:Y:S02]  /*2c610*/  SHFL.IDX P6, R14, R13, R12, R11 ;  /* 0x0000000c0d0e7389 */ /* 0x0000a400000c000b */
[----:B012---:R-:W-:Y:S01]  /*2c620*/  ENDCOLLECTIVE ;  /* 0x000000000000791b */ /* 0x007fe20003800000 */
.L_x_8361:
[----:B------:R-:W-:Y:S02]  /*2c630*/  IMAD.MOV.U32 R13, RZ, RZ, R2 ;  /* 0x000000ffff0d7224 */ /* 0x000fe400078e0002 */
[----:B------:R-:W-:-:S07]  /*2c640*/  IMAD.MOV.U32 R0, RZ, RZ, R14 ;  /* 0x000000ffff007224 */ /* 0x000fce00078e000e */
[----:B------:R-:W-:Y:S05]  /*2c650*/  WARPSYNC.COLLECTIVE R15, `(.L_x_8362) ;  /* 0x000000000f087348 */ /* 0x000fea0003c00000 */
[----:B------:R0:W1:Y:S02]  /*2c660*/  SHFL.IDX P6, R14, R13, R12, R11 ;  /* 0x0000000c0d0e7389 */ /* 0x00006400000c000b */
[----:B01----:R-:W-:Y:S01]  /*2c670*/  ENDCOLLECTIVE ;  /* 0x000000000000791b */ /* 0x003fe20003800000 */
.L_x_8362:
[----:B------:R-:W-:Y:S05]  /*2c680*/  BRA `(.L_x_8363) ;  /* 0xffffff6400f07947 */ /* 0x000fea000383ffff */
.L_x_8163:
        /* <DEDUP_REMOVED lines=8> */
.L_x_8365:
[----:B------:R-:W-:Y:S05]  /*2c710*/  BSYNC B1 ;  /* 0x0000000000017941 */ /* 0x000fea0003800000 */
.L_x_8364:
        /* <DEDUP_REMOVED lines=8> */
.L_x_8366:
[----:B------:R-:W-:Y:S05]  /*2c7a0*/  BRA `(.L_x_8367) ;  /* 0xffffff6800087947 */ /* 0x000fea000383ffff */
.L_x_8166:
        /* <DEDUP_REMOVED lines=8> */
.L_x_8369:
[----:B------:R-:W-:Y:S05]  /*2c830*/  BSYNC B1 ;  /* 0x0000000000017941 */ /* 0x000fea0003800000 */
.L_x_8368:
        /* <DEDUP_REMOVED lines=8> */
.L_x_8370:
[----:B------:R-:W-:Y:S05]  /*2c8c0*/  BRA `(.L_x_8371) ;  /* 0xffffff68001c7947 */ /* 0x000fea000383ffff */
.L_x_8169:
        /* <DEDUP_REMOVED lines=8> */
.L_x_8373:
[----:B------:R-:W-:Y:S05]  /*2c950*/  BSYNC B1 ;  /* 0x0000000000017941 */ /* 0x000fea0003800000 */
.L_x_8372:
        /* <DEDUP_REMOVED lines=8> */
.L_x_8374:
[----:B------:R-:W-:Y:S05]  /*2c9e0*/  BRA `(.L_x_8375) ;  /* 0xffffff6800307947 */ /* 0x000fea000383ffff */
.L_x_8186:
[----:B------:R-:W1:Y:S01]  /*2c9f0*/  S2R R11, SR_TID.X ;  /* 0x00000000000b7919 */ /* 0x000e620000002100 */
[----:B------:R-:W-:Y:S01]  /*2ca00*/  BSSY B1, `(.L_x_8376) ;  /* 0x000000a000017945 */ /* 0x000fe20003800000 */
[----:B------:R-:W-:Y:S02]  /*2ca10*/  IMAD.MOV.U32 R12, RZ, RZ, RZ ;  /* 0x000000ffff0c7224 */ /* 0x000fe400078e00ff */
[----:B------:R-:W-:Y:S01]  /*2ca20*/  IMAD.MOV.U32 R15, RZ, RZ, -0x1 ;  /* 0xffffffffff0f7424 */ /* 0x000fe200078e00ff */
[----:B-1----:R-:W-:-:S04]  /*2ca30*/  SHF.R.U32.HI R11, RZ, 0x5, R11 ;  /* 0x00000005ff0b7819 */ /* 0x002fc8000001160b */
[----:B------:R-:W-:-:S05]  /*2ca40*/  LOP3.LUT R11, R11, 0x3, RZ, 0xc0, !PT ;  /* 0x000000030b0b7812 */ /* 0x000fca00078ec0ff */
[----:B0-----:R-:W-:Y:S02]  /*2ca50*/  IMAD.MOV.U32 R13, RZ, RZ, R11 ;  /* 0x000000ffff0d7224 */ /* 0x001fe400078e000b */
[----:B------:R-:W-:-:S07]  /*2ca60*/  IMAD.MOV.U32 R11, RZ, RZ, 0x1f ;  /* 0x0000001fff0b7424 */ /* 0x000fce00078e00ff */
[----:B------:R-:W-:Y:S05]  /*2ca70*/  WARPSYNC.COLLECTIVE R15, `(.L_x_8377) ;  /* 0x000000000f087348 */ /* 0x000fea0003c00000 */
[----:B------:R0:W1:Y:S02]  /*2ca80*/  SHFL.IDX P6, R14, R13, R12, R11 ;  /* 0x0000000c0d0e7389 */ /* 0x00006400000c000b */
[----:B01----:R-:W-:Y:S01]  /*2ca90*/  ENDCOLLECTIVE ;  /* 0x000000000000791b */ /* 0x003fe20003800000 */
.L_x_8377:
[----:B------:R-:W-:Y:S05]  /*2caa0*/  BSYNC B1 ;  /* 0x0000000000017941 */ /* 0x000fea0003800000 */
.L_x_8376:
[----:B------:R-:W-:Y:S05]  /*2cab0*/  BRA `(.L_x_8378) ;  /* 0xffffff8000647947 */ /* 0x000fea000383ffff */
.L_x_8188:
[----:B------:R-:W-:Y:S01]  /*2cac0*/  BSSY B1, `(.L_x_8379) ;  /* 0x0000006000017945 */ /* 0x000fe20003800000 */
[----:B------:R-:W-:-:S07]  /*2cad0*/  IMAD.MOV.U32 R15, RZ, RZ, -0x1 ;  /* 0xffffffffff0f7424 */ /* 0x000fce00078e00ff */
[----:B01----:R-:W-:Y:S05]  /*2cae0*/  WARPSYNC.COLLECTIVE R15, `(.L_x_8380) ;  /* 0x000000000f0c7348 */ /* 0x003fea0003c00000 */
[----:B------:R-:W-:Y:S02]  /*2caf0*/  ELECT P6, UR62, PT ;  /* 0x00000000003e782f */ /* 0x000fe400038c0000 */
[----:B------:R-:W-:Y:S01]  /*2cb00*/  MOV R14, UR62 ;  /* 0x0000003e000e7c02 */ /* 0x000fe20008000f00 */
[----:B01----:R-:W-:Y:S10]  /*2cb10*/  ENDCOLLECTIVE ;  /* 0x000000000000791b */ /* 0x003ff40003800000 */
.L_x_8380:
[----:B------:R-:W-:Y:S05]  /*2cb20*/  BSYNC B1 ;  /* 0x0000000000017941 */ /* 0x000fea0003800000 */
.L_x_8379:
[----:B------:R-:W-:Y:S05]  /*2cb30*/  BRA `(.L_x_8187) ;  /* 0xffffff80005c7947 */ /* 0x000fea000383ffff */
.L_x_8190:
[----:B-1----:R-:W2:Y:S02]  /*2cb40*/  LDL R4, [R1+0x4] ;  /* 0x0000040001047983 */ /* 0x002ea40000100800 */
[----:B--2---:R1:W2:Y:S02]  /*2cb50*/  SYNCS.PHASECHK.TRANS64.TRYWAIT P0, [R4+URZ+0x2e820], R3 ;  /* 0x02e82003040075a7 */ /* 0x0042a4000800017f */
[----:B--2---:R-:W-:Y:S05]  /*2cb60*/  @!P0 NANOSLEEP.SYNCS 0x989680 ;  /* 0x009896800000895d */ /* 0x004fea0003900000 */
[----:B------:R-:W2:Y:S02]  /*2cb70*/  @!P0 SYNCS.PHASECHK.TRANS64 P0, [R4+URZ+0x2e820], R3 ;  /* 0x02e82003040085a7 */ /* 0x000ea4000800007f */
[----:B--2---:R-:W-:Y:S05]  /*2cb80*/  @!P0 BRA `(.L_x_8190) ;  /* 0xfffffffc00ec8947 */ /* 0x004fea000383ffff */
[----:B------:R-:W-:Y:S05]  /*2cb90*/  BRA `(.L_x_8381) ;  /* 0xffffff80006c7947 */ /* 0x000fea000383ffff */
.L_x_8194:
[----:B-1----:R1:W2:Y:S02]  /*2cba0*/  SYNCS.PHASECHK.TRANS64.TRYWAIT P0, [R6+URZ+0x2e8a0], R8 ;  /* 0x02e8a008060075a7 */ /* 0x0022a4000800017f */
[----:B--2---:R-:W-:Y:S05]  /*2cbb0*/  @!P0 NANOSLEEP.SYNCS 0x989680 ;  /* 0x009896800000895d */ /* 0x004fea0003900000 */
[----:B------:R-:W2:Y:S02]  /*2cbc0*/  @!P0 SYNCS.PHASECHK.TRANS64 P0, [R6+URZ+0x2e8a0], R8 ;  /* 0x02e8a008060085a7 */ /* 0x000ea4000800007f */
[----:B--2---:R-:W-:Y:S05]  /*2cbd0*/  @!P0 BRA `(.L_x_8194) ;  /* 0xfffffffc00f08947 */ /* 0x004fea000383ffff */
[----:B------:R-:W-:Y:S05]  /*2cbe0*/  BRA `(.L_x_8382) ;  /* 0xffffff8000947947 */ /* 0x000fea000383ffff */
.L_x_8199:
[----:B--2---:R2:W3:Y:S02]  /*2cbf0*/  SYNCS.PHASECHK.TRANS64.TRYWAIT P0, [R6+URZ+0x2e8c0], R8 ;  /* 0x02e8c008060075a7 */ /* 0x0044e4000800017f */
[----:B---3--:R-:W-:Y:S05]  /*2cc00*/  @!P0 NANOSLEEP.SYNCS 0x989680 ;  /* 0x009896800000895d */ /* 0x008fea0003900000 */
[----:B------:R-:W3:Y:S02]  /*2cc10*/  @!P0 SYNCS.PHASECHK.TRANS64 P0, [R6+URZ+0x2e8c0], R8 ;  /* 0x02e8c008060085a7 */ /* 0x000ee4000800007f */
[----:B---3--:R-:W-:Y:S05]  /*2cc20*/  @!P0 BRA `(.L_x_8199) ;  /* 0xfffffffc00f08947 */ /* 0x008fea000383ffff */
[----:B------:R-:W-:Y:S05]  /*2cc30*/  BRA `(.L_x_8383) ;  /* 0xffffff8400187947 */ /* 0x000fea000383ffff */
.L_x_8206:
[----:B-1----:R1:W2:Y:S02]  /*2cc40*/  SYNCS.PHASECHK.TRANS64.TRYWAIT P1, [R4+URZ+0x2e8a0], R5 ;  /* 0x02e8a005040075a7 */ /* 0x0022a4000802017f */
[----:B--2---:R-:W-:Y:S05]  /*2cc50*/  @!P1 NANOSLEEP.SYNCS 0x989680 ;  /* 0x009896800000995d */ /* 0x004fea0003900000 */
[----:B------:R-:W2:Y:S02]  /*2cc60*/  @!P1 SYNCS.PHASECHK.TRANS64 P1, [R4+URZ+0x2e8a0], R5 ;  /* 0x02e8a005040095a7 */ /* 0x000ea4000802007f */
[----:B--2---:R-:W-:Y:S05]  /*2cc70*/  @!P1 BRA `(.L_x_8206) ;  /* 0xfffffffc00f09947 */ /* 0x004fea000383ffff */
[----:B------:R-:W-:Y:S05]  /*2cc80*/  BRA `(.L_x_8384) ;  /* 0xffffff8400f07947 */ /* 0x000fea000383ffff */
.L_x_8211:
[----:B--2---:R2:W3:Y:S02]  /*2cc90*/  SYNCS.PHASECHK.TRANS64.TRYWAIT P1, [R4+URZ+0x2e8c0], R5 ;  /* 0x02e8c005040075a7 */ /* 0x0044e4000802017f */
[----:B---3--:R-:W-:Y:S05]  /*2cca0*/  @!P1 NANOSLEEP.SYNCS 0x989680 ;  /* 0x009896800000995d */ /* 0x008fea0003900000 */
[----:B------:R-:W3:Y:S02]  /*2ccb0*/  @!P1 SYNCS.PHASECHK.TRANS64 P1, [R4+URZ+0x2e8c0], R5 ;  /* 0x02e8c005040095a7 */ /* 0x000ee4000802007f */
[----:B---3--:R-:W-:Y:S05]  /*2ccc0*/  @!P1 BRA `(.L_x_8211) ;  /* 0xfffffffc00f09947 */ /* 0x008fea000383ffff */
[----:B------:R-:W-:Y:S05]  /*2ccd0*/  BRA `(.L_x_8385) ;  /* 0xffffff8800707947 */ /* 0x000fea000383ffff */
.L_x_8226:
        /* <DEDUP_REMOVED lines=11> */
.L_x_8387:
[----:B------:R-:W-:Y:S05]  /*2cd90*/  BSYNC B0 ;  /* 0x0000000000007941 */ /* 0x000fea0003800000 */
.L_x_8386:
[----:B------:R-:W-:Y:S05]  /*2cda0*/  BRA `(.L_x_8388) ;  /* 0xffffff9400507947 */ /* 0x000fea000383ffff */
.L_x_8228:
[----:B------:R-:W-:Y:S01]  /*2cdb0*/  BSSY B0, `(.L_x_8389) ;  /* 0x0000006000007945 */ /* 0x000fe20003800000 */
[----:B------:R-:W-:-:S07]  /*2cdc0*/  IMAD.MOV.U32 R15, RZ, RZ, -0x1 ;  /* 0xffffffffff0f7424 */ /* 0x000fce00078e00ff */
[----:B012---:R-:W-:Y:S05]  /*2cdd0*/  WARPSYNC.COLLECTIVE R15, `(.L_x_8390) ;  /* 0x000000000f0c7348 */ /* 0x007fea0003c00000 */
[----:B------:R-:W-:Y:S02]  /*2cde0*/  ELECT P6, UR62, PT ;  /* 0x00000000003e782f */ /* 0x000fe400038c0000 */
[----:B------:R-:W-:Y:S01]  /*2cdf0*/  MOV R14, UR62 ;  /* 0x0000003e000e7c02 */ /* 0x000fe20008000f00 */
[----:B012---:R-:W-:Y:S10]  /*2ce00*/  ENDCOLLECTIVE ;  /* 0x000000000000791b */ /* 0x007ff40003800000 */
.L_x_8390:
[----:B------:R-:W-:Y:S05]  /*2ce10*/  BSYNC B0 ;  /* 0x0000000000007941 */ /* 0x000fea0003800000 */
.L_x_8389:
[----:B------:R-:W-:Y:S05]  /*2ce20*/  BRA `(.L_x_8391) ;  /* 0xffffff94005c7947 */ /* 0x000fea000383ffff */
.L_x_8230:
[----:B-1----:R1:W2:Y:S02]  /*2ce30*/  SYNCS.PHASECHK.TRANS64.TRYWAIT P0, [R0+URZ+0x2e880], R3 ;  /* 0x02e88003000075a7 */ /* 0x0022a4000800017f */
[----:B--2---:R-:W-:Y:S05]  /*2ce40*/  @!P0 NANOSLEEP.SYNCS 0x989680 ;  /* 0x009896800000895d */ /* 0x004fea0003900000 */
[----:B------:R-:W2:Y:S02]  /*2ce50*/  @!P0 SYNCS.PHASECHK.TRANS64 P0, [R0+URZ+0x2e880], R3 ;  /* 0x02e88003000085a7 */ /* 0x000ea4000800007f */
[----:B--2---:R-:W-:Y:S05]  /*2ce60*/  @!P0 BRA `(.L_x_8230) ;  /* 0xfffffffc00f08947 */ /* 0x004fea000383ffff */
[----:B------:R-:W-:Y:S05]  /*2ce70*/  BRA `(.L_x_8392) ;  /* 0xffffff9400d87947 */ /* 0x000fea000383ffff */
.L_x_8232:
[----:B--2---:R2:W3:Y:S02]  /*2ce80*/  SYNCS.PHASECHK.TRANS64.TRYWAIT P0, [R0+URZ+0x2e840], R3 ;  /* 0x02e84003000075a7 */ /* 0x0044e4000800017f */
[----:B---3--:R-:W-:Y:S05]  /*2ce90*/  @!P0 NANOSLEEP.SYNCS 0x989680 ;  /* 0x009896800000895d */ /* 0x008fea0003900000 */
[----:B------:R-:W3:Y:S02]  /*2cea0*/  @!P0 SYNCS.PHASECHK.TRANS64 P0, [R0+URZ+0x2e840], R3 ;  /* 0x02e84003000085a7 */ /* 0x000ee4000800007f */
[----:B---3--:R-:W-:Y:S05]  /*2ceb0*/  @!P0 BRA `(.L_x_8232) ;  /* 0xfffffffc00f08947 */ /* 0x008fea000383ffff */
[----:B------:R-:W-:Y:S05]  /*2cec0*/  BRA `(.L_x_8393) ;  /* 0xffffff9800387947 */ /* 0x000fea000383ffff */
.L_x_8236:
[----:B------:R-:W2:Y:S01]  /*2ced0*/  LDL.LU R11, [R1+0x5c] ;  /* 0x00005c00010b7983 */ /* 0x000ea20000300800 */
[----:B------:R-:W-:Y:S02]  /*2cee0*/  IMAD.MOV.U32 R13, RZ, RZ, R2 ;  /* 0x000000ffff0d7224 */ /* 0x000fe400078e0002 */
[----:B------:R-:W-:Y:S02]  /*2cef0*/  IMAD.MOV.U32 R12, RZ, RZ, RZ ;  /* 0x000000ffff0c7224 */ /* 0x000fe400078e00ff */
[----:B------:R-:W-:Y:S02]  /*2cf00*/  IMAD.MOV.U32 R15, RZ, RZ, -0x1 ;  /* 0xffffffffff0f7424 */ /* 0x000fe400078e00ff */
[----:B------:R-:W-:Y:S02]  /*2cf10*/  IMAD R17, R17, 0x80, R9 ;  /* 0x0000008011117824 */ /* 0x000fe400078e0209 */
[----:B--2---:R-:W-:Y:S02]  /*2cf20*/  IMAD R0, R11, R8, RZ ;  /* 0x000000080b007224 */ /* 0x004fe400078e02ff */
[----:B------:R-:W-:-:S03]  /*2cf30*/  IMAD.MOV.U32 R11, RZ, RZ, 0x181f ;  /* 0x0000181fff0b7424 */ /* 0x000fc600078e00ff */
[----:B------:R-:W-:-:S13]  /*2cf40*/  ISETP.GE.AND P1, PT, R17, R0, PT ;  /* 0x000000001100720c */ /* 0x000fda0003f26270 */
[----:B-----5:R-:W-:Y:S05]  /*2cf50*/  WARPSYNC.COLLECTIVE R15, `(.L_x_8394) ;  /* 0x000000000f087348 */ /* 0x020fea0003c00000 */
[----:B------:R0:W1:Y:S02]  /*2cf60*/  SHFL.IDX P6, R14, R13, R12, R11 ;  /* 0x0000000c0d0e7389 */ /* 0x00006400000c000b */
[----:B01---5:R-:W-:Y:S01]  /*2cf70*/  ENDCOLLECTIVE ;  /* 0x000000000000791b */ /* 0x023fe20003800000 */
.L_x_8394:
[----:B------:R-:W-:Y:S02]  /*2cf80*/  IMAD.MOV.U32 R13, RZ, RZ, R3 ;  /* 0x000000ffff0d7224 */ /* 0x000fe400078e0003 */
[----:B------:R-:W-:-:S07]  /*2cf90*/  IMAD.MOV.U32 R4, RZ, RZ, R14 ;  /* 0x000000ffff047224 */ /* 0x000fce00078e000e */
[----:B------:R-:W-:Y:S05]  /*2cfa0*/  WARPSYNC.COLLECTIVE R15, `(.L_x_8395) ;  /* 0x000000000f087348 */ /* 0x000fea0003c00000 */
[----:B------:R0:W1:Y:S02]  /*2cfb0*/  SHFL.IDX P6, R14, R13, R12, R11 ;  /* 0x0000000c0d0e7389 */ /* 0x00006400000c000b */
[----:B01----:R-:W-:Y:S01]  /*2cfc0*/  ENDCOLLECTIVE ;  /* 0x000000000000791b */ /* 0x003fe20003800000 */
.L_x_8395:
        /* <DEDUP_REMOVED lines=12> */
[----:B------:R0:W-:Y:S02]  /*2d090*/  @!P1 LDGSTS.E.BYPASS.LTC128B.128 [R10+0x1c400], desc[UR4][R4.64], !P0 ;  /* 0x1c400000040a9fae */ /* 0x0001e4000c101d44 */
[----:B0-----:R-:W-:Y:S05]  /*2d0a0*/  WARPSYNC.COLLECTIVE R15, `(.L_x_8396) ;  /* 0x000000000f087348 */ /* 0x001fea0003c00000 */
[----:B------:R1:W2:Y:S02]  /*2d0b0*/  SHFL.IDX P6, R14, R13, R12, R11 ;  /* 0x0000000c0d0e7389 */ /* 0x0002a400000c000b */
[----:B012---:R-:W-:Y:S01]  /*2d0c0*/  ENDCOLLECTIVE ;  /* 0x000000000000791b */ /* 0x007fe20003800000 */
.L_x_8396:
[----:B------:R-:W-:-:S05]  /*2d0d0*/  VIADD R4, R17, 0x10 ;  /* 0x0000001011047836 */ /* 0x000fca0000000000 */
[----:B------:R-:W-:Y:S01]  /*2d0e0*/  ISETP.GE.AND P1, PT, R4, R0, PT ;  /* 0x000000000400720c */ /* 0x000fe20003f26270 */
[----:B------:R-:W-:Y:S02]  /*2d0f0*/  IMAD.MOV.U32 R13, RZ, RZ, R3 ;  /* 0x000000ffff0d7224 */ /* 0x000fe400078e0003 */
[----:B------:R-:W-:-:S10]  /*2d100*/  IMAD.MOV.U32 R6, RZ, RZ, R14 ;  /* 0x000000ffff067224 */ /* 0x000fd400078e000e */
[----:B------:R-:W-:Y:S05]  /*2d110*/  WARPSYNC.COLLECTIVE R15, `(.L_x_8397) ;  /* 0x000000000f087348 */ /* 0x000fea0003c00000 */
[----:B------:R0:W1:Y:S02]  /*2d120*/  SHFL.IDX P6, R14, R13, R12, R11 ;  /* 0x0000000c0d0e7389 */ /* 0x00006400000c000b */
[----:B01----:R-:W-:Y:S01]  /*2d130*/  ENDCOLLECTIVE ;  /* 0x000000000000791b */ /* 0x003fe20003800000 */
.L_x_8397:
        /* <DEDUP_REMOVED lines=16> */
.L_x_8398:
[----:B------:R-:W-:-:S05]  /*2d240*/  VIADD R4, R17, 0x20 ;  /* 0x0000002011047836 */ /* 0x000fca0000000000 */
[----:B------:R-:W-:Y:S01]  /*2d250*/  ISETP.GE.AND P1, PT, R4, R0, PT ;  /* 0x000000000400720c */ /* 0x000fe20003f26270 */
[----:B------:R-:W-:Y:S02]  /*2d260*/  IMAD.MOV.U32 R13, RZ, RZ, R3 ;  /* 0x000000ffff0d7224 */ /* 0x000fe400078e0003 */
[----:B------:R-:W-:-:S10]  /*2d270*/  IMAD.MOV.U32 R6, RZ, RZ, R14 ;  /* 0x000000ffff067224 */ /* 0x000fd400078e000e */
[----:B------:R-:W-:Y:S05]  /*2d280*/  WARPSYNC.COLLECTIVE R15, `(.L_x_8399) ;  /* 0x000000000f087348 */ /* 0x000fea0003c00000 */
[----:B------:R0:W1:Y:S02]  /*2d290*/  SHFL.IDX P6, R14, R13, R12, R11 ;  /* 0x0000000c0d0e7389 */ /* 0x00006400000c000b */
[----:B01----:R-:W-:Y:S01]  /*2d2a0*/  ENDCOLLECTIVE ;  /* 0x000000000000791b */ /* 0x003fe20003800000 */
.L_x_8399:
        /* <DEDUP_REMOVED lines=16> */
.L_x_8400:
[----:B------:R-:W-:-:S05]  /*2d3b0*/  VIADD R4, R17, 0x30 ;  /* 0x0000003011047836 */ /* 0x000fca0000000000 */
[----:B------:R-:W-:Y:S01]  /*2d3c0*/  ISETP.GE.AND P1, PT, R4, R0, PT ;  /* 0x000000000400720c */ /* 0x000fe20003f26270 */
[----:B------:R-:W-:Y:S02]  /*2d3d0*/  IMAD.MOV.U32 R13, RZ, RZ, R3 ;  /* 0x000000ffff0d7224 */ /* 0x000fe400078e0003 */
[----:B------:R-:W-:-:S10]  /*2d3e0*/  IMAD.MOV.U32 R6, RZ, RZ, R14 ;  /* 0x000000ffff067224 */ /* 0x000fd400078e000e */
[----:B------:R-:W-:Y:S05]  /*2d3f0*/  WARPSYNC.COLLECTIVE R15, `(.L_x_8401) ;  /* 0x000000000f087348 */ /* 0x000fea0003c00000 */
[----:B------:R0:W1:Y:S02]  /*2d400*/  SHFL.IDX P6, R14, R13, R12, R11 ;  /* 0x0000000c0d0e7389 */ /* 0x00006400000c000b */
[----:B01----:R-:W-:Y:S01]  /*2d410*/  ENDCOLLECTIVE ;  /* 0x000000000000791b */ /* 0x003fe20003800000 */
.L_x_8401:
        /* <DEDUP_REMOVED lines=16> */
.L_x_8402:
[----:B------:R-:W-:-:S05]  /*2d520*/  VIADD R4, R17, 0x40 ;  /* 0x0000004011047836 */ /* 0x000fca0000000000 */
[----:B------:R-:W-:Y:S01]  /*2d530*/  ISETP.GE.AND P1, PT, R4, R0, PT ;  /* 0x000000000400720c */ /* 0x000fe20003f26270 */
[----:B------:R-:W-:Y:S02]  /*2d540*/  IMAD.MOV.U32 R13, RZ, RZ, R3 ;  /* 0x000000ffff0d7224 */ /* 0x000fe400078e0003 */
[----:B------:R-:W-:-:S10]  /*2d550*/  IMAD.MOV.U32 R6, RZ, RZ, R14 ;  /* 0x000000ffff067224 */ /* 0x000fd400078e000e */
[----:B------:R-:W-:Y:S05]  /*2d560*/  WARPSYNC.COLLECTIVE R15, `(.L_x_8403) ;  /* 0x000000000f087348 */ /* 0x000fea0003c00000 */
[----:B------:R0:W1:Y:S02]  /*2d570*/  SHFL.IDX P6, R14, R13, R12, R11 ;  /* 0x0000000c0d0e7389 */ /* 0x00006400000c000b */
[----:B01----:R-:W-:Y:S01]  /*2d580*/  ENDCOLLECTIVE ;  /* 0x000000000000791b */ /* 0x003fe20003800000 */
.L_x_8403:
        /* <DEDUP_REMOVED lines=16> */
.L_x_8404:
[----:B------:R-:W-:-:S05]  /*2d690*/  VIADD R4, R17, 0x50 ;  /* 0x0000005011047836 */ /* 0x000fca0000000000 */
[----:B------:R-:W-:Y:S01]  /*2d6a0*/  ISETP.GE.AND P1, PT, R4, R0, PT ;  /* 0x000000000400720c */ /* 0x000fe20003f26270 */
[----:B------:R-:W-:Y:S02]  /*2d6b0*/  IMAD.MOV.U32 R13, RZ, RZ, R3 ;  /* 0x000000ffff0d7224 */ /* 0x000fe400078e0003 */
[----:B------:R-:W-:-:S10]  /*2d6c0*/  IMAD.MOV.U32 R6, RZ, RZ, R14 ;  /* 0x000000ffff067224 */ /* 0x000fd400078e000e */
[----:B------:R-:W-:Y:S05]  /*2d6d0*/  WARPSYNC.COLLECTIVE R15, `(.L_x_8405) ;  /* 0x000000000f087348 */ /* 0x000fea0003c00000 */
[----:B------:R0:W1:Y:S02]  /*2d6e0*/  SHFL.IDX P6, R14, R13, R12, R11 ;  /* 0x0000000c0d0e7389 */ /* 0x00006400000c000b */
[----:B01----:R-:W-:Y:S01]  /*2d6f0*/  ENDCOLLECTIVE ;  /* 0x000000000000791b */ /* 0x003fe20003800000 */
.L_x_8405:
        /* <DEDUP_REMOVED lines=16> */
.L_x_8406:
[----:B------:R-:W-:-:S05]  /*2d800*/  VIADD R5, R17, 0x60 ;  /* 0x0000006011057836 */ /* 0x000fca0000000000 */
[----:B------:R-:W-:Y:S01]  /*2d810*/  ISETP.GE.AND P1, PT, R5, R0, PT ;  /* 0x000000000500720c */ /* 0x000fe20003f26270 */
[----:B------:R-:W-:Y:S02]  /*2d820*/  IMAD.MOV.U32 R13, RZ, RZ, R3 ;  /* 0x000000ffff0d7224 */ /* 0x000fe400078e0003 */
[----:B------:R-:W-:-:S10]  /*2d830*/  IMAD.MOV.U32 R6, RZ, RZ, R14 ;  /* 0x000000ffff067224 */ /* 0x000fd400078e000e */
[----:B------:R-:W-:Y:S05]  /*2d840*/  WARPSYNC.COLLECTIVE R15, `(.L_x_8407) ;  /* 0x000000000f087348 */ /* 0x000fea0003c00000 */
[----:B------:R0:W1:Y:S02]  /*2d850*/  SHFL.IDX P6, R14, R13, R12, R11 ;  /* 0x0000000c0d0e7389 */ /* 0x00006400000c000b */
[----:B01----:R-:W-:Y:S01]  /*2d860*/  ENDCOLLECTIVE ;  /* 0x000000000000791b */ /* 0x003fe20003800000 */
.L_x_8407:
        /* <DEDUP_REMOVED lines=16> */
.L_x_8408:
[----:B------:R-:W-:Y:S02]  /*2d970*/  IMAD.MOV.U32 R13, RZ, RZ, R3 ;  /* 0x000000ffff0d7224 */ /* 0x000fe400078e0003 */
[----:B------:R-:W-:-:S07]  /*2d980*/  IMAD.MOV.U32 R4, RZ, RZ, R14 ;  /* 0x000000ffff047224 */ /* 0x000fce00078e000e */
[----:B------:R-:W-:Y:S05]  /*2d990*/  WARPSYNC.COLLECTIVE R15, `(.L_x_8409) ;  /* 0x000000000f087348 */ /* 0x000fea0003c00000 */
[----:B------:R0:W1:Y:S02]  /*2d9a0*/  SHFL.IDX P6, R14, R13, R12, R11 ;  /* 0x0000000c0d0e7389 */ /* 0x00006400000c000b */
[----:B01----:R-:W-:Y:S01]  /*2d9b0*/  ENDCOLLECTIVE ;  /* 0x000000000000791b */ /* 0x003fe20003800000 */
.L_x_8409:
[----:B------:R-:W-:Y:S01]  /*2d9c0*/  IMAD.MOV.U32 R3, RZ, RZ, R14 ;  /* 0x000000ffff037224 */ /* 0x000fe200078e000e */
[----:B------:R-:W-:Y:S06]  /*2d9d0*/  BRA `(.L_x_8410) ;  /* 0xffffff9800ac7947 */ /* 0x000fec000383ffff */
.L_x_8239:
[----:B0-----:R-:W2:Y:S02]  /*2d9e0*/  LDL R2, [R1+0x4] ;  /* 0x0000040001027983 */ /* 0x001ea40000100800 */
[----:B--2---:R0:W1:Y:S02]  /*2d9f0*/  SYNCS.PHASECHK.TRANS64.TRYWAIT P0, [R2+URZ+0x2e820], R0 ;  /* 0x02e82000020075a7 */ /* 0x004064000800017f */
[----:B-1----:R-:W-:Y:S05]  /*2da00*/  @!P0 NANOSLEEP.SYNCS 0x989680 ;  /* 0x009896800000895d */ /* 0x002fea0003900000 */
[----:B------:R-:W1:Y:S02]  /*2da10*/  @!P0 SYNCS.PHASECHK.TRANS64 P0, [R2+URZ+0x2e820], R0 ;  /* 0x02e82000020085a7 */ /* 0x000e64000800007f */
[----:B-1----:R-:W-:Y:S05]  /*2da20*/  @!P0 BRA `(.L_x_8239) ;  /* 0xfffffffc00ec8947 */ /* 0x002fea000383ffff */
[----:B------:R-:W-:Y:S05]  /*2da30*/  BRA `(.L_x_8411) ;  /* 0xffffff9c00107947 */ /* 0x000fea000383ffff */
.L_x_8245:
[----:B--2---:R2:W3:Y:S02]  /*2da40*/  SYNCS.PHASECHK.TRANS64.TRYWAIT P0, [R6+URZ+0x2e880], R5 ;  /* 0x02e88005060075a7 */ /* 0x0044e4000800017f */
[----:B---3--:R-:W-:Y:S05]  /*2da50*/  @!P0 NANOSLEEP.SYNCS 0x989680 ;  /* 0x009896800000895d */ /* 0x008fea0003900000 */
[----:B------:R-:W3:Y:S02]  /*2da60*/  @!P0 SYNCS.PHASECHK.TRANS64 P0, [R6+URZ+0x2e880], R5 ;  /* 0x02e88005060085a7 */ /* 0x000ee4000800007f */
[----:B---3--:R-:W-:Y:S05]  /*2da70*/  @!P0 BRA `(.L_x_8245) ;  /* 0xfffffffc00f08947 */ /* 0x008fea000383ffff */
[----:B------:R-:W-:Y:S05]  /*2da80*/  BRA `(.L_x_8412) ;  /* 0xffffff9c00d47947 */ /* 0x000fea000383ffff */
.L_x_8250:
[----:B-1----:R1:W3:Y:S02]  /*2da90*/  SYNCS.PHASECHK.TRANS64.TRYWAIT P0, [R6+URZ+0x2e840], R5 ;  /* 0x02e84005060075a7 */ /* 0x0022e4000800017f */
[----:B---3--:R-:W-:Y:S05]  /*2daa0*/  @!P0 NANOSLEEP.SYNCS 0x989680 ;  /* 0x009896800000895d */ /* 0x008fea0003900000 */
[----:B------:R-:W3:Y:S02]  /*2dab0*/  @!P0 SYNCS.PHASECHK.TRANS64 P0, [R6+URZ+0x2e840], R5 ;  /* 0x02e84005060085a7 */ /* 0x000ee4000800007f */
[----:B---3--:R-:W-:Y:S05]  /*2dac0*/  @!P0 BRA `(.L_x_8250) ;  /* 0xfffffffc00f08947 */ /* 0x008fea000383ffff */
[----:B------:R-:W-:Y:S05]  /*2dad0*/  BRA `(.L_x_8413) ;  /* 0xffffffa0005c7947 */ /* 0x000fea000383ffff */
.L_x_8256:
[----:B--2---:R2:W3:Y:S02]  /*2dae0*/  SYNCS.PHASECHK.TRANS64.TRYWAIT P0, [R3+URZ+0x2e870], R4 ;  /* 0x02e87004030075a7 */ /* 0x0044e4000800017f */
[----:B---3--:R-:W-:Y:S05]  /*2daf0*/  @!P0 NANOSLEEP.SYNCS 0x989680 ;  /* 0x009896800000895d */ /* 0x008fea0003900000 */
[----:B------:R-:W3:Y:S02]  /*2db00*/  @!P0 SYNCS.PHASECHK.TRANS64 P0, [R3+URZ+0x2e870], R4 ;  /* 0x02e87004030085a7 */ /* 0x000ee4000800007f */
[----:B---3--:R-:W-:Y:S05]  /*2db10*/  @!P0 BRA `(.L_x_8256) ;  /* 0xfffffffc00f08947 */ /* 0x008fea000383ffff */
[----:B------:R-:W-:Y:S05]  /*2db20*/  BRA `(.L_x_8414) ;  /* 0xffffffa400007947 */ /* 0x000fea000383ffff */
.L_x_8258:
[----:B--2---:R2:W3:Y:S02]  /*2db30*/  SYNCS.PHASECHK.TRANS64.TRYWAIT P0, [R3+URZ+0x2e860], R4 ;  /* 0x02e86004030075a7 */ /* 0x0044e4000800017f */
[----:B---3--:R-:W-:Y:S05]  /*2db40*/  @!P0 NANOSLEEP.SYNCS 0x989680 ;  /* 0x009896800000895d */ /* 0x008fea0003900000 */
[----:B------:R-:W3:Y:S02]  /*2db50*/  @!P0 SYNCS.PHASECHK.TRANS64 P0, [R3+URZ+0x2e860], R4 ;  /* 0x02e86004030085a7 */ /* 0x000ee4000800007f */
[----:B---3--:R-:W-:Y:S05]  /*2db60*/  @!P0 BRA `(.L_x_8258) ;  /* 0xfffffffc00f08947 */ /* 0x008fea000383ffff */
[----:B------:R-:W-:Y:S05]  /*2db70*/  BRA `(.L_x_8415) ;  /* 0xffffffa400087947 */ /* 0x000fea000383ffff */
.L_x_8265:
[----:B0-----:R0:W1:Y:S02]  /*2db80*/  SYNCS.PHASECHK.TRANS64.TRYWAIT P1, [R0+URZ+0x2e870], R2 ;  /* 0x02e87002000075a7 */ /* 0x001064000802017f */
[----:B-1----:R-:W-:Y:S05]  /*2db90*/  @!P1 NANOSLEEP.SYNCS 0x989680 ;  /* 0x009896800000995d */ /* 0x002fea0003900000 */
[----:B------:R-:W1:Y:S02]  /*2dba0*/  @!P1 SYNCS.PHASECHK.TRANS64 P1, [R0+URZ+0x2e870], R2 ;  /* 0x02e87002000095a7 */ /* 0x000e64000802007f */
[----:B-1----:R-:W-:Y:S05]  /*2dbb0*/  @!P1 BRA `(.L_x_8265) ;  /* 0xfffffffc00f09947 */ /* 0x002fea000383ffff */
[----:B------:R-:W-:Y:S05]  /*2dbc0*/  BRA `(.L_x_8416) ;  /* 0xffffffb000447947 */ /* 0x000fea000383ffff */
.L_x_8267:
[----:B0-----:R0:W1:Y:S02]  /*2dbd0*/  SYNCS.PHASECHK.TRANS64.TRYWAIT P1, [R0+URZ+0x2e860], R2 ;  /* 0x02e86002000075a7 */ /* 0x001064000802017f */
[----:B-1----:R-:W-:Y:S05]  /*2dbe0*/  @!P1 NANOSLEEP.SYNCS 0x989680 ;  /* 0x009896800000995d */ /* 0x002fea0003900000 */
[----:B------:R-:W1:Y:S02]  /*2dbf0*/  @!P1 SYNCS.PHASECHK.TRANS64 P1, [R0+URZ+0x2e860], R2 ;  /* 0x02e86002000095a7 */ /* 0x000e64000802007f */
[----:B-1----:R-:W-:Y:S05]  /*2dc00*/  @!P1 BRA `(.L_x_8267) ;  /* 0xfffffffc00f09947 */ /* 0x002fea000383ffff */
[----:B------:R-:W-:Y:S05]  /*2dc10*/  BRA `(.L_x_8417) ;  /* 0xffffffb0004c7947 */ /* 0x000fea000383ffff */
.L_x_8271:
        /* <DEDUP_REMOVED lines=8> */
.L_x_8419:
[----:B------:R-:W-:Y:S05]  /*2dca0*/  BSYNC B0 ;  /* 0x0000000000007941 */ /* 0x000fea0003800000 */
.L_x_8418:
        /* <DEDUP_REMOVED lines=9> */
.L_x_8420:
        /* <DEDUP_REMOVED lines=19> */
.L_x_8421:
        /* <DEDUP_REMOVED lines=8> */
.L_x_8422:
        /* <DEDUP_REMOVED lines=8> */
.L_x_8423:
        /* <DEDUP_REMOVED lines=8> */
.L_x_8424:
        /* <DEDUP_REMOVED lines=8> */
.L_x_8425:
        /* <DEDUP_REMOVED lines=9> */
.L_x_8426:
[----:B------:R-:W-:Y:S01]  /*2e100*/  IMAD.MOV.U32 R6, RZ, RZ, R14 ;  /* 0x000000ffff067224 */ /* 0x000fe200078e000e */
[----:B------:R-:W-:Y:S06]  /*2e110*/  BRA `(.L_x_8427) ;  /* 0xffffffb800747947 */ /* 0x000fec000383ffff */
.L_x_8276:
        /* <DEDUP_REMOVED lines=8> */
.L_x_8429:
[----:B------:R-:W-:Y:S05]  /*2e1a0*/  BSYNC B0 ;  /* 0x0000000000007941 */ /* 0x000fea0003800000 */
.L_x_8428:
        /* <DEDUP_REMOVED lines=10> */
.L_x_8430:
        /* <DEDUP_REMOVED lines=8> */
.L_x_8431:
        /* <DEDUP_REMOVED lines=8> */
.L_x_8432:
        /* <DEDUP_REMOVED lines=8> */
.L_x_8433:
        /* <DEDUP_REMOVED lines=9> */
.L_x_8434:
[----:B------:R-:W-:Y:S01]  /*2e460*/  IMAD.MOV.U32 R6, RZ, RZ, R14 ;  /* 0x000000ffff067224 */ /* 0x000fe200078e000e */
[----:B------:R-:W-:Y:S06]  /*2e470*/  BRA `(.L_x_8435) ;  /* 0xffffffb800407947 */ /* 0x000fec000383ffff */
.L_x_8278:
[----:B------:R-:W-:Y:S01]  /*2e480*/  BSSY B0, `(.L_x_8436) ;  /* 0x0000006000007945 */ /* 0x000fe20003800000 */
[----:B------:R-:W-:Y:S01]  /*2e490*/  PLOP3.LUT P6, PT, P6, PT, PT, 0x8, 0x0 ;  /* 0x000000000000781c */ /* 0x000fe200037ce170 */
[----:B------:R-:W-:-:S12]  /*2e4a0*/  IMAD.MOV.U32 R15, RZ, RZ, -0x1 ;  /* 0xffffffffff0f7424 */ /* 0x000fd800078e00ff */
[----:B0-----:R-:W-:Y:S05]  /*2e4b0*/  WARPSYNC.COLLECTIVE R15, `(.L_x_8437) ;  /* 0x000000000f087348 */ /* 0x001fea0003c00000 */
[----:B------:R-:W-:Y:S01]  /*2e4c0*/  VOTE.ANY R14, PT, P6 ;  /* 0x00000000000e7806 */ /* 0x000fe200030e0100 */
[----:B0-----:R-:W-:Y:S06]  /*2e4d0*/  ENDCOLLECTIVE ;  /* 0x000000000000791b */ /* 0x001fec0003800000 */
.L_x_8437:
[----:B------:R-:W-:Y:S05]  /*2e4e0*/  BSYNC B0 ;  /* 0x0000000000007941 */ /* 0x000fea0003800000 */
.L_x_8436:
        /* <DEDUP_REMOVED lines=9> */
.L_x_8438:
[----:B------:R-:W-:Y:S01]  /*2e580*/  IMAD.MOV.U32 R17, RZ, RZ, R14 ;  /* 0x000000ffff117224 */ /* 0x000fe200078e000e */
[----:B------:R-:W-:Y:S06]  /*2e590*/  BRA `(.L_x_8439) ;  /* 0xffffffb800347947 */ /* 0x000fec000383ffff */
.L_x_8280:
[----:B------:R-:W-:Y:S01]  /*2e5a0*/  BSSY B0, `(.L_x_8440) ;  /* 0x0000007000007945 */ /* 0x000fe20003800000 */
[----:B------:R-:W-:Y:S02]  /*2e5b0*/  IMAD.MOV.U32 R13, RZ, RZ, R7 ;  /* 0x000000ffff0d7224 */ /* 0x000fe400078e0007 */
[----:B------:R-:W-:Y:S02]  /*2e5c0*/  IMAD.MOV.U32 R11, RZ, RZ, 0x1f ;  /* 0x0000001fff0b7424 */ /* 0x000fe400078e00ff */
[----:B------:R-:W-:-:S07]  /*2e5d0*/  IMAD.MOV.U32 R15, RZ, RZ, -0x1 ;  /* 0xffffffffff0f7424 */ /* 0x000fce00078e00ff */
[----:B01----:R-:W-:Y:S05]  /*2e5e0*/  WARPSYNC.COLLECTIVE R15, `(.L_x_8441) ;  /* 0x000000000f087348 */ /* 0x003fea0003c00000 */
[----:B------:R2:W3:Y:S02]  /*2e5f0*/  SHFL.IDX P6, R14, R13, R12, R11 ;  /* 0x0000000c0d0e7389 */ /* 0x0004e400000c000b */
[----:B0123--:R-:W-:Y:S01]  /*2e600*/  ENDCOLLECTIVE ;  /* 0x000000000000791b */ /* 0x00ffe20003800000 */
.L_x_8441:
[----:B------:R-:W-:Y:S05]  /*2e610*/  BSYNC B0 ;  /* 0x0000000000007941 */ /* 0x000fea0003800000 */
.L_x_8440:
[----:B------:R-:W-:Y:S01]  /*2e620*/  IMAD.MOV.U32 R7, RZ, RZ, R14 ;  /* 0x000000ffff077224 */ /* 0x000fe200078e000e */
[----:B------:R-:W-:Y:S06]  /*2e630*/  BRA `(.L_x_8442) ;  /* 0xffffffb800287947 */ /* 0x000fec000383ffff */
.L_x_8284:
[----:B0-----:R0:W1:Y:S02]  /*2e640*/  SYNCS.PHASECHK.TRANS64.TRYWAIT P0, [R0+URZ+0x2e820], R3 ;  /* 0x02e82003000075a7 */ /* 0x001064000800017f */
[----:B-1----:R-:W-:Y:S05]  /*2e650*/  @!P0 NANOSLEEP.SYNCS 0x989680 ;  /* 0x009896800000895d */ /* 0x002fea0003900000 */
[----:B------:R-:W1:Y:S02]  /*2e660*/  @!P0 SYNCS.PHASECHK.TRANS64 P0, [R0+URZ+0x2e820], R3 ;  /* 0x02e82003000085a7 */ /* 0x000e64000800007f */
[----:B-1----:R-:W-:Y:S05]  /*2e670*/  @!P0 BRA `(.L_x_8284) ;  /* 0xfffffffc00f08947 */ /* 0x002fea000383ffff */
[----:B------:R-:W-:Y:S05]  /*2e680*/  BRA `(.L_x_8443) ;  /* 0xffffffbc00b47947 */ /* 0x000fea000383ffff */
.L_x_8285:
        /* <DEDUP_REMOVED lines=11> */
.L_x_8445:
[----:B------:R-:W-:Y:S05]  /*2e740*/  BSYNC B0 ;  /* 0x0000000000007941 */ /* 0x000fea0003800000 */
.L_x_8444:
[----:B------:R-:W-:Y:S05]  /*2e750*/  BRA `(.L_x_8446) ;  /* 0xffffffbc009c7947 */ /* 0x000fea000383ffff */
.L_x_8286:
[----:B------:R-:W-:Y:S01]  /*2e760*/  BSSY B0, `(.L_x_8447) ;  /* 0x0000006000007945 */ /* 0x000fe20003800000 */
[----:B------:R-:W-:-:S07]  /*2e770*/  IMAD.MOV.U32 R15, RZ, RZ, -0x1 ;  /* 0xffffffffff0f7424 */ /* 0x000fce00078e00ff */
[----:B01----:R-:W-:Y:S05]  /*2e780*/  WARPSYNC.COLLECTIVE R15, `(.L_x_8448) ;  /* 0x000000000f0c7348 */ /* 0x003fea0003c00000 */
[----:B------:R-:W-:Y:S02]  /*2e790*/  ELECT P6, UR62, PT ;  /* 0x00000000003e782f */ /* 0x000fe400038c0000 */
[----:B------:R-:W-:Y:S01]  /*2e7a0*/  MOV R14, UR62 ;  /* 0x0000003e000e7c02 */ /* 0x000fe20008000f00 */
[----:B01----:R-:W-:Y:S10]  /*2e7b0*/  ENDCOLLECTIVE ;  /* 0x000000000000791b */ /* 0x003ff40003800000 */
.L_x_8448:
[----:B------:R-:W-:Y:S05]  /*2e7c0*/  BSYNC B0 ;  /* 0x0000000000007941 */ /* 0x000fea0003800000 */
.L_x_8447:
[----:B------:R-:W-:Y:S05]  /*2e7d0*/  BRA `(.L_x_8449) ;  /* 0xffffffbc00907947 */ /* 0x000fea000383ffff */
.L_x_8288:
[----:B0-----:R0:W1:Y:S02]  /*2e7e0*/  SYNCS.PHASECHK.TRANS64.TRYWAIT P1, [R6+URZ], R5 ;  /* 0x00000005060075a7 */ /* 0x001064000802017f */
[----:B-1----:R-:W-:Y:S05]  /*2e7f0*/  @!P1 NANOSLEEP.SYNCS 0x989680 ;  /* 0x009896800000995d */ /* 0x002fea0003900000 */
[----:B------:R-:W1:Y:S02]  /*2e800*/  @!P1 SYNCS.PHASECHK.TRANS64 P1, [R6+URZ], R5 ;  /* 0x00000005060095a7 */ /* 0x000e64000802007f */
[----:B-1----:R-:W-:Y:S05]  /*2e810*/  @!P1 BRA `(.L_x_8288) ;  /* 0xfffffffc00f09947 */ /* 0x002fea000383ffff */
[----:B------:R-:W-:Y:S05]  /*2e820*/  BRA `(.L_x_8450) ;  /* 0xffffffbc00cc7947 */ /* 0x000fea000383ffff */
.L_x_8289:
[----:B-1----:R1:W2:Y:S02]  /*2e830*/  SYNCS.PHASECHK.TRANS64.TRYWAIT P1, [R7+URZ], R2 ;  /* 0x00000002070075a7 */ /* 0x0022a4000802017f */
[----:B--2---:R-:W-:Y:S05]  /*2e840*/  @!P1 NANOSLEEP.SYNCS 0x989680 ;  /* 0x009896800000995d */ /* 0x004fea0003900000 */
[----:B------:R-:W2:Y:S02]  /*2e850*/  @!P1 SYNCS.PHASECHK.TRANS64 P1, [R7+URZ], R2 ;  /* 0x00000002070095a7 */ /* 0x000ea4000802007f */
[----:B--2---:R-:W-:Y:S05]  /*2e860*/  @!P1 BRA `(.L_x_8289) ;  /* 0xfffffffc00f09947 */ /* 0x004fea000383ffff */
[----:B------:R-:W-:Y:S05]  /*2e870*/  BRA `(.L_x_8451) ;  /* 0xffffffbc00c07947 */ /* 0x000fea000383ffff */
.L_x_8291:
[----:B--2---:R2:W3:Y:S02]  /*2e880*/  SYNCS.PHASECHK.TRANS64.TRYWAIT P1, [R4+URZ+0x2e860], R5 ;  /* 0x02e86005040075a7 */ /* 0x0044e4000802017f */
[----:B---3--:R-:W-:Y:S05]  /*2e890*/  @!P1 NANOSLEEP.SYNCS 0x989680 ;  /* 0x009896800000995d */ /* 0x008fea0003900000 */
[----:B------:R-:W3:Y:S02]  /*2e8a0*/  @!P1 SYNCS.PHASECHK.TRANS64 P1, [R4+URZ+0x2e860], R5 ;  /* 0x02e86005040095a7 */ /* 0x000ee4000802007f */
[----:B---3--:R-:W-:Y:S05]  /*2e8b0*/  @!P1 BRA `(.L_x_8291) ;  /* 0xfffffffc00f09947 */ /* 0x008fea000383ffff */
[----:B------:R-:W-:Y:S05]  /*2e8c0*/  BRA `(.L_x_8452) ;  /* 0xffffffbc00c47947 */ /* 0x000fea000383ffff */
.L_x_8293:
[----:B---3--:R3:W4:Y:S02]  /*2e8d0*/  SYNCS.PHASECHK.TRANS64.TRYWAIT P1, [R3+URZ+0x2e860], R2 ;  /* 0x02e86002030075a7 */ /* 0x008724000802017f */
[----:B----4-:R-:W-:Y:S05]  /*2e8e0*/  @!P1 NANOSLEEP.SYNCS 0x989680 ;  /* 0x009896800000995d */ /* 0x010fea0003900000 */
[----:B------:R-:W4:Y:S02]  /*2e8f0*/  @!P1 SYNCS.PHASECHK.TRANS64 P1, [R3+URZ+0x2e860], R2 ;  /* 0x02e86002030095a7 */ /* 0x000f24000802007f */
[----:B----4-:R-:W-:Y:S05]  /*2e900*/  @!P1 BRA `(.L_x_8293) ;  /* 0xfffffffc00f09947 */ /* 0x010fea000383ffff */
[----:B------:R-:W-:Y:S05]  /*2e910*/  BRA `(.L_x_8453) ;  /* 0xffffffbc00c47947 */ /* 0x000fea000383ffff */
.L_x_8295:
[----:B----4-:R4:W0:Y:S02]  /*2e920*/  SYNCS.PHASECHK.TRANS64.TRYWAIT P0, [R4+URZ+0x2e880], R5 ;  /* 0x02e88005040075a7 */ /* 0x010824000800017f */
[----:B0-----:R-:W-:Y:S05]  /*2e930*/  @!P0 NANOSLEEP.SYNCS 0x989680 ;  /* 0x009896800000895d */ /* 0x001fea0003900000 */
[----:B------:R-:W0:Y:S02]  /*2e940*/  @!P0 SYNCS.PHASECHK.TRANS64 P0, [R4+URZ+0x2e880], R5 ;  /* 0x02e88005040085a7 */ /* 0x000e24000800007f */
[----:B0-----:R-:W-:Y:S05]  /*2e950*/  @!P0 BRA `(.L_x_8295) ;  /* 0xfffffffc00f08947 */ /* 0x001fea000383ffff */
[----:B------:R-:W-:Y:S05]  /*2e960*/  BRA `(.L_x_8296) ;  /* 0xffffffbc00c07947 */ /* 0x000fea000383ffff */
.L_x_8454:
        /* <DEDUP_REMOVED lines=9> */
.L_x_12978:


//--------------------- .text._ZN7cutlass13device_kernelIN5flash11enable_sm90INS1_16FlashAttnFwdSm90INS1_25CollectiveMainloopFwdSm90ILi2EN4cute5tupleIJNS5_1CILi1EEES8_S8_EEENS6_IJNS7_ILi192EEENS7_ILi128EEENS7_ILi96EEEEEELi96ENS_12float_e4m3_tEfNS_4arch4Sm90ELb0ELb0ELb0ELb0ELb0ELb0ELb0ELb1ELb1ELb1ELb0ELb0EEENS1_21CollectiveEpilogueFwdINS6_IJSA_SC_SB_EEES9_NS_10bfloat16_tESG_Li384ELb0ELb1ELb0ELb1EEENS1_29StaticPersistentTileSchedulerILb0EEEEEEEEEvNT_6ParamsE --------------------------
	.section	.text._ZN7cutlass13device_kernelIN5flash11enable_sm90INS1_16FlashAttnFwdSm90INS1_25CollectiveMainloopFwdSm90ILi2EN4cute5tupleIJNS5_1CILi1EEES8_S8_EEENS6_IJNS7_ILi192EEENS7_ILi128EEENS7_ILi96EEEEEELi96ENS_12float_e4m3_tEfNS_4arch4Sm90ELb0ELb0ELb0ELb0ELb0ELb0ELb0ELb1ELb1ELb1ELb0ELb0EEENS1_21CollectiveEpilogueFwdINS6_IJSA_SC_SB_EEES9_NS_10bfloat16_tESG_Li384ELb0ELb1ELb0ELb1EEENS1_29StaticPersistentTileSchedulerILb0EEEEEEEEEvNT_6ParamsE,"ax",@progbits
	.align	128
.text._ZN7cutlass13device_kernelIN5flash11enable_sm90INS1_16FlashAttnFwdSm90INS1_25CollectiveMainloopFwdSm90ILi2EN4cute5tupleIJNS5_1CILi1EEES8_S8_EEENS6_IJNS7_ILi192EEENS7_ILi128EEENS7_ILi96EEEEEELi96ENS_12float_e4m3_tEfNS_4arch4Sm90ELb0ELb0ELb0ELb0ELb0ELb0ELb0ELb1ELb1ELb1ELb0ELb0EEENS1_21CollectiveEpilogueFwdINS6_IJSA_SC_SB_EEES9_NS_10bfloat16_tESG_Li384ELb0ELb1ELb0ELb1EEENS1_29StaticPersistentTileSchedulerILb0EEEEEEEEEvNT_6ParamsE:
        .type           _ZN7cutlass13device_kernelIN5flash11enable_sm90INS1_16FlashAttnFwdSm90INS1_25CollectiveMainloopFwdSm90ILi2EN4cute5tupleIJNS5_1CILi1EEES8_S8_EEENS6_IJNS7_ILi192EEENS7_ILi128EEENS7_ILi96EEEEEELi96ENS_12float_e4m3_tEfNS_4arch4Sm90ELb0ELb0ELb0ELb0ELb0ELb0ELb0ELb1ELb1ELb1ELb0ELb0EEENS1_21CollectiveEpilogueFwdINS6_IJSA_SC_SB_EEES9_NS_10bfloat16_tESG_Li384ELb0ELb1ELb0ELb1EEENS1_29StaticPersistentTileSchedulerILb0EEEEEEEEEvNT_6ParamsE,@function
        .size           _ZN7cutlass13device_kernelIN5flash11enable_sm90INS1_16FlashAttnFwdSm90INS1_25CollectiveMainloopFwdSm90ILi2EN4cute5tupleIJNS5_1CILi1EEES8_S8_EEENS6_IJNS7_ILi192EEENS7_ILi128EEENS7_ILi96EEEEEELi96ENS_12float_e4m3_tEfNS_4arch4Sm90ELb0ELb0ELb0ELb0ELb0ELb0ELb0ELb1ELb1ELb1ELb0ELb0EEENS1_21CollectiveEpilogueFwdINS6_IJSA_SC_SB_EEES9_NS_10bfloat16_tESG_Li384ELb0ELb1ELb0ELb1EEENS1_29StaticPersistentTileSchedulerILb0EEEEEEEEEvNT_6ParamsE,(.L_x_12979 - _ZN7cutlass13device_kernelIN5flash11enable_sm90INS1_16FlashAttnFwdSm90INS1_25CollectiveMainloopFwdSm90ILi2EN4cute5tupleIJNS5_1CILi1EEES8_S8_EEENS6_IJNS7_ILi192EEENS7_ILi128EEENS7_ILi96EEEEEELi96ENS_12float_e4m3_tEfNS_4arch4Sm90ELb0ELb0ELb0ELb0ELb0ELb0ELb0ELb1ELb1ELb1ELb0ELb0EEENS1_21CollectiveEpilogueFwdINS6_IJSA_SC_SB_EEES9_NS_10bfloat16_tESG_Li384ELb0ELb1ELb0ELb1EEENS1_29StaticPersistentTileSchedulerILb0EEEEEEEEEvNT_6ParamsE)
        .other          _ZN7cutlass13device_kernelIN5flash11enable_sm90INS1_16FlashAttnFwdSm90INS1_25CollectiveMainloopFwdSm90ILi2EN4cute5tupleIJNS5_1CILi1EEES8_S8_EEENS6_IJNS7_ILi192EEENS7_ILi128EEENS7_ILi96EEEEEELi96ENS_12float_e4m3_tEfNS_4arch4Sm90ELb0ELb0ELb0ELb0ELb0ELb0ELb0ELb1ELb1ELb1ELb0ELb0EEENS1_21CollectiveEpilogueFwdINS6_IJSA_SC_SB_EEES9_NS_10bfloat16_tESG_Li384ELb0ELb1ELb0ELb1EEENS1_29StaticPersistentTileSchedulerILb0EEEEEEEEEvNT_6ParamsE,@"STO_CUDA_ENTRY STV_DEFAULT"
_ZN7cutlass13device_kernelIN5flash11enable_sm90INS1_16FlashAttnFwdSm90INS1_25CollectiveMainloopFwdSm90ILi2EN4cute5tupleIJNS5_1CILi1EEES8_S8_EEENS6_IJNS7_ILi192EEENS7_ILi128EEENS7_ILi96EEEEEELi96ENS_12float_e4m3_tEfNS_4arch4Sm90ELb0ELb0ELb0ELb0ELb0ELb0ELb0ELb1ELb1ELb1ELb0ELb0EEENS1_21CollectiveEpilogueFwdINS6_IJSA_SC_SB_EEES9_NS_10bfloat16_tESG_Li384ELb0ELb1ELb0ELb1EEENS1_29StaticPersistentTileSchedulerILb0EEEEEEEEEvNT_6ParamsE:
[----:B------:R-:W0:Y:S02]  /*0000*/  LDC R1, c[0x0][0x28] ;  /* 0x00000a00ff017b82 */ /* 0x000e240000000800 */
[----:B0-----:R-:W-:Y:S01]  /*0010*/  VIADD R1, R1, 0xfffffff8 ;  /* 0xfffffff801017836 */ /* 0x001fe20000000000 */
[----:B------:R-:W0:Y:S01]  /*0020*/  S2R R3, SR_TID.X ;  /* 0x0000000000037919 */ /* 0x000e220000002100 */
[----:B------:R-:W-:Y:S01]  /*0030*/  ELECT P0, URZ, PT ;  /* 0x00000000003f782f */ /* 0x000fe20003800000 */
[----:B------:R-:W-:Y:S01]  /*0040*/  BSSY B0, `(.L_x_8455) ;  /* 0x000000e000007945 */ /* 0x000fe20003800000 */
[----:B0-----:R-:W-:-:S05]  /*0050*/  SHF.R.U32.HI R2, RZ, 0x5, R3 ;  /* 0x00000005ff027819 */ /* 0x001fca0000011603 */
[----:B------:R-:W0:Y:S02]  /*0060*/  SHFL.IDX PT, R0, R2, RZ, 0x1f ;  /* 0x00001fff02007589 */ /* 0x000e2400000e0000 */
[----:B0-----:R-:W-:Y:S02]  /*0070*/  ISETP.EQ.AND P0, PT, R0, RZ, P0 ;  /* 0x000000ff0000720c */ /* 0x001fe40000702270 */
[----:B------:R-:W-:-:S11]  /*0080*/  SHF.R.U32.HI R0, RZ, 0x7, R3 ;  /* 0x00000007ff007819 */ /* 0x000fd60000011603 */
        /* <DEDUP_REMOVED lines=9> */
.L_x_8456:
[----:B------:R-:W-:Y:S05]  /*0120*/  BSYNC B0 ;  /* 0x0000000000007941 */ /* 0x000fea0003800000 */
.L_x_8455:
        /* <DEDUP_REMOVED lines=41> */
.L_x_8457:
        /* <DEDUP_REMOVED lines=22> */
.L_x_8458:
        /* <DEDUP_REMOVED lines=18> */
.L_x_8459:
        /* <DEDUP_REMOVED lines=22> */
.L_x_8460:
        /* <DEDUP_REMOVED lines=22> */
.L_x_8461:
[----:B------:R-:W-:Y:S01]  /*0900*/  PLOP3.LUT P0, PT, PT, PT, UP0, 0x80, 0x0 ;  /* 0x000000000000781c */ /* 0x000fe20003f0f008 */
[----:B------:R-:W-:Y:S01]  /*0910*/  UMOV UR42, 0x1 ;  /* 0x00000001002a7882 */ /* 0x000fe20000000000 */
[----:B------:R-:W-:Y:S01]  /*0920*/  NOP ;  /* 0x0000000000007918 */ /* 0x000fe20000000000 */
[----:B------:R-:W-:Y:S01]  /*0930*/  USEL UR42, UR42, 0x2, !UP0 ;  /* 0x000000022a2a7887 */ /* 0x000fe2000c000000 */
[----:B------:R-:W-:Y:S01]  /*0940*/  ULDC.64 UR52, c[0x0][0x208] ;  /* 0x0000820000347ab9 */ /* 0x000fe20000000a00 */
[----:B012-4-:R-:W-:Y:S08]  /*0950*/  BAR.SYNC.DEFER_BLOCKING 0x0 ;  /* 0x0000000000007b1d */ /* 0x017ff00000010000 */
[----:B------:R-:W-:Y:S05]  /*0960*/  @!P0 BRA `(.L_x_8462) ;  /* 0x0000006400a88947 */ /* 0x000fea0003800000 */
.L_x_8463:
[----:B------:R-:W-:-:S08]  /*0970*/  NOP ;  /* 0x0000000000007918 */ /* 0x000fd00000000000 */
[----:B------:R-:W0:Y:S02]  /*0980*/  USETMAXREG.TRY_ALLOC.CTAPOOL UP0, 0xa0 ;  /* 0x000000a0000079c8 */ /* 0x000e240008000600 */
[----:B0-----:R-:W-:-:S13]  /*0990*/  PLOP3.LUT P0, PT, PT, PT, UP0, 0x80, 0x0 ;  /* 0x000000000000781c */ /* 0x001fda0003f0f008 */
[----:B------:R-:W-:Y:S05]  /*09a0*/  @!P0 BRA `(.L_x_8463) ;  /* 0xfffffffc00f08947 */ /* 0x000fea000383ffff */
[----:B------:R-:W0:Y:S08]  /*09b0*/  S2UR UR45, SR_CTAID.X ;  /* 0x00000000002d79c3 */ /* 0x000e300000002500 */
[----:B------:R-:W-:Y:S08]  /*09c0*/  BAR.ARV 0x8, 0x200 ;  /* 0x0208000000007b1d */ /* 0x000ff00000002000 */
[----:B------:R-:W0:Y:S02]  /*09d0*/  LDC R0, c[0x0][0xc34] ;  /* 0x00030d00ff007b82 */ /* 0x000e240000000800 */
[----:B0-----:R-:W-:-:S13]  /*09e0*/  ISETP.LE.AND P0, PT, R0, UR45, PT ;  /* 0x0000002d00007c0c */ /* 0x001fda000bf03270 */
[----:B------:R-:W-:Y:S05]  /*09f0*/  @P0 EXIT ;  /* 0x000000000000094d */ /* 0x000fea0003800000 */
[----:B------:R-:W0:Y:S01]  /*0a00*/  S2R R2, SR_TID.X ;  /* 0x0000000000027919 */ /* 0x000e220000002100 */
[----:B------:R-:W-:Y:S01]  /*0a10*/  ULOP3.LUT UR46, UR42, 0x1, URZ, 0xfc, !UPT ;  /* 0x000000012a2e7892 */ /* 0x000fe2000f8efc3f */
[----:B------:R-:W-:Y:S01]  /*0a20*/  UMOV UR36, URZ ;  /* 0x0000003f00247c82 */ /* 0x000fe20008000000 */
[----:B------:R-:W-:Y:S01]  /*0a30*/  UMOV UR37, URZ ;  /* 0x0000003f00257c82 */ /* 0x000fe20008000000 */
[----:B------:R-:W-:Y:S01]  /*0a40*/  UMOV UR38, URZ ;  /* 0x0000003f00267c82 */ /* 0x000fe20008000000 */
[----:B0-----:R-:W-:-:S05]  /*0a50*/  VIADD R18, R2, 0xffffff80 ;  /* 0xffffff8002127836 */ /* 0x001fca0000000000 */
[----:B------:R-:W-:-:S04]  /*0a60*/  SHF.R.S32.HI R3, RZ, 0x1f, R18 ;  /* 0x0000001fff037819 */ /* 0x000fc80000011412 */
[CC--:B------:R-:W-:Y:S02]  /*0a70*/  LEA.HI R23, R3.reuse, R18.reuse, RZ, 0x7 ;  /* 0x0000001203177211 */ /* 0x0c0fe400078f38ff */
[-C--:B------:R-:W-:Y:S02]  /*0a80*/  LEA.HI R0, R3, R18.reuse, RZ, 0x4 ;  /* 0x0000001203007211 */ /* 0x080fe400078f20ff */
[----:B------:R-:W-:Y:S02]  /*0a90*/  LOP3.LUT R5, R23, 0xffffff80, RZ, 0xc0, !PT ;  /* 0xffffff8017057812 */ /* 0x000fe400078ec0ff */
[----:B------:R-:W-:Y:S02]  /*0aa0*/  LEA.HI R4, R3, R18, RZ, 0x5 ;  /* 0x0000001203047211 */ /* 0x000fe400078f28ff */
[----:B------:R-:W-:Y:S01]  /*0ab0*/  SHF.R.S32.HI R9, RZ, 0x4, R0 ;  /* 0x00000004ff097819 */ /* 0x000fe20000011400 */
[----:B------:R-:W-:Y:S01]  /*0ac0*/  IMAD.IADD R22, R18, 0x1, -R5 ;  /* 0x0000000112167824 */ /* 0x000fe200078e0a05 */
[----:B------:R-:W-:Y:S01]  /*0ad0*/  LOP3.LUT R7, R0, 0x7fffff0, RZ, 0xc0, !PT ;  /* 0x07fffff000077812 */ /* 0x000fe200078ec0ff */
[----:B------:R-:W-:Y:S01]  /*0ae0*/  IMAD.SHL.U32 R4, R4, 0x10, RZ ;  /* 0x0000001004047824 */ /* 0x000fe200078e00ff */
[----:B------:R-:W-:-:S02]  /*0af0*/  SHF.R.S32.HI R23, RZ, 0x7, R23 ;  /* 0x00000007ff177819 */ /* 0x000fc40000011417 */
[----:B------:R-:W-:Y:S01]  /*0b00*/  SHF.R.S32.HI R5, RZ, 0x1f, R22 ;  /* 0x0000001fff057819 */ /* 0x000fe20000011416 */
[----:B------:R-:W-:Y:S01]  /*0b10*/  IMAD.IADD R7, R18, 0x1, -R7 ;  /* 0x0000000112077824 */ /* 0x000fe200078e0a07 */
[----:B------:R-:W-:Y:S02]  /*0b20*/  LEA.HI R0, R0, R9, RZ, 0x1 ;  /* 0x0000000900007211 */ /* 0x000fe400078f08ff */
[----:B------:R-:W-:Y:S02]  /*0b30*/  LEA.HI R2, R5, R22, RZ, 0x2 ;  /* 0x0000001605027211 */ /* 0x000fe400078f10ff */
[----:B------:R-:W-:Y:S02]  /*0b40*/  LOP3.LUT R6, R4, 0xfffffe00, RZ, 0xc0, !PT ;  /* 0xfffffe0004067812 */ /* 0x000fe400078ec0ff */
[--C-:B------:R-:W-:Y:S02]  /*0b50*/  SHF.R.S32.HI R8, RZ, 0x2, R2.reuse ;  /* 0x00000002ff087819 */ /* 0x100fe40000011402 */
[----:B------:R-:W-:Y:S01]  /*0b60*/  SHF.R.S32.HI R11, RZ, 0x1f, R2 ;  /* 0x0000001fff0b7819 */ /* 0x000fe20000011402 */
[----:B------:R-:W-:Y:S01]  /*0b70*/  IMAD R7, R7, 0x20, R6 ;  /* 0x0000002007077824 */ /* 0x000fe200078e0206 */
[----:B------:R-:W-:Y:S01]  /*0b80*/  LOP3.LUT R4, R0, 0x1ffffffe, RZ, 0xc0, !PT ;  /* 0x1ffffffe00047812 */ /* 0x000fe200078ec0ff */
[----:B------:R-:W-:Y:S01]  /*0b90*/  IMAD.HI R0, R23, 0x55555556, RZ ;  /* 0x5555555617007827 */ /* 0x000fe200078e02ff */
[----:B------:R-:W-:-:S02]  /*0ba0*/  LEA.HI R11, R11, R8, RZ, 0x3 ;  /* 0x000000080b0b7211 */ /* 0x000fc400078f18ff */
[----:B------:R-:W-:Y:S01]  /*0bb0*/  LEA.HI R19, R3, R18, RZ, 0x2 ;  /* 0x0000001203137211 */ /* 0x000fe200078f10ff */
[----:B------:R-:W-:Y:S01]  /*0bc0*/  IMAD.IADD R4, R9, 0x1, -R4 ;  /* 0x0000000109047824 */ /* 0x000fe200078e0a04 */
[----:B------:R-:W-:Y:S02]  /*0bd0*/  LOP3.LUT R11, R11, 0xfffffff8, RZ, 0xc0, !PT ;  /* 0xfffffff80b0b7812 */ /* 0x000fe400078ec0ff */
[----:B------:R-:W-:Y:S01]  /*0be0*/  LEA.HI R5, R5, R22, RZ, 0x5 ;  /* 0x0000001605057211 */ /* 0x000fe200078f28ff */
[----:B------:R-:W-:Y:S01]  /*0bf0*/  IMAD R154, R4, 0x8, R7 ;  /* 0x00000008049a7824 */ /* 0x000fe200078e0207 */
[----:B------:R-:W-:Y:S01]  /*0c00*/  LEA.HI R0, R0, R0, RZ, 0x1 ;  /* 0x0000000000007211 */ /* 0x000fe200078f08ff */
[----:B------:R-:W-:Y:S01]  /*0c10*/  IMAD.IADD R8, R8, 0x1, -R11 ;  /* 0x0000000108087824 */ /* 0x000fe200078e0a0b */
[----:B------:R-:W-:Y:S02]  /*0c20*/  SHF.R.S32.HI R5, RZ, 0x5, R5 ;  /* 0x00000005ff057819 */ /* 0x000fe40000011405 */
[----:B------:R-:W-:Y:S01]  /*0c30*/  LOP3.LUT R9, R19, 0xfffffffc, RZ, 0xc0, !PT ;  /* 0xfffffffc13097812 */ /* 0x000fe200078ec0ff */
[----:B------:R-:W-:Y:S01]  /*0c40*/  IMAD R0, R0, -0x3, R23 ;  /* 0xfffffffd00007824 */ /* 0x000fe200078e0217 */
[----:B------:R-:W-:Y:S01]  /*0c50*/  LOP3.LUT R3, R2, 0x7ffffffc, RZ, 0xc0, !PT ;  /* 0x7ffffffc02037812 */ /* 0x000fe200078ec0ff */
[----:B------:R-:W-:Y:S01]  /*0c60*/  IMAD R5, R5, 0x10, R8 ;  /* 0x0000001005057824 */ /* 0x000fe200078e0208 */
[----:B------:R-:W-:Y:S01]  /*0c70*/  SHF.R.S32.HI R19, RZ, 0x2, R19 ;  /* 0x00000002ff137819 */ /* 0x000fe20000011413 */
[----:B------:R-:W-:-:S02]  /*0c80*/  IMAD.IADD R18, R18, 0x1, -R9 ;  /* 0x0000000112127824 */ /* 0x000fc400078e0a09 */
[----:B------:R-:W-:Y:S02]  /*0c90*/  IMAD.MOV.U32 R2, RZ, RZ, -0x2 ;  /* 0xfffffffeff027424 */ /* 0x000fe400078e00ff */
[----:B------:R-:W-:Y:S02]  /*0ca0*/  IMAD.IADD R3, R22, 0x1, -R3 ;  /* 0x0000000116037824 */ /* 0x000fe400078e0a03 */
[----:B------:R-:W-:Y:S01]  /*0cb0*/  IMAD R152, R0, 0x40, R5 ;  /* 0x0000004000987824 */ /* 0x000fe200078e0205 */
[C---:B------:R-:W-:Y:S01]  /*0cc0*/  LEA.HI R0, R18.reuse, R18, RZ, 0x1 ;  /* 0x0000001212007211 */ /* 0x040fe200078f08ff */
[----:B------:R-:W-:Y:S02]  /*0cd0*/  IMAD R155, R3, R2, 0x80 ;  /* 0x00000080039b7424 */ /* 0x000fe400078e0202 */
[----:B------:R-:W-:Y:S01]  /*0ce0*/  IMAD.SHL.U32 R2, R18, 0x8, RZ ;  /* 0x0000000812027824 */ /* 0x000fe200078e00ff */
[----:B------:R-:W-:-:S03]  /*0cf0*/  LOP3.LUT R3, R0, 0x1ffffffe, RZ, 0xc0, !PT ;  /* 0x1ffffffe00037812 */ /* 0x000fc600078ec0ff */
[C---:B------:R-:W-:Y:S02]  /*0d00*/  VIADD R17, R2.reuse, 0x20 ;  /* 0x0000002002117836 */ /* 0x040fe40000000000 */
[----:B------:R-:W-:Y:S02]  /*0d10*/  VIADD R16, R2, 0x40 ;  /* 0x0000004002107836 */ /* 0x000fe40000000000 */
[----:B------:R-:W-:Y:S01]  /*0d20*/  IMAD.IADD R3, R18, 0x1, -R3 ;  /* 0x0000000112037824 */ /* 0x000fe200078e0a03 */
[----:B------:R-:W-:Y:S02]  /*0d30*/  SHF.R.S32.HI R157, RZ, 0x1f, R17 ;  /* 0x0000001fff9d7819 */ /* 0x000fe40000011411 */
[----:B------:R-:W-:Y:S01]  /*0d40*/  SHF.R.S32.HI R156, RZ, 0x1f, R16 ;  /* 0x0000001fff9c7819 */ /* 0x000fe20000011410 */
[----:B------:R-:W-:-:S07]  /*0d50*/  IMAD R153, R3, 0x8, R152 ;  /* 0x0000000803997824 */ /* 0x000fce00078e0298 */
.L_x_8490:
        /* <DEDUP_REMOVED lines=24> */
[----:B--23--:R-:W0:Y:S01]  /*0ee0*/  SHFL.IDX PT, R8, R23, RZ, 0x1f ;  /* 0x00001fff17087589 */ /* 0x00ce2200000e0000 */
        /* <DEDUP_REMOVED lines=30> */
[----:B-----5:R-:W-:Y:S01]  /*10d0*/  IMAD.U32 R4, RZ, RZ, UR6 ;  /* 0x00000006ff047e24 */ /* 0x020fe2000f8e00ff */
[----:B------:R-:W-:-:S02]  /*10e0*/  @UP1 ULEA.HI.X UR5, UR12, UR5, UR9, 0x2, UP3 ;  /* 0x000000050c051291 */ /* 0x000fc400098f1409 */
[----:B------:R-:W-:Y:S01]  /*10f0*/  IMAD.U32 R6, RZ, RZ, UR4 ;  /* 0x00000004ff067e24 */ /* 0x000fe2000f8e00ff */
[----:B-1----:R-:W1:Y:S01]  /*1100*/  S2UR UR41, SR_CgaCtaId ;  /* 0x00000000002979c3 */ /* 0x002e620000008800 */
[----:B------:R-:W-:Y:S01]  /*1110*/  IMAD.U32 R5, RZ, RZ, UR7 ;  /* 0x00000007ff057e24 */ /* 0x000fe2000f8e00ff */
[----:B0-----:R-:W-:Y:S01]  /*1120*/  R2UR UR6, R8 ;  /* 0x00000000080672ca */ /* 0x001fe200000e0000 */
[----:B------:R-:W-:Y:S01]  /*1130*/  IMAD.U32 R7, RZ, RZ, UR5 ;  /* 0x00000005ff077e24 */ /* 0x000fe2000f8e00ff */
[----:B------:R-:W-:Y:S01]  /*1140*/  ULDC.64 UR4, c[0x0][0x418] ;  /* 0x0001060000047ab9 */ /* 0x000fe20000000a00 */
[----:B------:R-:W-:Y:S01]  /*1150*/  UMOV UR43, 0x400 ;  /* 0x00000400002b7882 */ /* 0x000fe20000000000 */
[----:B------:R-:W2:Y:S01]  /*1160*/  @P0 LDG.E R3, desc[UR52][R4.64] ;  /* 0x0000003404030981 */ /* 0x000ea2000c1e1900 */
[----:B------:R-:W-:Y:S01]  /*1170*/  ULDC UR48, c[0x0][0x424] ;  /* 0x0001090000307ab9 */ /* 0x000fe20000000800 */
[----:B------:R-:W-:Y:S01]  /*1180*/  ULDC UR7, c[0x0][0x2f0] ;  /* 0x0000bc0000077ab9 */ /* 0x000fe20000000800 */
[----:B------:R-:W-:Y:S01]  /*1190*/  ULDC UR8, c[0x0][0x988] ;  /* 0x0002620000087ab9 */ /* 0x000fe20000000800 */
[----:B------:R-:W2:Y:S01]  /*11a0*/  @P1 LDG.E R0, desc[UR52][R6.64] ;  /* 0x0000003406001981 */ /* 0x000ea2000c1e1900 */
[----:B------:R-:W-:-:S04]  /*11b0*/  UISETP.NE.U32.AND UP0, UPT, UR4, URZ, UPT ;  /* 0x0000003f0400728c */ /* 0x000fc8000bf05070 */
[----:B------:R-:W-:Y:S02]  /*11c0*/  UISETP.NE.AND.EX UP0, UPT, UR5, URZ, UPT, UP0 ;  /* 0x0000003f0500728c */ /* 0x000fe4000bf05300 */
[----:B------:R-:W-:Y:S02]  /*11d0*/  UIMAD.WIDE UR4, UR6, 0x55555556, URZ ;  /* 0x55555556060478a5 */ /* 0x000fe4000f8e023f */
[----:B------:R-:W-:Y:S02]  /*11e0*/  USEL UR48, UR48, 0x1, UP0 ;  /* 0x0000000130307887 */ /* 0x000fe40008000000 */
[----:B------:R-:W-:Y:S02]  /*11f0*/  ULEA.HI UR5, UR5, UR5, URZ, 0x1 ;  /* 0x0000000505057291 */ /* 0x000fe4000f8f083f */
[----:B------:R-:W-:Y:S02]  /*1200*/  UIMAD UR48, UR48, UR7, URZ ;  /* 0x00000007303072a4 */ /* 0x000fe4000f8e023f */
[----:B-1----:R-:W-:-:S02]  /*1210*/  ULEA UR43, UR41, UR43, 0x18 ;  /* 0x0000002b292b7291 */ /* 0x002fc4000f8ec03f */
[----:B------:R-:W-:Y:S02]  /*1220*/  UIMAD UR5, UR5, -0x3, UR6 ;  /* 0xfffffffd050578a4 */ /* 0x000fe4000f8e0206 */
[----:B------:R-:W-:Y:S02]  /*1230*/  UIADD3 UR4, UR43, 0xf000, URZ ;  /* 0x0000f0002b047890 */ /* 0x000fe4000fffe03f */
[----:B------:R-:W-:Y:S02]  /*1240*/  UIADD3 UR6, UR48, 0x7f, URZ ;  /* 0x0000007f30067890 */ /* 0x000fe4000fffe03f */
[----:B------:R-:W-:Y:S02]  /*1250*/  ULOP3.LUT UP0, URZ, UR4, 0x3ff, URZ, 0xc0, !UPT ;  /* 0x000003ff043f7892 */ /* 0x000fe4000f80c03f */
[----:B------:R-:W-:Y:S02]  /*1260*/  ULEA UR5, UR5, UR4, 0xb ;  /* 0x0000000405057291 */ /* 0x000fe4000f8e583f */
[----:B------:R-:W-:-:S02]  /*1270*/  USHF.R.S32.HI UR4, URZ, 0x1f, UR6 ;  /* 0x0000001f3f047899 */ /* 0x000fc40008011406 */
[----:B------:R-:W-:Y:S01]  /*1280*/  PLOP3.LUT P0, PT, PT, PT, UP0, 0x80, 0x0 ;  /* 0x000000000000781c */ /* 0x000fe20003f0f008 */
[----:B------:R-:W-:Y:S02]  /*1290*/  USHF.R.U32.HI UR5, URZ, 0x4, UR5 ;  /* 0x000000043f057899 */ /* 0x000fe40008011605 */
[----:B------:R-:W-:Y:S02]  /*12a0*/  ULEA.HI UR4, UR4, UR6, URZ, 0x7 ;  /* 0x0000000604047291 */ /* 0x000fe4000f8f383f */
[----:B------:R-:W-:Y:S02]  /*12b0*/  ULOP3.LUT UR49, UR5, 0x3fff, URZ, 0xc0, !UPT ;  /* 0x00003fff05317892 */ /* 0x000fe4000f8ec03f */
[----:B------:R-:W-:Y:S01]  /*12c0*/  USHF.R.S32.HI UR47, URZ, 0x7, UR4 ;  /* 0x000000073f2f7899 */ /* 0x000fe20008011404 */
[----:B--2---:R-:W-:-:S04]  /*12d0*/  FMUL.FTZ R0, R3, R0 ;  /* 0x0000000003007220 */ /* 0x004fc80000410000 */
[----:B------:R-:W-:-:S05]  /*12e0*/  FMUL.FTZ R0, R0, UR8 ;  /* 0x0000000800007c20 */ /* 0x000fca0008410000 */
[----:B------:R-:W-:Y:S01]  /*12f0*/  R2UR UR44, R0 ;  /* 0x00000000002c72ca */ /* 0x000fe200000e0000 */
[----:B----4-:R-:W-:-:S14]  /*1300*/  @!P0 BRA `(.L_x_8464) ;  /* 0x0000000000408947 */ /* 0x010fdc0003800000 */
        /* <DEDUP_REMOVED lines=16> */
.L_x_8464:
[----:B------:R-:W-:Y:S01]  /*1410*/  ULOP3.LUT UR4, UR36, 0x1, URZ, 0xc0, !UPT ;  /* 0x0000000124047892 */ /* 0x000fe2000f8ec03f */
[----:B------:R-:W-:-:S05]  /*1420*/  IMAD.U32 R3, RZ, RZ, UR46 ;  /* 0x0000002eff037e24 */ /* 0x000fca000f8e00ff */
[----:B------:R-:W-:Y:S01]  /*1430*/  IMAD.U32 R0, RZ, RZ, UR4 ;  /* 0x00000004ff007e24 */ /* 0x000fe2000f8e00ff */
[----:B------:R-:W-:-:S04]  /*1440*/  ISETP.NE.AND P0, PT, R3, 0x3, PT ;  /* 0x000000030300780c */ /* 0x000fc80003f05270 */
[----:B------:R-:W-:-:S04]  /*1450*/  SHF.L.U32 R0, R0, 0x1f, RZ ;  /* 0x0000001f00007819 */ /* 0x000fc800000006ff */
[----:B------:R-:W0:Y:S02]  /*1460*/  SYNCS.PHASECHK.TRANS64.TRYWAIT P1, [UR43+0x19c00], R0 ;  /* 0x019c0000ff0075a7 */ /* 0x000e24000802016b */
[----:B0-----:R-:W-:Y:S05]  /*1470*/  @!P1 BRA `(.L_x_8465) ;  /* 0x0000009000b09947 */ /* 0x001fea0003800000 */
.L_x_8554:
[----:B------:R-:W-:Y:S05]  /*1480*/  @!P0 BRA `(.L_x_8466) ;  /* 0x0000000000048947 */ /* 0x000fea0003800000 */
[----:B------:R-:W-:Y:S01]  /*1490*/  BPT.TRAP 0x1 ;  /* 0x000000040000795c */ /* 0x000fe20000300000 */
.L_x_8466:
[----:B0-----:R-:W-:Y:S02]  /*14a0*/  IMAD.U32 R3, RZ, RZ, UR38 ;  /* 0x00000026ff037e24 */ /* 0x001fe4000f8e00ff */
[----:B------:R-:W-:-:S03]  /*14b0*/  IMAD.U32 R0, RZ, RZ, UR37 ;  /* 0x00000025ff007e24 */ /* 0x000fc6000f8e00ff */
[----:B------:R-:W-:Y:S02]  /*14c0*/  LEA R3, R3, UR43, 0x3 ;  /* 0x0000002b03037c11 */ /* 0x000fe4000f8e18ff */
[----:B------:R-:W-:-:S04]  /*14d0*/  SHF.L.U32 R0, R0, 0x1f, RZ ;  /* 0x0000001f00007819 */ /* 0x000fc800000006ff */
[----:B------:R0:W1:Y:S01]  /*14e0*/  SYNCS.PHASECHK.TRANS64.TRYWAIT P1, [R3+URZ+0x19c30], R0 ;  /* 0x019c3000030075a7 */ /* 0x000062000802017f */
[----:B------:R-:W-:Y:S05]  /*14f0*/  @!P0 BRA `(.L_x_8467) ;  /* 0x0000000000048947 */ /* 0x000fea0003800000 */
[----:B------:R-:W-:Y:S01]  /*1500*/  BPT.TRAP 0x1 ;  /* 0x000000040000795c */ /* 0x000fe20000300000 */
.L_x_8467:
[----:B------:R-:W2:Y:S01]  /*1510*/  LDL.LU R4, [R1] ;  /* 0x0000000001047983 */ /* 0x000ea20000300800 */
[----:B------:R-:W3:Y:S02]  /*1520*/  S2R R5, SR_TID.X ;  /* 0x0000000000057919 */ /* 0x000ee40000002100 */
[----:B---3--:R-:W-:Y:S01]  /*1530*/  LOP3.LUT P2, RZ, R5, 0x7f, RZ, 0xc0, !PT ;  /* 0x0000007f05ff7812 */ /* 0x008fe2000784c0ff */
[----:B------:R-:W-:Y:S01]  /*1540*/  IMAD.MOV.U32 R135, RZ, RZ, RZ ;  /* 0x000000ffff877224 */ /* 0x000fe200078e00ff */
[----:B--2---:R-:W-:-:S11]  /*1550*/  LOP3.LUT R4, R4, 0xffffffef, RZ, 0xc0, !PT ;  /* 0xffffffef04047812 */ /* 0x004fd600078ec0ff */
[----:B------:R-:W-:-:S05]  /*1560*/  @P2 LOP3.LUT R4, R4, 0x10, RZ, 0xfc, !PT ;  /* 0x0000001004042812 */ /* 0x000fca00078efcff */
[----:B------:R2:W-:Y:S01]  /*1570*/  STL [R1], R4 ;  /* 0x0000000401007387 */ /* 0x0005e20000100800 */
[----:B-1----:R-:W-:Y:S05]  /*1580*/  @P1 BRA `(.L_x_8468) ;  /* 0x0000000000081947 */ /* 0x002fea0003800000 */
[----:B------:R-:W1:Y:S02]  /*1590*/  SYNCS.PHASECHK.TRANS64.TRYWAIT P1, [R3+URZ+0x19c30], R0 ;  /* 0x019c3000030075a7 */ /* 0x000e64000802017f */
[----:B-1----:R-:W-:Y:S05]  /*15a0*/  @!P1 BRA `(.L_x_8469) ;  /* 0x00000090007c9947 */ /* 0x002fea0003800000 */
.L_x_8468:
[----:B------:R-:W-:Y:S05]  /*15b0*/  WARPSYNC.ALL ;  /* 0x0000000000007948 */ /* 0x000fea0003800000 */
[----:B------:R-:W-:Y:S01]  /*15c0*/  UIADD3 UR4, UR43, 0x13800, URZ ;  /* 0x000138002b047890 */ /* 0x000fe2000fffe03f */
[----:B------:R-:W-:Y:S01]  /*15d0*/  WARPGROUP.ARRIVE ;  /* 0x00000000000079c5 */ /* 0x000fe20000000000 */
[----:B------:R-:W-:Y:S01]  /*15e0*/  ULOP3.LUT UR12, UR49, 0x10000, URZ, 0xfc, !UPT ;  /* 0x00010000310c7892 */ /* 0x000fe2000f8efc3f */
[----:B--2---:R-:W-:Y:S01]  /*15f0*/  VIADD R4, R155, UR48 ;  /* 0x000000309b047c36 */ /* 0x004fe20008000000 */
        /* <DEDUP_REMOVED lines=12> */
[----:B------:R-:W-:Y:S01]  /*16c0*/  UIMAD UR14, UR38, 0x300, UR16 ;  /* 0x00000300260e78a4 */ /* 0x000fe2000f8e0210 */
        /* <DEDUP_REMOVED lines=10> */
[C---:B------:R-:W-:Y:S01]  /*1770*/  ISETP.GT.AND P0, PT, R4.reuse, 0x59, PT ;  /* 0x000000590400780c */ /* 0x040fe20003f04270 */
[----:B------:R-:W-:Y:S01]  /*1780*/  IMAD.U32 R9, RZ, RZ, UR44 ;  /* 0x0000002cff097e24 */ /* 0x000fe2000f8e00ff */
[----:B------:R-:W-:Y:S01]  /*1790*/  ISETP.GT.AND P6, PT, R4, 0x60, PT ;  /* 0x000000600400780c */ /* 0x000fe20003fc4270 */
[----:B------:R-:W2:Y:S01]  /*17a0*/  S2R R88, SR_TID.X ;  /* 0x0000000000587919 */ /* 0x000ea20000002100 */
        /* <DEDUP_REMOVED lines=59> */
[----:B01----:R-:W-:Y:S02]  /*1b60*/  FMNMX.FTZ R0, R28, R5, !PT ;  /* 0x000000051c007209 */ /* 0x003fe40007810000 */
        /* <DEDUP_REMOVED lines=118> */
[----:B------:R-:W-:-:S02]  /*22d0*/  ISETP.NE.AND P0, PT, R6, RZ, PT ;  /* 0x000000ff0600720c */ /* 0x000fc40003f05270 */
[----:B------:R-:W-:Y:S02]  /*22e0*/  FSEL R83, R83, -INF , P4 ;  /* 0xff80000053537808 */ /* 0x000fe40002000000 */
[----:B------:R-:W-:Y:S02]  /*22f0*/  FSEL R86, R86, -INF , P5 ;  /* 0xff80000056567808 */ /* 0x000fe40002800000 */
[----:B0-----:R-:W-:Y:S02]  /*2300*/  FMNMX.FTZ R7, R5, R0, !PT ;  /* 0x0000000005077209 */ /* 0x001fe40007810000 */
[----:B------:R-:W-:Y:S02]  /*2310*/  FMNMX.FTZ R5, R26, R27, !PT ;  /* 0x0000001b1a057209 */ /* 0x000fe40007810000 */
[----:B------:R-:W-:Y:S01]  /*2320*/  FSEL R87, R87, -INF , P6 ;  /* 0xff80000057577808 */ /* 0x000fe20003000000 */
[----:B------:R-:W0:Y:S02]  /*2330*/  SHFL.BFLY PT, R0, R7, 0x1, 0x1f ;  /* 0x0c201f0007007f89 */ /* 0x000e2400000e0000 */
[----:B0-----:R-:W-:-:S04]  /*2340*/  FMNMX.FTZ R0, R7, R0, !PT ;  /* 0x0000000007007209 */ /* 0x001fc80007810000 */
[C---:B------:R-:W-:Y:S01]  /*2350*/  FSETP.NEU.FTZ.AND P2, PT, R0.reuse, -INF , PT ;  /* 0xff8000000000780b */ /* 0x040fe20003f5d000 */
[----:B------:R-:W-:-:S05]  /*2360*/  FFMA.FTZ R12, R0, R9, -8 ;  /* 0xc1000000000c7423 */ /* 0x000fca0000010009 */
[----:B------:R-:W-:Y:S02]  /*2370*/  FSEL R12, R12, RZ, P2 ;  /* 0x000000ff0c0c7208 */ /* 0x000fe40001000000 */
[----:B------:R-:W-:Y:S02]  /*2380*/  ISETP.NE.AND P2, PT, R8, RZ, PT ;  /* 0x000000ff0800720c */ /* 0x000fe40003f45270 */
[----:B------:R-:W-:Y:S01]  /*2390*/  FMNMX.FTZ R8, R30, R5, !PT ;  /* 0x000000051e087209 */ /* 0x000fe20007810000 */
[----:B------:R-:W-:-:S01]  /*23a0*/  FFMA.FTZ R4, R24, UR44, -R12 ;  /* 0x0000002c18047c23 */ /* 0x000fc2000801080c */
[--C-:B------:R-:W-:Y:S01]  /*23b0*/  FFMA.FTZ R6, R28, UR44, -R12.reuse ;  /* 0x0000002c1c067c23 */ /* 0x100fe2000801080c */
        /* <DEDUP_REMOVED lines=8> */
[----:B------:R-:W-:-:S02]  /*2440*/  IMAD.U32 R64, RZ, RZ, UR44 ;  /* 0x0000002cff407e24 */ /* 0x000fc4000f8e00ff */
        /* <DEDUP_REMOVED lines=17> */
[----:B------:R-:W-:-:S02]  /*2560*/  FMNMX.FTZ R5, R43, R14, !PT ;  /* 0x0000000e2b057209 */ /* 0x000fc40007810000 */
[----:B--2---:R-:W-:Y:S01]  /*2570*/  LOP3.LUT P2, RZ, R88, 0x7f, RZ, 0xc0, !PT ;  /* 0x0000007f58ff7812 */ /* 0x004fe2000784c0ff */
[----:B------:R-:W-:Y:S01]  /*2580*/  IMAD.MOV.U32 R88, RZ, RZ, R135 ;  /* 0x000000ffff587224 */ /* 0x000fe200078e0087 */
[----:B------:R-:W-:-:S03]  /*2590*/  FMNMX.FTZ R14, R46, R5, !PT ;  /* 0x000000052e0e7209 */ /* 0x000fc60007810000 */
[----:B------:R-:W-:Y:S01]  /*25a0*/  MUFU.EX2 R7, R7 ;  /* 0x0000000700077308 */ /* 0x000fe20000000800 */
[----:B------:R-:W-:Y:S01]  /*25b0*/  FMNMX.FTZ R5, R47, R14, !PT ;  /* 0x0000000e2f057209 */ /* 0x000fe20007810000 */
[--C-:B------:R-:W-:Y:S01]  /*25c0*/  FFMA.FTZ R14, R40, UR44, -R12.reuse ;  /* 0x0000002c280e7c23 */ /* 0x100fe2000801080c */
[----:B------:R-:W-:-:S02]  /*25d0*/  FFMA.FTZ R40, R65, UR44, -R12 ;  /* 0x0000002c41287c23 */ /* 0x000fc4000801080c */
[----:B------:R-:W-:-:S03]  /*25e0*/  FMNMX.FTZ R20, R50, R5, !PT ;  /* 0x0000000532147209 */ /* 0x000fc60007810000 */
[----:B------:R-:W-:Y:S01]  /*25f0*/  MUFU.EX2 R6, R6 ;  /* 0x0000000600067308 */ /* 0x000fe20000000800 */
[----:B------:R-:W-:-:S04]  /*2600*/  FMNMX.FTZ R5, R51, R20, !PT ;  /* 0x0000001433057209 */ /* 0x000fc80007810000 */
[----:B------:R-:W-:-:S03]  /*2610*/  FMNMX.FTZ R20, R54, R5, !PT ;  /* 0x0000000536147209 */ /* 0x000fc60007810000 */
[----:B------:R-:W0:Y:S01]  /*2620*/  MUFU.EX2 R9, R9 ;  /* 0x0000000900097308 */ /* 0x000e220000000800 */
[----:B------:R-:W-:Y:S01]  /*2630*/  FMNMX.FTZ R5, R55, R20, !PT ;  /* 0x0000001437057209 */ /* 0x000fe20007810000 */
[--C-:B------:R-:W-:Y:S01]  /*2640*/  FFMA.FTZ R20, R44, UR44, -R12.reuse ;  /* 0x0000002c2c147c23 */ /* 0x100fe2000801080c */
[----:B------:R-:W-:-:S02]  /*2650*/  FFMA.FTZ R44, R68, UR44, -R12 ;  /* 0x0000002c442c7c23 */ /* 0x000fc4000801080c */
[----:B------:R-:W-:-:S03]  /*2660*/  FMNMX.FTZ R24, R58, R5, !PT ;  /* 0x000000053a187209 */ /* 0x000fc60007810000 */
[----:B------:R-:W-:Y:S01]  /*2670*/  MUFU.EX2 R8, R8 ;  /* 0x0000000800087308 */ /* 0x000fe20000000800 */
[----:B------:R-:W-:-:S04]  /*2680*/  FMNMX.FTZ R5, R59, R24, !PT ;  /* 0x000000183b057209 */ /* 0x000fc80007810000 */
[----:B------:R-:W-:-:S03]  /*2690*/  FMNMX.FTZ R24, R62, R5, !PT ;  /* 0x000000053e187209 */ /* 0x000fc60007810000 */
[----:B------:R-:W-:Y:S01]  /*26a0*/  MUFU.EX2 R11, R11 ;  /* 0x0000000b000b7308 */ /* 0x000fe20000000800 */
[----:B------:R-:W-:Y:S01]  /*26b0*/  FMNMX.FTZ R5, R63, R24, !PT ;  /* 0x000000183f057209 */ /* 0x000fe20007810000 */
[----:B------:R-:W-:Y:S01]  /*26c0*/  FFMA.FTZ R24, R48, UR44, -R12 ;  /* 0x0000002c30187c23 */ /* 0x000fe2000801080c */
[----:B0-----:R-:W-:Y:S02]  /*26d0*/  F2FP.SATFINITE.E4M3.F32.PACK_AB_MERGE_C R148, R9, R6, RZ ;  /* 0x000000060994723e */ /* 0x001fe400048070ff */
[----:B------:R-:W-:Y:S02]  /*26e0*/  FMNMX.FTZ R28, R66, R5, !PT ;  /* 0x00000005421c7209 */ /* 0x000fe40007810000 */
[----:B------:R-:W-:Y:S01]  /*26f0*/  F2FP.SATFINITE.E4M3.F32.PACK_AB_MERGE_C R148, R7, R4, R148 ;  /* 0x000000040794723e */ /* 0x000fe20004807094 */
        /* <DEDUP_REMOVED lines=13> */
[--C-:B------:R-:W-:Y:S01]  /*27d0*/  FFMA.FTZ R32, R56, UR44, -R12.reuse ;  /* 0x0000002c38207c23 */ /* 0x100fe2000801080c */
[----:B------:R-:W-:-:S01]  /*27e0*/  FFMA.FTZ R56, R80, UR44, -R12 ;  /* 0x0000002c50387c23 */ /* 0x000fc2000801080c */
[----:B0-----:R-:W-:Y:S02]  /*27f0*/  F2FP.SATFINITE.E4M3.F32.PACK_AB_MERGE_C R150, R13, R10, RZ ;  /* 0x0000000a0d96723e */ /* 0x001fe400048070ff */
[----:B------:R-:W-:Y:S02]  /*2800*/  FMNMX.FTZ R36, R82, R5, !PT ;  /* 0x0000000552247209 */ /* 0x000fe40007810000 */
[----:B------:R-:W-:Y:S01]  /*2810*/  MUFU.EX2 R20, R20 ;  /* 0x0000001400147308 */ /* 0x000fe20000000800 */
[----:B------:R-:W-:Y:S02]  /*2820*/  F2FP.SATFINITE.E4M3.F32.PACK_AB_MERGE_C R150, R11, R8, R150 ;  /* 0x000000080b96723e */ /* 0x000fe40004807096 */
[----:B------:R-:W-:-:S04]  /*2830*/  FMNMX.FTZ R5, R83, R36, !PT ;  /* 0x0000002453057209 */ /* 0x000fc80007810000 */
[----:B------:R-:W-:Y:S01]  /*2840*/  FMNMX.FTZ R36, R86, R5, !PT ;  /* 0x0000000556247209 */ /* 0x000fe20007810000 */
[----:B------:R-:W0:Y:S03]  /*2850*/  MUFU.EX2 R21, R21 ;  /* 0x0000001500157308 */ /* 0x000e260000000800 */
[----:B------:R-:W-:Y:S01]  /*2860*/  FMNMX.FTZ R5, R87, R36, !PT ;  /* 0x0000002457057209 */ /* 0x000fe20007810000 */
[----:B------:R-:W-:-:S04]  /*2870*/  FFMA.FTZ R36, R60, UR44, -R12 ;  /* 0x0000002c3c247c23 */ /* 0x000fc8000801080c */
[----:B------:R-:W1:Y:S01]  /*2880*/  SHFL.BFLY PT, R48, R5, 0x2, 0x1f ;  /* 0x0c401f0005307f89 */ /* 0x000e6200000e0000 */
[----:B------:R-:W-:Y:S08]  /*2890*/  MUFU.EX2 R24, R24 ;  /* 0x0000001800187308 */ /* 0x000ff00000000800 */
[----:B------:R-:W-:Y:S01]  /*28a0*/  MUFU.EX2 R25, R25 ;  /* 0x0000001900197308 */ /* 0x000fe20000000800 */
[----:B0-----:R-:W-:-:S04]  /*28b0*/  F2FP.SATFINITE.E4M3.F32.PACK_AB_MERGE_C R144, R21, R20, RZ ;  /* 0x000000141590723e */ /* 0x001fc800048070ff */
[----:B------:R-:W-:-:S03]  /*28c0*/  F2FP.SATFINITE.E4M3.F32.PACK_AB_MERGE_C R144, R15, R14, R144 ;  /* 0x0000000e0f90723e */ /* 0x000fc60004807090 */
[----:B------:R-:W-:Y:S01]  /*28d0*/  MUFU.EX2 R28, R28 ;  /* 0x0000001c001c7308 */ /* 0x000fe20000000800 */
[----:B-1----:R-:W-:Y:S01]  /*28e0*/  FMNMX.FTZ R57, R5, R48, !PT ;  /* 0x0000003005397209 */ /* 0x002fe20007810000 */
[----:B------:R-:W-:-:S06]  /*28f0*/  FFMA.FTZ R48, R72, UR44, -R12 ;  /* 0x0000002c48307c23 */ /* 0x000fcc000801080c */
[----:B------:R-:W0:Y:S01]  /*2900*/  MUFU.EX2 R29, R29 ;  /* 0x0000001d001d7308 */ /* 0x000e220000000800 */
[----:B------:R-:W1:Y:S07]  /*2910*/  SHFL.BFLY PT, R60, R57, 0x1, 0x1f ;  /* 0x0c201f00393c7f89 */ /* 0x000e6e00000e0000 */
[----:B------:R-:W-:Y:S08]  /*2920*/  MUFU.EX2 R32, R32 ;  /* 0x0000002000207308 */ /* 0x000ff00000000800 */
[----:B------:R-:W-:Y:S01]  /*2930*/  MUFU.EX2 R33, R33 ;  /* 0x0000002100217308 */ /* 0x000fe20000000800 */
[----:B0-----:R-:W-:-:S04]  /*2940*/  F2FP.SATFINITE.E4M3.F32.PACK_AB_MERGE_C R146, R29, R28, RZ ;  /* 0x0000001c1d92723e */ /* 0x001fc800048070ff */
[----:B------:R-:W-:-:S03]  /*2950*/  F2FP.SATFINITE.E4M3.F32.PACK_AB_MERGE_C R146, R25, R24, R146 ;  /* 0x000000181992723e */ /* 0x000fc60004807092 */
[----:B------:R-:W-:Y:S01]  /*2960*/  MUFU.EX2 R36, R36 ;  /* 0x0000002400247308 */ /* 0x000fe20000000800 */
[----:B-1----:R-:W-:Y:S01]  /*2970*/  FMNMX.FTZ R5, R57, R60, !PT ;  /* 0x0000003c39057209 */ /* 0x002fe20007810000 */
[--C-:B------:R-:W-:Y:S01]  /*2980*/  FFMA.FTZ R57, R81, UR44, -R12.reuse ;  /* 0x0000002c51397c23 */ /* 0x100fe2000801080c */
[----:B------:R-:W-:-:S02]  /*2990*/  FFMA.FTZ R60, R84, UR44, -R12 ;  /* 0x0000002c543c7c23 */ /* 0x000fc4000801080c */
[C---:B------:R-:W-:Y:S01]  /*29a0*/  FSETP.NEU.FTZ.AND P1, PT, R5.reuse, -INF , PT ;  /* 0xff8000000500780b */ /* 0x040fe20003f3d000 */
[----:B------:R-:W-:-:S02]  /*29b0*/  FFMA.FTZ R64, R5, R64, -8 ;  /* 0xc100000005407423 */ /* 0x000fc40000010040 */
[----:B------:R-:W-:Y:S03]  /*29c0*/  MUFU.EX2 R41, R41 ;  /* 0x0000002900297308 */ /* 0x000fe60000000800 */
[----:B------:R-:W-:-:S02]  /*29d0*/  FSEL R64, R64, RZ, P1 ;  /* 0x000000ff40407208 */ /* 0x000fc40000800000 */
        /* <DEDUP_REMOVED lines=27> */
[----:B------:R-:W-:-:S02]  /*2b90*/  @!P2 VIADD R50, R3, 0x19c40 ;  /* 0x00019c400332a836 */ /* 0x000fc40000000000 */
[----:B------:R-:W-:-:S01]  /*2ba0*/  FFMA.FTZ R55, R55, UR44, -R64 ;  /* 0x0000002c37377c23 */ /* 0x000fc20008010840 */
[--C-:B------:R-:W-:Y:S01]  /*2bb0*/  FFMA.FTZ R62, R62, UR44, -R64.reuse ;  /* 0x0000002c3e3e7c23 */ /* 0x100fe20008010840 */
[----:B------:R-:W-:-:S01]  /*2bc0*/  FFMA.FTZ R63, R63, UR44, -R64 ;  /* 0x0000002c3f3f7c23 */ /* 0x000fc20008010840 */
[----:B------:R-:W-:Y:S01]  /*2bd0*/  FFMA.FTZ R70, R70, UR44, -R64 ;  /* 0x0000002c46467c23 */ /* 0x000fe20008010840 */
[----:B------:R-:W-:Y:S01]  /*2be0*/  @!P2 PRMT R50, RZ, 0x654, R50 ;  /* 0x00000654ff32a816 */ /* 0x000fe20000000032 */
[----:B------:R-:W2:Y:S01]  /*2bf0*/  MUFU.EX2 R65, R65 ;  /* 0x0000004100417308 */ /* 0x000ea20000000800 */
[----:B0-----:R-:W-:-:S01]  /*2c00*/  FADD.FTZ R59, R12, R27 ;  /* 0x0000001b0c3b7221 */ /* 0x001fc20000010000 */
[--C-:B------:R-:W-:Y:S01]  /*2c10*/  FFMA.FTZ R71, R71, UR44, -R64.reuse ;  /* 0x0000002c47477c23 */ /* 0x100fe20008010840 */
[----:B------:R0:W-:Y:S01]  /*2c20*/  @!P2 SYNCS.ARRIVE.TRANS64.RED.A1T0 RZ, [R50+URZ], RZ ;  /* 0x000000ff32ffa9a7 */ /* 0x0001e2000810043f */
[----:B------:R-:W-:-:S01]  /*2c30*/  FFMA.FTZ R75, R75, UR44, -R64 ;  /* 0x0000002c4b4b7c23 */ /* 0x000fc20008010840 */
[--C-:B------:R-:W-:Y:S01]  /*2c40*/  FFMA.FTZ R78, R78, UR44, -R64.reuse ;  /* 0x0000002c4e4e7c23 */ /* 0x100fe20008010840 */
[----:B------:R-:W-:-:S01]  /*2c50*/  FFMA.FTZ R79, R79, UR44, -R64 ;  /* 0x0000002c4f4f7c23 */ /* 0x000fc20008010840 */
[----:B------:R-:W-:Y:S01]  /*2c60*/  FFMA.FTZ R82, R82, UR44, -R64 ;  /* 0x0000002c52527c23 */ /* 0x000fe20008010840 */
[----:B------:R-:W3:Y:S01]  /*2c70*/  MUFU.EX2 R26, R26 ;  /* 0x0000001a001a7308 */ /* 0x000ee20000000800 */
[----:B-1----:R-:W-:-:S01]  /*2c80*/  FADD.FTZ R58, R30, R59 ;  /* 0x0000003b1e3a7221 */ /* 0x002fc20000010000 */
[--C-:B------:R-:W-:Y:S01]  /*2c90*/  FFMA.FTZ R83, R83, UR44, -R64.reuse ;  /* 0x0000002c53537c23 */ /* 0x100fe20008010840 */
[----:B------:R-:W-:-:S05]  /*2ca0*/  FFMA.FTZ R86, R86, UR44, -R64 ;  /* 0x0000002c56567c23 */ /* 0x000fca0008010840 */
[----:B------:R-:W1:Y:S01]  /*2cb0*/  MUFU.EX2 R31, R31 ;  /* 0x0000001f001f7308 */ /* 0x000e620000000800 */
[----:B--2---:R-:W-:-:S01]  /*2cc0*/  FADD.FTZ R59, R65, R58 ;  /* 0x0000003a413b7221 */ /* 0x004fc20000010000 */
[----:B------:R-:W-:Y:S01]  /*2cd0*/  FADD.FTZ R58, R8, R51 ;  /* 0x00000033083a7221 */ /* 0x000fe20000010000 */
[----:B------:R-:W-:-:S03]  /*2ce0*/  F2FP.SATFINITE.E4M3.F32.PACK_AB_MERGE_C R30, R65, R30, RZ ;  /* 0x0000001e411e723e */ /* 0x000fc600048070ff */
[----:B------:R-:W-:Y:S01]  /*2cf0*/  FADD.FTZ R51, R11, R58 ;  /* 0x0000003a0b337221 */ /* 0x000fe20000010000 */
[----:B------:R-:W-:Y:S01]  /*2d00*/  F2FP.SATFINITE.E4M3.F32.PACK_AB_MERGE_C R149, R27, R12, R30 ;  /* 0x0000000c1b95723e */ /* 0x000fe2000480701e */
[----:B------:R-:W2:Y:S01]  /*2d10*/  MUFU.EX2 R38, R38 ;  /* 0x0000002600267308 */ /* 0x000ea20000000800 */
[----:B---3--:R-:W-:-:S01]  /*2d20*/  FADD.FTZ R72, R26, R59 ;  /* 0x0000003b1a487221 */ /* 0x008fc20000010000 */
[----:B------:R-:W-:Y:S01]  /*2d30*/  FADD.FTZ R58, R10, R51 ;  /* 0x000000330a3a7221 */ /* 0x000fe20000010000 */
[----:B------:R-:W-:-:S01]  /*2d40*/  FFMA.FTZ R51, R74, UR44, -R64 ;  /* 0x0000002c4a337c23 */ /* 0x000fc20008010840 */
[----:B------:R-:W-:-:S04]  /*2d50*/  FFMA.FTZ R64, R87, UR44, -R64 ;  /* 0x0000002c57407c23 */ /* 0x000fc80008010840 */
[----:B------:R-:W3:Y:S01]  /*2d60*/  MUFU.EX2 R39, R39 ;  /* 0x0000002700277308 */ /* 0x000ee20000000800 */
[----:B-1----:R-:W-:-:S07]  /*2d70*/  FADD.FTZ R59, R31, R72 ;  /* 0x000000481f3b7221 */ /* 0x002fce0000010000 */
[----:B------:R-:W1:Y:S08]  /*2d80*/  MUFU.EX2 R34, R34 ;  /* 0x0000002200227308 */ /* 0x000e700000000800 */
[----:B------:R-:W4:Y:S08]  /*2d90*/  MUFU.EX2 R35, R35 ;  /* 0x0000002300237308 */ /* 0x000f300000000800 */
[----:B------:R-:W5:Y:S08]  /*2da0*/  MUFU.EX2 R68, R68 ;  /* 0x0000004400447308 */ /* 0x000f700000000800 */
[----:B------:R2:W-:Y:S08]  /*2db0*/  MUFU.EX2 R3, R66 ;  /* 0x0000004200037308 */ /* 0x0005f00000000800 */
[----:B------:R-:W5:Y:S01]  /*2dc0*/  MUFU.EX2 R69, R69 ;  /* 0x0000004500457308 */ /* 0x000f620000000800 */
[----:B--2---:R-:W-:-:S01]  /*2dd0*/  FADD.FTZ R66, R38, R59 ;  /* 0x0000003b26427221 */ /* 0x004fc20000010000 */
[----:B------:R-:W-:Y:S01]  /*2de0*/  FADD.FTZ R59, R13, R58 ;  /* 0x0000003a0d3b7221 */ /* 0x000fe20000010000 */
[----:B---3--:R-:W-:-:S02]  /*2df0*/  F2FP.SATFINITE.E4M3.F32.PACK_AB_MERGE_C R38, R39, R38, RZ ;  /* 0x000000262726723e */ /* 0x008fc400048070ff */
[----:B------:R-:W-:Y:S01]  /*2e00*/  FADD.FTZ R73, R39, R66 ;  /* 0x0000004227497221 */ /* 0x000fe20000010000 */
[----:B------:R-:W-:-:S01]  /*2e10*/  FADD.FTZ R58, R14, R59 ;  /* 0x0000003b0e3a7221 */ /* 0x000fc20000010000 */
[----:B------:R-:W-:Y:S01]  /*2e20*/  F2FP.SATFINITE.E4M3.F32.PACK_AB_MERGE_C R151, R31, R26, R38 ;  /* 0x0000001a1f97723e */ /* 0x000fe20004807026 */
[----:B------:R-:W2:Y:S01]  /*2e30*/  MUFU.EX2 R42, R42 ;  /* 0x0000002a002a7308 */ /* 0x000ea20000000800 */
[----:B-1----:R-:W-:-:S01]  /*2e40*/  FADD.FTZ R66, R34, R73 ;  /* 0x0000004922427221 */ /* 0x002fc20000010000 */
[----:B------:R-:W-:-:S04]  /*2e50*/  FADD.FTZ R59, R15, R58 ;  /* 0x0000003a0f3b7221 */ /* 0x000fc80000010000 */
[----:B------:R-:W-:Y:S02]  /*2e60*/  FADD.FTZ R58, R20, R59 ;  /* 0x0000003b143a7221 */ /* 0x000fe40000010000 */
[----:B------:R-:W1:Y:S02]  /*2e70*/  MUFU.EX2 R43, R43 ;  /* 0x0000002b002b7308 */ /* 0x000e640000000800 */
[----:B------:R-:W-:-:S04]  /*2e80*/  FADD.FTZ R59, R21, R58 ;  /* 0x0000003a153b7221 */ /* 0x000fc80000010000 */
[----:B------:R-:W-:Y:S02]  /*2e90*/  FADD.FTZ R58, R24, R59 ;  /* 0x0000003b183a7221 */ /* 0x000fe40000010000 */
[----:B0-----:R4:W-:Y:S02]  /*2ea0*/  MUFU.EX2 R50, R67 ;  /* 0x0000004300327308 */ /* 0x0019e40000000800 */
[----:B------:R-:W-:-:S04]  /*2eb0*/  FADD.FTZ R9, R25, R58 ;  /* 0x0000003a19097221 */ /* 0x000fc80000010000 */
[----:B------:R-:W-:Y:S02]  /*2ec0*/  FADD.FTZ R10, R28, R9 ;  /* 0x000000091c0a7221 */ /* 0x000fe40000010000 */
[----:B------:R-:W0:Y:S01]  /*2ed0*/  MUFU.EX2 R54, R54 ;  /* 0x0000003600367308 */ /* 0x000e220000000800 */
[----:B----4-:R-:W-:-:S01]  /*2ee0*/  FADD.FTZ R67, R35, R66 ;  /* 0x0000004223437221 */ /* 0x010fc20000010000 */
[----:B------:R-:W-:-:S03]  /*2ef0*/  FADD.FTZ R29, R29, R10 ;  /* 0x0000000a1d1d7221 */ /* 0x000fc60000010000 */
[----:B-----5:R-:W-:Y:S01]  /*2f00*/  FADD.FTZ R66, R68, R67 ;  /* 0x0000004344427221 */ /* 0x020fe20000010000 */
[----:B------:R-:W-:-:S01]  /*2f10*/  FADD.FTZ R10, R32, R29 ;  /* 0x0000001d200a7221 */ /* 0x000fc20000010000 */
[C---:B------:R-:W-:Y:S01]  /*2f20*/  F2FP.SATFINITE.E4M3.F32.PACK_AB_MERGE_C R68, R69.reuse, R68, RZ ;  /* 0x000000444544723e */ /* 0x040fe200048070ff */
[----:B------:R-:W3:Y:S01]  /*2f30*/  MUFU.EX2 R55, R55 ;  /* 0x0000003700377308 */ /* 0x000ee20000000800 */
[----:B------:R-:W-:-:S02]  /*2f40*/  FADD.FTZ R67, R69, R66 ;  /* 0x0000004245437221 */ /* 0x000fc40000010000 */
[----:B------:R-:W-:Y:S02]  /*2f50*/  F2FP.SATFINITE.E4M3.F32.PACK_AB_MERGE_C R145, R35, R34, R68 ;  /* 0x000000222391723e */ /* 0x000fe40004807044 */
[----:B--2---:R-:W-:-:S03]  /*2f60*/  FADD.FTZ R66, R42, R67 ;  /* 0x000000432a427221 */ /* 0x004fc60000010000 */
[----:B------:R-:W2:Y:S01]  /*2f70*/  MUFU.EX2 R46, R46 ;  /* 0x0000002e002e7308 */ /* 0x000ea20000000800 */
[----:B-1----:R-:W-:-:S04]  /*2f80*/  FADD.FTZ R13, R43, R66 ;  /* 0x000000422b0d7221 */ /* 0x002fc80000010000 */
[----:B0-----:R-:W-:-:S03]  /*2f90*/  FADD.FTZ R20, R54, R13 ;  /* 0x0000000d36147221 */ /* 0x001fc60000010000 */
[----:B------:R-:W0:Y:S01]  /*2fa0*/  MUFU.EX2 R47, R47 ;  /* 0x0000002f002f7308 */ /* 0x000e220000000800 */
[----:B---3--:R-:W-:-:S01]  /*2fb0*/  FADD.FTZ R9, R55, R20 ;  /* 0x0000001437097221 */ /* 0x008fc20000010000 */
[----:B------:R-:W-:-:S04]  /*2fc0*/  F2FP.SATFINITE.E4M3.F32.PACK_AB_MERGE_C R54, R55, R54, RZ ;  /* 0x000000363736723e */ /* 0x000fc800048070ff */
[----:B------:R-:W-:Y:S02]  /*2fd0*/  F2FP.SATFINITE.E4M3.F32.PACK_AB_MERGE_C R147, R43, R42, R54 ;  /* 0x0000002a2b93723e */ /* 0x000fe40004807036 */
[----:B------:R-:W1:Y:S01]  /*2fe0*/  MUFU.EX2 R62, R62 ;  /* 0x0000003e003e7308 */ /* 0x000e620000000800 */
[----:B--2---:R-:W-:-:S01]  /*2ff0*/  FADD.FTZ R20, R46, R9 ;  /* 0x000000092e147221 */ /* 0x004fc20000010000 */
[----:B------:R-:W-:-:S04]  /*3000*/  FADD.FTZ R9, R33, R10 ;  /* 0x0000000a21097221 */ /* 0x000fc80000010000 */
[----:B------:R-:W-:Y:S01]  /*3010*/  FADD.FTZ R10, R36, R9 ;  /* 0x00000009240a7221 */ /* 0x000fe20000010000 */
[----:B------:R-:W-:Y:S01]  /*3020*/  F2FP.SATFINITE.E4M3.F32.PACK_AB_MERGE_C R36, R41, R36, RZ ;  /* 0x000000242924723e */ /* 0x000fe200048070ff */
[----:B------:R-:W2:Y:S01]  /*3030*/  MUFU.EX2 R63, R63 ;  /* 0x0000003f003f7308 */ /* 0x000ea20000000800 */
[----:B0-----:R-:W-:-:S01]  /*3040*/  FADD.FTZ R13, R47, R20 ;  /* 0x000000142f0d7221 */ /* 0x001fc20000010000 */
[----:B------:R-:W-:Y:S01]  /*3050*/  FADD.FTZ R10, R41, R10 ;  /* 0x0000000a290a7221 */ /* 0x000fe20000010000 */
[----:B------:R-:W-:-:S03]  /*3060*/  F2FP.SATFINITE.E4M3.F32.PACK_AB_MERGE_C R140, R33, R32, R36 ;  /* 0x00000020218c723e */ /* 0x000fc60004807024 */
[----:B------:R-:W-:Y:S02]  /*3070*/  FADD.FTZ R7, R37, R10 ;  /* 0x0000000a25077221 */ /* 0x000fe40000010000 */
[----:B------:R-:W0:Y:S01]  /*3080*/  MUFU.EX2 R40, R40 ;  /* 0x0000002800287308 */ /* 0x000e220000000800 */
[----:B-1----:R-:W-:-:S07]  /*3090*/  FADD.FTZ R4, R62, R13 ;  /* 0x0000000d3e047221 */ /* 0x002fce0000010000 */
[----:B------:R-:W1:Y:S01]  /*30a0*/  MUFU.EX2 R44, R44 ;  /* 0x0000002c002c7308 */ /* 0x000e620000000800 */
[----:B--2---:R-:W-:-:S01]  /*30b0*/  FADD.FTZ R4, R63, R4 ;  /* 0x000000043f047221 */ /* 0x004fc20000010000 */
[----:B------:R-:W-:-:S03]  /*30c0*/  F2FP.SATFINITE.E4M3.F32.PACK_AB_MERGE_C R62, R63, R62, RZ ;  /* 0x0000003e3f3e723e */ /* 0x000fc600048070ff */
[----:B------:R-:W-:Y:S01]  /*30d0*/  FADD.FTZ R9, R3, R4 ;  /* 0x0000000403097221 */ /* 0x000fe20000010000 */
[----:B------:R-:W-:Y:S02]  /*30e0*/  F2FP.SATFINITE.E4M3.F32.PACK_AB_MERGE_C R141, R47, R46, R62 ;  /* 0x0000002e2f8d723e */ /* 0x000fe4000480703e */
[----:B------:R-:W2:Y:S01]  /*30f0*/  MUFU.EX2 R70, R70 ;  /* 0x0000004600467308 */ /* 0x000ea20000000800 */
[----:B0-----:R-:W-:-:S01]  /*3100*/  FADD.FTZ R7, R40, R7 ;  /* 0x0000000728077221 */ /* 0x001fc20000010000 */
[----:B------:R-:W-:-:S06]  /*3110*/  FADD.FTZ R9, R50, R9 ;  /* 0x0000000932097221 */ /* 0x000fcc0000010000 */
[----:B------:R-:W0:Y:S01]  /*3120*/  MUFU.EX2 R45, R45 ;  /* 0x0000002d002d7308 */ /* 0x000e220000000800 */
[----:B-1----:R-:W-:-:S07]  /*3130*/  FADD.FTZ R4, R44, R7 ;  /* 0x000000072c047221 */ /* 0x002fce0000010000 */
[----:B------:R-:W1:Y:S01]  /*3140*/  MUFU.EX2 R71, R71 ;  /* 0x0000004700477308 */ /* 0x000e620000000800 */
[----:B--2---:R-:W-:-:S07]  /*3150*/  FADD.FTZ R8, R70, R9 ;  /* 0x0000000946087221 */ /* 0x004fce0000010000 */
[----:B------:R-:W-:Y:S01]  /*3160*/  MUFU.EX2 R52, R52 ;  /* 0x0000003400347308 */ /* 0x000fe20000000800 */
[C---:B0-----:R-:W-:Y:S01]  /*3170*/  F2FP.SATFINITE.E4M3.F32.PACK_AB_MERGE_C R44, R45.reuse, R44, RZ ;  /* 0x0000002c2d2c723e */ /* 0x041fe200048070ff */
[----:B------:R-:W-:-:S03]  /*3180*/  FADD.FTZ R45, R45, R4 ;  /* 0x000000042d2d7221 */ /* 0x000fc60000010000 */
[----:B------:R-:W-:-:S03]  /*3190*/  F2FP.SATFINITE.E4M3.F32.PACK_AB_MERGE_C R142, R40, R37, R44 ;  /* 0x00000025288e723e */ /* 0x000fc6000480702c */
[----:B------:R-:W0:Y:S01]  /*31a0*/  MUFU.EX2 R53, R53 ;  /* 0x0000003500357308 */ /* 0x000e220000000800 */
[----:B-1----:R-:W-:-:S01]  /*31b0*/  FADD.FTZ R8, R71, R8 ;  /* 0x0000000847087221 */ /* 0x002fc20000010000 */
[----:B------:R-:W-:-:S04]  /*31c0*/  F2FP.SATFINITE.E4M3.F32.PACK_AB_MERGE_C R70, R71, R70, RZ ;  /* 0x000000464746723e */ /* 0x000fc800048070ff */
[----:B------:R-:W-:Y:S02]  /*31d0*/  F2FP.SATFINITE.E4M3.F32.PACK_AB_MERGE_C R143, R50, R3, R70 ;  /* 0x00000003328f723e */ /* 0x000fe40004807046 */
        /* <DEDUP_REMOVED lines=14> */
[----:B------:R-:W-:Y:S01]  /*32c0*/  MUFU.EX2 R60, R60 ;  /* 0x0000003c003c7308 */ /* 0x000fe20000000800 */
[----:B--2---:R-:W-:-:S07]  /*32d0*/  FADD.FTZ R4, R78, R9 ;  /* 0x000000094e047221 */ /* 0x004fce0000010000 */
[----:B------:R-:W1:Y:S01]  /*32e0*/  MUFU.EX2 R61, R61 ;  /* 0x0000003d003d7308 */ /* 0x000e620000000800 */
[C---:B0-----:R-:W-:Y:S01]  /*32f0*/  F2FP.SATFINITE.E4M3.F32.PACK_AB_MERGE_C R78, R79.reuse, R78, RZ ;  /* 0x0000004e4f4e723e */ /* 0x041fe200048070ff */
[----:B------:R-:W-:-:S03]  /*3300*/  FADD.FTZ R79, R79, R4 ;  /* 0x000000044f4f7221 */ /* 0x000fc60000010000 */
[----:B------:R-:W-:-:S03]  /*3310*/  F2FP.SATFINITE.E4M3.F32.PACK_AB_MERGE_C R137, R6, R51, R78 ;  /* 0x000000330689723e */ /* 0x000fc6000480704e */
[----:B------:R-:W0:Y:S08]  /*3320*/  MUFU.EX2 R56, R56 ;  /* 0x0000003800387308 */ /* 0x000e300000000800 */
[----:B------:R-:W2:Y:S01]  /*3330*/  MUFU.EX2 R82, R82 ;  /* 0x0000005200527308 */ /* 0x000ea20000000800 */
[----:B-1----:R-:W-:-:S07]  /*3340*/  F2FP.SATFINITE.E4M3.F32.PACK_AB_MERGE_C R9, R61, R60, RZ ;  /* 0x0000003c3d09723e */ /* 0x002fce00048070ff */
[----:B------:R-:W1:Y:S01]  /*3350*/  MUFU.EX2 R57, R57 ;  /* 0x0000003900397308 */ /* 0x000e620000000800 */
[----:B0-----:R-:W-:-:S07]  /*3360*/  FADD.FTZ R4, R56, R53 ;  /* 0x0000003538047221 */ /* 0x001fce0000010000 */
[----:B------:R-:W0:Y:S01]  /*3370*/  MUFU.EX2 R83, R83 ;  /* 0x0000005300537308 */ /* 0x000e220000000800 */
[----:B--2---:R-:W-:-:S07]  /*3380*/  FADD.FTZ R8, R82, R79 ;  /* 0x0000004f52087221 */ /* 0x004fce0000010000 */
[----:B------:R-:W-:Y:S01]  /*3390*/  MUFU.EX2 R86, R86 ;  /* 0x0000005600567308 */ /* 0x000fe20000000800 */
[C---:B-1----:R-:W-:Y:S01]  /*33a0*/  F2FP.SATFINITE.E4M3.F32.PACK_AB_MERGE_C R138, R57.reuse, R56, R9 ;  /* 0x00000038398a723e */ /* 0x042fe20004807009 */
[----:B------:R-:W-:-:S04]  /*33b0*/  FADD.FTZ R57, R57, R4 ;  /* 0x0000000439397221 */ /* 0x000fc80000010000 */
[----:B------:R-:W-:Y:S02]  /*33c0*/  FADD.FTZ R4, R60, R57 ;  /* 0x000000393c047221 */ /* 0x000fe40000010000 */
[----:B------:R-:W1:Y:S01]  /*33d0*/  MUFU.EX2 R7, R64 ;  /* 0x0000004000077308 */ /* 0x000e620000000800 */
[----:B0-----:R-:W-:-:S01]  /*33e0*/  FADD.FTZ R9, R83, R8 ;  /* 0x0000000853097221 */ /* 0x001fc20000010000 */
[----:B------:R-:W-:Y:S01]  /*33f0*/  FADD.FTZ R4, R61, R4 ;  /* 0x000000043d047221 */ /* 0x000fe20000010000 */
[----:B-1----:R-:W-:Y:S02]  /*3400*/  F2FP.SATFINITE.E4M3.F32.PACK_AB_MERGE_C R3, R7, R86, RZ ;  /* 0x000000560703723e */ /* 0x002fe400048070ff */
[----:B------:R-:W-:Y:S02]  /*3410*/  FADD.FTZ R86, R86, R9 ;  /* 0x0000000956567221 */ /* 0x000fe40000010000 */
[----:B------:R-:W-:Y:S02]  /*3420*/  F2FP.SATFINITE.E4M3.F32.PACK_AB_MERGE_C R139, R83, R82, R3 ;  /* 0x00000052538b723e */ /* 0x000fe40004807003 */
[----:B------:R-:W-:Y:S01]  /*3430*/  FADD.FTZ R3, R7, R86 ;  /* 0x0000005607037221 */ /* 0x000fe20000010000 */
        /* <DEDUP_REMOVED lines=30> */
.L_x_8480:
[----:B------:R-:W-:-:S04]  /*3620*/  UISETP.NE.AND UP0, UPT, UR18, 0x1, UPT ;  /* 0x000000011200788c */ /* 0x000fc8000bf05270 */
[----:B------:R-:W-:-:S04]  /*3630*/  USEL UR37, URZ, 0x1, UP0 ;  /* 0x000000013f257887 */ /* 0x000fc80008000000 */
[----:B------:R-:W-:Y:S01]  /*3640*/  ULOP3.LUT UR37, UR17, UR37, URZ, 0x3c, !UPT ;  /* 0x0000002511257292 */ /* 0x000fe2000f8e3c3f */
[----:B------:R-:W-:Y:S11]  /*3650*/  @!P0 BRA `(.L_x_8471) ;  /* 0x0000000000048947 */ /* 0x000ff60003800000 */
[----:B------:R-:W-:Y:S01]  /*3660*/  BPT.TRAP 0x1 ;  /* 0x000000040000795c */ /* 0x000fe20000300000 */
.L_x_8471:
        /* <DEDUP_REMOVED lines=9> */
.L_x_8472:
[----:B-1----:R-:W-:Y:S05]  /*3700*/  @P1 BRA `(.L_x_8473) ;  /* 0x0000000000081947 */ /* 0x002fea0003800000 */
[----:B------:R-:W1:Y:S02]  /*3710*/  SYNCS.PHASECHK.TRANS64.TRYWAIT P1, [UR19+0x19c30], R0 ;  /* 0x019c3000ff0075a7 */ /* 0x000e640008020153 */
[----:B-1----:R-:W-:Y:S05]  /*3720*/  @!P1 BRA `(.L_x_8474) ;  /* 0x0000007000309947 */ /* 0x002fea0003800000 */
.L_x_8473:
[----:B------:R-:W-:Y:S01]  /*3730*/  UIMAD UR14, UR38, 0x300, UR16 ;  /* 0x00000300260e78a4 */ /* 0x000fe2000f8e0210 */
[----:B------:R-:W-:Y:S01]  /*3740*/  WARPGROUP.ARRIVE ;  /* 0x00000000000079c5 */ /* 0x000fe20000000000 */
[----:B------:R-:W-:Y:S01]  /*3750*/  UMOV UR15, 0xc0000010 ;  /* 0xc0000010000f7882 */ /* 0x000fe20000000000 */
[----:B------:R-:W-:Y:S01]  /*3760*/  UMOV UR7, 0xc0000010 ;  /* 0xc000001000077882 */ /* 0x000fe20000000000 */
[----:B------:R-:W-:Y:S02]  /*3770*/  UIADD3 UR6, UR14, 0x100, URZ ;  /* 0x000001000e067890 */ /* 0x000fe4000fffe03f */
[----:B------:R-:W-:Y:S01]  /*3780*/  UIADD3 UR10, UR14, 0x200, URZ ;  /* 0x000002000e0a7890 */ /* 0x000fe2000fffe03f */
[----:B------:R-:W-:Y:S02]  /*3790*/  UMOV UR11, 0xc0000010 ;  /* 0xc0000010000b7882 */ /* 0x000fe40000000000 */
[----:B------:R-:W-:Y:S03]  /*37a0*/  QGMMA.64x128x32.F32.E4M3.E4M3 R24, gdesc[UR12], RZ, !UPT, gsb0 ;  /* 0x01e000000c1879f3 */ /* 0x000fe6000c0008ff */
[----:B------:R-:W-:-:S02]  /*37b0*/  WARPGROUP.DEPBAR.LE gsb0, 0x0 ;  /* 0x00008000000079c5 */ /* 0x000fc40000010000 */
[----:B------:R-:W-:-:S07]  /*37c0*/  WARPGROUP.ARRIVE ;  /* 0x00000000000079c5 */ /* 0x000fce0000000000 */
[----:B------:R-:W-:Y:S03]  /*37d0*/  QGMMA.64x128x32.F32.E4M3.E4M3 R24, gdesc[UR4], R24, gsb0 ;  /* 0x01e00000041879f3 */ /* 0x000fe60008000818 */
[----:B------:R-:W-:Y:S02]  /*37e0*/  WARPGROUP.DEPBAR.LE gsb0, 0x0 ;  /* 0x00008000000079c5 */ /* 0x000fe40000010000 */
[----:B------:R-:W-:-:S07]  /*37f0*/  WARPGROUP.ARRIVE ;  /* 0x00000000000079c5 */ /* 0x000fce0000000000 */
[----:B------:R-:W-:Y:S03]  /*3800*/  QGMMA.64x128x32.F32.E4M3.E4M3 R24, gdesc[UR8], R24, gsb0 ;  /* 0x01e00000081879f3 */ /* 0x000fe60008000818 */
[----:B------:R-:W-:Y:S02]  /*3810*/  WARPGROUP.DEPBAR.LE gsb0, 0x0 ;  /* 0x00008000000079c5 */ /* 0x000fe40000010000 */
[----:B------:R-:W-:Y:S05]  /*3820*/  @!P0 BRA `(.L_x_8475) ;  /* 0x0000000000048947 */ /* 0x000fea0003800000 */
[----:B------:R-:W-:Y:S01]  /*3830*/  BPT.TRAP 0x1 ;  /* 0x000000040000795c */ /* 0x000fe20000300000 */
.L_x_8475:
[----:B------:R-:W-:Y:S01]  /*3840*/  ULEA UR11, UR18, UR43, 0x3 ;  /* 0x0000002b120b7291 */ /* 0x000fe2000f8e183f */
[----:B01----:R-:W-:-:S05]  /*3850*/  IMAD.U32 R0, RZ, RZ, UR17 ;  /* 0x00000011ff007e24 */ /* 0x003fca000f8e00ff */
[----:B------:R-:W-:-:S04]  /*3860*/  SHF.L.U32 R0, R0, 0x1f, RZ ;  /* 0x0000001f00007819 */ /* 0x000fc800000006ff */
[----:B------:R0:W1:Y:S01]  /*3870*/  SYNCS.PHASECHK.TRANS64.TRYWAIT P1, [UR11+0x19c50], R0 ;  /* 0x019c5000ff0075a7 */ /* 0x000062000802014b */
[----:B------:R-:W-:Y:S05]  /*3880*/  @!P0 BRA `(.L_x_8476) ;  /* 0x0000000000048947 */ /* 0x000fea0003800000 */
[----:B------:R-:W-:Y:S01]  /*3890*/  BPT.TRAP 0x1 ;  /* 0x000000040000795c */ /* 0x000fe20000300000 */
.L_x_8476:
[----:B-1----:R-:W-:Y:S05]  /*38a0*/  @P1 BRA `(.L_x_8477) ;  /* 0x0000000000081947 */ /* 0x002fea0003800000 */
[----:B------:R-:W1:Y:S02]  /*38b0*/  SYNCS.PHASECHK.TRANS64.TRYWAIT P1, [UR11+0x19c50], R0 ;  /* 0x019c5000ff0075a7 */ /* 0x000e64000802014b */
[----:B-1----:R-:W-:Y:S05]  /*38c0*/  @!P1 BRA `(.L_x_8478) ;  /* 0x0000006c00e09947 */ /* 0x002fea0003800000 */
.L_x_8477:
[----:B------:R-:W-:Y:S01]  /*38d0*/  UIADD3 UR6, UR43, 0x3000, URZ ;  /* 0x000030002b067890 */ /* 0x000fe2000fffe03f */
[----:B------:R-:W-:Y:S01]  /*38e0*/  WARPGROUP.ARRIVE ;  /* 0x00000000000079c5 */ /* 0x000fe20000000000 */
[----:B------:R-:W-:Y:S01]  /*38f0*/  UMOV UR7, 0x40000040 ;  /* 0x4000004000077882 */ /* 0x000fe20000000000 */
[----:B01----:R-:W-:Y:S01]  /*3900*/  FMNMX.FTZ R0, R24, R7, !PT ;  /* 0x0000000718007209 */ /* 0x003fe20007810000 */
[----:B------:R-:W-:Y:S01]  /*3910*/  USHF.R.U32.HI UR6, URZ, 0x4, UR6 ;  /* 0x000000043f067899 */ /* 0x000fe20008011606 */
[----:B------:R-:W-:Y:S02]  /*3920*/  FMNMX.FTZ R8, R26, R6, !PT ;  /* 0x000000061a087209 */ /* 0x000fe40007810000 */
[----:B------:R-:W-:Y:S01]  /*3930*/  FMNMX.FTZ R5, R25, R0, !PT ;  /* 0x0000000019057209 */ /* 0x000fe20007810000 */
[----:B------:R-:W-:Y:S01]  /*3940*/  ULOP3.LUT UR6, UR6, 0x3fff, URZ, 0xc0, !UPT ;  /* 0x00003fff06067892 */ /* 0x000fe2000f8ec03f */
[----:B------:R-:W-:Y:S02]  /*3950*/  FMNMX.FTZ R9, R27, R8, !PT ;  /* 0x000000081b097209 */ /* 0x000fe40007810000 */
        /* <DEDUP_REMOVED lines=10> */
[----:B------:R-:W-:Y:S01]  /*3a00*/  QGMMA.64x96x32.F32.E4M3.E4M3 R88, R148, gdesc[UR4], R88, gsb0 ;  /* 0x0160000494587df3 */ /* 0x000fe20008000858 */
        /* <DEDUP_REMOVED lines=56> */
[----:B------:R-:W-:Y:S02]  /*3d90*/  WARPGROUP.DEPBAR.LE gsb0, 0x0 ;  /* 0x00008000000079c5 */ /* 0x000fe40000010000 */
[----:B------:R-:W-:Y:S01]  /*3da0*/  WARPGROUP.ARRIVE ;  /* 0x00000000000079c5 */ /* 0x000fe20000000000 */
[----:B------:R-:W1:Y:S05]  /*3db0*/  SHFL.BFLY PT, R11, R8, 0x2, 0x1f ;  /* 0x0c401f00080b7f89 */ /* 0x000e6a00000e0000 */
[----:B------:R-:W2:Y:S01]  /*3dc0*/  S2R R151, SR_TID.X ;  /* 0x0000000000977919 */ /* 0x000ea20000002100 */
[----:B------:R-:W-:Y:S01]  /*3dd0*/  QGMMA.64x96x32.F32.E4M3.E4M3 R88, R144, gdesc[UR4], R88, gsb0 ;  /* 0x0160000490587df3 */ /* 0x000fe20008000858 */
[----:B------:R-:W-:Y:S01]  /*3de0*/  UIADD3 UR6, UR10, 0x4, URZ ;  /* 0x000000040a067890 */ /* 0x000fe2000fffe03f */
[----:B------:R-:W-:Y:S01]  /*3df0*/  UMOV UR7, 0x40000040 ;  /* 0x4000004000077882 */ /* 0x000fe20000000000 */
[----:B0-----:R-:W-:-:S05]  /*3e00*/  FMNMX.FTZ R9, R0, R5, !PT ;  /* 0x0000000500097209 */ /* 0x001fca0007810000 */
[----:B------:R-:W0:Y:S01]  /*3e10*/  SHFL.BFLY PT, R10, R9, 0x1, 0x1f ;  /* 0x0c201f00090a7f89 */ /* 0x000e2200000e0000 */
[----:B-1----:R-:W-:-:S05]  /*3e20*/  FMNMX.FTZ R11, R8, R11, !PT ;  /* 0x0000000b080b7209 */ /* 0x002fca0007810000 */
[----:B------:R-:W1:Y:S01]  /*3e30*/  SHFL.BFLY PT, R12, R11, 0x1, 0x1f ;  /* 0x0c201f000b0c7f89 */ /* 0x000e6200000e0000 */
[----:B--2---:R-:W-:Y:S02]  /*3e40*/  LOP3.LUT P1, RZ, R151, 0x7f, RZ, 0xc0, !PT ;  /* 0x0000007f97ff7812 */ /* 0x004fe4000782c0ff */
[----:B0-----:R-:W-:Y:S01]  /*3e50*/  FMNMX.FTZ R0, R9, R10, !PT ;  /* 0x0000000a09007209 */ /* 0x001fe20007810000 */
[----:B------:R-:W-:-:S04]  /*3e60*/  IMAD.U32 R9, RZ, RZ, UR44 ;  /* 0x0000002cff097e24 */ /* 0x000fc8000f8e00ff */
[C---:B------:R-:W-:Y:S01]  /*3e70*/  FFMA.FTZ R8, R0.reuse, R9, -8 ;  /* 0xc100000000087423 */ /* 0x040fe20000010009 */
[----:B-1----:R-:W-:Y:S01]  /*3e80*/  FMNMX.FTZ R5, R11, R12, !PT ;  /* 0x0000000c0b057209 */ /* 0x002fe20007810000 */
[----:B------:R-:W-:Y:S02]  /*3e90*/  FADD.FTZ R7, -R0, R7 ;  /* 0x0000000700077221 */ /* 0x000fe40000010100 */
[----:B------:R-:W-:-:S01]  /*3ea0*/  FFMA.FTZ R13, R32, UR44, -R8 ;  /* 0x0000002c200d7c23 */ /* 0x000fc20008010808 */
[--C-:B------:R-:W-:Y:S01]  /*3eb0*/  FFMA.FTZ R32, R49, UR44, -R8.reuse ;  /* 0x0000002c31207c23 */ /* 0x100fe20008010808 */
[----:B------:R-:W-:-:S01]  /*3ec0*/  FFMA.FTZ R49, R68, UR44, -R8 ;  /* 0x0000002c44317c23 */ /* 0x000fc20008010808 */
[----:B------:R-:W-:Y:S02]  /*3ed0*/  IMAD.U32 R68, RZ, RZ, UR44 ;  /* 0x0000002cff447e24 */ /* 0x000fe4000f8e00ff */
[----:B------:R-:W-:-:S01]  /*3ee0*/  FADD.FTZ R6, -R5, R6 ;  /* 0x0000000605067221 */ /* 0x000fc20000010100 */
[--C-:B------:R-:W-:Y:S01]  /*3ef0*/  FFMA.FTZ R14, R33, UR44, -R8.reuse ;  /* 0x0000002c210e7c23 */ /* 0x100fe20008010808 */
[----:B------:R-:W-:-:S01]  /*3f00*/  FFMA.FTZ R33, R52, UR44, -R8 ;  /* 0x0000002c34217c23 */ /* 0x000fc20008010808 */
[----:B------:R-:W-:Y:S01]  /*3f10*/  FFMA.FTZ R68, R5, R68, -8 ;  /* 0xc100000005447423 */ /* 0x000fe20000010044 */
[----:B------:R-:W-:Y:S01]  /*3f20*/  FMUL.FTZ R7, R7, UR44 ;  /* 0x0000002c07077c20 */ /* 0x000fe20008410000 */
[--C-:B------:R-:W-:Y:S01]  /*3f30*/  FFMA.FTZ R10, R24, UR44, -R8.reuse ;  /* 0x0000002c180a7c23 */ /* 0x100fe20008010808 */
[----:B------:R-:W-:-:S01]  /*3f40*/  FFMA.FTZ R52, R69, UR44, -R8 ;  /* 0x0000002c45347c23 */ /* 0x000fc20008010808 */
[----:B------:R-:W-:Y:S01]  /*3f50*/  FMUL.FTZ R6, R6, UR44 ;  /* 0x0000002c06067c20 */ /* 0x000fe20008410000 */
[----:B------:R-:W-:-:S01]  /*3f60*/  FFMA.FTZ R69, R26, UR44, -R68 ;  /* 0x0000002c1a457c23 */ /* 0x000fc20008010844 */
[----:B------:R-:W-:Y:S01]  /*3f70*/  FFMA.FTZ R9, R25, UR44, -R8 ;  /* 0x0000002c19097c23 */ /* 0x000fe20008010808 */
[----:B------:R-:W-:-:S01]  /*3f80*/  FFMA.FTZ R26, R27, UR44, -R68 ;  /* 0x0000002c1b1a7c23 */ /* 0x000fc20008010844 */
        /* <DEDUP_REMOVED lines=42> */
[----:B------:R-:W-:Y:S01]  /*4230*/  FFMA.FTZ R45, R64, UR44, -R8 ;  /* 0x0000002c402d7c23 */ /* 0x000fe20008010808 */
[----:B------:R-:W-:-:S02]  /*4240*/  WARPGROUP.DEPBAR.LE gsb0, 0x0 ;  /* 0x00008000000079c5 */ /* 0x000fc40000010000 */
[----:B------:R-:W-:Y:S01]  /*4250*/  WARPGROUP.ARRIVE ;  /* 0x00000000000079c5 */ /* 0x000fe20000000000 */
[----:B------:R-:W-:-:S01]  /*4260*/  FFMA.FTZ R48, R65, UR44, -R8 ;  /* 0x0000002c41307c23 */ /* 0x000fc20008010808 */
[----:B------:R-:W-:Y:S01]  /*4270*/  FFMA.FTZ R57, R76, UR44, -R8 ;  /* 0x0000002c4c397c23 */ /* 0x000fe20008010808 */
[----:B------:R-:W1:Y:S01]  /*4280*/  MUFU.EX2 R11, R11 ;  /* 0x0000000b000b7308 */ /* 0x000e620000000800 */
[----:B0-----:R-:W-:-:S01]  /*4290*/  FADD.FTZ R4, R9, R4 ;  /* 0x0000000409047221 */ /* 0x001fc20000010000 */
[--C-:B------:R-:W-:Y:S01]  /*42a0*/  FFMA.FTZ R60, R77, UR44, -R8.reuse ;  /* 0x0000002c4d3c7c23 */ /* 0x100fe20008010808 */
[----:B------:R-:W-:Y:S01]  /*42b0*/  QGMMA.64x96x32.F32.E4M3.E4M3 R88, R140, gdesc[UR4], R88, gsb0 ;  /* 0x016000048c587df3 */ /* 0x000fe20008000858 */
[----:B------:R-:W-:Y:S01]  /*42c0*/  UIADD3 UR6, UR10, 0x6, URZ ;  /* 0x000000060a067890 */ /* 0x000fe2000fffe03f */
[--C-:B------:R-:W-:Y:S01]  /*42d0*/  FFMA.FTZ R61, R80, UR44, -R8.reuse ;  /* 0x0000002c503d7c23 */ /* 0x100fe20008010808 */
[----:B------:R-:W-:Y:S01]  /*42e0*/  UMOV UR7, 0x40000040 ;  /* 0x4000004000077882 */ /* 0x000fe20000000000 */
[----:B------:R-:W-:Y:S01]  /*42f0*/  FFMA.FTZ R64, R81, UR44, -R8 ;  /* 0x0000002c51407c23 */ /* 0x000fe20008010808 */
[----:B------:R-:W0:Y:S01]  /*4300*/  MUFU.EX2 R27, R27 ;  /* 0x0000001b001b7308 */ /* 0x000e220000000800 */
[----:B--2---:R-:W-:-:S01]  /*4310*/  FADD.FTZ R72, R26, R3 ;  /* 0x000000031a487221 */ /* 0x004fc20000010000 */
[--C-:B------:R-:W-:Y:S01]  /*4320*/  FFMA.FTZ R65, R84, UR44, -R8.reuse ;  /* 0x0000002c54417c23 */ /* 0x100fe20008010808 */
[----:B------:R-:W-:-:S05]  /*4330*/  FFMA.FTZ R8, R85, UR44, -R8 ;  /* 0x0000002c55087c23 */ /* 0x000fca0008010808 */
        /* <DEDUP_REMOVED lines=26> */
[--C-:B------:R-:W-:Y:S01]  /*44e0*/  FFMA.FTZ R67, R70, UR44, -R68.reuse ;  /* 0x0000002c46437c23 */ /* 0x100fe20008010844 */
[----:B------:R-:W-:-:S05]  /*44f0*/  FFMA.FTZ R70, R71, UR44, -R68 ;  /* 0x0000002c47467c23 */ /* 0x000fca0008010844 */
[----:B------:R-:W2:Y:S01]  /*4500*/  MUFU.EX2 R24, R24 ;  /* 0x0000001800187308 */ /* 0x000ea20000000800 */
[----:B------:R-:W-:Y:S02]  /*4510*/  WARPGROUP.DEPBAR.LE gsb0, 0x0 ;  /* 0x00008000000079c5 */ /* 0x000fe40000010000 */
[----:B------:R-:W-:Y:S01]  /*4520*/  WARPGROUP.ARRIVE ;  /* 0x00000000000079c5 */ /* 0x000fe20000000000 */
[----:B-1----:R-:W-:-:S04]  /*4530*/  FADD.FTZ R3, R21, R4 ;  /* 0x0000000415037221 */ /* 0x002fc80000010000 */
[----:B------:R-:W1:Y:S01]  /*4540*/  MUFU.EX2 R42, R42 ;  /* 0x0000002a002a7308 */ /* 0x000e620000000800 */
[----:B------:R-:W-:Y:S01]  /*4550*/  QGMMA.64x96x32.F32.E4M3.E4M3 R88, R136, gdesc[UR4], R88, gsb0 ;  /* 0x0160000488587df3 */ /* 0x000fe20008000858 */
        /* <DEDUP_REMOVED lines=29> */
[----:B------:R-:W-:-:S06]  /*4730*/  WARPGROUP.DEPBAR.LE gsb0, 0x0 ;  /* 0x00008000000079c5 */ /* 0x000fcc0000010000 */
        /* <DEDUP_REMOVED lines=36> */
[----:B------:R-:W-:-:S04]  /*4980*/  IMAD.U32 R3, RZ, RZ, UR19 ;  /* 0x00000013ff037e24 */ /* 0x000fc8000f8e00ff */
[----:B------:R-:W-:Y:S02]  /*4990*/  @!P1 VIADD R3, R3, 0x19c40 ;  /* 0x00019c4003039836 */ /* 0x000fe40000000000 */
[----:B------:R-:W1:Y:S01]  /*49a0*/  MUFU.EX2 R71, R71 ;  /* 0x0000004700477308 */ /* 0x000e620000000800 */
[----:B0-----:R-:W-:-:S01]  /*49b0*/  FADD.FTZ R78, R70, R77 ;  /* 0x0000004d464e7221 */ /* 0x001fc20000010000 */
[--C-:B------:R-:W-:Y:S01]  /*49c0*/  FFMA.FTZ R77, R86, UR44, -R68.reuse ;  /* 0x0000002c564d7c23 */ /* 0x100fe20008010844 */
[----:B------:R-:W-:-:S01]  /*49d0*/  FFMA.FTZ R68, R87, UR44, -R68 ;  /* 0x0000002c57447c23 */ /* 0x000fc20008010844 */
[----:B------:R-:W-:-:S04]  /*49e0*/  @!P1 PRMT R3, RZ, 0x654, R3 ;  /* 0x00000654ff039816 */ /* 0x000fc80000000003 */
[----:B------:R-:W0:Y:S01]  /*49f0*/  MUFU.EX2 R56, R56 ;  /* 0x0000003800387308 */ /* 0x000e220000000800 */
[----:B--2---:R-:W-:-:S01]  /*4a00*/  FADD.FTZ R79, R53, R4 ;  /* 0x00000004354f7221 */ /* 0x004fc20000010000 */
[----:B------:R2:W-:Y:S06]  /*4a10*/  @!P1 SYNCS.ARRIVE.TRANS64.RED.A1T0 RZ, [R3+URZ], RZ ;  /* 0x000000ff03ff99a7 */ /* 0x0005ec000810043f */
[----:B------:R-:W3:Y:S01]  /*4a20*/  MUFU.EX2 R72, R72 ;  /* 0x0000004800487308 */ /* 0x000ee20000000800 */
[----:B-1----:R-:W-:-:S07]  /*4a30*/  FADD.FTZ R81, R71, R78 ;  /* 0x0000004e47517221 */ /* 0x002fce0000010000 */
[----:B------:R-:W1:Y:S01]  /*4a40*/  MUFU.EX2 R57, R57 ;  /* 0x0000003900397308 */ /* 0x000e620000000800 */
[----:B0-----:R-:W-:-:S07]  /*4a50*/  FADD.FTZ R4, R56, R79 ;  /* 0x0000004f38047221 */ /* 0x001fce0000010000 */
[----:B------:R-:W0:Y:S01]  /*4a60*/  MUFU.EX2 R73, R73 ;  /* 0x0000004900497308 */ /* 0x000e220000000800 */
[----:B---3--:R-:W-:-:S07]  /*4a70*/  FADD.FTZ R78, R72, R81 ;  /* 0x00000051484e7221 */ /* 0x008fce0000010000 */
[----:B------:R-:W3:Y:S01]  /*4a80*/  MUFU.EX2 R60, R60 ;  /* 0x0000003c003c7308 */ /* 0x000ee20000000800 */
[----:B-1----:R-:W-:-:S07]  /*4a90*/  FADD.FTZ R79, R57, R4 ;  /* 0x00000004394f7221 */ /* 0x002fce0000010000 */
[----:B------:R-:W1:Y:S01]  /*4aa0*/  MUFU.EX2 R74, R74 ;  /* 0x0000004a004a7308 */ /* 0x000e620000000800 */
[----:B0-----:R-:W-:-:S07]  /*4ab0*/  FADD.FTZ R81, R73, R78 ;  /* 0x0000004e49517221 */ /* 0x001fce0000010000 */
[----:B------:R-:W2:Y:S01]  /*4ac0*/  MUFU.EX2 R61, R61 ;  /* 0x0000003d003d7308 */ /* 0x000ea20000000800 */
[----:B---3--:R-:W-:-:S07]  /*4ad0*/  FADD.FTZ R4, R60, R79 ;  /* 0x0000004f3c047221 */ /* 0x008fce0000010000 */
        /* <DEDUP_REMOVED lines=18> */
.L_x_8479:
[----:B------:R-:W-:Y:S01]  /*4c00*/  UIADD3 UR6, UR11, 0x19c60, URZ ;  /* 0x00019c600b067890 */ /* 0x000fe2000fffe03f */
[----:B------:R-:W-:Y:S01]  /*4c10*/  ISETP.LT.AND P1, PT, RZ, UR47, PT ;  /* 0x0000002fff007c0c */ /* 0x000fe2000bf21270 */
[----:B------:R-:W-:Y:S01]  /*4c20*/  UIADD3 UR7, UR47, -0x1, URZ ;  /* 0xffffffff2f077890 */ /* 0x000fe2000fffe03f */
[----:B------:R-:W-:Y:S01]  /*4c30*/  F2FP.SATFINITE.E4M3.F32.PACK_AB_MERGE_C R11, R12, R11, RZ ;  /* 0x0000000b0c0b723e */ /* 0x000fe200048070ff */
[----:B------:R-:W-:Y:S01]  /*4c40*/  UPRMT UR6, UR41, 0x654, UR6 ;  /* 0x0000065429067896 */ /* 0x000fe20008000006 */
[----:B------:R-:W-:Y:S01]  /*4c50*/  F2FP.SATFINITE.E4M3.F32.PACK_AB_MERGE_C R27, R30, R27, RZ ;  /* 0x0000001b1e1b723e */ /* 0x000fe200048070ff */
[----:B------:R-:W-:Y:S01]  /*4c60*/  UMOV UR17, UR37 ;  /* 0x0000002500117c82 */ /* 0x000fe20008000000 */
[----:B------:R-:W-:Y:S01]  /*4c70*/  F2FP.SATFINITE.E4M3.F32.PACK_AB_MERGE_C R15, R20, R15, RZ ;  /* 0x0000000f140f723e */ /* 0x000fe200048070ff */
[----:B------:R-:W-:Y:S01]  /*4c80*/  UMOV UR18, UR38 ;  /* 0x0000002600127c82 */ /* 0x000fe20008000000 */
[----:B------:R-:W-:Y:S01]  /*4c90*/  F2FP.SATFINITE.E4M3.F32.PACK_AB_MERGE_C R35, R38, R35, RZ ;  /* 0x000000232623723e */ /* 0x000fe200048070ff */
[----:B------:R-:W-:Y:S01]  /*4ca0*/  UMOV UR47, UR7 ;  /* 0x00000007002f7c82 */ /* 0x000fe20008000000 */
        /* <DEDUP_REMOVED lines=80> */
.L_x_8470:
[----:B------:R-:W-:Y:S06]  /*51b0*/  BAR.ARV 0x8, 0x200 ;  /* 0x0208000000007b1d */ /* 0x000fec0000002000 */
[----:B------:R-:W-:Y:S05]  /*51c0*/  @!P0 BRA `(.L_x_8481) ;  /* 0x0000000000048947 */ /* 0x000fea0003800000 */
[----:B------:R-:W-:Y:S01]  /*51d0*/  BPT.TRAP 0x1 ;  /* 0x000000040000795c */ /* 0x000fe20000300000 */
.L_x_8481:
[----:B------:R-:W-:Y:S01]  /*51e0*/  ULEA UR4, UR38, UR43, 0x3 ;  /* 0x0000002b26047291 */ /* 0x000fe2000f8e183f */
[----:B------:R-:W-:-:S05]  /*51f0*/  IMAD.U32 R6, RZ, RZ, UR37 ;  /* 0x00000025ff067e24 */ /* 0x000fca000f8e00ff */
[----:B------:R-:W-:-:S04]  /*5200*/  SHF.L.U32 R6, R6, 0x1f, RZ ;  /* 0x0000001f06067819 */ /* 0x000fc800000006ff */
[----:B------:R0:W1:Y:S01]  /*5210*/  SYNCS.PHASECHK.TRANS64.TRYWAIT P1, [UR4+0x19c50], R6 ;  /* 0x019c5006ff0075a7 */ /* 0x0000620008020144 */
[----:B------:R-:W-:Y:S05]  /*5220*/  @!P0 BRA `(.L_x_8482) ;  /* 0x0000000000048947 */ /* 0x000fea0003800000 */
[----:B------:R-:W-:Y:S01]  /*5230*/  BPT.TRAP 0x1 ;  /* 0x000000040000795c */ /* 0x000fe20000300000 */
.L_x_8482:
[----:B-1----:R-:W-:Y:S05]  /*5240*/  @P1 BRA `(.L_x_8483) ;  /* 0x0000000000081947 */ /* 0x002fea0003800000 */
[----:B------:R-:W1:Y:S02]  /*5250*/  SYNCS.PHASECHK.TRANS64.TRYWAIT P1, [UR4+0x19c50], R6 ;  /* 0x019c5006ff0075a7 */ /* 0x000e640008020144 */
[----:B-1----:R-:W-:Y:S05]  /*5260*/  @!P1 BRA `(.L_x_8484) ;  /* 0x0000005400909947 */ /* 0x002fea0003800000 */
.L_x_8483:
        /* <DEDUP_REMOVED lines=8> */
[----:B------:R-:W-:Y:S01]  /*52f0*/  ULOP3.LUT UR12, UR5, 0x10000, URZ, 0xfc, !UPT ;  /* 0x00010000050c7892 */ /* 0x000fe2000f8efc3f */
[----:B------:R-:W-:-:S04]  /*5300*/  PLOP3.LUT P1, PT, PT, PT, UP0, 0x80, 0x0 ;  /* 0x000000000000781c */ /* 0x000fc80003f2f008 */
        /* <DEDUP_REMOVED lines=8> */
[----:B------:R-:W-:Y:S02]  /*5390*/  @UP0 USHF.R.S32.HI UR7, URZ, 0x1f, UR13 ;  /* 0x0000001f3f070899 */ /* 0x000fe4000801140d */
[----:B------:R-:W-:Y:S01]  /*53a0*/  UIMAD UR5, UR38, 0x300, UR12 ;  /* 0x00000300260578a4 */ /* 0x000fe2000f8e020c */
[----:B------:R-:W-:Y:S01]  /*53b0*/  @UP0 ULDC.64 UR14, c[0x0][0x9d0] ;  /* 0x00027400000e0ab9 */ /* 0x000fe20000000a00 */
[----:B------:R-:W-:Y:S02]  /*53c0*/  @UP0 UIADD3 UR11, UR11, UR6, URZ ;  /* 0x000000060b0b0290 */ /* 0x000fe4000fffe03f */
[----:B------:R-:W-:-:S03]  /*53d0*/  @UP0 UIMAD UR12, UR7, UR14, URZ ;  /* 0x0000000e070c02a4 */ /* 0x000fc6000f8e023f */
[----:B------:R-:W-:Y:S01]  /*53e0*/  UMOV UR6, UR5 ;  /* 0x0000000500067c82 */ /* 0x000fe20008000000 */
[----:B------:R-:W-:Y:S01]  /*53f0*/  UMOV UR7, 0x40000040 ;  /* 0x4000004000077882 */ /* 0x000fe20000000000 */
[----:B------:R-:W-:Y:S01]  /*5400*/  @UP0 UIMAD UR12, UR13, UR15, UR12 ;  /* 0x0000000f0d0c02a4 */ /* 0x000fe2000f8e020c */
[----:B------:R-:W-:Y:S01]  /*5410*/  QGMMA.64x96x32.F32.E4M3.E4M3 R88, R148, gdesc[UR4], R88, gsb0 ;  /* 0x0160000494587df3 */ /* 0x000fe20008000858 */
[----:B------:R-:W-:-:S04]  /*5420*/  @UP0 UIMAD.WIDE.U32 UR10, UR13, UR14, UR10 ;  /* 0x0000000e0d0a02a5 */ /* 0x000fc8000f8e000a */
[----:B------:R-:W-:Y:S02]  /*5430*/  @UP0 UIADD3 UR6, UR11, UR12, URZ ;  /* 0x0000000c0b060290 */ /* 0x000fe4000fffe03f */
[----:B------:R-:W-:-:S04]  /*5440*/  @UP0 ULEA UR8, UP1, UR10, UR8, 0x2 ;  /* 0x000000080a080291 */ /* 0x000fc8000f82103f */
[----:B------:R-:W-:Y:S02]  /*5450*/  @UP0 ULEA.HI.X UR9, UR10, UR9, UR6, 0x2, UP1 ;  /* 0x000000090a090291 */ /* 0x000fe400088f1406 */
[----:B01----:R-:W-:-:S04]  /*5460*/  IMAD.U32 R6, RZ, RZ, UR8 ;  /* 0x00000008ff067e24 */ /* 0x003fc8000f8e00ff */
[----:B------:R-:W-:-:S05]  /*5470*/  IMAD.U32 R7, RZ, RZ, UR9 ;  /* 0x00000009ff077e24 */ /* 0x000fca000f8e00ff */
[----:B------:R0:W2:Y:S01]  /*5480*/  @P1 LDG.E R9, desc[UR52][R6.64] ;  /* 0x0000003406091981 */ /* 0x0000a2000c1e1900 */
[----:B------:R-:W-:Y:S01]  /*5490*/  UIADD3 UR6, UR5, 0x2, URZ ;  /* 0x0000000205067890 */ /* 0x000fe2000fffe03f */
[----:B------:R-:W-:Y:S01]  /*54a0*/  UMOV UR7, 0x40000040 ;  /* 0x4000004000077882 */ /* 0x000fe20000000000 */
[----:B------:R-:W-:Y:S02]  /*54b0*/  WARPGROUP.DEPBAR.LE gsb0, 0x0 ;  /* 0x00008000000079c5 */ /* 0x000fe40000010000 */
[----:B------:R-:W-:-:S06]  /*54c0*/  WARPGROUP.ARRIVE ;  /* 0x00000000000079c5 */ /* 0x000fcc0000000000 */
[----:B------:R-:W-:Y:S01]  /*54d0*/  QGMMA.64x96x32.F32.E4M3.E4M3 R88, R144, gdesc[UR4], R88, gsb0 ;  /* 0x0160000490587df3 */ /* 0x000fe20008000858 */
[----:B------:R-:W-:Y:S01]  /*54e0*/  UIADD3 UR6, UR5, 0x4, URZ ;  /* 0x0000000405067890 */ /* 0x000fe2000fffe03f */
[----:B------:R-:W-:Y:S01]  /*54f0*/  UMOV UR7, 0x40000040 ;  /* 0x4000004000077882 */ /* 0x000fe20000000000 */
[----:B------:R-:W1:Y:S04]  /*5500*/  SHFL.BFLY PT, R11, R4, 0x2, 0x1f ;  /* 0x0c401f00040b7f89 */ /* 0x000e6800000e0000 */
[----:B------:R-:W3:Y:S01]  /*5510*/  SHFL.BFLY PT, R8, R3, 0x2, 0x1f ;  /* 0x0c401f0003087f89 */ /* 0x000ee200000e0000 */
[----:B------:R-:W-:Y:S02]  /*5520*/  WARPGROUP.DEPBAR.LE gsb0, 0x0 ;  /* 0x00008000000079c5 */ /* 0x000fe40000010000 */
[----:B------:R-:W-:-:S06]  /*5530*/  WARPGROUP.ARRIVE ;  /* 0x00000000000079c5 */ /* 0x000fcc0000000000 */
[----:B------:R-:W-:Y:S01]  /*5540*/  QGMMA.64x96x32.F32.E4M3.E4M3 R88, R140, gdesc[UR4], R88, gsb0 ;  /* 0x016000048c587df3 */ /* 0x000fe20008000858 */
        /* <DEDUP_REMOVED lines=13> */
[----:B------:R-:W-:Y:S01]  /*5620*/  FSETP.NE.FTZ.AND P3, PT, R11, RZ, PT ;  /* 0x000000ff0b00720b */ /* 0x000fe20003f75000 */
[----:B------:R-:W-:Y:S02]  /*5630*/  WARPGROUP.DEPBAR.LE gsb0, 0x0 ;  /* 0x00008000000079c5 */ /* 0x000fe40000010000 */
[----:B------:R-:W-:-:S06]  /*5640*/  WARPGROUP.ARRIVE ;  /* 0x00000000000079c5 */ /* 0x000fcc0000000000 */
[----:B------:R-:W-:Y:S01]  /*5650*/  QGMMA.64x96x32.F32.E4M3.E4M3 R88, R136, gdesc[UR4], R88, gsb0 ;  /* 0x0160000488587df3 */ /* 0x000fe20008000858 */
        /* <DEDUP_REMOVED lines=21> */
.L_x_8485:
        /* <DEDUP_REMOVED lines=34> */
[----:B------:R-:W-:Y:S01]  /*59d0*/  FMUL.FTZ R57, R135, R58 ;  /* 0x0000003a87397220 */ /* 0x000fe20000410000 */
        /* <DEDUP_REMOVED lines=8> */
[-C--:B------:R-:W-:Y:S01]  /*5a60*/  FMUL.FTZ R21, R101, R56.reuse ;  /* 0x0000003865157220 */ /* 0x080fe20000410000 */
[-C--:B------:R-:W-:Y:S01]  /*5a70*/  FMUL.FTZ R24, R97, R56.reuse ;  /* 0x0000003861187220 */ /* 0x080fe20000410000 */
[----:B------:R-:W-:Y:S01]  /*5a80*/  FMUL.FTZ R43, R124, R56 ;  /* 0x000000387c2b7220 */ /* 0x000fe20000410000 */
[----:B------:R-:W-:-:S02]  /*5a90*/  IMAD.X R5, RZ, RZ, UR7, P0 ;  /* 0x00000007ff057e24 */ /* 0x000fc400080e06ff */
[-C--:B------:R-:W-:Y:S01]  /*5aa0*/  FMUL.FTZ R44, R120, R56.reuse ;  /* 0x00000038782c7220 */ /* 0x080fe20000410000 */
[-C--:B------:R-:W-:Y:S01]  /*5ab0*/  FMUL.FTZ R51, R132, R56.reuse ;  /* 0x0000003884337220 */ /* 0x080fe20000410000 */
[-C--:B------:R-:W-:Y:S01]  /*5ac0*/  FMUL.FTZ R52, R128, R56.reuse ;  /* 0x0000003880347220 */ /* 0x080fe20000410000 */
[-C--:B------:R-:W-:Y:S01]  /*5ad0*/  FMUL.FTZ R55, R133, R56.reuse ;  /* 0x0000003885377220 */ /* 0x080fe20000410000 */
[----:B------:R0:W2:Y:S01]  /*5ae0*/  LDG.E.CONSTANT R0, desc[UR52][R4.64] ;  /* 0x0000003404007981 */ /* 0x0000a2000c1e9900 */
[----:B------:R-:W-:Y:S01]  /*5af0*/  F2FP.BF16.F32.PACK_AB R6, R6, R7 ;  /* 0x000000070606723e */ /* 0x000fe200000010ff */
[----:B------:R-:W-:Y:S01]  /*5b00*/  UMOV UR6, UR43 ;  /* 0x0000002b00067c82 */ /* 0x000fe20008000000 */
[----:B-1----:R-:W-:Y:S01]  /*5b10*/  UMOV UR7, UR5 ;  /* 0x0000000500077c82 */ /* 0x002fe20008000000 */
[----:B------:R-:W-:Y:S01]  /*5b20*/  LOP3.LUT P0, R7, R59, 0x3, RZ, 0xc0, !PT ;  /* 0x000000033b077812 */ /* 0x000fe2000780c0ff */
[----:B------:R-:W-:Y:S01]  /*5b30*/  FMUL.FTZ R56, R129, R56 ;  /* 0x0000003881387220 */ /* 0x000fe20000410000 */
[----:B------:R-:W-:Y:S01]  /*5b40*/  F2FP.BF16.F32.PACK_AB R9, R9, R10 ;  /* 0x0000000a0909723e */ /* 0x000fe200000010ff */
[----:B------:R-:W1:Y:S01]  /*5b50*/  LDC R81, c[0x0][0xc38] ;  /* 0x00030e00ff517b82 */ /* 0x000e620000000800 */
[----:B------:R-:W-:Y:S01]  /*5b60*/  ISETP.EQ.OR P0, PT, R7, 0x3, !P0 ;  /* 0x000000030700780c */ /* 0x000fe20004702670 */
[----:B------:R-:W-:Y:S01]  /*5b70*/  UIADD3 UR5, -UR40, URZ, URZ ;  /* 0x0000003f28057290 */ /* 0x000fe2000fffe13f */
[----:B------:R-:W-:Y:S01]  /*5b80*/  F2FP.BF16.F32.PACK_AB R42, R41, R42 ;  /* 0x0000002a292a723e */ /* 0x000fe200000010ff */
[----:B0-----:R-:W-:Y:S01]  /*5b90*/  FMUL.FTZ R4, R94, R58 ;  /* 0x0000003a5e047220 */ /* 0x001fe20000410000 */
[----:B------:R-:W-:Y:S01]  /*5ba0*/  F2FP.BF16.F32.PACK_AB R48, R47, R48 ;  /* 0x000000302f30723e */ /* 0x000fe200000010ff */
[-C--:B------:R-:W-:Y:S01]  /*5bb0*/  FMUL.FTZ R5, R90, R58.reuse ;  /* 0x0000003a5a057220 */ /* 0x080fe20000410000 */
[----:B------:R-:W-:Y:S01]  /*5bc0*/  SEL R47, R6, R9, P0 ;  /* 0x00000009062f7207 */ /* 0x000fe20000000000 */
[----:B------:R-:W-:Y:S01]  /*5bd0*/  FMUL.FTZ R58, R131, R58 ;  /* 0x0000003a833a7220 */ /* 0x000fe20000410000 */
[----:B------:R-:W-:Y:S01]  /*5be0*/  SEL R41, R9, R6, P0 ;  /* 0x0000000609297207 */ /* 0x000fe20000000000 */
[----:B------:R-:W-:Y:S01]  /*5bf0*/  ULDC.64 UR8, c[0x0][0xb90] ;  /* 0x0002e40000087ab9 */ /* 0x000fe20000000a00 */
[----:B------:R-:W0:Y:S01]  /*5c00*/  LDC R9, c[0x0][0xbe8] ;  /* 0x0002fa00ff097b82 */ /* 0x000e220000000800 */
[----:B------:R-:W-:Y:S01]  /*5c10*/  F2FP.BF16.F32.PACK_AB R35, R35, R36 ;  /* 0x000000242323723e */ /* 0x000fe200000010ff */
[----:B------:R-:W-:Y:S01]  /*5c20*/  USHF.R.S32.HI UR14, URZ, 0x1f, UR40 ;  /* 0x0000001f3f0e7899 */ /* 0x000fe20008011428 */
[----:B------:R-:W-:Y:S01]  /*5c30*/  F2FP.BF16.F32.PACK_AB R40, R39, R40 ;  /* 0x000000282728723e */ /* 0x000fe200000010ff */
[----:B------:R-:W-:Y:S01]  /*5c40*/  ULDC.64 UR10, c[0x0][0xb98] ;  /* 0x0002e600000a7ab9 */ /* 0x000fe20000000a00 */
[----:B------:R-:W-:Y:S01]  /*5c50*/  F2FP.BF16.F32.PACK_AB R4, R4, R5 ;  /* 0x000000050404723e */ /* 0x000fe200000010ff */
[----:B------:R-:W-:Y:S01]  /*5c60*/  UIADD3 UR4, UR4, 0x19c60, URZ ;  /* 0x00019c6004047890 */ /* 0x000fe2000fffe03f */
[----:B------:R-:W-:-:S02]  /*5c70*/  F2FP.BF16.F32.PACK_AB R5, R37, R38 ;  /* 0x000000262505723e */ /* 0x000fc400000010ff */
[----:B------:R-:W-:Y:S01]  /*5c80*/  F2FP.BF16.F32.PACK_AB R58, R57, R58 ;  /* 0x0000003a393a723e */ /* 0x000fe200000010ff */
[----:B------:R-:W-:Y:S01]  /*5c90*/  UPRMT UR4, UR41, 0x654, UR4 ;  /* 0x0000065429047896 */ /* 0x000fe20008000004 */
[----:B------:R-:W-:Y:S01]  /*5ca0*/  F2FP.BF16.F32.PACK_AB R10, R33, R34 ;  /* 0x00000022210a723e */ /* 0x000fe200000010ff */
[----:B------:R-:W-:Y:S01]  /*5cb0*/  IMAD.U32 R34, RZ, RZ, UR6 ;  /* 0x00000006ff227e24 */ /* 0x000fe2000f8e00ff */
[----:B------:R-:W-:Y:S01]  /*5cc0*/  SEL R57, R35, R40, P0 ;  /* 0x0000002823397207 */ /* 0x000fe20000000000 */
[----:B------:R-:W-:Y:S01]  /*5cd0*/  ULDC UR6, c[0x0][0xc44] ;  /* 0x0003110000067ab9 */ /* 0x000fe20000000800 */
[----:B------:R-:W-:Y:S01]  /*5ce0*/  SEL R38, R40, R35, P0 ;  /* 0x0000002328267207 */ /* 0x000fe20000000000 */
[----:B------:R-:W-:Y:S01]  /*5cf0*/  IMAD.U32 R35, RZ, RZ, UR7 ;  /* 0x00000007ff237e24 */ /* 0x000fe2000f8e00ff */
[----:B------:R-:W-:Y:S01]  /*5d00*/  F2FP.BF16.F32.PACK_AB R29, R29, R30 ;  /* 0x0000001e1d1d723e */ /* 0x000fe200000010ff */
[----:B------:R-:W-:Y:S01]  /*5d10*/  UIMAD UR13, UR6, UR5, UR39 ;  /* 0x00000005060d72a4 */ /* 0x000fe2000f8e0227 */
[----:B------:R-:W-:Y:S01]  /*5d20*/  F2FP.BF16.F32.PACK_AB R32, R31, R32 ;  /* 0x000000201f20723e */ /* 0x000fe200000010ff */
[----:B------:R-:W-:Y:S01]  /*5d30*/  IMAD.WIDE R30, R154, 0x2, R34 ;  /* 0x000000029a1e7825 */ /* 0x000fe200078e0222 */
[----:B------:R-:W-:Y:S01]  /*5d40*/  F2FP.BF16.F32.PACK_AB R27, R27, R28 ;  /* 0x0000001c1b1b723e */ /* 0x000fe200000010ff */
[----:B------:R-:W-:Y:S01]  /*5d50*/  USHF.R.S32.HI UR12, URZ, 0x1f, UR13 ;  /* 0x0000001f3f0c7899 */ /* 0x000fe2000801140d */
[----:B------:R-:W-:Y:S01]  /*5d60*/  F2FP.BF16.F32.PACK_AB R56, R55, R56 ;  /* 0x000000383738723e */ /* 0x000fe200000010ff */
[----:B------:R-:W-:Y:S01]  /*5d70*/  UIMAD.WIDE.U32 UR6, UR13, UR8, URZ ;  /* 0x000000080d0672a5 */ /* 0x000fe2000f8e003f */
[----:B------:R-:W-:Y:S01]  /*5d80*/  SEL R55, R27, R32, P0 ;  /* 0x000000201b377207 */ /* 0x000fe20000000000 */
[----:B------:R-:W-:Y:S01]  /*5d90*/  UIMAD UR5, UR12, UR8, URZ ;  /* 0x000000080c0572a4 */ /* 0x000fe2000f8e023f */
[----:B------:R-:W-:Y:S01]  /*5da0*/  SEL R37, R32, R27, P0 ;  /* 0x0000001b20257207 */ /* 0x000fe20000000000 */
[----:B------:R-:W-:Y:S01]  /*5db0*/  UIMAD UR8, UR14, UR10, URZ ;  /* 0x0000000a0e0872a4 */ /* 0x000fe2000f8e023f */
[----:B------:R-:W-:Y:S01]  /*5dc0*/  IADD3 R27, P2, R30, 0x6000, RZ ;  /* 0x000060001e1b7810 */ /* 0x000fe20007f5e0ff */
[----:B------:R-:W-:Y:S01]  /*5dd0*/  UIMAD UR5, UR13, UR9, UR5 ;  /* 0x000000090d0572a4 */ /* 0x000fe2000f8e0205 */
[----:B------:R-:W-:Y:S01]  /*5de0*/  F2FP.BF16.F32.PACK_AB R26, R25, R26 ;  /* 0x0000001a191a723e */ /* 0x000fe200000010ff */
[----:B------:R-:W-:Y:S01]  /*5df0*/  UIMAD UR8, UR40, UR11, UR8 ;  /* 0x0000000b280872a4 */ /* 0x000fe2000f8e0208 */
[----:B------:R-:W-:Y:S01]  /*5e00*/  SEL R71, R5, R42, P0 ;  /* 0x0000002a05477207 */ /* 0x000fe20000000000 */
[----:B------:R-:W-:Y:S01]  /*5e10*/  UIADD3 UR7, UR7, UR5, URZ ;  /* 0x0000000507077290 */ /* 0x000fe2000fffe03f */
[----:B------:R-:W-:Y:S01]  /*5e20*/  SEL R73, R42, R5, P0 ;  /* 0x000000052a497207 */ /* 0x000fe20000000000 */
[----:B------:R-:W-:Y:S01]  /*5e30*/  IMAD R5, R19, 0x20, R2 ;  /* 0x0000002013057824 */ /* 0x000fe200078e0202 */
[----:B------:R-:W-:Y:S01]  /*5e40*/  IADD3 R25, P3, R30, 0x3020, RZ ;  /* 0x000030201e197810 */ /* 0x000fe20007f7e0ff */
[----:B------:R-:W-:Y:S01]  /*5e50*/  UIMAD.WIDE.U32 UR6, UR40, UR10, UR6 ;  /* 0x0000000a280672a5 */ /* 0x000fe2000f8e0006 */
[----:B------:R-:W-:Y:S01]  /*5e60*/  F2FP.BF16.F32.PACK_AB R11, R11, R12 ;  /* 0x0000000c0b0b723e */ /* 0x000fe200000010ff */
[----:B------:R-:W-:Y:S01]  /*5e70*/  IMAD.WIDE R34, R5, 0x2, R34 ;  /* 0x0000000205227825 */ /* 0x000fe200078e0222 */
[----:B------:R-:W-:Y:S01]  /*5e80*/  SEL R67, R29, R10, P0 ;  /* 0x0000000a1d437207 */ /* 0x000fe20000000000 */
[----:B------:R-:W-:Y:S01]  /*5e90*/  SYNCS.ARRIVE.TRANS64.RED.A1T0 RZ, [UR4], RZ ;  /* 0x000000ffffff79a7 */ /* 0x000fe20008100404 */
[----:B------:R-:W-:Y:S01]  /*5ea0*/  SEL R69, R10, R29, P0 ;  /* 0x0000001d0a457207 */ /* 0x000fe20000000000 */
[----:B------:R-:W-:Y:S01]  /*5eb0*/  IMAD.X R29, RZ, RZ, R31, P2 ;  /* 0x000000ffff1d7224 */ /* 0x000fe200010e061f */
[----:B------:R-:W-:Y:S01]  /*5ec0*/  LOP3.LUT R12, R27, 0x180, RZ, 0xc0, !PT ;  /* 0x000001801b0c7812 */ /* 0x000fe200078ec0ff */
[----:B------:R-:W-:Y:S01]  /*5ed0*/  ULDC UR5, c[0x0][0xa88] ;  /* 0x0002a20000057ab9 */ /* 0x000fe20000000800 */
[----:B------:R-:W-:Y:S01]  /*5ee0*/  LOP3.LUT R10, R25, 0x180, RZ, 0xc0, !PT ;  /* 0x00000180190a7812 */ /* 0x000fe200078ec0ff */
[C---:B0-----:R-:W-:Y:S01]  /*5ef0*/  IMAD R66, R9.reuse, UR5, RZ ;  /* 0x0000000509427c24 */ /* 0x041fe2000f8e02ff */
[----:B------:R-:W-:-:S02]  /*5f00*/  ISETP.NE.AND P2, PT, R9, 0x1, PT ;  /* 0x000000010900780c */ /* 0x000fc40003f45270 */
[----:B------:R-:W-:Y:S02]  /*5f10*/  SHF.R.U64 R12, R12, 0x3, RZ ;  /* 0x000000030c0c7819 */ /* 0x000fe400000012ff */
[----:B------:R-:W-:Y:S02]  /*5f20*/  SHF.R.U64 R10, R10, 0x3, RZ ;  /* 0x000000030a0a7819 */ /* 0x000fe400000012ff */
[----:B------:R-:W-:Y:S02]  /*5f30*/  IADD3 R79, P6, R34, 0x7800, RZ ;  /* 0x00007800224f7810 */ /* 0x000fe40007fde0ff */
[----:B------:R-:W-:Y:S02]  /*5f40*/  LOP3.LUT R28, R12, R27, RZ, 0x3c, !PT ;  /* 0x0000001b0c1c7212 */ /* 0x000fe400078e3cff */
[----:B------:R-:W-:Y:S02]  /*5f50*/  LOP3.LUT R12, R10, R25, RZ, 0x3c, !PT ;  /* 0x000000190a0c7212 */ /* 0x000fe400078e3cff */
[----:B------:R-:W-:Y:S01]  /*5f60*/  LOP3.LUT R10, R79, 0x180, RZ, 0xc0, !PT ;  /* 0x000001804f0a7812 */ /* 0x000fe200078ec0ff */
[----:B------:R-:W0:Y:S01]  /*5f70*/  @P2 LDC R42, c[0x0][0xbec] ;  /* 0x0002fb00ff2a2b82 */ /* 0x000e220000000800 */
[----:B------:R-:W-:-:S02]  /*5f80*/  F2FP.BF16.F32.PACK_AB R15, R15, R20 ;  /* 0x000000140f0f723e */ /* 0x000fc400000010ff */
[----:B------:R-:W-:Y:S02]  /*5f90*/  SHF.R.U64 R10, R10, 0x3, RZ ;  /* 0x000000030a0a7819 */ /* 0x000fe400000012ff */
[----:B------:R-:W-:Y:S02]  /*5fa0*/  F2FP.BF16.F32.PACK_AB R24, R21, R24 ;  /* 0x000000181518723e */ /* 0x000fe400000010ff */
[----:B------:R-:W-:Y:S02]  /*5fb0*/  LOP3.LUT R10, R10, R79, RZ, 0x3c, !PT ;  /* 0x0000004f0a0a7212 */ /* 0x000fe400078e3cff */
[----:B------:R-:W3:Y:S01]  /*5fc0*/  @P2 LDC R79, c[0x0][0xbf0] ;  /* 0x0002fc00ff4f2b82 */ /* 0x000ee20000000800 */
[----:B------:R-:W-:Y:S02]  /*5fd0*/  F2FP.BF16.F32.PACK_AB R43, R43, R44 ;  /* 0x0000002c2b2b723e */ /* 0x000fe400000010ff */
[----:B------:R-:W-:Y:S02]  /*5fe0*/  IADD3 R21, P4, R30, 0x3000, RZ ;  /* 0x000030001e157810 */ /* 0x000fe40007f9e0ff */
[----:B------:R-:W-:-:S02]  /*5ff0*/  F2FP.BF16.F32.PACK_AB R13, R13, R14 ;  /* 0x0000000e0d0d723e */ /* 0x000fc400000010ff */
[----:B------:R-:W-:Y:S01]  /*6000*/  SEL R63, R15, R26, P0 ;  /* 0x0000001a0f3f7207 */ /* 0x000fe20000000000 */
[----:B------:R-:W-:Y:S01]  /*6010*/  IMAD.X R7, RZ, RZ, R31, P4 ;  /* 0x000000ffff077224 */ /* 0x000fe200020e061f */
[----:B------:R-:W-:Y:S02]  /*6020*/  SEL R65, R26, R15, P0 ;  /* 0x0000000f1a417207 */ /* 0x000fe40000000000 */
[----:B------:R-:W-:Y:S02]  /*6030*/  IADD3 R15, P1, R30, 0x6020, RZ ;  /* 0x000060201e0f7810 */ /* 0x000fe40007f3e0ff */
[----:B------:R-:W-:Y:S02]  /*6040*/  SEL R59, R43, R48, P0 ;  /* 0x000000302b3b7207 */ /* 0x000fe40000000000 */
[----:B------:R-:W-:Y:S01]  /*6050*/  SEL R39, R48, R43, P0 ;  /* 0x0000002b30277207 */ /* 0x000fe20000000000 */
[----:B------:R-:W-:Y:S01]  /*6060*/  IMAD R48, RZ, RZ, -UR39 ;  /* 0x80000027ff307e24 */ /* 0x000fe2000f8e02ff */
[----:B------:R-:W-:-:S02]  /*6070*/  LOP3.LUT R6, R21, 0x180, RZ, 0xc0, !PT ;  /* 0x0000018015067812 */ /* 0x000fc400078ec0ff */
[----:B------:R-:W-:Y:S01]  /*6080*/  F2FP.BF16.F32.PACK_AB R50, R49, R50 ;  /* 0x000000323132723e */ /* 0x000fe200000010ff */
[----:B-1----:R-:W-:Y:S01]  /*6090*/  IMAD R48, R81, R48, UR45 ;  /* 0x0000002d51307e24 */ /* 0x002fe2000f8e0230 */
[----:B------:R-:W-:Y:S02]  /*60a0*/  SEL R49, R13, R24, P0 ;  /* 0x000000180d317207 */ /* 0x000fe40000000000 */
[----:B------:R-:W-:Y:S01]  /*60b0*/  SEL R36, R24, R13, P0 ;  /* 0x0000000d18247207 */ /* 0x000fe20000000000 */
[----:B------:R-:W-:Y:S01]  /*60c0*/  IMAD.X R13, RZ, RZ, R31, P3 ;  /* 0x000000ffff0d7224 */ /* 0x000fe200018e061f */
[----:B------:R-:W-:Y:S02]  /*60d0*/  LOP3.LUT R14, R15, 0x180, RZ, 0xc0, !PT ;  /* 0x000001800f0e7812 */ /* 0x000fe400078ec0ff */
[----:B------:R-:W-:Y:S02]  /*60e0*/  F2FP.BF16.F32.PACK_AB R51, R51, R52 ;  /* 0x000000343333723e */ /* 0x000fe400000010ff */
[----:B------:R-:W-:-:S02]  /*60f0*/  SHF.R.U64 R6, R6, 0x3, RZ ;  /* 0x0000000306067819 */ /* 0x000fc400000012ff */
[----:B------:R-:W-:Y:S02]  /*6100*/  SHF.R.U64 R14, R14, 0x3, RZ ;  /* 0x000000030e0e7819 */ /* 0x000fe400000012ff */
[----:B------:R-:W-:Y:S02]  /*6110*/  SEL R43, R51, R56, P0 ;  /* 0x00000038332b7207 */ /* 0x000fe40000000000 */
[----:B------:R-:W-:Y:S02]  /*6120*/  SEL R40, R56, R51, P0 ;  /* 0x0000003338287207 */ /* 0x000fe40000000000 */
[----:B------:R-:W-:Y:S02]  /*6130*/  LOP3.LUT R6, R6, R21, RZ, 0x3c, !PT ;  /* 0x0000001506067212 */ /* 0x000fe400078e3cff */
[----:B------:R-:W-:Y:S01]  /*6140*/  MOV R72, R12 ;  /* 0x0000000c00487202 */ /* 0x000fe20000000f00 */
[----:B------:R-:W-:Y:S01]  /*6150*/  IMAD R13, R48, 0xc0, R153 ;  /* 0x000000c0300d7824 */ /* 0x000fe200078e0299 */
[----:B------:R-:W-:-:S02]  /*6160*/  SEL R51, R4, R11, P0 ;  /* 0x0000000b04337207 */ /* 0x000fc40000000000 */
[----:B------:R-:W-:Y:S02]  /*6170*/  SEL R61, R11, R4, P0 ;  /* 0x000000040b3d7207 */ /* 0x000fe40000000000 */
[C---:B------:R-:W-:Y:S02]  /*6180*/  LOP3.LUT R5, R30.reuse, 0x180, RZ, 0xc0, !PT ;  /* 0x000001801e057812 */ /* 0x040fe400078ec0ff */
[----:B------:R-:W-:Y:S02]  /*6190*/  IADD3 R11, P5, R30, 0x20, RZ ;  /* 0x000000201e0b7810 */ /* 0x000fe40007fbe0ff */
[----:B------:R-:W-:Y:S01]  /*61a0*/  LOP3.LUT R14, R14, R15, RZ, 0x3c, !PT ;  /* 0x0000000f0e0e7212 */ /* 0x000fe200078e3cff */
[----:B------:R-:W-:Y:S01]  /*61b0*/  IMAD.X R15, RZ, RZ, R31, P1 ;  /* 0x000000ffff0f7224 */ /* 0x000fe200008e061f */
[----:B------:R-:W-:Y:S01]  /*61c0*/  MOV R60, R6 ;  /* 0x00000006003c7202 */ /* 0x000fe20000000f00 */
[----:B0-----:R-:W-:Y:S01]  /*61d0*/  @P2 IMAD.HI.U32 R6, R13, R42, RZ ;  /* 0x0000002a0d062227 */ /* 0x001fe200078e00ff */
[----:B------:R-:W-:-:S02]  /*61e0*/  IADD3 R33, P1, R34, 0x1800, RZ ;  /* 0x0000180022217810 */ /* 0x000fc40007f3e0ff */
[----:B------:R-:W-:Y:S01]  /*61f0*/  SHF.R.U64 R5, R5, 0x3, RZ ;  /* 0x0000000305057819 */ /* 0x000fe200000012ff */
[----:B------:R-:W-:Y:S01]  /*6200*/  IMAD.MOV.U32 R7, RZ, RZ, R13 ;  /* 0x000000ffff077224 */ /* 0x000fe200078e000d */
[----:B------:R-:W-:Y:S02]  /*6210*/  LOP3.LUT R4, R11, 0x180, RZ, 0xc0, !PT ;  /* 0x000001800b047812 */ /* 0x000fe400078ec0ff */
[----:B------:R-:W-:Y:S02]  /*6220*/  LOP3.LUT R32, R33, 0x180, RZ, 0xc0, !PT ;  /* 0x0000018021207812 */ /* 0x000fe400078ec0ff */
[----:B------:R-:W-:Y:S01]  /*6230*/  LOP3.LUT R30, R5, R30, RZ, 0x3c, !PT ;  /* 0x0000001e051e7212 */ /* 0x000fe200078e3cff */
[----:B------:R-:W-:Y:S01]  /*6240*/  IMAD.X R5, RZ, RZ, R31, P5 ;  /* 0x000000ffff057224 */ /* 0x000fe200028e061f */
[----:B------:R-:W-:Y:S02]  /*6250*/  SHF.R.U64 R4, R4, 0x3, RZ ;  /* 0x0000000304047819 */ /* 0x000fe400000012ff */
[----:B------:R-:W-:Y:S01]  /*6260*/  MOV R68, R14 ;  /* 0x0000000e00447202 */ /* 0x000fe20000000f00 */
[----:B------:R-:W-:Y:S01]  /*6270*/  IMAD.U32 R15, RZ, RZ, UR8 ;  /* 0x00000008ff0f7e24 */ /* 0x000fe2000f8e00ff */
[----:B---3--:R-:W-:Y:S01]  /*6280*/  @P2 SHF.R.U32.HI R7, RZ, R79, R6 ;  /* 0x0000004fff072219 */ /* 0x008fe20000011606 */
[----:B------:R-:W-:Y:S01]  /*6290*/  ULDC.64 UR8, c[0x0][0xae8] ;  /* 0x0002ba0000087ab9 */ /* 0x000fe20000000a00 */
[----:B------:R-:W-:-:S02]  /*62a0*/  F2FP.BF16.F32.PACK_AB R45, R45, R46 ;  /* 0x0000002e2d2d723e */ /* 0x000fc400000010ff */
[----:B------:R-:W-:Y:S02]  /*62b0*/  F2FP.BF16.F32.PACK_AB R53, R53, R54 ;  /* 0x000000363535723e */ /* 0x000fe400000010ff */
[----:B------:R-:W-:Y:S02]  /*62c0*/  SHF.R.U64 R32, R32, 0x3, RZ ;  /* 0x0000000320207819 */ /* 0x000fe400000012ff */
[----:B------:R-:W-:Y:S02]  /*62d0*/  LOP3.LUT R4, R4, R11, RZ, 0x3c, !PT ;  /* 0x0000000b04047212 */ /* 0x000fe400078e3cff */
[----:B------:R-:W-:Y:S01]  /*62e0*/  MOV R31, R30 ;  /* 0x0000001e001f7202 */ /* 0x000fe20000000f00 */
[----:B------:R-:W-:Y:S01]  /*62f0*/  IMAD.MOV R30, RZ, RZ, -R7 ;  /* 0x000000ffff1e7224 */ /* 0x000fe200078e0a07 */
[----:B------:R-:W-:Y:S02]  /*6300*/  SEL R75, R45, R50, P0 ;  /* 0x000000322d4b7207 */ /* 0x000fe40000000000 */
[----:B------:R-:W-:-:S02]  /*6310*/  SEL R77, R53, R58, P0 ;  /* 0x0000003a354d7207 */ /* 0x000fc40000000000 */
[----:B------:R-:W-:Y:S02]  /*6320*/  MOV R70, R28 ;  /* 0x0000001c00467202 */ /* 0x000fe40000000f00 */
[----:B------:R-:W-:Y:S01]  /*6330*/  LOP3.LUT R32, R32, R33, RZ, 0x3c, !PT ;  /* 0x0000002120207212 */ /* 0x000fe200078e3cff */
[----:B------:R-:W-:Y:S01]  /*6340*/  IMAD.X R33, RZ, RZ, R35, P1 ;  /* 0x000000ffff217224 */ /* 0x000fe200008e0623 */
[----:B------:R-:W-:Y:S01]  /*6350*/  MOV R62, R4 ;  /* 0x00000004003e7202 */ /* 0x000fe20000000f00 */
[----:B------:R-:W-:Y:S01]  /*6360*/  IMAD R5, R9, R30, R13 ;  /* 0x0000001e09057224 */ /* 0x000fe200078e020d */
[----:B------:R-:W-:Y:S02]  /*6370*/  SHF.R.S32.HI R4, RZ, 0x1f, R7 ;  /* 0x0000001fff047819 */ /* 0x000fe40000011407 */
[----:B------:R-:W-:Y:S02]  /*6380*/  IADD3 R12, P1, R7, UR6, RZ ;  /* 0x00000006070c7c10 */ /* 0x000fe4000ff3e0ff */
[----:B------:R-:W-:-:S02]  /*6390*/  SEL R45, R50, R45, P0 ;  /* 0x0000002d322d7207 */ /* 0x000fc40000000000 */
[----:B------:R-:W-:Y:S02]  /*63a0*/  SEL R53, R58, R53, P0 ;  /* 0x000000353a357207 */ /* 0x000fe40000000000 */
[----:B------:R-:W-:Y:S01]  /*63b0*/  IADD3.X R13, R4, UR7, R15, P1, !PT ;  /* 0x00000007040d7c10 */ /* 0x000fe20008ffe40f */
[----:B------:R-:W-:Y:S01]  /*63c0*/  ULDC.64 UR6, c[0x0][0xb88] ;  /* 0x0002e20000067ab9 */ /* 0x000fe20000000a00 */
[C---:B------:R-:W-:Y:S02]  /*63d0*/  IADD3 R25, P4, R34.reuse, 0x4800, RZ ;  /* 0x0000480022197810 */ /* 0x040fe40007f9e0ff */
[----:B------:R-:W-:Y:S01]  /*63e0*/  SHF.R.S32.HI R4, RZ, 0x1f, R5 ;  /* 0x0000001fff047819 */ /* 0x000fe20000011405 */
[----:B------:R-:W-:Y:S01]  /*63f0*/  IMAD.WIDE.U32 R12, R5, UR6, R12 ;  /* 0x00000006050c7c25 */ /* 0x000fe2000f8e000c */
[----:B------:R-:W-:Y:S02]  /*6400*/  IADD3 R27, P3, R34, 0x3000, RZ ;  /* 0x00003000221b7810 */ /* 0x000fe40007f7e0ff */
[----:B------:R-:W-:Y:S01]  /*6410*/  LOP3.LUT R24, R25, 0x180, RZ, 0xc0, !PT ;  /* 0x0000018019187812 */ /* 0x000fe200078ec0ff */
[----:B------:R-:W-:Y:S01]  /*6420*/  IMAD R4, R4, UR6, RZ ;  /* 0x0000000604047c24 */ /* 0x000fe2000f8e02ff */
[----:B------:R-:W-:-:S02]  /*6430*/  LOP3.LUT R26, R27, 0x180, RZ, 0xc0, !PT ;  /* 0x000001801b1a7812 */ /* 0x000fc400078ec0ff */
[----:B------:R-:W-:Y:S01]  /*6440*/  SHF.R.U64 R24, R24, 0x3, RZ ;  /* 0x0000000318187819 */ /* 0x000fe200000012ff */
[----:B------:R-:W-:Y:S01]  /*6450*/  IMAD R29, R5, UR7, R4 ;  /* 0x00000007051d7c24 */ /* 0x000fe2000f8e0204 */
[----:B------:R-:W-:Y:S01]  /*6460*/  SHF.R.U64 R26, R26, 0x3, RZ ;  /* 0x000000031a1a7819 */ /* 0x000fe200000012ff */
[----:B------:R-:W-:Y:S01]  /*6470*/  ULDC.64 UR6, c[0x0][0xb50] ;  /* 0x0002d40000067ab9 */ /* 0x000fe20000000a00 */
[----:B------:R-:W-:Y:S01]  /*6480*/  LOP3.LUT R24, R24, R25, RZ, 0x3c, !PT ;  /* 0x0000001918187212 */ /* 0x000fe200078e3cff */
[----:B------:R-:W-:Y:S01]  /*6490*/  IMAD.X R25, RZ, RZ, R35, P4 ;  /* 0x000000ffff197224 */ /* 0x000fe200020e0623 */
[----:B------:R-:W-:Y:S01]  /*64a0*/  LOP3.LUT P1, RZ, R22, 0x3, RZ, 0xc0, !PT ;  /* 0x0000000316ff7812 */ /* 0x000fe2000782c0ff */
[----:B------:R-:W-:Y:S01]  /*64b0*/  IMAD.IADD R13, R13, 0x1, R29 ;  /* 0x000000010d0d7824 */ /* 0x000fe200078e021d */
[----:B------:R-:W-:Y:S01]  /*64c0*/  LOP3.LUT R26, R26, R27, RZ, 0x3c, !PT ;  /* 0x0000001b1a1a7212 */ /* 0x000fe200078e3cff */
[----:B------:R-:W-:Y:S01]  /*64d0*/  IMAD.X R27, RZ, RZ, R35, P3 ;  /* 0x000000ffff1b7224 */ /* 0x000fe200018e0623 */
[C---:B------:R-:W-:Y:S01]  /*64e0*/  IADD3 R21, P5, R34.reuse, 0x6000, RZ ;  /* 0x0000600022157810 */ /* 0x040fe20007fbe0ff */
[----:B------:R-:W-:Y:S01]  /*64f0*/  UIMAD.WIDE.U32 UR4, UR13, UR8, URZ ;  /* 0x000000080d0472a5 */ /* 0x000fe2000f8e003f */
        /* <DEDUP_REMOVED lines=10> */
[----:B------:R-:W0:Y:S04]  /*65a0*/  SHFL.IDX PT, R6, R41, R14, 0x1c1f ;  /* 0x001c1f0e29067589 */ /* 0x000e2800000e0000 */
[----:B------:R-:W-:Y:S04]  /*65b0*/  SHFL.IDX PT, R51, R51, R0, 0x1c1f ;  /* 0x001c1f0033337589 */ /* 0x000fe800000e0000 */
[----:B------:R-:W1:Y:S04]  /*65c0*/  SHFL.IDX PT, R28, R61, R14, 0x1c1f ;  /* 0x001c1f0e3d1c7589 */ /* 0x000e6800000e0000 */
[----:B------:R-:W-:Y:S04]  /*65d0*/  SHFL.IDX PT, R49, R49, R0, 0x1c1f ;  /* 0x001c1f0031317589 */ /* 0x000fe800000e0000 */
[----:B------:R-:W-:Y:S04]  /*65e0*/  SHFL.IDX PT, R55, R55, R0, 0x1c1f ;  /* 0x001c1f0037377589 */ /* 0x000fe800000e0000 */
[----:B------:R-:W-:Y:S04]  /*65f0*/  SHFL.IDX PT, R57, R57, R0, 0x1c1f ;  /* 0x001c1f0039397589 */ /* 0x000fe800000e0000 */
[----:B------:R-:W-:Y:S01]  /*6600*/  SHFL.IDX PT, R59, R59, R0, 0x1c1f ;  /* 0x001c1f003b3b7589 */ /* 0x000fe200000e0000 */
[----:B0-----:R-:W-:-:S02]  /*6610*/  SEL R4, R47, R6, P0 ;  /* 0x000000062f047207 */ /* 0x001fc40000000000 */
[----:B------:R-:W-:Y:S01]  /*6620*/  SEL R6, R6, R47, P0 ;  /* 0x0000002f06067207 */ /* 0x000fe20000000000 */
[----:B------:R-:W-:Y:S04]  /*6630*/  SHFL.IDX PT, R43, R43, R0, 0x1c1f ;  /* 0x001c1f002b2b7589 */ /* 0x000fe800000e0000 */
[----:B------:R-:W-:Y:S01]  /*6640*/  SHFL.IDX PT, R63, R63, R0, 0x1c1f ;  /* 0x001c1f003f3f7589 */ /* 0x000fe200000e0000 */
[----:B-1----:R-:W-:Y:S02]  /*6650*/  SEL R5, R51, R28, P0 ;  /* 0x0000001c33057207 */ /* 0x002fe40000000000 */
[----:B------:R-:W-:Y:S01]  /*6660*/  SEL R7, R28, R51, P0 ;  /* 0x000000331c077207 */ /* 0x000fe20000000000 */
[----:B------:R-:W-:Y:S04]  /*6670*/  SHFL.IDX PT, R67, R67, R0, 0x1c1f ;  /* 0x001c1f0043437589 */ /* 0x000fe800000e0000 */
[----:B------:R-:W-:Y:S04]  /*6680*/  SHFL.IDX PT, R71, R71, R0, 0x1c1f ;  /* 0x001c1f0047477589 */ /* 0x000fe800000e0000 */
[----:B------:R-:W-:Y:S04]  /*6690*/  SHFL.IDX PT, R75, R75, R0, 0x1c1f ;  /* 0x001c1f004b4b7589 */ /* 0x000fe800000e0000 */
[----:B------:R-:W-:Y:S04]  /*66a0*/  SHFL.IDX PT, R77, R77, R0, 0x1c1f ;  /* 0x001c1f004d4d7589 */ /* 0x000fe800000e0000 */
[----:B------:R-:W-:Y:S04]  /*66b0*/  SHFL.IDX PT, R36, R36, R14, 0x1c1f ;  /* 0x001c1f0e24247589 */ /* 0x000fe800000e0000 */
[----:B------:R0:W1:Y:S04]  /*66c0*/  SHFL.IDX PT, R30, R37, R14, 0x1c1f ;  /* 0x001c1f0e251e7589 */ /* 0x00006800000e0000 */
[----:B------:R-:W2:Y:S01]  /*66d0*/  SHFL.IDX PT, R52, R65, R14, 0x1c1f ;  /* 0x001c1f0e41347589 */ /* 0x000ea200000e0000 */
[----:B------:R-:W-:Y:S01]  /*66e0*/  BAR.SYNC.DEFER_BLOCKING 0x1, 0x180 ;  /* 0x0046000000007b1d */ /* 0x000fe20000010000 */
[----:B0-----:R-:W-:-:S05]  /*66f0*/  LEA R37, P4, R12, UR6, 0x2 ;  /* 0x000000060c257c11 */ /* 0x001fca000f8810ff */
[----:B------:R-:W0:Y:S04]  /*6700*/  SHFL.IDX PT, R38, R38, R14, 0x1c1f ;  /* 0x001c1f0e26267589 */ /* 0x000e2800000e0000 */
[----:B------:R-:W3:Y:S04]  /*6710*/  SHFL.IDX PT, R46, R40, R14, 0x1c1f ;  /* 0x001c1f0e282e7589 */ /* 0x000ee800000e0000 */
[----:B------:R-:W4:Y:S01]  /*6720*/  SHFL.IDX PT, R0, R69, R14, 0x1c1f ;  /* 0x001c1f0e45007589 */ /* 0x000f2200000e0000 */
[----:B-1----:R-:W-:Y:S02]  /*6730*/  SEL R28, R55, R30, P0 ;  /* 0x0000001e371c7207 */ /* 0x002fe40000000000 */
[----:B------:R-:W-:Y:S01]  /*6740*/  SEL R30, R30, R55, P0 ;  /* 0x000000371e1e7207 */ /* 0x000fe20000000000 */
[----:B------:R1:W4:Y:S04]  /*6750*/  SHFL.IDX PT, R42, R39, R14, 0x1c1f ;  /* 0x001c1f0e272a7589 */ /* 0x00032800000e0000 */
[----:B------:R-:W4:Y:S04]  /*6760*/  SHFL.IDX PT, R54, R73, R14, 0x1c1f ;  /* 0x001c1f0e49367589 */ /* 0x000f2800000e0000 */
[----:B------:R-:W4:Y:S01]  /*6770*/  SHFL.IDX PT, R56, R45, R14, 0x1c1f ;  /* 0x001c1f0e2d387589 */ /* 0x000f2200000e0000 */
[----:B-1----:R-:W-:-:S03]  /*6780*/  IMAD R39, R48, 0xc0, R152 ;  /* 0x000000c030277824 */ /* 0x002fc600078e0298 */
[----:B------:R1:W4:Y:S01]  /*6790*/  SHFL.IDX PT, R58, R53, R14, 0x1c1f ;  /* 0x001c1f0e353a7589 */ /* 0x00032200000e0000 */
[C---:B------:R-:W-:Y:S01]  /*67a0*/  VIADD R15, R39.reuse, 0x8 ;  /* 0x00000008270f7836 */ /* 0x040fe20000000000 */
[-C--:B------:R-:W-:Y:S02]  /*67b0*/  ISETP.GE.OR P3, PT, R39, R66.reuse, P1 ;  /* 0x000000422700720c */ /* 0x080fe40000f66670 */
[----:B------:R4:W-:Y:S01]  /*67c0*/  STSM.16.M88.4 [R31], R4 ;  /* 0x000000041f007844 */ /* 0x0009e20000000200 */
[----:B------:R-:W-:Y:S02]  /*67d0*/  LEA.HI.X R39, R12, UR7, R13, 0x2, P4 ;  /* 0x000000070c277c11 */ /* 0x000fe4000a0f140d */
[----:B------:R-:W-:Y:S01]  /*67e0*/  ISETP.GE.OR P1, PT, R15, R66, P1 ;  /* 0x000000420f00720c */ /* 0x000fe20000f26670 */
[----:B------:R-:W-:Y:S01]  /*67f0*/  SHFL.IDX PT, R50, R37, RZ, 0x1c1f ;  /* 0x001c1fff25327589 */ /* 0x000fe200000e0000 */
[----:B------:R-:W-:Y:S02]  /*6800*/  SEL R12, R49, R36, P0 ;  /* 0x00000024310c7207 */ /* 0x000fe40000000000 */
[----:B-1----:R-:W-:Y:S01]  /*6810*/  SEL R14, R36, R49, P0 ;  /* 0x00000031240e7207 */ /* 0x002fe20000000000 */
[----:B------:R-:W1:Y:S01]  /*6820*/  SHFL.IDX PT, R51, R39, RZ, 0x1c1f ;  /* 0x001c1fff27337589 */ /* 0x000e6200000e0000 */
[----:B--2---:R-:W-:-:S02]  /*6830*/  SEL R13, R63, R52, P0 ;  /* 0x000000343f0d7207 */ /* 0x004fc40000000000 */
[----:B------:R-:W-:Y:S01]  /*6840*/  SEL R15, R52, R63, P0 ;  /* 0x0000003f340f7207 */ /* 0x000fe20000000000 */
[----:B------:R2:W-:Y:S01]  /*6850*/  SHFL.IDX PT, R64, R37, 0x1, 0x1c1f ;  /* 0x003c1f0025407f89 */ /* 0x0005e200000e0000 */
[----:B0-----:R-:W-:Y:S02]  /*6860*/  SEL R36, R57, R38, P0 ;  /* 0x0000002639247207 */ /* 0x001fe40000000000 */
[----:B---3--:R-:W-:Y:S01]  /*6870*/  SEL R44, R43, R46, P0 ;  /* 0x0000002e2b2c7207 */ /* 0x008fe20000000000 */
[----:B------:R0:W3:Y:S01]  /*6880*/  SHFL.IDX PT, R65, R39, 0x1, 0x1c1f ;  /* 0x003c1f0027417f89 */ /* 0x0000e200000e0000 */
[----:B----4-:R-:W-:Y:S02]  /*6890*/  SEL R29, R67, R0, P0 ;  /* 0x00000000431d7207 */ /* 0x010fe40000000000 */
[----:B------:R-:W-:Y:S01]  /*68a0*/  SEL R31, R0, R67, P0 ;  /* 0x00000043001f7207 */ /* 0x000fe20000000000 */
[----:B------:R-:W-:Y:S01]  /*68b0*/  STSM.16.M88.4 [R62], R12 ;  /* 0x0000000c3e007844 */ /* 0x000fe20000000200 */
[----:B------:R-:W-:-:S02]  /*68c0*/  SEL R38, R38, R57, P0 ;  /* 0x0000003926267207 */ /* 0x000fc40000000000 */
[----:B------:R-:W-:Y:S01]  /*68d0*/  SEL R40, R59, R42, P0 ;  /* 0x0000002a3b287207 */ /* 0x000fe20000000000 */
[----:B------:R-:W-:Y:S01]  /*68e0*/  STSM.16.M88.4 [R60], R28 ;  /* 0x0000001c3c007844 */ /* 0x000fe20000000200 */
[----:B------:R-:W-:Y:S02]  /*68f0*/  SEL R46, R46, R43, P0 ;  /* 0x0000002b2e2e7207 */ /* 0x000fe40000000000 */
[----:B--2---:R-:W-:Y:S02]  /*6900*/  SEL R37, R71, R54, P0 ;  /* 0x0000003647257207 */ /* 0x004fe40000000000 */
[----:B0-----:R-:W-:Y:S02]  /*6910*/  SEL R39, R54, R71, P0 ;  /* 0x0000004736277207 */ /* 0x001fe40000000000 */
[----:B------:R-:W-:Y:S02]  /*6920*/  SEL R42, R42, R59, P0 ;  /* 0x0000003b2a2a7207 */ /* 0x000fe40000000000 */
[----:B------:R-:W-:Y:S01]  /*6930*/  SEL R41, R75, R56, P0 ;  /* 0x000000384b297207 */ /* 0x000fe20000000000 */
[----:B------:R0:W-:Y:S01]  /*6940*/  STSM.16.M88.4 [R72], R36 ;  /* 0x0000002448007844 */ /* 0x0001e20000000200 */
[----:B------:R-:W-:-:S02]  /*6950*/  SEL R43, R56, R75, P0 ;  /* 0x0000004b382b7207 */ /* 0x000fc40000000000 */
[----:B------:R-:W-:Y:S02]  /*6960*/  SEL R45, R77, R58, P0 ;  /* 0x0000003a4d2d7207 */ /* 0x000fe40000000000 */
[----:B------:R-:W-:Y:S01]  /*6970*/  SEL R47, R58, R77, P0 ;  /* 0x0000004d3a2f7207 */ /* 0x000fe20000000000 */
[----:B------:R-:W-:Y:S04]  /*6980*/  STSM.16.M88.4 [R70], R40 ;  /* 0x0000002846007844 */ /* 0x000fe80000000200 */
[----:B------:R-:W-:Y:S01]  /*6990*/  STSM.16.M88.4 [R68], R44 ;  /* 0x0000002c44007844 */ /* 0x000fe20000000200 */
[----:B------:R-:W-:Y:S08]  /*69a0*/  BAR.SYNC.DEFER_BLOCKING 0x1, 0x180 ;  /* 0x0046000000007b1d */ /* 0x000ff00000010000 */
[----:B0-----:R-:W0:Y:S08]  /*69b0*/  @P2 LDC R37, c[0x0][0xbec] ;  /* 0x0002fb00ff252b82 */ /* 0x001e300000000800 */
[----:B------:R-:W2:Y:S01]  /*69c0*/  @P2 LDC R39, c[0x0][0xbf0] ;  /* 0x0002fc00ff272b82 */ /* 0x000ea20000000800 */
[----:B------:R-:W-:Y:S01]  /*69d0*/  UIMAD UR6, UR12, UR8, URZ ;  /* 0x000000080c0672a4 */ /* 0x000fe2000f8e023f */
[----:B-1----:R-:W-:Y:S04]  /*69e0*/  @!P3 ST.E desc[UR52][R50.64], R8 ;  /* 0x000000083200b985 */ /* 0x002fe8000c101934 */
[----:B---3--:R1:W-:Y:S01]  /*69f0*/  @!P1 ST.E desc[UR52][R64.64], R3 ;  /* 0x0000000340009985 */ /* 0x0083e2000c101934 */
[----:B------:R-:W-:-:S03]  /*6a00*/  UIMAD UR6, UR13, UR9, UR6 ;  /* 0x000000090d0672a4 */ /* 0x000fc6000f8e0206 */
[----:B------:R3:W5:Y:S01]  /*6a10*/  LD.E.128 R60, desc[UR52][R20.64] ;  /* 0x00000034143c7980 */ /* 0x000762000c101d00 */
[----:B------:R-:W-:Y:S01]  /*6a20*/  ULDC.64 UR8, c[0x0][0xaf0] ;  /* 0x0002bc0000087ab9 */ /* 0x000fe20000000a00 */
[----:B-1----:R-:W-:Y:S02]  /*6a30*/  IMAD R3, R18, 0x60, R19 ;  /* 0x0000006012037824 */ /* 0x002fe400078e0213 */
[----:B------:R1:W5:Y:S02]  /*6a40*/  LD.E.128 R28, desc[UR52][R10.64] ;  /* 0x000000340a1c7980 */ /* 0x000364000c101d00 */
[----:B---3--:R-:W-:Y:S01]  /*6a50*/  IMAD R20, R48, 0xc0, R3 ;  /* 0x000000c030147824 */ /* 0x008fe200078e0203 */
[----:B------:R-:W-:Y:S01]  /*6a60*/  UIMAD UR7, UR14, UR8, URZ ;  /* 0x000000080e0772a4 */ /* 0x000fe2000f8e023f */
[----:B------:R-:W5:Y:S02]  /*6a70*/  LD.E.128 R52, desc[UR52][R34.64] ;  /* 0x0000003422347980 */ /* 0x000f64000c101d00 */
[----:B0-----:R-:W-:Y:S01]  /*6a80*/  @P2 IMAD.HI.U32 R0, R20, R37, RZ ;  /* 0x0000002514002227 */ /* 0x001fe200078e00ff */
[----:B------:R-:W-:Y:S01]  /*6a90*/  UIADD3 UR5, UR5, UR6, URZ ;  /* 0x0000000605057290 */ /* 0x000fe2000fffe03f */
[----:B------:R-:W5:Y:S01]  /*6aa0*/  LD.E.128 R4, desc[UR52][R32.64] ;  /* 0x0000003420047980 */ /* 0x000f62000c101d00 */
[----:B------:R-:W-:Y:S01]  /*6ab0*/  UIMAD UR7, UR40, UR9, UR7 ;  /* 0x00000009280772a4 */ /* 0x000fe2000f8e0207 */
[----:B------:R-:W-:Y:S01]  /*6ac0*/  IMAD.MOV.U32 R3, RZ, RZ, R20 ;  /* 0x000000ffff037224 */ /* 0x000fe200078e0014 */
[----:B--2---:R-:W-:Y:S01]  /*6ad0*/  @P2 SHF.R.U32.HI R3, RZ, R39, R0 ;  /* 0x00000027ff032219 */ /* 0x004fe20000011600 */
[----:B------:R-:W-:Y:S01]  /*6ae0*/  UIMAD.WIDE.U32 UR40, UR40, UR8, UR4 ;  /* 0x00000008282872a5 */ /* 0x000fe2000f8e0004 */
[----:B------:R-:W5:Y:S02]  /*6af0*/  LD.E.128 R56, desc[UR52][R26.64] ;  /* 0x000000341a387980 */ /* 0x000f64000c101d00 */
[--C-:B------:R-:W-:Y:S01]  /*6b00*/  SHF.R.S32.HI R0, RZ, 0x1f, R3.reuse ;  /* 0x0000001fff007819 */ /* 0x100fe20000011403 */
[----:B------:R-:W-:Y:S01]  /*6b10*/  UIADD3 UR4, UR41, UR7, URZ ;  /* 0x0000000729047290 */ /* 0x000fe2000fffe03f */
[----:B------:R-:W-:Y:S01]  /*6b20*/  IMAD.MOV R8, RZ, RZ, -R3 ;  /* 0x000000ffff087224 */ /* 0x000fe200078e0a03 */
[----:B------:R0:W5:Y:S01]  /*6b30*/  LD.E.128 R12, desc[UR52][R24.64] ;  /* 0x00000034180c7980 */ /* 0x000162000c101d00 */
[----:B------:R-:W-:Y:S01]  /*6b40*/  ULDC.64 UR6, c[0x0][0xae0] ;  /* 0x0002b80000067ab9 */ /* 0x000fe20000000a00 */
[----:B-1----:R-:W-:-:S02]  /*6b50*/  IMAD.U32 R11, RZ, RZ, UR41 ;  /* 0x00000029ff0b7e24 */ /* 0x002fc4000f8e00ff */
[----:B------:R-:W-:Y:S01]  /*6b60*/  IMAD R0, R0, UR6, RZ ;  /* 0x0000000600007c24 */ /* 0x000fe2000f8e02ff */
[----:B------:R-:W-:Y:S01]  /*6b70*/  @!PT LDS RZ, [RZ] ;  /* 0x00000000fffff984 */ /* 0x000fe20000000800 */
[----:B------:R-:W-:Y:S01]  /*6b80*/  @!PT LDS RZ, [RZ] ;  /* 0x00000000fffff984 */ /* 0x000fe20000000800 */
[----:B------:R-:W-:Y:S01]  /*6b90*/  @!PT LDS RZ, [RZ] ;  /* 0x00000000fffff984 */ /* 0x000fe20000000800 */
[----:B------:R-:W-:Y:S01]  /*6ba0*/  @!PT LDS RZ, [RZ] ;  /* 0x00000000fffff984 */ /* 0x000fe20000000800 */
[----:B------:R1:W-:Y:S06]  /*6bb0*/  MEMBAR.ALL.CTA ;  /* 0x0000000000007992 */ /* 0x0003ec0000008000 */
[----:B-1----:R-:W1:Y:S01]  /*6bc0*/  FENCE.VIEW.ASYNC.S ;  /* 0x00000000000073c6 */ /* 0x002e620000000000 */
[----:B------:R-:W-:Y:S02]  /*6bd0*/  IMAD R21, R9, R8, R20 ;  /* 0x0000000809157224 */ /* 0x000fe400078e0214 */
[----:B------:R-:W-:-:S02]  /*6be0*/  IMAD.U32 R10, RZ, RZ, UR40 ;  /* 0x00000028ff0a7e24 */ /* 0x000fc4000f8e00ff */
[----:B------:R-:W-:Y:S01]  /*6bf0*/  IMAD.U32 R11, RZ, RZ, UR4 ;  /* 0x00000004ff0b7e24 */ /* 0x000fe2000f8e00ff */
[----:B------:R-:W-:Y:S01]  /*6c00*/  ULDC.64 UR4, c[0x0][0xad8] ;  /* 0x0002b60000047ab9 */ /* 0x000fe20000000a00 */
[C---:B0-----:R-:W-:Y:S01]  /*6c10*/  IMAD R25, R3.reuse, UR7, R0 ;  /* 0x0000000703197c24 */ /* 0x041fe2000f8e0200 */
[----:B------:R-:W-:Y:S01]  /*6c20*/  SHF.R.S32.HI R0, RZ, 0x1f, R21 ;  /* 0x0000001fff007819 */ /* 0x000fe20000011415 */
[----:B------:R-:W-:Y:S01]  /*6c30*/  IMAD.WIDE.U32 R8, R3, UR6, R10 ;  /* 0x0000000603087c25 */ /* 0x000fe2000f8e000a */
[----:B------:R-:W-:Y:S02]  /*6c40*/  UIADD3 UR43, UR43, 0x19c20, URZ ;  /* 0x00019c202b2b7890 */ /* 0x000fe4000fffe03f */
[----:B------:R-:W-:Y:S01]  /*6c50*/  UIADD3 UR38, UR38, 0x1, URZ ;  /* 0x0000000126267890 */ /* 0x000fe2000fffe03f */
[----:B------:R-:W-:Y:S01]  /*6c60*/  IMAD.IADD R9, R9, 0x1, R25 ;  /* 0x0000000109097824 */ /* 0x000fe200078e0219 */
[----:B------:R-:W-:Y:S01]  /*6c70*/  ULDC.64 UR6, c[0x0][0xa80] ;  /* 0x0002a00000067ab9 */ /* 0x000fe20000000a00 */
[----:B------:R-:W-:-:S02]  /*6c80*/  IMAD R0, R0, UR4, RZ ;  /* 0x0000000400007c24 */ /* 0x000fc4000f8e02ff */
[----:B------:R-:W-:Y:S02]  /*6c90*/  IMAD R27, R48, 0xc0, R19 ;  /* 0x000000c0301b7824 */ /* 0x000fe400078e0213 */
[C---:B------:R-:W-:Y:S02]  /*6ca0*/  IMAD R3, R21.reuse, UR5, R0 ;  /* 0x0000000515037c24 */ /* 0x040fe4000f8e0200 */
[----:B------:R-:W-:Y:S01]  /*6cb0*/  IMAD.WIDE.U32 R8, R21, UR4, R8 ;  /* 0x0000000415087c25 */ /* 0x000fe2000f8e0008 */
[----:B------:R-:W-:Y:S01]  /*6cc0*/  ISETP.GE.AND P0, PT, R27, R66, PT ;  /* 0x000000421b00720c */ /* 0x000fe20003f06270 */
[----:B------:R-:W-:Y:S02]  /*6cd0*/  UPRMT UR43, URZ, 0x654, UR43 ;  /* 0x000006543f2b7896 */ /* 0x000fe4000800002b */
[----:B------:R-:W-:Y:S01]  /*6ce0*/  IMAD.IADD R3, R9, 0x1, R3 ;  /* 0x0000000109037824 */ /* 0x000fe200078e0203 */
[----:B------:R-:W-:Y:S01]  /*6cf0*/  LEA R0, P1, R8, UR6, 0x1 ;  /* 0x0000000608007c11 */ /* 0x000fe2000f8208ff */
[----:B------:R-:W-:-:S03]  /*6d00*/  UISETP.NE.AND UP0, UPT, UR38, 0x2, UPT ;  /* 0x000000022600788c */ /* 0x000fc6000bf05270 */
[----:B------:R-:W-:Y:S01]  /*6d10*/  LEA.HI.X R26, R8, UR7, R3, 0x1, P1 ;  /* 0x00000007081a7c11 */ /* 0x000fe200088f0c03 */
[----:B------:R-:W-:Y:S01]  /*6d20*/  USEL UR5, URZ, 0x1, UP0 ;  /* 0x000000013f057887 */ /* 0x000fe20008000000 */
[----:B------:R-:W-:Y:S01]  /*6d30*/  ULDC UR4, c[0x0][0xc] ;  /* 0x0000030000047ab9 */ /* 0x000fe20000000800 */
[----:B------:R-:W-:Y:S01]  /*6d40*/  USEL UR38, UR38, URZ, UP0 ;  /* 0x0000003f26267287 */ /* 0x000fe20008000000 */
[----:B-1----:R0:W1:Y:S01]  /*6d50*/  SHFL.IDX PT, R10, R0, RZ, 0x1c1f ;  /* 0x001c1fff000a7589 */ /* 0x00206200000e0000 */
[----:B------:R-:W-:Y:S01]  /*6d60*/  UIADD3 UR45, UR4, UR45, URZ ;  /* 0x0000002d042d7290 */ /* 0x000fe2000fffe03f */
[----:B------:R-:W-:Y:S01]  /*6d70*/  SYNCS.ARRIVE.TRANS64.RED.A1T0 RZ, [UR43], RZ ;  /* 0x000000ffffff79a7 */ /* 0x000fe2000810042b */
[----:B------:R-:W-:Y:S01]  /*6d80*/  ULOP3.LUT UR37, UR37, UR5, URZ, 0x3c, !UPT ;  /* 0x0000000525257292 */ /* 0x000fe2000f8e3c3f */
[----:B------:R0:W2:Y:S01]  /*6d90*/  SHFL.IDX PT, R11, R26, RZ, 0x1c1f ;  /* 0x001c1fff1a0b7589 */ /* 0x0000a200000e0000 */
[----:B------:R-:W-:Y:S04]  /*6da0*/  BSSY B0, `(.L_x_8486) ;  /* 0x000000e000007945 */ /* 0x000fe80003800000 */
[----:B------:R-:W-:Y:S06]  /*6db0*/  @P0 BRA `(.L_x_8487) ;  /* 0x0000000000300947 */ /* 0x000fec0003800000 */
        /* <DEDUP_REMOVED lines=12> */
.L_x_8487:
[----:B------:R-:W-:Y:S05]  /*6e80*/  BSYNC B0 ;  /* 0x0000000000007941 */ /* 0x000fea0003800000 */
.L_x_8486:
[----:B------:R-:W-:Y:S01]  /*6e90*/  VIADD R3, R27, 0x60 ;  /* 0x000000601b037836 */ /* 0x000fe20000000000 */
[----:B--2---:R2:W4:Y:S01]  /*6ea0*/  SHFL.IDX PT, R11, R26, 0x1, 0x1c1f ;  /* 0x003c1f001a0b7f89 */ /* 0x00452200000e0000 */
[----:B------:R-:W-:Y:S01]  /*6eb0*/  UIADD3 UR36, UR36, 0x1, URZ ;  /* 0x0000000124247890 */ /* 0x000fe2000fffe03f */
[----:B------:R-:W-:Y:S02]  /*6ec0*/  BSSY B0, `(.L_x_8488) ;  /* 0x0000010000007945 */ /* 0x000fe40003800000 */
[----:B------:R-:W-:Y:S01]  /*6ed0*/  ISETP.GE.AND P0, PT, R3, R66, PT ;  /* 0x000000420300720c */ /* 0x000fe20003f06270 */
[----:B-1----:R2:W1:-:S12]  /*6ee0*/  SHFL.IDX PT, R10, R0, 0x1, 0x1c1f ;  /* 0x003c1f00000a7f89 */ /* 0x00245800000e0000 */
[----:B--2---:R-:W-:Y:S05]  /*6ef0*/  @P0 BRA `(.L_x_8489) ;  /* 0x0000000000300947 */ /* 0x004fea0003800000 */
        /* <DEDUP_REMOVED lines=12> */
.L_x_8489:
[----:B------:R-:W-:Y:S05]  /*6fc0*/  BSYNC B0 ;  /* 0x0000000000007941 */ /* 0x000fea0003800000 */
.L_x_8488:
[----:B0-----:R-:W0:Y:S02]  /*6fd0*/  LDC R0, c[0x0][0xc34] ;  /* 0x00030d00ff007b82 */ /* 0x001e240000000800 */
[----:B0-----:R-:W-:-:S13]  /*6fe0*/  ISETP.LE.AND P0, PT, R0, UR45, PT ;  /* 0x0000002d00007c0c */ /* 0x001fda000bf03270 */
[----:B------:R-:W-:Y:S05]  /*6ff0*/  @!P0 BRA `(.L_x_8490) ;  /* 0xffffff9c00588947 */ /* 0x000fea000383ffff */
[----:B------:R-:W-:Y:S05]  /*7000*/  EXIT ;  /* 0x000000000000794d */ /* 0x000fea0003800000 */
.L_x_8462:
[----:B------:R-:W-:-:S08]  /*7010*/  NOP ;  /* 0x0000000000007918 */ /* 0x000fd00000000000 */
[----:B------:R-:W0:-:S00]  /*7020*/  USETMAXREG.DEALLOC.CTAPOOL 0x20 ;  /* 0x00000020000079c8 */ /* 0x000e0000080e0500 */
[----:B------:R-:W1:Y:S01]  /*7030*/  S2UR UR48, SR_CTAID.X ;  /* 0x00000000003079c3 */ /* 0x000e620000002500 */
[----:B------:R-:W-:Y:S01]  /*7040*/  UMOV UR46, 0x1 ;  /* 0x00000001002e7882 */ /* 0x000fe20000000000 */
[----:B0-----:R-:W-:Y:S02]  /*7050*/  IMAD.MOV.U32 R18, RZ, RZ, RZ ;  /* 0x000000ffff127224 */ /* 0x001fe400078e00ff */
[----:B------:R-:W-:-:S04]  /*7060*/  IMAD.MOV.U32 R22, RZ, RZ, 0x1 ;  /* 0x00000001ff167424 */ /* 0x000fc800078e00ff */
[----:B------:R-:W1:Y:S02]  /*7070*/  LDC R0, c[0x0][0xc34] ;  /* 0x00030d00ff007b82 */ /* 0x000e640000000800 */
[----:B-1----:R-:W-:-:S13]  /*7080*/  ISETP.LE.AND P0, PT, R0, UR48, PT ;  /* 0x0000003000007c0c */ /* 0x002fda000bf03270 */
[----:B------:R-:W-:Y:S05]  /*7090*/  @P0 BRA `(.L_x_8491) ;  /* 0x0000003000cc0947 */ /* 0x000fea0003800000 */
[----:B------:R-:W0:Y:S01]  /*70a0*/  S2R R12, SR_TID.X ;  /* 0x00000000000c7919 */ /* 0x000e220000002100 */
[----:B------:R-:W1:Y:S01]  /*70b0*/  S2UR UR4, SR_CgaCtaId ;  /* 0x00000000000479c3 */ /* 0x000e620000008800 */
[----:B------:R-:W-:Y:S01]  /*70c0*/  IMAD.SHL.U32 R9, R2, 0x800, RZ ;  /* 0x0000080002097824 */ /* 0x000fe200078e00ff */
[----:B------:R-:W-:Y:S01]  /*70d0*/  UMOV UR40, 0x400 ;  /* 0x0000040000287882 */ /* 0x000fe20000000000 */
[----:B------:R-:W-:Y:S01]  /*70e0*/  IMAD.MOV.U32 R22, RZ, RZ, 0x1 ;  /* 0x00000001ff167424 */ /* 0x000fe200078e00ff */
[----:B------:R-:W-:Y:S01]  /*70f0*/  ULDC.64 UR50, c[0x0][0x198] ;  /* 0x0000660000327ab9 */ /* 0x000fe20000000a00 */
[----:B------:R-:W-:Y:S01]  /*7100*/  IMAD.MOV.U32 R18, RZ, RZ, RZ ;  /* 0x000000ffff127224 */ /* 0x000fe200078e00ff */
        /* <DEDUP_REMOVED lines=8> */
[----:B------:R-:W-:Y:S01]  /*7190*/  SHF.R.U32.HI R4, RZ, 0x1, R12 ;  /* 0x00000001ff047819 */ /* 0x000fe2000001160c */
[----:B------:R-:W-:Y:S01]  /*71a0*/  IMAD.SHL.U32 R2, R12, 0x80, RZ ;  /* 0x000000800c027824 */ /* 0x000fe200078e00ff */
[C---:B------:R-:W-:Y:S01]  /*71b0*/  LOP3.LUT R5, R3.reuse, 0x360, RZ, 0xc0, !PT ;  /* 0x0000036003057812 */ /* 0x040fe200078ec0ff */
[----:B------:R-:W-:Y:S01]  /*71c0*/  IMAD.SHL.U32 R6, R10, 0x10, RZ ;  /* 0x000000100a067824 */ /* 0x000fe200078e00ff */
[----:B------:R-:W-:Y:S01]  /*71d0*/  LOP3.LUT R3, R3, 0x80, RZ, 0xc0, !PT ;  /* 0x0000008003037812 */ /* 0x000fe200078ec0ff */
[----:B------:R-:W-:Y:S01]  /*71e0*/  IMAD.SHL.U32 R8, R12, 0x4, RZ ;  /* 0x000000040c087824 */ /* 0x000fe200078e00ff */
[----:B------:R-:W-:Y:S01]  /*71f0*/  LOP3.LUT R7, R0, 0x60, RZ, 0xc0, !PT ;  /* 0x0000006000077812 */ /* 0x000fe200078ec0ff */
[----:B------:R-:W-:Y:S01]  /*7200*/  IMAD.SHL.U32 R11, R12, 0x2, RZ ;  /* 0x000000020c0b7824 */ /* 0x000fe200078e00ff */
[----:B------:R-:W-:-:S02]  /*7210*/  LOP3.LUT R3, R3, 0x10, R4, 0xf8, !PT ;  /* 0x0000001003037812 */ /* 0x000fc400078ef804 */
[----:B------:R-:W-:Y:S02]  /*7220*/  LOP3.LUT R4, R4, 0x20, RZ, 0xc0, !PT ;  /* 0x0000002004047812 */ /* 0x000fe400078ec0ff */
[----:B------:R-:W-:Y:S02]  /*7230*/  LOP3.LUT R13, R7, 0x700, R6, 0xf8, !PT ;  /* 0x00000700070d7812 */ /* 0x000fe400078ef806 */
[----:B------:R-:W-:Y:S02]  /*7240*/  LOP3.LUT R7, R4, 0x10, R12, 0xf8, !PT ;  /* 0x0000001004077812 */ /* 0x000fe400078ef80c */
[----:B------:R-:W-:Y:S02]  /*7250*/  LOP3.LUT R5, R5, 0x400, R6, 0xf8, !PT ;  /* 0x0000040005057812 */ /* 0x000fe400078ef806 */
[----:B------:R-:W-:Y:S02]  /*7260*/  LOP3.LUT R6, R0, 0x90, RZ, 0xc0, !PT ;  /* 0x0000009000067812 */ /* 0x000fe400078ec0ff */
[----:B------:R-:W-:-:S02]  /*7270*/  LOP3.LUT R4, R2, 0x400, RZ, 0xc0, !PT ;  /* 0x0000040002047812 */ /* 0x000fc400078ec0ff */
[----:B------:R-:W-:Y:S02]  /*7280*/  LOP3.LUT R7, R7, 0x380, R2, 0xf8, !PT ;  /* 0x0000038007077812 */ /* 0x000fe400078ef802 */
[----:B------:R-:W-:Y:S02]  /*7290*/  LOP3.LUT R2, R3, 0x10, R8, 0x78, !PT ;  /* 0x0000001003027812 */ /* 0x000fe400078e7808 */
[----:B------:R-:W-:Y:S02]  /*72a0*/  LOP3.LUT R6, R6, 0x10, R11, 0x78, !PT ;  /* 0x0000001006067812 */ /* 0x000fe400078e780b */
[----:B------:R-:W-:Y:S01]  /*72b0*/  LOP3.LUT R19, R5, R2, RZ, 0xfc, !PT ;  /* 0x0000000205137212 */ /* 0x000fe200078efcff */
[----:B------:R-:W-:Y:S01]  /*72c0*/  IMAD.SHL.U32 R2, R12, 0x40, RZ ;  /* 0x000000400c027824 */ /* 0x000fe200078e00ff */
[----:B------:R-:W-:Y:S02]  /*72d0*/  LOP3.LUT R4, R4, 0x800, R9, 0xf8, !PT ;  /* 0x0000080004047812 */ /* 0x000fe400078ef809 */
[----:B------:R-:W-:-:S02]  /*72e0*/  LOP3.LUT R7, R7, 0x70, R0, 0x78, !PT ;  /* 0x0000007007077812 */ /* 0x000fc400078e7800 */
[----:B------:R-:W-:Y:S02]  /*72f0*/  SHF.R.U32.HI R3, RZ, 0x1, R10 ;  /* 0x00000001ff037819 */ /* 0x000fe4000001160a */
[----:B------:R-:W-:Y:S02]  /*7300*/  LOP3.LUT R6, R13, R6, RZ, 0xfc, !PT ;  /* 0x000000060d067212 */ /* 0x000fe400078efcff */
[----:B------:R-:W-:Y:S02]  /*7310*/  LOP3.LUT R0, R0, 0x10, RZ, 0xc0, !PT ;  /* 0x0000001000007812 */ /* 0x000fe400078ec0ff */
[----:B------:R-:W-:Y:S02]  /*7320*/  LOP3.LUT R23, R4, R7, RZ, 0xfc, !PT ;  /* 0x0000000704177212 */ /* 0x000fe400078efcff */
[----:B------:R-:W-:Y:S02]  /*7330*/  LOP3.LUT R4, R3, 0x40, R2, 0xf8, !PT ;  /* 0x0000004003047812 */ /* 0x000fe400078ef802 */
[C---:B------:R-:W-:Y:S01]  /*7340*/  LOP3.LUT R3, R0.reuse, 0x20, RZ, 0xfc, !PT ;  /* 0x0000002000037812 */ /* 0x040fe200078efcff */
[----:B------:R-:W-:Y:S01]  /*7350*/  VIADD R26, R23, 0x40 ;  /* 0x00000040171a7836 */ /* 0x000fe20000000000 */
[----:B------:R-:W-:Y:S01]  /*7360*/  LOP3.LUT R2, R0, 0x40, RZ, 0xfc, !PT ;  /* 0x0000004000027812 */ /* 0x000fe200078efcff */
[----:B------:R-:W-:Y:S01]  /*7370*/  VIADD R0, R6, UR40 ;  /* 0x0000002806007c36 */ /* 0x000fe20008000000 */
[----:B------:R-:W-:-:S02]  /*7380*/  LOP3.LUT P0, RZ, R12, 0x4, RZ, 0xc0, !PT ;  /* 0x000000040cff7812 */ /* 0x000fc4000780c0ff */
[C---:B------:R-:W-:Y:S02]  /*7390*/  LOP3.LUT R28, R19.reuse, 0x1800, RZ, 0xfc, !PT ;  /* 0x00001800131c7812 */ /* 0x040fe400078efcff */
[----:B------:R0:W-:Y:S01]  /*73a0*/  STL [R1+0x4], R0 ;  /* 0x0000040001007387 */ /* 0x0001e20000100800 */
[----:B------:R-:W-:-:S08]  /*73b0*/  LOP3.LUT R27, R19, 0x2800, RZ, 0xfc, !PT ;  /* 0x00002800131b7812 */ /* 0x000fd000078efcff */
[----:B------:R-:W-:-:S07]  /*73c0*/  @P0 VIADD R26, R23, 0xffffffc0 ;  /* 0xffffffc0171a0836 */ /* 0x000fce0000000000 */
.L_x_8540:
        /* <DEDUP_REMOVED lines=28> */
[----:B------:R-:W-:Y:S11]  /*7590*/  @!P0 BRA `(.L_x_8492) ;  /* 0x0000000000408947 */ /* 0x000ff60003800000 */
        /* <DEDUP_REMOVED lines=16> */
.L_x_8492:
        /* <DEDUP_REMOVED lines=20> */
.L_x_8493:
[----:B------:R-:W-:-:S04]  /*77e0*/  IMAD.U32 R29, RZ, RZ, UR40 ;  /* 0x00000028ff1d7e24 */ /* 0x000fc8000f8e00ff */
[----:B0-----:R-:W-:-:S05]  /*77f0*/  VIADD R0, R29, 0x3000 ;  /* 0x000030001d007836 */ /* 0x001fca0000000000 */
        /* <DEDUP_REMOVED lines=18> */
.L_x_8494:
        /* <DEDUP_REMOVED lines=18> */
.L_x_8495:
        /* <DEDUP_REMOVED lines=19> */
[----:B------:R-:W-:-:S05]  /*7b70*/  @P1 LOP3.LUT R17, R17, 0x1, RZ, 0xfc, !PT ;  /* 0x0000000111111812 */ /* 0x000fca00078efcff */
[----:B------:R0:W-:Y:S01]  /*7b80*/  STL [R1], R17 ;  /* 0x0000001101007387 */ /* 0x0001e20000100800 */
[----:B---3--:R-:W-:Y:S02]  /*7b90*/  SHF.R.S32.HI R25, RZ, 0x1f, R24 ;  /* 0x0000001fff197819 */ /* 0x008fe40000011418 */
[----:B------:R-:W-:Y:S01]  /*7ba0*/  SEL R16, R24, RZ, !P1 ;  /* 0x000000ff18107207 */ /* 0x000fe20004800000 */
[----:B0-----:R-:W-:Y:S06]  /*7bb0*/  BRA.DIV UR4, `(.L_x_8496) ;  /* 0x0000002e04547947 */ /* 0x001fec000b800000 */
[----:B------:R0:W1:Y:S02]  /*7bc0*/  SHFL.IDX PT, R14, R20, RZ, 0x1f ;  /* 0x00001fff140e7589 */ /* 0x00006400000e0000 */
.L_x_8556:
[----:B------:R-:W-:Y:S01]  /*7bd0*/  PLOP3.LUT P2, PT, PT, PT, PT, 0x8, 0x0 ;  /* 0x000000000000781c */ /* 0x000fe20003f4e170 */
[----:B------:R-:W-:Y:S01]  /*7be0*/  IMAD.MOV.U32 R0, RZ, RZ, R17 ;  /* 0x000000ffff007224 */ /* 0x000fe200078e0011 */
[----:B-1----:R-:W-:-:S04]  /*7bf0*/  ISETP.NE.AND P0, PT, R14, RZ, PT ;  /* 0x000000ff0e00720c */ /* 0x002fc80003f05270 */
[----:B------:R-:W-:-:S07]  /*7c00*/  LOP3.LUT R0, R0, 0xfffffffd, RZ, 0xc0, !PT ;  /* 0xfffffffd00007812 */ /* 0x000fce00078ec0ff */
[----:B------:R-:W-:-:S05]  /*7c10*/  @P2 LOP3.LUT R0, R0, 0x2, RZ, 0xfc, !PT ;  /* 0x0000000200002812 */ /* 0x000fca00078efcff */
[----:B------:R1:W-:Y:S01]  /*7c20*/  STL [R1], R0 ;  /* 0x0000000001007387 */ /* 0x0003e20000100800 */
[----:B------:R-:W-:Y:S05]  /*7c30*/  @P0 BRA `(.L_x_8497) ;  /* 0x0000000400bc0947 */ /* 0x000fea0003800000 */
[----:B------:R-:W-:-:S06]  /*7c40*/  ULEA.HI.SX32 UR4, UR38, 0xffffffff, 0x19 ;  /* 0xffffffff26047891 */ /* 0x000fcc000f8fca3f */
[----:B-1----:R-:W-:Y:S01]  /*7c50*/  IMAD.U32 R0, RZ, RZ, UR4 ;  /* 0x00000004ff007e24 */ /* 0x002fe2000f8e00ff */
[----:B------:R-:W-:-:S03]  /*7c60*/  UMOV UR4, 0xffffffff ;  /* 0xffffffff00047882 */ /* 0x000fc60000000000 */
[----:B------:R-:W-:Y:S05]  /*7c70*/  BRA.DIV UR4, `(.L_x_8498) ;  /* 0x0000002e04447947 */ /* 0x000fea000b800000 */
[----:B------:R-:W-:-:S13]  /*7c80*/  ELECT P6, URZ, PT ;  /* 0x00000000003f782f */ /* 0x000fda00038c0000 */
.L_x_8559:
        /* <DEDUP_REMOVED lines=9> */
[----:B------:R-:W-:-:S05]  /*7d20*/  @P0 SHF.R.U32.HI R4, RZ, R5, R6 ;  /* 0x00000005ff040219 */ /* 0x000fca0000011606 */
[----:B------:R-:W-:-:S04]  /*7d30*/  IMAD.MOV R5, RZ, RZ, -R4 ;  /* 0x000000ffff057224 */ /* 0x000fc800078e0a04 */
[----:B------:R-:W-:Y:S01]  /*7d40*/  IMAD R0, R7, R5, R0 ;  /* 0x0000000507007224 */ /* 0x000fe200078e0200 */
[--C-:B------:R-:W-:Y:S01]  /*7d50*/  SHF.R.S32.HI R5, RZ, 0x1f, R4.reuse ;  /* 0x0000001fff057819 */ /* 0x100fe20000011404 */
[----:B------:R-:W-:Y:S02]  /*7d60*/  IMAD R7, R25, UR4, RZ ;  /* 0x0000000419077c24 */ /* 0x000fe4000f8e02ff */
[----:B------:R-:W-:-:S04]  /*7d70*/  IMAD.WIDE.U32 R4, R24, UR4, R4 ;  /* 0x0000000418047c25 */ /* 0x000fc8000f8e0004 */
[----:B------:R-:W-:Y:S01]  /*7d80*/  IMAD R7, R24, UR5, R7 ;  /* 0x0000000518077c24 */ /* 0x000fe2000f8e0207 */
[----:B------:R-:W-:-:S03]  /*7d90*/  LEA R2, P0, R4, R2, 0x2 ;  /* 0x0000000204027211 */ /* 0x000fc600078010ff */
[----:B------:R-:W-:-:S05]  /*7da0*/  IMAD.IADD R5, R5, 0x1, R7 ;  /* 0x0000000105057824 */ /* 0x000fca00078e0207 */
[----:B------:R-:W-:-:S05]  /*7db0*/  LEA.HI.X R3, R4, R3, R5, 0x2, P0 ;  /* 0x0000000304037211 */ /* 0x000fca00000f1405 */
[----:B------:R1:W5:Y:S02]  /*7dc0*/  LDG.E R16, desc[UR52][R2.64] ;  /* 0x0000003402107981 */ /* 0x000364000c1e1900 */
.L_x_8499:
[----:B-1----:R-:W1:Y:S01]  /*7dd0*/  S2R R2, SR_TID.X ;  /* 0x0000000000027919 */ /* 0x002e620000002100 */
[----:B------:R-:W-:Y:S02]  /*7de0*/  LEA R5, R18, UR40, 0x3 ;  /* 0x0000002812057c11 */ /* 0x000fe4000f8e18ff */
[----:B-1----:R-:W-:Y:S02]  /*7df0*/  LOP3.LUT R3, R2, 0x7f, RZ, 0xc0, !PT ;  /* 0x0000007f02037812 */ /* 0x002fe400078ec0ff */
[----:B------:R-:W-:Y:S02]  /*7e00*/  SHF.L.U32 R2, R22, 0x1f, RZ ;  /* 0x0000001f16027819 */ /* 0x000fe400000006ff */
[----:B------:R-:W-:Y:S02]  /*7e10*/  ISETP.NE.AND P1, PT, R3, RZ, PT ;  /* 0x000000ff0300720c */ /* 0x000fe40003f25270 */
[----:B------:R-:W1:Y:S02]  /*7e20*/  SYNCS.PHASECHK.TRANS64.TRYWAIT P0, [R5+URZ+0x19c80], R2 ;  /* 0x019c8002050075a7 */ /* 0x000e64000800017f */
[----:B-1----:R-:W-:Y:S09]  /*7e30*/  @!P0 BRA `(.L_x_8500) ;  /* 0x0000002800f48947 */ /* 0x002ff20003800000 */
.L_x_8560:
        /* <DEDUP_REMOVED lines=8> */
.L_x_8501:
[----:B------:R-:W-:Y:S01]  /*7ec0*/  IMAD R3, R18, 0x3000, R29 ;  /* 0x0000300012037824 */ /* 0x000fe200078e021d */
[----:B------:R-:W-:Y:S01]  /*7ed0*/  R2UR UR33, R5 ;  /* 0x00000000052172ca */ /* 0x000fe200000e0000 */
[----:B------:R-:W-:Y:S01]  /*7ee0*/  IMAD.SHL.U32 R0, R0, 0x80, RZ ;  /* 0x0000008000007824 */ /* 0x000fe200078e00ff */
[----:B-----5:R-:W-:Y:S01]  /*7ef0*/  R2UR UR37, R16 ;  /* 0x00000000102572ca */ /* 0x020fe200000e0000 */
[----:B------:R-:W-:Y:S01]  /*7f00*/  UIADD3 UR4, UP0, UR50, 0x470, URZ ;  /* 0x0000047032047890 */ /* 0x000fe2000ff1e03f */
[----:B------:R-:W-:Y:S01]  /*7f10*/  R2UR UR8, R3 ;  /* 0x00000000030872ca */ /* 0x000fe200000e0000 */
[----:B------:R-:W-:Y:S01]  /*7f20*/  UMOV UR6, 0x0 ;  /* 0x0000000000067882 */ /* 0x000fe20000000000 */
        /* <DEDUP_REMOVED lines=9> */
[----:B------:R-:W-:Y:S02]  /*7fc0*/  UIADD3 UR32, UR8, 0x9000, URZ ;  /* 0x0000900008207890 */ /* 0x000fe4000fffe03f */
[----:B------:R-:W-:Y:S02]  /*7fd0*/  UIADD3 UR16, UR8, 0xa000, URZ ;  /* 0x0000a00008107890 */ /* 0x000fe4000fffe03f */
        /* <DEDUP_REMOVED lines=8> */
[----:B------:R2:W-:Y:S01]  /*8060*/  UTMALDG.4D [UR16], [UR4], desc[UR6] ;  /* 0x00000610040075b4 */ /* 0x0005e20008019000 */
[----:B------:R2:W-:Y:S01]  /*8070*/  UTMALDG.4D [UR8], [UR4], desc[UR6] ;  /* 0x00000608040075b4 */ /* 0x0005e20008019000 */
[----:B------:R-:W3:Y:S02]  /*8080*/  SYNCS.PHASECHK.TRANS64.TRYWAIT P0, [R5+URZ+0x19c40], R2 ;  /* 0x019c4002050075a7 */ /* 0x000ee4000800017f */
[----:B--23--:R-:W-:Y:S05]  /*8090*/  @!P0 BRA `(.L_x_8502) ;  /* 0x0000002800708947 */ /* 0x00cfea0003800000 */
.L_x_8561:
        /* <DEDUP_REMOVED lines=8> */
.L_x_8503:
        /* <DEDUP_REMOVED lines=31> */
[----:B------:R3:W-:Y:S01]  /*8310*/  STL [R1], R2 ;  /* 0x0000000201007387 */ /* 0x0007e20000100800 */
[----:B------:R-:W-:Y:S01]  /*8320*/  NOP ;  /* 0x0000000000007918 */ /* 0x000fe20000000000 */
.L_x_8497:
[----:B------:R-:W-:Y:S05]  /*8330*/  WARPSYNC.ALL ;  /* 0x0000000000007948 */ /* 0x000fea0003800000 */
[----:B---3--:R-:W-:Y:S01]  /*8340*/  UIADD3 UR5, UR40, 0xf000, URZ ;  /* 0x0000f00028057890 */ /* 0x008fe2000fffe03f */
[----:B------:R-:W-:Y:S01]  /*8350*/  BAR.SYNC.DEFER_BLOCKING 0x8, 0x200 ;  /* 0x0208000000007b1d */ /* 0x000fe20000010000 */
[----:B------:R-:W-:Y:S02]  /*8360*/  USHF.R.S32.HI UR4, URZ, 0x1f, UR36 ;  /* 0x0000001f3f047899 */ /* 0x000fe40008011424 */
[----:B------:R-:W-:Y:S02]  /*8370*/  ULOP3.LUT UP0, URZ, UR5, 0x9f, URZ, 0xc0, !UPT ;  /* 0x0000009f053f7892 */ /* 0x000fe4000f80c03f */
[----:B------:R-:W-:Y:S01]  /*8380*/  USHF.R.S32.HI UR37, URZ, 0x1f, UR44 ;  /* 0x0000001f3f257899 */ /* 0x000fe2000801142c */
[----:B------:R-:W-:-:S03]  /*8390*/  ULDC.64 UR6, c[0x0][0x2d8] ;  /* 0x0000b60000067ab9 */ /* 0x000fc60000000a00 */
[----:B------:R-:W-:Y:S01]  /*83a0*/  PLOP3.LUT P0, PT, PT, PT, UP0, 0x80, 0x0 ;  /* 0x000000000000781c */ /* 0x000fe20003f0f008 */
[----:B------:R-:W-:Y:S02]  /*83b0*/  UIMAD UR4, UR4, UR6, URZ ;  /* 0x00000006040472a4 */ /* 0x000fe4000f8e023f */
[----:B------:R-:W-:Y:S02]  /*83c0*/  UIMAD.WIDE.U32 UR54, UR36, UR6, URZ ;  /* 0x00000006243672a5 */ /* 0x000fe4000f8e003f */
[----:B------:R-:W-:-:S04]  /*83d0*/  UIMAD UR4, UR36, UR7, UR4 ;  /* 0x00000007240472a4 */ /* 0x000fc8000f8e0204 */
[----:B------:R-:W-:-:S04]  /*83e0*/  UIADD3 UR49, UR55, UR4, URZ ;  /* 0x0000000437317290 */ /* 0x000fc8000fffe03f */
[----:B------:R-:W-:Y:S08]  /*83f0*/  @!P0 BRA `(.L_x_8504) ;  /* 0x0000000000408947 */ /* 0x000ff00003800000 */
        /* <DEDUP_REMOVED lines=14> */
[----:B0-----:R-:W-:-:S07]  /*84e0*/  LEPC R20, `(.L_x_8504) ;  /* 0x000000001014794e */ /* 0x001fce0000000000 */
[----:B-12---:R-:W-:Y:S05]  /*84f0*/  CALL.ABS.NOINC R2 ;  /* 0x0000000002007343 */ /* 0x006fea0003c00000 */
.L_x_8504:
[----:B------:R-:W2:Y:S01]  /*8500*/  S2R R2, SR_TID.X ;  /* 0x0000000000027919 */ /* 0x000ea20000002100 */
[----:B------:R-:W3:Y:S01]  /*8510*/  LDC R3, c[0x0][0xc38] ;  /* 0x00030e00ff037b82 */ /* 0x000ee20000000800 */
[----:B-1----:R-:W-:Y:S01]  /*8520*/  IMAD R0, RZ, RZ, -UR45 ;  /* 0x8000002dff007e24 */ /* 0x002fe2000f8e02ff */
[----:B------:R-:W-:Y:S01]  /*8530*/  ULDC.64 UR8, c[0x0][0x2e0] ;  /* 0x0000b80000087ab9 */ /* 0x000fe20000000a00 */
[----:B------:R-:W1:Y:S01]  /*8540*/  S2R R17, SR_TID.X ;  /* 0x0000000000117919 */ /* 0x000e620000002100 */
[----:B------:R-:W-:Y:S01]  /*8550*/  UIMAD UR6, UR37, UR8, URZ ;  /* 0x00000008250672a4 */ /* 0x000fe2000f8e023f */
[----:B------:R-:W-:Y:S01]  /*8560*/  UMOV UR4, UR54 ;  /* 0x0000003600047c82 */ /* 0x000fe20008000000 */
[----:B------:R-:W-:Y:S02]  /*8570*/  UMOV UR5, UR49 ;  /* 0x0000003100057c82 */ /* 0x000fe40008000000 */
[----:B------:R-:W4:Y:S01]  /*8580*/  LDC R10, c[0x0][0x448] ;  /* 0x00011200ff0a7b82 */ /* 0x000f220000000800 */
[----:B------:R-:W-:Y:S01]  /*8590*/  UIMAD.WIDE.U32 UR4, UR44, UR8, UR4 ;  /* 0x000000082c0472a5 */ /* 0x000fe2000f8e0004 */
[----:B------:R-:W0:Y:S01]  /*85a0*/  S2R R21, SR_TID.X ;  /* 0x0000000000157919 */ /* 0x000e220000002100 */
[----:B------:R-:W-:-:S04]  /*85b0*/  UIMAD UR6, UR44, UR9, UR6 ;  /* 0x000000092c0672a4 */ /* 0x000fc8000f8e0206 */
[----:B------:R-:W-:-:S03]  /*85c0*/  UIADD3 UR5, UR5, UR6, URZ ;  /* 0x0000000605057290 */ /* 0x000fc6000fffe03f */
[----:B------:R-:W-:Y:S01]  /*85d0*/  ULDC.64 UR6, c[0x0][0x280] ;  /* 0x0000a00000067ab9 */ /* 0x000fe20000000a00 */
[----:B---3--:R-:W-:Y:S01]  /*85e0*/  IMAD R0, R3, R0, UR48 ;  /* 0x0000003003007e24 */ /* 0x008fe2000f8e0200 */
[----:B--2---:R-:W-:Y:S02]  /*85f0*/  LOP3.LUT R2, R2, 0x7f, RZ, 0xc0, !PT ;  /* 0x0000007f02027812 */ /* 0x004fe400078ec0ff */
[----:B----4-:R-:W-:Y:S01]  /*8600*/  ISETP.NE.AND P0, PT, R10, 0x1, PT ;  /* 0x000000010a00780c */ /* 0x010fe20003f05270 */
[----:B-1----:R-:W-:Y:S01]  /*8610*/  IMAD.SHL.U32 R17, R17, 0x40, RZ ;  /* 0x0000004011117824 */ /* 0x002fe200078e00ff */
[----:B0-----:R-:W-:-:S04]  /*8620*/  SHF.R.U32.HI R20, RZ, 0x1, R2 ;  /* 0x00000001ff147819 */ /* 0x001fc80000011602 */
[----:B------:R-:W-:Y:S01]  /*8630*/  LOP3.LUT R17, R20, 0x40, R17, 0xf8, !PT ;  /* 0x0000004014117812 */ /* 0x000fe200078ef811 */
[----:B------:R-:W-:-:S04]  /*8640*/  IMAD.SHL.U32 R20, R21, 0x10, RZ ;  /* 0x0000001015147824 */ /* 0x000fc800078e00ff */
[----:B------:R-:W-:Y:S02]  /*8650*/  IMAD R7, R0, 0xc0, R17 ;  /* 0x000000c000077824 */ /* 0x000fe400078e0211 */
[----:B------:R-:W0:Y:S01]  /*8660*/  @P0 LDC R6, c[0x0][0x44c] ;  /* 0x00011300ff060b82 */ /* 0x000e220000000800 */
[----:B------:R-:W1:Y:S01]  /*8670*/  S2R R17, SR_TID.X ;  /* 0x0000000000117919 */ /* 0x000e620000002100 */
[----:B------:R-:W-:Y:S01]  /*8680*/  LOP3.LUT R20, R20, 0x10, RZ, 0xc0, !PT ;  /* 0x0000001014147812 */ /* 0x000fe200078ec0ff */
[----:B------:R-:W-:-:S05]  /*8690*/  IMAD.MOV.U32 R4, RZ, RZ, R7 ;  /* 0x000000ffff047224 */ /* 0x000fca00078e0007 */
[----:B------:R-:W2:Y:S08]  /*86a0*/  @P0 LDC R2, c[0x0][0x450] ;  /* 0x00011400ff020b82 */ /* 0x000eb00000000800 */
[----:B------:R-:W3:Y:S08]  /*86b0*/  @P0 LDC R5, c[0x0][0x44c] ;  /* 0x00011300ff050b82 */ /* 0x000ef00000000800 */
[----:B------:R-:W4:Y:S01]  /*86c0*/  @P0 LDC R3, c[0x0][0x450] ;  /* 0x00011400ff030b82 */ /* 0x000f220000000800 */
[----:B0-----:R-:W-:-:S05]  /*86d0*/  @P0 IMAD.HI.U32 R6, R7, R6, RZ ;  /* 0x0000000607060227 */ /* 0x001fca00078e00ff */
[----:B--2---:R-:W-:Y:S01]  /*86e0*/  @P0 SHF.R.U32.HI R4, RZ, R2, R6 ;  /* 0x00000002ff040219 */ /* 0x004fe20000011606 */
[----:B-1----:R-:W-:Y:S02]  /*86f0*/  IMAD.SHL.U32 R17, R17, 0x10, RZ ;  /* 0x0000001011117824 */ /* 0x002fe400078e00ff */
[----:B------:R-:W-:Y:S02]  /*8700*/  VIADD R6, R7, 0x80 ;  /* 0x0000008007067836 */ /* 0x000fe40000000000 */
[----:B------:R-:W-:Y:S01]  /*8710*/  IMAD.MOV R2, RZ, RZ, -R4 ;  /* 0x000000ffff027224 */ /* 0x000fe200078e0a04 */
[----:B------:R-:W-:Y:S01]  /*8720*/  LOP3.LUT R17, R17, 0x10, RZ, 0xc0, !PT ;  /* 0x0000001011117812 */ /* 0x000fe200078ec0ff */
[----:B------:R-:W-:Y:S02]  /*8730*/  IMAD.MOV.U32 R8, RZ, RZ, R6 ;  /* 0x000000ffff087224 */ /* 0x000fe400078e0006 */
[----:B---3--:R-:W-:Y:S01]  /*8740*/  @P0 IMAD.HI.U32 R5, R6, R5, RZ ;  /* 0x0000000506050227 */ /* 0x008fe200078e00ff */
[----:B------:R-:W-:-:S02]  /*8750*/  LOP3.LUT R12, R17, 0x20, RZ, 0xfc, !PT ;  /* 0x00000020110c7812 */ /* 0x000fc400078efcff */
[----:B------:R-:W-:Y:S01]  /*8760*/  LOP3.LUT R11, R17, 0x40, RZ, 0xfc, !PT ;  /* 0x00000040110b7812 */ /* 0x000fe200078efcff */
[----:B------:R-:W-:Y:S01]  /*8770*/  IMAD R7, R10, R2, R7 ;  /* 0x000000020a077224 */ /* 0x000fe200078e0207 */
[----:B------:R0:W5:Y:S01]  /*8780*/  LDL R17, [R1+0x4] ;  /* 0x0000040001117983 */ /* 0x0001620000100800 */
[----:B----4-:R-:W-:Y:S02]  /*8790*/  @P0 SHF.R.U32.HI R8, RZ, R3, R5 ;  /* 0x00000003ff080219 */ /* 0x010fe40000011605 */
[----:B------:R-:W1:Y:S01]  /*87a0*/  LDC.64 R2, c[0x0][0x2d0] ;  /* 0x0000b400ff027b82 */ /* 0x000e620000000a00 */
[----:B------:R-:W-:-:S05]  /*87b0*/  SHF.R.S32.HI R5, RZ, 0x1f, R4 ;  /* 0x0000001fff057819 */ /* 0x000fca0000011404 */
[----:B-1----:R-:W-:-:S04]  /*87c0*/  IMAD R5, R5, R2, RZ ;  /* 0x0000000205057224 */ /* 0x002fc800078e02ff */
[C---:B------:R-:W-:Y:S02]  /*87d0*/  IMAD R9, R4.reuse, R3, R5 ;  /* 0x0000000304097224 */ /* 0x040fe400078e0205 */
[----:B------:R-:W-:-:S04]  /*87e0*/  IMAD.WIDE.U32 R4, R4, R2, UR4 ;  /* 0x0000000404047e25 */ /* 0x000fc8000f8e0002 */
[----:B------:R-:W-:Y:S02]  /*87f0*/  IMAD.IADD R5, R5, 0x1, R9 ;  /* 0x0000000105057824 */ /* 0x000fe400078e0209 */
[----:B------:R-:W-:-:S04]  /*8800*/  IMAD.MOV R9, RZ, RZ, -R8 ;  /* 0x000000ffff097224 */ /* 0x000fc800078e0a08 */
[----:B------:R-:W-:Y:S01]  /*8810*/  IMAD R6, R10, R9, R6 ;  /* 0x000000090a067224 */ /* 0x000fe200078e0206 */
[----:B------:R-:W-:-:S05]  /*8820*/  SHF.R.S32.HI R9, RZ, 0x1f, R8 ;  /* 0x0000001fff097819 */ /* 0x000fca0000011408 */
[----:B------:R-:W-:-:S04]  /*8830*/  IMAD R9, R9, R2, RZ ;  /* 0x0000000209097224 */ /* 0x000fc800078e02ff */
[C---:B------:R-:W-:Y:S02]  /*8840*/  IMAD R9, R8.reuse, R3, R9 ;  /* 0x0000000308097224 */ /* 0x040fe400078e0209 */
[----:B------:R-:W-:Y:S01]  /*8850*/  IMAD.WIDE.U32 R2, R8, R2, UR4 ;  /* 0x0000000408027e25 */ /* 0x000fe2000f8e0002 */
[----:B------:R-:W-:Y:S01]  /*8860*/  SHF.R.S32.HI R8, RZ, 0x1f, R7 ;  /* 0x0000001fff087819 */ /* 0x000fe20000011407 */
[----:B------:R-:W-:Y:S02]  /*8870*/  ULDC.64 UR4, c[0x0][0x2c8] ;  /* 0x0000b20000047ab9 */ /* 0x000fe40000000a00 */
[----:B------:R-:W-:-:S04]  /*8880*/  IMAD.WIDE.U32 R4, R7, UR4, R4 ;  /* 0x0000000407047c25 */ /* 0x000fc8000f8e0004 */
[----:B------:R-:W-:Y:S01]  /*8890*/  IMAD R8, R8, UR4, RZ ;  /* 0x0000000408087c24 */ /* 0x000fe2000f8e02ff */
[----:B------:R-:W-:Y:S01]  /*88a0*/  IADD3 R4, P0, R4, UR6, RZ ;  /* 0x0000000604047c10 */ /* 0x000fe2000ff1e0ff */
[----:B------:R-:W-:Y:S02]  /*88b0*/  IMAD.IADD R3, R3, 0x1, R9 ;  /* 0x0000000103037824 */ /* 0x000fe400078e0209 */
[----:B------:R-:W-:Y:S01]  /*88c0*/  IMAD R8, R7, UR5, R8 ;  /* 0x0000000507087c24 */ /* 0x000fe2000f8e0208 */
[----:B------:R-:W-:Y:S01]  /*88d0*/  SHF.R.S32.HI R7, RZ, 0x1f, R6 ;  /* 0x0000001fff077819 */ /* 0x000fe20000011406 */
[----:B------:R-:W-:-:S03]  /*88e0*/  IMAD.WIDE.U32 R2, R6, UR4, R2 ;  /* 0x0000000406027c25 */ /* 0x000fc6000f8e0002 */
[----:B------:R-:W-:Y:S01]  /*88f0*/  IADD3.X R5, R5, UR7, R8, P0, !PT ;  /* 0x0000000705057c10 */ /* 0x000fe200087fe408 */
[----:B------:R-:W-:Y:S01]  /*8900*/  IMAD R7, R7, UR4, RZ ;  /* 0x0000000407077c24 */ /* 0x000fe2000f8e02ff */
[----:B------:R-:W-:Y:S02]  /*8910*/  ULDC UR4, c[0x0][0x2b8] ;  /* 0x0000ae0000047ab9 */ /* 0x000fe40000000800 */
[----:B------:R-:W-:Y:S01]  /*8920*/  ISETP.GE.AND P2, PT, R20, UR4, PT ;  /* 0x0000000414007c0c */ /* 0x000fe2000bf46270 */
[----:B------:R-:W-:Y:S01]  /*8930*/  IMAD R7, R6, UR5, R7 ;  /* 0x0000000506077c24 */ /* 0x000fe2000f8e0207 */
[----:B------:R-:W-:Y:S02]  /*8940*/  IADD3 R6, P0, R2, UR6, RZ ;  /* 0x0000000602067c10 */ /* 0x000fe4000ff1e0ff */
[----:B------:R-:W-:Y:S02]  /*8950*/  ISETP.GE.AND P1, PT, R12, UR4, PT ;  /* 0x000000040c007c0c */ /* 0x000fe4000bf26270 */
[----:B------:R-:W-:-:S02]  /*8960*/  IADD3.X R7, R3, UR7, R7, P0, !PT ;  /* 0x0000000703077c10 */ /* 0x000fc400087fe407 */
[----:B------:R-:W-:Y:S01]  /*8970*/  ISETP.GE.AND P0, PT, R11, UR4, PT ;  /* 0x000000040b007c0c */ /* 0x000fe2000bf06270 */
[----:B------:R-:W-:Y:S01]  /*8980*/  UMOV UR4, 0xffffffff ;  /* 0xffffffff00047882 */ /* 0x000fe20000000000 */
[----:B------:R-:W-:-:S04]  /*8990*/  LOP3.LUT R21, R21, 0x7f, RZ, 0xc0, !PT ;  /* 0x0000007f15157812 */ /* 0x000fc800078ec0ff */
[----:B------:R-:W-:Y:S01]  /*89a0*/  SHF.R.U32.HI R21, RZ, 0x1, R21 ;  /* 0x00000001ff157819 */ /* 0x000fe20000011615 */
[----:B0-----:R-:W-:Y:S06]  /*89b0*/  BRA.DIV UR4, `(.L_x_8505) ;  /* 0x00000022043c7947 */ /* 0x001fec000b800000 */
[----:B------:R-:W0:Y:S01]  /*89c0*/  SHFL.IDX PT, R3, R4, RZ, 0x1e1f ;  /* 0x001e1fff04037589 */ /* 0x000e2200000e0000 */
[----:B------:R-:W-:Y:S01]  /*89d0*/  ULDC UR4, c[0x0][0x288] ;  /* 0x0000a20000047ab9 */ /* 0x000fe20000000800 */
[----:B------:R-:W-:Y:S02]  /*89e0*/  IMAD R0, R0, 0xc0, R21 ;  /* 0x000000c000007824 */ /* 0x000fe400078e0215 */
[----:B------:R-:W1:Y:S01]  /*89f0*/  SHFL.IDX PT, R2, R5, RZ, 0x1e1f ;  /* 0x001e1fff05027589 */ /* 0x000e6200000e0000 */
[----:B------:R-:W-:Y:S02]  /*8a00*/  IMAD R8, R10, UR4, RZ ;  /* 0x000000040a087c24 */ /* 0x000fe4000f8e02ff */
[C---:B------:R-:W-:Y:S01]  /*8a10*/  VIADD R9, R0.reuse, 0x40 ;  /* 0x0000004000097836 */ /* 0x040fe20000000000 */
[----:B------:R-:W2:Y:S02]  /*8a20*/  SHFL.IDX PT, R14, R4, 0x1, 0x1e1f ;  /* 0x003e1f00040e7f89 */ /* 0x000ea400000e0000 */
[----:B------:R-:W-:-:S02]  /*8a30*/  ISETP.GE.AND P4, PT, R0, R8, PT ;  /* 0x000000080000720c */ /* 0x000fc40003f86270 */
[----:B------:R-:W3:Y:S04]  /*8a40*/  SHFL.IDX PT, R5, R5, 0x1, 0x1e1f ;  /* 0x003e1f0005057f89 */ /* 0x000ee800000e0000 */
[----:B------:R-:W4:Y:S07]  /*8a50*/  SHFL.IDX PT, R7, R7, RZ, 0x1e1f ;  /* 0x001e1fff07077589 */ /* 0x000f2e00000e0000 */
[----:B0-----:R-:W-:-:S05]  /*8a60*/  @!P4 IADD3 R3, P3, R20, R3, RZ ;  /* 0x000000031403c210 */ /* 0x001fca0007f7e0ff */
[----:B-1----:R-:W-:-:S05]  /*8a70*/  @!P4 IMAD.X R2, RZ, RZ, R2, P3 ;  /* 0x000000ffff02c224 */ /* 0x002fca00018e0602 */
[----:B------:R-:W-:-:S04]  /*8a80*/  @!P4 LOP3.LUT R3, R3, R2, RZ, 0x3c, !PT ;  /* 0x000000020303c212 */ /* 0x000fc800078e3cff */
[----:B------:R-:W-:-:S04]  /*8a90*/  @!P4 LOP3.LUT R2, R3, R2, RZ, 0x3c, !PT ;  /* 0x000000020302c212 */ /* 0x000fc800078e3cff */
[----:B------:R-:W-:-:S05]  /*8aa0*/  @!P4 LOP3.LUT R3, R3, R2, RZ, 0x3c, !PT ;  /* 0x000000020303c212 */ /* 0x000fca00078e3cff */
[----:B-----5:R-:W-:Y:S04]  /*8ab0*/  @!P4 LDGSTS.E.BYPASS.LTC128B.128 [R17+0xf000], desc[UR52][R2.64], !P2 ;  /* 0x0f0000000211cfae */ /* 0x020fe8000d101d74 */
[----:B------:R-:W-:Y:S04]  /*8ac0*/  @!P4 LDGSTS.E.BYPASS.LTC128B.128 [R17+0x10800], desc[UR52][R2.64+0x20], !P1 ;  /* 0x108000200211cfae */ /* 0x000fe8000c901d74 */
[----:B------:R0:W-:Y:S01]  /*8ad0*/  @!P4 LDGSTS.E.BYPASS.LTC128B.128 [R17+0x12000], desc[UR52][R2.64+0x40], !P0 ;  /* 0x120000400211cfae */ /* 0x0001e2000c101d74 */
[----:B------:R-:W-:-:S13]  /*8ae0*/  ISETP.GE.AND P4, PT, R9, R8, PT ;  /* 0x000000080900720c */ /* 0x000fda0003f86270 */
[----:B--2---:R-:W-:-:S05]  /*8af0*/  @!P4 IADD3 R14, P3, R20, R14, RZ ;  /* 0x0000000e140ec210 */ /* 0x004fca0007f7e0ff */
[----:B---3--:R-:W-:Y:S02]  /*8b00*/  @!P4 IMAD.X R9, RZ, RZ, R5, P3 ;  /* 0x000000ffff09c224 */ /* 0x008fe400018e0605 */
[----:B0-----:R-:W-:Y:S02]  /*8b10*/  @!P4 IMAD.MOV.U32 R2, RZ, RZ, R14 ;  /* 0x000000ffff02c224 */ /* 0x001fe400078e000e */
[----:B------:R-:W-:Y:S01]  /*8b20*/  @!P4 IMAD.MOV.U32 R3, RZ, RZ, R9 ;  /* 0x000000ffff03c224 */ /* 0x000fe200078e0009 */
[----:B------:R0:W1:Y:S04]  /*8b30*/  SHFL.IDX PT, R14, R6, RZ, 0x1e1f ;  /* 0x001e1fff060e7589 */ /* 0x00006800000e0000 */
[----:B------:R0:W-:Y:S04]  /*8b40*/  @!P4 LDGSTS.E.BYPASS.LTC128B.128 [R17+0xf800], desc[UR52][R2.64], !P2 ;  /* 0x0f8000000211cfae */ /* 0x0001e8000d101d74 */
[----:B------:R0:W-:Y:S04]  /*8b50*/  @!P4 LDGSTS.E.BYPASS.LTC128B.128 [R17+0x11000], desc[UR52][R2.64+0x20], !P1 ;  /* 0x110000200211cfae */ /* 0x0001e8000c901d74 */
[----:B----4-:R0:W-:Y:S02]  /*8b60*/  @!P4 LDGSTS.E.BYPASS.LTC128B.128 [R17+0x12800], desc[UR52][R2.64+0x40], !P0 ;  /* 0x128000400211cfae */ /* 0x0101e4000c101d74 */
.L_x_8568:
[----:B0-----:R-:W-:Y:S01]  /*8b70*/  VIADD R3, R0, 0x80 ;  /* 0x0000008000037836 */ /* 0x001fe20000000000 */
[----:B------:R-:W-:Y:S04]  /*8b80*/  BSSY B0, `(.L_x_8506) ;  /* 0x000000b000007945 */ /* 0x000fe80003800000 */
[----:B------:R-:W-:-:S13]  /*8b90*/  ISETP.GE.AND P3, PT, R3, R8, PT ;  /* 0x000000080300720c */ /* 0x000fda0003f66270 */
[----:B------:R-:W-:Y:S05]  /*8ba0*/  @P3 BRA `(.L_x_8507) ;  /* 0x0000000000203947 */ /* 0x000fea0003800000 */
[----:B-1----:R-:W-:-:S05]  /*8bb0*/  IADD3 R2, P3, R20, R14, RZ ;  /* 0x0000000e14027210 */ /* 0x002fca0007f7e0ff */
[----:B------:R-:W-:-:S05]  /*8bc0*/  IMAD.X R3, RZ, RZ, R7, P3 ;  /* 0x000000ffff037224 */ /* 0x000fca00018e0607 */
[----:B------:R-:W-:Y:S01]  /*8bd0*/  @!PT LDS RZ, [RZ] ;  /* 0x00000000fffff984 */ /* 0x000fe20000000800 */
[----:B------:R-:W-:Y:S01]  /*8be0*/  @!PT LDS RZ, [RZ] ;  /* 0x00000000fffff984 */ /* 0x000fe20000000800 */
[----:B------:R-:W-:Y:S01]  /*8bf0*/  @!PT LDS RZ, [RZ] ;  /* 0x00000000fffff984 */ /* 0x000fe20000000800 */
[----:B------:R0:W-:Y:S04]  /*8c00*/  LDGSTS.E.BYPASS.LTC128B.128 [R17+0x10000], desc[UR52][R2.64], !P2 ;  /* 0x1000000002117fae */ /* 0x0001e8000d101d74 */
[----:B------:R0:W-:Y:S04]  /*8c10*/  LDGSTS.E.BYPASS.LTC128B.128 [R17+0x11800], desc[UR52][R2.64+0x20], !P1 ;  /* 0x1180002002117fae */ /* 0x0001e8000c901d74 */
[----:B------:R0:W-:Y:S02]  /*8c20*/  LDGSTS.E.BYPASS.LTC128B.128 [R17+0x13000], desc[UR52][R2.64+0x40], !P0 ;  /* 0x1300004002117fae */ /* 0x0001e4000c101d74 */
.L_x_8507:
[----:B------:R-:W-:Y:S05]  /*8c30*/  BSYNC B0 ;  /* 0x0000000000007941 */ /* 0x000fea0003800000 */
.L_x_8506:
        /* <DEDUP_REMOVED lines=10> */
.L_x_8569:
[----:B------:R-:W-:-:S06]  /*8ce0*/  UISETP.GE.AND UP0, UPT, UR39, 0x81, UPT ;  /* 0x000000812700788c */ /* 0x000fcc000bf06270 */
[----:B------:R-:W-:-:S13]  /*8cf0*/  PLOP3.LUT P0, PT, PT, PT, UP0, 0x80, 0x0 ;  /* 0x000000000000781c */ /* 0x000fda0003f0f008 */
[----:B------:R-:W-:Y:S05]  /*8d00*/  @!P0 BRA `(.L_x_8509) ;  /* 0x0000001000208947 */ /* 0x000fea0003800000 */
[----:B------:R-:W-:Y:S01]  /*8d10*/  ULEA.HI.SX32 UR4, UR38, 0xfffffffe, 0x19 ;  /* 0xfffffffe26047891 */ /* 0x000fe2000f8fca3f */
[----:B------:R-:W-:Y:S02]  /*8d20*/  IMAD.MOV.U32 R4, RZ, RZ, R22 ;  /* 0x000000ffff047224 */ /* 0x000fe400078e0016 */
[----:B------:R-:W-:-:S03]  /*8d30*/  IMAD.MOV.U32 R5, RZ, RZ, R18 ;  /* 0x000000ffff057224 */ /* 0x000fc600078e0012 */
[----:B--2---:R-:W-:-:S07]  /*8d40*/  IMAD.U32 R0, RZ, RZ, UR4 ;  /* 0x00000004ff007e24 */ /* 0x004fce000f8e00ff */
.L_x_8533:
[----:B0-----:R-:W2:Y:S01]  /*8d50*/  LDL R2, [R1] ;  /* 0x0000000001027983 */ /* 0x001ea20000100800 */
[----:B------:R-:W-:Y:S01]  /*8d60*/  VIADD R18, R5, 0x1 ;  /* 0x0000000105127836 */ /* 0x000fe20000000000 */
[----:B------:R-:W-:Y:S04]  /*8d70*/  BSSY B0, `(.L_x_8510) ;  /* 0x00000a4000007945 */ /* 0x000fe80003800000 */
[----:B------:R-:W-:-:S04]  /*8d80*/  ISETP.NE.AND P0, PT, R18, 0x2, PT ;  /* 0x000000021200780c */ /* 0x000fc80003f05270 */
[----:B------:R-:W-:Y:S02]  /*8d90*/  SEL R3, RZ, 0x1, P0 ;  /* 0x00000001ff037807 */ /* 0x000fe40000000000 */
[----:B------:R-:W-:Y:S02]  /*8da0*/  SEL R18, R18, RZ, P0 ;  /* 0x000000ff12127207 */ /* 0x000fe40000000000 */
[----:B------:R-:W-:Y:S02]  /*8db0*/  LOP3.LUT R22, R4, R3, RZ, 0x3c, !PT ;  /* 0x0000000304167212 */ /* 0x000fe400078e3cff */
[----:B--2---:R-:W-:-:S13]  /*8dc0*/  LOP3.LUT P1, RZ, R2, 0x2, RZ, 0xc0, !PT ;  /* 0x0000000202ff7812 */ /* 0x004fda000782c0ff */
[----:B-1----:R-:W-:Y:S05]  /*8dd0*/  @!P1 BRA `(.L_x_8511) ;  /* 0x0000000800749947 */ /* 0x002fea0003800000 */
[----:B------:R-:W-:Y:S01]  /*8de0*/  LOP3.LUT P1, RZ, R2, 0x1, RZ, 0xc0, !PT ;  /* 0x0000000102ff7812 */ /* 0x000fe2000782c0ff */
[----:B------:R-:W-:-:S12]  /*8df0*/  IMAD.MOV.U32 R6, RZ, RZ, R0 ;  /* 0x000000ffff067224 */ /* 0x000fd800078e0000 */
[----:B------:R-:W-:Y:S05]  /*8e00*/  @!P1 BRA `(.L_x_8512) ;  /* 0x0000000000489947 */ /* 0x000fea0003800000 */
[----:B------:R-:W0:Y:S01]  /*8e10*/  LDC R7, c[0x0][0x43c] ;  /* 0x00010f00ff077b82 */ /* 0x000e220000000800 */
[----:B------:R-:W-:Y:S01]  /*8e20*/  ULDC.64 UR4, c[0x0][0x428] ;  /* 0x00010a0000047ab9 */ /* 0x000fe20000000a00 */
        /* <DEDUP_REMOVED lines=8> */
[----:B------:R-:W-:Y:S02]  /*8eb0*/  IMAD R7, R25, UR4, RZ ;  /* 0x0000000419077c24 */ /* 0x000fe4000f8e02ff */
[----:B------:R-:W-:-:S04]  /*8ec0*/  IMAD.WIDE.U32 R2, R24, UR4, R2 ;  /* 0x0000000418027c25 */ /* 0x000fc8000f8e0002 */
[----:B------:R-:W-:Y:S01]  /*8ed0*/  IMAD R7, R24, UR5, R7 ;  /* 0x0000000518077c24 */ /* 0x000fe2000f8e0207 */
[----:B------:R-:W-:Y:S02]  /*8ee0*/  ULDC.64 UR4, c[0x0][0x418] ;  /* 0x0001060000047ab9 */ /* 0x000fe40000000a00 */
[----:B------:R-:W-:Y:S01]  /*8ef0*/  LEA R16, P0, R2, UR4, 0x2 ;  /* 0x0000000402107c11 */ /* 0x000fe2000f8010ff */
[----:B------:R-:W-:-:S05]  /*8f00*/  IMAD.IADD R7, R7, 0x1, R3 ;  /* 0x0000000107077824 */ /* 0x000fca00078e0203 */
[----:B------:R-:W-:-:S05]  /*8f10*/  LEA.HI.X R17, R2, UR5, R7, 0x2, P0 ;  /* 0x0000000502117c11 */ /* 0x000fca00080f1407 */
[----:B------:R0:W5:Y:S02]  /*8f20*/  LDG.E R16, desc[UR52][R16.64] ;  /* 0x0000003410107981 */ /* 0x000164000c1e1900 */
.L_x_8512:
[----:B------:R-:W2:Y:S01]  /*8f30*/  S2R R2, SR_TID.X ;  /* 0x0000000000027919 */ /* 0x000ea20000002100 */
[----:B------:R-:W-:Y:S01]  /*8f40*/  LEA R7, R18, UR40, 0x3 ;  /* 0x0000002812077c11 */ /* 0x000fe2000f8e18ff */
[----:B------:R-:W-:Y:S01]  /*8f50*/  BSSY B1, `(.L_x_8513) ;  /* 0x0000006000017945 */ /* 0x000fe20003800000 */
[----:B--2---:R-:W-:Y:S02]  /*8f60*/  LOP3.LUT R3, R2, 0x7f, RZ, 0xc0, !PT ;  /* 0x0000007f02037812 */ /* 0x004fe400078ec0ff */
[----:B------:R-:W-:Y:S02]  /*8f70*/  SHF.L.U32 R2, R22, 0x1f, RZ ;  /* 0x0000001f16027819 */ /* 0x000fe400000006ff */
[----:B------:R-:W-:Y:S02]  /*8f80*/  ISETP.NE.AND P1, PT, R3, RZ, PT ;  /* 0x000000ff0300720c */ /* 0x000fe40003f25270 */
[----:B------:R-:W2:Y:S02]  /*8f90*/  SYNCS.PHASECHK.TRANS64.TRYWAIT P0, [R7+URZ+0x19c80], R2 ;  /* 0x019c8002070075a7 */ /* 0x000ea4000800017f */
[----:B--2---:R-:W-:Y:S09]  /*8fa0*/  @!P0 BRA `(.L_x_8514) ;  /* 0x0000001c00c88947 */ /* 0x004ff20003800000 */
.L_x_8570:
[----:B------:R-:W-:Y:S05]  /*8fb0*/  BSYNC B1 ;  /* 0x0000000000017941 */ /* 0x000fea0003800000 */
.L_x_8513:
[----:B------:R-:W-:Y:S04]  /*8fc0*/  BSSY B1, `(.L_x_8515) ;  /* 0x0000009000017945 */ /* 0x000fe80003800000 */
[----:B------:R-:W-:Y:S05]  /*8fd0*/  @P1 BRA `(.L_x_8516) ;  /* 0x00000000001c1947 */ /* 0x000fea0003800000 */
[----:B------:R-:W3:Y:S01]  /*8fe0*/  S2R R3, SR_TID.X ;  /* 0x0000000000037919 */ /* 0x000ee20000002100 */
[----:B------:R-:W-:-:S04]  /*8ff0*/  IMAD.MOV.U32 R8, RZ, RZ, 0x3000 ;  /* 0x00003000ff087424 */ /* 0x000fc800078e00ff */
[----:B------:R4:W-:Y:S01]  /*9000*/  SYNCS.ARRIVE.TRANS64 RZ, [R7+URZ+0x19c70], R8 ;  /* 0x019c700807ff79a7 */ /* 0x0009e2000800003f */
[----:B---3--:R-:W-:-:S04]  /*9010*/  LOP3.LUT R3, R3, 0x1f, RZ, 0xc0, !PT ;  /* 0x0000001f03037812 */ /* 0x008fc800078ec0ff */
[----:B------:R-:W-:-:S13]  /*9020*/  ISETP.NE.AND P0, PT, R3, RZ, PT ;  /* 0x000000ff0300720c */ /* 0x000fda0003f05270 */
[----:B----4-:R-:W-:Y:S05]  /*9030*/  @!P0 BRA `(.L_x_8516) ;  /* 0x0000000000048947 */ /* 0x010fea0003800000 */
[----:B------:R-:W-:Y:S01]  /*9040*/  BPT.TRAP 0x1 ;  /* 0x000000040000795c */ /* 0x000fe20000300000 */
.L_x_8516:
[----:B------:R-:W-:Y:S05]  /*9050*/  BSYNC B1 ;  /* 0x0000000000017941 */ /* 0x000fea0003800000 */
.L_x_8515:
[----:B------:R-:W-:Y:S01]  /*9060*/  IMAD.MOV.U32 R8, RZ, RZ, RZ ;  /* 0x000000ffff087224 */ /* 0x000fe200078e00ff */
[----:B------:R-:W-:Y:S01]  /*9070*/  UIADD3 UR4, UP0, UR50, 0x470, URZ ;  /* 0x0000047032047890 */ /* 0x000fe2000ff1e03f */
[----:B------:R-:W-:Y:S01]  /*9080*/  IMAD R9, R18, 0x3000, R29 ;  /* 0x0000300012097824 */ /* 0x000fe200078e021d */
[----:B------:R-:W-:Y:S01]  /*9090*/  PLOP3.LUT P0, PT, PT, PT, PT, 0x80, 0x0 ;  /* 0x000000000000781c */ /* 0x000fe20003f0f070 */
[----:B------:R-:W-:Y:S01]  /*90a0*/  IMAD.SHL.U32 R6, R6, 0x80, RZ ;  /* 0x0000008006067824 */ /* 0x000fe200078e00ff */
[----:B------:R-:W-:Y:S01]  /*90b0*/  R2UR UR10, R8 ;  /* 0x00000000080a72ca */ /* 0x000fe200000e0000 */
[----:B------:R-:W-:Y:S01]  /*90c0*/  VIADD R3, R7, 0x19c70 ;  /* 0x00019c7007037836 */ /* 0x000fe20000000000 */
[----:B------:R-:W-:Y:S01]  /*90d0*/  UIADD3.X UR5, URZ, UR51, URZ, UP0, !UPT ;  /* 0x000000333f057290 */ /* 0x000fe200087fe43f */
[----:B------:R-:W-:Y:S01]  /*90e0*/  VIADD R10, R9, 0x9000 ;  /* 0x00009000090a7836 */ /* 0x000fe20000000000 */
[----:B------:R-:W-:Y:S01]  /*90f0*/  UMOV UR6, 0x0 ;  /* 0x0000000000067882 */ /* 0x000fe20000000000 */
[----:B------:R-:W-:-:S10]  /*9100*/  UMOV UR7, 0x14f00000 ;  /* 0x14f0000000077882 */ /* 0x000fd40000000000 */
.L_x_8517:
        /* <DEDUP_REMOVED lines=16> */
.L_x_8518:
        /* <DEDUP_REMOVED lines=16> */
.L_x_8519:
        /* <DEDUP_REMOVED lines=10> */
[----:B------:R-:W3:Y:S01]  /*93b0*/  SYNCS.PHASECHK.TRANS64.TRYWAIT P0, [R7+URZ+0x19c40], R2 ;  /* 0x019c4002070075a7 */ /* 0x000ee2000800017f */
[----:B------:R-:W-:Y:S04]  /*93c0*/  BSSY B1, `(.L_x_8520) ;  /* 0x0000002000017945 */ /* 0x000fe80003800000 */
[----:B---3--:R-:W-:Y:S05]  /*93d0*/  @!P0 BRA `(.L_x_8521) ;  /* 0x0000001800d08947 */ /* 0x008fea0003800000 */
.L_x_8571:
[----:B------:R-:W-:Y:S05]  /*93e0*/  BSYNC B1 ;  /* 0x0000000000017941 */ /* 0x000fea0003800000 */
.L_x_8520:
[----:B------:R-:W-:Y:S01]  /*93f0*/  BSSY B1, `(.L_x_8522) ;  /* 0x000000b000017945 */ /* 0x000fe20003800000 */
[----:B--23--:R-:W-:Y:S02]  /*9400*/  IMAD.MOV.U32 R2, RZ, RZ, 0x0 ;  /* 0x00000000ff027424 */ /* 0x00cfe400078e00ff */
        /* <DEDUP_REMOVED lines=9> */
.L_x_8523:
[----:B------:R-:W-:Y:S05]  /*94a0*/  BSYNC B1 ;  /* 0x0000000000017941 */ /* 0x000fea0003800000 */
.L_x_8522:
        /* <DEDUP_REMOVED lines=8> */
.L_x_8524:
        /* <DEDUP_REMOVED lines=15> */
.L_x_8525:
        /* <DEDUP_REMOVED lines=15> */
.L_x_8526:
        /* <DEDUP_REMOVED lines=10> */
.L_x_8511:
[----:B------:R-:W-:Y:S05]  /*97b0*/  BSYNC B0 ;  /* 0x0000000000007941 */ /* 0x000fea0003800000 */
.L_x_8510:
[----:B------:R-:W-:-:S06]  /*97c0*/  UISETP.NE.AND UP0, UPT, UR41, 0x3, UPT ;  /* 0x000000032900788c */ /* 0x000fcc000bf05270 */
[----:B------:R-:W-:-:S13]  /*97d0*/  PLOP3.LUT P0, PT, PT, PT, UP0, 0x80, 0x0 ;  /* 0x000000000000781c */ /* 0x000fda0003f0f008 */
[----:B------:R-:W-:Y:S05]  /*97e0*/  @!P0 BRA `(.L_x_8527) ;  /* 0x0000000000048947 */ /* 0x000fea0003800000 */
[----:B------:R-:W-:Y:S01]  /*97f0*/  BPT.TRAP 0x1 ;  /* 0x000000040000795c */ /* 0x000fe20000300000 */
.L_x_8527:
[----:B------:R-:W-:Y:S01]  /*9800*/  IMAD.U32 R2, RZ, RZ, UR47 ;  /* 0x0000002fff027e24 */ /* 0x000fe2000f8e00ff */
[----:B------:R-:W-:Y:S01]  /*9810*/  LEA R3, R5, UR40, 0x3 ;  /* 0x0000002805037c11 */ /* 0x000fe2000f8e18ff */
[----:B------:R-:W-:Y:S03]  /*9820*/  BSSY B0, `(.L_x_8528) ;  /* 0x0000006000007945 */ /* 0x000fe60003800000 */
[----:B------:R-:W-:Y:S02]  /*9830*/  ISETP.NE.AND P1, PT, R2, 0x3, PT ;  /* 0x000000030200780c */ /* 0x000fe40003f25270 */
[----:B------:R-:W-:-:S04]  /*9840*/  LOP3.LUT R2, R4, 0x1, RZ, 0x3c, !PT ;  /* 0x0000000104027812 */ /* 0x000fc800078e3cff */
[----:B------:R-:W-:-:S04]  /*9850*/  SHF.L.U32 R2, R2, 0x1f, RZ ;  /* 0x0000001f02027819 */ /* 0x000fc800000006ff */
[----:B------:R-:W2:Y:S02]  /*9860*/  SYNCS.PHASECHK.TRANS64.TRYWAIT P0, [R3+URZ+0x19c70], R2 ;  /* 0x019c7002030075a7 */ /* 0x000ea4000800017f */
[----:B--2---:R-:W-:Y:S05]  /*9870*/  @!P0 BRA `(.L_x_8529) ;  /* 0x0000001400bc8947 */ /* 0x004fea0003800000 */
.L_x_8572:
[----:B------:R-:W-:Y:S05]  /*9880*/  BSYNC B0 ;  /* 0x0000000000007941 */ /* 0x000fea0003800000 */
.L_x_8528:
[----:B------:R-:W-:Y:S05]  /*9890*/  @!P1 BRA `(.L_x_8530) ;  /* 0x0000000000049947 */ /* 0x000fea0003800000 */
[----:B------:R-:W-:Y:S01]  /*98a0*/  BPT.TRAP 0x1 ;  /* 0x000000040000795c */ /* 0x000fe20000300000 */
.L_x_8530:
[----:B------:R-:W-:Y:S01]  /*98b0*/  SHF.L.U32 R4, R4, 0x1f, RZ ;  /* 0x0000001f04047819 */ /* 0x000fe200000006ff */
[----:B--2---:R-:W-:-:S03]  /*98c0*/  IMAD R2, R5, 0x3000, RZ ;  /* 0x0000300005027824 */ /* 0x004fc600078e02ff */
[----:B------:R-:W2:Y:S02]  /*98d0*/  SYNCS.PHASECHK.TRANS64.TRYWAIT P0, [R3+URZ+0x19c60], R4 ;  /* 0x019c6004030075a7 */ /* 0x000ea4000800017f */
[----:B--2---:R-:W-:Y:S05]  /*98e0*/  @!P0 BRA `(.L_x_8531) ;  /* 0x0000001400b48947 */ /* 0x004fea0003800000 */
.L_x_8573:
[----:B------:R-:W-:Y:S01]  /*98f0*/  LOP3.LUT R12, R2, R19, RZ, 0xfc, !PT ;  /* 0x00000013020c7212 */ /* 0x000fe200078efcff */
[----:B------:R-:W-:Y:S05]  /*9900*/  WARPSYNC.ALL ;  /* 0x0000000000007948 */ /* 0x000fea0003800000 */
[----:B--2---:R-:W2:Y:S01]  /*9910*/  LDSM.16.MT88.4 R4, [R12+UR40+0x9000] ;  /* 0x009000280c04783b */ /* 0x004ea20008004200 */
[----:B-1----:R-:W-:Y:S01]  /*9920*/  VIADD R14, R29, 0x3000 ;  /* 0x000030001d0e7836 */ /* 0x002fe20000000000 */
[C-C-:B--2---:R-:W-:Y:S02]  /*9930*/  PRMT R8, R4.reuse, 0x6420, R5.reuse ;  /* 0x0000642004087816 */ /* 0x144fe40000000005 */
[----:B------:R-:W-:-:S02]  /*9940*/  PRMT R9, R4, 0x7531, R5 ;  /* 0x0000753104097816 */ /* 0x000fc40000000005 */
[----:B------:R-:W-:Y:S02]  /*9950*/  LOP3.LUT R4, R2, R23, RZ, 0xfc, !PT ;  /* 0x0000001702047212 */ /* 0x000fe400078efcff */
[C-C-:B------:R-:W-:Y:S02]  /*9960*/  PRMT R10, R6.reuse, 0x6420, R7.reuse ;  /* 0x00006420060a7816 */ /* 0x140fe40000000007 */
[----:B------:R-:W-:Y:S01]  /*9970*/  PRMT R11, R6, 0x7531, R7 ;  /* 0x00007531060b7816 */ /* 0x000fe20000000007 */
[----:B------:R-:W-:-:S05]  /*9980*/  IMAD.IADD R4, R14, 0x1, R4 ;  /* 0x000000010e047824 */ /* 0x000fca00078e0204 */
[----:B------:R1:W-:Y:S02]  /*9990*/  STSM.16.M88.4 [R4], R8 ;  /* 0x0000000804007844 */ /* 0x0003e40000000200 */
[----:B-1----:R-:W-:-:S05]  /*99a0*/  VIADD R10, R2, 0x1000 ;  /* 0x00001000020a7836 */ /* 0x002fca0000000000 */
[----:B------:R-:W-:-:S05]  /*99b0*/  LOP3.LUT R13, R10, R19, RZ, 0xfc, !PT ;  /* 0x000000130a0d7212 */ /* 0x000fca00078efcff */
[----:B------:R1:W2:Y:S02]  /*99c0*/  LDSM.16.MT88.4 R4, [R13+UR40+0x9000] ;  /* 0x009000280d04783b */ /* 0x0002a40008004200 */
[----:B-1----:R-:W-:Y:S02]  /*99d0*/  LOP3.LUT R13, R2, 0x800, R19, 0xfe, !PT ;  /* 0x00000800020d7812 */ /* 0x002fe400078efe13 */
[C-C-:B--2---:R-:W-:Y:S02]  /*99e0*/  PRMT R8, R4.reuse, 0x6420, R5.reuse ;  /* 0x0000642004087816 */ /* 0x144fe40000000005 */
[----:B------:R-:W-:Y:S02]  /*99f0*/  PRMT R9, R4, 0x7531, R5 ;  /* 0x0000753104097816 */ /* 0x000fe40000000005 */
[----:B------:R-:W-:Y:S02]  /*9a00*/  LOP3.LUT R4, R10, R23, RZ, 0xfc, !PT ;  /* 0x000000170a047212 */ /* 0x000fe400078efcff */
[----:B------:R-:W-:-:S02]  /*9a10*/  PRMT R10, R6, 0x6420, R7 ;  /* 0x00006420060a7816 */ /* 0x000fc40000000007 */
[----:B------:R-:W-:Y:S01]  /*9a20*/  PRMT R11, R6, 0x7531, R7 ;  /* 0x00007531060b7816 */ /* 0x000fe20000000007 */
[----:B------:R-:W-:-:S05]  /*9a30*/  IMAD.IADD R4, R14, 0x1, R4 ;  /* 0x000000010e047824 */ /* 0x000fca00078e0204 */
[----:B------:R1:W-:Y:S02]  /*9a40*/  STSM.16.M88.4 [R4], R8 ;  /* 0x0000000804007844 */ /* 0x0003e40000000200 */
[----:B-1----:R-:W-:-:S05]  /*9a50*/  VIADD R10, R2, 0x2000 ;  /* 0x00002000020a7836 */ /* 0x002fca0000000000 */
[----:B------:R-:W-:-:S05]  /*9a60*/  LOP3.LUT R12, R10, R19, RZ, 0xfc, !PT ;  /* 0x000000130a0c7212 */ /* 0x000fca00078efcff */
[----:B------:R1:W2:Y:S02]  /*9a70*/  LDSM.16.MT88.4 R4, [R12+UR40+0x9000] ;  /* 0x009000280c04783b */ /* 0x0002a40008004200 */
[----:B-1----:R-:W-:Y:S02]  /*9a80*/  IADD3 R12, R14, R26, R2 ;  /* 0x0000001a0e0c7210 */ /* 0x002fe40007ffe002 */
[C-C-:B--2---:R-:W-:Y:S02]  /*9a90*/  PRMT R8, R4.reuse, 0x6420, R5.reuse ;  /* 0x0000642004087816 */ /* 0x144fe40000000005 */
[----:B------:R-:W-:Y:S02]  /*9aa0*/  PRMT R9, R4, 0x7531, R5 ;  /* 0x0000753104097816 */ /* 0x000fe40000000005 */
[----:B------:R-:W-:Y:S02]  /*9ab0*/  LOP3.LUT R4, R10, R23, RZ, 0xfc, !PT ;  /* 0x000000170a047212 */ /* 0x000fe400078efcff */
[----:B------:R-:W-:-:S02]  /*9ac0*/  PRMT R10, R6, 0x6420, R7 ;  /* 0x00006420060a7816 */ /* 0x000fc40000000007 */
[----:B------:R-:W-:Y:S01]  /*9ad0*/  PRMT R11, R6, 0x7531, R7 ;  /* 0x00007531060b7816 */ /* 0x000fe20000000007 */
[----:B------:R-:W-:Y:S01]  /*9ae0*/  IMAD.IADD R4, R14, 0x1, R4 ;  /* 0x000000010e047824 */ /* 0x000fe200078e0204 */
[----:B------:R-:W-:-:S04]  /*9af0*/  IADD3 R14, R28, UR40, R2 ;  /* 0x000000281c0e7c10 */ /* 0x000fc8000fffe002 */
[----:B------:R-:W-:Y:S04]  /*9b00*/  STSM.16.M88.4 [R4], R8 ;  /* 0x0000000804007844 */ /* 0x000fe80000000200 */
[----:B------:R-:W1:Y:S02]  /*9b10*/  LDSM.16.MT88.4 R4, [R13+UR40+0x9000] ;  /* 0x009000280d04783b */ /* 0x000e640008004200 */
[C-C-:B-1----:R-:W-:Y:S02]  /*9b20*/  PRMT R8, R4.reuse, 0x6420, R5.reuse ;  /* 0x0000642004087816 */ /* 0x142fe40000000005 */
[----:B------:R-:W-:Y:S02]  /*9b30*/  PRMT R9, R4, 0x7531, R5 ;  /* 0x0000753104097816 */ /* 0x000fe40000000005 */
[----:B------:R-:W-:-:S02]  /*9b40*/  PRMT R10, R6, 0x6420, R7 ;  /* 0x00006420060a7816 */ /* 0x000fc40000000007 */
[----:B------:R-:W-:-:S05]  /*9b50*/  PRMT R11, R6, 0x7531, R7 ;  /* 0x00007531060b7816 */ /* 0x000fca0000000007 */
[----:B------:R-:W-:Y:S04]  /*9b60*/  STSM.16.M88.4 [R12], R8 ;  /* 0x000000080c007844 */ /* 0x000fe80000000200 */
[----:B------:R-:W1:Y:S02]  /*9b70*/  LDSM.16.MT88.4 R4, [R14+0x9000] ;  /* 0x009000000e04783b */ /* 0x000e640000004200 */
[C-C-:B-1----:R-:W-:Y:S02]  /*9b80*/  PRMT R8, R4.reuse, 0x6420, R5.reuse ;  /* 0x0000642004087816 */ /* 0x142fe40000000005 */
[----:B------:R-:W-:Y:S02]  /*9b90*/  PRMT R9, R4, 0x7531, R5 ;  /* 0x0000753104097816 */ /* 0x000fe40000000005 */
[----:B------:R-:W-:-:S02]  /*9ba0*/  PRMT R10, R6, 0x6420, R7 ;  /* 0x00006420060a7816 */ /* 0x000fc40000000007 */
[----:B------:R-:W-:Y:S02]  /*9bb0*/  PRMT R11, R6, 0x7531, R7 ;  /* 0x00007531060b7816 */ /* 0x000fe40000000007 */
[----:B------:R-:W-:-:S03]  /*9bc0*/  IADD3 R4, R27, UR40, R2 ;  /* 0x000000281b047c10 */ /* 0x000fc6000fffe002 */
[----:B------:R-:W-:Y:S04]  /*9bd0*/  STSM.16.M88.4 [R12+0x1000], R8 ;  /* 0x001000080c007844 */ /* 0x000fe80000000200 */
[----:B------:R-:W1:Y:S02]  /*9be0*/  LDSM.16.MT88.4 R4, [R4+0x9000] ;  /* 0x009000000404783b */ /* 0x000e640000004200 */
        /* <DEDUP_REMOVED lines=13> */
.L_x_8532:
[----:B------:R-:W3:Y:S01]  /*9cc0*/  S2R R2, SR_TID.X ;  /* 0x0000000000027919 */ /* 0x000ee20000002100 */
[----:B--2---:R4:W-:Y:S01]  /*9cd0*/  SYNCS.ARRIVE.TRANS64.A1T0 RZ, [R3+URZ+0x19c50], RZ ;  /* 0x019c50ff03ff79a7 */ /* 0x0049e2000810003f */
[----:B------:R-:W-:Y:S02]  /*9ce0*/  IMAD.MOV.U32 R4, RZ, RZ, R22 ;  /* 0x000000ffff047224 */ /* 0x000fe400078e0016 */
[----:B------:R-:W-:Y:S01]  /*9cf0*/  IMAD.MOV.U32 R5, RZ, RZ, R18 ;  /* 0x000000ffff057224 */ /* 0x000fe200078e0012 */
[----:B---3--:R-:W-:Y:S01]  /*9d00*/  LOP3.LUT R2, R2, 0x7f, RZ, 0xc0, !PT ;  /* 0x0000007f02027812 */ /* 0x008fe200078ec0ff */
[----:B------:R-:W-:Y:S03]  /*9d10*/  BAR.SYNC.DEFER_BLOCKING 0x2, 0x80 ;  /* 0x0082000000007b1d */ /* 0x000fe60000010000 */
[----:B------:R-:W-:-:S13]  /*9d20*/  ISETP.NE.AND P0, PT, R2, RZ, PT ;  /* 0x000000ff0200720c */ /* 0x000fda0003f05270 */
[----:B------:R-:W-:-:S05]  /*9d30*/  @!P0 VIADD R2, R3, 0x19c80 ;  /* 0x00019c8003028836 */ /* 0x000fca0000000000 */
[----:B------:R-:W-:-:S04]  /*9d40*/  @!P0 PRMT R2, RZ, 0x654, R2 ;  /* 0x00000654ff028816 */ /* 0x000fc80000000002 */
[----:B------:R4:W-:Y:S01]  /*9d50*/  @!P0 SYNCS.ARRIVE.TRANS64.RED.A1T0 RZ, [R2+URZ], RZ ;  /* 0x000000ff02ff89a7 */ /* 0x0009e2000810043f */
[C---:B------:R-:W-:Y:S01]  /*9d60*/  ISETP.GT.AND P0, PT, R0.reuse, RZ, PT ;  /* 0x000000ff0000720c */ /* 0x040fe20003f04270 */
[----:B------:R-:W-:-:S12]  /*9d70*/  VIADD R0, R0, 0xffffffff ;  /* 0xffffffff00007836 */ /* 0x000fd80000000000 */
[----:B----4-:R-:W-:Y:S05]  /*9d80*/  @P0 BRA `(.L_x_8533) ;  /* 0xffffffec00f00947 */ /* 0x010fea000383ffff */
.L_x_8509:
[----:B------:R-:W-:-:S06]  /*9d90*/  UISETP.NE.AND UP0, UPT, UR41, 0x3, UPT ;  /* 0x000000032900788c */ /* 0x000fcc000bf05270 */
[----:B------:R-:W-:-:S13]  /*9da0*/  PLOP3.LUT P0, PT, PT, PT, UP0, 0x80, 0x0 ;  /* 0x000000000000781c */ /* 0x000fda0003f0f008 */
[----:B------:R-:W-:Y:S05]  /*9db0*/  @!P0 BRA `(.L_x_8534) ;  /* 0x0000000000048947 */ /* 0x000fea0003800000 */
[----:B------:R-:W-:Y:S01]  /*9dc0*/  BPT.TRAP 0x1 ;  /* 0x000000040000795c */ /* 0x000fe20000300000 */
.L_x_8534:
[----:B0-----:R-:W-:Y:S01]  /*9dd0*/  LOP3.LUT R3, R22, 0x1, RZ, 0x3c, !PT ;  /* 0x0000000116037812 */ /* 0x001fe200078e3cff */
[----:B------:R-:W-:Y:S01]  /*9de0*/  IMAD.U32 R2, RZ, RZ, UR47 ;  /* 0x0000002fff027e24 */ /* 0x000fe2000f8e00ff */
[----:B--2---:R-:W-:Y:S01]  /*9df0*/  LEA R0, R18, UR40, 0x3 ;  /* 0x0000002812007c11 */ /* 0x004fe2000f8e18ff */
[----:B------:R-:W-:Y:S01]  /*9e00*/  BSSY B0, `(.L_x_8535) ;  /* 0x0000005000007945 */ /* 0x000fe20003800000 */
[----:B------:R-:W-:Y:S02]  /*9e10*/  SHF.L.U32 R3, R3, 0x1f, RZ ;  /* 0x0000001f03037819 */ /* 0x000fe400000006ff */
[----:B------:R-:W-:Y:S02]  /*9e20*/  ISETP.NE.AND P1, PT, R2, 0x3, PT ;  /* 0x000000030200780c */ /* 0x000fe40003f25270 */
[----:B------:R-:W0:Y:S02]  /*9e30*/  SYNCS.PHASECHK.TRANS64.TRYWAIT P0, [R0+URZ+0x19c70], R3 ;  /* 0x019c7003000075a7 */ /* 0x000e24000800017f */
[----:B0-----:R-:W-:Y:S09]  /*9e40*/  @!P0 BRA `(.L_x_8536) ;  /* 0x0000001000708947 */ /* 0x001ff20003800000 */
.L_x_8574:
[----:B------:R-:W-:Y:S05]  /*9e50*/  BSYNC B0 ;  /* 0x0000000000007941 */ /* 0x000fea0003800000 */
.L_x_8535:
[----:B------:R-:W-:Y:S05]  /*9e60*/  @!P1 BRA `(.L_x_8537) ;  /* 0x0000000000049947 */ /* 0x000fea0003800000 */
[----:B------:R-:W-:Y:S01]  /*9e70*/  BPT.TRAP 0x1 ;  /* 0x000000040000795c */ /* 0x000fe20000300000 */
.L_x_8537:
[----:B0-----:R-:W-:-:S04]  /*9e80*/  SHF.L.U32 R3, R22, 0x1f, RZ ;  /* 0x0000001f16037819 */ /* 0x001fc800000006ff */
[----:B------:R-:W0:Y:S02]  /*9e90*/  SYNCS.PHASECHK.TRANS64.TRYWAIT P0, [R0+URZ+0x19c60], R3 ;  /* 0x019c6003000075a7 */ /* 0x000e24000800017f */
[----:B0-----:R-:W-:Y:S05]  /*9ea0*/  @!P0 BRA `(.L_x_8538) ;  /* 0x00000010006c8947 */ /* 0x001fea0003800000 */
.L_x_8575:
[----:B0-----:R-:W-:Y:S01]  /*9eb0*/  IMAD R3, R18, 0x3000, RZ ;  /* 0x0000300012037824 */ /* 0x001fe200078e02ff */
[----:B------:R-:W-:Y:S05]  /*9ec0*/  WARPSYNC.ALL ;  /* 0x0000000000007948 */ /* 0x000fea0003800000 */
[C---:B------:R-:W-:Y:S01]  /*9ed0*/  LOP3.LUT R2, R3.reuse, R19, RZ, 0xfc, !PT ;  /* 0x0000001303027212 */ /* 0x040fe200078efcff */
[----:B------:R-:W-:Y:S02]  /*9ee0*/  IMAD.U32 R15, RZ, RZ, UR40 ;  /* 0x00000028ff0f7e24 */ /* 0x000fe4000f8e00ff */
[----:B-1----:R-:W-:Y:S02]  /*9ef0*/  VIADD R14, R3, 0x1000 ;  /* 0x00001000030e7836 */ /* 0x002fe40000000000 */
[----:B------:R0:W1:Y:S01]  /*9f00*/  LDSM.16.MT88.4 R4, [R2+UR40+0x9000] ;  /* 0x009000280204783b */ /* 0x0000620008004200 */
[----:B------:R-:W-:-:S02]  /*9f10*/  VIADD R15, R15, 0x3000 ;  /* 0x000030000f0f7836 */ /* 0x000fc40000000000 */
[C---:B------:R-:W-:Y:S02]  /*9f20*/  LOP3.LUT R13, R14.reuse, R19, RZ, 0xfc, !PT ;  /* 0x000000130e0d7212 */ /* 0x040fe400078efcff */
[----:B------:R-:W-:Y:S01]  /*9f30*/  LOP3.LUT R14, R14, R23, RZ, 0xfc, !PT ;  /* 0x000000170e0e7212 */ /* 0x000fe200078efcff */
[----:B0-----:R-:W-:-:S04]  /*9f40*/  VIADD R2, R3, 0x2000 ;  /* 0x0000200003027836 */ /* 0x001fc80000000000 */
[----:B------:R-:W-:Y:S01]  /*9f50*/  IMAD.IADD R14, R15, 0x1, R14 ;  /* 0x000000010f0e7824 */ /* 0x000fe200078e020e */
[C-C-:B-1----:R-:W-:Y:S02]  /*9f60*/  PRMT R8, R4.reuse, 0x6420, R5.reuse ;  /* 0x0000642004087816 */ /* 0x142fe40000000005 */
[----:B------:R-:W-:Y:S02]  /*9f70*/  PRMT R9, R4, 0x7531, R5 ;  /* 0x0000753104097816 */ /* 0x000fe40000000005 */
[----:B------:R-:W-:Y:S02]  /*9f80*/  LOP3.LUT R4, R3, R23, RZ, 0xfc, !PT ;  /* 0x0000001703047212 */ /* 0x000fe400078efcff */
[C-C-:B------:R-:W-:Y:S02]  /*9f90*/  PRMT R10, R6.reuse, 0x6420, R7.reuse ;  /* 0x00006420060a7816 */ /* 0x140fe40000000007 */
[----:B------:R-:W-:Y:S01]  /*9fa0*/  PRMT R11, R6, 0x7531, R7 ;  /* 0x00007531060b7816 */ /* 0x000fe20000000007 */
[----:B------:R-:W-:-:S05]  /*9fb0*/  IMAD.IADD R12, R15, 0x1, R4 ;  /* 0x000000010f0c7824 */ /* 0x000fca00078e0204 */
[----:B------:R0:W-:Y:S04]  /*9fc0*/  STSM.16.M88.4 [R12], R8 ;  /* 0x000000080c007844 */ /* 0x0001e80000000200 */
[----:B------:R1:W2:Y:S01]  /*9fd0*/  LDSM.16.MT88.4 R4, [R13+UR40+0x9000] ;  /* 0x009000280d04783b */ /* 0x0002a20008004200 */
[C---:B0-----:R-:W-:Y:S02]  /*9fe0*/  LOP3.LUT R12, R2.reuse, R19, RZ, 0xfc, !PT ;  /* 0x00000013020c7212 */ /* 0x041fe400078efcff */
[----:B------:R-:W-:-:S05]  /*9ff0*/  LOP3.LUT R2, R2, R23, RZ, 0xfc, !PT ;  /* 0x0000001702027212 */ /* 0x000fca00078efcff */
[C---:B-1----:R-:W-:Y:S01]  /*a000*/  IMAD.IADD R13, R15.reuse, 0x1, R2 ;  /* 0x000000010f0d7824 */ /* 0x042fe200078e0202 */
[----:B------:R-:W-:Y:S02]  /*a010*/  IADD3 R2, R15, R26, R3 ;  /* 0x0000001a0f027210 */ /* 0x000fe40007ffe003 */
[C-C-:B--2---:R-:W-:Y:S02]  /*a020*/  PRMT R8, R4.reuse, 0x6420, R5.reuse ;  /* 0x0000642004087816 */ /* 0x144fe40000000005 */
[----:B------:R-:W-:Y:S02]  /*a030*/  PRMT R9, R4, 0x7531, R5 ;  /* 0x0000753104097816 */ /* 0x000fe40000000005 */
[C-C-:B------:R-:W-:Y:S02]  /*a040*/  PRMT R10, R6.reuse, 0x6420, R7.reuse ;  /* 0x00006420060a7816 */ /* 0x140fe40000000007 */
[----:B------:R-:W-:-:S05]  /*a050*/  PRMT R11, R6, 0x7531, R7 ;  /* 0x00007531060b7816 */ /* 0x000fca0000000007 */
[----:B------:R-:W-:Y:S04]  /*a060*/  STSM.16.M88.4 [R14], R8 ;  /* 0x000000080e007844 */ /* 0x000fe80000000200 */
[----:B------:R0:W1:Y:S02]  /*a070*/  LDSM.16.MT88.4 R4, [R12+UR40+0x9000] ;  /* 0x009000280c04783b */ /* 0x0000640008004200 */
[----:B0-----:R-:W-:Y:S02]  /*a080*/  IADD3 R12, R28, UR40, R3 ;  /* 0x000000281c0c7c10 */ /* 0x001fe4000fffe003 */
[----:B------:R-:W-:Y:S02]  /*a090*/  LOP3.LUT R14, R3, 0x800, R19, 0xfe, !PT ;  /* 0x00000800030e7812 */ /* 0x000fe400078efe13 */
[----:B-1----:R-:W-:-:S02]  /*a0a0*/  PRMT R8, R4, 0x6420, R5 ;  /* 0x0000642004087816 */ /* 0x002fc40000000005 */
[----:B------:R-:W-:Y:S02]  /*a0b0*/  PRMT R9, R4, 0x7531, R5 ;  /* 0x0000753104097816 */ /* 0x000fe40000000005 */
[C-C-:B------:R-:W-:Y:S02]  /*a0c0*/  PRMT R10, R6.reuse, 0x6420, R7.reuse ;  /* 0x00006420060a7816 */ /* 0x140fe40000000007 */
        /* <DEDUP_REMOVED lines=8> */
[----:B------:R-:W0:Y:S02]  /*a150*/  LDSM.16.MT88.4 R4, [R12+0x9000] ;  /* 0x009000000c04783b */ /* 0x000e240000004200 */
[C-C-:B0-----:R-:W-:Y:S02]  /*a160*/  PRMT R8, R4.reuse, 0x6420, R5.reuse ;  /* 0x0000642004087816 */ /* 0x141fe40000000005 */
[----:B------:R-:W-:Y:S02]  /*a170*/  PRMT R9, R4, 0x7531, R5 ;  /* 0x0000753104097816 */ /* 0x000fe40000000005 */
[----:B------:R-:W-:-:S02]  /*a180*/  PRMT R10, R6, 0x6420, R7 ;  /* 0x00006420060a7816 */ /* 0x000fc40000000007 */
[----:B------:R-:W-:Y:S02]  /*a190*/  PRMT R11, R6, 0x7531, R7 ;  /* 0x00007531060b7816 */ /* 0x000fe40000000007 */
[----:B------:R-:W-:-:S03]  /*a1a0*/  IADD3 R4, R27, UR40, R3 ;  /* 0x000000281b047c10 */ /* 0x000fc6000fffe003 */
[----:B------:R-:W-:Y:S04]  /*a1b0*/  STSM.16.M88.4 [R2+0x1000], R8 ;  /* 0x0010000802007844 */ /* 0x000fe80000000200 */
[----:B------:R-:W0:Y:S02]  /*a1c0*/  LDSM.16.MT88.4 R4, [R4+0x9000] ;  /* 0x009000000404783b */ /* 0x000e240000004200 */
        /* <DEDUP_REMOVED lines=13> */
.L_x_8539:
[----:B0-----:R-:W0:Y:S01]  /*a2a0*/  S2R R2, SR_TID.X ;  /* 0x0000000000027919 */ /* 0x001e220000002100 */
[----:B------:R-:W2:Y:S01]  /*a2b0*/  LDC R3, c[0x0][0xc34] ;  /* 0x00030d00ff037b82 */ /* 0x000ea20000000800 */
[----:B------:R-:W-:Y:S01]  /*a2c0*/  UIADD3 UR48, UR43, UR48, URZ ;  /* 0x000000302b307290 */ /* 0x000fe2000fffe03f */
[----:B------:R-:W-:Y:S01]  /*a2d0*/  VIADD R18, R18, 0x1 ;  /* 0x0000000112127836 */ /* 0x000fe20000000000 */
[----:B------:R-:W-:Y:S01]  /*a2e0*/  UIADD3 UR46, UR46, 0x1, URZ ;  /* 0x000000012e2e7890 */ /* 0x000fe2000fffe03f */
[----:B-1----:R1:W-:Y:S04]  /*a2f0*/  SYNCS.ARRIVE.TRANS64.A1T0 RZ, [R0+URZ+0x19c50], RZ ;  /* 0x019c50ff00ff79a7 */ /* 0x0023e8000810003f */
[----:B------:R-:W-:Y:S01]  /*a300*/  BAR.SYNC.DEFER_BLOCKING 0x2, 0x80 ;  /* 0x0082000000007b1d */ /* 0x000fe20000010000 */
[----:B--2---:R-:W-:-:S02]  /*a310*/  ISETP.LE.AND P1, PT, R3, UR48, PT ;  /* 0x0000003003007c0c */ /* 0x004fc4000bf23270 */
[----:B0-----:R-:W-:-:S04]  /*a320*/  LOP3.LUT R2, R2, 0x7f, RZ, 0xc0, !PT ;  /* 0x0000007f02027812 */ /* 0x001fc800078ec0ff */
[----:B------:R-:W-:-:S13]  /*a330*/  ISETP.NE.AND P0, PT, R2, RZ, PT ;  /* 0x000000ff0200720c */ /* 0x000fda0003f05270 */
[----:B------:R-:W-:-:S05]  /*a340*/  @!P0 VIADD R2, R0, 0x19c80 ;  /* 0x00019c8000028836 */ /* 0x000fca0000000000 */
[----:B------:R-:W-:-:S04]  /*a350*/  @!P0 PRMT R2, RZ, 0x654, R2 ;  /* 0x00000654ff028816 */ /* 0x000fc80000000002 */
[----:B------:R1:W-:Y:S01]  /*a360*/  @!P0 SYNCS.ARRIVE.TRANS64.RED.A1T0 RZ, [R2+URZ], RZ ;  /* 0x000000ff02ff89a7 */ /* 0x0003e2000810043f */
[----:B------:R-:W-:-:S04]  /*a370*/  ISETP.NE.AND P0, PT, R18, 0x2, PT ;  /* 0x000000021200780c */ /* 0x000fc80003f05270 */
[----:B------:R-:W-:Y:S02]  /*a380*/  SEL R3, RZ, 0x1, P0 ;  /* 0x00000001ff037807 */ /* 0x000fe40000000000 */
[----:B------:R-:W-:Y:S02]  /*a390*/  SEL R18, R18, RZ, P0 ;  /* 0x000000ff12127207 */ /* 0x000fe40000000000 */
[----:B------:R-:W-:Y:S01]  /*a3a0*/  LOP3.LUT R22, R22, R3, RZ, 0x3c, !PT ;  /* 0x0000000316167212 */ /* 0x000fe200078e3cff */
[----:B-1----:R-:W-:Y:S06]  /*a3b0*/  @!P1 BRA `(.L_x_8540) ;  /* 0xffffffd000049947 */ /* 0x002fec000383ffff */
[----:B------:R-:W-:-:S12]  /*a3c0*/  ULOP3.LUT UR46, UR46, 0x1, URZ, 0xc, !UPT ;  /* 0x000000012e2e7892 */ /* 0x000fd8000f8e0c3f */
.L_x_8491:
[----:B------:R-:W0:Y:S01]  /*a3d0*/  S2R R3, SR_CgaCtaId ;  /* 0x0000000000037919 */ /* 0x000e220000008800 */
[----:B------:R-:W-:Y:S01]  /*a3e0*/  MOV R0, 0x400 ;  /* 0x0000040000007802 */ /* 0x000fe20000000f00 */
[----:B------:R-:W-:-:S03]  /*a3f0*/  IMAD.U32 R2, RZ, RZ, UR46 ;  /* 0x0000002eff027e24 */ /* 0x000fc6000f8e00ff */
[----:B0-----:R-:W-:Y:S02]  /*a400*/  LEA R9, R3, R0, 0x18 ;  /* 0x0000000003097211 */ /* 0x001fe400078ec0ff */
[----:B------:R-:W-:-:S04]  /*a410*/  SHF.L.U32 R0, R2, 0x1f, RZ ;  /* 0x0000001f02007819 */ /* 0x000fc800000006ff */
[----:B------:R-:W0:Y:S02]  /*a420*/  SYNCS.PHASECHK.TRANS64.TRYWAIT P0, [R9+URZ+0x19c20], R0 ;  /* 0x019c2000090075a7 */ /* 0x000e24000800017f */
[----:B0-----:R-:W-:Y:S05]  /*a430*/  @!P0 BRA `(.L_x_8541) ;  /* 0x0000000c001c8947 */ /* 0x001fea0003800000 */
.L_x_8576:
        /* <DEDUP_REMOVED lines=14> */
.L_x_8544:
[----:B------:R-:W-:Y:S01]  /*a520*/  VIADD R3, R9, 0x19c40 ;  /* 0x00019c4009037836 */ /* 0x000fe20000000000 */
[----:B------:R-:W-:Y:S01]  /*a530*/  SHF.L.U32 R2, R22, 0x1f, RZ ;  /* 0x0000001f16027819 */ /* 0x000fe200000006ff */
[C---:B------:R-:W-:Y:S02]  /*a540*/  VIADD R0, R18.reuse, 0x1 ;  /* 0x0000000112007836 */ /* 0x040fe40000000000 */
[----:B------:R-:W-:-:S03]  /*a550*/  IMAD R7, R18, 0x8, R3 ;  /* 0x0000000812077824 */ /* 0x000fc600078e0203 */
        /* <DEDUP_REMOVED lines=8> */
.L_x_8577:
[----:B------:R-:W1:Y:S02]  /*a5e0*/  SYNCS.PHASECHK.TRANS64.TRYWAIT P1, [R3+URZ], R0 ;  /* 0x00000000030075a7 */ /* 0x000e64000802017f */
[----:B-1----:R-:W-:Y:S05]  /*a5f0*/  @!P1 BRA `(.L_x_8546) ;  /* 0x0000000800d49947 */ /* 0x002fea0003800000 */
.L_x_8578:
[----:B------:R-:W-:Y:S05]  /*a600*/  @!P0 BRA `(.L_x_8547) ;  /* 0x0000000000048947 */ /* 0x000fea0003800000 */
[----:B------:R-:W-:Y:S01]  /*a610*/  BPT.TRAP 0x1 ;  /* 0x000000040000795c */ /* 0x000fe20000300000 */
.L_x_8547:
[----:B-1----:R-:W-:-:S04]  /*a620*/  IMAD R3, R18, 0x8, R9 ;  /* 0x0000000812037824 */ /* 0x002fc800078e0209 */
[----:B------:R-:W1:Y:S02]  /*a630*/  SYNCS.PHASECHK.TRANS64.TRYWAIT P1, [R3+URZ+0x19c60], R2 ;  /* 0x019c6002030075a7 */ /* 0x000e64000802017f */
[----:B-1----:R-:W-:Y:S05]  /*a640*/  @!P1 BRA `(.L_x_8548) ;  /* 0x0000000800d49947 */ /* 0x002fea0003800000 */
.L_x_8579:
[----:B------:R-:W-:Y:S05]  /*a650*/  @!P0 BRA `(.L_x_8549) ;  /* 0x0000000000048947 */ /* 0x000fea0003800000 */
[----:B------:R-:W-:Y:S01]  /*a660*/  BPT.TRAP 0x1 ;  /* 0x000000040000795c */ /* 0x000fe20000300000 */
.L_x_8549:
[----:B------:R-:W-:-:S04]  /*a670*/  IMAD R5, R4, 0x8, R9 ;  /* 0x0000000804057824 */ /* 0x000fc800078e0209 */
[----:B------:R-:W2:Y:S02]  /*a680*/  SYNCS.PHASECHK.TRANS64.TRYWAIT P1, [R5+URZ+0x19c60], R0 ;  /* 0x019c6000050075a7 */ /* 0x000ea4000802017f */
[----:B--2---:R-:W-:Y:S05]  /*a690*/  @!P1 BRA `(.L_x_8550) ;  /* 0x0000000800d49947 */ /* 0x004fea0003800000 */
.L_x_8580:
[----:B------:R-:W-:Y:S05]  /*a6a0*/  @!P0 BRA `(.L_x_8551) ;  /* 0x0000000000048947 */ /* 0x000fea0003800000 */
[----:B------:R-:W-:Y:S01]  /*a6b0*/  BPT.TRAP 0x1 ;  /* 0x000000040000795c */ /* 0x000fe20000300000 */
.L_x_8551:
[----:B------:R-:W3:Y:S02]  /*a6c0*/  SYNCS.PHASECHK.TRANS64.TRYWAIT P0, [R3+URZ+0x19c80], R2 ;  /* 0x019c8002030075a7 */ /* 0x000ee4000800017f */
[----:B---3--:R-:W-:Y:S05]  /*a6d0*/  @!P0 BRA `(.L_x_8552) ;  /* 0x0000000800d88947 */ /* 0x008fea0003800000 */
.L_x_8553:
[----:B----4-:R4:W0:Y:S02]  /*a6e0*/  SYNCS.PHASECHK.TRANS64.TRYWAIT P0, [R5+URZ+0x19c80], R0 ;  /* 0x019c8000050075a7 */ /* 0x010824000800017f */
[----:B0-----:R-:W-:Y:S05]  /*a6f0*/  @!P0 NANOSLEEP.SYNCS 0x989680 ;  /* 0x009896800000895d */ /* 0x001fea0003900000 */
[----:B------:R-:W0:Y:S02]  /*a700*/  @!P0 SYNCS.PHASECHK.TRANS64 P0, [R5+URZ+0x19c80], R0 ;  /* 0x019c8000050085a7 */ /* 0x000e24000800007f */
[----:B0-----:R-:W-:Y:S05]  /*a710*/  @!P0 BRA `(.L_x_8553) ;  /* 0xfffffffc00f08947 */ /* 0x001fea000383ffff */
.L_x_8543:
[----:B------:R-:W-:Y:S05]  /*a720*/  BSYNC B0 ;  /* 0x0000000000007941 */ /* 0x000fea0003800000 */
.L_x_8542:
[----:B------:R-:W-:Y:S05]  /*a730*/  EXIT ;  /* 0x000000000000794d */ /* 0x000fea0003800000 */
.L_x_8465:
[----:B0-----:R-:W-:-:S04]  /*a740*/  IMAD.U32 R3, RZ, RZ, UR43 ;  /* 0x0000002bff037e24 */ /* 0x001fc8000f8e00ff */
[----:B------:R0:W1:Y:S03]  /*a750*/  SYNCS.PHASECHK.TRANS64.TRYWAIT P1, [R3+URZ+0x19c00], R0 ;  /* 0x019c0000030075a7 */ /* 0x000066000802017f */
[----:B-1----:R-:W-:Y:S05]  /*a760*/  @!P1 NANOSLEEP.SYNCS 0x989680 ;  /* 0x009896800000995d */ /* 0x002fea0003900000 */
[----:B------:R-:W1:Y:S02]  /*a770*/  @!P1 SYNCS.PHASECHK.TRANS64 P1, [R3+URZ+0x19c00], R0 ;  /* 0x019c0000030095a7 */ /* 0x000e64000802007f */
[----:B-1----:R-:W-:Y:S05]  /*a780*/  @!P1 BRA `(.L_x_8465) ;  /* 0xfffffffc00ec9947 */ /* 0x002fea000383ffff */
[----:B------:R-:W-:Y:S05]  /*a790*/  BRA `(.L_x_8554) ;  /* 0xffffff6c00387947 */ /* 0x000fea000383ffff */
.L_x_8469:
[----:B-1----:R1:W3:Y:S02]  /*a7a0*/  SYNCS.PHASECHK.TRANS64.TRYWAIT P1, [R3+URZ+0x19c30], R0 ;  /* 0x019c3000030075a7 */ /* 0x0022e4000802017f */
[----:B---3--:R-:W-:Y:S05]  /*a7b0*/  @!P1 NANOSLEEP.SYNCS 0x989680 ;  /* 0x009896800000995d */ /* 0x008fea0003900000 */
[----:B------:R-:W3:Y:S02]  /*a7c0*/  @!P1 SYNCS.PHASECHK.TRANS64 P1, [R3+URZ+0x19c30], R0 ;  /* 0x019c3000030095a7 */ /* 0x000ee4000802007f */
[----:B---3--:R-:W-:Y:S05]  /*a7d0*/  @!P1 BRA `(.L_x_8469) ;  /* 0xfffffffc00f09947 */ /* 0x008fea000383ffff */
[----:B------:R-:W-:Y:S05]  /*a7e0*/  BRA `(.L_x_8468) ;  /* 0xffffff6c00707947 */ /* 0x000fea000383ffff */
.L_x_8474:
[----:B-1----:R-:W-:-:S04]  /*a7f0*/  IMAD.U32 R5, RZ, RZ, UR19 ;  /* 0x00000013ff057e24 */ /* 0x002fc8000f8e00ff */
[----:B------:R1:W2:Y:S03]  /*a800*/  SYNCS.PHASECHK.TRANS64.TRYWAIT P1, [R5+URZ+0x19c30], R0 ;  /* 0x019c3000050075a7 */ /* 0x0002a6000802017f */
[----:B--2---:R-:W-:Y:S05]  /*a810*/  @!P1 NANOSLEEP.SYNCS 0x989680 ;  /* 0x009896800000995d */ /* 0x004fea0003900000 */
[----:B------:R-:W2:Y:S02]  /*a820*/  @!P1 SYNCS.PHASECHK.TRANS64 P1, [R5+URZ+0x19c30], R0 ;  /* 0x019c3000050095a7 */ /* 0x000ea4000802007f */
[----:B--2---:R-:W-:Y:S05]  /*a830*/  @!P1 BRA `(.L_x_8474) ;  /* 0xfffffffc00ec9947 */ /* 0x004fea000383ffff */
[----:B------:R-:W-:Y:S05]  /*a840*/  BRA `(.L_x_8473) ;  /* 0xffffff8c00b87947 */ /* 0x000fea000383ffff */
.L_x_8478:
[----:B-1----:R-:W-:-:S04]  /*a850*/  IMAD.U32 R5, RZ, RZ, UR11 ;  /* 0x0000000bff057e24 */ /* 0x002fc8000f8e00ff */
[----:B------:R1:W2:Y:S03]  /*a860*/  SYNCS.PHASECHK.TRANS64.TRYWAIT P1, [R5+URZ+0x19c50], R0 ;  /* 0x019c5000050075a7 */ /* 0x0002a6000802017f */
[----:B--2---:R-:W-:Y:S05]  /*a870*/  @!P1 NANOSLEEP.SYNCS 0x989680 ;  /* 0x009896800000995d */ /* 0x004fea0003900000 */
[----:B------:R-:W2:Y:S02]  /*a880*/  @!P1 SYNCS.PHASECHK.TRANS64 P1, [R5+URZ+0x19c50], R0 ;  /* 0x019c5000050095a7 */ /* 0x000ea4000802007f */
[----:B--2---:R-:W-:Y:S05]  /*a890*/  @!P1 BRA `(.L_x_8478) ;  /* 0xfffffffc00ec9947 */ /* 0x004fea000383ffff */
[----:B------:R-:W-:Y:S05]  /*a8a0*/  BRA `(.L_x_8477) ;  /* 0xffffff9000087947 */ /* 0x000fea000383ffff */
.L_x_8484:
[----:B-1----:R-:W-:-:S04]  /*a8b0*/  IMAD.U32 R7, RZ, RZ, UR4 ;  /* 0x00000004ff077e24 */ /* 0x002fc8000f8e00ff */
[----:B------:R1:W2:Y:S03]  /*a8c0*/  SYNCS.PHASECHK.TRANS64.TRYWAIT P1, [R7+URZ+0x19c50], R6 ;  /* 0x019c5006070075a7 */ /* 0x0002a6000802017f */
[----:B--2---:R-:W-:Y:S05]  /*a8d0*/  @!P1 NANOSLEEP.SYNCS 0x989680 ;  /* 0x009896800000995d */ /* 0x004fea0003900000 */
[----:B------:R-:W2:Y:S02]  /*a8e0*/  @!P1 SYNCS.PHASECHK.TRANS64 P1, [R7+URZ+0x19c50], R6 ;  /* 0x019c5006070095a7 */ /* 0x000ea4000802007f */
[----:B--2---:R-:W-:Y:S05]  /*a8f0*/  @!P1 BRA `(.L_x_8484) ;  /* 0xfffffffc00ec9947 */ /* 0x004fea000383ffff */
[----:B------:R-:W-:Y:S05]  /*a900*/  BRA `(.L_x_8483) ;  /* 0xffffffa800587947 */ /* 0x000fea000383ffff */
.L_x_8496:
[----:B------:R-:W-:Y:S02]  /*a910*/  IMAD.MOV.U32 R13, RZ, RZ, R20 ;  /* 0x000000ffff0d7224 */ /* 0x000fe400078e0014 */
[----:B------:R-:W-:Y:S02]  /*a920*/  IMAD.MOV.U32 R12, RZ, RZ, RZ ;  /* 0x000000ffff0c7224 */ /* 0x000fe400078e00ff */
[----:B------:R-:W-:Y:S02]  /*a930*/  IMAD.MOV.U32 R11, RZ, RZ, 0x1f ;  /* 0x0000001fff0b7424 */ /* 0x000fe400078e00ff */
[----:B------:R-:W-:-:S07]  /*a940*/  IMAD.MOV.U32 R15, RZ, RZ, -0x1 ;  /* 0xffffffffff0f7424 */ /* 0x000fce00078e00ff */
[----:B------:R-:W-:Y:S05]  /*a950*/  WARPSYNC.COLLECTIVE R15, `(.L_x_8555) ;  /* 0x000000000f087348 */ /* 0x000fea0003c00000 */
[----:B------:R0:W1:Y:S02]  /*a960*/  SHFL.IDX P6, R14, R13, R12, R11 ;  /* 0x0000000c0d0e7389 */ /* 0x00006400000c000b */
[----:B01----:R-:W-:Y:S01]  /*a970*/  ENDCOLLECTIVE ;  /* 0x000000000000791b */ /* 0x003fe20003800000 */
.L_x_8555:
[----:B------:R-:W-:Y:S05]  /*a980*/  BRA `(.L_x_8556) ;  /* 0xffffffd000907947 */ /* 0x000fea000383ffff */
.L_x_8498:
[----:B------:R-:W-:Y:S01]  /*a990*/  BSSY B0, `(.L_x_8557) ;  /* 0x0000006000007945 */ /* 0x000fe20003800000 */
[----:B------:R-:W-:-:S07]  /*a9a0*/  IMAD.MOV.U32 R15, RZ, RZ, -0x1 ;  /* 0xffffffffff0f7424 */ /* 0x000fce00078e00ff */
[----:B0-----:R-:W-:Y:S05]  /*a9b0*/  WARPSYNC.COLLECTIVE R15, `(.L_x_8558) ;  /* 0x000000000f0c7348 */ /* 0x001fea0003c00000 */
[----:B------:R-:W-:Y:S02]  /*a9c0*/  ELECT P6, UR62, PT ;  /* 0x00000000003e782f */ /* 0x000fe400038c0000 */
[----:B------:R-:W-:Y:S01]  /*a9d0*/  MOV R14, UR62 ;  /* 0x0000003e000e7c02 */ /* 0x000fe20008000f00 */
[----:B0-----:R-:W-:Y:S10]  /*a9e0*/  ENDCOLLECTIVE ;  /* 0x000000000000791b */ /* 0x001ff40003800000 */
.L_x_8558:
[----:B------:R-:W-:Y:S05]  /*a9f0*/  BSYNC B0 ;  /* 0x0000000000007941 */ /* 0x000fea0003800000 */
.L_x_8557:
[----:B------:R-:W-:Y:S05]  /*aa00*/  BRA `(.L_x_8559) ;  /* 0xffffffd000a07947 */ /* 0x000fea000383ffff */
.L_x_8500:
[----:B-1----:R1:W2:Y:S02]  /*aa10*/  SYNCS.PHASECHK.TRANS64.TRYWAIT P0, [R5+URZ+0x19c80], R2 ;  /* 0x019c8002050075a7 */ /* 0x0022a4000800017f */
[----:B--2---:R-:W-:Y:S05]  /*aa20*/  @!P0 NANOSLEEP.SYNCS 0x989680 ;  /* 0x009896800000895d */ /* 0x004fea0003900000 */
[----:B------:R-:W2:Y:S02]  /*aa30*/  @!P0 SYNCS.PHASECHK.TRANS64 P0, [R5+URZ+0x19c80], R2 ;  /* 0x019c8002050085a7 */ /* 0x000ea4000800007f */
[----:B--2---:R-:W-:Y:S05]  /*aa40*/  @!P0 BRA `(.L_x_8500) ;  /* 0xfffffffc00f08947 */ /* 0x004fea000383ffff */
[----:B------:R-:W-:Y:S05]  /*aa50*/  BRA `(.L_x_8560) ;  /* 0xffffffd000f87947 */ /* 0x000fea000383ffff */
.L_x_8502:
[----:B--2---:R2:W3:Y:S02]  /*aa60*/  SYNCS.PHASECHK.TRANS64.TRYWAIT P0, [R5+URZ+0x19c40], R2 ;  /* 0x019c4002050075a7 */ /* 0x0044e4000800017f */
[----:B---3--:R-:W-:Y:S05]  /*aa70*/  @!P0 NANOSLEEP.SYNCS 0x989680 ;  /* 0x009896800000895d */ /* 0x008fea0003900000 */
[----:B------:R-:W3:Y:S02]  /*aa80*/  @!P0 SYNCS.PHASECHK.TRANS64 P0, [R5+URZ+0x19c40], R2 ;  /* 0x019c4002050085a7 */ /* 0x000ee4000800007f */
[----:B---3--:R-:W-:Y:S05]  /*aa90*/  @!P0 BRA `(.L_x_8502) ;  /* 0xfffffffc00f08947 */ /* 0x008fea000383ffff */
[----:B------:R-:W-:Y:S05]  /*aaa0*/  BRA `(.L_x_8561) ;  /* 0xffffffd4007c7947 */ /* 0x000fea000383ffff */
.L_x_8505:
[----:B------:R-:W-:Y:S02]  /*aab0*/  IMAD.MOV.U32 R13, RZ, RZ, R5 ;  /* 0x000000ffff0d7224 */ /* 0x000fe400078e0005 */
[----:B------:R-:W-:Y:S02]  /*aac0*/  IMAD.MOV.U32 R12, RZ, RZ, RZ ;  /* 0x000000ffff0c7224 */ /* 0x000fe400078e00ff */
[----:B------:R-:W-:Y:S02]  /*aad0*/  IMAD.MOV.U32 R11, RZ, RZ, 0x1e1f ;  /* 0x00001e1fff0b7424 */ /* 0x000fe400078e00ff */
[----:B------:R-:W-:Y:S02]  /*aae0*/  IMAD.MOV.U32 R15, RZ, RZ, -0x1 ;  /* 0xffffffffff0f7424 */ /* 0x000fe400078e00ff */
[----:B------:R-:W-:-:S07]  /*aaf0*/  IMAD R0, R0, 0xc0, R21 ;  /* 0x000000c000007824 */ /* 0x000fce00078e0215 */
[----:B-----5:R-:W-:Y:S05]  /*ab00*/  WARPSYNC.COLLECTIVE R15, `(.L_x_8562) ;  /* 0x000000000f087348 */ /* 0x020fea0003c00000 */
[----:B------:R0:W1:Y:S02]  /*ab10*/  SHFL.IDX P6, R14, R13, R12, R11 ;  /* 0x0000000c0d0e7389 */ /* 0x00006400000c000b */
[----:B01---5:R-:W-:Y:S01]  /*ab20*/  ENDCOLLECTIVE ;  /* 0x000000000000791b */ /* 0x023fe20003800000 */
.L_x_8562:
[----:B------:R-:W-:Y:S02]  /*ab30*/  IMAD.MOV.U32 R13, RZ, RZ, R4 ;  /* 0x000000ffff0d7224 */ /* 0x000fe400078e0004 */
[----:B------:R-:W-:-:S07]  /*ab40*/  IMAD.MOV.U32 R2, RZ, RZ, R14 ;  /* 0x000000ffff027224 */ /* 0x000fce00078e000e */
[----:B------:R-:W-:Y:S05]  /*ab50*/  WARPSYNC.COLLECTIVE R15, `(.L_x_8563) ;  /* 0x000000000f087348 */ /* 0x000fea0003c00000 */
[----:B------:R0:W1:Y:S02]  /*ab60*/  SHFL.IDX P6, R14, R13, R12, R11 ;  /* 0x0000000c0d0e7389 */ /* 0x00006400000c000b */
[----:B01----:R-:W-:Y:S01]  /*ab70*/  ENDCOLLECTIVE ;  /* 0x000000000000791b */ /* 0x003fe20003800000 */
.L_x_8563:
        /* <DEDUP_REMOVED lines=9> */
.L_x_8564:
        /* <DEDUP_REMOVED lines=10> */
.L_x_8565:
[----:B------:R-:W-:Y:S01]  /*acb0*/  @!PT LDS RZ, [RZ] ;  /* 0x00000000fffff984 */ /* 0x000fe20000000800 */
[----:B------:R-:W-:Y:S01]  /*acc0*/  @!PT LDS RZ, [RZ] ;  /* 0x00000000fffff984 */ /* 0x000fe20000000800 */
[----:B------:R-:W-:Y:S01]  /*acd0*/  @!PT LDS RZ, [RZ] ;  /* 0x00000000fffff984 */ /* 0x000fe20000000800 */
[----:B------:R-:W-:Y:S04]  /*ace0*/  @!P4 LDGSTS.E.BYPASS.LTC128B.128 [R17+0xf000], desc[UR52][R2.64], !P2 ;  /* 0x0f0000000211cfae */ /* 0x000fe8000d101d74 */
[----:B------:R-:W-:Y:S04]  /*acf0*/  @!P4 LDGSTS.E.BYPASS.LTC128B.128 [R17+0x10800], desc[UR52][R2.64+0x20], !P1 ;  /* 0x108000200211cfae */ /* 0x000fe8000c901d74 */
[----:B------:R0:W-:Y:S01]  /*ad00*/  @!P4 LDGSTS.E.BYPASS.LTC128B.128 [R17+0x12000], desc[UR52][R2.64+0x40], !P0 ;  /* 0x120000400211cfae */ /* 0x0001e2000c101d74 */
[----:B------:R-:W-:Y:S02]  /*ad10*/  IMAD.MOV.U32 R13, RZ, RZ, R7 ;  /* 0x000000ffff0d7224 */ /* 0x000fe400078e0007 */
[----:B------:R-:W-:-:S02]  /*ad20*/  IMAD.MOV.U32 R12, RZ, RZ, RZ ;  /* 0x000000ffff0c7224 */ /* 0x000fc400078e00ff */
[----:B0-----:R-:W-:-:S05]  /*ad30*/  VIADD R3, R0, 0x40 ;  /* 0x0000004000037836 */ /* 0x001fca0000000000 */
[----:B------:R-:W-:-:S13]  /*ad40*/  ISETP.GE.AND P4, PT, R3, R8, PT ;  /* 0x000000080300720c */ /* 0x000fda0003f86270 */
[----:B------:R-:W-:-:S05]  /*ad50*/  @!P4 IADD3 R14, P3, R20, R14, RZ ;  /* 0x0000000e140ec210 */ /* 0x000fca0007f7e0ff */
[----:B------:R-:W-:-:S08]  /*ad60*/  @!P4 IMAD.MOV.U32 R2, RZ, RZ, R14 ;  /* 0x000000ffff02c224 */ /* 0x000fd000078e000e */
[----:B------:R-:W-:Y:S05]  /*ad70*/  WARPSYNC.COLLECTIVE R15, `(.L_x_8566) ;  /* 0x000000000f087348 */ /* 0x000fea0003c00000 */
[----:B------:R0:W1:Y:S02]  /*ad80*/  SHFL.IDX P6, R14, R13, R12, R11 ;  /* 0x0000000c0d0e7389 */ /* 0x00006400000c000b */
[----:B01----:R-:W-:Y:S01]  /*ad90*/  ENDCOLLECTIVE ;  /* 0x000000000000791b */ /* 0x003fe20003800000 */
.L_x_8566:
[----:B------:R-:W-:-:S04]  /*ada0*/  @!P4 IMAD.X R9, RZ, RZ, R5, P3 ;  /* 0x000000ffff09c224 */ /* 0x000fc800018e0605 */
[----:B------:R-:W-:-:S05]  /*adb0*/  @!P4 IMAD.MOV.U32 R3, RZ, RZ, R9 ;  /* 0x000000ffff03c224 */ /* 0x000fca00078e0009 */
[----:B------:R-:W-:Y:S01]  /*adc0*/  @!PT LDS RZ, [RZ] ;  /* 0x00000000fffff984 */ /* 0x000fe20000000800 */
[----:B------:R-:W-:Y:S01]  /*add0*/  @!PT LDS RZ, [RZ] ;  /* 0x00000000fffff984 */ /* 0x000fe20000000800 */
[----:B------:R-:W-:Y:S01]  /*ade0*/  @!PT LDS RZ, [RZ] ;  /* 0x00000000fffff984 */ /* 0x000fe20000000800 */
[----:B------:R0:W-:Y:S01]  /*adf0*/  @!P4 LDGSTS.E.BYPASS.LTC128B.128 [R17+0xf800], desc[UR52][R2.64], !P2 ;  /* 0x0f8000000211cfae */ /* 0x0001e2000d101d74 */
[----:B------:R-:W-:-:S03]  /*ae00*/  IMAD.MOV.U32 R13, RZ, RZ, R6 ;  /* 0x000000ffff0d7224 */ /* 0x000fc600078e0006 */
[----:B------:R0:W-:Y:S04]  /*ae10*/  @!P4 LDGSTS.E.BYPASS.LTC128B.128 [R17+0x11000], desc[UR52][R2.64+0x20], !P1 ;  /* 0x110000200211cfae */ /* 0x0001e8000c901d74 */
[----:B------:R0:W-:Y:S01]  /*ae20*/  @!P4 LDGSTS.E.BYPASS.LTC128B.128 [R17+0x12800], desc[UR52][R2.64+0x40], !P0 ;  /* 0x128000400211cfae */ /* 0x0001e2000c101d74 */
[----:B------:R-:W-:-:S07]  /*ae30*/  IMAD.MOV.U32 R7, RZ, RZ, R14 ;  /* 0x000000ffff077224 */ /* 0x000fce00078e000e */
[----:B0-----:R-:W-:Y:S05]  /*ae40*/  WARPSYNC.COLLECTIVE R15, `(.L_x_8567) ;  /* 0x000000000f087348 */ /* 0x001fea0003c00000 */
[----:B------:R1:W2:Y:S02]  /*ae50*/  SHFL.IDX P6, R14, R13, R12, R11 ;  /* 0x0000000c0d0e7389 */ /* 0x0002a400000c000b */
[----:B012---:R-:W-:Y:S01]  /*ae60*/  ENDCOLLECTIVE ;  /* 0x000000000000791b */ /* 0x007fe20003800000 */
.L_x_8567:
[----:B------:R-:W-:Y:S05]  /*ae70*/  BRA `(.L_x_8568) ;  /* 0xffffffdc003c7947 */ /* 0x000fea000383ffff */
.L_x_8508:
[----:B--2---:R2:W3:Y:S02]  /*ae80*/  SYNCS.PHASECHK.TRANS64.TRYWAIT P0, [R29+URZ+0x19c20], R0 ;  /* 0x019c20001d0075a7 */ /* 0x0044e4000800017f */
[----:B---3--:R-:W-:Y:S05]  /*ae90*/  @!P0 NANOSLEEP.SYNCS 0x989680 ;  /* 0x009896800000895d */ /* 0x008fea0003900000 */
[----:B------:R-:W3:Y:S02]  /*aea0*/  @!P0 SYNCS.PHASECHK.TRANS64 P0, [R29+URZ+0x19c20], R0 ;  /* 0x019c20001d0085a7 */ /* 0x000ee4000800007f */
[----:B---3--:R-:W-:Y:S05]  /*aeb0*/  @!P0 BRA `(.L_x_8508) ;  /* 0xfffffffc00f08947 */ /* 0x008fea000383ffff */
[----:B------:R-:W-:Y:S05]  /*aec0*/  BRA `(.L_x_8569) ;  /* 0xffffffdc00847947 */ /* 0x000fea000383ffff */
.L_x_8514:
[----:B--2---:R2:W3:Y:S02]  /*aed0*/  SYNCS.PHASECHK.TRANS64.TRYWAIT P0, [R7+URZ+0x19c80], R2 ;  /* 0x019c8002070075a7 */ /* 0x0044e4000800017f */
[----:B---3--:R-:W-:Y:S05]  /*aee0*/  @!P0 NANOSLEEP.SYNCS 0x989680 ;  /* 0x009896800000895d */ /* 0x008fea0003900000 */
[----:B------:R-:W3:Y:S02]  /*aef0*/  @!P0 SYNCS.PHASECHK.TRANS64 P0, [R7+URZ+0x19c80], R2 ;  /* 0x019c8002070085a7 */ /* 0x000ee4000800007f */
[----:B---3--:R-:W-:Y:S05]  /*af00*/  @!P0 BRA `(.L_x_8514) ;  /* 0xfffffffc00f08947 */ /* 0x008fea000383ffff */
[----:B------:R-:W-:Y:S05]  /*af10*/  BRA `(.L_x_8570) ;  /* 0xffffffe000247947 */ /* 0x000fea000383ffff */
.L_x_8521:
[----:B---3--:R3:W4:Y:S02]  /*af20*/  SYNCS.PHASECHK.TRANS64.TRYWAIT P0, [R7+URZ+0x19c40], R2 ;  /* 0x019c4002070075a7 */ /* 0x008724000800017f */
[----:B----4-:R-:W-:Y:S05]  /*af30*/  @!P0 NANOSLEEP.SYNCS 0x989680 ;  /* 0x009896800000895d */ /* 0x010fea0003900000 */
[----:B------:R-:W4:Y:S02]  /*af40*/  @!P0 SYNCS.PHASECHK.TRANS64 P0, [R7+URZ+0x19c40], R2 ;  /* 0x019c4002070085a7 */ /* 0x000f24000800007f */
[----:B----4-:R-:W-:Y:S05]  /*af50*/  @!P0 BRA `(.L_x_8521) ;  /* 0xfffffffc00f08947 */ /* 0x010fea000383ffff */
[----:B------:R-:W-:Y:S05]  /*af60*/  BRA `(.L_x_8571) ;  /* 0xffffffe4001c7947 */ /* 0x000fea000383ffff */
.L_x_8529:
[----:B--2---:R2:W3:Y:S02]  /*af70*/  SYNCS.PHASECHK.TRANS64.TRYWAIT P0, [R3+URZ+0x19c70], R2 ;  /* 0x019c7002030075a7 */ /* 0x0044e4000800017f */
[----:B---3--:R-:W-:Y:S05]  /*af80*/  @!P0 NANOSLEEP.SYNCS 0x989680 ;  /* 0x009896800000895d */ /* 0x008fea0003900000 */
[----:B------:R-:W3:Y:S02]  /*af90*/  @!P0 SYNCS.PHASECHK.TRANS64 P0, [R3+URZ+0x19c70], R2 ;  /* 0x019c7002030085a7 */ /* 0x000ee4000800007f */
[----:B---3--:R-:W-:Y:S05]  /*afa0*/  @!P0 BRA `(.L_x_8529) ;  /* 0xfffffffc00f08947 */ /* 0x008fea000383ffff */
[----:B------:R-:W-:Y:S05]  /*afb0*/  BRA `(.L_x_8572) ;  /* 0xffffffe800307947 */ /* 0x000fea000383ffff */
.L_x_8531:
[----:B--2---:R2:W3:Y:S02]  /*afc0*/  SYNCS.PHASECHK.TRANS64.TRYWAIT P0, [R3+URZ+0x19c60], R4 ;  /* 0x019c6004030075a7 */ /* 0x0044e4000800017f */
[----:B---3--:R-:W-:Y:S05]  /*afd0*/  @!P0 NANOSLEEP.SYNCS 0x989680 ;  /* 0x009896800000895d */ /* 0x008fea0003900000 */
[----:B------:R-:W3:Y:S02]  /*afe0*/  @!P0 SYNCS.PHASECHK.TRANS64 P0, [R3+URZ+0x19c60], R4 ;  /* 0x019c6004030085a7 */ /* 0x000ee4000800007f */
[----:B---3--:R-:W-:Y:S05]  /*aff0*/  @!P0 BRA `(.L_x_8531) ;  /* 0xfffffffc00f08947 */ /* 0x008fea000383ffff */
[----:B------:R-:W-:Y:S05]  /*b000*/  BRA `(.L_x_8573) ;  /* 0xffffffe800387947 */ /* 0x000fea000383ffff */
.L_x_8536:
[----:B0-----:R0:W2:Y:S02]  /*b010*/  SYNCS.PHASECHK.TRANS64.TRYWAIT P0, [R0+URZ+0x19c70], R3 ;  /* 0x019c7003000075a7 */ /* 0x0010a4000800017f */
[----:B--2---:R-:W-:Y:S05]  /*b020*/  @!P0 NANOSLEEP.SYNCS 0x989680 ;  /* 0x009896800000895d */ /* 0x004fea0003900000 */
[----:B------:R-:W2:Y:S02]  /*b030*/  @!P0 SYNCS.PHASECHK.TRANS64 P0, [R0+URZ+0x19c70], R3 ;  /* 0x019c7003000085a7 */ /* 0x000ea4000800007f */
[----:B--2---:R-:W-:Y:S05]  /*b040*/  @!P0 BRA `(.L_x_8536) ;  /* 0xfffffffc00f08947 */ /* 0x004fea000383ffff */
[----:B------:R-:W-:Y:S05]  /*b050*/  BRA `(.L_x_8574) ;  /* 0xffffffec007c7947 */ /* 0x000fea000383ffff */
.L_x_8538:
[----:B0-----:R0:W2:Y:S02]  /*b060*/  SYNCS.PHASECHK.TRANS64.TRYWAIT P0, [R0+URZ+0x19c60], R3 ;  /* 0x019c6003000075a7 */ /* 0x0010a4000800017f */
[----:B--2---:R-:W-:Y:S05]  /*b070*/  @!P0 NANOSLEEP.SYNCS 0x989680 ;  /* 0x009896800000895d */ /* 0x004fea0003900000 */
[----:B------:R-:W2:Y:S02]  /*b080*/  @!P0 SYNCS.PHASECHK.TRANS64 P0, [R0+URZ+0x19c60], R3 ;  /* 0x019c6003000085a7 */ /* 0x000ea4000800007f */
[----:B--2---:R-:W-:Y:S05]  /*b090*/  @!P0 BRA `(.L_x_8538) ;  /* 0xfffffffc00f08947 */ /* 0x004fea000383ffff */
[----:B------:R-:W-:Y:S05]  /*b0a0*/  BRA `(.L_x_8575) ;  /* 0xffffffec00807947 */ /* 0x000fea000383ffff */
.L_x_8541:
[----:B0-----:R0:W1:Y:S02]  /*b0b0*/  SYNCS.PHASECHK.TRANS64.TRYWAIT P0, [R9+URZ+0x19c20], R0 ;  /* 0x019c2000090075a7 */ /* 0x001064000800017f */
[----:B-1----:R-:W-:Y:S05]  /*b0c0*/  @!P0 NANOSLEEP.SYNCS 0x989680 ;  /* 0x009896800000895d */ /* 0x002fea0003900000 */
[----:B------:R-:W1:Y:S02]  /*b0d0*/  @!P0 SYNCS.PHASECHK.TRANS64 P0, [R9+URZ+0x19c20], R0 ;  /* 0x019c2000090085a7 */ /* 0x000e64000800007f */
[----:B-1----:R-:W-:Y:S05]  /*b0e0*/  @!P0 BRA `(.L_x_8541) ;  /* 0xfffffffc00f08947 */ /* 0x002fea000383ffff */
[----:B------:R-:W-:Y:S05]  /*b0f0*/  BRA `(.L_x_8576) ;  /* 0xfffffff000d07947 */ /* 0x000fea000383ffff */
.L_x_8545:
[----:B0-----:R0:W1:Y:S02]  /*b100*/  SYNCS.PHASECHK.TRANS64.TRYWAIT P1, [R7+URZ], R2 ;  /* 0x00000002070075a7 */ /* 0x001064000802017f */
[----:B-1----:R-:W-:Y:S05]  /*b110*/  @!P1 NANOSLEEP.SYNCS 0x989680 ;  /* 0x009896800000995d */ /* 0x002fea0003900000 */
[----:B------:R-:W1:Y:S02]  /*b120*/  @!P1 SYNCS.PHASECHK.TRANS64 P1, [R7+URZ], R2 ;  /* 0x00000002070095a7 */ /* 0x000e64000802007f */
[----:B-1----:R-:W-:Y:S05]  /*b130*/  @!P1 BRA `(.L_x_8545) ;  /* 0xfffffffc00f09947 */ /* 0x002fea000383ffff */
[----:B------:R-:W-:Y:S05]  /*b140*/  BRA `(.L_x_8577) ;  /* 0xfffffff400247947 */ /* 0x000fea000383ffff */
.L_x_8546:
[----:B-1----:R1:W2:Y:S02]  /*b150*/  SYNCS.PHASECHK.TRANS64.TRYWAIT P1, [R3+URZ], R0 ;  /* 0x00000000030075a7 */ /* 0x0022a4000802017f */
[----:B--2---:R-:W-:Y:S05]  /*b160*/  @!P1 NANOSLEEP.SYNCS 0x989680 ;  /* 0x009896800000995d */ /* 0x004fea0003900000 */
[----:B------:R-:W2:Y:S02]  /*b170*/  @!P1 SYNCS.PHASECHK.TRANS64 P1, [R3+URZ], R0 ;  /* 0x00000000030095a7 */ /* 0x000ea4000802007f */
[----:B--2---:R-:W-:Y:S05]  /*b180*/  @!P1 BRA `(.L_x_8546) ;  /* 0xfffffffc00f09947 */ /* 0x004fea000383ffff */
[----:B------:R-:W-:Y:S05]  /*b190*/  BRA `(.L_x_8578) ;  /* 0xfffffff400187947 */ /* 0x000fea000383ffff */
.L_x_8548:
[----:B-1----:R1:W2:Y:S02]  /*b1a0*/  SYNCS.PHASECHK.TRANS64.TRYWAIT P1, [R3+URZ+0x19c60], R2 ;  /* 0x019c6002030075a7 */ /* 0x0022a4000802017f */
[----:B--2---:R-:W-:Y:S05]  /*b1b0*/  @!P1 NANOSLEEP.SYNCS 0x989680 ;  /* 0x009896800000995d */ /* 0x004fea0003900000 */
[----:B------:R-:W2:Y:S02]  /*b1c0*/  @!P1 SYNCS.PHASECHK.TRANS64 P1, [R3+URZ+0x19c60], R2 ;  /* 0x019c6002030095a7 */ /* 0x000ea4000802007f */
[----:B--2---:R-:W-:Y:S05]  /*b1d0*/  @!P1 BRA `(.L_x_8548) ;  /* 0xfffffffc00f09947 */ /* 0x004fea000383ffff */
[----:B------:R-:W-:Y:S05]  /*b1e0*/  BRA `(.L_x_8579) ;  /* 0xfffffff400187947 */ /* 0x000fea000383ffff */
.L_x_8550:
[----:B--2---:R2:W3:Y:S02]  /*b1f0*/  SYNCS.PHASECHK.TRANS64.TRYWAIT P1, [R5+URZ+0x19c60], R0 ;  /* 0x019c6000050075a7 */ /* 0x0044e4000802017f */
[----:B---3--:R-:W-:Y:S05]  /*b200*/  @!P1 NANOSLEEP.SYNCS 0x989680 ;  /* 0x009896800000995d */ /* 0x008fea0003900000 */
[----:B------:R-:W3:Y:S02]  /*b210*/  @!P1 SYNCS.PHASECHK.TRANS64 P1, [R5+URZ+0x19c60], R0 ;  /* 0x019c6000050095a7 */ /* 0x000ee4000802007f */
[----:B---3--:R-:W-:Y:S05]  /*b220*/  @!P1 BRA `(.L_x_8550) ;  /* 0xfffffffc00f09947 */ /* 0x008fea000383ffff */
[----:B------:R-:W-:Y:S05]  /*b230*/  BRA `(.L_x_8580) ;  /* 0xfffffff400187947 */ /* 0x000fea000383ffff */
.L_x_8552:
[----:B---3--:R3:W4:Y:S02]  /*b240*/  SYNCS.PHASECHK.TRANS64.TRYWAIT P0, [R3+URZ+0x19c80], R2 ;  /* 0x019c8002030075a7 */ /* 0x008724000800017f */
[----:B----4-:R-:W-:Y:S05]  /*b250*/  @!P0 NANOSLEEP.SYNCS 0x989680 ;  /* 0x009896800000895d */ /* 0x010fea0003900000 */
[----:B------:R-:W4:Y:S02]  /*b260*/  @!P0 SYNCS.PHASECHK.TRANS64 P0, [R3+URZ+0x19c80], R2 ;  /* 0x019c8002030085a7 */ /* 0x000f24000800007f */
[----:B----4-:R-:W-:Y:S05]  /*b270*/  @!P0 BRA `(.L_x_8552) ;  /* 0xfffffffc00f08947 */ /* 0x010fea000383ffff */
[----:B------:R-:W-:Y:S05]  /*b280*/  BRA `(.L_x_8553) ;  /* 0xfffffff400147947 */ /* 0x000fea000383ffff */
.L_x_8581:
        /* <DEDUP_REMOVED lines=15> */
.L_x_12979:


//--------------------- .text._ZN7cutlass13device_kernelIN5flash11enable_sm90INS1_16FlashAttnFwdSm90INS1_25CollectiveMainloopFwdSm90ILi2EN4cute5tupleIJNS5_1CILi1EEES8_S8_EEENS6_IJNS7_ILi192EEENS7_ILi128EEENS7_ILi96EEEEEELi96ENS_12float_e4m3_tEfNS_4arch4Sm90ELb0ELb0ELb0ELb1ELb0ELb0ELb0ELb1ELb1ELb1ELb0ELb0EEENS1_21CollectiveEpilogueFwdINS6_IJSA_SC_SB_EEES9_NS_10bfloat16_tESG_Li384ELb1ELb1ELb0ELb1EEENS1_36VarlenDynamicPersistentTileSchedulerILi192ELi128ELi384ELi128ELb0ELb1ELb1ELb0ELb1ELb1EEEEEEEEEvNT_6ParamsE --------------------------
	.section	.text._ZN7cutlass13device_kernelIN5flash11enable_sm90INS1_16FlashAttnFwdSm90INS1_25CollectiveMainloopFwdSm90ILi2EN4cute5tupleIJNS5_1CILi1EEES8_S8_EEENS6_IJNS7_ILi192EEENS7_ILi128EEENS7_ILi96EEEEEELi96ENS_12float_e4m3_tEfNS_4arch4Sm90ELb0ELb0ELb0ELb1ELb0ELb0ELb0ELb1ELb1ELb1ELb0ELb0EEENS1_21CollectiveEpilogueFwdINS6_IJSA_SC_SB_EEES9_NS_10bfloat16_tESG_Li384ELb1ELb1ELb0ELb1EEENS1_36VarlenDynamicPersistentTileSchedulerILi192ELi128ELi384ELi128ELb0ELb1ELb1ELb0ELb1ELb1EEEEEEEEEvNT_6ParamsE,"ax",@progbits
	.align	128
.text._ZN7cutlass13device_kernelIN5flash11enable_sm90INS1_16FlashAttnFwdSm90INS1_25CollectiveMainloopFwdSm90ILi2EN4cute5tupleIJNS5_1CILi1EEES8_S8_EEENS6_IJNS7_ILi192EEENS7_ILi128EEENS7_ILi96EEEEEELi96ENS_12float_e4m3_tEfNS_4arch4Sm90ELb0ELb0ELb0ELb1ELb0ELb0ELb0ELb1ELb1ELb1ELb0ELb0EEENS1_21CollectiveEpilogueFwdINS6_IJSA_SC_SB_EEES9_NS_10bfloat16_tESG_Li384ELb1ELb1ELb0ELb1EEENS1_36VarlenDynamicPersistentTileSchedulerILi192ELi128ELi384ELi128ELb0ELb1ELb1ELb0ELb1ELb1EEEEEEEEEvNT_6ParamsE:
        .type           _ZN7cutlass13device_kernelIN5flash11enable_sm90INS1_16FlashAttnFwdSm90INS1_25CollectiveMainloopFwdSm90ILi2EN4cute5tupleIJNS5_1CILi1EEES8_S8_EEENS6_IJNS7_ILi192EEENS7_ILi128EEENS7_ILi96EEEEEELi96ENS_12float_e4m3_tEfNS_4arch4Sm90ELb0ELb0ELb0ELb1ELb0ELb0ELb0ELb1ELb1ELb1ELb0ELb0EEENS1_21CollectiveEpilogueFwdINS6_IJSA_SC_SB_EEES9_NS_10bfloat16_tESG_Li384ELb1ELb1ELb0ELb1EEENS1_36VarlenDynamicPersistentTileSchedulerILi192ELi128ELi384ELi128ELb0ELb1ELb1ELb0ELb1ELb1EEEEEEEEEvNT_6ParamsE,@function
        .size           _ZN7cutlass13device_kernelIN5flash11enable_sm90INS1_16FlashAttnFwdSm90INS1_25CollectiveMainloopFwdSm90ILi2EN4cute5tupleIJNS5_1CILi1EEES8_S8_EEENS6_IJNS7_ILi192EEENS7_ILi128EEENS7_ILi96EEEEEELi96ENS_12float_e4m3_tEfNS_4arch4Sm90ELb0ELb0ELb0ELb1ELb0ELb0ELb0ELb1ELb1ELb1ELb0ELb0EEENS1_21CollectiveEpilogueFwdINS6_IJSA_SC_SB_EEES9_NS_10bfloat16_tESG_Li384ELb1ELb1ELb0ELb1EEENS1_36VarlenDynamicPersistentTileSchedulerILi192ELi128ELi384ELi128ELb0ELb1ELb1ELb0ELb1ELb1EEEEEEEEEvNT_6ParamsE,(.L_x_12980 - _ZN7cutlass13device_kernelIN5flash11enable_sm90INS1_16FlashAttnFwdSm90INS1_25CollectiveMainloopFwdSm90ILi2EN4cute5tupleIJNS5_1CILi1EEES8_S8_EEENS6_IJNS7_ILi192EEENS7_ILi128EEENS7_ILi96EEEEEELi96ENS_12float_e4m3_tEfNS_4arch4Sm90ELb0ELb0ELb0ELb1ELb0ELb0ELb0ELb1ELb1ELb1ELb0ELb0EEENS1_21CollectiveEpilogueFwdINS6_IJSA_SC_SB_EEES9_NS_10bfloat16_tESG_Li384ELb1ELb1ELb0ELb1EEENS1_36VarlenDynamicPersistentTileSchedulerILi192ELi128ELi384ELi128ELb0ELb1ELb1ELb0ELb1ELb1EEEEEEEEEvNT_6ParamsE)
        .other          _ZN7cutlass13device_kernelIN5flash11enable_sm90INS1_16FlashAttnFwdSm90INS1_25CollectiveMainloopFwdSm90ILi2EN4cute5tupleIJNS5_1CILi1EEES8_S8_EEENS6_IJNS7_ILi192EEENS7_ILi128EEENS7_ILi96EEEEEELi96ENS_12float_e4m3_tEfNS_4arch4Sm90ELb0ELb0ELb0ELb1ELb0ELb0ELb0ELb1ELb1ELb1ELb0ELb0EEENS1_21CollectiveEpilogueFwdINS6_IJSA_SC_SB_EEES9_NS_10bfloat16_tESG_Li384ELb1ELb1ELb0ELb1EEENS1_36VarlenDynamicPersistentTileSchedulerILi192ELi128ELi384ELi128ELb0ELb1ELb1ELb0ELb1ELb1EEEEEEEEEvNT_6ParamsE,@"STO_CUDA_ENTRY STV_DEFAULT"
_ZN7cutlass13device_kernelIN5flash11enable_sm90INS1_16FlashAttnFwdSm90INS1_25CollectiveMainloopFwdSm90ILi2EN4cute5tupleIJNS5_1CILi1EEES8_S8_EEENS6_IJNS7_ILi192EEENS7_ILi128EEENS7_ILi96EEEEEELi96ENS_12float_e4m3_tEfNS_4arch4Sm90ELb0ELb0ELb0ELb1ELb0ELb0ELb0ELb1ELb1ELb1ELb0ELb0EEENS1_21CollectiveEpilogueFwdINS6_IJSA_SC_SB_EEES9_NS_10bfloat16_tESG_Li384ELb1ELb1ELb0ELb1EEENS1_36VarlenDynamicPersistentTileSchedulerILi192ELi128ELi384ELi128ELb0ELb1ELb1ELb0ELb1ELb1EEEEEEEEEvNT_6ParamsE:
        /* <DEDUP_REMOVED lines=18> */
.L_x_8583:
[----:B------:R-:W-:Y:S05]  /*0120*/  BSYNC B0 ;  /* 0x0000000000007941 */ /* 0x000fea0003800000 */
.L_x_8582:
        /* <DEDUP_REMOVED lines=41> */
.L_x_8584:
        /* <DEDUP_REMOVED lines=22> */
.L_x_8585:
        /* <DEDUP_REMOVED lines=18> */
.L_x_8586:
        /* <DEDUP_REMOVED lines=22> */
.L_x_8587:
        /* <DEDUP_REMOVED lines=22> */
.L_x_8588:
[----:B------:R-:W-:Y:S01]  /*0900*/  PLOP3.LUT P0, PT, PT, PT, UP0, 0x80, 0x0 ;  /* 0x000000000000781c */ /* 0x000fe20003f0f008 */
[----:B------:R-:W-:Y:S01]  /*0910*/  UMOV UR42, 0x1 ;  /* 0x00000001002a7882 */ /* 0x000fe20000000000 */
[----:B------:R-:W-:Y:S01]  /*0920*/  NOP ;  /* 0x0000000000007918 */ /* 0x000fe20000000000 */
[----:B------:R-:W-:Y:S01]  /*0930*/  USEL UR42, UR42, 0x2, !UP0 ;  /* 0x000000022a2a7887 */ /* 0x000fe2000c000000 */
[----:B------:R-:W-:Y:S01]  /*0940*/  ULDC.64 UR52, c[0x0][0x208] ;  /* 0x0000820000347ab9 */ /* 0x000fe20000000a00 */
[----:B012-4-:R-:W-:Y:S08]  /*0950*/  BAR.SYNC.DEFER_BLOCKING 0x0 ;  /* 0x0000000000007b1d */ /* 0x017ff00000010000 */
[----:B------:R-:W-:Y:S05]  /*0960*/  @!P0 BRA `(.L_x_8589) ;  /* 0x0000007800348947 */ /* 0x000fea0003800000 */
.L_x_8590:
[----:B------:R-:W-:-:S08]  /*0970*/  NOP ;  /* 0x0000000000007918 */ /* 0x000fd00000000000 */
[----:B------:R-:W0:Y:S02]  /*0980*/  USETMAXREG.TRY_ALLOC.CTAPOOL UP0, 0xa0 ;  /* 0x000000a0000079c8 */ /* 0x000e240008000600 */
[----:B0-----:R-:W-:-:S13]  /*0990*/  PLOP3.LUT P0, PT, PT, PT, UP0, 0x80, 0x0 ;  /* 0x000000000000781c */ /* 0x001fda0003f0f008 */
[----:B------:R-:W-:Y:S05]  /*09a0*/  @!P0 BRA `(.L_x_8590) ;  /* 0xfffffffc00f08947 */ /* 0x000fea000383ffff */
[----:B------:R-:W0:Y:S08]  /*09b0*/  S2UR UR5, SR_CgaCtaId ;  /* 0x00000000000579c3 */ /* 0x000e300000008800 */
[----:B------:R-:W-:Y:S06]  /*09c0*/  BAR.ARV 0x8, 0x200 ;  /* 0x0208000000007b1d */ /* 0x000fec0000002000 */
[----:B------:R-:W-:-:S02]  /*09d0*/  UMOV UR4, 0x400 ;  /* 0x0000040000047882 */ /* 0x000fc40000000000 */
[----:B------:R-:W-:Y:S01]  /*09e0*/  BAR.SYNC.DEFER_BLOCKING 0x5, 0x200 ;  /* 0x0148000000007b1d */ /* 0x000fe20000010000 */
[----:B0-----:R-:W-:-:S09]  /*09f0*/  ULEA UR4, UR5, UR4, 0x18 ;  /* 0x0000000405047291 */ /* 0x001fd2000f8ec03f */
[----:B------:R-:W0:Y:S01]  /*0a00*/  LDS.128 R44, [UR4+0x19cd0] ;  /* 0x019cd004ff2c7984 */ /* 0x000e220008000c00 */
[----:B------:R-:W-:Y:S01]  /*0a10*/  ULDC UR4, c[0x0][0xc3c] ;  /* 0x00030f0000047ab9 */ /* 0x000fe20000000800 */
[----:B------:R-:W-:Y:S06]  /*0a20*/  BAR.ARV 0x4, 0x200 ;  /* 0x0108000000007b1d */ /* 0x000fec0000002000 */
[----:B0-----:R-:W-:-:S13]  /*0a30*/  ISETP.GE.AND P0, PT, R47, UR4, PT ;  /* 0x000000042f007c0c */ /* 0x001fda000bf06270 */
[----:B------:R-:W-:Y:S05]  /*0a40*/  @P0 EXIT ;  /* 0x000000000000094d */ /* 0x000fea0003800000 */
[----:B------:R-:W0:Y:S01]  /*0a50*/  S2R R0, SR_TID.X ;  /* 0x0000000000007919 */ /* 0x000e220000002100 */
[----:B------:R-:W-:Y:S01]  /*0a60*/  R2UR UR5, R45 ;  /* 0x000000002d0572ca */ /* 0x000fe200000e0000 */
[----:B------:R-:W-:Y:S01]  /*0a70*/  ULOP3.LUT UR39, UR42, 0x1, URZ, 0xfc, !UPT ;  /* 0x000000012a277892 */ /* 0x000fe2000f8efc3f */
[----:B------:R-:W-:Y:S01]  /*0a80*/  R2UR UR46, R46 ;  /* 0x000000002e2e72ca */ /* 0x000fe200000e0000 */
        /* <DEDUP_REMOVED lines=8> */
[-C--:B------:R-:W-:Y:S02]  /*0b10*/  LEA.HI R3, R0, R10.reuse, RZ, 0x5 ;  /* 0x0000000a00037211 */ /* 0x080fe400078f28ff */
[----:B------:R-:W-:Y:S01]  /*0b20*/  SHF.R.S32.HI R5, RZ, 0x4, R2 ;  /* 0x00000004ff057819 */ /* 0x000fe20000011402 */
[----:B------:R-:W-:Y:S01]  /*0b30*/  IMAD.IADD R23, R10, 0x1, -R23 ;  /* 0x000000010a177824 */ /* 0x000fe200078e0a17 */
[----:B------:R-:W-:Y:S01]  /*0b40*/  LEA.HI R0, R0, R10, RZ, 0x2 ;  /* 0x0000000a00007211 */ /* 0x000fe200078f10ff */
[----:B------:R-:W-:Y:S01]  /*0b50*/  IMAD.SHL.U32 R4, R3, 0x10, RZ ;  /* 0x0000001003047824 */ /* 0x000fe200078e00ff */
[----:B------:R-:W-:-:S02]  /*0b60*/  LOP3.LUT R3, R2, 0x7fffff0, RZ, 0xc0, !PT ;  /* 0x07fffff002037812 */ /* 0x000fc400078ec0ff */
[----:B------:R-:W-:Y:S02]  /*0b70*/  SHF.R.S32.HI R6, RZ, 0x1f, R23 ;  /* 0x0000001fff067819 */ /* 0x000fe40000011417 */
[----:B------:R-:W-:Y:S01]  /*0b80*/  LEA.HI R2, R2, R5, RZ, 0x1 ;  /* 0x0000000502027211 */ /* 0x000fe200078f08ff */
[----:B------:R-:W-:Y:S01]  /*0b90*/  IMAD.IADD R3, R10, 0x1, -R3 ;  /* 0x000000010a037824 */ /* 0x000fe200078e0a03 */
[----:B------:R-:W-:Y:S02]  /*0ba0*/  LEA.HI R7, R6, R23, RZ, 0x2 ;  /* 0x0000001706077211 */ /* 0x000fe400078f10ff */
[----:B------:R-:W-:Y:S02]  /*0bb0*/  LOP3.LUT R4, R4, 0xfffffe00, RZ, 0xc0, !PT ;  /* 0xfffffe0004047812 */ /* 0x000fe400078ec0ff */
[--C-:B------:R-:W-:Y:S02]  /*0bc0*/  SHF.R.S32.HI R8, RZ, 0x2, R7.reuse ;  /* 0x00000002ff087819 */ /* 0x100fe40000011407 */
[----:B------:R-:W-:Y:S01]  /*0bd0*/  SHF.R.S32.HI R9, RZ, 0x1f, R7 ;  /* 0x0000001fff097819 */ /* 0x000fe20000011407 */
[----:B------:R-:W-:Y:S01]  /*0be0*/  IMAD R3, R3, 0x20, R4 ;  /* 0x0000002003037824 */ /* 0x000fe200078e0204 */
[----:B------:R-:W-:-:S02]  /*0bf0*/  SHF.R.S32.HI R152, RZ, 0x7, R152 ;  /* 0x00000007ff987819 */ /* 0x000fc40000011498 */
[----:B------:R-:W-:Y:S02]  /*0c00*/  LOP3.LUT R2, R2, 0x1ffffffe, RZ, 0xc0, !PT ;  /* 0x1ffffffe02027812 */ /* 0x000fe400078ec0ff */
[----:B------:R-:W-:Y:S01]  /*0c10*/  LOP3.LUT R19, R0, 0xfffffffc, RZ, 0xc0, !PT ;  /* 0xfffffffc00137812 */ /* 0x000fe200078ec0ff */
[----:B------:R-:W-:Y:S01]  /*0c20*/  IMAD.HI R4, R152, 0x55555556, RZ ;  /* 0x5555555698047827 */ /* 0x000fe200078e02ff */
[----:B------:R-:W-:Y:S02]  /*0c30*/  LEA.HI R9, R9, R8, RZ, 0x3 ;  /* 0x0000000809097211 */ /* 0x000fe400078f18ff */
        /* <DEDUP_REMOVED lines=8> */
[C---:B------:R-:W-:Y:S01]  /*0cc0*/  LEA.HI R2, R19.reuse, R19, RZ, 0x1 ;  /* 0x0000001313027211 */ /* 0x040fe200078f08ff */
[----:B------:R-:W-:Y:S01]  /*0cd0*/  IMAD.SHL.U32 R16, R19, 0x8, RZ ;  /* 0x0000000813107824 */ /* 0x000fe200078e00ff */
[----:B------:R-:W-:Y:S01]  /*0ce0*/  LOP3.LUT R4, R7, 0x7ffffffc, RZ, 0xc0, !PT ;  /* 0x7ffffffc07047812 */ /* 0x000fe200078ec0ff */
[----:B------:R-:W-:Y:S01]  /*0cf0*/  IMAD R5, R5, -0x3, R152 ;  /* 0xfffffffd05057824 */ /* 0x000fe200078e0298 */
[----:B------:R-:W-:Y:S01]  /*0d00*/  LOP3.LUT R2, R2, 0x1ffffffe, RZ, 0xc0, !PT ;  /* 0x1ffffffe02027812 */ /* 0x000fe200078ec0ff */
[----:B------:R-:W-:Y:S01]  /*0d10*/  IMAD R6, R6, 0x10, R9 ;  /* 0x0000001006067824 */ /* 0x000fe200078e0209 */
[----:B------:R-:W-:Y:S01]  /*0d20*/  SHF.R.S32.HI R22, RZ, 0x2, R0 ;  /* 0x00000002ff167819 */ /* 0x000fe20000011400 */
[----:B------:R-:W-:-:S02]  /*0d30*/  VIADD R17, R16, 0x20 ;  /* 0x0000002010117836 */ /* 0x000fc40000000000 */
[----:B------:R-:W-:Y:S02]  /*0d40*/  VIADD R18, R16, 0x40 ;  /* 0x0000004010127836 */ /* 0x000fe40000000000 */
[----:B------:R-:W-:Y:S01]  /*0d50*/  IMAD.MOV.U32 R7, RZ, RZ, -0x2 ;  /* 0xfffffffeff077424 */ /* 0x000fe200078e00ff */
[----:B------:R-:W-:Y:S01]  /*0d60*/  SHF.R.S32.HI R0, RZ, 0x1f, R17 ;  /* 0x0000001fff007819 */ /* 0x000fe20000011411 */
[----:B------:R-:W-:Y:S01]  /*0d70*/  IMAD.IADD R4, R23, 0x1, -R4 ;  /* 0x0000000117047824 */ /* 0x000fe200078e0a04 */
[----:B------:R-:W-:Y:S01]  /*0d80*/  SHF.R.S32.HI R157, RZ, 0x1f, R18 ;  /* 0x0000001fff9d7819 */ /* 0x000fe20000011412 */
[----:B------:R-:W-:Y:S02]  /*0d90*/  IMAD R153, R5, 0x40, R6 ;  /* 0x0000004005997824 */ /* 0x000fe400078e0206 */
[----:B------:R-:W-:Y:S02]  /*0da0*/  IMAD.IADD R2, R19, 0x1, -R2 ;  /* 0x0000000113027824 */ /* 0x000fe400078e0a02 */
[----:B------:R-:W-:-:S02]  /*0db0*/  IMAD R154, R4, R7, 0x80 ;  /* 0x00000080049a7424 */ /* 0x000fc400078e0207 */
[----:B------:R-:W-:-:S07]  /*0dc0*/  IMAD R155, R2, 0x8, R153 ;  /* 0x00000008029b7824 */ /* 0x000fce00078e0299 */
.L_x_8626:
[----:B01234-:R-:W0:Y:S01]  /*0dd0*/  LDC.64 R2, c[0x0][0xc88] ;  /* 0x00032200ff027b82 */ /* 0x01fe220000000a00 */
        /* <DEDUP_REMOVED lines=47> */
[----:B-----5:R-:W-:Y:S01]  /*10d0*/  IMAD.U32 R6, RZ, RZ, UR6 ;  /* 0x00000006ff067e24 */ /* 0x020fe2000f8e00ff */
        /* <DEDUP_REMOVED lines=16> */
[----:B------:R-:W3:Y:S04]  /*11e0*/  @P0 LDG.E R2, desc[UR52][R2.64] ;  /* 0x0000003402020981 */ /* 0x000ee8000c1e1900 */
[----:B------:R-:W4:Y:S01]  /*11f0*/  @P1 LDG.E R4, desc[UR52][R4.64] ;  /* 0x0000003404041981 */ /* 0x000f22000c1e1900 */
[----:B------:R-:W-:Y:S01]  /*1200*/  UISETP.NE.U32.AND UP0, UPT, UR6, URZ, UPT ;  /* 0x0000003f0600728c */ /* 0x000fe2000bf05070 */
[----:B0-----:R-:W-:Y:S01]  /*1210*/  CS2R R8, SRZ ;  /* 0x0000000000087805 */ /* 0x001fe2000001ff00 */
[----:B------:R-:W-:Y:S01]  /*1220*/  UMOV UR48, URZ ;  /* 0x0000003f00307c82 */ /* 0x000fe20008000000 */
[----:B------:R-:W-:Y:S01]  /*1230*/  ULDC UR6, c[0x0][0x2f0] ;  /* 0x0000bc0000067ab9 */ /* 0x000fe20000000800 */
[----:B------:R-:W-:Y:S01]  /*1240*/  UISETP.NE.AND.EX UP0, UPT, UR7, URZ, UPT, UP0 ;  /* 0x0000003f0700728c */ /* 0x000fe2000bf05300 */
[----:B------:R-:W-:Y:S01]  /*1250*/  IMAD.MOV.U32 R135, RZ, RZ, RZ ;  /* 0x000000ffff877224 */ /* 0x000fe200078e00ff */
        /* <DEDUP_REMOVED lines=42> */
.L_x_8591:
        /* <DEDUP_REMOVED lines=11> */
[----:B------:R-:W-:Y:S01]  /*15b0*/  USHF.R.S32.HI UR5, URZ, 0x1f, UR4 ;  /* 0x0000001f3f057899 */ /* 0x000fe20008011404 */
[----:B------:R-:W-:Y:S02]  /*15c0*/  IMAD.MOV.U32 R62, RZ, RZ, RZ ;  /* 0x000000ffff3e7224 */ /* 0x000fe400078e00ff */
[----:B------:R-:W-:Y:S01]  /*15d0*/  IMAD.MOV.U32 R64, RZ, RZ, RZ ;  /* 0x000000ffff407224 */ /* 0x000fe200078e00ff */
[----:B------:R-:W-:-:S08]  /*15e0*/  ULEA.HI UR47, UR5, UR4, URZ, 0x7 ;  /* 0x00000004052f7291 */ /* 0x000fd0000f8f383f */
[----:B------:R-:W-:Y:S05]  /*15f0*/  @!P1 BRA `(.L_x_8592) ;  /* 0x0000004800a49947 */ /* 0x000fea0003800000 */
[----:B------:R-:W0:Y:S01]  /*1600*/  SHFL.IDX PT, R0, R152, RZ, 0x1f ;  /* 0x00001fff98007589 */ /* 0x000e2200000e0000 */
[----:B------:R-:W1:Y:S01]  /*1610*/  S2UR UR8, SR_CgaCtaId ;  /* 0x00000000000879c3 */ /* 0x000e620000008800 */
[----:B------:R-:W-:Y:S01]  /*1620*/  UMOV UR7, 0x400 ;  /* 0x0000040000077882 */ /* 0x000fe20000000000 */
[----:B------:R-:W-:Y:S01]  /*1630*/  USHF.R.S32.HI UR47, URZ, 0x7, UR47 ;  /* 0x000000073f2f7899 */ /* 0x000fe2000801142f */
[----:B0-----:R-:W-:Y:S01]  /*1640*/  R2UR UR6, R0 ;  /* 0x00000000000672ca */ /* 0x001fe200000e0000 */
[----:B-1----:R-:W-:-:S12]  /*1650*/  ULEA UR7, UR8, UR7, 0x18 ;  /* 0x0000000708077291 */ /* 0x002fd8000f8ec03f */
[----:B------:R-:W-:Y:S02]  /*1660*/  UIMAD.WIDE UR4, UR6, 0x55555556, URZ ;  /* 0x55555556060478a5 */ /* 0x000fe4000f8e023f */
[----:B------:R-:W-:Y:S02]  /*1670*/  UIADD3 UR4, UR7, 0xf000, URZ ;  /* 0x0000f00007047890 */ /* 0x000fe4000fffe03f */
[----:B------:R-:W-:Y:S02]  /*1680*/  ULEA.HI UR5, UR5, UR5, URZ, 0x1 ;  /* 0x0000000505057291 */ /* 0x000fe4000f8f083f */
[----:B------:R-:W-:Y:S02]  /*1690*/  ULOP3.LUT UP0, URZ, UR4, 0x3ff, URZ, 0xc0, !UPT ;  /* 0x000003ff043f7892 */ /* 0x000fe4000f80c03f */
[----:B------:R-:W-:-:S04]  /*16a0*/  UIMAD UR5, UR5, -0x3, UR6 ;  /* 0xfffffffd050578a4 */ /* 0x000fc8000f8e0206 */
[----:B------:R-:W-:Y:S01]  /*16b0*/  PLOP3.LUT P0, PT, PT, PT, UP0, 0x80, 0x0 ;  /* 0x000000000000781c */ /* 0x000fe20003f0f008 */
[----:B------:R-:W-:-:S04]  /*16c0*/  ULEA UR5, UR5, UR4, 0xb ;  /* 0x0000000405057291 */ /* 0x000fc8000f8e583f */
[----:B------:R-:W-:-:S04]  /*16d0*/  USHF.R.U32.HI UR5, URZ, 0x4, UR5 ;  /* 0x000000043f057899 */ /* 0x000fc80008011605 */
[----:B------:R-:W-:-:S04]  /*16e0*/  ULOP3.LUT UR49, UR5, 0x3fff, URZ, 0xc0, !UPT ;  /* 0x00003fff05317892 */ /* 0x000fc8000f8ec03f */
[----:B------:R-:W-:Y:S08]  /*16f0*/  @!P0 BRA `(.L_x_8593) ;  /* 0x0000000000408947 */ /* 0x000ff00003800000 */
        /* <DEDUP_REMOVED lines=16> */
.L_x_8593:
        /* <DEDUP_REMOVED lines=13> */
.L_x_8726:
[----:B------:R-:W-:Y:S05]  /*18d0*/  @!P0 BRA `(.L_x_8595) ;  /* 0x0000000000048947 */ /* 0x000fea0003800000 */
[----:B------:R-:W-:Y:S01]  /*18e0*/  BPT.TRAP 0x1 ;  /* 0x000000040000795c */ /* 0x000fe20000300000 */
.L_x_8595:
[----:B0-----:R-:W-:Y:S02]  /*18f0*/  IMAD.U32 R3, RZ, RZ, UR38 ;  /* 0x00000026ff037e24 */ /* 0x001fe4000f8e00ff */
[----:B------:R-:W-:Y:S02]  /*1900*/  IMAD.U32 R5, RZ, RZ, UR37 ;  /* 0x00000025ff057e24 */ /* 0x000fe4000f8e00ff */
[----:B------:R-:W-:-:S03]  /*1910*/  IMAD R4, R3, 0x8, R0 ;  /* 0x0000000803047824 */ /* 0x000fc600078e0200 */
[----:B------:R-:W-:-:S04]  /*1920*/  SHF.L.U32 R3, R5, 0x1f, RZ ;  /* 0x0000001f05037819 */ /* 0x000fc800000006ff */
[----:B------:R0:W1:Y:S01]  /*1930*/  SYNCS.PHASECHK.TRANS64.TRYWAIT P1, [R4+URZ+0x19c30], R3 ;  /* 0x019c3003040075a7 */ /* 0x000062000802017f */
[----:B------:R-:W-:Y:S05]  /*1940*/  @!P0 BRA `(.L_x_8596) ;  /* 0x0000000000048947 */ /* 0x000fea0003800000 */
[----:B------:R-:W-:Y:S01]  /*1950*/  BPT.TRAP 0x1 ;  /* 0x000000040000795c */ /* 0x000fe20000300000 */
.L_x_8596:
[----:B------:R-:W2:Y:S01]  /*1960*/  LDL.LU R5, [R1+0xc] ;  /* 0x00000c0001057983 */ /* 0x000ea20000300800 */
[----:B------:R-:W3:Y:S02]  /*1970*/  S2R R6, SR_TID.X ;  /* 0x0000000000067919 */ /* 0x000ee40000002100 */
[----:B---3--:R-:W-:Y:S01]  /*1980*/  LOP3.LUT P2, RZ, R6, 0x7f, RZ, 0xc0, !PT ;  /* 0x0000007f06ff7812 */ /* 0x008fe2000784c0ff */
[----:B------:R-:W-:Y:S01]  /*1990*/  IMAD.MOV.U32 R135, RZ, RZ, RZ ;  /* 0x000000ffff877224 */ /* 0x000fe200078e00ff */
[----:B--2---:R-:W-:-:S11]  /*19a0*/  LOP3.LUT R5, R5, 0xffffffef, RZ, 0xc0, !PT ;  /* 0xffffffef05057812 */ /* 0x004fd600078ec0ff */
[----:B------:R-:W-:-:S05]  /*19b0*/  @P2 LOP3.LUT R5, R5, 0x10, RZ, 0xfc, !PT ;  /* 0x0000001005052812 */ /* 0x000fca00078efcff */
[----:B------:R2:W-:Y:S01]  /*19c0*/  STL [R1+0xc], R5 ;  /* 0x00000c0501007387 */ /* 0x0005e20000100800 */
[----:B-1----:R-:W-:Y:S05]  /*19d0*/  @P1 BRA `(.L_x_8597) ;  /* 0x0000000000081947 */ /* 0x002fea0003800000 */
[----:B------:R-:W1:Y:S02]  /*19e0*/  SYNCS.PHASECHK.TRANS64.TRYWAIT P1, [R4+URZ+0x19c30], R3 ;  /* 0x019c3003040075a7 */ /* 0x000e64000802017f */
[----:B-1----:R-:W-:Y:S05]  /*19f0*/  @!P1 BRA `(.L_x_8598) ;  /* 0x000000bc002c9947 */ /* 0x002fea0003800000 */
.L_x_8597:
        /* <DEDUP_REMOVED lines=9> */
[----:B--2---:R-:W-:Y:S01]  /*1a90*/  VIADD R5, R154, UR48 ;  /* 0x000000309a057c36 */ /* 0x004fe20008000000 */
[----:B------:R-:W-:Y:S01]  /*1aa0*/  UMOV UR9, 0xc0000010 ;  /* 0xc000001000097882 */ /* 0x000fe20000000000 */
[----:B------:R-:W-:Y:S01]  /*1ab0*/  UMOV UR11, 0xc0000010 ;  /* 0xc0000010000b7882 */ /* 0x000fe20000000000 */
[----:B------:R-:W-:Y:S01]  /*1ac0*/  IMAD.U32 R6, RZ, RZ, UR47 ;  /* 0x0000002fff067e24 */ /* 0x000fe2000f8e00ff */
[----:B------:R-:W-:Y:S01]  /*1ad0*/  P2R R7, PR, RZ, 0x1 ;  /* 0x00000001ff077803 */ /* 0x000fe20000000000 */
[----:B------:R-:W-:Y:S01]  /*1ae0*/  UIADD3 UR4, UR4, 0x13800, URZ ;  /* 0x0001380004047890 */ /* 0x000fe2000fffe03f */
[----:B------:R-:W-:Y:S01]  /*1af0*/  IMAD.U32 R10, RZ, RZ, UR43 ;  /* 0x0000002bff0a7e24 */ /* 0x000fe2000f8e00ff */
[----:B------:R-:W2:Y:S01]  /*1b00*/  S2R R88, SR_TID.X ;  /* 0x0000000000587919 */ /* 0x000ea20000002100 */
[----:B------:R-:W-:Y:S01]  /*1b10*/  IMAD R5, R6, -0x80, R5 ;  /* 0xffffff8006057824 */ /* 0x000fe200078e0205 */
[----:B------:R-:W-:Y:S01]  /*1b20*/  USHF.R.U32.HI UR4, URZ, 0x4, UR4 ;  /* 0x000000043f047899 */ /* 0x000fe20008011604 */
[--C-:B------:R-:W-:Y:S01]  /*1b30*/  IMAD.MOV.U32 R134, RZ, RZ, R135.reuse ;  /* 0x000000ffff867224 */ /* 0x100fe200078e0087 */
[----:B------:R-:W-:Y:S01]  /*1b40*/  UISETP.GE.AND UP0, UPT, UR48, 0x81, UPT ;  /* 0x000000813000788c */ /* 0x000fe2000bf06270 */
[--C-:B------:R-:W-:Y:S01]  /*1b50*/  IMAD.MOV.U32 R133, RZ, RZ, R135.reuse ;  /* 0x000000ffff857224 */ /* 0x100fe200078e0087 */
[----:B------:R-:W-:Y:S01]  /*1b60*/  ULOP3.LUT UR4, UR4, 0x3fff, URZ, 0xc0, !UPT ;  /* 0x00003fff04047892 */ /* 0x000fe2000f8ec03f */
[C---:B------:R-:W-:Y:S01]  /*1b70*/  ISETP.GT.AND P3, PT, R5.reuse, RZ, PT ;  /* 0x000000ff0500720c */ /* 0x040fe20003f64270 */
[--C-:B------:R-:W-:Y:S01]  /*1b80*/  IMAD.MOV.U32 R132, RZ, RZ, R135.reuse ;  /* 0x000000ffff847224 */ /* 0x100fe200078e0087 */
[C---:B------:R-:W-:Y:S01]  /*1b90*/  ISETP.GT.AND P1, PT, R5.reuse, 0x1, PT ;  /* 0x000000010500780c */ /* 0x040fe20003f24270 */
[----:B------:R-:W-:Y:S01]  /*1ba0*/  ULOP3.LUT UR16, UR4, 0x10000, URZ, 0xfc, !UPT ;  /* 0x0001000004107892 */ /* 0x000fe2000f8efc3f */
[C---:B------:R-:W-:Y:S01]  /*1bb0*/  ISETP.GT.AND P2, PT, R5.reuse, 0x8, PT ;  /* 0x000000080500780c */ /* 0x040fe20003f44270 */
[----:B------:R-:W-:Y:S01]  /*1bc0*/  UIADD3 UR4, UR12, 0x180, URZ ;  /* 0x000001800c047890 */ /* 0x000fe2000fffe03f */
[C---:B------:R-:W-:Y:S01]  /*1bd0*/  ISETP.GT.AND P5, PT, R5.reuse, 0x9, PT ;  /* 0x000000090500780c */ /* 0x040fe20003fa4270 */
[----:B------:R-:W-:Y:S01]  /*1be0*/  UIMAD UR14, UR38, 0x300, UR16 ;  /* 0x00000300260e78a4 */ /* 0x000fe2000f8e0210 */
[C---:B------:R-:W-:Y:S01]  /*1bf0*/  ISETP.GT.AND P4, PT, R5.reuse, 0x10, PT ;  /* 0x000000100500780c */ /* 0x040fe20003f84270 */
[--C-:B------:R-:W-:Y:S01]  /*1c00*/  IMAD.MOV.U32 R131, RZ, RZ, R135.reuse ;  /* 0x000000ffff837224 */ /* 0x100fe200078e0087 */
[C---:B------:R-:W-:Y:S01]  /*1c10*/  ISETP.GT.AND P0, PT, R5.reuse, 0x59, PT ;  /* 0x000000590500780c */ /* 0x040fe20003f04270 */
[----:B------:R-:W-:Y:S01]  /*1c20*/  UIADD3 UR6, UR14, 0x100, URZ ;  /* 0x000001000e067890 */ /* 0x000fe2000fffe03f */
[----:B------:R-:W-:Y:S01]  /*1c30*/  ISETP.GT.AND P6, PT, R5, 0x60, PT ;  /* 0x000000600500780c */ /* 0x000fe20003fc4270 */
[----:B------:R-:W-:Y:S01]  /*1c40*/  UIADD3 UR10, UR14, 0x200, URZ ;  /* 0x000002000e0a7890 */ /* 0x000fe2000fffe03f */
[----:B------:R-:W-:-:S02]  /*1c50*/  IMAD.MOV.U32 R130, RZ, RZ, R135 ;  /* 0x000000ffff827224 */ /* 0x000fc400078e0087 */
[----:B------:R-:W-:Y:S01]  /*1c60*/  QGMMA.64x128x32.F32.E4M3.E4M3 R24, gdesc[UR12], RZ, !UPT, gsb0 ;  /* 0x01e000000c1879f3 */ /* 0x000fe2000c0008ff */
        /* <DEDUP_REMOVED lines=51> */
[----:B01----:R-:W-:-:S02]  /*1fa0*/  FMNMX.FTZ R3, R24, R25, !PT ;  /* 0x0000001918037209 */ /* 0x003fc40007810000 */
        /* <DEDUP_REMOVED lines=108> */
[----:B------:R-:W-:Y:S02]  /*2670*/  ISETP.GT.AND P0, PT, R5, 0x60, PT ;  /* 0x000000600500780c */ /* 0x000fe40003f04270 */
[----:B------:R-:W-:Y:S01]  /*2680*/  P2R R9, PR, RZ, 0x4 ;  /* 0x00000004ff097803 */ /* 0x000fe20000000000 */
[----:B------:R-:W0:Y:S01]  /*2690*/  SHFL.BFLY PT, R3, R6, 0x2, 0x1f ;  /* 0x0c401f0006037f89 */ /* 0x000e2200000e0000 */
[----:B------:R-:W-:Y:S02]  /*26a0*/  FSEL R74, R74, -INF , P0 ;  /* 0xff8000004a4a7808 */ /* 0x000fe40000000000 */
[----:B------:R-:W-:Y:S02]  /*26b0*/  ISETP.NE.AND P0, PT, R12, RZ, PT ;  /* 0x000000ff0c00720c */ /* 0x000fe40003f05270 */
[----:B------:R-:W-:Y:S02]  /*26c0*/  P2R R11, PR, RZ, 0x2 ;  /* 0x00000002ff0b7803 */ /* 0x000fe40000000000 */
[----:B------:R-:W-:-:S02]  /*26d0*/  FSEL R75, R75, -INF , P0 ;  /* 0xff8000004b4b7808 */ /* 0x000fc40000000000 */
[----:B------:R-:W-:Y:S02]  /*26e0*/  ISETP.NE.AND P0, PT, R7, RZ, PT ;  /* 0x000000ff0700720c */ /* 0x000fe40003f05270 */
[----:B------:R-:W-:Y:S02]  /*26f0*/  FMNMX.FTZ R7, R26, R27, !PT ;  /* 0x0000001b1a077209 */ /* 0x000fe40007810000 */
[----:B------:R-:W-:Y:S02]  /*2700*/  ISETP.GT.AND P1, PT, R5, 0x59, PT ;  /* 0x000000590500780c */ /* 0x000fe40003f24270 */
[----:B------:R-:W-:Y:S02]  /*2710*/  FSEL R82, R82, -INF , P3 ;  /* 0xff80000052527808 */ /* 0x000fe40001800000 */
[----:B------:R-:W-:Y:S02]  /*2720*/  FSEL R71, R71, -INF , P1 ;  /* 0xff80000047477808 */ /* 0x000fe40000800000 */
[----:B------:R-:W-:-:S02]  /*2730*/  ISETP.NE.AND P1, PT, R11, RZ, PT ;  /* 0x000000ff0b00720c */ /* 0x000fc40003f25270 */
[----:B------:R-:W-:Y:S02]  /*2740*/  FSEL R83, R83, -INF , P4 ;  /* 0xff80000053537808 */ /* 0x000fe40002000000 */
[----:B------:R-:W-:Y:S02]  /*2750*/  FSEL R78, R78, -INF , P1 ;  /* 0xff8000004e4e7808 */ /* 0x000fe40000800000 */
[----:B0-----:R-:W-:Y:S02]  /*2760*/  FMNMX.FTZ R8, R6, R3, !PT ;  /* 0x0000000306087209 */ /* 0x001fe40007810000 */
[----:B------:R-:W-:Y:S02]  /*2770*/  FSEL R86, R86, -INF , P5 ;  /* 0xff80000056567808 */ /* 0x000fe40002800000 */
[----:B------:R-:W-:Y:S01]  /*2780*/  FSEL R87, R87, -INF , P6 ;  /* 0xff80000057577808 */ /* 0x000fe20003000000 */
[----:B------:R-:W0:Y:S02]  /*2790*/  SHFL.BFLY PT, R3, R8, 0x1, 0x1f ;  /* 0x0c201f0008037f89 */ /* 0x000e2400000e0000 */
[----:B0-----:R-:W-:-:S04]  /*27a0*/  FMNMX.FTZ R3, R8, R3, !PT ;  /* 0x0000000308037209 */ /* 0x001fc80007810000 */
        /* <DEDUP_REMOVED lines=28> */
[----:B--2---:R-:W-:Y:S01]  /*2970*/  LOP3.LUT P2, RZ, R88, 0x7f, RZ, 0xc0, !PT ;  /* 0x0000007f58ff7812 */ /* 0x004fe2000784c0ff */
[----:B------:R-:W-:-:S01]  /*2980*/  FFMA.FTZ R57, R77, UR43, -R15 ;  /* 0x0000002b4d397c23 */ /* 0x000fc2000801080f */
[----:B------:R-:W-:Y:S01]  /*2990*/  FMNMX.FTZ R14, R46, R7, !PT ;  /* 0x000000072e0e7209 */ /* 0x000fe20007810000 */
[----:B------:R-:W-:-:S01]  /*29a0*/  FFMA.FTZ R21, R41, UR43, -R15 ;  /* 0x0000002b29157c23 */ /* 0x000fc2000801080f */
[----:B------:R-:W-:Y:S01]  /*29b0*/  MUFU.EX2 R8, R8 ;  /* 0x0000000800087308 */ /* 0x000fe20000000800 */
[----:B------:R-:W-:-:S01]  /*29c0*/  FFMA.FTZ R33, R53, UR43, -R15 ;  /* 0x0000002b35217c23 */ /* 0x000fc2000801080f */
[----:B------:R-:W-:Y:S01]  /*29d0*/  FMNMX.FTZ R7, R47, R14, !PT ;  /* 0x0000000e2f077209 */ /* 0x000fe20007810000 */
[----:B------:R-:W-:-:S01]  /*29e0*/  FFMA.FTZ R14, R40, UR43, -R15 ;  /* 0x0000002b280e7c23 */ /* 0x000fc2000801080f */
[--C-:B------:R-:W-:Y:S01]  /*29f0*/  FFMA.FTZ R40, R64, UR43, -R15.reuse ;  /* 0x0000002b40287c23 */ /* 0x100fe2000801080f */
[----:B------:R-:W-:Y:S01]  /*2a00*/  IMAD.U32 R64, RZ, RZ, UR43 ;  /* 0x0000002bff407e24 */ /* 0x000fe2000f8e00ff */
[----:B------:R-:W-:Y:S01]  /*2a10*/  FMNMX.FTZ R20, R50, R7, !PT ;  /* 0x0000000732147209 */ /* 0x000fe20007810000 */
[----:B------:R-:W-:-:S01]  /*2a20*/  FFMA.FTZ R53, R73, UR43, -R15 ;  /* 0x0000002b49357c23 */ /* 0x000fc2000801080f */
[----:B------:R-:W0:Y:S01]  /*2a30*/  MUFU.EX2 R9, R9 ;  /* 0x0000000900097308 */ /* 0x000e220000000800 */
[----:B------:R-:W-:-:S01]  /*2a40*/  FFMA.FTZ R41, R61, UR43, -R15 ;  /* 0x0000002b3d297c23 */ /* 0x000fc2000801080f */
[----:B------:R-:W-:Y:S01]  /*2a50*/  FMNMX.FTZ R7, R51, R20, !PT ;  /* 0x0000001433077209 */ /* 0x000fe20007810000 */
[----:B------:R-:W-:-:S01]  /*2a60*/  FFMA.FTZ R61, R81, UR43, -R15 ;  /* 0x0000002b513d7c23 */ /* 0x000fc2000801080f */
[----:B------:R-:W-:-:S02]  /*2a70*/  IMAD.MOV.U32 R88, RZ, RZ, R135 ;  /* 0x000000ffff587224 */ /* 0x000fc400078e0087 */
[----:B------:R-:W-:Y:S02]  /*2a80*/  FMNMX.FTZ R20, R54, R7, !PT ;  /* 0x0000000736147209 */ /* 0x000fe40007810000 */
[----:B------:R-:W-:Y:S02]  /*2a90*/  MUFU.EX2 R10, R10 ;  /* 0x0000000a000a7308 */ /* 0x000fe40000000800 */
[----:B------:R-:W-:Y:S01]  /*2aa0*/  FMNMX.FTZ R7, R55, R20, !PT ;  /* 0x0000001437077209 */ /* 0x000fe20007810000 */
[--C-:B------:R-:W-:Y:S01]  /*2ab0*/  FFMA.FTZ R20, R44, UR43, -R15.reuse ;  /* 0x0000002b2c147c23 */ /* 0x100fe2000801080f */
[----:B------:R-:W-:-:S02]  /*2ac0*/  FFMA.FTZ R44, R68, UR43, -R15 ;  /* 0x0000002b442c7c23 */ /* 0x000fc4000801080f */
[----:B------:R-:W-:Y:S02]  /*2ad0*/  FMNMX.FTZ R24, R58, R7, !PT ;  /* 0x000000073a187209 */ /* 0x000fe40007810000 */
[----:B------:R-:W-:Y:S01]  /*2ae0*/  MUFU.EX2 R11, R11 ;  /* 0x0000000b000b7308 */ /* 0x000fe20000000800 */
[----:B0-----:R-:W-:-:S02]  /*2af0*/  F2FP.SATFINITE.E4M3.F32.PACK_AB_MERGE_C R136, R9, R8, RZ ;  /* 0x000000080988723e */ /* 0x001fc400048070ff */
[----:B------:R-:W-:Y:S02]  /*2b00*/  FMNMX.FTZ R7, R59, R24, !PT ;  /* 0x000000183b077209 */ /* 0x000fe40007810000 */
[----:B------:R-:W-:Y:S02]  /*2b10*/  F2FP.SATFINITE.E4M3.F32.PACK_AB_MERGE_C R136, R6, R5, R136 ;  /* 0x000000050688723e */ /* 0x000fe40004807088 */
[----:B------:R-:W-:Y:S01]  /*2b20*/  FMNMX.FTZ R24, R62, R7, !PT ;  /* 0x000000073e187209 */ /* 0x000fe20007810000 */
[----:B------:R-:W-:Y:S03]  /*2b30*/  MUFU.EX2 R12, R12 ;  /* 0x0000000c000c7308 */ /* 0x000fe60000000800 */
[----:B------:R-:W-:Y:S01]  /*2b40*/  FMNMX.FTZ R7, R63, R24, !PT ;  /* 0x000000183f077209 */ /* 0x000fe20007810000 */
[----:B------:R-:W-:-:S03]  /*2b50*/  FFMA.FTZ R24, R48, UR43, -R15 ;  /* 0x0000002b30187c23 */ /* 0x000fc6000801080f */
[----:B------:R-:W-:Y:S01]  /*2b60*/  FMNMX.FTZ R28, R66, R7, !PT ;  /* 0x00000007421c7209 */ /* 0x000fe20007810000 */
[----:B------:R-:W0:Y:S03]  /*2b70*/  MUFU.EX2 R13, R13 ;  /* 0x0000000d000d7308 */ /* 0x000e260000000800 */
[----:B------:R-:W-:-:S04]  /*2b80*/  FMNMX.FTZ R7, R67, R28, !PT ;  /* 0x0000001c43077209 */ /* 0x000fc80007810000 */
[----:B------:R-:W-:Y:S01]  /*2b90*/  FMNMX.FTZ R28, R70, R7, !PT ;  /* 0x00000007461c7209 */ /* 0x000fe20007810000 */
[----:B------:R-:W-:Y:S03]  /*2ba0*/  MUFU.EX2 R14, R14 ;  /* 0x0000000e000e7308 */ /* 0x000fe60000000800 */
[----:B------:R-:W-:Y:S01]  /*2bb0*/  FMNMX.FTZ R7, R71, R28, !PT ;  /* 0x0000001c47077209 */ /* 0x000fe20007810000 */
[--C-:B------:R-:W-:Y:S01]  /*2bc0*/  FFMA.FTZ R28, R52, UR43, -R15.reuse ;  /* 0x0000002b341c7c23 */ /* 0x100fe2000801080f */
[----:B------:R-:W-:-:S02]  /*2bd0*/  FFMA.FTZ R52, R76, UR43, -R15 ;  /* 0x0000002b4c347c23 */ /* 0x000fc4000801080f */
[----:B------:R-:W-:Y:S01]  /*2be0*/  FMNMX.FTZ R32, R74, R7, !PT ;  /* 0x000000074a207209 */ /* 0x000fe20007810000 */
[----:B------:R-:W-:Y:S01]  /*2bf0*/  MUFU.EX2 R21, R21 ;  /* 0x0000001500157308 */ /* 0x000fe20000000800 */
[----:B0-----:R-:W-:-:S02]  /*2c00*/  F2FP.SATFINITE.E4M3.F32.PACK_AB_MERGE_C R138, R13, R12, RZ ;  /* 0x0000000c0d8a723e */ /* 0x001fc400048070ff */
[----:B------:R-:W-:Y:S02]  /*2c10*/  FMNMX.FTZ R7, R75, R32, !PT ;  /* 0x000000204b077209 */ /* 0x000fe40007810000 */
[----:B------:R-:W-:Y:S02]  /*2c20*/  F2FP.SATFINITE.E4M3.F32.PACK_AB_MERGE_C R138, R11, R10, R138 ;  /* 0x0000000a0b8a723e */ /* 0x000fe4000480708a */
[----:B------:R-:W-:Y:S01]  /*2c30*/  FMNMX.FTZ R32, R78, R7, !PT ;  /* 0x000000074e207209 */ /* 0x000fe20007810000 */
[----:B------:R-:W-:Y:S03]  /*2c40*/  MUFU.EX2 R20, R20 ;  /* 0x0000001400147308 */ /* 0x000fe60000000800 */
[----:B------:R-:W-:Y:S01]  /*2c50*/  FMNMX.FTZ R7, R79, R32, !PT ;  /* 0x000000204f077209 */ /* 0x000fe20007810000 */
[--C-:B------:R-:W-:Y:S01]  /*2c60*/  FFMA.FTZ R32, R56, UR43, -R15.reuse ;  /* 0x0000002b38207c23 */ /* 0x100fe2000801080f */
[----:B------:R-:W-:-:S02]  /*2c70*/  FFMA.FTZ R56, R80, UR43, -R15 ;  /* 0x0000002b50387c23 */ /* 0x000fc4000801080f */
[----:B------:R-:W-:Y:S01]  /*2c80*/  FMNMX.FTZ R36, R82, R7, !PT ;  /* 0x0000000752247209 */ /* 0x000fe20007810000 */
[----:B------:R-:W0:Y:S03]  /*2c90*/  MUFU.EX2 R25, R25 ;  /* 0x0000001900197308 */ /* 0x000e260000000800 */
[----:B------:R-:W-:-:S04]  /*2ca0*/  FMNMX.FTZ R7, R83, R36, !PT ;  /* 0x0000002453077209 */ /* 0x000fc80007810000 */
[----:B------:R-:W-:Y:S01]  /*2cb0*/  FMNMX.FTZ R36, R86, R7, !PT ;  /* 0x0000000756247209 */ /* 0x000fe20007810000 */
[----:B------:R-:W-:Y:S03]  /*2cc0*/  MUFU.EX2 R24, R24 ;  /* 0x0000001800187308 */ /* 0x000fe60000000800 */
[----:B------:R-:W-:Y:S01]  /*2cd0*/  FMNMX.FTZ R7, R87, R36, !PT ;  /* 0x0000002457077209 */ /* 0x000fe20007810000 */
[----:B------:R-:W-:-:S04]  /*2ce0*/  FFMA.FTZ R36, R60, UR43, -R15 ;  /* 0x0000002b3c247c23 */ /* 0x000fc8000801080f */
[----:B------:R-:W1:Y:S01]  /*2cf0*/  SHFL.BFLY PT, R48, R7, 0x2, 0x1f ;  /* 0x0c401f0007307f89 */ /* 0x000e6200000e0000 */
[----:B------:R-:W-:Y:S01]  /*2d00*/  MUFU.EX2 R29, R29 ;  /* 0x0000001d001d7308 */ /* 0x000fe20000000800 */
[----:B0-----:R-:W-:-:S04]  /*2d10*/  F2FP.SATFINITE.E4M3.F32.PACK_AB_MERGE_C R140, R25, R20, RZ ;  /* 0x00000014198c723e */ /* 0x001fc800048070ff */
[----:B------:R-:W-:-:S03]  /*2d20*/  F2FP.SATFINITE.E4M3.F32.PACK_AB_MERGE_C R140, R21, R14, R140 ;  /* 0x0000000e158c723e */ /* 0x000fc6000480708c */
[----:B------:R-:W-:Y:S08]  /*2d30*/  MUFU.EX2 R28, R28 ;  /* 0x0000001c001c7308 */ /* 0x000ff00000000800 */
[----:B------:R-:W0:Y:S01]  /*2d40*/  MUFU.EX2 R33, R33 ;  /* 0x0000002100217308 */ /* 0x000e220000000800 */
[----:B-1----:R-:W-:Y:S01]  /*2d50*/  FMNMX.FTZ R60, R7, R48, !PT ;  /* 0x00000030073c7209 */ /* 0x002fe20007810000 */
[----:B------:R-:W-:-:S06]  /*2d60*/  FFMA.FTZ R48, R72, UR43, -R15 ;  /* 0x0000002b48307c23 */ /* 0x000fcc000801080f */
[----:B------:R-:W-:Y:S01]  /*2d70*/  MUFU.EX2 R32, R32 ;  /* 0x0000002000207308 */ /* 0x000fe20000000800 */
[----:B------:R-:W1:Y:S07]  /*2d80*/  SHFL.BFLY PT, R7, R60, 0x1, 0x1f ;  /* 0x0c201f003c077f89 */ /* 0x000e6e00000e0000 */
[----:B------:R-:W-:Y:S01]  /*2d90*/  MUFU.EX2 R37, R37 ;  /* 0x0000002500257308 */ /* 0x000fe20000000800 */
[----:B0-----:R-:W-:-:S04]  /*2da0*/  F2FP.SATFINITE.E4M3.F32.PACK_AB_MERGE_C R142, R33, R28, RZ ;  /* 0x0000001c218e723e */ /* 0x001fc800048070ff */
[----:B------:R-:W-:-:S03]  /*2db0*/  F2FP.SATFINITE.E4M3.F32.PACK_AB_MERGE_C R142, R29, R24, R142 ;  /* 0x000000181d8e723e */ /* 0x000fc6000480708e */
[----:B------:R-:W-:Y:S08]  /*2dc0*/  MUFU.EX2 R36, R36 ;  /* 0x0000002400247308 */ /* 0x000ff00000000800 */
[----:B------:R-:W-:Y:S01]  /*2dd0*/  MUFU.EX2 R41, R41 ;  /* 0x0000002900297308 */ /* 0x000fe20000000800 */
[----:B-1----:R-:W-:Y:S01]  /*2de0*/  FMNMX.FTZ R7, R60, R7, !PT ;  /* 0x000000073c077209 */ /* 0x002fe20007810000 */
[--C-:B------:R-:W-:Y:S01]  /*2df0*/  FFMA.FTZ R60, R84, UR43, -R15.reuse ;  /* 0x0000002b543c7c23 */ /* 0x100fe2000801080f */
[----:B------:R-:W-:-:S02]  /*2e00*/  FFMA.FTZ R15, R85, UR43, -R15 ;  /* 0x0000002b550f7c23 */ /* 0x000fc4000801080f */
        /* <DEDUP_REMOVED lines=19> */
[----:B------:R-:W-:Y:S01]  /*2f40*/  FADD.FTZ R59, R5, R6 ;  /* 0x00000006053b7221 */ /* 0x000fe20000010000 */
[----:B------:R-:W-:-:S01]  /*2f50*/  FFMA.FTZ R39, R39, UR43, -R64 ;  /* 0x0000002b27277c23 */ /* 0x000fc20008010840 */
[----:B------:R-:W0:Y:S01]  /*2f60*/  MUFU.EX2 R27, R27 ;  /* 0x0000001b001b7308 */ /* 0x000e220000000800 */
[----:B------:R-:W-:-:S01]  /*2f70*/  FFMA.FTZ R35, R43, UR43, -R64 ;  /* 0x0000002b2b237c23 */ /* 0x000fc20008010840 */
[----:B------:R-:W-:Y:S01]  /*2f80*/  FADD.FTZ R72, R8, R59 ;  /* 0x0000003b08487221 */ /* 0x000fe20000010000 */
[----:B------:R-:W-:-:S01]  /*2f90*/  FFMA.FTZ R63, R63, UR43, -R64 ;  /* 0x0000002b3f3f7c23 */ /* 0x000fc20008010840 */
[--C-:B------:R-:W-:Y:S01]  /*2fa0*/  FFMA.FTZ R43, R51, UR43, -R64.reuse ;  /* 0x0000002b332b7c23 */ /* 0x100fe20008010840 */
[----:B------:R-:W-:-:S01]  /*2fb0*/  FFMA.FTZ R46, R46, UR43, -R64 ;  /* 0x0000002b2e2e7c23 */ /* 0x000fc20008010840 */
[----:B------:R-:W-:Y:S01]  /*2fc0*/  FADD.FTZ R77, R9, R72 ;  /* 0x00000048094d7221 */ /* 0x000fe20000010000 */
        /* <DEDUP_REMOVED lines=15> */
[----:B------:R-:W-:-:S02]  /*30c0*/  FFMA.FTZ R86, R86, UR43, -R64 ;  /* 0x0000002b56567c23 */ /* 0x000fc40008010840 */
        /* <DEDUP_REMOVED lines=8> */
[----:B0-----:R-:W-:-:S01]  /*3150*/  FADD.FTZ R72, R30, R59 ;  /* 0x0000003b1e487221 */ /* 0x001fc20000010000 */
[----:B------:R-:W-:-:S04]  /*3160*/  FADD.FTZ R59, R11, R58 ;  /* 0x0000003a0b3b7221 */ /* 0x000fc80000010000 */
[----:B------:R-:W-:Y:S02]  /*3170*/  FADD.FTZ R58, R12, R59 ;  /* 0x0000003b0c3a7221 */ /* 0x000fe40000010000 */
[----:B------:R-:W0:Y:S02]  /*3180*/  MUFU.EX2 R39, R39 ;  /* 0x0000002700277308 */ /* 0x000e240000000800 */
[----:B------:R-:W-:-:S01]  /*3190*/  FADD.FTZ R59, R13, R58 ;  /* 0x0000003a0d3b7221 */ /* 0x000fc20000010000 */
[--C-:B------:R-:W-:Y:S01]  /*31a0*/  FFMA.FTZ R58, R74, UR43, -R64.reuse ;  /* 0x0000002b4a3a7c23 */ /* 0x100fe20008010840 */
[----:B------:R-:W-:-:S04]  /*31b0*/  FFMA.FTZ R64, R87, UR43, -R64 ;  /* 0x0000002b57407c23 */ /* 0x000fc80008010840 */
[----:B------:R-:W3:Y:S08]  /*31c0*/  MUFU.EX2 R34, R34 ;  /* 0x0000002200227308 */ /* 0x000ef00000000800 */
[----:B------:R-:W4:Y:S08]  /*31d0*/  MUFU.EX2 R35, R35 ;  /* 0x0000002300237308 */ /* 0x000f300000000800 */
[----:B------:R1:W-:Y:S08]  /*31e0*/  MUFU.EX2 R62, R63 ;  /* 0x0000003f003e7308 */ /* 0x0003f00000000800 */
[----:B------:R5:W-:Y:S01]  /*31f0*/  MUFU.EX2 R73, R51 ;  /* 0x0000003300497308 */ /* 0x000be20000000800 */
[----:B-1----:R-:W-:-:S07]  /*3200*/  FADD.FTZ R63, R31, R72 ;  /* 0x000000481f3f7221 */ /* 0x002fce0000010000 */
[----:B------:R-:W1:Y:S01]  /*3210*/  MUFU.EX2 R46, R46 ;  /* 0x0000002e002e7308 */ /* 0x000e620000000800 */
[----:B-----5:R-:W-:-:S05]  /*3220*/  @!P2 VIADD R51, R4, 0x19c40 ;  /* 0x00019c400433a836 */ /* 0x020fca0000000000 */
[----:B------:R-:W-:Y:S02]  /*3230*/  @!P2 PRMT R51, RZ, 0x654, R51 ;  /* 0x00000654ff33a816 */ /* 0x000fe40000000033 */
[----:B------:R2:W-:Y:S02]  /*3240*/  MUFU.EX2 R4, R66 ;  /* 0x0000004200047308 */ /* 0x0005e40000000800 */
[----:B------:R5:W-:Y:S06]  /*3250*/  @!P2 SYNCS.ARRIVE.TRANS64.RED.A1T0 RZ, [R51+URZ], RZ ;  /* 0x000000ff33ffa9a7 */ /* 0x000bec000810043f */
[----:B------:R-:W5:Y:S01]  /*3260*/  MUFU.EX2 R69, R69 ;  /* 0x0000004500457308 */ /* 0x000f620000000800 */
[----:B--2---:R-:W-:-:S01]  /*3270*/  FADD.FTZ R66, R38, R63 ;  /* 0x0000003f26427221 */ /* 0x004fc20000010000 */
[----:B0-----:R-:W-:-:S03]  /*3280*/  F2FP.SATFINITE.E4M3.F32.PACK_AB_MERGE_C R38, R39, R38, RZ ;  /* 0x000000262726723e */ /* 0x001fc600048070ff */
[----:B------:R-:W-:Y:S01]  /*3290*/  FADD.FTZ R63, R39, R66 ;  /* 0x00000042273f7221 */ /* 0x000fe20000010000 */
[----:B------:R-:W-:-:S01]  /*32a0*/  FADD.FTZ R66, R14, R59 ;  /* 0x0000003b0e427221 */ /* 0x000fc20000010000 */
[----:B------:R-:W-:Y:S01]  /*32b0*/  F2FP.SATFINITE.E4M3.F32.PACK_AB_MERGE_C R139, R31, R30, R38 ;  /* 0x0000001e1f8b723e */ /* 0x000fe20004807026 */
[----:B------:R-:W0:Y:S01]  /*32c0*/  MUFU.EX2 R42, R42 ;  /* 0x0000002a002a7308 */ /* 0x000e220000000800 */
[----:B---3--:R-:W-:-:S01]  /*32d0*/  FADD.FTZ R72, R34, R63 ;  /* 0x0000003f22487221 */ /* 0x008fc20000010000 */
[----:B------:R-:W-:-:S03]  /*32e0*/  FADD.FTZ R59, R21, R66 ;  /* 0x00000042153b7221 */ /* 0x000fc60000010000 */
[----:B----4-:R-:W-:Y:S01]  /*32f0*/  FADD.FTZ R63, R35, R72 ;  /* 0x00000048233f7221 */ /* 0x010fe20000010000 */
[----:B------:R-:W-:-:S02]  /*3300*/  FADD.FTZ R66, R20, R59 ;  /* 0x0000003b14427221 */ /* 0x000fc40000010000 */
[----:B------:R-:W2:Y:S01]  /*3310*/  MUFU.EX2 R43, R43 ;  /* 0x0000002b002b7308 */ /* 0x000ea20000000800 */
[----:B-1----:R-:W-:-:S01]  /*3320*/  FADD.FTZ R72, R46, R63 ;  /* 0x0000003f2e487221 */ /* 0x002fc20000010000 */
[----:B------:R-:W-:Y:S01]  /*3330*/  FADD.FTZ R59, R25, R66 ;  /* 0x00000042193b7221 */ /* 0x000fe20000010000 */
[C---:B-----5:R-:W-:Y:S02]  /*3340*/  F2FP.SATFINITE.E4M3.F32.PACK_AB_MERGE_C R46, R69.reuse, R46, RZ ;  /* 0x0000002e452e723e */ /* 0x060fe400048070ff */
[----:B------:R-:W-:Y:S01]  /*3350*/  FADD.FTZ R63, R69, R72 ;  /* 0x00000048453f7221 */ /* 0x000fe20000010000 */
[----:B------:R-:W-:-:S01]  /*3360*/  FADD.FTZ R66, R24, R59 ;  /* 0x0000003b18427221 */ /* 0x000fc20000010000 */
[----:B------:R-:W-:Y:S01]  /*3370*/  F2FP.SATFINITE.E4M3.F32.PACK_AB_MERGE_C R141, R35, R34, R46 ;  /* 0x00000022238d723e */ /* 0x000fe2000480702e */
        /* <DEDUP_REMOVED lines=11> */
[C---:B------:R-:W-:Y:S02]  /*3430*/  F2FP.SATFINITE.E4M3.F32.PACK_AB_MERGE_C R54, R73.reuse, R54, RZ ;  /* 0x000000364936723e */ /* 0x040fe400048070ff */
[----:B------:R-:W-:Y:S02]  /*3440*/  FADD.FTZ R12, R73, R12 ;  /* 0x0000000c490c7221 */ /* 0x000fe40000010000 */
        /* <DEDUP_REMOVED lines=9> */
[----:B------:R-:W-:-:S06]  /*34e0*/  FADD.FTZ R6, R40, R41 ;  /* 0x0000002928067221 */ /* 0x000fcc0000010000 */
[----:B------:R-:W2:Y:S01]  /*34f0*/  MUFU.EX2 R44, R44 ;  /* 0x0000002c002c7308 */ /* 0x000ea20000000800 */
[----:B-1----:R-:W-:-:S01]  /*3500*/  FADD.FTZ R5, R55, R8 ;  /* 0x0000000837057221 */ /* 0x002fc20000010000 */
[----:B------:R-:W-:-:S03]  /*3510*/  F2FP.SATFINITE.E4M3.F32.PACK_AB_MERGE_C R55, R62, R55, RZ ;  /* 0x000000373e37723e */ /* 0x000fc600048070ff */
[----:B------:R-:W-:Y:S01]  /*3520*/  FADD.FTZ R5, R62, R5 ;  /* 0x000000053e057221 */ /* 0x000fe20000010000 */
[----:B------:R-:W-:Y:S02]  /*3530*/  F2FP.SATFINITE.E4M3.F32.PACK_AB_MERGE_C R145, R50, R47, R55 ;  /* 0x0000002f3291723e */ /* 0x000fe40004807037 */
[----:B------:R-:W1:Y:S01]  /*3540*/  MUFU.EX2 R70, R70 ;  /* 0x0000004600467308 */ /* 0x000e620000000800 */
[----:B------:R-:W-:-:S01]  /*3550*/  FADD.FTZ R8, R4, R5 ;  /* 0x0000000504087221 */ /* 0x000fc20000010000 */
[----:B------:R-:W-:-:S03]  /*3560*/  FADD.FTZ R5, R45, R6 ;  /* 0x000000062d057221 */ /* 0x000fc60000010000 */
[----:B0-----:R-:W-:-:S03]  /*3570*/  FADD.FTZ R9, R51, R8 ;  /* 0x0000000833097221 */ /* 0x001fc60000010000 */
[----:B------:R-:W0:Y:S01]  /*3580*/  MUFU.EX2 R49, R49 ;  /* 0x0000003100317308 */ /* 0x000e220000000800 */
[----:B--2---:R-:W-:-:S07]  /*3590*/  FADD.FTZ R6, R44, R5 ;  /* 0x000000052c067221 */ /* 0x004fce0000010000 */
[----:B------:R-:W2:Y:S01]  /*35a0*/  MUFU.EX2 R71, R71 ;  /* 0x0000004700477308 */ /* 0x000ea20000000800 */
[----:B-1----:R-:W-:-:S07]  /*35b0*/  FADD.FTZ R8, R70, R9 ;  /* 0x0000000946087221 */ /* 0x002fce0000010000 */
[----:B------:R-:W-:Y:S01]  /*35c0*/  MUFU.EX2 R52, R52 ;  /* 0x0000003400347308 */ /* 0x000fe20000000800 */
[C---:B0-----:R-:W-:Y:S01]  /*35d0*/  F2FP.SATFINITE.E4M3.F32.PACK_AB_MERGE_C R44, R49.reuse, R44, RZ ;  /* 0x0000002c312c723e */ /* 0x041fe200048070ff */
[----:B------:R-:W-:-:S03]  /*35e0*/  FADD.FTZ R49, R49, R6 ;  /* 0x0000000631317221 */ /* 0x000fc60000010000 */
[----:B------:R-:W-:-:S03]  /*35f0*/  F2FP.SATFINITE.E4M3.F32.PACK_AB_MERGE_C R146, R45, R40, R44 ;  /* 0x000000282d92723e */ /* 0x000fc6000480702c */
[----:B------:R-:W0:Y:S01]  /*3600*/  MUFU.EX2 R57, R57 ;  /* 0x0000003900397308 */ /* 0x000e220000000800 */
[C---:B--2---:R-:W-:Y:S01]  /*3610*/  F2FP.SATFINITE.E4M3.F32.PACK_AB_MERGE_C R70, R71.reuse, R70, RZ ;  /* 0x000000464746723e */ /* 0x044fe200048070ff */
[----:B------:R-:W-:-:S03]  /*3620*/  FADD.FTZ R71, R71, R8 ;  /* 0x0000000847477221 */ /* 0x000fc60000010000 */
[----:B------:R-:W-:-:S03]  /*3630*/  F2FP.SATFINITE.E4M3.F32.PACK_AB_MERGE_C R147, R51, R4, R70 ;  /* 0x000000043393723e */ /* 0x000fc60004807046 */
        /* <DEDUP_REMOVED lines=68> */
.L_x_8609:
[----:B------:R-:W-:-:S04]  /*3a80*/  UISETP.NE.AND UP0, UPT, UR18, 0x1, UPT ;  /* 0x000000011200788c */ /* 0x000fc8000bf05270 */
[----:B------:R-:W-:-:S04]  /*3a90*/  USEL UR37, URZ, 0x1, UP0 ;  /* 0x000000013f257887 */ /* 0x000fc80008000000 */
[----:B------:R-:W-:Y:S01]  /*3aa0*/  ULOP3.LUT UR37, UR17, UR37, URZ, 0x3c, !UPT ;  /* 0x0000002511257292 */ /* 0x000fe2000f8e3c3f */
[----:B------:R-:W-:Y:S11]  /*3ab0*/  @!P0 BRA `(.L_x_8600) ;  /* 0x0000000000048947 */ /* 0x000ff60003800000 */
[----:B------:R-:W-:Y:S01]  /*3ac0*/  BPT.TRAP 0x1 ;  /* 0x000000040000795c */ /* 0x000fe20000300000 */
.L_x_8600:
[----:B------:R-:W0:Y:S01]  /*3ad0*/  S2UR UR6, SR_CgaCtaId ;  /* 0x00000000000679c3 */ /* 0x000e220000008800 */
[----:B------:R-:W-:Y:S01]  /*3ae0*/  UIADD3 UR38, UR18, 0x1, URZ ;  /* 0x0000000112267890 */ /* 0x000fe2000fffe03f */
[----:B------:R-:W-:Y:S01]  /*3af0*/  MOV R3, 0x400 ;  /* 0x0000040000037802 */ /* 0x000fe20000000f00 */
[----:B------:R-:W-:Y:S02]  /*3b00*/  IMAD.U32 R4, RZ, RZ, UR37 ;  /* 0x00000025ff047e24 */ /* 0x000fe4000f8e00ff */
[----:B------:R-:W-:-:S04]  /*3b10*/  UISETP.NE.AND UP0, UPT, UR38, 0x2, UPT ;  /* 0x000000022600788c */ /* 0x000fc8000bf05270 */
[----:B------:R-:W-:-:S06]  /*3b20*/  USEL UR38, UR38, URZ, UP0 ;  /* 0x0000003f26267287 */ /* 0x000fcc0008000000 */
[----:B------:R-:W-:Y:S02]  /*3b30*/  IMAD.U32 R7, RZ, RZ, UR38 ;  /* 0x00000026ff077e24 */ /* 0x000fe4000f8e00ff */
[----:B0-----:R-:W-:-:S05]  /*3b40*/  IMAD.U32 R2, RZ, RZ, UR6 ;  /* 0x00000006ff027e24 */ /* 0x001fca000f8e00ff */
[----:B------:R-:W-:Y:S02]  /*3b50*/  LEA R0, R2, R3, 0x18 ;  /* 0x0000000302007211 */ /* 0x000fe400078ec0ff */
[----:B------:R-:W-:-:S03]  /*3b60*/  SHF.L.U32 R3, R4, 0x1f, RZ ;  /* 0x0000001f04037819 */ /* 0x000fc600000006ff */
[----:B------:R-:W-:-:S04]  /*3b70*/  IMAD R4, R7, 0x8, R0 ;  /* 0x0000000807047824 */ /* 0x000fc800078e0200 */
[----:B------:R0:W1:Y:S01]  /*3b80*/  SYNCS.PHASECHK.TRANS64.TRYWAIT P1, [R4+URZ+0x19c30], R3 ;  /* 0x019c3003040075a7 */ /* 0x000062000802017f */
[----:B------:R-:W-:Y:S05]  /*3b90*/  @!P0 BRA `(.L_x_8601) ;  /* 0x0000000000048947 */ /* 0x000fea0003800000 */
[----:B------:R-:W-:Y:S01]  /*3ba0*/  BPT.TRAP 0x1 ;  /* 0x000000040000795c */ /* 0x000fe20000300000 */
.L_x_8601:
[----:B-1----:R-:W-:Y:S05]  /*3bb0*/  @P1 BRA `(.L_x_8602) ;  /* 0x0000000000081947 */ /* 0x002fea0003800000 */
[----:B------:R-:W1:Y:S02]  /*3bc0*/  SYNCS.PHASECHK.TRANS64.TRYWAIT P1, [R4+URZ+0x19c30], R3 ;  /* 0x019c3003040075a7 */ /* 0x000e64000802017f */
[----:B-1----:R-:W-:Y:S05]  /*3bd0*/  @!P1 BRA `(.L_x_8603) ;  /* 0x0000009800c89947 */ /* 0x002fea0003800000 */
.L_x_8602:
        /* <DEDUP_REMOVED lines=17> */
.L_x_8604:
[----:B------:R-:W-:Y:S01]  /*3cf0*/  R2UR UR11, R0 ;  /* 0x00000000000b72ca */ /* 0x000fe200000e0000 */
[----:B01----:R-:W-:-:S05]  /*3d00*/  IMAD.U32 R3, RZ, RZ, UR17 ;  /* 0x00000011ff037e24 */ /* 0x003fca000f8e00ff */
[----:B------:R-:W-:-:S07]  /*3d10*/  SHF.L.U32 R3, R3, 0x1f, RZ ;  /* 0x0000001f03037819 */ /* 0x000fce00000006ff */
[----:B------:R-:W-:-:S09]  /*3d20*/  ULEA UR11, UR18, UR11, 0x3 ;  /* 0x0000000b120b7291 */ /* 0x000fd2000f8e183f */
[----:B------:R0:W1:Y:S01]  /*3d30*/  SYNCS.PHASECHK.TRANS64.TRYWAIT P1, [UR11+0x19c50], R3 ;  /* 0x019c5003ff0075a7 */ /* 0x000062000802014b */
[----:B------:R-:W-:Y:S05]  /*3d40*/  @!P0 BRA `(.L_x_8605) ;  /* 0x0000000000048947 */ /* 0x000fea0003800000 */
[----:B------:R-:W-:Y:S01]  /*3d50*/  BPT.TRAP 0x1 ;  /* 0x000000040000795c */ /* 0x000fe20000300000 */
.L_x_8605:
[----:B-1----:R-:W-:Y:S05]  /*3d60*/  @P1 BRA `(.L_x_8606) ;  /* 0x0000000000081947 */ /* 0x002fea0003800000 */
[----:B------:R-:W1:Y:S02]  /*3d70*/  SYNCS.PHASECHK.TRANS64.TRYWAIT P1, [UR11+0x19c50], R3 ;  /* 0x019c5003ff0075a7 */ /* 0x000e64000802014b */
[----:B-1----:R-:W-:Y:S05]  /*3d80*/  @!P1 BRA `(.L_x_8607) ;  /* 0x0000009800709947 */ /* 0x002fea0003800000 */
.L_x_8606:
[----:B------:R-:W-:Y:S01]  /*3d90*/  R2UR UR6, R0 ;  /* 0x00000000000672ca */ /* 0x000fe200000e0000 */
[----:B------:R-:W-:Y:S01]  /*3da0*/  WARPGROUP.ARRIVE ;  /* 0x00000000000079c5 */ /* 0x000fe20000000000 */
[----:B------:R-:W-:Y:S01]  /*3db0*/  UMOV UR7, 0x40000040 ;  /* 0x4000004000077882 */ /* 0x000fe20000000000 */
[----:B-1----:R-:W-:-:S04]  /*3dc0*/  FMNMX.FTZ R10, R24, R8, !PT ;  /* 0x00000008180a7209 */ /* 0x002fc80007810000 */
[----:B0-----:R-:W-:Y:S02]  /*3dd0*/  FMNMX.FTZ R3, R25, R10, !PT ;  /* 0x0000000a19037209 */ /* 0x001fe40007810000 */
[----:B------:R-:W-:-:S04]  /*3de0*/  FMNMX.FTZ R10, R26, R9, !PT ;  /* 0x000000091a0a7209 */ /* 0x000fc80007810000 */
[----:B------:R-:W-:Y:S01]  /*3df0*/  UIADD3 UR6, UR6, 0x3000, URZ ;  /* 0x0000300006067890 */ /* 0x000fe2000fffe03f */
[----:B------:R-:W-:Y:S02]  /*3e00*/  FMNMX.FTZ R7, R27, R10, !PT ;  /* 0x0000000a1b077209 */ /* 0x000fe40007810000 */
[----:B------:R-:W-:Y:S01]  /*3e10*/  FMNMX.FTZ R10, R28, R3, !PT ;  /* 0x000000031c0a7209 */ /* 0x000fe20007810000 */
        /* <DEDUP_REMOVED lines=66> */
[----:B------:R-:W-:-:S03]  /*4240*/  FMNMX.FTZ R12, R87, R12, !PT ;  /* 0x0000000c570c7209 */ /* 0x000fc60007810000 */
[----:B------:R-:W0:Y:S04]  /*4250*/  SHFL.BFLY PT, R3, R10, 0x2, 0x1f ;  /* 0x0c401f000a037f89 */ /* 0x000e2800000e0000 */
[----:B------:R-:W1:Y:S01]  /*4260*/  SHFL.BFLY PT, R7, R12, 0x2, 0x1f ;  /* 0x0c401f000c077f89 */ /* 0x000e6200000e0000 */
[----:B------:R-:W-:Y:S02]  /*4270*/  WARPGROUP.DEPBAR.LE gsb0, 0x0 ;  /* 0x00008000000079c5 */ /* 0x000fe40000010000 */
[----:B------:R-:W-:-:S06]  /*4280*/  WARPGROUP.ARRIVE ;  /* 0x00000000000079c5 */ /* 0x000fcc0000000000 */
[----:B------:R-:W2:Y:S01]  /*4290*/  S2R R139, SR_TID.X ;  /* 0x00000000008b7919 */ /* 0x000ea20000002100 */
[----:B------:R-:W-:Y:S01]  /*42a0*/  QGMMA.64x96x32.F32.E4M3.E4M3 R88, R140, gdesc[UR4], R88, gsb0 ;  /* 0x016000048c587df3 */ /* 0x000fe20008000858 */
[----:B------:R-:W-:Y:S01]  /*42b0*/  UIADD3 UR6, UR10, 0x4, URZ ;  /* 0x000000040a067890 */ /* 0x000fe2000fffe03f */
[----:B------:R-:W-:Y:S01]  /*42c0*/  UMOV UR7, 0x40000040 ;  /* 0x4000004000077882 */ /* 0x000fe20000000000 */
[----:B0-----:R-:W-:Y:S01]  /*42d0*/  FMNMX.FTZ R11, R10, R3, !PT ;  /* 0x000000030a0b7209 */ /* 0x001fe20007810000 */
[----:B------:R-:W-:Y:S01]  /*42e0*/  IMAD.U32 R10, RZ, RZ, UR43 ;  /* 0x0000002bff0a7e24 */ /* 0x000fe2000f8e00ff */
[----:B-1----:R-:W-:-:S03]  /*42f0*/  FMNMX.FTZ R13, R12, R7, !PT ;  /* 0x000000070c0d7209 */ /* 0x002fc60007810000 */
[----:B------:R-:W0:Y:S04]  /*4300*/  SHFL.BFLY PT, R14, R11, 0x1, 0x1f ;  /* 0x0c201f000b0e7f89 */ /* 0x000e2800000e0000 */
[----:B------:R-:W1:Y:S01]  /*4310*/  SHFL.BFLY PT, R20, R13, 0x1, 0x1f ;  /* 0x0c201f000d147f89 */ /* 0x000e6200000e0000 */
[----:B--2---:R-:W-:Y:S02]  /*4320*/  LOP3.LUT P1, RZ, R139, 0x7f, RZ, 0xc0, !PT ;  /* 0x0000007f8bff7812 */ /* 0x004fe4000782c0ff */
[----:B0-----:R-:W-:Y:S02]  /*4330*/  FMNMX.FTZ R3, R11, R14, !PT ;  /* 0x0000000e0b037209 */ /* 0x001fe40007810000 */
[----:B-1----:R-:W-:-:S03]  /*4340*/  FMNMX.FTZ R7, R13, R20, !PT ;  /* 0x000000140d077209 */ /* 0x002fc60007810000 */
[C---:B------:R-:W-:Y:S01]  /*4350*/  FADD.FTZ R8, -R3.reuse, R8 ;  /* 0x0000000803087221 */ /* 0x040fe20000010100 */
[----:B------:R-:W-:-:S03]  /*4360*/  FFMA.FTZ R10, R3, R10, -8 ;  /* 0xc1000000030a7423 */ /* 0x000fc6000001000a */
[----:B------:R-:W-:Y:S01]  /*4370*/  FMUL.FTZ R14, R8, UR43 ;  /* 0x0000002b080e7c20 */ /* 0x000fe20008410000 */
[----:B------:R-:W-:-:S01]  /*4380*/  FADD.FTZ R8, -R7, R9 ;  /* 0x0000000907087221 */ /* 0x000fc20000010100 */
[--C-:B------:R-:W-:Y:S01]  /*4390*/  FFMA.FTZ R15, R32, UR43, -R10.reuse ;  /* 0x0000002b200f7c23 */ /* 0x100fe2000801080a */
[----:B------:R-:W-:-:S01]  /*43a0*/  FFMA.FTZ R32, R45, UR43, -R10 ;  /* 0x0000002b2d207c23 */ /* 0x000fc2000801080a */
[----:B------:R0:W-:Y:S01]  /*43b0*/  MUFU.EX2 R9, R14 ;  /* 0x0000000e00097308 */ /* 0x0001e20000000800 */
[----:B------:R-:W-:-:S01]  /*43c0*/  FFMA.FTZ R45, R60, UR43, -R10 ;  /* 0x0000002b3c2d7c23 */ /* 0x000fc2000801080a */
[--C-:B------:R-:W-:Y:S01]  /*43d0*/  FFMA.FTZ R12, R24, UR43, -R10.reuse ;  /* 0x0000002b180c7c23 */ /* 0x100fe2000801080a */
[----:B------:R-:W-:-:S01]  /*43e0*/  FFMA.FTZ R60, R73, UR43, -R10 ;  /* 0x0000002b493c7c23 */ /* 0x000fc2000801080a */
[----:B------:R-:W-:Y:S01]  /*43f0*/  FMUL.FTZ R8, R8, UR43 ;  /* 0x0000002b08087c20 */ /* 0x000fe20008410000 */
[----:B------:R-:W-:-:S01]  /*4400*/  FFMA.FTZ R11, R25, UR43, -R10 ;  /* 0x0000002b190b7c23 */ /* 0x000fc2000801080a */
[--C-:B------:R-:W-:Y:S01]  /*4410*/  FFMA.FTZ R13, R28, UR43, -R10.reuse ;  /* 0x0000002b1c0d7c23 */ /* 0x100fe2000801080a */
[----:B------:R-:W-:-:S01]  /*4420*/  FFMA.FTZ R20, R33, UR43, -R10 ;  /* 0x0000002b21147c23 */ /* 0x000fc2000801080a */
[----:B------:R-:W1:Y:S01]  /*4430*/  MUFU.EX2 R12, R12 ;  /* 0x0000000c000c7308 */ /* 0x000e620000000800 */
[----:B0-----:R-:W-:-:S01]  /*4440*/  FFMA.FTZ R14, R29, UR43, -R10 ;  /* 0x0000002b1d0e7c23 */ /* 0x001fc2000801080a */
[--C-:B------:R-:W-:Y:S01]  /*4450*/  FFMA.FTZ R29, R44, UR43, -R10.reuse ;  /* 0x0000002b2c1d7c23 */ /* 0x100fe2000801080a */
[----:B------:R-:W-:-:S01]  /*4460*/  FFMA.FTZ R44, R57, UR43, -R10 ;  /* 0x0000002b392c7c23 */ /* 0x000fc2000801080a */
[----:B------:R-:W-:Y:S01]  /*4470*/  FFMA.FTZ R57, R72, UR43, -R10 ;  /* 0x0000002b48397c23 */ /* 0x000fe2000801080a */
[----:B------:R-:W-:-:S02]  /*4480*/  IMAD.U32 R72, RZ, RZ, UR43 ;  /* 0x0000002bff487e24 */ /* 0x000fc4000f8e00ff */
[--C-:B------:R-:W-:Y:S01]  /*4490*/  FFMA.FTZ R21, R36, UR43, -R10.reuse ;  /* 0x0000002b24157c23 */ /* 0x100fe2000801080a */
[----:B------:R-:W-:-:S01]  /*44a0*/  FFMA.FTZ R33, R48, UR43, -R10 ;  /* 0x0000002b30217c23 */ /* 0x000fc2000801080a */
[----:B------:R-:W-:Y:S01]  /*44b0*/  MUFU.EX2 R8, R8 ;  /* 0x0000000800087308 */ /* 0x000fe20000000800 */
[----:B------:R-:W-:-:S01]  /*44c0*/  FFMA.FTZ R72, R7, R72, -8 ;  /* 0xc100000007487423 */ /* 0x000fc20000010048 */
        /* <DEDUP_REMOVED lines=16> */
[----:B------:R-:W-:Y:S01]  /*45d0*/  FFMA.FTZ R46, R47, UR43, -R72 ;  /* 0x0000002b2f2e7c23 */ /* 0x000fe20008010848 */
[----:B-1----:R-:W-:-:S01]  /*45e0*/  FFMA.FTZ R6, R9, R6, R12 ;  /* 0x0000000609067223 */ /* 0x002fc2000001000c */
        /* <DEDUP_REMOVED lines=13> */
[----:B--2---:R-:W-:-:S01]  /*46c0*/  FFMA.FTZ R5, R8, R5, R73 ;  /* 0x0000000508057223 */ /* 0x004fc20000010049 */
        /* <DEDUP_REMOVED lines=12> */
[----:B------:R-:W-:-:S02]  /*4790*/  WARPGROUP.DEPBAR.LE gsb0, 0x0 ;  /* 0x00008000000079c5 */ /* 0x000fc40000010000 */
[----:B------:R-:W-:Y:S01]  /*47a0*/  WARPGROUP.ARRIVE ;  /* 0x00000000000079c5 */ /* 0x000fe20000000000 */
[----:B------:R-:W1:Y:S01]  /*47b0*/  MUFU.EX2 R14, R14 ;  /* 0x0000000e000e7308 */ /* 0x000e620000000800 */
[----:B0-----:R-:W-:-:S01]  /*47c0*/  FADD.FTZ R5, R13, R6 ;  /* 0x000000060d057221 */ /* 0x001fc20000010000 */
[--C-:B------:R-:W-:Y:S01]  /*47d0*/  FFMA.FTZ R68, R81, UR43, -R10.reuse ;  /* 0x0000002b51447c23 */ /* 0x100fe2000801080a */
[----:B------:R-:W-:-:S01]  /*47e0*/  FFMA.FTZ R69, R84, UR43, -R10 ;  /* 0x0000002b54457c23 */ /* 0x000fc2000801080a */
[----:B------:R-:W-:Y:S01]  /*47f0*/  FFMA.FTZ R86, R86, UR43, -R72 ;  /* 0x0000002b56567c23 */ /* 0x000fe20008010848 */
[----:B------:R-:W-:Y:S01]  /*4800*/  QGMMA.64x96x32.F32.E4M3.E4M3 R88, R144, gdesc[UR4], R88, gsb0 ;  /* 0x0160000490587df3 */ /* 0x000fe20008000858 */
[----:B------:R-:W-:Y:S01]  /*4810*/  UIADD3 UR6, UR10, 0x6, URZ ;  /* 0x000000060a067890 */ /* 0x000fe2000fffe03f */
[----:B------:R-:W-:Y:S01]  /*4820*/  FFMA.FTZ R10, R85, UR43, -R10 ;  /* 0x0000002b550a7c23 */ /* 0x000fe2000801080a */
[----:B------:R-:W0:Y:S01]  /*4830*/  MUFU.EX2 R30, R30 ;  /* 0x0000001e001e7308 */ /* 0x000e220000000800 */
[----:B--2---:R-:W-:-:S01]  /*4840*/  FADD.FTZ R63, R27, R76 ;  /* 0x0000004c1b3f7221 */ /* 0x004fc20000010000 */
[----:B------:R-:W-:-:S06]  /*4850*/  UMOV UR7, 0x40000040 ;  /* 0x4000004000077882 */ /* 0x000fcc0000000000 */
[----:B------:R-:W2:Y:S01]  /*4860*/  MUFU.EX2 R15, R15 ;  /* 0x0000000f000f7308 */ /* 0x000ea20000000800 */
[----:B-1----:R-:W-:-:S07]  /*4870*/  FADD.FTZ R6, R14, R5 ;  /* 0x000000050e067221 */ /* 0x002fce0000010000 */
        /* <DEDUP_REMOVED lines=32> */
[----:B------:R-:W-:Y:S06]  /*4a80*/  QGMMA.64x96x32.F32.E4M3.E4M3 R88, R148, gdesc[UR4], R88, gsb0 ;  /* 0x0160000494587df3 */ /* 0x000fec0008000858 */
        /* <DEDUP_REMOVED lines=61> */
[----:B------:R-:W-:-:S05]  /*4e60*/  @!P1 VIADD R5, R4, 0x19c40 ;  /* 0x00019c4004059836 */ /* 0x000fca0000000000 */
[----:B------:R-:W-:Y:S01]  /*4e70*/  @!P1 PRMT R5, RZ, 0x654, R5 ;  /* 0x00000654ff059816 */ /* 0x000fe20000000005 */
[----:B------:R-:W0:Y:S01]  /*4e80*/  MUFU.EX2 R71, R71 ;  /* 0x0000004700477308 */ /* 0x000e220000000800 */
[----:B--2---:R-:W-:-:S02]  /*4e90*/  FADD.FTZ R80, R70, R79 ;  /* 0x0000004f46507221 */ /* 0x004fc40000010000 */
[----:B------:R2:W-:Y:S05]  /*4ea0*/  @!P1 SYNCS.ARRIVE.TRANS64.RED.A1T0 RZ, [R5+URZ], RZ ;  /* 0x000000ff05ff99a7 */ /* 0x0005ea000810043f */
[----:B------:R-:W3:Y:S01]  /*4eb0*/  MUFU.EX2 R60, R60 ;  /* 0x0000003c003c7308 */ /* 0x000ee20000000800 */
[----:B-1----:R-:W-:-:S07]  /*4ec0*/  FADD.FTZ R79, R57, R6 ;  /* 0x00000006394f7221 */ /* 0x002fce0000010000 */
[----:B------:R-:W1:Y:S01]  /*4ed0*/  MUFU.EX2 R74, R74 ;  /* 0x0000004a004a7308 */ /* 0x000e620000000800 */
[----:B0-----:R-:W-:-:S07]  /*4ee0*/  FADD.FTZ R81, R71, R80 ;  /* 0x0000005047517221 */ /* 0x001fce0000010000 */
[----:B------:R-:W0:Y:S01]  /*4ef0*/  MUFU.EX2 R61, R61 ;  /* 0x0000003d003d7308 */ /* 0x000e220000000800 */
[----:B---3--:R-:W-:-:S01]  /*4f00*/  FADD.FTZ R6, R60, R79 ;  /* 0x0000004f3c067221 */ /* 0x008fc20000010000 */
[----:B------:R-:W-:-:S06]  /*4f10*/  FFMA.FTZ R79, R87, UR43, -R72 ;  /* 0x0000002b574f7c23 */ /* 0x000fcc0008010848 */
[----:B------:R-:W3:Y:S01]  /*4f20*/  MUFU.EX2 R75, R75 ;  /* 0x0000004b004b7308 */ /* 0x000ee20000000800 */
[----:B-1----:R-:W-:-:S07]  /*4f30*/  FADD.FTZ R80, R74, R81 ;  /* 0x000000514a507221 */ /* 0x002fce0000010000 */
        /* <DEDUP_REMOVED lines=24> */
.L_x_8608:
[----:B------:R-:W-:Y:S01]  /*50c0*/  R2UR UR7, R2 ;  /* 0x00000000020772ca */ /* 0x000fe200000e0000 */
[----:B------:R-:W-:Y:S01]  /*50d0*/  UIADD3 UR6, UR11, 0x19c60, URZ ;  /* 0x00019c600b067890 */ /* 0x000fe2000fffe03f */
[----:B------:R-:W-:Y:S01]  /*50e0*/  ISETP.LT.AND P1, PT, RZ, UR47, PT ;  /* 0x0000002fff007c0c */ /* 0x000fe2000bf21270 */
        /* <DEDUP_REMOVED lines=8> */
[----:B------:R-:W-:Y:S01]  /*5170*/  FMUL.FTZ R92, R92, R9 ;  /* 0x000000095c5c7220 */ /* 0x000fe20000410000 */
[----:B------:R-:W-:Y:S01]  /*5180*/  F2FP.SATFINITE.E4M3.F32.PACK_AB_MERGE_C R29, R32, R29, RZ ;  /* 0x0000001d201d723e */ /* 0x000fe200048070ff */
[----:B------:R-:W-:Y:S01]  /*5190*/  UPRMT UR6, UR7, 0x654, UR6 ;  /* 0x0000065407067896 */ /* 0x000fe20008000006 */
[----:B------:R-:W-:Y:S01]  /*51a0*/  F2FP.SATFINITE.E4M3.F32.PACK_AB_MERGE_C R43, R46, R43, RZ ;  /* 0x0000002b2e2b723e */ /* 0x000fe200048070ff */
[----:B------:R-:W-:Y:S01]  /*51b0*/  UIADD3 UR7, UR47, -0x1, URZ ;  /* 0xffffffff2f077890 */ /* 0x000fe2000fffe03f */
        /* <DEDUP_REMOVED lines=76> */
.L_x_8599:
[----:B------:R-:W-:Y:S06]  /*5680*/  BAR.ARV 0x8, 0x200 ;  /* 0x0208000000007b1d */ /* 0x000fec0000002000 */
[----:B------:R-:W-:Y:S05]  /*5690*/  @!P0 BRA `(.L_x_8610) ;  /* 0x0000000000048947 */ /* 0x000fea0003800000 */
[----:B------:R-:W-:Y:S01]  /*56a0*/  BPT.TRAP 0x1 ;  /* 0x000000040000795c */ /* 0x000fe20000300000 */
.L_x_8610:
[----:B------:R-:W-:Y:S02]  /*56b0*/  IMAD.U32 R4, RZ, RZ, UR37 ;  /* 0x00000025ff047e24 */ /* 0x000fe4000f8e00ff */
[----:B------:R-:W-:-:S03]  /*56c0*/  IMAD.U32 R15, RZ, RZ, UR38 ;  /* 0x00000026ff0f7e24 */ /* 0x000fc6000f8e00ff */
[----:B------:R-:W-:Y:S01]  /*56d0*/  SHF.L.U32 R4, R4, 0x1f, RZ ;  /* 0x0000001f04047819 */ /* 0x000fe200000006ff */
[----:B------:R-:W-:-:S04]  /*56e0*/  IMAD R15, R15, 0x8, R0 ;  /* 0x000000080f0f7824 */ /* 0x000fc800078e0200 */
[----:B------:R0:W1:Y:S01]  /*56f0*/  SYNCS.PHASECHK.TRANS64.TRYWAIT P1, [R15+URZ+0x19c50], R4 ;  /* 0x019c50040f0075a7 */ /* 0x000062000802017f */
[----:B------:R-:W-:Y:S05]  /*5700*/  @!P0 BRA `(.L_x_8611) ;  /* 0x0000000000048947 */ /* 0x000fea0003800000 */
[----:B------:R-:W-:Y:S01]  /*5710*/  BPT.TRAP 0x1 ;  /* 0x000000040000795c */ /* 0x000fe20000300000 */
.L_x_8611:
[----:B------:R-:W-:Y:S01]  /*5720*/  VIADD R0, R0, 0x3000 ;  /* 0x0000300000007836 */ /* 0x000fe20000000000 */
[----:B-1----:R-:W-:Y:S06]  /*5730*/  @P1 BRA `(.L_x_8612) ;  /* 0x0000000000081947 */ /* 0x002fec0003800000 */
[----:B------:R-:W1:Y:S02]  /*5740*/  SYNCS.PHASECHK.TRANS64.TRYWAIT P1, [R15+URZ+0x19c50], R4 ;  /* 0x019c50040f0075a7 */ /* 0x000e64000802017f */
[----:B-1----:R-:W-:Y:S05]  /*5750*/  @!P1 BRA `(.L_x_8613) ;  /* 0x0000008000149947 */ /* 0x002fea0003800000 */
.L_x_8612:
[----:B------:R-:W-:Y:S05]  /*5760*/  WARPSYNC.ALL ;  /* 0x0000000000007948 */ /* 0x000fea0003800000 */
[----:B------:R-:W-:Y:S01]  /*5770*/  ULDC.64 UR10, c[0x0][0x9a0] ;  /* 0x00026800000a7ab9 */ /* 0x000fe20000000a00 */
[----:B------:R-:W-:Y:S01]  /*5780*/  SHF.R.U32.HI R0, RZ, 0x4, R0 ;  /* 0x00000004ff007819 */ /* 0x000fe20000011600 */
[----:B------:R-:W-:Y:S01]  /*5790*/  UISETP.NE.U32.AND UP0, UPT, UR10, URZ, UPT ;  /* 0x0000003f0a00728c */ /* 0x000fe2000bf05070 */
[----:B------:R-:W-:Y:S01]  /*57a0*/  IMAD.U32 R9, RZ, RZ, UR38 ;  /* 0x00000026ff097e24 */ /* 0x000fe2000f8e00ff */
[----:B------:R-:W-:Y:S01]  /*57b0*/  WARPGROUP.ARRIVE ;  /* 0x00000000000079c5 */ /* 0x000fe20000000000 */
[----:B------:R-:W-:Y:S01]  /*57c0*/  LOP3.LUT R0, R0, 0x3fff, RZ, 0xc0, !PT ;  /* 0x00003fff00007812 */ /* 0x000fe200078ec0ff */
[----:B------:R-:W-:Y:S01]  /*57d0*/  UISETP.NE.AND.EX UP0, UPT, UR11, URZ, UPT, UP0 ;  /* 0x0000003f0b00728c */ /* 0x000fe2000bf05300 */
[----:B01----:R-:W-:-:S02]  /*57e0*/  IMAD.MOV.U32 R4, RZ, RZ, 0x3f800000 ;  /* 0x3f800000ff047424 */ /* 0x003fc400078e00ff */
[----:B------:R-:W-:-:S03]  /*57f0*/  LOP3.LUT R0, R0, 0x10000, RZ, 0xfc, !PT ;  /* 0x0001000000007812 */ /* 0x000fc600078efcff */
[----:B------:R-:W-:Y:S02]  /*5800*/  PLOP3.LUT P1, PT, PT, PT, UP0, 0x80, 0x0 ;  /* 0x000000000000781c */ /* 0x000fe40003f2f008 */
[----:B------:R-:W-:Y:S02]  /*5810*/  IMAD R8, R9, 0x300, R0 ;  /* 0x0000030009087824 */ /* 0x000fe400078e0200 */
[----:B------:R-:W-:Y:S01]  /*5820*/  IMAD.MOV.U32 R9, RZ, RZ, 0x40000040 ;  /* 0x40000040ff097424 */ /* 0x000fe200078e00ff */
[----:B------:R-:W-:Y:S01]  /*5830*/  @UP0 ULDC.64 UR8, c[0x0][0x9c8] ;  /* 0x0002720000080ab9 */ /* 0x000fe20000000a00 */
[----:B------:R-:W-:Y:S01]  /*5840*/  @UP0 ULDC.64 UR12, c[0x0][0x9d0] ;  /* 0x00027400000c0ab9 */ /* 0x000fe20000000a00 */
[----:B------:R-:W-:Y:S02]  /*5850*/  @UP0 UIMAD UR6, UR41, UR8, URZ ;  /* 0x00000008290602a4 */ /* 0x000fe4000f8e023f */
[----:B------:R-:W-:Y:S01]  /*5860*/  @UP0 UIMAD.WIDE.U32 UR4, UR40, UR8, URZ ;  /* 0x00000008280402a5 */ /* 0x000fe2000f8e003f */
[----:B------:R-:W-:Y:S01]  /*5870*/  R2UR UR7, R9 ;  /* 0x00000000090772ca */ /* 0x000fe200000e0000 */
[----:B------:R-:W-:-:S02]  /*5880*/  @UP0 UIMAD UR8, UR40, UR9, UR6 ;  /* 0x00000009280802a4 */ /* 0x000fc4000f8e0206 */
[----:B------:R-:W-:Y:S01]  /*5890*/  @UP0 USHF.R.S32.HI UR9, URZ, 0x1f, UR46 ;  /* 0x0000001f3f090899 */ /* 0x000fe2000801142e */
[----:B------:R-:W-:Y:S01]  /*58a0*/  R2UR UR6, R8 ;  /* 0x00000000080672ca */ /* 0x000fe200000e0000 */
[----:B------:R-:W-:Y:S02]  /*58b0*/  @UP0 UIADD3 UR5, UR5, UR8, URZ ;  /* 0x0000000805050290 */ /* 0x000fe4000fffe03f */
[----:B------:R-:W-:Y:S02]  /*58c0*/  @UP0 UIMAD UR8, UR9, UR12, URZ ;  /* 0x0000000c090802a4 */ /* 0x000fe4000f8e023f */
[----:B------:R-:W-:Y:S02]  /*58d0*/  @UP0 UIMAD.WIDE.U32 UR4, UR46, UR12, UR4 ;  /* 0x0000000c2e0402a5 */ /* 0x000fe4000f8e0004 */
[----:B------:R-:W-:-:S04]  /*58e0*/  @UP0 UIMAD UR8, UR46, UR13, UR8 ;  /* 0x0000000d2e0802a4 */ /* 0x000fc8000f8e0208 */
[----:B------:R-:W-:-:S09]  /*58f0*/  @UP0 UIADD3 UR5, UR5, UR8, URZ ;  /* 0x0000000805050290 */ /* 0x000fd2000fffe03f */
[----:B------:R-:W-:Y:S01]  /*5900*/  QGMMA.64x96x32.F32.E4M3.E4M3 R88, R136, gdesc[UR4], R88, gsb0 ;  /* 0x0160000488587df3 */ /* 0x000fe20008000858 */
[----:B------:R-:W-:-:S04]  /*5910*/  @UP0 ULEA UR6, UP1, UR4, UR10, 0x2 ;  /* 0x0000000a04060291 */ /* 0x000fc8000f82103f */
[----:B------:R-:W-:-:S03]  /*5920*/  @UP0 ULEA.HI.X UR5, UR4, UR11, UR5, 0x2, UP1 ;  /* 0x0000000b04050291 */ /* 0x000fc600088f1405 */
[----:B------:R-:W-:Y:S02]  /*5930*/  @UP0 UMOV UR4, UR6 ;  /* 0x0000000600040c82 */ /* 0x000fe40008000000 */
[----:B------:R-:W-:Y:S02]  /*5940*/  IMAD.U32 R12, RZ, RZ, UR4 ;  /* 0x00000004ff0c7e24 */ /* 0x000fe4000f8e00ff */
[----:B------:R-:W-:-:S05]  /*5950*/  IMAD.U32 R13, RZ, RZ, UR5 ;  /* 0x00000005ff0d7e24 */ /* 0x000fca000f8e00ff */
[----:B------:R0:W2:Y:S01]  /*5960*/  @P1 LDG.E R4, desc[UR52][R12.64] ;  /* 0x000000340c041981 */ /* 0x0000a2000c1e1900 */
[----:B------:R-:W-:Y:S02]  /*5970*/  VIADD R10, R8, 0x2 ;  /* 0x00000002080a7836 */ /* 0x000fe40000000000 */
[----:B------:R-:W-:-:S03]  /*5980*/  IMAD.MOV.U32 R11, RZ, RZ, 0x40000040 ;  /* 0x40000040ff0b7424 */ /* 0x000fc600078e00ff */
[----:B------:R-:W-:Y:S02]  /*5990*/  R2UR UR6, R10 ;  /* 0x000000000a0672ca */ /* 0x000fe400000e0000 */
[----:B------:R-:W-:Y:S01]  /*59a0*/  R2UR UR7, R11 ;  /* 0x000000000b0772ca */ /* 0x000fe200000e0000 */
[----:B------:R-:W-:Y:S02]  /*59b0*/  VIADD R10, R8, 0x4 ;  /* 0x00000004080a7836 */ /* 0x000fe40000000000 */
[----:B------:R-:W-:Y:S01]  /*59c0*/  IMAD.MOV.U32 R11, RZ, RZ, 0x40000040 ;  /* 0x40000040ff0b7424 */ /* 0x000fe200078e00ff */
[----:B------:R-:W-:Y:S02]  /*59d0*/  WARPGROUP.DEPBAR.LE gsb0, 0x0 ;  /* 0x00008000000079c5 */ /* 0x000fe40000010000 */
[----:B------:R-:W-:-:S07]  /*59e0*/  WARPGROUP.ARRIVE ;  /* 0x00000000000079c5 */ /* 0x000fce0000000000 */
[----:B------:R-:W-:Y:S01]  /*59f0*/  QGMMA.64x96x32.F32.E4M3.E4M3 R88, R140, gdesc[UR4], R88, gsb0 ;  /* 0x016000048c587df3 */ /* 0x000fe20008000858 */
[----:B------:R-:W-:Y:S02]  /*5a00*/  R2UR UR6, R10 ;  /* 0x000000000a0672ca */ /* 0x000fe400000e0000 */
[----:B------:R-:W-:Y:S01]  /*5a10*/  R2UR UR7, R11 ;  /* 0x000000000b0772ca */ /* 0x000fe200000e0000 */
[----:B------:R-:W-:Y:S01]  /*5a20*/  VIADD R8, R8, 0x6 ;  /* 0x0000000608087836 */ /* 0x000fe20000000000 */
[----:B------:R-:W1:Y:S01]  /*5a30*/  SHFL.BFLY PT, R11, R6, 0x2, 0x1f ;  /* 0x0c401f00060b7f89 */ /* 0x000e6200000e0000 */
[----:B------:R-:W-:-:S03]  /*5a40*/  IMAD.MOV.U32 R9, RZ, RZ, 0x40000040 ;  /* 0x40000040ff097424 */ /* 0x000fc600078e00ff */
[----:B------:R-:W3:Y:S01]  /*5a50*/  SHFL.BFLY PT, R10, R5, 0x2, 0x1f ;  /* 0x0c401f00050a7f89 */ /* 0x000ee200000e0000 */
[----:B------:R-:W-:Y:S02]  /*5a60*/  WARPGROUP.DEPBAR.LE gsb0, 0x0 ;  /* 0x00008000000079c5 */ /* 0x000fe40000010000 */
[----:B------:R-:W-:-:S06]  /*5a70*/  WARPGROUP.ARRIVE ;  /* 0x00000000000079c5 */ /* 0x000fcc0000000000 */
[----:B------:R-:W-:Y:S01]  /*5a80*/  QGMMA.64x96x32.F32.E4M3.E4M3 R88, R144, gdesc[UR4], R88, gsb0 ;  /* 0x0160000490587df3 */ /* 0x000fe20008000858 */
[----:B------:R-:W-:Y:S02]  /*5a90*/  R2UR UR6, R8 ;  /* 0x00000000080672ca */ /* 0x000fe400000e0000 */
[----:B------:R-:W-:Y:S01]  /*5aa0*/  R2UR UR7, R9 ;  /* 0x00000000090772ca */ /* 0x000fe200000e0000 */
[----:B-1----:R-:W-:-:S01]  /*5ab0*/  FADD.FTZ R11, R11, R6 ;  /* 0x000000060b0b7221 */ /* 0x002fc20000010000 */
[----:B---3--:R-:W-:-:S04]  /*5ac0*/  FADD.FTZ R10, R10, R5 ;  /* 0x000000050a0a7221 */ /* 0x008fc80000010000 */
[----:B------:R-:W0:Y:S04]  /*5ad0*/  SHFL.BFLY PT, R0, R11, 0x1, 0x1f ;  /* 0x0c201f000b007f89 */ /* 0x000e2800000e0000 */
        /* <DEDUP_REMOVED lines=33> */
.L_x_8614:
        /* <DEDUP_REMOVED lines=58> */
.L_x_8592:
        /* <DEDUP_REMOVED lines=35> */
[----:B------:R-:W-:Y:S02]  /*62c0*/  F2FP.BF16.F32.PACK_AB R24, R15, R24 ;  /* 0x000000180f18723e */ /* 0x000fe400000010ff */
[----:B------:R-:W-:-:S02]  /*62d0*/  SEL R46, R11, R10, P0 ;  /* 0x0000000a0b2e7207 */ /* 0x000fc40000000000 */
[----:B------:R-:W-:Y:S02]  /*62e0*/  SEL R48, R10, R11, P0 ;  /* 0x0000000b0a307207 */ /* 0x000fe40000000000 */
[----:B------:R-:W-:Y:S02]  /*62f0*/  F2FP.BF16.F32.PACK_AB R39, R39, R42 ;  /* 0x0000002a2727723e */ /* 0x000fe400000010ff */
[----:B------:R-:W-:Y:S02]  /*6300*/  SEL R42, R25, R24, P0 ;  /* 0x00000018192a7207 */ /* 0x000fe40000000000 */
[----:B------:R-:W-:Y:S02]  /*6310*/  SEL R44, R24, R25, P0 ;  /* 0x00000019182c7207 */ /* 0x000fe40000000000 */
[----:B------:R-:W-:Y:S02]  /*6320*/  F2FP.BF16.F32.PACK_AB R30, R27, R30 ;  /* 0x0000001e1b1e723e */ /* 0x000fe400000010ff */
[----:B------:R-:W-:-:S02]  /*6330*/  MOV R4, R2 ;  /* 0x0000000200047202 */ /* 0x000fc40000000f00 */
[----:B-1----:R-:W-:Y:S02]  /*6340*/  MOV R5, R37 ;  /* 0x0000002500057202 */ /* 0x002fe40000000f00 */
[----:B------:R-:W-:Y:S02]  /*6350*/  F2FP.BF16.F32.PACK_AB R61, R61, R64 ;  /* 0x000000403d3d723e */ /* 0x000fe400000010ff */
[----:B------:R-:W-:Y:S01]  /*6360*/  F2FP.BF16.F32.PACK_AB R60, R57, R60 ;  /* 0x0000003c393c723e */ /* 0x000fe200000010ff */
[----:B------:R-:W-:Y:S01]  /*6370*/  IMAD.WIDE R12, R156, 0x2, R4 ;  /* 0x000000029c0c7825 */ /* 0x000fe200078e0204 */
[----:B------:R-:W-:Y:S02]  /*6380*/  F2FP.BF16.F32.PACK_AB R32, R29, R32 ;  /* 0x000000201d20723e */ /* 0x000fe400000010ff */
[----:B------:R-:W-:Y:S02]  /*6390*/  F2FP.BF16.F32.PACK_AB R53, R53, R56 ;  /* 0x000000383535723e */ /* 0x000fe400000010ff */
[----:B------:R-:W-:-:S02]  /*63a0*/  IADD3 R9, P5, R12, 0x20, RZ ;  /* 0x000000200c097810 */ /* 0x000fc40007fbe0ff */
[C---:B------:R-:W-:Y:S02]  /*63b0*/  IADD3 R10, P3, R12.reuse, 0x3020, RZ ;  /* 0x000030200c0a7810 */ /* 0x040fe40007f7e0ff */
[----:B------:R-:W-:Y:S01]  /*63c0*/  LOP3.LUT R6, R9, 0x180, RZ, 0xc0, !PT ;  /* 0x0000018009067812 */ /* 0x000fe200078ec0ff */
[--C-:B------:R-:W-:Y:S01]  /*63d0*/  IMAD.X R25, RZ, RZ, R13.reuse, P5 ;  /* 0x000000ffff197224 */ /* 0x100fe200028e060d */
[----:B------:R-:W-:Y:S01]  /*63e0*/  IADD3 R27, P4, R12, 0x3000, RZ ;  /* 0x000030000c1b7810 */ /* 0x000fe20007f9e0ff */
[----:B------:R-:W-:Y:S01]  /*63f0*/  IMAD.X R15, RZ, RZ, R13, P3 ;  /* 0x000000ffff0f7224 */ /* 0x000fe200018e060d */
[----:B------:R-:W-:Y:S02]  /*6400*/  SHF.R.U64 R6, R6, 0x3, RZ ;  /* 0x0000000306067819 */ /* 0x000fe400000012ff */
[----:B------:R-:W-:Y:S02]  /*6410*/  LOP3.LUT R7, R12, 0x180, RZ, 0xc0, !PT ;  /* 0x000001800c077812 */ /* 0x000fe400078ec0ff */
[----:B------:R-:W-:-:S02]  /*6420*/  LOP3.LUT R24, R6, R9, RZ, 0x3c, !PT ;  /* 0x0000000906187212 */ /* 0x000fc400078e3cff */
[----:B------:R-:W-:Y:S02]  /*6430*/  LOP3.LUT R9, R10, 0x180, RZ, 0xc0, !PT ;  /* 0x000001800a097812 */ /* 0x000fe400078ec0ff */
[----:B------:R-:W-:Y:S02]  /*6440*/  IADD3 R74, P2, R12, 0x6000, RZ ;  /* 0x000060000c4a7810 */ /* 0x000fe40007f5e0ff */
[----:B------:R-:W-:Y:S02]  /*6450*/  LOP3.LUT R6, R27, 0x180, RZ, 0xc0, !PT ;  /* 0x000001801b067812 */ /* 0x000fe400078ec0ff */
[----:B------:R-:W-:Y:S01]  /*6460*/  SHF.R.U64 R9, R9, 0x3, RZ ;  /* 0x0000000309097819 */ /* 0x000fe200000012ff */
[----:B------:R-:W-:Y:S01]  /*6470*/  IMAD.X R11, RZ, RZ, R13, P2 ;  /* 0x000000ffff0b7224 */ /* 0x000fe200010e060d */
[----:B------:R-:W-:Y:S02]  /*6480*/  F2FP.BF16.F32.PACK_AB R52, R49, R52 ;  /* 0x000000343134723e */ /* 0x000fe400000010ff */
[----:B------:R-:W-:-:S02]  /*6490*/  F2FP.BF16.F32.PACK_AB R31, R31, R34 ;  /* 0x000000221f1f723e */ /* 0x000fc400000010ff */
[----:B------:R-:W-:Y:S02]  /*64a0*/  SHF.R.U64 R7, R7, 0x3, RZ ;  /* 0x0000000307077819 */ /* 0x000fe400000012ff */
[----:B------:R-:W-:Y:S02]  /*64b0*/  LOP3.LUT R29, R74, 0x180, RZ, 0xc0, !PT ;  /* 0x000001804a1d7812 */ /* 0x000fe400078ec0ff */
[----:B------:R-:W-:Y:S02]  /*64c0*/  F2FP.BF16.F32.PACK_AB R59, R59, R62 ;  /* 0x0000003e3b3b723e */ /* 0x000fe400000010ff */
[----:B------:R-:W-:Y:S02]  /*64d0*/  F2FP.BF16.F32.PACK_AB R58, R55, R58 ;  /* 0x0000003a373a723e */ /* 0x000fe400000010ff */
[----:B------:R-:W-:Y:S02]  /*64e0*/  F2FP.BF16.F32.PACK_AB R21, R21, R26 ;  /* 0x0000001a1515723e */ /* 0x000fe400000010ff */
[----:B------:R-:W-:-:S02]  /*64f0*/  F2FP.BF16.F32.PACK_AB R51, R51, R54 ;  /* 0x000000363333723e */ /* 0x000fc400000010ff */
[----:B------:R-:W-:Y:S02]  /*6500*/  F2FP.BF16.F32.PACK_AB R50, R43, R50 ;  /* 0x000000322b32723e */ /* 0x000fe400000010ff */
[----:B------:R-:W-:Y:S02]  /*6510*/  IADD3 R76, P1, R12, 0x6020, RZ ;  /* 0x000060200c4c7810 */ /* 0x000fe40007f3e0ff */
[----:B------:R-:W-:Y:S02]  /*6520*/  SEL R26, R61, R60, P0 ;  /* 0x0000003c3d1a7207 */ /* 0x000fe40000000000 */
[----:B------:R-:W-:Y:S02]  /*6530*/  SHF.R.U64 R6, R6, 0x3, RZ ;  /* 0x0000000306067819 */ /* 0x000fe400000012ff */
[----:B------:R-:W-:Y:S02]  /*6540*/  LOP3.LUT R14, R9, R10, RZ, 0x3c, !PT ;  /* 0x0000000a090e7212 */ /* 0x000fe400078e3cff */
[----:B------:R-:W-:-:S02]  /*6550*/  F2FP.BF16.F32.PACK_AB R33, R33, R36 ;  /* 0x000000242121723e */ /* 0x000fc400000010ff */
[----:B------:R-:W-:Y:S02]  /*6560*/  SEL R60, R60, R61, P0 ;  /* 0x0000003d3c3c7207 */ /* 0x000fe40000000000 */
[----:B------:R-:W-:Y:S02]  /*6570*/  SEL R28, R53, R52, P0 ;  /* 0x00000034351c7207 */ /* 0x000fe40000000000 */
[----:B------:R-:W-:Y:S02]  /*6580*/  SEL R64, R31, R30, P0 ;  /* 0x0000001e1f407207 */ /* 0x000fe40000000000 */
[----:B------:R-:W-:Y:S01]  /*6590*/  LOP3.LUT R12, R7, R12, RZ, 0x3c, !PT ;  /* 0x0000000c070c7212 */ /* 0x000fe200078e3cff */
[----:B------:R-:W-:Y:S01]  /*65a0*/  IMAD.X R7, RZ, RZ, R13, P1 ;  /* 0x000000ffff077224 */ /* 0x000fe200008e060d */
[----:B------:R-:W-:Y:S02]  /*65b0*/  SHF.R.U64 R29, R29, 0x3, RZ ;  /* 0x000000031d1d7819 */ /* 0x000fe400000012ff */
[----:B------:R-:W-:-:S02]  /*65c0*/  SEL R52, R52, R53, P0 ;  /* 0x0000003534347207 */ /* 0x000fc40000000000 */
[----:B------:R-:W-:Y:S02]  /*65d0*/  SEL R54, R59, R58, P0 ;  /* 0x0000003a3b367207 */ /* 0x000fe40000000000 */
[----:B------:R-:W-:Y:S02]  /*65e0*/  SEL R30, R30, R31, P0 ;  /* 0x0000001f1e1e7207 */ /* 0x000fe40000000000 */
[----:B------:R-:W-:Y:S02]  /*65f0*/  SEL R66, R21, R20, P0 ;  /* 0x0000001415427207 */ /* 0x000fe40000000000 */
[----:B------:R-:W-:Y:S01]  /*6600*/  SEL R68, R20, R21, P0 ;  /* 0x0000001514447207 */ /* 0x000fe20000000000 */
[----:B------:R-:W-:Y:S01]  /*6610*/  IMAD.X R21, RZ, RZ, R13, P4 ;  /* 0x000000ffff157224 */ /* 0x000fe200020e060d */
[----:B------:R-:W-:Y:S02]  /*6620*/  SEL R34, R41, R40, P0 ;  /* 0x0000002829227207 */ /* 0x000fe40000000000 */
[----:B------:R-:W-:-:S02]  /*6630*/  SEL R58, R58, R59, P0 ;  /* 0x0000003b3a3a7207 */ /* 0x000fc40000000000 */
[----:B------:R-:W-:Y:S02]  /*6640*/  SEL R56, R51, R50, P0 ;  /* 0x0000003233387207 */ /* 0x000fe40000000000 */
[----:B------:R-:W-:Y:S02]  /*6650*/  LOP3.LUT R31, R76, 0x180, RZ, 0xc0, !PT ;  /* 0x000001804c1f7812 */ /* 0x000fe400078ec0ff */
[----:B------:R-:W-:Y:S02]  /*6660*/  F2FP.BF16.F32.PACK_AB R38, R35, R38 ;  /* 0x000000262326723e */ /* 0x000fe400000010ff */
[----:B------:R-:W-:Y:S02]  /*6670*/  SEL R40, R40, R41, P0 ;  /* 0x0000002928287207 */ /* 0x000fe40000000000 */
[----:B------:R-:W-:Y:S02]  /*6680*/  SEL R50, R50, R51, P0 ;  /* 0x0000003332327207 */ /* 0x000fe40000000000 */
[----:B------:R-:W-:-:S02]  /*6690*/  LOP3.LUT R20, R6, R27, RZ, 0x3c, !PT ;  /* 0x0000001b06147212 */ /* 0x000fc400078e3cff */
[----:B------:R-:W-:Y:S02]  /*66a0*/  SEL R36, R33, R32, P0 ;  /* 0x0000002021247207 */ /* 0x000fe40000000000 */
[----:B------:R-:W-:Y:S02]  /*66b0*/  LOP3.LUT R10, R29, R74, RZ, 0x3c, !PT ;  /* 0x0000004a1d0a7212 */ /* 0x000fe400078e3cff */
[----:B------:R-:W-:Y:S02]  /*66c0*/  MOV R41, R12 ;  /* 0x0000000c00297202 */ /* 0x000fe40000000f00 */
[----:B------:R-:W-:Y:S02]  /*66d0*/  SEL R32, R32, R33, P0 ;  /* 0x0000002120207207 */ /* 0x000fe40000000000 */
[----:B------:R-:W-:Y:S02]  /*66e0*/  MOV R45, R14 ;  /* 0x0000000e002d7202 */ /* 0x000fe40000000f00 */
[----:B------:R-:W-:-:S02]  /*66f0*/  SHF.R.U64 R31, R31, 0x3, RZ ;  /* 0x000000031f1f7819 */ /* 0x000fc400000012ff */
[----:B------:R-:W-:Y:S02]  /*6700*/  MOV R37, R24 ;  /* 0x0000001800257202 */ /* 0x000fe40000000f00 */
[----:B------:R-:W-:Y:S02]  /*6710*/  SEL R62, R39, R38, P0 ;  /* 0x00000026273e7207 */ /* 0x000fe40000000000 */
[----:B------:R-:W-:Y:S02]  /*6720*/  MOV R49, R20 ;  /* 0x0000001400317202 */ /* 0x000fe40000000f00 */
[----:B------:R-:W-:Y:S02]  /*6730*/  SEL R38, R38, R39, P0 ;  /* 0x0000002726267207 */ /* 0x000fe40000000000 */
[----:B------:R-:W-:Y:S02]  /*6740*/  MOV R20, R10 ;  /* 0x0000000a00147202 */ /* 0x000fe40000000f00 */
[----:B------:R-:W-:-:S02]  /*6750*/  LOP3.LUT R6, R31, R76, RZ, 0x3c, !PT ;  /* 0x0000004c1f067212 */ /* 0x000fc400078e3cff */
[----:B------:R-:W-:Y:S02]  /*6760*/  PLOP3.LUT P2, PT, PT, PT, UP0, 0x80, 0x0 ;  /* 0x000000000000781c */ /* 0x000fe40003f4f008 */
[----:B------:R-:W-:Y:S01]  /*6770*/  MOV R10, R6 ;  /* 0x00000006000a7202 */ /* 0x000fe20000000f00 */
[----:B------:R-:W-:Y:S02]  /*6780*/  IMAD.U32 R6, RZ, RZ, UR6 ;  /* 0x00000006ff067e24 */ /* 0x000fe4000f8e00ff */
[----:B------:R-:W-:Y:S01]  /*6790*/  IMAD.U32 R7, RZ, RZ, UR7 ;  /* 0x00000007ff077e24 */ /* 0x000fe2000f8e00ff */
[----:B------:R-:W-:Y:S01]  /*67a0*/  ULDC.64 UR6, c[0x0][0xc08] ;  /* 0x0003020000067ab9 */ /* 0x000fe20000000a00 */
        /* <DEDUP_REMOVED lines=24> */
[----:B------:R-:W2:Y:S01]  /*6930*/  SHFL.IDX PT, R31, R48, R9, 0x1c1f ;  /* 0x001c1f09301f7589 */ /* 0x000ea200000e0000 */
[----:B0-----:R-:W-:-:S03]  /*6940*/  SEL R28, R34, R11, P0 ;  /* 0x0000000b221c7207 */ /* 0x001fc60000000000 */
[----:B------:R-:W-:Y:S01]  /*6950*/  SHFL.IDX PT, R62, R62, R3, 0x1c1f ;  /* 0x001c1f033e3e7589 */ /* 0x000fe200000e0000 */
[----:B------:R-:W-:Y:S01]  /*6960*/  BAR.SYNC.DEFER_BLOCKING 0x1, 0x180 ;  /* 0x0046000000007b1d */ /* 0x000fe20000010000 */
[----:B-1----:R-:W-:-:S05]  /*6970*/  SEL R32, R36, R21, P0 ;  /* 0x0000001524207207 */ /* 0x002fca0000000000 */
[----:B------:R-:W-:Y:S04]  /*6980*/  SHFL.IDX PT, R64, R64, R3, 0x1c1f ;  /* 0x001c1f0340407589 */ /* 0x000fe800000e0000 */
[----:B------:R-:W-:Y:S04]  /*6990*/  SHFL.IDX PT, R66, R66, R3, 0x1c1f ;  /* 0x001c1f0342427589 */ /* 0x000fe800000e0000 */
[----:B------:R-:W-:Y:S01]  /*69a0*/  SHFL.IDX PT, R70, R70, R3, 0x1c1f ;  /* 0x001c1f0346467589 */ /* 0x000fe200000e0000 */
[----:B--2---:R-:W-:Y:S01]  /*69b0*/  SEL R40, R46, R31, P0 ;  /* 0x0000001f2e287207 */ /* 0x004fe20000000000 */
[----:B------:R-:W-:Y:S01]  /*69c0*/  UISETP.NE.U32.AND UP1, UPT, UR6, URZ, UPT ;  /* 0x0000003f0600728c */ /* 0x000fe2000bf25070 */
[----:B------:R-:W0:Y:S01]  /*69d0*/  LDC R44, c[0x0][0xbe8] ;  /* 0x0002fa00ff2c7b82 */ /* 0x000e220000000800 */
[----:B------:R1:W2:Y:S04]  /*69e0*/  SHFL.IDX PT, R33, R38, R9, 0x1c1f ;  /* 0x001c1f0926217589 */ /* 0x0002a800000e0000 */
[----:B------:R3:W4:Y:S04]  /*69f0*/  SHFL.IDX PT, R35, R30, R9, 0x1c1f ;  /* 0x001c1f091e237589 */ /* 0x00072800000e0000 */
[----:B------:R-:W-:Y:S01]  /*6a00*/  SHFL.IDX PT, R39, R68, R9, 0x1c1f ;  /* 0x001c1f0944277589 */ /* 0x000fe200000e0000 */
[----:B-1----:R-:W-:-:S03]  /*6a10*/  SEL R38, R29, R42, P0 ;  /* 0x0000002a1d267207 */ /* 0x002fc60000000000 */
[----:B------:R-:W1:Y:S01]  /*6a20*/  SHFL.IDX PT, R43, R72, R9, 0x1c1f ;  /* 0x001c1f09482b7589 */ /* 0x000e6200000e0000 */
[----:B---3--:R-:W-:Y:S02]  /*6a30*/  SEL R30, R11, R34, P0 ;  /* 0x000000220b1e7207 */ /* 0x008fe40000000000 */
[----:B------:R-:W-:Y:S01]  /*6a40*/  SEL R34, R21, R36, P0 ;  /* 0x0000002415227207 */ /* 0x000fe20000000000 */
[----:B------:R1:W-:Y:S01]  /*6a50*/  STSM.16.M88.4 [R41], R12 ;  /* 0x0000000c29007844 */ /* 0x0003e20000000200 */
[----:B------:R-:W-:Y:S02]  /*6a60*/  SEL R36, R42, R29, P0 ;  /* 0x0000001d2a247207 */ /* 0x000fe40000000000 */
[----:B------:R-:W-:Y:S01]  /*6a70*/  SEL R42, R31, R46, P0 ;  /* 0x0000002e1f2a7207 */ /* 0x000fe20000000000 */
[----:B------:R3:W-:Y:S01]  /*6a80*/  STSM.16.M88.4 [R37], R24 ;  /* 0x0000001825007844 */ /* 0x0007e20000000200 */
[----:B--2---:R-:W-:Y:S02]  /*6a90*/  SEL R29, R62, R33, P0 ;  /* 0x000000213e1d7207 */ /* 0x004fe40000000000 */
[----:B------:R-:W-:-:S02]  /*6aa0*/  SEL R31, R33, R62, P0 ;  /* 0x0000003e211f7207 */ /* 0x000fc40000000000 */
[----:B----4-:R-:W-:Y:S02]  /*6ab0*/  SEL R33, R64, R35, P0 ;  /* 0x0000002340217207 */ /* 0x010fe40000000000 */
[----:B------:R-:W-:Y:S01]  /*6ac0*/  SEL R35, R35, R64, P0 ;  /* 0x0000004023237207 */ /* 0x000fe20000000000 */
[----:B------:R2:W-:Y:S04]  /*6ad0*/  STSM.16.M88.4 [R49], R28 ;  /* 0x0000001c31007844 */ /* 0x0005e80000000200 */
[----:B------:R2:W-:Y:S01]  /*6ae0*/  STSM.16.M88.4 [R45], R32 ;  /* 0x000000202d007844 */ /* 0x0005e20000000200 */
[----:B-1----:R-:W-:Y:S02]  /*6af0*/  SEL R41, R70, R43, P0 ;  /* 0x0000002b46297207 */ /* 0x002fe40000000000 */
[----:B---3--:R-:W-:-:S02]  /*6b00*/  SEL R37, R66, R39, P0 ;  /* 0x0000002742257207 */ /* 0x008fc40000000000 */
[----:B------:R-:W-:Y:S02]  /*6b10*/  SEL R39, R39, R66, P0 ;  /* 0x0000004227277207 */ /* 0x000fe40000000000 */
[----:B------:R-:W-:-:S03]  /*6b20*/  SEL R43, R43, R70, P0 ;  /* 0x000000462b2b7207 */ /* 0x000fc60000000000 */
[----:B------:R2:W-:Y:S04]  /*6b30*/  STSM.16.M88.4 [R20], R36 ;  /* 0x0000002414007844 */ /* 0x0005e80000000200 */
[----:B------:R2:W-:Y:S01]  /*6b40*/  STSM.16.M88.4 [R10], R40 ;  /* 0x000000280a007844 */ /* 0x0005e20000000200 */
[----:B------:R-:W-:Y:S06]  /*6b50*/  BAR.SYNC.DEFER_BLOCKING 0x1, 0x180 ;  /* 0x0046000000007b1d */ /* 0x000fec0000010000 */
[----:B------:R-:W3:Y:S01]  /*6b60*/  @P2 LDG.E R3, desc[UR52][R6.64] ;  /* 0x0000003406032981 */ /* 0x000ee2000c1e1900 */
[----:B------:R-:W-:Y:S01]  /*6b70*/  UISETP.NE.AND.EX UP1, UPT, UR7, URZ, UPT, UP1 ;  /* 0x0000003f0700728c */ /* 0x000fe2000bf25310 */
[----:B0-----:R-:W-:Y:S01]  /*6b80*/  ISETP.NE.AND P1, PT, R44, 0x1, PT ;  /* 0x000000012c00780c */ /* 0x001fe20003f25270 */
[----:B------:R-:W-:Y:S01]  /*6b90*/  UMOV UR4, URZ ;  /* 0x0000003f00047c82 */ /* 0x000fe20008000000 */
[----:B------:R-:W-:-:S03]  /*6ba0*/  ULDC UR8, c[0x0][0xa88] ;  /* 0x0002a20000087ab9 */ /* 0x000fc60000000800 */
[----:B------:R-:W-:-:S05]  /*6bb0*/  PLOP3.LUT P0, PT, PT, PT, UP1, 0x80, 0x0 ;  /* 0x000000000000781c */ /* 0x000fca0003f0f018 */
[----:B------:R-:W-:-:S03]  /*6bc0*/  @UP1 ULEA UR6, UP2, UR40, UR6, 0x2 ;  /* 0x0000000628061291 */ /* 0x000fc6000f84103f */
[----:B------:R-:W0:Y:S01]  /*6bd0*/  @P1 LDC R11, c[0x0][0xbec] ;  /* 0x0002fb00ff0b1b82 */ /* 0x000e220000000800 */
[----:B------:R-:W-:Y:S02]  /*6be0*/  @UP1 ULEA.HI.X UR7, UR40, UR7, UR41, 0x2, UP2 ;  /* 0x0000000728071291 */ /* 0x000fe400090f1429 */
[----:B------:R-:W-:-:S04]  /*6bf0*/  IMAD.U32 R14, RZ, RZ, UR6 ;  /* 0x00000006ff0e7e24 */ /* 0x000fc8000f8e00ff */
[----:B------:R-:W-:Y:S01]  /*6c00*/  IMAD.U32 R15, RZ, RZ, UR7 ;  /* 0x00000007ff0f7e24 */ /* 0x000fe2000f8e00ff */
[----:B------:R-:W1:Y:S01]  /*6c10*/  @P1 LDC R12, c[0x0][0xbf0] ;  /* 0x0002fc00ff0c1b82 */ /* 0x000e620000000800 */
        /* <DEDUP_REMOVED lines=8> */
.L_x_8617:
[----:B--2---:R-:W-:Y:S01]  /*6ca0*/  IMAD.U32 R10, RZ, RZ, UR44 ;  /* 0x0000002cff0a7e24 */ /* 0x004fe2000f8e00ff */
[----:B------:R-:W-:Y:S01]  /*6cb0*/  USHF.R.S32.HI UR14, URZ, 0x1f, UR45 ;  /* 0x0000001f3f0e7899 */ /* 0x000fe2000801142d */
[----:B------:R-:W-:Y:S01]  /*6cc0*/  IMAD R9, R22, 0x20, R16 ;  /* 0x0000002016097824 */ /* 0x000fe200078e0210 */
[----:B------:R-:W-:Y:S01]  /*6cd0*/  ULDC.64 UR12, c[0x0][0xb90] ;  /* 0x0002e400000c7ab9 */ /* 0x000fe20000000a00 */
[----:B------:R-:W-:Y:S01]  /*6ce0*/  IMAD R10, R10, 0xc0, R155 ;  /* 0x000000c00a0a7824 */ /* 0x000fe200078e029b */
[----:B------:R-:W-:Y:S01]  /*6cf0*/  USHF.R.S32.HI UR9, URZ, 0x1f, UR4 ;  /* 0x0000001f3f097899 */ /* 0x000fe20008011404 */
[----:B------:R-:W-:Y:S01]  /*6d00*/  IMAD.WIDE R4, R9, 0x2, R4 ;  /* 0x0000000209047825 */ /* 0x000fe200078e0204 */
[----:B------:R-:W-:Y:S01]  /*6d10*/  UIMAD UR10, UR14, UR12, URZ ;  /* 0x0000000c0e0a72a4 */ /* 0x000fe2000f8e023f */
[----:B------:R-:W-:Y:S02]  /*6d20*/  UMOV UR8, UR4 ;  /* 0x0000000400087c82 */ /* 0x000fe40008000000 */
[----:B------:R-:W-:Y:S01]  /*6d30*/  @P1 IMAD.HI.U32 R7, R10, R11, RZ ;  /* 0x0000000b0a071227 */ /* 0x000fe200078e00ff */
[----:B------:R-:W-:Y:S01]  /*6d40*/  USEL UR41, UR41, URZ, !UP0 ;  /* 0x0000003f29297287 */ /* 0x000fe2000c000000 */
[C---:B------:R-:W-:Y:S01]  /*6d50*/  IADD3 R33, P6, R4.reuse, 0x3000, RZ ;  /* 0x0000300004217810 */ /* 0x040fe20007fde0ff */
[----:B------:R-:W-:Y:S01]  /*6d60*/  UIMAD.WIDE.U32 UR6, UR45, UR12, UR8 ;  /* 0x0000000c2d0672a5 */ /* 0x000fe2000f8e0008 */
[----:B------:R-:W-:Y:S01]  /*6d70*/  IMAD.MOV.U32 R6, RZ, RZ, R10 ;  /* 0x000000ffff067224 */ /* 0x000fe200078e000a */
[----:B------:R-:W-:Y:S01]  /*6d80*/  UIMAD UR10, UR45, UR13, UR10 ;  /* 0x0000000d2d0a72a4 */ /* 0x000fe2000f8e020a */
[----:B------:R-:W-:Y:S01]  /*6d90*/  @P1 SHF.R.U32.HI R6, RZ, R12, R7 ;  /* 0x0000000cff061219 */ /* 0x000fe20000011607 */
[----:B------:R-:W-:Y:S01]  /*6da0*/  USEL UR40, UR40, URZ, !UP0 ;  /* 0x0000003f28287287 */ /* 0x000fe2000c000000 */
[----:B------:R-:W-:Y:S01]  /*6db0*/  IADD3 R12, P2, R4, 0x1800, RZ ;  /* 0x00001800040c7810 */ /* 0x000fe20007f5e0ff */
[----:B------:R-:W-:Y:S01]  /*6dc0*/  ULDC.64 UR12, c[0x0][0xb98] ;  /* 0x0002e600000c7ab9 */ /* 0x000fe20000000a00 */
[----:B------:R-:W-:Y:S01]  /*6dd0*/  UIADD3 UR7, UR7, UR10, URZ ;  /* 0x0000000a07077290 */ /* 0x000fe2000fffe03f */
[--C-:B------:R-:W-:Y:S01]  /*6de0*/  IMAD.MOV R9, RZ, RZ, -R6.reuse ;  /* 0x000000ffff097224 */ /* 0x100fe200078e0a06 */
[----:B------:R-:W-:Y:S01]  /*6df0*/  UIMAD UR8, UR41, UR12, URZ ;  /* 0x0000000c290872a4 */ /* 0x000fe2000f8e023f */
[----:B------:R-:W-:Y:S01]  /*6e00*/  SHF.R.S32.HI R7, RZ, 0x1f, R6 ;  /* 0x0000001fff077819 */ /* 0x000fe20000011406 */
[----:B------:R-:W-:Y:S01]  /*6e10*/  UIMAD.WIDE.U32 UR6, UR40, UR12, UR6 ;  /* 0x0000000c280672a5 */ /* 0x000fe2000f8e0006 */
[----:B------:R-:W-:Y:S01]  /*6e20*/  IMAD R9, R44, R9, R10 ;  /* 0x000000092c097224 */ /* 0x000fe200078e020a */
[----:B------:R-:W-:Y:S01]  /*6e30*/  UIMAD UR8, UR40, UR13, UR8 ;  /* 0x0000000d280872a4 */ /* 0x000fe2000f8e0208 */
[----:B------:R-:W-:Y:S01]  /*6e40*/  LOP3.LUT R11, R12, 0x180, RZ, 0xc0, !PT ;  /* 0x000001800c0b7812 */ /* 0x000fe200078ec0ff */
[----:B-----5:R-:W-:Y:S01]  /*6e50*/  IMAD R42, R3, R44, RZ ;  /* 0x0000002c032a7224 */ /* 0x020fe200078e02ff */
[----:B------:R-:W-:Y:S01]  /*6e60*/  IADD3 R25, P5, R4, 0x4800, RZ ;  /* 0x0000480004197810 */ /* 0x000fe20007fbe0ff */
[----:B------:R-:W-:Y:S01]  /*6e70*/  ULDC.64 UR10, c[0x0][0xaa0] ;  /* 0x0002a800000a7ab9 */ /* 0x000fe20000000a00 */
[----:B------:R-:W-:Y:S01]  /*6e80*/  IADD3 R6, P0, R6, UR6, RZ ;  /* 0x0000000606067c10 */ /* 0x000fe2000ff1e0ff */
[----:B------:R-:W-:Y:S01]  /*6e90*/  IMAD.U32 R14, RZ, RZ, UR8 ;  /* 0x00000008ff0e7e24 */ /* 0x000fe2000f8e00ff */
[----:B------:R-:W-:-:S02]  /*6ea0*/  SHF.R.S32.HI R10, RZ, 0x1f, R9 ;  /* 0x0000001fff0a7819 */ /* 0x000fc40000011409 */
[----:B------:R-:W-:Y:S02]  /*6eb0*/  SHF.R.U64 R11, R11, 0x3, RZ ;  /* 0x000000030b0b7819 */ /* 0x000fe400000012ff */
[----:B------:R-:W-:Y:S01]  /*6ec0*/  IADD3.X R7, R7, UR7, R14, P0, !PT ;  /* 0x0000000707077c10 */ /* 0x000fe200087fe40e */
[----:B------:R-:W-:Y:S01]  /*6ed0*/  ULDC.64 UR6, c[0x0][0xb88] ;  /* 0x0002e20000067ab9 */ /* 0x000fe20000000a00 */
[----:B------:R-:W-:Y:S01]  /*6ee0*/  IADD3 R37, P4, R4, 0x6000, RZ ;  /* 0x0000600004257810 */ /* 0x000fe20007f9e0ff */
[----:B------:R-:W-:Y:S01]  /*6ef0*/  IMAD R14, R10, UR6, RZ ;  /* 0x000000060a0e7c24 */ /* 0x000fe2000f8e02ff */
[----:B------:R-:W-:Y:S01]  /*6f00*/  LOP3.LUT R10, R11, R12, RZ, 0x3c, !PT ;  /* 0x0000000c0b0a7212 */ /* 0x000fe200078e3cff */
[----:B------:R-:W-:Y:S01]  /*6f10*/  IMAD.WIDE.U32 R6, R9, UR6, R6 ;  /* 0x0000000609067c25 */ /* 0x000fe2000f8e0006 */
[----:B------:R-:W-:Y:S01]  /*6f20*/  LOP3.LUT R32, R33, 0x180, RZ, 0xc0, !PT ;  /* 0x0000018021207812 */ /* 0x000fe200078ec0ff */
[----:B------:R-:W-:Y:S01]  /*6f30*/  UIMAD UR8, UR9, UR10, URZ ;  /* 0x0000000a090872a4 */ /* 0x000fe2000f8e023f */
[----:B------:R-:W-:Y:S01]  /*6f40*/  LOP3.LUT R24, R25, 0x180, RZ, 0xc0, !PT ;  /* 0x0000018019187812 */ /* 0x000fe200078ec0ff */
[----:B------:R-:W-:Y:S01]  /*6f50*/  IMAD R11, R9, UR7, R14 ;  /* 0x00000007090b7c24 */ /* 0x000fe2000f8e020e */
[----:B------:R-:W-:Y:S01]  /*6f60*/  ULDC.64 UR6, c[0x0][0xb50] ;  /* 0x0002d40000067ab9 */ /* 0x000fe20000000a00 */
[----:B------:R-:W-:-:S02]  /*6f70*/  LOP3.LUT R36, R37, 0x180, RZ, 0xc0, !PT ;  /* 0x0000018025247812 */ /* 0x000fc400078ec0ff */
[----:B------:R-:W-:Y:S01]  /*6f80*/  IMAD.IADD R7, R7, 0x1, R11 ;  /* 0x0000000107077824 */ /* 0x000fe200078e020b */
[----:B------:R-:W-:Y:S01]  /*6f90*/  LEA R9, P0, R6, UR6, 0x2 ;  /* 0x0000000606097c11 */ /* 0x000fe2000f8010ff */
[----:B------:R-:W-:Y:S01]  /*6fa0*/  IMAD.X R11, RZ, RZ, R5, P2 ;  /* 0x000000ffff0b7224 */ /* 0x000fe200010e0605 */
[----:B------:R-:W-:Y:S02]  /*6fb0*/  LOP3.LUT R13, R4, 0x180, RZ, 0xc0, !PT ;  /* 0x00000180040d7812 */ /* 0x000fe400078ec0ff */
[----:B------:R-:W-:Y:S01]  /*6fc0*/  LEA.HI.X R7, R6, UR7, R7, 0x2, P0 ;  /* 0x0000000706077c11 */ /* 0x000fe200080f1407 */
[----:B------:R-:W-:Y:S01]  /*6fd0*/  SHFL.IDX PT, R20, R9, RZ, 0x1c1f ;  /* 0x001c1fff09147589 */ /* 0x000fe200000e0000 */
[----:B------:R-:W-:Y:S01]  /*6fe0*/  IMAD.U32 R6, RZ, RZ, UR44 ;  /* 0x0000002cff067e24 */ /* 0x000fe2000f8e00ff */
[----:B------:R-:W-:Y:S02]  /*6ff0*/  LOP3.LUT P0, RZ, R23, 0x3, RZ, 0xc0, !PT ;  /* 0x0000000317ff7812 */ /* 0x000fe4000780c0ff */
[----:B------:R-:W0:Y:S01]  /*7000*/  SHFL.IDX PT, R21, R7, RZ, 0x1c1f ;  /* 0x001c1fff07157589 */ /* 0x000e2200000e0000 */
[----:B------:R-:W-:Y:S01]  /*7010*/  IMAD R15, R6, 0xc0, R153 ;  /* 0x000000c0060f7824 */ /* 0x000fe200078e0299 */
[----:B------:R-:W-:-:S02]  /*7020*/  IADD3 R6, P3, R4, 0x7800, RZ ;  /* 0x0000780004067810 */ /* 0x000fc40007f7e0ff */
[----:B------:R1:W-:Y:S01]  /*7030*/  SHFL.IDX PT, R40, R9, 0x1, 0x1c1f ;  /* 0x003c1f0009287f89 */ /* 0x0003e200000e0000 */
[C---:B------:R-:W-:Y:S01]  /*7040*/  VIADD R3, R15.reuse, 0x8 ;  /* 0x000000080f037836 */ /* 0x040fe20000000000 */
[-C--:B------:R-:W-:Y:S01]  /*7050*/  ISETP.GE.OR P2, PT, R15, R42.reuse, P0 ;  /* 0x0000002a0f00720c */ /* 0x080fe20000746670 */
[----:B------:R-:W-:Y:S01]  /*7060*/  UIMAD.WIDE.U32 UR6, UR4, UR10, URZ ;  /* 0x0000000a040672a5 */ /* 0x000fe2000f8e003f */
[----:B------:R-:W2:Y:S01]  /*7070*/  SHFL.IDX PT, R41, R7, 0x1, 0x1c1f ;  /* 0x003c1f0007297f89 */ /* 0x000ea200000e0000 */
[----:B------:R-:W-:Y:S01]  /*7080*/  SHF.R.U64 R32, R32, 0x3, RZ ;  /* 0x0000000320207819 */ /* 0x000fe200000012ff */
[----:B------:R-:W-:Y:S01]  /*7090*/  UIMAD UR8, UR4, UR11, UR8 ;  /* 0x0000000b040872a4 */ /* 0x000fe2000f8e0208 */
[----:B------:R-:W-:Y:S01]  /*70a0*/  ISETP.GE.OR P0, PT, R3, R42, P0 ;  /* 0x0000002a0300720c */ /* 0x000fe20000706670 */
[----:B-1----:R-:W1:Y:S01]  /*70b0*/  @P1 LDC R9, c[0x0][0xbec] ;  /* 0x0002fb00ff091b82 */ /* 0x002e620000000800 */
[----:B------:R-:W-:Y:S01]  /*70c0*/  LOP3.LUT R3, R6, 0x180, RZ, 0xc0, !PT ;  /* 0x0000018006037812 */ /* 0x000fe200078ec0ff */
[----:B------:R-:W-:Y:S01]  /*70d0*/  ULDC.64 UR10, c[0x0][0xae8] ;  /* 0x0002ba00000a7ab9 */ /* 0x000fe20000000a00 */
[----:B------:R-:W-:Y:S01]  /*70e0*/  SHF.R.U64 R24, R24, 0x3, RZ ;  /* 0x0000000318187819 */ /* 0x000fe200000012ff */
[----:B------:R-:W-:Y:S01]  /*70f0*/  IMAD.X R29, RZ, RZ, R5, P3 ;  /* 0x000000ffff1d7224 */ /* 0x000fe200018e0605 */
[----:B------:R-:W-:-:S02]  /*7100*/  SHF.R.U64 R3, R3, 0x3, RZ ;  /* 0x0000000303037819 */ /* 0x000fc400000012ff */
[----:B------:R-:W-:Y:S02]  /*7110*/  SHF.R.U64 R36, R36, 0x3, RZ ;  /* 0x0000000324247819 */ /* 0x000fe400000012ff */
[----:B------:R-:W-:Y:S02]  /*7120*/  SHF.R.U64 R13, R13, 0x3, RZ ;  /* 0x000000030d0d7819 */ /* 0x000fe400000012ff */
[----:B------:R-:W-:Y:S01]  /*7130*/  LOP3.LUT R28, R3, R6, RZ, 0x3c, !PT ;  /* 0x00000006031c7212 */ /* 0x000fe200078e3cff */
[----:B0-----:R0:W-:Y:S01]  /*7140*/  @!P2 ST.E desc[UR52][R20.64], R0 ;  /* 0x000000001400a985 */ /* 0x0011e2000c101934 */
[----:B------:R-:W-:Y:S01]  /*7150*/  IMAD.U32 R3, RZ, RZ, UR44 ;  /* 0x0000002cff037e24 */ /* 0x000fe2000f8e00ff */
[----:B------:R-:W-:Y:S01]  /*7160*/  LOP3.LUT R32, R32, R33, RZ, 0x3c, !PT ;  /* 0x0000002120207212 */ /* 0x000fe200078e3cff */
[----:B------:R-:W-:Y:S01]  /*7170*/  UIADD3 UR7, UR7, UR8, URZ ;  /* 0x0000000807077290 */ /* 0x000fe2000fffe03f */
[----:B------:R-:W-:Y:S01]  /*7180*/  LOP3.LUT R24, R24, R25, RZ, 0x3c, !PT ;  /* 0x0000001918187212 */ /* 0x000fe200078e3cff */
[----:B------:R-:W-:Y:S01]  /*7190*/  UIMAD UR4, UR14, UR10, URZ ;  /* 0x0000000a0e0472a4 */ /* 0x000fe2000f8e023f */
[----:B------:R-:W-:Y:S01]  /*71a0*/  LOP3.LUT R36, R36, R37, RZ, 0x3c, !PT ;  /* 0x0000002524247212 */ /* 0x000fe200078e3cff */
[--C-:B------:R-:W-:Y:S01]  /*71b0*/  IMAD.X R33, RZ, RZ, R5.reuse, P6 ;  /* 0x000000ffff217224 */ /* 0x100fe200030e0605 */
[----:B------:R-:W-:Y:S01]  /*71c0*/  LOP3.LUT R12, R13, R4, RZ, 0x3c, !PT ;  /* 0x000000040d0c7212 */ /* 0x000fe200078e3cff */
[--C-:B------:R-:W-:Y:S01]  /*71d0*/  IMAD.X R25, RZ, RZ, R5.reuse, P5 ;  /* 0x000000ffff197224 */ /* 0x100fe200028e0605 */
[----:B--2---:R2:W-:Y:S01]  /*71e0*/  @!P0 ST.E desc[UR52][R40.64], R8 ;  /* 0x0000000828008985 */ /* 0x0045e2000c101934 */
[--C-:B------:R-:W-:Y:S01]  /*71f0*/  IMAD.X R37, RZ, RZ, R5.reuse, P4 ;  /* 0x000000ffff257224 */ /* 0x100fe200020e0605 */
[----:B0-----:R-:W0:Y:S01]  /*7200*/  @P1 LDC R21, c[0x0][0xbf0] ;  /* 0x0002fc00ff151b82 */ /* 0x001e220000000800 */
[----:B------:R-:W-:Y:S01]  /*7210*/  IMAD R0, R19, 0x60, R22 ;  /* 0x0000006013007824 */ /* 0x000fe200078e0216 */
[----:B------:R-:W-:Y:S01]  /*7220*/  UIMAD UR4, UR45, UR11, UR4 ;  /* 0x0000000b2d0472a4 */ /* 0x000fe2000f8e0204 */
[----:B------:R-:W-:Y:S01]  /*7230*/  IMAD.MOV.U32 R13, RZ, RZ, R5 ;  /* 0x000000ffff0d7224 */ /* 0x000fe200078e0005 */
[----:B------:R-:W-:Y:S01]  /*7240*/  UIMAD.WIDE.U32 UR6, UR45, UR10, UR6 ;  /* 0x0000000a2d0672a5 */ /* 0x000fe2000f8e0006 */
[----:B------:R3:W5:Y:S01]  /*7250*/  LD.E.128 R4, desc[UR52][R10.64] ;  /* 0x000000340a047980 */ /* 0x000762000c101d00 */
[----:B------:R-:W-:-:S02]  /*7260*/  ULDC.64 UR8, c[0x0][0xaf0] ;  /* 0x0002bc0000087ab9 */ /* 0x000fc40000000a00 */
[----:B------:R-:W-:Y:S01]  /*7270*/  UIADD3 UR7, UR7, UR4, URZ ;  /* 0x0000000407077290 */ /* 0x000fe2000fffe03f */
[----:B------:R-:W5:Y:S04]  /*7280*/  LD.E.128 R12, desc[UR52][R12.64] ;  /* 0x000000340c0c7980 */ /* 0x000f68000c101d00 */
[----:B------:R-:W5:Y:S01]  /*7290*/  LD.E.128 R32, desc[UR52][R32.64] ;  /* 0x0000003420207980 */ /* 0x000f62000c101d00 */
[----:B---3--:R-:W-:Y:S01]  /*72a0*/  IMAD R10, R3, 0xc0, R0 ;  /* 0x000000c0030a7824 */ /* 0x008fe200078e0200 */
[----:B------:R-:W-:Y:S02]  /*72b0*/  UIMAD UR4, UR41, UR8, URZ ;  /* 0x00000008290472a4 */ /* 0x000fe4000f8e023f */
[----:B------:R-:W5:Y:S01]  /*72c0*/  LD.E.128 R24, desc[UR52][R24.64] ;  /* 0x0000003418187980 */ /* 0x000f62000c101d00 */
[----:B-1----:R-:W-:Y:S01]  /*72d0*/  @P1 IMAD.HI.U32 R0, R10, R9, RZ ;  /* 0x000000090a001227 */ /* 0x002fe200078e00ff */
[----:B------:R-:W-:-:S02]  /*72e0*/  UIMAD UR4, UR40, UR9, UR4 ;  /* 0x00000009280472a4 */ /* 0x000fc4000f8e0204 */
[----:B------:R-:W5:Y:S01]  /*72f0*/  LD.E.128 R36, desc[UR52][R36.64] ;  /* 0x0000003424247980 */ /* 0x000f62000c101d00 */
[----:B------:R-:W-:Y:S01]  /*7300*/  IMAD.MOV.U32 R3, RZ, RZ, R10 ;  /* 0x000000ffff037224 */ /* 0x000fe200078e000a */
[----:B0-----:R-:W-:Y:S01]  /*7310*/  @P1 SHF.R.U32.HI R3, RZ, R21, R0 ;  /* 0x00000015ff031219 */ /* 0x001fe20000011600 */
[----:B------:R-:W-:Y:S01]  /*7320*/  UIMAD.WIDE.U32 UR6, UR40, UR8, UR6 ;  /* 0x00000008280672a5 */ /* 0x000fe2000f8e0006 */
[----:B------:R-:W5:Y:S02]  /*7330*/  LD.E.128 R28, desc[UR52][R28.64] ;  /* 0x000000341c1c7980 */ /* 0x000f64000c101d00 */
[--C-:B------:R-:W-:Y:S01]  /*7340*/  SHF.R.S32.HI R0, RZ, 0x1f, R3.reuse ;  /* 0x0000001fff007819 */ /* 0x100fe20000011403 */
[----:B------:R-:W-:Y:S01]  /*7350*/  UIADD3 UR4, UR7, UR4, URZ ;  /* 0x0000000407047290 */ /* 0x000fe2000fffe03f */
[----:B------:R-:W-:Y:S01]  /*7360*/  IMAD.MOV R11, RZ, RZ, -R3 ;  /* 0x000000ffff0b7224 */ /* 0x000fe200078e0a03 */
[----:B------:R-:W-:Y:S01]  /*7370*/  ULDC.64 UR8, c[0x0][0xae0] ;  /* 0x0002b80000087ab9 */ /* 0x000fe20000000a00 */
[----:B------:R-:W-:Y:S01]  /*7380*/  IMAD.U32 R9, RZ, RZ, UR7 ;  /* 0x00000007ff097e24 */ /* 0x000fe2000f8e00ff */
[----:B------:R-:W-:Y:S01]  /*7390*/  @!PT LDS RZ, [RZ] ;  /* 0x00000000fffff984 */ /* 0x000fe20000000800 */
[----:B------:R-:W-:Y:S01]  /*73a0*/  @!PT LDS RZ, [RZ] ;  /* 0x00000000fffff984 */ /* 0x000fe20000000800 */
[----:B------:R-:W-:Y:S01]  /*73b0*/  @!PT LDS RZ, [RZ] ;  /* 0x00000000fffff984 */ /* 0x000fe20000000800 */
[----:B------:R-:W-:Y:S01]  /*73c0*/  @!PT LDS RZ, [RZ] ;  /* 0x00000000fffff984 */ /* 0x000fe20000000800 */
[----:B------:R0:W-:Y:S06]  /*73d0*/  MEMBAR.ALL.CTA ;  /* 0x0000000000007992 */ /* 0x0001ec0000008000 */
[----:B0-----:R-:W0:Y:S01]  /*73e0*/  FENCE.VIEW.ASYNC.S ;  /* 0x00000000000073c6 */ /* 0x001e220000000000 */
[----:B------:R-:W-:-:S02]  /*73f0*/  IMAD R0, R0, UR8, RZ ;  /* 0x0000000800007c24 */ /* 0x000fc4000f8e02ff */
[----:B------:R-:W-:Y:S02]  /*7400*/  IMAD R11, R44, R11, R10 ;  /* 0x0000000b2c0b7224 */ /* 0x000fe400078e020a */
[----:B--2---:R-:W-:Y:S01]  /*7410*/  IMAD.U32 R8, RZ, RZ, UR6 ;  /* 0x00000006ff087e24 */ /* 0x004fe2000f8e00ff */
        /* <DEDUP_REMOVED lines=17> */
[----:B------:R-:W-:Y:S01]  /*7530*/  PRMT R2, RZ, 0x654, R2 ;  /* 0x00000654ff027816 */ /* 0x000fe20000000002 */
[----:B0-----:R0:W1:Y:S01]  /*7540*/  SHFL.IDX PT, R8, R40, RZ, 0x1c1f ;  /* 0x001c1fff28087589 */ /* 0x00106200000e0000 */
[----:B------:R-:W-:Y:S02]  /*7550*/  BSSY B1, `(.L_x_8618) ;  /* 0x0000011000017945 */ /* 0x000fe40003800000 */
[----:B------:R0:W-:Y:S01]  /*7560*/  SYNCS.ARRIVE.TRANS64.RED.A1T0 RZ, [R2+URZ], RZ ;  /* 0x000000ff02ff79a7 */ /* 0x0001e2000810043f */
[----:B------:R0:W2:Y:S01]  /*7570*/  SHFL.IDX PT, R9, R41, RZ, 0x1c1f ;  /* 0x001c1fff29097589 */ /* 0x0000a200000e0000 */
[----:B------:R-:W-:Y:S01]  /*7580*/  SHF.R.S32.HI R45, RZ, 0x1f, R17 ;  /* 0x0000001fff2d7819 */ /* 0x000fe20000011411 */
[----:B------:R-:W-:Y:S06]  /*7590*/  @P0 BRA `(.L_x_8619) ;  /* 0x0000000000300947 */ /* 0x000fec0003800000 */
[----:B------:R-:W-:Y:S02]  /*75a0*/  ULDC UR4, c[0x0][0xac8] ;  /* 0x0002b20000047ab9 */ /* 0x000fe40000000800 */
[----:B------:R-:W-:Y:S02]  /*75b0*/  ISETP.GE.AND P1, PT, R17, UR4, PT ;  /* 0x0000000411007c0c */ /* 0x000fe4000bf26270 */
[----:B------:R-:W-:Y:S02]  /*75c0*/  ISETP.GE.AND P2, PT, R18, UR4, PT ;  /* 0x0000000412007c0c */ /* 0x000fe4000bf46270 */
[----:B------:R-:W-:-:S09]  /*75d0*/  ISETP.GE.AND P0, PT, R16, UR4, PT ;  /* 0x0000000410007c0c */ /* 0x000fd2000bf06270 */
[CC--:B-1----:R-:W-:Y:S02]  /*75e0*/  @!P1 LEA R10, P3, R17.reuse, R8.reuse, 0x1 ;  /* 0x00000008110a9211 */ /* 0x0c2fe400078608ff */
[----:B------:R-:W-:Y:S02]  /*75f0*/  @!P2 LEA R20, P4, R18, R8, 0x1 ;  /* 0x000000081214a211 */ /* 0x000fe400078808ff */
[----:B0-2---:R-:W-:Y:S01]  /*7600*/  @!P0 IMAD.WIDE R2, R16, 0x2, R8 ;  /* 0x0000000210028825 */ /* 0x005fe200078e0208 */
[-C--:B------:R-:W-:Y:S02]  /*7610*/  @!P1 LEA.HI.X R11, R17, R9.reuse, R45, 0x1, P3 ;  /* 0x00000009110b9211 */ /* 0x080fe400018f0c2d */
[----:B------:R-:W-:Y:S02]  /*7620*/  @!P2 LEA.HI.X R21, R18, R9, R157, 0x1, P4 ;  /* 0x000000091215a211 */ /* 0x000fe400020f0c9d */
[----:B-----5:R3:W-:Y:S04]  /*7630*/  @!P0 ST.E.128 desc[UR52][R2.64], R12 ;  /* 0x0000000c02008985 */ /* 0x0207e8000c101d34 */
[----:B------:R3:W-:Y:S04]  /*7640*/  @!P1 ST.E.128 desc[UR52][R10.64], R32 ;  /* 0x000000200a009985 */ /* 0x0007e8000c101d34 */
[----:B------:R3:W-:Y:S02]  /*7650*/  @!P2 ST.E.128 desc[UR52][R20.64], R36 ;  /* 0x000000241400a985 */ /* 0x0007e4000c101d34 */
.L_x_8619:
[----:B------:R-:W-:Y:S05]  /*7660*/  BSYNC B1 ;  /* 0x0000000000017941 */ /* 0x000fea0003800000 */
.L_x_8618:
[----:B------:R-:W-:Y:S01]  /*7670*/  VIADD R0, R43, 0x60 ;  /* 0x000000602b007836 */ /* 0x000fe20000000000 */
[----:B--2---:R2:W4:Y:S04]  /*7680*/  SHFL.IDX PT, R9, R41, 0x1, 0x1c1f ;  /* 0x003c1f0029097f89 */ /* 0x00452800000e0000 */
[----:B------:R-:W-:Y:S01]  /*7690*/  ISETP.GE.AND P0, PT, R0, R42, PT ;  /* 0x0000002a0000720c */ /* 0x000fe20003f06270 */
[----:B-1----:R2:W1:-:S12]  /*76a0*/  SHFL.IDX PT, R8, R40, 0x1, 0x1c1f ;  /* 0x003c1f0028087f89 */ /* 0x00245800000e0000 */
[----:B--2---:R-:W-:Y:S05]  /*76b0*/  @P0 BRA `(.L_x_8620) ;  /* 0x0000000800cc0947 */ /* 0x004fea0003800000 */
[----:B------:R-:W-:Y:S02]  /*76c0*/  ULDC UR4, c[0x0][0xac8] ;  /* 0x0002b20000047ab9 */ /* 0x000fe40000000800 */
[----:B------:R-:W-:Y:S02]  /*76d0*/  ISETP.GE.AND P2, PT, R17, UR4, PT ;  /* 0x0000000411007c0c */ /* 0x000fe4000bf46270 */
[----:B------:R-:W-:-:S11]  /*76e0*/  ISETP.GE.AND P1, PT, R16, UR4, PT ;  /* 0x0000000410007c0c */ /* 0x000fd6000bf26270 */
[C---:B-1-3--:R-:W-:Y:S02]  /*76f0*/  @!P2 LEA R10, P0, R17.reuse, R8, 0x1 ;  /* 0x00000008110aa211 */ /* 0x04afe400078008ff */
[----:B0---4-:R-:W-:Y:S02]  /*7700*/  @!P1 IMAD.WIDE R2, R16, 0x2, R8 ;  /* 0x0000000210029825 */ /* 0x011fe400078e0208 */
[----:B------:R-:W-:Y:S02]  /*7710*/  @!P2 LEA.HI.X R11, R17, R9, R45, 0x1, P0 ;  /* 0x00000009110ba211 */ /* 0x000fe400000f0c2d */
[----:B------:R-:W-:Y:S01]  /*7720*/  ISETP.GE.AND P0, PT, R18, UR4, PT ;  /* 0x0000000412007c0c */ /* 0x000fe2000bf06270 */
[----:B-----5:R2:W-:Y:S04]  /*7730*/  @!P1 ST.E.128 desc[UR52][R2.64], R4 ;  /* 0x0000000402009985 */ /* 0x0205e8000c101d34 */
[----:B------:R2:W-:Y:S08]  /*7740*/  @!P2 ST.E.128 desc[UR52][R10.64], R24 ;  /* 0x000000180a00a985 */ /* 0x0005f0000c101d34 */
[----:B------:R-:W-:Y:S05]  /*7750*/  @P0 BRA `(.L_x_8620) ;  /* 0x0000000800a40947 */ /* 0x000fea0003800000 */
[----:B--2---:R-:W-:-:S04]  /*7760*/  LEA R2, P0, R18, R8, 0x1 ;  /* 0x0000000812027211 */ /* 0x004fc800078008ff */
[----:B------:R-:W-:-:S05]  /*7770*/  LEA.HI.X R3, R18, R9, R157, 0x1, P0 ;  /* 0x0000000912037211 */ /* 0x000fca00000f0c9d */
[----:B------:R0:W-:Y:S01]  /*7780*/  ST.E.128 desc[UR52][R2.64], R28 ;  /* 0x0000001c02007985 */ /* 0x0001e2000c101d34 */
[----:B------:R-:W-:Y:S05]  /*7790*/  BRA `(.L_x_8620) ;  /* 0x0000000800947947 */ /* 0x000fea0003800000 */
.L_x_8616:
        /* <DEDUP_REMOVED lines=37> */
.L_x_8621:
        /* <DEDUP_REMOVED lines=46> */
.L_x_8623:
[----:B------:R-:W-:Y:S05]  /*7cd0*/  BSYNC B1 ;  /* 0x0000000000017941 */ /* 0x000fea0003800000 */
.L_x_8622:
[----:B0-----:R-:W0:Y:S01]  /*7ce0*/  @P0 LDC R3, c[0x0][0xbf0] ;  /* 0x0002fc00ff030b82 */ /* 0x001e220000000800 */
[----:B------:R-:W-:Y:S01]  /*7cf0*/  ULDC.64 UR12, c[0x0][0xaa0] ;  /* 0x0002a800000c7ab9 */ /* 0x000fe20000000a00 */
[----:B------:R-:W-:Y:S01]  /*7d00*/  IMAD.U32 R5, RZ, RZ, UR44 ;  /* 0x0000002cff057e24 */ /* 0x000fe2000f8e00ff */
[----:B------:R-:W-:Y:S01]  /*7d10*/  UIMAD UR8, UR9, UR12, URZ ;  /* 0x0000000c090872a4 */ /* 0x000fe2000f8e023f */
[----:B------:R-:W-:Y:S01]  /*7d20*/  IMAD R2, R19, 0x60, R22 ;  /* 0x0000006013027824 */ /* 0x000fe200078e0216 */
        /* <DEDUP_REMOVED lines=32> */
[----:B------:R-:W-:Y:S02]  /*7f30*/  IMAD.U32 R9, RZ, RZ, UR44 ;  /* 0x0000002cff097e24 */ /* 0x000fe4000f8e00ff */
[----:B------:R-:W-:Y:S02]  /*7f40*/  IMAD R4, R4, UR6, RZ ;  /* 0x0000000604047c24 */ /* 0x000fe4000f8e02ff */
[----:B-----5:R-:W-:Y:S02]  /*7f50*/  IMAD R11, R0, R11, RZ ;  /* 0x0000000b000b7224 */ /* 0x020fe400078e02ff */
[----:B------:R-:W-:Y:S02]  /*7f60*/  IMAD R0, R9, 0xc0, R22 ;  /* 0x000000c009007824 */ /* 0x000fe400078e0216 */
[----:B------:R-:W-:-:S02]  /*7f70*/  IMAD R5, R7, UR7, R4 ;  /* 0x0000000707057c24 */ /* 0x000fc4000f8e0204 */
[----:B------:R-:W-:Y:S01]  /*7f80*/  IMAD.WIDE.U32 R2, R7, UR6, R2 ;  /* 0x0000000607027c25 */ /* 0x000fe2000f8e0002 */
[----:B------:R-:W-:Y:S01]  /*7f90*/  ISETP.GE.AND P0, PT, R0, R11, PT ;  /* 0x0000000b0000720c */ /* 0x000fe20003f06270 */
[----:B------:R-:W-:Y:S02]  /*7fa0*/  ULDC.64 UR6, c[0x0][0xa80] ;  /* 0x0002a00000067ab9 */ /* 0x000fe40000000a00 */
[----:B------:R-:W-:Y:S01]  /*7fb0*/  IMAD.IADD R3, R3, 0x1, R5 ;  /* 0x0000000103037824 */ /* 0x000fe200078e0205 */
[----:B------:R-:W-:-:S04]  /*7fc0*/  LEA R4, P1, R2, UR6, 0x1 ;  /* 0x0000000602047c11 */ /* 0x000fc8000f8208ff */
[----:B------:R-:W-:Y:S02]  /*7fd0*/  LEA.HI.X R5, R2, UR7, R3, 0x1, P1 ;  /* 0x0000000702057c11 */ /* 0x000fe400088f0c03 */
[----:B------:R0:W1:Y:S04]  /*7fe0*/  SHFL.IDX PT, R2, R4, RZ, 0x1c1f ;  /* 0x001c1fff04027589 */ /* 0x00006800000e0000 */
[----:B------:R0:W2:Y:S01]  /*7ff0*/  SHFL.IDX PT, R3, R5, RZ, 0x1c1f ;  /* 0x001c1fff05037589 */ /* 0x0000a200000e0000 */
[----:B------:R-:W-:Y:S05]  /*8000*/  @P0 BRA `(.L_x_8625) ;  /* 0x0000000000300947 */ /* 0x000fea0003800000 */
        /* <DEDUP_REMOVED lines=9> */
[----:B------:R3:W-:Y:S04]  /*80a0*/  @!P2 ST.E.128 desc[UR52][R6.64], RZ ;  /* 0x000000ff0600a985 */ /* 0x0007e8000c101d34 */
[----:B------:R3:W-:Y:S04]  /*80b0*/  @!P3 ST.E.128 desc[UR52][R8.64], RZ ;  /* 0x000000ff0800b985 */ /* 0x0007e8000c101d34 */
[----:B------:R3:W-:Y:S02]  /*80c0*/  @!P4 ST.E.128 desc[UR52][R12.64], RZ ;  /* 0x000000ff0c00c985 */ /* 0x0007e4000c101d34 */
.L_x_8625:
[----:B------:R-:W-:Y:S05]  /*80d0*/  BSYNC B1 ;  /* 0x0000000000017941 */ /* 0x000fea0003800000 */
.L_x_8624:
[----:B------:R-:W-:Y:S01]  /*80e0*/  VIADD R0, R0, 0x60 ;  /* 0x0000006000007836 */ /* 0x000fe20000000000 */
[----:B--2---:R2:W4:Y:S04]  /*80f0*/  SHFL.IDX PT, R3, R5, 0x1, 0x1c1f ;  /* 0x003c1f0005037f89 */ /* 0x00452800000e0000 */
        /* <DEDUP_REMOVED lines=9> */
[----:B0---4-:R-:W-:Y:S01]  /*8190*/  @!P2 IMAD.WIDE R4, R16, 0x2, R2 ;  /* 0x000000021004a825 */ /* 0x011fe200078e0202 */
[-C--:B------:R-:W-:Y:S02]  /*81a0*/  @!P3 LEA.HI.X R7, R17, R3.reuse, R10, 0x1, P0 ;  /* 0x000000031107b211 */ /* 0x080fe400000f0c0a */
[----:B------:R-:W-:Y:S02]  /*81b0*/  @!P4 LEA.HI.X R9, R18, R3, R157, 0x1, P1 ;  /* 0x000000031209c211 */ /* 0x000fe400008f0c9d */
[----:B------:R0:W-:Y:S04]  /*81c0*/  @!P2 ST.E.128 desc[UR52][R4.64], RZ ;  /* 0x000000ff0400a985 */ /* 0x0001e8000c101d34 */
[----:B------:R0:W-:Y:S04]  /*81d0*/  @!P3 ST.E.128 desc[UR52][R6.64], RZ ;  /* 0x000000ff0600b985 */ /* 0x0001e8000c101d34 */
[----:B------:R0:W-:Y:S02]  /*81e0*/  @!P4 ST.E.128 desc[UR52][R8.64], RZ ;  /* 0x000000ff0800c985 */ /* 0x0001e4000c101d34 */
.L_x_8620:
[----:B------:R-:W-:Y:S05]  /*81f0*/  BSYNC B0 ;  /* 0x0000000000007941 */ /* 0x000fea0003800000 */
.L_x_8615:
[----:B------:R-:W-:Y:S02]  /*8200*/  ULDC UR4, c[0x0][0xc3c] ;  /* 0x00030f0000047ab9 */ /* 0x000fe40000000800 */
[----:B------:R-:W-:-:S13]  /*8210*/  ISETP.GE.AND P0, PT, R47, UR4, PT ;  /* 0x000000042f007c0c */ /* 0x000fda000bf06270 */
[----:B------:R-:W-:Y:S05]  /*8220*/  @!P0 BRA `(.L_x_8626) ;  /* 0xffffff8800e88947 */ /* 0x000fea000383ffff */
[----:B------:R-:W-:Y:S05]  /*8230*/  EXIT ;  /* 0x000000000000794d */ /* 0x000fea0003800000 */
.L_x_8589:
        /* <DEDUP_REMOVED lines=19> */
[----:B------:R1:W-:Y:S01]  /*8370*/  STL [R1], R4 ;  /* 0x0000000401007387 */ /* 0x0003e20000100800 */
[----:B------:R-:W-:Y:S06]  /*8380*/  BAR.ARV 0x4, 0x200 ;  /* 0x0108000000007b1d */ /* 0x000fec0000002000 */
[----:B------:R-:W-:Y:S07]  /*8390*/  BRA `(.L_x_8628) ;  /* 0x0000000800307947 */ /* 0x000fee0003800000 */
.L_x_8627:
        /* <DEDUP_REMOVED lines=28> */
[----:B-1----:R-:W-:Y:S02]  /*8560*/  SEL R7, R2, RZ, P5 ;  /* 0x000000ff02077207 */ /* 0x002fe40002800000 */
[----:B------:R-:W1:Y:S03]  /*8570*/  LDC R2, c[0x0][0xc38] ;  /* 0x00030e00ff027b82 */ /* 0x000e660000000800 */
[----:B------:R-:W-:Y:S02]  /*8580*/  IMAD.IADD R11, R8, 0x1, R7 ;  /* 0x00000001080b7824 */ /* 0x000fe400078e0207 */
[----:B------:R-:W-:-:S03]  /*8590*/  IMAD.MOV.U32 R7, RZ, RZ, RZ ;  /* 0x000000ffff077224 */ /* 0x000fc600078e00ff */
[----:B------:R-:W1:Y:S02]  /*85a0*/  SHFL.IDX PT, R9, R11, 0x1f, 0x1f ;  /* 0x03e01f000b097f89 */ /* 0x000e6400000e0000 */
[----:B-1----:R-:W-:-:S04]  /*85b0*/  IMAD R9, R9, R2, RZ ;  /* 0x0000000209097224 */ /* 0x002fc800078e02ff */
[----:B------:R-:W-:Y:S01]  /*85c0*/  IMAD.MOV.U32 R10, RZ, RZ, R9 ;  /* 0x000000ffff0a7224 */ /* 0x000fe200078e0009 */
[----:B0-----:R-:W-:-:S13]  /*85d0*/  ISETP.GT.AND P6, PT, R9, R6, PT ;  /* 0x000000060900720c */ /* 0x001fda0003fc4270 */
[----:B------:R-:W-:Y:S05]  /*85e0*/  @P6 BRA `(.L_x_8629) ;  /* 0x0000000000a46947 */ /* 0x000fea0003800000 */
[----:B------:R-:W-:Y:S01]  /*85f0*/  IMAD.MOV.U32 R9, RZ, RZ, R10 ;  /* 0x000000ffff097224 */ /* 0x000fe200078e000a */
[----:B------:R-:W-:Y:S01]  /*8600*/  UMOV UR45, URZ ;  /* 0x0000003f002d7c82 */ /* 0x000fe20008000000 */
[----:B------:R-:W-:Y:S01]  /*8610*/  ULDC UR6, c[0x0][0xc3c] ;  /* 0x00030f0000067ab9 */ /* 0x000fe20000000800 */
[----:B------:R-:W-:-:S05]  /*8620*/  ULDC UR5, c[0x0][0xc3c] ;  /* 0x00030f0000057ab9 */ /* 0x000fca0000000800 */
.L_x_8633:
        /* <DEDUP_REMOVED lines=14> */
.L_x_8632:
[----:B------:R-:W-:Y:S05]  /*8710*/  BSYNC B0 ;  /* 0x0000000000007941 */ /* 0x000fea0003800000 */
.L_x_8631:
        /* <DEDUP_REMOVED lines=21> */
[----:B------:R-:W-:-:S07]  /*8870*/  IMAD.MOV.U32 R11, RZ, RZ, R13 ;  /* 0x000000ffff0b7224 */ /* 0x000fce00078e000d */
.L_x_8629:
        /* <DEDUP_REMOVED lines=17> */
.L_x_8634:
[----:B0-----:R-:W-:Y:S01]  /*8990*/  IMAD.MOV R9, RZ, RZ, -R3 ;  /* 0x000000ffff097224 */ /* 0x001fe200078e0a03 */
[----:B------:R-:W-:Y:S01]  /*89a0*/  UIADD3 UR45, UR4, UR45, URZ ;  /* 0x0000002d042d7290 */ /* 0x000fe2000fffe03f */
[----:B--2---:R-:W-:Y:S01]  /*89b0*/  IMAD R10, R7, R2, R10 ;  /* 0x00000002070a7224 */ /* 0x004fe200078e020a */
[----:B------:R-:W-:Y:S01]  /*89c0*/  IABS R2, R4 ;  /* 0x0000000400027213 */ /* 0x000fe20000000000 */
[----:B------:R-:W-:Y:S02]  /*89d0*/  IMAD.MOV.U32 R7, RZ, RZ, R9 ;  /* 0x000000ffff077224 */ /* 0x000fe400078e0009 */
[----:B------:R-:W-:Y:S01]  /*89e0*/  IMAD.IADD R9, R6, 0x1, -R10 ;  /* 0x0000000106097824 */ /* 0x000fe200078e0a0a */
[----:B------:R0:W-:Y:S01]  /*89f0*/  STL [R1], R10 ;  /* 0x0000000a01007387 */ /* 0x0001e20000100800 */
[----:B------:R-:W-:-:S03]  /*8a00*/  IMAD R7, R7, R8, RZ ;  /* 0x0000000807077224 */ /* 0x000fc600078e02ff */
[----:B------:R-:W-:Y:S01]  /*8a10*/  IABS R6, R9 ;  /* 0x0000000900067213 */ /* 0x000fe20000000000 */
[----:B0-----:R-:W-:Y:S02]  /*8a20*/  IMAD.MOV R10, RZ, RZ, -R2 ;  /* 0x000000ffff0a7224 */ /* 0x001fe400078e0a02 */
[----:B------:R-:W-:-:S04]  /*8a30*/  IMAD.MOV.U32 R2, RZ, RZ, RZ ;  /* 0x000000ffff027224 */ /* 0x000fc800078e00ff */
[----:B------:R-:W-:-:S04]  /*8a40*/  IMAD.HI.U32 R2, R3, R7, R2 ;  /* 0x0000000703027227 */ /* 0x000fc800078e0002 */
[----:B------:R-:W-:Y:S02]  /*8a50*/  IMAD.MOV.U32 R3, RZ, RZ, R6 ;  /* 0x000000ffff037224 */ /* 0x000fe400078e0006 */
        /* <DEDUP_REMOVED lines=18> */
.L_x_8630:
[----:B------:R0:W-:Y:S01]  /*8b80*/  STL [R1], R6 ;  /* 0x0000000601007387 */ /* 0x0001e20000100800 */
[----:B------:R-:W-:-:S03]  /*8b90*/  UMOV UR36, URZ ;  /* 0x0000003f00247c82 */ /* 0x000fc60008000000 */
[----:B------:R0:W-:Y:S02]  /*8ba0*/  STL [R1+0x4], RZ ;  /* 0x000004ff01007387 */ /* 0x0001e40000100800 */
.L_x_8635:
[----:B------:R-:W3:Y:S04]  /*8bb0*/  LDL R8, [R1+0x4] ;  /* 0x0000040001087983 */ /* 0x000ee80000100800 */
[----:B------:R-:W4:Y:S01]  /*8bc0*/  LDL R4, [R1] ;  /* 0x0000000001047983 */ /* 0x000f220000100800 */
[----:B------:R-:W-:-:S13]  /*8bd0*/  ISETP.NE.AND P0, PT, R5, RZ, PT ;  /* 0x000000ff0500720c */ /* 0x000fda0003f05270 */
[----:B------:R-:W5:Y:S01]  /*8be0*/  @!P0 S2R R3, SR_CgaCtaId ;  /* 0x0000000000038919 */ /* 0x000f620000008800 */
[----:B--2---:R-:W-:Y:S01]  /*8bf0*/  @!P0 MOV R2, 0x400 ;  /* 0x0000040000028802 */ /* 0x004fe20000000f00 */
[----:B0-----:R-:W-:Y:S02]  /*8c00*/  IMAD.U32 R6, RZ, RZ, UR36 ;  /* 0x00000024ff067e24 */ /* 0x001fe4000f8e00ff */
[----:B------:R-:W-:Y:S01]  /*8c10*/  IMAD.U32 R7, RZ, RZ, UR45 ;  /* 0x0000002dff077e24 */ /* 0x000fe2000f8e00ff */
[----:B-----5:R-:W-:Y:S01]  /*8c20*/  @!P0 LEA R2, R3, R2, 0x18 ;  /* 0x0000000203028211 */ /* 0x020fe200078ec0ff */
[----:B---3--:R-:W-:-:S05]  /*8c30*/  IMAD.MOV.U32 R5, RZ, RZ, R8 ;  /* 0x000000ffff057224 */ /* 0x008fca00078e0008 */
[----:B----4-:R2:W-:Y:S01]  /*8c40*/  @!P0 STS.128 [R2+0x19cd0], R4 ;  /* 0x019cd00402008388 */ /* 0x0105e20000000c00 */
[----:B------:R-:W-:Y:S06]  /*8c50*/  BAR.ARV 0x5, 0x200 ;  /* 0x0148000000007b1d */ /* 0x000fec0000002000 */
.L_x_8628:
[----:B------:R-:W-:Y:S01]  /*8c60*/  ULDC UR4, c[0x0][0xc3c] ;  /* 0x00030f0000047ab9 */ /* 0x000fe20000000800 */
[----:B------:R3:W-:Y:S01]  /*8c70*/  STL [R1+0x14], RZ ;  /* 0x000014ff01007387 */ /* 0x0007e20000100800 */
[----:B------:R-:W-:Y:S01]  /*8c80*/  UISETP.GE.AND UP0, UPT, UR45, UR4, UPT ;  /* 0x000000042d00728c */ /* 0x000fe2000bf06270 */
[----:B------:R-:W-:Y:S02]  /*8c90*/  IMAD.MOV.U32 R23, RZ, RZ, 0x1 ;  /* 0x00000001ff177424 */ /* 0x000fe400078e00ff */
[----:B------:R-:W-:-:S03]  /*8ca0*/  IMAD.MOV.U32 R18, RZ, RZ, RZ ;  /* 0x000000ffff127224 */ /* 0x000fc600078e00ff */
[----:B------:R-:W-:-:S13]  /*8cb0*/  PLOP3.LUT P0, PT, PT, PT, UP0, 0x80, 0x0 ;  /* 0x000000000000781c */ /* 0x000fda0003f0f008 */
[----:B---3--:R-:W-:Y:S05]  /*8cc0*/  @P0 BRA `(.L_x_8636) ;  /* 0x0000004400600947 */ /* 0x008fea0003800000 */
[----:B------:R-:W3:Y:S01]  /*8cd0*/  S2R R10, SR_TID.X ;  /* 0x00000000000a7919 */ /* 0x000ee20000002100 */
[----:B------:R-:W4:Y:S01]  /*8ce0*/  S2UR UR5, SR_CgaCtaId ;  /* 0x00000000000579c3 */ /* 0x000f220000008800 */
[----:B------:R-:W-:Y:S01]  /*8cf0*/  IMAD.SHL.U32 R9, R0, 0x800, RZ ;  /* 0x0000080000097824 */ /* 0x000fe200078e00ff */
[----:B------:R-:W-:Y:S01]  /*8d00*/  UMOV UR4, 0x400 ;  /* 0x0000040000047882 */ /* 0x000fe20000000000 */
[----:B------:R-:W-:Y:S01]  /*8d10*/  STL [R1+0x14], RZ ;  /* 0x000014ff01007387 */ /* 0x000fe20000100800 */
[----:B------:R-:W-:Y:S01]  /*8d20*/  IMAD.MOV.U32 R23, RZ, RZ, 0x1 ;  /* 0x00000001ff177424 */ /* 0x000fe200078e00ff */
[----:B------:R-:W-:Y:S01]  /*8d30*/  ULDC UR43, c[0x0][0xc] ;  /* 0x00000300002b7ab9 */ /* 0x000fe20000000800 */
[----:B------:R-:W-:Y:S01]  /*8d40*/  IMAD.MOV.U32 R18, RZ, RZ, RZ ;  /* 0x000000ffff127224 */ /* 0x000fe200078e00ff */
[----:B------:R-:W-:Y:S02]  /*8d50*/  ULOP3.LUT UR38, UR42, 0x1, URZ, 0xfc, !UPT ;  /* 0x000000012a267892 */ /* 0x000fe4000f8efc3f */
[----:B------:R-:W-:Y:S01]  /*8d60*/  ULOP3.LUT UR44, UR42, 0x2, URZ, 0xfc, !UPT ;  /* 0x000000022a2c7892 */ /* 0x000fe2000f8efc3f */
[----:B------:R-:W-:Y:S01]  /*8d70*/  ULDC.64 UR50, c[0x0][0x198] ;  /* 0x0000660000327ab9 */ /* 0x000fe20000000a00 */
[----:B----4-:R-:W-:-:S06]  /*8d80*/  ULEA UR4, UR5, UR4, 0x18 ;  /* 0x0000000405047291 */ /* 0x010fcc000f8ec03f */
[----:B------:R-:W-:Y:S01]  /*8d90*/  IMAD.U32 R16, RZ, RZ, UR4 ;  /* 0x00000004ff107e24 */ /* 0x000fe2000f8e00ff */
[C---:B---3--:R-:W-:Y:S01]  /*8da0*/  LOP3.LUT R8, R10.reuse, 0x7f, RZ, 0xc0, !PT ;  /* 0x0000007f0a087812 */ /* 0x048fe200078ec0ff */
[C---:B0-----:R-:W-:Y:S01]  /*8db0*/  IMAD.SHL.U32 R3, R10.reuse, 0x20, RZ ;  /* 0x000000200a037824 */ /* 0x041fe200078e00ff */
[----:B-12---:R-:W-:Y:S01]  /*8dc0*/  SHF.R.U32.HI R4, RZ, 0x1, R10 ;  /* 0x00000001ff047819 */ /* 0x006fe2000001160a */
[C---:B------:R-:W-:Y:S01]  /*8dd0*/  IMAD.SHL.U32 R2, R10.reuse, 0x10, RZ ;  /* 0x000000100a027824 */ /* 0x040fe200078e00ff */
[----:B------:R-:W-:Y:S01]  /*8de0*/  LOP3.LUT P0, RZ, R10, 0x4, RZ, 0xc0, !PT ;  /* 0x000000040aff7812 */ /* 0x000fe2000780c0ff */
[----:B------:R-:W-:Y:S01]  /*8df0*/  IMAD.SHL.U32 R6, R8, 0x10, RZ ;  /* 0x0000001008067824 */ /* 0x000fe200078e00ff */
[C---:B------:R-:W-:Y:S01]  /*8e00*/  LOP3.LUT R5, R3.reuse, 0x360, RZ, 0xc0, !PT ;  /* 0x0000036003057812 */ /* 0x040fe200078ec0ff */
[C---:B------:R-:W-:Y:S01]  /*8e10*/  IMAD.SHL.U32 R11, R10.reuse, 0x2, RZ ;  /* 0x000000020a0b7824 */ /* 0x040fe200078e00ff */
[----:B------:R-:W-:Y:S01]  /*8e20*/  LOP3.LUT R3, R3, 0x80, RZ, 0xc0, !PT ;  /* 0x0000008003037812 */ /* 0x000fe200078ec0ff */
[----:B------:R-:W-:Y:S01]  /*8e30*/  IMAD.SHL.U32 R0, R10, 0x80, RZ ;  /* 0x000000800a007824 */ /* 0x000fe200078e00ff */
[----:B------:R-:W-:Y:S01]  /*8e40*/  LOP3.LUT R7, R2, 0x60, RZ, 0xc0, !PT ;  /* 0x0000006002077812 */ /* 0x000fe200078ec0ff */
[----:B------:R-:W-:Y:S01]  /*8e50*/  IMAD.SHL.U32 R22, R10, 0x4, RZ ;  /* 0x000000040a167824 */ /* 0x000fe200078e00ff */
[----:B------:R-:W-:-:S02]  /*8e60*/  LOP3.LUT R3, R3, 0x10, R4, 0xf8, !PT ;  /* 0x0000001003037812 */ /* 0x000fc400078ef804 */
[----:B------:R-:W-:Y:S02]  /*8e70*/  LOP3.LUT R4, R4, 0x20, RZ, 0xc0, !PT ;  /* 0x0000002004047812 */ /* 0x000fe400078ec0ff */
[--C-:B------:R-:W-:Y:S02]  /*8e80*/  LOP3.LUT R5, R5, 0x400, R6.reuse, 0xf8, !PT ;  /* 0x0000040005057812 */ /* 0x100fe400078ef806 */
[----:B------:R-:W-:Y:S02]  /*8e90*/  LOP3.LUT R13, R7, 0x700, R6, 0xf8, !PT ;  /* 0x00000700070d7812 */ /* 0x000fe400078ef806 */
[----:B------:R-:W-:Y:S02]  /*8ea0*/  LOP3.LUT R6, R2, 0x90, RZ, 0xc0, !PT ;  /* 0x0000009002067812 */ /* 0x000fe400078ec0ff */
[----:B------:R-:W-:Y:S02]  /*8eb0*/  LOP3.LUT R7, R4, 0x10, R10, 0xf8, !PT ;  /* 0x0000001004077812 */ /* 0x000fe400078ef80a */
[----:B------:R-:W-:-:S02]  /*8ec0*/  LOP3.LUT R6, R6, 0x10, R11, 0x78, !PT ;  /* 0x0000001006067812 */ /* 0x000fc400078e780b */
[----:B------:R-:W-:Y:S02]  /*8ed0*/  LOP3.LUT R4, R0, 0x400, RZ, 0xc0, !PT ;  /* 0x0000040000047812 */ /* 0x000fe400078ec0ff */
[----:B------:R-:W-:Y:S01]  /*8ee0*/  LOP3.LUT R7, R7, 0x380, R0, 0xf8, !PT ;  /* 0x0000038007077812 */ /* 0x000fe200078ef800 */
[----:B------:R-:W-:Y:S01]  /*8ef0*/  IMAD.SHL.U32 R0, R10, 0x40, RZ ;  /* 0x000000400a007824 */ /* 0x000fe200078e00ff */
[----:B------:R-:W-:Y:S02]  /*8f00*/  LOP3.LUT R22, R3, 0x10, R22, 0x78, !PT ;  /* 0x0000001003167812 */ /* 0x000fe400078e7816 */
[----:B------:R-:W-:Y:S02]  /*8f10*/  LOP3.LUT R13, R13, R6, RZ, 0xfc, !PT ;  /* 0x000000060d0d7212 */ /* 0x000fe400078efcff */
[----:B------:R-:W-:Y:S02]  /*8f20*/  SHF.R.U32.HI R3, RZ, 0x1, R8 ;  /* 0x00000001ff037819 */ /* 0x000fe40000011608 */
[----:B------:R-:W-:-:S02]  /*8f30*/  LOP3.LUT R4, R4, 0x800, R9, 0xf8, !PT ;  /* 0x0000080004047812 */ /* 0x000fc400078ef809 */
[----:B------:R-:W-:Y:S02]  /*8f40*/  LOP3.LUT R7, R7, 0x70, R2, 0x78, !PT ;  /* 0x0000007007077812 */ /* 0x000fe400078e7802 */
[----:B------:R-:W-:Y:S01]  /*8f50*/  LOP3.LUT R3, R3, 0x40, R0, 0xf8, !PT ;  /* 0x0000004003037812 */ /* 0x000fe200078ef800 */
[----:B------:R-:W-:Y:S01]  /*8f60*/  IMAD.IADD R0, R16, 0x1, R13 ;  /* 0x0000000110007824 */ /* 0x000fe200078e020d */
[----:B------:R-:W-:Y:S02]  /*8f70*/  LOP3.LUT R24, R4, R7, RZ, 0xfc, !PT ;  /* 0x0000000704187212 */ /* 0x000fe400078efcff */
[----:B------:R-:W-:Y:S02]  /*8f80*/  LOP3.LUT R22, R5, R22, RZ, 0xfc, !PT ;  /* 0x0000001605167212 */ /* 0x000fe400078efcff */
[----:B------:R-:W-:Y:S01]  /*8f90*/  LOP3.LUT R2, R2, 0x10, RZ, 0xc0, !PT ;  /* 0x0000001002027812 */ /* 0x000fe200078ec0ff */
[C---:B------:R-:W-:Y:S01]  /*8fa0*/  VIADD R27, R24.reuse, 0x40 ;  /* 0x00000040181b7836 */ /* 0x040fe20000000000 */
[----:B------:R0:W-:Y:S01]  /*8fb0*/  STL [R1+0x10], R0 ;  /* 0x0000100001007387 */ /* 0x0001e20000100800 */
[----:B------:R-:W-:Y:S01]  /*8fc0*/  @P0 VIADD R27, R24, 0xffffffc0 ;  /* 0xffffffc0181b0836 */ /* 0x000fe20000000000 */
[----:B------:R-:W-:-:S02]  /*8fd0*/  LOP3.LUT R3, R2, 0x20, RZ, 0xfc, !PT ;  /* 0x0000002002037812 */ /* 0x000fc400078efcff */
[C---:B------:R-:W-:Y:S02]  /*8fe0*/  LOP3.LUT R29, R22.reuse, 0x1800, RZ, 0xfc, !PT ;  /* 0x00001800161d7812 */ /* 0x040fe400078efcff */
[----:B------:R-:W-:Y:S02]  /*8ff0*/  LOP3.LUT R28, R22, 0x2800, RZ, 0xfc, !PT ;  /* 0x00002800161c7812 */ /* 0x000fe400078efcff */
[----:B0-----:R-:W-:-:S07]  /*9000*/  LOP3.LUT R0, R2, 0x40, RZ, 0xfc, !PT ;  /* 0x0000004002007812 */ /* 0x001fce00078efcff */
.L_x_8709:
        /* <DEDUP_REMOVED lines=42> */
[----:B------:R-:W-:-:S04]  /*92b0*/  IMAD.U32 R5, RZ, RZ, UR7 ;  /* 0x00000007ff057e24 */ /* 0x000fc8000f8e00ff */
[----:B------:R0:W5:Y:S04]  /*92c0*/  @P0 LDG.E R7, desc[UR52][R2.64] ;  /* 0x0000003402070981 */ /* 0x000168000c1e1900 */
[----:B--2---:R1:W-:Y:S04]  /*92d0*/  STL [R1+0x8], R0 ;  /* 0x0000080001007387 */ /* 0x0043e80000100800 */
[----:B-1----:R0:W5:Y:S01]  /*92e0*/  @P1 LDG.E R0, desc[UR52][R4.64] ;  /* 0x0000003404001981 */ /* 0x002162000c1e1900 */
[----:B------:R-:W-:Y:S01]  /*92f0*/  UMOV UR40, URZ ;  /* 0x0000003f00287c82 */ /* 0x000fe20008000000 */
[----:B---3--:R-:W-:Y:S01]  /*9300*/  @P2 R2UR UR40, R6 ;  /* 0x00000000062822ca */ /* 0x008fe200000e0000 */
[----:B------:R-:W-:-:S14]  /*9310*/  @P3 BRA `(.L_x_8637) ;  /* 0x0000000000143947 */ /* 0x000fdc0003800000 */
[----:B------:R-:W-:Y:S05]  /*9320*/  @!P0 BRA `(.L_x_8637) ;  /* 0x0000000000108947 */ /* 0x000fea0003800000 */
[----:B------:R-:W0:Y:S04]  /*9330*/  LDG.E R9, desc[UR52][R2.64] ;  /* 0x0000003402097981 */ /* 0x000e28000c1e1900 */
[----:B------:R-:W0:Y:S02]  /*9340*/  LDG.E R6, desc[UR52][R2.64+0x4] ;  /* 0x0000043402067981 */ /* 0x000e24000c1e1900 */
[----:B0-----:R-:W-:-:S05]  /*9350*/  IMAD.IADD R2, R6, 0x1, -R9 ;  /* 0x0000000106027824 */ /* 0x001fca00078e0a09 */
[----:B------:R1:W-:Y:S02]  /*9360*/  STL [R1+0x8], R2 ;  /* 0x0000080201007387 */ /* 0x0003e40000100800 */
.L_x_8637:
[----:B------:R-:W-:Y:S01]  /*9370*/  UMOV UR54, URZ ;  /* 0x0000003f00367c82 */ /* 0x000fe20008000000 */
[----:B------:R-:W-:Y:S01]  /*9380*/  ULDC.64 UR6, c[0x0][0xa20] ;  /* 0x0002880000067ab9 */ /* 0x000fe20000000a00 */
[----:B-----5:R-:W-:Y:S01]  /*9390*/  @P0 R2UR UR54, R7 ;  /* 0x00000000073602ca */ /* 0x020fe200000e0000 */
[----:B------:R-:W-:Y:S01]  /*93a0*/  UMOV UR41, URZ ;  /* 0x0000003f00297c82 */ /* 0x000fe20008000000 */
[----:B------:R-:W-:Y:S01]  /*93b0*/  ISETP.NE.U32.AND P0, PT, RZ, UR6, PT ;  /* 0x00000006ff007c0c */ /* 0x000fe2000bf05070 */
[----:B------:R-:W-:Y:S01]  /*93c0*/  ULDC.64 UR4, c[0x0][0x418] ;  /* 0x0001060000047ab9 */ /* 0x000fe20000000a00 */
[----:B------:R-:W-:Y:S01]  /*93d0*/  @P1 R2UR UR41, R0 ;  /* 0x00000000002912ca */ /* 0x000fe200000e0000 */
[----:B------:R-:W-:Y:S01]  /*93e0*/  UISETP.NE.U32.AND UP0, UPT, UR4, URZ, UPT ;  /* 0x0000003f0400728c */ /* 0x000fe2000bf05070 */
[----:B------:R-:W-:Y:S01]  /*93f0*/  ISETP.NE.AND.EX P0, PT, RZ, UR7, PT, P0 ;  /* 0x00000007ff007c0c */ /* 0x000fe2000bf05300 */
[----:B------:R-:W-:Y:S01]  /*9400*/  IMAD.U32 R25, RZ, RZ, UR46 ;  /* 0x0000002eff197e24 */ /* 0x000fe2000f8e00ff */
[----:B------:R-:W-:Y:S01]  /*9410*/  ULDC UR4, c[0x0][0x424] ;  /* 0x0001090000047ab9 */ /* 0x000fe20000000800 */
[----:B------:R-:W-:-:S03]  /*9420*/  UISETP.NE.AND.EX UP0, UPT, UR5, URZ, UPT, UP0 ;  /* 0x0000003f0500728c */ /* 0x000fc6000bf05300 */
[----:B------:R-:W-:Y:S01]  /*9430*/  ULDC UR5, c[0x0][0x2f0] ;  /* 0x0000bc0000057ab9 */ /* 0x000fe20000000800 */
[----:B------:R-:W-:-:S04]  /*9440*/  USEL UR4, UR4, 0x1, UP0 ;  /* 0x0000000104047887 */ /* 0x000fc80008000000 */
[----:B------:R-:W-:Y:S02]  /*9450*/  UIMAD UR4, UR4, UR5, URZ ;  /* 0x00000005040472a4 */ /* 0x000fe4000f8e023f */
[----:B------:R-:W-:Y:S01]  /*9460*/  UIADD3 UR41, UR41, UR40, URZ ;  /* 0x0000002829297290 */ /* 0x000fe2000fffe03f */
[----:B------:R-:W-:Y:S11]  /*9470*/  @!P0 BRA `(.L_x_8638) ;  /* 0x00000000001c8947 */ /* 0x000ff60003800000 */
[----:B------:R-:W-:-:S04]  /*9480*/  UIADD3 UR4, UP0, UR47, UR6, URZ ;  /* 0x000000062f047290 */ /* 0x000fc8000ff1e03f */
[----:B------:R-:W-:Y:S02]  /*9490*/  UIADD3.X UR5, UR49, UR7, URZ, UP0, !UPT ;  /* 0x0000000731057290 */ /* 0x000fe400087fe43f */
[----:B01----:R-:W-:-:S04]  /*94a0*/  IMAD.U32 R2, RZ, RZ, UR4 ;  /* 0x00000004ff027e24 */ /* 0x003fc8000f8e00ff */
[----:B------:R-:W-:-:S05]  /*94b0*/  IMAD.U32 R3, RZ, RZ, UR5 ;  /* 0x00000005ff037e24 */ /* 0x000fca000f8e00ff */
[----:B------:R-:W2:Y:S02]  /*94c0*/  LDG.E R2, desc[UR52][R2.64] ;  /* 0x0000003402027981 */ /* 0x000ea4000c1e1900 */
[----:B--2---:R-:W-:Y:S01]  /*94d0*/  R2UR UR4, R2 ;  /* 0x00000000020472ca */ /* 0x004fe200000e0000 */
[----:B------:R-:W-:-:S14]  /*94e0*/  BRA `(.L_x_8639) ;  /* 0x0000000000187947 */ /* 0x000fdc0003800000 */
.L_x_8638:
[----:B------:R-:W-:Y:S05]  /*94f0*/  @!P1 BRA `(.L_x_8639) ;  /* 0x0000000000149947 */ /* 0x000fea0003800000 */
[----:B01----:R-:W2:Y:S04]  /*9500*/  LDG.E R2, desc[UR52][R4.64] ;  /* 0x0000003404027981 */ /* 0x003ea8000c1e1900 */
[----:B------:R-:W3:Y:S01]  /*9510*/  LDG.E R0, desc[UR52][R4.64+0x4] ;  /* 0x0000043404007981 */ /* 0x000ee2000c1e1900 */
[----:B--2---:R-:W-:Y:S02]  /*9520*/  R2UR UR5, R2 ;  /* 0x00000000020572ca */ /* 0x004fe400000e0000 */
[----:B---3--:R-:W-:-:S13]  /*9530*/  R2UR UR4, R0 ;  /* 0x00000000000472ca */ /* 0x008fda00000e0000 */
[----:B------:R-:W-:-:S12]  /*9540*/  UIADD3 UR4, -UR5, UR4, URZ ;  /* 0x0000000405047290 */ /* 0x000fd8000fffe13f */
.L_x_8639:
[----:B------:R-:W-:Y:S01]  /*9550*/  UIADD3 UR40, -UR40, UR4, URZ ;  /* 0x0000000428287290 */ /* 0x000fe2000fffe13f */
[----:B------:R-:W-:Y:S03]  /*9560*/  BSSY B7, `(.L_x_8640) ;  /* 0x0000329000077945 */ /* 0x000fe60003800000 */
[----:B------:R-:W-:Y:S02]  /*9570*/  UIADD3 UR39, UR40, 0x7f, URZ ;  /* 0x0000007f28277890 */ /* 0x000fe4000fffe03f */
[----:B------:R-:W-:Y:S02]  /*9580*/  ISETP.LT.AND P0, PT, RZ, UR40, PT ;  /* 0x00000028ff007c0c */ /* 0x000fe4000bf01270 */
[----:B------:R-:W-:-:S04]  /*9590*/  USHF.R.S32.HI UR4, URZ, 0x1f, UR39 ;  /* 0x0000001f3f047899 */ /* 0x000fc80008011427 */
[----:B------:R-:W-:-:S07]  /*95a0*/  ULEA.HI UR39, UR4, UR39, URZ, 0x7 ;  /* 0x0000002704277291 */ /* 0x000fce000f8f383f */
[----:B------:R-:W-:Y:S05]  /*95b0*/  @P0 BRA `(.L_x_8641) ;  /* 0x0000000000480947 */ /* 0x000fea0003800000 */
[----:B------:R-:W2:Y:S02]  /*95c0*/  S2R R0, SR_TID.X ;  /* 0x0000000000007919 */ /* 0x000ea40000002100 */
[----:B--2---:R-:W-:-:S04]  /*95d0*/  LOP3.LUT R0, R0, 0x7f, RZ, 0xc0, !PT ;  /* 0x0000007f00007812 */ /* 0x004fc800078ec0ff */
[----:B------:R-:W-:-:S13]  /*95e0*/  ISETP.NE.AND P0, PT, R0, RZ, PT ;  /* 0x000000ff0000720c */ /* 0x000fda0003f05270 */
[----:B------:R-:W-:Y:S05]  /*95f0*/  @P0 BRA `(.L_x_8642) ;  /* 0x00000030007c0947 */ /* 0x000fea0003800000 */
[----:B0-----:R-:W0:Y:S01]  /*9600*/  S2R R5, SR_LANEID ;  /* 0x0000000000057919 */ /* 0x001e220000000000 */
[----:B------:R-:W-:Y:S01]  /*9610*/  VOTEU.ANY UR4, UPT, PT ;  /* 0x0000000000047886 */ /* 0x000fe200038e0100 */
[----:B-1----:R-:W1:Y:S01]  /*9620*/  LDC.64 R2, c[0x0][0xc60] ;  /* 0x00031800ff027b82 */ /* 0x002e620000000a00 */
[----:B------:R-:W0:Y:S02]  /*9630*/  FLO.U32 R0, UR4 ;  /* 0x0000000400007d00 */ /* 0x000e2400080e0000 */
[----:B0-----:R-:W-:-:S06]  /*9640*/  ISETP.EQ.U32.AND P0, PT, R0, R5, PT ;  /* 0x000000050000720c */ /* 0x001fcc0003f02070 */
[----:B------:R-:W1:Y:S07]  /*9650*/  POPC R5, UR4 ;  /* 0x0000000400057d09 */ /* 0x000e6e0008000000 */
[----:B-1----:R-:W2:Y:S01]  /*9660*/  @P0 ATOMG.E.ADD.STRONG.GPU PT, R3, desc[UR52][R2.64], R5 ;  /* 0x00000005020309a8 */ /* 0x002ea200081ee1f4 */
[----:B------:R-:W0:Y:S02]  /*9670*/  S2R R4, SR_LTMASK ;  /* 0x0000000000047919 */ /* 0x000e240000003900 */
[----:B0-----:R-:W-:-:S04]  /*9680*/  LOP3.LUT R4, R4, UR4, RZ, 0xc0, !PT ;  /* 0x0000000404047c12 */ /* 0x001fc8000f8ec0ff */
[----:B------:R-:W0:Y:S01]  /*9690*/  POPC R7, R4 ;  /* 0x0000000400077309 */ /* 0x000e220000000000 */
[----:B--2---:R-:W0:Y:S02]  /*96a0*/  SHFL.IDX PT, R0, R3, R0, 0x1f ;  /* 0x00001f0003007589 */ /* 0x004e2400000e0000 */
[----:B0-----:R-:W-:-:S05]  /*96b0*/  IADD3 R0, R0, UR43, R7 ;  /* 0x0000002b00007c10 */ /* 0x001fca000fffe007 */
[----:B------:R2:W-:Y:S01]  /*96c0*/  STL [R1], R0 ;  /* 0x0000000001007387 */ /* 0x0005e20000100800 */
[----:B------:R-:W-:Y:S05]  /*96d0*/  BRA `(.L_x_8642) ;  /* 0x0000003000447947 */ /* 0x000fea0003800000 */
.L_x_8641:
        /* <DEDUP_REMOVED lines=20> */
.L_x_8644:
[----:B------:R-:W-:Y:S05]  /*9820*/  BSYNC B6 ;  /* 0x0000000000067941 */ /* 0x000fea0003800000 */
.L_x_8643:
        /* <DEDUP_REMOVED lines=24> */
.L_x_8646:
[----:B------:R-:W-:Y:S05]  /*99b0*/  BSYNC B6 ;  /* 0x0000000000067941 */ /* 0x000fea0003800000 */
.L_x_8645:
        /* <DEDUP_REMOVED lines=20> */
.L_x_8648:
[----:B------:R-:W-:Y:S05]  /*9b00*/  BSYNC B6 ;  /* 0x0000000000067941 */ /* 0x000fea0003800000 */
.L_x_8647:
        /* <DEDUP_REMOVED lines=19> */
.L_x_8650:
[----:B------:R-:W-:Y:S05]  /*9c40*/  BSYNC B6 ;  /* 0x0000000000067941 */ /* 0x000fea0003800000 */
.L_x_8649:
        /* <DEDUP_REMOVED lines=8> */
[----:B--2---:R-:W0:Y:S01]  /*9cd0*/  S2R R17, SR_TID.X ;  /* 0x0000000000117919 */ /* 0x004e220000002100 */
        /* <DEDUP_REMOVED lines=8> */
[----:B--2---:R-:W-:Y:S02]  /*9d60*/  SHF.R.S32.HI R26, RZ, 0x1f, R25 ;  /* 0x0000001fff1a7819 */ /* 0x004fe40000011419 */
[----:B------:R-:W-:Y:S01]  /*9d70*/  SEL R17, R25, RZ, !P0 ;  /* 0x000000ff19117207 */ /* 0x000fe20004000000 */
[----:B------:R-:W-:Y:S08]  /*9d80*/  BRA.DIV UR4, `(.L_x_8651) ;  /* 0x0000003a049c7947 */ /* 0x000ff0000b800000 */
[----:B------:R0:W1:Y:S02]  /*9d90*/  SHFL.IDX PT, R14, R20, RZ, 0x1f ;  /* 0x00001fff140e7589 */ /* 0x00006400000e0000 */
.L_x_8728:
[----:B------:R-:W2:Y:S01]  /*9da0*/  LDL.LU R0, [R1+0xc] ;  /* 0x00000c0001007983 */ /* 0x000ea20000300800 */
[----:B------:R-:W-:Y:S02]  /*9db0*/  PLOP3.LUT P1, PT, PT, PT, PT, 0x8, 0x0 ;  /* 0x000000000000781c */ /* 0x000fe40003f2e170 */
[----:B-1----:R-:W-:Y:S02]  /*9dc0*/  ISETP.NE.AND P0, PT, R14, RZ, PT ;  /* 0x000000ff0e00720c */ /* 0x002fe40003f05270 */
[----:B--2---:R-:W-:-:S09]  /*9dd0*/  LOP3.LUT R0, R0, 0xfffffffe, RZ, 0xc0, !PT ;  /* 0xfffffffe00007812 */ /* 0x004fd200078ec0ff */
        /* <DEDUP_REMOVED lines=8> */
.L_x_8731:
        /* <DEDUP_REMOVED lines=21> */
.L_x_8654:
[----:B------:R-:W-:Y:S01]  /*9fb0*/  IMAD R4, R18, 0x8, R16 ;  /* 0x0000000812047824 */ /* 0x000fe200078e0210 */
[----:B-1----:R-:W-:Y:S01]  /*9fc0*/  SHF.L.U32 R3, R23, 0x1f, RZ ;  /* 0x0000001f17037819 */ /* 0x002fe200000006ff */
[----:B------:R-:W1:Y:S03]  /*9fd0*/  S2R R2, SR_TID.X ;  /* 0x0000000000027919 */ /* 0x000e660000002100 */
[----:B------:R-:W2:Y:S01]  /*9fe0*/  SYNCS.PHASECHK.TRANS64.TRYWAIT P0, [R4+URZ+0x19c80], R3 ;  /* 0x019c8003040075a7 */ /* 0x000ea2000800017f */
[----:B-1----:R-:W-:-:S04]  /*9ff0*/  LOP3.LUT R2, R2, 0x7f, RZ, 0xc0, !PT ;  /* 0x0000007f02027812 */ /* 0x002fc800078ec0ff */
[----:B------:R-:W-:Y:S01]  /*a000*/  ISETP.NE.AND P1, PT, R2, RZ, PT ;  /* 0x000000ff0200720c */ /* 0x000fe20003f25270 */
[----:B--2---:R-:W-:-:S12]  /*a010*/  @!P0 BRA `(.L_x_8655) ;  /* 0x0000003800388947 */ /* 0x004fd80003800000 */
.L_x_8732:
        /* <DEDUP_REMOVED lines=8> */
.L_x_8656:
[----:B------:R-:W-:Y:S01]  /*a0a0*/  IMAD R2, R18, 0x3000, R16 ;  /* 0x0000300012027824 */ /* 0x000fe200078e0210 */
[----:B------:R-:W-:Y:S01]  /*a0b0*/  R2UR UR33, R4 ;  /* 0x00000000042172ca */ /* 0x000fe200000e0000 */
[----:B------:R-:W-:Y:S01]  /*a0c0*/  UIADD3 UR4, UP0, UR50, 0x470, URZ ;  /* 0x0000047032047890 */ /* 0x000fe2000ff1e03f */
[----:B------:R-:W-:Y:S01]  /*a0d0*/  LEA R0, R0, UR41, 0x7 ;  /* 0x0000002900007c11 */ /* 0x000fe2000f8e38ff */
[----:B------:R-:W-:Y:S01]  /*a0e0*/  UMOV UR6, 0x0 ;  /* 0x0000000000067882 */ /* 0x000fe20000000000 */
[----:B------:R-:W-:Y:S01]  /*a0f0*/  R2UR UR8, R2 ;  /* 0x00000000020872ca */ /* 0x000fe200000e0000 */
[----:B------:R-:W-:Y:S01]  /*a100*/  UIADD3.X UR5, URZ, UR51, URZ, UP0, !UPT ;  /* 0x000000333f057290 */ /* 0x000fe200087fe43f */
[----:B-----5:R-:W-:Y:S01]  /*a110*/  R2UR UR37, R17 ;  /* 0x00000000112572ca */ /* 0x020fe200000e0000 */
[----:B------:R-:W-:Y:S01]  /*a120*/  UMOV UR7, 0x14f00000 ;  /* 0x14f0000000077882 */ /* 0x000fe20000000000 */
[----:B------:R-:W-:Y:S01]  /*a130*/  R2UR UR35, R0 ;  /* 0x00000000002372ca */ /* 0x000fe200000e0000 */
[----:B------:R-:W-:Y:S01]  /*a140*/  UMOV UR34, URZ ;  /* 0x0000003f00227c82 */ /* 0x000fe20008000000 */
[----:B------:R-:W-:Y:S01]  /*a150*/  UMOV UR18, 0x20 ;  /* 0x0000002000127882 */ /* 0x000fe20000000000 */
[----:B------:R-:W-:Y:S01]  /*a160*/  UMOV UR20, UR36 ;  /* 0x0000002400147c82 */ /* 0x000fe20008000000 */
[----:B------:R-:W-:Y:S01]  /*a170*/  UMOV UR10, 0x40 ;  /* 0x00000040000a7882 */ /* 0x000fe20000000000 */
[----:B------:R-:W-:Y:S01]  /*a180*/  UIADD3 UR33, UR33, 0x19c70, URZ ;  /* 0x00019c7021217890 */ /* 0x000fe2000fffe03f */
[----:B------:R-:W-:-:S03]  /*a190*/  UMOV UR12, UR36 ;  /* 0x00000024000c7c82 */ /* 0x000fc60008000000 */
        /* <DEDUP_REMOVED lines=14> */
.L_x_8733:
        /* <DEDUP_REMOVED lines=8> */
.L_x_8658:
        /* <DEDUP_REMOVED lines=33> */
.L_x_8652:
[----:B------:R-:W-:Y:S05]  /*a510*/  WARPSYNC.ALL ;  /* 0x0000000000007948 */ /* 0x000fea0003800000 */
[----:B-1----:R-:W-:Y:S01]  /*a520*/  VIADD R0, R16, 0xf000 ;  /* 0x0000f00010007836 */ /* 0x002fe20000000000 */
        /* <DEDUP_REMOVED lines=31> */
[----:B-1----:R-:W-:Y:S05]  /*a720*/  CALL.ABS.NOINC R2 ;  /* 0x0000000002007343 */ /* 0x002fea0003c00000 */
.L_x_8660:
[----:B------:R-:W-:Y:S05]  /*a730*/  BSYNC B6 ;  /* 0x0000000000067941 */ /* 0x000fea0003800000 */
.L_x_8659:
[----:B------:R-:W2:Y:S01]  /*a740*/  LDL R21, [R1+0x4] ;  /* 0x0000040001157983 */ /* 0x000ea20000100800 */
[----:B------:R-:W1:Y:S01]  /*a750*/  LDC R9, c[0x0][0x448] ;  /* 0x00011200ff097b82 */ /* 0x000e620000000800 */
[----:B------:R-:W-:Y:S01]  /*a760*/  ULDC.64 UR8, c[0x0][0x2d8] ;  /* 0x0000b60000087ab9 */ /* 0x000fe20000000a00 */
[----:B------:R-:W0:Y:S01]  /*a770*/  S2R R2, SR_TID.X ;  /* 0x0000000000027919 */ /* 0x000e220000002100 */
[----:B------:R-:W-:Y:S01]  /*a780*/  UMOV UR48, UR56 ;  /* 0x0000003800307c82 */ /* 0x000fe20008000000 */
[----:B------:R-:W-:Y:S01]  /*a790*/  ULDC.64 UR10, c[0x0][0x280] ;  /* 0x0000a000000a7ab9 */ /* 0x000fe20000000a00 */
[----:B-1----:R-:W-:Y:S01]  /*a7a0*/  ISETP.NE.AND P0, PT, R9, 0x1, PT ;  /* 0x000000010900780c */ /* 0x002fe20003f05270 */
[----:B------:R-:W-:Y:S01]  /*a7b0*/  UIMAD UR6, UR47, UR8, URZ ;  /* 0x000000082f0672a4 */ /* 0x000fe2000f8e023f */
[----:B0-----:R-:W-:-:S11]  /*a7c0*/  LOP3.LUT R20, R2, 0x7f, RZ, 0xc0, !PT ;  /* 0x0000007f02147812 */ /* 0x001fd600078ec0ff */
[----:B------:R-:W0:Y:S01]  /*a7d0*/  @P0 LDC R3, c[0x0][0x44c] ;  /* 0x00011300ff030b82 */ /* 0x000e220000000800 */
[----:B------:R-:W-:Y:S01]  /*a7e0*/  IMAD.SHL.U32 R2, R2, 0x40, RZ ;  /* 0x0000004002027824 */ /* 0x000fe200078e00ff */
[----:B------:R-:W-:-:S06]  /*a7f0*/  SHF.R.U32.HI R20, RZ, 0x1, R20 ;  /* 0x00000001ff147819 */ /* 0x000fcc0000011614 */
[----:B------:R-:W1:Y:S01]  /*a800*/  @P0 LDC R0, c[0x0][0x450] ;  /* 0x00011400ff000b82 */ /* 0x000e620000000800 */
[----:B------:R-:W-:Y:S01]  /*a810*/  LOP3.LUT R2, R20, 0x40, R2, 0xf8, !PT ;  /* 0x0000004014027812 */ /* 0x000fe200078ef802 */
        /* <DEDUP_REMOVED lines=8> */
[----:B------:R-:W-:-:S03]  /*a8a0*/  UIADD3 UR5, UR5, UR6, URZ ;  /* 0x0000000605057290 */ /* 0x000fc6000fffe03f */
[----:B------:R-:W-:Y:S02]  /*a8b0*/  ULDC.64 UR6, c[0x0][0x2d0] ;  /* 0x0000b40000067ab9 */ /* 0x000fe40000000a00 */
[----:B------:R-:W-:Y:S01]  /*a8c0*/  IMAD.U32 R5, RZ, RZ, UR6 ;  /* 0x00000006ff057e24 */ /* 0x000fe2000f8e00ff */
[----:B------:R-:W3:Y:S02]  /*a8d0*/  S2R R8, SR_TID.X ;  /* 0x0000000000087919 */ /* 0x000ee40000002100 */
[----:B---3--:R-:W-:-:S05]  /*a8e0*/  IMAD.SHL.U32 R10, R8, 0x10, RZ ;  /* 0x00000010080a7824 */ /* 0x008fca00078e00ff */
[----:B------:R-:W-:-:S04]  /*a8f0*/  LOP3.LUT R10, R10, 0x10, RZ, 0xc0, !PT ;  /* 0x000000100a0a7812 */ /* 0x000fc800078ec0ff */
[C---:B------:R-:W-:Y:S02]  /*a900*/  LOP3.LUT R11, R10.reuse, 0x20, RZ, 0xfc, !PT ;  /* 0x000000200a0b7812 */ /* 0x040fe400078efcff */
[----:B------:R-:W-:Y:S01]  /*a910*/  LOP3.LUT R10, R10, 0x40, RZ, 0xfc, !PT ;  /* 0x000000400a0a7812 */ /* 0x000fe200078efcff */
[----:B--2---:R-:W-:-:S04]  /*a920*/  IMAD R6, R21, 0xc0, R2 ;  /* 0x000000c015067824 */ /* 0x004fc800078e0202 */
[----:B0-----:R-:W-:-:S04]  /*a930*/  @P0 IMAD.HI.U32 R3, R6, R3, RZ ;  /* 0x0000000306030227 */ /* 0x001fc800078e00ff */
[----:B------:R-:W-:Y:S01]  /*a940*/  IMAD.MOV.U32 R2, RZ, RZ, R6 ;  /* 0x000000ffff027224 */ /* 0x000fe200078e0006 */
[----:B-1----:R-:W-:-:S04]  /*a950*/  @P0 SHF.R.U32.HI R2, RZ, R0, R3 ;  /* 0x00000000ff020219 */ /* 0x002fc80000011603 */
[--C-:B------:R-:W-:Y:S01]  /*a960*/  SHF.R.S32.HI R4, RZ, 0x1f, R2.reuse ;  /* 0x0000001fff047819 */ /* 0x100fe20000011402 */
[----:B------:R-:W-:-:S04]  /*a970*/  IMAD.MOV R0, RZ, RZ, -R2 ;  /* 0x000000ffff007224 */ /* 0x000fc800078e0a02 */
[----:B------:R-:W-:Y:S02]  /*a980*/  IMAD R4, R4, UR6, RZ ;  /* 0x0000000604047c24 */ /* 0x000fe4000f8e02ff */
[----:B------:R-:W-:Y:S02]  /*a990*/  IMAD R0, R9, R0, R6 ;  /* 0x0000000009007224 */ /* 0x000fe400078e0206 */
[C---:B------:R-:W-:Y:S02]  /*a9a0*/  IMAD R4, R2.reuse, UR7, R4 ;  /* 0x0000000702047c24 */ /* 0x040fe4000f8e0204 */
[----:B------:R-:W-:-:S04]  /*a9b0*/  IMAD.WIDE.U32 R2, R2, R5, UR4 ;  /* 0x0000000402027e25 */ /* 0x000fc8000f8e0005 */
[----:B------:R-:W-:Y:S01]  /*a9c0*/  IMAD.IADD R3, R3, 0x1, R4 ;  /* 0x0000000103037824 */ /* 0x000fe200078e0204 */
[----:B------:R-:W-:Y:S01]  /*a9d0*/  SHF.R.S32.HI R4, RZ, 0x1f, R0 ;  /* 0x0000001fff047819 */ /* 0x000fe20000011400 */
[----:B------:R-:W-:-:S04]  /*a9e0*/  IMAD.WIDE.U32 R2, R0, UR8, R2 ;  /* 0x0000000800027c25 */ /* 0x000fc8000f8e0002 */
[----:B------:R-:W-:-:S04]  /*a9f0*/  IMAD R4, R4, UR8, RZ ;  /* 0x0000000804047c24 */ /* 0x000fc8000f8e02ff */
[----:B------:R-:W-:Y:S01]  /*aa00*/  IMAD R0, R0, UR9, R4 ;  /* 0x0000000900007c24 */ /* 0x000fe2000f8e0204 */
[----:B------:R-:W-:Y:S02]  /*aa10*/  IADD3 R4, P1, R2, UR10, RZ ;  /* 0x0000000a02047c10 */ /* 0x000fe4000ff3e0ff */
[----:B------:R-:W0:Y:S02]  /*aa20*/  @P0 LDC R2, c[0x0][0x44c] ;  /* 0x00011300ff020b82 */ /* 0x000e240000000800 */
[----:B------:R-:W-:-:S06]  /*aa30*/  IADD3.X R0, R3, UR11, R0, P1, !PT ;  /* 0x0000000b03007c10 */ /* 0x000fcc0008ffe400 */
[----:B------:R-:W1:Y:S01]  /*aa40*/  @P0 LDC R3, c[0x0][0x450] ;  /* 0x00011400ff030b82 */ /* 0x000e620000000800 */
[----:B------:R-:W-:-:S04]  /*aa50*/  VIADD R6, R6, 0x80 ;  /* 0x0000008006067836 */ /* 0x000fc80000000000 */
[----:B0-----:R-:W-:-:S04]  /*aa60*/  @P0 IMAD.HI.U32 R7, R6, R2, RZ ;  /* 0x0000000206070227 */ /* 0x001fc800078e00ff */
[----:B------:R-:W-:Y:S01]  /*aa70*/  IMAD.MOV.U32 R2, RZ, RZ, R6 ;  /* 0x000000ffff027224 */ /* 0x000fe200078e0006 */
[----:B-1----:R-:W-:-:S05]  /*aa80*/  @P0 SHF.R.U32.HI R2, RZ, R3, R7 ;  /* 0x00000003ff020219 */ /* 0x002fca0000011607 */
[----:B------:R-:W-:-:S04]  /*aa90*/  IMAD.MOV R3, RZ, RZ, -R2 ;  /* 0x000000ffff037224 */ /* 0x000fc800078e0a02 */
[----:B------:R-:W-:Y:S01]  /*aaa0*/  IMAD R6, R9, R3, R6 ;  /* 0x0000000309067224 */ /* 0x000fe200078e0206 */
[----:B------:R-:W-:-:S05]  /*aab0*/  SHF.R.S32.HI R3, RZ, 0x1f, R2 ;  /* 0x0000001fff037819 */ /* 0x000fca0000011402 */
[----:B------:R-:W-:-:S04]  /*aac0*/  IMAD R3, R3, UR6, RZ ;  /* 0x0000000603037c24 */ /* 0x000fc8000f8e02ff */
[C---:B------:R-:W-:Y:S02]  /*aad0*/  IMAD R7, R2.reuse, UR7, R3 ;  /* 0x0000000702077c24 */ /* 0x040fe4000f8e0203 */
[----:B------:R-:W-:Y:S01]  /*aae0*/  IMAD.WIDE.U32 R2, R2, R5, UR4 ;  /* 0x0000000402027e25 */ /* 0x000fe2000f8e0005 */
[----:B------:R-:W-:Y:S01]  /*aaf0*/  SHF.R.S32.HI R5, RZ, 0x1f, R6 ;  /* 0x0000001fff057819 */ /* 0x000fe20000011406 */
[----:B------:R-:W-:Y:S02]  /*ab00*/  ULDC UR4, c[0x0][0x2b8] ;  /* 0x0000ae0000047ab9 */ /* 0x000fe40000000800 */
[----:B------:R-:W-:Y:S02]  /*ab10*/  IMAD.IADD R3, R3, 0x1, R7 ;  /* 0x0000000103037824 */ /* 0x000fe400078e0207 */
[----:B------:R-:W-:Y:S02]  /*ab20*/  IMAD R5, R5, UR8, RZ ;  /* 0x0000000805057c24 */ /* 0x000fe4000f8e02ff */
[----:B------:R-:W-:-:S04]  /*ab30*/  IMAD.WIDE.U32 R2, R6, UR8, R2 ;  /* 0x0000000806027c25 */ /* 0x000fc8000f8e0002 */
[----:B------:R-:W-:Y:S01]  /*ab40*/  IMAD R5, R6, UR9, R5 ;  /* 0x0000000906057c24 */ /* 0x000fe2000f8e0205 */
[----:B------:R-:W-:-:S04]  /*ab50*/  IADD3 R8, P0, R2, UR10, RZ ;  /* 0x0000000a02087c10 */ /* 0x000fc8000ff1e0ff */
[----:B------:R-:W-:Y:S02]  /*ab60*/  IADD3.X R7, R3, UR11, R5, P0, !PT ;  /* 0x0000000b03077c10 */ /* 0x000fe400087fe405 */
[----:B------:R-:W-:Y:S02]  /*ab70*/  ISETP.GE.AND P0, PT, R10, UR4, PT ;  /* 0x000000040a007c0c */ /* 0x000fe4000bf06270 */
[----:B------:R0:W5:Y:S01]  /*ab80*/  LDL R10, [R1+0x10] ;  /* 0x00001000010a7983 */ /* 0x0001620000100800 */
[----:B------:R-:W1:Y:S01]  /*ab90*/  S2R R6, SR_TID.X ;  /* 0x0000000000067919 */ /* 0x000e620000002100 */
        /* <DEDUP_REMOVED lines=10> */
[----:B------:R-:W0:Y:S03]  /*ac40*/  SHFL.IDX PT, R3, R4, RZ, 0x1e1f ;  /* 0x001e1fff04037589 */ /* 0x000e2600000e0000 */
[----:B------:R-:W-:Y:S01]  /*ac50*/  IMAD R6, R21, 0xc0, R11 ;  /* 0x000000c015067824 */ /* 0x000fe200078e020b */
[----:B------:R-:W-:Y:S04]  /*ac60*/  SHFL.IDX PT, R4, R4, 0x1, 0x1e1f ;  /* 0x003e1f0004047f89 */ /* 0x000fe800000e0000 */
[----:B------:R-:W-:Y:S04]  /*ac70*/  SHFL.IDX PT, R7, R7, RZ, 0x1e1f ;  /* 0x001e1fff07077589 */ /* 0x000fe800000e0000 */
[----:B------:R-:W-:Y:S01]  /*ac80*/  SHFL.IDX PT, R14, R8, RZ, 0x1e1f ;  /* 0x001e1fff080e7589 */ /* 0x000fe200000e0000 */
[----:B--2---:R-:W-:-:S03]  /*ac90*/  IMAD R5, R2, R9, RZ ;  /* 0x0000000902057224 */ /* 0x004fc600078e02ff */
[----:B------:R-:W1:Y:S02]  /*aca0*/  SHFL.IDX PT, R2, R0, RZ, 0x1e1f ;  /* 0x001e1fff00027589 */ /* 0x000e6400000e0000 */
[----:B------:R-:W-:Y:S02]  /*acb0*/  ISETP.GE.AND P4, PT, R6, R5, PT ;  /* 0x000000050600720c */ /* 0x000fe40003f86270 */
[----:B------:R-:W2:Y:S11]  /*acc0*/  SHFL.IDX PT, R0, R0, 0x1, 0x1e1f ;  /* 0x003e1f0000007f89 */ /* 0x000eb600000e0000 */
[----:B0-----:R-:W-:-:S05]  /*acd0*/  @!P4 IADD3 R3, P3, R20, R3, RZ ;  /* 0x000000031403c210 */ /* 0x001fca0007f7e0ff */
[----:B-1----:R-:W-:-:S05]  /*ace0*/  @!P4 IMAD.X R2, RZ, RZ, R2, P3 ;  /* 0x000000ffff02c224 */ /* 0x002fca00018e0602 */
[----:B------:R-:W-:-:S04]  /*acf0*/  @!P4 LOP3.LUT R3, R3, R2, RZ, 0x3c, !PT ;  /* 0x000000020303c212 */ /* 0x000fc800078e3cff */
[----:B------:R-:W-:-:S04]  /*ad00*/  @!P4 LOP3.LUT R2, R3, R2, RZ, 0x3c, !PT ;  /* 0x000000020302c212 */ /* 0x000fc800078e3cff */
[----:B------:R-:W-:-:S05]  /*ad10*/  @!P4 LOP3.LUT R3, R3, R2, RZ, 0x3c, !PT ;  /* 0x000000020303c212 */ /* 0x000fca00078e3cff */
[----:B-----5:R-:W-:Y:S04]  /*ad20*/  @!P4 LDGSTS.E.BYPASS.LTC128B.128 [R10+0xf000], desc[UR52][R2.64], !P2 ;  /* 0x0f000000020acfae */ /* 0x020fe8000d101d74 */
[----:B------:R-:W-:Y:S04]  /*ad30*/  @!P4 LDGSTS.E.BYPASS.LTC128B.128 [R10+0x10800], desc[UR52][R2.64+0x20], !P1 ;  /* 0x10800020020acfae */ /* 0x000fe8000c901d74 */
[----:B------:R0:W-:Y:S02]  /*ad40*/  @!P4 LDGSTS.E.BYPASS.LTC128B.128 [R10+0x12000], desc[UR52][R2.64+0x40], !P0 ;  /* 0x12000040020acfae */ /* 0x0001e4000c101d74 */
[----:B0-----:R-:W-:-:S05]  /*ad50*/  VIADD R2, R6, 0x40 ;  /* 0x0000004006027836 */ /* 0x001fca0000000000 */
[----:B------:R-:W-:-:S13]  /*ad60*/  ISETP.GE.AND P4, PT, R2, R5, PT ;  /* 0x000000050200720c */ /* 0x000fda0003f86270 */
[----:B------:R-:W-:-:S05]  /*ad70*/  @!P4 IADD3 R2, P3, R20, R4, RZ ;  /* 0x000000041402c210 */ /* 0x000fca0007f7e0ff */
[----:B--2---:R-:W-:-:S04]  /*ad80*/  @!P4 IMAD.X R0, RZ, RZ, R0, P3 ;  /* 0x000000ffff00c224 */ /* 0x004fc800018e0600 */
[----:B------:R-:W-:-:S05]  /*ad90*/  @!P4 IMAD.MOV.U32 R3, RZ, RZ, R0 ;  /* 0x000000ffff03c224 */ /* 0x000fca00078e0000 */
[----:B------:R0:W-:Y:S04]  /*ada0*/  @!P4 LDGSTS.E.BYPASS.LTC128B.128 [R10+0xf800], desc[UR52][R2.64], !P2 ;  /* 0x0f800000020acfae */ /* 0x0001e8000d101d74 */
[----:B------:R0:W-:Y:S04]  /*adb0*/  @!P4 LDGSTS.E.BYPASS.LTC128B.128 [R10+0x11000], desc[UR52][R2.64+0x20], !P1 ;  /* 0x11000020020acfae */ /* 0x0001e8000c901d74 */
[----:B------:R0:W-:Y:S02]  /*adc0*/  @!P4 LDGSTS.E.BYPASS.LTC128B.128 [R10+0x12800], desc[UR52][R2.64+0x40], !P0 ;  /* 0x12800040020acfae */ /* 0x0001e4000c101d74 */
.L_x_8740:
[----:B------:R-:W-:Y:S01]  /*add0*/  VIADD R6, R6, 0x80 ;  /* 0x0000008006067836 */ /* 0x000fe20000000000 */
[----:B------:R-:W-:Y:S04]  /*ade0*/  BSSY B0, `(.L_x_8662) ;  /* 0x000000b000007945 */ /* 0x000fe80003800000 */
[----:B------:R-:W-:-:S13]  /*adf0*/  ISETP.GE.AND P3, PT, R6, R5, PT ;  /* 0x000000050600720c */ /* 0x000fda0003f66270 */
[----:B------:R-:W-:Y:S05]  /*ae00*/  @P3 BRA `(.L_x_8663) ;  /* 0x0000000000203947 */ /* 0x000fea0003800000 */
[----:B01----:R-:W-:-:S05]  /*ae10*/  IADD3 R2, P3, R20, R14, RZ ;  /* 0x0000000e14027210 */ /* 0x003fca0007f7e0ff */
[----:B------:R-:W-:-:S05]  /*ae20*/  IMAD.X R3, RZ, RZ, R7, P3 ;  /* 0x000000ffff037224 */ /* 0x000fca00018e0607 */
[----:B------:R-:W-:Y:S01]  /*ae30*/  @!PT LDS RZ, [RZ] ;  /* 0x00000000fffff984 */ /* 0x000fe20000000800 */
[----:B------:R-:W-:Y:S01]  /*ae40*/  @!PT LDS RZ, [RZ] ;  /* 0x00000000fffff984 */ /* 0x000fe20000000800 */
[----:B------:R-:W-:Y:S01]  /*ae50*/  @!PT LDS RZ, [RZ] ;  /* 0x00000000fffff984 */ /* 0x000fe20000000800 */
[----:B------:R2:W-:Y:S04]  /*ae60*/  LDGSTS.E.BYPASS.LTC128B.128 [R10+0x10000], desc[UR52][R2.64], !P2 ;  /* 0x10000000020a7fae */ /* 0x0005e8000d101d74 */
[----:B------:R2:W-:Y:S04]  /*ae70*/  LDGSTS.E.BYPASS.LTC128B.128 [R10+0x11800], desc[UR52][R2.64+0x20], !P1 ;  /* 0x11800020020a7fae */ /* 0x0005e8000c901d74 */
[----:B------:R2:W-:Y:S02]  /*ae80*/  LDGSTS.E.BYPASS.LTC128B.128 [R10+0x13000], desc[UR52][R2.64+0x40], !P0 ;  /* 0x13000040020a7fae */ /* 0x0005e4000c101d74 */
.L_x_8663:
[----:B------:R-:W-:Y:S05]  /*ae90*/  BSYNC B0 ;  /* 0x0000000000007941 */ /* 0x000fea0003800000 */
.L_x_8662:
[----:B------:R-:W-:Y:S01]  /*aea0*/  NOP ;  /* 0x0000000000007918 */ /* 0x000fe20000000000 */
[----:B------:R-:W-:-:S13]  /*aeb0*/  PLOP3.LUT P0, PT, PT, PT, PT, 0x80, 0x0 ;  /* 0x000000000000781c */ /* 0x000fda0003f0f070 */
.L_x_8664:
[----:B------:R-:W-:Y:S02]  /*aec0*/  PLOP3.LUT P1, PT, P1, P0, PT, 0xa2, 0x0 ;  /* 0x000000000000781c */ /* 0x000fe40000f21472 */
[----:B------:R-:W-:-:S08]  /*aed0*/  @P0 R2UR P1, UR4, R16 ;  /* 0x00000000100402ca */ /* 0x000fd00000020000 */
[----:B------:R-:W-:-:S05]  /*aee0*/  @P0 PLOP3.LUT P0, PT, P1, PT, PT, 0x80, 0x0 ;  /* 0x000000000000081c */ /* 0x000fca0000f0f070 */
[----:B------:R-:W-:Y:S01]  /*aef0*/  @!P1 SYNCS.ARRIVE.TRANS64.RED.A0T1 RZ, [UR4+0x19c00], RZ ;  /* 0x019c00ffffff99a7 */ /* 0x000fe20008200404 */
[----:B------:R-:W-:Y:S07]  /*af00*/  @!P1 ARRIVES.LDGSTSBAR.64.TRANSCNT [UR4+0x19c00] ;  /* 0x019c0000ff0099b0 */ /* 0x000fee0008000a84 */
[----:B------:R-:W-:Y:S05]  /*af10*/  @P0 BRA.U.ANY `(.L_x_8664) ;  /* 0xfffffffd00e80947 */ /* 0x000fea000393ffff */
[----:B012---:R-:W2:Y:S02]  /*af20*/  LDL.LU R2, [R1+0x14] ;  /* 0x0000140001027983 */ /* 0x007ea40000300800 */
        /* <DEDUP_REMOVED lines=11> */
.L_x_8741:
[----:B------:R-:W-:Y:S05]  /*afe0*/  BSYNC B0 ;  /* 0x0000000000007941 */ /* 0x000fea0003800000 */
.L_x_8665:
[----:B------:R-:W-:-:S06]  /*aff0*/  UISETP.GE.AND UP0, UPT, UR40, 0x81, UPT ;  /* 0x000000812800788c */ /* 0x000fcc000bf06270 */
[----:B------:R-:W-:-:S13]  /*b000*/  PLOP3.LUT P0, PT, PT, PT, UP0, 0x80, 0x0 ;  /* 0x000000000000781c */ /* 0x000fda0003f0f008 */
[----:B------:R-:W-:Y:S05]  /*b010*/  @!P0 BRA `(.L_x_8667) ;  /* 0x0000001000348947 */ /* 0x000fea0003800000 */
[----:B------:R-:W-:Y:S01]  /*b020*/  ULEA.HI.SX32 UR4, UR39, 0xfffffffe, 0x19 ;  /* 0xfffffffe27047891 */ /* 0x000fe2000f8fca3f */
[----:B------:R-:W-:Y:S02]  /*b030*/  IMAD.MOV.U32 R8, RZ, RZ, R23 ;  /* 0x000000ffff087224 */ /* 0x000fe400078e0017 */
[----:B------:R-:W-:-:S03]  /*b040*/  IMAD.MOV.U32 R0, RZ, RZ, R18 ;  /* 0x000000ffff007224 */ /* 0x000fc600078e0012 */
[----:B------:R-:W-:-:S07]  /*b050*/  IMAD.U32 R2, RZ, RZ, UR4 ;  /* 0x00000004ff027e24 */ /* 0x000fce000f8e00ff */
.L_x_8691:
[----:B0-----:R-:W2:Y:S01]  /*b060*/  LDL R3, [R1+0xc] ;  /* 0x00000c0001037983 */ /* 0x001ea20000100800 */
[----:B------:R-:W-:Y:S01]  /*b070*/  VIADD R18, R0, 0x1 ;  /* 0x0000000100127836 */ /* 0x000fe20000000000 */
[----:B------:R-:W-:Y:S05]  /*b080*/  YIELD ;  /* 0x0000000000007946 */ /* 0x000fea0003800000 */
[----:B------:R-:W-:Y:S01]  /*b090*/  ISETP.NE.AND P0, PT, R18, 0x2, PT ;  /* 0x000000021200780c */ /* 0x000fe20003f05270 */
[----:B------:R-:W-:Y:S03]  /*b0a0*/  BSSY B0, `(.L_x_8668) ;  /* 0x00000a4000007945 */ /* 0x000fe60003800000 */
[----:B------:R-:W-:-:S02]  /*b0b0*/  SEL R23, RZ, 0x1, P0 ;  /* 0x00000001ff177807 */ /* 0x000fc40000000000 */
[----:B------:R-:W-:Y:S02]  /*b0c0*/  SEL R18, R18, RZ, P0 ;  /* 0x000000ff12127207 */ /* 0x000fe40000000000 */
[----:B------:R-:W-:Y:S02]  /*b0d0*/  LOP3.LUT R23, R8, R23, RZ, 0x3c, !PT ;  /* 0x0000001708177212 */ /* 0x000fe400078e3cff */
[----:B--2---:R-:W-:-:S13]  /*b0e0*/  LOP3.LUT P1, RZ, R3, 0x1, RZ, 0xc0, !PT ;  /* 0x0000000103ff7812 */ /* 0x004fda000782c0ff */
[----:B------:R-:W-:Y:S05]  /*b0f0*/  @!P1 BRA `(.L_x_8669) ;  /* 0x0000000800789947 */ /* 0x000fea0003800000 */
[----:B------:R-:W-:Y:S01]  /*b100*/  ULDC.64 UR4, c[0x0][0x418] ;  /* 0x0001060000047ab9 */ /* 0x000fe20000000a00 */
[----:B------:R-:W-:Y:S01]  /*b110*/  IMAD.MOV.U32 R3, RZ, RZ, R2 ;  /* 0x000000ffff037224 */ /* 0x000fe200078e0002 */
[----:B------:R-:W-:-:S04]  /*b120*/  ISETP.NE.U32.AND P0, PT, RZ, UR4, PT ;  /* 0x00000004ff007c0c */ /* 0x000fc8000bf05070 */
[----:B------:R-:W-:-:S13]  /*b130*/  ISETP.NE.AND.EX P0, PT, RZ, UR5, PT, P0 ;  /* 0x00000005ff007c0c */ /* 0x000fda000bf05300 */
        /* <DEDUP_REMOVED lines=15> */
[----:B------:R-:W-:-:S04]  /*b230*/  LEA R6, P0, R4, UR4, 0x2 ;  /* 0x0000000404067c11 */ /* 0x000fc8000f8010ff */
[----:B------:R-:W-:-:S05]  /*b240*/  LEA.HI.X R7, R4, UR5, R5, 0x2, P0 ;  /* 0x0000000504077c11 */ /* 0x000fca00080f1405 */
[----:B------:R0:W5:Y:S04]  /*b250*/  LDG.E R17, desc[UR52][R6.64] ;  /* 0x0000003406117981 */ /* 0x000168000c1e1900 */
.L_x_8670:
[----:B------:R-:W1:Y:S01]  /*b260*/  S2R R4, SR_TID.X ;  /* 0x0000000000047919 */ /* 0x000e620000002100 */
[----:B0-----:R-:W-:Y:S01]  /*b270*/  IMAD R6, R18, 0x8, R16 ;  /* 0x0000000812067824 */ /* 0x001fe200078e0210 */
[----:B------:R-:W-:Y:S01]  /*b280*/  BSSY B1, `(.L_x_8671) ;  /* 0x0000006000017945 */ /* 0x000fe20003800000 */
[----:B-1----:R-:W-:Y:S02]  /*b290*/  LOP3.LUT R5, R4, 0x7f, RZ, 0xc0, !PT ;  /* 0x0000007f04057812 */ /* 0x002fe400078ec0ff */
[----:B------:R-:W-:Y:S02]  /*b2a0*/  SHF.L.U32 R4, R23, 0x1f, RZ ;  /* 0x0000001f17047819 */ /* 0x000fe400000006ff */
[----:B------:R-:W-:Y:S02]  /*b2b0*/  ISETP.NE.AND P1, PT, R5, RZ, PT ;  /* 0x000000ff0500720c */ /* 0x000fe40003f25270 */
[----:B------:R-:W0:Y:S02]  /*b2c0*/  SYNCS.PHASECHK.TRANS64.TRYWAIT P0, [R6+URZ+0x19c80], R4 ;  /* 0x019c8004060075a7 */ /* 0x000e24000800017f */
[----:B0-----:R-:W-:Y:S09]  /*b2d0*/  @!P0 BRA `(.L_x_8672) ;  /* 0x0000002800c08947 */ /* 0x001ff20003800000 */
.L_x_8742:
[----:B------:R-:W-:Y:S05]  /*b2e0*/  BSYNC B1 ;  /* 0x0000000000017941 */ /* 0x000fea0003800000 */
.L_x_8671:
        /* <DEDUP_REMOVED lines=9> */
.L_x_8674:
[----:B------:R-:W-:Y:S05]  /*b380*/  BSYNC B1 ;  /* 0x0000000000017941 */ /* 0x000fea0003800000 */
.L_x_8673:
[----:B------:R-:W-:Y:S01]  /*b390*/  IMAD.MOV.U32 R7, RZ, RZ, RZ ;  /* 0x000000ffff077224 */ /* 0x000fe200078e00ff */
[----:B------:R-:W-:Y:S01]  /*b3a0*/  UIADD3 UR4, UP0, UR50, 0x470, URZ ;  /* 0x0000047032047890 */ /* 0x000fe2000ff1e03f */
[----:B------:R-:W-:Y:S01]  /*b3b0*/  IMAD R9, R18, 0x3000, R16 ;  /* 0x0000300012097824 */ /* 0x000fe200078e0210 */
[----:B------:R-:W-:Y:S01]  /*b3c0*/  PLOP3.LUT P0, PT, PT, PT, PT, 0x80, 0x0 ;  /* 0x000000000000781c */ /* 0x000fe20003f0f070 */
[----:B------:R-:W-:Y:S01]  /*b3d0*/  VIADD R5, R6, 0x19c70 ;  /* 0x00019c7006057836 */ /* 0x000fe20000000000 */
[----:B------:R-:W-:Y:S01]  /*b3e0*/  R2UR UR10, R7 ;  /* 0x00000000070a72ca */ /* 0x000fe200000e0000 */
[----:B------:R-:W-:Y:S01]  /*b3f0*/  VIADD R10, R9, 0x9000 ;  /* 0x00009000090a7836 */ /* 0x000fe20000000000 */
[----:B------:R-:W-:Y:S01]  /*b400*/  LEA R3, R3, UR41, 0x7 ;  /* 0x0000002903037c11 */ /* 0x000fe2000f8e38ff */
[----:B------:R-:W-:Y:S01]  /*b410*/  UIADD3.X UR5, URZ, UR51, URZ, UP0, !UPT ;  /* 0x000000333f057290 */ /* 0x000fe200087fe43f */
[----:B------:R-:W-:Y:S01]  /*b420*/  UMOV UR6, 0x0 ;  /* 0x0000000000067882 */ /* 0x000fe20000000000 */
[----:B------:R-:W-:-:S10]  /*b430*/  UMOV UR7, 0x14f00000 ;  /* 0x14f0000000077882 */ /* 0x000fd40000000000 */
.L_x_8675:
        /* <DEDUP_REMOVED lines=16> */
.L_x_8676:
        /* <DEDUP_REMOVED lines=16> */
.L_x_8677:
        /* <DEDUP_REMOVED lines=13> */
.L_x_8743:
[----:B------:R-:W-:Y:S05]  /*b710*/  BSYNC B1 ;  /* 0x0000000000017941 */ /* 0x000fea0003800000 */
.L_x_8678:
[----:B------:R-:W-:Y:S01]  /*b720*/  BSSY B1, `(.L_x_8680) ;  /* 0x000000b000017945 */ /* 0x000fe20003800000 */
[----:B01----:R-:W-:Y:S02]  /*b730*/  IMAD.MOV.U32 R4, RZ, RZ, 0x0 ;  /* 0x00000000ff047424 */ /* 0x003fe400078e00ff */
        /* <DEDUP_REMOVED lines=9> */
.L_x_8681:
[----:B------:R-:W-:Y:S05]  /*b7d0*/  BSYNC B1 ;  /* 0x0000000000017941 */ /* 0x000fea0003800000 */
.L_x_8680:
        /* <DEDUP_REMOVED lines=8> */
.L_x_8682:
        /* <DEDUP_REMOVED lines=15> */
.L_x_8683:
        /* <DEDUP_REMOVED lines=15> */
.L_x_8684:
        /* <DEDUP_REMOVED lines=10> */
.L_x_8669:
[----:B------:R-:W-:Y:S05]  /*bae0*/  BSYNC B0 ;  /* 0x0000000000007941 */ /* 0x000fea0003800000 */
.L_x_8668:
[----:B------:R-:W-:-:S06]  /*baf0*/  UISETP.NE.AND UP0, UPT, UR38, 0x3, UPT ;  /* 0x000000032600788c */ /* 0x000fcc000bf05270 */
[----:B------:R-:W-:-:S13]  /*bb00*/  PLOP3.LUT P0, PT, PT, PT, UP0, 0x80, 0x0 ;  /* 0x000000000000781c */ /* 0x000fda0003f0f008 */
[----:B------:R-:W-:Y:S05]  /*bb10*/  @!P0 BRA `(.L_x_8685) ;  /* 0x0000000000048947 */ /* 0x000fea0003800000 */
[----:B------:R-:W-:Y:S01]  /*bb20*/  BPT.TRAP 0x1 ;  /* 0x000000040000795c */ /* 0x000fe20000300000 */
.L_x_8685:
        /* <DEDUP_REMOVED lines=8> */
.L_x_8744:
[----:B------:R-:W-:Y:S05]  /*bbb0*/  BSYNC B0 ;  /* 0x0000000000007941 */ /* 0x000fea0003800000 */
.L_x_8686:
[----:B------:R-:W-:Y:S05]  /*bbc0*/  @!P1 BRA `(.L_x_8688) ;  /* 0x0000000000049947 */ /* 0x000fea0003800000 */
[----:B------:R-:W-:Y:S01]  /*bbd0*/  BPT.TRAP 0x1 ;  /* 0x000000040000795c */ /* 0x000fe20000300000 */
.L_x_8688:
[----:B0-----:R-:W-:Y:S01]  /*bbe0*/  SHF.L.U32 R4, R8, 0x1f, RZ ;  /* 0x0000001f08047819 */ /* 0x001fe200000006ff */
[----:B------:R-:W-:-:S03]  /*bbf0*/  IMAD R0, R0, 0x3000, RZ ;  /* 0x0000300000007824 */ /* 0x000fc600078e02ff */
[----:B------:R-:W0:Y:S02]  /*bc00*/  SYNCS.PHASECHK.TRANS64.TRYWAIT P0, [R3+URZ+0x19c60], R4 ;  /* 0x019c6004030075a7 */ /* 0x000e24000800017f */
[----:B0-----:R-:W-:Y:S05]  /*bc10*/  @!P0 BRA `(.L_x_8689) ;  /* 0x0000002000ac8947 */ /* 0x001fea0003800000 */
.L_x_8745:
[----:B------:R-:W-:Y:S01]  /*bc20*/  LOP3.LUT R5, R0, R22, RZ, 0xfc, !PT ;  /* 0x0000001600057212 */ /* 0x000fe200078efcff */
[----:B------:R-:W-:Y:S05]  /*bc30*/  WARPSYNC.ALL ;  /* 0x0000000000007948 */ /* 0x000fea0003800000 */
[C---:B------:R-:W-:Y:S01]  /*bc40*/  IMAD.IADD R6, R16.reuse, 0x1, R5 ;  /* 0x0000000110067824 */ /* 0x040fe200078e0205 */
[----:B------:R-:W-:-:S05]  /*bc50*/  IADD3 R14, R16, R29, R0 ;  /* 0x0000001d100e7210 */ /* 0x000fca0007ffe000 */
[----:B0-----:R-:W0:Y:S02]  /*bc60*/  LDSM.16.MT88.4 R4, [R6+0x9000] ;  /* 0x009000000604783b */ /* 0x001e240000004200 */
        /* <DEDUP_REMOVED lines=20> */
[----:B------:R-:W-:-:S05]  /*bdb0*/  IMAD.IADD R12, R16, 0x1, R5 ;  /* 0x00000001100c7824 */ /* 0x000fca00078e0205 */
[----:B------:R0:W1:Y:S02]  /*bdc0*/  LDSM.16.MT88.4 R4, [R12+0x9000] ;  /* 0x009000000c04783b */ /* 0x0000640000004200 */
[----:B0-----:R-:W-:Y:S02]  /*bdd0*/  IADD3 R12, R19, R27, R0 ;  /* 0x0000001b130c7210 */ /* 0x001fe40007ffe000 */
[C-C-:B-1----:R-:W-:Y:S02]  /*bde0*/  PRMT R8, R4.reuse, 0x6420, R5.reuse ;  /* 0x0000642004087816 */ /* 0x142fe40000000005 */
[----:B------:R-:W-:Y:S02]  /*bdf0*/  PRMT R9, R4, 0x7531, R5 ;  /* 0x0000753104097816 */ /* 0x000fe40000000005 */
[----:B------:R-:W-:Y:S02]  /*be00*/  LOP3.LUT R4, R10, R24, RZ, 0xfc, !PT ;  /* 0x000000180a047212 */ /* 0x000fe400078efcff */
[----:B------:R-:W-:-:S02]  /*be10*/  LOP3.LUT R5, R0, 0x800, R22, 0xfe, !PT ;  /* 0x0000080000057812 */ /* 0x000fc400078efe16 */
[C-C-:B------:R-:W-:Y:S01]  /*be20*/  PRMT R10, R6.reuse, 0x6420, R7.reuse ;  /* 0x00006420060a7816 */ /* 0x140fe20000000007 */
[----:B------:R-:W-:Y:S01]  /*be30*/  IMAD.IADD R4, R19, 0x1, R4 ;  /* 0x0000000113047824 */ /* 0x000fe200078e0204 */
[----:B------:R-:W-:Y:S01]  /*be40*/  PRMT R11, R6, 0x7531, R7 ;  /* 0x00007531060b7816 */ /* 0x000fe20000000007 */
[----:B------:R-:W-:-:S04]  /*be50*/  IMAD.IADD R13, R16, 0x1, R5 ;  /* 0x00000001100d7824 */ /* 0x000fc800078e0205 */
[----:B------:R-:W-:Y:S04]  /*be60*/  STSM.16.M88.4 [R4], R8 ;  /* 0x0000000804007844 */ /* 0x000fe80000000200 */
[----:B------:R-:W0:Y:S02]  /*be70*/  LDSM.16.MT88.4 R4, [R13+0x9000] ;  /* 0x009000000d04783b */ /* 0x000e240000004200 */
        /* <DEDUP_REMOVED lines=10> */
[----:B------:R-:W-:-:S03]  /*bf20*/  IADD3 R4, R16, R28, R0 ;  /* 0x0000001c10047210 */ /* 0x000fc60007ffe000 */
        /* <DEDUP_REMOVED lines=15> */
.L_x_8690:
[----:B------:R-:W2:Y:S01]  /*c020*/  S2R R0, SR_TID.X ;  /* 0x0000000000007919 */ /* 0x000ea20000002100 */
[----:B-1----:R-:W-:Y:S01]  /*c030*/  SYNCS.ARRIVE.TRANS64.A1T0 RZ, [R3+URZ+0x19c50], RZ ;  /* 0x019c50ff03ff79a7 */ /* 0x002fe2000810003f */
[----:B0-----:R-:W-:Y:S01]  /*c040*/  IMAD.MOV.U32 R8, RZ, RZ, R23 ;  /* 0x000000ffff087224 */ /* 0x001fe200078e0017 */
[----:B--2---:R-:W-:Y:S01]  /*c050*/  LOP3.LUT R0, R0, 0x7f, RZ, 0xc0, !PT ;  /* 0x0000007f00007812 */ /* 0x004fe200078ec0ff */
[----:B------:R-:W-:Y:S03]  /*c060*/  BAR.SYNC.DEFER_BLOCKING 0x2, 0x80 ;  /* 0x0082000000007b1d */ /* 0x000fe60000010000 */
[----:B------:R-:W-:-:S13]  /*c070*/  ISETP.NE.AND P0, PT, R0, RZ, PT ;  /* 0x000000ff0000720c */ /* 0x000fda0003f05270 */
[----:B------:R-:W-:-:S05]  /*c080*/  @!P0 VIADD R0, R3, 0x19c80 ;  /* 0x00019c8003008836 */ /* 0x000fca0000000000 */
[----:B------:R-:W-:-:S04]  /*c090*/  @!P0 PRMT R0, RZ, 0x654, R0 ;  /* 0x00000654ff008816 */ /* 0x000fc80000000000 */
[----:B------:R0:W-:Y:S01]  /*c0a0*/  @!P0 SYNCS.ARRIVE.TRANS64.RED.A1T0 RZ, [R0+URZ], RZ ;  /* 0x000000ff00ff89a7 */ /* 0x0001e2000810043f */
[C---:B------:R-:W-:Y:S01]  /*c0b0*/  ISETP.GT.AND P0, PT, R2.reuse, RZ, PT ;  /* 0x000000ff0200720c */ /* 0x040fe20003f04270 */
[----:B------:R-:W-:Y:S02]  /*c0c0*/  VIADD R2, R2, 0xffffffff ;  /* 0xffffffff02027836 */ /* 0x000fe40000000000 */
[----:B0-----:R-:W-:-:S10]  /*c0d0*/  IMAD.MOV.U32 R0, RZ, RZ, R18 ;  /* 0x000000ffff007224 */ /* 0x001fd400078e0012 */
[----:B------:R-:W-:Y:S05]  /*c0e0*/  @P0 BRA `(.L_x_8691) ;  /* 0xffffffec00dc0947 */ /* 0x000fea000383ffff */
.L_x_8667:
[----:B0-----:R-:W0:Y:S01]  /*c0f0*/  S2R R3, SR_TID.X ;  /* 0x0000000000037919 */ /* 0x001e220000002100 */
[----:B------:R-:W-:Y:S01]  /*c100*/  BSSY B0, `(.L_x_8692) ;  /* 0x0000011000007945 */ /* 0x000fe20003800000 */
        /* <DEDUP_REMOVED lines=15> */
[----:B------:R0:W-:Y:S02]  /*c200*/  STL [R1], R0 ;  /* 0x0000000001007387 */ /* 0x0001e40000100800 */
.L_x_8693:
[----:B------:R-:W-:Y:S05]  /*c210*/  BSYNC B0 ;  /* 0x0000000000007941 */ /* 0x000fea0003800000 */
.L_x_8692:
[----:B------:R-:W-:-:S06]  /*c220*/  UISETP.NE.AND UP0, UPT, UR38, 0x3, UPT ;  /* 0x000000032600788c */ /* 0x000fcc000bf05270 */
[----:B------:R-:W-:-:S13]  /*c230*/  PLOP3.LUT P1, PT, PT, PT, UP0, 0x80, 0x0 ;  /* 0x000000000000781c */ /* 0x000fda0003f2f008 */
[----:B------:R-:W-:Y:S05]  /*c240*/  @!P1 BRA `(.L_x_8694) ;  /* 0x0000000000049947 */ /* 0x000fea0003800000 */
[----:B------:R-:W-:Y:S01]  /*c250*/  BPT.TRAP 0x1 ;  /* 0x000000040000795c */ /* 0x000fe20000300000 */
.L_x_8694:
[----:B------:R-:W-:Y:S01]  /*c260*/  LOP3.LUT R3, R23, 0x1, RZ, 0x3c, !PT ;  /* 0x0000000117037812 */ /* 0x000fe200078e3cff */
[----:B0-----:R-:W-:Y:S01]  /*c270*/  IMAD R0, R18, 0x8, R16 ;  /* 0x0000000812007824 */ /* 0x001fe200078e0210 */
[----:B------:R-:W-:Y:S01]  /*c280*/  BSSY B0, `(.L_x_8695) ;  /* 0x0000006000007945 */ /* 0x000fe20003800000 */
[----:B------:R-:W-:Y:S01]  /*c290*/  IMAD.U32 R2, RZ, RZ, UR44 ;  /* 0x0000002cff027e24 */ /* 0x000fe2000f8e00ff */
[----:B------:R-:W-:-:S04]  /*c2a0*/  SHF.L.U32 R3, R3, 0x1f, RZ ;  /* 0x0000001f03037819 */ /* 0x000fc800000006ff */
[----:B------:R-:W0:Y:S01]  /*c2b0*/  SYNCS.PHASECHK.TRANS64.TRYWAIT P1, [R0+URZ+0x19c70], R3 ;  /* 0x019c7003000075a7 */ /* 0x000e22000802017f */
[----:B------:R-:W-:Y:S01]  /*c2c0*/  ISETP.NE.AND P2, PT, R2, 0x3, PT ;  /* 0x000000030200780c */ /* 0x000fe20003f45270 */
[----:B0-----:R-:W-:-:S12]  /*c2d0*/  @!P1 BRA `(.L_x_8696) ;  /* 0x0000001c00109947 */ /* 0x001fd80003800000 */
.L_x_8746:
[----:B------:R-:W-:Y:S05]  /*c2e0*/  BSYNC B0 ;  /* 0x0000000000007941 */ /* 0x000fea0003800000 */
.L_x_8695:
[----:B------:R-:W-:Y:S05]  /*c2f0*/  @!P2 BRA `(.L_x_8697) ;  /* 0x000000000004a947 */ /* 0x000fea0003800000 */
[----:B------:R-:W-:Y:S01]  /*c300*/  BPT.TRAP 0x1 ;  /* 0x000000040000795c */ /* 0x000fe20000300000 */
.L_x_8697:
[----:B0-----:R-:W-:-:S04]  /*c310*/  SHF.L.U32 R3, R23, 0x1f, RZ ;  /* 0x0000001f17037819 */ /* 0x001fc800000006ff */
[----:B------:R-:W0:Y:S02]  /*c320*/  SYNCS.PHASECHK.TRANS64.TRYWAIT P1, [R0+URZ+0x19c60], R3 ;  /* 0x019c6003000075a7 */ /* 0x000e24000802017f */
[----:B0-----:R-:W-:Y:S05]  /*c330*/  @!P1 BRA `(.L_x_8698) ;  /* 0x0000001c000c9947 */ /* 0x001fea0003800000 */
.L_x_8747:
[----:B------:R-:W-:Y:S01]  /*c340*/  IMAD R2, R18, 0x3000, RZ ;  /* 0x0000300012027824 */ /* 0x000fe200078e02ff */
[----:B------:R-:W-:Y:S05]  /*c350*/  WARPSYNC.ALL ;  /* 0x0000000000007948 */ /* 0x000fea0003800000 */
[----:B0-----:R-:W-:-:S05]  /*c360*/  LOP3.LUT R3, R2, R22, RZ, 0xfc, !PT ;  /* 0x0000001602037212 */ /* 0x001fca00078efcff */
[----:B------:R-:W-:Y:S02]  /*c370*/  IMAD.IADD R6, R16, 0x1, R3 ;  /* 0x0000000110067824 */ /* 0x000fe400078e0203 */
[----:B------:R-:W-:-:S04]  /*c380*/  VIADD R3, R2, 0x1000 ;  /* 0x0000100002037836 */ /* 0x000fc80000000000 */
[----:B------:R-:W0:Y:S02]  /*c390*/  LDSM.16.MT88.4 R4, [R6+0x9000] ;  /* 0x009000000604783b */ /* 0x000e240000004200 */
[C-C-:B0-----:R-:W-:Y:S02]  /*c3a0*/  PRMT R8, R4.reuse, 0x6420, R5.reuse ;  /* 0x0000642004087816 */ /* 0x141fe40000000005 */
[----:B------:R-:W-:Y:S02]  /*c3b0*/  PRMT R9, R4, 0x7531, R5 ;  /* 0x0000753104097816 */ /* 0x000fe40000000005 */
[----:B------:R-:W-:Y:S02]  /*c3c0*/  LOP3.LUT R4, R2, R24, RZ, 0xfc, !PT ;  /* 0x0000001802047212 */ /* 0x000fe400078efcff */
[----:B------:R-:W-:Y:S02]  /*c3d0*/  LOP3.LUT R5, R3, R22, RZ, 0xfc, !PT ;  /* 0x0000001603057212 */ /* 0x000fe400078efcff */
[C-C-:B------:R-:W-:Y:S01]  /*c3e0*/  PRMT R10, R6.reuse, 0x6420, R7.reuse ;  /* 0x00006420060a7816 */ /* 0x140fe20000000007 */
[----:B------:R-:W-:Y:S01]  /*c3f0*/  IMAD.IADD R12, R19, 0x1, R4 ;  /* 0x00000001130c7824 */ /* 0x000fe200078e0204 */
[----:B------:R-:W-:Y:S01]  /*c400*/  PRMT R11, R6, 0x7531, R7 ;  /* 0x00007531060b7816 */ /* 0x000fe20000000007 */
[----:B------:R-:W-:Y:S01]  /*c410*/  IMAD.IADD R4, R16, 0x1, R5 ;  /* 0x0000000110047824 */ /* 0x000fe200078e0205 */
[----:B------:R-:W-:-:S03]  /*c420*/  LOP3.LUT R3, R3, R24, RZ, 0xfc, !PT ;  /* 0x0000001803037212 */ /* 0x000fc600078efcff */
[----:B------:R-:W-:Y:S02]  /*c430*/  STSM.16.M88.4 [R12], R8 ;  /* 0x000000080c007844 */ /* 0x000fe40000000200 */
[----:B------:R-:W-:Y:S02]  /*c440*/  IMAD.IADD R13, R19, 0x1, R3 ;  /* 0x00000001130d7824 */ /* 0x000fe400078e0203 */
[----:B------:R-:W0:Y:S01]  /*c450*/  LDSM.16.MT88.4 R4, [R4+0x9000] ;  /* 0x009000000404783b */ /* 0x000e220000004200 */
[----:B------:R-:W-:Y:S01]  /*c460*/  VIADD R3, R2, 0x2000 ;  /* 0x0000200002037836 */ /* 0x000fe20000000000 */
        /* <DEDUP_REMOVED lines=8> */
[C---:B------:R-:W-:Y:S01]  /*c4f0*/  IMAD.IADD R3, R19.reuse, 0x1, R3 ;  /* 0x0000000113037824 */ /* 0x040fe200078e0203 */
[--C-:B------:R-:W-:Y:S01]  /*c500*/  IADD3 R19, R19, R27, R2.reuse ;  /* 0x0000001b13137210 */ /* 0x100fe20007ffe002 */
[----:B------:R0:W1:Y:S02]  /*c510*/  LDSM.16.MT88.4 R4, [R12+0x9000] ;  /* 0x009000000c04783b */ /* 0x0000640000004200 */
[----:B0-----:R-:W-:Y:S02]  /*c520*/  IADD3 R12, R16, R29, R2 ;  /* 0x0000001d100c7210 */ /* 0x001fe40007ffe002 */
[C-C-:B-1----:R-:W-:Y:S02]  /*c530*/  PRMT R8, R4.reuse, 0x6420, R5.reuse ;  /* 0x0000642004087816 */ /* 0x142fe40000000005 */
[----:B------:R-:W-:-:S02]  /*c540*/  PRMT R9, R4, 0x7531, R5 ;  /* 0x0000753104097816 */ /* 0x000fc40000000005 */
[----:B------:R-:W-:Y:S02]  /*c550*/  LOP3.LUT R5, R2, 0x800, R22, 0xfe, !PT ;  /* 0x0000080002057812 */ /* 0x000fe400078efe16 */
[C-C-:B------:R-:W-:Y:S02]  /*c560*/  PRMT R10, R6.reuse, 0x6420, R7.reuse ;  /* 0x00006420060a7816 */ /* 0x140fe40000000007 */
        /* <DEDUP_REMOVED lines=30> */
.L_x_8699:
[----:B-1----:R1:W-:Y:S01]  /*c750*/  SYNCS.ARRIVE.TRANS64.A1T0 RZ, [R0+URZ+0x19c50], RZ ;  /* 0x019c50ff00ff79a7 */ /* 0x0023e2000810003f */
[----:B------:R-:W-:Y:S02]  /*c760*/  @!P0 VIADD R2, R0, 0x19c80 ;  /* 0x00019c8000028836 */ /* 0x000fe40000000000 */
[----:B------:R-:W-:-:S03]  /*c770*/  VIADD R18, R18, 0x1 ;  /* 0x0000000112127836 */ /* 0x000fc60000000000 */
[----:B------:R-:W-:Y:S01]  /*c780*/  @!P0 PRMT R2, RZ, 0x654, R2 ;  /* 0x00000654ff028816 */ /* 0x000fe20000000002 */
[----:B------:R-:W-:Y:S06]  /*c790*/  BAR.SYNC.DEFER_BLOCKING 0x2, 0x80 ;  /* 0x0082000000007b1d */ /* 0x000fec0000010000 */
[----:B------:R2:W-:Y:S01]  /*c7a0*/  @!P0 SYNCS.ARRIVE.TRANS64.RED.A1T0 RZ, [R2+URZ], RZ ;  /* 0x000000ff02ff89a7 */ /* 0x0005e2000810043f */
[----:B------:R-:W-:-:S04]  /*c7b0*/  ISETP.NE.AND P0, PT, R18, 0x2, PT ;  /* 0x000000021200780c */ /* 0x000fc80003f05270 */
[----:B-1----:R-:W-:Y:S02]  /*c7c0*/  SEL R0, RZ, 0x1, P0 ;  /* 0x00000001ff007807 */ /* 0x002fe40000000000 */
[----:B------:R-:W-:Y:S02]  /*c7d0*/  SEL R18, R18, RZ, P0 ;  /* 0x000000ff12127207 */ /* 0x000fe40000000000 */
[----:B--2---:R-:W-:-:S07]  /*c7e0*/  LOP3.LUT R23, R23, R0, RZ, 0x3c, !PT ;  /* 0x0000000017177212 */ /* 0x004fce00078e3cff */
.L_x_8642:
[----:B------:R-:W-:Y:S05]  /*c7f0*/  BSYNC B7 ;  /* 0x0000000000077941 */ /* 0x000fea0003800000 */
.L_x_8640:
[----:B--2---:R-:W2:Y:S02]  /*c800*/  LDL R0, [R1+0xc] ;  /* 0x00000c0001007983 */ /* 0x004ea40000100800 */
        /* <DEDUP_REMOVED lines=8> */
[----:B0-----:R0:W-:Y:S01]  /*c890*/  STL.64 [R1], R4 ;  /* 0x0000000401007387 */ /* 0x0011e20000100a00 */
[----:B-1----:R-:W-:Y:S02]  /*c8a0*/  IMAD.MOV.U32 R2, RZ, RZ, R7 ;  /* 0x000000ffff027224 */ /* 0x002fe400078e0007 */
[----:B------:R-:W-:-:S03]  /*c8b0*/  IMAD.MOV.U32 R0, RZ, RZ, R6 ;  /* 0x000000ffff007224 */ /* 0x000fc600078e0006 */
[----:B------:R-:W-:Y:S02]  /*c8c0*/  R2UR UR45, R2 ;  /* 0x00000000022d72ca */ /* 0x000fe400000e0000 */
[----:B------:R-:W-:Y:S01]  /*c8d0*/  R2UR UR36, R0 ;  /* 0x00000000002472ca */ /* 0x000fe200000e0000 */
[----:B------:R-:W-:Y:S06]  /*c8e0*/  BAR.ARV 0x4, 0x200 ;  /* 0x0108000000007b1d */ /* 0x000fec0000002000 */
[----:B------:R-:W-:Y:S08]  /*c8f0*/  BRA `(.L_x_8701) ;  /* 0x0000000800447947 */ /* 0x000ff00003800000 */
.L_x_8700:
[----:B01----:R-:W0:Y:S01]  /*c900*/  S2R R2, SR_TID.X ;  /* 0x0000000000027919 */ /* 0x003e220000002100 */
[----:B------:R-:W-:Y:S01]  /*c910*/  ULDC UR4, c[0x0][0xc3c] ;  /* 0x00030f0000047ab9 */ /* 0x000fe20000000800 */
[----:B------:R-:W2:Y:S01]  /*c920*/  LDL.LU R0, [R1] ;  /* 0x0000000001007983 */ /* 0x000ea20000300800 */
[----:B------:R-:W-:Y:S01]  /*c930*/  IMAD.MOV.U32 R4, RZ, RZ, RZ ;  /* 0x000000ffff047224 */ /* 0x000fe200078e00ff */
[----:B0-----:R-:W-:-:S04]  /*c940*/  LOP3.LUT R8, R2, 0x1f, RZ, 0xc0, !PT ;  /* 0x0000001f02087812 */ /* 0x001fc800078ec0ff */
[C---:B------:R-:W-:Y:S01]  /*c950*/  ISETP.NE.AND P0, PT, R8.reuse, 0x1f, PT ;  /* 0x0000001f0800780c */ /* 0x040fe20003f05270 */
[----:B------:R-:W-:-:S05]  /*c960*/  VIADD R5, R8, UR45 ;  /* 0x0000002d08057c36 */ /* 0x000fca0008000000 */
[----:B------:R-:W-:Y:S01]  /*c970*/  ISETP.GE.OR P1, PT, R5, UR4, !P0 ;  /* 0x0000000405007c0c */ /* 0x000fe2000c726670 */
[----:B------:R-:W-:-:S12]  /*c980*/  ULDC UR4, c[0x0][0xc3c] ;  /* 0x00030f0000047ab9 */ /* 0x000fd80000000800 */
[----:B------:R-:W0:Y:S02]  /*c990*/  @!P1 LDC.64 R2, c[0x0][0xc80] ;  /* 0x00032000ff029b82 */ /* 0x000e240000000a00 */
[----:B0-----:R-:W-:-:S05]  /*c9a0*/  @!P1 IMAD.WIDE R2, R5, 0x4, R2 ;  /* 0x0000000405029825 */ /* 0x001fca00078e0202 */
        /* <DEDUP_REMOVED lines=30> */
.L_x_8706:
        /* <DEDUP_REMOVED lines=14> */
.L_x_8705:
[----:B------:R-:W-:Y:S05]  /*cc70*/  BSYNC B0 ;  /* 0x0000000000007941 */ /* 0x000fea0003800000 */
.L_x_8704:
[----:B0----5:R-:W0:Y:S02]  /*cc80*/  SHFL.UP PT, R2, R4, 0x1, RZ ;  /* 0x0420000004027989 */ /* 0x021e2400000e00ff */
        /* <DEDUP_REMOVED lines=19> */
[----:B------:R-:W-:Y:S05]  /*cdc0*/  @!P6 BRA `(.L_x_8706) ;  /* 0xfffffffc0070e947 */ /* 0x000fea000383ffff */
[----:B------:R-:W-:Y:S02]  /*cdd0*/  IMAD.MOV.U32 R2, RZ, RZ, R9 ;  /* 0x000000ffff027224 */ /* 0x000fe400078e0009 */
[----:B------:R-:W-:-:S07]  /*cde0*/  IMAD.MOV.U32 R6, RZ, RZ, R8 ;  /* 0x000000ffff067224 */ /* 0x000fce00078e0008 */
.L_x_8702:
[----:B------:R-:W-:Y:S02]  /*cdf0*/  IMAD.IADD R6, R5, 0x1, -R6 ;  /* 0x0000000105067824 */ /* 0x000fe400078e0a06 */
[----:B------:R-:W-:Y:S02]  /*ce00*/  IMAD.MOV.U32 R8, RZ, RZ, RZ ;  /* 0x000000ffff087224 */ /* 0x000fe400078e00ff */
        /* <DEDUP_REMOVED lines=16> */
.L_x_8707:
[----:B--2---:R-:W-:Y:S01]  /*cf10*/  IMAD R8, R8, R3, R6 ;  /* 0x0000000308087224 */ /* 0x004fe200078e0206 */
[----:B------:R-:W-:Y:S01]  /*cf20*/  UIADD3 UR45, UR4, UR45, URZ ;  /* 0x0000002d042d7290 */ /* 0x000fe2000fffe03f */
[--C-:B0-----:R-:W-:Y:S02]  /*cf30*/  IMAD.MOV R6, RZ, RZ, -R7.reuse ;  /* 0x000000ffff067224 */ /* 0x101fe400078e0a07 */
[----:B-1----:R-:W-:Y:S01]  /*cf40*/  IMAD.MOV.U32 R2, RZ, RZ, RZ ;  /* 0x000000ffff027224 */ /* 0x002fe200078e00ff */
[----:B------:R1:W-:Y:S01]  /*cf50*/  STL [R1], R8 ;  /* 0x0000000801007387 */ /* 0x0003e20000100800 */
[----:B------:R-:W-:Y:S02]  /*cf60*/  IMAD R6, R6, R5, RZ ;  /* 0x0000000506067224 */ /* 0x000fe400078e02ff */
[----:B------:R-:W-:Y:S02]  /*cf70*/  IMAD.MOV.U32 R3, RZ, RZ, R7 ;  /* 0x000000ffff037224 */ /* 0x000fe400078e0007 */
        /* <DEDUP_REMOVED lines=22> */
.L_x_8703:
[----:B------:R0:W-:Y:S01]  /*d0e0*/  STL [R1], R0 ;  /* 0x0000000001007387 */ /* 0x0001e20000100800 */
[----:B------:R-:W-:Y:S01]  /*d0f0*/  ULDC UR45, c[0x0][0xc3c] ;  /* 0x00030f00002d7ab9 */ /* 0x000fe20000000800 */
[----:B------:R-:W-:Y:S02]  /*d100*/  UMOV UR36, URZ ;  /* 0x0000003f00247c82 */ /* 0x000fe40008000000 */
[----:B------:R0:W-:Y:S03]  /*d110*/  STL [R1+0x4], RZ ;  /* 0x000004ff01007387 */ /* 0x0001e60000100800 */
.L_x_8708:
[----:B------:R-:W2:Y:S04]  /*d120*/  LDL R3, [R1] ;  /* 0x0000000001037983 */ /* 0x000ea80000100800 */
        /* <DEDUP_REMOVED lines=14> */
.L_x_8701:
[----:B------:R-:W-:Y:S02]  /*d210*/  ULDC UR4, c[0x0][0xc3c] ;  /* 0x00030f0000047ab9 */ /* 0x000fe40000000800 */
[----:B------:R-:W-:-:S06]  /*d220*/  UISETP.GE.AND UP0, UPT, UR45, UR4, UPT ;  /* 0x000000042d00728c */ /* 0x000fcc000bf06270 */
[----:B------:R-:W-:-:S13]  /*d230*/  PLOP3.LUT P0, PT, PT, PT, UP0, 0x80, 0x0 ;  /* 0x000000000000781c */ /* 0x000fda0003f0f008 */
[----:B------:R-:W-:Y:S05]  /*d240*/  @!P0 BRA `(.L_x_8709) ;  /* 0xffffffbc00708947 */ /* 0x000fea000383ffff */
.L_x_8636:
[----:B------:R-:W3:Y:S01]  /*d250*/  LDL.LU R0, [R1+0x14] ;  /* 0x0000140001007983 */ /* 0x000ee20000300800 */
[----:B------:R-:W-:Y:S01]  /*d260*/  BSSY B0, `(.L_x_8710) ;  /* 0x000000b000007945 */ /* 0x000fe20003800000 */
[----:B012---:R-:W0:Y:S01]  /*d270*/  S2R R5, SR_CgaCtaId ;  /* 0x0000000000057919 */ /* 0x007e220000008800 */
[----:B---3--:R-:W-:-:S05]  /*d280*/  VIADD R0, R0, 0x1 ;  /* 0x0000000100007836 */ /* 0x008fca0000000000 */
[----:B------:R-:W-:-:S04]  /*d290*/  LEA.HI R2, R0, R0, RZ, 0x1 ;  /* 0x0000000000027211 */ /* 0x000fc800078f08ff */
[----:B------:R-:W-:Y:S02]  /*d2a0*/  LOP3.LUT R3, R2, 0xfffffffe, RZ, 0xc0, !PT ;  /* 0xfffffffe02037812 */ /* 0x000fe400078ec0ff */
[----:B------:R-:W-:-:S03]  /*d2b0*/  MOV R2, 0x400 ;  /* 0x0000040000027802 */ /* 0x000fc60000000f00 */
[----:B------:R-:W-:Y:S01]  /*d2c0*/  IMAD.IADD R0, R0, 0x1, -R3 ;  /* 0x0000000100007824 */ /* 0x000fe200078e0a03 */
[----:B0-----:R-:W-:-:S04]  /*d2d0*/  LEA R7, R5, R2, 0x18 ;  /* 0x0000000205077211 */ /* 0x001fc800078ec0ff */
[----:B------:R-:W-:-:S04]  /*d2e0*/  SHF.L.U32 R0, R0, 0x1f, RZ ;  /* 0x0000001f00007819 */ /* 0x000fc800000006ff */
[----:B------:R-:W0:Y:S02]  /*d2f0*/  SYNCS.PHASECHK.TRANS64.TRYWAIT P0, [R7+URZ+0x19c20], R0 ;  /* 0x019c2000070075a7 */ /* 0x000e24000800017f */
[----:B0-----:R-:W-:Y:S05]  /*d300*/  @!P0 BRA `(.L_x_8711) ;  /* 0x0000000c002c8947 */ /* 0x001fea0003800000 */
.L_x_8748:
[----:B------:R-:W-:Y:S05]  /*d310*/  BSYNC B0 ;  /* 0x0000000000007941 */ /* 0x000fea0003800000 */
.L_x_8710:
[----:B------:R-:W-:-:S03]  /*d320*/  UMOV UR4, 0xffffffff ;  /* 0xffffffff00047882 */ /* 0x000fc60000000000 */
[----:B------:R-:W-:Y:S05]  /*d330*/  BRA.DIV UR4, `(.L_x_8712) ;  /* 0x0000000e04347947 */ /* 0x000fea000b800000 */
[----:B0-----:R-:W0:Y:S02]  /*d340*/  S2R R0, SR_TID.X ;  /* 0x0000000000007919 */ /* 0x001e240000002100 */
[----:B0-----:R-:W-:-:S04]  /*d350*/  SHF.R.U32.HI R0, RZ, 0x5, R0 ;  /* 0x00000005ff007819 */ /* 0x001fc80000011600 */
[----:B------:R-:W-:-:S05]  /*d360*/  LOP3.LUT R0, R0, 0x3, RZ, 0xc0, !PT ;  /* 0x0000000300007812 */ /* 0x000fca00078ec0ff */
[----:B------:R0:W1:Y:S02]  /*d370*/  SHFL.IDX PT, R14, R0, RZ, 0x1f ;  /* 0x00001fff000e7589 */ /* 0x00006400000e0000 */
.L_x_8751:
[----:B-1----:R-:W-:Y:S01]  /*d380*/  ISETP.NE.AND P0, PT, R14, RZ, PT ;  /* 0x000000ff0e00720c */ /* 0x002fe20003f05270 */
[----:B------:R-:W-:-:S12]  /*d390*/  BSSY B0, `(.L_x_8713) ;  /* 0x000002b000007945 */ /* 0x000fd80003800000 */
[----:B------:R-:W-:Y:S05]  /*d3a0*/  @P0 BRA `(.L_x_8714) ;  /* 0x0000000000a40947 */ /* 0x000fea0003800000 */
[----:B------:R-:W-:-:S03]  /*d3b0*/  UMOV UR4, 0xffffffff ;  /* 0xffffffff00047882 */ /* 0x000fc60000000000 */
[----:B------:R-:W-:Y:S05]  /*d3c0*/  BRA.DIV UR4, `(.L_x_8715) ;  /* 0x0000000e04447947 */ /* 0x000fea000b800000 */
[----:B------:R-:W-:-:S13]  /*d3d0*/  ELECT P6, URZ, PT ;  /* 0x00000000003f782f */ /* 0x000fda00038c0000 */
.L_x_8754:
[----:B------:R-:W-:Y:S05]  /*d3e0*/  @!P6 BRA `(.L_x_8714) ;  /* 0x000000000094e947 */ /* 0x000fea0003800000 */
[----:B------:R-:W-:-:S06]  /*d3f0*/  ULOP3.LUT UR4, UR42, 0x2, URZ, 0xfc, !UPT ;  /* 0x000000022a047892 */ /* 0x000fcc000f8efc3f */
[----:B0-----:R-:W-:-:S05]  /*d400*/  IMAD.U32 R0, RZ, RZ, UR4 ;  /* 0x00000004ff007e24 */ /* 0x001fca000f8e00ff */
[----:B------:R-:W-:-:S13]  /*d410*/  ISETP.NE.AND P0, PT, R0, 0x3, PT ;  /* 0x000000030000780c */ /* 0x000fda0003f05270 */
[----:B------:R-:W-:Y:S05]  /*d420*/  @!P0 BRA `(.L_x_8716) ;  /* 0x0000000000048947 */ /* 0x000fea0003800000 */
[----:B------:R-:W-:Y:S01]  /*d430*/  BPT.TRAP 0x1 ;  /* 0x000000040000795c */ /* 0x000fe20000300000 */
.L_x_8716:
        /* <DEDUP_REMOVED lines=12> */
.L_x_8755:
[----:B------:R-:W1:Y:S02]  /*d500*/  SYNCS.PHASECHK.TRANS64.TRYWAIT P1, [R3+URZ], R0 ;  /* 0x00000000030075a7 */ /* 0x000e64000802017f */
[----:B-1----:R-:W-:Y:S05]  /*d510*/  @!P1 BRA `(.L_x_8718) ;  /* 0x0000000c00249947 */ /* 0x002fea0003800000 */
.L_x_8756:
[----:B------:R-:W-:Y:S05]  /*d520*/  @!P0 BRA `(.L_x_8719) ;  /* 0x0000000000048947 */ /* 0x000fea0003800000 */
[----:B------:R-:W-:Y:S01]  /*d530*/  BPT.TRAP 0x1 ;  /* 0x000000040000795c */ /* 0x000fe20000300000 */
.L_x_8719:
[----:B-1----:R-:W-:-:S04]  /*d540*/  IMAD R3, R18, 0x8, R7 ;  /* 0x0000000812037824 */ /* 0x002fc800078e0207 */
[----:B------:R-:W1:Y:S02]  /*d550*/  SYNCS.PHASECHK.TRANS64.TRYWAIT P1, [R3+URZ+0x19c60], R4 ;  /* 0x019c6004030075a7 */ /* 0x000e64000802017f */
[----:B-1----:R-:W-:Y:S05]  /*d560*/  @!P1 BRA `(.L_x_8720) ;  /* 0x0000000c00249947 */ /* 0x002fea0003800000 */
.L_x_8757:
[----:B------:R-:W-:Y:S05]  /*d570*/  @!P0 BRA `(.L_x_8721) ;  /* 0x0000000000048947 */ /* 0x000fea0003800000 */
[----:B------:R-:W-:Y:S01]  /*d580*/  BPT.TRAP 0x1 ;  /* 0x000000040000795c */ /* 0x000fe20000300000 */
.L_x_8721:
[----:B0-----:R-:W-:-:S04]  /*d590*/  IMAD R5, R6, 0x8, R7 ;  /* 0x0000000806057824 */ /* 0x001fc800078e0207 */
[----:B------:R-:W0:Y:S02]  /*d5a0*/  SYNCS.PHASECHK.TRANS64.TRYWAIT P1, [R5+URZ+0x19c60], R0 ;  /* 0x019c6000050075a7 */ /* 0x000e24000802017f */
[----:B0-----:R-:W-:Y:S05]  /*d5b0*/  @!P1 BRA `(.L_x_8722) ;  /* 0x0000000c00249947 */ /* 0x001fea0003800000 */
.L_x_8758:
[----:B------:R-:W-:Y:S05]  /*d5c0*/  @!P0 BRA `(.L_x_8723) ;  /* 0x0000000000048947 */ /* 0x000fea0003800000 */
[----:B------:R-:W-:Y:S01]  /*d5d0*/  BPT.TRAP 0x1 ;  /* 0x000000040000795c */ /* 0x000fe20000300000 */
.L_x_8723:
[----:B------:R-:W2:Y:S02]  /*d5e0*/  SYNCS.PHASECHK.TRANS64.TRYWAIT P0, [R3+URZ+0x19c80], R4 ;  /* 0x019c8004030075a7 */ /* 0x000ea4000800017f */
[----:B--2---:R-:W-:Y:S05]  /*d5f0*/  @!P0 BRA `(.L_x_8724) ;  /* 0x0000000c00288947 */ /* 0x004fea0003800000 */
.L_x_8725:
[----:B---3--:R3:W4:Y:S02]  /*d600*/  SYNCS.PHASECHK.TRANS64.TRYWAIT P0, [R5+URZ+0x19c80], R0 ;  /* 0x019c8000050075a7 */ /* 0x008724000800017f */
[----:B----4-:R-:W-:Y:S05]  /*d610*/  @!P0 NANOSLEEP.SYNCS 0x989680 ;  /* 0x009896800000895d */ /* 0x010fea0003900000 */
[----:B------:R-:W4:Y:S02]  /*d620*/  @!P0 SYNCS.PHASECHK.TRANS64 P0, [R5+URZ+0x19c80], R0 ;  /* 0x019c8000050085a7 */ /* 0x000f24000800007f */
[----:B----4-:R-:W-:Y:S05]  /*d630*/  @!P0 BRA `(.L_x_8725) ;  /* 0xfffffffc00f08947 */ /* 0x010fea000383ffff */
.L_x_8714:
[----:B------:R-:W-:Y:S05]  /*d640*/  BSYNC B0 ;  /* 0x0000000000007941 */ /* 0x000fea0003800000 */
.L_x_8713:
[----:B------:R-:W-:Y:S05]  /*d650*/  EXIT ;  /* 0x000000000000794d */ /* 0x000fea0003800000 */
.L_x_8594:
[----:B0-----:R0:W1:Y:S02]  /*d660*/  SYNCS.PHASECHK.TRANS64.TRYWAIT P1, [R0+URZ+0x19c00], R3 ;  /* 0x019c0003000075a7 */ /* 0x001064000802017f */
[----:B-1----:R-:W-:Y:S05]  /*d670*/  @!P1 NANOSLEEP.SYNCS 0x989680 ;  /* 0x009896800000995d */ /* 0x002fea0003900000 */
[----:B------:R-:W1:Y:S02]  /*d680*/  @!P1 SYNCS.PHASECHK.TRANS64 P1, [R0+URZ+0x19c00], R3 ;  /* 0x019c0003000095a7 */ /* 0x000e64000802007f */
[----:B-1----:R-:W-:Y:S05]  /*d690*/  @!P1 BRA `(.L_x_8594) ;  /* 0xfffffffc00f09947 */ /* 0x002fea000383ffff */
[----:B------:R-:W-:Y:S05]  /*d6a0*/  BRA `(.L_x_8726) ;  /* 0xffffff4000887947 */ /* 0x000fea000383ffff */
.L_x_8598:
[----:B-1----:R1:W3:Y:S02]  /*d6b0*/  SYNCS.PHASECHK.TRANS64.TRYWAIT P1, [R4+URZ+0x19c30], R3 ;  /* 0x019c3003040075a7 */ /* 0x0022e4000802017f */
[----:B---3--:R-:W-:Y:S05]  /*d6c0*/  @!P1 NANOSLEEP.SYNCS 0x989680 ;  /* 0x009896800000995d */ /* 0x008fea0003900000 */
[----:B------:R-:W3:Y:S02]  /*d6d0*/  @!P1 SYNCS.PHASECHK.TRANS64 P1, [R4+URZ+0x19c30], R3 ;  /* 0x019c3003040095a7 */ /* 0x000ee4000802007f */
[----:B---3--:R-:W-:Y:S05]  /*d6e0*/  @!P1 BRA `(.L_x_8598) ;  /* 0xfffffffc00f09947 */ /* 0x008fea000383ffff */
[----:B------:R-:W-:Y:S05]  /*d6f0*/  BRA `(.L_x_8597) ;  /* 0xffffff4000c07947 */ /* 0x000fea000383ffff */
.L_x_8603:
[----:B-1----:R1:W2:Y:S02]  /*d700*/  SYNCS.PHASECHK.TRANS64.TRYWAIT P1, [R4+URZ+0x19c30], R3 ;  /* 0x019c3003040075a7 */ /* 0x0022a4000802017f */
[----:B--2---:R-:W-:Y:S05]  /*d710*/  @!P1 NANOSLEEP.SYNCS 0x989680 ;  /* 0x009896800000995d */ /* 0x004fea0003900000 */
[----:B------:R-:W2:Y:S02]  /*d720*/  @!P1 SYNCS.PHASECHK.TRANS64 P1, [R4+URZ+0x19c30], R3 ;  /* 0x019c3003040095a7 */ /* 0x000ea4000802007f */
[----:B--2---:R-:W-:Y:S05]  /*d730*/  @!P1 BRA `(.L_x_8603) ;  /* 0xfffffffc00f09947 */ /* 0x004fea000383ffff */
[----:B------:R-:W-:Y:S05]  /*d740*/  BRA `(.L_x_8602) ;  /* 0xffffff6400247947 */ /* 0x000fea000383ffff */
.L_x_8607:
[----:B-1----:R-:W-:-:S04]  /*d750*/  IMAD.U32 R10, RZ, RZ, UR11 ;  /* 0x0000000bff0a7e24 */ /* 0x002fc8000f8e00ff */
[----:B------:R1:W2:Y:S03]  /*d760*/  SYNCS.PHASECHK.TRANS64.TRYWAIT P1, [R10+URZ+0x19c50], R3 ;  /* 0x019c50030a0075a7 */ /* 0x0002a6000802017f */
[----:B--2---:R-:W-:Y:S05]  /*d770*/  @!P1 NANOSLEEP.SYNCS 0x989680 ;  /* 0x009896800000995d */ /* 0x004fea0003900000 */
[----:B------:R-:W2:Y:S02]  /*d780*/  @!P1 SYNCS.PHASECHK.TRANS64 P1, [R10+URZ+0x19c50], R3 ;  /* 0x019c50030a0095a7 */ /* 0x000ea4000802007f */
[----:B--2---:R-:W-:Y:S05]  /*d790*/  @!P1 BRA `(.L_x_8607) ;  /* 0xfffffffc00ec9947 */ /* 0x004fea000383ffff */
[----:B------:R-:W-:Y:S05]  /*d7a0*/  BRA `(.L_x_8606) ;  /* 0xffffff6400787947 */ /* 0x000fea000383ffff */
.L_x_8613:
[----:B-1----:R1:W2:Y:S02]  /*d7b0*/  SYNCS.PHASECHK.TRANS64.TRYWAIT P1, [R15+URZ+0x19c50], R4 ;  /* 0x019c50040f0075a7 */ /* 0x0022a4000802017f */
[----:B--2---:R-:W-:Y:S05]  /*d7c0*/  @!P1 NANOSLEEP.SYNCS 0x989680 ;  /* 0x009896800000995d */ /* 0x004fea0003900000 */
[----:B------:R-:W2:Y:S02]  /*d7d0*/  @!P1 SYNCS.PHASECHK.TRANS64 P1, [R15+URZ+0x19c50], R4 ;  /* 0x019c50040f0095a7 */ /* 0x000ea4000802007f */
[----:B--2---:R-:W-:Y:S05]  /*d7e0*/  @!P1 BRA `(.L_x_8613) ;  /* 0xfffffffc00f09947 */ /* 0x004fea000383ffff */
[----:B------:R-:W-:Y:S05]  /*d7f0*/  BRA `(.L_x_8612) ;  /* 0xffffff7c00d87947 */ /* 0x000fea000383ffff */
.L_x_8651:
[----:B------:R-:W-:Y:S02]  /*d800*/  IMAD.MOV.U32 R13, RZ, RZ, R20 ;  /* 0x000000ffff0d7224 */ /* 0x000fe400078e0014 */
[----:B------:R-:W-:Y:S02]  /*d810*/  IMAD.MOV.U32 R12, RZ, RZ, RZ ;  /* 0x000000ffff0c7224 */ /* 0x000fe400078e00ff */
[----:B------:R-:W-:Y:S02]  /*d820*/  IMAD.MOV.U32 R11, RZ, RZ, 0x1f ;  /* 0x0000001fff0b7424 */ /* 0x000fe400078e00ff */
[----:B------:R-:W-:-:S07]  /*d830*/  IMAD.MOV.U32 R15, RZ, RZ, -0x1 ;  /* 0xffffffffff0f7424 */ /* 0x000fce00078e00ff */
[----:B------:R-:W-:Y:S05]  /*d840*/  WARPSYNC.COLLECTIVE R15, `(.L_x_8727) ;  /* 0x000000000f087348 */ /* 0x000fea0003c00000 */
[----:B------:R0:W1:Y:S02]  /*d850*/  SHFL.IDX P6, R14, R13, R12, R11 ;  /* 0x0000000c0d0e7389 */ /* 0x00006400000c000b */
[----:B01----:R-:W-:Y:S01]  /*d860*/  ENDCOLLECTIVE ;  /* 0x000000000000791b */ /* 0x003fe20003800000 */
.L_x_8727:
[----:B------:R-:W-:Y:S05]  /*d870*/  BRA `(.L_x_8728) ;  /* 0xffffffc400487947 */ /* 0x000fea000383ffff */
.L_x_8653:
[----:B------:R-:W-:Y:S01]  /*d880*/  BSSY B0, `(.L_x_8729) ;  /* 0x0000006000007945 */ /* 0x000fe20003800000 */
[----:B------:R-:W-:-:S07]  /*d890*/  IMAD.MOV.U32 R15, RZ, RZ, -0x1 ;  /* 0xffffffffff0f7424 */ /* 0x000fce00078e00ff */
[----:B0-----:R-:W-:Y:S05]  /*d8a0*/  WARPSYNC.COLLECTIVE R15, `(.L_x_8730) ;  /* 0x000000000f0c7348 */ /* 0x001fea0003c00000 */
[----:B------:R-:W-:Y:S02]  /*d8b0*/  ELECT P6, UR62, PT ;  /* 0x00000000003e782f */ /* 0x000fe400038c0000 */
[----:B------:R-:W-:Y:S01]  /*d8c0*/  MOV R14, UR62 ;  /* 0x0000003e000e7c02 */ /* 0x000fe20008000f00 */
[----:B0-----:R-:W-:Y:S10]  /*d8d0*/  ENDCOLLECTIVE ;  /* 0x000000000000791b */ /* 0x001ff40003800000 */
.L_x_8730:
[----:B------:R-:W-:Y:S05]  /*d8e0*/  BSYNC B0 ;  /* 0x0000000000007941 */ /* 0x000fea0003800000 */
.L_x_8729:
[----:B------:R-:W-:Y:S05]  /*d8f0*/  BRA `(.L_x_8731) ;  /* 0xffffffc400587947 */ /* 0x000fea000383ffff */
.L_x_8655:
[----:B-1----:R1:W2:Y:S02]  /*d900*/  SYNCS.PHASECHK.TRANS64.TRYWAIT P0, [R4+URZ+0x19c80], R3 ;  /* 0x019c8003040075a7 */ /* 0x0022a4000800017f */
[----:B--2---:R-:W-:Y:S05]  /*d910*/  @!P0 NANOSLEEP.SYNCS 0x989680 ;  /* 0x009896800000895d */ /* 0x004fea0003900000 */
[----:B------:R-:W2:Y:S02]  /*d920*/  @!P0 SYNCS.PHASECHK.TRANS64 P0, [R4+URZ+0x19c80], R3 ;  /* 0x019c8003040085a7 */ /* 0x000ea4000800007f */
[----:B--2---:R-:W-:Y:S05]  /*d930*/  @!P0 BRA `(.L_x_8655) ;  /* 0xfffffffc00f08947 */ /* 0x004fea000383ffff */
[----:B------:R-:W-:Y:S05]  /*d940*/  BRA `(.L_x_8732) ;  /* 0xffffffc400b47947 */ /* 0x000fea000383ffff */
.L_x_8657:
[----:B--2---:R2:W3:Y:S02]  /*d950*/  SYNCS.PHASECHK.TRANS64.TRYWAIT P0, [R4+URZ+0x19c40], R3 ;  /* 0x019c4003040075a7 */ /* 0x0044e4000800017f */
[----:B---3--:R-:W-:Y:S05]  /*d960*/  @!P0 NANOSLEEP.SYNCS 0x989680 ;  /* 0x009896800000895d */ /* 0x008fea0003900000 */
[----:B------:R-:W3:Y:S02]  /*d970*/  @!P0 SYNCS.PHASECHK.TRANS64 P0, [R4+URZ+0x19c40], R3 ;  /* 0x019c4003040085a7 */ /* 0x000ee4000800007f */
[----:B---3--:R-:W-:Y:S05]  /*d980*/  @!P0 BRA `(.L_x_8657) ;  /* 0xfffffffc00f08947 */ /* 0x008fea000383ffff */
[----:B------:R-:W-:Y:S05]  /*d990*/  BRA `(.L_x_8733) ;  /* 0xffffffc800387947 */ /* 0x000fea000383ffff */
.L_x_8661:
        /* <DEDUP_REMOVED lines=13> */
.L_x_8734:
[----:B------:R-:W-:Y:S02]  /*da70*/  IMAD.MOV.U32 R13, RZ, RZ, R4 ;  /* 0x000000ffff0d7224 */ /* 0x000fe400078e0004 */
[----:B------:R-:W-:-:S07]  /*da80*/  IMAD.MOV.U32 R2, RZ, RZ, R14 ;  /* 0x000000ffff027224 */ /* 0x000fce00078e000e */
[----:B------:R-:W-:Y:S05]  /*da90*/  WARPSYNC.COLLECTIVE R15, `(.L_x_8735) ;  /* 0x000000000f087348 */ /* 0x000fea0003c00000 */
[----:B------:R0:W1:Y:S02]  /*daa0*/  SHFL.IDX P6, R14, R13, R12, R11 ;  /* 0x0000000c0d0e7389 */ /* 0x00006400000c000b */
[----:B01----:R-:W-:Y:S01]  /*dab0*/  ENDCOLLECTIVE ;  /* 0x000000000000791b */ /* 0x003fe20003800000 */
.L_x_8735:
[----:B------:R-:W-:Y:S02]  /*dac0*/  IMAD.MOV.U32 R13, RZ, RZ, R0 ;  /* 0x000000ffff0d7224 */ /* 0x000fe400078e0000 */
[----:B------:R-:W-:Y:S02]  /*dad0*/  IMAD.MOV.U32 R12, RZ, RZ, 0x1 ;  /* 0x00000001ff0c7424 */ /* 0x000fe400078e00ff */
[----:B------:R-:W-:-:S07]  /*dae0*/  IMAD.MOV.U32 R3, RZ, RZ, R14 ;  /* 0x000000ffff037224 */ /* 0x000fce00078e000e */
[----:B------:R-:W-:Y:S05]  /*daf0*/  WARPSYNC.COLLECTIVE R15, `(.L_x_8736) ;  /* 0x000000000f087348 */ /* 0x000fea0003c00000 */
[----:B------:R0:W1:Y:S02]  /*db00*/  SHFL.IDX P6, R14, R13, R12, R11 ;  /* 0x0000000c0d0e7389 */ /* 0x00006400000c000b */
[----:B01----:R-:W-:Y:S01]  /*db10*/  ENDCOLLECTIVE ;  /* 0x000000000000791b */ /* 0x003fe20003800000 */
.L_x_8736:
        /* <DEDUP_REMOVED lines=10> */
.L_x_8737:
        /* <DEDUP_REMOVED lines=8> */
[----:B0-----:R-:W-:Y:S02]  /*dc40*/  VIADD R2, R6, 0x40 ;  /* 0x0000004006027836 */ /* 0x001fe40000000000 */
[----:B------:R-:W-:-:S07]  /*dc50*/  IMAD.MOV.U32 R4, RZ, RZ, R14 ;  /* 0x000000ffff047224 */ /* 0x000fce00078e000e */
[----:B------:R-:W-:Y:S05]  /*dc60*/  WARPSYNC.COLLECTIVE R15, `(.L_x_8738) ;  /* 0x000000000f087348 */ /* 0x000fea0003c00000 */
[----:B------:R0:W1:Y:S02]  /*dc70*/  SHFL.IDX P6, R14, R13, R12, R11 ;  /* 0x0000000c0d0e7389 */ /* 0x00006400000c000b */
[----:B01----:R-:W-:Y:S01]  /*dc80*/  ENDCOLLECTIVE ;  /* 0x000000000000791b */ /* 0x003fe20003800000 */
.L_x_8738:
[----:B------:R-:W-:-:S13]  /*dc90*/  ISETP.GE.AND P4, PT, R2, R5, PT ;  /* 0x000000050200720c */ /* 0x000fda0003f86270 */
[----:B------:R-:W-:Y:S01]  /*dca0*/  @!P4 IADD3 R2, P3, R20, R4, RZ ;  /* 0x000000041402c210 */ /* 0x000fe20007f7e0ff */
[----:B------:R-:W-:-:S04]  /*dcb0*/  IMAD.MOV.U32 R13, RZ, RZ, R8 ;  /* 0x000000ffff0d7224 */ /* 0x000fc800078e0008 */
[----:B------:R-:W-:-:S04]  /*dcc0*/  @!P4 IMAD.X R0, RZ, RZ, R0, P3 ;  /* 0x000000ffff00c224 */ /* 0x000fc800018e0600 */
[----:B------:R-:W-:Y:S02]  /*dcd0*/  @!P4 IMAD.MOV.U32 R3, RZ, RZ, R0 ;  /* 0x000000ffff03c224 */ /* 0x000fe400078e0000 */
[----:B------:R-:W-:-:S07]  /*dce0*/  IMAD.MOV.U32 R7, RZ, RZ, R14 ;  /* 0x000000ffff077224 */ /* 0x000fce00078e000e */
[----:B------:R-:W-:Y:S05]  /*dcf0*/  WARPSYNC.COLLECTIVE R15, `(.L_x_8739) ;  /* 0x000000000f087348 */ /* 0x000fea0003c00000 */
[----:B------:R0:W1:Y:S02]  /*dd00*/  SHFL.IDX P6, R14, R13, R12, R11 ;  /* 0x0000000c0d0e7389 */ /* 0x00006400000c000b */
[----:B01----:R-:W-:Y:S01]  /*dd10*/  ENDCOLLECTIVE ;  /* 0x000000000000791b */ /* 0x003fe20003800000 */
.L_x_8739:
[----:B------:R-:W-:Y:S01]  /*dd20*/  @!PT LDS RZ, [RZ] ;  /* 0x00000000fffff984 */ /* 0x000fe20000000800 */
[----:B------:R-:W-:Y:S01]  /*dd30*/  @!PT LDS RZ, [RZ] ;  /* 0x00000000fffff984 */ /* 0x000fe20000000800 */
[----:B------:R-:W-:Y:S01]  /*dd40*/  @!PT LDS RZ, [RZ] ;  /* 0x00000000fffff984 */ /* 0x000fe20000000800 */
[----:B------:R1:W-:Y:S04]  /*dd50*/  @!P4 LDGSTS.E.BYPASS.LTC128B.128 [R10+0xf800], desc[UR52][R2.64], !P2 ;  /* 0x0f800000020acfae */ /* 0x0003e8000d101d74 */
[----:B------:R1:W-:Y:S04]  /*dd60*/  @!P4 LDGSTS.E.BYPASS.LTC128B.128 [R10+0x11000], desc[UR52][R2.64+0x20], !P1 ;  /* 0x11000020020acfae */ /* 0x0003e8000c901d74 */
[----:B------:R1:W-:Y:S01]  /*dd70*/  @!P4 LDGSTS.E.BYPASS.LTC128B.128 [R10+0x12800], desc[UR52][R2.64+0x40], !P0 ;  /* 0x12800040020acfae */ /* 0x0003e2000c101d74 */
[----:B------:R-:W-:Y:S05]  /*dd80*/  BRA `(.L_x_8740) ;  /* 0xffffffd000107947 */ /* 0x000fea000383ffff */
.L_x_8666:
[----:B0-----:R0:W1:Y:S02]  /*dd90*/  SYNCS.PHASECHK.TRANS64.TRYWAIT P0, [R16+URZ+0x19c20], R3 ;  /* 0x019c2003100075a7 */ /* 0x001064000800017f */
[----:B-1----:R-:W-:Y:S05]  /*dda0*/  @!P0 NANOSLEEP.SYNCS 0x989680 ;  /* 0x009896800000895d */ /* 0x002fea0003900000 */
[----:B------:R-:W1:Y:S02]  /*ddb0*/  @!P0 SYNCS.PHASECHK.TRANS64 P0, [R16+URZ+0x19c20], R3 ;  /* 0x019c2003100085a7 */ /* 0x000e64000800007f */
[----:B-1----:R-:W-:Y:S05]  /*ddc0*/  @!P0 BRA `(.L_x_8666) ;  /* 0xfffffffc00f08947 */ /* 0x002fea000383ffff */
[----:B------:R-:W-:Y:S05]  /*ddd0*/  BRA `(.L_x_8741) ;  /* 0xffffffd000807947 */ /* 0x000fea000383ffff */
.L_x_8672:
[----:B0-----:R0:W1:Y:S02]  /*dde0*/  SYNCS.PHASECHK.TRANS64.TRYWAIT P0, [R6+URZ+0x19c80], R4 ;  /* 0x019c8004060075a7 */ /* 0x001064000800017f */
[----:B-1----:R-:W-:Y:S05]  /*ddf0*/  @!P0 NANOSLEEP.SYNCS 0x989680 ;  /* 0x009896800000895d */ /* 0x002fea0003900000 */
[----:B------:R-:W1:Y:S02]  /*de00*/  @!P0 SYNCS.PHASECHK.TRANS64 P0, [R6+URZ+0x19c80], R4 ;  /* 0x019c8004060085a7 */ /* 0x000e64000800007f */
[----:B-1----:R-:W-:Y:S05]  /*de10*/  @!P0 BRA `(.L_x_8672) ;  /* 0xfffffffc00f08947 */ /* 0x002fea000383ffff */
[----:B------:R-:W-:Y:S05]  /*de20*/  BRA `(.L_x_8742) ;  /* 0xffffffd4002c7947 */ /* 0x000fea000383ffff */
.L_x_8679:
[----:B-1----:R1:W2:Y:S02]  /*de30*/  SYNCS.PHASECHK.TRANS64.TRYWAIT P0, [R6+URZ+0x19c40], R4 ;  /* 0x019c4004060075a7 */ /* 0x0022a4000800017f */
[----:B--2---:R-:W-:Y:S05]  /*de40*/  @!P0 NANOSLEEP.SYNCS 0x989680 ;  /* 0x009896800000895d */ /* 0x004fea0003900000 */
[----:B------:R-:W2:Y:S02]  /*de50*/  @!P0 SYNCS.PHASECHK.TRANS64 P0, [R6+URZ+0x19c40], R4 ;  /* 0x019c4004060085a7 */ /* 0x000ea4000800007f */
[----:B--2---:R-:W-:Y:S05]  /*de60*/  @!P0 BRA `(.L_x_8679) ;  /* 0xfffffffc00f08947 */ /* 0x004fea000383ffff */
[----:B------:R-:W-:Y:S05]  /*de70*/  BRA `(.L_x_8743) ;  /* 0xffffffd800247947 */ /* 0x000fea000383ffff */
.L_x_8687:
[----:B0-----:R0:W1:Y:S02]  /*de80*/  SYNCS.PHASECHK.TRANS64.TRYWAIT P0, [R3+URZ+0x19c70], R4 ;  /* 0x019c7004030075a7 */ /* 0x001064000800017f */
[----:B-1----:R-:W-:Y:S05]  /*de90*/  @!P0 NANOSLEEP.SYNCS 0x989680 ;  /* 0x009896800000895d */ /* 0x002fea0003900000 */
[----:B------:R-:W1:Y:S02]  /*dea0*/  @!P0 SYNCS.PHASECHK.TRANS64 P0, [R3+URZ+0x19c70], R4 ;  /* 0x019c7004030085a7 */ /* 0x000e64000800007f */
[----:B-1----:R-:W-:Y:S05]  /*deb0*/  @!P0 BRA `(.L_x_8687) ;  /* 0xfffffffc00f08947 */ /* 0x002fea000383ffff */
[----:B------:R-:W-:Y:S05]  /*dec0*/  BRA `(.L_x_8744) ;  /* 0xffffffdc00387947 */ /* 0x000fea000383ffff */
.L_x_8689:
[----:B0-----:R0:W1:Y:S02]  /*ded0*/  SYNCS.PHASECHK.TRANS64.TRYWAIT P0, [R3+URZ+0x19c60], R4 ;  /* 0x019c6004030075a7 */ /* 0x001064000800017f */
[----:B-1----:R-:W-:Y:S05]  /*dee0*/  @!P0 NANOSLEEP.SYNCS 0x989680 ;  /* 0x009896800000895d */ /* 0x002fea0003900000 */
[----:B------:R-:W1:Y:S02]  /*def0*/  @!P0 SYNCS.PHASECHK.TRANS64 P0, [R3+URZ+0x19c60], R4 ;  /* 0x019c6004030085a7 */ /* 0x000e64000800007f */
[----:B-1----:R-:W-:Y:S05]  /*df00*/  @!P0 BRA `(.L_x_8689) ;  /* 0xfffffffc00f08947 */ /* 0x002fea000383ffff */
[----:B------:R-:W-:Y:S05]  /*df10*/  BRA `(.L_x_8745) ;  /* 0xffffffdc00407947 */ /* 0x000fea000383ffff */
.L_x_8696:
[----:B0-----:R0:W1:Y:S02]  /*df20*/  SYNCS.PHASECHK.TRANS64.TRYWAIT P1, [R0+URZ+0x19c70], R3 ;  /* 0x019c7003000075a7 */ /* 0x001064000802017f */
[----:B-1----:R-:W-:Y:S05]  /*df30*/  @!P1 NANOSLEEP.SYNCS 0x989680 ;  /* 0x009896800000995d */ /* 0x002fea0003900000 */
[----:B------:R-:W1:Y:S02]  /*df40*/  @!P1 SYNCS.PHASECHK.TRANS64 P1, [R0+URZ+0x19c70], R3 ;  /* 0x019c7003000095a7 */ /* 0x000e64000802007f */
[----:B-1----:R-:W-:Y:S05]  /*df50*/  @!P1 BRA `(.L_x_8696) ;  /* 0xfffffffc00f09947 */ /* 0x002fea000383ffff */
[----:B------:R-:W-:Y:S05]  /*df60*/  BRA `(.L_x_8746) ;  /* 0xffffffe000dc7947 */ /* 0x000fea000383ffff */
.L_x_8698:
[----:B0-----:R0:W1:Y:S02]  /*df70*/  SYNCS.PHASECHK.TRANS64.TRYWAIT P1, [R0+URZ+0x19c60], R3 ;  /* 0x019c6003000075a7 */ /* 0x001064000802017f */
[----:B-1----:R-:W-:Y:S05]  /*df80*/  @!P1 NANOSLEEP.SYNCS 0x989680 ;  /* 0x009896800000995d */ /* 0x002fea0003900000 */
[----:B------:R-:W1:Y:S02]  /*df90*/  @!P1 SYNCS.PHASECHK.TRANS64 P1, [R0+URZ+0x19c60], R3 ;  /* 0x019c6003000095a7 */ /* 0x000e64000802007f */
[----:B-1----:R-:W-:Y:S05]  /*dfa0*/  @!P1 BRA `(.L_x_8698) ;  /* 0xfffffffc00f09947 */ /* 0x002fea000383ffff */
[----:B------:R-:W-:Y:S05]  /*dfb0*/  BRA `(.L_x_8747) ;  /* 0xffffffe000e07947 */ /* 0x000fea000383ffff */
.L_x_8711:
[----:B0-----:R0:W1:Y:S02]  /*dfc0*/  SYNCS.PHASECHK.TRANS64.TRYWAIT P0, [R7+URZ+0x19c20], R0 ;  /* 0x019c2000070075a7 */ /* 0x001064000800017f */
[----:B-1----:R-:W-:Y:S05]  /*dfd0*/  @!P0 NANOSLEEP.SYNCS 0x989680 ;  /* 0x009896800000895d */ /* 0x002fea0003900000 */
[----:B------:R-:W1:Y:S02]  /*dfe0*/  @!P0 SYNCS.PHASECHK.TRANS64 P0, [R7+URZ+0x19c20], R0 ;  /* 0x019c2000070085a7 */ /* 0x000e64000800007f */
[----:B-1----:R-:W-:Y:S05]  /*dff0*/  @!P0 BRA `(.L_x_8711) ;  /* 0xfffffffc00f08947 */ /* 0x002fea000383ffff */
[----:B------:R-:W-:Y:S05]  /*e000*/  BRA `(.L_x_8748) ;  /* 0xfffffff000c07947 */ /* 0x000fea000383ffff */
.L_x_8712:
        /* <DEDUP_REMOVED lines=11> */
.L_x_8750:
[----:B------:R-:W-:Y:S05]  /*e0c0*/  BSYNC B0 ;  /* 0x0000000000007941 */ /* 0x000fea0003800000 */
.L_x_8749:
[----:B------:R-:W-:Y:S05]  /*e0d0*/  BRA `(.L_x_8751) ;  /* 0xfffffff000a87947 */ /* 0x000fea000383ffff */
.L_x_8715:
[----:B------:R-:W-:Y:S01]  /*e0e0*/  BSSY B1, `(.L_x_8752) ;  /* 0x0000006000017945 */ /* 0x000fe20003800000 */
[----:B------:R-:W-:-:S07]  /*e0f0*/  IMAD.MOV.U32 R15, RZ, RZ, -0x1 ;  /* 0xffffffffff0f7424 */ /* 0x000fce00078e00ff */
[----:B0-----:R-:W-:Y:S05]  /*e100*/  WARPSYNC.COLLECTIVE R15, `(.L_x_8753) ;  /* 0x000000000f0c7348 */ /* 0x001fea0003c00000 */
[----:B------:R-:W-:Y:S02]  /*e110*/  ELECT P6, UR62, PT ;  /* 0x00000000003e782f */ /* 0x000fe400038c0000 */
[----:B------:R-:W-:Y:S01]  /*e120*/  MOV R14, UR62 ;  /* 0x0000003e000e7c02 */ /* 0x000fe20008000f00 */
[----:B0-----:R-:W-:Y:S10]  /*e130*/  ENDCOLLECTIVE ;  /* 0x000000000000791b */ /* 0x001ff40003800000 */
.L_x_8753:
[----:B------:R-:W-:Y:S05]  /*e140*/  BSYNC B1 ;  /* 0x0000000000017941 */ /* 0x000fea0003800000 */
.L_x_8752:
[----:B------:R-:W-:Y:S05]  /*e150*/  BRA `(.L_x_8754) ;  /* 0xfffffff000a07947 */ /* 0x000fea000383ffff */
.L_x_8717:
[----:B0-----:R0:W1:Y:S02]  /*e160*/  SYNCS.PHASECHK.TRANS64.TRYWAIT P1, [R5+URZ], R4 ;  /* 0x00000004050075a7 */ /* 0x001064000802017f */
[----:B-1----:R-:W-:Y:S05]  /*e170*/  @!P1 NANOSLEEP.SYNCS 0x989680 ;  /* 0x009896800000995d */ /* 0x002fea0003900000 */
[----:B------:R-:W1:Y:S02]  /*e180*/  @!P1 SYNCS.PHASECHK.TRANS64 P1, [R5+URZ], R4 ;  /* 0x00000004050095a7 */ /* 0x000e64000802007f */
[----:B-1----:R-:W-:Y:S05]  /*e190*/  @!P1 BRA `(.L_x_8717) ;  /* 0xfffffffc00f09947 */ /* 0x002fea000383ffff */
[----:B------:R-:W-:Y:S05]  /*e1a0*/  BRA `(.L_x_8755) ;  /* 0xfffffff000d47947 */ /* 0x000fea000383ffff */
.L_x_8718:
[----:B-1----:R1:W2:Y:S02]  /*e1b0*/  SYNCS.PHASECHK.TRANS64.TRYWAIT P1, [R3+URZ], R0 ;  /* 0x00000000030075a7 */ /* 0x0022a4000802017f */
[----:B--2---:R-:W-:Y:S05]  /*e1c0*/  @!P1 NANOSLEEP.SYNCS 0x989680 ;  /* 0x009896800000995d */ /* 0x004fea0003900000 */
[----:B------:R-:W2:Y:S02]  /*e1d0*/  @!P1 SYNCS.PHASECHK.TRANS64 P1, [R3+URZ], R0 ;  /* 0x00000000030095a7 */ /* 0x000ea4000802007f */
[----:B--2---:R-:W-:Y:S05]  /*e1e0*/  @!P1 BRA `(.L_x_8718) ;  /* 0xfffffffc00f09947 */ /* 0x004fea000383ffff */
[----:B------:R-:W-:Y:S05]  /*e1f0*/  BRA `(.L_x_8756) ;  /* 0xfffffff000c87947 */ /* 0x000fea000383ffff */
.L_x_8720:
[----:B-1----:R1:W2:Y:S02]  /*e200*/  SYNCS.PHASECHK.TRANS64.TRYWAIT P1, [R3+URZ+0x19c60], R4 ;  /* 0x019c6004030075a7 */ /* 0x0022a4000802017f */
[----:B--2---:R-:W-:Y:S05]  /*e210*/  @!P1 NANOSLEEP.SYNCS 0x989680 ;  /* 0x009896800000995d */ /* 0x004fea0003900000 */
[----:B------:R-:W2:Y:S02]  /*e220*/  @!P1 SYNCS.PHASECHK.TRANS64 P1, [R3+URZ+0x19c60], R4 ;  /* 0x019c6004030095a7 */ /* 0x000ea4000802007f */
[----:B--2---:R-:W-:Y:S05]  /*e230*/  @!P1 BRA `(.L_x_8720) ;  /* 0xfffffffc00f09947 */ /* 0x004fea000383ffff */
[----:B------:R-:W-:Y:S05]  /*e240*/  BRA `(.L_x_8757) ;  /* 0xfffffff000c87947 */ /* 0x000fea000383ffff */
.L_x_8722:
[----:B0-----:R0:W2:Y:S02]  /*e250*/  SYNCS.PHASECHK.TRANS64.TRYWAIT P1, [R5+URZ+0x19c60], R0 ;  /* 0x019c6000050075a7 */ /* 0x0010a4000802017f */
[----:B--2---:R-:W-:Y:S05]  /*e260*/  @!P1 NANOSLEEP.SYNCS 0x989680 ;  /* 0x009896800000995d */ /* 0x004fea0003900000 */
[----:B------:R-:W2:Y:S02]  /*e270*/  @!P1 SYNCS.PHASECHK.TRANS64 P1, [R5+URZ+0x19c60], R0 ;  /* 0x019c6000050095a7 */ /* 0x000ea4000802007f */
[----:B--2---:R-:W-:Y:S05]  /*e280*/  @!P1 BRA `(.L_x_8722) ;  /* 0xfffffffc00f09947 */ /* 0x004fea000383ffff */
[----:B------:R-:W-:Y:S05]  /*e290*/  BRA `(.L_x_8758) ;  /* 0xfffffff000c87947 */ /* 0x000fea000383ffff */
.L_x_8724:
[----:B--2---:R2:W3:Y:S02]  /*e2a0*/  SYNCS.PHASECHK.TRANS64.TRYWAIT P0, [R3+URZ+0x19c80], R4 ;  /* 0x019c8004030075a7 */ /* 0x0044e4000800017f */
[----:B---3--:R-:W-:Y:S05]  /*e2b0*/  @!P0 NANOSLEEP.SYNCS 0x989680 ;  /* 0x009896800000895d */ /* 0x008fea0003900000 */
[----:B------:R-:W3:Y:S02]  /*e2c0*/  @!P0 SYNCS.PHASECHK.TRANS64 P0, [R3+URZ+0x19c80], R4 ;  /* 0x019c8004030085a7 */ /* 0x000ee4000800007f */
[----:B---3--:R-:W-:Y:S05]  /*e2d0*/  @!P0 BRA `(.L_x_8724) ;  /* 0xfffffffc00f08947 */ /* 0x008fea000383ffff */
[----:B------:R-:W-:Y:S05]  /*e2e0*/  BRA `(.L_x_8725) ;  /* 0xfffffff000c47947 */ /* 0x000fea000383ffff */
.L_x_8759:
        /* <DEDUP_REMOVED lines=9> */
.L_x_12980:


//--------------------- .text._ZN7cutlass13device_kernelIN5flash11enable_sm90INS1_16FlashAttnFwdSm90INS1_25CollectiveMainloopFwdSm90ILi2EN4cute5tupleIJNS5_1CILi1EEES8_S8_EEENS6_IJNS7_ILi192EEENS7_ILi128EEENS7_ILi96EEEEEELi96ENS_12float_e4m3_tEfNS_4arch4Sm90ELb0ELb0ELb0ELb1ELb0ELb1ELb0ELb1ELb1ELb1ELb0ELb0EEENS1_21CollectiveEpilogueFwdINS6_IJSA_SC_SB_EEES9_NS_10bfloat16_tESG_Li384ELb1ELb1ELb0ELb1EEENS1_36VarlenDynamicPersistentTileSchedulerILi192ELi128ELi384ELi128ELb0ELb1ELb1ELb0ELb1ELb1EEEEEEEEEvNT_6ParamsE --------------------------
	.section	.text._ZN7cutlass13device_kernelIN5flash11enable_sm90INS1_16FlashAttnFwdSm90INS1_25CollectiveMainloopFwdSm90ILi2EN4cute5tupleIJNS5_1CILi1EEES8_S8_EEENS6_IJNS7_ILi192EEENS7_ILi128EEENS7_ILi96EEEEEELi96ENS_12float_e4m3_tEfNS_4arch4Sm90ELb0ELb0ELb0ELb1ELb0ELb1ELb0ELb1ELb1ELb1ELb0ELb0EEENS1_21CollectiveEpilogueFwdINS6_IJSA_SC_SB_EEES9_NS_10bfloat16_tESG_Li384ELb1ELb1ELb0ELb1EEENS1_36VarlenDynamicPersistentTileSchedulerILi192ELi128ELi384ELi128ELb0ELb1ELb1ELb0ELb1ELb1EEEEEEEEEvNT_6ParamsE,"ax",@progbits
	.align	128
.text._ZN7cutlass13device_kernelIN5flash11enable_sm90INS1_16FlashAttnFwdSm90INS1_25CollectiveMainloopFwdSm90ILi2EN4cute5tupleIJNS5_1CILi1EEES8_S8_EEENS6_IJNS7_ILi192EEENS7_ILi128EEENS7_ILi96EEEEEELi96ENS_12float_e4m3_tEfNS_4arch4Sm90ELb0ELb0ELb0ELb1ELb0ELb1ELb0ELb1ELb1ELb1ELb0ELb0EEENS1_21CollectiveEpilogueFwdINS6_IJSA_SC_SB_EEES9_NS_10bfloat16_tESG_Li384ELb1ELb1ELb0ELb1EEENS1_36VarlenDynamicPersistentTileSchedulerILi192ELi128ELi384ELi128ELb0ELb1ELb1ELb0ELb1ELb1EEEEEEEEEvNT_6ParamsE:
        .type           _ZN7cutlass13device_kernelIN5flash11enable_sm90INS1_16FlashAttnFwdSm90INS1_25CollectiveMainloopFwdSm90ILi2EN4cute5tupleIJNS5_1CILi1EEES8_S8_EEENS6_IJNS7_ILi192EEENS7_ILi128EEENS7_ILi96EEEEEELi96ENS_12float_e4m3_tEfNS_4arch4Sm90ELb0ELb0ELb0ELb1ELb0ELb1ELb0ELb1ELb1ELb1ELb0ELb0EEENS1_21CollectiveEpilogueFwdINS6_IJSA_SC_SB_EEES9_NS_10bfloat16_tESG_Li384ELb1ELb1ELb0ELb1EEENS1_36VarlenDynamicPersistentTileSchedulerILi192ELi128ELi384ELi128ELb0ELb1ELb1ELb0ELb1ELb1EEEEEEEEEvNT_6ParamsE,@function
        .size           _ZN7cutlass13device_kernelIN5flash11enable_sm90INS1_16FlashAttnFwdSm90INS1_25CollectiveMainloopFwdSm90ILi2EN4cute5tupleIJNS5_1CILi1EEES8_S8_EEENS6_IJNS7_ILi192EEENS7_ILi128EEENS7_ILi96EEEEEELi96ENS_12float_e4m3_tEfNS_4arch4Sm90ELb0ELb0ELb0ELb1ELb0ELb1ELb0ELb1ELb1ELb1ELb0ELb0EEENS1_21CollectiveEpilogueFwdINS6_IJSA_SC_SB_EEES9_NS_10bfloat16_tESG_Li384ELb1ELb1ELb0ELb1EEENS1_36VarlenDynamicPersistentTileSchedulerILi192ELi128ELi384ELi128ELb0ELb1ELb1ELb0ELb1ELb1EEEEEEEEEvNT_6ParamsE,(.L_x_12981 - _ZN7cutlass13device_kernelIN5flash11enable_sm90INS1_16FlashAttnFwdSm90INS1_25CollectiveMainloopFwdSm90ILi2EN4cute5tupleIJNS5_1CILi1EEES8_S8_EEENS6_IJNS7_ILi192EEENS7_ILi128EEENS7_ILi96EEEEEELi96ENS_12float_e4m3_tEfNS_4arch4Sm90ELb0ELb0ELb0ELb1ELb0ELb1ELb0ELb1ELb1ELb1ELb0ELb0EEENS1_21CollectiveEpilogueFwdINS6_IJSA_SC_SB_EEES9_NS_10bfloat16_tESG_Li384ELb1ELb1ELb0ELb1EEENS1_36VarlenDynamicPersistentTileSchedulerILi192ELi128ELi384ELi128ELb0ELb1ELb1ELb0ELb1ELb1EEEEEEEEEvNT_6ParamsE)
        .other          _ZN7cutlass13device_kernelIN5flash11enable_sm90INS1_16FlashAttnFwdSm90INS1_25CollectiveMainloopFwdSm90ILi2EN4cute5tupleIJNS5_1CILi1EEES8_S8_EEENS6_IJNS7_ILi192EEENS7_ILi128EEENS7_ILi96EEEEEELi96ENS_12float_e4m3_tEfNS_4arch4Sm90ELb0ELb0ELb0ELb1ELb0ELb1ELb0ELb1ELb1ELb1ELb0ELb0EEENS1_21CollectiveEpilogueFwdINS6_IJSA_SC_SB_EEES9_NS_10bfloat16_tESG_Li384ELb1ELb1ELb0ELb1EEENS1_36VarlenDynamicPersistentTileSchedulerILi192ELi128ELi384ELi128ELb0ELb1ELb1ELb0ELb1ELb1EEEEEEEEEvNT_6ParamsE,@"STO_CUDA_ENTRY STV_DEFAULT"
_ZN7cutlass13device_kernelIN5flash11enable_sm90INS1_16FlashAttnFwdSm90INS1_25CollectiveMainloopFwdSm90ILi2EN4cute5tupleIJNS5_1CILi1EEES8_S8_EEENS6_IJNS7_ILi192EEENS7_ILi128EEENS7_ILi96EEEEEELi96ENS_12float_e4m3_tEfNS_4arch4Sm90ELb0ELb0ELb0ELb1ELb0ELb1ELb0ELb1ELb1ELb1ELb0ELb0EEENS1_21CollectiveEpilogueFwdINS6_IJSA_SC_SB_EEES9_NS_10bfloat16_tESG_Li384ELb1ELb1ELb0ELb1EEENS1_36VarlenDynamicPersistentTileSchedulerILi192ELi128ELi384ELi128ELb0ELb1ELb1ELb0ELb1ELb1EEEEEEEEEvNT_6ParamsE:
        /* <DEDUP_REMOVED lines=24> */
.L_x_8761:
[----:B------:R-:W-:Y:S05]  /*0180*/  BSYNC B0 ;  /* 0x0000000000007941 */ /* 0x000fea0003800000 */
.L_x_8760:
        /* <DEDUP_REMOVED lines=41> */
.L_x_8762:
        /* <DEDUP_REMOVED lines=22> */
.L_x_8763:
        /* <DEDUP_REMOVED lines=18> */
.L_x_8764:
        /* <DEDUP_REMOVED lines=22> */
.L_x_8765:
        /* <DEDUP_REMOVED lines=22> */
.L_x_8766:
        /* <DEDUP_REMOVED lines=8> */
.L_x_8769:
[----:B------:R-:W-:-:S08]  /*09e0*/  NOP ;  /* 0x0000000000007918 */ /* 0x000fd00000000000 */
[----:B------:R-:W0:Y:S02]  /*09f0*/  USETMAXREG.TRY_ALLOC.CTAPOOL UP0, 0xa0 ;  /* 0x000000a0000079c8 */ /* 0x000e240008000600 */
[----:B0-----:R-:W-:-:S13]  /*0a00*/  PLOP3.LUT P0, PT, PT, PT, UP0, 0x80, 0x0 ;  /* 0x000000000000781c */ /* 0x001fda0003f0f008 */
[----:B------:R-:W-:Y:S05]  /*0a10*/  @!P0 BRA `(.L_x_8769) ;  /* 0xfffffffc00f08947 */ /* 0x000fea000383ffff */
[----:B------:R-:W0:Y:S08]  /*0a20*/  S2UR UR4, SR_CgaCtaId ;  /* 0x00000000000479c3 */ /* 0x000e300000008800 */
[----:B------:R-:W-:Y:S06]  /*0a30*/  BAR.ARV 0x8, 0x200 ;  /* 0x0208000000007b1d */ /* 0x000fec0000002000 */
[----:B------:R-:W-:-:S02]  /*0a40*/  MOV R16, 0x400 ;  /* 0x0000040000107802 */ /* 0x000fc40000000f00 */
[----:B------:R-:W-:Y:S01]  /*0a50*/  BAR.SYNC.DEFER_BLOCKING 0x5, 0x200 ;  /* 0x0148000000007b1d */ /* 0x000fe20000010000 */
[----:B0-----:R-:W-:-:S05]  /*0a60*/  IMAD.U32 R0, RZ, RZ, UR4 ;  /* 0x00000004ff007e24 */ /* 0x001fca000f8e00ff */
[----:B------:R-:W-:Y:S01]  /*0a70*/  ULDC UR4, c[0x0][0xc3c] ;  /* 0x00030f0000047ab9 */ /* 0x000fe20000000800 */
[----:B------:R-:W-:Y:S01]  /*0a80*/  LEA R16, R0, R16, 0x18 ;  /* 0x0000001000107211 */ /* 0x000fe200078ec0ff */
[----:B------:R-:W-:Y:S04]  /*0a90*/  STL [R1+0x20], R0 ;  /* 0x0000200001007387 */ /* 0x000fe80000100800 */
[----:B------:R-:W0:Y:S01]  /*0aa0*/  LDS.128 R8, [R16+0x19cd0] ;  /* 0x019cd00010087984 */ /* 0x000e220000000c00 */
[----:B------:R-:W-:Y:S06]  /*0ab0*/  BAR.ARV 0x4, 0x200 ;  /* 0x0108000000007b1d */ /* 0x000fec0000002000 */
[----:B0-----:R-:W-:-:S13]  /*0ac0*/  ISETP.GE.AND P0, PT, R11, UR4, PT ;  /* 0x000000040b007c0c */ /* 0x001fda000bf06270 */
[----:B------:R-:W-:Y:S05]  /*0ad0*/  @P0 BRA `(.L_x_8770) ;  /* 0x0000017800d80947 */ /* 0x000fea0003800000 */
[----:B------:R-:W0:Y:S01]  /*0ae0*/  S2R R0, SR_TID.X ;  /* 0x0000000000007919 */ /* 0x000e220000002100 */
[----:B------:R-:W-:Y:S01]  /*0af0*/  IMAD.MOV.U32 R19, RZ, RZ, -0x2 ;  /* 0xfffffffeff137424 */ /* 0x000fe200078e00ff */
[----:B------:R-:W-:Y:S01]  /*0b00*/  CS2R R154, SRZ ;  /* 0x00000000009a7805 */ /* 0x000fe2000001ff00 */
[----:B------:R-:W-:Y:S01]  /*0b10*/  ULOP3.LUT UR36, UR37, 0x1, URZ, 0xfc, !UPT ;  /* 0x0000000125247892 */ /* 0x000fe2000f8efc3f */
[----:B0-----:R-:W-:-:S05]  /*0b20*/  VIADD R25, R0, 0xffffff80 ;  /* 0xffffff8000197836 */ /* 0x001fca0000000000 */
[----:B------:R-:W-:Y:S02]  /*0b30*/  SHF.R.S32.HI R0, RZ, 0x1f, R25 ;  /* 0x0000001fff007819 */ /* 0x000fe40000011419 */
[-C--:B------:R-:W-:Y:S02]  /*0b40*/  LEA.HI R3, R25, R25.reuse, RZ, 0x1 ;  /* 0x0000001919037211 */ /* 0x080fe400078f08ff */
[CC--:B------:R-:W-:Y:S02]  /*0b50*/  LEA.HI R2, R0.reuse, R25.reuse, RZ, 0x5 ;  /* 0x0000001900027211 */ /* 0x0c0fe400078f28ff */
[----:B------:R-:W-:Y:S02]  /*0b60*/  LEA.HI R6, R0, R25, RZ, 0x4 ;  /* 0x0000001900067211 */ /* 0x000fe400078f20ff */
[----:B------:R-:W-:Y:S01]  /*0b70*/  SHF.R.S32.HI R22, RZ, 0x1, R3 ;  /* 0x00000001ff167819 */ /* 0x000fe20000011403 */
[----:B------:R-:W-:Y:S01]  /*0b80*/  IMAD.SHL.U32 R4, R2, 0x10, RZ ;  /* 0x0000001002047824 */ /* 0x000fe200078e00ff */
[----:B------:R-:W-:-:S04]  /*0b90*/  LOP3.LUT R2, R6, 0x7fffff0, RZ, 0xc0, !PT ;  /* 0x07fffff006027812 */ /* 0x000fc800078ec0ff */
[----:B------:R-:W-:Y:S01]  /*0ba0*/  LOP3.LUT R5, R4, 0xfffffe00, RZ, 0xc0, !PT ;  /* 0xfffffe0004057812 */ /* 0x000fe200078ec0ff */
[----:B------:R-:W-:Y:S01]  /*0bb0*/  IMAD.IADD R4, R25, 0x1, -R2 ;  /* 0x0000000119047824 */ /* 0x000fe200078e0a02 */
[----:B------:R-:W-:-:S03]  /*0bc0*/  LEA.HI R2, R0, R25, RZ, 0x7 ;  /* 0x0000001900027211 */ /* 0x000fc600078f38ff */
[----:B------:R-:W-:Y:S01]  /*0bd0*/  IMAD R7, R4, 0x20, R5 ;  /* 0x0000002004077824 */ /* 0x000fe200078e0205 */
        /* <DEDUP_REMOVED lines=8> */
[----:B------:R-:W-:Y:S01]  /*0c60*/  SHF.R.S32.HI R8, RZ, 0x1f, R23 ;  /* 0x0000001fff087819 */ /* 0x000fe20000011417 */
[----:B------:R-:W-:Y:S01]  /*0c70*/  IMAD.SHL.U32 R152, R24, 0x8, RZ ;  /* 0x0000000818987824 */ /* 0x000fe200078e00ff */
[----:B------:R-:W-:Y:S02]  /*0c80*/  LEA.HI R6, R6, R3, RZ, 0x1 ;  /* 0x0000000306067211 */ /* 0x000fe400078f08ff */
[----:B------:R-:W-:Y:S01]  /*0c90*/  LOP3.LUT R5, R5, 0x7fffffc, RZ, 0xc0, !PT ;  /* 0x07fffffc05057812 */ /* 0x000fe200078ec0ff */
[----:B------:R-:W-:Y:S01]  /*0ca0*/  VIADD R21, R152, 0x20 ;  /* 0x0000002098157836 */ /* 0x000fe20000000000 */
[----:B------:R-:W-:Y:S01]  /*0cb0*/  LEA.HI R12, R8, R23, RZ, 0x2 ;  /* 0x00000017080c7211 */ /* 0x000fe200078f10ff */
[----:B------:R-:W-:Y:S01]  /*0cc0*/  VIADD R157, R152, 0x10 ;  /* 0x00000010989d7836 */ /* 0x000fe20000000000 */
[----:B------:R-:W-:Y:S01]  /*0cd0*/  LOP3.LUT R6, R6, 0x1ffffffe, RZ, 0xc0, !PT ;  /* 0x1ffffffe06067812 */ /* 0x000fe200078ec0ff */
[----:B------:R-:W-:Y:S01]  /*0ce0*/  IMAD.IADD R5, R22, 0x1, -R5 ;  /* 0x0000000116057824 */ /* 0x000fe200078e0a05 */
[----:B------:R-:W-:Y:S01]  /*0cf0*/  SHF.R.S32.HI R20, RZ, 0x7, R2 ;  /* 0x00000007ff147819 */ /* 0x000fe20000011402 */
[----:B------:R-:W-:Y:S01]  /*0d00*/  IMAD.IADD R15, R152, 0x1, R21 ;  /* 0x00000001980f7824 */ /* 0x000fe200078e0215 */
[--C-:B------:R-:W-:Y:S01]  /*0d10*/  SHF.R.S32.HI R13, RZ, 0x2, R12.reuse ;  /* 0x00000002ff0d7819 */ /* 0x100fe2000001140c */
[C---:B------:R-:W-:Y:S01]  /*0d20*/  IMAD R17, R3.reuse, 0x8, R5 ;  /* 0x0000000803117824 */ /* 0x040fe200078e0205 */
[----:B------:R-:W-:Y:S01]  /*0d30*/  SHF.R.S32.HI R2, RZ, 0x1f, R12 ;  /* 0x0000001fff027819 */ /* 0x000fe2000001140c */
[----:B------:R-:W-:Y:S01]  /*0d40*/  IMAD.IADD R6, R3, 0x1, -R6 ;  /* 0x0000000103067824 */ /* 0x000fe200078e0a06 */
[----:B------:R-:W-:Y:S01]  /*0d50*/  SHF.R.S32.HI R4, RZ, 0x3, R4 ;  /* 0x00000003ff047819 */ /* 0x000fe20000011404 */
[----:B------:R-:W-:Y:S01]  /*0d60*/  STL [R1+0x8], R21 ;  /* 0x0000081501007387 */ /* 0x000fe20000100800 */
[----:B------:R-:W-:Y:S01]  /*0d70*/  LEA.HI R3, R2, R13, RZ, 0x3 ;  /* 0x0000000d02037211 */ /* 0x000fe200078f18ff */
[----:B------:R-:W-:Y:S01]  /*0d80*/  IMAD.HI R2, R20, 0x55555556, RZ ;  /* 0x5555555614027827 */ /* 0x000fe200078e02ff */
[----:B------:R-:W-:-:S02]  /*0d90*/  SHF.R.S32.HI R18, RZ, 0x1f, R15 ;  /* 0x0000001fff127819 */ /* 0x000fc4000001140f */
[----:B------:R-:W-:Y:S01]  /*0da0*/  LOP3.LUT R14, R3, 0xfffffff8, RZ, 0xc0, !PT ;  /* 0xfffffff8030e7812 */ /* 0x000fe200078ec0ff */
[----:B------:R-:W-:Y:S01]  /*0db0*/  IMAD.SHL.U32 R4, R4, 0x80, RZ ;  /* 0x0000008004047824 */ /* 0x000fe200078e00ff */
[----:B------:R-:W-:Y:S02]  /*0dc0*/  LEA.HI R8, R8, R23, RZ, 0x5 ;  /* 0x0000001708087211 */ /* 0x000fe400078f28ff */
[CC--:B------:R-:W-:Y:S01]  /*0dd0*/  LEA.HI R5, R18.reuse, R15.reuse, RZ, 0x4 ;  /* 0x0000000f12057211 */ /* 0x0c0fe200078f20ff */
[----:B------:R-:W-:Y:S01]  /*0de0*/  IMAD.IADD R13, R13, 0x1, -R14 ;  /* 0x000000010d0d7824 */ /* 0x000fe200078e0a0e */
[----:B------:R-:W-:Y:S01]  /*0df0*/  LEA.HI R15, R18, R15, RZ, 0x5 ;  /* 0x0000000f120f7211 */ /* 0x000fe200078f28ff */
[----:B------:R-:W-:Y:S01]  /*0e00*/  IMAD.SHL.U32 R14, R17, 0x20, RZ ;  /* 0x00000020110e7824 */ /* 0x000fe200078e00ff */
[----:B------:R-:W-:Y:S01]  /*0e10*/  LEA.HI R2, R2, R2, RZ, 0x1 ;  /* 0x0000000202027211 */ /* 0x000fe200078f08ff */
[----:B------:R-:W-:Y:S01]  /*0e20*/  IMAD.SHL.U32 R18, R24, 0x10, RZ ;  /* 0x0000001018127824 */ /* 0x000fe200078e00ff */
[----:B------:R-:W-:Y:S01]  /*0e30*/  SHF.R.S32.HI R8, RZ, 0x5, R8 ;  /* 0x00000005ff087819 */ /* 0x000fe20000011408 */
[----:B------:R-:W-:Y:S01]  /*0e40*/  IMAD.MOV.U32 R17, RZ, RZ, RZ ;  /* 0x000000ffff117224 */ /* 0x000fe200078e00ff */
[----:B------:R-:W-:Y:S01]  /*0e50*/  LOP3.LUT R156, R4, 0x80, RZ, 0xc0, !PT ;  /* 0x00000080049c7812 */ /* 0x000fe200078ec0ff */
[----:B------:R-:W-:Y:S01]  /*0e60*/  IMAD R4, R6, 0x8, R7 ;  /* 0x0000000806047824 */ /* 0x000fe200078e0207 */
[----:B------:R-:W-:Y:S01]  /*0e70*/  LOP3.LUT R12, R12, 0x7ffffffc, RZ, 0xc0, !PT ;  /* 0x7ffffffc0c0c7812 */ /* 0x000fe200078ec0ff */
[----:B------:R-:W-:Y:S01]  /*0e80*/  IMAD R2, R2, -0x3, R20 ;  /* 0xfffffffd02027824 */ /* 0x000fe200078e0214 */
[----:B------:R-:W-:Y:S01]  /*0e90*/  SHF.R.S32.HI R15, RZ, 0x5, R15 ;  /* 0x00000005ff0f7819 */ /* 0x000fe2000001140f */
[----:B------:R-:W-:Y:S01]  /*0ea0*/  IMAD R13, R8, 0x10, R13 ;  /* 0x00000010080d7824 */ /* 0x000fe200078e020d */
[----:B------:R-:W-:Y:S01]  /*0eb0*/  SHF.R.U32.HI R20, RZ, 0x3, R156 ;  /* 0x00000003ff147819 */ /* 0x000fe2000001169c */
[----:B------:R-:W-:Y:S01]  /*0ec0*/  STL [R1+0xc], R14 ;  /* 0x00000c0e01007387 */ /* 0x000fe20000100800 */
[----:B------:R-:W-:Y:S01]  /*0ed0*/  LOP3.LUT R3, R156, 0x10, R5, 0xf8, !PT ;  /* 0x000000109c037812 */ /* 0x000fe200078ef805 */
[----:B------:R-:W-:Y:S01]  /*0ee0*/  IMAD.IADD R12, R23, 0x1, -R12 ;  /* 0x00000001170c7824 */ /* 0x000fe200078e0a0c */
[----:B------:R-:W-:Y:S01]  /*0ef0*/  LEA.HI R0, R0, R25, RZ, 0x2 ;  /* 0x0000001900007211 */ /* 0x000fe200078f10ff */
[----:B------:R-:W-:Y:S01]  /*0f00*/  IMAD R15, R15, 0x1800, R14 ;  /* 0x000018000f0f7824 */ /* 0x000fe200078e020e */
[----:B------:R0:W-:Y:S01]  /*0f10*/  STL [R1+0x6c], R4 ;  /* 0x00006c0401007387 */ /* 0x0001e20000100800 */
[----:B------:R-:W-:Y:S01]  /*0f20*/  LOP3.LUT R3, R3, R20, RZ, 0x3c, !PT ;  /* 0x0000001403037212 */ /* 0x000fe200078e3cff */
[----:B------:R-:W-:Y:S01]  /*0f30*/  IMAD R6, R12, R19, 0x80 ;  /* 0x000000800c067424 */ /* 0x000fe200078e0213 */
[----:B------:R-:W-:Y:S01]  /*0f40*/  SHF.R.S32.HI R8, RZ, 0x1f, R21 ;  /* 0x0000001fff087819 */ /* 0x000fe20000011415 */
[----:B------:R-:W-:Y:S01]  /*0f50*/  IMAD.MOV.U32 R23, RZ, RZ, RZ ;  /* 0x000000ffff177224 */ /* 0x000fe200078e00ff */
[----:B------:R-:W-:-:S02]  /*0f60*/  IADD3 R3, R16, R15, R3 ;  /* 0x0000000f10037210 */ /* 0x000fc40007ffe003 */
[----:B------:R1:W-:Y:S01]  /*0f70*/  STL [R1+0x64], R6 ;  /* 0x0000640601007387 */ /* 0x0003e20000100800 */
[----:B0-----:R-:W-:Y:S01]  /*0f80*/  IMAD R4, R2, 0x40, R13 ;  /* 0x0000004002047824 */ /* 0x001fe200078e020d */
[----:B------:R-:W-:Y:S02]  /*0f90*/  LOP3.LUT R2, R0, 0xfffffffc, RZ, 0xc0, !PT ;  /* 0xfffffffc00027812 */ /* 0x000fe400078ec0ff */
[----:B------:R0:W-:Y:S01]  /*0fa0*/  STL [R1+0x5c], R3 ;  /* 0x00005c0301007387 */ /* 0x0001e20000100800 */
[----:B------:R-:W-:Y:S02]  /*0fb0*/  SHF.R.S32.HI R0, RZ, 0x2, R0 ;  /* 0x00000002ff007819 */ /* 0x000fe40000011400 */
[----:B------:R-:W-:Y:S01]  /*0fc0*/  IMAD.IADD R7, R25, 0x1, -R2 ;  /* 0x0000000119077824 */ /* 0x000fe200078e0a02 */
[----:B------:R-:W-:Y:S01]  /*0fd0*/  STL [R1+0x14], R9 ;  /* 0x0000140901007387 */ /* 0x000fe20000100800 */
[----:B-1----:R-:W-:Y:S02]  /*0fe0*/  SHF.R.S32.HI R6, RZ, 0x1f, R157 ;  /* 0x0000001fff067819 */ /* 0x002fe4000001149d */
[----:B------:R-:W-:Y:S01]  /*0ff0*/  SHF.R.S32.HI R2, RZ, 0x1f, R22 ;  /* 0x0000001fff027819 */ /* 0x000fe20000011416 */
[----:B------:R-:W-:Y:S01]  /*1000*/  STL [R1+0x18], R10 ;  /* 0x0000180a01007387 */ /* 0x000fe20000100800 */
[C---:B0-----:R-:W-:Y:S01]  /*1010*/  IMAD.SHL.U32 R3, R7.reuse, 0x8, RZ ;  /* 0x0000000807037824 */ /* 0x041fe200078e00ff */
[----:B------:R-:W-:-:S02]  /*1020*/  LEA.HI R0, R7, R7, RZ, 0x1 ;  /* 0x0000000707007211 */ /* 0x000fc400078f08ff */
[----:B------:R-:W-:Y:S02]  /*1030*/  STL [R1+0x60], R4 ;  /* 0x0000600401007387 */ /* 0x000fe40000100800 */
[----:B------:R-:W-:Y:S02]  /*1040*/  LOP3.LUT R2, R0, 0x1ffffffe, RZ, 0xc0, !PT ;  /* 0x1ffffffe00027812 */ /* 0x000fe400078ec0ff */
[----:B------:R-:W-:Y:S01]  /*1050*/  STL [R1+0x1c], R11 ;  /* 0x00001c0b01007387 */ /* 0x000fe20000100800 */
[----:B------:R-:W-:Y:S02]  /*1060*/  LOP3.LUT R0, R156, 0x10, R18, 0xf8, !PT ;  /* 0x000000109c007812 */ /* 0x000fe400078ef812 */
[----:B------:R-:W-:Y:S01]  /*1070*/  IMAD.IADD R2, R7, 0x1, -R2 ;  /* 0x0000000107027824 */ /* 0x000fe200078e0a02 */
[----:B------:R-:W-:Y:S01]  /*1080*/  STL [R1+0x3c], RZ ;  /* 0x00003cff01007387 */ /* 0x000fe20000100800 */
[----:B------:R-:W-:-:S03]  /*1090*/  LOP3.LUT R0, R0, R20, RZ, 0x3c, !PT ;  /* 0x0000001400007212 */ /* 0x000fc600078e3cff */
[----:B------:R-:W-:Y:S04]  /*10a0*/  STL [R1+0x2c], R3 ;  /* 0x00002c0301007387 */ /* 0x000fe80000100800 */
[----:B------:R0:W-:Y:S04]  /*10b0*/  STL [R1+0x58], R6 ;  /* 0x0000580601007387 */ /* 0x0001e80000100800 */
[----:B------:R-:W-:Y:S01]  /*10c0*/  STL [R1+0x54], R8 ;  /* 0x0000540801007387 */ /* 0x000fe20000100800 */
[C---:B0-----:R-:W-:Y:S02]  /*10d0*/  VIADD R6, R3.reuse, 0x20 ;  /* 0x0000002003067836 */ /* 0x041fe40000000000 */
[----:B------:R-:W-:-:S03]  /*10e0*/  VIADD R3, R3, 0x40 ;  /* 0x0000004003037836 */ /* 0x000fc60000000000 */
[----:B------:R0:W-:Y:S02]  /*10f0*/  STL [R1+0x48], R6 ;  /* 0x0000480601007387 */ /* 0x0001e40000100800 */
[----:B------:R-:W-:Y:S02]  /*1100*/  SHF.R.S32.HI R7, RZ, 0x1f, R3 ;  /* 0x0000001fff077819 */ /* 0x000fe40000011403 */
[----:B------:R1:W-:Y:S01]  /*1110*/  STL [R1+0x4c], R3 ;  /* 0x00004c0301007387 */ /* 0x0003e20000100800 */
[----:B0-----:R-:W-:Y:S02]  /*1120*/  SHF.R.S32.HI R6, RZ, 0x1f, R6 ;  /* 0x0000001fff067819 */ /* 0x001fe40000011406 */
[----:B-1----:R-:W-:-:S03]  /*1130*/  SHF.R.S32.HI R3, RZ, 0x4, R5 ;  /* 0x00000004ff037819 */ /* 0x002fc60000011405 */
[----:B------:R0:W-:Y:S04]  /*1140*/  STL [R1+0x74], R6 ;  /* 0x0000740601007387 */ /* 0x0001e80000100800 */
[----:B------:R1:W-:Y:S01]  /*1150*/  STL [R1+0x70], R7 ;  /* 0x0000700701007387 */ /* 0x0003e20000100800 */
[----:B0-----:R-:W-:Y:S02]  /*1160*/  IMAD.IADD R6, R14, 0x1, R0 ;  /* 0x000000010e067824 */ /* 0x001fe400078e0200 */
[----:B------:R-:W-:-:S03]  /*1170*/  IMAD R0, R2, 0x8, R4 ;  /* 0x0000000802007824 */ /* 0x000fc600078e0204 */
[----:B------:R1:W-:Y:S04]  /*1180*/  STL [R1+0x24], R6 ;  /* 0x0000240601007387 */ /* 0x0003e80000100800 */
[----:B------:R1:W-:Y:S04]  /*1190*/  STL [R1+0x68], R0 ;  /* 0x0000680001007387 */ /* 0x0003e80000100800 */
[----:B------:R1:W-:Y:S02]  /*11a0*/  STL [R1+0x50], R3 ;  /* 0x0000500301007387 */ /* 0x0003e40000100800 */
.L_x_8885:
[----:B-1----:R-:W2:Y:S01]  /*11b0*/  LDL.LU R0, [R1+0x1c] ;  /* 0x00001c0001007983 */ /* 0x002ea20000300800 */
[----:B----4-:R-:W2:Y:S01]  /*11c0*/  LDC.64 R2, c[0x0][0xc88] ;  /* 0x00032200ff027b82 */ /* 0x010ea20000000a00 */
[----:B------:R-:W-:Y:S01]  /*11d0*/  ULDC.64 UR4, c[0x0][0xa28] ;  /* 0x00028a0000047ab9 */ /* 0x000fe20000000a00 */
[----:B------:R-:W-:Y:S01]  /*11e0*/  ULDC.64 UR8, c[0x0][0xa18] ;  /* 0x0002860000087ab9 */ /* 0x000fe20000000a00 */
[----:B------:R-:W-:Y:S01]  /*11f0*/  ISETP.NE.U32.AND P2, PT, RZ, UR4, PT ;  /* 0x00000004ff007c0c */ /* 0x000fe2000bf45070 */
[----:B---3--:R-:W-:Y:S01]  /*1200*/  IMAD.MOV.U32 R9, RZ, RZ, RZ ;  /* 0x000000ffff097224 */ /* 0x008fe200078e00ff */
[----:B------:R-:W3:Y:S01]  /*1210*/  LDL R30, [R1+0x18] ;  /* 0x00001800011e7983 */ /* 0x000ee20000100800 */
[----:B------:R-:W-:Y:S01]  /*1220*/  ULDC.64 UR6, c[0x0][0xa08] ;  /* 0x0002820000067ab9 */ /* 0x000fe20000000a00 */
[----:B------:R-:W-:Y:S01]  /*1230*/  ISETP.NE.AND.EX P2, PT, RZ, UR5, PT, P2 ;  /* 0x00000005ff007c0c */ /* 0x000fe2000bf45320 */
[----:B--2---:R-:W-:-:S05]  /*1240*/  IMAD.WIDE R2, R0, 0x4, R2 ;  /* 0x0000000400027825 */ /* 0x004fca00078e0202 */
[----:B------:R-:W2:Y:S01]  /*1250*/  LDG.E R0, desc[UR42][R2.64] ;  /* 0x0000002a02007981 */ /* 0x000ea2000c1e1900 */
[----:B------:R-:W-:Y:S01]  /*1260*/  ISETP.NE.U32.AND P1, PT, RZ, UR8, PT ;  /* 0x00000008ff007c0c */ /* 0x000fe2000bf25070 */
[----:B------:R-:W-:Y:S01]  /*1270*/  IMAD.MOV.U32 R47, RZ, RZ, RZ ;  /* 0x000000ffff2f7224 */ /* 0x000fe200078e00ff */
[----:B------:R-:W-:Y:S02]  /*1280*/  ISETP.NE.U32.AND P0, PT, RZ, UR6, PT ;  /* 0x00000006ff007c0c */ /* 0x000fe4000bf05070 */
[----:B------:R-:W-:Y:S02]  /*1290*/  ISETP.NE.AND.EX P1, PT, RZ, UR9, PT, P1 ;  /* 0x00000009ff007c0c */ /* 0x000fe4000bf25310 */
[----:B------:R-:W-:Y:S02]  /*12a0*/  ISETP.NE.AND.EX P0, PT, RZ, UR7, PT, P0 ;  /* 0x00000007ff007c0c */ /* 0x000fe4000bf05300 */
[----:B--2---:R-:W-:Y:S01]  /*12b0*/  SHF.R.S32.HI R4, RZ, 0x1f, R0 ;  /* 0x0000001fff047819 */ /* 0x004fe20000011400 */
[C---:B------:R-:W-:Y:S01]  /*12c0*/  IMAD.SHL.U32 R32, R0.reuse, 0x4, RZ ;  /* 0x0000000400207824 */ /* 0x040fe200078e00ff */
[C---:B------:R-:W-:Y:S01]  /*12d0*/  @P2 LEA R2, P3, R0.reuse, UR4, 0x2 ;  /* 0x0000000400022c11 */ /* 0x040fe2000f8610ff */
[----:B------:R-:W-:Y:S01]  /*12e0*/  STL [R1+0x28], R0 ;  /* 0x0000280001007387 */ /* 0x000fe20000100800 */
[----:B------:R-:W-:-:S02]  /*12f0*/  SHF.L.U64.HI R31, R0, 0x2, R4 ;  /* 0x00000002001f7819 */ /* 0x000fc40000010204 */
[----:B------:R-:W-:Y:S01]  /*1300*/  @P2 LEA.HI.X R3, R0, UR5, R4, 0x2, P3 ;  /* 0x0000000500032c11 */ /* 0x000fe200098f1404 */
[----:B------:R0:W-:Y:S01]  /*1310*/  STL [R1+0x40], R4 ;  /* 0x0000400401007387 */ /* 0x0001e20000100800 */
[----:B------:R-:W-:-:S03]  /*1320*/  IADD3 R6, P4, R32, UR6, RZ ;  /* 0x0000000620067c10 */ /* 0x000fc6000ff9e0ff */
[----:B------:R1:W-:Y:S01]  /*1330*/  STL [R1+0x34], R32 ;  /* 0x0000342001007387 */ /* 0x0003e20000100800 */
[----:B------:R-:W-:Y:S01]  /*1340*/  ULDC UR4, c[0x0][0x288] ;  /* 0x0000a20000047ab9 */ /* 0x000fe20000000800 */
[C---:B------:R-:W-:Y:S02]  /*1350*/  IADD3.X R7, R31.reuse, UR7, RZ, P4, !PT ;  /* 0x000000071f077c10 */ /* 0x040fe4000a7fe4ff */
[----:B------:R1:W-:Y:S04]  /*1360*/  STL [R1+0x38], R31 ;  /* 0x0000381f01007387 */ /* 0x0003e80000100800 */
[----:B-----5:R1:W5:Y:S01]  /*1370*/  @P2 LDG.E R9, desc[UR42][R2.64] ;  /* 0x0000002a02092981 */ /* 0x020362000c1e1900 */
[----:B0-----:R-:W-:Y:S01]  /*1380*/  @P1 IADD3 R4, P2, R32, UR8, RZ ;  /* 0x0000000820041c10 */ /* 0x001fe2000ff5e0ff */
[----:B------:R-:W-:Y:S01]  /*1390*/  IMAD.U32 R25, RZ, RZ, UR4 ;  /* 0x00000004ff197e24 */ /* 0x000fe2000f8e00ff */
[----:B------:R-:W-:Y:S01]  /*13a0*/  ULDC.64 UR4, c[0x0][0x418] ;  /* 0x0001060000047ab9 */ /* 0x000fe20000000a00 */
[----:B------:R1:W5:Y:S01]  /*13b0*/  @P0 LDG.E R47, desc[UR42][R6.64] ;  /* 0x0000002a062f0981 */ /* 0x000362000c1e1900 */
[----:B------:R-:W-:-:S03]  /*13c0*/  @P1 IADD3.X R5, R31, UR9, RZ, P2, !PT ;  /* 0x000000091f051c10 */ /* 0x000fc600097fe4ff */
[----:B------:R-:W2:Y:S01]  /*13d0*/  LDL R2, [R1+0x14] ;  /* 0x0000140001027983 */ /* 0x000ea20000100800 */
[----:B------:R-:W-:Y:S01]  /*13e0*/  UISETP.NE.U32.AND UP0, UPT, UR4, URZ, UPT ;  /* 0x0000003f0400728c */ /* 0x000fe2000bf05070 */
[----:B------:R-:W-:Y:S02]  /*13f0*/  ULDC.64 UR8, c[0x0][0xa20] ;  /* 0x0002880000087ab9 */ /* 0x000fe40000000a00 */
[----:B------:R1:W5:Y:S01]  /*1400*/  @P1 LDG.E R25, desc[UR42][R4.64] ;  /* 0x0000002a04191981 */ /* 0x000362000c1e1900 */
[----:B------:R-:W-:Y:S01]  /*1410*/  UISETP.NE.AND.EX UP0, UPT, UR5, URZ, UPT, UP0 ;  /* 0x0000003f0500728c */ /* 0x000fe2000bf05300 */
[----:B------:R-:W-:Y:S01]  /*1420*/  ISETP.NE.U32.AND P2, PT, RZ, UR8, PT ;  /* 0x00000008ff007c0c */ /* 0x000fe2000bf45070 */
[----:B------:R-:W-:Y:S01]  /*1430*/  ULDC UR4, c[0x0][0x424] ;  /* 0x0001090000047ab9 */ /* 0x000fe20000000800 */
[----:B---3--:R1:W-:Y:S01]  /*1440*/  STL [R1+0x30], R30 ;  /* 0x0000301e01007387 */ /* 0x0083e20000100800 */
[----:B------:R-:W-:Y:S01]  /*1450*/  USEL UR4, UR4, 0x1, UP0 ;  /* 0x0000000104047887 */ /* 0x000fe20008000000 */
[----:B------:R-:W-:Y:S01]  /*1460*/  ISETP.NE.AND.EX P2, PT, RZ, UR9, PT, P2 ;  /* 0x00000009ff007c0c */ /* 0x000fe2000bf45320 */
[----:B------:R-:W-:-:S02]  /*1470*/  ULDC UR5, c[0x0][0x2f0] ;  /* 0x0000bc0000057ab9 */ /* 0x000fc40000000800 */
[----:B------:R-:W-:-:S03]  /*1480*/  UIMAD UR4, UR4, UR5, URZ ;  /* 0x00000005040472a4 */ /* 0x000fc6000f8e023f */
[----:B------:R-:W-:Y:S01]  /*1490*/  ULDC UR5, c[0x0][0x348] ;  /* 0x0000d20000057ab9 */ /* 0x000fe20000000800 */
[----:B------:R-:W-:Y:S01]  /*14a0*/  IMAD.MOV.U32 R29, RZ, RZ, R0 ;  /* 0x000000ffff1d7224 */ /* 0x000fe200078e0000 */
[----:B--2---:R1:W-:Y:S01]  /*14b0*/  STL [R1+0x44], R2 ;  /* 0x0000440201007387 */ /* 0x0043e20000100800 */
[----:B------:R-:W-:Y:S06]  /*14c0*/  @P1 BRA `(.L_x_8771) ;  /* 0x0000000000241947 */ /* 0x000fec0003800000 */
[----:B------:R-:W-:Y:S02]  /*14d0*/  ULDC.64 UR6, c[0x0][0xa00] ;  /* 0x0002800000067ab9 */ /* 0x000fe40000000a00 */
[----:B------:R-:W-:-:S04]  /*14e0*/  ISETP.NE.U32.AND P1, PT, RZ, UR6, PT ;  /* 0x00000006ff007c0c */ /* 0x000fc8000bf25070 */
[----:B------:R-:W-:-:S13]  /*14f0*/  ISETP.NE.AND.EX P1, PT, RZ, UR7, PT, P1 ;  /* 0x00000007ff007c0c */ /* 0x000fda000bf25310 */
[----:B------:R-:W-:Y:S05]  /*1500*/  @!P1 BRA `(.L_x_8771) ;  /* 0x0000000000149947 */ /* 0x000fea0003800000 */
[----:B-1----:R-:W0:Y:S02]  /*1510*/  LDC.64 R2, c[0x0][0xa00] ;  /* 0x00028000ff027b82 */ /* 0x002e240000000a00 */
[----:B0-----:R-:W-:-:S05]  /*1520*/  IMAD.WIDE R2, R29, 0x4, R2 ;  /* 0x000000041d027825 */ /* 0x001fca00078e0202 */
[----:B-----5:R-:W2:Y:S04]  /*1530*/  LDG.E R25, desc[UR42][R2.64] ;  /* 0x0000002a02197981 */ /* 0x020ea8000c1e1900 */
[----:B------:R-:W2:Y:S02]  /*1540*/  LDG.E R0, desc[UR42][R2.64+0x4] ;  /* 0x0000042a02007981 */ /* 0x000ea4000c1e1900 */
[----:B--2---:R-:W-:-:S07]  /*1550*/  IMAD.IADD R25, R0, 0x1, -R25 ;  /* 0x0000000100197824 */ /* 0x004fce00078e0a19 */
.L_x_8771:
[----:B------:R-:W-:Y:S02]  /*1560*/  IMAD.U32 R27, RZ, RZ, UR5 ;  /* 0x00000005ff1b7e24 */ /* 0x000fe4000f8e00ff */
[----:B------:R-:W-:Y:S01]  /*1570*/  IMAD.U32 R28, RZ, RZ, UR4 ;  /* 0x00000004ff1c7e24 */ /* 0x000fe2000f8e00ff */
[----:B------:R-:W-:Y:S06]  /*1580*/  @!P2 BRA `(.L_x_8772) ;  /* 0x000000000010a947 */ /* 0x000fec0003800000 */
[----:B-1----:R-:W-:-:S04]  /*1590*/  IADD3 R2, P0, R32, UR8, RZ ;  /* 0x0000000820027c10 */ /* 0x002fc8000ff1e0ff */
[----:B------:R-:W-:-:S05]  /*15a0*/  IADD3.X R3, R31, UR9, RZ, P0, !PT ;  /* 0x000000091f037c10 */ /* 0x000fca00087fe4ff */
[----:B------:R0:W5:Y:S01]  /*15b0*/  LDG.E R28, desc[UR42][R2.64] ;  /* 0x0000002a021c7981 */ /* 0x000162000c1e1900 */
[----:B------:R-:W-:Y:S05]  /*15c0*/  BRA `(.L_x_8773) ;  /* 0x0000000000107947 */ /* 0x000fea0003800000 */
.L_x_8772:
[----:B------:R-:W-:Y:S05]  /*15d0*/  @!P0 BRA `(.L_x_8773) ;  /* 0x00000000000c8947 */ /* 0x000fea0003800000 */
[----:B-1----:R-:W2:Y:S04]  /*15e0*/  LDG.E R3, desc[UR42][R6.64] ;  /* 0x0000002a06037981 */ /* 0x002ea8000c1e1900 */
[----:B------:R-:W2:Y:S02]  /*15f0*/  LDG.E R28, desc[UR42][R6.64+0x4] ;  /* 0x0000042a061c7981 */ /* 0x000ea4000c1e1900 */
[----:B--2---:R-:W-:-:S07]  /*1600*/  IMAD.IADD R28, R28, 0x1, -R3 ;  /* 0x000000011c1c7824 */ /* 0x004fce00078e0a03 */
.L_x_8773:
[----:B------:R-:W-:Y:S02]  /*1610*/  ULDC.64 UR4, c[0x0][0xa10] ;  /* 0x0002840000047ab9 */ /* 0x000fe40000000a00 */
[----:B------:R-:W-:-:S04]  /*1620*/  ISETP.NE.U32.AND P0, PT, RZ, UR4, PT ;  /* 0x00000004ff007c0c */ /* 0x000fc8000bf05070 */
[----:B------:R-:W-:Y:S01]  /*1630*/  ISETP.NE.AND.EX P0, PT, RZ, UR5, PT, P0 ;  /* 0x00000005ff007c0c */ /* 0x000fe2000bf05300 */
[----:B-1---5:R-:W-:Y:S01]  /*1640*/  IMAD.IADD R6, R28, 0x1, -R9 ;  /* 0x000000011c067824 */ /* 0x022fe200078e0a09 */
[----:B------:R-:W-:-:S11]  /*1650*/  ULDC.64 UR4, c[0x0][0xa30] ;  /* 0x00028c0000047ab9 */ /* 0x000fd60000000a00 */
[----:B0-----:R-:W0:Y:S02]  /*1660*/  @P0 LDC.64 R2, c[0x0][0xa10] ;  /* 0x00028400ff020b82 */ /* 0x001e240000000a00 */
[----:B0-----:R-:W-:-:S05]  /*1670*/  @P0 IMAD.WIDE R2, R29, 0x4, R2 ;  /* 0x000000041d020825 */ /* 0x001fca00078e0202 */
[----:B------:R-:W2:Y:S04]  /*1680*/  @P0 LDG.E R0, desc[UR42][R2.64] ;  /* 0x0000002a02000981 */ /* 0x000ea8000c1e1900 */
[----:B------:R-:W2:Y:S01]  /*1690*/  @P0 LDG.E R7, desc[UR42][R2.64+0x4] ;  /* 0x0000042a02070981 */ /* 0x000ea2000c1e1900 */
[----:B------:R-:W-:Y:S01]  /*16a0*/  ISETP.NE.U32.AND P1, PT, RZ, UR4, PT ;  /* 0x00000004ff007c0c */ /* 0x000fe2000bf25070 */
[----:B------:R-:W-:Y:S02]  /*16b0*/  IMAD.MOV R26, RZ, RZ, -R6 ;  /* 0x000000ffff1a7224 */ /* 0x000fe400078e0a06 */
[----:B------:R-:W-:Y:S01]  /*16c0*/  IMAD.MOV.U32 R24, RZ, RZ, R28 ;  /* 0x000000ffff187224 */ /* 0x000fe200078e001c */
[----:B------:R-:W-:Y:S02]  /*16d0*/  ISETP.NE.AND.EX P1, PT, RZ, UR5, PT, P1 ;  /* 0x00000005ff007c0c */ /* 0x000fe4000bf25310 */
[----:B------:R-:W-:-:S11]  /*16e0*/  VIMNMX R26, RZ, R26, !PT ;  /* 0x0000001aff1a7248 */ /* 0x000fd60007fe0100 */
[----:B------:R-:W-:-:S04]  /*16f0*/  @P1 IADD3 R4, P2, R32, UR4, RZ ;  /* 0x0000000420041c10 */ /* 0x000fc8000ff5e0ff */
[----:B------:R-:W-:-:S05]  /*1700*/  @P1 IADD3.X R5, R31, UR5, RZ, P2, !PT ;  /* 0x000000051f051c10 */ /* 0x000fca00097fe4ff */
[----:B------:R0:W5:Y:S01]  /*1710*/  @P1 LDG.E R24, desc[UR42][R4.64] ;  /* 0x0000002a04181981 */ /* 0x000162000c1e1900 */
[----:B------:R-:W-:Y:S01]  /*1720*/  PLOP3.LUT P3, PT, PT, PT, PT, 0x80, 0x0 ;  /* 0x000000000000781c */ /* 0x000fe20003f6f070 */
[----:B--2---:R-:W-:-:S04]  /*1730*/  @P0 IMAD.IADD R27, R7, 0x1, -R0 ;  /* 0x00000001071b0824 */ /* 0x004fc800078e0a00 */
[----:B------:R-:W-:-:S04]  /*1740*/  IMAD.IADD R88, R6, 0x1, R27 ;  /* 0x0000000106587824 */ /* 0x000fc800078e021b */
[----:B------:R-:W-:-:S05]  /*1750*/  VIADD R0, R88, 0x7f ;  /* 0x0000007f58007836 */ /* 0x000fca0000000000 */
[----:B------:R-:W-:-:S04]  /*1760*/  SHF.R.S32.HI R3, RZ, 0x1f, R0 ;  /* 0x0000001fff037819 */ /* 0x000fc80000011400 */
[----:B------:R-:W-:-:S04]  /*1770*/  LEA.HI R3, R3, R0, RZ, 0x7 ;  /* 0x0000000003037211 */ /* 0x000fc800078f38ff */
[----:B------:R-:W-:-:S04]  /*1780*/  LOP3.LUT R0, R3, 0xffffff80, RZ, 0xc0, !PT ;  /* 0xffffff8003007812 */ /* 0x000fc800078ec0ff */
[----:B------:R-:W-:-:S04]  /*1790*/  VIADDMNMX R7, R0, -R6, R27, PT ;  /* 0x8000000600077246 */ /* 0x000fc8000380011b */
[----:B------:R-:W-:Y:S02]  /*17a0*/  ISETP.GT.AND P0, PT, R7, R26, PT ;  /* 0x0000001a0700720c */ /* 0x000fe40003f04270 */
[----:B------:R-:W-:-:S05]  /*17b0*/  SHF.R.U32.HI R26, RZ, 0x7, R26 ;  /* 0x00000007ff1a7819 */ /* 0x000fca000001161a */
[----:B------:R-:W-:-:S06]  /*17c0*/  IMAD.MOV.U32 R2, RZ, RZ, R26 ;  /* 0x000000ffff027224 */ /* 0x000fcc00078e001a */
[----:B------:R-:W-:-:S05]  /*17d0*/  @P0 VIADD R0, R7, 0x7f ;  /* 0x0000007f07000836 */ /* 0x000fca0000000000 */
[----:B0-----:R-:W-:-:S04]  /*17e0*/  @P0 SHF.R.S32.HI R5, RZ, 0x1f, R0 ;  /* 0x0000001fff050819 */ /* 0x001fc80000011400 */
[----:B------:R-:W-:Y:S02]  /*17f0*/  @P0 LEA.HI R5, R5, R0, RZ, 0x7 ;  /* 0x0000000005050211 */ /* 0x000fe400078f38ff */
[----:B------:R-:W-:Y:S02]  /*1800*/  SHF.R.S32.HI R0, RZ, 0x7, R3 ;  /* 0x00000007ff007819 */ /* 0x000fe40000011403 */
[----:B------:R-:W-:-:S03]  /*1810*/  @P0 SHF.R.S32.HI R2, RZ, 0x7, R5 ;  /* 0x00000007ff020819 */ /* 0x000fc60000011405 */
[----:B------:R0:W-:Y:S01]  /*1820*/  STL [R1+0x1c], R0 ;  /* 0x00001c0001007387 */ /* 0x0001e20000100800 */
        /* <DEDUP_REMOVED lines=22> */
.L_x_8776:
[----:B------:R-:W-:Y:S05]  /*1990*/  BSYNC B6 ;  /* 0x0000000000067941 */ /* 0x000fea0003800000 */
.L_x_8775:
        /* <DEDUP_REMOVED lines=20> */
.L_x_8778:
[----:B------:R-:W-:Y:S05]  /*1ae0*/  BSYNC B6 ;  /* 0x0000000000067941 */ /* 0x000fea0003800000 */
.L_x_8777:
[----:B------:R-:W-:Y:S01]  /*1af0*/  ULDC.64 UR4, c[0x0][0x9f8] ;  /* 0x00027e0000047ab9 */ /* 0x000fe20000000a00 */
[----:B------:R-:W2:Y:S01]  /*1b00*/  LDL R14, [R1+0xc] ;  /* 0x00000c00010e7983 */ /* 0x000ea20000100800 */
[----:B------:R-:W-:Y:S01]  /*1b10*/  ISETP.NE.U32.AND P0, PT, RZ, UR4, PT ;  /* 0x00000004ff007c0c */ /* 0x000fe2000bf05070 */
[----:B------:R-:W0:Y:S01]  /*1b20*/  LDC.64 R68, c[0x0][0x300] ;  /* 0x0000c000ff447b82 */ /* 0x000e220000000a00 */
[----:B------:R-:W-:Y:S01]  /*1b30*/  IMAD.IADD R47, R47, 0x1, R28 ;  /* 0x000000012f2f7824 */ /* 0x000fe200078e021c */
[----:B------:R-:W-:Y:S01]  /*1b40*/  ULDC.64 UR6, c[0x0][0x330] ;  /* 0x0000cc0000067ab9 */ /* 0x000fe20000000a00 */
[----:B------:R-:W-:Y:S01]  /*1b50*/  ISETP.NE.AND.EX P0, PT, RZ, UR5, PT, P0 ;  /* 0x00000005ff007c0c */ /* 0x000fe2000bf05300 */
[----:B------:R-:W-:Y:S01]  /*1b60*/  ULDC.64 UR8, c[0x0][0xa08] ;  /* 0x0002820000087ab9 */ /* 0x000fe20000000a00 */
[----:B------:R-:W-:-:S03]  /*1b70*/  SHF.R.S32.HI R19, RZ, 0x1f, R18 ;  /* 0x0000001fff137819 */ /* 0x000fc60000011412 */
[----:B------:R-:W1:Y:S08]  /*1b80*/  LDC.64 R66, c[0x0][0x3f8] ;  /* 0x0000fe00ff427b82 */ /* 0x000e700000000a00 */
[----:B------:R-:W-:Y:S01]  /*1b90*/  @P0 IADD3 R4, P1, R32, UR4, RZ ;  /* 0x0000000420040c10 */ /* 0x000fe2000ff3e0ff */
[----:B------:R-:W3:Y:S03]  /*1ba0*/  LDC R61, c[0x0][0x3f4] ;  /* 0x0000fd00ff3d7b82 */ /* 0x000ee60000000800 */
[----:B------:R-:W-:Y:S01]  /*1bb0*/  @P0 IADD3.X R5, R31, UR5, RZ, P1, !PT ;  /* 0x000000051f050c10 */ /* 0x000fe20008ffe4ff */
[----:B------:R-:W-:-:S04]  /*1bc0*/  ULDC.64 UR4, c[0x0][0x308] ;  /* 0x0000c20000047ab9 */ /* 0x000fc80000000a00 */
[----:B------:R4:W2:Y:S01]  /*1bd0*/  @P0 LDG.E R29, desc[UR42][R4.64] ;  /* 0x0000002a041d0981 */ /* 0x0008a2000c1e1900 */
[----:B------:R-:W-:Y:S01]  /*1be0*/  SHF.R.S32.HI R3, RZ, 0x1f, R47 ;  /* 0x0000001fff037819 */ /* 0x000fe2000001142f */
[----:B0-----:R-:W-:Y:S01]  /*1bf0*/  IMAD.WIDE.U32 R6, R47, R68, RZ ;  /* 0x000000442f067225 */ /* 0x001fe200078e00ff */
[----:B------:R-:W-:-:S03]  /*1c00*/  ISETP.NE.U32.AND P0, PT, RZ, UR8, PT ;  /* 0x00000008ff007c0c */ /* 0x000fc6000bf05070 */
[----:B------:R-:W-:Y:S02]  /*1c10*/  IMAD R0, R3, R68, RZ ;  /* 0x0000004403007224 */ /* 0x000fe400078e02ff */
[----:B------:R-:W-:-:S04]  /*1c20*/  IMAD.WIDE.U32 R56, R30, UR6, R18 ;  /* 0x000000061e387c25 */ /* 0x000fc8000f8e0012 */
[----:B------:R-:W-:Y:S01]  /*1c30*/  IMAD R9, R47, R69, R0 ;  /* 0x000000452f097224 */ /* 0x000fe200078e0200 */
[----:B------:R-:W-:-:S03]  /*1c40*/  SHF.R.S32.HI R0, RZ, 0x1f, R30 ;  /* 0x0000001fff007819 */ /* 0x000fc6000001141e */
[----:B------:R-:W-:Y:S02]  /*1c50*/  IMAD.IADD R7, R7, 0x1, R9 ;  /* 0x0000000107077824 */ /* 0x000fe400078e0209 */
[C---:B----4-:R-:W-:Y:S02]  /*1c60*/  IMAD R4, R0.reuse, UR6, RZ ;  /* 0x0000000600047c24 */ /* 0x050fe4000f8e02ff */
[----:B------:R-:W-:Y:S02]  /*1c70*/  IMAD R0, R0, UR4, RZ ;  /* 0x0000000400007c24 */ /* 0x000fe4000f8e02ff */
[C---:B------:R-:W-:Y:S01]  /*1c80*/  IMAD R9, R30.reuse, UR7, R4 ;  /* 0x000000071e097c24 */ /* 0x040fe2000f8e0204 */
[----:B------:R-:W-:Y:S01]  /*1c90*/  ISETP.NE.AND.EX P0, PT, RZ, UR9, PT, P0 ;  /* 0x00000009ff007c0c */ /* 0x000fe2000bf05300 */
[----:B------:R-:W-:Y:S01]  /*1ca0*/  IMAD.WIDE.U32 R4, R30, UR4, R6 ;  /* 0x000000041e047c25 */ /* 0x000fe2000f8e0006 */
[----:B------:R-:W-:Y:S01]  /*1cb0*/  SHF.R.S32.HI R12, RZ, 0x1f, R22 ;  /* 0x0000001fff0c7819 */ /* 0x000fe20000011416 */
[----:B------:R-:W-:-:S02]  /*1cc0*/  ULDC.64 UR6, c[0x0][0x338] ;  /* 0x0000ce0000067ab9 */ /* 0x000fc40000000a00 */
[----:B------:R-:W-:Y:S01]  /*1cd0*/  IMAD R59, R30, UR5, R0 ;  /* 0x000000051e3b7c24 */ /* 0x000fe2000f8e0200 */
[----:B------:R-:W-:Y:S01]  /*1ce0*/  ULDC.64 UR4, c[0x0][0x310] ;  /* 0x0000c40000047ab9 */ /* 0x000fe20000000a00 */
[----:B------:R-:W-:Y:S02]  /*1cf0*/  IMAD.MOV.U32 R58, RZ, RZ, R4 ;  /* 0x000000ffff3a7224 */ /* 0x000fe400078e0004 */
[----:B------:R-:W-:Y:S02]  /*1d00*/  IMAD.IADD R59, R5, 0x1, R59 ;  /* 0x00000001053b7824 */ /* 0x000fe400078e023b */
[----:B------:R-:W0:Y:S01]  /*1d10*/  LDC.64 R4, c[0x0][0x408] ;  /* 0x00010200ff047b82 */ /* 0x000e220000000a00 */
[----:B------:R-:W-:Y:S02]  /*1d20*/  IMAD.IADD R57, R57, 0x1, R9 ;  /* 0x0000000139397824 */ /* 0x000fe400078e0209 */
[----:B------:R-:W-:Y:S02]  /*1d30*/  VIADD R81, R18, 0x20 ;  /* 0x0000002012517836 */ /* 0x000fe40000000000 */
[----:B------:R-:W-:-:S02]  /*1d40*/  IMAD R11, R12, R68, RZ ;  /* 0x000000440c0b7224 */ /* 0x000fc400078e02ff */
[----:B------:R-:W-:-:S04]  /*1d50*/  IMAD.WIDE.U32 R6, R22, R68, R18 ;  /* 0x0000004416067225 */ /* 0x000fc800078e0012 */
[C---:B------:R-:W-:Y:S01]  /*1d60*/  IMAD R11, R22.reuse, R69, R11 ;  /* 0x00000045160b7224 */ /* 0x040fe200078e020b */
[----:B---3--:R-:W-:Y:S02]  /*1d70*/  ISETP.GE.AND P2, PT, R81, R61, PT ;  /* 0x0000003d5100720c */ /* 0x008fe40003f46270 */
[----:B------:R-:W-:Y:S01]  /*1d80*/  SHF.R.S32.HI R153, RZ, 0x1f, R152 ;  /* 0x0000001fff997819 */ /* 0x000fe20000011498 */
[----:B-1----:R-:W-:-:S04]  /*1d90*/  IMAD.WIDE.U32 R52, R22, R66, R18 ;  /* 0x0000004216347225 */ /* 0x002fc800078e0012 */
[----:B------:R-:W-:Y:S01]  /*1da0*/  IMAD.WIDE.U32 R54, R22, R66, R152 ;  /* 0x0000004216367225 */ /* 0x000fe200078e0098 */
[----:B------:R-:W-:-:S03]  /*1db0*/  SHF.R.U32.HI R20, RZ, 0x3, R156 ;  /* 0x00000003ff147819 */ /* 0x000fc6000001169c */
[----:B0-----:R-:W-:-:S04]  /*1dc0*/  IMAD.WIDE.U32 R50, R22, R4, R152 ;  /* 0x0000000416327225 */ /* 0x001fc800078e0098 */
[----:B------:R-:W-:Y:S01]  /*1dd0*/  IMAD.WIDE.U32 R48, R22, R4, R18 ;  /* 0x0000000416307225 */ /* 0x000fe200078e0012 */
[----:B------:R-:W-:-:S03]  /*1de0*/  P2R R82, PR, RZ, 0x4 ;  /* 0x00000004ff527803 */ /* 0x000fc60000000000 */
[----:B------:R-:W-:Y:S01]  /*1df0*/  VIADD R65, R18, 0x40 ;  /* 0x0000004012417836 */ /* 0x000fe20000000000 */
[----:B------:R-:W-:Y:S01]  /*1e00*/  SHF.L.U64.HI R69, R68, 0x7, R69 ;  /* 0x0000000744457819 */ /* 0x000fe20000010245 */
[C---:B------:R-:W-:Y:S01]  /*1e10*/  IMAD.SHL.U32 R63, R4.reuse, 0x80, RZ ;  /* 0x00000080043f7824 */ /* 0x040fe200078e00ff */
[----:B------:R-:W-:Y:S01]  /*1e20*/  SHF.L.U64.HI R64, R4, 0x7, R5 ;  /* 0x0000000704407819 */ /* 0x000fe20000010205 */
[----:B------:R-:W-:Y:S01]  /*1e30*/  IMAD.SHL.U32 R68, R68, 0x80, RZ ;  /* 0x0000008044447824 */ /* 0x000fe200078e00ff */
[----:B--2---:R-:W-:Y:S02]  /*1e40*/  SHF.R.S32.HI R0, RZ, 0x1f, R29 ;  /* 0x0000001fff007819 */ /* 0x004fe4000001141d */
[----:B------:R-:W-:Y:S02]  /*1e50*/  SEL R9, R29, RZ, !P0 ;  /* 0x000000ff1d097207 */ /* 0x000fe40004000000 */
[----:B------:R-:W-:-:S03]  /*1e60*/  SEL R10, R0, RZ, !P0 ;  /* 0x000000ff000a7207 */ /* 0x000fc60004000000 */
[----:B------:R-:W-:-:S04]  /*1e70*/  IMAD.WIDE.U32 R58, R9, UR4, R58 ;  /* 0x00000004093a7c25 */ /* 0x000fc8000f8e003a */
[----:B------:R-:W-:Y:S01]  /*1e80*/  IMAD R0, R10, UR4, RZ ;  /* 0x000000040a007c24 */ /* 0x000fe2000f8e02ff */
[----:B------:R-:W-:Y:S02]  /*1e90*/  ULDC UR4, c[0x0][0x2f4] ;  /* 0x0000bd0000047ab9 */ /* 0x000fe40000000800 */
[----:B------:R-:W-:Y:S01]  /*1ea0*/  ISETP.GE.AND P1, PT, R81, UR4, PT ;  /* 0x0000000451007c0c */ /* 0x000fe2000bf26270 */
[----:B------:R-:W-:Y:S01]  /*1eb0*/  IMAD R75, R9, UR5, R0 ;  /* 0x00000005094b7c24 */ /* 0x000fe2000f8e0200 */
[----:B------:R-:W-:Y:S02]  /*1ec0*/  ISETP.GE.AND P0, PT, R18, UR4, PT ;  /* 0x0000000412007c0c */ /* 0x000fe4000bf06270 */
[----:B------:R-:W-:Y:S01]  /*1ed0*/  SEL R8, RZ, 0xffffffff, P1 ;  /* 0xffffffffff087807 */ /* 0x000fe20000800000 */
[----:B------:R-:W-:Y:S01]  /*1ee0*/  IMAD.IADD R75, R59, 0x1, R75 ;  /* 0x000000013b4b7824 */ /* 0x000fe200078e024b */
[----:B------:R-:W-:Y:S02]  /*1ef0*/  SEL R0, RZ, 0x1, P0 ;  /* 0x00000001ff007807 */ /* 0x000fe40000000000 */
[----:B------:R-:W-:Y:S01]  /*1f00*/  IADD3 R80, P0, R58, R6, RZ ;  /* 0x000000063a507210 */ /* 0x000fe20007f1e0ff */
[----:B------:R-:W-:-:S02]  /*1f10*/  IMAD.SHL.U32 R13, R8, 0x2, RZ ;  /* 0x00000002080d7824 */ /* 0x000fc400078e00ff */
[----:B------:R-:W-:Y:S01]  /*1f20*/  IMAD R10, R10, UR6, RZ ;  /* 0x000000060a0a7c24 */ /* 0x000fe2000f8e02ff */
[----:B------:R-:W-:Y:S01]  /*1f30*/  IADD3.X R74, R75, R7, R11, P0, !PT ;  /* 0x000000074b4a7210 */ /* 0x000fe200007fe40b */
[----:B------:R-:W-:Y:S01]  /*1f40*/  IMAD R6, R12, R66, RZ ;  /* 0x000000420c067224 */ /* 0x000fe200078e02ff */
[----:B------:R-:W-:Y:S01]  /*1f50*/  ISETP.GE.AND P0, PT, R18, R61, PT ;  /* 0x0000003d1200720c */ /* 0x000fe20003f06270 */
[----:B------:R-:W-:Y:S01]  /*1f60*/  IMAD R7, R12, R4, RZ ;  /* 0x000000040c077224 */ /* 0x000fe200078e02ff */
[----:B------:R-:W-:Y:S01]  /*1f70*/  LOP3.LUT R0, R13, 0x2, R0, 0xe2, !PT ;  /* 0x000000020d007812 */ /* 0x000fe200078ee200 */
[----:B------:R-:W-:-:S04]  /*1f80*/  IMAD.WIDE.U32 R56, R9, UR6, R56 ;  /* 0x0000000609387c25 */ /* 0x000fc8000f8e0038 */
[----:B------:R-:W-:Y:S02]  /*1f90*/  IMAD R15, R9, UR7, R10 ;  /* 0x00000007090f7c24 */ /* 0x000fe4000f8e020a */
[C---:B------:R-:W-:Y:S01]  /*1fa0*/  IMAD R9, R22.reuse, R67, R6 ;  /* 0x0000004316097224 */ /* 0x040fe200078e0206 */
[C---:B------:R-:W-:Y:S01]  /*1fb0*/  SEL R6, R61.reuse, RZ, P2 ;  /* 0x000000ff3d067207 */ /* 0x040fe20001000000 */
[----:B------:R-:W-:Y:S01]  /*1fc0*/  IMAD R13, R22, R5, R7 ;  /* 0x00000005160d7224 */ /* 0x000fe200078e0207 */
[----:B------:R-:W-:-:S03]  /*1fd0*/  SEL R7, R61, RZ, P0 ;  /* 0x000000ff3d077207 */ /* 0x000fc60000000000 */
[----:B------:R-:W-:Y:S02]  /*1fe0*/  IMAD.IADD R8, R81, 0x1, R6 ;  /* 0x0000000151087824 */ /* 0x000fe400078e0206 */
[----:B------:R-:W-:Y:S02]  /*1ff0*/  IMAD.IADD R7, R18, 0x1, R7 ;  /* 0x0000000112077824 */ /* 0x000fe400078e0207 */
[----:B------:R-:W-:Y:S02]  /*2000*/  IMAD.IADD R55, R55, 0x1, R9 ;  /* 0x0000000137377824 */ /* 0x000fe400078e0209 */
[----:B------:R-:W-:Y:S01]  /*2010*/  IMAD.IADD R53, R9, 0x1, R53 ;  /* 0x0000000109357824 */ /* 0x000fe200078e0235 */
[----:B------:R-:W-:Y:S02]  /*2020*/  SHF.R.S32.HI R6, RZ, 0x1f, R7 ;  /* 0x0000001fff067819 */ /* 0x000fe40000011407 */
[----:B------:R-:W-:Y:S02]  /*2030*/  SHF.R.S32.HI R9, RZ, 0x1f, R8 ;  /* 0x0000001fff097819 */ /* 0x000fe40000011408 */
[----:B------:R-:W-:-:S02]  /*2040*/  LEA.HI R73, R6, R7, RZ, 0x4 ;  /* 0x0000000706497211 */ /* 0x000fc400078f20ff */
[CC--:B------:R-:W-:Y:S02]  /*2050*/  LEA.HI R72, R9.reuse, R8.reuse, RZ, 0x4 ;  /* 0x0000000809487211 */ /* 0x0c0fe400078f20ff */
[----:B------:R-:W-:Y:S02]  /*2060*/  LEA.HI R6, R6, R7, RZ, 0x5 ;  /* 0x0000000706067211 */ /* 0x000fe400078f28ff */
[----:B------:R-:W-:-:S03]  /*2070*/  LEA.HI R8, R9, R8, RZ, 0x5 ;  /* 0x0000000809087211 */ /* 0x000fc600078f28ff */
[----:B------:R-:W-:Y:S01]  /*2080*/  IMAD.SHL.U32 R7, R6, 0x80, RZ ;  /* 0x0000008006077824 */ /* 0x000fe200078e00ff */
[----:B------:R-:W-:Y:S01]  /*2090*/  LOP3.LUT R6, R156, 0x10, R73, 0xf8, !PT ;  /* 0x000000109c067812 */ /* 0x000fe200078ef849 */
[----:B------:R-:W-:Y:S01]  /*20a0*/  IMAD.SHL.U32 R9, R8, 0x80, RZ ;  /* 0x0000008008097824 */ /* 0x000fe200078e00ff */
[----:B------:R-:W-:Y:S02]  /*20b0*/  LOP3.LUT R8, R156, 0x10, R72, 0xf8, !PT ;  /* 0x000000109c087812 */ /* 0x000fe400078ef848 */
[-C--:B------:R-:W-:Y:S02]  /*20c0*/  LOP3.LUT R6, R6, R20.reuse, RZ, 0x3c, !PT ;  /* 0x0000001406067212 */ /* 0x080fe400078e3cff */
[----:B------:R-:W-:Y:S02]  /*20d0*/  LOP3.LUT R8, R8, R20, RZ, 0x3c, !PT ;  /* 0x0000001408087212 */ /* 0x000fe400078e3cff */
[----:B------:R-:W0:Y:S01]  /*20e0*/  S2R R20, SR_TID.X ;  /* 0x0000000000147919 */ /* 0x000e220000002100 */
[----:B-----5:R-:W-:-:S02]  /*20f0*/  SHF.R.S32.HI R11, RZ, 0x1f, R24 ;  /* 0x0000001fff0b7819 */ /* 0x020fc40000011418 */
[----:B------:R-:W-:Y:S02]  /*2100*/  LOP3.LUT R7, R7, 0xfffff000, RZ, 0xc0, !PT ;  /* 0xfffff00007077812 */ /* 0x000fe400078ec0ff */
[----:B------:R-:W-:Y:S02]  /*2110*/  LOP3.LUT R9, R9, 0xfffff000, RZ, 0xc0, !PT ;  /* 0xfffff00009097812 */ /* 0x000fe400078ec0ff */
[--C-:B------:R-:W-:Y:S01]  /*2120*/  IADD3 R71, R6, R7, R14.reuse ;  /* 0x0000000706477210 */ /* 0x100fe20007ffe00e */
[----:B------:R-:W-:Y:S02]  /*2130*/  IMAD R6, R11, R66, RZ ;  /* 0x000000420b067224 */ /* 0x000fe400078e02ff */
[----:B------:R-:W-:Y:S02]  /*2140*/  IMAD.IADD R51, R51, 0x1, R13 ;  /* 0x0000000133337824 */ /* 0x000fe400078e020d */
[----:B------:R-:W-:Y:S02]  /*2150*/  IMAD.IADD R49, R13, 0x1, R49 ;  /* 0x000000010d317824 */ /* 0x000fe400078e0231 */
[----:B------:R-:W-:Y:S01]  /*2160*/  IMAD R11, R11, R4, RZ ;  /* 0x000000040b0b7224 */ /* 0x000fe200078e02ff */
[----:B------:R-:W-:Y:S01]  /*2170*/  IADD3 R70, R8, R9, R14 ;  /* 0x0000000908467210 */ /* 0x000fe20007ffe00e */
[----:B------:R-:W-:Y:S01]  /*2180*/  IMAD R21, R24, R67, R6 ;  /* 0x0000004318157224 */ /* 0x000fe200078e0206 */
[----:B------:R-:W-:Y:S01]  /*2190*/  IADD3 R46, P2, R22, R47, RZ ;  /* 0x0000002f162e7210 */ /* 0x000fe20007f5e0ff */
[----:B------:R-:W-:Y:S01]  /*21a0*/  IMAD.WIDE.U32 R54, R24, R66, R54 ;  /* 0x0000004218367225 */ /* 0x000fe200078e0036 */
[----:B------:R-:W-:-:S03]  /*21b0*/  LOP3.LUT R7, R72, 0xfffffff0, RZ, 0xc0, !PT ;  /* 0xfffffff048077812 */ /* 0x000fc600078ec0ff */
[----:B------:R-:W-:Y:S01]  /*21c0*/  IMAD.WIDE.U32 R52, R24, R66, R52 ;  /* 0x0000004218347225 */ /* 0x000fe200078e0034 */
[----:B------:R-:W-:-:S03]  /*21d0*/  SHF.L.U64.HI R67, R66, 0x7, R67 ;  /* 0x0000000742437819 */ /* 0x000fc60000010243 */
[C---:B------:R-:W-:Y:S02]  /*21e0*/  IMAD R11, R24.reuse, R5, R11 ;  /* 0x00000005180b7224 */ /* 0x040fe400078e020b */
[----:B------:R-:W-:Y:S01]  /*21f0*/  IMAD.WIDE.U32 R50, R24, R4, R50 ;  /* 0x0000000418327225 */ /* 0x000fe200078e0032 */
[----:B0-----:R-:W-:-:S03]  /*2200*/  SHF.R.U32.HI R14, RZ, 0x7, R20 ;  /* 0x00000007ff0e7819 */ /* 0x001fc60000011614 */
[----:B------:R-:W-:Y:S01]  /*2210*/  IMAD.WIDE.U32 R48, R24, R4, R48 ;  /* 0x0000000418307225 */ /* 0x000fe200078e0030 */
[----:B------:R-:W-:Y:S02]  /*2220*/  LOP3.LUT R20, R73, 0xfffffff0, RZ, 0xc0, !PT ;  /* 0xfffffff049147812 */ /* 0x000fe400078ec0ff */
[----:B------:R-:W-:Y:S01]  /*2230*/  LOP3.LUT R60, R0, 0x1, RZ, 0xc0, !PT ;  /* 0x00000001003c7812 */ /* 0x000fe200078ec0ff */
[----:B------:R-:W-:Y:S01]  /*2240*/  IMAD.X R47, R12, 0x1, R3, P2 ;  /* 0x000000010c2f7824 */ /* 0x000fe200010e0603 */
[----:B------:R-:W-:Y:S01]  /*2250*/  LOP3.LUT R45, R0, 0x2, RZ, 0xc0, !PT ;  /* 0x00000002002d7812 */ /* 0x000fe200078ec0ff */
[----:B------:R-:W-:Y:S01]  /*2260*/  IMAD.IADD R44, R55, 0x1, R21 ;  /* 0x00000001372c7824 */ /* 0x000fe200078e0215 */
[----:B------:R-:W-:Y:S01]  /*2270*/  ISETP.GE.AND P1, PT, R65, UR4, PT ;  /* 0x0000000441007c0c */ /* 0x000fe2000bf26270 */
[----:B------:R-:W-:Y:S01]  /*2280*/  IMAD.SHL.U32 R66, R66, 0x80, RZ ;  /* 0x0000008042427824 */ /* 0x000fe200078e00ff */
[----:B------:R-:W-:Y:S01]  /*2290*/  SHF.R.S32.HI R4, RZ, 0x1f, R20 ;  /* 0x0000001fff047819 */ /* 0x000fe20000011414 */
[----:B------:R-:W-:Y:S01]  /*22a0*/  VIADD R62, R14, 0x8 ;  /* 0x000000080e3e7836 */ /* 0x000fe20000000000 */
[----:B------:R-:W-:Y:S01]  /*22b0*/  SHF.R.S32.HI R3, RZ, 0x1f, R7 ;  /* 0x0000001fff037819 */ /* 0x000fe20000011407 */
[----:B------:R-:W-:-:S02]  /*22c0*/  IMAD.SHL.U32 R61, R61, 0x2, RZ ;  /* 0x000000023d3d7824 */ /* 0x000fc400078e00ff */
[----:B------:R-:W-:Y:S02]  /*22d0*/  IMAD.IADD R21, R21, 0x1, R53 ;  /* 0x0000000115157824 */ /* 0x000fe400078e0235 */
[----:B------:R-:W-:Y:S02]  /*22e0*/  IMAD.IADD R6, R51, 0x1, R11 ;  /* 0x0000000133067824 */ /* 0x000fe400078e020b */
[----:B------:R-:W-:Y:S02]  /*22f0*/  IMAD.IADD R5, R11, 0x1, R49 ;  /* 0x000000010b057824 */ /* 0x000fe400078e0231 */
[----:B------:R-:W-:-:S07]  /*2300*/  IMAD.IADD R0, R57, 0x1, R15 ;  /* 0x0000000139007824 */ /* 0x000fce00078e020f */
.L_x_8818:
[----:B------:R-:W2:Y:S01]  /*2310*/  LDL R8, [R1+0x24] ;  /* 0x0000240001087983 */ /* 0x000ea20000100800 */
[----:B------:R-:W0:Y:S01]  /*2320*/  LDC R87, c[0x0][0x3f4] ;  /* 0x0000fd00ff577b82 */ /* 0x000e220000000800 */
[----:B------:R-:W-:Y:S01]  /*2330*/  VIADD R2, R2, 0xffffffff ;  /* 0xffffffff02027836 */ /* 0x000fe20000000000 */
[----:B------:R-:W-:Y:S05]  /*2340*/  YIELD ;  /* 0x0000000000007946 */ /* 0x000fea0003800000 */
[----:B------:R-:W-:Y:S01]  /*2350*/  SHF.R.S32.HI R10, RZ, 0x1f, R2 ;  /* 0x0000001fff0a7819 */ /* 0x000fe20000011402 */
[----:B------:R-:W1:Y:S01]  /*2360*/  LDC.64 R76, c[0x0][0x2e8] ;  /* 0x0000ba00ff4c7b82 */ /* 0x000e620000000a00 */
[-C--:B------:R-:W-:Y:S01]  /*2370*/  IMAD R9, R69, R2.reuse, RZ ;  /* 0x0000000245097224 */ /* 0x080fe200078e02ff */
[----:B------:R-:W-:Y:S01]  /*2380*/  BSSY B0, `(.L_x_8779) ;  /* 0x00003f1000007945 */ /* 0x000fe20003800000 */
[----:B----4-:R-:W-:Y:S01]  /*2390*/  IMAD.WIDE.U32 R36, R68, R2, RZ ;  /* 0x0000000244247225 */ /* 0x010fe200078e00ff */
[----:B------:R-:W-:-:S03]  /*23a0*/  ISETP.GT.AND P2, PT, R2, R26, PT ;  /* 0x0000001a0200720c */ /* 0x000fc60003f44270 */
[----:B------:R-:W-:-:S04]  /*23b0*/  IMAD R11, R10, R68, R9 ;  /* 0x000000440a0b7224 */ /* 0x000fc800078e0209 */
[----:B------:R-:W-:Y:S01]  /*23c0*/  IMAD.IADD R79, R37, 0x1, R11 ;  /* 0x00000001254f7824 */ /* 0x000fe200078e020b */
[----:B0-----:R-:W-:Y:S02]  /*23d0*/  ISETP.GE.AND P3, PT, R87, 0x1, PT ;  /* 0x000000015700780c */ /* 0x001fe40003f66270 */
[----:B-1----:R-:W-:-:S04]  /*23e0*/  IADD3 R32, P4, P5, R36, R76, R80 ;  /* 0x0000004c24207210 */ /* 0x002fc80007d9e050 */
[----:B------:R-:W-:Y:S01]  /*23f0*/  IADD3.X R33, R79, R77, R74, P4, P5 ;  /* 0x0000004d4f217210 */ /* 0x000fe200027ea44a */
[----:B--2---:R-:W-:-:S04]  /*2400*/  IMAD R9, R17, 0x3000, R8 ;  /* 0x0000300011097824 */ /* 0x004fc800078e0208 */
[----:B------:R-:W-:Y:S02]  /*2410*/  IMAD.IADD R84, R16, 0x1, R9 ;  /* 0x0000000110547824 */ /* 0x000fe400078e0209 */
[----:B------:R-:W-:Y:S05]  /*2420*/  @!P3 BRA `(.L_x_8780) ;  /* 0x0000003c0040b947 */ /* 0x000fea0003800000 */
[----:B------:R-:W-:Y:S01]  /*2430*/  ULDC.U8 UR4, c[0x0][0x410] ;  /* 0x0001040000047ab9 */ /* 0x000fe20000000000 */
[-C--:B------:R-:W-:Y:S01]  /*2440*/  IMAD R9, R67, R2.reuse, RZ ;  /* 0x0000000243097224 */ /* 0x080fe200078e02ff */
[----:B------:R-:W-:Y:S01]  /*2450*/  ISETP.NE.AND P3, PT, RZ, UR4, PT ;  /* 0x00000004ff007c0c */ /* 0x000fe2000bf65270 */
[----:B------:R-:W-:Y:S02]  /*2460*/  IMAD R8, R64, R2, RZ ;  /* 0x0000000240087224 */ /* 0x000fe400078e02ff */
        /* <DEDUP_REMOVED lines=16> */
[----:B------:R-:W-:Y:S01]  /*2570*/  CS2R R36, SRZ ;  /* 0x0000000000247805 */ /* 0x000fe2000001ff00 */
[----:B------:R-:W-:Y:S06]  /*2580*/  @P4 BRA `(.L_x_8783) ;  /* 0x0000000000584947 */ /* 0x000fec0003800000 */
[----:B------:R-:W2:Y:S01]  /*2590*/  LDL R78, [R1+0x8] ;  /* 0x00000800014e7983 */ /* 0x000ea20000100800 */
[----:B------:R-:W-:Y:S01]  /*25a0*/  ULDC.64 UR4, c[0x0][0x3e8] ;  /* 0x0000fa0000047ab9 */ /* 0x000fe20000000a00 */
[----:B------:R-:W-:Y:S01]  /*25b0*/  ULDC.64 UR6, c[0x0][0x400] ;  /* 0x0001000000067ab9 */ /* 0x000fe20000000a00 */
[----:B------:R-:W-:Y:S02]  /*25c0*/  IADD3 R40, P3, P5, R54, UR4, R40 ;  /* 0x0000000436287c10 */ /* 0x000fe4000fd7e028 */
[----:B------:R-:W-:Y:S02]  /*25d0*/  CS2R R34, SRZ ;  /* 0x0000000000227805 */ /* 0x000fe4000001ff00 */
[----:B------:R-:W-:Y:S02]  /*25e0*/  CS2R R36, SRZ ;  /* 0x0000000000247805 */ /* 0x000fe4000001ff00 */
[----:B------:R-:W-:Y:S02]  /*25f0*/  IADD3.X R41, R44, UR5, R42, P3, P5 ;  /* 0x000000052c297c10 */ /* 0x000fe40009fea42a */
[----:B------:R-:W-:-:S04]  /*2600*/  IADD3 R38, P3, P5, R50, UR6, R38 ;  /* 0x0000000632267c10 */ /* 0x000fc8000fd7e026 */
[----:B------:R-:W-:Y:S02]  /*2610*/  IADD3.X R39, R6, UR7, R43, P3, P5 ;  /* 0x0000000706277c10 */ /* 0x000fe40009fea42b */
[-C--:B------:R-:W-:Y:S02]  /*2620*/  ISETP.GE.AND P5, PT, R152, R87.reuse, PT ;  /* 0x000000579800720c */ /* 0x080fe40003fa6270 */
[----:B------:R-:W-:Y:S02]  /*2630*/  ISETP.GE.AND P3, PT, R157, R87, PT ;  /* 0x000000579d00720c */ /* 0x000fe40003f66270 */
[----:B------:R-:W-:Y:S02]  /*2640*/  CS2R R28, SRZ ;  /* 0x00000000001c7805 */ /* 0x000fe4000001ff00 */
[----:B------:R-:W-:Y:S02]  /*2650*/  CS2R R12, SRZ ;  /* 0x00000000000c7805 */ /* 0x000fe4000001ff00 */
[----:B------:R-:W-:-:S05]  /*2660*/  CS2R R30, SRZ ;  /* 0x00000000001e7805 */ /* 0x000fca000001ff00 */
[----:B------:R0:W5:Y:S04]  /*2670*/  @!P5 LDG.E.64 R34, desc[UR42][R40.64] ;  /* 0x0000002a2822d981 */ /* 0x000168000c1e1b00 */
[----:B------:R0:W5:Y:S01]  /*2680*/  @!P5 LDG.E.64 R36, desc[UR42][R38.64] ;  /* 0x0000002a2624d981 */ /* 0x000162000c1e1b00 */
[----:B------:R-:W-:-:S03]  /*2690*/  CS2R R14, SRZ ;  /* 0x00000000000e7805 */ /* 0x000fc6000001ff00 */
[----:B------:R0:W5:Y:S04]  /*26a0*/  @!P3 LDG.E.64 R28, desc[UR42][R40.64+0x10] ;  /* 0x0000102a281cb981 */ /* 0x000168000c1e1b00 */
[----:B------:R0:W5:Y:S01]  /*26b0*/  @!P3 LDG.E.64 R30, desc[UR42][R38.64+0x10] ;  /* 0x0000102a261eb981 */ /* 0x000162000c1e1b00 */
[----:B--2---:R-:W-:-:S13]  /*26c0*/  ISETP.GE.AND P5, PT, R78, R87, PT ;  /* 0x000000574e00720c */ /* 0x004fda0003fa6270 */
[----:B------:R0:W5:Y:S04]  /*26d0*/  @!P5 LDG.E.64 R12, desc[UR42][R40.64+0x20] ;  /* 0x0000202a280cd981 */ /* 0x000168000c1e1b00 */
[----:B------:R0:W5:Y:S02]  /*26e0*/  @!P5 LDG.E.64 R14, desc[UR42][R38.64+0x20] ;  /* 0x0000202a260ed981 */ /* 0x000164000c1e1b00 */
.L_x_8783:
[----:B------:R-:W-:Y:S05]  /*26f0*/  BSYNC B1 ;  /* 0x0000000000017941 */ /* 0x000fea0003800000 */
.L_x_8782:
[----:B------:R-:W-:Y:S01]  /*2700*/  UISETP.NE.AND UP0, UPT, UR36, 0x3, UPT ;  /* 0x000000032400788c */ /* 0x000fe2000bf05270 */
[----:B0----5:R-:W-:Y:S02]  /*2710*/  IMAD.MOV.U32 R39, RZ, RZ, R12 ;  /* 0x000000ffff277224 */ /* 0x021fe400078e000c */
[----:B------:R-:W-:Y:S02]  /*2720*/  IMAD.MOV.U32 R40, RZ, RZ, R28 ;  /* 0x000000ffff287224 */ /* 0x000fe400078e001c */
[----:B------:R-:W-:Y:S01]  /*2730*/  IMAD.MOV.U32 R42, RZ, RZ, R34 ;  /* 0x000000ffff2a7224 */ /* 0x000fe200078e0022 */
[----:B------:R-:W-:Y:S01]  /*2740*/  PLOP3.LUT P3, PT, PT, PT, UP0, 0x80, 0x0 ;  /* 0x000000000000781c */ /* 0x000fe20003f6f008 */
[----:B------:R-:W-:Y:S02]  /*2750*/  IMAD.MOV.U32 R38, RZ, RZ, R14 ;  /* 0x000000ffff267224 */ /* 0x000fe400078e000e */
[----:B------:R-:W-:Y:S02]  /*2760*/  IMAD.MOV.U32 R41, RZ, RZ, R30 ;  /* 0x000000ffff297224 */ /* 0x000fe400078e001e */
[----:B------:R-:W-:-:S08]  /*2770*/  IMAD.MOV.U32 R43, RZ, RZ, R36 ;  /* 0x000000ffff2b7224 */ /* 0x000fd000078e0024 */
[----:B------:R-:W-:Y:S05]  /*2780*/  @!P3 BRA `(.L_x_8784) ;  /* 0x000000000004b947 */ /* 0x000fea0003800000 */
[----:B------:R-:W-:Y:S01]  /*2790*/  BPT.TRAP 0x1 ;  /* 0x000000040000795c */ /* 0x000fe20000300000 */
.L_x_8784:
[----:B------:R-:W-:Y:S01]  /*27a0*/  IMAD R83, R17, 0x8, R16 ;  /* 0x0000000811537824 */ /* 0x000fe200078e0210 */
[----:B------:R-:W-:Y:S01]  /*27b0*/  SHF.L.U32 R86, R23, 0x1f, RZ ;  /* 0x0000001f17567819 */ /* 0x000fe200000006ff */
[----:B------:R-:W-:Y:S03]  /*27c0*/  BSSY B1, `(.L_x_8785) ;  /* 0x0000003000017945 */ /* 0x000fe60003800000 */
[----:B------:R-:W0:Y:S02]  /*27d0*/  SYNCS.PHASECHK.TRANS64.TRYWAIT P5, [R83+URZ+0x19c90], R86 ;  /* 0x019c9056530075a7 */ /* 0x000e2400080a017f */
[----:B0-----:R-:W-:Y:S05]  /*27e0*/  @!P5 BRA `(.L_x_8786) ;  /* 0x0000015c009cd947 */ /* 0x001fea0003800000 */
.L_x_9026:
[----:B------:R-:W-:Y:S05]  /*27f0*/  BSYNC B1 ;  /* 0x0000000000017941 */ /* 0x000fea0003800000 */
.L_x_8785:
[----:B------:R-:W-:Y:S05]  /*2800*/  @P4 BRA `(.L_x_8787) ;  /* 0x0000003800a04947 */ /* 0x000fea0003800000 */
[----:B------:R-:W-:Y:S01]  /*2810*/  ISETP.NE.AND P4, PT, R60, RZ, PT ;  /* 0x000000ff3c00720c */ /* 0x000fe20003f85270 */
[----:B------:R-:W-:-:S12]  /*2820*/  BSSY B1, `(.L_x_8788) ;  /* 0x0000073000017945 */ /* 0x000fd80003800000 */
[----:B------:R-:W-:Y:S05]  /*2830*/  @!P4 BRA `(.L_x_8789) ;  /* 0x0000000400c4c947 */ /* 0x000fea0003800000 */
        /* <DEDUP_REMOVED lines=32> */
[-C--:B------:R-:W-:Y:S01]  /*2a40*/  FMUL.FTZ R91, R37, R89.reuse ;  /* 0x00000059255b7220 */ /* 0x080fe20000410000 */
[--C-:B------:R-:W-:Y:S02]  /*2a50*/  HADD2.F32 R77, -RZ, R9.reuse.H1_H1 ;  /* 0x30000009ff4d7230 */ /* 0x100fe40000004100 */
[----:B------:R-:W-:Y:S01]  /*2a60*/  FMUL.FTZ R92, R8, R89 ;  /* 0x00000059085c7220 */ /* 0x000fe20000410000 */
[--C-:B------:R-:W-:Y:S02]  /*2a70*/  HADD2.F32 R79, -RZ, R78.reuse.H0_H0 ;  /* 0x2000004eff4f7230 */ /* 0x100fe40000004100 */
[----:B------:R-:W-:Y:S02]  /*2a80*/  HADD2.F32 R76, -RZ, R9.H0_H0 ;  /* 0x20000009ff4c7230 */ /* 0x000fe40000004100 */
[----:B------:R-:W-:Y:S01]  /*2a90*/  FMUL.FTZ R89, R77, R90 ;  /* 0x0000005a4d597220 */ /* 0x000fe20000410000 */
[----:B------:R-:W-:Y:S02]  /*2aa0*/  HADD2.F32 R78, -RZ, R78.H1_H1 ;  /* 0x3000004eff4e7230 */ /* 0x000fe40000004100 */
[-C--:B------:R-:W-:Y:S01]  /*2ab0*/  FFMA.FTZ R9, R37, R79.reuse, R92 ;  /* 0x0000004f25097223 */ /* 0x080fe2000001005c */
[----:B------:R-:W-:Y:S01]  /*2ac0*/  F2FP.F16.E4M3.UNPACK_B R37, R36.H1 ;  /* 0x00000024ff25723e */ /* 0x000fe200030006ff */
[----:B------:R-:W-:Y:S01]  /*2ad0*/  FMUL.FTZ R90, R76, R90 ;  /* 0x0000005a4c5a7220 */ /* 0x000fe20000410000 */
        /* <DEDUP_REMOVED lines=52> */
[--C-:B------:R-:W-:Y:S02]  /*2e20*/  HADD2.F32 R11, -RZ, R10.reuse.H0_H0 ;  /* 0x2000000aff0b7230 */ /* 0x100fe40000004100 */
[-C--:B------:R-:W-:Y:S01]  /*2e30*/  FMUL.FTZ R77, R35, R92.reuse ;  /* 0x0000005c234d7220 */ /* 0x080fe20000410000 */
[----:B------:R-:W-:Y:S02]  /*2e40*/  HADD2.F32 R10, -RZ, R10.H1_H1 ;  /* 0x3000000aff0a7230 */ /* 0x000fe40000004100 */
        /* <DEDUP_REMOVED lines=10> */
[----:B------:R-:W-:Y:S02]  /*2ef0*/  F2FP.SATFINITE.E4M3.F32.PACK_AB_MERGE_C R34, R93, R34, RZ ;  /* 0x000000225d22723e */ /* 0x000fe400048070ff */
[----:B------:R-:W-:Y:S02]  /*2f00*/  F2FP.SATFINITE.E4M3.F32.PACK_AB_MERGE_C R8, R37, R36, R43 ;  /* 0x000000242508723e */ /* 0x000fe4000480702b */
[----:B------:R-:W-:-:S02]  /*2f10*/  F2FP.SATFINITE.E4M3.F32.PACK_AB_MERGE_C R10, R91, R78, R94 ;  /* 0x0000004e5b0a723e */ /* 0x000fc4000480705e */
[----:B------:R-:W-:-:S07]  /*2f20*/  F2FP.SATFINITE.E4M3.F32.PACK_AB_MERGE_C R11, R77, R90, R34 ;  /* 0x0000005a4d0b723e */ /* 0x000fce0004807022 */
.L_x_8791:
[----:B------:R-:W-:Y:S05]  /*2f30*/  BSYNC B2 ;  /* 0x0000000000027941 */ /* 0x000fea0003800000 */
.L_x_8790:
[----:B--2---:R1:W-:Y:S02]  /*2f40*/  STG.E.128 desc[UR42][R32.64], R8 ;  /* 0x0000000820007986 */ /* 0x0043e4000c101d2a */
.L_x_8789:
[----:B------:R-:W-:Y:S05]  /*2f50*/  BSYNC B1 ;  /* 0x0000000000017941 */ /* 0x000fea0003800000 */
.L_x_8788:
[----:B------:R-:W-:Y:S01]  /*2f60*/  ISETP.NE.AND P4, PT, R45, RZ, PT ;  /* 0x000000ff2d00720c */ /* 0x000fe20003f85270 */
[----:B------:R-:W-:-:S12]  /*2f70*/  BSSY B1, `(.L_x_8792) ;  /* 0x0000074000017945 */ /* 0x000fd80003800000 */
[----:B------:R-:W-:Y:S05]  /*2f80*/  @!P4 BRA `(.L_x_8793) ;  /* 0x0000000400c8c947 */ /* 0x000fea0003800000 */
        /* <DEDUP_REMOVED lines=112> */
.L_x_8795:
[----:B------:R-:W-:Y:S05]  /*3690*/  BSYNC B2 ;  /* 0x0000000000027941 */ /* 0x000fea0003800000 */
.L_x_8794:
[----:B--2---:R2:W-:Y:S02]  /*36a0*/  STG.E.128 desc[UR42][R32.64+0x20], R8 ;  /* 0x0000200820007986 */ /* 0x0045e4000c101d2a */
.L_x_8793:
[----:B------:R-:W-:Y:S05]  /*36b0*/  BSYNC B1 ;  /* 0x0000000000017941 */ /* 0x000fea0003800000 */
.L_x_8792:
[----:B------:R-:W-:Y:S05]  /*36c0*/  @P1 BRA `(.L_x_8787) ;  /* 0x0000002800f01947 */ /* 0x000fea0003800000 */
[----:B------:R-:W3:Y:S01]  /*36d0*/  LDL R28, [R1+0x8] ;  /* 0x00000800011c7983 */ /* 0x000ee20000100800 */
[----:B------:R-:W-:Y:S03]  /*36e0*/  BSSY B1, `(.L_x_8796) ;  /* 0x000006d000017945 */ /* 0x000fe60003800000 */
[----:B-12---:R1:W2:Y:S01]  /*36f0*/  LDS.128 R8, [R84+0x15800] ;  /* 0x0158000054087984 */ /* 0x0062a20000000c00 */
[----:B---3--:R-:W-:-:S13]  /*3700*/  ISETP.GE.AND P4, PT, R28, R87, PT ;  /* 0x000000571c00720c */ /* 0x008fda0003f86270 */
[----:B-12---:R-:W-:Y:S05]  /*3710*/  @P4 BRA `(.L_x_8797) ;  /* 0x0000000400a44947 */ /* 0x006fea0003800000 */
[--C-:B------:R-:W-:Y:S02]  /*3720*/  SHF.R.U32.HI R31, RZ, 0x10, R13.reuse ;  /* 0x00000010ff1f7819 */ /* 0x100fe4000001160d */
[--C-:B------:R-:W-:Y:S02]  /*3730*/  SHF.R.U32.HI R30, RZ, 0x8, R13.reuse ;  /* 0x00000008ff1e7819 */ /* 0x100fe4000001160d */
[----:B------:R-:W-:Y:S02]  /*3740*/  LOP3.LUT R12, R13, 0xff, RZ, 0xc0, !PT ;  /* 0x000000ff0d0c7812 */ /* 0x000fe400078ec0ff */
[----:B------:R-:W-:Y:S02]  /*3750*/  SHF.R.U32.HI R13, RZ, 0x18, R13 ;  /* 0x00000018ff0d7819 */ /* 0x000fe4000001160d */
[--C-:B------:R-:W-:Y:S02]  /*3760*/  SHF.R.U32.HI R14, RZ, 0x8, R15.reuse ;  /* 0x00000008ff0e7819 */ /* 0x100fe4000001160f */
[----:B------:R-:W-:Y:S01]  /*3770*/  PRMT R13, R13, 0x654, R12 ;  /* 0x000006540d0d7816 */ /* 0x000fe2000000000c */
[----:B------:R-:W-:Y:S01]  /*3780*/  IMAD.SHL.U32 R12, R30, 0x100, RZ ;  /* 0x000001001e0c7824 */ /* 0x000fe200078e00ff */
[----:B------:R-:W-:-:S02]  /*3790*/  SHF.R.U32.HI R29, RZ, 0x10, R15 ;  /* 0x00000010ff1d7819 */ /* 0x000fc4000001160f */
[----:B------:R-:W-:Y:S01]  /*37a0*/  LOP3.LUT R28, R15, 0xff0000ff, RZ, 0xc0, !PT ;  /* 0xff0000ff0f1c7812 */ /* 0x000fe200078ec0ff */
[----:B------:R-:W-:Y:S01]  /*37b0*/  IMAD.SHL.U32 R15, R14, 0x100, RZ ;  /* 0x000001000e0f7824 */ /* 0x000fe200078e00ff */
[----:B------:R-:W-:Y:S01]  /*37c0*/  LOP3.LUT R13, R13, 0xff00, R12, 0xf8, !PT ;  /* 0x0000ff000d0d7812 */ /* 0x000fe200078ef80c */
[----:B------:R-:W-:Y:S02]  /*37d0*/  IMAD.U32 R12, R31, 0x10000, RZ ;  /* 0x000100001f0c7824 */ /* 0x000fe400078e00ff */
[----:B------:R-:W-:Y:S01]  /*37e0*/  IMAD.MOV.U32 R14, RZ, RZ, R8 ;  /* 0x000000ffff0e7224 */ /* 0x000fe200078e0008 */
[----:B------:R-:W-:Y:S01]  /*37f0*/  LOP3.LUT R30, R28, 0xff00, R15, 0xf8, !PT ;  /* 0x0000ff001c1e7812 */ /* 0x000fe200078ef80f */
[----:B------:R-:W-:Y:S01]  /*3800*/  IMAD.U32 R15, R29, 0x10000, RZ ;  /* 0x000100001d0f7824 */ /* 0x000fe200078e00ff */
[----:B------:R-:W-:Y:S02]  /*3810*/  F2FP.F16.E4M3.UNPACK_B R28, R38.H1 ;  /* 0x00000026ff1c723e */ /* 0x000fe400030006ff */
[----:B------:R-:W-:-:S02]  /*3820*/  F2FP.F16.E4M3.UNPACK_B R8, R9 ;  /* 0x00000009ff08723e */ /* 0x000fc400020006ff */
        /* <DEDUP_REMOVED lines=45> */
[----:B------:R-:W-:Y:S01]  /*3b00*/  F2FP.F16.E4M3.UNPACK_B R30, R10.H1 ;  /* 0x0000000aff1e723e */ /* 0x000fe200030006ff */
[----:B------:R-:W-:Y:S01]  /*3b10*/  HADD2.F32 R31, -RZ, R31.H1_H1 ;  /* 0x3000001fff1f7230 */ /* 0x000fe20000004100 */
[----:B------:R-:W-:Y:S01]  /*3b20*/  F2FP.SATFINITE.E4M3.F32.PACK_AB_MERGE_C R28, R40, R37, RZ ;  /* 0x00000025281c723e */ /* 0x000fe200048070ff */
[----:B------:R-:W-:Y:S01]  /*3b30*/  HADD2.F32 R41, -RZ, R39.H1_H1 ;  /* 0x30000027ff297230 */ /* 0x000fe20000004100 */
[-C--:B------:R-:W-:Y:S01]  /*3b40*/  F2FP.F16.E4M3.UNPACK_B R35, R12.reuse ;  /* 0x0000000cff23723e */ /* 0x080fe200020006ff */
[----:B------:R-:W-:Y:S01]  /*3b50*/  HADD2.F32 R13, -RZ, R30.H1_H1 ;  /* 0x3000001eff0d7230 */ /* 0x000fe20000004100 */
[----:B------:R-:W-:Y:S01]  /*3b60*/  F2FP.F16.E4M3.UNPACK_B R36, R12.H1 ;  /* 0x0000000cff24723e */ /* 0x000fe200030006ff */
[----:B------:R-:W-:Y:S02]  /*3b70*/  HADD2.F32 R40, -RZ, R38.H1_H1 ;  /* 0x30000026ff287230 */ /* 0x000fe40000004100 */
[----:B------:R-:W-:Y:S01]  /*3b80*/  FMUL.FTZ R43, R31, R41 ;  /* 0x000000291f2b7220 */ /* 0x000fe20000410000 */
[----:B------:R-:W-:-:S02]  /*3b90*/  HADD2.F32 R30, -RZ, R30.H0_H0 ;  /* 0x2000001eff1e7230 */ /* 0x000fc40000004100 */
[----:B------:R-:W-:Y:S01]  /*3ba0*/  FMUL.FTZ R42, R34, R41 ;  /* 0x00000029222a7220 */ /* 0x000fe20000410000 */
[----:B------:R-:W-:Y:S02]  /*3bb0*/  HADD2.F32 R12, -RZ, R35.H1_H1 ;  /* 0x30000023ff0c7230 */ /* 0x000fe40000004100 */
[CC--:B------:R-:W-:Y:S01]  /*3bc0*/  FMUL.FTZ R41, R13.reuse, R40.reuse ;  /* 0x000000280d297220 */ /* 0x0c0fe20000410000 */
[----:B------:R-:W-:Y:S01]  /*3bd0*/  F2FP.F16.E4M3.UNPACK_B R11, R11 ;  /* 0x0000000bff0b723e */ /* 0x000fe200020006ff */
[C---:B------:R-:W-:Y:S01]  /*3be0*/  FMUL.FTZ R40, R30.reuse, R40 ;  /* 0x000000281e287220 */ /* 0x040fe20000410000 */
[----:B------:R-:W-:Y:S01]  /*3bf0*/  F2FP.F16.E4M3.UNPACK_B R10, R10 ;  /* 0x0000000aff0a723e */ /* 0x000fe200020006ff */
[-C--:B------:R-:W-:Y:S01]  /*3c00*/  FFMA.FTZ R41, R30, R12.reuse, -R41 ;  /* 0x0000000c1e297223 */ /* 0x080fe20000010829 */
[----:B------:R-:W-:Y:S02]  /*3c10*/  HADD2.F32 R37, -RZ, R36.H1_H1 ;  /* 0x30000024ff257230 */ /* 0x000fe40000004100 */
[----:B------:R-:W-:Y:S01]  /*3c20*/  FFMA.FTZ R40, R13, R12, R40 ;  /* 0x0000000c0d287223 */ /* 0x000fe20000010028 */
[--C-:B------:R-:W-:Y:S01]  /*3c30*/  HADD2.F32 R12, -RZ, R11.reuse.H0_H0 ;  /* 0x2000000bff0c7230 */ /* 0x100fe20000004100 */
[----:B------:R-:W-:Y:S01]  /*3c40*/  F2FP.SATFINITE.E4M3.F32.PACK_AB_MERGE_C R9, R9, R8, R28 ;  /* 0x000000080909723e */ /* 0x000fe2000480701c */
[----:B------:R-:W-:-:S02]  /*3c50*/  HADD2.F32 R13, -RZ, R11.H1_H1 ;  /* 0x3000000bff0d7230 */ /* 0x000fc40000004100 */
[-C--:B------:R-:W-:Y:S01]  /*3c60*/  FFMA.FTZ R43, R34, R37.reuse, -R43 ;  /* 0x00000025222b7223 */ /* 0x080fe2000001082b */
[--C-:B------:R-:W-:Y:S02]  /*3c70*/  HADD2.F32 R11, -RZ, R10.reuse.H0_H0 ;  /* 0x2000000aff0b7230 */ /* 0x100fe40000004100 */
[----:B------:R-:W-:Y:S01]  /*3c80*/  FFMA.FTZ R42, R31, R37, R42 ;  /* 0x000000251f2a7223 */ /* 0x000fe2000001002a */
[----:B------:R-:W-:Y:S01]  /*3c90*/  HADD2.F32 R39, -RZ, R39.H0_H0 ;  /* 0x20000027ff277230 */ /* 0x000fe20000004100 */
[----:B------:R-:W-:Y:S01]  /*3ca0*/  F2FP.SATFINITE.E4M3.F32.PACK_AB_MERGE_C R40, R40, R41, RZ ;  /* 0x000000292828723e */ /* 0x000fe200048070ff */
[----:B------:R-:W-:Y:S01]  /*3cb0*/  HADD2.F32 R10, -RZ, R10.H1_H1 ;  /* 0x3000000aff0a7230 */ /* 0x000fe20000004100 */
[----:B------:R-:W-:Y:S01]  /*3cc0*/  F2FP.SATFINITE.E4M3.F32.PACK_AB_MERGE_C R8, R15, R14, R29 ;  /* 0x0000000e0f08723e */ /* 0x000fe2000480701d */
[----:B------:R-:W-:Y:S02]  /*3cd0*/  HADD2.F32 R38, -RZ, R38.H0_H0 ;  /* 0x20000026ff267230 */ /* 0x000fe40000004100 */
        /* <DEDUP_REMOVED lines=13> */
.L_x_8797:
[----:B------:R-:W-:Y:S05]  /*3db0*/  BSYNC B1 ;  /* 0x0000000000017941 */ /* 0x000fea0003800000 */
.L_x_8796:
[----:B------:R3:W-:Y:S01]  /*3dc0*/  STG.E.128 desc[UR42][R32.64+0x40], R8 ;  /* 0x0000400820007986 */ /* 0x0007e2000c101d2a */
[----:B------:R-:W-:Y:S05]  /*3dd0*/  BRA `(.L_x_8787) ;  /* 0x00000024002c7947 */ /* 0x000fea0003800000 */
.L_x_8781:
        /* <DEDUP_REMOVED lines=10> */
[----:B------:R-:W-:Y:S06]  /*3e80*/  @P4 BRA `(.L_x_8799) ;  /* 0x0000000000404947 */ /* 0x000fec0003800000 */
[----:B------:R-:W-:Y:S01]  /*3e90*/  ULDC.64 UR4, c[0x0][0x3e8] ;  /* 0x0000fa0000047ab9 */ /* 0x000fe20000000a00 */
[----:B------:R-:W-:Y:S01]  /*3ea0*/  ULDC.64 UR6, c[0x0][0x400] ;  /* 0x0001000000067ab9 */ /* 0x000fe20000000a00 */
[----:B------:R-:W-:Y:S02]  /*3eb0*/  IADD3 R40, P3, P5, R52, UR4, R40 ;  /* 0x0000000434287c10 */ /* 0x000fe4000fd7e028 */
[----:B------:R-:W-:Y:S02]  /*3ec0*/  CS2R R10, SRZ ;  /* 0x00000000000a7805 */ /* 0x000fe4000001ff00 */
[----:B------:R-:W-:Y:S02]  /*3ed0*/  CS2R R8, SRZ ;  /* 0x0000000000087805 */ /* 0x000fe4000001ff00 */
[----:B------:R-:W-:Y:S02]  /*3ee0*/  CS2R R30, SRZ ;  /* 0x00000000001e7805 */ /* 0x000fe4000001ff00 */
[----:B------:R-:W-:-:S02]  /*3ef0*/  IADD3.X R41, R21, UR5, R42, P3, P5 ;  /* 0x0000000515297c10 */ /* 0x000fc40009fea42a */
[----:B------:R-:W-:Y:S02]  /*3f00*/  CS2R R28, SRZ ;  /* 0x00000000001c7805 */ /* 0x000fe4000001ff00 */
[----:B------:R-:W-:-:S04]  /*3f10*/  IADD3 R38, P3, P5, R48, UR6, R38 ;  /* 0x0000000630267c10 */ /* 0x000fc8000fd7e026 */
[----:B------:R-:W-:Y:S02]  /*3f20*/  IADD3.X R39, R5, UR7, R43, P3, P5 ;  /* 0x0000000705277c10 */ /* 0x000fe40009fea42b */
[-C--:B------:R-:W-:Y:S02]  /*3f30*/  ISETP.GE.AND P3, PT, R18, R87.reuse, PT ;  /* 0x000000571200720c */ /* 0x080fe40003f66270 */
[----:B------:R-:W-:-:S11]  /*3f40*/  ISETP.GE.AND P5, PT, R81, R87, PT ;  /* 0x000000575100720c */ /* 0x000fd60003fa6270 */
[----:B------:R0:W5:Y:S04]  /*3f50*/  @!P3 LDG.E.128 R12, desc[UR42][R40.64] ;  /* 0x0000002a280cb981 */ /* 0x000168000c1e1d00 */
[----:B------:R0:W5:Y:S04]  /*3f60*/  @!P5 LDG.E.128 R8, desc[UR42][R40.64+0x20] ;  /* 0x0000202a2808d981 */ /* 0x000168000c1e1d00 */
[----:B------:R0:W5:Y:S04]  /*3f70*/  @!P3 LDG.E.128 R32, desc[UR42][R38.64] ;  /* 0x0000002a2620b981 */ /* 0x000168000c1e1d00 */
[----:B------:R0:W5:Y:S02]  /*3f80*/  @!P5 LDG.E.128 R28, desc[UR42][R38.64+0x20] ;  /* 0x0000202a261cd981 */ /* 0x000164000c1e1d00 */
.L_x_8799:
[----:B------:R-:W-:Y:S05]  /*3f90*/  BSYNC B1 ;  /* 0x0000000000017941 */ /* 0x000fea0003800000 */
.L_x_8798:
[----:B------:R-:W-:Y:S01]  /*3fa0*/  UISETP.NE.AND UP0, UPT, UR36, 0x3, UPT ;  /* 0x000000032400788c */ /* 0x000fe2000bf05270 */
[----:B-----5:R-:W-:Y:S02]  /*3fb0*/  IMAD.MOV.U32 R92, RZ, RZ, R10 ;  /* 0x000000ffff5c7224 */ /* 0x020fe400078e000a */
[----:B------:R-:W-:Y:S02]  /*3fc0*/  IMAD.MOV.U32 R91, RZ, RZ, R8 ;  /* 0x000000ffff5b7224 */ /* 0x000fe400078e0008 */
[----:B------:R-:W-:Y:S01]  /*3fd0*/  IMAD.MOV.U32 R99, RZ, RZ, R14 ;  /* 0x000000ffff637224 */ /* 0x000fe200078e000e */
[----:B------:R-:W-:Y:S01]  /*3fe0*/  PLOP3.LUT P3, PT, PT, PT, UP0, 0x80, 0x0 ;  /* 0x000000000000781c */ /* 0x000fe20003f6f008 */
[----:B------:R-:W-:Y:S02]  /*3ff0*/  IMAD.MOV.U32 R96, RZ, RZ, R12 ;  /* 0x000000ffff607224 */ /* 0x000fe400078e000c */
[----:B------:R-:W-:Y:S02]  /*4000*/  IMAD.MOV.U32 R90, RZ, RZ, R30 ;  /* 0x000000ffff5a7224 */ /* 0x000fe400078e001e */
[----:B------:R-:W-:-:S02]  /*4010*/  IMAD.MOV.U32 R89, RZ, RZ, R28 ;  /* 0x000000ffff597224 */ /* 0x000fc400078e001c */
[----:B------:R-:W-:Y:S02]  /*4020*/  IMAD.MOV.U32 R98, RZ, RZ, R34 ;  /* 0x000000ffff627224 */ /* 0x000fe400078e0022 */
[----:B------:R-:W-:-:S04]  /*4030*/  IMAD.MOV.U32 R97, RZ, RZ, R32 ;  /* 0x000000ffff617224 */ /* 0x000fc800078e0020 */
[----:B------:R-:W-:Y:S05]  /*4040*/  @!P3 BRA `(.L_x_8800) ;  /* 0x000000000004b947 */ /* 0x000fea0003800000 */
[----:B------:R-:W-:Y:S01]  /*4050*/  BPT.TRAP 0x1 ;  /* 0x000000040000795c */ /* 0x000fe20000300000 */
.L_x_8800:
[----:B------:R-:W-:Y:S01]  /*4060*/  IMAD R83, R17, 0x8, R16 ;  /* 0x0000000811537824 */ /* 0x000fe200078e0210 */
[----:B------:R-:W-:Y:S01]  /*4070*/  SHF.L.U32 R86, R23, 0x1f, RZ ;  /* 0x0000001f17567819 */ /* 0x000fe200000006ff */
[----:B------:R-:W-:Y:S03]  /*4080*/  BSSY B1, `(.L_x_8801) ;  /* 0x0000003000017945 */ /* 0x000fe60003800000 */
[----:B------:R-:W1:Y:S02]  /*4090*/  SYNCS.PHASECHK.TRANS64.TRYWAIT P5, [R83+URZ+0x19c90], R86 ;  /* 0x019c9056530075a7 */ /* 0x000e6400080a017f */
[----:B-1----:R-:W-:Y:S05]  /*40a0*/  @!P5 BRA `(.L_x_8802) ;  /* 0x000001440080d947 */ /* 0x002fea0003800000 */
.L_x_9027:
[----:B------:R-:W-:Y:S05]  /*40b0*/  BSYNC B1 ;  /* 0x0000000000017941 */ /* 0x000fea0003800000 */
.L_x_8801:
[----:B------:R-:W-:Y:S05]  /*40c0*/  @P4 BRA `(.L_x_8787) ;  /* 0x0000002000704947 */ /* 0x000fea0003800000 */
[----:B------:R-:W2:Y:S01]  /*40d0*/  LDC R93, c[0x0][0x2f4] ;  /* 0x0000bd00ff5d7b82 */ /* 0x000ea20000000800 */
[----:B------:R-:W-:Y:S01]  /*40e0*/  ISETP.NE.AND P4, PT, R60, RZ, PT ;  /* 0x000000ff3c00720c */ /* 0x000fe20003f85270 */
[----:B------:R-:W-:Y:S01]  /*40f0*/  ULDC.64 UR4, c[0x0][0x300] ;  /* 0x0000c00000047ab9 */ /* 0x000fe20000000a00 */
[----:B0-----:R-:W-:Y:S01]  /*4100*/  SHF.R.S32.HI R38, RZ, 0x1f, R22 ;  /* 0x0000001fff267819 */ /* 0x001fe20000011416 */
[----:B------:R-:W-:Y:S01]  /*4110*/  IMAD.MOV.U32 R78, RZ, RZ, R36 ;  /* 0x000000ffff4e7224 */ /* 0x000fe200078e0024 */
[----:B------:R-:W-:Y:S03]  /*4120*/  BSSY B1, `(.L_x_8803) ;  /* 0x0000104000017945 */ /* 0x000fe60003800000 */
[----:B------:R-:W-:Y:S02]  /*4130*/  IMAD R37, R38, UR4, RZ ;  /* 0x0000000426257c24 */ /* 0x000fe4000f8e02ff */
[----:B------:R-:W-:-:S04]  /*4140*/  IMAD.WIDE.U32 R78, R22, UR4, R78 ;  /* 0x00000004164e7c25 */ /* 0x000fc8000f8e004e */
[----:B------:R-:W-:-:S04]  /*4150*/  IMAD R37, R22, UR5, R37 ;  /* 0x0000000516257c24 */ /* 0x000fc8000f8e0225 */
[----:B------:R-:W-:Y:S02]  /*4160*/  IMAD.IADD R94, R37, 0x1, R79 ;  /* 0x00000001255e7824 */ /* 0x000fe400078e024f */
[----:B--2---:R-:W-:Y:S01]  /*4170*/  IMAD.IADD R95, R93, 0x1, -R61 ;  /* 0x000000015d5f7824 */ /* 0x004fe200078e0a3d */
[----:B------:R-:W-:Y:S06]  /*4180*/  @!P4 BRA `(.L_x_8804) ;  /* 0x0000000c00f4c947 */ /* 0x000fec0003800000 */
[----:B------:R-:W2:Y:S01]  /*4190*/  LDL R38, [R1+0xc] ;  /* 0x00000c0001267983 */ /* 0x000ea20000100800 */
[----:B------:R-:W-:Y:S01]  /*41a0*/  SEL R36, R61, R95, !P0 ;  /* 0x0000005f3d247207 */ /* 0x000fe20004000000 */
[----:B------:R-:W-:Y:S01]  /*41b0*/  BSSY B2, `(.L_x_8805) ;  /* 0x00000f1000027945 */ /* 0x000fe20003800000 */
[----:B------:R-:W-:Y:S02]  /*41c0*/  SHF.R.U32.HI R39, RZ, 0x3, R156 ;  /* 0x00000003ff277819 */ /* 0x000fe4000001169c */
[----:B------:R-:W-:Y:S02]  /*41d0*/  SHF.R.S32.HI R37, RZ, 0x1f, R36 ;  /* 0x0000001fff257819 */ /* 0x000fe40000011424 */
[----:B------:R-:W-:Y:S02]  /*41e0*/  IADD3 R102, P4, P5, R58, R78, R20 ;  /* 0x0000004e3a667210 */ /* 0x000fe40007d9e014 */
[----:B------:R-:W-:Y:S02]  /*41f0*/  LEA.HI R37, R37, R36, RZ, 0x5 ;  /* 0x0000002425257211 */ /* 0x000fe400078f28ff */
[----:B------:R-:W-:-:S02]  /*4200*/  IADD3.X R100, R75, R94, R4, P4, P5 ;  /* 0x0000005e4b647210 */ /* 0x000fc400027ea404 */
[----:B------:R-:W-:Y:S02]  /*4210*/  SHF.R.S32.HI R36, RZ, 0x5, R37 ;  /* 0x00000005ff247819 */ /* 0x000fe40000011425 */
[----:B------:R-:W-:Y:S02]  /*4220*/  ISETP.GE.AND P5, PT, R18, R87, PT ;  /* 0x000000571200720c */ /* 0x000fe40003fa6270 */
[----:B------:R-:W-:-:S04]  /*4230*/  LEA.HI.SX32 R36, R73, R36, 0x1c ;  /* 0x0000002449247211 */ /* 0x000fc800078fe2ff */
[C---:B------:R-:W-:Y:S01]  /*4240*/  LEA.HI R37, R36.reuse, R36, RZ, 0x1 ;  /* 0x0000002424257211 */ /* 0x040fe200078f08ff */
[----:B------:R-:W-:-:S04]  /*4250*/  IMAD.SHL.U32 R101, R36, 0x10, RZ ;  /* 0x0000001024657824 */ /* 0x000fc800078e00ff */
[----:B------:R-:W-:Y:S01]  /*4260*/  IMAD.SHL.U32 R37, R37, 0x800, RZ ;  /* 0x0000080025257824 */ /* 0x000fe200078e00ff */
[----:B------:R-:W-:Y:S02]  /*4270*/  LOP3.LUT R36, R156, 0x10, R101, 0xf8, !PT ;  /* 0x000000109c247812 */ /* 0x000fe400078ef865 */
[----:B------:R-:W-:Y:S02]  /*4280*/  ISETP.GE.AND P4, PT, R101, R93, PT ;  /* 0x0000005d6500720c */ /* 0x000fe40003f86270 */
[----:B------:R-:W-:Y:S02]  /*4290*/  LOP3.LUT R37, R37, 0xfffff000, RZ, 0xc0, !PT ;  /* 0xfffff00025257812 */ /* 0x000fe400078ec0ff */
[----:B------:R-:W-:-:S04]  /*42a0*/  LOP3.LUT R36, R36, R39, RZ, 0x3c, !PT ;  /* 0x0000002724247212 */ /* 0x000fc800078e3cff */
[----:B--2---:R-:W-:Y:S01]  /*42b0*/  IADD3 R36, R36, R37, R38 ;  /* 0x0000002524247210 */ /* 0x004fe20007ffe026 */
[----:B------:R-:W-:-:S04]  /*42c0*/  IMAD R37, R17, 0x3000, R71 ;  /* 0x0000300011257824 */ /* 0x000fc800078e0247 */
[----:B------:R-:W-:Y:S02]  /*42d0*/  IMAD R39, R17, 0x3000, R36 ;  /* 0x0000300011277824 */ /* 0x000fe400078e0224 */
[C---:B------:R-:W-:Y:S02]  /*42e0*/  IMAD.IADD R37, R16.reuse, 0x1, R37 ;  /* 0x0000000110257824 */ /* 0x040fe400078e0225 */
[----:B------:R-:W-:-:S04]  /*42f0*/  IMAD.IADD R40, R16, 0x1, R39 ;  /* 0x0000000110287824 */ /* 0x000fc800078e0227 */
[----:B------:R-:W0:Y:S04]  /*4300*/  LDS.128 R36, [R37+0x13800] ;  /* 0x0138000025247984 */ /* 0x000e280000000c00 */
[----:B------:R-:W2:Y:S01]  /*4310*/  LDS.128 R40, [R40+0x13800] ;  /* 0x0138000028287984 */ /* 0x000ea20000000c00 */
[----:B------:R-:W-:Y:S05]  /*4320*/  @P5 BRA `(.L_x_8806) ;  /* 0x0000000c00645947 */ /* 0x000fea0003800000 */
[--C-:B------:R-:W-:Y:S02]  /*4330*/  SHF.R.U32.HI R103, RZ, 0x8, R13.reuse ;  /* 0x00000008ff677819 */ /* 0x100fe4000001160d */
[----:B------:R-:W-:Y:S02]  /*4340*/  LOP3.LUT R104, R13, 0xff, RZ, 0xc0, !PT ;  /* 0x000000ff0d687812 */ /* 0x000fe400078ec0ff */
[----:B------:R-:W-:Y:S01]  /*4350*/  SHF.R.U32.HI R107, RZ, 0x18, R13 ;  /* 0x00000018ff6b7819 */ /* 0x000fe2000001160d */
[----:B------:R-:W-:Y:S01]  /*4360*/  IMAD.SHL.U32 R103, R103, 0x100, RZ ;  /* 0x0000010067677824 */ /* 0x000fe200078e00ff */
[--C-:B------:R-:W-:Y:S02]  /*4370*/  SHF.R.U32.HI R109, RZ, 0x8, R33.reuse ;  /* 0x00000008ff6d7819 */ /* 0x100fe40000011621 */
[----:B------:R-:W-:Y:S02]  /*4380*/  LOP3.LUT R110, R33, 0xff, RZ, 0xc0, !PT ;  /* 0x000000ff216e7812 */ /* 0x000fe400078ec0ff */
[----:B------:R-:W-:Y:S01]  /*4390*/  SHF.R.U32.HI R111, RZ, 0x18, R33 ;  /* 0x00000018ff6f7819 */ /* 0x000fe20000011621 */
[----:B------:R-:W-:Y:S01]  /*43a0*/  IMAD.SHL.U32 R109, R109, 0x100, RZ ;  /* 0x000001006d6d7824 */ /* 0x000fe200078e00ff */
[----:B------:R-:W-:-:S02]  /*43b0*/  SHF.R.U32.HI R105, RZ, 0x10, R13 ;  /* 0x00000010ff697819 */ /* 0x000fc4000001160d */
[----:B------:R-:W-:Y:S02]  /*43c0*/  PRMT R104, R107, 0x654, R104 ;  /* 0x000006546b687816 */ /* 0x000fe40000000068 */
[----:B------:R-:W-:Y:S02]  /*43d0*/  SHF.R.U32.HI R108, RZ, 0x10, R33 ;  /* 0x00000010ff6c7819 */ /* 0x000fe40000011621 */
[----:B------:R-:W-:Y:S02]  /*43e0*/  PRMT R110, R111, 0x654, R110 ;  /* 0x000006546f6e7816 */ /* 0x000fe4000000006e */
[----:B------:R-:W-:Y:S01]  /*43f0*/  LOP3.LUT R104, R104, 0xff00, R103, 0xf8, !PT ;  /* 0x0000ff0068687812 */ /* 0x000fe200078ef867 */
[----:B------:R-:W-:Y:S01]  /*4400*/  IMAD.U32 R103, R105, 0x10000, RZ ;  /* 0x0001000069677824 */ /* 0x000fe200078e00ff */
[--C-:B------:R-:W-:Y:S02]  /*4410*/  SHF.R.U32.HI R32, RZ, 0x10, R35.reuse ;  /* 0x00000010ff207819 */ /* 0x100fe40000011623 */
[----:B------:R-:W-:-:S02]  /*4420*/  SHF.R.U32.HI R33, RZ, 0x8, R35 ;  /* 0x00000008ff217819 */ /* 0x000fc40000011623 */
[----:B------:R-:W-:Y:S02]  /*4430*/  LOP3.LUT R34, R35, 0xff, RZ, 0xc0, !PT ;  /* 0x000000ff23227812 */ /* 0x000fe400078ec0ff */
[----:B------:R-:W-:Y:S01]  /*4440*/  SHF.R.U32.HI R106, RZ, 0x18, R35 ;  /* 0x00000018ff6a7819 */ /* 0x000fe20000011623 */
[----:B------:R-:W-:Y:S01]  /*4450*/  IMAD.U32 R35, R108, 0x10000, RZ ;  /* 0x000100006c237824 */ /* 0x000fe200078e00ff */
[----:B------:R-:W-:Y:S01]  /*4460*/  LOP3.LUT R110, R110, 0xff00, R109, 0xf8, !PT ;  /* 0x0000ff006e6e7812 */ /* 0x000fe200078ef86d */
[----:B------:R-:W-:Y:S01]  /*4470*/  IMAD.SHL.U32 R33, R33, 0x100, RZ ;  /* 0x0000010021217824 */ /* 0x000fe200078e00ff */
[----:B------:R-:W-:Y:S01]  /*4480*/  LOP3.LUT R103, R104, 0xff0000, R103, 0xf8, !PT ;  /* 0x00ff000068677812 */ /* 0x000fe200078ef867 */
[----:B0-----:R-:W-:Y:S01]  /*4490*/  IMAD.MOV.U32 R104, RZ, RZ, R37 ;  /* 0x000000ffff687224 */ /* 0x001fe200078e0025 */
[----:B------:R-:W-:Y:S02]  /*44a0*/  LOP3.LUT R35, R110, 0xff0000, R35, 0xf8, !PT ;  /* 0x00ff00006e237812 */ /* 0x000fe400078ef823 */
[----:B--2---:R-:W-:-:S02]  /*44b0*/  F2FP.F16.E4M3.UNPACK_B R37, R41 ;  /* 0x00000029ff25723e */ /* 0x004fc400020006ff */
[----:B------:R-:W-:Y:S02]  /*44c0*/  F2FP.F16.E4M3.UNPACK_B R107, R35 ;  /* 0x00000023ff6b723e */ /* 0x000fe400020006ff */
[----:B------:R-:W-:Y:S01]  /*44d0*/  F2FP.F16.E4M3.UNPACK_B R105, R104 ;  /* 0x00000068ff69723e */ /* 0x000fe200020006ff */
[----:B------:R-:W-:Y:S01]  /*44e0*/  HADD2.F32 R109, -RZ, R37.H0_H0 ;  /* 0x20000025ff6d7230 */ /* 0x000fe20000004100 */
[----:B------:R-:W-:Y:S01]  /*44f0*/  F2FP.F16.E4M3.UNPACK_B R108, R103 ;  /* 0x00000067ff6c723e */ /* 0x000fe200020006ff */
[----:B------:R-:W-:Y:S01]  /*4500*/  HADD2.F32 R111, -RZ, R107.H0_H0 ;  /* 0x2000006bff6f7230 */ /* 0x000fe20000004100 */
[--C-:B------:R-:W-:Y:S01]  /*4510*/  SHF.R.U32.HI R13, RZ, 0x10, R15.reuse ;  /* 0x00000010ff0d7819 */ /* 0x100fe2000001160f */
[----:B------:R-:W-:Y:S01]  /*4520*/  HADD2.F32 R112, -RZ, R105.H0_H0 ;  /* 0x20000069ff707230 */ /* 0x000fe20000004100 */
[----:B------:R-:W-:Y:S01]  /*4530*/  SHF.R.U32.HI R14, RZ, 0x8, R15 ;  /* 0x00000008ff0e7819 */ /* 0x000fe2000001160f */
[----:B------:R-:W-:Y:S02]  /*4540*/  HADD2.F32 R110, -RZ, R108.H0_H0 ;  /* 0x2000006cff6e7230 */ /* 0x000fe40000004100 */
[----:B------:R-:W-:Y:S01]  /*4550*/  FMUL.FTZ R113, R109, R111 ;  /* 0x0000006f6d717220 */ /* 0x000fe20000410000 */
[----:B------:R-:W-:-:S02]  /*4560*/  HADD2.F32 R37, -RZ, R37.H1_H1 ;  /* 0x30000025ff257230 */ /* 0x000fc40000004100 */
[C---:B------:R-:W-:Y:S01]  /*4570*/  FMUL.FTZ R111, R112.reuse, R111 ;  /* 0x0000006f706f7220 */ /* 0x040fe20000410000 */
[----:B------:R-:W-:Y:S01]  /*4580*/  HADD2.F32 R107, -RZ, R107.H1_H1 ;  /* 0x3000006bff6b7230 */ /* 0x000fe20000004100 */
[----:B------:R-:W-:Y:S01]  /*4590*/  LOP3.LUT R12, R15, 0xff, RZ, 0xc0, !PT ;  /* 0x000000ff0f0c7812 */ /* 0x000fe200078ec0ff */
        /* <DEDUP_REMOVED lines=8> */
[----:B------:R-:W-:Y:S01]  /*4620*/  SHF.R.U32.HI R15, RZ, 0x18, R15 ;  /* 0x00000018ff0f7819 */ /* 0x000fe2000001160f */
[----:B------:R-:W-:Y:S01]  /*4630*/  FFMA.FTZ R37, R37, R108, R107 ;  /* 0x0000006c25257223 */ /* 0x000fe2000001006b */
[----:B------:R-:W-:Y:S01]  /*4640*/  F2FP.F16.E4M3.UNPACK_B R104, R104.H1 ;  /* 0x00000068ff68723e */ /* 0x000fe200030006ff */
[----:B------:R-:W-:Y:S01]  /*4650*/  FFMA.FTZ R113, R112, R110, -R113 ;  /* 0x0000006e70717223 */ /* 0x000fe20000010871 */
[----:B------:R-:W-:Y:S01]  /*4660*/  PRMT R34, R106, 0x654, R34 ;  /* 0x000006546a227816 */ /* 0x000fe20000000022 */
[----:B------:R-:W-:Y:S01]  /*4670*/  HADD2.F32 R107, -RZ, R41.H0_H0 ;  /* 0x20000029ff6b7230 */ /* 0x000fe20000004100 */
[----:B------:R-:W-:Y:S01]  /*4680*/  F2FP.F16.E4M3.UNPACK_B R103, R103.H1 ;  /* 0x00000067ff67723e */ /* 0x000fe200030006ff */
[----:B------:R-:W-:Y:S01]  /*4690*/  HADD2.F32 R109, -RZ, R35.H0_H0 ;  /* 0x20000023ff6d7230 */ /* 0x000fe20000004100 */
[----:B------:R-:W-:Y:S01]  /*46a0*/  PRMT R15, R15, 0x654, R12 ;  /* 0x000006540f0f7816 */ /* 0x000fe2000000000c */
[----:B------:R-:W-:Y:S01]  /*46b0*/  IMAD.SHL.U32 R14, R14, 0x100, RZ ;  /* 0x000001000e0e7824 */ /* 0x000fe200078e00ff */
[----:B------:R-:W-:Y:S01]  /*46c0*/  LOP3.LUT R34, R34, 0xff00, R33, 0xf8, !PT ;  /* 0x0000ff0022227812 */ /* 0x000fe200078ef821 */
[----:B------:R-:W-:-:S02]  /*46d0*/  HADD2.F32 R110, -RZ, R104.H0_H0 ;  /* 0x20000068ff6e7230 */ /* 0x000fc40000004100 */
[-C--:B------:R-:W-:Y:S01]  /*46e0*/  FMUL.FTZ R112, R107, R109.reuse ;  /* 0x0000006d6b707220 */ /* 0x080fe20000410000 */
[----:B------:R-:W-:Y:S01]  /*46f0*/  IMAD.U32 R12, R13, 0x10000, RZ ;  /* 0x000100000d0c7824 */ /* 0x000fe200078e00ff */
[----:B------:R-:W-:Y:S01]  /*4700*/  LOP3.LUT R15, R15, 0xff00, R14, 0xf8, !PT ;  /* 0x0000ff000f0f7812 */ /* 0x000fe200078ef80e */
[----:B------:R-:W-:Y:S02]  /*4710*/  IMAD.U32 R13, R32, 0x10000, RZ ;  /* 0x00010000200d7824 */ /* 0x000fe400078e00ff */
[----:B------:R-:W-:Y:S01]  /*4720*/  FMUL.FTZ R109, R110, R109 ;  /* 0x0000006d6e6d7220 */ /* 0x000fe20000410000 */
[----:B------:R-:W-:Y:S01]  /*4730*/  HADD2.F32 R108, -RZ, R103.H0_H0 ;  /* 0x20000067ff6c7230 */ /* 0x000fe20000004100 */
[----:B------:R-:W-:Y:S01]  /*4740*/  LOP3.LUT R12, R15, 0xff0000, R12, 0xf8, !PT ;  /* 0x00ff00000f0c7812 */ /* 0x000fe200078ef80c */
[----:B------:R-:W-:Y:S01]  /*4750*/  HADD2.F32 R41, -RZ, R41.H1_H1 ;  /* 0x30000029ff297230 */ /* 0x000fe20000004100 */
[----:B------:R-:W-:Y:S01]  /*4760*/  LOP3.LUT R13, R34, 0xff0000, R13, 0xf8, !PT ;  /* 0x00ff0000220d7812 */ /* 0x000fe200078ef80d */
[----:B------:R-:W-:-:S02]  /*4770*/  HADD2.F32 R35, -RZ, R35.H1_H1 ;  /* 0x30000023ff237230 */ /* 0x000fc40000004100 */
[----:B------:R-:W-:Y:S01]  /*4780*/  FFMA.FTZ R109, R107, R108, R109 ;  /* 0x0000006c6b6d7223 */ /* 0x000fe2000001006d */
[----:B------:R-:W-:Y:S01]  /*4790*/  IMAD.MOV.U32 R14, RZ, RZ, R43 ;  /* 0x000000ffff0e7224 */ /* 0x000fe200078e002b */
[----:B------:R-:W-:Y:S01]  /*47a0*/  F2FP.F16.E4M3.UNPACK_B R34, R13 ;  /* 0x0000000dff22723e */ /* 0x000fe200020006ff */
[----:B------:R-:W-:Y:S02]  /*47b0*/  IMAD.MOV.U32 R33, RZ, RZ, R39 ;  /* 0x000000ffff217224 */ /* 0x000fe400078e0027 */
[----:B------:R-:W-:Y:S01]  /*47c0*/  FMUL.FTZ R107, R41, R35 ;  /* 0x00000023296b7220 */ /* 0x000fe20000410000 */
[----:B------:R-:W-:Y:S01]  /*47d0*/  HADD2.F32 R104, -RZ, R104.H1_H1 ;  /* 0x30000068ff687230 */ /* 0x000fe20000004100 */
[----:B------:R-:W-:Y:S01]  /*47e0*/  F2FP.F16.E4M3.UNPACK_B R15, R14 ;  /* 0x0000000eff0f723e */ /* 0x000fe200020006ff */
[----:B------:R-:W-:Y:S01]  /*47f0*/  HADD2.F32 R103, -RZ, R103.H1_H1 ;  /* 0x30000067ff677230 */ /* 0x000fe20000004100 */
[----:B------:R-:W-:Y:S01]  /*4800*/  F2FP.F16.E4M3.UNPACK_B R32, R33 ;  /* 0x00000021ff20723e */ /* 0x000fe200020006ff */
[----:B------:R-:W-:Y:S01]  /*4810*/  FFMA.FTZ R112, R110, R108, -R112 ;  /* 0x0000006c6e707223 */ /* 0x000fe20000010870 */
[----:B------:R-:W-:Y:S01]  /*4820*/  FMUL.FTZ R108, R104, R35 ;  /* 0x00000023686c7220 */ /* 0x000fe20000410000 */
[----:B------:R-:W-:-:S02]  /*4830*/  HADD2.F32 R43, -RZ, R15.H0_H0 ;  /* 0x2000000fff2b7230 */ /* 0x000fc40000004100 */
[-C--:B------:R-:W-:Y:S01]  /*4840*/  FFMA.FTZ R35, R104, R103.reuse, -R107 ;  /* 0x0000006768237223 */ /* 0x080fe2000001086b */
[----:B------:R-:W-:Y:S01]  /*4850*/  HADD2.F32 R104, -RZ, R34.H0_H0 ;  /* 0x20000022ff687230 */ /* 0x000fe20000004100 */
[----:B------:R-:W-:Y:S01]  /*4860*/  F2FP.F16.E4M3.UNPACK_B R39, R12 ;  /* 0x0000000cff27723e */ /* 0x000fe200020006ff */
[----:B------:R-:W-:Y:S02]  /*4870*/  HADD2.F32 R106, -RZ, R32.H0_H0 ;  /* 0x20000020ff6a7230 */ /* 0x000fe40000004100 */
[----:B------:R-:W-:Y:S01]  /*4880*/  FFMA.FTZ R41, R41, R103, R108 ;  /* 0x0000006729297223 */ /* 0x000fe2000001006c */
[----:B------:R-:W-:Y:S02]  /*4890*/  HADD2.F32 R15, -RZ, R15.H1_H1 ;  /* 0x3000000fff0f7230 */ /* 0x000fe40000004100 */
[-C--:B------:R-:W-:Y:S01]  /*48a0*/  FMUL.FTZ R107, R43, R104.reuse ;  /* 0x000000682b6b7220 */ /* 0x080fe20000410000 */
[----:B------:R-:W-:Y:S02]  /*48b0*/  HADD2.F32 R103, -RZ, R39.H0_H0 ;  /* 0x20000027ff677230 */ /* 0x000fe40000004100 */
[----:B------:R-:W-:Y:S01]  /*48c0*/  FMUL.FTZ R104, R106, R104 ;  /* 0x000000686a687220 */ /* 0x000fe20000410000 */
[----:B------:R-:W-:Y:S01]  /*48d0*/  HADD2.F32 R34, -RZ, R34.H1_H1 ;  /* 0x30000022ff227230 */ /* 0x000fe20000004100 */
[----:B------:R-:W-:Y:S01]  /*48e0*/  F2FP.F16.E4M3.UNPACK_B R14, R14.H1 ;  /* 0x0000000eff0e723e */ /* 0x000fe200030006ff */
[----:B------:R-:W-:-:S02]  /*48f0*/  HADD2.F32 R32, -RZ, R32.H1_H1 ;  /* 0x30000020ff207230 */ /* 0x000fc40000004100 */
[----:B------:R-:W-:Y:S01]  /*4900*/  FFMA.FTZ R104, R43, R103, R104 ;  /* 0x000000672b687223 */ /* 0x000fe20000010068 */
[----:B------:R-:W-:Y:S02]  /*4910*/  HADD2.F32 R39, -RZ, R39.H1_H1 ;  /* 0x30000027ff277230 */ /* 0x000fe40000004100 */
[CC--:B------:R-:W-:Y:S01]  /*4920*/  FMUL.FTZ R43, R15.reuse, R34.reuse ;  /* 0x000000220f2b7220 */ /* 0x0c0fe20000410000 */
[----:B------:R-:W-:Y:S01]  /*4930*/  F2FP.F16.E4M3.UNPACK_B R13, R13.H1 ;  /* 0x0000000dff0d723e */ /* 0x000fe200030006ff */
[C---:B------:R-:W-:Y:S01]  /*4940*/  FMUL.FTZ R34, R32.reuse, R34 ;  /* 0x0000002220227220 */ /* 0x040fe20000410000 */
[----:B------:R-:W-:Y:S01]  /*4950*/  F2FP.F16.E4M3.UNPACK_B R33, R33.H1 ;  /* 0x00000021ff21723e */ /* 0x000fe200030006ff */
[----:B------:R-:W-:Y:S01]  /*4960*/  FFMA.FTZ R32, R32, R39, -R43 ;  /* 0x0000002720207223 */ /* 0x000fe2000001082b */
[----:B------:R-:W-:Y:S01]  /*4970*/  FFMA.FTZ R107, R106, R103, -R107 ;  /* 0x000000676a6b7223 */ /* 0x000fe2000001086b */
[----:B------:R-:W-:Y:S01]  /*4980*/  FFMA.FTZ R15, R15, R39, R34 ;  /* 0x000000270f0f7223 */ /* 0x000fe20000010022 */
[----:B------:R-:W-:Y:S01]  /*4990*/  F2FP.F16.E4M3.UNPACK_B R12, R12.H1 ;  /* 0x0000000cff0c723e */ /* 0x000fe200030006ff */
[----:B------:R-:W-:Y:S01]  /*49a0*/  HADD2.F32 R34, -RZ, R14.H0_H0 ;  /* 0x2000000eff227230 */ /* 0x000fe20000004100 */
[----:B------:R-:W-:Y:S01]  /*49b0*/  F2FP.SATFINITE.E4M3.F32.PACK_AB_MERGE_C R35, R35, R112, RZ ;  /* 0x000000702323723e */ /* 0x000fe200048070ff */
        /* <DEDUP_REMOVED lines=12> */
[----:B------:R-:W-:-:S03]  /*4a80*/  FMUL.FTZ R39, R33, R13 ;  /* 0x0000000d21277220 */ /* 0x000fc60000410000 */
[----:B------:R-:W-:Y:S01]  /*4a90*/  FFMA.FTZ R13, R33, R12, -R34 ;  /* 0x0000000c210d7223 */ /* 0x000fe20000010822 */
[----:B------:R-:W-:Y:S01]  /*4aa0*/  F2FP.F16.E4M3.UNPACK_B R33, R40.H1 ;  /* 0x00000028ff21723e */ /* 0x000fe200030006ff */
[----:B------:R-:W-:Y:S01]  /*4ab0*/  FFMA.FTZ R12, R14, R12, R39 ;  /* 0x0000000c0e0c7223 */ /* 0x000fe20000010027 */
[----:B------:R-:W-:Y:S02]  /*4ac0*/  F2FP.F16.E4M3.UNPACK_B R14, R36.H1 ;  /* 0x00000024ff0e723e */ /* 0x000fe400030006ff */
[----:B------:R-:W-:Y:S01]  /*4ad0*/  F2FP.SATFINITE.E4M3.F32.PACK_AB_MERGE_C R106, R13, R106, RZ ;  /* 0x0000006a0d6a723e */ /* 0x000fe200048070ff */
[--C-:B------:R-:W-:Y:S01]  /*4ae0*/  HADD2.F32 R34, -RZ, R33.reuse.H0_H0 ;  /* 0x20000021ff227230 */ /* 0x100fe20000004100 */
[-C--:B------:R-:W-:Y:S01]  /*4af0*/  F2FP.F16.E4M3.UNPACK_B R13, R97.reuse.H1 ;  /* 0x00000061ff0d723e */ /* 0x080fe200030006ff */
[----:B------:R-:W-:Y:S01]  /*4b00*/  HADD2.F32 R103, -RZ, R14.H0_H0 ;  /* 0x2000000eff677230 */ /* 0x000fe20000004100 */
[----:B------:R-:W-:Y:S01]  /*4b10*/  F2FP.F16.E4M3.UNPACK_B R39, R96.H1 ;  /* 0x00000060ff27723e */ /* 0x000fe200030006ff */
[----:B------:R-:W-:Y:S01]  /*4b20*/  HADD2.F32 R33, -RZ, R33.H1_H1 ;  /* 0x30000021ff217230 */ /* 0x000fe20000004100 */
[----:B------:R-:W-:Y:S01]  /*4b30*/  F2FP.F16.E4M3.UNPACK_B R97, R97 ;  /* 0x00000061ff61723e */ /* 0x000fe200020006ff */
[----:B------:R-:W-:Y:S01]  /*4b40*/  HADD2.F32 R112, -RZ, R13.H0_H0 ;  /* 0x2000000dff707230 */ /* 0x000fe20000004100 */
[----:B------:R-:W-:Y:S01]  /*4b50*/  F2FP.F16.E4M3.UNPACK_B R40, R40 ;  /* 0x00000028ff28723e */ /* 0x000fe200020006ff */
[----:B------:R-:W-:Y:S01]  /*4b60*/  HADD2.F32 R108, -RZ, R39.H0_H0 ;  /* 0x20000027ff6c7230 */ /* 0x000fe20000004100 */
[----:B------:R-:W-:Y:S01]  /*4b70*/  F2FP.F16.E4M3.UNPACK_B R36, R36 ;  /* 0x00000024ff24723e */ /* 0x000fe200020006ff */
[----:B------:R-:W-:-:S02]  /*4b80*/  HADD2.F32 R13, -RZ, R13.H1_H1 ;  /* 0x3000000dff0d7230 */ /* 0x000fc40000004100 */
[CC--:B------:R-:W-:Y:S01]  /*4b90*/  FMUL.FTZ R110, R34.reuse, R112.reuse ;  /* 0x00000070226e7220 */ /* 0x0c0fe20000410000 */
[----:B------:R-:W-:Y:S01]  /*4ba0*/  FMUL.FTZ R112, R103, R112 ;  /* 0x0000007067707220 */ /* 0x000fe20000410000 */
[----:B------:R-:W-:Y:S01]  /*4bb0*/  HADD2.F32 R14, -RZ, R14.H1_H1 ;  /* 0x3000000eff0e7230 */ /* 0x000fe20000004100 */
[----:B------:R-:W-:Y:S01]  /*4bc0*/  F2FP.F16.E4M3.UNPACK_B R96, R96 ;  /* 0x00000060ff60723e */ /* 0x000fe200020006ff */
[----:B------:R-:W-:Y:S02]  /*4bd0*/  HADD2.F32 R39, -RZ, R39.H1_H1 ;  /* 0x30000027ff277230 */ /* 0x000fe40000004100 */
[-C--:B------:R-:W-:Y:S01]  /*4be0*/  FFMA.FTZ R112, R34, R108.reuse, R112 ;  /* 0x0000006c22707223 */ /* 0x080fe20000010070 */
[-C--:B------:R-:W-:Y:S01]  /*4bf0*/  FMUL.FTZ R34, R33, R13.reuse ;  /* 0x0000000d21227220 */ /* 0x080fe20000410000 */
[----:B------:R-:W-:Y:S01]  /*4c00*/  FMUL.FTZ R13, R14, R13 ;  /* 0x0000000d0e0d7220 */ /* 0x000fe20000410000 */
[----:B------:R-:W-:Y:S01]  /*4c10*/  FFMA.FTZ R110, R103, R108, -R110 ;  /* 0x0000006c676e7223 */ /* 0x000fe2000001086e */
[----:B------:R-:W-:-:S02]  /*4c20*/  HADD2.F32 R108, -RZ, R97.H0_H0 ;  /* 0x20000061ff6c7230 */ /* 0x000fc40000004100 */
[-C--:B------:R-:W-:Y:S01]  /*4c30*/  FFMA.FTZ R14, R14, R39.reuse, -R34 ;  /* 0x000000270e0e7223 */ /* 0x080fe20000010822 */
        /* <DEDUP_REMOVED lines=15> */
[-C--:B------:R-:W-:Y:S01]  /*4d30*/  F2FP.F16.E4M3.UNPACK_B R34, R38.reuse.H1 ;  /* 0x00000026ff22723e */ /* 0x080fe200030006ff */
        /* <DEDUP_REMOVED lines=9> */
[----:B------:R-:W-:Y:S01]  /*4dd0*/  F2FP.F16.E4M3.UNPACK_B R36, R42.H1 ;  /* 0x0000002aff24723e */ /* 0x000fe200030006ff */
[--C-:B------:R-:W-:Y:S01]  /*4de0*/  HADD2.F32 R114, -RZ, R33.reuse.H0_H0 ;  /* 0x20000021ff727230 */ /* 0x100fe20000004100 */
[-C--:B------:R-:W-:Y:S01]  /*4df0*/  F2FP.F16.E4M3.UNPACK_B R40, R99.reuse.H1 ;  /* 0x00000063ff28723e */ /* 0x080fe200030006ff */
[----:B------:R-:W-:Y:S01]  /*4e00*/  HADD2.F32 R33, -RZ, R33.H1_H1 ;  /* 0x30000021ff217230 */ /* 0x000fe20000004100 */
[----:B------:R-:W-:Y:S01]  /*4e10*/  F2FP.F16.E4M3.UNPACK_B R98, R98 ;  /* 0x00000062ff62723e */ /* 0x000fe200020006ff */
[----:B------:R-:W-:Y:S01]  /*4e20*/  HADD2.F32 R39, -RZ, R36.H0_H0 ;  /* 0x20000024ff277230 */ /* 0x000fe20000004100 */
[----:B------:R-:W-:Y:S01]  /*4e30*/  F2FP.F16.E4M3.UNPACK_B R42, R42 ;  /* 0x0000002aff2a723e */ /* 0x000fe200020006ff */
[----:B------:R-:W-:Y:S01]  /*4e40*/  HADD2.F32 R97, -RZ, R40.H0_H0 ;  /* 0x20000028ff617230 */ /* 0x000fe20000004100 */
[----:B------:R-:W-:Y:S01]  /*4e50*/  F2FP.F16.E4M3.UNPACK_B R99, R99 ;  /* 0x00000063ff63723e */ /* 0x000fe200020006ff */
[----:B------:R-:W-:-:S02]  /*4e60*/  HADD2.F32 R36, -RZ, R36.H1_H1 ;  /* 0x30000024ff247230 */ /* 0x000fc40000004100 */
[-C--:B------:R-:W-:Y:S01]  /*4e70*/  FMUL.FTZ R110, R39, R114.reuse ;  /* 0x00000072276e7220 */ /* 0x080fe20000410000 */
[C---:B------:R-:W-:Y:S01]  /*4e80*/  FMUL.FTZ R114, R96.reuse, R114 ;  /* 0x0000007260727220 */ /* 0x040fe20000410000 */
[----:B------:R-:W-:Y:S01]  /*4e90*/  HADD2.F32 R115, -RZ, R38.H1_H1 ;  /* 0x30000026ff737230 */ /* 0x000fe20000004100 */
[----:B------:R-:W-:Y:S01]  /*4ea0*/  F2FP.SATFINITE.E4M3.F32.PACK_AB_MERGE_C R12, R105, R113, R35 ;  /* 0x00000071690c723e */ /* 0x000fe20004807023 */
[-C--:B------:R-:W-:Y:S01]  /*4eb0*/  FFMA.FTZ R110, R96, R97.reuse, -R110 ;  /* 0x00000061606e7223 */ /* 0x080fe2000001086e */
[----:B------:R-:W-:Y:S01]  /*4ec0*/  FFMA.FTZ R114, R39, R97, R114 ;  /* 0x0000006127727223 */ /* 0x000fe20000010072 */
[----:B------:R-:W-:Y:S02]  /*4ed0*/  HADD2.F32 R39, -RZ, R40.H1_H1 ;  /* 0x30000028ff277230 */ /* 0x000fe40000004100 */
[-C--:B------:R-:W-:Y:S01]  /*4ee0*/  FMUL.FTZ R97, R36, R33.reuse ;  /* 0x0000002124617220 */ /* 0x080fe20000410000 */
[C---:B------:R-:W-:Y:S01]  /*4ef0*/  FMUL.FTZ R33, R34.reuse, R33 ;  /* 0x0000002122217220 */ /* 0x040fe20000410000 */
[----:B------:R-:W-:Y:S01]  /*4f00*/  HADD2.F32 R40, -RZ, R38.H0_H0 ;  /* 0x20000026ff287230 */ /* 0x000fe20000004100 */
[----:B------:R-:W-:Y:S01]  /*4f10*/  F2FP.SATFINITE.E4M3.F32.PACK_AB_MERGE_C R43, R15, R104, R43 ;  /* 0x000000680f2b723e */ /* 0x000fe2000480702b */
[-C--:B------:R-:W-:Y:S01]  /*4f20*/  FFMA.FTZ R34, R34, R39.reuse, -R97 ;  /* 0x0000002722227223 */ /* 0x080fe20000010861 */
[----:B------:R-:W-:Y:S01]  /*4f30*/  FFMA.FTZ R33, R36, R39, R33 ;  /* 0x0000002724217223 */ /* 0x000fe20000010021 */
[----:B------:R-:W-:-:S02]  /*4f40*/  HADD2.F32 R97, -RZ, R98.H0_H0 ;  /* 0x20000062ff617230 */ /* 0x000fc40000004100 */
[----:B------:R-:W-:Y:S01]  /*4f50*/  HADD2.F32 R36, -RZ, R42.H0_H0 ;  /* 0x2000002aff247230 */ /* 0x000fe20000004100 */
[----:B------:R-:W-:Y:S01]  /*4f60*/  F2FP.SATFINITE.E4M3.F32.PACK_AB_MERGE_C R34, R34, R110, RZ ;  /* 0x0000006e2222723e */ /* 0x000fe200048070ff */
[----:B------:R-:W-:Y:S01]  /*4f70*/  HADD2.F32 R39, -RZ, R99.H0_H0 ;  /* 0x20000063ff277230 */ /* 0x000fe20000004100 */
[----:B------:R-:W-:Y:S01]  /*4f80*/  F2FP.SATFINITE.E4M3.F32.PACK_AB_MERGE_C R33, R33, R114, RZ ;  /* 0x000000722121723e */ /* 0x000fe200048070ff */
[----:B------:R-:W-:Y:S02]  /*4f90*/  HADD2.F32 R98, -RZ, R98.H1_H1 ;  /* 0x30000062ff627230 */ /* 0x000fe40000004100 */
[-C--:B------:R-:W-:Y:S01]  /*4fa0*/  FMUL.FTZ R96, R36, R97.reuse ;  /* 0x0000006124607220 */ /* 0x080fe20000410000 */
[----:B------:R-:W-:-:S03]  /*4fb0*/  FMUL.FTZ R97, R40, R97 ;  /* 0x0000006128617220 */ /* 0x000fc60000410000 */
[-C--:B------:R-:W-:Y:S01]  /*4fc0*/  FFMA.FTZ R96, R40, R39.reuse, -R96 ;  /* 0x0000002728607223 */ /* 0x080fe20000010860 */
[----:B------:R-:W-:Y:S01]  /*4fd0*/  FFMA.FTZ R97, R36, R39, R97 ;  /* 0x0000002724617223 */ /* 0x000fe20000010061 */
[----:B------:R-:W-:Y:S01]  /*4fe0*/  HADD2.F32 R39, -RZ, R42.H1_H1 ;  /* 0x3000002aff277230 */ /* 0x000fe20000004100 */
[----:B------:R-:W-:Y:S01]  /*4ff0*/  F2FP.SATFINITE.E4M3.F32.PACK_AB_MERGE_C R40, R14, R108, R13 ;  /* 0x0000006c0e28723e */ /* 0x000fe2000480700d */
[----:B------:R-:W-:Y:S01]  /*5000*/  HADD2.F32 R36, -RZ, R99.H1_H1 ;  /* 0x30000063ff247230 */ /* 0x000fe20000004100 */
[----:B------:R-:W-:Y:S02]  /*5010*/  F2FP.SATFINITE.E4M3.F32.PACK_AB_MERGE_C R14, R41, R109, RZ ;  /* 0x0000006d290e723e */ /* 0x000fe400048070ff */
[-C--:B------:R-:W-:Y:S01]  /*5020*/  FMUL.FTZ R38, R39, R98.reuse ;  /* 0x0000006227267220 */ /* 0x080fe20000410000 */
[----:B------:R-:W-:Y:S01]  /*5030*/  FMUL.FTZ R98, R115, R98 ;  /* 0x0000006273627220 */ /* 0x000fe20000410000 */
[----:B------:R-:W-:Y:S01]  /*5040*/  F2FP.SATFINITE.E4M3.F32.PACK_AB_MERGE_C R41, R37, R111, R14 ;  /* 0x0000006f2529723e */ /* 0x000fe2000480700e */
[----:B------:R-:W-:-:S02]  /*5050*/  IMAD.MOV.U32 R37, RZ, RZ, R12 ;  /* 0x000000ffff257224 */ /* 0x000fc400078e000c */
[-C--:B------:R-:W-:Y:S01]  /*5060*/  FFMA.FTZ R115, R115, R36.reuse, -R38 ;  /* 0x0000002473737223 */ /* 0x080fe20000010826 */
[----:B------:R-:W-:Y:S01]  /*5070*/  FFMA.FTZ R36, R39, R36, R98 ;  /* 0x0000002427247223 */ /* 0x000fe20000010062 */
[----:B------:R-:W-:-:S03]  /*5080*/  F2FP.SATFINITE.E4M3.F32.PACK_AB_MERGE_C R39, R32, R107, R106 ;  /* 0x0000006b2027723e */ /* 0x000fc6000480706a */
[----:B------:R-:W-:Y:S02]  /*5090*/  F2FP.SATFINITE.E4M3.F32.PACK_AB_MERGE_C R38, R115, R96, R34 ;  /* 0x000000607326723e */ /* 0x000fe40004807022 */
[----:B------:R-:W-:Y:S01]  /*50a0*/  F2FP.SATFINITE.E4M3.F32.PACK_AB_MERGE_C R42, R36, R97, R33 ;  /* 0x00000061242a723e */ /* 0x000fe20004807021 */
[----:B------:R-:W-:-:S07]  /*50b0*/  IMAD.MOV.U32 R36, RZ, RZ, R103 ;  /* 0x000000ffff247224 */ /* 0x000fce00078e0067 */
.L_x_8806:
[----:B------:R-:W-:Y:S05]  /*50c0*/  BSYNC B2 ;  /* 0x0000000000027941 */ /* 0x000fea0003800000 */
.L_x_8805:
        /* <DEDUP_REMOVED lines=8> */
[----:B--2---:R0:W-:Y:S03]  /*5150*/  @!P4 STG.E.128 desc[UR42][R14.64], R40 ;  /* 0x000000280e00c986 */ /* 0x0041e6000c101d2a */
.L_x_8804:
[----:B------:R-:W-:Y:S05]  /*5160*/  BSYNC B1 ;  /* 0x0000000000017941 */ /* 0x000fea0003800000 */
.L_x_8803:
[----:B------:R-:W-:-:S13]  /*5170*/  ISETP.NE.AND P4, PT, R45, RZ, PT ;  /* 0x000000ff2d00720c */ /* 0x000fda0003f85270 */
[----:B------:R-:W-:Y:S05]  /*5180*/  @!P4 BRA `(.L_x_8787) ;  /* 0x000000100040c947 */ /* 0x000fea0003800000 */
[----:B0-----:R-:W2:Y:S01]  /*5190*/  LDL R14, [R1+0xc] ;  /* 0x00000c00010e7983 */ /* 0x001ea20000100800 */
[----:B------:R-:W-:Y:S01]  /*51a0*/  ISETP.NE.AND P5, PT, R82, RZ, PT ;  /* 0x000000ff5200720c */ /* 0x000fe20003fa5270 */
[----:B------:R-:W-:Y:S01]  /*51b0*/  BSSY B1, `(.L_x_8807) ;  /* 0x00000ed000017945 */ /* 0x000fe20003800000 */
[----:B------:R-:W-:Y:S02]  /*51c0*/  SHF.R.U32.HI R15, RZ, 0x3, R156 ;  /* 0x00000003ff0f7819 */ /* 0x000fe4000001169c */
[----:B------:R-:W-:Y:S02]  /*51d0*/  SEL R95, R61, R95, !P5 ;  /* 0x0000005f3d5f7207 */ /* 0x000fe40006800000 */
[----:B------:R-:W-:Y:S02]  /*51e0*/  IADD3 R37, P4, P5, R58, R78, R7 ;  /* 0x0000004e3a257210 */ /* 0x000fe40007d9e007 */
[----:B------:R-:W-:Y:S02]  /*51f0*/  SHF.R.S32.HI R12, RZ, 0x1f, R95 ;  /* 0x0000001fff0c7819 */ /* 0x000fe4000001145f */
[----:B------:R-:W-:-:S02]  /*5200*/  IADD3.X R38, R75, R94, R3, P4, P5 ;  /* 0x0000005e4b267210 */ /* 0x000fc400027ea403 */
[----:B------:R-:W-:Y:S02]  /*5210*/  LEA.HI R12, R12, R95, RZ, 0x5 ;  /* 0x0000005f0c0c7211 */ /* 0x000fe400078f28ff */
[----:B------:R-:W-:Y:S02]  /*5220*/  ISETP.GE.AND P5, PT, R81, R87, PT ;  /* 0x000000575100720c */ /* 0x000fe40003fa6270 */
[----:B------:R-:W-:Y:S02]  /*5230*/  SHF.R.S32.HI R13, RZ, 0x5, R12 ;  /* 0x00000005ff0d7819 */ /* 0x000fe4000001140c */
[----:B------:R-:W-:Y:S02]  /*5240*/  IADD3 R36, P4, R37, R76, RZ ;  /* 0x0000004c25247210 */ /* 0x000fe40007f9e0ff */
[----:B------:R-:W-:-:S03]  /*5250*/  LEA.HI.SX32 R13, R72, R13, 0x1c ;  /* 0x0000000d480d7211 */ /* 0x000fc600078fe2ff */
[----:B------:R-:W-:Y:S01]  /*5260*/  IMAD.X R37, R38, 0x1, R77, P4 ;  /* 0x0000000126257824 */ /* 0x000fe200020e064d */
[C---:B------:R-:W-:Y:S01]  /*5270*/  LEA.HI R12, R13.reuse, R13, RZ, 0x1 ;  /* 0x0000000d0d0c7211 */ /* 0x040fe200078f08ff */
[----:B------:R-:W-:-:S04]  /*5280*/  IMAD.SHL.U32 R39, R13, 0x10, RZ ;  /* 0x000000100d277824 */ /* 0x000fc800078e00ff */
[----:B------:R-:W-:Y:S01]  /*5290*/  IMAD.SHL.U32 R13, R12, 0x800, RZ ;  /* 0x000008000c0d7824 */ /* 0x000fe200078e00ff */
[----:B------:R-:W-:-:S04]  /*52a0*/  LOP3.LUT R12, R156, 0x10, R39, 0xf8, !PT ;  /* 0x000000109c0c7812 */ /* 0x000fc800078ef827 */
        /* <DEDUP_REMOVED lines=17> */
[----:B------:R-:W-:Y:S02]  /*53c0*/  SHF.R.U32.HI R10, RZ, 0x10, R9 ;  /* 0x00000010ff0a7819 */ /* 0x000fe40000011609 */
[--C-:B------:R-:W-:Y:S02]  /*53d0*/  SHF.R.U32.HI R87, RZ, 0x8, R31.reuse ;  /* 0x00000008ff577819 */ /* 0x100fe4000001161f */
[----:B------:R-:W-:Y:S01]  /*53e0*/  LOP3.LUT R28, R31, 0xff0000ff, RZ, 0xc0, !PT ;  /* 0xff0000ff1f1c7812 */ /* 0x000fe200078ec0ff */
[----:B------:R-:W-:Y:S01]  /*53f0*/  IMAD.U32 R10, R10, 0x10000, RZ ;  /* 0x000100000a0a7824 */ /* 0x000fe200078e00ff */
[----:B------:R-:W-:Y:S01]  /*5400*/  SHF.R.U32.HI R11, RZ, 0x10, R31 ;  /* 0x00000010ff0b7819 */ /* 0x000fe2000001161f */
[----:B------:R-:W-:Y:S01]  /*5410*/  IMAD.SHL.U32 R31, R96, 0x100, RZ ;  /* 0x00000100601f7824 */ /* 0x000fe200078e00ff */
[--C-:B------:R-:W-:Y:S01]  /*5420*/  SHF.R.U32.HI R43, RZ, 0x8, R29.reuse ;  /* 0x00000008ff2b7819 */ /* 0x100fe2000001161d */
[----:B------:R-:W-:Y:S01]  /*5430*/  IMAD.SHL.U32 R87, R87, 0x100, RZ ;  /* 0x0000010057577824 */ /* 0x000fe200078e00ff */
[----:B------:R-:W-:-:S02]  /*5440*/  SHF.R.U32.HI R42, RZ, 0x18, R29 ;  /* 0x00000018ff2a7819 */ /* 0x000fc4000001161d */
[----:B------:R-:W-:Y:S01]  /*5450*/  LOP3.LUT R41, R29, 0xff, RZ, 0xc0, !PT ;  /* 0x000000ff1d297812 */ /* 0x000fe200078ec0ff */
[----:B------:R-:W-:Y:S01]  /*5460*/  IMAD.SHL.U32 R43, R43, 0x100, RZ ;  /* 0x000001002b2b7824 */ /* 0x000fe200078e00ff */
[----:B------:R-:W-:Y:S02]  /*5470*/  PRMT R38, R97, 0x654, R38 ;  /* 0x0000065461267816 */ /* 0x000fe40000000026 */
[----:B------:R-:W-:Y:S01]  /*5480*/  SHF.R.U32.HI R9, RZ, 0x10, R29 ;  /* 0x00000010ff097819 */ /* 0x000fe2000001161d */
[----:B0-----:R-:W-:Y:S01]  /*5490*/  IMAD.MOV.U32 R29, RZ, RZ, R12 ;  /* 0x000000ffff1d7224 */ /* 0x001fe200078e000c */
[----:B------:R-:W-:Y:S01]  /*54a0*/  PRMT R12, R42, 0x654, R41 ;  /* 0x000006542a0c7816 */ /* 0x000fe20000000029 */
[----:B------:R-:W-:Y:S01]  /*54b0*/  IMAD.SHL.U32 R41, R30, 0x100, RZ ;  /* 0x000001001e297824 */ /* 0x000fe200078e00ff */
[----:B------:R-:W-:Y:S01]  /*54c0*/  LOP3.LUT R31, R38, 0xff00, R31, 0xf8, !PT ;  /* 0x0000ff00261f7812 */ /* 0x000fe200078ef81f */
[----:B------:R-:W-:Y:S01]  /*54d0*/  IMAD.U32 R9, R9, 0x10000, RZ ;  /* 0x0001000009097824 */ /* 0x000fe200078e00ff */
[----:B------:R-:W-:-:S02]  /*54e0*/  PRMT R40, R95, 0x654, R40 ;  /* 0x000006545f287816 */ /* 0x000fc40000000028 */
[----:B------:R-:W-:Y:S01]  /*54f0*/  LOP3.LUT R10, R31, 0xff0000, R10, 0xf8, !PT ;  /* 0x00ff00001f0a7812 */ /* 0x000fe200078ef80a */
[----:B------:R-:W-:Y:S01]  /*5500*/  IMAD.U32 R31, R8, 0x10000, RZ ;  /* 0x00010000081f7824 */ /* 0x000fe200078e00ff */
[----:B------:R-:W-:Y:S02]  /*5510*/  LOP3.LUT R42, R12, 0xff00, R43, 0xf8, !PT ;  /* 0x0000ff000c2a7812 */ /* 0x000fe400078ef82b */
[----:B------:R-:W-:Y:S02]  /*5520*/  LOP3.LUT R40, R40, 0xff00, R41, 0xf8, !PT ;  /* 0x0000ff0028287812 */ /* 0x000fe400078ef829 */
[----:B------:R-:W-:Y:S02]  /*5530*/  F2FP.F16.E4M3.UNPACK_B R43, R89.H1 ;  /* 0x00000059ff2b723e */ /* 0x000fe400030006ff */
[----:B--2---:R-:W-:Y:S02]  /*5540*/  F2FP.F16.E4M3.UNPACK_B R38, R32.H1 ;  /* 0x00000020ff26723e */ /* 0x004fe400030006ff */
        /* <DEDUP_REMOVED lines=25> */
[----:B------:R-:W-:Y:S02]  /*56e0*/  HADD2.F32 R43, -RZ, R91.H0_H0 ;  /* 0x2000005bff2b7230 */ /* 0x000fe40000004100 */
[----:B------:R-:W-:Y:S01]  /*56f0*/  FMUL.FTZ R96, R41, R40 ;  /* 0x0000002829607220 */ /* 0x000fe20000410000 */
[----:B------:R-:W-:Y:S02]  /*5700*/  HADD2.F32 R40, -RZ, R32.H0_H0 ;  /* 0x20000020ff287230 */ /* 0x000fe40000004100 */
[----:B------:R-:W-:Y:S02]  /*5710*/  HADD2.F32 R30, -RZ, R38.H0_H0 ;  /* 0x20000026ff1e7230 */ /* 0x000fe40000004100 */
[-C--:B------:R-:W-:Y:S01]  /*5720*/  FFMA.FTZ R29, R31, R42.reuse, -R96 ;  /* 0x0000002a1f1d7223 */ /* 0x080fe20000010860 */
        /* <DEDUP_REMOVED lines=23> */
[----:B------:R-:W-:Y:S01]  /*58a0*/  HADD2.F32 R42, -RZ, R42.H1_H1 ;  /* 0x3000002aff2a7230 */ /* 0x000fe20000004100 */
[----:B------:R-:W-:Y:S01]  /*58b0*/  F2FP.F16.E4M3.UNPACK_B R14, R14 ;  /* 0x0000000eff0e723e */ /* 0x000fe200020006ff */
[----:B------:R-:W-:Y:S02]  /*58c0*/  HADD2.F32 R87, -RZ, R38.H1_H1 ;  /* 0x30000026ff577230 */ /* 0x000fe40000004100 */
[----:B------:R-:W-:Y:S01]  /*58d0*/  FMUL.FTZ R96, R40, R96 ;  /* 0x0000006028607220 */ /* 0x000fe20000410000 */
[----:B------:R-:W-:-:S02]  /*58e0*/  HADD2.F32 R91, -RZ, R95.H0_H0 ;  /* 0x2000005fff5b7230 */ /* 0x000fc40000004100 */
[-C--:B------:R-:W-:Y:S01]  /*58f0*/  FMUL.FTZ R98, R42, R97.reuse ;  /* 0x000000612a627220 */ /* 0x080fe20000410000 */
[----:B------:R-:W-:Y:S02]  /*5900*/  HADD2.F32 R95, -RZ, R95.H1_H1 ;  /* 0x3000005fff5f7230 */ /* 0x000fe40000004100 */
[----:B------:R-:W-:Y:S01]  /*5910*/  FMUL.FTZ R97, R87, R97 ;  /* 0x0000006157617220 */ /* 0x000fe20000410000 */
[----:B------:R-:W-:Y:S01]  /*5920*/  F2FP.F16.E4M3.UNPACK_B R92, R92 ;  /* 0x0000005cff5c723e */ /* 0x000fe200020006ff */
[-C--:B------:R-:W-:Y:S01]  /*5930*/  FFMA.FTZ R38, R40, R91.reuse, -R99 ;  /* 0x0000005b28267223 */ /* 0x080fe20000010863 */
[----:B------:R-:W-:Y:S01]  /*5940*/  FFMA.FTZ R40, R89, R91, R96 ;  /* 0x0000005b59287223 */ /* 0x000fe20000010060 */
[-C--:B------:R-:W-:Y:S01]  /*5950*/  FFMA.FTZ R89, R42, R95.reuse, R97 ;  /* 0x0000005f2a597223 */ /* 0x080fe20000010061 */
[----:B------:R-:W-:Y:S01]  /*5960*/  F2FP.F16.E4M3.UNPACK_B R42, R34 ;  /* 0x00000022ff2a723e */ /* 0x000fe200020006ff */
[--C-:B------:R-:W-:Y:S02]  /*5970*/  HADD2.F32 R97, -RZ, R90.reuse.H0_H0 ;  /* 0x2000005aff617230 */ /* 0x100fe40000004100 */
[----:B------:R-:W-:Y:S01]  /*5980*/  FFMA.FTZ R87, R87, R95, -R98 ;  /* 0x0000005f57577223 */ /* 0x000fe20000010862 */
[----:B------:R-:W-:Y:S01]  /*5990*/  HADD2.F32 R99, -RZ, R90.H1_H1 ;  /* 0x3000005aff637230 */ /* 0x000fe20000004100 */
[----:B------:R-:W-:Y:S01]  /*59a0*/  F2FP.SATFINITE.E4M3.F32.PACK_AB_MERGE_C R12, R29, R12, RZ ;  /* 0x0000000c1d0c723e */ /* 0x000fe200048070ff */
[--C-:B------:R-:W-:Y:S01]  /*59b0*/  HADD2.F32 R90, -RZ, R42.reuse.H0_H0 ;  /* 0x2000002aff5a7230 */ /* 0x100fe20000004100 */
[----:B------:R-:W-:Y:S01]  /*59c0*/  F2FP.SATFINITE.E4M3.F32.PACK_AB_MERGE_C R29, R31, R28, RZ ;  /* 0x0000001c1f1d723e */ /* 0x000fe200048070ff */
[----:B------:R-:W-:Y:S01]  /*59d0*/  HADD2.F32 R42, -RZ, R42.H1_H1 ;  /* 0x3000002aff2a7230 */ /* 0x000fe20000004100 */
[----:B------:R-:W-:Y:S01]  /*59e0*/  F2FP.SATFINITE.E4M3.F32.PACK_AB_MERGE_C R12, R43, R30, R12 ;  /* 0x0000001e2b0c723e */ /* 0x000fe2000480700c */
[----:B------:R-:W-:-:S02]  /*59f0*/  HADD2.F32 R34, -RZ, R14.H0_H0 ;  /* 0x2000000eff227230 */ /* 0x000fc40000004100 */
[----:B------:R-:W-:Y:S01]  /*5a00*/  FMUL.FTZ R101, R90, R97 ;  /* 0x000000615a657220 */ /* 0x000fe20000410000 */
[----:B------:R-:W-:Y:S02]  /*5a10*/  HADD2.F32 R14, -RZ, R14.H1_H1 ;  /* 0x3000000eff0e7230 */ /* 0x000fe40000004100 */
[----:B------:R-:W-:Y:S01]  /*5a20*/  FMUL.FTZ R103, R42, R99 ;  /* 0x000000632a677220 */ /* 0x000fe20000410000 */
[--C-:B------:R-:W-:Y:S02]  /*5a30*/  HADD2.F32 R91, -RZ, R92.reuse.H0_H0 ;  /* 0x2000005cff5b7230 */ /* 0x100fe40000004100 */
[----:B------:R-:W-:Y:S01]  /*5a40*/  FMUL.FTZ R97, R34, R97 ;  /* 0x0000006122617220 */ /* 0x000fe20000410000 */
[----:B------:R-:W-:Y:S02]  /*5a50*/  HADD2.F32 R95, -RZ, R92.H1_H1 ;  /* 0x3000005cff5f7230 */ /* 0x000fe40000004100 */
[----:B------:R-:W-:Y:S01]  /*5a60*/  FMUL.FTZ R99, R14, R99 ;  /* 0x000000630e637220 */ /* 0x000fe20000410000 */
[----:B------:R-:W-:Y:S01]  /*5a70*/  F2FP.SATFINITE.E4M3.F32.PACK_AB_MERGE_C R32, R41, R32, R29 ;  /* 0x000000202920723e */ /* 0x000fe2000480701d */
[----:B------:R-:W-:Y:S01]  /*5a80*/  FFMA.FTZ R101, R34, R91, -R101 ;  /* 0x0000005b22657223 */ /* 0x000fe20000010865 */
[----:B------:R-:W-:Y:S01]  /*5a90*/  F2FP.SATFINITE.E4M3.F32.PACK_AB_MERGE_C R28, R87, R38, RZ ;  /* 0x00000026571c723e */ /* 0x000fe200048070ff */
[----:B------:R-:W-:Y:S01]  /*5aa0*/  FFMA.FTZ R14, R14, R95, -R103 ;  /* 0x0000005f0e0e7223 */ /* 0x000fe20000010867 */
[----:B------:R-:W-:Y:S01]  /*5ab0*/  F2FP.F16.E4M3.UNPACK_B R31, R33 ;  /* 0x00000021ff1f723e */ /* 0x000fe200020006ff */
[----:B------:R-:W-:Y:S01]  /*5ac0*/  FFMA.FTZ R34, R90, R91, R97 ;  /* 0x0000005b5a227223 */ /* 0x000fe20000010061 */
[----:B------:R-:W-:Y:S01]  /*5ad0*/  F2FP.F16.E4M3.UNPACK_B R30, R11 ;  /* 0x0000000bff1e723e */ /* 0x000fe200020006ff */
[----:B------:R-:W-:Y:S01]  /*5ae0*/  FFMA.FTZ R99, R42, R95, R99 ;  /* 0x0000005f2a637223 */ /* 0x000fe20000010063 */
[----:B------:R-:W-:Y:S01]  /*5af0*/  F2FP.F16.E4M3.UNPACK_B R29, R13 ;  /* 0x0000000dff1d723e */ /* 0x000fe200020006ff */
[----:B------:R-:W-:Y:S01]  /*5b00*/  HADD2.F32 R38, -RZ, R31.H0_H0 ;  /* 0x2000001fff267230 */ /* 0x000fe20000004100 */
[----:B------:R-:W-:Y:S01]  /*5b10*/  F2FP.SATFINITE.E4M3.F32.PACK_AB_MERGE_C R40, R89, R40, RZ ;  /* 0x000000285928723e */ /* 0x000fe200048070ff */
[----:B------:R-:W-:Y:S01]  /*5b20*/  HADD2.F32 R87, -RZ, R30.H0_H0 ;  /* 0x2000001eff577230 */ /* 0x000fe20000004100 */
[----:B------:R-:W-:Y:S01]  /*5b30*/  F2FP.SATFINITE.E4M3.F32.PACK_AB_MERGE_C R14, R14, R101, R28 ;  /* 0x000000650e0e723e */ /* 0x000fe2000480701c */
[----:B------:R-:W-:Y:S01]  /*5b40*/  HADD2.F32 R28, -RZ, R29.H0_H0 ;  /* 0x2000001dff1c7230 */ /* 0x000fe20000004100 */
[----:B------:R-:W-:-:S02]  /*5b50*/  F2FP.F16.E4M3.UNPACK_B R41, R10 ;  /* 0x0000000aff29723e */ /* 0x000fc400020006ff */
[----:B------:R-:W-:Y:S01]  /*5b60*/  F2FP.SATFINITE.E4M3.F32.PACK_AB_MERGE_C R34, R99, R34, R40 ;  /* 0x000000226322723e */ /* 0x000fe20004807028 */
[----:B------:R-:W-:Y:S02]  /*5b70*/  HADD2.F32 R40, -RZ, R31.H1_H1 ;  /* 0x3000001fff287230 */ /* 0x000fe40000004100 */
        /* <DEDUP_REMOVED lines=18> */
[-C--:B------:R-:W-:Y:S01]  /*5ca0*/  F2FP.F16.E4M3.UNPACK_B R95, R9.reuse ;  /* 0x00000009ff5f723e */ /* 0x080fe200020006ff */
[----:B------:R-:W-:Y:S01]  /*5cb0*/  HADD2.F32 R11, -RZ, R31.H0_H0 ;  /* 0x2000001fff0b7230 */ /* 0x000fe20000004100 */
[----:B------:R-:W-:Y:S01]  /*5cc0*/  F2FP.F16.E4M3.UNPACK_B R96, R9.H1 ;  /* 0x00000009ff60723e */ /* 0x000fe200030006ff */
[----:B------:R-:W-:-:S02]  /*5cd0*/  HADD2.F32 R40, -RZ, R33.H1_H1 ;  /* 0x30000021ff287230 */ /* 0x000fc40000004100 */
[-C--:B------:R-:W-:Y:S01]  /*5ce0*/  FMUL.FTZ R90, R38, R41.reuse ;  /* 0x00000029265a7220 */ /* 0x080fe20000410000 */
[----:B------:R-:W-:Y:S02]  /*5cf0*/  HADD2.F32 R43, -RZ, R42.H1_H1 ;  /* 0x3000002aff2b7230 */ /* 0x000fe40000004100 */
[----:B------:R-:W-:Y:S01]  /*5d00*/  FMUL.FTZ R41, R11, R41 ;  /* 0x000000290b297220 */ /* 0x000fe20000410000 */
[----:B------:R-:W-:Y:S01]  /*5d10*/  HADD2.F32 R31, -RZ, R31.H1_H1 ;  /* 0x3000001fff1f7230 */ /* 0x000fe20000004100 */
[----:B------:R-:W-:Y:S01]  /*5d20*/  F2FP.F16.E4M3.UNPACK_B R89, R8 ;  /* 0x00000008ff59723e */ /* 0x000fe200020006ff */
[--C-:B------:R-:W-:Y:S02]  /*5d30*/  HADD2.F32 R33, -RZ, R10.reuse.H0_H0 ;  /* 0x2000000aff217230 */ /* 0x100fe40000004100 */
[-C--:B------:R-:W-:Y:S01]  /*5d40*/  FMUL.FTZ R92, R40, R43.reuse ;  /* 0x0000002b285c7220 */ /* 0x080fe20000410000 */
[----:B------:R-:W-:Y:S02]  /*5d50*/  HADD2.F32 R42, -RZ, R10.H1_H1 ;  /* 0x3000000aff2a7230 */ /* 0x000fe40000004100 */
[----:B------:R-:W-:Y:S01]  /*5d60*/  FMUL.FTZ R43, R31, R43 ;  /* 0x0000002b1f2b7220 */ /* 0x000fe20000410000 */
[----:B------:R-:W-:-:S02]  /*5d70*/  HADD2.F32 R9, -RZ, R96.H0_H0 ;  /* 0x20000060ff097230 */ /* 0x000fc40000004100 */
[-C--:B------:R-:W-:Y:S01]  /*5d80*/  FFMA.FTZ R10, R11, R33.reuse, -R90 ;  /* 0x000000210b0a7223 */ /* 0x080fe2000001085a */
[----:B------:R-:W-:Y:S01]  /*5d90*/  FFMA.FTZ R11, R38, R33, R41 ;  /* 0x00000021260b7223 */ /* 0x000fe20000010029 */
        /* <DEDUP_REMOVED lines=17> */
[----:B------:R-:W-:Y:S01]  /*5eb0*/  FMUL.FTZ R100, R35, R8 ;  /* 0x0000000823647220 */ /* 0x000fe20000410000 */
[----:B------:R-:W-:Y:S02]  /*5ec0*/  HADD2.F32 R42, -RZ, R42.H1_H1 ;  /* 0x3000002aff2a7230 */ /* 0x000fe40000004100 */
[-C--:B------:R-:W-:Y:S01]  /*5ed0*/  FMUL.FTZ R102, R40, R9.reuse ;  /* 0x0000000928667220 */ /* 0x080fe20000410000 */
[----:B------:R-:W-:Y:S02]  /*5ee0*/  HADD2.F32 R96, -RZ, R96.H1_H1 ;  /* 0x30000060ff607230 */ /* 0x000fe40000004100 */
[----:B------:R-:W-:Y:S01]  /*5ef0*/  FMUL.FTZ R97, R87, R9 ;  /* 0x0000000957617220 */ /* 0x000fe20000410000 */
[----:B------:R-:W-:Y:S02]  /*5f00*/  HADD2.F32 R15, -RZ, R15.H1_H1 ;  /* 0x3000000fff0f7230 */ /* 0x000fe40000004100 */
[----:B------:R-:W-:Y:S01]  /*5f10*/  FFMA.FTZ R8, R35, R92, -R98 ;  /* 0x0000005c23087223 */ /* 0x000fe20000010862 */
[----:B------:R-:W-:-:S02]  /*5f20*/  HADD2.F32 R91, -RZ, R90.H0_H0 ;  /* 0x2000005aff5b7230 */ /* 0x000fc40000004100 */
[----:B------:R-:W-:Y:S01]  /*5f30*/  FFMA.FTZ R9, R43, R92, R100 ;  /* 0x0000005c2b097223 */ /* 0x000fe20000010064 */
[----:B------:R-:W-:Y:S02]  /*5f40*/  HADD2.F32 R41, -RZ, R41.H1_H1 ;  /* 0x30000029ff297230 */ /* 0x000fe40000004100 */
[-C--:B------:R-:W-:Y:S01]  /*5f50*/  FMUL.FTZ R98, R42, R96.reuse ;  /* 0x000000602a627220 */ /* 0x080fe20000410000 */
[----:B------:R-:W-:Y:S02]  /*5f60*/  HADD2.F32 R92, -RZ, R95.H1_H1 ;  /* 0x3000005fff5c7230 */ /* 0x000fe40000004100 */
[----:B------:R-:W-:Y:S01]  /*5f70*/  FMUL.FTZ R35, R15, R96 ;  /* 0x000000600f237220 */ /* 0x000fe20000410000 */
[----:B------:R-:W-:Y:S02]  /*5f80*/  HADD2.F32 R90, -RZ, R90.H1_H1 ;  /* 0x3000005aff5a7230 */ /* 0x000fe40000004100 */
[----:B------:R-:W-:Y:S01]  /*5f90*/  FFMA.FTZ R97, R40, R91, -R97 ;  /* 0x0000005b28617223 */ /* 0x000fe20000010861 */
[----:B------:R-:W-:-:S02]  /*5fa0*/  HADD2.F32 R33, -RZ, R33.H1_H1 ;  /* 0x30000021ff217230 */ /* 0x000fc40000004100 */
[----:B------:R-:W-:Y:S01]  /*5fb0*/  FMUL.FTZ R96, R41, R92 ;  /* 0x0000005c29607220 */ /* 0x000fe20000410000 */
[----:B------:R-:W-:Y:S02]  /*5fc0*/  HADD2.F32 R40, -RZ, R89.H1_H1 ;  /* 0x30000059ff287230 */ /* 0x000fe40000004100 */
[----:B------:R-:W-:Y:S01]  /*5fd0*/  FFMA.FTZ R98, R15, R90, -R98 ;  /* 0x0000005a0f627223 */ /* 0x000fe20000010862 */
[----:B------:R-:W-:Y:S01]  /*5fe0*/  FFMA.FTZ R102, R87, R91, R102 ;  /* 0x0000005b57667223 */ /* 0x000fe20000010066 */
[C---:B------:R-:W-:Y:S01]  /*5ff0*/  FMUL.FTZ R92, R33.reuse, R92 ;  /* 0x0000005c215c7220 */ /* 0x040fe20000410000 */
[----:B------:R-:W-:Y:S01]  /*6000*/  FFMA.FTZ R35, R42, R90, R35 ;  /* 0x0000005a2a237223 */ /* 0x000fe20000010023 */
[-C--:B------:R-:W-:Y:S01]  /*6010*/  FFMA.FTZ R33, R33, R40.reuse, -R96 ;  /* 0x0000002821217223 */ /* 0x080fe20000010860 */
[----:B------:R-:W-:Y:S01]  /*6020*/  F2FP.SATFINITE.E4M3.F32.PACK_AB_MERGE_C R97, R98, R97, RZ ;  /* 0x000000616261723e */ /* 0x000fe200048070ff */
[----:B------:R-:W-:Y:S02]  /*6030*/  FFMA.FTZ R92, R41, R40, R92 ;  /* 0x00000028295c7223 */ /* 0x000fe4000001005c */
[----:B------:R-:W-:-:S02]  /*6040*/  F2FP.SATFINITE.E4M3.F32.PACK_AB_MERGE_C R35, R35, R102, RZ ;  /* 0x000000662323723e */ /* 0x000fc400048070ff */
[----:B------:R-:W-:Y:S02]  /*6050*/  F2FP.SATFINITE.E4M3.F32.PACK_AB_MERGE_C R15, R33, R8, R97 ;  /* 0x00000008210f723e */ /* 0x000fe40004807061 */
[----:B------:R-:W-:Y:S02]  /*6060*/  F2FP.SATFINITE.E4M3.F32.PACK_AB_MERGE_C R33, R30, R29, R11 ;  /* 0x0000001d1e21723e */ /* 0x000fe4000480700b */
[----:B------:R-:W-:-:S07]  /*6070*/  F2FP.SATFINITE.E4M3.F32.PACK_AB_MERGE_C R35, R92, R9, R35 ;  /* 0x000000095c23723e */ /* 0x000fce0004807023 */
.L_x_8808:
[----:B------:R-:W-:Y:S05]  /*6080*/  BSYNC B1 ;  /* 0x0000000000017941 */ /* 0x000fea0003800000 */
.L_x_8807:
[----:B0-----:R4:W-:Y:S01]  /*6090*/  STG.E.128 desc[UR42][R36.64], R12 ;  /* 0x0000000c24007986 */ /* 0x0019e2000c101d2a */
[----:B------:R-:W-:-:S13]  /*60a0*/  ISETP.GE.AND P4, PT, R39, R93, PT ;  /* 0x0000005d2700720c */ /* 0x000fda0003f86270 */
[----:B------:R-:W-:Y:S05]  /*60b0*/  @P4 BRA `(.L_x_8787) ;  /* 0x0000000000744947 */ /* 0x000fea0003800000 */
[--C-:B------:R-:W-:Y:S02]  /*60c0*/  IADD3 R79, P4, P5, R58, R78, R39.reuse ;  /* 0x0000004e3a4f7210 */ /* 0x100fe40007d9e027 */
[----:B------:R-:W-:-:S04]  /*60d0*/  SHF.R.S32.HI R39, RZ, 0x1f, R39 ;  /* 0x0000001fff277819 */ /* 0x000fc80000011427 */
[----:B------:R-:W-:Y:S02]  /*60e0*/  IADD3.X R94, R75, R94, R39, P4, P5 ;  /* 0x0000005e4b5e7210 */ /* 0x000fe400027ea427 */
[----:B------:R-:W-:-:S05]  /*60f0*/  IADD3 R76, P4, R79, R76, RZ ;  /* 0x0000004c4f4c7210 */ /* 0x000fca0007f9e0ff */
[----:B------:R-:W-:-:S05]  /*6100*/  IMAD.X R77, R94, 0x1, R77, P4 ;  /* 0x000000015e4d7824 */ /* 0x000fca00020e064d */
[----:B--2---:R0:W-:Y:S01]  /*6110*/  STG.E.128 desc[UR42][R76.64], R32 ;  /* 0x000000204c007986 */ /* 0x0041e2000c101d2a */
[----:B------:R-:W-:Y:S05]  /*6120*/  BRA `(.L_x_8787) ;  /* 0x0000000000587947 */ /* 0x000fea0003800000 */
.L_x_8780:
[----:B------:R-:W-:-:S06]  /*6130*/  UISETP.NE.AND UP0, UPT, UR36, 0x3, UPT ;  /* 0x000000032400788c */ /* 0x000fcc000bf05270 */
[----:B------:R-:W-:-:S13]  /*6140*/  PLOP3.LUT P3, PT, PT, PT, UP0, 0x80, 0x0 ;  /* 0x000000000000781c */ /* 0x000fda0003f6f008 */
[----:B------:R-:W-:Y:S05]  /*6150*/  @!P3 BRA `(.L_x_8809) ;  /* 0x000000000004b947 */ /* 0x000fea0003800000 */
[----:B------:R-:W-:Y:S01]  /*6160*/  BPT.TRAP 0x1 ;  /* 0x000000040000795c */ /* 0x000fe20000300000 */
.L_x_8809:
[----:B------:R-:W-:Y:S01]  /*6170*/  IMAD R83, R17, 0x8, R16 ;  /* 0x0000000811537824 */ /* 0x000fe200078e0210 */
[----:B------:R-:W-:Y:S01]  /*6180*/  SHF.L.U32 R86, R23, 0x1f, RZ ;  /* 0x0000001f17567819 */ /* 0x000fe200000006ff */
[----:B------:R-:W-:Y:S01]  /*6190*/  IMAD R85, R2, -0x80, R27 ;  /* 0xffffff8002557824 */ /* 0x000fe200078e021b */
[----:B------:R-:W-:Y:S02]  /*61a0*/  BSSY B1, `(.L_x_8810) ;  /* 0x0000005000017945 */ /* 0x000fe40003800000 */
[----:B------:R-:W0:Y:S02]  /*61b0*/  SYNCS.PHASECHK.TRANS64.TRYWAIT P5, [R83+URZ+0x19c90], R86 ;  /* 0x019c9056530075a7 */ /* 0x000e2400080a017f */
[----:B------:R-:W-:-:S04]  /*61c0*/  VIMNMX R85, R85, 0x80, PT ;  /* 0x0000008055557848 */ /* 0x000fc80003fe0100 */
[----:B------:R-:W-:Y:S01]  /*61d0*/  ISETP.GE.AND P4, PT, R22, R85, PT ;  /* 0x000000551600720c */ /* 0x000fe20003f86270 */
[----:B0-----:R-:W-:-:S12]  /*61e0*/  @!P5 BRA `(.L_x_8811) ;  /* 0x000001240044d947 */ /* 0x001fd80003800000 */
.L_x_9028:
[----:B------:R-:W-:Y:S05]  /*61f0*/  BSYNC B1 ;  /* 0x0000000000017941 */ /* 0x000fea0003800000 */
.L_x_8810:
[----:B------:R-:W-:Y:S05]  /*6200*/  @P4 BRA `(.L_x_8787) ;  /* 0x0000000000204947 */ /* 0x000fea0003800000 */
[----:B------:R-:W-:Y:S01]  /*6210*/  ISETP.NE.AND P4, PT, R60, RZ, PT ;  /* 0x000000ff3c00720c */ /* 0x000fe20003f85270 */
[----:B------:R-:W1:Y:S01]  /*6220*/  @!P1 LDS.128 R8, [R84+0x15800] ;  /* 0x0158000054089984 */ /* 0x000e620000000c00 */
[----:B------:R-:W-:-:S11]  /*6230*/  ISETP.NE.AND P5, PT, R45, RZ, PT ;  /* 0x000000ff2d00720c */ /* 0x000fd60003fa5270 */
[----:B------:R-:W2:Y:S04]  /*6240*/  @P4 LDS.128 R12, [R84+0x13800] ;  /* 0x01380000540c4984 */ /* 0x000ea80000000c00 */
[----:B------:R-:W3:Y:S04]  /*6250*/  @P5 LDS.128 R28, [R84+0x14800] ;  /* 0x01480000541c5984 */ /* 0x000ee80000000c00 */
[----:B-1----:R1:W-:Y:S04]  /*6260*/  @!P1 STG.E.128 desc[UR42][R32.64+0x40], R8 ;  /* 0x0000400820009986 */ /* 0x0023e8000c101d2a */
[----:B--2---:R1:W-:Y:S04]  /*6270*/  @P4 STG.E.128 desc[UR42][R32.64], R12 ;  /* 0x0000000c20004986 */ /* 0x0043e8000c101d2a */
[----:B---3--:R1:W-:Y:S02]  /*6280*/  @P5 STG.E.128 desc[UR42][R32.64+0x20], R28 ;  /* 0x0000201c20005986 */ /* 0x0083e4000c101d2a */
.L_x_8787:
[----:B------:R-:W-:Y:S05]  /*6290*/  BSYNC B0 ;  /* 0x0000000000007941 */ /* 0x000fea0003800000 */
.L_x_8779:
[----:B-123--:R-:W1:Y:S01]  /*62a0*/  S2R R8, SR_TID.X ;  /* 0x0000000000087919 */ /* 0x00ee620000002100 */
        /* <DEDUP_REMOVED lines=16> */
.L_x_8813:
[----:B------:R-:W-:Y:S05]  /*63b0*/  BSYNC B0 ;  /* 0x0000000000007941 */ /* 0x000fea0003800000 */
.L_x_8812:
[----:B------:R-:W2:Y:S01]  /*63c0*/  SYNCS.PHASECHK.TRANS64.TRYWAIT P5, [R83+URZ+0x19cb0], R86 ;  /* 0x019cb056530075a7 */ /* 0x000ea200080a017f */
[----:B------:R-:W-:Y:S01]  /*63d0*/  BSSY B0, `(.L_x_8814) ;  /* 0x0000003000007945 */ /* 0x000fe20003800000 */
[----:B------:R-:W-:-:S03]  /*63e0*/  ISETP.GE.AND P3, PT, R22, R85, PT ;  /* 0x000000551600720c */ /* 0x000fc60003f66270 */
[----:B--2---:R-:W-:Y:S10]  /*63f0*/  @!P5 BRA `(.L_x_8815) ;  /* 0x0000012000d4d947 */ /* 0x004ff40003800000 */
.L_x_9029:
[----:B------:R-:W-:Y:S05]  /*6400*/  BSYNC B0 ;  /* 0x0000000000007941 */ /* 0x000fea0003800000 */
.L_x_8814:
[----:B------:R-:W-:Y:S04]  /*6410*/  BSSY B0, `(.L_x_8816) ;  /* 0x0000016000007945 */ /* 0x000fe80003800000 */
[----:B------:R-:W-:Y:S05]  /*6420*/  @P3 BRA `(.L_x_8817) ;  /* 0x0000000000503947 */ /* 0x000fea0003800000 */
[----:B------:R-:W-:Y:S01]  /*6430*/  ULDC UR8, c[0x0][0x2f4] ;  /* 0x0000bd0000087ab9 */ /* 0x000fe20000000800 */
[----:B0---4-:R-:W-:Y:S01]  /*6440*/  IMAD.WIDE R12, R2, 0x80, R46 ;  /* 0x00000080020c7825 */ /* 0x011fe200078e022e */
[----:B------:R-:W-:Y:S01]  /*6450*/  ISETP.GE.AND P5, PT, R18, UR8, PT ;  /* 0x0000000812007c0c */ /* 0x000fe2000bfa6270 */
[----:B------:R-:W-:Y:S01]  /*6460*/  ULDC.64 UR4, c[0x0][0x328] ;  /* 0x0000ca0000047ab9 */ /* 0x000fe20000000a00 */
[----:B------:R-:W-:Y:S01]  /*6470*/  ULDC.64 UR6, c[0x0][0x318] ;  /* 0x0000c60000067ab9 */ /* 0x000fe20000000a00 */
[----:B------:R-:W-:Y:S02]  /*6480*/  IMAD.MOV.U32 R14, RZ, RZ, R56 ;  /* 0x000000ffff0e7224 */ /* 0x000fe400078e0038 */
[----:B------:R-:W-:Y:S02]  /*6490*/  IMAD.MOV.U32 R15, RZ, RZ, R0 ;  /* 0x000000ffff0f7224 */ /* 0x000fe400078e0000 */
[----:B------:R-:W-:Y:S02]  /*64a0*/  IMAD R13, R13, UR4, RZ ;  /* 0x000000040d0d7c24 */ /* 0x000fe4000f8e02ff */
[----:B------:R-:W-:-:S04]  /*64b0*/  IMAD.WIDE.U32 R14, R12, UR4, R14 ;  /* 0x000000040c0e7c25 */ /* 0x000fc8000f8e000e */
[----:B-1----:R-:W0:Y:S01]  /*64c0*/  @!P5 LDS.128 R8, [R84+0x9000] ;  /* 0x009000005408d984 */ /* 0x002e220000000c00 */
[----:B------:R-:W-:Y:S01]  /*64d0*/  IMAD R13, R12, UR5, R13 ;  /* 0x000000050c0d7c24 */ /* 0x000fe2000f8e020d */
[----:B------:R-:W-:-:S04]  /*64e0*/  IADD3 R28, P3, R14, UR6, RZ ;  /* 0x000000060e1c7c10 */ /* 0x000fc8000ff7e0ff */
[----:B------:R-:W-:Y:S02]  /*64f0*/  IADD3.X R29, R15, UR7, R13, P3, !PT ;  /* 0x000000070f1d7c10 */ /* 0x000fe40009ffe40d */
[----:B------:R-:W-:-:S03]  /*6500*/  ISETP.GE.AND P3, PT, R81, UR8, PT ;  /* 0x0000000851007c0c */ /* 0x000fc6000bf66270 */
[----:B0-----:R-:W-:Y:S01]  /*6510*/  @!P5 STG.E.128 desc[UR42][R28.64], R8 ;  /* 0x000000081c00d986 */ /* 0x001fe2000c101d2a */
[----:B------:R-:W-:-:S09]  /*6520*/  ISETP.GE.AND P5, PT, R65, UR8, PT ;  /* 0x0000000841007c0c */ /* 0x000fd2000bfa6270 */
[----:B------:R-:W0:Y:S04]  /*6530*/  @!P3 LDS.128 R8, [R84+0xa000] ;  /* 0x00a000005408b984 */ /* 0x000e280000000c00 */
[----:B------:R-:W1:Y:S04]  /*6540*/  @!P5 LDS.128 R12, [R84+0xb000] ;  /* 0x00b00000540cd984 */ /* 0x000e680000000c00 */
[----:B0-----:R3:W-:Y:S04]  /*6550*/  @!P3 STG.E.128 desc[UR42][R28.64+0x20], R8 ;  /* 0x000020081c00b986 */ /* 0x0017e8000c101d2a */
[----:B-1----:R3:W-:Y:S02]  /*6560*/  @!P5 STG.E.128 desc[UR42][R28.64+0x40], R12 ;  /* 0x0000400c1c00d986 */ /* 0x0027e4000c101d2a */
.L_x_8817:
[----:B------:R-:W-:Y:S05]  /*6570*/  BSYNC B0 ;  /* 0x0000000000007941 */ /* 0x000fea0003800000 */
.L_x_8816:
[----:B------:R-:W-:Y:S01]  /*6580*/  @!PT LDS RZ, [RZ] ;  /* 0x00000000fffff984 */ /* 0x000fe20000000800 */
[----:B------:R-:W-:Y:S01]  /*6590*/  @!PT LDS RZ, [RZ] ;  /* 0x00000000fffff984 */ /* 0x000fe20000000800 */
[----:B------:R-:W-:Y:S01]  /*65a0*/  @!PT LDS RZ, [RZ] ;  /* 0x00000000fffff984 */ /* 0x000fe20000000800 */
[----:B------:R-:W-:Y:S01]  /*65b0*/  @!PT LDS RZ, [RZ] ;  /* 0x00000000fffff984 */ /* 0x000fe20000000800 */
[----:B------:R5:W-:Y:S06]  /*65c0*/  MEMBAR.ALL.CTA ;  /* 0x0000000000007992 */ /* 0x000bec0000008000 */
[----:B-----5:R-:W5:Y:S01]  /*65d0*/  FENCE.VIEW.ASYNC.S ;  /* 0x00000000000073c6 */ /* 0x020f620000000000 */
[----:B0-2---:R-:W-:Y:S01]  /*65e0*/  @!P4 VIADD R83, R83, 0x19cc0 ;  /* 0x00019cc05353c836 */ /* 0x005fe20000000000 */
[----:B-----5:R0:W-:Y:S04]  /*65f0*/  BAR.SYNC.DEFER_BLOCKING R62, 0x80 ;  /* 0x0002003e0000751d */ /* 0x0201e80000010000 */
[----:B------:R-:W-:Y:S01]  /*6600*/  @!P4 PRMT R83, RZ, 0x654, R83 ;  /* 0x00000654ff53c816 */ /* 0x000fe20000000053 */
[----:B------:R-:W-:Y:S01]  /*6610*/  VIADD R17, R17, 0x1 ;  /* 0x0000000111117836 */ /* 0x000fe20000000000 */
[----:B------:R-:W-:-:S02]  /*6620*/  PLOP3.LUT P3, PT, PT, PT, PT, 0x8, 0x0 ;  /* 0x000000000000781c */ /* 0x000fc40003f6e170 */
[----:B------:R0:W-:Y:S02]  /*6630*/  @!P4 SYNCS.ARRIVE.TRANS64.RED.A1T0 RZ, [R83+URZ], RZ ;  /* 0x000000ff53ffc9a7 */ /* 0x0001e4000810043f */
[----:B------:R-:W-:-:S04]  /*6640*/  ISETP.NE.AND P4, PT, R17, 0x2, PT ;  /* 0x000000021100780c */ /* 0x000fc80003f85270 */
[----:B-1-3--:R-:W-:Y:S02]  /*6650*/  SEL R8, RZ, 0x1, P4 ;  /* 0x00000001ff087807 */ /* 0x00afe40002000000 */
[----:B------:R-:W-:Y:S02]  /*6660*/  SEL R17, R17, RZ, P4 ;  /* 0x000000ff11117207 */ /* 0x000fe40002000000 */
[----:B------:R-:W-:Y:S01]  /*6670*/  LOP3.LUT R23, R23, R8, RZ, 0x3c, !PT ;  /* 0x0000000817177212 */ /* 0x000fe200078e3cff */
[----:B0-----:R-:W-:Y:S06]  /*6680*/  @P2 BRA `(.L_x_8818) ;  /* 0xffffffbc00202947 */ /* 0x001fec000383ffff */
.L_x_8774:
[----:B------:R-:W-:Y:S04]  /*6690*/  BSSY B0, `(.L_x_8819) ;  /* 0x0000004000007945 */ /* 0x000fe80003800000 */
[----:B------:R-:W-:Y:S05]  /*66a0*/  @P3 BRA `(.L_x_8820) ;  /* 0x0000000000083947 */ /* 0x000fea0003800000 */
[----:B------:R-:W0:Y:S02]  /*66b0*/  FENCE.VIEW.ASYNC.G ;  /* 0x00000000000073c6 */ /* 0x000e240000000100 */
[----:B0-----:R-:W-:Y:S06]  /*66c0*/  BAR.ARV 0xc, 0x200 ;  /* 0x0308000000007b1d */ /* 0x001fec0000002000 */
.L_x_8820:
[----:B------:R-:W-:Y:S05]  /*66d0*/  BSYNC B0 ;  /* 0x0000000000007941 */ /* 0x000fea0003800000 */
.L_x_8819:
[----:B------:R-:W2:Y:S01]  /*66e0*/  LDL R2, [R1+0x40] ;  /* 0x0000400001027983 */ /* 0x000ea20000100800 */
[----:B------:R-:W-:Y:S01]  /*66f0*/  ULDC.64 UR4, c[0x0][0x990] ;  /* 0x0002640000047ab9 */ /* 0x000fe20000000a00 */
[----:B------:R-:W-:Y:S02]  /*6700*/  ULDC.64 UR6, c[0x0][0x998] ;  /* 0x0002660000067ab9 */ /* 0x000fe40000000a00 */
[----:B------:R-:W3:Y:S04]  /*6710*/  LDL R5, [R1+0x28] ;  /* 0x0000280001057983 */ /* 0x000ee80000100800 */
[----:B----4-:R-:W4:Y:S01]  /*6720*/  LDL R14, [R1+0x18] ;  /* 0x00001800010e7983 */ /* 0x010f220000100800 */
        /* <DEDUP_REMOVED lines=18> */
[----:B------:R-:W-:Y:S02]  /*6850*/  @P1 IMAD R6, R7, R12, RZ ;  /* 0x0000000c07061224 */ /* 0x000fe400078e02ff */
[----:B------:R-:W-:Y:S02]  /*6860*/  @P1 IMAD.IADD R5, R5, 0x1, R9 ;  /* 0x0000000105051824 */ /* 0x000fe400078e0209 */
[C---:B------:R-:W-:Y:S02]  /*6870*/  @P0 IMAD R9, R14.reuse, R11, R0 ;  /* 0x0000000b0e090224 */ /* 0x040fe400078e0200 */
[----:B------:R-:W-:-:S04]  /*6880*/  @P0 IMAD.WIDE.U32 R2, R14, R10, R2 ;  /* 0x0000000a0e020225 */ /* 0x000fc800078e0002 */
[C---:B------:R-:W-:Y:S02]  /*6890*/  @P1 IMAD R11, R14.reuse, R13, R6 ;  /* 0x0000000d0e0b1224 */ /* 0x040fe400078e0206 */
[----:B------:R-:W-:Y:S01]  /*68a0*/  @P1 IMAD.WIDE.U32 R6, R14, R12, R4 ;  /* 0x0000000c0e061225 */ /* 0x000fe200078e0004 */
[----:B------:R-:W-:Y:S01]  /*68b0*/  @P0 LEA R4, P2, R2, UR4, 0x2 ;  /* 0x0000000402040c11 */ /* 0x000fe2000f8410ff */
[----:B------:R-:W-:Y:S02]  /*68c0*/  ULDC UR4, c[0x0][0x988] ;  /* 0x0002620000047ab9 */ /* 0x000fe40000000800 */
[----:B------:R-:W-:Y:S01]  /*68d0*/  @P0 IMAD.IADD R5, R3, 0x1, R9 ;  /* 0x0000000103050824 */ /* 0x000fe200078e0209 */
[----:B------:R-:W-:Y:S01]  /*68e0*/  @P1 LEA R8, P3, R6, UR6, 0x2 ;  /* 0x0000000606081c11 */ /* 0x000fe2000f8610ff */
[----:B------:R-:W-:Y:S02]  /*68f0*/  @P1 IMAD.IADD R3, R7, 0x1, R11 ;  /* 0x0000000107031824 */ /* 0x000fe400078e020b */
[----:B------:R-:W-:Y:S01]  /*6900*/  IMAD.MOV.U32 R0, RZ, RZ, 0x3f800000 ;  /* 0x3f800000ff007424 */ /* 0x000fe200078e00ff */
[----:B------:R-:W-:-:S02]  /*6910*/  @P0 LEA.HI.X R5, R2, UR5, R5, 0x2, P2 ;  /* 0x0000000502050c11 */ /* 0x000fc400090f1405 */
[----:B------:R-:W-:Y:S01]  /*6920*/  @P1 LEA.HI.X R9, R6, UR7, R3, 0x2, P3 ;  /* 0x0000000706091c11 */ /* 0x000fe200098f1403 */
[----:B------:R-:W-:-:S04]  /*6930*/  IMAD.MOV.U32 R3, RZ, RZ, 0x3f800000 ;  /* 0x3f800000ff037424 */ /* 0x000fc800078e00ff */
[----:B------:R0:W2:Y:S04]  /*6940*/  @P1 LDG.E R0, desc[UR42][R8.64] ;  /* 0x0000002a08001981 */ /* 0x0000a8000c1e1900 */
[----:B------:R-:W2:Y:S01]  /*6950*/  @P0 LDG.E R3, desc[UR42][R4.64] ;  /* 0x0000002a04030981 */ /* 0x000ea2000c1e1900 */
[----:B------:R-:W-:Y:S02]  /*6960*/  ISETP.GE.AND P1, PT, R88, 0x1, PT ;  /* 0x000000015800780c */ /* 0x000fe40003f26270 */
[----:B------:R-:W-:Y:S02]  /*6970*/  CS2R R20, SRZ ;  /* 0x0000000000147805 */ /* 0x000fe4000001ff00 */
[----:B------:R-:W-:Y:S01]  /*6980*/  PLOP3.LUT P0, PT, PT, PT, PT, 0x80, 0x0 ;  /* 0x000000000000781c */ /* 0x000fe20003f0f070 */
        /* <DEDUP_REMOVED lines=20> */
[----:B0-----:R-:W-:Y:S02]  /*6ad0*/  CS2R R8, SRZ ;  /* 0x0000000000087805 */ /* 0x001fe4000001ff00 */
[----:B------:R-:W-:Y:S02]  /*6ae0*/  CS2R R58, SRZ ;  /* 0x00000000003a7805 */ /* 0x000fe4000001ff00 */
[----:B------:R-:W-:Y:S01]  /*6af0*/  CS2R R6, SRZ ;  /* 0x0000000000067805 */ /* 0x000fe2000001ff00 */
[----:B------:R-:W-:Y:S02]  /*6b00*/  IMAD.MOV.U32 R60, RZ, RZ, RZ ;  /* 0x000000ffff3c7224 */ /* 0x000fe400078e00ff */
[----:B--2---:R-:W-:Y:S01]  /*6b10*/  FMUL.FTZ R2, R3, R0 ;  /* 0x0000000003027220 */ /* 0x004fe20000410000 */
[----:B------:R-:W-:-:S03]  /*6b20*/  IMAD.MOV.U32 R3, RZ, RZ, RZ ;  /* 0x000000ffff037224 */ /* 0x000fc600078e00ff */
[----:B------:R-:W-:Y:S01]  /*6b30*/  FMUL.FTZ R2, R2, UR4 ;  /* 0x0000000402027c20 */ /* 0x000fe20008410000 */
[----:B------:R-:W-:Y:S01]  /*6b40*/  IMAD.MOV.U32 R0, RZ, RZ, RZ ;  /* 0x000000ffff007224 */ /* 0x000fe200078e00ff */
[----:B------:R-:W-:Y:S06]  /*6b50*/  @!P1 BRA `(.L_x_8821) ;  /* 0x0000008c00c89947 */ /* 0x000fec0003800000 */
[----:B------:R-:W0:Y:S01]  /*6b60*/  S2R R61, SR_TID.X ;  /* 0x00000000003d7919 */ /* 0x000e220000002100 */
[----:B------:R-:W-:Y:S01]  /*6b70*/  VIADD R30, R16, 0xf000 ;  /* 0x0000f000101e7836 */ /* 0x000fe20000000000 */
[----:B------:R-:W-:Y:S04]  /*6b80*/  BSSY B6, `(.L_x_8822) ;  /* 0x000001e000067945 */ /* 0x000fe80003800000 */
[----:B------:R-:W-:Y:S01]  /*6b90*/  LOP3.LUT P0, RZ, R30, 0x3ff, RZ, 0xc0, !PT ;  /* 0x000003ff1eff7812 */ /* 0x000fe2000780c0ff */
[----:B0-----:R-:W-:-:S05]  /*6ba0*/  VIADD R62, R61, 0xffffff80 ;  /* 0xffffff803d3e7836 */ /* 0x001fca0000000000 */
[----:B------:R-:W-:-:S04]  /*6bb0*/  SHF.R.S32.HI R61, RZ, 0x1f, R62 ;  /* 0x0000001fff3d7819 */ /* 0x000fc8000001143e */
[----:B------:R-:W-:-:S04]  /*6bc0*/  LEA.HI R61, R61, R62, RZ, 0x7 ;  /* 0x0000003e3d3d7211 */ /* 0x000fc800078f38ff */
[----:B------:R-:W-:-:S05]  /*6bd0*/  SHF.R.S32.HI R61, RZ, 0x7, R61 ;  /* 0x00000007ff3d7819 */ /* 0x000fca000001143d */
[----:B------:R-:W0:Y:S02]  /*6be0*/  SHFL.IDX PT, R0, R61, RZ, 0x1f ;  /* 0x00001fff3d007589 */ /* 0x000e2400000e0000 */
[----:B0-----:R-:W-:-:S05]  /*6bf0*/  IMAD.HI R3, R0, 0x55555556, RZ ;  /* 0x5555555600037827 */ /* 0x001fca00078e02ff */
[----:B------:R-:W-:-:S05]  /*6c00*/  LEA.HI R3, R3, R3, RZ, 0x1 ;  /* 0x0000000303037211 */ /* 0x000fca00078f08ff */
[----:B------:R-:W-:-:S04]  /*6c10*/  IMAD R3, R3, -0x3, R0 ;  /* 0xfffffffd03037824 */ /* 0x000fc800078e0200 */
        /* <DEDUP_REMOVED lines=20> */
.L_x_8823:
[----:B------:R-:W-:Y:S05]  /*6d60*/  BSYNC B6 ;  /* 0x0000000000067941 */ /* 0x000fea0003800000 */
.L_x_8822:
[----:B------:R-:W-:Y:S02]  /*6d70*/  ULDC UR4, c[0x0][0x3f4] ;  /* 0x0000fd0000047ab9 */ /* 0x000fe40000000800 */
[----:B------:R-:W-:-:S13]  /*6d80*/  ISETP.LT.AND P0, PT, RZ, UR4, PT ;  /* 0x00000004ff007c0c */ /* 0x000fda000bf01270 */
[----:B------:R-:W-:Y:S05]  /*6d90*/  @P0 BRA `(.L_x_8824) ;  /* 0x0000000000400947 */ /* 0x000fea0003800000 */
[----:B------:R-:W2:Y:S02]  /*6da0*/  LDL R20, [R1+0x3c] ;  /* 0x00003c0001147983 */ /* 0x000ea40000100800 */
[----:B--2---:R-:W-:-:S04]  /*6db0*/  LEA.HI R0, R20, R20, RZ, 0x1 ;  /* 0x0000001414007211 */ /* 0x004fc800078f08ff */
[----:B------:R-:W-:-:S05]  /*6dc0*/  LOP3.LUT R0, R0, 0xfffffffe, RZ, 0xc0, !PT ;  /* 0xfffffffe00007812 */ /* 0x000fca00078ec0ff */
[----:B------:R-:W-:-:S05]  /*6dd0*/  IMAD.IADD R0, R20, 0x1, -R0 ;  /* 0x0000000114007824 */ /* 0x000fca00078e0a00 */
[----:B------:R-:W-:-:S04]  /*6de0*/  SHF.L.U32 R3, R0, 0x1f, RZ ;  /* 0x0000001f00037819 */ /* 0x000fc800000006ff */
[----:B------:R0:W1:Y:S03]  /*6df0*/  SYNCS.PHASECHK.TRANS64.TRYWAIT P0, [R16+URZ+0x19c00], R3 ;  /* 0x019c0003100075a7 */ /* 0x000066000800017f */
[----:B-1----:R-:W-:Y:S05]  /*6e00*/  @!P0 NANOSLEEP.SYNCS 0x989680 ;  /* 0x009896800000895d */ /* 0x002fea0003900000 */
[----:B------:R-:W1:Y:S01]  /*6e10*/  @!P0 SYNCS.PHASECHK.TRANS64 P0, [R16+URZ+0x19c00], R3 ;  /* 0x019c0003100085a7 */ /* 0x000e62000800007f */
[----:B------:R-:W-:Y:S04]  /*6e20*/  BSSY B0, `(.L_x_8825) ;  /* 0x0000006000007945 */ /* 0x000fe80003800000 */
[----:B-1----:R-:W-:Y:S05]  /*6e30*/  @P0 BRA `(.L_x_8826) ;  /* 0x0000000000100947 */ /* 0x002fea0003800000 */
.L_x_8827:
[----:B-1----:R1:W2:Y:S02]  /*6e40*/  SYNCS.PHASECHK.TRANS64.TRYWAIT P0, [R16+URZ+0x19c00], R3 ;  /* 0x019c0003100075a7 */ /* 0x0022a4000800017f */
[----:B--2---:R-:W-:Y:S05]  /*6e50*/  @!P0 NANOSLEEP.SYNCS 0x989680 ;  /* 0x009896800000895d */ /* 0x004fea0003900000 */
[----:B------:R-:W2:Y:S02]  /*6e60*/  @!P0 SYNCS.PHASECHK.TRANS64 P0, [R16+URZ+0x19c00], R3 ;  /* 0x019c0003100085a7 */ /* 0x000ea4000800007f */
[----:B--2---:R-:W-:Y:S05]  /*6e70*/  @!P0 BRA `(.L_x_8827) ;  /* 0xfffffffc00f08947 */ /* 0x004fea000383ffff */
.L_x_8826:
[----:B------:R-:W-:Y:S05]  /*6e80*/  BSYNC B0 ;  /* 0x0000000000007941 */ /* 0x000fea0003800000 */
.L_x_8825:
[----:B------:R-:W-:Y:S05]  /*6e90*/  BRA `(.L_x_8828) ;  /* 0x00000040008c7947 */ /* 0x000fea0003800000 */
.L_x_8824:
[----:B------:R-:W0:Y:S01]  /*6ea0*/  LDC.64 R28, c[0x0][0x3e8] ;  /* 0x0000fa00ff1c7b82 */ /* 0x000e220000000a00 */
[----:B------:R-:W-:Y:S01]  /*6eb0*/  LOP3.LUT P0, RZ, R30, 0x9f, RZ, 0xc0, !PT ;  /* 0x0000009f1eff7812 */ /* 0x000fe2000780c0ff */
[----:B------:R-:W-:Y:S01]  /*6ec0*/  ULDC.64 UR4, c[0x0][0x3f8] ;  /* 0x0000fe0000047ab9 */ /* 0x000fe20000000a00 */
[----:B-----5:R-:W-:Y:S01]  /*6ed0*/  SHF.R.S32.HI R0, RZ, 0x1f, R24 ;  /* 0x0000001fff007819 */ /* 0x020fe20000011418 */
[----:B------:R-:W-:Y:S01]  /*6ee0*/  ULDC.64 UR6, c[0x0][0x408] ;  /* 0x0001020000067ab9 */ /* 0x000fe20000000a00 */
[----:B------:R-:W-:Y:S03]  /*6ef0*/  BSSY B6, `(.L_x_8829) ;  /* 0x000001b000067945 */ /* 0x000fe60003800000 */
[----:B------:R-:W1:Y:S01]  /*6f00*/  LDC.64 R26, c[0x0][0x400] ;  /* 0x00010000ff1a7b82 */ /* 0x000e620000000a00 */
[C---:B------:R-:W-:Y:S02]  /*6f10*/  IMAD R3, R0.reuse, UR4, RZ ;  /* 0x0000000400037c24 */ /* 0x040fe4000f8e02ff */
[----:B------:R-:W-:-:S02]  /*6f20*/  IMAD R5, R0, UR6, RZ ;  /* 0x0000000600057c24 */ /* 0x000fc4000f8e02ff */
[C---:B------:R-:W-:Y:S02]  /*6f30*/  IMAD R3, R24.reuse, UR5, R3 ;  /* 0x0000000518037c24 */ /* 0x040fe4000f8e0203 */
[C---:B------:R-:W-:Y:S02]  /*6f40*/  IMAD R5, R24.reuse, UR7, R5 ;  /* 0x0000000718057c24 */ /* 0x040fe4000f8e0205 */
[----:B0-----:R-:W-:-:S04]  /*6f50*/  IMAD.WIDE.U32 R28, R24, UR4, R28 ;  /* 0x00000004181c7c25 */ /* 0x001fc8000f8e001c */
[----:B-1----:R-:W-:-:S04]  /*6f60*/  IMAD.WIDE.U32 R26, R24, UR6, R26 ;  /* 0x00000006181a7c25 */ /* 0x002fc8000f8e001a */
        /* <DEDUP_REMOVED lines=19> */
.L_x_8830:
[----:B------:R-:W-:Y:S05]  /*70a0*/  BSYNC B6 ;  /* 0x0000000000067941 */ /* 0x000fea0003800000 */
.L_x_8829:
[----:B------:R-:W2:Y:S01]  /*70b0*/  LDL R20, [R1+0x24] ;  /* 0x0000240001147983 */ /* 0x000ea20000100800 */
[----:B------:R-:W-:-:S03]  /*70c0*/  ULDC.U8 UR4, c[0x0][0x410] ;  /* 0x0001040000047ab9 */ /* 0x000fc60000000000 */
[----:B------:R-:W3:Y:S01]  /*70d0*/  LDL R38, [R1+0x14] ;  /* 0x0000140001267983 */ /* 0x000ee20000100800 */
[----:B------:R-:W-:Y:S01]  /*70e0*/  ISETP.NE.AND P0, PT, RZ, UR4, PT ;  /* 0x00000004ff007c0c */ /* 0x000fe2000bf05270 */
[----:B------:R-:W-:Y:S01]  /*70f0*/  BSSY B0, `(.L_x_8831) ;  /* 0x00003f5000007945 */ /* 0x000fe20003800000 */
[----:B--2---:R-:W-:Y:S02]  /*7100*/  IMAD.IADD R20, R16, 0x1, R20 ;  /* 0x0000000110147824 */ /* 0x004fe400078e0214 */
[----:B---3--:R-:W-:-:S09]  /*7110*/  IMAD R6, R38, 0xc0, R22 ;  /* 0x000000c026067824 */ /* 0x008fd200078e0216 */
[----:B------:R-:W-:Y:S05]  /*7120*/  @!P0 BRA `(.L_x_8832) ;  /* 0x0000001800c88947 */ /* 0x000fea0003800000 */
[----:B------:R-:W-:-:S03]  /*7130*/  UMOV UR4, 0xffffffff ;  /* 0xffffffff00047882 */ /* 0x000fc60000000000 */
[----:B------:R-:W-:Y:S05]  /*7140*/  BRA.DIV UR4, `(.L_x_8833) ;  /* 0x0000011604947947 */ /* 0x000fea000b800000 */
[----:B------:R-:W0:Y:S04]  /*7150*/  SHFL.IDX PT, R28, R28, RZ, 0x1e1f ;  /* 0x001e1fff1c1c7589 */ /* 0x000e2800000e0000 */
[----:B------:R1:W2:Y:S04]  /*7160*/  SHFL.IDX PT, R14, R26, RZ, 0x1e1f ;  /* 0x001e1fff1a0e7589 */ /* 0x0002a800000e0000 */
[----:B------:R1:W3:Y:S04]  /*7170*/  SHFL.IDX PT, R0, R24, RZ, 0x1e1f ;  /* 0x001e1fff18007589 */ /* 0x0002e800000e0000 */
[----:B------:R1:W4:Y:S02]  /*7180*/  SHFL.IDX PT, R3, R30, RZ, 0x1e1f ;  /* 0x001e1fff1e037589 */ /* 0x00032400000e0000 */
.L_x_9035:
[----:B------:R-:W5:Y:S01]  /*7190*/  LDL R5, [R1+0x3c] ;  /* 0x00003c0001057983 */ /* 0x000f620000100800 */
[----:B------:R-:W-:Y:S01]  /*71a0*/  ULDC UR4, c[0x0][0x448] ;  /* 0x0001120000047ab9 */ /* 0x000fe20000000800 */
[----:B------:R-:W-:Y:S01]  /*71b0*/  BSSY B1, `(.L_x_8834) ;  /* 0x000002e000017945 */ /* 0x000fe20003800000 */
[----:B------:R-:W-:Y:S01]  /*71c0*/  IMAD R37, R25, UR4, RZ ;  /* 0x0000000419257c24 */ /* 0x000fe2000f8e02ff */
[----:B------:R-:W-:Y:S02]  /*71d0*/  CS2R R8, SRZ ;  /* 0x0000000000087805 */ /* 0x000fe4000001ff00 */
[----:B------:R-:W-:Y:S02]  /*71e0*/  CS2R R12, SRZ ;  /* 0x00000000000c7805 */ /* 0x000fe4000001ff00 */
[----:B-1----:R-:W-:Y:S02]  /*71f0*/  CS2R R26, SRZ ;  /* 0x00000000001a7805 */ /* 0x002fe4000001ff00 */
[----:B------:R-:W-:-:S02]  /*7200*/  CS2R R10, SRZ ;  /* 0x00000000000a7805 */ /* 0x000fc4000001ff00 */
[----:B------:R-:W-:Y:S02]  /*7210*/  ISETP.GE.AND P0, PT, R6, R37, PT ;  /* 0x000000250600720c */ /* 0x000fe40003f06270 */
[----:B------:R-:W-:Y:S02]  /*7220*/  CS2R R24, SRZ ;  /* 0x0000000000187805 */ /* 0x000fe4000001ff00 */
[----:B------:R-:W-:Y:S02]  /*7230*/  CS2R R30, SRZ ;  /* 0x00000000001e7805 */ /* 0x000fe4000001ff00 */
[----:B-----5:R-:W-:-:S04]  /*7240*/  LEA.HI R4, R5, R5, RZ, 0x1 ;  /* 0x0000000505047211 */ /* 0x020fc800078f08ff */
[----:B------:R-:W-:-:S05]  /*7250*/  LOP3.LUT R4, R4, 0xfffffffe, RZ, 0xc0, !PT ;  /* 0xfffffffe04047812 */ /* 0x000fca00078ec0ff */
[----:B------:R-:W-:-:S05]  /*7260*/  IMAD.IADD R4, R5, 0x1, -R4 ;  /* 0x0000000105047824 */ /* 0x000fca00078e0a04 */
[----:B------:R-:W-:Y:S01]  /*7270*/  SHF.L.U32 R21, R4, 0x1f, RZ ;  /* 0x0000001f04157819 */ /* 0x000fe200000006ff */
[----:B------:R-:W-:Y:S06]  /*7280*/  @P0 BRA `(.L_x_8835) ;  /* 0x0000000000800947 */ /* 0x000fec0003800000 */
[----:B------:R-:W4:Y:S01]  /*7290*/  LDL R15, [R1+0x8] ;  /* 0x00000800010f7983 */ /* 0x000f220000100800 */
[----:B------:R-:W-:-:S03]  /*72a0*/  ULDC UR4, c[0x0][0x3f4] ;  /* 0x0000fd0000047ab9 */ /* 0x000fc60000000800 */
[----:B------:R-:W4:Y:S04]  /*72b0*/  LDL R40, [R1+0x58] ;  /* 0x0000580001287983 */ /* 0x000f280000100800 */
[----:B------:R-:W4:Y:S01]  /*72c0*/  LDL R39, [R1+0x54] ;  /* 0x0000540001277983 */ /* 0x000f220000100800 */
[----:B------:R-:W-:Y:S02]  /*72d0*/  ISETP.GE.AND P5, PT, R152, UR4, PT ;  /* 0x0000000498007c0c */ /* 0x000fe4000bfa6270 */
[----:B------:R-:W-:Y:S02]  /*72e0*/  CS2R R26, SRZ ;  /* 0x00000000001a7805 */ /* 0x000fe4000001ff00 */
[----:B------:R-:W-:Y:S02]  /*72f0*/  ISETP.GE.AND P1, PT, R157, UR4, PT ;  /* 0x000000049d007c0c */ /* 0x000fe4000bf26270 */
[----:B------:R-:W-:-:S02]  /*7300*/  CS2R R30, SRZ ;  /* 0x00000000001e7805 */ /* 0x000fc4000001ff00 */
[----:B------:R-:W-:-:S05]  /*7310*/  CS2R R12, SRZ ;  /* 0x00000000000c7805 */ /* 0x000fca000001ff00 */
[----:B------:R-:W-:Y:S02]  /*7320*/  @!P5 SHF.R.S32.HI R7, RZ, 0x1f, R152 ;  /* 0x0000001fff07d819 */ /* 0x000fe40000011498 */
[C---:B0-----:R-:W-:Y:S02]  /*7330*/  @!P5 IADD3 R4, P2, R152.reuse, R28, RZ ;  /* 0x0000001c9804d210 */ /* 0x041fe40007f5e0ff */
[----:B--2---:R-:W-:Y:S02]  /*7340*/  @!P5 IADD3 R6, P3, R152, R14, RZ ;  /* 0x0000000e9806d210 */ /* 0x004fe40007f7e0ff */
[C---:B------:R-:W-:Y:S01]  /*7350*/  @!P1 IADD3 R32, P4, R157.reuse, R28, RZ ;  /* 0x0000001c9d209210 */ /* 0x040fe20007f9e0ff */
[--C-:B---3--:R-:W-:Y:S01]  /*7360*/  @!P5 IMAD.X R5, R0, 0x1, R7.reuse, P2 ;  /* 0x000000010005d824 */ /* 0x108fe200010e0607 */
[----:B------:R-:W-:Y:S01]  /*7370*/  @!P1 IADD3 R34, P2, R157, R14, RZ ;  /* 0x0000000e9d229210 */ /* 0x000fe20007f5e0ff */
[----:B----4-:R-:W-:Y:S01]  /*7380*/  @!P5 IMAD.X R7, R3, 0x1, R7, P3 ;  /* 0x000000010307d824 */ /* 0x010fe200018e0607 */
[----:B------:R-:W-:-:S02]  /*7390*/  CS2R R24, SRZ ;  /* 0x0000000000187805 */ /* 0x000fc4000001ff00 */
[----:B------:R-:W-:Y:S02]  /*73a0*/  CS2R R8, SRZ ;  /* 0x0000000000087805 */ /* 0x000fe4000001ff00 */
[----:B------:R-:W-:Y:S01]  /*73b0*/  CS2R R10, SRZ ;  /* 0x00000000000a7805 */ /* 0x000fe2000001ff00 */
[----:B------:R1:W5:Y:S04]  /*73c0*/  @!P5 LD.E.64 R26, desc[UR42][R4.64] ;  /* 0x0000002a041ad980 */ /* 0x000368000c101b00 */
[----:B------:R1:W5:Y:S01]  /*73d0*/  @!P5 LD.E.64 R30, desc[UR42][R6.64] ;  /* 0x0000002a061ed980 */ /* 0x000362000c101b00 */
[----:B------:R-:W-:Y:S01]  /*73e0*/  ISETP.GE.AND P0, PT, R15, UR4, PT ;  /* 0x000000040f007c0c */ /* 0x000fe2000bf06270 */
[--C-:B------:R-:W-:Y:S02]  /*73f0*/  @!P1 IMAD.X R33, R0, 0x1, R40.reuse, P4 ;  /* 0x0000000100219824 */ /* 0x100fe400020e0628 */
[----:B------:R-:W-:-:S03]  /*7400*/  @!P1 IMAD.X R35, R3, 0x1, R40, P2 ;  /* 0x0000000103239824 */ /* 0x000fc600010e0628 */
[----:B------:R1:W5:Y:S07]  /*7410*/  @!P1 LD.E.64 R12, desc[UR42][R32.64] ;  /* 0x0000002a200c9980 */ /* 0x00036e000c101b00 */
[C---:B------:R-:W-:Y:S01]  /*7420*/  @!P0 IADD3 R28, P3, R15.reuse, R28, RZ ;  /* 0x0000001c0f1c8210 */ /* 0x040fe20007f7e0ff */
[----:B------:R1:W5:Y:S01]  /*7430*/  @!P1 LD.E.64 R24, desc[UR42][R34.64] ;  /* 0x0000002a22189980 */ /* 0x000362000c101b00 */
[----:B------:R-:W-:-:S03]  /*7440*/  @!P0 IADD3 R14, P4, R15, R14, RZ ;  /* 0x0000000e0f0e8210 */ /* 0x000fc60007f9e0ff */
[--C-:B------:R-:W-:Y:S02]  /*7450*/  @!P0 IMAD.X R29, R0, 0x1, R39.reuse, P3 ;  /* 0x00000001001d8824 */ /* 0x100fe400018e0627 */
[----:B------:R-:W-:-:S03]  /*7460*/  @!P0 IMAD.X R15, R3, 0x1, R39, P4 ;  /* 0x00000001030f8824 */ /* 0x000fc600020e0627 */
[----:B------:R1:W5:Y:S04]  /*7470*/  @!P0 LD.E.64 R8, desc[UR42][R28.64] ;  /* 0x0000002a1c088980 */ /* 0x000368000c101b00 */
[----:B------:R1:W5:Y:S02]  /*7480*/  @!P0 LD.E.64 R10, desc[UR42][R14.64] ;  /* 0x0000002a0e0a8980 */ /* 0x000364000c101b00 */
.L_x_8835:
[----:B------:R-:W-:Y:S05]  /*7490*/  BSYNC B1 ;  /* 0x0000000000017941 */ /* 0x000fea0003800000 */
.L_x_8834:
[----:B------:R-:W0:Y:S01]  /*74a0*/  SYNCS.PHASECHK.TRANS64.TRYWAIT P0, [R16+URZ+0x19c00], R21 ;  /* 0x019c0015100075a7 */ /* 0x000e22000800017f */
[----:B---3--:R-:W-:Y:S01]  /*74b0*/  IMAD R0, R38, -0xc0, R37 ;  /* 0xffffff4026007824 */ /* 0x008fe200078e0225 */
[----:B------:R-:W-:Y:S04]  /*74c0*/  BSSY B1, `(.L_x_8836) ;  /* 0x0000004000017945 */ /* 0x000fe80003800000 */
[----:B----4-:R-:W-:-:S04]  /*74d0*/  VIMNMX R3, R0, 0xc0, PT ;  /* 0x000000c000037848 */ /* 0x010fc80003fe0100 */
[----:B------:R-:W-:Y:S01]  /*74e0*/  ISETP.GE.AND P1, PT, R22, R3, PT ;  /* 0x000000031600720c */ /* 0x000fe20003f26270 */
[----:B0-----:R-:W-:-:S12]  /*74f0*/  @!P0 BRA `(.L_x_8837) ;  /* 0x0000011400188947 */ /* 0x001fd80003800000 */
.L_x_9036:
[----:B------:R-:W-:Y:S05]  /*7500*/  BSYNC B1 ;  /* 0x0000000000017941 */ /* 0x000fea0003800000 */
.L_x_8836:
[----:B------:R-:W-:Y:S05]  /*7510*/  @P1 BRA `(.L_x_8838) ;  /* 0x0000003800c81947 */ /* 0x000fea0003800000 */
[----:B------:R-:W3:Y:S01]  /*7520*/  LDL R3, [R1+0x8] ;  /* 0x0000080001037983 */ /* 0x000ee20000100800 */
[----:B------:R-:W4:Y:S01]  /*7530*/  LDC R0, c[0x0][0x3f4] ;  /* 0x0000fd00ff007b82 */ /* 0x000f220000000800 */
[----:B------:R-:W-:Y:S01]  /*7540*/  BSSY B1, `(.L_x_8839) ;  /* 0x000007b000017945 */ /* 0x000fe20003800000 */
[-C--:B----4-:R-:W-:Y:S02]  /*7550*/  ISETP.GE.AND P0, PT, R152, R0.reuse, PT ;  /* 0x000000009800720c */ /* 0x090fe40003f06270 */
[-C--:B------:R-:W-:Y:S02]  /*7560*/  ISETP.GE.AND P1, PT, R157, R0.reuse, PT ;  /* 0x000000009d00720c */ /* 0x080fe40003f26270 */
[----:B---3--:R-:W-:-:S09]  /*7570*/  ISETP.GE.AND P2, PT, R3, R0, PT ;  /* 0x000000000300720c */ /* 0x008fd20003f46270 */
[----:B------:R-:W-:Y:S05]  /*7580*/  @P0 BRA `(.L_x_8840) ;  /* 0x0000000400d80947 */ /* 0x000fea0003800000 */
[----:B-1----:R-:W1:Y:S01]  /*7590*/  LDS.128 R4, [R20+0xf000] ;  /* 0x00f0000014047984 */ /* 0x002e620000000c00 */
[----:B-----5:R-:W-:Y:S02]  /*75a0*/  SHF.R.U32.HI R15, RZ, 0x8, R27 ;  /* 0x00000008ff0f7819 */ /* 0x020fe4000001161b */
[----:B--2---:R-:W-:Y:S02]  /*75b0*/  LOP3.LUT R14, R27, 0xff, RZ, 0xc0, !PT ;  /* 0x000000ff1b0e7812 */ /* 0x004fe400078ec0ff */
[----:B------:R-:W-:Y:S02]  /*75c0*/  LOP3.LUT R15, R15, 0xff, RZ, 0xc0, !PT ;  /* 0x000000ff0f0f7812 */ /* 0x000fe400078ec0ff */
[----:B------:R-:W-:Y:S02]  /*75d0*/  SHF.R.U32.HI R29, RZ, 0x8, R31 ;  /* 0x00000008ff1d7819 */ /* 0x000fe4000001161f */
[----:B------:R-:W-:Y:S02]  /*75e0*/  PRMT R14, R15, 0x7604, R14 ;  /* 0x000076040f0e7816 */ /* 0x000fe4000000000e */
[----:B------:R-:W-:-:S02]  /*75f0*/  LOP3.LUT R28, R31, 0xff, RZ, 0xc0, !PT ;  /* 0x000000ff1f1c7812 */ /* 0x000fc400078ec0ff */
[----:B------:R-:W-:Y:S02]  /*7600*/  LOP3.LUT R29, R29, 0xff, RZ, 0xc0, !PT ;  /* 0x000000ff1d1d7812 */ /* 0x000fe400078ec0ff */
[----:B------:R-:W-:Y:S02]  /*7610*/  SHF.R.U32.HI R32, RZ, 0x10, R31 ;  /* 0x00000010ff207819 */ /* 0x000fe4000001161f */
[----:B------:R-:W-:Y:S02]  /*7620*/  SHF.R.U32.HI R33, RZ, 0x10, R27 ;  /* 0x00000010ff217819 */ /* 0x000fe4000001161b */
[----:B------:R-:W-:Y:S02]  /*7630*/  SHF.R.U32.HI R15, RZ, 0x8, R30 ;  /* 0x00000008ff0f7819 */ /* 0x000fe4000001161e */
[----:B------:R-:W-:Y:S02]  /*7640*/  SHF.R.U32.HI R3, RZ, 0x8, R26 ;  /* 0x00000008ff037819 */ /* 0x000fe4000001161a */
[----:B------:R-:W-:Y:S01]  /*7650*/  PRMT R28, R29, 0x7604, R28 ;  /* 0x000076041d1c7816 */ /* 0x000fe2000000001c */
[----:B------:R-:W-:Y:S01]  /*7660*/  IMAD.U32 R29, R32, 0x10000, RZ ;  /* 0x00010000201d7824 */ /* 0x000fe200078e00ff */
[----:B0-----:R-:W-:Y:S01]  /*7670*/  LOP3.LUT R21, R15, 0xff, RZ, 0xc0, !PT ;  /* 0x000000ff0f157812 */ /* 0x001fe200078ec0ff */
[----:B------:R-:W-:Y:S01]  /*7680*/  IMAD.U32 R15, R33, 0x10000, RZ ;  /* 0x00010000210f7824 */ /* 0x000fe200078e00ff */
[----:B------:R-:W-:-:S02]  /*7690*/  LOP3.LUT R0, R26, 0xff, RZ, 0xc0, !PT ;  /* 0x000000ff1a007812 */ /* 0x000fc400078ec0ff */
[----:B------:R-:W-:Y:S02]  /*76a0*/  LOP3.LUT R3, R3, 0xff, RZ, 0xc0, !PT ;  /* 0x000000ff03037812 */ /* 0x000fe400078ec0ff */
[----:B------:R-:W-:Y:S02]  /*76b0*/  LOP3.LUT R29, R28, 0xff0000, R29, 0xf8, !PT ;  /* 0x00ff00001c1d7812 */ /* 0x000fe400078ef81d */
[----:B------:R-:W-:Y:S02]  /*76c0*/  PRMT R3, R3, 0x7604, R0 ;  /* 0x0000760403037816 */ /* 0x000fe40000000000 */
[----:B------:R-:W-:Y:S02]  /*76d0*/  LOP3.LUT R0, R30, 0xff, RZ, 0xc0, !PT ;  /* 0x000000ff1e007812 */ /* 0x000fe400078ec0ff */
[----:B------:R-:W-:Y:S02]  /*76e0*/  LOP3.LUT R15, R14, 0xff0000, R15, 0xf8, !PT ;  /* 0x00ff00000e0f7812 */ /* 0x000fe400078ef80f */
[----:B------:R-:W-:-:S02]  /*76f0*/  LOP3.LUT R32, R29, 0xff000000, R31, 0xf8, !PT ;  /* 0xff0000001d207812 */ /* 0x000fc400078ef81f */
[----:B------:R-:W-:Y:S02]  /*7700*/  PRMT R21, R21, 0x7604, R0 ;  /* 0x0000760415157816 */ /* 0x000fe40000000000 */
[----:B------:R-:W-:Y:S02]  /*7710*/  LOP3.LUT R27, R15, 0xff000000, R27, 0xf8, !PT ;  /* 0xff0000000f1b7812 */ /* 0x000fe400078ef81b */
[----:B-1----:R-:W-:Y:S02]  /*7720*/  F2FP.F16.E4M3.UNPACK_B R0, R6.H1 ;  /* 0x00000006ff00723e */ /* 0x002fe400030006ff */
[----:B------:R-:W-:Y:S02]  /*7730*/  F2FP.F16.E4M3.UNPACK_B R33, R32 ;  /* 0x00000020ff21723e */ /* 0x000fe400020006ff */
[----:B------:R-:W-:Y:S01]  /*7740*/  LOP3.LUT R21, R21, 0xff0000, R30, 0xf8, !PT ;  /* 0x00ff000015157812 */ /* 0x000fe200078ef81e */
[--C-:B------:R-:W-:Y:S01]  /*7750*/  HADD2.F32 R15, -RZ, R0.reuse.H1_H1 ;  /* 0x30000000ff0f7230 */ /* 0x100fe20000004100 */
[----:B------:R-:W-:Y:S01]  /*7760*/  F2FP.F16.E4M3.UNPACK_B R29, R27 ;  /* 0x0000001bff1d723e */ /* 0x000fe200020006ff */
[----:B------:R-:W-:Y:S01]  /*7770*/  HADD2.F32 R34, -RZ, R33.H1_H1 ;  /* 0x30000021ff227230 */ /* 0x000fe20000004100 */
[----:B------:R-:W-:Y:S01]  /*7780*/  LOP3.LUT R3, R3, 0xff0000, R26, 0xf8, !PT ;  /* 0x00ff000003037812 */ /* 0x000fe200078ef81a */
[----:B------:R-:W-:Y:S01]  /*7790*/  HADD2.F32 R14, -RZ, R0.H0_H0 ;  /* 0x20000000ff0e7230 */ /* 0x000fe20000004100 */
[----:B------:R-:W-:Y:S01]  /*77a0*/  LOP3.LUT R31, R21, 0xff000000, R30, 0xf8, !PT ;  /* 0xff000000151f7812 */ /* 0x000fe200078ef81e */
[----:B------:R-:W-:Y:S01]  /*77b0*/  HADD2.F32 R30, -RZ, R29.H1_H1 ;  /* 0x3000001dff1e7230 */ /* 0x000fe20000004100 */
[----:B------:R-:W-:Y:S01]  /*77c0*/  LOP3.LUT R28, R3, 0xff000000, R26, 0xf8, !PT ;  /* 0xff000000031c7812 */ /* 0x000fe200078ef81a */
[----:B------:R-:W-:Y:S01]  /*77d0*/  FMUL.FTZ R35, R15, R34 ;  /* 0x000000220f237220 */ /* 0x000fe20000410000 */
[----:B------:R-:W-:-:S02]  /*77e0*/  F2FP.F16.E4M3.UNPACK_B R3, R6 ;  /* 0x00000006ff03723e */ /* 0x000fc400020006ff */
[-C--:B------:R-:W-:Y:S01]  /*77f0*/  FMUL.FTZ R15, R15, R30.reuse ;  /* 0x0000001e0f0f7220 */ /* 0x080fe20000410000 */
[-C--:B------:R-:W-:Y:S01]  /*7800*/  F2FP.F16.E4M3.UNPACK_B R21, R7.reuse ;  /* 0x00000007ff15723e */ /* 0x080fe200020006ff */
[C---:B------:R-:W-:Y:S01]  /*7810*/  FFMA.FTZ R37, R14.reuse, R30, -R35 ;  /* 0x0000001e0e257223 */ /* 0x040fe20000010823 */
[----:B------:R-:W-:Y:S01]  /*7820*/  F2FP.F16.E4M3.UNPACK_B R26, R7.H1 ;  /* 0x00000007ff1a723e */ /* 0x000fe200030006ff */
[----:B------:R-:W-:Y:S01]  /*7830*/  FFMA.FTZ R40, R14, R34, R15 ;  /* 0x000000220e287223 */ /* 0x000fe2000001000f */
[-C--:B------:R-:W-:Y:S01]  /*7840*/  F2FP.F16.E4M3.UNPACK_B R6, R5.reuse ;  /* 0x00000005ff06723e */ /* 0x080fe200020006ff */
[----:B------:R-:W-:Y:S01]  /*7850*/  HADD2.F32 R30, -RZ, R33.H0_H0 ;  /* 0x20000021ff1e7230 */ /* 0x000fe20000004100 */
        /* <DEDUP_REMOVED lines=14> */
[C---:B------:R-:W-:Y:S01]  /*7940*/  FMUL.FTZ R30, R5.reuse, R34 ;  /* 0x00000022051e7220 */ /* 0x040fe20000410000 */
[----:B------:R-:W-:Y:S02]  /*7950*/  HADD2.F32 R32, -RZ, R32.H1_H1 ;  /* 0x30000020ff207230 */ /* 0x000fe40000004100 */
[----:B------:R-:W-:Y:S01]  /*7960*/  FMUL.FTZ R42, R5, R14 ;  /* 0x0000000e052a7220 */ /* 0x000fe20000410000 */
[--C-:B------:R-:W-:Y:S01]  /*7970*/  HADD2.F32 R3, -RZ, R26.reuse.H1_H1 ;  /* 0x3000001aff037230 */ /* 0x100fe20000004100 */
[----:B------:R-:W-:Y:S01]  /*7980*/  F2FP.F16.E4M3.UNPACK_B R0, R4 ;  /* 0x00000004ff00723e */ /* 0x000fe200020006ff */
[----:B------:R-:W-:Y:S02]  /*7990*/  HADD2.F32 R27, -RZ, R27.H1_H1 ;  /* 0x3000001bff1b7230 */ /* 0x000fe40000004100 */
[----:B------:R-:W-:Y:S01]  /*79a0*/  FFMA.FTZ R39, R21, R14, -R30 ;  /* 0x0000000e15277223 */ /* 0x000fe2000001081e */
[----:B------:R-:W-:Y:S02]  /*79b0*/  HADD2.F32 R26, -RZ, R26.H0_H0 ;  /* 0x2000001aff1a7230 */ /* 0x000fe40000004100 */
[C---:B------:R-:W-:Y:S01]  /*79c0*/  FMUL.FTZ R5, R3.reuse, R32 ;  /* 0x0000002003057220 */ /* 0x040fe20000410000 */
[----:B------:R-:W-:Y:S01]  /*79d0*/  F2FP.F16.E4M3.UNPACK_B R15, R31 ;  /* 0x0000001fff0f723e */ /* 0x000fe200020006ff */
[-C--:B------:R-:W-:Y:S01]  /*79e0*/  FMUL.FTZ R3, R3, R27.reuse ;  /* 0x0000001b03037220 */ /* 0x080fe20000410000 */
[----:B------:R-:W-:Y:S01]  /*79f0*/  F2FP.F16.E4M3.UNPACK_B R4, R4.H1 ;  /* 0x00000004ff04723e */ /* 0x000fe200030006ff */
[----:B------:R-:W-:Y:S01]  /*7a00*/  FFMA.FTZ R42, R21, R34, R42 ;  /* 0x00000022152a7223 */ /* 0x000fe2000001002a */
[----:B------:R-:W-:Y:S01]  /*7a10*/  F2FP.F16.E4M3.UNPACK_B R14, R28 ;  /* 0x0000001cff0e723e */ /* 0x000fe200020006ff */
[----:B------:R-:W-:Y:S01]  /*7a20*/  FFMA.FTZ R34, R26, R27, -R5 ;  /* 0x0000001b1a227223 */ /* 0x000fe20000010805 */
[----:B------:R-:W-:-:S02]  /*7a30*/  HADD2.F32 R27, -RZ, R15.H1_H1 ;  /* 0x3000000fff1b7230 */ /* 0x000fc40000004100 */
[----:B------:R-:W-:Y:S01]  /*7a40*/  FFMA.FTZ R41, R26, R32, R3 ;  /* 0x000000201a297223 */ /* 0x000fe20000010003 */
[----:B------:R-:W-:Y:S01]  /*7a50*/  HADD2.F32 R21, -RZ, R15.H0_H0 ;  /* 0x2000000fff157230 */ /* 0x000fe20000004100 */
[----:B------:R-:W-:Y:S01]  /*7a60*/  F2FP.F16.E4M3.UNPACK_B R28, R28.H1 ;  /* 0x0000001cff1c723e */ /* 0x000fe200030006ff */
[----:B------:R-:W-:Y:S01]  /*7a70*/  HADD2.F32 R5, -RZ, R4.H1_H1 ;  /* 0x30000004ff057230 */ /* 0x000fe20000004100 */
[----:B------:R-:W-:Y:S01]  /*7a80*/  F2FP.F16.E4M3.UNPACK_B R31, R31.H1 ;  /* 0x0000001fff1f723e */ /* 0x000fe200030006ff */
[----:B------:R-:W-:Y:S02]  /*7a90*/  HADD2.F32 R15, -RZ, R14.H1_H1 ;  /* 0x3000000eff0f7230 */ /* 0x000fe40000004100 */
[----:B------:R-:W-:Y:S02]  /*7aa0*/  HADD2.F32 R3, -RZ, R0.H1_H1 ;  /* 0x30000000ff037230 */ /* 0x000fe40000004100 */
[----:B------:R-:W-:Y:S01]  /*7ab0*/  FMUL.FTZ R29, R5, R27 ;  /* 0x0000001b051d7220 */ /* 0x000fe20000410000 */
[----:B------:R-:W-:-:S02]  /*7ac0*/  HADD2.F32 R4, -RZ, R4.H0_H0 ;  /* 0x20000004ff047230 */ /* 0x000fc40000004100 */
[----:B------:R-:W-:Y:S01]  /*7ad0*/  FMUL.FTZ R33, R5, R15 ;  /* 0x0000000f05217220 */ /* 0x000fe20000410000 */
[----:B------:R-:W-:Y:S02]  /*7ae0*/  HADD2.F32 R14, -RZ, R14.H0_H0 ;  /* 0x2000000eff0e7230 */ /* 0x000fe40000004100 */
[C---:B------:R-:W-:Y:S01]  /*7af0*/  FMUL.FTZ R5, R3.reuse, R21 ;  /* 0x0000001503057220 */ /* 0x040fe20000410000 */
[----:B------:R-:W-:Y:S02]  /*7b00*/  HADD2.F32 R0, -RZ, R0.H0_H0 ;  /* 0x20000000ff007230 */ /* 0x000fe40000004100 */
[C---:B------:R-:W-:Y:S01]  /*7b10*/  FFMA.FTZ R29, R4.reuse, R15, -R29 ;  /* 0x0000000f041d7223 */ /* 0x040fe2000001081d */
[----:B------:R-:W-:Y:S01]  /*7b20*/  FFMA.FTZ R30, R4, R27, R33 ;  /* 0x0000001b041e7223 */ /* 0x000fe20000010021 */
[-C--:B------:R-:W-:Y:S01]  /*7b30*/  FMUL.FTZ R26, R3, R14.reuse ;  /* 0x0000000e031a7220 */ /* 0x080fe20000410000 */
[----:B------:R-:W-:Y:S02]  /*7b40*/  HADD2.F32 R4, -RZ, R28.H1_H1 ;  /* 0x3000001cff047230 */ /* 0x000fe40000004100 */
[----:B------:R-:W-:Y:S01]  /*7b50*/  FFMA.FTZ R15, R0, R14, -R5 ;  /* 0x0000000e000f7223 */ /* 0x000fe20000010805 */
[----:B------:R-:W-:-:S02]  /*7b60*/  HADD2.F32 R3, -RZ, R7.H1_H1 ;  /* 0x30000007ff037230 */ /* 0x000fc40000004100 */
[----:B------:R-:W-:Y:S01]  /*7b70*/  FFMA.FTZ R26, R0, R21, R26 ;  /* 0x00000015001a7223 */ /* 0x000fe2000001001a */
        /* <DEDUP_REMOVED lines=23> */
.L_x_8840:
[----:B------:R-:W-:Y:S05]  /*7cf0*/  BSYNC B1 ;  /* 0x0000000000017941 */ /* 0x000fea0003800000 */
.L_x_8839:
[----:B------:R-:W-:Y:S04]  /*7d00*/  BSSY B1, `(.L_x_8841) ;  /* 0x000007c000017945 */ /* 0x000fe80003800000 */
[----:B------:R-:W-:Y:S05]  /*7d10*/  @P1 BRA `(.L_x_8842) ;  /* 0x0000000400e81947 */ /* 0x000fea0003800000 */
[----:B-1-3--:R-:W1:Y:S01]  /*7d20*/  LDS.128 R4, [R20+0x10800] ;  /* 0x0108000014047984 */ /* 0x00ae620000000c00 */
[----:B-----5:R-:W-:Y:S02]  /*7d30*/  SHF.R.U32.HI R27, RZ, 0x8, R25 ;  /* 0x00000008ff1b7819 */ /* 0x020fe40000011619 */
[----:B--2---:R-:W-:Y:S02]  /*7d40*/  SHF.R.U32.HI R14, RZ, 0x8, R13 ;  /* 0x00000008ff0e7819 */ /* 0x004fe4000001160d */
[----:B0-----:R-:W-:Y:S02]  /*7d50*/  SHF.R.U32.HI R21, RZ, 0x8, R24 ;  /* 0x00000008ff157819 */ /* 0x001fe40000011618 */
        /* <DEDUP_REMOVED lines=27> */
[-C--:B-1----:R-:W-:Y:S02]  /*7f10*/  F2FP.F16.E4M3.UNPACK_B R0, R6.reuse.H1 ;  /* 0x00000006ff00723e */ /* 0x082fe400030006ff */
[----:B------:R-:W-:Y:S02]  /*7f20*/  LOP3.LUT R27, R27, 0xff000000, R24, 0xf8, !PT ;  /* 0xff0000001b1b7812 */ /* 0x000fe400078ef818 */
[----:B------:R-:W-:Y:S01]  /*7f30*/  F2FP.F16.E4M3.UNPACK_B R28, R29 ;  /* 0x0000001dff1c723e */ /* 0x000fe200020006ff */
[----:B------:R-:W-:Y:S01]  /*7f40*/  HADD2.F32 R13, -RZ, R0.H1_H1 ;  /* 0x30000000ff0d7230 */ /* 0x000fe20000004100 */
[----:B------:R-:W-:Y:S02]  /*7f50*/  F2FP.F16.E4M3.UNPACK_B R24, R25 ;  /* 0x00000019ff18723e */ /* 0x000fe400020006ff */
[----:B------:R-:W-:Y:S01]  /*7f60*/  LOP3.LUT R21, R3, 0xff000000, R12, 0xf8, !PT ;  /* 0xff00000003157812 */ /* 0x000fe200078ef80c */
[----:B------:R-:W-:Y:S01]  /*7f70*/  HADD2.F32 R30, -RZ, R28.H1_H1 ;  /* 0x3000001cff1e7230 */ /* 0x000fe20000004100 */
[----:B------:R-:W-:Y:S01]  /*7f80*/  F2FP.F16.E4M3.UNPACK_B R3, R6 ;  /* 0x00000006ff03723e */ /* 0x000fe200020006ff */
[----:B------:R-:W-:Y:S01]  /*7f90*/  HADD2.F32 R26, -RZ, R24.H1_H1 ;  /* 0x30000018ff1a7230 */ /* 0x000fe20000004100 */
[-C--:B------:R-:W-:Y:S01]  /*7fa0*/  F2FP.F16.E4M3.UNPACK_B R14, R7.reuse ;  /* 0x00000007ff0e723e */ /* 0x080fe200020006ff */
[----:B------:R-:W-:Y:S01]  /*7fb0*/  HADD2.F32 R12, -RZ, R0.H0_H0 ;  /* 0x20000000ff0c7230 */ /* 0x000fe20000004100 */
[----:B------:R-:W-:Y:S01]  /*7fc0*/  F2FP.F16.E4M3.UNPACK_B R15, R7.H1 ;  /* 0x00000007ff0f723e */ /* 0x000fe200030006ff */
[C---:B------:R-:W-:Y:S01]  /*7fd0*/  FMUL.FTZ R31, R13.reuse, R30 ;  /* 0x0000001e0d1f7220 */ /* 0x040fe20000410000 */
[-C--:B------:R-:W-:Y:S01]  /*7fe0*/  F2FP.F16.E4M3.UNPACK_B R6, R5.reuse ;  /* 0x00000005ff06723e */ /* 0x080fe200020006ff */
[----:B------:R-:W-:Y:S01]  /*7ff0*/  FMUL.FTZ R13, R13, R26 ;  /* 0x0000001a0d0d7220 */ /* 0x000fe20000410000 */
[----:B------:R-:W-:Y:S01]  /*8000*/  F2FP.F16.E4M3.UNPACK_B R7, R5.H1 ;  /* 0x00000005ff07723e */ /* 0x000fe200030006ff */
        /* <DEDUP_REMOVED lines=45> */
[----:B------:R-:W-:Y:S01]  /*82e0*/  FMUL.FTZ R3, R3, R12 ;  /* 0x0000000c03037220 */ /* 0x000fe20000410000 */
        /* <DEDUP_REMOVED lines=29> */
.L_x_8842:
[----:B------:R-:W-:Y:S05]  /*84c0*/  BSYNC B1 ;  /* 0x0000000000017941 */ /* 0x000fea0003800000 */
.L_x_8841:
[----:B------:R-:W-:Y:S05]  /*84d0*/  @P2 BRA `(.L_x_8838) ;  /* 0x0000002800d82947 */ /* 0x000fea0003800000 */
[----:B-1-34-:R-:W1:Y:S01]  /*84e0*/  LDS.128 R4, [R20+0x12000] ;  /* 0x0120000014047984 */ /* 0x01ae620000000c00 */
[----:B-----5:R-:W-:Y:S02]  /*84f0*/  SHF.R.U32.HI R13, RZ, 0x8, R9 ;  /* 0x00000008ff0d7819 */ /* 0x020fe40000011609 */
[----:B------:R-:W-:Y:S02]  /*8500*/  LOP3.LUT R12, R9, 0xff, RZ, 0xc0, !PT ;  /* 0x000000ff090c7812 */ /* 0x000fe400078ec0ff */
[----:B------:R-:W-:Y:S02]  /*8510*/  LOP3.LUT R13, R13, 0xff, RZ, 0xc0, !PT ;  /* 0x000000ff0d0d7812 */ /* 0x000fe400078ec0ff */
[----:B0-----:R-:W-:Y:S02]  /*8520*/  SHF.R.U32.HI R21, RZ, 0x8, R11 ;  /* 0x00000008ff157819 */ /* 0x001fe4000001160b */
[----:B------:R-:W-:Y:S02]  /*8530*/  PRMT R12, R13, 0x7604, R12 ;  /* 0x000076040d0c7816 */ /* 0x000fe4000000000c */
[----:B--2---:R-:W-:-:S02]  /*8540*/  LOP3.LUT R14, R11, 0xff, RZ, 0xc0, !PT ;  /* 0x000000ff0b0e7812 */ /* 0x004fc400078ec0ff */
[----:B------:R-:W-:Y:S02]  /*8550*/  LOP3.LUT R21, R21, 0xff, RZ, 0xc0, !PT ;  /* 0x000000ff15157812 */ /* 0x000fe400078ec0ff */
[----:B------:R-:W-:Y:S02]  /*8560*/  SHF.R.U32.HI R24, RZ, 0x10, R11 ;  /* 0x00000010ff187819 */ /* 0x000fe4000001160b */
[----:B------:R-:W-:Y:S02]  /*8570*/  SHF.R.U32.HI R25, RZ, 0x10, R9 ;  /* 0x00000010ff197819 */ /* 0x000fe40000011609 */
[----:B------:R-:W-:Y:S02]  /*8580*/  SHF.R.U32.HI R13, RZ, 0x8, R10 ;  /* 0x00000008ff0d7819 */ /* 0x000fe4000001160a */
[----:B------:R-:W-:Y:S02]  /*8590*/  SHF.R.U32.HI R3, RZ, 0x8, R8 ;  /* 0x00000008ff037819 */ /* 0x000fe40000011608 */
[----:B------:R-:W-:Y:S01]  /*85a0*/  PRMT R14, R21, 0x7604, R14 ;  /* 0x00007604150e7816 */ /* 0x000fe2000000000e */
[----:B------:R-:W-:Y:S01]  /*85b0*/  IMAD.U32 R21, R24, 0x10000, RZ ;  /* 0x0001000018157824 */ /* 0x000fe200078e00ff */
[----:B------:R-:W-:Y:S01]  /*85c0*/  LOP3.LUT R15, R13, 0xff, RZ, 0xc0, !PT ;  /* 0x000000ff0d0f7812 */ /* 0x000fe200078ec0ff */
        /* <DEDUP_REMOVED lines=13> */
[----:B------:R-:W-:Y:S01]  /*86a0*/  HADD2.F32 R9, -RZ, R0.H1_H1 ;  /* 0x30000000ff097230 */ /* 0x000fe20000004100 */
[----:B------:R-:W-:Y:S01]  /*86b0*/  F2FP.F16.E4M3.UNPACK_B R14, R13 ;  /* 0x0000000dff0e723e */ /* 0x000fe200020006ff */
[----:B------:R-:W-:Y:S01]  /*86c0*/  HADD2.F32 R26, -RZ, R25.H1_H1 ;  /* 0x30000019ff1a7230 */ /* 0x000fe20000004100 */
[----:B------:R-:W-:-:S02]  /*86d0*/  LOP3.LUT R3, R3, 0xff0000, R8, 0xf8, !PT ;  /* 0x00ff000003037812 */ /* 0x000fc400078ef808 */
[----:B------:R-:W-:Y:S01]  /*86e0*/  LOP3.LUT R21, R15, 0xff000000, R10, 0xf8, !PT ;  /* 0xff0000000f157812 */ /* 0x000fe200078ef80a */
[----:B------:R-:W-:Y:S01]  /*86f0*/  HADD2.F32 R15, -RZ, R14.H1_H1 ;  /* 0x3000000eff0f7230 */ /* 0x000fe20000004100 */
[----:B------:R-:W-:Y:S01]  /*8700*/  LOP3.LUT R12, R3, 0xff000000, R8, 0xf8, !PT ;  /* 0xff000000030c7812 */ /* 0x000fe200078ef808 */
[----:B------:R-:W-:Y:S02]  /*8710*/  HADD2.F32 R8, -RZ, R0.H0_H0 ;  /* 0x20000000ff087230 */ /* 0x000fe40000004100 */
[C---:B------:R-:W-:Y:S01]  /*8720*/  FMUL.FTZ R27, R9.reuse, R26 ;  /* 0x0000001a091b7220 */ /* 0x040fe20000410000 */
[----:B------:R-:W-:Y:S01]  /*8730*/  F2FP.F16.E4M3.UNPACK_B R3, R6 ;  /* 0x00000006ff03723e */ /* 0x000fe200020006ff */
[----:B------:R-:W-:Y:S01]  /*8740*/  FMUL.FTZ R9, R9, R15 ;  /* 0x0000000f09097220 */ /* 0x000fe20000410000 */
[----:B------:R-:W-:Y:S01]  /*8750*/  F2FP.F16.E4M3.UNPACK_B R10, R7 ;  /* 0x00000007ff0a723e */ /* 0x000fe200020006ff */
[C---:B------:R-:W-:Y:S01]  /*8760*/  FFMA.FTZ R27, R8.reuse, R15, -R27 ;  /* 0x0000000f081b7223 */ /* 0x040fe2000001081b */
[----:B------:R-:W-:Y:S01]  /*8770*/  F2FP.F16.E4M3.UNPACK_B R11, R7.H1 ;  /* 0x00000007ff0b723e */ /* 0x000fe200030006ff */
[----:B------:R-:W-:Y:S01]  /*8780*/  FFMA.FTZ R28, R8, R26, R9 ;  /* 0x0000001a081c7223 */ /* 0x000fe20000010009 */
[-C--:B------:R-:W-:Y:S01]  /*8790*/  F2FP.F16.E4M3.UNPACK_B R6, R5.reuse ;  /* 0x00000005ff06723e */ /* 0x080fe200020006ff */
[----:B------:R-:W-:Y:S01]  /*87a0*/  HADD2.F32 R8, -RZ, R25.H0_H0 ;  /* 0x20000019ff087230 */ /* 0x000fe20000004100 */
[----:B------:R-:W-:Y:S01]  /*87b0*/  F2FP.F16.E4M3.UNPACK_B R7, R5.H1 ;  /* 0x00000005ff07723e */ /* 0x000fe200030006ff */
[--C-:B------:R-:W-:Y:S01]  /*87c0*/  HADD2.F32 R5, -RZ, R3.reuse.H1_H1 ;  /* 0x30000003ff057230 */ /* 0x100fe20000004100 */
[----:B------:R-:W-:Y:S01]  /*87d0*/  F2FP.F16.E4M3.UNPACK_B R24, R24.H1 ;  /* 0x00000018ff18723e */ /* 0x000fe200030006ff */
[----:B------:R-:W-:Y:S01]  /*87e0*/  HADD2.F32 R14, -RZ, R14.H0_H0 ;  /* 0x2000000eff0e7230 */ /* 0x000fe20000004100 */
[----:B------:R-:W-:Y:S01]  /*87f0*/  F2FP.F16.E4M3.UNPACK_B R13, R13.H1 ;  /* 0x0000000dff0d723e */ /* 0x000fe200030006ff */
        /* <DEDUP_REMOVED lines=9> */
[CC--:B------:R-:W-:Y:S01]  /*8890*/  FMUL.FTZ R15, R5.reuse, R9.reuse ;  /* 0x00000009050f7220 */ /* 0x0c0fe20000410000 */
[----:B------:R-:W-:Y:S01]  /*88a0*/  HADD2.F32 R24, -RZ, R24.H1_H1 ;  /* 0x30000018ff187230 */ /* 0x000fe20000004100 */
[----:B------:R-:W-:Y:S01]  /*88b0*/  F2FP.F16.E4M3.UNPACK_B R0, R4 ;  /* 0x00000004ff00723e */ /* 0x000fe200020006ff */
[----:B------:R-:W-:Y:S02]  /*88c0*/  HADD2.F32 R3, -RZ, R11.H1_H1 ;  /* 0x3000000bff037230 */ /* 0x000fe40000004100 */
[-C--:B------:R-:W-:Y:S01]  /*88d0*/  FMUL.FTZ R5, R5, R8.reuse ;  /* 0x0000000805057220 */ /* 0x080fe20000410000 */
[C---:B------:R-:W-:Y:S01]  /*88e0*/  FFMA.FTZ R29, R10.reuse, R8, -R15 ;  /* 0x000000080a1d7223 */ /* 0x040fe2000001080f */
[----:B------:R-:W-:Y:S01]  /*88f0*/  HADD2.F32 R8, -RZ, R13.H1_H1 ;  /* 0x3000000dff087230 */ /* 0x000fe20000004100 */
[----:B------:R-:W-:Y:S01]  /*8900*/  F2FP.F16.E4M3.UNPACK_B R4, R4.H1 ;  /* 0x00000004ff04723e */ /* 0x000fe200030006ff */
[----:B------:R-:W-:Y:S02]  /*8910*/  HADD2.F32 R11, -RZ, R11.H0_H0 ;  /* 0x2000000bff0b7230 */ /* 0x000fe40000004100 */
[C---:B------:R-:W-:Y:S01]  /*8920*/  FMUL.FTZ R14, R3.reuse, R24 ;  /* 0x00000018030e7220 */ /* 0x040fe20000410000 */
[----:B------:R-:W-:Y:S01]  /*8930*/  FFMA.FTZ R30, R10, R9, R5 ;  /* 0x000000090a1e7223 */ /* 0x000fe20000010005 */
[----:B------:R-:W-:Y:S01]  /*8940*/  F2FP.F16.E4M3.UNPACK_B R9, R21 ;  /* 0x00000015ff09723e */ /* 0x000fe200020006ff */
[-C--:B------:R-:W-:Y:S01]  /*8950*/  FMUL.FTZ R10, R3, R8.reuse ;  /* 0x00000008030a7220 */ /* 0x080fe20000410000 */
[----:B------:R-:W-:Y:S01]  /*8960*/  FFMA.FTZ R31, R11, R8, -R14 ;  /* 0x000000080b1f7223 */ /* 0x000fe2000001080e */
[----:B------:R-:W-:Y:S01]  /*8970*/  F2FP.F16.E4M3.UNPACK_B R8, R12 ;  /* 0x0000000cff08723e */ /* 0x000fe200020006ff */
[----:B------:R-:W-:-:S02]  /*8980*/  HADD2.F32 R5, -RZ, R4.H1_H1 ;  /* 0x30000004ff057230 */ /* 0x000fc40000004100 */
[----:B------:R-:W-:Y:S01]  /*8990*/  FFMA.FTZ R24, R11, R24, R10 ;  /* 0x000000180b187223 */ /* 0x000fe2000001000a */
[--C-:B------:R-:W-:Y:S01]  /*89a0*/  HADD2.F32 R13, -RZ, R9.reuse.H1_H1 ;  /* 0x30000009ff0d7230 */ /* 0x100fe20000004100 */
[----:B------:R-:W-:Y:S01]  /*89b0*/  F2FP.F16.E4M3.UNPACK_B R12, R12.H1 ;  /* 0x0000000cff0c723e */ /* 0x000fe200030006ff */
[----:B------:R-:W-:Y:S01]  /*89c0*/  HADD2.F32 R10, -RZ, R9.H0_H0 ;  /* 0x20000009ff0a7230 */ /* 0x000fe20000004100 */
[----:B------:R-:W-:Y:S01]  /*89d0*/  F2FP.F16.E4M3.UNPACK_B R21, R21.H1 ;  /* 0x00000015ff15723e */ /* 0x000fe200030006ff */
[----:B------:R-:W-:Y:S02]  /*89e0*/  HADD2.F32 R9, -RZ, R8.H1_H1 ;  /* 0x30000008ff097230 */ /* 0x000fe40000004100 */
[----:B------:R-:W-:Y:S01]  /*89f0*/  FMUL.FTZ R11, R5, R13 ;  /* 0x0000000d050b7220 */ /* 0x000fe20000410000 */
[----:B------:R-:W-:Y:S02]  /*8a00*/  HADD2.F32 R3, -RZ, R0.H1_H1 ;  /* 0x30000000ff037230 */ /* 0x000fe40000004100 */
        /* <DEDUP_REMOVED lines=11> */
[----:B------:R-:W-:Y:S02]  /*8ac0*/  HADD2.F32 R3, -RZ, R7.H1_H1 ;  /* 0x30000007ff037230 */ /* 0x000fe40000004100 */
        /* <DEDUP_REMOVED lines=24> */
.L_x_8832:
[----:B------:R-:W-:-:S03]  /*8c50*/  UMOV UR4, 0xffffffff ;  /* 0xffffffff00047882 */ /* 0x000fc60000000000 */
[----:B------:R-:W-:Y:S05]  /*8c60*/  BRA.DIV UR4, `(.L_x_8843) ;  /* 0x000000fe04507947 */ /* 0x000fea000b800000 */
[----:B------:R0:W1:Y:S04]  /*8c70*/  SHFL.IDX PT, R29, R28, RZ, 0x1e1f ;  /* 0x001e1fff1c1d7589 */ /* 0x00006800000e0000 */
[----:B------:R0:W2:Y:S04]  /*8c80*/  SHFL.IDX PT, R21, R26, RZ, 0x1e1f ;  /* 0x001e1fff1a157589 */ /* 0x0000a800000e0000 */
[----:B------:R0:W3:Y:S04]  /*8c90*/  SHFL.IDX PT, R0, R24, RZ, 0x1e1f ;  /* 0x001e1fff18007589 */ /* 0x0000e800000e0000 */
[----:B------:R0:W4:Y:S02]  /*8ca0*/  SHFL.IDX PT, R3, R30, RZ, 0x1e1f ;  /* 0x001e1fff1e037589 */ /* 0x00012400000e0000 */
.L_x_9042:
[----:B------:R-:W5:Y:S01]  /*8cb0*/  LDL R13, [R1+0x3c] ;  /* 0x00003c00010d7983 */ /* 0x000f620000100800 */
[----:B------:R-:W-:Y:S01]  /*8cc0*/  ULDC UR4, c[0x0][0x448] ;  /* 0x0001120000047ab9 */ /* 0x000fe20000000800 */
[----:B------:R-:W-:Y:S01]  /*8cd0*/  BSSY B1, `(.L_x_8844) ;  /* 0x000002c000017945 */ /* 0x000fe20003800000 */
[----:B------:R-:W-:Y:S01]  /*8ce0*/  IMAD R39, R25, UR4, RZ ;  /* 0x0000000419277c24 */ /* 0x000fe2000f8e02ff */
[----:B------:R-:W-:Y:S02]  /*8cf0*/  CS2R R4, SRZ ;  /* 0x0000000000047805 */ /* 0x000fe4000001ff00 */
[----:B------:R-:W-:Y:S02]  /*8d00*/  CS2R R8, SRZ ;  /* 0x0000000000087805 */ /* 0x000fe4000001ff00 */
[----:B------:R-:W-:Y:S02]  /*8d10*/  CS2R R10, SRZ ;  /* 0x00000000000a7805 */ /* 0x000fe4000001ff00 */
[----:B------:R-:W-:-:S02]  /*8d20*/  CS2R R14, SRZ ;  /* 0x00000000000e7805 */ /* 0x000fc4000001ff00 */
[----:B------:R-:W-:Y:S02]  /*8d30*/  ISETP.GE.AND P0, PT, R6, R39, PT ;  /* 0x000000270600720c */ /* 0x000fe40003f06270 */
[----:B0-----:R-:W-:Y:S02]  /*8d40*/  CS2R R24, SRZ ;  /* 0x0000000000187805 */ /* 0x001fe4000001ff00 */
[----:B------:R-:W-:Y:S02]  /*8d50*/  CS2R R26, SRZ ;  /* 0x00000000001a7805 */ /* 0x000fe4000001ff00 */
[----:B-----5:R-:W-:-:S04]  /*8d60*/  LEA.HI R7, R13, R13, RZ, 0x1 ;  /* 0x0000000d0d077211 */ /* 0x020fc800078f08ff */
[----:B------:R-:W-:Y:S02]  /*8d70*/  LOP3.LUT R12, R7, 0xfffffffe, RZ, 0xc0, !PT ;  /* 0xfffffffe070c7812 */ /* 0x000fe400078ec0ff */
[----:B------:R-:W-:-:S03]  /*8d80*/  CS2R R6, SRZ ;  /* 0x0000000000067805 */ /* 0x000fc6000001ff00 */
[----:B------:R-:W-:Y:S01]  /*8d90*/  IMAD.IADD R37, R13, 0x1, -R12 ;  /* 0x000000010d257824 */ /* 0x000fe200078e0a0c */
[----:B------:R-:W-:-:S04]  /*8da0*/  CS2R R12, SRZ ;  /* 0x00000000000c7805 */ /* 0x000fc8000001ff00 */
[----:B------:R-:W-:Y:S01]  /*8db0*/  SHF.L.U32 R37, R37, 0x1f, RZ ;  /* 0x0000001f25257819 */ /* 0x000fe200000006ff */
[----:B------:R-:W-:Y:S06]  /*8dc0*/  @P0 BRA `(.L_x_8845) ;  /* 0x0000000000700947 */ /* 0x000fec0003800000 */
[----:B------:R-:W3:Y:S01]  /*8dd0*/  LDL R28, [R1+0x50] ;  /* 0x00005000011c7983 */ /* 0x000ee20000100800 */
[C---:B------:R-:W-:Y:S01]  /*8de0*/  VIADD R4, R18.reuse, 0x20 ;  /* 0x0000002012047836 */ /* 0x040fe20000000000 */
[----:B------:R-:W-:Y:S01]  /*8df0*/  ULDC UR4, c[0x0][0x3f4] ;  /* 0x0000fd0000047ab9 */ /* 0x000fe20000000800 */
[----:B------:R-:W-:Y:S02]  /*8e00*/  CS2R R12, SRZ ;  /* 0x00000000000c7805 */ /* 0x000fe4000001ff00 */
[----:B------:R-:W-:Y:S02]  /*8e10*/  ISETP.GE.AND P4, PT, R18, UR4, PT ;  /* 0x0000000412007c0c */ /* 0x000fe4000bf86270 */
[----:B------:R-:W-:Y:S02]  /*8e20*/  CS2R R14, SRZ ;  /* 0x00000000000e7805 */ /* 0x000fe4000001ff00 */
[----:B------:R-:W-:Y:S02]  /*8e30*/  ISETP.GE.AND P5, PT, R4, UR4, PT ;  /* 0x0000000404007c0c */ /* 0x000fe4000bfa6270 */
[----:B------:R-:W-:-:S02]  /*8e40*/  CS2R R6, SRZ ;  /* 0x0000000000067805 */ /* 0x000fc4000001ff00 */
[----:B------:R-:W-:Y:S02]  /*8e50*/  CS2R R24, SRZ ;  /* 0x0000000000187805 */ /* 0x000fe4000001ff00 */
[----:B------:R-:W-:Y:S02]  /*8e60*/  CS2R R26, SRZ ;  /* 0x00000000001a7805 */ /* 0x000fe4000001ff00 */
[----:B------:R-:W-:Y:S02]  /*8e70*/  CS2R R8, SRZ ;  /* 0x0000000000087805 */ /* 0x000fe4000001ff00 */
[----:B------:R-:W-:Y:S02]  /*8e80*/  CS2R R10, SRZ ;  /* 0x00000000000a7805 */ /* 0x000fe4000001ff00 */
[----:B------:R-:W-:Y:S02]  /*8e90*/  @!P4 SHF.R.S32.HI R5, RZ, 0x1f, R18 ;  /* 0x0000001fff05c819 */ /* 0x000fe40000011412 */
[----:B--2---:R-:W-:-:S05]  /*8ea0*/  @!P4 IADD3 R30, P1, R18, R21, RZ ;  /* 0x00000015121ec210 */ /* 0x004fca0007f3e0ff */
[----:B----4-:R-:W-:Y:S02]  /*8eb0*/  @!P4 IMAD.X R31, R3, 0x1, R5, P1 ;  /* 0x00000001031fc824 */ /* 0x010fe400008e0605 */
[----:B---3--:R-:W-:Y:S01]  /*8ec0*/  @!P5 IMAD.SHL.U32 R4, R28, 0x10, RZ ;  /* 0x000000101c04d824 */ /* 0x008fe200078e00ff */
[----:B-1----:R-:W-:-:S04]  /*8ed0*/  @!P4 IADD3 R28, P0, R18, R29, RZ ;  /* 0x0000001d121cc210 */ /* 0x002fc80007f1e0ff */
[-C--:B------:R-:W-:Y:S01]  /*8ee0*/  @!P5 IADD3 R32, P2, R29, R4.reuse, RZ ;  /* 0x000000041d20d210 */ /* 0x080fe20007f5e0ff */
[C---:B------:R-:W-:Y:S01]  /*8ef0*/  @!P4 IMAD.X R29, R0.reuse, 0x1, R5, P0 ;  /* 0x00000001001dc824 */ /* 0x040fe200000e0605 */
[----:B------:R-:W-:Y:S02]  /*8f00*/  @!P5 IADD3 R34, P3, R21, R4, RZ ;  /* 0x000000041522d210 */ /* 0x000fe40007f7e0ff */
[----:B------:R-:W-:Y:S02]  /*8f10*/  @!P5 SHF.R.S32.HI R4, RZ, 0x1f, R4 ;  /* 0x0000001fff04d819 */ /* 0x000fe40000011404 */
[----:B------:R0:W5:Y:S03]  /*8f20*/  @!P4 LD.E.128 R12, desc[UR42][R28.64] ;  /* 0x0000002a1c0cc980 */ /* 0x000166000c101d00 */
[--C-:B------:R-:W-:Y:S02]  /*8f30*/  @!P5 IMAD.X R33, R0, 0x1, R4.reuse, P2 ;  /* 0x000000010021d824 */ /* 0x100fe400010e0604 */
[----:B------:R-:W-:Y:S01]  /*8f40*/  @!P5 IMAD.X R35, R3, 0x1, R4, P3 ;  /* 0x000000010323d824 */ /* 0x000fe200018e0604 */
[----:B------:R-:W-:-:S02]  /*8f50*/  CS2R R4, SRZ ;  /* 0x0000000000047805 */ /* 0x000fc4000001ff00 */
[----:B------:R0:W5:Y:S04]  /*8f60*/  @!P5 LD.E.128 R24, desc[UR42][R32.64] ;  /* 0x0000002a2018d980 */ /* 0x000168000c101d00 */
[----:B------:R0:W5:Y:S04]  /*8f70*/  @!P4 LD.E.128 R4, desc[UR42][R30.64] ;  /* 0x0000002a1e04c980 */ /* 0x000168000c101d00 */
[----:B------:R0:W5:Y:S02]  /*8f80*/  @!P5 LD.E.128 R8, desc[UR42][R34.64] ;  /* 0x0000002a2208d980 */ /* 0x000164000c101d00 */
.L_x_8845:
[----:B------:R-:W-:Y:S05]  /*8f90*/  BSYNC B1 ;  /* 0x0000000000017941 */ /* 0x000fea0003800000 */
.L_x_8844:
[----:B---3--:R-:W3:Y:S01]  /*8fa0*/  LDL.LU R0, [R1+0x14] ;  /* 0x0000140001007983 */ /* 0x008ee20000300800 */
[----:B------:R-:W1:Y:S01]  /*8fb0*/  SYNCS.PHASECHK.TRANS64.TRYWAIT P0, [R16+URZ+0x19c00], R37 ;  /* 0x019c0025100075a7 */ /* 0x000e62000800017f */
[----:B------:R-:W-:Y:S01]  /*8fc0*/  BSSY B1, `(.L_x_8846) ;  /* 0x0000005000017945 */ /* 0x000fe20003800000 */
[----:B---3--:R-:W-:-:S05]  /*8fd0*/  IMAD R0, R0, -0xc0, R39 ;  /* 0xffffff4000007824 */ /* 0x008fca00078e0227 */
[----:B----4-:R-:W-:-:S04]  /*8fe0*/  VIMNMX R3, R0, 0xc0, PT ;  /* 0x000000c000037848 */ /* 0x010fc80003fe0100 */
[----:B------:R-:W-:Y:S01]  /*8ff0*/  ISETP.GE.AND P1, PT, R22, R3, PT ;  /* 0x000000031600720c */ /* 0x000fe20003f26270 */
[----:B-1----:R-:W-:-:S12]  /*9000*/  @!P0 BRA `(.L_x_8847) ;  /* 0x000000f800dc8947 */ /* 0x002fd80003800000 */
.L_x_9043:
[----:B------:R-:W-:Y:S05]  /*9010*/  BSYNC B1 ;  /* 0x0000000000017941 */ /* 0x000fea0003800000 */
.L_x_8846:
[----:B------:R-:W-:Y:S05]  /*9020*/  @P1 BRA `(.L_x_8838) ;  /* 0x0000002000041947 */ /* 0x000fea0003800000 */
[----:B------:R3:W5:Y:S01]  /*9030*/  LDL R62, [R1+0xc] ;  /* 0x00000c00013e7983 */ /* 0x0007620000100800 */
[----:B------:R-:W4:Y:S01]  /*9040*/  LDC R3, c[0x0][0x3f4] ;  /* 0x0000fd00ff037b82 */ /* 0x000f220000000800 */
[C---:B------:R-:W-:Y:S01]  /*9050*/  VIADD R0, R18.reuse, 0x20 ;  /* 0x0000002012007836 */ /* 0x040fe20000000000 */
[----:B------:R-:W-:Y:S01]  /*9060*/  BSSY B1, `(.L_x_8848) ;  /* 0x00000fe000017945 */ /* 0x000fe20003800000 */
[----:B------:R-:W-:Y:S02]  /*9070*/  SHF.R.U32.HI R61, RZ, 0x3, R156 ;  /* 0x00000003ff3d7819 */ /* 0x000fe4000001169c */
[-C--:B----4-:R-:W-:Y:S02]  /*9080*/  ISETP.GE.AND P0, PT, R18, R3.reuse, PT ;  /* 0x000000031200720c */ /* 0x090fe40003f06270 */
[----:B------:R-:W-:-:S11]  /*9090*/  ISETP.GE.AND P1, PT, R0, R3, PT ;  /* 0x000000030000720c */ /* 0x000fd60003f26270 */
[----:B---3--:R-:W-:Y:S05]  /*90a0*/  @P0 BRA `(.L_x_8849) ;  /* 0x0000000c00e40947 */ /* 0x008fea0003800000 */
[----:B0-----:R-:W0:Y:S01]  /*90b0*/  S2R R30, SR_TID.X ;  /* 0x00000000001e7919 */ /* 0x001e220000002100 */
[----:B--2--5:R-:W-:Y:S02]  /*90c0*/  SHF.R.U32.HI R21, RZ, 0x8, R12 ;  /* 0x00000008ff157819 */ /* 0x024fe4000001160c */
[----:B------:R-:W-:Y:S02]  /*90d0*/  LOP3.LUT R0, R12, 0xff, RZ, 0xc0, !PT ;  /* 0x000000ff0c007812 */ /* 0x000fe400078ec0ff */
[----:B------:R-:W-:Y:S02]  /*90e0*/  LOP3.LUT R21, R21, 0xff, RZ, 0xc0, !PT ;  /* 0x000000ff15157812 */ /* 0x000fe400078ec0ff */
[----:B------:R-:W-:Y:S02]  /*90f0*/  SHF.R.U32.HI R29, RZ, 0x8, R13 ;  /* 0x00000008ff1d7819 */ /* 0x000fe4000001160d */
[----:B-1----:R-:W-:Y:S02]  /*9100*/  PRMT R37, R21, 0x7604, R0 ;  /* 0x0000760415257816 */ /* 0x002fe40000000000 */
[----:B------:R-:W-:-:S02]  /*9110*/  LOP3.LUT R28, R13, 0xff, RZ, 0xc0, !PT ;  /* 0x000000ff0d1c7812 */ /* 0x000fc400078ec0ff */
[----:B------:R-:W-:Y:S02]  /*9120*/  LOP3.LUT R29, R29, 0xff, RZ, 0xc0, !PT ;  /* 0x000000ff1d1d7812 */ /* 0x000fe400078ec0ff */
[----:B------:R-:W-:Y:S02]  /*9130*/  SHF.R.U32.HI R31, RZ, 0x8, R14 ;  /* 0x00000008ff1f7819 */ /* 0x000fe4000001160e */
[----:B------:R-:W-:Y:S02]  /*9140*/  PRMT R38, R29, 0x7604, R28 ;  /* 0x000076041d267816 */ /* 0x000fe4000000001c */
[----:B------:R-:W-:Y:S02]  /*9150*/  LOP3.LUT R31, R31, 0xff, RZ, 0xc0, !PT ;  /* 0x000000ff1f1f7812 */ /* 0x000fe400078ec0ff */
[----:B------:R-:W-:Y:S02]  /*9160*/  LOP3.LUT R28, R15, 0xff, RZ, 0xc0, !PT ;  /* 0x000000ff0f1c7812 */ /* 0x000fe400078ec0ff */
[----:B------:R-:W-:-:S02]  /*9170*/  SHF.R.U32.HI R42, RZ, 0x8, R5 ;  /* 0x00000008ff2a7819 */ /* 0x000fc40000011605 */
[----:B------:R-:W-:Y:S02]  /*9180*/  SHF.R.U32.HI R43, RZ, 0x8, R6 ;  /* 0x00000008ff2b7819 */ /* 0x000fe40000011606 */
[----:B------:R-:W-:Y:S02]  /*9190*/  SHF.R.U32.HI R47, RZ, 0x8, R7 ;  /* 0x00000008ff2f7819 */ /* 0x000fe40000011607 */
[----:B------:R-:W-:Y:S02]  /*91a0*/  LOP3.LUT R42, R42, 0xff, RZ, 0xc0, !PT ;  /* 0x000000ff2a2a7812 */ /* 0x000fe400078ec0ff */
[----:B------:R-:W-:Y:S01]  /*91b0*/  LOP3.LUT R44, R43, 0xff, RZ, 0xc0, !PT ;  /* 0x000000ff2b2c7812 */ /* 0x000fe200078ec0ff */
[----:B0-----:R-:W-:Y:S01]  /*91c0*/  VIADD R33, R30, 0xffffff80 ;  /* 0xffffff801e217836 */ /* 0x001fe20000000000 */
[----:B------:R-:W-:Y:S02]  /*91d0*/  LOP3.LUT R30, R14, 0xff, RZ, 0xc0, !PT ;  /* 0x000000ff0e1e7812 */ /* 0x000fe400078ec0ff */
[----:B------:R-:W-:-:S02]  /*91e0*/  LOP3.LUT R46, R7, 0xff, RZ, 0xc0, !PT ;  /* 0x000000ff072e7812 */ /* 0x000fc400078ec0ff */
[----:B------:R-:W-:Y:S02]  /*91f0*/  LEA.HI R32, R33, R33, RZ, 0x1 ;  /* 0x0000002121207211 */ /* 0x000fe400078f08ff */
[----:B------:R-:W-:Y:S02]  /*9200*/  PRMT R41, R31, 0x7604, R30 ;  /* 0x000076041f297816 */ /* 0x000fe4000000001e */
[----:B------:R-:W-:Y:S02]  /*9210*/  LOP3.LUT R32, R32, 0xfffffffe, RZ, 0xc0, !PT ;  /* 0xfffffffe20207812 */ /* 0x000fe400078ec0ff */
[----:B------:R-:W-:Y:S02]  /*9220*/  SHF.R.U32.HI R31, RZ, 0x8, R15 ;  /* 0x00000008ff1f7819 */ /* 0x000fe4000001160f */
[----:B------:R-:W-:Y:S01]  /*9230*/  LOP3.LUT R43, R47, 0xff, RZ, 0xc0, !PT ;  /* 0x000000ff2f2b7812 */ /* 0x000fe200078ec0ff */
[----:B------:R-:W-:Y:S01]  /*9240*/  IMAD.IADD R32, R33, 0x1, -R32 ;  /* 0x0000000121207824 */ /* 0x000fe200078e0a20 */
[----:B------:R-:W-:-:S02]  /*9250*/  LOP3.LUT R31, R31, 0xff, RZ, 0xc0, !PT ;  /* 0x000000ff1f1f7812 */ /* 0x000fc400078ec0ff */
[----:B------:R-:W-:Y:S02]  /*9260*/  PRMT R46, R43, 0x7604, R46 ;  /* 0x000076042b2e7816 */ /* 0x000fe4000000002e */
[----:B------:R-:W-:Y:S02]  /*9270*/  LEA.HI R0, R3, R32, RZ, 0x1c ;  /* 0x0000002003007211 */ /* 0x000fe400078fe0ff */
[----:B------:R-:W-:Y:S02]  /*9280*/  LOP3.LUT R32, R4, 0xff, RZ, 0xc0, !PT ;  /* 0x000000ff04207812 */ /* 0x000fe400078ec0ff */
[C---:B------:R-:W-:Y:S01]  /*9290*/  LEA.HI R21, R0.reuse, R0, RZ, 0x1 ;  /* 0x0000000000157211 */ /* 0x040fe200078f08ff */
[----:B------:R-:W-:Y:S01]  /*92a0*/  IMAD.SHL.U32 R29, R0, 0x10, RZ ;  /* 0x00000010001d7824 */ /* 0x000fe200078e00ff */
[----:B------:R-:W-:Y:S02]  /*92b0*/  SHF.R.U32.HI R0, RZ, 0x8, R4 ;  /* 0x00000008ff007819 */ /* 0x000fe40000011604 */
[----:B------:R-:W-:-:S02]  /*92c0*/  SHF.R.S32.HI R21, RZ, 0x1, R21 ;  /* 0x00000001ff157819 */ /* 0x000fc40000011415 */
[----:B------:R-:W-:Y:S02]  /*92d0*/  LOP3.LUT R29, R156, 0x10, R29, 0xf8, !PT ;  /* 0x000000109c1d7812 */ /* 0x000fe400078ef81d */
[----:B------:R-:W-:Y:S01]  /*92e0*/  LOP3.LUT R33, R0, 0xff, RZ, 0xc0, !PT ;  /* 0x000000ff00217812 */ /* 0x000fe200078ec0ff */
[----:B------:R-:W-:Y:S01]  /*92f0*/  IMAD R21, R21, 0x1800, R62 ;  /* 0x0000180015157824 */ /* 0x000fe200078e023e */
[----:B------:R-:W-:Y:S02]  /*9300*/  LOP3.LUT R0, R29, R61, RZ, 0x3c, !PT ;  /* 0x0000003d1d007212 */ /* 0x000fe400078e3cff */
[----:B------:R-:W-:Y:S02]  /*9310*/  PRMT R40, R31, 0x7604, R28 ;  /* 0x000076041f287816 */ /* 0x000fe4000000001c */
[----:B------:R-:W-:Y:S01]  /*9320*/  IADD3 R0, R16, R21, R0 ;  /* 0x0000001510007210 */ /* 0x000fe20007ffe000 */
[----:B------:R-:W0:Y:S01]  /*9330*/  LDS.128 R28, [R20+0xf000] ;  /* 0x00f00000141c7984 */ /* 0x000e220000000c00 */
[----:B------:R-:W-:-:S02]  /*9340*/  PRMT R45, R33, 0x7604, R32 ;  /* 0x00007604212d7816 */ /* 0x000fc40000000020 */
[----:B------:R-:W-:Y:S01]  /*9350*/  LOP3.LUT R21, R5, 0xff, RZ, 0xc0, !PT ;  /* 0x000000ff05157812 */ /* 0x000fe200078ec0ff */
[----:B------:R-:W1:Y:S01]  /*9360*/  LDS.128 R32, [R0+0xf000] ;  /* 0x00f0000000207984 */ /* 0x000e620000000c00 */
[----:B------:R-:W-:Y:S02]  /*9370*/  SHF.R.U32.HI R47, RZ, 0x10, R5 ;  /* 0x00000010ff2f7819 */ /* 0x000fe40000011605 */
[----:B------:R-:W-:Y:S02]  /*9380*/  PRMT R42, R42, 0x7604, R21 ;  /* 0x000076042a2a7816 */ /* 0x000fe40000000015 */
[----:B------:R-:W-:Y:S01]  /*9390*/  SHF.R.U32.HI R21, RZ, 0x10, R13 ;  /* 0x00000010ff157819 */ /* 0x000fe2000001160d */
[----:B------:R-:W-:Y:S01]  /*93a0*/  IMAD.U32 R47, R47, 0x10000, RZ ;  /* 0x000100002f2f7824 */ /* 0x000fe200078e00ff */
[----:B------:R-:W-:Y:S02]  /*93b0*/  SHF.R.U32.HI R43, RZ, 0x10, R15 ;  /* 0x00000010ff2b7819 */ /* 0x000fe4000001160f */
[----:B------:R-:W-:Y:S01]  /*93c0*/  LOP3.LUT R39, R6, 0xff, RZ, 0xc0, !PT ;  /* 0x000000ff06277812 */ /* 0x000fe200078ec0ff */
[----:B------:R-:W-:Y:S01]  /*93d0*/  IMAD.U32 R21, R21, 0x10000, RZ ;  /* 0x0001000015157824 */ /* 0x000fe200078e00ff */
[----:B------:R-:W-:Y:S01]  /*93e0*/  LOP3.LUT R47, R42, 0xff0000, R47, 0xf8, !PT ;  /* 0x00ff00002a2f7812 */ /* 0x000fe200078ef82f */
[----:B------:R-:W-:Y:S01]  /*93f0*/  IMAD.U32 R43, R43, 0x10000, RZ ;  /* 0x000100002b2b7824 */ /* 0x000fe200078e00ff */
[----:B------:R-:W-:-:S02]  /*9400*/  PRMT R49, R44, 0x7604, R39 ;  /* 0x000076042c317816 */ /* 0x000fc40000000027 */
[----:B------:R-:W-:Y:S02]  /*9410*/  LOP3.LUT R39, R38, 0xff0000, R21, 0xf8, !PT ;  /* 0x00ff000026277812 */ /* 0x000fe400078ef815 */
[----:B------:R-:W-:Y:S02]  /*9420*/  LOP3.LUT R43, R40, 0xff0000, R43, 0xf8, !PT ;  /* 0x00ff0000282b7812 */ /* 0x000fe400078ef82b */
[----:B------:R-:W-:Y:S02]  /*9430*/  LOP3.LUT R21, R37, 0xff0000, R12, 0xf8, !PT ;  /* 0x00ff000025157812 */ /* 0x000fe400078ef80c */
[----:B------:R-:W-:Y:S02]  /*9440*/  LOP3.LUT R44, R39, 0xff000000, R13, 0xf8, !PT ;  /* 0xff000000272c7812 */ /* 0x000fe400078ef80d */
[----:B------:R-:W-:Y:S02]  /*9450*/  SHF.R.U32.HI R51, RZ, 0x10, R7 ;  /* 0x00000010ff337819 */ /* 0x000fe40000011607 */
[----:B------:R-:W-:-:S02]  /*9460*/  LOP3.LUT R41, R41, 0xff0000, R14, 0xf8, !PT ;  /* 0x00ff000029297812 */ /* 0x000fc400078ef80e */
        /* <DEDUP_REMOVED lines=9> */
[-C--:B0-----:R-:W-:Y:S02]  /*9500*/  F2FP.F16.E4M3.UNPACK_B R14, R28.reuse ;  /* 0x0000001cff0e723e */ /* 0x081fe400020006ff */
[----:B------:R-:W-:Y:S02]  /*9510*/  F2FP.F16.E4M3.UNPACK_B R37, R28.H1 ;  /* 0x0000001cff25723e */ /* 0x000fe400030006ff */
[-C--:B------:R-:W-:Y:S02]  /*9520*/  F2FP.F16.E4M3.UNPACK_B R38, R29.reuse ;  /* 0x0000001dff26723e */ /* 0x080fe400020006ff */
[----:B------:R-:W-:-:S02]  /*9530*/  F2FP.F16.E4M3.UNPACK_B R39, R29.H1 ;  /* 0x0000001dff27723e */ /* 0x000fc400030006ff */
[----:B------:R-:W-:Y:S01]  /*9540*/  F2FP.F16.E4M3.UNPACK_B R49, R48 ;  /* 0x00000030ff31723e */ /* 0x000fe200020006ff */
[--C-:B------:R-:W-:Y:S01]  /*9550*/  HADD2.F32 R13, -RZ, R38.reuse.H0_H0 ;  /* 0x20000026ff0d7230 */ /* 0x100fe20000004100 */
[----:B-1----:R-:W-:Y:S01]  /*9560*/  F2FP.F16.E4M3.UNPACK_B R28, R33 ;  /* 0x00000021ff1c723e */ /* 0x002fe200020006ff */
[----:B------:R-:W-:Y:S01]  /*9570*/  HADD2.F32 R38, -RZ, R38.H1_H1 ;  /* 0x30000026ff267230 */ /* 0x000fe20000004100 */
[----:B------:R-:W-:Y:S01]  /*9580*/  F2FP.F16.E4M3.UNPACK_B R29, R44 ;  /* 0x0000002cff1d723e */ /* 0x000fe200020006ff */
[--C-:B------:R-:W-:Y:S01]  /*9590*/  HADD2.F32 R50, -RZ, R49.reuse.H0_H0 ;  /* 0x20000031ff327230 */ /* 0x100fe20000004100 */
[----:B------:R-:W-:Y:S01]  /*95a0*/  LOP3.LUT R51, R46, 0xff0000, R51, 0xf8, !PT ;  /* 0x00ff00002e337812 */ /* 0x000fe200078ef833 */
[--C-:B------:R-:W-:Y:S01]  /*95b0*/  HADD2.F32 R6, -RZ, R28.reuse.H0_H0 ;  /* 0x2000001cff067230 */ /* 0x100fe20000004100 */
[-C--:B------:R-:W-:Y:S01]  /*95c0*/  F2FP.F16.E4M3.UNPACK_B R40, R31.reuse ;  /* 0x0000001fff28723e */ /* 0x080fe200020006ff */
[----:B------:R-:W-:Y:S01]  /*95d0*/  HADD2.F32 R49, -RZ, R49.H1_H1 ;  /* 0x30000031ff317230 */ /* 0x000fe20000004100 */
[----:B------:R-:W-:Y:S01]  /*95e0*/  F2FP.F16.E4M3.UNPACK_B R46, R31.H1 ;  /* 0x0000001fff2e723e */ /* 0x000fe200030006ff */
[----:B------:R-:W-:Y:S01]  /*95f0*/  HADD2.F32 R31, -RZ, R29.H0_H0 ;  /* 0x2000001dff1f7230 */ /* 0x000fe20000004100 */
[----:B------:R-:W-:Y:S01]  /*9600*/  F2FP.F16.E4M3.UNPACK_B R41, R33.H1 ;  /* 0x00000021ff29723e */ /* 0x000fe200030006ff */
[----:B------:R-:W-:Y:S01]  /*9610*/  HADD2.F32 R28, -RZ, R28.H1_H1 ;  /* 0x3000001cff1c7230 */ /* 0x000fe20000004100 */
[----:B------:R-:W-:-:S02]  /*9620*/  F2FP.F16.E4M3.UNPACK_B R33, R32 ;  /* 0x00000020ff21723e */ /* 0x000fc400020006ff */
[----:B------:R-:W-:Y:S01]  /*9630*/  F2FP.F16.E4M3.UNPACK_B R43, R32.H1 ;  /* 0x00000020ff2b723e */ /* 0x000fe200030006ff */
[----:B------:R-:W-:Y:S01]  /*9640*/  FMUL.FTZ R32, R6, R50 ;  /* 0x0000003206207220 */ /* 0x000fe20000410000 */
[----:B------:R-:W-:Y:S01]  /*9650*/  F2FP.F16.E4M3.UNPACK_B R42, R35 ;  /* 0x00000023ff2a723e */ /* 0x000fe200020006ff */
[----:B------:R-:W-:Y:S01]  /*9660*/  FMUL.FTZ R53, R28, R49 ;  /* 0x000000311c357220 */ /* 0x000fe20000410000 */
[----:B------:R-:W-:Y:S01]  /*9670*/  F2FP.F16.E4M3.UNPACK_B R47, R35.H1 ;  /* 0x00000023ff2f723e */ /* 0x000fe200030006ff */
[-C--:B------:R-:W-:Y:S01]  /*9680*/  FMUL.FTZ R35, R6, R31.reuse ;  /* 0x0000001f06237220 */ /* 0x080fe20000410000 */
[----:B------:R-:W-:Y:S01]  /*9690*/  F2FP.F16.E4M3.UNPACK_B R48, R48.H1 ;  /* 0x00000030ff30723e */ /* 0x000fe200030006ff */
[C---:B------:R-:W-:Y:S01]  /*96a0*/  FFMA.FTZ R6, R13.reuse, R31, -R32 ;  /* 0x0000001f0d067223 */ /* 0x040fe20000010820 */
[----:B------:R-:W-:Y:S01]  /*96b0*/  F2FP.F16.E4M3.UNPACK_B R44, R44.H1 ;  /* 0x0000002cff2c723e */ /* 0x000fe200030006ff */
[----:B------:R-:W-:Y:S01]  /*96c0*/  FFMA.FTZ R13, R13, R50, R35 ;  /* 0x000000320d0d7223 */ /* 0x000fe20000010023 */
[----:B------:R-:W-:Y:S01]  /*96d0*/  HADD2.F32 R31, -RZ, R29.H1_H1 ;  /* 0x3000001dff1f7230 */ /* 0x000fe20000004100 */
[----:B------:R-:W-:Y:S01]  /*96e0*/  LOP3.LUT R51, R51, 0xff000000, R7, 0xf8, !PT ;  /* 0xff00000033337812 */ /* 0x000fe200078ef807 */
[----:B------:R-:W-:Y:S01]  /*96f0*/  HADD2.F32 R50, -RZ, R48.H0_H0 ;  /* 0x20000030ff327230 */ /* 0x000fe20000004100 */
[----:B------:R-:W-:Y:S01]  /*9700*/  F2FP.F16.E4M3.UNPACK_B R7, R34 ;  /* 0x00000022ff07723e */ /* 0x000fe200020006ff */
[----:B------:R-:W-:-:S02]  /*9710*/  HADD2.F32 R29, -RZ, R41.H0_H0 ;  /* 0x20000029ff1d7230 */ /* 0x000fc40000004100 */
[----:B------:R-:W-:Y:S01]  /*9720*/  FMUL.FTZ R28, R28, R31 ;  /* 0x0000001f1c1c7220 */ /* 0x000fe20000410000 */
[----:B------:R-:W-:Y:S01]  /*9730*/  HADD2.F32 R35, -RZ, R44.H0_H0 ;  /* 0x2000002cff237230 */ /* 0x000fe20000004100 */
[----:B------:R-:W-:Y:S01]  /*9740*/  F2FP.F16.E4M3.UNPACK_B R52, R51 ;  /* 0x00000033ff34723e */ /* 0x000fe200020006ff */
[----:B------:R-:W-:Y:S02]  /*9750*/  HADD2.F32 R32, -RZ, R39.H0_H0 ;  /* 0x20000027ff207230 */ /* 0x000fe40000004100 */
[CC--:B------:R-:W-:Y:S01]  /*9760*/  FMUL.FTZ R55, R29.reuse, R50.reuse ;  /* 0x000000321d377220 */ /* 0x0c0fe20000410000 */
[----:B------:R-:W-:Y:S02]  /*9770*/  HADD2.F32 R41, -RZ, R41.H1_H1 ;  /* 0x30000029ff297230 */ /* 0x000fe40000004100 */
[----:B------:R-:W-:Y:S01]  /*9780*/  FMUL.FTZ R57, R29, R35 ;  /* 0x000000231d397220 */ /* 0x000fe20000410000 */
[----:B------:R-:W-:Y:S01]  /*9790*/  FFMA.FTZ R29, R38, R31, -R53 ;  /* 0x0000001f261d7223 */ /* 0x000fe20000010835 */
[----:B------:R-:W-:Y:S01]  /*97a0*/  FFMA.FTZ R31, R32, R35, -R55 ;  /* 0x00000023201f7223 */ /* 0x000fe20000010837 */
[----:B------:R-:W-:Y:S01]  /*97b0*/  FFMA.FTZ R28, R38, R49, R28 ;  /* 0x00000031261c7223 */ /* 0x000fe2000001001c */
[----:B------:R-:W-:Y:S01]  /*97c0*/  FFMA.FTZ R32, R32, R50, R57 ;  /* 0x0000003220207223 */ /* 0x000fe20000010039 */
        /* <DEDUP_REMOVED lines=18> */
[----:B------:R-:W-:Y:S01]  /*98f0*/  F2FP.F16.E4M3.UNPACK_B R54, R51.H1 ;  /* 0x00000033ff36723e */ /* 0x000fe200030006ff */
[----:B------:R-:W-:Y:S01]  /*9900*/  HADD2.F32 R49, -RZ, R48.H1_H1 ;  /* 0x30000030ff317230 */ /* 0x000fe20000004100 */
[----:B------:R-:W-:Y:S01]  /*9910*/  F2FP.F16.E4M3.UNPACK_B R48, R45.H1 ;  /* 0x0000002dff30723e */ /* 0x000fe200030006ff */
[----:B------:R-:W-:Y:S02]  /*9920*/  HADD2.F32 R51, -RZ, R52.H1_H1 ;  /* 0x30000034ff337230 */ /* 0x000fe40000004100 */
[----:B------:R-:W-:Y:S01]  /*9930*/  FFMA.FTZ R35, R35, R53, R58 ;  /* 0x0000003523237223 */ /* 0x000fe2000001003a */
[----:B------:R-:W-:Y:S02]  /*9940*/  HADD2.F32 R52, -RZ, R54.H0_H0 ;  /* 0x20000036ff347230 */ /* 0x000fe40000004100 */
[----:B------:R-:W-:Y:S01]  /*9950*/  FMUL.FTZ R56, R42, R49 ;  /* 0x000000312a387220 */ /* 0x000fe20000410000 */
[----:B------:R-:W-:-:S02]  /*9960*/  HADD2.F32 R44, -RZ, R47.H0_H0 ;  /* 0x2000002fff2c7230 */ /* 0x000fc40000004100 */
[----:B------:R-:W-:Y:S01]  /*9970*/  FMUL.FTZ R53, R42, R51 ;  /* 0x000000332a357220 */ /* 0x000fe20000410000 */
[----:B------:R-:W-:Y:S01]  /*9980*/  HADD2.F32 R50, -RZ, R48.H0_H0 ;  /* 0x20000030ff327230 */ /* 0x000fe20000004100 */
[----:B------:R-:W-:Y:S01]  /*9990*/  F2FP.F16.E4M3.UNPACK_B R30, R30.H1 ;  /* 0x0000001eff1e723e */ /* 0x000fe200030006ff */
[----:B------:R-:W-:Y:S02]  /*99a0*/  HADD2.F32 R40, -RZ, R40.H1_H1 ;  /* 0x30000028ff287230 */ /* 0x000fe40000004100 */
[C---:B------:R-:W-:Y:S01]  /*99b0*/  FMUL.FTZ R58, R44.reuse, R52 ;  /* 0x000000342c3a7220 */ /* 0x040fe20000410000 */
[--C-:B------:R-:W-:Y:S02]  /*99c0*/  HADD2.F32 R45, -RZ, R46.reuse.H0_H0 ;  /* 0x2000002eff2d7230 */ /* 0x100fe40000004100 */
[-C--:B------:R-:W-:Y:S01]  /*99d0*/  FMUL.FTZ R55, R44, R50.reuse ;  /* 0x000000322c377220 */ /* 0x080fe20000410000 */
[----:B------:R-:W-:Y:S02]  /*99e0*/  HADD2.F32 R46, -RZ, R46.H1_H1 ;  /* 0x3000002eff2e7230 */ /* 0x000fe40000004100 */
[C---:B------:R-:W-:Y:S01]  /*99f0*/  FFMA.FTZ R42, R40.reuse, R49, -R53 ;  /* 0x00000031282a7223 */ /* 0x040fe20000010835 */
[----:B------:R-:W-:Y:S01]  /*9a00*/  FFMA.FTZ R40, R40, R51, R56 ;  /* 0x0000003328287223 */ /* 0x000fe20000010038 */
[C---:B------:R-:W-:Y:S01]  /*9a10*/  FFMA.FTZ R44, R45.reuse, R50, -R58 ;  /* 0x000000322d2c7223 */ /* 0x040fe2000001083a */
[----:B------:R-:W-:Y:S01]  /*9a20*/  F2FP.F16.E4M3.UNPACK_B R53, R15.H1 ;  /* 0x0000000fff35723e */ /* 0x000fe200030006ff */
[----:B------:R-:W-:Y:S01]  /*9a30*/  FFMA.FTZ R45, R45, R52, R55 ;  /* 0x000000342d2d7223 */ /* 0x000fe20000010037 */
[----:B------:R-:W-:Y:S01]  /*9a40*/  F2FP.F16.E4M3.UNPACK_B R50, R21.H1 ;  /* 0x00000015ff32723e */ /* 0x000fe200030006ff */
[----:B------:R-:W-:Y:S01]  /*9a50*/  HADD2.F32 R51, -RZ, R48.H1_H1 ;  /* 0x30000030ff337230 */ /* 0x000fe20000004100 */
[----:B------:R-:W-:Y:S01]  /*9a60*/  F2FP.SATFINITE.E4M3.F32.PACK_AB_MERGE_C R32, R41, R32, RZ ;  /* 0x000000202920723e */ /* 0x000fe200048070ff */
[----:B------:R-:W-:-:S02]  /*9a70*/  HADD2.F32 R55, -RZ, R54.H1_H1 ;  /* 0x30000036ff377230 */ /* 0x000fc40000004100 */
[----:B------:R-:W-:Y:S01]  /*9a80*/  HADD2.F32 R48, -RZ, R47.H1_H1 ;  /* 0x3000002fff307230 */ /* 0x000fe20000004100 */
[----:B------:R-:W-:Y:S01]  /*9a90*/  F2FP.SATFINITE.E4M3.F32.PACK_AB_MERGE_C R13, R28, R13, R32 ;  /* 0x0000000d1c0d723e */ /* 0x000fe20004807020 */
[----:B------:R-:W-:Y:S02]  /*9aa0*/  HADD2.F32 R54, -RZ, R53.H0_H0 ;  /* 0x20000035ff367230 */ /* 0x000fe40000004100 */
        /* <DEDUP_REMOVED lines=8> */
[C---:B------:R-:W-:Y:S01]  /*9b30*/  FFMA.FTZ R47, R46.reuse, R51, -R59 ;  /* 0x000000332e2f7223 */ /* 0x040fe2000001083b */
[----:B------:R-:W-:Y:S01]  /*9b40*/  FFMA.FTZ R46, R46, R55, R56 ;  /* 0x000000372e2e7223 */ /* 0x000fe20000010038 */
[----:B------:R-:W-:Y:S02]  /*9b50*/  HADD2.F32 R56, -RZ, R53.H1_H1 ;  /* 0x30000035ff387230 */ /* 0x000fe40000004100 */
[----:B------:R-:W-:Y:S01]  /*9b60*/  FFMA.FTZ R48, R49, R52, -R48 ;  /* 0x0000003431307223 */ /* 0x000fe20000010830 */
[----:B------:R-:W-:Y:S01]  /*9b70*/  HADD2.F32 R52, -RZ, R50.H1_H1 ;  /* 0x30000032ff347230 */ /* 0x000fe20000004100 */
[----:B------:R-:W-:Y:S01]  /*9b80*/  F2FP.F16.E4M3.UNPACK_B R51, R15 ;  /* 0x0000000fff33723e */ /* 0x000fe200020006ff */
[----:B------:R-:W-:Y:S01]  /*9b90*/  HADD2.F32 R37, -RZ, R37.H1_H1 ;  /* 0x30000025ff257230 */ /* 0x000fe20000004100 */
[----:B------:R-:W-:Y:S01]  /*9ba0*/  F2FP.F16.E4M3.UNPACK_B R50, R21 ;  /* 0x00000015ff32723e */ /* 0x000fe200020006ff */
        /* <DEDUP_REMOVED lines=14> */
[----:B------:R-:W-:Y:S01]  /*9c90*/  F2FP.F16.E4M3.UNPACK_B R21, R12.H1 ;  /* 0x0000000cff15723e */ /* 0x000fe200030006ff */
[----:B------:R-:W-:-:S02]  /*9ca0*/  HADD2.F32 R50, -RZ, R50.H1_H1 ;  /* 0x30000032ff327230 */ /* 0x000fc40000004100 */
[-C--:B------:R-:W-:Y:S01]  /*9cb0*/  FMUL.FTZ R43, R33, R51.reuse ;  /* 0x00000033212b7220 */ /* 0x080fe20000410000 */
        /* <DEDUP_REMOVED lines=24> */
[----:B------:R-:W-:Y:S02]  /*9e40*/  HADD2.F32 R14, -RZ, R12.H1_H1 ;  /* 0x3000000cff0e7230 */ /* 0x000fe40000004100 */
[----:B------:R-:W-:Y:S01]  /*9e50*/  FFMA.FTZ R52, R30, R37, R34 ;  /* 0x000000251e347223 */ /* 0x000fe20000010022 */
[--C-:B------:R-:W-:Y:S02]  /*9e60*/  HADD2.F32 R12, -RZ, R7.reuse.H0_H0 ;  /* 0x20000007ff0c7230 */ /* 0x100fe40000004100 */
[--C-:B------:R-:W-:Y:S01]  /*9e70*/  HADD2.F32 R30, -RZ, R4.reuse.H1_H1 ;  /* 0x30000004ff1e7230 */ /* 0x100fe20000004100 */
[----:B------:R-:W-:Y:S01]  /*9e80*/  F2FP.SATFINITE.E4M3.F32.PACK_AB_MERGE_C R50, R50, R57, RZ ;  /* 0x000000393232723e */ /* 0x000fe200048070ff */
[----:B------:R-:W-:Y:S01]  /*9e90*/  HADD2.F32 R7, -RZ, R7.H1_H1 ;  /* 0x30000007ff077230 */ /* 0x000fe20000004100 */
[----:B------:R-:W-:Y:S01]  /*9ea0*/  F2FP.SATFINITE.E4M3.F32.PACK_AB_MERGE_C R43, R52, R43, RZ ;  /* 0x0000002b342b723e */ /* 0x000fe200048070ff */
[----:B------:R-:W-:-:S02]  /*9eb0*/  HADD2.F32 R21, -RZ, R4.H0_H0 ;  /* 0x20000004ff157230 */ /* 0x000fc40000004100 */
[--C-:B------:R-:W-:Y:S02]  /*9ec0*/  HADD2.F32 R4, -RZ, R5.reuse.H0_H0 ;  /* 0x20000005ff047230 */ /* 0x100fe40000004100 */
[C---:B------:R-:W-:Y:S01]  /*9ed0*/  FMUL.FTZ R34, R7.reuse, R30 ;  /* 0x0000001e07227220 */ /* 0x040fe20000410000 */
[----:B------:R-:W-:Y:S02]  /*9ee0*/  HADD2.F32 R5, -RZ, R5.H1_H1 ;  /* 0x30000005ff057230 */ /* 0x000fe40000004100 */
[C---:B------:R-:W-:Y:S01]  /*9ef0*/  FMUL.FTZ R33, R12.reuse, R21 ;  /* 0x000000150c217220 */ /* 0x040fe20000410000 */
[-C--:B------:R-:W-:Y:S01]  /*9f00*/  FMUL.FTZ R7, R7, R14.reuse ;  /* 0x0000000e07077220 */ /* 0x080fe20000410000 */
[-C--:B------:R-:W-:Y:S01]  /*9f10*/  FMUL.FTZ R12, R12, R15.reuse ;  /* 0x0000000f0c0c7220 */ /* 0x080fe20000410000 */
[C---:B------:R-:W-:Y:S02]  /*9f20*/  FFMA.FTZ R34, R5.reuse, R14, -R34 ;  /* 0x0000000e05227223 */ /* 0x040fe40000010822 */
        /* <DEDUP_REMOVED lines=17> */
.L_x_8849:
[----:B------:R-:W-:Y:S05]  /*a040*/  BSYNC B1 ;  /* 0x0000000000017941 */ /* 0x000fea0003800000 */
.L_x_8848:
[----:B------:R-:W-:Y:S05]  /*a050*/  @P1 BRA `(.L_x_8838) ;  /* 0x0000000c00f81947 */ /* 0x000fea0003800000 */
[----:B--2---:R-:W2:Y:S04]  /*a060*/  LDL R21, [R1+0x50] ;  /* 0x0000500001157983 */ /* 0x004ea80000100800 */
[----:B------:R-:W4:Y:S01]  /*a070*/  LDL R49, [R1+0x5c] ;  /* 0x00005c0001317983 */ /* 0x000f220000100800 */
[----:B---3-5:R-:W-:Y:S02]  /*a080*/  SHF.R.U32.HI R0, RZ, 0x8, R24 ;  /* 0x00000008ff007819 */ /* 0x028fe40000011618 */
[----:B------:R-:W-:Y:S02]  /*a090*/  LOP3.LUT R5, R24, 0xff, RZ, 0xc0, !PT ;  /* 0x000000ff18057812 */ /* 0x000fe400078ec0ff */
[----:B------:R-:W-:Y:S02]  /*a0a0*/  LOP3.LUT R0, R0, 0xff, RZ, 0xc0, !PT ;  /* 0x000000ff00007812 */ /* 0x000fe400078ec0ff */
[----:B------:R-:W-:-:S02]  /*a0b0*/  SHF.R.U32.HI R14, RZ, 0x8, R25 ;  /* 0x00000008ff0e7819 */ /* 0x000fc40000011619 */
[----:B------:R-:W-:Y:S02]  /*a0c0*/  PRMT R20, R0, 0x7604, R5 ;  /* 0x0000760400147816 */ /* 0x000fe40000000005 */
[----:B------:R-:W-:Y:S02]  /*a0d0*/  LOP3.LUT R7, R25, 0xff, RZ, 0xc0, !PT ;  /* 0x000000ff19077812 */ /* 0x000fe400078ec0ff */
[----:B------:R-:W-:Y:S02]  /*a0e0*/  SHF.R.U32.HI R6, RZ, 0x8, R27 ;  /* 0x00000008ff067819 */ /* 0x000fe4000001161b */
[----:B------:R-:W-:Y:S02]  /*a0f0*/  LOP3.LUT R0, R14, 0xff, RZ, 0xc0, !PT ;  /* 0x000000ff0e007812 */ /* 0x000fe400078ec0ff */
[----:B------:R-:W-:Y:S02]  /*a100*/  LOP3.LUT R13, R27, 0xff, RZ, 0xc0, !PT ;  /* 0x000000ff1b0d7812 */ /* 0x000fe400078ec0ff */
[----:B------:R-:W-:-:S02]  /*a110*/  LOP3.LUT R6, R6, 0xff, RZ, 0xc0, !PT ;  /* 0x000000ff06067812 */ /* 0x000fc400078ec0ff */
[----:B0-----:R-:W-:Y:S02]  /*a120*/  PRMT R28, R0, 0x7604, R7 ;  /* 0x00007604001c7816 */ /* 0x001fe40000000007 */
[----:B------:R-:W-:Y:S02]  /*a130*/  SHF.R.U32.HI R12, RZ, 0x8, R8 ;  /* 0x00000008ff0c7819 */ /* 0x000fe40000011608 */
[----:B------:R-:W-:Y:S02]  /*a140*/  PRMT R32, R6, 0x7604, R13 ;  /* 0x0000760406207816 */ /* 0x000fe4000000000d */
[----:B------:R-:W-:Y:S02]  /*a150*/  LOP3.LUT R15, R8, 0xff, RZ, 0xc0, !PT ;  /* 0x000000ff080f7812 */ /* 0x000fe400078ec0ff */
[----:B------:R-:W-:Y:S02]  /*a160*/  LOP3.LUT R12, R12, 0xff, RZ, 0xc0, !PT ;  /* 0x000000ff0c0c7812 */ /* 0x000fe400078ec0ff */
        /* <DEDUP_REMOVED lines=9> */
[----:B------:R-:W-:Y:S02]  /*a200*/  PRMT R35, R12, 0x7604, R15 ;  /* 0x000076040c237816 */ /* 0x000fe4000000000f */
[----:B------:R-:W-:Y:S02]  /*a210*/  PRMT R30, R4, 0x7604, R5 ;  /* 0x00007604041e7816 */ /* 0x000fe40000000005 */
[----:B------:R-:W-:Y:S02]  /*a220*/  SHF.R.U32.HI R29, RZ, 0x8, R11 ;  /* 0x00000008ff1d7819 */ /* 0x000fe4000001160b */
[----:B------:R-:W-:-:S02]  /*a230*/  LOP3.LUT R34, R11, 0xff, RZ, 0xc0, !PT ;  /* 0x000000ff0b227812 */ /* 0x000fc400078ec0ff */
[----:B------:R-:W-:-:S04]  /*a240*/  SHF.R.U32.HI R31, RZ, 0x10, R27 ;  /* 0x00000010ff1f7819 */ /* 0x000fc8000001161b */
[----:B------:R-:W-:-:S04]  /*a250*/  LOP3.LUT R31, R31, 0xff, RZ, 0xc0, !PT ;  /* 0x000000ff1f1f7812 */ /* 0x000fc800078ec0ff */
[----:B------:R-:W-:Y:S02]  /*a260*/  PRMT R31, R31, 0x7054, R32 ;  /* 0x000070541f1f7816 */ /* 0x000fe40000000020 */
[----:B------:R-:W-:-:S04]  /*a270*/  SHF.R.U32.HI R32, RZ, 0x10, R11 ;  /* 0x00000010ff207819 */ /* 0x000fc8000001160b */
[----:B------:R-:W-:Y:S02]  /*a280*/  LOP3.LUT R32, R32, 0xff, RZ, 0xc0, !PT ;  /* 0x000000ff20207812 */ /* 0x000fe400078ec0ff */
[----:B--2---:R-:W-:Y:S02]  /*a290*/  LEA.HI R3, R3, R21, RZ, 0x1c ;  /* 0x0000001503037211 */ /* 0x004fe400078fe0ff */
[----:B------:R-:W-:Y:S02]  /*a2a0*/  LOP3.LUT R21, R10, 0xff, RZ, 0xc0, !PT ;  /* 0x000000ff0a157812 */ /* 0x000fe400078ec0ff */
[C---:B------:R-:W-:Y:S01]  /*a2b0*/  LEA.HI R0, R3.reuse, R3, RZ, 0x1 ;  /* 0x0000000303007211 */ /* 0x040fe200078f08ff */
[----:B------:R-:W-:Y:S01]  /*a2c0*/  IMAD.SHL.U32 R3, R3, 0x10, RZ ;  /* 0x0000001003037824 */ /* 0x000fe200078e00ff */
[----:B-1----:R-:W-:Y:S01]  /*a2d0*/  PRMT R37, R14, 0x7604, R21 ;  /* 0x000076040e257816 */ /* 0x002fe20000000015 */
[----:B----4-:R-:W-:Y:S01]  /*a2e0*/  LDS.128 R4, [R49+0xf000] ;  /* 0x00f0000031047984 */ /* 0x010fe20000000c00 */
[----:B------:R-:W-:-:S02]  /*a2f0*/  SHF.R.S32.HI R0, RZ, 0x1, R0 ;  /* 0x00000001ff007819 */ /* 0x000fc40000011400 */
[----:B------:R-:W-:Y:S02]  /*a300*/  LOP3.LUT R3, R156, 0x10, R3, 0xf8, !PT ;  /* 0x000000109c037812 */ /* 0x000fe400078ef803 */
[----:B------:R-:W-:Y:S01]  /*a310*/  SHF.R.U32.HI R21, RZ, 0x10, R25 ;  /* 0x00000010ff157819 */ /* 0x000fe20000011619 */
[----:B------:R-:W-:Y:S01]  /*a320*/  IMAD R13, R0, 0x1800, R62 ;  /* 0x00001800000d7824 */ /* 0x000fe200078e023e */
[----:B------:R-:W-:Y:S02]  /*a330*/  LOP3.LUT R0, R3, R61, RZ, 0x3c, !PT ;  /* 0x0000003d03007212 */ /* 0x000fe400078e3cff */
[----:B------:R-:W-:Y:S02]  /*a340*/  LOP3.LUT R3, R29, 0xff, RZ, 0xc0, !PT ;  /* 0x000000ff1d037812 */ /* 0x000fe400078ec0ff */
[----:B------:R-:W-:Y:S02]  /*a350*/  IADD3 R0, R16, R13, R0 ;  /* 0x0000000d10007210 */ /* 0x000fe40007ffe000 */
[----:B------:R-:W-:-:S02]  /*a360*/  PRMT R41, R3, 0x7604, R34 ;  /* 0x0000760403297816 */ /* 0x000fc40000000022 */
[----:B------:R-:W-:Y:S01]  /*a370*/  SHF.R.U32.HI R3, RZ, 0x10, R24 ;  /* 0x00000010ff037819 */ /* 0x000fe20000011618 */
[----:B------:R-:W0:Y:S01]  /*a380*/  LDS.128 R12, [R0+0xf000] ;  /* 0x00f00000000c7984 */ /* 0x000e220000000c00 */
[----:B------:R-:W-:Y:S02]  /*a390*/  SHF.R.U32.HI R29, RZ, 0x10, R26 ;  /* 0x00000010ff1d7819 */ /* 0x000fe4000001161a */
        /* <DEDUP_REMOVED lines=12> */
[----:B------:R-:W-:Y:S02]  /*a460*/  PRMT R33, R20, 0x7054, R33 ;  /* 0x0000705414217816 */ /* 0x000fe40000000021 */
[----:B------:R-:W-:Y:S02]  /*a470*/  PRMT R35, R28, 0x7054, R35 ;  /* 0x000070541c237816 */ /* 0x000fe40000000023 */
[----:B------:R-:W-:Y:S02]  /*a480*/  LOP3.LUT R28, R21, 0xff000000, R25, 0xf8, !PT ;  /* 0xff000000151c7812 */ /* 0x000fe400078ef819 */
[----:B------:R-:W-:-:S02]  /*a490*/  PRMT R39, R30, 0x7054, R37 ;  /* 0x000070541e277816 */ /* 0x000fc40000000025 */
[----:B------:R-:W-:Y:S02]  /*a4a0*/  LOP3.LUT R21, R33, 0xff000000, R8, 0xf8, !PT ;  /* 0xff00000021157812 */ /* 0x000fe400078ef808 */
[----:B------:R-:W-:Y:S02]  /*a4b0*/  LOP3.LUT R33, R35, 0xff000000, R9, 0xf8, !PT ;  /* 0xff00000023217812 */ /* 0x000fe400078ef809 */
[----:B------:R-:W-:Y:S02]  /*a4c0*/  LOP3.LUT R8, R39, 0xff000000, R10, 0xf8, !PT ;  /* 0xff00000027087812 */ /* 0x000fe400078ef80a */
[----:B------:R-:W-:Y:S02]  /*a4d0*/  F2FP.F16.E4M3.UNPACK_B R39, R33 ;  /* 0x00000021ff27723e */ /* 0x000fe400020006ff */
[----:B0-----:R-:W-:Y:S02]  /*a4e0*/  F2FP.F16.E4M3.UNPACK_B R25, R13 ;  /* 0x0000000dff19723e */ /* 0x001fe400020006ff */
[----:B------:R-:W-:Y:S01]  /*a4f0*/  PRMT R41, R32, 0x7054, R41 ;  /* 0x0000705420297816 */ /* 0x000fe20000000029 */
[--C-:B------:R-:W-:Y:S01]  /*a500*/  HADD2.F32 R42, -RZ, R39.reuse.H0_H0 ;  /* 0x20000027ff2a7230 */ /* 0x100fe20000004100 */
[----:B------:R-:W-:Y:S01]  /*a510*/  LOP3.LUT R20, R3, 0xff000000, R24, 0xf8, !PT ;  /* 0xff00000003147812 */ /* 0x000fe200078ef818 */
[----:B------:R-:W-:Y:S01]  /*a520*/  HADD2.F32 R39, -RZ, R39.H1_H1 ;  /* 0x30000027ff277230 */ /* 0x000fe20000004100 */
[----:B------:R-:W-:-:S02]  /*a530*/  F2FP.F16.E4M3.UNPACK_B R32, R28 ;  /* 0x0000001cff20723e */ /* 0x000fc400020006ff */
[-C--:B------:R-:W-:Y:S02]  /*a540*/  F2FP.F16.E4M3.UNPACK_B R10, R5.reuse ;  /* 0x00000005ff0a723e */ /* 0x080fe400020006ff */
[----:B------:R-:W-:Y:S01]  /*a550*/  F2FP.F16.E4M3.UNPACK_B R24, R5.H1 ;  /* 0x00000005ff18723e */ /* 0x000fe200030006ff */
[--C-:B------:R-:W-:Y:S01]  /*a560*/  HADD2.F32 R5, -RZ, R25.reuse.H0_H0 ;  /* 0x20000019ff057230 */ /* 0x100fe20000004100 */
[----:B------:R-:W-:Y:S01]  /*a570*/  LOP3.LUT R37, R31, 0xff000000, R27, 0xf8, !PT ;  /* 0xff0000001f257812 */ /* 0x000fe200078ef81b */
[----:B------:R-:W-:Y:S01]  /*a580*/  HADD2.F32 R40, -RZ, R32.H0_H0 ;  /* 0x20000020ff287230 */ /* 0x000fe20000004100 */
[-C--:B------:R-:W-:Y:S01]  /*a590*/  F2FP.F16.E4M3.UNPACK_B R27, R12.reuse ;  /* 0x0000000cff1b723e */ /* 0x080fe200020006ff */
[----:B------:R-:W-:Y:S01]  /*a5a0*/  HADD2.F32 R9, -RZ, R10.H0_H0 ;  /* 0x2000000aff097230 */ /* 0x000fe20000004100 */
[----:B------:R-:W-:Y:S01]  /*a5b0*/  F2FP.F16.E4M3.UNPACK_B R34, R12.H1 ;  /* 0x0000000cff22723e */ /* 0x000fe200030006ff */
[----:B------:R-:W-:Y:S01]  /*a5c0*/  FMUL.FTZ R12, R5, R42 ;  /* 0x0000002a050c7220 */ /* 0x000fe20000410000 */
[----:B------:R-:W-:Y:S01]  /*a5d0*/  LOP3.LUT R3, R29, 0xff000000, R26, 0xf8, !PT ;  /* 0xff0000001d037812 */ /* 0x000fe200078ef81a */
[----:B------:R-:W-:Y:S01]  /*a5e0*/  HADD2.F32 R25, -RZ, R25.H1_H1 ;  /* 0x30000019ff197230 */ /* 0x000fe20000004100 */
[----:B------:R-:W-:Y:S01]  /*a5f0*/  F2FP.F16.E4M3.UNPACK_B R26, R13.H1 ;  /* 0x0000000dff1a723e */ /* 0x000fe200030006ff */
[-C--:B------:R-:W-:Y:S01]  /*a600*/  FMUL.FTZ R13, R5, R40.reuse ;  /* 0x00000028050d7220 */ /* 0x080fe20000410000 */
[C---:B------:R-:W-:Y:S01]  /*a610*/  FFMA.FTZ R5, R9.reuse, R40, -R12 ;  /* 0x0000002809057223 */ /* 0x040fe2000001080c */
[----:B------:R-:W-:Y:S01]  /*a620*/  F2FP.F16.E4M3.UNPACK_B R40, R33.H1 ;  /* 0x00000021ff28723e */ /* 0x000fe200030006ff */
[----:B------:R-:W-:Y:S01]  /*a630*/  HADD2.F32 R32, -RZ, R32.H1_H1 ;  /* 0x30000020ff207230 */ /* 0x000fe20000004100 */
[----:B------:R-:W-:Y:S01]  /*a640*/  F2FP.F16.E4M3.UNPACK_B R28, R28.H1 ;  /* 0x0000001cff1c723e */ /* 0x000fe200030006ff */
[----:B------:R-:W-:Y:S01]  /*a650*/  FFMA.FTZ R9, R9, R42, R13 ;  /* 0x0000002a09097223 */ /* 0x000fe2000001000d */
[----:B------:R-:W-:Y:S01]  /*a660*/  HADD2.F32 R12, -RZ, R26.H0_H0 ;  /* 0x2000001aff0c7230 */ /* 0x000fe20000004100 */
[----:B------:R-:W-:Y:S01]  /*a670*/  LOP3.LUT R43, R41, 0xff000000, R11, 0xf8, !PT ;  /* 0xff000000292b7812 */ /* 0x000fe200078ef80b */
[----:B------:R-:W-:-:S02]  /*a680*/  HADD2.F32 R33, -RZ, R40.H0_H0 ;  /* 0x20000028ff217230 */ /* 0x000fc40000004100 */
[C---:B------:R-:W-:Y:S01]  /*a690*/  FMUL.FTZ R41, R25.reuse, R39 ;  /* 0x0000002719297220 */ /* 0x040fe20000410000 */
[----:B------:R-:W-:Y:S01]  /*a6a0*/  HADD2.F32 R13, -RZ, R28.H0_H0 ;  /* 0x2000001cff0d7230 */ /* 0x000fe20000004100 */
[-C--:B------:R-:W-:Y:S01]  /*a6b0*/  F2FP.F16.E4M3.UNPACK_B R31, R15.reuse ;  /* 0x0000000fff1f723e */ /* 0x080fe200020006ff */
[----:B------:R-:W-:Y:S01]  /*a6c0*/  HADD2.F32 R10, -RZ, R10.H1_H1 ;  /* 0x3000000aff0a7230 */ /* 0x000fe20000004100 */
[----:B------:R-:W-:Y:S01]  /*a6d0*/  F2FP.F16.E4M3.UNPACK_B R38, R15.H1 ;  /* 0x0000000fff26723e */ /* 0x000fe200030006ff */
[-C--:B------:R-:W-:Y:S01]  /*a6e0*/  FMUL.FTZ R42, R25, R32.reuse ;  /* 0x00000020192a7220 */ /* 0x080fe20000410000 */
[----:B------:R-:W-:Y:S02]  /*a6f0*/  HADD2.F32 R15, -RZ, R24.H0_H0 ;  /* 0x20000018ff0f7230 */ /* 0x000fe40000004100 */
[C---:B------:R-:W-:Y:S01]  /*a700*/  FMUL.FTZ R44, R12.reuse, R33 ;  /* 0x000000210c2c7220 */ /* 0x040fe20000410000 */
[----:B------:R-:W-:Y:S01]  /*a710*/  FMUL.FTZ R46, R12, R13 ;  /* 0x0000000d0c2e7220 */ /* 0x000fe20000410000 */
[C---:B------:R-:W-:Y:S01]  /*a720*/  FFMA.FTZ R12, R10.reuse, R32, -R41 ;  /* 0x000000200a0c7223 */ /* 0x040fe20000010829 */
[----:B------:R-:W-:Y:S01]  /*a730*/  FFMA.FTZ R10, R10, R39, R42 ;  /* 0x000000270a0a7223 */ /* 0x000fe2000001002a */
[----:B------:R-:W-:Y:S01]  /*a740*/  F2FP.F16.E4M3.UNPACK_B R42, R43 ;  /* 0x0000002bff2a723e */ /* 0x000fe200020006ff */
[C---:B------:R-:W-:Y:S01]  /*a750*/  FFMA.FTZ R13, R15.reuse, R13, -R44 ;  /* 0x0000000d0f0d7223 */ /* 0x040fe2000001082c */
[----:B------:R-:W-:Y:S01]  /*a760*/  F2FP.F16.E4M3.UNPACK_B R32, R37 ;  /* 0x00000025ff20723e */ /* 0x000fe200020006ff */
[----:B------:R-:W-:Y:S01]  /*a770*/  FFMA.FTZ R15, R15, R33, R46 ;  /* 0x000000210f0f7223 */ /* 0x000fe2000001002e */
[----:B------:R-:W-:Y:S01]  /*a780*/  HADD2.F32 R41, -RZ, R40.H1_H1 ;  /* 0x30000028ff297230 */ /* 0x000fe20000004100 */
[----:B------:R-:W-:Y:S01]  /*a790*/  F2FP.F16.E4M3.UNPACK_B R30, R7 ;  /* 0x00000007ff1e723e */ /* 0x000fe200020006ff */
[----:B------:R-:W-:Y:S01]  /*a7a0*/  HADD2.F32 R26, -RZ, R26.H1_H1 ;  /* 0x3000001aff1a7230 */ /* 0x000fe20000004100 */
[----:B------:R-:W-:Y:S01]  /*a7b0*/  F2FP.F16.E4M3.UNPACK_B R37, R37.H1 ;  /* 0x00000025ff25723e */ /* 0x000fe200030006ff */
[----:B------:R-:W-:Y:S01]  /*a7c0*/  HADD2.F32 R33, -RZ, R28.H1_H1 ;  /* 0x3000001cff217230 */ /* 0x000fe20000004100 */
[----:B------:R-:W-:Y:S01]  /*a7d0*/  F2FP.F16.E4M3.UNPACK_B R35, R7.H1 ;  /* 0x00000007ff23723e */ /* 0x000fe200030006ff */
[----:B------:R-:W-:-:S02]  /*a7e0*/  HADD2.F32 R28, -RZ, R24.H1_H1 ;  /* 0x30000018ff1c7230 */ /* 0x000fc40000004100 */
[C---:B------:R-:W-:Y:S01]  /*a7f0*/  FMUL.FTZ R45, R26.reuse, R41 ;  /* 0x000000291a2d7220 */ /* 0x040fe20000410000 */
[----:B------:R-:W-:Y:S02]  /*a800*/  HADD2.F32 R40, -RZ, R42.H0_H0 ;  /* 0x2000002aff287230 */ /* 0x000fe40000004100 */
[----:B------:R-:W-:Y:S01]  /*a810*/  FMUL.FTZ R26, R26, R33 ;  /* 0x000000211a1a7220 */ /* 0x000fe20000410000 */
[----:B------:R-:W-:Y:S01]  /*a820*/  HADD2.F32 R24, -RZ, R31.H0_H0 ;  /* 0x2000001fff187230 */ /* 0x000fe20000004100 */
[-C--:B------:R-:W-:Y:S01]  /*a830*/  F2FP.F16.E4M3.UNPACK_B R29, R4.reuse.H1 ;  /* 0x00000004ff1d723e */ /* 0x080fe200030006ff */
[----:B------:R-:W-:Y:S01]  /*a840*/  HADD2.F32 R39, -RZ, R32.H0_H0 ;  /* 0x20000020ff277230 */ /* 0x000fe20000004100 */
[----:B------:R-:W-:Y:S01]  /*a850*/  F2FP.F16.E4M3.UNPACK_B R11, R4 ;  /* 0x00000004ff0b723e */ /* 0x000fe200020006ff */
[----:B------:R-:W-:Y:S02]  /*a860*/  HADD2.F32 R25, -RZ, R30.H0_H0 ;  /* 0x2000001eff197230 */ /* 0x000fe40000004100 */
[----:B------:R-:W-:Y:S01]  /*a870*/  FMUL.FTZ R44, R24, R40 ;  /* 0x00000028182c7220 */ /* 0x000fe20000410000 */
[----:B------:R-:W-:-:S02]  /*a880*/  HADD2.F32 R42, -RZ, R42.H1_H1 ;  /* 0x3000002aff2a7230 */ /* 0x000fc40000004100 */
[----:B------:R-:W-:Y:S01]  /*a890*/  FMUL.FTZ R47, R24, R39 ;  /* 0x00000027182f7220 */ /* 0x000fe20000410000 */
[C---:B------:R-:W-:Y:S01]  /*a8a0*/  FFMA.FTZ R24, R28.reuse, R33, -R45 ;  /* 0x000000211c187223 */ /* 0x040fe2000001082d */
[----:B------:R-:W-:Y:S01]  /*a8b0*/  FFMA.FTZ R28, R28, R41, R26 ;  /* 0x000000291c1c7223 */ /* 0x000fe2000001001a */
[----:B------:R-:W-:Y:S01]  /*a8c0*/  F2FP.F16.E4M3.UNPACK_B R41, R43.H1 ;  /* 0x0000002bff29723e */ /* 0x000fe200030006ff */
[C---:B------:R-:W-:Y:S01]  /*a8d0*/  FFMA.FTZ R26, R25.reuse, R39, -R44 ;  /* 0x00000027191a7223 */ /* 0x040fe2000001082c */
[----:B------:R-:W-:Y:S02]  /*a8e0*/  HADD2.F32 R39, -RZ, R32.H1_H1 ;  /* 0x30000020ff277230 */ /* 0x000fe40000004100 */
[----:B------:R-:W-:Y:S01]  /*a8f0*/  FFMA.FTZ R25, R25, R40, R47 ;  /* 0x0000002819197223 */ /* 0x000fe2000001002f */
[----:B------:R-:W-:Y:S01]  /*a900*/  HADD2.F32 R32, -RZ, R38.H0_H0 ;  /* 0x20000026ff207230 */ /* 0x000fe20000004100 */
[-C--:B------:R-:W-:Y:S01]  /*a910*/  F2FP.F16.E4M3.UNPACK_B R4, R6.reuse ;  /* 0x00000006ff04723e */ /* 0x080fe200020006ff */
[----:B------:R-:W-:Y:S01]  /*a920*/  HADD2.F32 R43, -RZ, R41.H0_H0 ;  /* 0x20000029ff2b7230 */ /* 0x000fe20000004100 */
[----:B------:R-:W-:Y:S01]  /*a930*/  F2FP.F16.E4M3.UNPACK_B R7, R6.H1 ;  /* 0x00000006ff07723e */ /* 0x000fe200030006ff */
[----:B------:R-:W-:Y:S01]  /*a940*/  HADD2.F32 R40, -RZ, R37.H0_H0 ;  /* 0x20000025ff287230 */ /* 0x000fe20000004100 */
[----:B------:R-:W-:Y:S01]  /*a950*/  F2FP.F16.E4M3.UNPACK_B R6, R14 ;  /* 0x0000000eff06723e */ /* 0x000fe200020006ff */
[----:B------:R-:W-:-:S02]  /*a960*/  HADD2.F32 R31, -RZ, R31.H1_H1 ;  /* 0x3000001fff1f7230 */ /* 0x000fc40000004100 */
[C---:B------:R-:W-:Y:S01]  /*a970*/  FMUL.FTZ R44, R32.reuse, R43 ;  /* 0x0000002b202c7220 */ /* 0x040fe20000410000 */
[----:B------:R-:W-:Y:S02]  /*a980*/  HADD2.F32 R33, -RZ, R35.H0_H0 ;  /* 0x20000023ff217230 */ /* 0x000fe40000004100 */
[----:B------:R-:W-:Y:S01]  /*a990*/  FMUL.FTZ R46, R32, R40 ;  /* 0x00000028202e7220 */ /* 0x000fe20000410000 */
[----:B------:R-:W-:Y:S02]  /*a9a0*/  HADD2.F32 R30, -RZ, R30.H1_H1 ;  /* 0x3000001eff1e7230 */ /* 0x000fe40000004100 */
[C---:B------:R-:W-:Y:S01]  /*a9b0*/  FMUL.FTZ R45, R31.reuse, R42 ;  /* 0x0000002a1f2d7220 */ /* 0x040fe20000410000 */
[----:B------:R-:W-:Y:S01]  /*a9c0*/  FMUL.FTZ R47, R31, R39 ;  /* 0x000000271f2f7220 */ /* 0x000fe20000410000 */
[C---:B------:R-:W-:Y:S01]  /*a9d0*/  FFMA.FTZ R32, R33.reuse, R40, -R44 ;  /* 0x0000002821207223 */ /* 0x040fe2000001082c */
[----:B------:R-:W-:Y:S01]  /*a9e0*/  FFMA.FTZ R33, R33, R43, R46 ;  /* 0x0000002b21217223 */ /* 0x000fe2000001002e */
[----:B------:R-:W-:Y:S01]  /*a9f0*/  F2FP.F16.E4M3.UNPACK_B R43, R21.H1 ;  /* 0x00000015ff2b723e */ /* 0x000fe200030006ff */
[C---:B------:R-:W-:Y:S01]  /*aa00*/  FFMA.FTZ R31, R30.reuse, R39, -R45 ;  /* 0x000000271e1f7223 */ /* 0x040fe2000001082d */
[----:B------:R-:W-:Y:S01]  /*aa10*/  F2FP.F16.E4M3.UNPACK_B R40, R20.H1 ;  /* 0x00000014ff28723e */ /* 0x000fe200030006ff */
[----:B------:R-:W-:Y:S01]  /*aa20*/  FFMA.FTZ R30, R30, R42, R47 ;  /* 0x0000002a1e1e7223 */ /* 0x000fe2000001002f */
[----:B------:R-:W-:Y:S01]  /*aa30*/  HADD2.F32 R42, -RZ, R37.H1_H1 ;  /* 0x30000025ff2a7230 */ /* 0x000fe20000004100 */
[----:B------:R-:W-:Y:S01]  /*aa40*/  F2FP.F16.E4M3.UNPACK_B R14, R14.H1 ;  /* 0x0000000eff0e723e */ /* 0x000fe200030006ff */
[----:B------:R-:W-:Y:S01]  /*aa50*/  HADD2.F32 R46, -RZ, R41.H1_H1 ;  /* 0x30000029ff2e7230 */ /* 0x000fe20000004100 */
[----:B------:R-:W-:Y:S01]  /*aa60*/  F2FP.SATFINITE.E4M3.F32.PACK_AB_MERGE_C R13, R24, R13, RZ ;  /* 0x0000000d180d723e */ /* 0x000fe200048070ff */
[----:B------:R-:W-:Y:S01]  /*aa70*/  HADD2.F32 R39, -RZ, R38.H1_H1 ;  /* 0x30000026ff277230 */ /* 0x000fe20000004100 */
[----:B------:R-:W-:Y:S01]  /*aa80*/  F2FP.SATFINITE.E4M3.F32.PACK_AB_MERGE_C R15, R28, R15, RZ ;  /* 0x0000000f1c0f723e */ /* 0x000fe200048070ff */
[----:B------:R-:W-:Y:S01]  /*aa90*/  HADD2.F32 R44, -RZ, R43.H0_H0 ;  /* 0x2000002bff2c7230 */ /* 0x000fe20000004100 */
[----:B------:R-:W-:Y:S01]  /*aaa0*/  F2FP.SATFINITE.E4M3.F32.PACK_AB_MERGE_C R5, R12, R5, R13 ;  /* 0x000000050c05723e */ /* 0x000fe2000480700d */
        /* <DEDUP_REMOVED lines=14> */
[----:B------:R-:W-:Y:S01]  /*ab90*/  FFMA.FTZ R52, R37, R46, R45 ;  /* 0x0000002e25347223 */ /* 0x000fe2000001002d */
[----:B------:R-:W-:Y:S01]  /*aba0*/  F2FP.F16.E4M3.UNPACK_B R35, R20 ;  /* 0x00000014ff23723e */ /* 0x000fe200020006ff */
[----:B------:R-:W-:Y:S01]  /*abb0*/  HADD2.F32 R29, -RZ, R29.H1_H1 ;  /* 0x3000001dff1d7230 */ /* 0x000fe20000004100 */
[----:B------:R-:W-:Y:S01]  /*abc0*/  F2FP.F16.E4M3.UNPACK_B R37, R21 ;  /* 0x00000015ff25723e */ /* 0x000fe200020006ff */
[C---:B------:R-:W-:Y:S01]  /*abd0*/  FMUL.FTZ R20, R34.reuse, R43 ;  /* 0x0000002b22147220 */ /* 0x040fe20000410000 */
[----:B------:R-:W-:Y:S01]  /*abe0*/  FMUL.FTZ R34, R34, R40 ;  /* 0x0000002822227220 */ /* 0x000fe20000410000 */
[----:B------:R-:W-:Y:S01]  /*abf0*/  HADD2.F32 R21, -RZ, R27.H0_H0 ;  /* 0x2000001bff157230 */ /* 0x000fe20000004100 */
[----:B------:R-:W-:Y:S01]  /*ac00*/  F2FP.SATFINITE.E4M3.F32.PACK_AB_MERGE_C R9, R10, R9, R15 ;  /* 0x000000090a09723e */ /* 0x000fe2000480700f */
[----:B------:R-:W-:-:S02]  /*ac10*/  HADD2.F32 R38, -RZ, R37.H0_H0 ;  /* 0x20000025ff267230 */ /* 0x000fc40000004100 */
        /* <DEDUP_REMOVED lines=17> */
[----:B------:R-:W-:-:S02]  /*ad30*/  HADD2.F32 R20, -RZ, R14.H0_H0 ;  /* 0x2000000eff147230 */ /* 0x000fc40000004100 */
[----:B------:R-:W-:Y:S01]  /*ad40*/  FFMA.FTZ R35, R11, R40, R27 ;  /* 0x000000280b237223 */ /* 0x000fe2000001001b */
[----:B------:R-:W-:Y:S01]  /*ad50*/  HADD2.F32 R34, -RZ, R29.H0_H0 ;  /* 0x2000001dff227230 */ /* 0x000fe20000004100 */
[----:B------:R-:W-:Y:S01]  /*ad60*/  F2FP.F16.E4M3.UNPACK_B R3, R3 ;  /* 0x00000003ff03723e */ /* 0x000fe200020006ff */
[--C-:B------:R-:W-:Y:S02]  /*ad70*/  HADD2.F32 R27, -RZ, R21.reuse.H0_H0 ;  /* 0x20000015ff1b7230 */ /* 0x100fe40000004100 */
[----:B------:R-:W-:Y:S02]  /*ad80*/  HADD2.F32 R21, -RZ, R21.H1_H1 ;  /* 0x30000015ff157230 */ /* 0x000fe40000004100 */
[C---:B------:R-:W-:Y:S01]  /*ad90*/  FMUL.FTZ R40, R20.reuse, R34 ;  /* 0x0000002214287220 */ /* 0x040fe20000410000 */
[----:B------:R-:W-:Y:S02]  /*ada0*/  HADD2.F32 R29, -RZ, R29.H1_H1 ;  /* 0x3000001dff1d7230 */ /* 0x000fe40000004100 */
[----:B------:R-:W-:Y:S01]  /*adb0*/  FMUL.FTZ R20, R20, R27 ;  /* 0x0000001b14147220 */ /* 0x000fe20000410000 */
[----:B------:R-:W-:-:S02]  /*adc0*/  HADD2.F32 R14, -RZ, R14.H1_H1 ;  /* 0x3000000eff0e7230 */ /* 0x000fc40000004100 */
[--C-:B------:R-:W-:Y:S02]  /*add0*/  HADD2.F32 R11, -RZ, R7.reuse.H0_H0 ;  /* 0x20000007ff0b7230 */ /* 0x100fe40000004100 */
[----:B------:R-:W-:Y:S02]  /*ade0*/  HADD2.F32 R7, -RZ, R7.H1_H1 ;  /* 0x30000007ff077230 */ /* 0x000fe40000004100 */
[C---:B------:R-:W-:Y:S01]  /*adf0*/  FMUL.FTZ R46, R14.reuse, R29 ;  /* 0x0000001d0e2e7220 */ /* 0x040fe20000410000 */
[-C--:B------:R-:W-:Y:S01]  /*ae00*/  FMUL.FTZ R50, R14, R21.reuse ;  /* 0x000000150e327220 */ /* 0x080fe20000410000 */
[----:B------:R-:W-:Y:S01]  /*ae10*/  F2FP.F16.E4M3.UNPACK_B R14, R8 ;  /* 0x00000008ff0e723e */ /* 0x000fe200020006ff */
[----:B------:R-:W-:Y:S01]  /*ae20*/  FFMA.FTZ R37, R11, R34, R20 ;  /* 0x000000220b257223 */ /* 0x000fe20000010014 */
[C---:B------:R-:W-:Y:S01]  /*ae30*/  FFMA.FTZ R45, R7.reuse, R21, -R46 ;  /* 0x00000015072d7223 */ /* 0x040fe2000001082e */
[----:B------:R-:W-:Y:S01]  /*ae40*/  FFMA.FTZ R50, R7, R29, R50 ;  /* 0x0000001d07327223 */ /* 0x000fe20000010032 */
[----:B------:R-:W-:Y:S01]  /*ae50*/  FFMA.FTZ R40, R11, R27, -R40 ;  /* 0x0000001b0b287223 */ /* 0x000fe20000010828 */
[----:B------:R-:W-:-:S02]  /*ae60*/  HADD2.F32 R20, -RZ, R14.H0_H0 ;  /* 0x2000000eff147230 */ /* 0x000fc40000004100 */
[----:B------:R-:W-:Y:S01]  /*ae70*/  HADD2.F32 R7, -RZ, R6.H0_H0 ;  /* 0x20000006ff077230 */ /* 0x000fe20000004100 */
[----:B------:R-:W-:Y:S01]  /*ae80*/  F2FP.SATFINITE.E4M3.F32.PACK_AB_MERGE_C R37, R50, R37, RZ ;  /* 0x000000253225723e */ /* 0x000fe200048070ff */
[--C-:B------:R-:W-:Y:S01]  /*ae90*/  HADD2.F32 R8, -RZ, R3.reuse.H0_H0 ;  /* 0x20000003ff087230 */ /* 0x100fe20000004100 */
[----:B------:R-:W-:Y:S01]  /*aea0*/  F2FP.SATFINITE.E4M3.F32.PACK_AB_MERGE_C R40, R45, R40, RZ ;  /* 0x000000282d28723e */ /* 0x000fe200048070ff */
[----:B------:R-:W-:Y:S02]  /*aeb0*/  HADD2.F32 R11, -RZ, R3.H1_H1 ;  /* 0x30000003ff0b7230 */ /* 0x000fe40000004100 */
[----:B------:R-:W-:Y:S02]  /*aec0*/  HADD2.F32 R21, -RZ, R14.H1_H1 ;  /* 0x3000000eff157230 */ /* 0x000fe40000004100 */
[C---:B------:R-:W-:Y:S01]  /*aed0*/  FMUL.FTZ R14, R7.reuse, R20 ;  /* 0x00000014070e7220 */ /* 0x040fe20000410000 */
[----:B------:R-:W-:Y:S02]  /*aee0*/  HADD2.F32 R6, -RZ, R6.H1_H1 ;  /* 0x30000006ff067230 */ /* 0x000fe40000004100 */
[----:B------:R-:W-:Y:S01]  /*aef0*/  FMUL.FTZ R7, R7, R8 ;  /* 0x0000000807077220 */ /* 0x000fe20000410000 */
[----:B------:R-:W-:-:S02]  /*af00*/  HADD2.F32 R3, -RZ, R4.H0_H0 ;  /* 0x20000004ff037230 */ /* 0x000fc40000004100 */
        /* <DEDUP_REMOVED lines=14> */
[----:B------:R-:W-:-:S02]  /*aff0*/  F2FP.SATFINITE.E4M3.F32.PACK_AB_MERGE_C R11, R30, R25, R11 ;  /* 0x000000191e0b723e */ /* 0x000fc4000480700b */
[----:B------:R-:W-:Y:S01]  /*b000*/  F2FP.SATFINITE.E4M3.F32.PACK_AB_MERGE_C R8, R35, R38, R8 ;  /* 0x000000262308723e */ /* 0x000fe20004807008 */
[----:B------:R4:W-:Y:S01]  /*b010*/  STS.128 [R49+0xf000], R4 ;  /* 0x00f0000431007388 */ /* 0x0009e20000000c00 */
[----:B------:R-:W-:-:S05]  /*b020*/  F2FP.SATFINITE.E4M3.F32.PACK_AB_MERGE_C R10, R34, R3, R37 ;  /* 0x00000003220a723e */ /* 0x000fca0004807025 */
[----:B------:R4:W-:Y:S02]  /*b030*/  STS.128 [R0+0xf000], R8 ;  /* 0x00f0000800007388 */ /* 0x0009e40000000c00 */
.L_x_8838:
[----:B------:R-:W-:Y:S05]  /*b040*/  BSYNC B0 ;  /* 0x0000000000007941 */ /* 0x000fea0003800000 */
.L_x_8831:
        /* <DEDUP_REMOVED lines=8> */
.L_x_8828:
[----:B---34-:R-:W-:-:S05]  /*b0d0*/  IMAD.U32 R0, RZ, RZ, UR36 ;  /* 0x00000024ff007e24 */ /* 0x018fca000f8e00ff */
[----:B------:R-:W-:-:S13]  /*b0e0*/  ISETP.NE.AND P0, PT, R0, 0x3, PT ;  /* 0x000000030000780c */ /* 0x000fda0003f05270 */
[----:B------:R-:W-:Y:S05]  /*b0f0*/  @!P0 BRA `(.L_x_8850) ;  /* 0x0000000000048947 */ /* 0x000fea0003800000 */
[----:B------:R-:W-:Y:S01]  /*b100*/  BPT.TRAP 0x1 ;  /* 0x000000040000795c */ /* 0x000fe20000300000 */
.L_x_8850:
[----:B01----:R-:W-:Y:S01]  /*b110*/  IMAD R3, R154, 0x8, R16 ;  /* 0x000000089a037824 */ /* 0x003fe200078e0210 */
[----:B-----5:R-:W-:-:S04]  /*b120*/  SHF.L.U32 R6, R155, 0x1f, RZ ;  /* 0x0000001f9b067819 */ /* 0x020fc800000006ff */
[----:B------:R0:W1:Y:S01]  /*b130*/  SYNCS.PHASECHK.TRANS64.TRYWAIT P1, [R3+URZ+0x19c30], R6 ;  /* 0x019c3006030075a7 */ /* 0x000062000802017f */
[----:B------:R-:W-:Y:S05]  /*b140*/  @!P0 BRA `(.L_x_8851) ;  /* 0x0000000000048947 */ /* 0x000fea0003800000 */
[----:B------:R-:W-:Y:S01]  /*b150*/  BPT.TRAP 0x1 ;  /* 0x000000040000795c */ /* 0x000fe20000300000 */
.L_x_8851:
[----:B------:R-:W-:Y:S01]  /*b160*/  VIADD R0, R16, 0x13800 ;  /* 0x0001380010007836 */ /* 0x000fe20000000000 */
[----:B------:R-:W-:Y:S01]  /*b170*/  LOP3.LUT R4, R36, 0x10000, RZ, 0xfc, !PT ;  /* 0x0001000024047812 */ /* 0x000fe200078efcff */
[----:B------:R-:W-:-:S03]  /*b180*/  IMAD.MOV.U32 R5, RZ, RZ, -0x3ffffff0 ;  /* 0xc0000010ff057424 */ /* 0x000fc600078e00ff */
[----:B------:R-:W-:-:S04]  /*b190*/  SHF.R.U32.HI R0, RZ, 0x4, R0 ;  /* 0x00000004ff007819 */ /* 0x000fc80000011600 */
[----:B------:R-:W-:-:S04]  /*b1a0*/  LOP3.LUT R0, R0, 0x3fff, RZ, 0xc0, !PT ;  /* 0x00003fff00007812 */ /* 0x000fc800078ec0ff */
[----:B------:R-:W-:-:S05]  /*b1b0*/  LOP3.LUT R0, R0, 0x10000, RZ, 0xfc, !PT ;  /* 0x0001000000007812 */ /* 0x000fca00078efcff */
[----:B------:R3:W-:Y:S01]  /*b1c0*/  STL [R1+0x10], R0 ;  /* 0x0000100001007387 */ /* 0x0007e20000100800 */
[----:B-1----:R-:W-:Y:S05]  /*b1d0*/  @P1 BRA `(.L_x_8852) ;  /* 0x0000000000081947 */ /* 0x002fea0003800000 */
[----:B------:R-:W1:Y:S02]  /*b1e0*/  SYNCS.PHASECHK.TRANS64.TRYWAIT P1, [R3+URZ+0x19c30], R6 ;  /* 0x019c3006030075a7 */ /* 0x000e64000802017f */
[----:B-1----:R-:W-:Y:S05]  /*b1f0*/  @!P1 BRA `(.L_x_8853) ;  /* 0x000000d800749947 */ /* 0x002fea0003800000 */
.L_x_8852:
[----:B------:R-:W0:Y:S01]  /*b200*/  LDL R8, [R1+0x10] ;  /* 0x0000100001087983 */ /* 0x000e220000100800 */
[----:B------:R-:W-:Y:S01]  /*b210*/  IMAD.MOV.U32 R7, RZ, RZ, -0x3ffffff0 ;  /* 0xc0000010ff077424 */ /* 0x000fe200078e00ff */
[----:B------:R-:W-:Y:S05]  /*b220*/  WARPSYNC.ALL ;  /* 0x0000000000007948 */ /* 0x000fea0003800000 */
[C---:B------:R-:W-:Y:S01]  /*b230*/  R2UR UR4, R4.reuse ;  /* 0x00000000040472ca */ /* 0x040fe200000e0000 */
[----:B------:R-:W4:Y:S01]  /*b240*/  LDL R11, [R1+0x64] ;  /* 0x00006400010b7983 */ /* 0x000f220000100800 */
[----:B------:R-:W-:Y:S02]  /*b250*/  R2UR UR5, R5 ;  /* 0x00000000050572ca */ /* 0x000fe400000e0000 */
[----:B------:R-:W-:Y:S01]  /*b260*/  R2UR UR7, R7 ;  /* 0x00000000070772ca */ /* 0x000fe200000e0000 */
[----:B------:R-:W-:Y:S01]  /*b270*/  WARPGROUP.ARRIVE ;  /* 0x00000000000079c5 */ /* 0x000fe20000000000 */
[----:B---3--:R-:W3:Y:S01]  /*b280*/  LDL R0, [R1+0x1c] ;  /* 0x00001c0001007983 */ /* 0x008ee20000100800 */
[----:B------:R-:W-:Y:S01]  /*b290*/  VIADD R12, R4, 0x180 ;  /* 0x00000180040c7836 */ /* 0x000fe20000000000 */
[----:B------:R-:W-:Y:S01]  /*b2a0*/  P2R R10, PR, RZ, 0x1 ;  /* 0x00000001ff0a7803 */ /* 0x000fe20000000000 */
[----:B------:R-:W-:-:S02]  /*b2b0*/  IMAD.MOV.U32 R13, RZ, RZ, -0x3ffffff0 ;  /* 0xc0000010ff0d7424 */ /* 0x000fc400078e00ff */
[----:B------:R-:W5:Y:S01]  /*b2c0*/  S2R R90, SR_TID.X ;  /* 0x00000000005a7919 */ /* 0x000f620000002100 */
[----:B------:R-:W-:Y:S01]  /*b2d0*/  IMAD.MOV.U32 R9, RZ, RZ, -0x3ffffff0 ;  /* 0xc0000010ff097424 */ /* 0x000fe200078e00ff */
[----:B------:R-:W-:Y:S01]  /*b2e0*/  BSSY B0, `(.L_x_8854) ;  /* 0x00003da000007945 */ /* 0x000fe20003800000 */
[----:B------:R-:W-:Y:S01]  /*b2f0*/  VIADD R20, R4, 0x300 ;  /* 0x0000030004147836 */ /* 0x000fe20000000000 */
[----:B------:R3:W-:Y:S01]  /*b300*/  STL.64 [R1], R12 ;  /* 0x0000000c01007387 */ /* 0x0007e20000100a00 */
[----:B--2---:R-:W-:Y:S02]  /*b310*/  IMAD.MOV.U32 R21, RZ, RZ, -0x3ffffff0 ;  /* 0xc0000010ff157424 */ /* 0x004fe400078e00ff */
[----:B------:R-:W-:Y:S01]  /*b320*/  IMAD.MOV.U32 R7, RZ, RZ, -0x3ffffff0 ;  /* 0xc0000010ff077424 */ /* 0x000fe200078e00ff */
[----:B-----5:R-:W-:Y:S01]  /*b330*/  LOP3.LUT R90, R90, 0x7f, RZ, 0xc0, !PT ;  /* 0x0000007f5a5a7812 */ /* 0x020fe200078ec0ff */
[----:B01----:R-:W-:-:S04]  /*b340*/  IMAD R6, R154, 0x300, R8 ;  /* 0x000003009a067824 */ /* 0x003fc800078e0208 */
[C---:B------:R-:W-:Y:S01]  /*b350*/  VIADD R8, R6.reuse, 0x100 ;  /* 0x0000010006087836 */ /* 0x040fe20000000000 */
[C---:B------:R-:W-:Y:S01]  /*b360*/  R2UR UR6, R6.reuse ;  /* 0x00000000060672ca */ /* 0x040fe200000e0000 */
[----:B------:R-:W-:-:S12]  /*b370*/  VIADD R6, R6, 0x200 ;  /* 0x0000020006067836 */ /* 0x000fd80000000000 */
[----:B------:R-:W-:Y:S01]  /*b380*/  QGMMA.64x128x32.F32.E4M3.E4M3 R24, gdesc[UR4], RZ, !UPT, gsb0 ;  /* 0x01e00000041879f3 */ /* 0x000fe2000c0008ff */
[----:B------:R-:W-:Y:S02]  /*b390*/  R2UR UR4, R12 ;  /* 0x000000000c0472ca */ /* 0x000fe400000e0000 */
[----:B------:R-:W-:Y:S02]  /*b3a0*/  R2UR UR5, R13 ;  /* 0x000000000d0572ca */ /* 0x000fe400000e0000 */
[----:B------:R-:W-:Y:S02]  /*b3b0*/  R2UR UR6, R8 ;  /* 0x00000000080672ca */ /* 0x000fe400000e0000 */
[----:B------:R-:W-:Y:S01]  /*b3c0*/  R2UR UR7, R9 ;  /* 0x00000000090772ca */ /* 0x000fe200000e0000 */
[----:B------:R-:W-:Y:S02]  /*b3d0*/  WARPGROUP.DEPBAR.LE gsb0, 0x0 ;  /* 0x00008000000079c5 */ /* 0x000fe40000010000 */
[----:B------:R-:W-:-:S10]  /*b3e0*/  WARPGROUP.ARRIVE ;  /* 0x00000000000079c5 */ /* 0x000fd40000000000 */
[----:B------:R-:W-:Y:S01]  /*b3f0*/  QGMMA.64x128x32.F32.E4M3.E4M3 R24, gdesc[UR4], R24, gsb0 ;  /* 0x01e00000041879f3 */ /* 0x000fe20008000818 */
[----:B------:R-:W-:Y:S02]  /*b400*/  R2UR UR4, R20 ;  /* 0x00000000140472ca */ /* 0x000fe400000e0000 */
[----:B------:R-:W-:Y:S02]  /*b410*/  R2UR UR5, R21 ;  /* 0x00000000150572ca */ /* 0x000fe400000e0000 */
[----:B------:R-:W-:Y:S01]  /*b420*/  R2UR UR6, R6 ;  /* 0x00000000060672ca */ /* 0x000fe200000e0000 */
[----:B----4-:R-:W-:Y:S01]  /*b430*/  IMAD.IADD R6, R11, 0x1, R88 ;  /* 0x000000010b067824 */ /* 0x010fe200078e0258 */
[----:B------:R-:W-:-:S03]  /*b440*/  R2UR UR7, R7 ;  /* 0x00000000070772ca */ /* 0x000fc600000e0000 */
[----:B---3--:R-:W-:-:S05]  /*b450*/  IMAD R6, R0, -0x80, R6 ;  /* 0xffffff8000067824 */ /* 0x008fca00078e0206 */
        /* <DEDUP_REMOVED lines=111> */
[C---:B------:R-:W-:Y:S02]  /*bb50*/  ISETP.GT.AND P4, PT, R6.reuse, 0x71, PT ;  /* 0x000000710600780c */ /* 0x040fe40003f84270 */
[----:B------:R-:W-:Y:S02]  /*bb60*/  FMNMX.FTZ R0, R129, R0, !PT ;  /* 0x0000000081007209 */ /* 0x000fe40007810000 */
[----:B------:R-:W-:Y:S02]  /*bb70*/  FSEL R131, R81, -INF , P4 ;  /* 0xff80000051837808 */ /* 0x000fe40002000000 */
[----:B------:R-:W-:Y:S02]  /*bb80*/  ISETP.GT.AND P5, PT, R6, 0x78, PT ;  /* 0x000000780600780c */ /* 0x000fe40003fa4270 */
[----:B------:R-:W-:Y:S02]  /*bb90*/  FMNMX.FTZ R0, R131, R0, !PT ;  /* 0x0000000083007209 */ /* 0x000fe40007810000 */
[----:B------:R-:W-:-:S02]  /*bba0*/  FSEL R81, R84, -INF , P5 ;  /* 0xff80000054517808 */ /* 0x000fc40002800000 */
[C---:B------:R-:W-:Y:S02]  /*bbb0*/  ISETP.GT.AND P6, PT, R6.reuse, 0x79, PT ;  /* 0x000000790600780c */ /* 0x040fe40003fc4270 */
[----:B------:R-:W-:Y:S02]  /*bbc0*/  FMNMX.FTZ R0, R81, R0, !PT ;  /* 0x0000000051007209 */ /* 0x000fe40007810000 */
[----:B------:R-:W-:Y:S02]  /*bbd0*/  FSEL R85, R85, -INF , P6 ;  /* 0xff80000055557808 */ /* 0x000fe40003000000 */
[----:B------:R-:W-:Y:S02]  /*bbe0*/  P2R R26, PR, RZ, 0x4 ;  /* 0x00000004ff1a7803 */ /* 0x000fe40000000000 */
[----:B------:R-:W-:Y:S02]  /*bbf0*/  FMNMX.FTZ R8, R85, R0, !PT ;  /* 0x0000000055087209 */ /* 0x000fe40007810000 */
[----:B------:R-:W-:-:S02]  /*bc00*/  ISETP.GT.AND P2, PT, R6, 0x58, PT ;  /* 0x000000580600780c */ /* 0x000fc40003f44270 */
[----:B------:R-:W-:Y:S01]  /*bc10*/  P2R R28, PR, RZ, 0x2 ;  /* 0x00000002ff1c7803 */ /* 0x000fe20000000000 */
[----:B------:R-:W0:Y:S01]  /*bc20*/  SHFL.BFLY PT, R133, R8, 0x2, 0x1f ;  /* 0x0c401f0008857f89 */ /* 0x000e2200000e0000 */
[C---:B------:R-:W-:Y:S02]  /*bc30*/  ISETP.GT.AND P1, PT, R6.reuse, 0x59, PT ;  /* 0x000000590600780c */ /* 0x040fe40003f24270 */
[----:B------:R-:W-:Y:S02]  /*bc40*/  P2R R30, PR, RZ, 0x1 ;  /* 0x00000001ff1e7803 */ /* 0x000fe40000000000 */
[----:B------:R-:W-:Y:S02]  /*bc50*/  ISETP.GT.AND P0, PT, R6, 0x60, PT ;  /* 0x000000600600780c */ /* 0x000fe40003f04270 */
[----:B------:R-:W-:Y:S02]  /*bc60*/  FSEL R71, R71, -INF , P1 ;  /* 0xff80000047477808 */ /* 0x000fe40000800000 */
[----:B------:R-:W-:-:S02]  /*bc70*/  P2R R24, PR, RZ, 0x8 ;  /* 0x00000008ff187803 */ /* 0x000fc40000000000 */
[----:B------:R-:W-:Y:S02]  /*bc80*/  FSEL R135, R74, -INF , P0 ;  /* 0xff8000004a877808 */ /* 0x000fe40000000000 */
[----:B------:R-:W-:Y:S02]  /*bc90*/  ISETP.NE.AND P0, PT, R30, RZ, PT ;  /* 0x000000ff1e00720c */ /* 0x000fe40003f05270 */
[----:B------:R-:W-:Y:S02]  /*bca0*/  ISETP.NE.AND P1, PT, R28, RZ, PT ;  /* 0x000000ff1c00720c */ /* 0x000fe40003f25270 */
[----:B------:R-:W-:Y:S02]  /*bcb0*/  FSEL R75, R75, -INF , P0 ;  /* 0xff8000004b4b7808 */ /* 0x000fe40000000000 */
[----:B------:R-:W-:Y:S02]  /*bcc0*/  FSEL R83, R83, -INF , P4 ;  /* 0xff80000053537808 */ /* 0x000fe40002000000 */
[----:B------:R-:W-:-:S02]  /*bcd0*/  FSEL R87, R87, -INF , P6 ;  /* 0xff80000057577808 */ /* 0x000fc40003000000 */
[----:B------:R-:W-:Y:S02]  /*bce0*/  ISETP.NE.AND P0, PT, R10, RZ, PT ;  /* 0x000000ff0a00720c */ /* 0x000fe40003f05270 */
[----:B0-----:R-:W-:Y:S02]  /*bcf0*/  FMNMX.FTZ R12, R8, R133, !PT ;  /* 0x00000085080c7209 */ /* 0x001fe40007810000 */
        /* <DEDUP_REMOVED lines=8> */
[----:B0-----:R-:W-:Y:S02]  /*bd80*/  FMNMX.FTZ R0, R12, R133, !PT ;  /* 0x000000850c007209 */ /* 0x001fe40007810000 */
[----:B------:R-:W-:Y:S02]  /*bd90*/  FMNMX.FTZ R8, R101, R8, !PT ;  /* 0x0000000865087209 */ /* 0x000fe40007810000 */
[----:B------:R-:W-:Y:S01]  /*bda0*/  FSEL R133, R70, -INF , P2 ;  /* 0xff80000046857808 */ /* 0x000fe20001000000 */
[----:B------:R-:W-:-:S01]  /*bdb0*/  FFMA.FTZ R14, R2, R0, -8 ;  /* 0xc1000000020e7423 */ /* 0x000fc20000010000 */
[----:B------:R-:W-:Y:S02]  /*bdc0*/  FMNMX.FTZ R8, R43, R8, !PT ;  /* 0x000000082b087209 */ /* 0x000fe40007810000 */
[----:B------:R-:W-:-:S02]  /*bdd0*/  FSETP.NEU.FTZ.AND P3, PT, R0, -INF , PT ;  /* 0xff8000000000780b */ /* 0x000fc40003f7d000 */
[----:B------:R-:W-:Y:S02]  /*bde0*/  FMNMX.FTZ R8, R105, R8, !PT ;  /* 0x0000000869087209 */ /* 0x000fe40007810000 */
[----:B------:R-:W-:Y:S02]  /*bdf0*/  FSEL R6, R14, RZ, P3 ;  /* 0x000000ff0e067208 */ /* 0x000fe40001800000 */
[----:B------:R-:W-:Y:S02]  /*be00*/  FMNMX.FTZ R8, R47, R8, !PT ;  /* 0x000000082f087209 */ /* 0x000fe40007810000 */
[----:B------:R-:W-:Y:S01]  /*be10*/  ISETP.NE.AND P3, PT, R24, RZ, PT ;  /* 0x000000ff1800720c */ /* 0x000fe20003f65270 */
[C-C-:B------:R-:W-:Y:S01]  /*be20*/  FFMA.FTZ R24, R2.reuse, R37, -R6.reuse ;  /* 0x0000002502187223 */ /* 0x140fe20000010806 */
[----:B------:R-:W-:Y:S01]  /*be30*/  FMNMX.FTZ R8, R109, R8, !PT ;  /* 0x000000086d087209 */ /* 0x000fe20007810000 */
[--C-:B------:R-:W-:Y:S01]  /*be40*/  FFMA.FTZ R30, R2, R45, -R6.reuse ;  /* 0x0000002d021e7223 */ /* 0x100fe20000010806 */
[----:B------:R-:W-:Y:S01]  /*be50*/  ISETP.NE.AND P2, PT, R26, RZ, PT ;  /* 0x000000ff1a00720c */ /* 0x000fe20003f45270 */
[C-C-:B------:R-:W-:Y:S01]  /*be60*/  FFMA.FTZ R26, R2.reuse, R41, -R6.reuse ;  /* 0x00000029021a7223 */ /* 0x140fe20000010806 */
[----:B------:R-:W-:Y:S01]  /*be70*/  FMNMX.FTZ R8, R51, R8, !PT ;  /* 0x0000000833087209 */ /* 0x000fe20007810000 */
[--C-:B------:R-:W-:Y:S01]  /*be80*/  FFMA.FTZ R41, R2, R53, -R6.reuse ;  /* 0x0000003502297223 */ /* 0x100fe20000010806 */
[----:B------:R-:W-:Y:S01]  /*be90*/  FSEL R37, R78, -INF , P1 ;  /* 0xff8000004e257808 */ /* 0x000fe20000800000 */
[C-C-:B------:R-:W-:Y:S01]  /*bea0*/  FFMA.FTZ R12, R2.reuse, R29, -R6.reuse ;  /* 0x0000001d020c7223 */ /* 0x140fe20000010806 */
[----:B------:R-:W-:Y:S01]  /*beb0*/  FMNMX.FTZ R8, R111, R8, !PT ;  /* 0x000000086f087209 */ /* 0x000fe20007810000 */
[C-C-:B------:R-:W-:Y:S01]  /*bec0*/  FFMA.FTZ R29, R2.reuse, R95, -R6.reuse ;  /* 0x0000005f021d7223 */ /* 0x140fe20000010806 */
[----:B------:R-:W-:Y:S01]  /*bed0*/  FSEL R79, R79, -INF , P2 ;  /* 0xff8000004f4f7808 */ /* 0x000fe20001000000 */
[C-C-:B------:R-:W-:Y:S01]  /*bee0*/  FFMA.FTZ R10, R2.reuse, R25, -R6.reuse ;  /* 0x00000019020a7223 */ /* 0x140fe20000010806 */
[----:B------:R-:W-:Y:S01]  /*bef0*/  FMNMX.FTZ R8, R55, R8, !PT ;  /* 0x0000000837087209 */ /* 0x000fe20007810000 */
[--C-:B------:R-:W-:Y:S01]  /*bf00*/  FFMA.FTZ R14, R2, R33, -R6.reuse ;  /* 0x00000021020e7223 */ /* 0x100fe20000010806 */
[----:B------:R-:W-:Y:S01]  /*bf10*/  FSEL R45, R82, -INF , P3 ;  /* 0xff800000522d7808 */ /* 0x000fe20001800000 */
[C-C-:B------:R-:W-:Y:S01]  /*bf20*/  FFMA.FTZ R25, R2.reuse, R91, -R6.reuse ;  /* 0x0000005b02197223 */ /* 0x140fe20000010806 */
[----:B------:R-:W-:Y:S01]  /*bf30*/  FMNMX.FTZ R8, R117, R8, !PT ;  /* 0x0000000875087209 */ /* 0x000fe20007810000 */
[--C-:B------:R-:W-:Y:S01]  /*bf40*/  FFMA.FTZ R33, R2, R49, -R6.reuse ;  /* 0x0000003102217223 */ /* 0x100fe20000010806 */
[----:B------:R-:W-:Y:S01]  /*bf50*/  FSEL R53, R86, -INF , P5 ;  /* 0xff80000056357808 */ /* 0x000fe20002800000 */
[C-C-:B------:R-:W-:Y:S01]  /*bf60*/  FFMA.FTZ R49, R2.reuse, R57, -R6.reuse ;  /* 0x0000003902317223 */ /* 0x140fe20000010806 */
        /* <DEDUP_REMOVED lines=27> */
[----:B------:R-:W-:Y:S01]  /*c120*/  FFMA.FTZ R77, R2, R85, -R6 ;  /* 0x00000055024d7223 */ /* 0x000fe20000010806 */
[----:B------:R-:W-:Y:S01]  /*c130*/  FMNMX.FTZ R8, R135, R8, !PT ;  /* 0x0000000887087209 */ /* 0x000fe20007810000 */
[----:B------:R-:W-:Y:S01]  /*c140*/  MUFU.EX2 R7, R7 ;  /* 0x0000000700077308 */ /* 0x000fe20000000800 */
[----:B------:R-:W-:-:S02]  /*c150*/  ISETP.NE.AND P2, PT, R90, RZ, PT ;  /* 0x000000ff5a00720c */ /* 0x000fc40003f45270 */
[----:B------:R-:W-:-:S04]  /*c160*/  FMNMX.FTZ R8, R75, R8, !PT ;  /* 0x000000084b087209 */ /* 0x000fc80007810000 */
[----:B------:R-:W-:Y:S01]  /*c170*/  FMNMX.FTZ R8, R37, R8, !PT ;  /* 0x0000000825087209 */ /* 0x000fe20007810000 */
[----:B------:R-:W0:Y:S03]  /*c180*/  MUFU.EX2 R10, R10 ;  /* 0x0000000a000a7308 */ /* 0x000e260000000800 */
[----:B------:R-:W-:-:S03]  /*c190*/  FMNMX.FTZ R8, R79, R8, !PT ;  /* 0x000000084f087209 */ /* 0x000fc60007810000 */
[----:B------:R-:W-:Y:S01]  /*c1a0*/  @!P2 VIADD R3, R3, 0x19c40 ;  /* 0x00019c400303a836 */ /* 0x000fe20000000000 */
[----:B------:R-:W-:Y:S01]  /*c1b0*/  FMNMX.FTZ R8, R45, R8, !PT ;  /* 0x000000082d087209 */ /* 0x000fe20007810000 */
[----:B------:R-:W1:Y:S03]  /*c1c0*/  MUFU.EX2 R9, R9 ;  /* 0x0000000900097308 */ /* 0x000e660000000800 */
[----:B------:R-:W-:Y:S02]  /*c1d0*/  FMNMX.FTZ R8, R83, R8, !PT ;  /* 0x0000000853087209 */ /* 0x000fe40007810000 */
[----:B------:R-:W-:Y:S02]  /*c1e0*/  @!P2 PRMT R3, RZ, 0x654, R3 ;  /* 0x00000654ff03a816 */ /* 0x000fe40000000003 */
[----:B------:R-:W-:Y:S01]  /*c1f0*/  FMNMX.FTZ R8, R53, R8, !PT ;  /* 0x0000000835087209 */ /* 0x000fe20007810000 */
[----:B------:R-:W2:Y:S01]  /*c200*/  MUFU.EX2 R12, R12 ;  /* 0x0000000c000c7308 */ /* 0x000ea20000000800 */
[----:B0-----:R-:W-:-:S01]  /*c210*/  FADD.FTZ R68, R7, R10 ;  /* 0x0000000a07447221 */ /* 0x001fc20000010000 */
[----:B------:R0:W-:Y:S01]  /*c220*/  @!P2 SYNCS.ARRIVE.TRANS64.RED.A1T0 RZ, [R3+URZ], RZ ;  /* 0x000000ff03ffa9a7 */ /* 0x0001e2000810043f */
[----:B------:R-:W-:-:S05]  /*c230*/  FMNMX.FTZ R8, R87, R8, !PT ;  /* 0x0000000857087209 */ /* 0x000fca0007810000 */
[----:B------:R-:W3:Y:S01]  /*c240*/  SHFL.BFLY PT, R95, R8, 0x2, 0x1f ;  /* 0x0c401f00085f7f89 */ /* 0x000ee200000e0000 */
[----:B------:R-:W-:Y:S01]  /*c250*/  MUFU.EX2 R13, R13 ;  /* 0x0000000d000d7308 */ /* 0x000fe20000000800 */
[----:B-1----:R-:W-:-:S07]  /*c260*/  FADD.FTZ R85, R9, R68 ;  /* 0x0000004409557221 */ /* 0x002fce0000010000 */
[----:B------:R-:W-:Y:S01]  /*c270*/  MUFU.EX2 R14, R14 ;  /* 0x0000000e000e7308 */ /* 0x000fe20000000800 */
[----:B--2---:R-:W-:-:S01]  /*c280*/  FADD.FTZ R72, R12, R85 ;  /* 0x000000550c487221 */ /* 0x004fc20000010000 */
[----:B------:R-:W-:-:S04]  /*c290*/  F2FP.SATFINITE.E4M3.F32.PACK_AB_MERGE_C R148, R12, R9, RZ ;  /* 0x000000090c94723e */ /* 0x000fc800048070ff */
[----:B------:R-:W-:Y:S02]  /*c2a0*/  F2FP.SATFINITE.E4M3.F32.PACK_AB_MERGE_C R148, R10, R7, R148 ;  /* 0x000000070a94723e */ /* 0x000fe40004807094 */
[----:B------:R-:W-:Y:S01]  /*c2b0*/  MUFU.EX2 R15, R15 ;  /* 0x0000000f000f7308 */ /* 0x000fe20000000800 */
[----:B---3--:R-:W-:-:S07]  /*c2c0*/  FMNMX.FTZ R95, R8, R95, !PT ;  /* 0x0000005f085f7209 */ /* 0x008fce0007810000 */
[----:B------:R-:W1:Y:S01]  /*c2d0*/  MUFU.EX2 R24, R24 ;  /* 0x0000001800187308 */ /* 0x000e620000000800 */
[----:B------:R-:W2:Y:S07]  /*c2e0*/  SHFL.BFLY PT, R8, R95, 0x1, 0x1f ;  /* 0x0c201f005f087f89 */ /* 0x000eae00000e0000 */
[----:B------:R-:W-:Y:S08]  /*c2f0*/  MUFU.EX2 R25, R25 ;  /* 0x0000001900197308 */ /* 0x000ff00000000800 */
[----:B------:R-:W-:Y:S01]  /*c300*/  MUFU.EX2 R26, R26 ;  /* 0x0000001a001a7308 */ /* 0x000fe20000000800 */
[----:B-1----:R-:W-:-:S04]  /*c310*/  F2FP.SATFINITE.E4M3.F32.PACK_AB_MERGE_C R150, R24, R15, RZ ;  /* 0x0000000f1896723e */ /* 0x002fc800048070ff */
[----:B------:R-:W-:-:S03]  /*c320*/  F2FP.SATFINITE.E4M3.F32.PACK_AB_MERGE_C R150, R14, R13, R150 ;  /* 0x0000000d0e96723e */ /* 0x000fc60004807096 */
[----:B------:R-:W-:Y:S01]  /*c330*/  MUFU.EX2 R29, R29 ;  /* 0x0000001d001d7308 */ /* 0x000fe20000000800 */
[----:B--2---:R-:W-:-:S04]  /*c340*/  FMNMX.FTZ R8, R95, R8, !PT ;  /* 0x000000085f087209 */ /* 0x004fc80007810000 */
[----:B------:R-:W-:Y:S01]  /*c350*/  FSETP.NEU.FTZ.AND P1, PT, R8, -INF , PT ;  /* 0xff8000000800780b */ /* 0x000fe20003f3d000 */
[----:B------:R-:W-:-:S02]  /*c360*/  FFMA.FTZ R56, R2, R8, -8 ;  /* 0xc100000002387423 */ /* 0x000fc40000010008 */
[----:B------:R-:W1:Y:S03]  /*c370*/  MUFU.EX2 R30, R30 ;  /* 0x0000001e001e7308 */ /* 0x000e660000000800 */
        /* <DEDUP_REMOVED lines=24> */
[--C-:B------:R-:W-:Y:S01]  /*c500*/  FFMA.FTZ R59, R2, R119, -R56.reuse ;  /* 0x00000077023b7223 */ /* 0x100fe20000010838 */
[----:B-1----:R-:W-:Y:S01]  /*c510*/  F2FP.SATFINITE.E4M3.F32.PACK_AB_MERGE_C R136, R30, R29, RZ ;  /* 0x0000001d1e88723e */ /* 0x002fe200048070ff */
[----:B------:R-:W1:Y:S01]  /*c520*/  MUFU.EX2 R58, R58 ;  /* 0x0000003a003a7308 */ /* 0x000e620000000800 */
[----:B------:R-:W-:-:S01]  /*c530*/  FFMA.FTZ R51, R2, R123, -R56 ;  /* 0x0000007b02337223 */ /* 0x000fc20000010838 */
[C-C-:B0-----:R-:W-:Y:S01]  /*c540*/  FFMA.FTZ R3, R2.reuse, R133, -R56.reuse ;  /* 0x0000008502037223 */ /* 0x141fe20000010838 */
[----:B------:R-:W-:-:S01]  /*c550*/  FFMA.FTZ R135, R2, R135, -R56 ;  /* 0x0000008702877223 */ /* 0x000fc20000010838 */
[C-C-:B------:R-:W-:Y:S01]  /*c560*/  FFMA.FTZ R75, R2.reuse, R75, -R56.reuse ;  /* 0x0000004b024b7223 */ /* 0x140fe20000010838 */
[----:B------:R-:W-:-:S01]  /*c570*/  FFMA.FTZ R79, R2, R79, -R56 ;  /* 0x0000004f024f7223 */ /* 0x000fc20000010838 */
[C-C-:B------:R-:W-:Y:S01]  /*c580*/  FFMA.FTZ R45, R2.reuse, R45, -R56.reuse ;  /* 0x0000002d022d7223 */ /* 0x140fe20000010838 */
[----:B------:R-:W-:-:S01]  /*c590*/  FFMA.FTZ R83, R2, R83, -R56 ;  /* 0x0000005302537223 */ /* 0x000fc20000010838 */
[----:B------:R-:W0:Y:S01]  /*c5a0*/  MUFU.EX2 R81, R81 ;  /* 0x0000005100517308 */ /* 0x000e220000000800 */
[----:B--2---:R-:W-:-:S01]  /*c5b0*/  FADD.FTZ R63, R6, R11 ;  /* 0x0000000b063f7221 */ /* 0x004fc20000010000 */
[----:B------:R-:W-:Y:S01]  /*c5c0*/  FFMA.FTZ R53, R2, R53, -R56 ;  /* 0x0000003502357223 */ /* 0x000fe20000010838 */
[----:B------:R-:W-:-:S05]  /*c5d0*/  F2FP.SATFINITE.E4M3.F32.PACK_AB_MERGE_C R136, R26, R25, R136 ;  /* 0x000000191a88723e */ /* 0x000fca0004807088 */
[----:B------:R-:W2:Y:S01]  /*c5e0*/  MUFU.EX2 R27, R27 ;  /* 0x0000001b001b7308 */ /* 0x000ea20000000800 */
[----:B-1----:R-:W-:-:S01]  /*c5f0*/  FADD.FTZ R68, R58, R63 ;  /* 0x0000003f3a447221 */ /* 0x002fc20000010000 */
[----:B------:R-:W-:-:S04]  /*c600*/  FADD.FTZ R63, R13, R72 ;  /* 0x000000480d3f7221 */ /* 0x000fc80000010000 */
[----:B------:R-:W-:Y:S02]  /*c610*/  FADD.FTZ R72, R14, R63 ;  /* 0x0000003f0e487221 */ /* 0x000fe40000010000 */
[----:B------:R-:W1:Y:S01]  /*c620*/  MUFU.EX2 R50, R50 ;  /* 0x0000003200327308 */ /* 0x000e620000000800 */
[----:B0-----:R-:W-:-:S01]  /*c630*/  FADD.FTZ R74, R81, R68 ;  /* 0x00000044514a7221 */ /* 0x001fc20000010000 */
[----:B------:R-:W-:Y:S01]  /*c640*/  FFMA.FTZ R68, R2, R67, -R56 ;  /* 0x0000004302447223 */ /* 0x000fe20000010838 */
[----:B------:R-:W-:-:S01]  /*c650*/  FADD.FTZ R63, R15, R72 ;  /* 0x000000480f3f7221 */ /* 0x000fc20000010000 */
[----:B------:R-:W-:Y:S01]  /*c660*/  FFMA.FTZ R72, R2, R71, -R56 ;  /* 0x0000004702487223 */ /* 0x000fe20000010838 */
[----:B------:R-:W-:Y:S02]  /*c670*/  F2FP.SATFINITE.E4M3.F32.PACK_AB_MERGE_C R149, R81, R58, RZ ;  /* 0x0000003a5195723e */ /* 0x000fe400048070ff */
[----:B------:R-:W-:Y:S01]  /*c680*/  FADD.FTZ R76, R24, R63 ;  /* 0x0000003f184c7221 */ /* 0x000fe20000010000 */
[----:B------:R-:W0:Y:S01]  /*c690*/  MUFU.EX2 R60, R60 ;  /* 0x0000003c003c7308 */ /* 0x000e220000000800 */
[----:B--2---:R-:W-:-:S01]  /*c6a0*/  FADD.FTZ R67, R27, R74 ;  /* 0x0000004a1b437221 */ /* 0x004fc20000010000 */
[C-C-:B------:R-:W-:Y:S01]  /*c6b0*/  FFMA.FTZ R63, R2.reuse, R37, -R56.reuse ;  /* 0x00000025023f7223 */ /* 0x140fe20000010838 */
[----:B------:R-:W-:-:S01]  /*c6c0*/  FFMA.FTZ R56, R2, R87, -R56 ;  /* 0x0000005702387223 */ /* 0x000fc20000010838 */
[----:B------:R-:W-:-:S04]  /*c6d0*/  F2FP.SATFINITE.E4M3.F32.PACK_AB_MERGE_C R149, R11, R6, R149 ;  /* 0x000000060b95723e */ /* 0x000fc80004807095 */
[----:B------:R-:W2:Y:S01]  /*c6e0*/  MUFU.EX2 R39, R39 ;  /* 0x0000002700277308 */ /* 0x000ea20000000800 */
[----:B-1----:R-:W-:-:S07]  /*c6f0*/  FADD.FTZ R67, R50, R67 ;  /* 0x0000004332437221 */ /* 0x002fce0000010000 */
[----:B------:R-:W1:Y:S01]  /*c700*/  MUFU.EX2 R31, R31 ;  /* 0x0000001f001f7308 */ /* 0x000e620000000800 */
[----:B0-----:R-:W-:-:S01]  /*c710*/  FADD.FTZ R74, R60, R67 ;  /* 0x000000433c4a7221 */ /* 0x001fc20000010000 */
[----:B------:R-:W-:-:S06]  /*c720*/  FADD.FTZ R67, R25, R76 ;  /* 0x0000004c19437221 */ /* 0x000fcc0000010000 */
[----:B------:R-:W0:Y:S01]  /*c730*/  MUFU.EX2 R52, R52 ;  /* 0x0000003400347308 */ /* 0x000e220000000800 */
[----:B--2---:R-:W-:-:S01]  /*c740*/  FADD.FTZ R74, R39, R74 ;  /* 0x0000004a274a7221 */ /* 0x004fc20000010000 */
[----:B------:R-:W-:-:S04]  /*c750*/  F2FP.SATFINITE.E4M3.F32.PACK_AB_MERGE_C R151, R39, R60, RZ ;  /* 0x0000003c2797723e */ /* 0x000fc800048070ff */
[----:B------:R-:W-:Y:S02]  /*c760*/  F2FP.SATFINITE.E4M3.F32.PACK_AB_MERGE_C R151, R50, R27, R151 ;  /* 0x0000001b3297723e */ /* 0x000fe40004807097 */
        /* <DEDUP_REMOVED lines=11> */
[----:B-1----:R-:W-:-:S01]  /*c820*/  FADD.FTZ R74, R47, R74 ;  /* 0x0000004a2f4a7221 */ /* 0x002fc20000010000 */
[----:B------:R-:W-:-:S04]  /*c830*/  F2FP.SATFINITE.E4M3.F32.PACK_AB_MERGE_C R137, R47, R62, RZ ;  /* 0x0000003e2f89723e */ /* 0x000fc800048070ff */
        /* <DEDUP_REMOVED lines=12> */
[C---:B-1----:R-:W-:Y:S01]  /*c900*/  F2FP.SATFINITE.E4M3.F32.PACK_AB_MERGE_C R138, R41.reuse, R32, RZ ;  /* 0x00000020298a723e */ /* 0x042fe200048070ff */
[----:B------:R-:W-:-:S03]  /*c910*/  FADD.FTZ R41, R41, R24 ;  /* 0x0000001829297221 */ /* 0x000fc60000010000 */
[----:B------:R-:W-:-:S03]  /*c920*/  F2FP.SATFINITE.E4M3.F32.PACK_AB_MERGE_C R138, R33, R28, R138 ;  /* 0x0000001c218a723e */ /* 0x000fc6000480708a */
        /* <DEDUP_REMOVED lines=17> */
[C---:B--2---:R-:W-:Y:S01]  /*ca40*/  F2FP.SATFINITE.E4M3.F32.PACK_AB_MERGE_C R140, R91.reuse, R38, RZ ;  /* 0x000000265b8c723e */ /* 0x044fe200048070ff */
[----:B------:R-:W-:-:S03]  /*ca50*/  FADD.FTZ R91, R91, R32 ;  /* 0x000000205b5b7221 */ /* 0x000fc60000010000 */
[----:B------:R-:W-:-:S03]  /*ca60*/  F2FP.SATFINITE.E4M3.F32.PACK_AB_MERGE_C R140, R49, R34, R140 ;  /* 0x00000022318c723e */ /* 0x000fc6000480708c */
[----:B------:R-:W2:Y:S01]  /*ca70*/  MUFU.EX2 R51, R51 ;  /* 0x0000003300337308 */ /* 0x000ea20000000800 */
[C---:B-1----:R-:W-:Y:S01]  /*ca80*/  F2FP.SATFINITE.E4M3.F32.PACK_AB_MERGE_C R141, R70.reuse, R59, RZ ;  /* 0x0000003b468d723e */ /* 0x042fe200048070ff */
[----:B------:R-:W-:-:S03]  /*ca90*/  FADD.FTZ R70, R70, R7 ;  /* 0x0000000746467221 */ /* 0x000fc60000010000 */
[----:B------:R-:W-:-:S03]  /*caa0*/  F2FP.SATFINITE.E4M3.F32.PACK_AB_MERGE_C R141, R64, R43, R141 ;  /* 0x0000002b408d723e */ /* 0x000fc6000480708d */
[----:B------:R-:W1:Y:S01]  /*cab0*/  MUFU.EX2 R57, R57 ;  /* 0x0000003900397308 */ /* 0x000e620000000800 */
[----:B0-----:R-:W-:-:S07]  /*cac0*/  FADD.FTZ R10, R36, R91 ;  /* 0x0000005b240a7221 */ /* 0x001fce0000010000 */
[----:B------:R-:W0:Y:S01]  /*cad0*/  MUFU.EX2 R68, R68 ;  /* 0x0000004400447308 */ /* 0x000e220000000800 */
[----:B--2---:R-:W-:-:S07]  /*cae0*/  FADD.FTZ R7, R51, R70 ;  /* 0x0000004633077221 */ /* 0x004fce0000010000 */
[----:B------:R-:W-:Y:S01]  /*caf0*/  MUFU.EX2 R40, R40 ;  /* 0x0000002800287308 */ /* 0x000fe20000000800 */
[----:B-1----:R-:W-:-:S07]  /*cb00*/  FADD.FTZ R13, R57, R10 ;  /* 0x0000000a390d7221 */ /* 0x002fce0000010000 */
        /* <DEDUP_REMOVED lines=9> */
[----:B0-----:R-:W-:-:S07]  /*cba0*/  FADD.FTZ R7, R3, R14 ;  /* 0x0000000e03077221 */ /* 0x001fce0000010000 */
[----:B------:R-:W0:Y:S01]  /*cbb0*/  MUFU.EX2 R69, R69 ;  /* 0x0000004500457308 */ /* 0x000e220000000800 */
[C---:B--2---:R-:W-:Y:S01]  /*cbc0*/  F2FP.SATFINITE.E4M3.F32.PACK_AB_MERGE_C R13, R72.reuse, R3, RZ ;  /* 0x00000003480d723e */ /* 0x044fe200048070ff */
[----:B------:R-:W-:-:S03]  /*cbd0*/  FADD.FTZ R72, R72, R7 ;  /* 0x0000000748487221 */ /* 0x000fc60000010000 */
[----:B------:R-:W-:-:S03]  /*cbe0*/  F2FP.SATFINITE.E4M3.F32.PACK_AB_MERGE_C R143, R68, R51, R13 ;  /* 0x00000033448f723e */ /* 0x000fc6000480700d */
[----:B------:R-:W1:Y:S08]  /*cbf0*/  MUFU.EX2 R42, R42 ;  /* 0x0000002a002a7308 */ /* 0x000e700000000800 */
[----:B------:R2:W3:Y:S01]  /*cc00*/  MUFU.EX2 R37, R135 ;  /* 0x0000008700257308 */ /* 0x0004e20000000800 */
[----:B0-----:R-:W-:-:S07]  /*cc10*/  F2FP.SATFINITE.E4M3.F32.PACK_AB_MERGE_C R144, R69, R44, RZ ;  /* 0x0000002c4590723e */ /* 0x001fce00048070ff */
[----:B------:R-:W0:Y:S01]  /*cc20*/  MUFU.EX2 R65, R65 ;  /* 0x0000004100417308 */ /* 0x000e220000000800 */
[----:B-1----:R-:W-:-:S01]  /*cc30*/  FADD.FTZ R14, R42, R61 ;  /* 0x0000003d2a0e7221 */ /* 0x002fc20000010000 */
[----:B--2---:R-:W-:-:S04]  /*cc40*/  IMAD.MOV.U32 R135, RZ, RZ, RZ ;  /* 0x000000ffff877224 */ /* 0x004fc800078e00ff */
[----:B------:R-:W-:Y:S02]  /*cc50*/  IMAD.MOV.U32 R134, RZ, RZ, R135 ;  /* 0x000000ffff867224 */ /* 0x000fe400078e0087 */
[----:B------:R-:W1:Y:S01]  /*cc60*/  MUFU.EX2 R12, R75 ;  /* 0x0000004b000c7308 */ /* 0x000e620000000800 */
[----:B---3--:R-:W-:-:S01]  /*cc70*/  FADD.FTZ R3, R37, R72 ;  /* 0x0000004825037221 */ /* 0x008fc20000010000 */
[--C-:B------:R-:W-:Y:S02]  /*cc80*/  IMAD.MOV.U32 R133, RZ, RZ, R135.reuse ;  /* 0x000000ffff857224 */ /* 0x100fe400078e0087 */
[--C-:B------:R-:W-:Y:S02]  /*cc90*/  IMAD.MOV.U32 R132, RZ, RZ, R135.reuse ;  /* 0x000000ffff847224 */ /* 0x100fe400078e0087 */
[--C-:B------:R-:W-:Y:S02]  /*cca0*/  IMAD.MOV.U32 R131, RZ, RZ, R135.reuse ;  /* 0x000000ffff837224 */ /* 0x100fe400078e0087 */
[----:B------:R-:W2:Y:S01]  /*ccb0*/  MUFU.EX2 R9, R63 ;  /* 0x0000003f00097308 */ /* 0x000ea20000000800 */
[C---:B0-----:R-:W-:Y:S01]  /*ccc0*/  F2FP.SATFINITE.E4M3.F32.PACK_AB_MERGE_C R144, R65.reuse, R42, R144 ;  /* 0x0000002a4190723e */ /* 0x041fe20004807090 */
[----:B------:R-:W-:Y:S01]  /*ccd0*/  FADD.FTZ R65, R65, R14 ;  /* 0x0000000e41417221 */ /* 0x000fe20000010000 */
[----:B------:R-:W-:-:S02]  /*cce0*/  IMAD.MOV.U32 R130, RZ, RZ, R135 ;  /* 0x000000ffff827224 */ /* 0x000fc400078e0087 */
[----:B------:R-:W-:Y:S02]  /*ccf0*/  IMAD.MOV.U32 R129, RZ, RZ, R135 ;  /* 0x000000ffff817224 */ /* 0x000fe400078e0087 */
[----:B------:R-:W-:-:S01]  /*cd00*/  FADD.FTZ R44, R44, R65 ;  /* 0x000000412c2c7221 */ /* 0x000fc20000010000 */
[----:B------:R-:W-:Y:S01]  /*cd10*/  IMAD.MOV.U32 R128, RZ, RZ, R135 ;  /* 0x000000ffff807224 */ /* 0x000fe200078e0087 */
[----:B------:R-:W0:Y:S01]  /*cd20*/  MUFU.EX2 R24, R79 ;  /* 0x0000004f00187308 */ /* 0x000e220000000800 */
[----:B-1----:R-:W-:-:S01]  /*cd30*/  FADD.FTZ R6, R12, R3 ;  /* 0x000000030c067221 */ /* 0x002fc20000010000 */
[----:B------:R-:W-:Y:S01]  /*cd40*/  FADD.FTZ R69, R69, R44 ;  /* 0x0000002c45457221 */ /* 0x000fe20000010000 */
[--C-:B------:R-:W-:Y:S02]  /*cd50*/  IMAD.MOV.U32 R127, RZ, RZ, R135.reuse ;  /* 0x000000ffff7f7224 */ /* 0x100fe400078e0087 */
[--C-:B------:R-:W-:Y:S02]  /*cd60*/  IMAD.MOV.U32 R126, RZ, RZ, R135.reuse ;  /* 0x000000ffff7e7224 */ /* 0x100fe400078e0087 */
[----:B------:R-:W-:Y:S01]  /*cd70*/  IMAD.MOV.U32 R125, RZ, RZ, R135 ;  /* 0x000000ffff7d7224 */ /* 0x000fe200078e0087 */
[----:B------:R-:W-:Y:S01]  /*cd80*/  MUFU.EX2 R48, R48 ;  /* 0x0000003000307308 */ /* 0x000fe20000000800 */
[----:B--2---:R-:W-:-:S01]  /*cd90*/  FADD.FTZ R3, R9, R6 ;  /* 0x0000000609037221 */ /* 0x004fc20000010000 */
[----:B------:R-:W-:-:S02]  /*cda0*/  IMAD.MOV.U32 R124, RZ, RZ, R135 ;  /* 0x000000ffff7c7224 */ /* 0x000fc400078e0087 */
[--C-:B------:R-:W-:Y:S02]  /*cdb0*/  IMAD.MOV.U32 R123, RZ, RZ, R135.reuse ;  /* 0x000000ffff7b7224 */ /* 0x100fe400078e0087 */
[----:B------:R-:W-:Y:S02]  /*cdc0*/  IMAD.MOV.U32 R122, RZ, RZ, R135 ;  /* 0x000000ffff7a7224 */ /* 0x000fe400078e0087 */
[----:B------:R-:W1:Y:S01]  /*cdd0*/  MUFU.EX2 R77, R77 ;  /* 0x0000004d004d7308 */ /* 0x000e620000000800 */
[C---:B0-----:R-:W-:Y:S01]  /*cde0*/  F2FP.SATFINITE.E4M3.F32.PACK_AB_MERGE_C R9, R24.reuse, R9, RZ ;  /* 0x000000091809723e */ /* 0x041fe200048070ff */
[----:B------:R-:W-:Y:S01]  /*cdf0*/  FADD.FTZ R24, R24, R3 ;  /* 0x0000000318187221 */ /* 0x000fe20000010000 */
[----:B------:R-:W-:Y:S02]  /*ce00*/  IMAD.MOV.U32 R121, RZ, RZ, R135 ;  /* 0x000000ffff797224 */ /* 0x000fe400078e0087 */
[----:B------:R-:W-:Y:S01]  /*ce10*/  F2FP.SATFINITE.E4M3.F32.PACK_AB_MERGE_C R145, R12, R37, R9 ;  /* 0x000000250c91723e */ /* 0x000fe20004807009 */
[----:B------:R-:W-:-:S02]  /*ce20*/  IMAD.MOV.U32 R120, RZ, RZ, R135 ;  /* 0x000000ffff787224 */ /* 0x000fc400078e0087 */
[----:B------:R-:W0:Y:S01]  /*ce30*/  MUFU.EX2 R46, R46 ;  /* 0x0000002e002e7308 */ /* 0x000e220000000800 */
[--C-:B------:R-:W-:Y:S02]  /*ce40*/  IMAD.MOV.U32 R119, RZ, RZ, R135.reuse ;  /* 0x000000ffff777224 */ /* 0x100fe400078e0087 */
[--C-:B------:R-:W-:Y:S02]  /*ce50*/  IMAD.MOV.U32 R118, RZ, RZ, R135.reuse ;  /* 0x000000ffff767224 */ /* 0x100fe400078e0087 */
[--C-:B------:R-:W-:Y:S02]  /*ce60*/  IMAD.MOV.U32 R117, RZ, RZ, R135.reuse ;  /* 0x000000ffff757224 */ /* 0x100fe400078e0087 */
[--C-:B------:R-:W-:Y:S01]  /*ce70*/  IMAD.MOV.U32 R116, RZ, RZ, R135.reuse ;  /* 0x000000ffff747224 */ /* 0x100fe200078e0087 */
[----:B------:R-:W2:Y:S01]  /*ce80*/  MUFU.EX2 R45, R45 ;  /* 0x0000002d002d7308 */ /* 0x000ea20000000800 */
[----:B-1----:R-:W-:Y:S01]  /*ce90*/  F2FP.SATFINITE.E4M3.F32.PACK_AB_MERGE_C R7, R77, R48, RZ ;  /* 0x000000304d07723e */ /* 0x002fe200048070ff */
[----:B------:R-:W-:-:S02]  /*cea0*/  IMAD.MOV.U32 R115, RZ, RZ, R135 ;  /* 0x000000ffff737224 */ /* 0x000fc400078e0087 */
[--C-:B------:R-:W-:Y:S02]  /*ceb0*/  IMAD.MOV.U32 R114, RZ, RZ, R135.reuse ;  /* 0x000000ffff727224 */ /* 0x100fe400078e0087 */
[----:B------:R-:W-:Y:S02]  /*cec0*/  IMAD.MOV.U32 R113, RZ, RZ, R135 ;  /* 0x000000ffff717224 */ /* 0x000fe400078e0087 */
[----:B------:R-:W1:Y:S01]  /*ced0*/  MUFU.EX2 R73, R73 ;  /* 0x0000004900497308 */ /* 0x000e620000000800 */
[----:B0-----:R-:W-:-:S01]  /*cee0*/  FADD.FTZ R6, R46, R69 ;  /* 0x000000452e067221 */ /* 0x001fc20000010000 */
[--C-:B------:R-:W-:Y:S02]  /*cef0*/  IMAD.MOV.U32 R112, RZ, RZ, R135.reuse ;  /* 0x000000ffff707224 */ /* 0x100fe400078e0087 */
[--C-:B------:R-:W-:Y:S02]  /*cf00*/  IMAD.MOV.U32 R111, RZ, RZ, R135.reuse ;  /* 0x000000ffff6f7224 */ /* 0x100fe400078e0087 */
[----:B------:R-:W-:-:S02]  /*cf10*/  IMAD.MOV.U32 R110, RZ, RZ, R135 ;  /* 0x000000ffff6e7224 */ /* 0x000fc400078e0087 */
[----:B------:R-:W0:Y:S01]  /*cf20*/  MUFU.EX2 R10, R83 ;  /* 0x00000053000a7308 */ /* 0x000e220000000800 */
[----:B--2---:R-:W-:-:S01]  /*cf30*/  FADD.FTZ R3, R45, R24 ;  /* 0x000000182d037221 */ /* 0x004fc20000010000 */
[--C-:B------:R-:W-:Y:S02]  /*cf40*/  IMAD.MOV.U32 R109, RZ, RZ, R135.reuse ;  /* 0x000000ffff6d7224 */ /* 0x100fe400078e0087 */
[--C-:B------:R-:W-:Y:S02]  /*cf50*/  IMAD.MOV.U32 R108, RZ, RZ, R135.reuse ;  /* 0x000000ffff6c7224 */ /* 0x100fe400078e0087 */
[----:B------:R-:W-:Y:S02]  /*cf60*/  IMAD.MOV.U32 R107, RZ, RZ, R135 ;  /* 0x000000ffff6b7224 */ /* 0x000fe400078e0087 */
[----:B------:R-:W-:Y:S01]  /*cf70*/  MUFU.EX2 R53, R53 ;  /* 0x0000003500357308 */ /* 0x000fe20000000800 */
[C---:B-1----:R-:W-:Y:S01]  /*cf80*/  F2FP.SATFINITE.E4M3.F32.PACK_AB_MERGE_C R146, R73.reuse, R46, R7 ;  /* 0x0000002e4992723e */ /* 0x042fe20004807007 */
[----:B------:R-:W-:Y:S01]  /*cf90*/  FADD.FTZ R73, R73, R6 ;  /* 0x0000000649497221 */ /* 0x000fe20000010000 */
[----:B------:R-:W-:-:S02]  /*cfa0*/  IMAD.MOV.U32 R106, RZ, RZ, R135 ;  /* 0x000000ffff6a7224 */ /* 0x000fc400078e0087 */
[----:B------:R-:W-:Y:S02]  /*cfb0*/  IMAD.MOV.U32 R105, RZ, RZ, R135 ;  /* 0x000000ffff697224 */ /* 0x000fe400078e0087 */
[----:B------:R-:W-:-:S01]  /*cfc0*/  FADD.FTZ R48, R48, R73 ;  /* 0x0000004930307221 */ /* 0x000fc20000010000 */
[----:B------:R-:W-:Y:S01]  /*cfd0*/  IMAD.MOV.U32 R104, RZ, RZ, R135 ;  /* 0x000000ffff687224 */ /* 0x000fe200078e0087 */
[----:B------:R-:W1:Y:S01]  /*cfe0*/  MUFU.EX2 R56, R56 ;  /* 0x0000003800387308 */ /* 0x000e620000000800 */
[----:B0-----:R-:W-:-:S01]  /*cff0*/  FADD.FTZ R6, R10, R3 ;  /* 0x000000030a067221 */ /* 0x001fc20000010000 */
        /* <DEDUP_REMOVED lines=8> */
[----:B-1----:R-:W-:Y:S01]  /*d080*/  F2FP.SATFINITE.E4M3.F32.PACK_AB_MERGE_C R3, R56, R53, RZ ;  /* 0x000000353803723e */ /* 0x002fe200048070ff */
[----:B------:R-:W-:-:S01]  /*d090*/  FADD.FTZ R53, R53, R6 ;  /* 0x0000000635357221 */ /* 0x000fc20000010000 */
[----:B------:R-:W-:-:S02]  /*d0a0*/  IMAD.MOV.U32 R95, RZ, RZ, R135 ;  /* 0x000000ffff5f7224 */ /* 0x000fc400078e0087 */
[----:B------:R-:W-:Y:S01]  /*d0b0*/  F2FP.SATFINITE.E4M3.F32.PACK_AB_MERGE_C R147, R10, R45, R3 ;  /* 0x0000002d0a93723e */ /* 0x000fe20004807003 */
[----:B------:R-:W-:Y:S01]  /*d0c0*/  FADD.FTZ R3, R77, R48 ;  /* 0x000000304d037221 */ /* 0x000fe20000010000 */
[----:B------:R-:W-:-:S01]  /*d0d0*/  FADD.FTZ R6, R56, R53 ;  /* 0x0000003538067221 */ /* 0x000fc20000010000 */
[--C-:B------:R-:W-:Y:S02]  /*d0e0*/  IMAD.MOV.U32 R94, RZ, RZ, R135.reuse ;  /* 0x000000ffff5e7224 */ /* 0x100fe400078e0087 */
[--C-:B------:R-:W-:Y:S02]  /*d0f0*/  IMAD.MOV.U32 R93, RZ, RZ, R135.reuse ;  /* 0x000000ffff5d7224 */ /* 0x100fe400078e0087 */
[--C-:B------:R-:W-:Y:S02]  /*d100*/  IMAD.MOV.U32 R92, RZ, RZ, R135.reuse ;  /* 0x000000ffff5c7224 */ /* 0x100fe400078e0087 */
[--C-:B------:R-:W-:Y:S02]  /*d110*/  IMAD.MOV.U32 R91, RZ, RZ, R135.reuse ;  /* 0x000000ffff5b7224 */ /* 0x100fe400078e0087 */
[----:B------:R-:W-:-:S02]  /*d120*/  IMAD.MOV.U32 R90, RZ, RZ, R135 ;  /* 0x000000ffff5a7224 */ /* 0x000fc400078e0087 */
[--C-:B------:R-:W-:Y:S02]  /*d130*/  IMAD.MOV.U32 R89, RZ, RZ, R135.reuse ;  /* 0x000000ffff597224 */ /* 0x100fe400078e0087 */
[----:B------:R-:W-:Y:S01]  /*d140*/  IMAD.MOV.U32 R88, RZ, RZ, R135 ;  /* 0x000000ffff587224 */ /* 0x000fe200078e0087 */
[----:B------:R-:W-:Y:S06]  /*d150*/  @!P1 BRA `(.L_x_8855) ;  /* 0x0000001c00c89947 */ /* 0x000fec0003800000 */
[----:B------:R-:W2:Y:S01]  /*d160*/  LDL.LU R80, [R1+0x1c] ;  /* 0x00001c0001507983 */ /* 0x000ea20000300800 */
[----:B------:R-:W-:Y:S01]  /*d170*/  IMAD.MOV.U32 R12, RZ, RZ, R8 ;  /* 0x000000ffff0c7224 */ /* 0x000fe200078e0008 */
[----:B------:R-:W-:Y:S01]  /*d180*/  CS2R R134, SRZ ;  /* 0x0000000000867805 */ /* 0x000fe2000001ff00 */
[----:B------:R-:W-:Y:S01]  /*d190*/  IMAD.MOV.U32 R13, RZ, RZ, R0 ;  /* 0x000000ffff0d7224 */ /* 0x000fe200078e0000 */
[----:B------:R-:W-:Y:S01]  /*d1a0*/  CS2R R132, SRZ ;  /* 0x0000000000847805 */ /* 0x000fe2000001ff00 */
[----:B------:R-:W-:Y:S01]  /*d1b0*/  IMAD.MOV.U32 R10, RZ, RZ, R155 ;  /* 0x000000ffff0a7224 */ /* 0x000fe200078e009b */
[----:B------:R-:W-:Y:S01]  /*d1c0*/  CS2R R130, SRZ ;  /* 0x0000000000827805 */ /* 0x000fe2000001ff00 */
[----:B------:R-:W-:Y:S01]  /*d1d0*/  IMAD.MOV.U32 R9, RZ, RZ, R154 ;  /* 0x000000ffff097224 */ /* 0x000fe200078e009a */
        /* <DEDUP_REMOVED lines=21> */
[----:B--2---:R-:W-:-:S07]  /*d330*/  VIADD R7, R80, 0xfffffffe ;  /* 0xfffffffe50077836 */ /* 0x004fce0000000000 */
.L_x_8867:
[----:B------:R-:W-:-:S04]  /*d340*/  ISETP.NE.AND P1, PT, R9, 0x1, PT ;  /* 0x000000010900780c */ /* 0x000fc80003f25270 */
[----:B------:R-:W-:-:S04]  /*d350*/  SEL R155, RZ, 0x1, P1 ;  /* 0x00000001ff9b7807 */ /* 0x000fc80000800000 */
[----:B------:R-:W-:Y:S01]  /*d360*/  LOP3.LUT R155, R10, R155, RZ, 0x3c, !PT ;  /* 0x0000009b0a9b7212 */ /* 0x000fe200078e3cff */
[----:B0-----:R-:W-:Y:S06]  /*d370*/  @!P0 BRA `(.L_x_8856) ;  /* 0x0000000000048947 */ /* 0x001fec0003800000 */
[----:B------:R-:W-:Y:S01]  /*d380*/  BPT.TRAP 0x1 ;  /* 0x000000040000795c */ /* 0x000fe20000300000 */
.L_x_8856:
        /* <DEDUP_REMOVED lines=8> */
.L_x_8857:
[----:B------:R-:W2:Y:S01]  /*d410*/  LDL R0, [R1+0x10] ;  /* 0x0000100001007983 */ /* 0x000ea20000100800 */
[----:B------:R-:W-:Y:S01]  /*d420*/  BSSY B1, `(.L_x_8858) ;  /* 0x0000006000017945 */ /* 0x000fe20003800000 */
[----:B------:R-:W-:Y:S02]  /*d430*/  IMAD.MOV.U32 R27, RZ, RZ, -0x3ffffff0 ;  /* 0xc0000010ff1b7424 */ /* 0x000fe400078e00ff */
[----:B--2---:R-:W-:Y:S01]  /*d440*/  IMAD R26, R154, 0x300, R0 ;  /* 0x000003009a1a7824 */ /* 0x004fe200078e0200 */
[----:B-1----:R-:W-:Y:S06]  /*d450*/  @P1 BRA `(.L_x_8859) ;  /* 0x0000000000081947 */ /* 0x002fec0003800000 */
[----:B------:R-:W1:Y:S02]  /*d460*/  SYNCS.PHASECHK.TRANS64.TRYWAIT P1, [R14+URZ+0x19c30], R11 ;  /* 0x019c300b0e0075a7 */ /* 0x000e64000802017f */
[----:B-1----:R-:W-:Y:S05]  /*d470*/  @!P1 BRA `(.L_x_8860) ;  /* 0x000000b400e89947 */ /* 0x002fea0003800000 */
.L_x_8859:
[----:B------:R-:W-:Y:S05]  /*d480*/  BSYNC B1 ;  /* 0x0000000000017941 */ /* 0x000fea0003800000 */
.L_x_8858:
[----:B------:R2:W-:Y:S04]  /*d490*/  STL.64 [R1+0x78], R2 ;  /* 0x0000780201007387 */ /* 0x0005e80000100a00 */
[----:B--2---:R-:W2:Y:S01]  /*d4a0*/  LDL.64 R2, [R1] ;  /* 0x0000000001027983 */ /* 0x004ea20000100a00 */
[C---:B------:R-:W-:Y:S01]  /*d4b0*/  R2UR UR6, R26.reuse ;  /* 0x000000001a0672ca */ /* 0x040fe200000e0000 */
[C---:B------:R-:W-:Y:S01]  /*d4c0*/  VIADD R24, R26.reuse, 0x100 ;  /* 0x000001001a187836 */ /* 0x040fe20000000000 */
[----:B------:R-:W-:Y:S01]  /*d4d0*/  R2UR UR7, R27 ;  /* 0x000000001b0772ca */ /* 0x000fe200000e0000 */
[----:B------:R-:W-:Y:S01]  /*d4e0*/  VIADD R26, R26, 0x200 ;  /* 0x000002001a1a7836 */ /* 0x000fe20000000000 */
[----:B------:R-:W-:Y:S01]  /*d4f0*/  R2UR UR4, R4 ;  /* 0x00000000040472ca */ /* 0x000fe200000e0000 */
[----:B------:R-:W-:Y:S01]  /*d500*/  IMAD.MOV.U32 R25, RZ, RZ, -0x3ffffff0 ;  /* 0xc0000010ff197424 */ /* 0x000fe200078e00ff */
[----:B------:R-:W-:Y:S01]  /*d510*/  R2UR UR5, R5 ;  /* 0x00000000050572ca */ /* 0x000fe200000e0000 */
[----:B------:R-:W-:Y:S01]  /*d520*/  IMAD.MOV.U32 R27, RZ, RZ, -0x3ffffff0 ;  /* 0xc0000010ff1b7424 */ /* 0x000fe200078e00ff */
[----:B------:R-:W-:-:S02]  /*d530*/  R2UR UR10, R24 ;  /* 0x00000000180a72ca */ /* 0x000fc400000e0000 */
[----:B------:R-:W-:Y:S02]  /*d540*/  R2UR UR11, R25 ;  /* 0x00000000190b72ca */ /* 0x000fe400000e0000 */
[----:B------:R-:W-:Y:S02]  /*d550*/  R2UR UR14, R26 ;  /* 0x000000001a0e72ca */ /* 0x000fe400000e0000 */
[----:B------:R-:W-:Y:S02]  /*d560*/  R2UR UR15, R27 ;  /* 0x000000001b0f72ca */ /* 0x000fe400000e0000 */
[----:B------:R-:W-:-:S06]  /*d570*/  WARPGROUP.ARRIVE ;  /* 0x00000000000079c5 */ /* 0x000fcc0000000000 */
[----:B------:R-:W-:Y:S01]  /*d580*/  QGMMA.64x128x32.F32.E4M3.E4M3 R24, gdesc[UR4], RZ, !UPT, gsb0 ;  /* 0x01e00000041879f3 */ /* 0x000fe2000c0008ff */
[----:B------:R-:W-:Y:S02]  /*d590*/  R2UR UR12, R20 ;  /* 0x00000000140c72ca */ /* 0x000fe400000e0000 */
[----:B------:R-:W-:Y:S01]  /*d5a0*/  R2UR UR13, R21 ;  /* 0x00000000150d72ca */ /* 0x000fe200000e0000 */
[----:B------:R-:W-:Y:S02]  /*d5b0*/  WARPGROUP.DEPBAR.LE gsb0, 0x0 ;  /* 0x00008000000079c5 */ /* 0x000fe40000010000 */
[----:B------:R-:W-:Y:S01]  /*d5c0*/  WARPGROUP.ARRIVE ;  /* 0x00000000000079c5 */ /* 0x000fe20000000000 */
[----:B--2---:R-:W-:Y:S02]  /*d5d0*/  R2UR UR8, R2 ;  /* 0x00000000020872ca */ /* 0x004fe400000e0000 */
[----:B------:R-:W-:Y:S02]  /*d5e0*/  R2UR UR9, R3 ;  /* 0x00000000030972ca */ /* 0x000fe400000e0000 */
[----:B------:R2:W5:Y:S11]  /*d5f0*/  LDL.LU.64 R2, [R1+0x78] ;  /* 0x0000780001027983 */ /* 0x0005760000300a00 */
[----:B------:R-:W-:Y:S03]  /*d600*/  QGMMA.64x128x32.F32.E4M3.E4M3 R24, gdesc[UR8], R24, gsb0 ;  /* 0x01e00000081879f3 */ /* 0x000fe60008000818 */
[----:B------:R-:W-:-:S02]  /*d610*/  WARPGROUP.DEPBAR.LE gsb0, 0x0 ;  /* 0x00008000000079c5 */ /* 0x000fc40000010000 */
[----:B------:R-:W-:-:S07]  /*d620*/  WARPGROUP.ARRIVE ;  /* 0x00000000000079c5 */ /* 0x000fce0000000000 */
[----:B------:R-:W-:Y:S03]  /*d630*/  QGMMA.64x128x32.F32.E4M3.E4M3 R24, gdesc[UR12], R24, gsb0 ;  /* 0x01e000000c1879f3 */ /* 0x000fe60008000818 */
[----:B------:R-:W-:Y:S02]  /*d640*/  WARPGROUP.DEPBAR.LE gsb0, 0x0 ;  /* 0x00008000000079c5 */ /* 0x000fe40000010000 */
[----:B--2---:R-:W-:Y:S05]  /*d650*/  @!P0 BRA `(.L_x_8861) ;  /* 0x0000000000048947 */ /* 0x004fea0003800000 */
[----:B------:R-:W-:Y:S01]  /*d660*/  BPT.TRAP 0x1 ;  /* 0x000000040000795c */ /* 0x000fe20000300000 */
.L_x_8861:
[----:B------:R-:W-:Y:S01]  /*d670*/  SHF.L.U32 R0, R10, 0x1f, RZ ;  /* 0x0000001f0a007819 */ /* 0x000fe200000006ff */
[----:B------:R-:W-:-:S04]  /*d680*/  IMAD R15, R9, 0x8, R16 ;  /* 0x00000008090f7824 */ /* 0x000fc800078e0210 */
[----:B------:R2:W3:Y:S01]  /*d690*/  SYNCS.PHASECHK.TRANS64.TRYWAIT P1, [R15+URZ+0x19c50], R0 ;  /* 0x019c50000f0075a7 */ /* 0x0004e2000802017f */
[----:B------:R-:W-:Y:S05]  /*d6a0*/  @!P0 BRA `(.L_x_8862) ;  /* 0x0000000000048947 */ /* 0x000fea0003800000 */
[----:B------:R-:W-:Y:S01]  /*d6b0*/  BPT.TRAP 0x1 ;  /* 0x000000040000795c */ /* 0x000fe20000300000 */
.L_x_8862:
[----:B------:R-:W-:Y:S04]  /*d6c0*/  BSSY B1, `(.L_x_8863) ;  /* 0x0000004000017945 */ /* 0x000fe80003800000 */
[----:B---3--:R-:W-:Y:S05]  /*d6d0*/  @P1 BRA `(.L_x_8864) ;  /* 0x0000000000081947 */ /* 0x008fea0003800000 */
[----:B------:R-:W3:Y:S02]  /*d6e0*/  SYNCS.PHASECHK.TRANS64.TRYWAIT P1, [R15+URZ+0x19c50], R0 ;  /* 0x019c50000f0075a7 */ /* 0x000ee4000802017f */
[----:B---3--:R-:W-:Y:S05]  /*d6f0*/  @!P1 BRA `(.L_x_8865) ;  /* 0x000000b4005c9947 */ /* 0x008fea0003800000 */
.L_x_8864:
[----:B------:R-:W-:Y:S05]  /*d700*/  BSYNC B1 ;  /* 0x0000000000017941 */ /* 0x000fea0003800000 */
.L_x_8863:
[----:B--23--:R-:W-:Y:S01]  /*d710*/  VIADD R0, R16, 0x3000 ;  /* 0x0000300010007836 */ /* 0x00cfe20000000000 */
[----:B------:R-:W-:Y:S01]  /*d720*/  WARPGROUP.ARRIVE ;  /* 0x00000000000079c5 */ /* 0x000fe20000000000 */
[----:B01----:R-:W-:-:S03]  /*d730*/  IMAD.MOV.U32 R11, RZ, RZ, 0x40000040 ;  /* 0x40000040ff0b7424 */ /* 0x003fc600078e00ff */
[----:B------:R-:W-:-:S04]  /*d740*/  SHF.R.U32.HI R0, RZ, 0x4, R0 ;  /* 0x00000004ff007819 */ /* 0x000fc80000011600 */
[----:B------:R-:W-:-:S04]  /*d750*/  LOP3.LUT R0, R0, 0x3fff, RZ, 0xc0, !PT ;  /* 0x00003fff00007812 */ /* 0x000fc800078ec0ff */
[----:B------:R-:W-:-:S05]  /*d760*/  LOP3.LUT R0, R0, 0x10000, RZ, 0xfc, !PT ;  /* 0x0001000000007812 */ /* 0x000fca00078efcff */
[----:B------:R-:W-:Y:S01]  /*d770*/  IMAD R8, R9, 0x300, R0 ;  /* 0x0000030009087824 */ /* 0x000fe200078e0200 */
[----:B------:R-:W-:Y:S01]  /*d780*/  FMNMX.FTZ R0, R24, R13, !PT ;  /* 0x0000000d18007209 */ /* 0x000fe20007810000 */
[----:B------:R-:W-:Y:S02]  /*d790*/  IMAD.MOV.U32 R9, RZ, RZ, 0x40000040 ;  /* 0x40000040ff097424 */ /* 0x000fe400078e00ff */
[C---:B------:R-:W-:Y:S01]  /*d7a0*/  VIADD R10, R8.reuse, 0x2 ;  /* 0x00000002080a7836 */ /* 0x040fe20000000000 */
[----:B------:R-:W-:Y:S02]  /*d7b0*/  R2UR UR6, R8 ;  /* 0x00000000080672ca */ /* 0x000fe400000e0000 */
[----:B------:R-:W-:Y:S02]  /*d7c0*/  R2UR UR7, R9 ;  /* 0x00000000090772ca */ /* 0x000fe400000e0000 */
[----:B------:R-:W-:-:S04]  /*d7d0*/  FMNMX.FTZ R0, R25, R0, !PT ;  /* 0x0000000019007209 */ /* 0x000fc80007810000 */
[----:B------:R-:W-:-:S04]  /*d7e0*/  FMNMX.FTZ R0, R28, R0, !PT ;  /* 0x000000001c007209 */ /* 0x000fc80007810000 */
[----:B------:R-:W-:-:S03]  /*d7f0*/  FMNMX.FTZ R0, R29, R0, !PT ;  /* 0x000000001d007209 */ /* 0x000fc60007810000 */
[----:B------:R-:W-:Y:S01]  /*d800*/  QGMMA.64x96x32.F32.E4M3.E4M3 R88, R148, gdesc[UR4], R88, gsb0 ;  /* 0x0160000494587df3 */ /* 0x000fe20008000858 */
[----:B------:R-:W-:Y:S01]  /*d810*/  R2UR UR6, R10 ;  /* 0x000000000a0672ca */ /* 0x000fe200000e0000 */
[----:B------:R-:W-:Y:S01]  /*d820*/  VIADD R10, R8, 0x4 ;  /* 0x00000004080a7836 */ /* 0x000fe20000000000 */
[----:B------:R-:W-:Y:S01]  /*d830*/  R2UR UR7, R11 ;  /* 0x000000000b0772ca */ /* 0x000fe200000e0000 */
[----:B------:R-:W-:Y:S01]  /*d840*/  IMAD.MOV.U32 R11, RZ, RZ, 0x40000040 ;  /* 0x40000040ff0b7424 */ /* 0x000fe200078e00ff */
[----:B------:R-:W-:Y:S01]  /*d850*/  FMNMX.FTZ R0, R32, R0, !PT ;  /* 0x0000000020007209 */ /* 0x000fe20007810000 */
[----:B------:R-:W-:-:S03]  /*d860*/  VIADD R8, R8, 0x6 ;  /* 0x0000000608087836 */ /* 0x000fc60000000000 */
        /* <DEDUP_REMOVED lines=26> */
[----:B------:R-:W-:Y:S02]  /*da10*/  WARPGROUP.DEPBAR.LE gsb0, 0x0 ;  /* 0x00008000000079c5 */ /* 0x000fe40000010000 */
[----:B------:R-:W-:Y:S01]  /*da20*/  WARPGROUP.ARRIVE ;  /* 0x00000000000079c5 */ /* 0x000fe20000000000 */
[----:B------:R-:W-:-:S05]  /*da30*/  FMNMX.FTZ R0, R85, R0, !PT ;  /* 0x0000000055007209 */ /* 0x000fca0007810000 */
[----:B------:R-:W0:Y:S01]  /*da40*/  S2R R151, SR_TID.X ;  /* 0x0000000000977919 */ /* 0x000e220000002100 */
[----:B------:R-:W-:Y:S01]  /*da50*/  QGMMA.64x96x32.F32.E4M3.E4M3 R88, R136, gdesc[UR4], R88, gsb0 ;  /* 0x0160000488587df3 */ /* 0x000fe20008000858 */
[----:B------:R-:W-:Y:S01]  /*da60*/  R2UR UR6, R10 ;  /* 0x000000000a0672ca */ /* 0x000fe200000e0000 */
[----:B------:R-:W1:Y:S01]  /*da70*/  SHFL.BFLY PT, R9, R0, 0x2, 0x1f ;  /* 0x0c401f0000097f89 */ /* 0x000e6200000e0000 */
[----:B------:R-:W-:Y:S02]  /*da80*/  FMNMX.FTZ R10, R26, R12, !PT ;  /* 0x0000000c1a0a7209 */ /* 0x000fe40007810000 */
[----:B------:R-:W-:Y:S02]  /*da90*/  R2UR UR7, R11 ;  /* 0x000000000b0772ca */ /* 0x000fe400000e0000 */
[----:B------:R-:W-:-:S04]  /*daa0*/  FMNMX.FTZ R10, R27, R10, !PT ;  /* 0x0000000a1b0a7209 */ /* 0x000fc80007810000 */
[----:B------:R-:W-:-:S04]  /*dab0*/  FMNMX.FTZ R10, R30, R10, !PT ;  /* 0x0000000a1e0a7209 */ /* 0x000fc80007810000 */
[----:B------:R-:W-:-:S04]  /*dac0*/  FMNMX.FTZ R10, R31, R10, !PT ;  /* 0x0000000a1f0a7209 */ /* 0x000fc80007810000 */
[----:B------:R-:W-:-:S04]  /*dad0*/  FMNMX.FTZ R10, R34, R10, !PT ;  /* 0x0000000a220a7209 */ /* 0x000fc80007810000 */
[----:B------:R-:W-:Y:S02]  /*dae0*/  FMNMX.FTZ R10, R35, R10, !PT ;  /* 0x0000000a230a7209 */ /* 0x000fe40007810000 */
[----:B-1----:R-:W-:Y:S01]  /*daf0*/  FMNMX.FTZ R0, R0, R9, !PT ;  /* 0x0000000900007209 */ /* 0x002fe20007810000 */
[----:B------:R-:W-:Y:S01]  /*db00*/  IMAD.MOV.U32 R9, RZ, RZ, 0x40000040 ;  /* 0x40000040ff097424 */ /* 0x000fe200078e00ff */
[----:B------:R-:W-:Y:S02]  /*db10*/  FMNMX.FTZ R10, R38, R10, !PT ;  /* 0x0000000a260a7209 */ /* 0x000fe40007810000 */
[----:B0-----:R-:W-:Y:S02]  /*db20*/  LOP3.LUT R151, R151, 0x7f, RZ, 0xc0, !PT ;  /* 0x0000007f97977812 */ /* 0x001fe400078ec0ff */
[----:B------:R-:W-:Y:S02]  /*db30*/  FMNMX.FTZ R10, R39, R10, !PT ;  /* 0x0000000a270a7209 */ /* 0x000fe40007810000 */
[----:B------:R-:W-:-:S02]  /*db40*/  ISETP.NE.AND P1, PT, R151, RZ, PT ;  /* 0x000000ff9700720c */ /* 0x000fc40003f25270 */
[----:B------:R-:W-:-:S04]  /*db50*/  FMNMX.FTZ R10, R42, R10, !PT ;  /* 0x0000000a2a0a7209 */ /* 0x000fc80007810000 */
[----:B------:R-:W-:-:S04]  /*db60*/  FMNMX.FTZ R10, R43, R10, !PT ;  /* 0x0000000a2b0a7209 */ /* 0x000fc80007810000 */
[----:B------:R-:W-:-:S03]  /*db70*/  FMNMX.FTZ R10, R46, R10, !PT ;  /* 0x0000000a2e0a7209 */ /* 0x000fc60007810000 */
[----:B------:R-:W-:Y:S01]  /*db80*/  @!P1 VIADD R14, R14, 0x19c40 ;  /* 0x00019c400e0e9836 */ /* 0x000fe20000000000 */
[----:B------:R-:W-:-:S04]  /*db90*/  FMNMX.FTZ R10, R47, R10, !PT ;  /* 0x0000000a2f0a7209 */ /* 0x000fc80007810000 */
[----:B------:R-:W-:Y:S02]  /*dba0*/  FMNMX.FTZ R10, R50, R10, !PT ;  /* 0x0000000a320a7209 */ /* 0x000fe40007810000 */
[----:B------:R-:W-:Y:S02]  /*dbb0*/  @!P1 PRMT R14, RZ, 0x654, R14 ;  /* 0x00000654ff0e9816 */ /* 0x000fe4000000000e */
        /* <DEDUP_REMOVED lines=14> */
[----:B------:R-:W-:-:S03]  /*dca0*/  WARPGROUP.DEPBAR.LE gsb0, 0x0 ;  /* 0x00008000000079c5 */ /* 0x000fc60000010000 */
[----:B------:R-:W-:Y:S01]  /*dcb0*/  FMNMX.FTZ R10, R79, R10, !PT ;  /* 0x0000000a4f0a7209 */ /* 0x000fe20007810000 */
[----:B------:R-:W-:-:S03]  /*dcc0*/  WARPGROUP.ARRIVE ;  /* 0x00000000000079c5 */ /* 0x000fc60000000000 */
[----:B------:R-:W-:-:S03]  /*dcd0*/  FMNMX.FTZ R10, R82, R10, !PT ;  /* 0x0000000a520a7209 */ /* 0x000fc60007810000 */
[----:B------:R-:W-:Y:S01]  /*dce0*/  QGMMA.64x96x32.F32.E4M3.E4M3 R88, R140, gdesc[UR4], R88, gsb0 ;  /* 0x016000048c587df3 */ /* 0x000fe20008000858 */
[----:B------:R-:W-:Y:S02]  /*dcf0*/  FMNMX.FTZ R10, R83, R10, !PT ;  /* 0x0000000a530a7209 */ /* 0x000fe40007810000 */
[----:B------:R-:W-:Y:S02]  /*dd00*/  R2UR UR7, R9 ;  /* 0x00000000090772ca */ /* 0x000fe400000e0000 */
[----:B------:R-:W-:Y:S01]  /*dd10*/  FMNMX.FTZ R10, R86, R10, !PT ;  /* 0x0000000a560a7209 */ /* 0x000fe20007810000 */
[----:B------:R-:W0:Y:S01]  /*dd20*/  SHFL.BFLY PT, R9, R0, 0x1, 0x1f ;  /* 0x0c201f0000097f89 */ /* 0x000e2200000e0000 */
[----:B------:R-:W-:Y:S02]  /*dd30*/  R2UR UR6, R8 ;  /* 0x00000000080672ca */ /* 0x000fe400000e0000 */
[----:B------:R-:W-:-:S05]  /*dd40*/  FMNMX.FTZ R10, R87, R10, !PT ;  /* 0x0000000a570a7209 */ /* 0x000fca0007810000 */
[----:B------:R-:W1:Y:S01]  /*dd50*/  SHFL.BFLY PT, R11, R10, 0x2, 0x1f ;  /* 0x0c401f000a0b7f89 */ /* 0x000e6200000e0000 */
[----:B0-----:R-:W-:Y:S02]  /*dd60*/  FMNMX.FTZ R0, R0, R9, !PT ;  /* 0x0000000900007209 */ /* 0x001fe40007810000 */
[----:B-1----:R-:W-:-:S03]  /*dd70*/  FMNMX.FTZ R11, R10, R11, !PT ;  /* 0x0000000b0a0b7209 */ /* 0x002fc60007810000 */
[----:B------:R-:W-:Y:S01]  /*dd80*/  FADD.FTZ R10, -R0, R13 ;  /* 0x0000000d000a7221 */ /* 0x000fe20000010100 */
[----:B-----5:R-:W-:-:S01]  /*dd90*/  FFMA.FTZ R13, R2, R0, -8 ;  /* 0xc1000000020d7423 */ /* 0x020fc20000010000 */
[----:B------:R-:W0:Y:S02]  /*dda0*/  SHFL.BFLY PT, R8, R11, 0x1, 0x1f ;  /* 0x0c201f000b087f89 */ /* 0x000e2400000e0000 */
[----:B------:R-:W-:-:S06]  /*ddb0*/  FMUL.FTZ R10, R2, R10 ;  /* 0x0000000a020a7220 */ /* 0x000fcc0000410000 */
[----:B------:R-:W-:Y:S01]  /*ddc0*/  MUFU.EX2 R10, R10 ;  /* 0x0000000a000a7308 */ /* 0x000fe20000000800 */
[----:B0-----:R-:W-:Y:S01]  /*ddd0*/  FMNMX.FTZ R8, R11, R8, !PT ;  /* 0x000000080b087209 */ /* 0x001fe20007810000 */
[C-C-:B------:R-:W-:Y:S01]  /*dde0*/  FFMA.FTZ R11, R2.reuse, R24, -R13.reuse ;  /* 0x00000018020b7223 */ /* 0x140fe2000001080d */
[----:B------:R-:W-:-:S01]  /*ddf0*/  FFMA.FTZ R24, R2, R28, -R13 ;  /* 0x0000001c02187223 */ /* 0x000fc2000001080d */
[C-C-:B------:R-:W-:Y:S01]  /*de00*/  FFMA.FTZ R28, R2.reuse, R32, -R13.reuse ;  /* 0x00000020021c7223 */ /* 0x140fe2000001080d */
[----:B------:R-:W-:-:S01]  /*de10*/  FFMA.FTZ R32, R2, R36, -R13 ;  /* 0x0000002402207223 */ /* 0x000fc2000001080d */
[----:B------:R-:W-:Y:S01]  /*de20*/  FADD.FTZ R9, -R8, R12 ;  /* 0x0000000c08097221 */ /* 0x000fe20000010100 */
        /* <DEDUP_REMOVED lines=15> */
[C---:B------:R-:W-:Y:S01]  /*df20*/  FFMA.FTZ R81, R2.reuse, R8, -8 ;  /* 0xc100000002517423 */ /* 0x040fe20000010008 */
        /* <DEDUP_REMOVED lines=13> */
[C---:B------:R-:W-:Y:S01]  /*e000*/  FFMA.FTZ R43, R2.reuse, R43, -R81 ;  /* 0x0000002b022b7223 */ /* 0x040fe20000010851 */
[----:B------:R-:W-:-:S01]  /*e010*/  FFMA.FTZ R40, R2, R44, -R13 ;  /* 0x0000002c02287223 */ /* 0x000fc2000001080d */
[C-C-:B------:R-:W-:Y:S01]  /*e020*/  FFMA.FTZ R46, R2.reuse, R46, -R81.reuse ;  /* 0x0000002e022e7223 */ /* 0x140fe20000010851 */
[----:B------:R-:W-:-:S01]  /*e030*/  FFMA.FTZ R47, R2, R47, -R81 ;  /* 0x0000002f022f7223 */ /* 0x000fc20000010851 */
[----:B------:R-:W1:Y:S01]  /*e040*/  MUFU.EX2 R26, R26 ;  /* 0x0000001a001a7308 */ /* 0x000e620000000800 */
[----:B0-----:R-:W-:-:S01]  /*e050*/  FFMA.FTZ R3, R10, R3, R11 ;  /* 0x000000030a037223 */ /* 0x001fc2000001000b */
[C---:B------:R-:W-:Y:S01]  /*e060*/  FFMA.FTZ R44, R2.reuse, R48, -R13 ;  /* 0x00000030022c7223 */ /* 0x040fe2000001080d */
[----:B------:R-:W-:-:S01]  /*e070*/  FFMA.FTZ R50, R2, R50, -R81 ;  /* 0x0000003202327223 */ /* 0x000fc20000010851 */
[----:B------:R-:W-:Y:S01]  /*e080*/  FFMA.FTZ R51, R2, R51, -R81 ;  /* 0x0000003302337223 */ /* 0x000fe20000010851 */
[----:B------:R-:W-:-:S02]  /*e090*/  WARPGROUP.DEPBAR.LE gsb0, 0x0 ;  /* 0x00008000000079c5 */ /* 0x000fc40000010000 */
[----:B------:R-:W-:Y:S01]  /*e0a0*/  WARPGROUP.ARRIVE ;  /* 0x00000000000079c5 */ /* 0x000fe20000000000 */
[----:B------:R-:W0:Y:S01]  /*e0b0*/  MUFU.EX2 R12, R12 ;  /* 0x0000000c000c7308 */ /* 0x000e220000000800 */
[----:B------:R-:W-:-:S01]  /*e0c0*/  FFMA.FTZ R48, R2, R52, -R13 ;  /* 0x0000003402307223 */ /* 0x000fc2000001080d */
[C-C-:B------:R-:W-:Y:S01]  /*e0d0*/  FFMA.FTZ R54, R2.reuse, R54, -R81.reuse ;  /* 0x0000003602367223 */ /* 0x140fe20000010851 */
[----:B------:R-:W-:-:S01]  /*e0e0*/  FFMA.FTZ R55, R2, R55, -R81 ;  /* 0x0000003702377223 */ /* 0x000fc20000010851 */
[C---:B------:R-:W-:Y:S01]  /*e0f0*/  FFMA.FTZ R52, R2.reuse, R56, -R13 ;  /* 0x0000003802347223 */ /* 0x040fe2000001080d */
[----:B------:R-:W-:Y:S01]  /*e100*/  QGMMA.64x96x32.F32.E4M3.E4M3 R88, R144, gdesc[UR4], R88, gsb0 ;  /* 0x0160000490587df3 */ /* 0x000fe20008000858 */
[----:B------:R-:W-:-:S01]  /*e110*/  FFMA.FTZ R58, R2, R58, -R81 ;  /* 0x0000003a023a7223 */ /* 0x000fc20000010851 */
[----:B------:R-:W-:Y:S01]  /*e120*/  FFMA.FTZ R59, R2, R59, -R81 ;  /* 0x0000003b023b7223 */ /* 0x000fe20000010851 */
[----:B------:R-:W2:Y:S01]  /*e130*/  MUFU.EX2 R27, R27 ;  /* 0x0000001b001b7308 */ /* 0x000ea20000000800 */
[----:B-1----:R-:W-:-:S01]  /*e140*/  FFMA.FTZ R6, R9, R6, R26 ;  /* 0x0000000609067223 */ /* 0x002fc2000001001a */
[C---:B------:R-:W-:Y:S01]  /*e150*/  FFMA.FTZ R56, R2.reuse, R60, -R13 ;  /* 0x0000003c02387223 */ /* 0x040fe2000001080d */
[----:B------:R-:W-:-:S01]  /*e160*/  FFMA.FTZ R62, R2, R62, -R81 ;  /* 0x0000003e023e7223 */ /* 0x000fc20000010851 */
[C---:B------:R-:W-:Y:S01]  /*e170*/  FFMA.FTZ R63, R2.reuse, R63, -R81 ;  /* 0x0000003f023f7223 */ /* 0x040fe20000010851 */
[----:B------:R-:W-:-:S01]  /*e180*/  FFMA.FTZ R60, R2, R64, -R13 ;  /* 0x00000040023c7223 */ /* 0x000fc2000001080d */
[C-C-:B------:R-:W-:Y:S01]  /*e190*/  FFMA.FTZ R66, R2.reuse, R66, -R81.reuse ;  /* 0x0000004202427223 */ /* 0x140fe20000010851 */
[----:B------:R-:W-:-:S01]  /*e1a0*/  FFMA.FTZ R67, R2, R67, -R81 ;  /* 0x0000004302437223 */ /* 0x000fc20000010851 */
[----:B------:R-:W1:Y:S01]  /*e1b0*/  MUFU.EX2 R24, R24 ;  /* 0x0000001800187308 */ /* 0x000e620000000800 */
[----:B0-----:R-:W-:-:S01]  /*e1c0*/  FADD.FTZ R3, R12, R3 ;  /* 0x000000030c037221 */ /* 0x001fc20000010000 */
[C---:B------:R-:W-:Y:S01]  /*e1d0*/  FFMA.FTZ R64, R2.reuse, R68, -R13 ;  /* 0x0000004402407223 */ /* 0x040fe2000001080d */
[----:B------:R-:W-:-:S01]  /*e1e0*/  FFMA.FTZ R70, R2, R70, -R81 ;  /* 0x0000004602467223 */ /* 0x000fc20000010851 */
[C---:B------:R-:W-:Y:S01]  /*e1f0*/  FFMA.FTZ R71, R2.reuse, R71, -R81 ;  /* 0x0000004702477223 */ /* 0x040fe20000010851 */
[----:B------:R-:W-:-:S01]  /*e200*/  FFMA.FTZ R68, R2, R72, -R13 ;  /* 0x0000004802447223 */ /* 0x000fc2000001080d */
[C-C-:B------:R-:W-:Y:S01]  /*e210*/  FFMA.FTZ R74, R2.reuse, R74, -R81.reuse ;  /* 0x0000004a024a7223 */ /* 0x140fe20000010851 */
[----:B------:R-:W-:-:S01]  /*e220*/  FFMA.FTZ R75, R2, R75, -R81 ;  /* 0x0000004b024b7223 */ /* 0x000fc20000010851 */
[----:B------:R-:W0:Y:S01]  /*e230*/  MUFU.EX2 R30, R30 ;  /* 0x0000001e001e7308 */ /* 0x000e220000000800 */
        /* <DEDUP_REMOVED lines=8> */
[----:B-1----:R-:W-:-:S01]  /*e2c0*/  FADD.FTZ R3, R24, R3 ;  /* 0x0000000318037221 */ /* 0x002fc20000010000 */
[C---:B------:R-:W-:Y:S01]  /*e2d0*/  FFMA.FTZ R80, R2.reuse, R84, -R13 ;  /* 0x0000005402507223 */ /* 0x040fe2000001080d */
[----:B------:R-:W-:-:S01]  /*e2e0*/  FFMA.FTZ R86, R2, R86, -R81 ;  /* 0x0000005602567223 */ /* 0x000fc20000010851 */
[C---:B------:R-:W-:Y:S01]  /*e2f0*/  FFMA.FTZ R13, R2.reuse, R85, -R13 ;  /* 0x00000055020d7223 */ /* 0x040fe2000001080d */
[----:B------:R-:W-:-:S03]  /*e300*/  FFMA.FTZ R81, R2, R87, -R81 ;  /* 0x0000005702517223 */ /* 0x000fc60000010851 */
        /* <DEDUP_REMOVED lines=21> */
[----:B------:R0:W-:Y:S04]  /*e460*/  @!P1 SYNCS.ARRIVE.TRANS64.RED.A1T0 RZ, [R14+URZ], RZ ;  /* 0x000000ff0eff99a7 */ /* 0x0001e8000810043f */
[----:B------:R-:W3:Y:S01]  /*e470*/  MUFU.EX2 R42, R42 ;  /* 0x0000002a002a7308 */ /* 0x000ee20000000800 */
[----:B--2---:R-:W-:-:S07]  /*e480*/  FADD.FTZ R6, R39, R6 ;  /* 0x0000000627067221 */ /* 0x004fce0000010000 */
[----:B------:R-:W2:Y:S01]  /*e490*/  MUFU.EX2 R37, R37 ;  /* 0x0000002500257308 */ /* 0x000ea20000000800 */
[----:B-1----:R-:W-:-:S07]  /*e4a0*/  FADD.FTZ R3, R36, R3 ;  /* 0x0000000324037221 */ /* 0x002fce0000010000 */
[----:B------:R-:W1:Y:S01]  /*e4b0*/  MUFU.EX2 R43, R43 ;  /* 0x0000002b002b7308 */ /* 0x000e620000000800 */
[----:B---3--:R-:W-:-:S07]  /*e4c0*/  FADD.FTZ R6, R42, R6 ;  /* 0x000000062a067221 */ /* 0x008fce0000010000 */
        /* <DEDUP_REMOVED lines=87> */
[----:B-1----:R-:W-:-:S01]  /*ea40*/  FADD.FTZ R6, R86, R6 ;  /* 0x0000000656067221 */ /* 0x002fc20000010000 */
[----:B---3--:R-:W-:-:S03]  /*ea50*/  FADD.FTZ R3, R13, R3 ;  /* 0x000000030d037221 */ /* 0x008fc60000010000 */
[----:B--2---:R-:W-:Y:S01]  /*ea60*/  FADD.FTZ R6, R81, R6 ;  /* 0x0000000651067221 */ /* 0x004fe20000010000 */
[----:B0-----:R-:W-:Y:S06]  /*ea70*/  @!P0 BRA `(.L_x_8866) ;  /* 0x0000000000048947 */ /* 0x001fec0003800000 */
[----:B------:R-:W-:Y:S01]  /*ea80*/  BPT.TRAP 0x1 ;  /* 0x000000040000795c */ /* 0x000fe20000300000 */
.L_x_8866:
[----:B------:R-:W2:Y:S01]  /*ea90*/  LDL R14, [R1+0x20] ;  /* 0x00002000010e7983 */ /* 0x000ea20000100800 */
[----:B------:R-:W-:Y:S01]  /*eaa0*/  ISETP.GT.AND P1, PT, R7, RZ, PT ;  /* 0x000000ff0700720c */ /* 0x000fe20003f24270 */
[----:B------:R-:W-:Y:S01]  /*eab0*/  VIADD R15, R15, 0x19c60 ;  /* 0x00019c600f0f7836 */ /* 0x000fe20000000000 */
        /* <DEDUP_REMOVED lines=89> */
[----:B--2---:R-:W-:-:S04]  /*f050*/  PRMT R15, R14, 0x654, R15 ;  /* 0x000006540e0f7816 */ /* 0x004fc8000000000f */
[----:B------:R0:W-:Y:S01]  /*f060*/  SYNCS.ARRIVE.TRANS64.RED.A1T0 RZ, [R15+URZ], RZ ;  /* 0x000000ff0fff79a7 */ /* 0x0001e2000810043f */
[----:B------:R-:W-:Y:S05]  /*f070*/  @P1 BRA `(.L_x_8867) ;  /* 0xffffffe000b01947 */ /* 0x000fea000383ffff */
.L_x_8855:
[----:B------:R-:W-:Y:S05]  /*f080*/  BSYNC B0 ;  /* 0x0000000000007941 */ /* 0x000fea0003800000 */
.L_x_8854:
[----:B------:R-:W-:Y:S06]  /*f090*/  BAR.ARV 0x8, 0x200 ;  /* 0x0208000000007b1d */ /* 0x000fec0000002000 */
[----:B------:R-:W-:Y:S05]  /*f0a0*/  @!P0 BRA `(.L_x_8868) ;  /* 0x0000000000048947 */ /* 0x000fea0003800000 */
[----:B------:R-:W-:Y:S01]  /*f0b0*/  BPT.TRAP 0x1 ;  /* 0x000000040000795c */ /* 0x000fe20000300000 */
.L_x_8868:
[----:B------:R-:W-:Y:S01]  /*f0c0*/  IMAD R7, R154, 0x8, R16 ;  /* 0x000000089a077824 */ /* 0x000fe200078e0210 */
[----:B------:R-:W-:-:S04]  /*f0d0*/  SHF.L.U32 R4, R155, 0x1f, RZ ;  /* 0x0000001f9b047819 */ /* 0x000fc800000006ff */
[----:B------:R1:W2:Y:S01]  /*f0e0*/  SYNCS.PHASECHK.TRANS64.TRYWAIT P1, [R7+URZ+0x19c50], R4 ;  /* 0x019c5004070075a7 */ /* 0x0002a2000802017f */
[----:B------:R-:W-:Y:S05]  /*f0f0*/  @!P0 BRA `(.L_x_8869) ;  /* 0x0000000000048947 */ /* 0x000fea0003800000 */
[----:B------:R-:W-:Y:S01]  /*f100*/  BPT.TRAP 0x1 ;  /* 0x000000040000795c */ /* 0x000fe20000300000 */
.L_x_8869:
[----:B------:R-:W-:Y:S04]  /*f110*/  BSSY B0, `(.L_x_8870) ;  /* 0x0000004000007945 */ /* 0x000fe80003800000 */
[----:B--2---:R-:W-:Y:S05]  /*f120*/  @P1 BRA `(.L_x_8871) ;  /* 0x0000000000081947 */ /* 0x004fea0003800000 */
[----:B------:R-:W2:Y:S02]  /*f130*/  SYNCS.PHASECHK.TRANS64.TRYWAIT P1, [R7+URZ+0x19c50], R4 ;  /* 0x019c5004070075a7 */ /* 0x000ea4000802017f */
[----:B--2---:R-:W-:Y:S05]  /*f140*/  @!P1 BRA `(.L_x_8872) ;  /* 0x0000009800dc9947 */ /* 0x004fea0003800000 */
.L_x_8871:
[----:B------:R-:W-:Y:S05]  /*f150*/  BSYNC B0 ;  /* 0x0000000000007941 */ /* 0x000fea0003800000 */
.L_x_8870:
[----:B------:R-:W3:Y:S04]  /*f160*/  LDL R9, [R1+0x40] ;  /* 0x0000400001097983 */ /* 0x000ee80000100800 */
[----:B------:R-:W4:Y:S01]  /*f170*/  LDL R20, [R1+0x28] ;  /* 0x0000280001147983 */ /* 0x000f220000100800 */
[----:B------:R-:W-:-:S03]  /*f180*/  ULDC.64 UR4, c[0x0][0x9a0] ;  /* 0x0002680000047ab9 */ /* 0x000fc60000000a00 */
[----:B0-----:R-:W5:Y:S01]  /*f190*/  LDL.LU R15, [R1+0x18] ;  /* 0x00001800010f7983 */ /* 0x001f620000300800 */
[----:B------:R-:W-:Y:S01]  /*f1a0*/  VIADD R16, R16, 0x3000 ;  /* 0x0000300010107836 */ /* 0x000fe20000000000 */
[----:B------:R-:W-:Y:S01]  /*f1b0*/  ISETP.NE.U32.AND P1, PT, RZ, UR4, PT ;  /* 0x00000004ff007c0c */ /* 0x000fe2000bf25070 */
[----:B------:R-:W-:-:S03]  /*f1c0*/  WARPGROUP.ARRIVE ;  /* 0x00000000000079c5 */ /* 0x000fc60000000000 */
[----:B------:R-:W-:Y:S02]  /*f1d0*/  SHF.R.U32.HI R16, RZ, 0x4, R16 ;  /* 0x00000004ff107819 */ /* 0x000fe40000011610 */
[----:B------:R-:W-:Y:S02]  /*f1e0*/  ISETP.NE.AND.EX P1, PT, RZ, UR5, PT, P1 ;  /* 0x00000005ff007c0c */ /* 0x000fe4000bf25310 */
[----:B------:R-:W-:-:S04]  /*f1f0*/  LOP3.LUT R16, R16, 0x3fff, RZ, 0xc0, !PT ;  /* 0x00003fff10107812 */ /* 0x000fc800078ec0ff */
[----:B------:R-:W-:-:S05]  /*f200*/  LOP3.LUT R5, R16, 0x10000, RZ, 0xfc, !PT ;  /* 0x0001000010057812 */ /* 0x000fca00078efcff */
[----:B-12---:R-:W-:Y:S02]  /*f210*/  IMAD R4, R154, 0x300, R5 ;  /* 0x000003009a047824 */ /* 0x006fe400078e0205 */
[----:B------:R-:W-:Y:S01]  /*f220*/  IMAD.MOV.U32 R5, RZ, RZ, 0x40000040 ;  /* 0x40000040ff057424 */ /* 0x000fe200078e00ff */
[----:B------:R-:W3:Y:S02]  /*f230*/  @P1 LDC.64 R12, c[0x0][0x9c8] ;  /* 0x00027200ff0c1b82 */ /* 0x000ee40000000a00 */
[----:B------:R-:W-:Y:S02]  /*f240*/  R2UR UR6, R4 ;  /* 0x00000000040672ca */ /* 0x000fe400000e0000 */
[----:B------:R-:W-:-:S04]  /*f250*/  R2UR UR7, R5 ;  /* 0x00000000050772ca */ /* 0x000fc800000e0000 */
[----:B------:R-:W0:Y:S09]  /*f260*/  @P1 LDC.64 R10, c[0x0][0x9d0] ;  /* 0x00027400ff0a1b82 */ /* 0x000e320000000a00 */
[----:B------:R-:W-:Y:S03]  /*f270*/  QGMMA.64x96x32.F32.E4M3.E4M3 R88, R148, gdesc[UR4], R88, gsb0 ;  /* 0x0160000494587df3 */ /* 0x000fe60008000858 */
[----:B------:R-:W-:-:S02]  /*f280*/  WARPGROUP.DEPBAR.LE gsb0, 0x0 ;  /* 0x00008000000079c5 */ /* 0x000fc40000010000 */
[----:B------:R-:W-:Y:S01]  /*f290*/  WARPGROUP.ARRIVE ;  /* 0x00000000000079c5 */ /* 0x000fe20000000000 */
[----:B---3--:R-:W-:-:S04]  /*f2a0*/  @P1 IMAD R14, R9, R12, RZ ;  /* 0x0000000c090e1224 */ /* 0x008fc800078e02ff */
[C---:B----4-:R-:W-:Y:S02]  /*f2b0*/  @P1 IMAD R5, R20.reuse, R13, R14 ;  /* 0x0000000d14051224 */ /* 0x050fe400078e020e */
[----:B------:R-:W-:Y:S01]  /*f2c0*/  @P1 IMAD.WIDE.U32 R12, R20, R12, RZ ;  /* 0x0000000c140c1225 */ /* 0x000fe200078e00ff */
[----:B-----5:R-:W-:-:S03]  /*f2d0*/  @P1 SHF.R.S32.HI R9, RZ, 0x1f, R15 ;  /* 0x0000001fff091819 */ /* 0x020fc6000001140f */
[----:B------:R-:W-:Y:S02]  /*f2e0*/  @P1 IMAD.IADD R13, R13, 0x1, R5 ;  /* 0x000000010d0d1824 */ /* 0x000fe400078e0205 */
[-C--:B0-----:R-:W-:Y:S02]  /*f2f0*/  @P1 IMAD R14, R9, R10.reuse, RZ ;  /* 0x0000000a090e1224 */ /* 0x081fe400078e02ff */
[----:B------:R-:W-:Y:S02]  /*f300*/  IMAD.MOV.U32 R9, RZ, RZ, 0x3f800000 ;  /* 0x3f800000ff097424 */ /* 0x000fe400078e00ff */
[C---:B------:R-:W-:Y:S02]  /*f310*/  @P1 IMAD R5, R15.reuse, R11, R14 ;  /* 0x0000000b0f051224 */ /* 0x040fe400078e020e */
[----:B------:R-:W-:-:S04]  /*f320*/  @P1 IMAD.WIDE.U32 R10, R15, R10, R12 ;  /* 0x0000000a0f0a1225 */ /* 0x000fc800078e000c */
[----:B------:R-:W-:Y:S01]  /*f330*/  @P1 IMAD.IADD R5, R11, 0x1, R5 ;  /* 0x000000010b051824 */ /* 0x000fe200078e0205 */
[----:B------:R-:W-:-:S04]  /*f340*/  @P1 LEA R12, P2, R10, UR4, 0x2 ;  /* 0x000000040a0c1c11 */ /* 0x000fc8000f8410ff */
[----:B------:R-:W-:-:S05]  /*f350*/  @P1 LEA.HI.X R13, R10, UR5, R5, 0x2, P2 ;  /* 0x000000050a0d1c11 */ /* 0x000fca00090f1405 */
[----:B------:R0:W2:Y:S01]  /*f360*/  @P1 LDG.E R9, desc[UR42][R12.64] ;  /* 0x0000002a0c091981 */ /* 0x0000a2000c1e1900 */
[----:B------:R-:W-:Y:S02]  /*f370*/  VIADD R10, R4, 0x2 ;  /* 0x00000002040a7836 */ /* 0x000fe40000000000 */
[----:B------:R-:W-:Y:S02]  /*f380*/  IMAD.MOV.U32 R11, RZ, RZ, 0x40000040 ;  /* 0x40000040ff0b7424 */ /* 0x000fe400078e00ff */
[----:B------:R-:W-:Y:S01]  /*f390*/  IMAD.MOV.U32 R5, RZ, RZ, 0x40000040 ;  /* 0x40000040ff057424 */ /* 0x000fe200078e00ff */
[----:B------:R-:W-:Y:S01]  /*f3a0*/  R2UR UR6, R10 ;  /* 0x000000000a0672ca */ /* 0x000fe200000e0000 */
[C---:B------:R-:W-:Y:S01]  /*f3b0*/  VIADD R10, R4.reuse, 0x4 ;  /* 0x00000004040a7836 */ /* 0x040fe20000000000 */
[----:B------:R-:W-:Y:S01]  /*f3c0*/  R2UR UR7, R11 ;  /* 0x000000000b0772ca */ /* 0x000fe200000e0000 */
[----:B------:R-:W-:Y:S02]  /*f3d0*/  IMAD.MOV.U32 R11, RZ, RZ, 0x40000040 ;  /* 0x40000040ff0b7424 */ /* 0x000fe400078e00ff */
[----:B------:R-:W-:-:S02]  /*f3e0*/  VIADD R4, R4, 0x6 ;  /* 0x0000000604047836 */ /* 0x000fc40000000000 */
[----:B------:R-:W-:-:S08]  /*f3f0*/  IMAD.MOV.U32 R20, RZ, RZ, -0x800000 ;  /* 0xff800000ff147424 */ /* 0x000fd000078e00ff */
[----:B------:R-:W-:Y:S01]  /*f400*/  QGMMA.64x96x32.F32.E4M3.E4M3 R88, R136, gdesc[UR4], R88, gsb0 ;  /* 0x0160000488587df3 */ /* 0x000fe20008000858 */
[----:B------:R-:W-:Y:S02]  /*f410*/  R2UR UR6, R10 ;  /* 0x000000000a0672ca */ /* 0x000fe400000e0000 */
[----:B------:R-:W-:Y:S01]  /*f420*/  R2UR UR7, R11 ;  /* 0x000000000b0772ca */ /* 0x000fe200000e0000 */
[----:B------:R-:W1:Y:S04]  /*f430*/  SHFL.BFLY PT, R10, R3, 0x2, 0x1f ;  /* 0x0c401f00030a7f89 */ /* 0x000e6800000e0000 */
[----:B------:R-:W3:Y:S01]  /*f440*/  SHFL.BFLY PT, R11, R6, 0x2, 0x1f ;  /* 0x0c401f00060b7f89 */ /* 0x000ee200000e0000 */
[----:B-1----:R-:W-:-:S01]  /*f450*/  FADD.FTZ R10, R10, R3 ;  /* 0x000000030a0a7221 */ /* 0x002fc20000010000 */
[----:B------:R-:W-:-:S02]  /*f460*/  IMAD.MOV.U32 R3, RZ, RZ, -0x800000 ;  /* 0xff800000ff037424 */ /* 0x000fc400078e00ff */
[----:B---3--:R-:W-:-:S01]  /*f470*/  FADD.FTZ R11, R11, R6 ;  /* 0x000000060b0b7221 */ /* 0x008fc20000010000 */
[----:B------:R-:W-:Y:S02]  /*f480*/  WARPGROUP.DEPBAR.LE gsb0, 0x0 ;  /* 0x00008000000079c5 */ /* 0x000fe40000010000 */
[----:B------:R-:W-:-:S06]  /*f490*/  WARPGROUP.ARRIVE ;  /* 0x00000000000079c5 */ /* 0x000fcc0000000000 */
[----:B------:R-:W-:Y:S01]  /*f4a0*/  QGMMA.64x96x32.F32.E4M3.E4M3 R88, R140, gdesc[UR4], R88, gsb0 ;  /* 0x016000048c587df3 */ /* 0x000fe20008000858 */
[----:B------:R-:W-:Y:S02]  /*f4b0*/  R2UR UR6, R4 ;  /* 0x00000000040672ca */ /* 0x000fe400000e0000 */
[----:B------:R-:W-:Y:S01]  /*f4c0*/  R2UR UR7, R5 ;  /* 0x00000000050772ca */ /* 0x000fe200000e0000 */
[----:B------:R-:W0:Y:S04]  /*f4d0*/  SHFL.BFLY PT, R4, R11, 0x1, 0x1f ;  /* 0x0c201f000b047f89 */ /* 0x000e2800000e0000 */
[----:B------:R-:W1:Y:S01]  /*f4e0*/  SHFL.BFLY PT, R5, R10, 0x1, 0x1f ;  /* 0x0c201f000a057f89 */ /* 0x000e6200000e0000 */
[----:B0-----:R-:W-:-:S01]  /*f4f0*/  FADD.FTZ R13, R11, R4 ;  /* 0x000000040b0d7221 */ /* 0x001fc20000010000 */
[----:B------:R-:W-:-:S02]  /*f500*/  IMAD.MOV.U32 R4, RZ, RZ, RZ ;  /* 0x000000ffff047224 */ /* 0x000fc400078e00ff */
[----:B-1----:R-:W-:-:S01]  /*f510*/  FADD.FTZ R12, R10, R5 ;  /* 0x000000050a0c7221 */ /* 0x002fc20000010000 */
[----:B------:R-:W-:Y:S01]  /*f520*/  FMUL.FTZ R15, R13, 0.00390625 ;  /* 0x3b8000000d0f7820 */ /* 0x000fe20000410000 */
[----:B------:R-:W-:Y:S02]  /*f530*/  IMAD.MOV.U32 R10, RZ, RZ, RZ ;  /* 0x000000ffff0a7224 */ /* 0x000fe400078e00ff */
[C---:B------:R-:W-:Y:S01]  /*f540*/  FMUL.FTZ R14, R12.reuse, 0.00390625 ;  /* 0x3b8000000c0e7820 */ /* 0x040fe20000410000 */
[----:B------:R-:W-:Y:S02]  /*f550*/  FSETP.NE.FTZ.AND P1, PT, R12, RZ, PT ;  /* 0x000000ff0c00720b */ /* 0x000fe40003f35000 */
[----:B------:R-:W-:Y:S02]  /*f560*/  FSETP.NE.FTZ.AND P3, PT, R15, RZ, PT ;  /* 0x000000ff0f00720b */ /* 0x000fe40003f75000 */
[----:B------:R-:W-:-:S09]  /*f570*/  FSETP.NE.FTZ.AND P2, PT, R14, RZ, PT ;  /* 0x000000ff0e00720b */ /* 0x000fd20003f55000 */
[----:B------:R-:W-:Y:S01]  /*f580*/  @P1 MUFU.RCP R4, R12 ;  /* 0x0000000c00041308 */ /* 0x000fe20000001000 */
[----:B------:R-:W-:-:S03]  /*f590*/  FSETP.NE.FTZ.AND P1, PT, R13, RZ, PT ;  /* 0x000000ff0d00720b */ /* 0x000fc60003f35000 */
[C---:B------:R-:W-:Y:S01]  /*f5a0*/  @P2 FMUL.FTZ R5, R2.reuse, 0.69314718246459960938 ;  /* 0x3f31721802052820 */ /* 0x040fe20000410000 */
[----:B------:R-:W-:-:S03]  /*f5b0*/  @P3 FMUL.FTZ R2, R2, 0.69314718246459960938 ;  /* 0x3f31721802023820 */ /* 0x000fc60000410000 */
[----:B------:R-:W0:Y:S08]  /*f5c0*/  @P2 MUFU.LG2 R6, R14 ;  /* 0x0000000e00062308 */ /* 0x000e300000000c00 */
[----:B------:R-:W1:Y:S08]  /*f5d0*/  @P3 MUFU.LG2 R11, R15 ;  /* 0x0000000f000b3308 */ /* 0x000e700000000c00 */
[----:B------:R-:W3:Y:S01]  /*f5e0*/  @P1 MUFU.RCP R10, R13 ;  /* 0x0000000d000a1308 */ /* 0x000ee20000001000 */
[----:B0-----:R-:W-:-:S04]  /*f5f0*/  @P2 FMUL.FTZ R6, R6, 0.69314718246459960938 ;  /* 0x3f31721806062820 */ /* 0x001fc80000410000 */
[----:B------:R-:W-:Y:S01]  /*f600*/  @P2 FFMA.FTZ R3, R5, R0, R6 ;  /* 0x0000000005032223 */ /* 0x000fe20000010006 */
[----:B-1----:R-:W-:-:S04]  /*f610*/  @P3 FMUL.FTZ R11, R11, 0.69314718246459960938 ;  /* 0x3f3172180b0b3820 */ /* 0x002fc80000410000 */
[----:B------:R-:W-:Y:S01]  /*f620*/  @P3 FFMA.FTZ R20, R2, R8, R11 ;  /* 0x0000000802143223 */ /* 0x000fe2000001000b */
[----:B------:R-:W-:Y:S02]  /*f630*/  WARPGROUP.DEPBAR.LE gsb0, 0x0 ;  /* 0x00008000000079c5 */ /* 0x000fe40000010000 */
[----:B------:R-:W-:-:S06]  /*f640*/  WARPGROUP.ARRIVE ;  /* 0x00000000000079c5 */ /* 0x000fcc0000000000 */
[----:B------:R-:W-:Y:S01]  /*f650*/  QGMMA.64x96x32.F32.E4M3.E4M3 R88, R144, gdesc[UR4], R88, gsb0 ;  /* 0x0160000490587df3 */ /* 0x000fe20008000858 */
[-C--:B--2---:R-:W-:Y:S01]  /*f660*/  FMUL.FTZ R4, R4, R9.reuse ;  /* 0x0000000904047220 */ /* 0x084fe20000410000 */
[----:B---3--:R-:W-:Y:S01]  /*f670*/  FMUL.FTZ R5, R10, R9 ;  /* 0x000000090a057220 */ /* 0x008fe20000410000 */
[----:B------:R-:W-:Y:S02]  /*f680*/  WARPGROUP.DEPBAR.LE gsb0, 0x0 ;  /* 0x00008000000079c5 */ /* 0x000fe40000010000 */
[----:B------:R-:W-:Y:S05]  /*f690*/  @!P0 BRA `(.L_x_8873) ;  /* 0x0000000000048947 */ /* 0x000fea0003800000 */
[----:B------:R-:W-:Y:S01]  /*f6a0*/  BPT.TRAP 0x1 ;  /* 0x000000040000795c */ /* 0x000fe20000300000 */
.L_x_8873:
[----:B------:R-:W2:Y:S01]  /*f6b0*/  LDL.LU R2, [R1+0x20] ;  /* 0x0000200001027983 */ /* 0x000ea20000300800 */
[----:B------:R-:W-:Y:S02]  /*f6c0*/  VIADD R7, R7, 0x19c60 ;  /* 0x00019c6007077836 */ /* 0x000fe40000000000 */
[-C--:B------:R-:W-:Y:S01]  /*f6d0*/  FMUL.FTZ R0, R88, R4.reuse ;  /* 0x0000000458007220 */ /* 0x080fe20000410000 */
[----:B------:R-:W-:Y:S01]  /*f6e0*/  FMUL.FTZ R6, R89, R4 ;  /* 0x0000000459067220 */ /* 0x000fe20000410000 */
[----:B------:R-:W3:Y:S01]  /*f6f0*/  LDL.LU R16, [R1+0x3c] ;  /* 0x00003c0001107983 */ /* 0x000ee20000300800 */
[----:B------:R-:W-:-:S05]  /*f700*/  VIADD R154, R154, 0x1 ;  /* 0x000000019a9a7836 */ /* 0x000fca0000000000 */
        /* <DEDUP_REMOVED lines=48> */
[----:B--2---:R-:W-:Y:S01]  /*fa10*/  PRMT R2, R2, 0x654, R7 ;  /* 0x0000065402027816 */ /* 0x004fe20000000007 */
[----:B---3--:R-:W-:-:S03]  /*fa20*/  VIADD R16, R16, 0x1 ;  /* 0x0000000110107836 */ /* 0x008fc60000000000 */
[----:B------:R0:W-:Y:S02]  /*fa30*/  SYNCS.ARRIVE.TRANS64.RED.A1T0 RZ, [R2+URZ], RZ ;  /* 0x000000ff02ff79a7 */ /* 0x0001e4000810043f */
[----:B------:R1:W-:Y:S01]  /*fa40*/  STL [R1+0x3c], R16 ;  /* 0x00003c1001007387 */ /* 0x0003e20000100800 */
[----:B0-----:R-:W-:Y:S01]  /*fa50*/  SEL R2, RZ, 0x1, P1 ;  /* 0x00000001ff027807 */ /* 0x001fe20000800000 */
[----:B------:R-:W-:-:S03]  /*fa60*/  FMUL.FTZ R7, R92, R4 ;  /* 0x000000045c077220 */ /* 0x000fc60000410000 */
[----:B------:R-:W-:-:S07]  /*fa70*/  LOP3.LUT R155, R155, R2, RZ, 0x3c, !PT ;  /* 0x000000029b9b7212 */ /* 0x000fce00078e3cff */
.L_x_8821:
[----:B------:R-:W0:Y:S08]  /*fa80*/  S2UR UR4, SR_CgaCtaId ;  /* 0x00000000000479c3 */ /* 0x000e300000008800 */
[----:B------:R-:W-:Y:S01]  /*fa90*/  BAR.SYNC.DEFER_BLOCKING 0x5, 0x200 ;  /* 0x0148000000007b1d */ /* 0x000fe20000010000 */
[----:B-1----:R-:W-:-:S05]  /*faa0*/  MOV R16, 0x400 ;  /* 0x0000040000107802 */ /* 0x002fca0000000f00 */
[----:B------:R-:W-:Y:S01]  /*fab0*/  BSSY B0, `(.L_x_8874) ;  /* 0x0000222000007945 */ /* 0x000fe20003800000 */
[----:B0-----:R-:W-:-:S05]  /*fac0*/  IMAD.U32 R2, RZ, RZ, UR4 ;  /* 0x00000004ff027e24 */ /* 0x001fca000f8e00ff */
[----:B------:R-:W-:Y:S01]  /*fad0*/  LEA R16, R2, R16, 0x18 ;  /* 0x0000001002107211 */ /* 0x000fe200078ec0ff */
[----:B------:R-:W-:Y:S04]  /*fae0*/  STL [R1+0x20], R2 ;  /* 0x0000200201007387 */ /* 0x000fe80000100800 */
[----:B------:R-:W0:Y:S04]  /*faf0*/  LDS.128 R64, [R16+0x19cd0] ;  /* 0x019cd00010407984 */ /* 0x000e280000000c00 */
[----:B0-----:R0:W-:Y:S04]  /*fb00*/  STL.64 [R1+0x10], R64 ;  /* 0x0000104001007387 */ /* 0x0011e80000100a00 */
[----:B------:R0:W-:Y:S01]  /*fb10*/  STL.64 [R1+0x18], R66 ;  /* 0x0000184201007387 */ /* 0x0001e20000100a00 */
[----:B------:R-:W-:Y:S06]  /*fb20*/  BAR.ARV 0x4, 0x200 ;  /* 0x0108000000007b1d */ /* 0x000fec0000002000 */
[----:B------:R-:W-:Y:S05]  /*fb30*/  @P0 BRA `(.L_x_8875) ;  /* 0x0000001400d00947 */ /* 0x000fea0003800000 */
[----:B-----5:R-:W1:Y:S01]  /*fb40*/  S2R R24, SR_TID.X ;  /* 0x0000000000187919 */ /* 0x020e620000002100 */
[----:B------:R-:W-:Y:S01]  /*fb50*/  ULDC.64 UR4, c[0x4][0x70] ;  /* 0x01001c0000047ab9 */ /* 0x000fe20000000a00 */
[----:B------:R-:W2:Y:S01]  /*fb60*/  LDL R61, [R1+0x6c] ;  /* 0x00006c00013d7983 */ /* 0x000ea20000100800 */
[----:B-1----:R-:W-:-:S05]  /*fb70*/  IMAD.SHL.U32 R2, R24, 0x4, RZ ;  /* 0x0000000418027824 */ /* 0x002fca00078e00ff */
[----:B------:R-:W-:-:S04]  /*fb80*/  LOP3.LUT R2, R2, 0xc, RZ, 0xc0, !PT ;  /* 0x0000000c02027812 */ /* 0x000fc800078ec0ff */
[----:B------:R-:W-:-:S05]  /*fb90*/  IADD3 R4, P0, R2, UR4, RZ ;  /* 0x0000000402047c10 */ /* 0x000fca000ff1e0ff */
[----:B------:R-:W-:Y:S01]  /*fba0*/  IMAD.X R5, RZ, RZ, UR5, P0 ;  /* 0x00000005ff057e24 */ /* 0x000fe200080e06ff */
[----:B------:R-:W-:Y:S01]  /*fbb0*/  F2FP.BF16.F32.PACK_AB R30, R33, R30 ;  /* 0x0000001e211e723e */ /* 0x000fe200000010ff */
[----:B------:R-:W-:-:S04]  /*fbc0*/  ULDC.64 UR4, c[0x0][0xc00] ;  /* 0x0003000000047ab9 */ /* 0x000fc80000000a00 */
[----:B------:R1:W3:Y:S01]  /*fbd0*/  LDG.E.CONSTANT R5, desc[UR42][R4.64] ;  /* 0x0000002a04057981 */ /* 0x0002e2000c1e9900 */
[----:B------:R-:W-:Y:S02]  /*fbe0*/  LOP3.LUT P0, R2, R24, 0x3, RZ, 0xc0, !PT ;  /* 0x0000000318027812 */ /* 0x000fe4000780c0ff */
[----:B------:R-:W-:Y:S02]  /*fbf0*/  F2FP.BF16.F32.PACK_AB R31, R32, R31 ;  /* 0x0000001f201f723e */ /* 0x000fe400000010ff */
[----:B------:R-:W-:Y:S02]  /*fc00*/  ISETP.EQ.OR P0, PT, R2, 0x3, !P0 ;  /* 0x000000030200780c */ /* 0x000fe40004702670 */
        /* <DEDUP_REMOVED lines=10> */
[----:B------:R-:W4:Y:S01]  /*fcb0*/  LDL.LU R58, [R1+0x34] ;  /* 0x00003400013a7983 */ /* 0x000f220000300800 */
[----:B------:R-:W-:Y:S02]  /*fcc0*/  F2FP.BF16.F32.PACK_AB R55, R55, R56 ;  /* 0x000000383737723e */ /* 0x000fe400000010ff */
[----:B------:R-:W-:Y:S01]  /*fcd0*/  F2FP.BF16.F32.PACK_AB R0, R7, R0 ;  /* 0x000000000700723e */ /* 0x000fe200000010ff */
[----:B------:R-:W4:Y:S01]  /*fce0*/  LDL.LU R56, [R1+0x38] ;  /* 0x0000380001387983 */ /* 0x000f220000300800 */
[----:B------:R-:W-:Y:S02]  /*fcf0*/  F2FP.BF16.F32.PACK_AB R9, R9, R6 ;  /* 0x000000060909723e */ /* 0x000fe400000010ff */
[----:B------:R-:W-:Y:S01]  /*fd00*/  F2FP.BF16.F32.PACK_AB R8, R11, R8 ;  /* 0x000000080b08723e */ /* 0x000fe200000010ff */
[----:B------:R-:W0:Y:S01]  /*fd10*/  S2R R7, SR_SWINHI ;  /* 0x0000000000077919 */ /* 0x000e220000002f00 */
[----:B------:R-:W-:-:S02]  /*fd20*/  F2FP.BF16.F32.PACK_AB R13, R13, R10 ;  /* 0x0000000a0d0d723e */ /* 0x000fc400000010ff */
[----:B------:R-:W-:Y:S02]  /*fd30*/  F2FP.BF16.F32.PACK_AB R26, R29, R26 ;  /* 0x0000001a1d1a723e */ /* 0x000fe400000010ff */
[----:B------:R-:W-:Y:S02]  /*fd40*/  SEL R2, R0, R9, P0 ;  /* 0x0000000900027207 */ /* 0x000fe40000000000 */
[----:B------:R-:W-:Y:S02]  /*fd50*/  SEL R29, R9, R0, P0 ;  /* 0x00000000091d7207 */ /* 0x000fe40000000000 */
[----:B-1----:R-:W-:Y:S02]  /*fd60*/  SEL R4, R8, R13, P0 ;  /* 0x0000000d08047207 */ /* 0x002fe40000000000 */
        /* <DEDUP_REMOVED lines=12> */
[----:B0-----:R-:W-:Y:S01]  /*fe30*/  MOV R25, R7 ;  /* 0x0000000700197202 */ /* 0x001fe20000000f00 */
[----:B------:R-:W4:Y:S01]  /*fe40*/  LDL R52, [R1+0x44] ;  /* 0x0000440001347983 */ /* 0x000f220000100800 */
[----:B------:R-:W-:-:S02]  /*fe50*/  F2FP.BF16.F32.PACK_AB R47, R47, R48 ;  /* 0x000000302f2f723e */ /* 0x000fc400000010ff */
[----:B------:R-:W-:Y:S02]  /*fe60*/  F2FP.BF16.F32.PACK_AB R39, R39, R40 ;  /* 0x000000282727723e */ /* 0x000fe400000010ff */
[----:B------:R-:W-:Y:S02]  /*fe70*/  F2FP.BF16.F32.PACK_AB R43, R43, R44 ;  /* 0x0000002c2b2b723e */ /* 0x000fe400000010ff */
[----:B------:R-:W-:Y:S02]  /*fe80*/  SEL R40, R55, R54, P0 ;  /* 0x0000003637287207 */ /* 0x000fe40000000000 */
[----:B------:R-:W-:Y:S02]  /*fe90*/  SEL R55, R54, R55, P0 ;  /* 0x0000003736377207 */ /* 0x000fe40000000000 */
[----:B------:R-:W-:Y:S01]  /*fea0*/  SEL R44, R51, R50, P0 ;  /* 0x00000032332c7207 */ /* 0x000fe20000000000 */
[----:B------:R-:W4:Y:S01]  /*feb0*/  LDL R54, [R1+0x68] ;  /* 0x0000680001367983 */ /* 0x000f220000100800 */
[----:B------:R-:W-:-:S02]  /*fec0*/  SEL R51, R50, R51, P0 ;  /* 0x0000003332337207 */ /* 0x000fc40000000000 */
        /* <DEDUP_REMOVED lines=9> */
[----:B--2---:R-:W-:-:S03]  /*ff60*/  IMAD.WIDE R8, R61, 0x2, R24 ;  /* 0x000000023d087825 */ /* 0x004fc600078e0218 */
[----:B------:R-:W-:-:S04]  /*ff70*/  IADD3 R41, P5, R8, 0x20, RZ ;  /* 0x0000002008297810 */ /* 0x000fc80007fbe0ff */
[----:B------:R-:W-:Y:S02]  /*ff80*/  LOP3.LUT R0, R41, 0x180, RZ, 0xc0, !PT ;  /* 0x0000018029007812 */ /* 0x000fe400078ec0ff */
[----:B------:R-:W-:Y:S02]  /*ff90*/  IADD3 R45, P4, R8, 0x3000, RZ ;  /* 0x00003000082d7810 */ /* 0x000fe40007f9e0ff */
[----:B------:R-:W-:Y:S02]  /*ffa0*/  SHF.R.U64 R0, R0, 0x3, RZ ;  /* 0x0000000300007819 */ /* 0x000fe400000012ff */
[----:B------:R-:W-:Y:S02]  /*ffb0*/  IADD3 R49, P3, R8, 0x3020, RZ ;  /* 0x0000302008317810 */ /* 0x000fe40007f7e0ff */
[----:B------:R-:W-:Y:S02]  /*ffc0*/  LOP3.LUT R12, R0, R41, RZ, 0x3c, !PT ;  /* 0x00000029000c7212 */ /* 0x000fe400078e3cff */
[----:B------:R-:W-:-:S02]  /*ffd0*/  LOP3.LUT R0, R45, 0x180, RZ, 0xc0, !PT ;  /* 0x000001802d007812 */ /* 0x000fc400078ec0ff */
[----:B------:R-:W-:Y:S02]  /*ffe0*/  LOP3.LUT R6, R49, 0x180, RZ, 0xc0, !PT ;  /* 0x0000018031067812 */ /* 0x000fe400078ec0ff */
[----:B------:R-:W-:Y:S02]  /*fff0*/  SHF.R.U64 R0, R0, 0x3, RZ ;  /* 0x0000000300007819 */ /* 0x000fe400000012ff */
[----:B------:R-:W-:Y:S01]  /*10000*/  SHF.R.U64 R6, R6, 0x3, RZ ;  /* 0x0000000306067819 */ /* 0x000fe200000012ff */
[----:B------:R-:W-:Y:S01]  /*10010*/  IMAD.X R11, RZ, RZ, R9, P3 ;  /* 0x000000ffff0b7224 */ /* 0x000fe200018e0609 */
[----:B------:R-:W-:Y:S02]  /*10020*/  LOP3.LUT R14, R0, R45, RZ, 0x3c, !PT ;  /* 0x0000002d000e7212 */ /* 0x000fe400078e3cff */
[----:B------:R-:W-:-:S04]  /*10030*/  LOP3.LUT R10, R6, R49, RZ, 0x3c, !PT ;  /* 0x00000031060a7212 */ /* 0x000fc800078e3cff */
[----:B------:R-:W-:Y:S02]  /*10040*/  MOV R41, R10 ;  /* 0x0000000a00297202 */ /* 0x000fe40000000f00 */
[C---:B------:R-:W-:Y:S02]  /*10050*/  IADD3 R53, P2, R8.reuse, 0x6000, RZ ;  /* 0x0000600008357810 */ /* 0x040fe40007f5e0ff */
[----:B---3--:R-:W-:Y:S01]  /*10060*/  LOP3.LUT R0, R5, 0x2, RZ, 0x3c, !PT ;  /* 0x0000000205007812 */ /* 0x008fe200078e3cff */
[----:B------:R-:W-:Y:S04]  /*10070*/  SHFL.IDX PT, R2, R2, R5, 0x1c1f ;  /* 0x001c1f0502027589 */ /* 0x000fe800000e0000 */
[----:B------:R-:W-:Y:S04]  /*10080*/  SHFL.IDX PT, R10, R4, R5, 0x1c1f ;  /* 0x001c1f05040a7589 */ /* 0x000fe800000e0000 */
[----:B------:R-:W0:Y:S04]  /*10090*/  SHFL.IDX PT, R29, R29, R0, 0x1c1f ;  /* 0x001c1f001d1d7589 */ /* 0x000e2800000e0000 */
[----:B------:R-:W1:Y:S04]  /*100a0*/  SHFL.IDX PT, R33, R33, R0, 0x1c1f ;  /* 0x001c1f0021217589 */ /* 0x000e6800000e0000 */
[----:B------:R-:W-:Y:S04]  /*100b0*/  SHFL.IDX PT, R34, R34, R5, 0x1c1f ;  /* 0x001c1f0522227589 */ /* 0x000fe800000e0000 */
[----:B------:R-:W2:Y:S04]  /*100c0*/  SHFL.IDX PT, R59, R59, R0, 0x1c1f ;  /* 0x001c1f003b3b7589 */ /* 0x000ea800000e0000 */
[----:B------:R-:W-:Y:S04]  /*100d0*/  SHFL.IDX PT, R40, R40, R5, 0x1c1f ;  /* 0x001c1f0528287589 */ /* 0x000fe800000e0000 */
[----:B------:R-:W3:Y:S04]  /*100e0*/  SHFL.IDX PT, R55, R55, R0, 0x1c1f ;  /* 0x001c1f0037377589 */ /* 0x000ee800000e0000 */
[----:B------:R-:W-:Y:S04]  /*100f0*/  SHFL.IDX PT, R28, R28, R5, 0x1c1f ;  /* 0x001c1f051c1c7589 */ /* 0x000fe800000e0000 */
[----:B------:R-:W3:Y:S04]  /*10100*/  SHFL.IDX PT, R21, R21, R0, 0x1c1f ;  /* 0x001c1f0015157589 */ /* 0x000ee800000e0000 */
[----:B------:R-:W-:Y:S04]  /*10110*/  SHFL.IDX PT, R44, R44, R5, 0x1c1f ;  /* 0x001c1f052c2c7589 */ /* 0x000fe800000e0000 */
[----:B------:R-:W3:Y:S01]  /*10120*/  SHFL.IDX PT, R51, R51, R0, 0x1c1f ;  /* 0x001c1f0033337589 */ /* 0x000ee200000e0000 */
[----:B------:R-:W-:-:S03]  /*10130*/  LOP3.LUT R7, R8, 0x180, RZ, 0xc0, !PT ;  /* 0x0000018008077812 */ /* 0x000fc600078ec0ff */
[----:B------:R-:W-:Y:S04]  /*10140*/  SHFL.IDX PT, R32, R32, R5, 0x1c1f ;  /* 0x001c1f0520207589 */ /* 0x000fe800000e0000 */
[----:B------:R-:W-:Y:S04]  /*10150*/  SHFL.IDX PT, R48, R48, R5, 0x1c1f ;  /* 0x001c1f0530307589 */ /* 0x000fe800000e0000 */
[----:B------:R-:W4:Y:S04]  /*10160*/  SHFL.IDX PT, R37, R37, R0, 0x1c1f ;  /* 0x001c1f0025257589 */ /* 0x000f2800000e0000 */
[----:B------:R-:W4:Y:S01]  /*10170*/  SHFL.IDX PT, R47, R47, R0, 0x1c1f ;  /* 0x001c1f002f2f7589 */ /* 0x000f2200000e0000 */
[----:B------:R-:W-:-:S03]  /*10180*/  IADD3 R57, P1, R8, 0x6020, RZ ;  /* 0x0000602008397810 */ /* 0x000fc60007f3e0ff */
[----:B------:R-:W-:Y:S04]  /*10190*/  SHFL.IDX PT, R36, R36, R5, 0x1c1f ;  /* 0x001c1f0524247589 */ /* 0x000fe800000e0000 */
[----:B------:R-:W-:Y:S04]  /*101a0*/  SHFL.IDX PT, R46, R46, R5, 0x1c1f ;  /* 0x001c1f052e2e7589 */ /* 0x000fe800000e0000 */
[----:B------:R-:W4:Y:S04]  /*101b0*/  SHFL.IDX PT, R31, R31, R0, 0x1c1f ;  /* 0x001c1f001f1f7589 */ /* 0x000f2800000e0000 */
[----:B------:R-:W4:Y:S01]  /*101c0*/  SHFL.IDX PT, R43, R43, R0, 0x1c1f ;  /* 0x001c1f002b2b7589 */ /* 0x000f2200000e0000 */
[----:B------:R-:W-:-:S03]  /*101d0*/  LOP3.LUT R26, R53, 0x180, RZ, 0xc0, !PT ;  /* 0x00000180351a7812 */ /* 0x000fc600078ec0ff */
[----:B------:R-:W-:Y:S04]  /*101e0*/  SHFL.IDX PT, R30, R30, R5, 0x1c1f ;  /* 0x001c1f051e1e7589 */ /* 0x000fe800000e0000 */
[----:B------:R-:W-:Y:S04]  /*101f0*/  SHFL.IDX PT, R42, R42, R5, 0x1c1f ;  /* 0x001c1f052a2a7589 */ /* 0x000fe800000e0000 */
[----:B------:R-:W4:Y:S04]  /*10200*/  SHFL.IDX PT, R35, R35, R0, 0x1c1f ;  /* 0x001c1f0023237589 */ /* 0x000f2800000e0000 */
[----:B------:R0:W4:Y:S01]  /*10210*/  SHFL.IDX PT, R39, R39, R0, 0x1c1f ;  /* 0x001c1f0027277589 */ /* 0x00012200000e0000 */
[----:B------:R-:W-:-:S02]  /*10220*/  SHF.R.U64 R7, R7, 0x3, RZ ;  /* 0x0000000307077819 */ /* 0x000fc400000012ff */
[----:B------:R-:W-:Y:S02]  /*10230*/  LOP3.LUT R38, R57, 0x180, RZ, 0xc0, !PT ;  /* 0x0000018039267812 */ /* 0x000fe400078ec0ff */
[----:B------:R-:W-:Y:S02]  /*10240*/  SHF.R.U64 R26, R26, 0x3, RZ ;  /* 0x000000031a1a7819 */ /* 0x000fe400000012ff */
[----:B------:R-:W-:Y:S01]  /*10250*/  LOP3.LUT R8, R7, R8, RZ, 0x3c, !PT ;  /* 0x0000000807087212 */ /* 0x000fe200078e3cff */
[--C-:B------:R-:W-:Y:S01]  /*10260*/  IMAD.X R7, RZ, RZ, R9.reuse, P2 ;  /* 0x000000ffff077224 */ /* 0x100fe200010e0609 */
[----:B------:R-:W-:Y:S01]  /*10270*/  SHF.R.U64 R38, R38, 0x3, RZ ;  /* 0x0000000326267819 */ /* 0x000fe200000012ff */
[--C-:B------:R-:W-:Y:S01]  /*10280*/  IMAD.X R13, RZ, RZ, R9.reuse, P5 ;  /* 0x000000ffff0d7224 */ /* 0x100fe200028e0609 */
[----:B------:R-:W-:Y:S01]  /*10290*/  LOP3.LUT R6, R26, R53, RZ, 0x3c, !PT ;  /* 0x000000351a067212 */ /* 0x000fe200078e3cff */
[--C-:B------:R-:W-:Y:S01]  /*102a0*/  IMAD.X R15, RZ, RZ, R9.reuse, P4 ;  /* 0x000000ffff0f7224 */ /* 0x100fe200020e0609 */
[----:B------:R-:W-:Y:S01]  /*102b0*/  LOP3.LUT R26, R38, R57, RZ, 0x3c, !PT ;  /* 0x00000039261a7212 */ /* 0x000fe200078e3cff */
[----:B------:R-:W-:Y:S01]  /*102c0*/  IMAD.X R27, RZ, RZ, R9, P1 ;  /* 0x000000ffff1b7224 */ /* 0x000fe200008e0609 */
[----:B------:R-:W-:Y:S01]  /*102d0*/  MOV R50, R8 ;  /* 0x0000000800327202 */ /* 0x000fe20000000f00 */
[----:B0-----:R-:W0:Y:S01]  /*102e0*/  LDC R0, c[0x0][0xbe8] ;  /* 0x0002fa00ff007b82 */ /* 0x001e220000000800 */
[----:B------:R-:W-:-:S02]  /*102f0*/  MOV R38, R6 ;  /* 0x0000000600267202 */ /* 0x000fc40000000f00 */
[----:B------:R-:W-:Y:S02]  /*10300*/  SEL R4, R2, R29, P0 ;  /* 0x0000001d02047207 */ /* 0x000fe40000000000 */
[----:B------:R-:W-:Y:S02]  /*10310*/  SEL R6, R29, R2, P0 ;  /* 0x000000021d067207 */ /* 0x000fe40000000000 */
[----:B-1----:R-:W-:Y:S02]  /*10320*/  SEL R8, R10, R33, P0 ;  /* 0x000000210a087207 */ /* 0x002fe40000000000 */
[----:B--2---:R-:W-:Y:S02]  /*10330*/  SEL R5, R34, R59, P0 ;  /* 0x0000003b22057207 */ /* 0x004fe40000000000 */
[----:B------:R-:W-:Y:S01]  /*10340*/  SEL R7, R59, R34, P0 ;  /* 0x000000223b077207 */ /* 0x000fe20000000000 */
[----:B------:R-:W-:Y:S01]  /*10350*/  BAR.SYNC.DEFER_BLOCKING 0x1, 0x180 ;  /* 0x0046000000007b1d */ /* 0x000fe20000010000 */
[----:B------:R-:W-:-:S02]  /*10360*/  MOV R49, R12 ;  /* 0x0000000c00317202 */ /* 0x000fc40000000f00 */
[----:B------:R-:W-:Y:S02]  /*10370*/  MOV R45, R14 ;  /* 0x0000000e002d7202 */ /* 0x000fe40000000f00 */
[----:B------:R-:W-:Y:S02]  /*10380*/  SEL R10, R33, R10, P0 ;  /* 0x0000000a210a7207 */ /* 0x000fe40000000000 */
[----:B---3--:R-:W-:Y:S02]  /*10390*/  SEL R9, R40, R55, P0 ;  /* 0x0000003728097207 */ /* 0x008fe40000000000 */
[----:B------:R-:W-:Y:S02]  /*103a0*/  SEL R11, R55, R40, P0 ;  /* 0x00000028370b7207 */ /* 0x000fe40000000000 */
[----:B------:R-:W-:Y:S02]  /*103b0*/  SEL R12, R28, R21, P0 ;  /* 0x000000151c0c7207 */ /* 0x000fe40000000000 */
[----:B------:R-:W-:-:S02]  /*103c0*/  SEL R14, R21, R28, P0 ;  /* 0x0000001c150e7207 */ /* 0x000fc40000000000 */
[----:B------:R-:W-:Y:S02]  /*103d0*/  SEL R13, R44, R51, P0 ;  /* 0x000000332c0d7207 */ /* 0x000fe40000000000 */
[----:B------:R-:W-:Y:S02]  /*103e0*/  SEL R15, R51, R44, P0 ;  /* 0x0000002c330f7207 */ /* 0x000fe40000000000 */
[----:B------:R-:W-:Y:S02]  /*103f0*/  MOV R2, R26 ;  /* 0x0000001a00027202 */ /* 0x000fe40000000f00 */
[----:B------:R-:W-:Y:S02]  /*10400*/  ISETP.NE.U32.AND P2, PT, RZ, UR4, PT ;  /* 0x00000004ff007c0c */ /* 0x000fe4000bf45070 */
[----:B----4-:R-:W-:Y:S01]  /*10410*/  IADD3 R26, P1, R58, UR4, RZ ;  /* 0x000000043a1a7c10 */ /* 0x010fe2000ff3e0ff */
[----:B------:R1:W-:Y:S01]  /*10420*/  STSM.16.M88.4 [R50], R4 ;  /* 0x0000000432007844 */ /* 0x0003e20000000200 */
[----:B------:R-:W-:-:S03]  /*10430*/  ISETP.NE.AND.EX P2, PT, RZ, UR5, PT, P2 ;  /* 0x00000005ff007c0c */ /* 0x000fc6000bf45320 */
[----:B------:R2:W-:Y:S01]  /*10440*/  STSM.16.M88.4 [R49], R8 ;  /* 0x0000000831007844 */ /* 0x0005e20000000200 */
[----:B------:R-:W-:Y:S01]  /*10450*/  IADD3.X R27, R56, UR5, RZ, P1, !PT ;  /* 0x00000005381b7c10 */ /* 0x000fe20008ffe4ff */
[----:B------:R-:W-:Y:S02]  /*10460*/  ULDC.64 UR4, c[0x0][0xc08] ;  /* 0x0003020000047ab9 */ /* 0x000fe40000000a00 */
[----:B------:R3:W-:Y:S01]  /*10470*/  STSM.16.M88.4 [R45], R12 ;  /* 0x0000000c2d007844 */ /* 0x0007e20000000200 */
[----:B-1----:R-:W-:Y:S02]  /*10480*/  SEL R4, R32, R37, P0 ;  /* 0x0000002520047207 */ /* 0x002fe40000000000 */
[----:B------:R-:W-:Y:S02]  /*10490*/  SEL R6, R37, R32, P0 ;  /* 0x0000002025067207 */ /* 0x000fe40000000000 */
[----:B------:R-:W-:Y:S02]  /*104a0*/  SEL R5, R48, R47, P0 ;  /* 0x0000002f30057207 */ /* 0x000fe40000000000 */
[----:B------:R-:W-:-:S02]  /*104b0*/  SEL R7, R47, R48, P0 ;  /* 0x000000302f077207 */ /* 0x000fc40000000000 */
[----:B--2---:R-:W-:Y:S02]  /*104c0*/  SEL R8, R36, R31, P0 ;  /* 0x0000001f24087207 */ /* 0x004fe40000000000 */
[----:B------:R-:W-:Y:S02]  /*104d0*/  SEL R10, R31, R36, P0 ;  /* 0x000000241f0a7207 */ /* 0x000fe40000000000 */
[----:B------:R-:W-:Y:S02]  /*104e0*/  SEL R9, R46, R43, P0 ;  /* 0x0000002b2e097207 */ /* 0x000fe40000000000 */
[----:B------:R-:W-:Y:S02]  /*104f0*/  SEL R11, R43, R46, P0 ;  /* 0x0000002e2b0b7207 */ /* 0x000fe40000000000 */
[----:B---3--:R-:W-:Y:S02]  /*10500*/  SEL R12, R30, R35, P0 ;  /* 0x000000231e0c7207 */ /* 0x008fe40000000000 */
[----:B------:R-:W-:-:S02]  /*10510*/  SEL R14, R35, R30, P0 ;  /* 0x0000001e230e7207 */ /* 0x000fc40000000000 */
[----:B------:R-:W-:Y:S02]  /*10520*/  SEL R13, R42, R39, P0 ;  /* 0x000000272a0d7207 */ /* 0x000fe40000000000 */
[----:B------:R-:W-:Y:S01]  /*10530*/  SEL R15, R39, R42, P0 ;  /* 0x0000002a270f7207 */ /* 0x000fe20000000000 */
[----:B------:R1:W-:Y:S01]  /*10540*/  STSM.16.M88.4 [R41], R4 ;  /* 0x0000000429007844 */ /* 0x0003e20000000200 */
[----:B------:R-:W-:-:S03]  /*10550*/  ISETP.NE.U32.AND P0, PT, RZ, UR4, PT ;  /* 0x00000004ff007c0c */ /* 0x000fc6000bf05070 */
[----:B------:R-:W-:Y:S01]  /*10560*/  STSM.16.M88.4 [R38], R8 ;  /* 0x0000000826007844 */ /* 0x000fe20000000200 */
[----:B------:R-:W-:-:S03]  /*10570*/  ISETP.NE.AND.EX P0, PT, RZ, UR5, PT, P0 ;  /* 0x00000005ff007c0c */ /* 0x000fc6000bf05300 */
[----:B------:R2:W-:Y:S01]  /*10580*/  STSM.16.M88.4 [R2], R12 ;  /* 0x0000000c02007844 */ /* 0x0005e20000000200 */
[----:B------:R-:W-:Y:S01]  /*10590*/  IMAD.MOV.U32 R36, RZ, RZ, RZ ;  /* 0x000000ffff247224 */ /* 0x000fe200078e00ff */
[----:B------:R-:W-:Y:S08]  /*105a0*/  BAR.SYNC.DEFER_BLOCKING 0x1, 0x180 ;  /* 0x0046000000007b1d */ /* 0x000ff00000010000 */
[----:B-1----:R-:W-:Y:S01]  /*105b0*/  @P0 IADD3 R4, P3, R58, UR4, RZ ;  /* 0x000000043a040c10 */ /* 0x002fe2000ff7e0ff */
[----:B------:R-:W-:-:S02]  /*105c0*/  ULDC UR4, c[0x0][0xa88] ;  /* 0x0002a20000047ab9 */ /* 0x000fc40000000800 */
[----:B------:R-:W-:Y:S01]  /*105d0*/  IMAD.U32 R7, RZ, RZ, UR4 ;  /* 0x00000004ff077e24 */ /* 0x000fe2000f8e00ff */
[----:B------:R-:W-:Y:S01]  /*105e0*/  @P0 IADD3.X R5, R56, UR5, RZ, P3, !PT ;  /* 0x0000000538050c10 */ /* 0x000fe20009ffe4ff */
[----:B------:R1:W5:Y:S04]  /*105f0*/  @P2 LDG.E R36, desc[UR42][R26.64] ;  /* 0x0000002a1a242981 */ /* 0x000368000c1e1900 */
[----:B------:R1:W5:Y:S01]  /*10600*/  @P0 LDG.E R7, desc[UR42][R4.64] ;  /* 0x0000002a04070981 */ /* 0x000362000c1e1900 */
[----:B0-----:R-:W-:-:S13]  /*10610*/  ISETP.NE.AND P1, PT, R0, 0x1, PT ;  /* 0x000000010000780c */ /* 0x001fda0003f25270 */
[----:B------:R-:W0:Y:S08]  /*10620*/  @P1 LDC R6, c[0x0][0xbec] ;  /* 0x0002fb00ff061b82 */ /* 0x000e300000000800 */
[----:B------:R-:W3:Y:S01]  /*10630*/  @P1 LDC R21, c[0x0][0xbf0] ;  /* 0x0002fc00ff151b82 */ /* 0x000ee20000000800 */
[----:B--2---:R-:W-:Y:S01]  /*10640*/  IMAD R15, R52, 0xc0, R54 ;  /* 0x000000c0340f7824 */ /* 0x004fe200078e0236 */
[----:B-1----:R-:W-:Y:S06]  /*10650*/  @P0 BRA `(.L_x_8876) ;  /* 0x0000000000100947 */ /* 0x002fec0003800000 */
[----:B------:R-:W-:Y:S05]  /*10660*/  @!P2 BRA `(.L_x_8876) ;  /* 0x00000000000ca947 */ /* 0x000fea0003800000 */
[----:B------:R-:W2:Y:S04]  /*10670*/  LDG.E R2, desc[UR42][R26.64] ;  /* 0x0000002a1a027981 */ /* 0x000ea8000c1e1900 */
[----:B-----5:R-:W2:Y:S02]  /*10680*/  LDG.E R7, desc[UR42][R26.64+0x4] ;  /* 0x0000042a1a077981 */ /* 0x020ea4000c1e1900 */
[----:B--2---:R-:W-:-:S07]  /*10690*/  IMAD.IADD R7, R7, 0x1, -R2 ;  /* 0x0000000107077824 */ /* 0x004fce00078e0a02 */
.L_x_8876:
[----:B------:R-:W2:Y:S01]  /*106a0*/  LDL.LU R4, [R1+0x28] ;  /* 0x0000280001047983 */ /* 0x000ea20000300800 */
[----:B------:R-:W-:Y:S01]  /*106b0*/  ULDC.64 UR4, c[0x0][0xb90] ;  /* 0x0002e40000047ab9 */ /* 0x000fe20000000a00 */
[----:B------:R-:W1:Y:S01]  /*106c0*/  S2R R2, SR_TID.X ;  /* 0x0000000000027919 */ /* 0x000e620000002100 */
[----:B------:R-:W4:Y:S01]  /*106d0*/  S2R R14, SR_TID.X ;  /* 0x00000000000e7919 */ /* 0x000f220000002100 */
[----:B-----5:R-:W-:Y:S01]  /*106e0*/  SHF.R.S32.HI R37, RZ, 0x1f, R36 ;  /* 0x0000001fff257819 */ /* 0x020fe20000011424 */
[----:B------:R-:W-:Y:S01]  /*106f0*/  IMAD.MOV.U32 R9, RZ, RZ, R15 ;  /* 0x000000ffff097224 */ /* 0x000fe200078e000f */
[----:B------:R-:W2:Y:S01]  /*10700*/  @P1 LDC R45, c[0x0][0xbec] ;  /* 0x0002fb00ff2d1b82 */ /* 0x000ea20000000800 */
[----:B------:R-:W2:Y:S04]  /*10710*/  LDL.LU R10, [R1+0x40] ;  /* 0x00004000010a7983 */ /* 0x000ea80000300800 */
[----:B------:R-:W2:Y:S04]  /*10720*/  LDL.LU R44, [R1+0x30] ;  /* 0x00003000012c7983 */ /* 0x000ea80000300800 */
[----:B------:R-:W2:Y:S04]  /*10730*/  LDL R49, [R1+0x2c] ;  /* 0x00002c0001317983 */ /* 0x000ea80000100800 */
[----:B------:R-:W2:Y:S01]  /*10740*/  LDL R30, [R1+0x60] ;  /* 0x00006000011e7983 */ /* 0x000ea20000100800 */
[----:B------:R-:W-:-:S03]  /*10750*/  IMAD R38, R7, R0, RZ ;  /* 0x0000000007267224 */ /* 0x000fc600078e02ff */
[----:B------:R0:W5:Y:S01]  /*10760*/  LDL R48, [R1+0x74] ;  /* 0x0000740001307983 */ /* 0x0001620000100800 */
[----:B-1----:R-:W-:-:S05]  /*10770*/  VIADD R47, R2, 0xffffff80 ;  /* 0xffffff80022f7836 */ /* 0x002fca0000000000 */
[----:B------:R-:W-:-:S04]  /*10780*/  SHF.R.S32.HI R50, RZ, 0x1f, R47 ;  /* 0x0000001fff327819 */ /* 0x000fc8000001142f */
[----:B------:R-:W-:Y:S01]  /*10790*/  LEA.HI R50, R50, R47, RZ, 0x2 ;  /* 0x0000002f32327211 */ /* 0x000fe200078f10ff */
[----:B0-----:R-:W-:-:S03]  /*107a0*/  @P1 IMAD.HI.U32 R2, R15, R6, RZ ;  /* 0x000000060f021227 */ /* 0x001fc600078e00ff */
[----:B------:R-:W-:Y:S02]  /*107b0*/  SHF.R.S32.HI R50, RZ, 0x2, R50 ;  /* 0x00000002ff327819 */ /* 0x000fe40000011432 */
[----:B---3--:R-:W-:Y:S01]  /*107c0*/  @P1 SHF.R.U32.HI R9, RZ, R21, R2 ;  /* 0x00000015ff091219 */ /* 0x008fe20000011602 */
[----:B----4-:R-:W-:-:S05]  /*107d0*/  VIADD R31, R14, 0xffffff80 ;  /* 0xffffff800e1f7836 */ /* 0x010fca0000000000 */
[----:B------:R-:W-:-:S04]  /*107e0*/  SHF.R.S32.HI R14, RZ, 0x1f, R31 ;  /* 0x0000001fff0e7819 */ /* 0x000fc8000001141f */
[----:B------:R-:W-:-:S04]  /*107f0*/  LEA.HI R14, R14, R31, RZ, 0x7 ;  /* 0x0000001f0e0e7211 */ /* 0x000fc800078f38ff */
[----:B------:R-:W-:-:S05]  /*10800*/  LOP3.LUT R14, R14, 0xffffff80, RZ, 0xc0, !PT ;  /* 0xffffff800e0e7812 */ /* 0x000fca00078ec0ff */
[----:B------:R-:W-:Y:S01]  /*10810*/  IMAD.IADD R14, R31, 0x1, -R14 ;  /* 0x000000011f0e7824 */ /* 0x000fe200078e0a0e */
[----:B------:R-:W-:-:S04]  /*10820*/  SHF.R.S32.HI R46, RZ, 0x1f, R47 ;  /* 0x0000001fff2e7819 */ /* 0x000fc8000001142f */
[----:B------:R-:W-:-:S04]  /*10830*/  LEA.HI R46, R46, R47, RZ, 0x2 ;  /* 0x0000002f2e2e7211 */ /* 0x000fc800078f10ff */
[----:B------:R-:W-:-:S05]  /*10840*/  LOP3.LUT R46, R46, 0xfffffffc, RZ, 0xc0, !PT ;  /* 0xfffffffc2e2e7812 */ /* 0x000fca00078ec0ff */
[----:B------:R-:W-:Y:S02]  /*10850*/  IMAD.IADD R46, R47, 0x1, -R46 ;  /* 0x000000012f2e7824 */ /* 0x000fe400078e0a2e */
[----:B------:R0:W5:Y:S01]  /*10860*/  LDL R47, [R1+0x48] ;  /* 0x00004800012f7983 */ /* 0x0001620000100800 */
[----:B--2---:R-:W-:Y:S01]  /*10870*/  IMAD.MOV.U32 R8, RZ, RZ, R4 ;  /* 0x000000ffff087224 */ /* 0x004fe200078e0004 */
[----:B------:R-:W-:-:S05]  /*10880*/  SHF.R.S32.HI R39, RZ, 0x1f, R44 ;  /* 0x0000001fff277819 */ /* 0x000fca000001142c */
[----:B------:R-:W-:Y:S02]  /*10890*/  IMAD R4, R39, UR4, RZ ;  /* 0x0000000427047c24 */ /* 0x000fe4000f8e02ff */
[----:B------:R-:W-:Y:S02]  /*108a0*/  IMAD R11, R50, 0x20, R49 ;  /* 0x00000020320b7824 */ /* 0x000fe400078e0231 */
[C---:B------:R-:W-:Y:S02]  /*108b0*/  IMAD R13, R44.reuse, UR5, R4 ;  /* 0x000000052c0d7c24 */ /* 0x040fe4000f8e0204 */
[----:B------:R-:W-:Y:S01]  /*108c0*/  IMAD.WIDE.U32 R4, R44, UR4, R36 ;  /* 0x000000042c047c25 */ /* 0x000fe2000f8e0024 */
[----:B------:R-:W-:Y:S01]  /*108d0*/  SEL R21, R10, RZ, !P2 ;  /* 0x000000ff0a157207 */ /* 0x000fe20005000000 */
[----:B------:R-:W-:Y:S01]  /*108e0*/  ULDC.64 UR4, c[0x0][0xb98] ;  /* 0x0002e60000047ab9 */ /* 0x000fe20000000a00 */
[----:B------:R-:W-:Y:S01]  /*108f0*/  SEL R2, R8, RZ, !P2 ;  /* 0x000000ff08027207 */ /* 0x000fe20005000000 */
[----:B------:R-:W-:-:S04]  /*10900*/  IMAD.WIDE R24, R11, 0x2, R24 ;  /* 0x000000020b187825 */ /* 0x000fc800078e0218 */
[----:B------:R-:W-:Y:S02]  /*10910*/  IMAD.MOV R11, RZ, RZ, -R9 ;  /* 0x000000ffff0b7224 */ /* 0x000fe400078e0a09 */
[----:B------:R-:W-:Y:S02]  /*10920*/  IMAD.IADD R5, R5, 0x1, R13 ;  /* 0x0000000105057824 */ /* 0x000fe400078e020d */
[----:B------:R-:W-:Y:S02]  /*10930*/  IMAD R11, R0, R11, R15 ;  /* 0x0000000b000b7224 */ /* 0x000fe400078e020f */
[----:B------:R-:W-:Y:S02]  /*10940*/  IMAD R13, R21, UR4, RZ ;  /* 0x00000004150d7c24 */ /* 0x000fe4000f8e02ff */
[----:B------:R-:W-:Y:S01]  /*10950*/  IMAD.WIDE.U32 R4, R2, UR4, R4 ;  /* 0x0000000402047c25 */ /* 0x000fe2000f8e0004 */
[----:B------:R-:W-:-:S03]  /*10960*/  SHF.R.S32.HI R6, RZ, 0x1f, R11 ;  /* 0x0000001fff067819 */ /* 0x000fc6000001140b */
[----:B------:R-:W-:Y:S01]  /*10970*/  IMAD R10, R2, UR5, R13 ;  /* 0x00000005020a7c24 */ /* 0x000fe2000f8e020d */
[----:B------:R-:W-:Y:S01]  /*10980*/  SHF.R.S32.HI R13, RZ, 0x1f, R9 ;  /* 0x0000001fff0d7819 */ /* 0x000fe20000011409 */
[----:B------:R-:W-:Y:S01]  /*10990*/  ULDC.64 UR4, c[0x0][0xb88] ;  /* 0x0002e20000047ab9 */ /* 0x000fe20000000a00 */
[----:B------:R-:W-:Y:S01]  /*109a0*/  IADD3 R4, P0, R9, R4, RZ ;  /* 0x0000000409047210 */ /* 0x000fe20007f1e0ff */
[----:B------:R-:W-:-:S03]  /*109b0*/  IMAD R6, R6, UR4, RZ ;  /* 0x0000000406067c24 */ /* 0x000fc6000f8e02ff */
[----:B------:R-:W-:Y:S01]  /*109c0*/  IADD3.X R5, R13, R5, R10, P0, !PT ;  /* 0x000000050d057210 */ /* 0x000fe200007fe40a */
[C---:B------:R-:W-:Y:S02]  /*109d0*/  IMAD R9, R11.reuse, UR5, R6 ;  /* 0x000000050b097c24 */ /* 0x040fe4000f8e0206 */
[----:B------:R-:W-:Y:S01]  /*109e0*/  IMAD.WIDE.U32 R4, R11, UR4, R4 ;  /* 0x000000040b047c25 */ /* 0x000fe2000f8e0004 */
[----:B------:R-:W-:-:S03]  /*109f0*/  ULDC.64 UR4, c[0x0][0xb50] ;  /* 0x0002d40000047ab9 */ /* 0x000fc60000000a00 */
[----:B------:R-:W-:Y:S01]  /*10a00*/  IMAD.IADD R5, R5, 0x1, R9 ;  /* 0x0000000105057824 */ /* 0x000fe200078e0209 */
[----:B------:R-:W-:Y:S02]  /*10a10*/  LEA R6, P0, R4, UR4, 0x2 ;  /* 0x0000000404067c11 */ /* 0x000fe4000f8010ff */
[----:B------:R-:W-:Y:S02]  /*10a20*/  IADD3 R13, P6, R24, 0x3000, RZ ;  /* 0x00003000180d7810 */ /* 0x000fe40007fde0ff */
[----:B------:R-:W-:Y:S01]  /*10a30*/  LEA.HI.X R4, R4, UR5, R5, 0x2, P0 ;  /* 0x0000000504047c11 */ /* 0x000fe200080f1405 */
[----:B------:R-:W-:Y:S01]  /*10a40*/  SHFL.IDX PT, R40, R6, RZ, 0x1c1f ;  /* 0x001c1fff06287589 */ /* 0x000fe200000e0000 */
[----:B------:R-:W-:Y:S01]  /*10a50*/  LOP3.LUT R12, R13, 0x180, RZ, 0xc0, !PT ;  /* 0x000001800d0c7812 */ /* 0x000fe200078ec0ff */
[----:B------:R-:W-:Y:S02]  /*10a60*/  ULDC.64 UR4, c[0x0][0xaa0] ;  /* 0x0002a80000047ab9 */ /* 0x000fe40000000a00 */
[----:B------:R-:W1:Y:S01]  /*10a70*/  SHFL.IDX PT, R41, R4, RZ, 0x1c1f ;  /* 0x001c1fff04297589 */ /* 0x000e6200000e0000 */
[----:B------:R-:W-:-:S02]  /*10a80*/  SHF.R.U64 R12, R12, 0x3, RZ ;  /* 0x000000030c0c7819 */ /* 0x000fc400000012ff */
[----:B------:R-:W-:Y:S02]  /*10a90*/  IADD3 R15, P2, R24, 0x1800, RZ ;  /* 0x00001800180f7810 */ /* 0x000fe40007f5e0ff */
[----:B------:R-:W-:Y:S01]  /*10aa0*/  LOP3.LUT R12, R12, R13, RZ, 0x3c, !PT ;  /* 0x0000000d0c0c7212 */ /* 0x000fe200078e3cff */
[----:B------:R-:W-:Y:S01]  /*10ab0*/  IMAD R13, R52, 0xc0, R30 ;  /* 0x000000c0340d7824 */ /* 0x000fe200078e021e */
[----:B------:R-:W-:Y:S01]  /*10ac0*/  LOP3.LUT P0, RZ, R14, 0x3, RZ, 0xc0, !PT ;  /* 0x000000030eff7812 */ /* 0x000fe2000780c0ff */
[----:B------:R-:W-:-:S03]  /*10ad0*/  IMAD.X R9, RZ, RZ, R25, P2 ;  /* 0x000000ffff097224 */ /* 0x000fc600010e0619 */
[----:B------:R-:W-:Y:S01]  /*10ae0*/  ISETP.GE.OR P2, PT, R13, R38, P0 ;  /* 0x000000260d00720c */ /* 0x000fe20000746670 */
[----:B------:R-:W-:-:S12]  /*10af0*/  IMAD R37, R37, UR4, RZ ;  /* 0x0000000425257c24 */ /* 0x000fd8000f8e02ff */
[----:B-1----:R1:W-:Y:S02]  /*10b00*/  @!P2 ST.E desc[UR42][R40.64], R3 ;  /* 0x000000032800a985 */ /* 0x0023e4000c10192a */
[C---:B-1----:R-:W-:Y:S02]  /*10b10*/  IMAD R3, R36.reuse, UR5, R37 ;  /* 0x0000000524037c24 */ /* 0x042fe4000f8e0225 */
[----:B------:R-:W-:Y:S01]  /*10b20*/  IMAD.WIDE.U32 R36, R36, UR4, RZ ;  /* 0x0000000424247c25 */ /* 0x000fe2000f8e00ff */
[----:B------:R-:W-:-:S03]  /*10b30*/  ULDC.64 UR4, c[0x0][0xae8] ;  /* 0x0002ba0000047ab9 */ /* 0x000fc60000000a00 */
[----:B------:R-:W-:Y:S02]  /*10b40*/  IMAD.IADD R37, R37, 0x1, R3 ;  /* 0x0000000125257824 */ /* 0x000fe400078e0203 */
[----:B------:R-:W-:Y:S02]  /*10b50*/  IMAD R39, R39, UR4, RZ ;  /* 0x0000000427277c24 */ /* 0x000fe4000f8e02ff */
[----:B------:R-:W-:Y:S02]  /*10b60*/  IMAD R3, R46, 0x60, R50 ;  /* 0x000000602e037824 */ /* 0x000fe400078e0232 */
[C---:B------:R-:W-:Y:S01]  /*10b70*/  IMAD R39, R44.reuse, UR5, R39 ;  /* 0x000000052c277c24 */ /* 0x040fe2000f8e0227 */
[----:B------:R0:W5:Y:S01]  /*10b80*/  LDL R46, [R1+0x70] ;  /* 0x00007000012e7983 */ /* 0x0001620000100800 */
[----:B------:R-:W-:Y:S01]  /*10b90*/  IMAD.WIDE.U32 R36, R44, UR4, R36 ;  /* 0x000000042c247c25 */ /* 0x000fe2000f8e0024 */
[----:B------:R-:W-:Y:S01]  /*10ba0*/  IADD3 R27, P5, R24, 0x4800, RZ ;  /* 0x00004800181b7810 */ /* 0x000fe20007fbe0ff */
[----:B------:R-:W-:Y:S01]  /*10bb0*/  ULDC.64 UR4, c[0x0][0xaf0] ;  /* 0x0002bc0000047ab9 */ /* 0x000fe20000000a00 */
[----:B------:R0:W5:Y:S04]  /*10bc0*/  LDL R44, [R1+0x4c] ;  /* 0x00004c00012c7983 */ /* 0x0001680000100800 */
[----:B------:R-:W-:Y:S04]  /*10bd0*/  SHFL.IDX PT, R42, R6, 0x1, 0x1c1f ;  /* 0x003c1f00062a7f89 */ /* 0x000fe800000e0000 */
[----:B------:R-:W1:Y:S01]  /*10be0*/  SHFL.IDX PT, R43, R4, 0x1, 0x1c1f ;  /* 0x003c1f00042b7f89 */ /* 0x000e6200000e0000 */
[----:B------:R-:W-:-:S05]  /*10bf0*/  VIADD R5, R13, 0x8 ;  /* 0x000000080d057836 */ /* 0x000fca0000000000 */
[----:B------:R-:W-:Y:S01]  /*10c00*/  ISETP.GE.OR P0, PT, R5, R38, P0 ;  /* 0x000000260500720c */ /* 0x000fe20000706670 */
[----:B------:R-:W-:-:S12]  /*10c10*/  IMAD R40, R52, 0xc0, R3 ;  /* 0x000000c034287824 */ /* 0x000fd800078e0203 */
[----:B-1----:R1:W-:Y:S02]  /*10c20*/  @!P0 ST.E desc[UR42][R42.64], R20 ;  /* 0x000000142a008985 */ /* 0x0023e4000c10192a */
[----:B-1----:R-:W1:Y:S01]  /*10c30*/  @P1 LDC R20, c[0x0][0xbf0] ;  /* 0x0002fc00ff141b82 */ /* 0x002e620000000800 */
[----:B------:R-:W-:Y:S01]  /*10c40*/  IADD3 R29, P4, R24, 0x6000, RZ ;  /* 0x00006000181d7810 */ /* 0x000fe20007f9e0ff */
[----:B------:R-:W-:Y:S01]  /*10c50*/  @P1 IMAD.HI.U32 R3, R40, R45, RZ ;  /* 0x0000002d28031227 */ /* 0x000fe200078e00ff */
[C---:B------:R-:W-:Y:S02]  /*10c60*/  IADD3 R7, P3, R24.reuse, 0x7800, RZ ;  /* 0x0000780018077810 */ /* 0x040fe40007f7e0ff */
[----:B------:R-:W-:Y:S01]  /*10c70*/  LOP3.LUT R26, R27, 0x180, RZ, 0xc0, !PT ;  /* 0x000001801b1a7812 */ /* 0x000fe200078ec0ff */
[----:B------:R-:W-:Y:S01]  /*10c80*/  IMAD.IADD R37, R37, 0x1, R39 ;  /* 0x0000000125257824 */ /* 0x000fe200078e0227 */
[----:B------:R-:W-:Y:S01]  /*10c90*/  LOP3.LUT R28, R29, 0x180, RZ, 0xc0, !PT ;  /* 0x000001801d1c7812 */ /* 0x000fe200078ec0ff */
[----:B------:R-:W-:Y:S01]  /*10ca0*/  IMAD.MOV.U32 R39, RZ, RZ, R40 ;  /* 0x000000ffff277224 */ /* 0x000fe200078e0028 */
[----:B------:R-:W-:Y:S01]  /*10cb0*/  LOP3.LUT R8, R15, 0x180, RZ, 0xc0, !PT ;  /* 0x000001800f087812 */ /* 0x000fe200078ec0ff */
[----:B------:R-:W-:Y:S01]  /*10cc0*/  IMAD R21, R21, UR4, RZ ;  /* 0x0000000415157c24 */ /* 0x000fe2000f8e02ff */
[----:B------:R-:W-:-:S02]  /*10cd0*/  LOP3.LUT R11, R24, 0x180, RZ, 0xc0, !PT ;  /* 0x00000180180b7812 */ /* 0x000fc400078ec0ff */
[----:B------:R-:W-:Y:S02]  /*10ce0*/  LOP3.LUT R6, R7, 0x180, RZ, 0xc0, !PT ;  /* 0x0000018007067812 */ /* 0x000fe400078ec0ff */
[----:B------:R-:W-:Y:S02]  /*10cf0*/  SHF.R.U64 R26, R26, 0x3, RZ ;  /* 0x000000031a1a7819 */ /* 0x000fe400000012ff */
[----:B------:R-:W-:Y:S01]  /*10d00*/  SHF.R.U64 R28, R28, 0x3, RZ ;  /* 0x000000031c1c7819 */ /* 0x000fe200000012ff */
[----:B------:R-:W-:Y:S01]  /*10d10*/  IMAD R21, R2, UR5, R21 ;  /* 0x0000000502157c24 */ /* 0x000fe2000f8e0215 */
[----:B------:R-:W-:Y:S02]  /*10d20*/  SHF.R.U64 R8, R8, 0x3, RZ ;  /* 0x0000000308087819 */ /* 0x000fe400000012ff */
[----:B------:R-:W-:Y:S02]  /*10d30*/  SHF.R.U64 R11, R11, 0x3, RZ ;  /* 0x000000030b0b7819 */ /* 0x000fe400000012ff */
[----:B-1----:R-:W-:-:S02]  /*10d40*/  @P1 SHF.R.U32.HI R39, RZ, R20, R3 ;  /* 0x00000014ff271219 */ /* 0x002fc40000011603 */
[----:B------:R-:W-:Y:S01]  /*10d50*/  SHF.R.U64 R6, R6, 0x3, RZ ;  /* 0x0000000306067819 */ /* 0x000fe200000012ff */
[----:B------:R-:W-:Y:S01]  /*10d60*/  IMAD.WIDE.U32 R2, R2, UR4, R36 ;  /* 0x0000000402027c25 */ /* 0x000fe2000f8e0024 */
[----:B------:R-:W-:Y:S01]  /*10d70*/  LOP3.LUT R26, R26, R27, RZ, 0x3c, !PT ;  /* 0x0000001b1a1a7212 */ /* 0x000fe200078e3cff */
[----:B------:R-:W-:Y:S01]  /*10d80*/  ULDC.64 UR4, c[0x0][0xae0] ;  /* 0x0002b80000047ab9 */ /* 0x000fe20000000a00 */
[----:B------:R-:W-:Y:S01]  /*10d90*/  LOP3.LUT R28, R28, R29, RZ, 0x3c, !PT ;  /* 0x0000001d1c1c7212 */ /* 0x000fe200078e3cff */
[----:B------:R-:W-:Y:S01]  /*10da0*/  IMAD.MOV R37, RZ, RZ, -R39 ;  /* 0x000000ffff257224 */ /* 0x000fe200078e0a27 */
[----:B------:R-:W-:Y:S01]  /*10db0*/  LOP3.LUT R8, R8, R15, RZ, 0x3c, !PT ;  /* 0x0000000f08087212 */ /* 0x000fe200078e3cff */
[--C-:B------:R-:W-:Y:S01]  /*10dc0*/  IMAD.X R13, RZ, RZ, R25.reuse, P6 ;  /* 0x000000ffff0d7224 */ /* 0x100fe200030e0619 */
[----:B------:R-:W-:Y:S01]  /*10dd0*/  LOP3.LUT R4, R11, R24, RZ, 0x3c, !PT ;  /* 0x000000180b047212 */ /* 0x000fe200078e3cff */
[--C-:B------:R-:W-:Y:S01]  /*10de0*/  IMAD.X R27, RZ, RZ, R25.reuse, P5 ;  /* 0x000000ffff1b7224 */ /* 0x100fe200028e0619 */
[----:B------:R-:W-:Y:S01]  /*10df0*/  LOP3.LUT R32, R6, R7, RZ, 0x3c, !PT ;  /* 0x0000000706207212 */ /* 0x000fe200078e3cff */
[----:B------:R-:W-:Y:S01]  /*10e00*/  IMAD.X R29, RZ, RZ, R25, P4 ;  /* 0x000000ffff1d7224 */ /* 0x000fe200020e0619 */
[----:B------:R-:W-:Y:S01]  /*10e10*/  SHF.R.S32.HI R20, RZ, 0x1f, R39 ;  /* 0x0000001fff147819 */ /* 0x000fe20000011427 */
[--C-:B------:R-:W-:Y:S01]  /*10e20*/  IMAD.X R33, RZ, RZ, R25.reuse, P3 ;  /* 0x000000ffff217224 */ /* 0x100fe200018e0619 */
[----:B------:R-:W5:Y:S01]  /*10e30*/  LD.E.128 R8, desc[UR42][R8.64] ;  /* 0x0000002a08087980 */ /* 0x000f62000c101d00 */
[----:B------:R-:W-:-:S02]  /*10e40*/  IMAD.MOV.U32 R5, RZ, RZ, R25 ;  /* 0x000000ffff057224 */ /* 0x000fc400078e0019 */
[----:B------:R-:W-:Y:S01]  /*10e50*/  IMAD.IADD R3, R3, 0x1, R21 ;  /* 0x0000000103037824 */ /* 0x000fe200078e0215 */
[----:B------:R-:W5:Y:S01]  /*10e60*/  LD.E.128 R12, desc[UR42][R12.64] ;  /* 0x0000002a0c0c7980 */ /* 0x000f62000c101d00 */
[----:B------:R-:W-:Y:S02]  /*10e70*/  IMAD R21, R0, R37, R40 ;  /* 0x0000002500157224 */ /* 0x000fe400078e0228 */
[----:B------:R-:W-:Y:S01]  /*10e80*/  IMAD R20, R20, UR4, RZ ;  /* 0x0000000414147c24 */ /* 0x000fe2000f8e02ff */
[----:B------:R-:W5:Y:S01]  /*10e90*/  LD.E.128 R4, desc[UR42][R4.64] ;  /* 0x0000002a04047980 */ /* 0x000f62000c101d00 */
[C---:B------:R-:W-:Y:S01]  /*10ea0*/  IMAD.WIDE.U32 R2, R39.reuse, UR4, R2 ;  /* 0x0000000427027c25 */ /* 0x040fe2000f8e0002 */
[----:B------:R-:W-:Y:S02]  /*10eb0*/  SHF.R.S32.HI R0, RZ, 0x1f, R21 ;  /* 0x0000001fff007819 */ /* 0x000fe40000011415 */
[----:B------:R-:W5:Y:S01]  /*10ec0*/  LD.E.128 R24, desc[UR42][R26.64] ;  /* 0x0000002a1a187980 */ /* 0x000f62000c101d00 */
[----:B------:R-:W-:Y:S01]  /*10ed0*/  IMAD R37, R39, UR5, R20 ;  /* 0x0000000527257c24 */ /* 0x000fe2000f8e0214 */
[----:B------:R-:W-:-:S02]  /*10ee0*/  ULDC.64 UR4, c[0x0][0xad8] ;  /* 0x0002b60000047ab9 */ /* 0x000fc40000000a00 */
[----:B------:R-:W5:Y:S04]  /*10ef0*/  LD.E.128 R28, desc[UR42][R28.64] ;  /* 0x0000002a1c1c7980 */ /* 0x000f68000c101d00 */
[----:B------:R-:W5:Y:S01]  /*10f00*/  LD.E.128 R32, desc[UR42][R32.64] ;  /* 0x0000002a20207980 */ /* 0x000f62000c101d00 */
        /* <DEDUP_REMOVED lines=8> */
[----:B------:R-:W-:Y:S02]  /*10f90*/  IMAD R43, R52, 0xc0, R50 ;  /* 0x000000c0342b7824 */ /* 0x000fe400078e0232 */
[C---:B------:R-:W-:Y:S02]  /*10fa0*/  IMAD R37, R21.reuse, UR5, R0 ;  /* 0x0000000515257c24 */ /* 0x040fe4000f8e0200 */
[----:B------:R-:W-:Y:S01]  /*10fb0*/  IMAD.WIDE.U32 R2, R21, UR4, R2 ;  /* 0x0000000415027c25 */ /* 0x000fe2000f8e0002 */
[----:B------:R-:W-:Y:S01]  /*10fc0*/  ISETP.GE.AND P0, PT, R43, R38, PT ;  /* 0x000000262b00720c */ /* 0x000fe20003f06270 */
[----:B------:R-:W-:Y:S02]  /*10fd0*/  ULDC.64 UR4, c[0x0][0xa80] ;  /* 0x0002a00000047ab9 */ /* 0x000fe40000000a00 */
[----:B------:R-:W-:Y:S01]  /*10fe0*/  IMAD.IADD R3, R3, 0x1, R37 ;  /* 0x0000000103037824 */ /* 0x000fe200078e0225 */
[----:B------:R-:W-:Y:S01]  /*10ff0*/  LEA R39, P1, R2, UR4, 0x1 ;  /* 0x0000000402277c11 */ /* 0x000fe2000f8208ff */
[----:B------:R-:W-:-:S03]  /*11000*/  VIADD R0, R16, 0x19c20 ;  /* 0x00019c2010007836 */ /* 0x000fc60000000000 */
[----:B------:R-:W-:Y:S02]  /*11010*/  LEA.HI.X R42, R2, UR5, R3, 0x1, P1 ;  /* 0x00000005022a7c11 */ /* 0x000fe400088f0c03 */
[----:B------:R-:W-:Y:S01]  /*11020*/  PRMT R0, RZ, 0x654, R0 ;  /* 0x00000654ff007816 */ /* 0x000fe20000000000 */
[----:B-1----:R0:W1:Y:S01]  /*11030*/  SHFL.IDX PT, R20, R39, RZ, 0x1c1f ;  /* 0x001c1fff27147589 */ /* 0x00206200000e0000 */
[----:B------:R-:W-:Y:S02]  /*11040*/  BSSY B1, `(.L_x_8877) ;  /* 0x0000010000017945 */ /* 0x000fe40003800000 */
[----:B------:R0:W-:Y:S01]  /*11050*/  SYNCS.ARRIVE.TRANS64.RED.A1T0 RZ, [R0+URZ], RZ ;  /* 0x000000ff00ff79a7 */ /* 0x0001e2000810043f */
[----:B------:R0:W2:Y:S01]  /*11060*/  SHFL.IDX PT, R21, R42, RZ, 0x1c1f ;  /* 0x001c1fff2a157589 */ /* 0x0000a200000e0000 */
[----:B------:R-:W-:Y:S05]  /*11070*/  @P0 BRA `(.L_x_8878) ;  /* 0x0000000000300947 */ /* 0x000fea0003800000 */
[----:B------:R-:W-:Y:S02]  /*11080*/  ULDC UR4, c[0x0][0xac8] ;  /* 0x0002b20000047ab9 */ /* 0x000fe40000000800 */
[----:B-----5:R-:W-:Y:S02]  /*11090*/  ISETP.GE.AND P1, PT, R47, UR4, PT ;  /* 0x000000042f007c0c */ /* 0x020fe4000bf26270 */
[----:B------:R-:W-:Y:S02]  /*110a0*/  ISETP.GE.AND P2, PT, R44, UR4, PT ;  /* 0x000000042c007c0c */ /* 0x000fe4000bf46270 */
[----:B------:R-:W-:-:S09]  /*110b0*/  ISETP.GE.AND P0, PT, R49, UR4, PT ;  /* 0x0000000431007c0c */ /* 0x000fd2000bf06270 */
[-C--:B-1----:R-:W-:Y:S02]  /*110c0*/  @!P1 LEA R36, P3, R47, R20.reuse, 0x1 ;  /* 0x000000142f249211 */ /* 0x082fe400078608ff */
[C---:B------:R-:W-:Y:S02]  /*110d0*/  @!P2 LEA R40, P4, R44.reuse, R20, 0x1 ;  /* 0x000000142c28a211 */ /* 0x040fe400078808ff */
[----:B--2---:R-:W-:Y:S01]  /*110e0*/  @!P0 IMAD.WIDE R2, R49, 0x2, R20 ;  /* 0x0000000231028825 */ /* 0x004fe200078e0214 */
[-C--:B------:R-:W-:Y:S02]  /*110f0*/  @!P1 LEA.HI.X R37, R47, R21.reuse, R48, 0x1, P3 ;  /* 0x000000152f259211 */ /* 0x080fe400018f0c30 */
[----:B------:R-:W-:Y:S02]  /*11100*/  @!P2 LEA.HI.X R41, R44, R21, R46, 0x1, P4 ;  /* 0x000000152c29a211 */ /* 0x000fe400020f0c2e */
[----:B------:R3:W-:Y:S04]  /*11110*/  @!P0 ST.E.128 desc[UR42][R2.64], R4 ;  /* 0x0000000402008985 */ /* 0x0007e8000c101d2a */
[----:B------:R3:W-:Y:S04]  /*11120*/  @!P1 ST.E.128 desc[UR42][R36.64], R12 ;  /* 0x0000000c24009985 */ /* 0x0007e8000c101d2a */
[----:B------:R3:W-:Y:S02]  /*11130*/  @!P2 ST.E.128 desc[UR42][R40.64], R28 ;  /* 0x0000001c2800a985 */ /* 0x0007e4000c101d2a */
.L_x_8878:
[----:B------:R-:W-:Y:S05]  /*11140*/  BSYNC B1 ;  /* 0x0000000000017941 */ /* 0x000fea0003800000 */
.L_x_8877:
[----:B---3--:R-:W-:Y:S01]  /*11150*/  VIADD R3, R43, 0x60 ;  /* 0x000000602b037836 */ /* 0x008fe20000000000 */
[----:B-----5:R3:W4:Y:S04]  /*11160*/  SHFL.IDX PT, R5, R42, 0x1, 0x1c1f ;  /* 0x003c1f002a057f89 */ /* 0x02072800000e0000 */
[----:B------:R-:W-:Y:S01]  /*11170*/  ISETP.GE.AND P0, PT, R3, R38, PT ;  /* 0x000000260300720c */ /* 0x000fe20003f06270 */
[----:B------:R3:W0:-:S12]  /*11180*/  SHFL.IDX PT, R4, R39, 0x1, 0x1c1f ;  /* 0x003c1f0027047f89 */ /* 0x00061800000e0000 */
[----:B---3--:R-:W-:Y:S05]  /*11190*/  @P0 BRA `(.L_x_8879) ;  /* 0x0000000800cc0947 */ /* 0x008fea0003800000 */
[----:B------:R-:W-:Y:S02]  /*111a0*/  ULDC UR4, c[0x0][0xac8] ;  /* 0x0002b20000047ab9 */ /* 0x000fe40000000800 */
[----:B------:R-:W-:Y:S02]  /*111b0*/  ISETP.GE.AND P2, PT, R47, UR4, PT ;  /* 0x000000042f007c0c */ /* 0x000fe4000bf46270 */
[----:B------:R-:W-:-:S11]  /*111c0*/  ISETP.GE.AND P1, PT, R49, UR4, PT ;  /* 0x0000000431007c0c */ /* 0x000fd6000bf26270 */
[----:B0-----:R-:W-:Y:S02]  /*111d0*/  @!P2 LEA R6, P0, R47, R4, 0x1 ;  /* 0x000000042f06a211 */ /* 0x001fe400078008ff */
[----:B----4-:R-:W-:Y:S02]  /*111e0*/  @!P1 IMAD.WIDE R2, R49, 0x2, R4 ;  /* 0x0000000231029825 */ /* 0x010fe400078e0204 */
        /* <DEDUP_REMOVED lines=9> */
.L_x_8875:
        /* <DEDUP_REMOVED lines=28> */
.L_x_8880:
        /* <DEDUP_REMOVED lines=49> */
.L_x_8882:
[----:B------:R-:W-:Y:S05]  /*11750*/  BSYNC B1 ;  /* 0x0000000000017941 */ /* 0x000fea0003800000 */
.L_x_8881:
[----:B------:R2:W5:Y:S04]  /*11760*/  LDL R14, [R1+0x4c] ;  /* 0x00004c00010e7983 */ /* 0x0005680000100800 */
[----:B------:R2:W5:Y:S04]  /*11770*/  LDL R15, [R1+0x70] ;  /* 0x00007000010f7983 */ /* 0x0005680000100800 */
[----:B------:R2:W5:Y:S04]  /*11780*/  LDL R20, [R1+0x48] ;  /* 0x0000480001147983 */ /* 0x0005680000100800 */
[----:B------:R2:W5:Y:S04]  /*11790*/  LDL R21, [R1+0x74] ;  /* 0x0000740001157983 */ /* 0x0005680000100800 */
[----:B------:R2:W5:Y:S01]  /*117a0*/  LDL R24, [R1+0x2c] ;  /* 0x00002c0001187983 */ /* 0x0005620000100800 */
[--C-:B0-----:R-:W-:Y:S01]  /*117b0*/  SHF.R.S32.HI R4, RZ, 0x1f, R30.reuse ;  /* 0x0000001fff047819 */ /* 0x101fe2000001141e */
[----:B------:R-:W0:Y:S01]  /*117c0*/  @P2 LDC R9, c[0x0][0xbf0] ;  /* 0x0002fc00ff092b82 */ /* 0x000e220000000800 */
[----:B------:R-:W-:Y:S01]  /*117d0*/  SHF.R.S32.HI R28, RZ, 0x1f, R30 ;  /* 0x0000001fff1c7819 */ /* 0x000fe2000001141e */
[----:B------:R-:W-:Y:S01]  /*117e0*/  ULDC.64 UR4, c[0x0][0xaa0] ;  /* 0x0002a80000047ab9 */ /* 0x000fe20000000a00 */
[-C--:B------:R-:W-:Y:S01]  /*117f0*/  LEA.HI R4, R4, R30.reuse, RZ, 0x2 ;  /* 0x0000001e04047211 */ /* 0x080fe200078f10ff */
[----:B------:R-:W-:Y:S01]  /*11800*/  IMAD R3, R11, UR4, RZ ;  /* 0x000000040b037c24 */ /* 0x000fe2000f8e02ff */
[----:B------:R-:W-:Y:S01]  /*11810*/  LEA.HI R28, R28, R30, RZ, 0x2 ;  /* 0x0000001e1c1c7211 */ /* 0x000fe200078f10ff */
[----:B------:R-:W-:Y:S01]  /*11820*/  BSSY B1, `(.L_x_8883) ;  /* 0x0000039000017945 */ /* 0x000fe20003800000 */
[----:B------:R-:W-:Y:S01]  /*11830*/  LOP3.LUT R4, R4, 0xfffffffc, RZ, 0xc0, !PT ;  /* 0xfffffffc04047812 */ /* 0x000fe200078ec0ff */
[C---:B------:R-:W-:Y:S01]  /*11840*/  IMAD R5, R6.reuse, UR5, R3 ;  /* 0x0000000506057c24 */ /* 0x040fe2000f8e0203 */
[----:B------:R-:W-:Y:S01]  /*11850*/  SHF.R.S32.HI R28, RZ, 0x2, R28 ;  /* 0x00000002ff1c7819 */ /* 0x000fe2000001141c */
[----:B------:R-:W-:Y:S01]  /*11860*/  IMAD.WIDE.U32 R2, R6, UR4, RZ ;  /* 0x0000000406027c25 */ /* 0x000fe2000f8e00ff */
[----:B------:R-:W-:-:S03]  /*11870*/  ULDC.64 UR4, c[0x0][0xae8] ;  /* 0x0002ba0000047ab9 */ /* 0x000fc60000000a00 */
[----:B------:R-:W-:Y:S02]  /*11880*/  IMAD.IADD R4, R30, 0x1, -R4 ;  /* 0x000000011e047824 */ /* 0x000fe400078e0a04 */
[----:B------:R-:W-:Y:S02]  /*11890*/  IMAD.IADD R3, R3, 0x1, R5 ;  /* 0x0000000103037824 */ /* 0x000fe400078e0205 */
[----:B------:R-:W-:Y:S02]  /*118a0*/  IMAD R6, R4, 0x60, R28 ;  /* 0x0000006004067824 */ /* 0x000fe400078e021c */
[----:B------:R-:W-:Y:S02]  /*118b0*/  IMAD R4, R10, UR4, RZ ;  /* 0x000000040a047c24 */ /* 0x000fe4000f8e02ff */
[----:B------:R-:W-:Y:S02]  /*118c0*/  IMAD R8, R26, 0xc0, R6 ;  /* 0x000000c01a087824 */ /* 0x000fe400078e0206 */
[----:B------:R-:W-:-:S02]  /*118d0*/  IMAD R7, R29, UR5, R4 ;  /* 0x000000051d077c24 */ /* 0x000fc4000f8e0204 */
[----:B-1----:R-:W-:-:S04]  /*118e0*/  @P2 IMAD.HI.U32 R4, R8, R27, RZ ;  /* 0x0000001b08042227 */ /* 0x002fc800078e00ff */
[----:B------:R-:W-:Y:S01]  /*118f0*/  IMAD.WIDE.U32 R2, R29, UR4, R2 ;  /* 0x000000041d027c25 */ /* 0x000fe2000f8e0002 */
[----:B------:R-:W-:-:S03]  /*11900*/  ULDC.64 UR4, c[0x0][0xaf0] ;  /* 0x0002bc0000047ab9 */ /* 0x000fc60000000a00 */
[----:B------:R-:W-:Y:S01]  /*11910*/  IMAD.MOV.U32 R5, RZ, RZ, R8 ;  /* 0x000000ffff057224 */ /* 0x000fe200078e0008 */
[----:B0-----:R-:W-:Y:S01]  /*11920*/  @P2 SHF.R.U32.HI R5, RZ, R9, R4 ;  /* 0x00000009ff052219 */ /* 0x001fe20000011604 */
        /* <DEDUP_REMOVED lines=16> */
[----:B------:R-:W-:Y:S02]  /*11a30*/  IMAD R25, R0, R25, RZ ;  /* 0x0000001900197224 */ /* 0x000fe400078e02ff */
[----:B------:R-:W-:Y:S02]  /*11a40*/  IMAD R0, R26, 0xc0, R28 ;  /* 0x000000c01a007824 */ /* 0x000fe400078e021c */
[C---:B------:R-:W-:Y:S02]  /*11a50*/  IMAD R5, R7.reuse, UR5, R4 ;  /* 0x0000000507057c24 */ /* 0x040fe4000f8e0204 */
[----:B------:R-:W-:Y:S01]  /*11a60*/  IMAD.WIDE.U32 R2, R7, UR4, R2 ;  /* 0x0000000407027c25 */ /* 0x000fe2000f8e0002 */
[----:B------:R-:W-:Y:S01]  /*11a70*/  ISETP.GE.AND P0, PT, R0, R25, PT ;  /* 0x000000190000720c */ /* 0x000fe20003f06270 */
[----:B------:R-:W-:-:S02]  /*11a80*/  ULDC.64 UR4, c[0x0][0xa80] ;  /* 0x0002a00000047ab9 */ /* 0x000fc40000000a00 */
[----:B------:R-:W-:Y:S01]  /*11a90*/  IMAD.IADD R3, R3, 0x1, R5 ;  /* 0x0000000103037824 */ /* 0x000fe200078e0205 */
[----:B------:R-:W-:-:S04]  /*11aa0*/  LEA R4, P1, R2, UR4, 0x1 ;  /* 0x0000000402047c11 */ /* 0x000fc8000f8208ff */
[----:B------:R-:W-:Y:S02]  /*11ab0*/  LEA.HI.X R5, R2, UR5, R3, 0x1, P1 ;  /* 0x0000000502057c11 */ /* 0x000fe400088f0c03 */
[----:B------:R2:W0:Y:S04]  /*11ac0*/  SHFL.IDX PT, R2, R4, RZ, 0x1c1f ;  /* 0x001c1fff04027589 */ /* 0x00042800000e0000 */
[----:B------:R2:W1:Y:S01]  /*11ad0*/  SHFL.IDX PT, R3, R5, RZ, 0x1c1f ;  /* 0x001c1fff05037589 */ /* 0x00046200000e0000 */
[----:B------:R-:W-:Y:S05]  /*11ae0*/  @P0 BRA `(.L_x_8884) ;  /* 0x0000000000300947 */ /* 0x000fea0003800000 */
[----:B------:R-:W-:Y:S02]  /*11af0*/  ULDC UR4, c[0x0][0xac8] ;  /* 0x0002b20000047ab9 */ /* 0x000fe40000000800 */
[----:B-----5:R-:W-:Y:S02]  /*11b00*/  ISETP.GE.AND P3, PT, R20, UR4, PT ;  /* 0x0000000414007c0c */ /* 0x020fe4000bf66270 */
[----:B------:R-:W-:Y:S02]  /*11b10*/  ISETP.GE.AND P4, PT, R14, UR4, PT ;  /* 0x000000040e007c0c */ /* 0x000fe4000bf86270 */
[----:B------:R-:W-:-:S09]  /*11b20*/  ISETP.GE.AND P2, PT, R24, UR4, PT ;  /* 0x0000000418007c0c */ /* 0x000fd2000bf46270 */
[-C--:B0-----:R-:W-:Y:S02]  /*11b30*/  @!P3 LEA R8, P0, R20, R2.reuse, 0x1 ;  /* 0x000000021408b211 */ /* 0x081fe400078008ff */
[----:B------:R-:W-:Y:S02]  /*11b40*/  @!P4 LEA R10, P1, R14, R2, 0x1 ;  /* 0x000000020e0ac211 */ /* 0x000fe400078208ff */
[----:B-1----:R-:W-:Y:S01]  /*11b50*/  @!P2 IMAD.WIDE R6, R24, 0x2, R2 ;  /* 0x000000021806a825 */ /* 0x002fe200078e0202 */
[-C--:B------:R-:W-:Y:S02]  /*11b60*/  @!P3 LEA.HI.X R9, R20, R3.reuse, R21, 0x1, P0 ;  /* 0x000000031409b211 */ /* 0x080fe400000f0c15 */
[----:B------:R-:W-:Y:S02]  /*11b70*/  @!P4 LEA.HI.X R11, R14, R3, R15, 0x1, P1 ;  /* 0x000000030e0bc211 */ /* 0x000fe400008f0c0f */
[----:B------:R3:W-:Y:S04]  /*11b80*/  @!P2 ST.E.128 desc[UR42][R6.64], RZ ;  /* 0x000000ff0600a985 */ /* 0x0007e8000c101d2a */
[----:B------:R3:W-:Y:S04]  /*11b90*/  @!P3 ST.E.128 desc[UR42][R8.64], RZ ;  /* 0x000000ff0800b985 */ /* 0x0007e8000c101d2a */
[----:B------:R3:W-:Y:S02]  /*11ba0*/  @!P4 ST.E.128 desc[UR42][R10.64], RZ ;  /* 0x000000ff0a00c985 */ /* 0x0007e4000c101d2a */
.L_x_8884:
[----:B------:R-:W-:Y:S05]  /*11bb0*/  BSYNC B1 ;  /* 0x0000000000017941 */ /* 0x000fea0003800000 */
.L_x_8883:
[----:B------:R-:W-:Y:S01]  /*11bc0*/  VIADD R0, R0, 0x60 ;  /* 0x0000006000007836 */ /* 0x000fe20000000000 */
[----:B-1----:R1:W4:Y:S04]  /*11bd0*/  SHFL.IDX PT, R3, R5, 0x1, 0x1c1f ;  /* 0x003c1f0005037f89 */ /* 0x00232800000e0000 */
[----:B------:R-:W-:Y:S01]  /*11be0*/  ISETP.GE.AND P0, PT, R0, R25, PT ;  /* 0x000000190000720c */ /* 0x000fe20003f06270 */
[----:B0-----:R1:W0:-:S12]  /*11bf0*/  SHFL.IDX PT, R2, R4, 0x1, 0x1c1f ;  /* 0x003c1f0004027f89 */ /* 0x00121800000e0000 */
[----:B-1----:R-:W-:Y:S05]  /*11c00*/  @P0 BRA `(.L_x_8879) ;  /* 0x0000000000300947 */ /* 0x002fea0003800000 */
[----:B------:R-:W-:Y:S02]  /*11c10*/  ULDC UR4, c[0x0][0xac8] ;  /* 0x0002b20000047ab9 */ /* 0x000fe40000000800 */
[----:B-----5:R-:W-:Y:S02]  /*11c20*/  ISETP.GE.AND P3, PT, R20, UR4, PT ;  /* 0x0000000414007c0c */ /* 0x020fe4000bf66270 */
[----:B------:R-:W-:Y:S02]  /*11c30*/  ISETP.GE.AND P4, PT, R14, UR4, PT ;  /* 0x000000040e007c0c */ /* 0x000fe4000bf86270 */
[----:B------:R-:W-:-:S09]  /*11c40*/  ISETP.GE.AND P2, PT, R24, UR4, PT ;  /* 0x0000000418007c0c */ /* 0x000fd2000bf46270 */
[-C--:B0--3--:R-:W-:Y:S02]  /*11c50*/  @!P3 LEA R6, P0, R20, R2.reuse, 0x1 ;  /* 0x000000021406b211 */ /* 0x089fe400078008ff */
[----:B------:R-:W-:Y:S02]  /*11c60*/  @!P4 LEA R8, P1, R14, R2, 0x1 ;  /* 0x000000020e08c211 */ /* 0x000fe400078208ff */
[----:B--2-4-:R-:W-:Y:S01]  /*11c70*/  @!P2 IMAD.WIDE R4, R24, 0x2, R2 ;  /* 0x000000021804a825 */ /* 0x014fe200078e0202 */
[-C--:B------:R-:W-:Y:S02]  /*11c80*/  @!P3 LEA.HI.X R7, R20, R3.reuse, R21, 0x1, P0 ;  /* 0x000000031407b211 */ /* 0x080fe400000f0c15 */
[----:B------:R-:W-:Y:S02]  /*11c90*/  @!P4 LEA.HI.X R9, R14, R3, R15, 0x1, P1 ;  /* 0x000000030e09c211 */ /* 0x000fe400008f0c0f */
[----:B------:R1:W-:Y:S04]  /*11ca0*/  @!P2 ST.E.128 desc[UR42][R4.64], RZ ;  /* 0x000000ff0400a985 */ /* 0x0003e8000c101d2a */
[----:B------:R1:W-:Y:S04]  /*11cb0*/  @!P3 ST.E.128 desc[UR42][R6.64], RZ ;  /* 0x000000ff0600b985 */ /* 0x0003e8000c101d2a */
[----:B------:R1:W-:Y:S02]  /*11cc0*/  @!P4 ST.E.128 desc[UR42][R8.64], RZ ;  /* 0x000000ff0800c985 */ /* 0x0003e4000c101d2a */
.L_x_8879:
[----:B------:R-:W-:Y:S05]  /*11cd0*/  BSYNC B0 ;  /* 0x0000000000007941 */ /* 0x000fea0003800000 */
.L_x_8874:
[----:B0-----:R-:W2:Y:S01]  /*11ce0*/  LDL R0, [R1+0x1c] ;  /* 0x00001c0001007983 */ /* 0x001ea20000100800 */
[----:B------:R-:W-:Y:S02]  /*11cf0*/  ULDC UR4, c[0x0][0xc3c] ;  /* 0x00030f0000047ab9 */ /* 0x000fe40000000800 */
[----:B--2---:R-:W-:-:S13]  /*11d00*/  ISETP.GE.AND P0, PT, R0, UR4, PT ;  /* 0x0000000400007c0c */ /* 0x004fda000bf06270 */
[----:B------:R-:W-:Y:S05]  /*11d10*/  @!P0 BRA `(.L_x_8885) ;  /* 0xfffffef400248947 */ /* 0x000fea000383ffff */
[----:B------:R-:W-:Y:S05]  /*11d20*/  BRA `(.L_x_8770) ;  /* 0x0000006800447947 */ /* 0x000fea0003800000 */
.L_x_8768:
        /* <DEDUP_REMOVED lines=18> */
.L_x_8886:
        /* <DEDUP_REMOVED lines=42> */
.L_x_8892:
        /* <DEDUP_REMOVED lines=12> */
.L_x_8891:
[----:B------:R-:W-:Y:S05]  /*121b0*/  BSYNC B0 ;  /* 0x0000000000007941 */ /* 0x000fea0003800000 */
.L_x_8890:
        /* <DEDUP_REMOVED lines=21> */
.L_x_8888:
        /* <DEDUP_REMOVED lines=11> */
[----:B------:R0:W1:Y:S01]  /*123c0*/  F2I.FTZ.U32.TRUNC.NTZ R3, R2 ;  /* 0x0000000200037305 */ /* 0x000062000021f000 */
[----:B------:R-:W-:Y:S05]  /*123d0*/  @!P0 BRA `(.L_x_8893) ;  /* 0x0000000000088947 */ /* 0x000fea0003800000 */
[----:B------:R-:W-:-:S06]  /*123e0*/  VIADD R16, R19, 0xffffffff ;  /* 0xffffffff13107836 */ /* 0x000fcc0000000000 */
[----:B------:R2:W3:Y:S02]  /*123f0*/  SHFL.IDX PT, R16, R7, R16, 0x1f ;  /* 0x00001f1007107589 */ /* 0x0004e400000e0000 */
.L_x_8893:
[----:B---3--:R-:W-:Y:S01]  /*12400*/  IMAD R16, R16, UR5, R10 ;  /* 0x0000000510107c24 */ /* 0x008fe2000f8e020a */
[----:B0-----:R-:W-:Y:S01]  /*12410*/  IABS R2, R4 ;  /* 0x0000000400027213 */ /* 0x001fe20000000000 */
[----:B-12---:R-:W-:Y:S02]  /*12420*/  IMAD.MOV R7, RZ, RZ, -R3 ;  /* 0x000000ffff077224 */ /* 0x006fe400078e0a03 */
[----:B------:R-:W-:Y:S01]  /*12430*/  VIADD R19, R19, UR4 ;  /* 0x0000000413137c36 */ /* 0x000fe20008000000 */
[----:B------:R-:W-:Y:S01]  /*12440*/  IADD3 R9, -R16, UR6, RZ ;  /* 0x0000000610097c10 */ /* 0x000fe2000fffe1ff */
[----:B------:R-:W-:Y:S02]  /*12450*/  IMAD.MOV R10, RZ, RZ, -R2 ;  /* 0x000000ffff0a7224 */ /* 0x000fe400078e0a02 */
[----:B------:R-:W-:Y:S01]  /*12460*/  IMAD R7, R7, R6, RZ ;  /* 0x0000000607077224 */ /* 0x000fe200078e02ff */
[----:B------:R-:W-:Y:S01]  /*12470*/  IABS R8, R9 ;  /* 0x0000000900087213 */ /* 0x000fe20000000000 */
        /* <DEDUP_REMOVED lines=20> */
.L_x_8889:
[----:B------:R-:W-:Y:S02]  /*125c0*/  IMAD.MOV.U32 R17, RZ, RZ, RZ ;  /* 0x000000ffff117224 */ /* 0x000fe400078e00ff */
[----:B------:R-:W-:Y:S02]  /*125d0*/  IMAD.U32 R16, RZ, RZ, UR6 ;  /* 0x00000006ff107e24 */ /* 0x000fe4000f8e00ff */
[----:B------:R-:W-:-:S07]  /*125e0*/  IMAD.MOV.U32 R18, RZ, RZ, RZ ;  /* 0x000000ffff127224 */ /* 0x000fce00078e00ff */
.L_x_8894:
[----:B------:R-:W-:-:S13]  /*125f0*/  ISETP.NE.AND P0, PT, R5, RZ, PT ;  /* 0x000000ff0500720c */ /* 0x000fda0003f05270 */
[----:B------:R-:W0:Y:S01]  /*12600*/  @!P0 S2R R3, SR_CgaCtaId ;  /* 0x0000000000038919 */ /* 0x000e220000008800 */
[----:B------:R-:W-:-:S04]  /*12610*/  @!P0 MOV R2, 0x400 ;  /* 0x0000040000028802 */ /* 0x000fc80000000f00 */
[----:B0-----:R-:W-:-:S05]  /*12620*/  @!P0 LEA R2, R3, R2, 0x18 ;  /* 0x0000000203028211 */ /* 0x001fca00078ec0ff */
[----:B------:R2:W-:Y:S01]  /*12630*/  @!P0 STS.128 [R2+0x19cd0], R16 ;  /* 0x019cd01002008388 */ /* 0x0005e20000000c00 */
[----:B------:R-:W-:Y:S06]  /*12640*/  BAR.ARV 0x5, 0x200 ;  /* 0x0148000000007b1d */ /* 0x000fec0000002000 */
.L_x_8887:
[----:B------:R3:W-:Y:S01]  /*12650*/  STL [R1+0x48], RZ ;  /* 0x000048ff01007387 */ /* 0x0007e20000100800 */
[----:B------:R-:W-:Y:S01]  /*12660*/  ULDC UR4, c[0x0][0xc3c] ;  /* 0x00030f0000047ab9 */ /* 0x000fe20000000800 */
[----:B------:R-:W-:Y:S01]  /*12670*/  IMAD.MOV.U32 R28, RZ, RZ, 0x1 ;  /* 0x00000001ff1c7424 */ /* 0x000fe200078e00ff */
[----:B-1----:R-:W-:Y:S01]  /*12680*/  ISETP.GE.AND P0, PT, R19, UR4, PT ;  /* 0x0000000413007c0c */ /* 0x002fe2000bf06270 */
[----:B------:R-:W-:-:S12]  /*12690*/  IMAD.MOV.U32 R24, RZ, RZ, RZ ;  /* 0x000000ffff187224 */ /* 0x000fd800078e00ff */
[----:B---3--:R-:W-:Y:S05]  /*126a0*/  @P0 BRA `(.L_x_8895) ;  /* 0x0000005800ec0947 */ /* 0x008fea0003800000 */
[----:B------:R-:W1:Y:S01]  /*126b0*/  S2R R11, SR_TID.X ;  /* 0x00000000000b7919 */ /* 0x000e620000002100 */
[----:B------:R-:W3:Y:S01]  /*126c0*/  S2UR UR5, SR_CgaCtaId ;  /* 0x00000000000579c3 */ /* 0x000ee20000008800 */
[----:B------:R-:W-:Y:S01]  /*126d0*/  UMOV UR4, 0x400 ;  /* 0x0000040000047882 */ /* 0x000fe20000000000 */
[----:B------:R-:W-:Y:S01]  /*126e0*/  BSSY B7, `(.L_x_8895) ;  /* 0x00005b7000077945 */ /* 0x000fe20003800000 */
[----:B------:R-:W-:Y:S01]  /*126f0*/  IMAD.MOV.U32 R27, RZ, RZ, RZ ;  /* 0x000000ffff1b7224 */ /* 0x000fe200078e00ff */
[----:B------:R-:W-:Y:S01]  /*12700*/  ULDC.64 UR40, c[0x0][0x198] ;  /* 0x0000660000287ab9 */ /* 0x000fe20000000a00 */
[----:B------:R-:W-:Y:S01]  /*12710*/  IMAD.MOV.U32 R24, RZ, RZ, RZ ;  /* 0x000000ffff187224 */ /* 0x000fe200078e00ff */
[----:B------:R-:W-:Y:S01]  /*12720*/  ULOP3.LUT UR36, UR37, 0x1, URZ, 0xfc, !UPT ;  /* 0x0000000125247892 */ /* 0x000fe2000f8efc3f */
[----:B------:R-:W-:Y:S01]  /*12730*/  IMAD.MOV.U32 R28, RZ, RZ, 0x1 ;  /* 0x00000001ff1c7424 */ /* 0x000fe200078e00ff */
[----:B------:R-:W-:Y:S01]  /*12740*/  ULOP3.LUT UR39, UR37, 0x2, URZ, 0xfc, !UPT ;  /* 0x0000000225277892 */ /* 0x000fe2000f8efc3f */
[----:B------:R-:W-:Y:S01]  /*12750*/  ULDC UR38, c[0x0][0xc] ;  /* 0x0000030000267ab9 */ /* 0x000fe20000000800 */
[----:B---3--:R-:W-:-:S06]  /*12760*/  ULEA UR4, UR5, UR4, 0x18 ;  /* 0x0000000405047291 */ /* 0x008fcc000f8ec03f */
[----:B------:R-:W-:Y:S01]  /*12770*/  IMAD.U32 R22, RZ, RZ, UR4 ;  /* 0x00000004ff167e24 */ /* 0x000fe2000f8e00ff */
[C---:B-1----:R-:W-:Y:S01]  /*12780*/  LOP3.LUT R10, R11.reuse, 0x7f, RZ, 0xc0, !PT ;  /* 0x0000007f0b0a7812 */ /* 0x042fe200078ec0ff */
[C---:B0-----:R-:W-:Y:S01]  /*12790*/  IMAD.SHL.U32 R3, R11.reuse, 0x20, RZ ;  /* 0x000000200b037824 */ /* 0x041fe200078e00ff */
[----:B------:R-:W-:Y:S01]  /*127a0*/  SHF.R.U32.HI R4, RZ, 0x1, R11 ;  /* 0x00000001ff047819 */ /* 0x000fe2000001160b */
[C---:B--2---:R-:W-:Y:S01]  /*127b0*/  IMAD.SHL.U32 R2, R11.reuse, 0x10, RZ ;  /* 0x000000100b027824 */ /* 0x044fe200078e00ff */
[----:B------:R-:W-:Y:S01]  /*127c0*/  LOP3.LUT P0, RZ, R11, 0x4, RZ, 0xc0, !PT ;  /* 0x000000040bff7812 */ /* 0x000fe2000780c0ff */
[----:B------:R-:W-:Y:S01]  /*127d0*/  IMAD.SHL.U32 R5, R10, 0x10, RZ ;  /* 0x000000100a057824 */ /* 0x000fe200078e00ff */
[----:B------:R-:W-:Y:S01]  /*127e0*/  LOP3.LUT R26, R3, 0x360, RZ, 0xc0, !PT ;  /* 0x00000360031a7812 */ /* 0x000fe200078ec0ff */
[----:B------:R-:W-:Y:S01]  /*127f0*/  IMAD.SHL.U32 R7, R11, 0x2, RZ ;  /* 0x000000020b077824 */ /* 0x000fe200078e00ff */
[----:B------:R-:W-:Y:S02]  /*12800*/  LOP3.LUT R3, R3, 0x80, RZ, 0xc0, !PT ;  /* 0x0000008003037812 */ /* 0x000fe400078ec0ff */
[----:B------:R-:W-:-:S02]  /*12810*/  LOP3.LUT R8, R2, 0x60, RZ, 0xc0, !PT ;  /* 0x0000006002087812 */ /* 0x000fc400078ec0ff */
[----:B------:R-:W-:Y:S02]  /*12820*/  LOP3.LUT R3, R3, 0x10, R4, 0xf8, !PT ;  /* 0x0000001003037812 */ /* 0x000fe400078ef804 */
[----:B------:R-:W-:Y:S02]  /*12830*/  LOP3.LUT R4, R4, 0x20, RZ, 0xc0, !PT ;  /* 0x0000002004047812 */ /* 0x000fe400078ec0ff */
[----:B------:R-:W-:Y:S02]  /*12840*/  LOP3.LUT R6, R2, 0x90, RZ, 0xc0, !PT ;  /* 0x0000009002067812 */ /* 0x000fe400078ec0ff */
[--C-:B------:R-:W-:Y:S02]  /*12850*/  LOP3.LUT R26, R26, 0x400, R5.reuse, 0xf8, !PT ;  /* 0x000004001a1a7812 */ /* 0x100fe400078ef805 */
[----:B------:R-:W-:Y:S01]  /*12860*/  LOP3.LUT R9, R8, 0x700, R5, 0xf8, !PT ;  /* 0x0000070008097812 */ /* 0x000fe200078ef805 */
[C---:B------:R-:W-:Y:S01]  /*12870*/  IMAD.SHL.U32 R5, R11.reuse, 0x80, RZ ;  /* 0x000000800b057824 */ /* 0x040fe200078e00ff */
[----:B------:R-:W-:Y:S01]  /*12880*/  LOP3.LUT R4, R4, 0x10, R11, 0xf8, !PT ;  /* 0x0000001004047812 */ /* 0x000fe200078ef80b */
[----:B------:R-:W-:Y:S01]  /*12890*/  IMAD.SHL.U32 R8, R11, 0x4, RZ ;  /* 0x000000040b087824 */ /* 0x000fe200078e00ff */
[----:B------:R-:W-:Y:S01]  /*128a0*/  LOP3.LUT R6, R6, 0x10, R7, 0x78, !PT ;  /* 0x0000001006067812 */ /* 0x000fe200078e7807 */
[----:B------:R-:W-:Y:S01]  /*128b0*/  IMAD.SHL.U32 R7, R0, 0x800, RZ ;  /* 0x0000080000077824 */ /* 0x000fe200078e00ff */
[----:B------:R-:W-:-:S02]  /*128c0*/  LOP3.LUT R0, R5, 0x400, RZ, 0xc0, !PT ;  /* 0x0000040005007812 */ /* 0x000fc400078ec0ff */
[----:B------:R-:W-:Y:S02]  /*128d0*/  LOP3.LUT R5, R4, 0x380, R5, 0xf8, !PT ;  /* 0x0000038004057812 */ /* 0x000fe400078ef805 */
[----:B------:R-:W-:Y:S02]  /*128e0*/  LOP3.LUT R0, R0, 0x800, R7, 0xf8, !PT ;  /* 0x0000080000007812 */ /* 0x000fe400078ef807 */
[----:B------:R-:W-:Y:S02]  /*128f0*/  LOP3.LUT R5, R5, 0x70, R2, 0x78, !PT ;  /* 0x0000007005057812 */ /* 0x000fe400078e7802 */
[----:B------:R-:W-:Y:S02]  /*12900*/  LOP3.LUT R9, R9, R6, RZ, 0xfc, !PT ;  /* 0x0000000609097212 */ /* 0x000fe400078efcff */
[----:B------:R-:W-:Y:S01]  /*12910*/  LOP3.LUT R29, R0, R5, RZ, 0xfc, !PT ;  /* 0x00000005001d7212 */ /* 0x000fe200078efcff */
[----:B------:R-:W-:Y:S01]  /*12920*/  IMAD.SHL.U32 R0, R11, 0x40, RZ ;  /* 0x000000400b007824 */ /* 0x000fe200078e00ff */
[----:B------:R-:W-:Y:S01]  /*12930*/  SHF.R.U32.HI R4, RZ, 0x1, R10 ;  /* 0x00000001ff047819 */ /* 0x000fe2000001160a */
[----:B------:R-:W-:Y:S01]  /*12940*/  IMAD.MOV.U32 R5, RZ, RZ, 0x1 ;  /* 0x00000001ff057424 */ /* 0x000fe200078e00ff */
[----:B------:R-:W-:-:S02]  /*12950*/  LOP3.LUT R3, R3, 0x10, R8, 0x78, !PT ;  /* 0x0000001003037812 */ /* 0x000fc400078e7808 */
[----:B------:R-:W-:Y:S01]  /*12960*/  LOP3.LUT R4, R4, 0x40, R0, 0xf8, !PT ;  /* 0x0000004004047812 */ /* 0x000fe200078ef800 */
[----:B------:R-:W-:Y:S01]  /*12970*/  IMAD.IADD R0, R22, 0x1, R9 ;  /* 0x0000000116007824 */ /* 0x000fe200078e0209 */
[----:B------:R-:W-:Y:S01]  /*12980*/  LOP3.LUT R26, R26, R3, RZ, 0xfc, !PT ;  /* 0x000000031a1a7212 */ /* 0x000fe200078efcff */
[C---:B------:R-:W-:Y:S01]  /*12990*/  VIADD R3, R29.reuse, 0x40 ;  /* 0x000000401d037836 */ /* 0x040fe20000000000 */
[----:B------:R-:W-:Y:S01]  /*129a0*/  STL [R1], R5 ;  /* 0x0000000501007387 */ /* 0x000fe20000100800 */
[----:B------:R-:W-:Y:S01]  /*129b0*/  @P0 VIADD R3, R29, 0xffffffc0 ;  /* 0xffffffc01d030836 */ /* 0x000fe20000000000 */
[----:B------:R-:W-:Y:S02]  /*129c0*/  LOP3.LUT R2, R2, 0x10, RZ, 0xc0, !PT ;  /* 0x0000001002027812 */ /* 0x000fe400078ec0ff */
[----:B------:R0:W-:Y:S04]  /*129d0*/  STL [R1+0x24], R0 ;  /* 0x0000240001007387 */ /* 0x0001e80000100800 */
[----:B------:R-:W-:Y:S04]  /*129e0*/  STL [R1+0x48], RZ ;  /* 0x000048ff01007387 */ /* 0x000fe80000100800 */
[----:B------:R1:W-:Y:S01]  /*129f0*/  STL [R1+0x14], R3 ;  /* 0x0000140301007387 */ /* 0x0003e20000100800 */
[----:B0-----:R-:W-:-:S02]  /*12a00*/  LOP3.LUT R0, R2, 0x20, RZ, 0xfc, !PT ;  /* 0x0000002002007812 */ /* 0x001fc400078efcff */
[----:B------:R-:W-:Y:S02]  /*12a10*/  LOP3.LUT R0, R26, 0x2800, RZ, 0xfc, !PT ;  /* 0x000028001a007812 */ /* 0x000fe400078efcff */
[----:B-1----:R-:W-:Y:S02]  /*12a20*/  LOP3.LUT R3, R2, 0x40, RZ, 0xfc, !PT ;  /* 0x0000004002037812 */ /* 0x002fe400078efcff */
[----:B------:R-:W-:-:S07]  /*12a30*/  LOP3.LUT R2, R26, 0x1800, RZ, 0xfc, !PT ;  /* 0x000018001a027812 */ /* 0x000fce00078efcff */
.L_x_9011:
[----:B0-----:R-:W0:Y:S02]  /*12a40*/  LDC.64 R2, c[0x0][0xc88] ;  /* 0x00032200ff027b82 */ /* 0x001e240000000a00 */
[----:B0-----:R-:W-:-:S05]  /*12a50*/  IMAD.WIDE R2, R19, 0x4, R2 ;  /* 0x0000000413027825 */ /* 0x001fca00078e0202 */
[----:B--2---:R-:W2:Y:S01]  /*12a60*/  LDG.E R14, desc[UR42][R2.64] ;  /* 0x0000002a020e7981 */ /* 0x004ea2000c1e1900 */
[----:B------:R-:W-:Y:S05]  /*12a70*/  YIELD ;  /* 0x0000000000007946 */ /* 0x000fea0003800000 */
[----:B------:R-:W-:Y:S01]  /*12a80*/  ULDC.64 UR4, c[0x0][0xa28] ;  /* 0x00028a0000047ab9 */ /* 0x000fe20000000a00 */
[----:B------:R-:W-:Y:S01]  /*12a90*/  ULDC.64 UR6, c[0x0][0xa00] ;  /* 0x0002800000067ab9 */ /* 0x000fe20000000a00 */
[----:B------:R-:W-:Y:S01]  /*12aa0*/  ISETP.NE.U32.AND P0, PT, RZ, UR4, PT ;  /* 0x00000004ff007c0c */ /* 0x000fe2000bf05070 */
[----:B------:R-:W-:Y:S01]  /*12ab0*/  IMAD.MOV.U32 R10, RZ, RZ, RZ ;  /* 0x000000ffff0a7224 */ /* 0x000fe200078e00ff */
[----:B------:R-:W-:-:S02]  /*12ac0*/  ULDC.64 UR8, c[0x0][0xa18] ;  /* 0x0002860000087ab9 */ /* 0x000fc40000000a00 */
[----:B------:R-:W-:Y:S02]  /*12ad0*/  ISETP.NE.AND.EX P1, PT, RZ, UR5, PT, P0 ;  /* 0x00000005ff007c0c */ /* 0x000fe4000bf25300 */
[----:B------:R-:W-:-:S04]  /*12ae0*/  ISETP.NE.U32.AND P0, PT, RZ, UR6, PT ;  /* 0x00000006ff007c0c */ /* 0x000fc8000bf05070 */
[----:B------:R-:W-:Y:S02]  /*12af0*/  ISETP.NE.AND.EX P0, PT, RZ, UR7, PT, P0 ;  /* 0x00000007ff007c0c */ /* 0x000fe4000bf05300 */
[----:B--2---:R-:W-:Y:S01]  /*12b00*/  SHF.R.S32.HI R0, RZ, 0x1f, R14 ;  /* 0x0000001fff007819 */ /* 0x004fe2000001140e */
[----:B------:R-:W-:-:S04]  /*12b10*/  IMAD.SHL.U32 R23, R14, 0x4, RZ ;  /* 0x000000040e177824 */ /* 0x000fc800078e00ff */
[C---:B------:R-:W-:Y:S01]  /*12b20*/  @P1 LEA R2, P2, R14.reuse, UR4, 0x2 ;  /* 0x000000040e021c11 */ /* 0x040fe2000f8410ff */
[----:B------:R-:W-:Y:S01]  /*12b30*/  STL [R1+0x20], R14 ;  /* 0x0000200e01007387 */ /* 0x000fe20000100800 */
[C-C-:B------:R-:W-:Y:S02]  /*12b40*/  SHF.L.U64.HI R13, R14.reuse, 0x2, R0.reuse ;  /* 0x000000020e0d7819 */ /* 0x140fe40000010200 */
[----:B------:R-:W-:Y:S01]  /*12b50*/  @P1 LEA.HI.X R3, R14, UR5, R0, 0x2, P2 ;  /* 0x000000050e031c11 */ /* 0x000fe200090f1400 */
[----:B------:R-:W-:Y:S01]  /*12b60*/  ULDC.64 UR4, c[0x0][0xa08] ;  /* 0x0002820000047ab9 */ /* 0x000fe20000000a00 */
[----:B------:R-:W-:Y:S01]  /*12b70*/  IADD3 R4, P2, R23, UR6, RZ ;  /* 0x0000000617047c10 */ /* 0x000fe2000ff5e0ff */
[----:B------:R0:W-:Y:S03]  /*12b80*/  STL [R1+0x30], R0 ;  /* 0x0000300001007387 */ /* 0x0001e60000100800 */
[----:B-1----:R-:W-:Y:S01]  /*12b90*/  IADD3.X R5, R13, UR7, RZ, P2, !PT ;  /* 0x000000070d057c10 */ /* 0x002fe200097fe4ff */
[----:B------:R-:W-:Y:S01]  /*12ba0*/  ULDC.64 UR6, c[0x0][0xa10] ;  /* 0x0002840000067ab9 */ /* 0x000fe20000000a00 */
[----:B------:R-:W-:Y:S01]  /*12bb0*/  ISETP.NE.U32.AND P3, PT, RZ, UR8, PT ;  /* 0x00000008ff007c0c */ /* 0x000fe2000bf65070 */
[----:B------:R-:W-:Y:S04]  /*12bc0*/  STL [R1+0xc], R13 ;  /* 0x00000c0d01007387 */ /* 0x000fe80000100800 */
[----:B------:R-:W2:Y:S01]  /*12bd0*/  @P0 LDG.E R10, desc[UR42][R4.64] ;  /* 0x0000002a040a0981 */ /* 0x000ea2000c1e1900 */
[----:B------:R-:W-:Y:S01]  /*12be0*/  ISETP.NE.AND.EX P3, PT, RZ, UR9, PT, P3 ;  /* 0x00000009ff007c0c */ /* 0x000fe2000bf65330 */
[----:B0-----:R-:W-:Y:S01]  /*12bf0*/  IMAD.MOV.U32 R0, RZ, RZ, RZ ;  /* 0x000000ffff007224 */ /* 0x001fe200078e00ff */
[----:B------:R-:W-:-:S04]  /*12c00*/  IADD3 R8, P4, R23, UR4, RZ ;  /* 0x0000000417087c10 */ /* 0x000fc8000ff9e0ff */
[----:B------:R-:W-:Y:S01]  /*12c10*/  IADD3.X R9, R13, UR5, RZ, P4, !PT ;  /* 0x000000050d097c10 */ /* 0x000fe2000a7fe4ff */
[----:B------:R0:W5:Y:S01]  /*12c20*/  @P1 LDG.E R0, desc[UR42][R2.64] ;  /* 0x0000002a02001981 */ /* 0x000162000c1e1900 */
[----:B------:R-:W-:Y:S01]  /*12c30*/  IADD3 R6, P4, R23, UR6, RZ ;  /* 0x0000000617067c10 */ /* 0x000fe2000ff9e0ff */
[----:B------:R-:W-:Y:S01]  /*12c40*/  IMAD.MOV.U32 R12, RZ, RZ, RZ ;  /* 0x000000ffff0c7224 */ /* 0x000fe200078e00ff */
[----:B------:R-:W-:Y:S02]  /*12c50*/  ISETP.NE.U32.AND P1, PT, RZ, UR4, PT ;  /* 0x00000004ff007c0c */ /* 0x000fe4000bf25070 */
[----:B------:R-:W-:Y:S01]  /*12c60*/  IADD3.X R7, R13, UR7, RZ, P4, !PT ;  /* 0x000000070d077c10 */ /* 0x000fe2000a7fe4ff */
[----:B------:R-:W-:Y:S01]  /*12c70*/  ULDC UR4, c[0x0][0x288] ;  /* 0x0000a20000047ab9 */ /* 0x000fe20000000800 */
[----:B------:R-:W-:Y:S02]  /*12c80*/  ISETP.NE.U32.AND P2, PT, RZ, UR6, PT ;  /* 0x00000006ff007c0c */ /* 0x000fe4000bf45070 */
[----:B------:R-:W-:Y:S01]  /*12c90*/  ISETP.NE.AND.EX P1, PT, RZ, UR5, PT, P1 ;  /* 0x00000005ff007c0c */ /* 0x000fe2000bf25310 */
[----:B0-----:R-:W-:Y:S01]  /*12ca0*/  IMAD.U32 R2, RZ, RZ, UR4 ;  /* 0x00000004ff027e24 */ /* 0x001fe2000f8e00ff */
[----:B------:R-:W-:Y:S01]  /*12cb0*/  ISETP.NE.AND.EX P2, PT, RZ, UR7, PT, P2 ;  /* 0x00000007ff007c0c */ /* 0x000fe2000bf45320 */
[----:B------:R-:W-:Y:S01]  /*12cc0*/  IMAD.MOV.U32 R3, RZ, RZ, RZ ;  /* 0x000000ffff037224 */ /* 0x000fe200078e00ff */
[----:B------:R-:W-:-:S09]  /*12cd0*/  ULDC.64 UR4, c[0x0][0x418] ;  /* 0x0001060000047ab9 */ /* 0x000fd20000000a00 */
        /* <DEDUP_REMOVED lines=12> */
[----:B------:R-:W-:-:S03]  /*12da0*/  ULDC UR5, c[0x0][0x348] ;  /* 0x0000d20000057ab9 */ /* 0x000fc60000000800 */
[----:B0-----:R-:W-:Y:S01]  /*12db0*/  IMAD.U32 R10, RZ, RZ, UR4 ;  /* 0x00000004ff0a7e24 */ /* 0x001fe2000f8e00ff */
[----:B--2---:R0:W-:Y:S02]  /*12dc0*/  STL [R1+0x40], R2 ;  /* 0x0000400201007387 */ /* 0x0041e40000100800 */
[----:B0-----:R-:W-:Y:S01]  /*12dd0*/  IMAD.U32 R2, RZ, RZ, UR5 ;  /* 0x00000005ff027e24 */ /* 0x001fe2000f8e00ff */
[----:B---3--:R-:W-:Y:S06]  /*12de0*/  @P3 BRA `(.L_x_8896) ;  /* 0x0000000000143947 */ /* 0x008fec0003800000 */
[----:B------:R-:W-:Y:S05]  /*12df0*/  @!P0 BRA `(.L_x_8896) ;  /* 0x0000000000108947 */ /* 0x000fea0003800000 */
[----:B------:R-:W2:Y:S04]  /*12e00*/  LDG.E R11, desc[UR42][R4.64] ;  /* 0x0000002a040b7981 */ /* 0x000ea8000c1e1900 */
[----:B------:R-:W2:Y:S02]  /*12e10*/  LDG.E R4, desc[UR42][R4.64+0x4] ;  /* 0x0000042a04047981 */ /* 0x000ea4000c1e1900 */
[----:B--2---:R-:W-:-:S05]  /*12e20*/  IMAD.IADD R4, R4, 0x1, -R11 ;  /* 0x0000000104047824 */ /* 0x004fca00078e0a0b */
[----:B------:R0:W-:Y:S02]  /*12e30*/  STL [R1+0x40], R4 ;  /* 0x0000400401007387 */ /* 0x0001e40000100800 */
.L_x_8896:
[----:B------:R-:W-:Y:S01]  /*12e40*/  IMAD.MOV.U32 R5, RZ, RZ, R14 ;  /* 0x000000ffff057224 */ /* 0x000fe200078e000e */
[----:B------:R-:W-:Y:S01]  /*12e50*/  ULDC.64 UR4, c[0x0][0xa20] ;  /* 0x0002880000047ab9 */ /* 0x000fe20000000a00 */
[----:B0----5:R-:W-:Y:S01]  /*12e60*/  IMAD.IADD R4, R12, 0x1, R0 ;  /* 0x000000010c047824 */ /* 0x021fe200078e0200 */
        /* <DEDUP_REMOVED lines=9> */
.L_x_8897:
[----:B------:R-:W-:Y:S05]  /*12f00*/  @!P1 BRA `(.L_x_8898) ;  /* 0x00000000000c9947 */ /* 0x000fea0003800000 */
[----:B------:R-:W2:Y:S04]  /*12f10*/  LDG.E R10, desc[UR42][R8.64] ;  /* 0x0000002a080a7981 */ /* 0x000ea8000c1e1900 */
[----:B------:R-:W2:Y:S02]  /*12f20*/  LDG.E R8, desc[UR42][R8.64+0x4] ;  /* 0x0000042a08087981 */ /* 0x000ea4000c1e1900 */
[----:B--2---:R-:W-:-:S07]  /*12f30*/  IMAD.IADD R10, R8, 0x1, -R10 ;  /* 0x00000001080a7824 */ /* 0x004fce00078e0a0a */
.L_x_8898:
[----:B-----5:R-:W-:Y:S02]  /*12f40*/  IMAD.IADD R10, R10, 0x1, -R0 ;  /* 0x000000010a0a7824 */ /* 0x020fe400078e0a00 */
[----:B------:R-:W2:Y:S04]  /*12f50*/  @P2 LDG.E R0, desc[UR42][R6.64] ;  /* 0x0000002a06002981 */ /* 0x000ea8000c1e1900 */
[----:B------:R-:W2:Y:S01]  /*12f60*/  @P2 LDG.E R6, desc[UR42][R6.64+0x4] ;  /* 0x0000042a06062981 */ /* 0x000ea2000c1e1900 */
[----:B------:R-:W-:Y:S01]  /*12f70*/  BSSY B0, `(.L_x_8899) ;  /* 0x000015c000007945 */ /* 0x000fe20003800000 */
[----:B--2---:R-:W-:-:S04]  /*12f80*/  @P2 IMAD.IADD R2, R6, 0x1, -R0 ;  /* 0x0000000106022824 */ /* 0x004fc800078e0a00 */
[----:B------:R-:W-:-:S04]  /*12f90*/  IMAD.IADD R4, R10, 0x1, R2 ;  /* 0x000000010a047824 */ /* 0x000fc800078e0202 */
[----:B------:R-:W-:Y:S01]  /*12fa0*/  VIADD R0, R4, 0x7f ;  /* 0x0000007f04007836 */ /* 0x000fe20000000000 */
[----:B------:R1:W-:Y:S04]  /*12fb0*/  STL [R1+0x38], R4 ;  /* 0x0000380401007387 */ /* 0x0003e80000100800 */
[----:B-1----:R-:W-:-:S04]  /*12fc0*/  SHF.R.S32.HI R4, RZ, 0x1f, R0 ;  /* 0x0000001fff047819 */ /* 0x002fc80000011400 */
[----:B------:R-:W-:-:S04]  /*12fd0*/  LEA.HI R6, R4, R0, RZ, 0x7 ;  /* 0x0000000004067211 */ /* 0x000fc800078f38ff */
[----:B------:R-:W-:Y:S01]  /*12fe0*/  LOP3.LUT R0, R6, 0xffffff80, RZ, 0xc0, !PT ;  /* 0xffffff8006007812 */ /* 0x000fe200078ec0ff */
[----:B------:R1:W-:Y:S03]  /*12ff0*/  STL [R1+0x3c], R6 ;  /* 0x00003c0601007387 */ /* 0x0003e60000100800 */
[----:B------:R-:W-:Y:S01]  /*13000*/  VIADDMNMX R2, R0, -R10, R2, PT ;  /* 0x8000000a00027246 */ /* 0x000fe20003800102 */
[----:B------:R-:W-:-:S05]  /*13010*/  IMAD.MOV R0, RZ, RZ, -R10 ;  /* 0x000000ffff007224 */ /* 0x000fca00078e0a0a */
[----:B------:R-:W-:-:S04]  /*13020*/  VIMNMX R0, RZ, R0, !PT ;  /* 0x00000000ff007248 */ /* 0x000fc80007fe0100 */
[----:B------:R-:W-:-:S13]  /*13030*/  ISETP.GT.AND P0, PT, R2, R0, PT ;  /* 0x000000000200720c */ /* 0x000fda0003f04270 */
[----:B------:R-:W-:Y:S01]  /*13040*/  @P0 VIADD R4, R2, 0x7f ;  /* 0x0000007f02040836 */ /* 0x000fe20000000000 */
[----:B------:R-:W-:-:S04]  /*13050*/  SHF.R.U32.HI R2, RZ, 0x7, R0 ;  /* 0x00000007ff027819 */ /* 0x000fc80000011600 */
[----:B------:R-:W-:-:S04]  /*13060*/  @P0 SHF.R.S32.HI R0, RZ, 0x1f, R4 ;  /* 0x0000001fff000819 */ /* 0x000fc80000011404 */
[----:B------:R-:W-:Y:S01]  /*13070*/  @P0 LEA.HI R0, R0, R4, RZ, 0x7 ;  /* 0x0000000400000211 */ /* 0x000fe200078f38ff */
[----:B------:R-:W-:-:S03]  /*13080*/  IMAD.MOV.U32 R4, RZ, RZ, R2 ;  /* 0x000000ffff047224 */ /* 0x000fc600078e0002 */
[----:B------:R-:W-:Y:S02]  /*13090*/  @P0 SHF.R.S32.HI R4, RZ, 0x7, R0 ;  /* 0x00000007ff040819 */ /* 0x000fe40000011400 */
[----:B------:R-:W-:Y:S02]  /*130a0*/  PLOP3.LUT P0, PT, PT, PT, PT, 0x80, 0x0 ;  /* 0x000000000000781c */ /* 0x000fe40003f0f070 */
[----:B------:R-:W-:-:S13]  /*130b0*/  ISETP.GT.AND P1, PT, R4, R2, PT ;  /* 0x000000020400720c */ /* 0x000fda0003f24270 */
[----:B-1----:R-:W-:Y:S05]  /*130c0*/  @!P1 BRA `(.L_x_8900) ;  /* 0x0000001400189947 */ /* 0x002fea0003800000 */
[----:B------:R-:W-:Y:S01]  /*130d0*/  UMOV UR4, 0xffffffff ;  /* 0xffffffff00047882 */ /* 0x000fe20000000000 */
[----:B------:R-:W-:Y:S02]  /*130e0*/  SEL R0, R5, RZ, !P2 ;  /* 0x000000ff05007207 */ /* 0x000fe40005000000 */
[----:B------:R-:W-:Y:S05]  /*130f0*/  BRA.DIV UR4, `(.L_x_8901) ;  /* 0x0000005e04047947 */ /* 0x000fea000b800000 */
[----:B------:R-:W1:Y:S02]  /*13100*/  S2R R5, SR_TID.X ;  /* 0x0000000000057919 */ /* 0x000e640000002100 */
[----:B-1----:R-:W-:-:S04]  /*13110*/  SHF.R.U32.HI R5, RZ, 0x5, R5 ;  /* 0x00000005ff057819 */ /* 0x002fc80000011605 */
[----:B------:R-:W-:-:S05]  /*13120*/  LOP3.LUT R5, R5, 0x3, RZ, 0xc0, !PT ;  /* 0x0000000305057812 */ /* 0x000fca00078ec0ff */
[----:B------:R1:W2:Y:S02]  /*13130*/  SHFL.IDX PT, R14, R5, RZ, 0x1f ;  /* 0x00001fff050e7589 */ /* 0x0002a400000e0000 */
.L_x_9046:
[----:B--2---:R-:W-:Y:S02]  /*13140*/  ISETP.NE.AND P0, PT, R14, RZ, PT ;  /* 0x000000ff0e00720c */ /* 0x004fe40003f05270 */
[----:B------:R-:W-:-:S11]  /*13150*/  PLOP3.LUT P6, PT, PT, PT, PT, 0x8, 0x0 ;  /* 0x000000000000781c */ /* 0x000fd60003fce170 */
[----:B------:R-:W-:Y:S05]  /*13160*/  @P0 BRA `(.L_x_8902) ;  /* 0x00000000000c0947 */ /* 0x000fea0003800000 */
[----:B------:R-:W-:-:S03]  /*13170*/  UMOV UR4, 0xffffffff ;  /* 0xffffffff00047882 */ /* 0x000fc60000000000 */
[----:B------:R-:W-:Y:S05]  /*13180*/  BRA.DIV UR4, `(.L_x_8903) ;  /* 0x0000005e04147947 */ /* 0x000fea000b800000 */
[----:B------:R-:W-:-:S13]  /*13190*/  ELECT P6, URZ, PT ;  /* 0x00000000003f782f */ /* 0x000fda00038c0000 */
.L_x_8902:
[----:B-1----:R-:W2:Y:S01]  /*131a0*/  LDL R5, [R1+0x48] ;  /* 0x0000480001057983 */ /* 0x002ea20000100800 */
[----:B------:R-:W-:Y:S01]  /*131b0*/  BSSY B1, `(.L_x_8904) ;  /* 0x0000008000017945 */ /* 0x000fe20003800000 */
[----:B--2---:R-:W-:-:S05]  /*131c0*/  VIADD R5, R5, 0x1 ;  /* 0x0000000105057836 */ /* 0x004fca0000000000 */
[----:B------:R-:W-:-:S04]  /*131d0*/  LEA.HI R6, R5, R5, RZ, 0x1 ;  /* 0x0000000505067211 */ /* 0x000fc800078f08ff */
[----:B------:R-:W-:-:S05]  /*131e0*/  LOP3.LUT R6, R6, 0xfffffffe, RZ, 0xc0, !PT ;  /* 0xfffffffe06067812 */ /* 0x000fca00078ec0ff */
[----:B------:R-:W-:-:S05]  /*131f0*/  IMAD.IADD R5, R5, 0x1, -R6 ;  /* 0x0000000105057824 */ /* 0x000fca00078e0a06 */
[----:B------:R-:W-:-:S04]  /*13200*/  SHF.L.U32 R5, R5, 0x1f, RZ ;  /* 0x0000001f05057819 */ /* 0x000fc800000006ff */
[----:B------:R-:W1:Y:S02]  /*13210*/  SYNCS.PHASECHK.TRANS64.TRYWAIT P0, [R22+URZ+0x19c20], R5 ;  /* 0x019c2005160075a7 */ /* 0x000e64000800017f */
[----:B-1----:R-:W-:Y:S05]  /*13220*/  @!P0 BRA `(.L_x_8905) ;  /* 0x0000005c000c8947 */ /* 0x002fea0003800000 */
.L_x_9049:
[----:B------:R-:W-:Y:S05]  /*13230*/  BSYNC B1 ;  /* 0x0000000000017941 */ /* 0x000fea0003800000 */
.L_x_8904:
[----:B------:R-:W-:Y:S04]  /*13240*/  BSSY B1, `(.L_x_8906) ;  /* 0x000008c000017945 */ /* 0x000fe80003800000 */
[----:B------:R-:W-:Y:S05]  /*13250*/  @!P6 BRA `(.L_x_8907) ;  /* 0x000000080028e947 */ /* 0x000fea0003800000 */
[----:B------:R-:W2:Y:S01]  /*13260*/  LDL R7, [R1] ;  /* 0x0000000001077983 */ /* 0x000ea20000100800 */
[----:B------:R-:W-:Y:S01]  /*13270*/  IMAD R8, R27, 0x8, R22 ;  /* 0x000000081b087824 */ /* 0x000fe200078e0216 */
[----:B------:R-:W3:Y:S01]  /*13280*/  S2R R6, SR_TID.X ;  /* 0x0000000000067919 */ /* 0x000ee20000002100 */
[----:B------:R-:W-:Y:S01]  /*13290*/  BSSY B2, `(.L_x_8908) ;  /* 0x0000006000027945 */ /* 0x000fe20003800000 */
[----:B---3--:R-:W-:-:S04]  /*132a0*/  LOP3.LUT R6, R6, 0x7f, RZ, 0xc0, !PT ;  /* 0x0000007f06067812 */ /* 0x008fc800078ec0ff */
[----:B------:R-:W-:Y:S02]  /*132b0*/  ISETP.NE.AND P1, PT, R6, RZ, PT ;  /* 0x000000ff0600720c */ /* 0x000fe40003f25270 */
[----:B--2---:R-:W-:-:S04]  /*132c0*/  SHF.L.U32 R10, R7, 0x1f, RZ ;  /* 0x0000001f070a7819 */ /* 0x004fc800000006ff */
[----:B------:R-:W2:Y:S02]  /*132d0*/  SYNCS.PHASECHK.TRANS64.TRYWAIT P0, [R8+URZ+0x19ca0], R10 ;  /* 0x019ca00a080075a7 */ /* 0x000ea4000800017f */
[----:B--2---:R-:W-:Y:S05]  /*132e0*/  @!P0 BRA `(.L_x_8909) ;  /* 0x0000005800f08947 */ /* 0x004fea0003800000 */
.L_x_9050:
[----:B------:R-:W-:Y:S05]  /*132f0*/  BSYNC B2 ;  /* 0x0000000000027941 */ /* 0x000fea0003800000 */
.L_x_8908:
[----:B------:R-:W-:Y:S04]  /*13300*/  BSSY B2, `(.L_x_8910) ;  /* 0x0000009000027945 */ /* 0x000fe80003800000 */
[----:B------:R-:W-:Y:S05]  /*13310*/  @P1 BRA `(.L_x_8911) ;  /* 0x00000000001c1947 */ /* 0x000fea0003800000 */
[----:B-1----:R-:W1:Y:S02]  /*13320*/  S2R R5, SR_TID.X ;  /* 0x0000000000057919 */ /* 0x002e640000002100 */
[----:B-1----:R-:W-:Y:S01]  /*13330*/  LOP3.LUT R6, R5, 0x1f, RZ, 0xc0, !PT ;  /* 0x0000001f05067812 */ /* 0x002fe200078ec0ff */
[----:B------:R-:W-:-:S03]  /*13340*/  IMAD.MOV.U32 R5, RZ, RZ, 0x3000 ;  /* 0x00003000ff057424 */ /* 0x000fc600078e00ff */
[----:B------:R-:W-:Y:S01]  /*13350*/  ISETP.NE.AND P0, PT, R6, RZ, PT ;  /* 0x000000ff0600720c */ /* 0x000fe20003f05270 */
[----:B------:R3:W-:-:S12]  /*13360*/  SYNCS.ARRIVE.TRANS64 RZ, [R8+URZ+0x19c90], R5 ;  /* 0x019c900508ff79a7 */ /* 0x0007d8000800003f */
[----:B---3--:R-:W-:Y:S05]  /*13370*/  @!P0 BRA `(.L_x_8911) ;  /* 0x0000000000048947 */ /* 0x008fea0003800000 */
[----:B------:R-:W-:Y:S01]  /*13380*/  BPT.TRAP 0x1 ;  /* 0x000000040000795c */ /* 0x000fe20000300000 */
.L_x_8911:
[----:B------:R-:W-:Y:S05]  /*13390*/  BSYNC B2 ;  /* 0x0000000000027941 */ /* 0x000fea0003800000 */
.L_x_8910:
[----:B------:R-:W-:Y:S01]  /*133a0*/  IMAD.MOV.U32 R14, RZ, RZ, RZ ;  /* 0x000000ffff0e7224 */ /* 0x000fe200078e00ff */
[----:B------:R-:W-:Y:S01]  /*133b0*/  UIADD3 UR4, UP0, UR40, 0x570, URZ ;  /* 0x0000057028047890 */ /* 0x000fe2000ff1e03f */
[----:B------:R-:W-:Y:S01]  /*133c0*/  IMAD R6, R4, 0x80, R3 ;  /* 0x0000008004067824 */ /* 0x000fe200078e0203 */
[----:B------:R-:W-:Y:S01]  /*133d0*/  PLOP3.LUT P0, PT, PT, PT, PT, 0x80, 0x0 ;  /* 0x000000000000781c */ /* 0x000fe20003f0f070 */
[----:B------:R-:W-:Y:S01]  /*133e0*/  IMAD R7, R27, 0x3000, R22 ;  /* 0x000030001b077824 */ /* 0x000fe200078e0216 */
[----:B------:R-:W-:Y:S01]  /*133f0*/  R2UR UR10, R14 ;  /* 0x000000000e0a72ca */ /* 0x000fe200000e0000 */
[----:B------:R-:W-:Y:S01]  /*13400*/  VIADD R6, R6, 0xffffff80 ;  /* 0xffffff8006067836 */ /* 0x000fe20000000000 */
[----:B------:R-:W-:Y:S01]  /*13410*/  UIADD3.X UR5, URZ, UR41, URZ, UP0, !UPT ;  /* 0x000000293f057290 */ /* 0x000fe200087fe43f */
[----:B-1----:R-:W-:Y:S01]  /*13420*/  VIADD R5, R8, 0x19c90 ;  /* 0x00019c9008057836 */ /* 0x002fe20000000000 */
[----:B------:R-:W-:Y:S01]  /*13430*/  UMOV UR6, 0x0 ;  /* 0x0000000000067882 */ /* 0x000fe20000000000 */
[----:B------:R-:W-:Y:S01]  /*13440*/  VIADD R9, R7, 0x13800 ;  /* 0x0001380007097836 */ /* 0x000fe20000000000 */
[----:B------:R-:W-:-:S09]  /*13450*/  UMOV UR7, 0x12f00000 ;  /* 0x12f0000000077882 */ /* 0x000fd20000000000 */
.L_x_8912:
        /* <DEDUP_REMOVED lines=16> */
.L_x_8913:
        /* <DEDUP_REMOVED lines=16> */
.L_x_8914:
        /* <DEDUP_REMOVED lines=13> */
.L_x_9051:
[----:B------:R-:W-:Y:S05]  /*13730*/  BSYNC B2 ;  /* 0x0000000000027941 */ /* 0x000fea0003800000 */
.L_x_8915:
        /* <DEDUP_REMOVED lines=11> */
.L_x_8918:
[----:B------:R-:W-:Y:S05]  /*137f0*/  BSYNC B2 ;  /* 0x0000000000027941 */ /* 0x000fea0003800000 */
.L_x_8917:
        /* <DEDUP_REMOVED lines=8> */
.L_x_8919:
        /* <DEDUP_REMOVED lines=15> */
.L_x_8920:
        /* <DEDUP_REMOVED lines=15> */
.L_x_8921:
        /* <DEDUP_REMOVED lines=10> */
.L_x_8907:
[----:B------:R-:W-:Y:S05]  /*13b00*/  BSYNC B1 ;  /* 0x0000000000017941 */ /* 0x000fea0003800000 */
.L_x_8906:
[----:B-1----:R-:W2:Y:S01]  /*13b10*/  LDL.LU R5, [R1] ;  /* 0x0000000001057983 */ /* 0x002ea20000300800 */
[----:B------:R-:W-:Y:S01]  /*13b20*/  VIADD R27, R27, 0x1 ;  /* 0x000000011b1b7836 */ /* 0x000fe20000000000 */
[----:B------:R-:W-:Y:S01]  /*13b30*/  PLOP3.LUT P0, PT, PT, PT, PT, 0x8, 0x0 ;  /* 0x000000000000781c */ /* 0x000fe20003f0e170 */
[----:B------:R-:W-:-:S03]  /*13b40*/  VIADD R9, R4, 0xfffffffe ;  /* 0xfffffffe04097836 */ /* 0x000fc60000000000 */
[----:B------:R-:W-:Y:S02]  /*13b50*/  ISETP.NE.AND P1, PT, R27, 0x2, PT ;  /* 0x000000021b00780c */ /* 0x000fe40003f25270 */
[----:B------:R-:W-:Y:S02]  /*13b60*/  ISETP.GE.AND P2, PT, R9, R2, PT ;  /* 0x000000020900720c */ /* 0x000fe40003f46270 */
[----:B------:R-:W-:Y:S02]  /*13b70*/  SEL R4, RZ, 0x1, P1 ;  /* 0x00000001ff047807 */ /* 0x000fe40000800000 */
[----:B------:R-:W-:Y:S02]  /*13b80*/  SEL R27, R27, RZ, P1 ;  /* 0x000000ff1b1b7207 */ /* 0x000fe40000800000 */
[----:B--2---:R-:W-:-:S05]  /*13b90*/  LOP3.LUT R5, R5, R4, RZ, 0x3c, !PT ;  /* 0x0000000405057212 */ /* 0x004fca00078e3cff */
[----:B------:R1:W-:Y:S02]  /*13ba0*/  STL [R1], R5 ;  /* 0x0000000501007387 */ /* 0x0003e40000100800 */
[----:B------:R-:W-:Y:S05]  /*13bb0*/  @!P2 BRA `(.L_x_8900) ;  /* 0x00000008005ca947 */ /* 0x000fea0003800000 */
.L_x_8938:
[----:B------:R-:W-:Y:S05]  /*13bc0*/  YIELD ;  /* 0x0000000000007946 */ /* 0x000fea0003800000 */
[----:B------:R-:W-:Y:S04]  /*13bd0*/  BSSY B1, `(.L_x_8922) ;  /* 0x000008b000017945 */ /* 0x000fe80003800000 */
[----:B--2---:R-:W-:Y:S05]  /*13be0*/  @!P6 BRA `(.L_x_8923) ;  /* 0x000000080024e947 */ /* 0x004fea0003800000 */
[----:B-1----:R-:W2:Y:S01]  /*13bf0*/  LDL R5, [R1] ;  /* 0x0000000001057983 */ /* 0x002ea20000100800 */
[----:B------:R-:W-:Y:S01]  /*13c00*/  IMAD R8, R27, 0x8, R22 ;  /* 0x000000081b087824 */ /* 0x000fe200078e0216 */
[----:B------:R-:W1:Y:S01]  /*13c10*/  S2R R4, SR_TID.X ;  /* 0x0000000000047919 */ /* 0x000e620000002100 */
[----:B------:R-:W-:Y:S01]  /*13c20*/  BSSY B2, `(.L_x_8924) ;  /* 0x0000006000027945 */ /* 0x000fe20003800000 */
[----:B-1----:R-:W-:-:S04]  /*13c30*/  LOP3.LUT R4, R4, 0x7f, RZ, 0xc0, !PT ;  /* 0x0000007f04047812 */ /* 0x002fc800078ec0ff */
[----:B------:R-:W-:Y:S02]  /*13c40*/  ISETP.NE.AND P2, PT, R4, RZ, PT ;  /* 0x000000ff0400720c */ /* 0x000fe40003f45270 */
[----:B--2---:R-:W-:-:S04]  /*13c50*/  SHF.L.U32 R7, R5, 0x1f, RZ ;  /* 0x0000001f05077819 */ /* 0x004fc800000006ff */
[----:B------:R-:W1:Y:S02]  /*13c60*/  SYNCS.PHASECHK.TRANS64.TRYWAIT P1, [R8+URZ+0x19ca0], R7 ;  /* 0x019ca007080075a7 */ /* 0x000e64000802017f */
[----:B-1----:R-:W-:Y:S05]  /*13c70*/  @!P1 BRA `(.L_x_8925) ;  /* 0x0000005000b49947 */ /* 0x002fea0003800000 */
.L_x_9052:
[----:B------:R-:W-:Y:S05]  /*13c80*/  BSYNC B2 ;  /* 0x0000000000027941 */ /* 0x000fea0003800000 */
.L_x_8924:
        /* <DEDUP_REMOVED lines=9> */
.L_x_8927:
[----:B------:R-:W-:Y:S05]  /*13d20*/  BSYNC B2 ;  /* 0x0000000000027941 */ /* 0x000fea0003800000 */
.L_x_8926:
        /* <DEDUP_REMOVED lines=8> */
[----:B------:R-:W-:Y:S01]  /*13db0*/  VIADD R10, R6, 0x13800 ;  /* 0x00013800060a7836 */ /* 0x000fe20000000000 */
[----:B------:R-:W-:Y:S01]  /*13dc0*/  UMOV UR6, 0x0 ;  /* 0x0000000000067882 */ /* 0x000fe20000000000 */
[----:B------:R-:W-:-:S10]  /*13dd0*/  UMOV UR7, 0x12f00000 ;  /* 0x12f0000000077882 */ /* 0x000fd40000000000 */
.L_x_8928:
        /* <DEDUP_REMOVED lines=16> */
.L_x_8929:
        /* <DEDUP_REMOVED lines=16> */
.L_x_8930:
        /* <DEDUP_REMOVED lines=13> */
.L_x_9053:
[----:B------:R-:W-:Y:S05]  /*140b0*/  BSYNC B2 ;  /* 0x0000000000027941 */ /* 0x000fea0003800000 */
.L_x_8931:
        /* <DEDUP_REMOVED lines=11> */
.L_x_8934:
[----:B------:R-:W-:Y:S05]  /*14170*/  BSYNC B2 ;  /* 0x0000000000027941 */ /* 0x000fea0003800000 */
.L_x_8933:
        /* <DEDUP_REMOVED lines=8> */
.L_x_8935:
        /* <DEDUP_REMOVED lines=15> */
.L_x_8936:
        /* <DEDUP_REMOVED lines=15> */
.L_x_8937:
        /* <DEDUP_REMOVED lines=10> */
.L_x_8923:
[----:B------:R-:W-:Y:S05]  /*14480*/  BSYNC B1 ;  /* 0x0000000000017941 */ /* 0x000fea0003800000 */
.L_x_8922:
[----:B------:R-:W2:Y:S01]  /*14490*/  LDL.LU R7, [R1] ;  /* 0x0000000001077983 */ /* 0x000ea20000300800 */
[----:B------:R-:W-:Y:S01]  /*144a0*/  VIADD R27, R27, 0x1 ;  /* 0x000000011b1b7836 */ /* 0x000fe20000000000 */
[C---:B------:R-:W-:Y:S01]  /*144b0*/  ISETP.GT.AND P2, PT, R9.reuse, R2, PT ;  /* 0x000000020900720c */ /* 0x040fe20003f44270 */
[----:B------:R-:W-:-:S03]  /*144c0*/  VIADD R9, R9, 0xffffffff ;  /* 0xffffffff09097836 */ /* 0x000fc60000000000 */
[----:B------:R-:W-:-:S04]  /*144d0*/  ISETP.NE.AND P1, PT, R27, 0x2, PT ;  /* 0x000000021b00780c */ /* 0x000fc80003f25270 */
[----:B------:R-:W-:Y:S02]  /*144e0*/  SEL R4, RZ, 0x1, P1 ;  /* 0x00000001ff047807 */ /* 0x000fe40000800000 */
[----:B------:R-:W-:Y:S02]  /*144f0*/  SEL R27, R27, RZ, P1 ;  /* 0x000000ff1b1b7207 */ /* 0x000fe40000800000 */
[----:B--2---:R-:W-:-:S05]  /*14500*/  LOP3.LUT R7, R7, R4, RZ, 0x3c, !PT ;  /* 0x0000000407077212 */ /* 0x004fca00078e3cff */
[----:B------:R2:W-:Y:S01]  /*14510*/  STL [R1], R7 ;  /* 0x0000000701007387 */ /* 0x0005e20000100800 */
[----:B------:R-:W-:Y:S05]  /*14520*/  @P2 BRA `(.L_x_8938) ;  /* 0xfffffff400a42947 */ /* 0x000fea000383ffff */
.L_x_8900:
[----:B------:R-:W-:Y:S05]  /*14530*/  BSYNC B0 ;  /* 0x0000000000007941 */ /* 0x000fea0003800000 */
.L_x_8899:
[----:B------:R-:W3:Y:S01]  /*14540*/  LDL R4, [R1+0x38] ;  /* 0x0000380001047983 */ /* 0x000ee20000100800 */
[----:B------:R-:W-:Y:S05]  /*14550*/  @!P0 WARPSYNC.ALL ;  /* 0x0000000000008948 */ /* 0x000fea0003800000 */
[----:B------:R-:W-:Y:S01]  /*14560*/  @!P0 BAR.SYNC.DEFER_BLOCKING 0xc, 0x200 ;  /* 0x0308000000008b1d */ /* 0x000fe20000010000 */
[----:B---3--:R-:W-:-:S13]  /*14570*/  ISETP.GT.AND P0, PT, R4, RZ, PT ;  /* 0x000000ff0400720c */ /* 0x008fda0003f04270 */
[----:B------:R-:W-:Y:S05]  /*14580*/  @P0 BRA `(.L_x_8939) ;  /* 0x0000000000440947 */ /* 0x000fea0003800000 */
[----:B------:R-:W3:Y:S02]  /*14590*/  S2R R4, SR_TID.X ;  /* 0x0000000000047919 */ /* 0x000ee40000002100 */
[----:B---3--:R-:W-:-:S04]  /*145a0*/  LOP3.LUT R4, R4, 0x7f, RZ, 0xc0, !PT ;  /* 0x0000007f04047812 */ /* 0x008fc800078ec0ff */
[----:B------:R-:W-:-:S13]  /*145b0*/  ISETP.NE.AND P0, PT, R4, RZ, PT ;  /* 0x000000ff0400720c */ /* 0x000fda0003f05270 */
[----:B------:R-:W-:Y:S05]  /*145c0*/  @P0 BRA `(.L_x_8940) ;  /* 0x0000003000a40947 */ /* 0x000fea0003800000 */
[----:B-1----:R-:W1:Y:S01]  /*145d0*/  S2R R5, SR_LANEID ;  /* 0x0000000000057919 */ /* 0x002e620000000000 */
[----:B------:R-:W-:Y:S01]  /*145e0*/  VOTEU.ANY UR4, UPT, PT ;  /* 0x0000000000047886 */ /* 0x000fe200038e0100 */
[----:B------:R-:W3:Y:S01]  /*145f0*/  LDC.64 R2, c[0x0][0xc60] ;  /* 0x00031800ff027b82 */ /* 0x000ee20000000a00 */
[----:B------:R-:W1:Y:S02]  /*14600*/  FLO.U32 R0, UR4 ;  /* 0x0000000400007d00 */ /* 0x000e6400080e0000 */
[----:B-1----:R-:W-:-:S06]  /*14610*/  ISETP.EQ.U32.AND P0, PT, R0, R5, PT ;  /* 0x000000050000720c */ /* 0x002fcc0003f02070 */
[----:B------:R-:W3:Y:S07]  /*14620*/  POPC R5, UR4 ;  /* 0x0000000400057d09 */ /* 0x000eee0008000000 */
[----:B---3--:R-:W3:Y:S01]  /*14630*/  @P0 ATOMG.E.ADD.STRONG.GPU PT, R3, desc[UR42][R2.64], R5 ;  /* 0x00000005020309a8 */ /* 0x008ee200081ee1ea */
[----:B------:R-:W1:Y:S02]  /*14640*/  S2R R4, SR_LTMASK ;  /* 0x0000000000047919 */ /* 0x000e640000003900 */
[----:B-1----:R-:W-:-:S04]  /*14650*/  LOP3.LUT R4, R4, UR4, RZ, 0xc0, !PT ;  /* 0x0000000404047c12 */ /* 0x002fc8000f8ec0ff */
[----:B--2---:R-:W1:Y:S01]  /*14660*/  POPC R7, R4 ;  /* 0x0000000400077309 */ /* 0x004e620000000000 */
[----:B---3--:R-:W1:Y:S02]  /*14670*/  SHFL.IDX PT, R0, R3, R0, 0x1f ;  /* 0x00001f0003007589 */ /* 0x008e6400000e0000 */
[----:B-1----:R-:W-:Y:S01]  /*14680*/  IADD3 R16, R0, UR38, R7 ;  /* 0x0000002600107c10 */ /* 0x002fe2000fffe007 */
[----:B------:R-:W-:Y:S06]  /*14690*/  BRA `(.L_x_8940) ;  /* 0x0000003000707947 */ /* 0x000fec0003800000 */
.L_x_8939:
        /* <DEDUP_REMOVED lines=9> */
[----:B------:R-:W3:Y:S01]  /*14730*/  LDC.64 R2, c[0x4][R2] ;  /* 0x0100000002027b82 */ /* 0x000ee20000000a00 */
[----:B-1----:R-:W-:Y:S02]  /*14740*/  IMAD.U32 R5, RZ, RZ, UR7 ;  /* 0x00000007ff057e24 */ /* 0x002fe4000f8e00ff */
[----:B------:R-:W-:Y:S02]  /*14750*/  IMAD.U32 R6, RZ, RZ, UR8 ;  /* 0x00000008ff067e24 */ /* 0x000fe4000f8e00ff */
[----:B--2---:R-:W-:-:S02]  /*14760*/  IMAD.U32 R7, RZ, RZ, UR9 ;  /* 0x00000009ff077e24 */ /* 0x004fc4000f8e00ff */
[----:B------:R-:W-:Y:S02]  /*14770*/  IMAD.U32 R10, RZ, RZ, UR4 ;  /* 0x00000004ff0a7e24 */ /* 0x000fe4000f8e00ff */
[----:B0-----:R-:W-:Y:S02]  /*14780*/  IMAD.U32 R11, RZ, RZ, UR5 ;  /* 0x00000005ff0b7e24 */ /* 0x001fe4000f8e00ff */
[----:B------:R-:W-:Y:S02]  /*14790*/  IMAD.MOV.U32 R8, RZ, RZ, 0x70 ;  /* 0x00000070ff087424 */ /* 0x000fe400078e00ff */
[----:B------:R-:W-:Y:S02]  /*147a0*/  IMAD.MOV.U32 R12, RZ, RZ, 0x1 ;  /* 0x00000001ff0c7424 */ /* 0x000fe400078e00ff */
[----:B------:R-:W-:-:S07]  /*147b0*/  IMAD.MOV.U32 R13, RZ, RZ, RZ ;  /* 0x000000ffff0d7224 */ /* 0x000fce00078e00ff */
[----:B------:R-:W-:-:S07]  /*147c0*/  LEPC R20, `(.L_x_8942) ;  /* 0x000000001014794e */ /* 0x000fce0000000000 */
[----:B---3--:R-:W-:Y:S05]  /*147d0*/  CALL.ABS.NOINC R2 ;  /* 0x0000000002007343 */ /* 0x008fea0003c00000 */
.L_x_8942:
[----:B------:R-:W-:Y:S05]  /*147e0*/  BSYNC B6 ;  /* 0x0000000000067941 */ /* 0x000fea0003800000 */
.L_x_8941:
[----:B------:R-:W3:Y:S01]  /*147f0*/  LDL.LU R2, [R1+0x8] ;  /* 0x0000080001027983 */ /* 0x000ee20000300800 */
[----:B------:R-:W-:Y:S01]  /*14800*/  VIADD R0, R22, 0x9000 ;  /* 0x0000900016007836 */ /* 0x000fe20000000000 */
[----:B------:R-:W-:Y:S04]  /*14810*/  BSSY B6, `(.L_x_8943) ;  /* 0x0000016000067945 */ /* 0x000fe80003800000 */
[----:B------:R-:W-:Y:S02]  /*14820*/  LOP3.LUT P0, RZ, R0, 0x9f, RZ, 0xc0, !PT ;  /* 0x0000009f00ff7812 */ /* 0x000fe4000780c0ff */
[----:B---3--:R-:W-:-:S11]  /*14830*/  LOP3.LUT R2, R2, 0xfffffffe, RZ, 0xc0, !PT ;  /* 0xfffffffe02027812 */ /* 0x008fd600078ec0ff */
[----:B------:R-:W-:-:S05]  /*14840*/  @P0 LOP3.LUT R2, R2, 0x1, RZ, 0xfc, !PT ;  /* 0x0000000102020812 */ /* 0x000fca00078efcff */
[----:B------:R3:W-:Y:S01]  /*14850*/  STL [R1+0x8], R2 ;  /* 0x0000080201007387 */ /* 0x0007e20000100800 */
[----:B------:R-:W-:Y:S05]  /*14860*/  @!P0 BRA `(.L_x_8944) ;  /* 0x0000000000408947 */ /* 0x000fea0003800000 */
[----:B---3--:R-:W-:Y:S01]  /*14870*/  MOV R2, 0x0 ;  /* 0x0000000000027802 */ /* 0x008fe20000000f00 */
        /* <DEDUP_REMOVED lines=15> */
.L_x_8944:
[----:B------:R-:W-:Y:S05]  /*14970*/  BSYNC B6 ;  /* 0x0000000000067941 */ /* 0x000fea0003800000 */
.L_x_8943:
[----:B------:R-:W-:Y:S01]  /*14980*/  VIADD R25, R22, 0x3000 ;  /* 0x0000300016197836 */ /* 0x000fe20000000000 */
[----:B------:R-:W-:Y:S04]  /*14990*/  BSSY B6, `(.L_x_8945) ;  /* 0x0000013000067945 */ /* 0x000fe80003800000 */
[----:B------:R-:W-:-:S13]  /*149a0*/  LOP3.LUT P0, RZ, R25, 0x3ff, RZ, 0xc0, !PT ;  /* 0x000003ff19ff7812 */ /* 0x000fda000780c0ff */
        /* <DEDUP_REMOVED lines=17> */
.L_x_8946:
[----:B------:R-:W-:Y:S05]  /*14ac0*/  BSYNC B6 ;  /* 0x0000000000067941 */ /* 0x000fea0003800000 */
.L_x_8945:
[----:B---3--:R-:W3:Y:S01]  /*14ad0*/  LDL R2, [R1+0x8] ;  /* 0x0000080001027983 */ /* 0x008ee20000100800 */
[----:B------:R-:W-:Y:S01]  /*14ae0*/  BSSY B6, `(.L_x_8947) ;  /* 0x0000013000067945 */ /* 0x000fe20003800000 */
[----:B---3--:R-:W-:-:S13]  /*14af0*/  LOP3.LUT P6, RZ, R2, 0x1, RZ, 0xc0, !PT ;  /* 0x0000000102ff7812 */ /* 0x008fda00078cc0ff */
        /* <DEDUP_REMOVED lines=17> */
.L_x_8948:
[----:B------:R-:W-:Y:S05]  /*14c10*/  BSYNC B6 ;  /* 0x0000000000067941 */ /* 0x000fea0003800000 */
.L_x_8947:
[----:B------:R-:W3:Y:S01]  /*14c20*/  LDL.LU R21, [R1+0xc] ;  /* 0x00000c0001157983 */ /* 0x000ee20000300800 */
[----:B------:R-:W-:-:S03]  /*14c30*/  ULDC.64 UR4, c[0x0][0x9f8] ;  /* 0x00027e0000047ab9 */ /* 0x000fc60000000a00 */
[----:B------:R-:W4:Y:S01]  /*14c40*/  LDL R20, [R1+0x4] ;  /* 0x0000040001147983 */ /* 0x000f220000100800 */
[----:B------:R-:W-:-:S04]  /*14c50*/  ISETP.NE.U32.AND P0, PT, RZ, UR4, PT ;  /* 0x00000004ff007c0c */ /* 0x000fc8000bf05070 */
[----:B------:R-:W-:-:S13]  /*14c60*/  ISETP.NE.AND.EX P0, PT, RZ, UR5, PT, P0 ;  /* 0x00000005ff007c0c */ /* 0x000fda000bf05300 */
[----:B------:R-:W-:-:S04]  /*14c70*/  @P0 IADD3 R2, P1, R23, UR4, RZ ;  /* 0x0000000417020c10 */ /* 0x000fc8000ff3e0ff */
[----:B---3--:R-:W-:Y:S01]  /*14c80*/  @P0 IADD3.X R3, R21, UR5, RZ, P1, !PT ;  /* 0x0000000515030c10 */ /* 0x008fe20008ffe4ff */
[----:B------:R-:W-:-:S04]  /*14c90*/  ULDC.64 UR4, c[0x0][0xa08] ;  /* 0x0002820000047ab9 */ /* 0x000fc80000000a00 */
[----:B----4-:R3:W4:Y:S02]  /*14ca0*/  @P0 LDG.E R20, desc[UR42][R2.64] ;  /* 0x0000002a02140981 */ /* 0x010724000c1e1900 */
[----:B---3--:R-:W3:Y:S01]  /*14cb0*/  LDC.64 R2, c[0x0][0x418] ;  /* 0x00010600ff027b82 */ /* 0x008ee20000000a00 */
[----:B----4-:R-:W-:Y:S01]  /*14cc0*/  SHF.R.S32.HI R8, RZ, 0x1f, R20 ;  /* 0x0000001fff087819 */ /* 0x010fe20000011414 */
[----:B------:R4:W-:Y:S01]  /*14cd0*/  @P0 STL [R1+0x4], R20 ;  /* 0x0000041401000387 */ /* 0x0009e20000100800 */
[----:B---3--:R-:W-:Y:S01]  /*14ce0*/  LOP3.LUT P0, RZ, R2, UR4, RZ, 0xfc, !PT ;  /* 0x0000000402ff7c12 */ /* 0x008fe2000f80fcff */
[----:B------:R-:W-:Y:S02]  /*14cf0*/  UMOV UR4, 0xffffffff ;  /* 0xffffffff00047882 */ /* 0x000fe40000000000 */
[----:B------:R4:W-:Y:S01]  /*14d00*/  STL [R1+0xc], R8 ;  /* 0x00000c0801007387 */ /* 0x0009e20000100800 */
[----:B------:R-:W-:-:S04]  /*14d10*/  LOP3.LUT P0, RZ, R3, UR5, RZ, 0xfc, P0 ;  /* 0x0000000503ff7c12 */ /* 0x000fc8000800fcff */
[----:B------:R-:W-:Y:S01]  /*14d20*/  SEL R23, R20, RZ, !P0 ;  /* 0x000000ff14177207 */ /* 0x000fe20004000000 */
[----:B------:R-:W-:Y:S08]  /*14d30*/  BRA.DIV UR4, `(.L_x_8949) ;  /* 0x0000004204ac7947 */ /* 0x000ff0000b800000 */
[----:B------:R-:W3:Y:S02]  /*14d40*/  S2R R0, SR_TID.X ;  /* 0x0000000000007919 */ /* 0x000ee40000002100 */
[----:B---3--:R-:W-:-:S04]  /*14d50*/  SHF.R.U32.HI R0, RZ, 0x5, R0 ;  /* 0x00000005ff007819 */ /* 0x008fc80000011600 */
[----:B------:R-:W-:-:S05]  /*14d60*/  LOP3.LUT R0, R0, 0x3, RZ, 0xc0, !PT ;  /* 0x0000000300007812 */ /* 0x000fca00078ec0ff */
[----:B------:R3:W0:Y:S02]  /*14d70*/  SHFL.IDX PT, R14, R0, RZ, 0x1f ;  /* 0x00001fff000e7589 */ /* 0x00062400000e0000 */
.L_x_9056:
[----:B---3--:R-:W3:Y:S01]  /*14d80*/  LDL.LU R0, [R1+0x8] ;  /* 0x0000080001007983 */ /* 0x008ee20000300800 */
[----:B------:R-:W-:Y:S02]  /*14d90*/  PLOP3.LUT P1, PT, PT, PT, PT, 0x8, 0x0 ;  /* 0x000000000000781c */ /* 0x000fe40003f2e170 */
[----:B0-----:R-:W-:Y:S02]  /*14da0*/  ISETP.NE.AND P0, PT, R14, RZ, PT ;  /* 0x000000ff0e00720c */ /* 0x001fe40003f05270 */
[----:B---3--:R-:W-:-:S09]  /*14db0*/  LOP3.LUT R0, R0, 0xfffffffe, RZ, 0xc0, !PT ;  /* 0xfffffffe00007812 */ /* 0x008fd200078ec0ff */
[----:B------:R-:W-:-:S05]  /*14dc0*/  @P1 LOP3.LUT R0, R0, 0x1, RZ, 0xfc, !PT ;  /* 0x0000000100001812 */ /* 0x000fca00078efcff */
[----:B------:R0:W-:Y:S01]  /*14dd0*/  STL [R1+0x8], R0 ;  /* 0x0000080001007387 */ /* 0x0001e20000100800 */
[----:B------:R-:W-:Y:S05]  /*14de0*/  @P0 BRA `(.L_x_8950) ;  /* 0x0000000400a80947 */ /* 0x000fea0003800000 */
[----:B------:R-:W-:-:S03]  /*14df0*/  UMOV UR4, 0xffffffff ;  /* 0xffffffff00047882 */ /* 0x000fc60000000000 */
[----:B------:R-:W-:Y:S05]  /*14e00*/  BRA.DIV UR4, `(.L_x_8951) ;  /* 0x0000004204ac7947 */ /* 0x000fea000b800000 */
[----:B------:R-:W-:-:S13]  /*14e10*/  ELECT P6, URZ, PT ;  /* 0x00000000003f782f */ /* 0x000fda00038c0000 */
.L_x_9059:
[----:B------:R-:W-:Y:S05]  /*14e20*/  @!P6 BRA `(.L_x_8950) ;  /* 0x000000040098e947 */ /* 0x000fea0003800000 */
[----:B0-----:R-:W3:Y:S01]  /*14e30*/  LDL R0, [R1+0x3c] ;  /* 0x00003c0001007983 */ /* 0x001ee20000100800 */
[----:B------:R-:W-:-:S04]  /*14e40*/  ISETP.NE.U32.AND P0, PT, R2, RZ, PT ;  /* 0x000000ff0200720c */ /* 0x000fc80003f05070 */
[----:B------:R-:W-:Y:S02]  /*14e50*/  ISETP.NE.AND.EX P0, PT, R3, RZ, PT, P0 ;  /* 0x000000ff0300720c */ /* 0x000fe40003f05300 */
[----:B---3--:R-:W-:-:S11]  /*14e60*/  LEA.HI.SX32 R0, R0, 0xffffffff, 0x19 ;  /* 0xffffffff00007811 */ /* 0x008fd600078fcaff */
[----:B------:R-:W-:Y:S05]  /*14e70*/  @!P0 BRA `(.L_x_8952) ;  /* 0x0000000000448947 */ /* 0x000fea0003800000 */
[----:B--2---:R-:W0:Y:S01]  /*14e80*/  LDC R7, c[0x0][0x43c] ;  /* 0x00010f00ff077b82 */ /* 0x004e220000000800 */
        /* <DEDUP_REMOVED lines=16> */
.L_x_8952:
[----:B------:R-:W-:Y:S01]  /*14f90*/  IMAD R4, R24, 0x8, R22 ;  /* 0x0000000818047824 */ /* 0x000fe200078e0216 */
[----:B0-----:R-:W-:Y:S01]  /*14fa0*/  SHF.L.U32 R3, R28, 0x1f, RZ ;  /* 0x0000001f1c037819 */ /* 0x001fe200000006ff */
[----:B------:R-:W0:Y:S03]  /*14fb0*/  S2R R2, SR_TID.X ;  /* 0x0000000000027919 */ /* 0x000e260000002100 */
[----:B------:R-:W3:Y:S01]  /*14fc0*/  SYNCS.PHASECHK.TRANS64.TRYWAIT P0, [R4+URZ+0x19c80], R3 ;  /* 0x019c8003040075a7 */ /* 0x000ee2000800017f */
[----:B0-----:R-:W-:-:S04]  /*14fd0*/  LOP3.LUT R2, R2, 0x7f, RZ, 0xc0, !PT ;  /* 0x0000007f02027812 */ /* 0x001fc800078ec0ff */
[----:B------:R-:W-:Y:S01]  /*14fe0*/  ISETP.NE.AND P1, PT, R2, RZ, PT ;  /* 0x000000ff0200720c */ /* 0x000fe20003f25270 */
[----:B---3--:R-:W-:-:S12]  /*14ff0*/  @!P0 BRA `(.L_x_8953) ;  /* 0x0000004000508947 */ /* 0x008fd80003800000 */
.L_x_9060:
[----:B------:R-:W-:Y:S05]  /*15000*/  @P1 BRA `(.L_x_8954) ;  /* 0x00000000001c1947 */ /* 0x000fea0003800000 */
[----:B------:R-:W1:Y:S02]  /*15010*/  S2R R2, SR_TID.X ;  /* 0x0000000000027919 */ /* 0x000e640000002100 */
[----:B-1----:R-:W-:Y:S01]  /*15020*/  LOP3.LUT R5, R2, 0x1f, RZ, 0xc0, !PT ;  /* 0x0000001f02057812 */ /* 0x002fe200078ec0ff */
[----:B------:R-:W-:-:S03]  /*15030*/  IMAD.MOV.U32 R2, RZ, RZ, 0x3000 ;  /* 0x00003000ff027424 */ /* 0x000fc600078e00ff */
[----:B------:R-:W-:Y:S01]  /*15040*/  ISETP.NE.AND P0, PT, R5, RZ, PT ;  /* 0x000000ff0500720c */ /* 0x000fe20003f05270 */
[----:B------:R3:W-:-:S12]  /*15050*/  SYNCS.ARRIVE.TRANS64 RZ, [R4+URZ+0x19c70], R2 ;  /* 0x019c700204ff79a7 */ /* 0x0007d8000800003f */
[----:B---3--:R-:W-:Y:S05]  /*15060*/  @!P0 BRA `(.L_x_8954) ;  /* 0x0000000000048947 */ /* 0x008fea0003800000 */
[----:B------:R-:W-:Y:S01]  /*15070*/  BPT.TRAP 0x1 ;  /* 0x000000040000795c */ /* 0x000fe20000300000 */
.L_x_8954:
[----:B-1----:R-:W3:Y:S01]  /*15080*/  LDL R5, [R1+0x10] ;  /* 0x0000100001057983 */ /* 0x002ee20000100800 */
[----:B------:R-:W-:Y:S01]  /*15090*/  IMAD R2, R24, 0x3000, R22 ;  /* 0x0000300018027824 */ /* 0x000fe200078e0216 */
[----:B------:R-:W-:Y:S01]  /*150a0*/  R2UR UR9, R4 ;  /* 0x00000000040972ca */ /* 0x000fe200000e0000 */
[----:B------:R-:W-:Y:S01]  /*150b0*/  UIADD3 UR4, UP0, UR40, 0x470, URZ ;  /* 0x0000047028047890 */ /* 0x000fe2000ff1e03f */
[----:B------:R-:W-:Y:S01]  /*150c0*/  R2UR UR12, R18 ;  /* 0x00000000120c72ca */ /* 0x000fe200000e0000 */
[----:B------:R-:W-:Y:S01]  /*150d0*/  UMOV UR10, URZ ;  /* 0x0000003f000a7c82 */ /* 0x000fe20008000000 */
[----:B------:R-:W-:Y:S01]  /*150e0*/  R2UR UR15, R2 ;  /* 0x00000000020f72ca */ /* 0x000fe200000e0000 */
[----:B------:R-:W-:Y:S01]  /*150f0*/  UIADD3.X UR5, URZ, UR41, URZ, UP0, !UPT ;  /* 0x000000293f057290 */ /* 0x000fe200087fe43f */
[----:B-----5:R-:W-:Y:S01]  /*15100*/  R2UR UR13, R23 ;  /* 0x00000000170d72ca */ /* 0x020fe200000e0000 */
[----:B------:R-:W-:Y:S01]  /*15110*/  UMOV UR6, 0x0 ;  /* 0x0000000000067882 */ /* 0x000fe20000000000 */
[----:B------:R-:W-:Y:S01]  /*15120*/  UMOV UR7, 0x14f00000 ;  /* 0x14f0000000077882 */ /* 0x000fe20000000000 */
[----:B------:R-:W-:-:S04]  /*15130*/  UMOV UR16, 0x20 ;  /* 0x0000002000107882 */ /* 0x000fc80000000000 */
[----:B------:R-:W-:-:S04]  /*15140*/  UIADD3 UR9, UR9, 0x19c70, URZ ;  /* 0x00019c7009097890 */ /* 0x000fc8000fffe03f */
[----:B------:R-:W-:Y:S02]  /*15150*/  UIADD3 UR8, UR15, 0x9000, URZ ;  /* 0x000090000f087890 */ /* 0x000fe4000fffe03f */
[----:B------:R-:W-:Y:S02]  /*15160*/  UIADD3 UR14, UR15, 0xa000, URZ ;  /* 0x0000a0000f0e7890 */ /* 0x000fe4000fffe03f */
[----:B------:R-:W-:Y:S01]  /*15170*/  UIADD3 UR15, UR15, 0xb000, URZ ;  /* 0x0000b0000f0f7890 */ /* 0x000fe2000fffe03f */
[----:B---3--:R-:W-:-:S05]  /*15180*/  IMAD R0, R0, 0x80, R5 ;  /* 0x0000008000007824 */ /* 0x008fca00078e0205 */
[----:B------:R-:W-:-:S13]  /*15190*/  R2UR UR11, R0 ;  /* 0x00000000000b72ca */ /* 0x000fda00000e0000 */
        /* <DEDUP_REMOVED lines=8> */
[----:B------:R-:W3:Y:S02]  /*15220*/  SYNCS.PHASECHK.TRANS64.TRYWAIT P0, [R4+URZ+0x19c40], R3 ;  /* 0x019c4003040075a7 */ /* 0x000ee4000800017f */
[----:B-1-3--:R-:W-:Y:S05]  /*15230*/  @!P0 BRA `(.L_x_8955) ;  /* 0x0000003c00d48947 */ /* 0x00afea0003800000 */
.L_x_9061:
[----:B------:R-:W-:Y:S05]  /*15240*/  @P1 BRA `(.L_x_8956) ;  /* 0x00000000001c1947 */ /* 0x000fea0003800000 */
[----:B------:R-:W3:Y:S01]  /*15250*/  S2R R5, SR_TID.X ;  /* 0x0000000000057919 */ /* 0x000ee20000002100 */
[----:B01----:R-:W-:-:S04]  /*15260*/  IMAD.MOV.U32 R3, RZ, RZ, 0x3000 ;  /* 0x00003000ff037424 */ /* 0x003fc800078e00ff */
[----:B------:R0:W-:Y:S01]  /*15270*/  SYNCS.ARRIVE.TRANS64 RZ, [R4+URZ+0x19c30], R3 ;  /* 0x019c300304ff79a7 */ /* 0x0001e2000800003f */
[----:B---3--:R-:W-:-:S04]  /*15280*/  LOP3.LUT R5, R5, 0x1f, RZ, 0xc0, !PT ;  /* 0x0000001f05057812 */ /* 0x008fc800078ec0ff */
[----:B------:R-:W-:-:S13]  /*15290*/  ISETP.NE.AND P0, PT, R5, RZ, PT ;  /* 0x000000ff0500720c */ /* 0x000fda0003f05270 */
[----:B0-----:R-:W-:Y:S05]  /*152a0*/  @!P0 BRA `(.L_x_8956) ;  /* 0x0000000000048947 */ /* 0x001fea0003800000 */
[----:B------:R-:W-:Y:S01]  /*152b0*/  BPT.TRAP 0x1 ;  /* 0x000000040000795c */ /* 0x000fe20000300000 */
.L_x_8956:
        /* <DEDUP_REMOVED lines=18> */
[----:B0-----:R-:W-:Y:S01]  /*153e0*/  UMOV UR8, UR14 ;  /* 0x0000000e00087c82 */ /* 0x001fe20008000000 */
[----:B------:R-:W-:Y:S01]  /*153f0*/  UMOV UR10, UR16 ;  /* 0x00000010000a7c82 */ /* 0x000fe20008000000 */
[----:B------:R-:W-:Y:S01]  /*15400*/  UMOV UR14, 0x40 ;  /* 0x00000040000e7882 */ /* 0x000fe20000000000 */
[----:B------:R0:W-:Y:S02]  /*15410*/  UTMALDG.4D [UR8], [UR4], desc[UR6] ;  /* 0x00000608040075b4 */ /* 0x0001e40008019000 */
[----:B0-----:R-:W-:Y:S01]  /*15420*/  UMOV UR8, UR15 ;  /* 0x0000000f00087c82 */ /* 0x001fe20008000000 */
[----:B------:R-:W-:Y:S02]  /*15430*/  UMOV UR10, UR14 ;  /* 0x0000000e000a7c82 */ /* 0x000fe40008000000 */
[----:B------:R0:W-:Y:S01]  /*15440*/  UTMALDG.4D [UR8], [UR4], desc[UR6] ;  /* 0x00000608040075b4 */ /* 0x0001e20008019000 */
[----:B---3--:R-:W-:-:S04]  /*15450*/  LOP3.LUT R3, R3, 0xfffffffe, RZ, 0xc0, !PT ;  /* 0xfffffffe03037812 */ /* 0x008fc800078ec0ff */
[----:B------:R-:W-:-:S05]  /*15460*/  @P0 LOP3.LUT R3, R3, 0x1, RZ, 0xfc, !PT ;  /* 0x0000000103030812 */ /* 0x000fca00078efcff */
[----:B------:R0:W-:Y:S01]  /*15470*/  STL [R1+0x8], R3 ;  /* 0x0000080301007387 */ /* 0x0001e20000100800 */
[----:B------:R-:W-:Y:S01]  /*15480*/  NOP ;  /* 0x0000000000007918 */ /* 0x000fe20000000000 */
.L_x_8950:
[----:B------:R-:W3:Y:S04]  /*15490*/  LDL.LU R4, [R1+0x28] ;  /* 0x0000280001047983 */ /* 0x000ee80000300800 */
[----:B------:R-:W5:Y:S04]  /*154a0*/  LDL.LU R6, [R1+0x20] ;  /* 0x0000200001067983 */ /* 0x000f680000300800 */
[----:B0-----:R-:W2:Y:S01]  /*154b0*/  LDL.LU R3, [R1+0x30] ;  /* 0x0000300001037983 */ /* 0x001ea20000300800 */
[----:B------:R-:W-:Y:S05]  /*154c0*/  WARPSYNC.ALL ;  /* 0x0000000000007948 */ /* 0x000fea0003800000 */
[----:B------:R-:W-:Y:S01]  /*154d0*/  ULDC.64 UR6, c[0x0][0xa00] ;  /* 0x0002800000067ab9 */ /* 0x000fe20000000a00 */
[----:B------:R-:W-:Y:S01]  /*154e0*/  ULDC.64 UR4, c[0x0][0x298] ;  /* 0x0000a60000047ab9 */ /* 0x000fe20000000a00 */
[----:B------:R-:W-:Y:S01]  /*154f0*/  BAR.SYNC.DEFER_BLOCKING 0x8, 0x200 ;  /* 0x0208000000007b1d */ /* 0x000fe20000010000 */
[----:B------:R-:W-:Y:S01]  /*15500*/  ISETP.NE.U32.AND P0, PT, RZ, UR6, PT ;  /* 0x00000006ff007c0c */ /* 0x000fe2000bf05070 */
[----:B------:R-:W-:-:S03]  /*15510*/  VIADD R0, R22, 0xf000 ;  /* 0x0000f00016007836 */ /* 0x000fc60000000000 */
[----:B------:R-:W-:Y:S01]  /*15520*/  ISETP.NE.AND.EX P0, PT, RZ, UR7, PT, P0 ;  /* 0x00000007ff007c0c */ /* 0x000fe2000bf05300 */
[----:B------:R-:W-:Y:S01]  /*15530*/  BSSY B6, `(.L_x_8957) ;  /* 0x0000020000067945 */ /* 0x000fe20003800000 */
[----:B------:R-:W-:Y:S02]  /*15540*/  LOP3.LUT P1, RZ, R0, 0x9f, RZ, 0xc0, !PT ;  /* 0x0000009f00ff7812 */ /* 0x000fe4000782c0ff */
[----:B---3--:R-:W-:-:S05]  /*15550*/  SHF.R.S32.HI R2, RZ, 0x1f, R4 ;  /* 0x0000001fff027819 */ /* 0x008fca0000011404 */
[----:B------:R-:W-:Y:S01]  /*15560*/  IMAD R2, R2, UR4, RZ ;  /* 0x0000000402027c24 */ /* 0x000fe2000f8e02ff */
[----:B--2---:R-:W-:-:S03]  /*15570*/  SEL R3, R3, RZ, !P0 ;  /* 0x000000ff03037207 */ /* 0x004fc60004000000 */
[----:B------:R-:W-:Y:S01]  /*15580*/  IMAD R0, R4, UR5, R2 ;  /* 0x0000000504007c24 */ /* 0x000fe2000f8e0202 */
[----:B-----5:R-:W-:Y:S01]  /*15590*/  SEL R2, R6, RZ, !P0 ;  /* 0x000000ff06027207 */ /* 0x020fe20004000000 */
[----:B-1----:R-:W-:-:S05]  /*155a0*/  IMAD.WIDE.U32 R4, R4, UR4, RZ ;  /* 0x0000000404047c25 */ /* 0x002fca000f8e00ff */
[----:B------:R-:W-:Y:S04]  /*155b0*/  STL.64 [R1+0x28], R4 ;  /* 0x0000280401007387 */ /* 0x000fe80000100a00 */
[----:B------:R0:W-:Y:S04]  /*155c0*/  STL [R1+0x20], R2 ;  /* 0x0000200201007387 */ /* 0x0001e80000100800 */
[----:B------:R1:W-:Y:S01]  /*155d0*/  STL [R1+0x4c], R3 ;  /* 0x00004c0301007387 */ /* 0x0003e20000100800 */
[----:B0-----:R-:W-:Y:S01]  /*155e0*/  IMAD.IADD R2, R5, 0x1, R0 ;  /* 0x0000000105027824 */ /* 0x001fe200078e0200 */
[----:B------:R-:W-:-:S05]  /*155f0*/  SHF.R.S32.HI R0, RZ, 0x1f, R18 ;  /* 0x0000001fff007819 */ /* 0x000fca0000011412 */
[----:B------:R1:W-:Y:S04]  /*15600*/  STL [R1+0x44], R0 ;  /* 0x0000440001007387 */ /* 0x0003e80000100800 */
[----:B------:R1:W-:Y:S01]  /*15610*/  STL [R1+0x30], R2 ;  /* 0x0000300201007387 */ /* 0x0003e20000100800 */
        /* <DEDUP_REMOVED lines=12> */
[----:B----4-:R-:W-:Y:S02]  /*156e0*/  IMAD.MOV.U32 R8, RZ, RZ, 0x70 ;  /* 0x00000070ff087424 */ /* 0x010fe400078e00ff */
[----:B------:R-:W-:Y:S02]  /*156f0*/  IMAD.MOV.U32 R12, RZ, RZ, 0x1 ;  /* 0x00000001ff0c7424 */ /* 0x000fe400078e00ff */
[----:B------:R-:W-:-:S07]  /*15700*/  IMAD.MOV.U32 R13, RZ, RZ, RZ ;  /* 0x000000ffff0d7224 */ /* 0x000fce00078e00ff */
[----:B------:R-:W-:-:S07]  /*15710*/  LEPC R20, `(.L_x_8958) ;  /* 0x000000001014794e */ /* 0x000fce0000000000 */
[----:B0-----:R-:W-:Y:S05]  /*15720*/  CALL.ABS.NOINC R2 ;  /* 0x0000000002007343 */ /* 0x001fea0003c00000 */
.L_x_8958:
[----:B------:R-:W-:Y:S05]  /*15730*/  BSYNC B6 ;  /* 0x0000000000067941 */ /* 0x000fea0003800000 */
.L_x_8957:
[----:B-1----:R-:W2:Y:S01]  /*15740*/  LDL.LU R0, [R1+0x30] ;  /* 0x0000300001007983 */ /* 0x002ea20000300800 */
[----:B------:R-:W0:Y:S01]  /*15750*/  LDC R9, c[0x0][0x448] ;  /* 0x00011200ff097b82 */ /* 0x000e220000000800 */
[----:B------:R-:W-:Y:S01]  /*15760*/  ULDC.64 UR4, c[0x0][0x2d8] ;  /* 0x0000b60000047ab9 */ /* 0x000fe20000000a00 */
[----:B------:R-:W-:Y:S01]  /*15770*/  ULDC.64 UR6, c[0x0][0x2c8] ;  /* 0x0000b20000067ab9 */ /* 0x000fe20000000a00 */
[----:B------:R-:W2:Y:S01]  /*15780*/  LDL.LU.64 R2, [R1+0x28] ;  /* 0x0000280001027983 */ /* 0x000ea20000300a00 */
[----:B------:R-:W-:-:S03]  /*15790*/  ULDC.64 UR8, c[0x0][0x280] ;  /* 0x0000a00000087ab9 */ /* 0x000fc60000000a00 */
[----:B----4-:R-:W3:Y:S04]  /*157a0*/  LDL.LU R20, [R1+0x44] ;  /* 0x0000440001147983 */ /* 0x010ee80000300800 */
[----:B------:R-:W4:Y:S04]  /*157b0*/  LDL.LU R21, [R1+0x4c] ;  /* 0x00004c0001157983 */ /* 0x000f280000300800 */
[----:B------:R-:W4:Y:S01]  /*157c0*/  LDL.LU R4, [R1+0x20] ;  /* 0x0000200001047983 */ /* 0x000f220000300800 */
[----:B0-----:R-:W-:-:S13]  /*157d0*/  ISETP.NE.AND P0, PT, R9, 0x1, PT ;  /* 0x000000010900780c */ /* 0x001fda0003f05270 */
[----:B------:R-:W0:Y:S08]  /*157e0*/  @P0 LDC R5, c[0x0][0x44c] ;  /* 0x00011300ff050b82 */ /* 0x000e300000000800 */
[----:B------:R-:W1:Y:S08]  /*157f0*/  @P0 LDC R6, c[0x0][0x450] ;  /* 0x00011400ff060b82 */ /* 0x000e700000000800 */
[----:B------:R-:W1:Y:S01]  /*15800*/  @P0 LDC R8, c[0x0][0x450] ;  /* 0x00011400ff080b82 */ /* 0x000e620000000800 */
[----:B--2---:R-:W-:-:S02]  /*15810*/  IMAD.MOV.U32 R3, RZ, RZ, R0 ;  /* 0x000000ffff037224 */ /* 0x004fc400078e0000 */
[----:B---3--:R-:W-:Y:S02]  /*15820*/  IMAD R0, R20, UR4, RZ ;  /* 0x0000000414007c24 */ /* 0x008fe4000f8e02ff */
[C---:B------:R-:W-:Y:S01]  /*15830*/  IMAD.WIDE.U32 R2, R18.reuse, UR4, R2 ;  /* 0x0000000412027c25 */ /* 0x040fe2000f8e0002 */
[----:B------:R-:W2:Y:S03]  /*15840*/  S2R R20, SR_TID.X ;  /* 0x0000000000147919 */ /* 0x000ea60000002100 */
[----:B------:R-:W-:Y:S01]  /*15850*/  IMAD R0, R18, UR5, R0 ;  /* 0x0000000512007c24 */ /* 0x000fe2000f8e0200 */
[----:B------:R-:W-:-:S03]  /*15860*/  ULDC.64 UR4, c[0x0][0x2e0] ;  /* 0x0000b80000047ab9 */ /* 0x000fc60000000a00 */
[----:B------:R-:W-:Y:S02]  /*15870*/  IMAD.IADD R3, R3, 0x1, R0 ;  /* 0x0000000103037824 */ /* 0x000fe400078e0200 */
[----:B----4-:R-:W-:Y:S02]  /*15880*/  IMAD R0, R21, UR4, RZ ;  /* 0x0000000415007c24 */ /* 0x010fe4000f8e02ff */
[----:B------:R-:W3:Y:S01]  /*15890*/  S2R R21, SR_TID.X ;  /* 0x0000000000157919 */ /* 0x000ee20000002100 */
[----:B------:R-:W-:-:S04]  /*158a0*/  IMAD.WIDE.U32 R2, R4, UR4, R2 ;  /* 0x0000000404027c25 */ /* 0x000fc8000f8e0002 */
[----:B------:R-:W-:Y:S01]  /*158b0*/  IMAD R0, R4, UR5, R0 ;  /* 0x0000000504007c24 */ /* 0x000fe2000f8e0200 */
[----:B------:R-:W-:-:S03]  /*158c0*/  ULDC.64 UR4, c[0x0][0x2d0] ;  /* 0x0000b40000047ab9 */ /* 0x000fc60000000a00 */
[----:B------:R-:W-:Y:S01]  /*158d0*/  IMAD.IADD R3, R3, 0x1, R0 ;  /* 0x0000000103037824 */ /* 0x000fe200078e0200 */
[----:B--2---:R-:W-:-:S04]  /*158e0*/  LOP3.LUT R20, R20, 0x7f, RZ, 0xc0, !PT ;  /* 0x0000007f14147812 */ /* 0x004fc800078ec0ff */
[----:B------:R-:W-:Y:S01]  /*158f0*/  SHF.R.U32.HI R20, RZ, 0x1, R20 ;  /* 0x00000001ff147819 */ /* 0x000fe20000011614 */
[----:B---3--:R-:W-:Y:S02]  /*15900*/  IMAD.SHL.U32 R4, R21, 0x40, RZ ;  /* 0x0000004015047824 */ /* 0x008fe400078e00ff */
[----:B------:R2:W5:Y:S03]  /*15910*/  LDL R21, [R1+0x40] ;  /* 0x0000400001157983 */ /* 0x0005660000100800 */
[----:B------:R-:W-:-:S05]  /*15920*/  LOP3.LUT R4, R20, 0x40, R4, 0xf8, !PT ;  /* 0x0000004014047812 */ /* 0x000fca00078ef804 */
[----:B------:R-:W-:-:S04]  /*15930*/  IMAD R0, R17, 0xc0, R4 ;  /* 0x000000c011007824 */ /* 0x000fc800078e0204 */
[----:B0-----:R-:W-:-:S04]  /*15940*/  @P0 IMAD.HI.U32 R5, R0, R5, RZ ;  /* 0x0000000500050227 */ /* 0x001fc800078e00ff */
[----:B------:R-:W-:Y:S01]  /*15950*/  IMAD.MOV.U32 R4, RZ, RZ, R0 ;  /* 0x000000ffff047224 */ /* 0x000fe200078e0000 */
[----:B-1----:R-:W-:-:S04]  /*15960*/  @P0 SHF.R.U32.HI R4, RZ, R6, R5 ;  /* 0x00000006ff040219 */ /* 0x002fc80000011605 */
[--C-:B------:R-:W-:Y:S01]  /*15970*/  SHF.R.S32.HI R5, RZ, 0x1f, R4.reuse ;  /* 0x0000001fff057819 */ /* 0x100fe20000011404 */
[----:B------:R-:W-:-:S04]  /*15980*/  IMAD.MOV R7, RZ, RZ, -R4 ;  /* 0x000000ffff077224 */ /* 0x000fc800078e0a04 */
[----:B------:R-:W-:-:S04]  /*15990*/  IMAD R5, R5, UR4, RZ ;  /* 0x0000000405057c24 */ /* 0x000fc8000f8e02ff */
[C---:B------:R-:W-:Y:S02]  /*159a0*/  IMAD R6, R4.reuse, UR5, R5 ;  /* 0x0000000504067c24 */ /* 0x040fe4000f8e0205 */
[----:B------:R-:W-:-:S04]  /*159b0*/  IMAD.WIDE.U32 R4, R4, UR4, R2 ;  /* 0x0000000404047c25 */ /* 0x000fc8000f8e0002 */
[----:B------:R-:W-:Y:S02]  /*159c0*/  IMAD.IADD R5, R5, 0x1, R6 ;  /* 0x0000000105057824 */ /* 0x000fe400078e0206 */
[----:B------:R-:W-:-:S05]  /*159d0*/  IMAD R6, R9, R7, R0 ;  /* 0x0000000709067224 */ /* 0x000fca00078e0200 */
[----:B------:R-:W-:Y:S01]  /*159e0*/  SHF.R.S32.HI R7, RZ, 0x1f, R6 ;  /* 0x0000001fff077819 */ /* 0x000fe20000011406 */
[----:B------:R-:W-:-:S04]  /*159f0*/  IMAD.WIDE.U32 R4, R6, UR6, R4 ;  /* 0x0000000606047c25 */ /* 0x000fc8000f8e0004 */
[----:B------:R-:W-:-:S04]  /*15a00*/  IMAD R7, R7, UR6, RZ ;  /* 0x0000000607077c24 */ /* 0x000fc8000f8e02ff */
[----:B------:R-:W-:Y:S01]  /*15a10*/  IMAD R7, R6, UR7, R7 ;  /* 0x0000000706077c24 */ /* 0x000fe2000f8e0207 */
[----:B------:R-:W-:-:S04]  /*15a20*/  IADD3 R6, P1, R4, UR8, RZ ;  /* 0x0000000804067c10 */ /* 0x000fc8000ff3e0ff */
[----:B------:R-:W-:Y:S02]  /*15a30*/  IADD3.X R4, R5, UR9, R7, P1, !PT ;  /* 0x0000000905047c10 */ /* 0x000fe40008ffe407 */
[----:B------:R-:W0:Y:S01]  /*15a40*/  @P0 LDC R7, c[0x0][0x44c] ;  /* 0x00011300ff070b82 */ /* 0x000e220000000800 */
[----:B------:R-:W-:-:S04]  /*15a50*/  VIADD R0, R0, 0x80 ;  /* 0x0000008000007836 */ /* 0x000fc80000000000 */
[----:B------:R-:W-:Y:S02]  /*15a60*/  IMAD.MOV.U32 R5, RZ, RZ, R0 ;  /* 0x000000ffff057224 */ /* 0x000fe400078e0000 */
[----:B0-----:R-:W-:-:S05]  /*15a70*/  @P0 IMAD.HI.U32 R7, R0, R7, RZ ;  /* 0x0000000700070227 */ /* 0x001fca00078e00ff */
[----:B------:R-:W-:Y:S02]  /*15a80*/  @P0 SHF.R.U32.HI R5, RZ, R8, R7 ;  /* 0x00000008ff050219 */ /* 0x000fe40000011607 */
[----:B------:R2:W5:Y:S01]  /*15a90*/  LDL R8, [R1+0x24] ;  /* 0x0000240001087983 */ /* 0x0005620000100800 */
[----:B------:R-:W0:Y:S01]  /*15aa0*/  S2R R11, SR_TID.X ;  /* 0x00000000000b7919 */ /* 0x000e220000002100 */
[----:B------:R-:W1:Y:S01]  /*15ab0*/  S2R R20, SR_TID.X ;  /* 0x0000000000147919 */ /* 0x000e620000002100 */
[----:B------:R-:W-:-:S04]  /*15ac0*/  IMAD.MOV R7, RZ, RZ, -R5 ;  /* 0x000000ffff077224 */ /* 0x000fc800078e0a05 */
[----:B------:R-:W-:Y:S01]  /*15ad0*/  IMAD R0, R9, R7, R0 ;  /* 0x0000000709007224 */ /* 0x000fe200078e0200 */
[----:B------:R-:W-:Y:S01]  /*15ae0*/  SHF.R.S32.HI R7, RZ, 0x1f, R5 ;  /* 0x0000001fff077819 */ /* 0x000fe20000011405 */
[----:B------:R-:W-:-:S04]  /*15af0*/  IMAD.WIDE.U32 R2, R5, UR4, R2 ;  /* 0x0000000405027c25 */ /* 0x000fc8000f8e0002 */
[----:B------:R-:W-:Y:S01]  /*15b00*/  IMAD R7, R7, UR4, RZ ;  /* 0x0000000407077c24 */ /* 0x000fe2000f8e02ff */
[----:B------:R-:W-:-:S03]  /*15b10*/  ULDC UR4, c[0x0][0x2b8] ;  /* 0x0000ae0000047ab9 */ /* 0x000fc60000000800 */
[----:B------:R-:W-:-:S04]  /*15b20*/  IMAD R5, R5, UR5, R7 ;  /* 0x0000000505057c24 */ /* 0x000fc8000f8e0207 */
[----:B------:R-:W-:Y:S01]  /*15b30*/  IMAD.IADD R3, R3, 0x1, R5 ;  /* 0x0000000103037824 */ /* 0x000fe200078e0205 */
[----:B------:R-:W-:Y:S01]  /*15b40*/  SHF.R.S32.HI R5, RZ, 0x1f, R0 ;  /* 0x0000001fff057819 */ /* 0x000fe20000011400 */
[----:B0-----:R-:W-:Y:S02]  /*15b50*/  IMAD.SHL.U32 R11, R11, 0x10, RZ ;  /* 0x000000100b0b7824 */ /* 0x001fe400078e00ff */
[----:B-1----:R-:W-:-:S03]  /*15b60*/  IMAD.SHL.U32 R10, R20, 0x10, RZ ;  /* 0x00000010140a7824 */ /* 0x002fc600078e00ff */
[----:B------:R-:W-:Y:S01]  /*15b70*/  LOP3.LUT R11, R11, 0x10, RZ, 0xc0, !PT ;  /* 0x000000100b0b7812 */ /* 0x000fe200078ec0ff */
[----:B------:R-:W-:Y:S02]  /*15b80*/  IMAD R5, R5, UR6, RZ ;  /* 0x0000000605057c24 */ /* 0x000fe4000f8e02ff */
[----:B------:R-:W-:Y:S01]  /*15b90*/  IMAD.WIDE.U32 R2, R0, UR6, R2 ;  /* 0x0000000600027c25 */ /* 0x000fe2000f8e0002 */
[C---:B------:R-:W-:Y:S02]  /*15ba0*/  LOP3.LUT R12, R11.reuse, 0x20, RZ, 0xfc, !PT ;  /* 0x000000200b0c7812 */ /* 0x040fe400078efcff */
[----:B------:R-:W-:Y:S02]  /*15bb0*/  LOP3.LUT R10, R10, 0x10, RZ, 0xc0, !PT ;  /* 0x000000100a0a7812 */ /* 0x000fe400078ec0ff */
[----:B------:R-:W-:Y:S01]  /*15bc0*/  LOP3.LUT R11, R11, 0x40, RZ, 0xfc, !PT ;  /* 0x000000400b0b7812 */ /* 0x000fe200078efcff */
[----:B------:R-:W-:Y:S01]  /*15bd0*/  IMAD R5, R0, UR7, R5 ;  /* 0x0000000700057c24 */ /* 0x000fe2000f8e0205 */
[----:B------:R-:W-:-:S02]  /*15be0*/  IADD3 R7, P3, R2, UR8, RZ ;  /* 0x0000000802077c10 */ /* 0x000fc4000ff7e0ff */
[----:B------:R-:W-:Y:S02]  /*15bf0*/  ISETP.GE.AND P2, PT, R10, UR4, PT ;  /* 0x000000040a007c0c */ /* 0x000fe4000bf46270 */
        /* <DEDUP_REMOVED lines=8> */
[----:B-----5:R-:W-:Y:S02]  /*15c80*/  IMAD R0, R21, R9, RZ ;  /* 0x0000000915007224 */ /* 0x020fe400078e02ff */
[----:B------:R-:W-:Y:S01]  /*15c90*/  IMAD R17, R17, 0xc0, R20 ;  /* 0x000000c011117824 */ /* 0x000fe200078e0214 */
[----:B------:R-:W1:Y:S04]  /*15ca0*/  SHFL.IDX PT, R3, R4, RZ, 0x1e1f ;  /* 0x001e1fff04037589 */ /* 0x000e6800000e0000 */
[----:B------:R-:W-:Y:S01]  /*15cb0*/  ISETP.GE.AND P4, PT, R17, R0, PT ;  /* 0x000000001100720c */ /* 0x000fe20003f86270 */
[----:B------:R-:W2:Y:S04]  /*15cc0*/  SHFL.IDX PT, R6, R6, 0x1, 0x1e1f ;  /* 0x003e1f0006067f89 */ /* 0x000ea800000e0000 */
[----:B------:R-:W3:Y:S08]  /*15cd0*/  SHFL.IDX PT, R4, R4, 0x1, 0x1e1f ;  /* 0x003e1f0004047f89 */ /* 0x000ef000000e0000 */
[----:B0-----:R-:W-:-:S05]  /*15ce0*/  @!P4 IADD3 R2, P3, R10, R2, RZ ;  /* 0x000000020a02c210 */ /* 0x001fca0007f7e0ff */
[----:B-1----:R-:W-:-:S05]  /*15cf0*/  @!P4 IMAD.X R3, RZ, RZ, R3, P3 ;  /* 0x000000ffff03c224 */ /* 0x002fca00018e0603 */
[----:B------:R-:W-:Y:S04]  /*15d00*/  @!P4 LDGSTS.E.BYPASS.LTC128B.128 [R8+0xf000], desc[UR42][R2.64], !P2 ;  /* 0x0f0000000208cfae */ /* 0x000fe8000d101d6a */
[----:B------:R-:W-:Y:S04]  /*15d10*/  @!P4 LDGSTS.E.BYPASS.LTC128B.128 [R8+0x10800], desc[UR42][R2.64+0x20], !P1 ;  /* 0x108000200208cfae */ /* 0x000fe8000c901d6a */
[----:B------:R0:W-:Y:S02]  /*15d20*/  @!P4 LDGSTS.E.BYPASS.LTC128B.128 [R8+0x12000], desc[UR42][R2.64+0x40], !P0 ;  /* 0x120000400208cfae */ /* 0x0001e4000c101d6a */
[----:B0-----:R-:W-:-:S05]  /*15d30*/  VIADD R2, R17, 0x40 ;  /* 0x0000004011027836 */ /* 0x001fca0000000000 */
[----:B------:R-:W-:-:S13]  /*15d40*/  ISETP.GE.AND P4, PT, R2, R0, PT ;  /* 0x000000000200720c */ /* 0x000fda0003f86270 */
[----:B--2---:R-:W-:-:S05]  /*15d50*/  @!P4 IADD3 R2, P3, R10, R6, RZ ;  /* 0x000000060a02c210 */ /* 0x004fca0007f7e0ff */
[----:B---3--:R-:W-:-:S05]  /*15d60*/  @!P4 IMAD.X R3, RZ, RZ, R4, P3 ;  /* 0x000000ffff03c224 */ /* 0x008fca00018e0604 */
[----:B------:R-:W-:Y:S04]  /*15d70*/  @!P4 LDGSTS.E.BYPASS.LTC128B.128 [R8+0xf800], desc[UR42][R2.64], !P2 ;  /* 0x0f8000000208cfae */ /* 0x000fe8000d101d6a */
[----:B------:R-:W-:Y:S04]  /*15d80*/  @!P4 LDGSTS.E.BYPASS.LTC128B.128 [R8+0x11000], desc[UR42][R2.64+0x20], !P1 ;  /* 0x110000200208cfae */ /* 0x000fe8000c901d6a */
[----:B------:R0:W-:Y:S04]  /*15d90*/  @!P4 LDGSTS.E.BYPASS.LTC128B.128 [R8+0x12800], desc[UR42][R2.64+0x40], !P0 ;  /* 0x128000400208cfae */ /* 0x0001e8000c101d6a */
[----:B0-----:R0:W1:Y:S04]  /*15da0*/  SHFL.IDX PT, R3, R5, RZ, 0x1e1f ;  /* 0x001e1fff05037589 */ /* 0x00106800000e0000 */
[----:B------:R0:W2:Y:S02]  /*15db0*/  SHFL.IDX PT, R2, R7, RZ, 0x1e1f ;  /* 0x001e1fff07027589 */ /* 0x0000a400000e0000 */
.L_x_9068:
[----:B------:R-:W-:Y:S01]  /*15dc0*/  VIADD R17, R17, 0x80 ;  /* 0x0000008011117836 */ /* 0x000fe20000000000 */
[----:B------:R-:W-:Y:S04]  /*15dd0*/  BSSY B0, `(.L_x_8960) ;  /* 0x000000b000007945 */ /* 0x000fe80003800000 */
[----:B------:R-:W-:-:S13]  /*15de0*/  ISETP.GE.AND P3, PT, R17, R0, PT ;  /* 0x000000001100720c */ /* 0x000fda0003f66270 */
[----:B------:R-:W-:Y:S05]  /*15df0*/  @P3 BRA `(.L_x_8961) ;  /* 0x0000000000203947 */ /* 0x000fea0003800000 */
[----:B--2---:R-:W-:-:S05]  /*15e00*/  IADD3 R2, P3, R10, R2, RZ ;  /* 0x000000020a027210 */ /* 0x004fca0007f7e0ff */
[----:B-1----:R-:W-:-:S05]  /*15e10*/  IMAD.X R3, RZ, RZ, R3, P3 ;  /* 0x000000ffff037224 */ /* 0x002fca00018e0603 */
[----:B------:R-:W-:Y:S01]  /*15e20*/  @!PT LDS RZ, [RZ] ;  /* 0x00000000fffff984 */ /* 0x000fe20000000800 */
[----:B------:R-:W-:Y:S01]  /*15e30*/  @!PT LDS RZ, [RZ] ;  /* 0x00000000fffff984 */ /* 0x000fe20000000800 */
[----:B------:R-:W-:Y:S01]  /*15e40*/  @!PT LDS RZ, [RZ] ;  /* 0x00000000fffff984 */ /* 0x000fe20000000800 */
[----:B------:R3:W-:Y:S04]  /*15e50*/  LDGSTS.E.BYPASS.LTC128B.128 [R8+0x10000], desc[UR42][R2.64], !P2 ;  /* 0x1000000002087fae */ /* 0x0007e8000d101d6a */
[----:B------:R3:W-:Y:S04]  /*15e60*/  LDGSTS.E.BYPASS.LTC128B.128 [R8+0x11800], desc[UR42][R2.64+0x20], !P1 ;  /* 0x1180002002087fae */ /* 0x0007e8000c901d6a */
[----:B------:R3:W-:Y:S02]  /*15e70*/  LDGSTS.E.BYPASS.LTC128B.128 [R8+0x13000], desc[UR42][R2.64+0x40], !P0 ;  /* 0x1300004002087fae */ /* 0x0007e4000c101d6a */
.L_x_8961:
[----:B------:R-:W-:Y:S05]  /*15e80*/  BSYNC B0 ;  /* 0x0000000000007941 */ /* 0x000fea0003800000 */
.L_x_8960:
[----:B------:R-:W-:Y:S01]  /*15e90*/  NOP ;  /* 0x0000000000007918 */ /* 0x000fe20000000000 */
[----:B------:R-:W-:-:S13]  /*15ea0*/  PLOP3.LUT P0, PT, PT, PT, PT, 0x80, 0x0 ;  /* 0x000000000000781c */ /* 0x000fda0003f0f070 */
.L_x_8962:
        /* <DEDUP_REMOVED lines=18> */
.L_x_9069:
[----:B------:R-:W-:Y:S05]  /*15fd0*/  BSYNC B0 ;  /* 0x0000000000007941 */ /* 0x000fea0003800000 */
.L_x_8963:
[----:B------:R-:W3:Y:S02]  /*15fe0*/  LDL.LU R2, [R1+0x38] ;  /* 0x0000380001027983 */ /* 0x000ee40000300800 */
[----:B---3--:R-:W-:-:S13]  /*15ff0*/  ISETP.GE.AND P0, PT, R2, 0x81, PT ;  /* 0x000000810200780c */ /* 0x008fda0003f06270 */
[----:B------:R-:W-:Y:S05]  /*16000*/  @!P0 BRA `(.L_x_8965) ;  /* 0x00000010004c8947 */ /* 0x000fea0003800000 */
[----:B------:R-:W3:Y:S01]  /*16010*/  LDL.LU R2, [R1+0x3c] ;  /* 0x00003c0001027983 */ /* 0x000ee20000300800 */
[----:B--2---:R-:W-:Y:S02]  /*16020*/  IMAD.MOV.U32 R0, RZ, RZ, R24 ;  /* 0x000000ffff007224 */ /* 0x004fe400078e0018 */
[----:B------:R-:W-:Y:S01]  /*16030*/  IMAD.MOV.U32 R8, RZ, RZ, R28 ;  /* 0x000000ffff087224 */ /* 0x000fe200078e001c */
[----:B---3--:R-:W-:-:S07]  /*16040*/  LEA.HI.SX32 R2, R2, 0xfffffffe, 0x19 ;  /* 0xfffffffe02027811 */ /* 0x008fce00078fcaff */
.L_x_8989:
[----:B-1----:R-:W2:Y:S01]  /*16050*/  LDL R3, [R1+0x8] ;  /* 0x0000080001037983 */ /* 0x002ea20000100800 */
        /* <DEDUP_REMOVED lines=17> */
[----:B0-----:R-:W3:Y:S01]  /*16170*/  LDL R7, [R1+0x4] ;  /* 0x0000040001077983 */ /* 0x001ee20000100800 */
[----:B-1----:R-:W-:-:S13]  /*16180*/  ISETP.NE.AND P0, PT, R3, 0x1, PT ;  /* 0x000000010300780c */ /* 0x002fda0003f05270 */
        /* <DEDUP_REMOVED lines=9> */
[----:B------:R-:W-:-:S04]  /*16220*/  IMAD.WIDE.U32 R4, R7, UR6, R4 ;  /* 0x0000000607047c25 */ /* 0x000fc8000f8e0004 */
[----:B------:R-:W-:Y:S01]  /*16230*/  IMAD.IADD R5, R6, 0x1, R5 ;  /* 0x0000000106057824 */ /* 0x000fe200078e0205 */
[----:B------:R-:W-:-:S04]  /*16240*/  LEA R6, P0, R4, UR4, 0x2 ;  /* 0x0000000404067c11 */ /* 0x000fc8000f8010ff */
[----:B------:R-:W-:-:S05]  /*16250*/  LEA.HI.X R7, R4, UR5, R5, 0x2, P0 ;  /* 0x0000000504077c11 */ /* 0x000fca00080f1405 */
[----:B------:R1:W5:Y:S04]  /*16260*/  LDG.E R23, desc[UR42][R6.64] ;  /* 0x0000002a06177981 */ /* 0x000368000c1e1900 */
.L_x_8968:
[----:B-1----:R-:W-:Y:S01]  /*16270*/  IMAD R6, R24, 0x8, R22 ;  /* 0x0000000818067824 */ /* 0x002fe200078e0216 */
[----:B0-----:R-:W-:Y:S01]  /*16280*/  SHF.L.U32 R5, R28, 0x1f, RZ ;  /* 0x0000001f1c057819 */ /* 0x001fe200000006ff */
[----:B------:R-:W0:Y:S01]  /*16290*/  S2R R4, SR_TID.X ;  /* 0x0000000000047919 */ /* 0x000e220000002100 */
[----:B------:R-:W-:Y:S02]  /*162a0*/  BSSY B1, `(.L_x_8969) ;  /* 0x0000005000017945 */ /* 0x000fe40003800000 */
[----:B------:R-:W1:Y:S01]  /*162b0*/  SYNCS.PHASECHK.TRANS64.TRYWAIT P0, [R6+URZ+0x19c80], R5 ;  /* 0x019c8005060075a7 */ /* 0x000e62000800017f */
[----:B0-----:R-:W-:-:S04]  /*162c0*/  LOP3.LUT R4, R4, 0x7f, RZ, 0xc0, !PT ;  /* 0x0000007f04047812 */ /* 0x001fc800078ec0ff */
[----:B------:R-:W-:Y:S01]  /*162d0*/  ISETP.NE.AND P1, PT, R4, RZ, PT ;  /* 0x000000ff0400720c */ /* 0x000fe20003f25270 */
[----:B-1----:R-:W-:-:S12]  /*162e0*/  @!P0 BRA `(.L_x_8970) ;  /* 0x0000003000b48947 */ /* 0x002fd80003800000 */
.L_x_9070:
[----:B------:R-:W-:Y:S05]  /*162f0*/  BSYNC B1 ;  /* 0x0000000000017941 */ /* 0x000fea0003800000 */
.L_x_8969:
        /* <DEDUP_REMOVED lines=9> */
.L_x_8972:
[----:B------:R-:W-:Y:S05]  /*16390*/  BSYNC B1 ;  /* 0x0000000000017941 */ /* 0x000fea0003800000 */
.L_x_8971:
        /* <DEDUP_REMOVED lines=11> */
[----:B------:R-:W-:-:S09]  /*16450*/  VIADD R3, R6, 0x19c70 ;  /* 0x00019c7006037836 */ /* 0x000fd20000000000 */
.L_x_8973:
        /* <DEDUP_REMOVED lines=16> */
.L_x_8974:
        /* <DEDUP_REMOVED lines=16> */
.L_x_8975:
        /* <DEDUP_REMOVED lines=13> */
.L_x_9071:
[----:B------:R-:W-:Y:S05]  /*16730*/  BSYNC B1 ;  /* 0x0000000000017941 */ /* 0x000fea0003800000 */
.L_x_8976:
        /* <DEDUP_REMOVED lines=11> */
.L_x_8979:
[----:B------:R-:W-:Y:S05]  /*167f0*/  BSYNC B1 ;  /* 0x0000000000017941 */ /* 0x000fea0003800000 */
.L_x_8978:
        /* <DEDUP_REMOVED lines=8> */
.L_x_8980:
        /* <DEDUP_REMOVED lines=15> */
.L_x_8981:
        /* <DEDUP_REMOVED lines=15> */
.L_x_8982:
        /* <DEDUP_REMOVED lines=10> */
.L_x_8967:
[----:B------:R-:W-:Y:S05]  /*16b00*/  BSYNC B0 ;  /* 0x0000000000007941 */ /* 0x000fea0003800000 */
.L_x_8966:
[----:B------:R-:W-:-:S06]  /*16b10*/  UISETP.NE.AND UP0, UPT, UR36, 0x3, UPT ;  /* 0x000000032400788c */ /* 0x000fcc000bf05270 */
[----:B------:R-:W-:-:S13]  /*16b20*/  PLOP3.LUT P0, PT, PT, PT, UP0, 0x80, 0x0 ;  /* 0x000000000000781c */ /* 0x000fda0003f0f008 */
[----:B------:R-:W-:Y:S05]  /*16b30*/  @!P0 BRA `(.L_x_8983) ;  /* 0x0000000000048947 */ /* 0x000fea0003800000 */
[----:B------:R-:W-:Y:S01]  /*16b40*/  BPT.TRAP 0x1 ;  /* 0x000000040000795c */ /* 0x000fe20000300000 */
.L_x_8983:
[----:B------:R-:W-:Y:S01]  /*16b50*/  IMAD.U32 R3, RZ, RZ, UR39 ;  /* 0x00000027ff037e24 */ /* 0x000fe2000f8e00ff */
[----:B------:R-:W-:Y:S01]  /*16b60*/  LOP3.LUT R4, R8, 0x1, RZ, 0x3c, !PT ;  /* 0x0000000108047812 */ /* 0x000fe200078e3cff */
[----:B------:R-:W-:Y:S03]  /*16b70*/  BSSY B0, `(.L_x_8984) ;  /* 0x0000006000007945 */ /* 0x000fe60003800000 */
[----:B------:R-:W-:Y:S01]  /*16b80*/  ISETP.NE.AND P1, PT, R3, 0x3, PT ;  /* 0x000000030300780c */ /* 0x000fe20003f25270 */
[----:B------:R-:W-:Y:S01]  /*16b90*/  IMAD R3, R0, 0x8, R22 ;  /* 0x0000000800037824 */ /* 0x000fe200078e0216 */
[----:B------:R-:W-:-:S04]  /*16ba0*/  SHF.L.U32 R4, R4, 0x1f, RZ ;  /* 0x0000001f04047819 */ /* 0x000fc800000006ff */
[----:B------:R-:W1:Y:S02]  /*16bb0*/  SYNCS.PHASECHK.TRANS64.TRYWAIT P0, [R3+URZ+0x19c70], R4 ;  /* 0x019c7004030075a7 */ /* 0x000e64000800017f */
[----:B-1----:R-:W-:Y:S05]  /*16bc0*/  @!P0 BRA `(.L_x_8985) ;  /* 0x0000002800a48947 */ /* 0x002fea0003800000 */
.L_x_9072:
[----:B------:R-:W-:Y:S05]  /*16bd0*/  BSYNC B0 ;  /* 0x0000000000007941 */ /* 0x000fea0003800000 */
.L_x_8984:
[----:B------:R-:W-:Y:S05]  /*16be0*/  @!P1 BRA `(.L_x_8986) ;  /* 0x0000000000049947 */ /* 0x000fea0003800000 */
[----:B------:R-:W-:Y:S01]  /*16bf0*/  BPT.TRAP 0x1 ;  /* 0x000000040000795c */ /* 0x000fe20000300000 */
.L_x_8986:
[----:B-1----:R-:W-:Y:S01]  /*16c00*/  SHF.L.U32 R4, R8, 0x1f, RZ ;  /* 0x0000001f08047819 */ /* 0x002fe200000006ff */
[----:B------:R-:W-:-:S03]  /*16c10*/  IMAD R0, R0, 0x3000, RZ ;  /* 0x0000300000007824 */ /* 0x000fc600078e02ff */
[----:B------:R-:W1:Y:S02]  /*16c20*/  SYNCS.PHASECHK.TRANS64.TRYWAIT P0, [R3+URZ+0x19c60], R4 ;  /* 0x019c6004030075a7 */ /* 0x000e64000800017f */
[----:B-1----:R-:W-:Y:S05]  /*16c30*/  @!P0 BRA `(.L_x_8987) ;  /* 0x00000028009c8947 */ /* 0x002fea0003800000 */
.L_x_9073:
[----:B------:R-:W2:Y:S01]  /*16c40*/  LDL R12, [R1+0x14] ;  /* 0x00001400010c7983 */ /* 0x000ea20000100800 */
[----:B-1----:R-:W-:Y:S01]  /*16c50*/  LOP3.LUT R4, R0, R26, RZ, 0xfc, !PT ;  /* 0x0000001a00047212 */ /* 0x002fe200078efcff */
[----:B------:R-:W-:Y:S05]  /*16c60*/  WARPSYNC.ALL ;  /* 0x0000000000007948 */ /* 0x000fea0003800000 */
[----:B------:R-:W-:Y:S01]  /*16c70*/  IMAD.IADD R4, R22, 0x1, R4 ;  /* 0x0000000116047824 */ /* 0x000fe200078e0204 */
[----:B------:R-:W-:-:S05]  /*16c80*/  LOP3.LUT R13, R26, 0x1800, RZ, 0xfc, !PT ;  /* 0x000018001a0d7812 */ /* 0x000fca00078efcff */
        /* <DEDUP_REMOVED lines=30> */
[----:B0-----:R-:W-:-:S05]  /*16e70*/  LOP3.LUT R4, R0, 0x800, R26, 0xfe, !PT ;  /* 0x0000080000047812 */ /* 0x001fca00078efe1a */
[----:B------:R-:W-:-:S06]  /*16e80*/  IMAD.IADD R4, R22, 0x1, R4 ;  /* 0x0000000116047824 */ /* 0x000fcc00078e0204 */
[----:B------:R-:W0:Y:S01]  /*16e90*/  LDSM.16.MT88.4 R4, [R4+0x9000] ;  /* 0x009000000404783b */ /* 0x000e220000004200 */
[--C-:B--2---:R-:W-:Y:S02]  /*16ea0*/  IADD3 R12, R25, R12, R0.reuse ;  /* 0x0000000c190c7210 */ /* 0x104fe40007ffe000 */
[C-C-:B0-----:R-:W-:Y:S02]  /*16eb0*/  PRMT R8, R4.reuse, 0x6420, R5.reuse ;  /* 0x0000642004087816 */ /* 0x141fe40000000005 */
[----:B------:R-:W-:Y:S02]  /*16ec0*/  PRMT R9, R4, 0x7531, R5 ;  /* 0x0000753104097816 */ /* 0x000fe40000000005 */
[C-C-:B------:R-:W-:Y:S02]  /*16ed0*/  PRMT R10, R6.reuse, 0x6420, R7.reuse ;  /* 0x00006420060a7816 */ /* 0x140fe40000000007 */
[----:B------:R-:W-:Y:S02]  /*16ee0*/  PRMT R11, R6, 0x7531, R7 ;  /* 0x00007531060b7816 */ /* 0x000fe40000000007 */
[----:B------:R-:W-:-:S02]  /*16ef0*/  IADD3 R4, R22, R13, R0 ;  /* 0x0000000d16047210 */ /* 0x000fc40007ffe000 */
[----:B------:R-:W-:Y:S01]  /*16f00*/  LOP3.LUT R13, R26, 0x2800, RZ, 0xfc, !PT ;  /* 0x000028001a0d7812 */ /* 0x000fe200078efcff */
        /* <DEDUP_REMOVED lines=22> */
.L_x_8988:
[----:B------:R-:W2:Y:S01]  /*17070*/  S2R R0, SR_TID.X ;  /* 0x0000000000007919 */ /* 0x000ea20000002100 */
[----:B-1----:R1:W-:Y:S01]  /*17080*/  SYNCS.ARRIVE.TRANS64.A1T0 RZ, [R3+URZ+0x19c50], RZ ;  /* 0x019c50ff03ff79a7 */ /* 0x0023e2000810003f */
[----:B0-----:R-:W-:Y:S01]  /*17090*/  IMAD.MOV.U32 R8, RZ, RZ, R28 ;  /* 0x000000ffff087224 */ /* 0x001fe200078e001c */
[----:B--2---:R-:W-:Y:S01]  /*170a0*/  LOP3.LUT R0, R0, 0x7f, RZ, 0xc0, !PT ;  /* 0x0000007f00007812 */ /* 0x004fe200078ec0ff */
[----:B------:R-:W-:Y:S03]  /*170b0*/  BAR.SYNC.DEFER_BLOCKING 0x2, 0x80 ;  /* 0x0082000000007b1d */ /* 0x000fe60000010000 */
[----:B------:R-:W-:Y:S01]  /*170c0*/  ISETP.NE.AND P0, PT, R0, RZ, PT ;  /* 0x000000ff0000720c */ /* 0x000fe20003f05270 */
[----:B------:R-:W-:-:S12]  /*170d0*/  IMAD.MOV.U32 R0, RZ, RZ, R24 ;  /* 0x000000ffff007224 */ /* 0x000fd800078e0018 */
[----:B-1----:R-:W-:-:S05]  /*170e0*/  @!P0 VIADD R3, R3, 0x19c80 ;  /* 0x00019c8003038836 */ /* 0x002fca0000000000 */
[----:B------:R-:W-:-:S04]  /*170f0*/  @!P0 PRMT R3, RZ, 0x654, R3 ;  /* 0x00000654ff038816 */ /* 0x000fc80000000003 */
[----:B------:R3:W-:Y:S01]  /*17100*/  @!P0 SYNCS.ARRIVE.TRANS64.RED.A1T0 RZ, [R3+URZ], RZ ;  /* 0x000000ff03ff89a7 */ /* 0x0007e2000810043f */
[C---:B------:R-:W-:Y:S01]  /*17110*/  ISETP.GT.AND P0, PT, R2.reuse, RZ, PT ;  /* 0x000000ff0200720c */ /* 0x040fe20003f04270 */
[----:B------:R-:W-:-:S12]  /*17120*/  VIADD R2, R2, 0xffffffff ;  /* 0xffffffff02027836 */ /* 0x000fd80000000000 */
[----:B---3--:R-:W-:Y:S05]  /*17130*/  @P0 BRA `(.L_x_8989) ;  /* 0xffffffec00c40947 */ /* 0x008fea000383ffff */
.L_x_8965:
[----:B-1----:R-:W1:Y:S01]  /*17140*/  S2R R3, SR_TID.X ;  /* 0x0000000000037919 */ /* 0x002e620000002100 */
[----:B------:R-:W-:Y:S01]  /*17150*/  BSSY B0, `(.L_x_8990) ;  /* 0x0000010000007945 */ /* 0x000fe20003800000 */
[----:B-1----:R-:W-:-:S04]  /*17160*/  LOP3.LUT R3, R3, 0x7f, RZ, 0xc0, !PT ;  /* 0x0000007f03037812 */ /* 0x002fc800078ec0ff */
[----:B------:R-:W-:-:S13]  /*17170*/  ISETP.NE.AND P0, PT, R3, RZ, PT ;  /* 0x000000ff0300720c */ /* 0x000fda0003f05270 */
[----:B------:R-:W-:Y:S05]  /*17180*/  @P0 BRA `(.L_x_8991) ;  /* 0x0000000000300947 */ /* 0x000fea0003800000 */
[----:B0-----:R-:W0:Y:S01]  /*17190*/  S2R R5, SR_LANEID ;  /* 0x0000000000057919 */ /* 0x001e220000000000 */
[----:B------:R-:W-:Y:S01]  /*171a0*/  VOTEU.ANY UR4, UPT, PT ;  /* 0x0000000000047886 */ /* 0x000fe200038e0100 */
[----:B------:R-:W1:Y:S01]  /*171b0*/  LDC.64 R2, c[0x0][0xc60] ;  /* 0x00031800ff027b82 */ /* 0x000e620000000a00 */
[----:B--2---:R-:W0:Y:S02]  /*171c0*/  FLO.U32 R0, UR4 ;  /* 0x0000000400007d00 */ /* 0x004e2400080e0000 */
[----:B0-----:R-:W-:-:S06]  /*171d0*/  ISETP.EQ.U32.AND P1, PT, R0, R5, PT ;  /* 0x000000050000720c */ /* 0x001fcc0003f22070 */
[----:B------:R-:W1:Y:S07]  /*171e0*/  POPC R5, UR4 ;  /* 0x0000000400057d09 */ /* 0x000e6e0008000000 */
[----:B-1----:R-:W2:Y:S01]  /*171f0*/  @P1 ATOMG.E.ADD.STRONG.GPU PT, R3, desc[UR42][R2.64], R5 ;  /* 0x00000005020319a8 */ /* 0x002ea200081ee1ea */
[----:B------:R-:W0:Y:S02]  /*17200*/  S2R R4, SR_LTMASK ;  /* 0x0000000000047919 */ /* 0x000e240000003900 */
[----:B0-----:R-:W-:-:S04]  /*17210*/  LOP3.LUT R4, R4, UR4, RZ, 0xc0, !PT ;  /* 0x0000000404047c12 */ /* 0x001fc8000f8ec0ff */
[----:B------:R-:W0:Y:S01]  /*17220*/  POPC R7, R4 ;  /* 0x0000000400077309 */ /* 0x000e220000000000 */
[----:B--2---:R-:W0:Y:S02]  /*17230*/  SHFL.IDX PT, R0, R3, R0, 0x1f ;  /* 0x00001f0003007589 */ /* 0x004e2400000e0000 */
[----:B0-----:R-:W-:-:S07]  /*17240*/  IADD3 R16, R0, UR38, R7 ;  /* 0x0000002600107c10 */ /* 0x001fce000fffe007 */
.L_x_8991:
[----:B------:R-:W-:Y:S05]  /*17250*/  BSYNC B0 ;  /* 0x0000000000007941 */ /* 0x000fea0003800000 */
.L_x_8990:
[----:B------:R-:W-:-:S06]  /*17260*/  UISETP.NE.AND UP0, UPT, UR36, 0x3, UPT ;  /* 0x000000032400788c */ /* 0x000fcc000bf05270 */
[----:B------:R-:W-:-:S13]  /*17270*/  PLOP3.LUT P1, PT, PT, PT, UP0, 0x80, 0x0 ;  /* 0x000000000000781c */ /* 0x000fda0003f2f008 */
[----:B------:R-:W-:Y:S05]  /*17280*/  @!P1 BRA `(.L_x_8992) ;  /* 0x0000000000049947 */ /* 0x000fea0003800000 */
[----:B------:R-:W-:Y:S01]  /*17290*/  BPT.TRAP 0x1 ;  /* 0x000000040000795c */ /* 0x000fe20000300000 */
.L_x_8992:
[----:B------:R-:W-:Y:S01]  /*172a0*/  LOP3.LUT R3, R28, 0x1, RZ, 0x3c, !PT ;  /* 0x000000011c037812 */ /* 0x000fe200078e3cff */
[----:B--2---:R-:W-:Y:S01]  /*172b0*/  IMAD R0, R24, 0x8, R22 ;  /* 0x0000000818007824 */ /* 0x004fe200078e0216 */
[----:B------:R-:W-:Y:S01]  /*172c0*/  BSSY B0, `(.L_x_8993) ;  /* 0x0000006000007945 */ /* 0x000fe20003800000 */
[----:B------:R-:W-:Y:S01]  /*172d0*/  IMAD.U32 R2, RZ, RZ, UR39 ;  /* 0x00000027ff027e24 */ /* 0x000fe2000f8e00ff */
[----:B------:R-:W-:-:S04]  /*172e0*/  SHF.L.U32 R3, R3, 0x1f, RZ ;  /* 0x0000001f03037819 */ /* 0x000fc800000006ff */
[----:B------:R-:W1:Y:S01]  /*172f0*/  SYNCS.PHASECHK.TRANS64.TRYWAIT P1, [R0+URZ+0x19c70], R3 ;  /* 0x019c7003000075a7 */ /* 0x000e62000802017f */
[----:B------:R-:W-:Y:S01]  /*17300*/  ISETP.NE.AND P2, PT, R2, 0x3, PT ;  /* 0x000000030200780c */ /* 0x000fe20003f45270 */
[----:B-1----:R-:W-:-:S12]  /*17310*/  @!P1 BRA `(.L_x_8994) ;  /* 0x0000002000f89947 */ /* 0x002fd80003800000 */
.L_x_9074:
[----:B------:R-:W-:Y:S05]  /*17320*/  BSYNC B0 ;  /* 0x0000000000007941 */ /* 0x000fea0003800000 */
.L_x_8993:
[----:B------:R-:W-:Y:S05]  /*17330*/  @!P2 BRA `(.L_x_8995) ;  /* 0x000000000004a947 */ /* 0x000fea0003800000 */
[----:B------:R-:W-:Y:S01]  /*17340*/  BPT.TRAP 0x1 ;  /* 0x000000040000795c */ /* 0x000fe20000300000 */
.L_x_8995:
[----:B-1----:R-:W-:-:S04]  /*17350*/  SHF.L.U32 R3, R28, 0x1f, RZ ;  /* 0x0000001f1c037819 */ /* 0x002fc800000006ff */
[----:B------:R-:W1:Y:S02]  /*17360*/  SYNCS.PHASECHK.TRANS64.TRYWAIT P1, [R0+URZ+0x19c60], R3 ;  /* 0x019c6003000075a7 */ /* 0x000e64000802017f */
[----:B-1----:R-:W-:Y:S05]  /*17370*/  @!P1 BRA `(.L_x_8996) ;  /* 0x0000002000f49947 */ /* 0x002fea0003800000 */
.L_x_9075:
[----:B------:R-:W2:Y:S01]  /*17380*/  LDL R15, [R1+0x14] ;  /* 0x00001400010f7983 */ /* 0x000ea20000100800 */
[----:B------:R-:W-:Y:S01]  /*17390*/  IMAD R2, R24, 0x3000, RZ ;  /* 0x0000300018027824 */ /* 0x000fe200078e02ff */
[----:B------:R-:W-:Y:S05]  /*173a0*/  WARPSYNC.ALL ;  /* 0x0000000000007948 */ /* 0x000fea0003800000 */
[----:B-1----:R-:W-:Y:S02]  /*173b0*/  LOP3.LUT R3, R2, R26, RZ, 0xfc, !PT ;  /* 0x0000001a02037212 */ /* 0x002fe400078efcff */
[----:B------:R-:W-:-:S03]  /*173c0*/  LOP3.LUT R14, R26, 0x1800, RZ, 0xfc, !PT ;  /* 0x000018001a0e7812 */ /* 0x000fc600078efcff */
[----:B------:R-:W-:Y:S01]  /*173d0*/  IMAD.IADD R4, R22, 0x1, R3 ;  /* 0x0000000116047824 */ /* 0x000fe200078e0203 */
[----:B------:R-:W-:-:S05]  /*173e0*/  LOP3.LUT R3, R2, R29, RZ, 0xfc, !PT ;  /* 0x0000001d02037212 */ /* 0x000fca00078efcff */
[----:B0-----:R-:W0:Y:S01]  /*173f0*/  LDSM.16.MT88.4 R4, [R4+0x9000] ;  /* 0x009000000404783b */ /* 0x001e220000004200 */
        /* <DEDUP_REMOVED lines=21> */
[----:B------:R-:W-:-:S03]  /*17550*/  IMAD.IADD R3, R25, 0x1, R3 ;  /* 0x0000000119037824 */ /* 0x000fc600078e0203 */
[----:B------:R0:W1:Y:S02]  /*17560*/  LDSM.16.MT88.4 R4, [R12+0x9000] ;  /* 0x009000000c04783b */ /* 0x0000640000004200 */
[----:B0-----:R-:W-:Y:S02]  /*17570*/  IADD3 R12, R22, R14, R2 ;  /* 0x0000000e160c7210 */ /* 0x001fe40007ffe002 */
[----:B------:R-:W-:Y:S02]  /*17580*/  LOP3.LUT R14, R26, 0x2800, RZ, 0xfc, !PT ;  /* 0x000028001a0e7812 */ /* 0x000fe400078efcff */
[C-C-:B-1----:R-:W-:Y:S02]  /*17590*/  PRMT R8, R4.reuse, 0x6420, R5.reuse ;  /* 0x0000642004087816 */ /* 0x142fe40000000005 */
[----:B------:R-:W-:Y:S02]  /*175a0*/  PRMT R9, R4, 0x7531, R5 ;  /* 0x0000753104097816 */ /* 0x000fe40000000005 */
[----:B------:R-:W-:-:S02]  /*175b0*/  LOP3.LUT R5, R2, 0x800, R26, 0xfe, !PT ;  /* 0x0000080002057812 */ /* 0x000fc400078efe1a */
        /* <DEDUP_REMOVED lines=32> */
.L_x_8997:
[----:B-1----:R1:W-:Y:S01]  /*177c0*/  SYNCS.ARRIVE.TRANS64.A1T0 RZ, [R0+URZ+0x19c50], RZ ;  /* 0x019c50ff00ff79a7 */ /* 0x0023e2000810003f */
[----:B------:R-:W-:Y:S02]  /*177d0*/  @!P0 VIADD R2, R0, 0x19c80 ;  /* 0x00019c8000028836 */ /* 0x000fe40000000000 */
[----:B------:R-:W-:-:S03]  /*177e0*/  VIADD R24, R24, 0x1 ;  /* 0x0000000118187836 */ /* 0x000fc60000000000 */
[----:B------:R-:W-:Y:S01]  /*177f0*/  @!P0 PRMT R2, RZ, 0x654, R2 ;  /* 0x00000654ff028816 */ /* 0x000fe20000000002 */
[----:B------:R-:W-:Y:S06]  /*17800*/  BAR.SYNC.DEFER_BLOCKING 0x2, 0x80 ;  /* 0x0082000000007b1d */ /* 0x000fec0000010000 */
[----:B------:R1:W-:Y:S01]  /*17810*/  @!P0 SYNCS.ARRIVE.TRANS64.RED.A1T0 RZ, [R2+URZ], RZ ;  /* 0x000000ff02ff89a7 */ /* 0x0003e2000810043f */
[----:B------:R-:W-:-:S04]  /*17820*/  ISETP.NE.AND P0, PT, R24, 0x2, PT ;  /* 0x000000021800780c */ /* 0x000fc80003f05270 */
[----:B------:R-:W-:Y:S02]  /*17830*/  SEL R3, RZ, 0x1, P0 ;  /* 0x00000001ff037807 */ /* 0x000fe40000000000 */
[----:B------:R-:W-:Y:S02]  /*17840*/  SEL R24, R24, RZ, P0 ;  /* 0x000000ff18187207 */ /* 0x000fe40000000000 */
[----:B-1----:R-:W-:-:S07]  /*17850*/  LOP3.LUT R28, R28, R3, RZ, 0x3c, !PT ;  /* 0x000000031c1c7212 */ /* 0x002fce00078e3cff */
.L_x_8940:
[----:B------:R-:W3:Y:S02]  /*17860*/  LDL R0, [R1+0x8] ;  /* 0x0000080001007983 */ /* 0x000ee40000100800 */
[----:B---3--:R-:W-:-:S13]  /*17870*/  LOP3.LUT P0, RZ, R0, 0x2, RZ, 0xc0, !PT ;  /* 0x0000000200ff7812 */ /* 0x008fda000780c0ff */
[----:B------:R-:W-:Y:S05]  /*17880*/  @!P0 BRA `(.L_x_8998) ;  /* 0x0000000000248947 */ /* 0x000fea0003800000 */
[----:B------:R-:W-:Y:S05]  /*17890*/  WARPSYNC.ALL ;  /* 0x0000000000007948 */ /* 0x000fea0003800000 */
[----:B------:R-:W3:Y:S08]  /*178a0*/  S2UR UR5, SR_CgaCtaId ;  /* 0x00000000000579c3 */ /* 0x000ef00000008800 */
[----:B------:R-:W-:Y:S06]  /*178b0*/  BAR.SYNC.DEFER_BLOCKING 0x5, 0x200 ;  /* 0x0148000000007b1d */ /* 0x000fec0000010000 */
[----:B------:R-:W-:-:S02]  /*178c0*/  UMOV UR4, 0x400 ;  /* 0x0000040000047882 */ /* 0x000fc40000000000 */
[----:B---3--:R-:W-:-:S06]  /*178d0*/  ULEA UR4, UR5, UR4, 0x18 ;  /* 0x0000000405047291 */ /* 0x008fcc000f8ec03f */
[----:B------:R-:W-:-:S05]  /*178e0*/  IMAD.U32 R22, RZ, RZ, UR4 ;  /* 0x00000004ff167e24 */ /* 0x000fca000f8e00ff */
[----:B------:R3:W4:Y:S01]  /*178f0*/  LDS.128 R16, [R22+0x19cd0] ;  /* 0x019cd00016107984 */ /* 0x0007220000000c00 */
[----:B------:R-:W-:Y:S06]  /*17900*/  BAR.ARV 0x4, 0x200 ;  /* 0x0108000000007b1d */ /* 0x000fec0000002000 */
[----:B------:R-:W-:Y:S05]  /*17910*/  BRA `(.L_x_8999) ;  /* 0x0000000800407947 */ /* 0x000fea0003800000 */
.L_x_8998:
[----:B------:R-:W3:Y:S01]  /*17920*/  S2R R0, SR_TID.X ;  /* 0x0000000000007919 */ /* 0x000ee20000002100 */
[----:B------:R-:W-:Y:S01]  /*17930*/  UMOV UR4, 0xffffffff ;  /* 0xffffffff00047882 */ /* 0x000fe20000000000 */
[----:B---3--:R-:W-:-:S04]  /*17940*/  LOP3.LUT R6, R0, 0x1f, RZ, 0xc0, !PT ;  /* 0x0000001f00067812 */ /* 0x008fc800078ec0ff */
[----:B------:R-:W-:Y:S01]  /*17950*/  ISETP.NE.AND P0, PT, R6, 0x1f, PT ;  /* 0x0000001f0600780c */ /* 0x000fe20003f05270 */
[----:B------:R-:W-:-:S12]  /*17960*/  BRA.DIV UR4, `(.L_x_9000) ;  /* 0x0000001e048c7947 */ /* 0x000fd8000b800000 */
[----:B-1----:R-:W-:Y:S01]  /*17970*/  IMAD.IADD R5, R19, 0x1, R6 ;  /* 0x0000000113057824 */ /* 0x002fe200078e0206 */
[----:B------:R-:W-:-:S04]  /*17980*/  ULDC UR4, c[0x0][0xc3c] ;  /* 0x00030f0000047ab9 */ /* 0x000fc80000000800 */
[----:B------:R-:W-:-:S13]  /*17990*/  ISETP.GE.OR P1, PT, R5, UR4, !P0 ;  /* 0x0000000405007c0c */ /* 0x000fda000c726670 */
[----:B------:R-:W1:Y:S02]  /*179a0*/  @!P1 LDC.64 R2, c[0x0][0xc80] ;  /* 0x00032000ff029b82 */ /* 0x000e640000000a00 */
[----:B-1----:R-:W-:-:S06]  /*179b0*/  @!P1 IMAD.WIDE R2, R5, 0x4, R2 ;  /* 0x0000000405029825 */ /* 0x002fcc00078e0202 */
[----:B------:R1:W3:Y:S01]  /*179c0*/  @!P1 LDG.E R3, desc[UR42][R2.64] ;  /* 0x0000002a02039981 */ /* 0x0002e2000c1e1900 */
[C---:B------:R-:W-:Y:S02]  /*179d0*/  ISETP.GE.U32.AND P2, PT, R6.reuse, 0x2, PT ;  /* 0x000000020600780c */ /* 0x040fe40003f46070 */
[C---:B------:R-:W-:Y:S01]  /*179e0*/  ISETP.GE.U32.AND P3, PT, R6.reuse, 0x4, PT ;  /* 0x000000040600780c */ /* 0x040fe20003f66070 */
[----:B------:R-:W-:Y:S01]  /*179f0*/  SHFL.IDX PT, R0, R16, RZ, 0x1f ;  /* 0x00001fff10007589 */ /* 0x000fe200000e0000 */
[C---:B------:R-:W-:Y:S02]  /*17a00*/  ISETP.GE.U32.AND P4, PT, R6.reuse, 0x8, PT ;  /* 0x000000080600780c */ /* 0x040fe40003f86070 */
[C---:B------:R-:W-:Y:S01]  /*17a10*/  ISETP.GE.U32.AND P5, PT, R6.reuse, 0x10, PT ;  /* 0x000000100600780c */ /* 0x040fe20003fa6070 */
[----:B------:R-:W-:Y:S01]  /*17a20*/  SHFL.IDX PT, R4, R16, 0x1, 0x1f ;  /* 0x00201f0010047f89 */ /* 0x000fe200000e0000 */
[----:B-1----:R-:W-:Y:S02]  /*17a30*/  IMAD.MOV.U32 R2, RZ, RZ, RZ ;  /* 0x000000ffff027224 */ /* 0x002fe400078e00ff */
[----:B---3--:R-:W-:Y:S01]  /*17a40*/  @!P1 IMAD.MOV.U32 R2, RZ, RZ, R3 ;  /* 0x000000ffff029224 */ /* 0x008fe200078e0003 */
[----:B------:R-:W-:-:S04]  /*17a50*/  ISETP.NE.AND P1, PT, R6, RZ, PT ;  /* 0x000000ff0600720c */ /* 0x000fc80003f25270 */
        /* <DEDUP_REMOVED lines=15> */
[----:B------:R1:W3:Y:S02]  /*17b50*/  SHFL.IDX PT, R14, R3, 0x1f, 0x1f ;  /* 0x03e01f00030e7f89 */ /* 0x0002e400000e0000 */
.L_x_9085:
[----:B------:R-:W-:Y:S02]  /*17b60*/  ULDC UR4, c[0x0][0xc38] ;  /* 0x00030e0000047ab9 */ /* 0x000fe40000000800 */
[----:B------:R-:W-:-:S04]  /*17b70*/  IMAD.U32 R16, RZ, RZ, UR4 ;  /* 0x00000004ff107e24 */ /* 0x000fc8000f8e00ff */
[----:B---3--:R-:W-:-:S04]  /*17b80*/  IMAD R6, R14, R16, RZ ;  /* 0x000000100e067224 */ /* 0x008fc800078e02ff */
[----:B------:R-:W-:-:S05]  /*17b90*/  IMAD.IADD R4, R4, 0x1, R6 ;  /* 0x0000000104047824 */ /* 0x000fca00078e0206 */
[----:B------:R-:W-:-:S13]  /*17ba0*/  ISETP.GT.AND P6, PT, R4, R0, PT ;  /* 0x000000000400720c */ /* 0x000fda0003fc4270 */
[----:B------:R-:W-:Y:S05]  /*17bb0*/  @P6 BRA `(.L_x_9001) ;  /* 0x00000000009c6947 */ /* 0x000fea0003800000 */
.L_x_9006:
[----:B------:R-:W3:Y:S01]  /*17bc0*/  LDC R6, c[0x0][0xc3c] ;  /* 0x00030f00ff067b82 */ /* 0x000ee20000000800 */
[----:B------:R-:W-:-:S05]  /*17bd0*/  VIADD R19, R19, 0x1f ;  /* 0x0000001f13137836 */ /* 0x000fca0000000000 */
[----:B---3--:R-:W-:-:S13]  /*17be0*/  ISETP.GE.AND P6, PT, R19, R6, PT ;  /* 0x000000061300720c */ /* 0x008fda0003fc6270 */
[----:B------:R-:W-:Y:S05]  /*17bf0*/  @P6 BRA `(.L_x_9002) ;  /* 0x0000000400446947 */ /* 0x000fea0003800000 */
[----:B------:R-:W3:Y:S01]  /*17c00*/  S2R R2, SR_TID.X ;  /* 0x0000000000027919 */ /* 0x000ee20000002100 */
[----:B------:R-:W-:Y:S01]  /*17c10*/  BSSY B0, `(.L_x_9003) ;  /* 0x0000009000007945 */ /* 0x000fe20003800000 */
[----:B---3--:R-:W-:-:S05]  /*17c20*/  LOP3.LUT R2, R2, 0x1f, RZ, 0xc0, !PT ;  /* 0x0000001f02027812 */ /* 0x008fca00078ec0ff */
[----:B------:R-:W-:Y:S02]  /*17c30*/  IMAD.IADD R5, R19, 0x1, R2 ;  /* 0x0000000113057824 */ /* 0x000fe400078e0202 */
[----:B------:R-:W-:-:S03]  /*17c40*/  IMAD.MOV.U32 R2, RZ, RZ, RZ ;  /* 0x000000ffff027224 */ /* 0x000fc600078e00ff */
[----:B------:R-:W-:-:S13]  /*17c50*/  ISETP.GE.OR P6, PT, R5, R6, !P0 ;  /* 0x000000060500720c */ /* 0x000fda00047c6670 */
[----:B------:R-:W-:Y:S05]  /*17c60*/  @P6 BRA `(.L_x_9004) ;  /* 0x00000000000c6947 */ /* 0x000fea0003800000 */
[----:B-1----:R-:W1:Y:S02]  /*17c70*/  LDC.64 R2, c[0x0][0xc80] ;  /* 0x00032000ff027b82 */ /* 0x002e640000000a00 */
[----:B-1----:R-:W-:-:S06]  /*17c80*/  IMAD.WIDE R2, R5, 0x4, R2 ;  /* 0x0000000405027825 */ /* 0x002fcc00078e0202 */
[----:B------:R3:W5:Y:S02]  /*17c90*/  LDG.E R2, desc[UR42][R2.64] ;  /* 0x0000002a02027981 */ /* 0x000764000c1e1900 */
.L_x_9004:
[----:B------:R-:W-:Y:S05]  /*17ca0*/  BSYNC B0 ;  /* 0x0000000000007941 */ /* 0x000fea0003800000 */
.L_x_9003:
[----:B------:R-:W-:-:S03]  /*17cb0*/  UMOV UR4, 0xffffffff ;  /* 0xffffffff00047882 */ /* 0x000fc60000000000 */
[----:B------:R-:W-:Y:S05]  /*17cc0*/  BRA.DIV UR4, `(.L_x_9005) ;  /* 0x0000001e04d87947 */ /* 0x000fea000b800000 */
[----:B-----5:R-:W1:Y:S02]  /*17cd0*/  SHFL.UP PT, R14, R2, 0x1, RZ ;  /* 0x04200000020e7989 */ /* 0x020e6400000e00ff */
[----:B-1-3--:R-:W-:-:S05]  /*17ce0*/  SEL R3, R14, RZ, P1 ;  /* 0x000000ff0e037207 */ /* 0x00afca0000800000 */
        /* <DEDUP_REMOVED lines=14> */
.L_x_9093:
[----:B------:R-:W-:Y:S02]  /*17dd0*/  ULDC UR4, c[0x0][0xc38] ;  /* 0x00030e0000047ab9 */ /* 0x000fe40000000800 */
[----:B------:R-:W-:-:S04]  /*17de0*/  IMAD.U32 R16, RZ, RZ, UR4 ;  /* 0x00000004ff107e24 */ /* 0x000fc8000f8e00ff */
[----:B---3--:R-:W-:-:S04]  /*17df0*/  IMAD R6, R14, R16, RZ ;  /* 0x000000100e067224 */ /* 0x008fc800078e02ff */
[----:B------:R-:W-:-:S05]  /*17e00*/  IMAD.IADD R4, R6, 0x1, R4 ;  /* 0x0000000106047824 */ /* 0x000fca00078e0204 */
[----:B------:R-:W-:-:S13]  /*17e10*/  ISETP.GT.AND P6, PT, R4, R0, PT ;  /* 0x000000000400720c */ /* 0x000fda0003fc4270 */
[----:B------:R-:W-:Y:S05]  /*17e20*/  @!P6 BRA `(.L_x_9006) ;  /* 0xfffffffc0064e947 */ /* 0x000fea000383ffff */
.L_x_9001:
[----:B------:R-:W-:Y:S01]  /*17e30*/  IMAD.IADD R6, R4, 0x1, -R6 ;  /* 0x0000000104067824 */ /* 0x000fe200078e0a06 */
[----:B------:R-:W-:-:S03]  /*17e40*/  UMOV UR4, 0xffffffff ;  /* 0xffffffff00047882 */ /* 0x000fc60000000000 */
[----:B------:R-:W-:-:S05]  /*17e50*/  IMAD R5, R3, R16, R6 ;  /* 0x0000001003057224 */ /* 0x000fca00078e0206 */
[----:B------:R-:W-:Y:S01]  /*17e60*/  ISETP.GT.AND P6, PT, R5, R0, PT ;  /* 0x000000000500720c */ /* 0x000fe20003fc4270 */
[----:B------:R-:W-:-:S12]  /*17e70*/  BRA.DIV UR4, `(.L_x_9007) ;  /* 0x00000022042c7947 */ /* 0x000fd8000b800000 */
[----:B------:R-:W-:-:S04]  /*17e80*/  VOTE.ANY R5, PT, !P6 ;  /* 0x0000000000057806 */ /* 0x000fc800070e0100 */
[----:B------:R-:W3:Y:S02]  /*17e90*/  POPC R4, R5 ;  /* 0x0000000500047309 */ /* 0x000ee40000000000 */
[----:B---3--:R3:W4:Y:S02]  /*17ea0*/  SHFL.IDX PT, R17, R2, R4, 0x1f ;  /* 0x00001f0402117589 */ /* 0x00872400000e0000 */
.L_x_9097:
[----:B------:R-:W-:Y:S01]  /*17eb0*/  ISETP.NE.AND P0, PT, R5, RZ, PT ;  /* 0x000000ff0500720c */ /* 0x000fe20003f05270 */
[----:B------:R-:W-:-:S12]  /*17ec0*/  IMAD.MOV.U32 R14, RZ, RZ, RZ ;  /* 0x000000ffff0e7224 */ /* 0x000fd800078e00ff */
[----:B------:R-:W-:Y:S05]  /*17ed0*/  @!P0 BRA `(.L_x_9008) ;  /* 0x0000000000108947 */ /* 0x000fea0003800000 */
[----:B------:R-:W-:Y:S01]  /*17ee0*/  UMOV UR4, 0xffffffff ;  /* 0xffffffff00047882 */ /* 0x000fe20000000000 */
[----:B------:R-:W-:Y:S02]  /*17ef0*/  VIADD R12, R4, 0xffffffff ;  /* 0xffffffff040c7836 */ /* 0x000fe40000000000 */
[----:B------:R-:W-:Y:S05]  /*17f00*/  BRA.DIV UR4, `(.L_x_9009) ;  /* 0x0000002204507947 */ /* 0x000fea000b800000 */
[----:B------:R0:W0:Y:S02]  /*17f10*/  SHFL.IDX PT, R14, R3, R12, 0x1f ;  /* 0x00001f0c030e7589 */ /* 0x00002400000e0000 */
.L_x_9008:
[----:B----4-:R-:W-:Y:S01]  /*17f20*/  IABS R5, R17 ;  /* 0x0000001100057213 */ /* 0x010fe20000000000 */
[----:B0-----:R-:W-:Y:S02]  /*17f30*/  IMAD R16, R14, R16, R6 ;  /* 0x000000100e107224 */ /* 0x001fe400078e0206 */
[----:B------:R-:W-:Y:S01]  /*17f40*/  IMAD.IADD R19, R4, 0x1, R19 ;  /* 0x0000000104137824 */ /* 0x000fe200078e0213 */
[----:B--2---:R-:W0:Y:S01]  /*17f50*/  I2F.RP R7, R5 ;  /* 0x0000000500077306 */ /* 0x004e220000209400 */
[----:B------:R-:W-:-:S07]  /*17f60*/  IMAD.IADD R0, R0, 0x1, -R16 ;  /* 0x0000000100007824 */ /* 0x000fce00078e0a10 */
[----:B0-----:R-:W0:Y:S02]  /*17f70*/  MUFU.RCP R7, R7 ;  /* 0x0000000700077308 */ /* 0x001e240000001000 */
[----:B0-----:R-:W-:-:S06]  /*17f80*/  VIADD R8, R7, 0xffffffe ;  /* 0x0ffffffe07087836 */ /* 0x001fcc0000000000 */
[----:B-1----:R-:W3:Y:S02]  /*17f90*/  F2I.FTZ.U32.TRUNC.NTZ R3, R8 ;  /* 0x0000000800037305 */ /* 0x002ee4000021f000 */
[----:B---3--:R-:W-:-:S04]  /*17fa0*/  IMAD.MOV R2, RZ, RZ, -R3 ;  /* 0x000000ffff027224 */ /* 0x008fc800078e0a03 */
[----:B------:R-:W-:Y:S02]  /*17fb0*/  IMAD R6, R2, R5, RZ ;  /* 0x0000000502067224 */ /* 0x000fe400078e02ff */
[----:B------:R-:W-:-:S04]  /*17fc0*/  IMAD.MOV.U32 R2, RZ, RZ, RZ ;  /* 0x000000ffff027224 */ /* 0x000fc800078e00ff */
[----:B------:R-:W-:Y:S01]  /*17fd0*/  IMAD.HI.U32 R2, R3, R6, R2 ;  /* 0x0000000603027227 */ /* 0x000fe200078e0002 */
[----:B------:R-:W-:Y:S02]  /*17fe0*/  IABS R6, R17 ;  /* 0x0000001100067213 */ /* 0x000fe40000000000 */
[----:B------:R-:W-:-:S03]  /*17ff0*/  IABS R3, R0 ;  /* 0x0000000000037213 */ /* 0x000fc60000000000 */
[----:B------:R-:W-:Y:S02]  /*18000*/  IMAD.MOV R6, RZ, RZ, -R6 ;  /* 0x000000ffff067224 */ /* 0x000fe400078e0a06 */
        /* <DEDUP_REMOVED lines=12> */
[--C-:B------:R-:W-:Y:S02]  /*180d0*/  IMAD.MOV R3, RZ, RZ, -R2.reuse ;  /* 0x000000ffff037224 */ /* 0x100fe400078e0a02 */
[----:B------:R-:W-:Y:S02]  /*180e0*/  IMAD.MOV.U32 R18, RZ, RZ, R2 ;  /* 0x000000ffff127224 */ /* 0x000fe400078e0002 */
[----:B------:R-:W-:Y:S01]  /*180f0*/  IMAD R17, R17, R3, R0 ;  /* 0x0000000311117224 */ /* 0x000fe200078e0200 */
[----:B------:R-:W-:Y:S06]  /*18100*/  BRA `(.L_x_9010) ;  /* 0x00000000001c7947 */ /* 0x000fec0003800000 */
.L_x_9002:
[----:B------:R-:W-:Y:S01]  /*18110*/  UMOV UR4, URZ ;  /* 0x0000003f00047c82 */ /* 0x000fe20008000000 */
[----:B------:R-:W-:Y:S01]  /*18120*/  UMOV UR5, URZ ;  /* 0x0000003f00057c82 */ /* 0x000fe20008000000 */
[----:B------:R-:W-:Y:S01]  /*18130*/  ULDC UR6, c[0x0][0xc3c] ;  /* 0x00030f0000067ab9 */ /* 0x000fe20000000800 */
[----:B------:R-:W-:Y:S02]  /*18140*/  IMAD.MOV.U32 R16, RZ, RZ, R0 ;  /* 0x000000ffff107224 */ /* 0x000fe400078e0000 */
[----:B------:R-:W-:Y:S02]  /*18150*/  IMAD.U32 R17, RZ, RZ, UR4 ;  /* 0x00000004ff117e24 */ /* 0x000fe4000f8e00ff */
[----:B------:R-:W-:Y:S02]  /*18160*/  IMAD.U32 R18, RZ, RZ, UR5 ;  /* 0x00000005ff127e24 */ /* 0x000fe4000f8e00ff */
[----:B------:R-:W-:-:S07]  /*18170*/  IMAD.U32 R19, RZ, RZ, UR6 ;  /* 0x00000006ff137e24 */ /* 0x000fce000f8e00ff */
.L_x_9010:
[----:B------:R-:W3:Y:S01]  /*18180*/  S2R R0, SR_TID.X ;  /* 0x0000000000007919 */ /* 0x000ee20000002100 */
[----:B------:R-:W-:Y:S05]  /*18190*/  WARPSYNC.ALL ;  /* 0x0000000000007948 */ /* 0x000fea0003800000 */
[----:B------:R-:W-:Y:S01]  /*181a0*/  BAR.SYNC.DEFER_BLOCKING 0x4, 0x200 ;  /* 0x0108000000007b1d */ /* 0x000fe20000010000 */
[----:B---3--:R-:W-:-:S04]  /*181b0*/  LOP3.LUT R0, R0, 0x1f, RZ, 0xc0, !PT ;  /* 0x0000001f00007812 */ /* 0x008fc800078ec0ff */
[----:B------:R-:W-:-:S13]  /*181c0*/  ISETP.NE.AND P0, PT, R0, RZ, PT ;  /* 0x000000ff0000720c */ /* 0x000fda0003f05270 */
[----:B-1----:R-:W1:Y:S01]  /*181d0*/  @!P0 S2R R3, SR_CgaCtaId ;  /* 0x0000000000038919 */ /* 0x002e620000008800 */
[----:B------:R-:W-:-:S04]  /*181e0*/  @!P0 MOV R0, 0x400 ;  /* 0x0000040000008802 */ /* 0x000fc80000000f00 */
[----:B-1----:R-:W-:-:S05]  /*181f0*/  @!P0 LEA R22, R3, R0, 0x18 ;  /* 0x0000000003168211 */ /* 0x002fca00078ec0ff */
[----:B------:R1:W-:Y:S01]  /*18200*/  @!P0 STS.128 [R22+0x19cd0], R16 ;  /* 0x019cd01016008388 */ /* 0x0003e20000000c00 */
[----:B------:R-:W-:Y:S06]  /*18210*/  BAR.ARV 0x5, 0x200 ;  /* 0x0148000000007b1d */ /* 0x000fec0000002000 */
.L_x_8999:
[----:B------:R-:W-:Y:S02]  /*18220*/  ULDC UR4, c[0x0][0xc3c] ;  /* 0x00030f0000047ab9 */ /* 0x000fe40000000800 */
[----:B----4-:R-:W-:-:S13]  /*18230*/  ISETP.GE.AND P0, PT, R19, UR4, PT ;  /* 0x0000000413007c0c */ /* 0x010fda000bf06270 */
[----:B------:R-:W-:Y:S05]  /*18240*/  @!P0 BRA `(.L_x_9011) ;  /* 0xffffffa400fc8947 */ /* 0x000fea000383ffff */
[----:B------:R-:W-:Y:S05]  /*18250*/  BSYNC B7 ;  /* 0x0000000000077941 */ /* 0x000fea0003800000 */
.L_x_8895:
[----:B------:R-:W4:Y:S01]  /*18260*/  LDL.LU R0, [R1+0x48] ;  /* 0x0000480001007983 */ /* 0x000f220000300800 */
[----:B------:R-:W-:Y:S01]  /*18270*/  BSSY B0, `(.L_x_9012) ;  /* 0x000000b000007945 */ /* 0x000fe20003800000 */
[----:B-1----:R-:W1:Y:S01]  /*18280*/  S2R R5, SR_CgaCtaId ;  /* 0x0000000000057919 */ /* 0x002e620000008800 */
[----:B----4-:R-:W-:-:S05]  /*18290*/  VIADD R0, R0, 0x1 ;  /* 0x0000000100007836 */ /* 0x010fca0000000000 */
[----:B--2---:R-:W-:-:S04]  /*182a0*/  LEA.HI R2, R0, R0, RZ, 0x1 ;  /* 0x0000000000027211 */ /* 0x004fc800078f08ff */
[----:B0-----:R-:W-:Y:S02]  /*182b0*/  LOP3.LUT R3, R2, 0xfffffffe, RZ, 0xc0, !PT ;  /* 0xfffffffe02037812 */ /* 0x001fe400078ec0ff */
[----:B------:R-:W-:-:S03]  /*182c0*/  MOV R2, 0x400 ;  /* 0x0000040000027802 */ /* 0x000fc60000000f00 */
[----:B------:R-:W-:Y:S01]  /*182d0*/  IMAD.IADD R0, R0, 0x1, -R3 ;  /* 0x0000000100007824 */ /* 0x000fe200078e0a03 */
[----:B-1----:R-:W-:-:S04]  /*182e0*/  LEA R9, R5, R2, 0x18 ;  /* 0x0000000205097211 */ /* 0x002fc800078ec0ff */
[----:B------:R-:W-:-:S04]  /*182f0*/  SHF.L.U32 R0, R0, 0x1f, RZ ;  /* 0x0000001f00007819 */ /* 0x000fc800000006ff */
[----:B------:R-:W0:Y:S02]  /*18300*/  SYNCS.PHASECHK.TRANS64.TRYWAIT P0, [R9+URZ+0x19c20], R0 ;  /* 0x019c2000090075a7 */ /* 0x000e24000800017f */
[----:B0-----:R-:W-:Y:S05]  /*18310*/  @!P0 BRA `(.L_x_9013) ;  /* 0x0000001c00708947 */ /* 0x001fea0003800000 */
.L_x_9100:
[----:B------:R-:W-:Y:S05]  /*18320*/  BSYNC B0 ;  /* 0x0000000000007941 */ /* 0x000fea0003800000 */
.L_x_9012:
[----:B------:R-:W-:-:S03]  /*18330*/  UMOV UR4, 0xffffffff ;  /* 0xffffffff00047882 */ /* 0x000fc60000000000 */
[----:B------:R-:W-:Y:S05]  /*18340*/  BRA.DIV UR4, `(.L_x_9014) ;  /* 0x0000001e04787947 */ /* 0x000fea000b800000 */
[----:B0-----:R-:W0:Y:S02]  /*18350*/  S2R R0, SR_TID.X ;  /* 0x0000000000007919 */ /* 0x001e240000002100 */
[----:B0-----:R-:W-:-:S04]  /*18360*/  SHF.R.U32.HI R0, RZ, 0x5, R0 ;  /* 0x00000005ff007819 */ /* 0x001fc80000011600 */
[----:B------:R-:W-:-:S05]  /*18370*/  LOP3.LUT R0, R0, 0x3, RZ, 0xc0, !PT ;  /* 0x0000000300007812 */ /* 0x000fca00078ec0ff */
[----:B------:R0:W1:Y:S02]  /*18380*/  SHFL.IDX PT, R14, R0, RZ, 0x1f ;  /* 0x00001fff000e7589 */ /* 0x00006400000e0000 */
.L_x_9103:
[----:B-1----:R-:W-:-:S13]  /*18390*/  ISETP.NE.AND P0, PT, R14, RZ, PT ;  /* 0x000000ff0e00720c */ /* 0x002fda0003f05270 */
[----:B------:R-:W-:Y:S05]  /*183a0*/  @P0 BRA `(.L_x_8770) ;  /* 0x0000000000a40947 */ /* 0x000fea0003800000 */
[----:B------:R-:W-:-:S03]  /*183b0*/  UMOV UR4, 0xffffffff ;  /* 0xffffffff00047882 */ /* 0x000fc60000000000 */
[----:B------:R-:W-:Y:S05]  /*183c0*/  BRA.DIV UR4, `(.L_x_9015) ;  /* 0x0000001e048c7947 */ /* 0x000fea000b800000 */
[----:B------:R-:W-:-:S13]  /*183d0*/  ELECT P6, URZ, PT ;  /* 0x00000000003f782f */ /* 0x000fda00038c0000 */
.L_x_9106:
[----:B------:R-:W-:Y:S05]  /*183e0*/  @!P6 BRA `(.L_x_8770) ;  /* 0x000000000094e947 */ /* 0x000fea0003800000 */
[----:B------:R-:W-:-:S06]  /*183f0*/  ULOP3.LUT UR4, UR37, 0x2, URZ, 0xfc, !UPT ;  /* 0x0000000225047892 */ /* 0x000fcc000f8efc3f */
[----:B0-----:R-:W-:-:S05]  /*18400*/  IMAD.U32 R0, RZ, RZ, UR4 ;  /* 0x00000004ff007e24 */ /* 0x001fca000f8e00ff */
[----:B------:R-:W-:-:S13]  /*18410*/  ISETP.NE.AND P0, PT, R0, 0x3, PT ;  /* 0x000000030000780c */ /* 0x000fda0003f05270 */
[----:B------:R-:W-:Y:S05]  /*18420*/  @!P0 BRA `(.L_x_9016) ;  /* 0x0000000000048947 */ /* 0x000fea0003800000 */
[----:B------:R-:W-:Y:S01]  /*18430*/  BPT.TRAP 0x1 ;  /* 0x000000040000795c */ /* 0x000fe20000300000 */
.L_x_9016:
        /* <DEDUP_REMOVED lines=12> */
.L_x_9107:
[----:B------:R-:W1:Y:S02]  /*18500*/  SYNCS.PHASECHK.TRANS64.TRYWAIT P1, [R3+URZ], R0 ;  /* 0x00000000030075a7 */ /* 0x000e64000802017f */
[----:B-1----:R-:W-:Y:S05]  /*18510*/  @!P1 BRA `(.L_x_9018) ;  /* 0x0000001c006c9947 */ /* 0x002fea0003800000 */
.L_x_9108:
[----:B------:R-:W-:Y:S05]  /*18520*/  @!P0 BRA `(.L_x_9019) ;  /* 0x0000000000048947 */ /* 0x000fea0003800000 */
[----:B------:R-:W-:Y:S01]  /*18530*/  BPT.TRAP 0x1 ;  /* 0x000000040000795c */ /* 0x000fe20000300000 */
.L_x_9019:
[----:B-1----:R-:W-:-:S04]  /*18540*/  IMAD R3, R24, 0x8, R9 ;  /* 0x0000000818037824 */ /* 0x002fc800078e0209 */
[----:B------:R-:W1:Y:S02]  /*18550*/  SYNCS.PHASECHK.TRANS64.TRYWAIT P1, [R3+URZ+0x19c60], R2 ;  /* 0x019c6002030075a7 */ /* 0x000e64000802017f */
[----:B-1----:R-:W-:Y:S05]  /*18560*/  @!P1 BRA `(.L_x_9020) ;  /* 0x0000001c006c9947 */ /* 0x002fea0003800000 */
.L_x_9109:
[----:B------:R-:W-:Y:S05]  /*18570*/  @!P0 BRA `(.L_x_9021) ;  /* 0x0000000000048947 */ /* 0x000fea0003800000 */
[----:B------:R-:W-:Y:S01]  /*18580*/  BPT.TRAP 0x1 ;  /* 0x000000040000795c */ /* 0x000fe20000300000 */
.L_x_9021:
[----:B------:R-:W-:-:S04]  /*18590*/  IMAD R5, R4, 0x8, R9 ;  /* 0x0000000804057824 */ /* 0x000fc800078e0209 */
[----:B------:R-:W2:Y:S02]  /*185a0*/  SYNCS.PHASECHK.TRANS64.TRYWAIT P1, [R5+URZ+0x19c60], R0 ;  /* 0x019c6000050075a7 */ /* 0x000ea4000802017f */
[----:B--2---:R-:W-:Y:S05]  /*185b0*/  @!P1 BRA `(.L_x_9022) ;  /* 0x0000001c006c9947 */ /* 0x004fea0003800000 */
.L_x_9110:
[----:B------:R-:W-:Y:S05]  /*185c0*/  @!P0 BRA `(.L_x_9023) ;  /* 0x0000000000048947 */ /* 0x000fea0003800000 */
[----:B------:R-:W-:Y:S01]  /*185d0*/  BPT.TRAP 0x1 ;  /* 0x000000040000795c */ /* 0x000fe20000300000 */
.L_x_9023:
[----:B------:R-:W4:Y:S02]  /*185e0*/  SYNCS.PHASECHK.TRANS64.TRYWAIT P0, [R3+URZ+0x19c80], R2 ;  /* 0x019c8002030075a7 */ /* 0x000f24000800017f */
[----:B----4-:R-:W-:Y:S05]  /*185f0*/  @!P0 BRA `(.L_x_9024) ;  /* 0x0000001c00708947 */ /* 0x010fea0003800000 */
.L_x_9025:
[----:B------:R0:W0:Y:S02]  /*18600*/  SYNCS.PHASECHK.TRANS64.TRYWAIT P0, [R5+URZ+0x19c80], R0 ;  /* 0x019c8000050075a7 */ /* 0x000024000800017f */
[----:B0-----:R-:W-:Y:S05]  /*18610*/  @!P0 NANOSLEEP.SYNCS 0x989680 ;  /* 0x009896800000895d */ /* 0x001fea0003900000 */
[----:B------:R-:W0:Y:S02]  /*18620*/  @!P0 SYNCS.PHASECHK.TRANS64 P0, [R5+URZ+0x19c80], R0 ;  /* 0x019c8000050085a7 */ /* 0x000e24000800007f */
[----:B0-----:R-:W-:Y:S05]  /*18630*/  @!P0 BRA `(.L_x_9025) ;  /* 0xfffffffc00f08947 */ /* 0x001fea000383ffff */
.L_x_8770:
[----:B------:R-:W-:Y:S05]  /*18640*/  BSYNC B8 ;  /* 0x0000000000087941 */ /* 0x000fea0003800000 */
.L_x_8767:
[----:B------:R-:W-:Y:S05]  /*18650*/  EXIT ;  /* 0x000000000000794d */ /* 0x000fea0003800000 */
.L_x_8786:
[----:B0-----:R0:W1:Y:S02]  /*18660*/  SYNCS.PHASECHK.TRANS64.TRYWAIT P5, [R83+URZ+0x19c90], R86 ;  /* 0x019c9056530075a7 */ /* 0x00106400080a017f */
[----:B-1----:R-:W-:Y:S05]  /*18670*/  @!P5 NANOSLEEP.SYNCS 0x989680 ;  /* 0x009896800000d95d */ /* 0x002fea0003900000 */
[----:B------:R-:W1:Y:S02]  /*18680*/  @!P5 SYNCS.PHASECHK.TRANS64 P5, [R83+URZ+0x19c90], R86 ;  /* 0x019c90565300d5a7 */ /* 0x000e6400080a007f */
[----:B-1----:R-:W-:Y:S05]  /*18690*/  @!P5 BRA `(.L_x_8786) ;  /* 0xfffffffc00f0d947 */ /* 0x002fea000383ffff */
[----:B------:R-:W-:Y:S05]  /*186a0*/  BRA `(.L_x_9026) ;  /* 0xfffffea000507947 */ /* 0x000fea000383ffff */
.L_x_8802:
[----:B-1----:R1:W2:Y:S02]  /*186b0*/  SYNCS.PHASECHK.TRANS64.TRYWAIT P5, [R83+URZ+0x19c90], R86 ;  /* 0x019c9056530075a7 */ /* 0x0022a400080a017f */
[----:B--2---:R-:W-:Y:S05]  /*186c0*/  @!P5 NANOSLEEP.SYNCS 0x989680 ;  /* 0x009896800000d95d */ /* 0x004fea0003900000 */
[----:B------:R-:W2:Y:S02]  /*186d0*/  @!P5 SYNCS.PHASECHK.TRANS64 P5, [R83+URZ+0x19c90], R86 ;  /* 0x019c90565300d5a7 */ /* 0x000ea400080a007f */
[----:B--2---:R-:W-:Y:S05]  /*186e0*/  @!P5 BRA `(.L_x_8802) ;  /* 0xfffffffc00f0d947 */ /* 0x004fea000383ffff */
[----:B------:R-:W-:Y:S05]  /*186f0*/  BRA `(.L_x_9027) ;  /* 0xfffffeb8006c7947 */ /* 0x000fea000383ffff */
.L_x_8811:
[----:B0-----:R0:W1:Y:S02]  /*18700*/  SYNCS.PHASECHK.TRANS64.TRYWAIT P5, [R83+URZ+0x19c90], R86 ;  /* 0x019c9056530075a7 */ /* 0x00106400080a017f */
[----:B-1----:R-:W-:Y:S05]  /*18710*/  @!P5 NANOSLEEP.SYNCS 0x989680 ;  /* 0x009896800000d95d */ /* 0x002fea0003900000 */
[----:B------:R-:W1:Y:S02]  /*18720*/  @!P5 SYNCS.PHASECHK.TRANS64 P5, [R83+URZ+0x19c90], R86 ;  /* 0x019c90565300d5a7 */ /* 0x000e6400080a007f */
[----:B-1----:R-:W-:Y:S05]  /*18730*/  @!P5 BRA `(.L_x_8811) ;  /* 0xfffffffc00f0d947 */ /* 0x002fea000383ffff */
[----:B------:R-:W-:Y:S05]  /*18740*/  BRA `(.L_x_9028) ;  /* 0xfffffed800a87947 */ /* 0x000fea000383ffff */
.L_x_8815:
[----:B--2---:R2:W3:Y:S02]  /*18750*/  SYNCS.PHASECHK.TRANS64.TRYWAIT P5, [R83+URZ+0x19cb0], R86 ;  /* 0x019cb056530075a7 */ /* 0x0044e400080a017f */
[----:B---3--:R-:W-:Y:S05]  /*18760*/  @!P5 NANOSLEEP.SYNCS 0x989680 ;  /* 0x009896800000d95d */ /* 0x008fea0003900000 */
[----:B------:R-:W3:Y:S02]  /*18770*/  @!P5 SYNCS.PHASECHK.TRANS64 P5, [R83+URZ+0x19cb0], R86 ;  /* 0x019cb0565300d5a7 */ /* 0x000ee400080a007f */
[----:B---3--:R-:W-:Y:S05]  /*18780*/  @!P5 BRA `(.L_x_8815) ;  /* 0xfffffffc00f0d947 */ /* 0x008fea000383ffff */
[----:B------:R-:W-:Y:S05]  /*18790*/  BRA `(.L_x_9029) ;  /* 0xfffffedc00187947 */ /* 0x000fea000383ffff */
.L_x_8833:
        /* <DEDUP_REMOVED lines=8> */
.L_x_9031:
[----:B------:R-:W-:Y:S05]  /*18820*/  BSYNC B1 ;  /* 0x0000000000017941 */ /* 0x000fea0003800000 */
.L_x_9030:
        /* <DEDUP_REMOVED lines=8> */
.L_x_9032:
[----:B------:R-:W-:Y:S02]  /*188b0*/  IMAD.MOV.U32 R13, RZ, RZ, R30 ;  /* 0x000000ffff0d7224 */ /* 0x000fe400078e001e */
[----:B------:R-:W-:-:S07]  /*188c0*/  IMAD.MOV.U32 R28, RZ, RZ, R14 ;  /* 0x000000ffff1c7224 */ /* 0x000fce00078e000e */
[----:B------:R-:W-:Y:S05]  /*188d0*/  WARPSYNC.COLLECTIVE R15, `(.L_x_9033) ;  /* 0x000000000f087348 */ /* 0x000fea0003c00000 */
[----:B------:R0:W1:Y:S02]  /*188e0*/  SHFL.IDX P6, R14, R13, R12, R11 ;  /* 0x0000000c0d0e7389 */ /* 0x00006400000c000b */
[----:B01----:R-:W-:Y:S01]  /*188f0*/  ENDCOLLECTIVE ;  /* 0x000000000000791b */ /* 0x003fe20003800000 */
.L_x_9033:
[----:B------:R-:W-:Y:S02]  /*18900*/  IMAD.MOV.U32 R13, RZ, RZ, R26 ;  /* 0x000000ffff0d7224 */ /* 0x000fe400078e001a */
[----:B------:R-:W-:-:S07]  /*18910*/  IMAD.MOV.U32 R3, RZ, RZ, R14 ;  /* 0x000000ffff037224 */ /* 0x000fce00078e000e */
[----:B------:R-:W-:Y:S05]  /*18920*/  WARPSYNC.COLLECTIVE R15, `(.L_x_9034) ;  /* 0x000000000f087348 */ /* 0x000fea0003c00000 */
[----:B------:R0:W1:Y:S02]  /*18930*/  SHFL.IDX P6, R14, R13, R12, R11 ;  /* 0x0000000c0d0e7389 */ /* 0x00006400000c000b */
[----:B01----:R-:W-:Y:S01]  /*18940*/  ENDCOLLECTIVE ;  /* 0x000000000000791b */ /* 0x003fe20003800000 */
.L_x_9034:
[----:B------:R-:W-:Y:S05]  /*18950*/  BRA `(.L_x_9035) ;  /* 0xfffffee8000c7947 */ /* 0x000fea000383ffff */
.L_x_8837:
[----:B0-----:R0:W3:Y:S02]  /*18960*/  SYNCS.PHASECHK.TRANS64.TRYWAIT P0, [R16+URZ+0x19c00], R21 ;  /* 0x019c0015100075a7 */ /* 0x0010e4000800017f */
[----:B---3--:R-:W-:Y:S05]  /*18970*/  @!P0 NANOSLEEP.SYNCS 0x989680 ;  /* 0x009896800000895d */ /* 0x008fea0003900000 */
[----:B------:R-:W3:Y:S02]  /*18980*/  @!P0 SYNCS.PHASECHK.TRANS64 P0, [R16+URZ+0x19c00], R21 ;  /* 0x019c0015100085a7 */ /* 0x000ee4000800007f */
[----:B---3--:R-:W-:Y:S05]  /*18990*/  @!P0 BRA `(.L_x_8837) ;  /* 0xfffffffc00f08947 */ /* 0x008fea000383ffff */
[----:B------:R-:W-:Y:S05]  /*189a0*/  BRA `(.L_x_9036) ;  /* 0xfffffee800d47947 */ /* 0x000fea000383ffff */
.L_x_8843:
        /* <DEDUP_REMOVED lines=8> */
.L_x_9038:
[----:B------:R-:W-:Y:S05]  /*18a30*/  BSYNC B1 ;  /* 0x0000000000017941 */ /* 0x000fea0003800000 */
.L_x_9037:
        /* <DEDUP_REMOVED lines=8> */
.L_x_9039:
[----:B------:R-:W-:Y:S02]  /*18ac0*/  IMAD.MOV.U32 R13, RZ, RZ, R30 ;  /* 0x000000ffff0d7224 */ /* 0x000fe400078e001e */
[----:B------:R-:W-:-:S07]  /*18ad0*/  IMAD.MOV.U32 R29, RZ, RZ, R14 ;  /* 0x000000ffff1d7224 */ /* 0x000fce00078e000e */
[----:B------:R-:W-:Y:S05]  /*18ae0*/  WARPSYNC.COLLECTIVE R15, `(.L_x_9040) ;  /* 0x000000000f087348 */ /* 0x000fea0003c00000 */
[----:B------:R0:W1:Y:S02]  /*18af0*/  SHFL.IDX P6, R14, R13, R12, R11 ;  /* 0x0000000c0d0e7389 */ /* 0x00006400000c000b */
[----:B01----:R-:W-:Y:S01]  /*18b00*/  ENDCOLLECTIVE ;  /* 0x000000000000791b */ /* 0x003fe20003800000 */
.L_x_9040:
[----:B------:R-:W-:Y:S02]  /*18b10*/  IMAD.MOV.U32 R13, RZ, RZ, R26 ;  /* 0x000000ffff0d7224 */ /* 0x000fe400078e001a */
[----:B------:R-:W-:-:S07]  /*18b20*/  IMAD.MOV.U32 R3, RZ, RZ, R14 ;  /* 0x000000ffff037224 */ /* 0x000fce00078e000e */
[----:B------:R-:W-:Y:S05]  /*18b30*/  WARPSYNC.COLLECTIVE R15, `(.L_x_9041) ;  /* 0x000000000f087348 */ /* 0x000fea0003c00000 */
[----:B------:R0:W1:Y:S02]  /*18b40*/  SHFL.IDX P6, R14, R13, R12, R11 ;  /* 0x0000000c0d0e7389 */ /* 0x00006400000c000b */
[----:B01----:R-:W-:Y:S01]  /*18b50*/  ENDCOLLECTIVE ;  /* 0x000000000000791b */ /* 0x003fe20003800000 */
.L_x_9041:
[----:B------:R-:W-:Y:S01]  /*18b60*/  IMAD.MOV.U32 R21, RZ, RZ, R14 ;  /* 0x000000ffff157224 */ /* 0x000fe200078e000e */
[----:B------:R-:W-:Y:S06]  /*18b70*/  BRA `(.L_x_9042) ;  /* 0xffffff00004c7947 */ /* 0x000fec000383ffff */
.L_x_8847:
[----:B-1----:R1:W3:Y:S02]  /*18b80*/  SYNCS.PHASECHK.TRANS64.TRYWAIT P0, [R16+URZ+0x19c00], R37 ;  /* 0x019c0025100075a7 */ /* 0x0022e4000800017f */
[----:B---3--:R-:W-:Y:S05]  /*18b90*/  @!P0 NANOSLEEP.SYNCS 0x989680 ;  /* 0x009896800000895d */ /* 0x008fea0003900000 */
[----:B------:R-:W3:Y:S02]  /*18ba0*/  @!P0 SYNCS.PHASECHK.TRANS64 P0, [R16+URZ+0x19c00], R37 ;  /* 0x019c0025100085a7 */ /* 0x000ee4000800007f */
[----:B---3--:R-:W-:Y:S05]  /*18bb0*/  @!P0 BRA `(.L_x_8847) ;  /* 0xfffffffc00f08947 */ /* 0x008fea000383ffff */
[----:B------:R-:W-:Y:S05]  /*18bc0*/  BRA `(.L_x_9043) ;  /* 0xffffff0400107947 */ /* 0x000fea000383ffff */
.L_x_8853:
[----:B-1----:R1:W4:Y:S02]  /*18bd0*/  SYNCS.PHASECHK.TRANS64.TRYWAIT P1, [R3+URZ+0x19c30], R6 ;  /* 0x019c3006030075a7 */ /* 0x002324000802017f */
[----:B----4-:R-:W-:Y:S05]  /*18be0*/  @!P1 NANOSLEEP.SYNCS 0x989680 ;  /* 0x009896800000995d */ /* 0x010fea0003900000 */
[----:B------:R-:W4:Y:S02]  /*18bf0*/  @!P1 SYNCS.PHASECHK.TRANS64 P1, [R3+URZ+0x19c30], R6 ;  /* 0x019c3006030095a7 */ /* 0x000f24000802007f */
[----:B----4-:R-:W-:Y:S05]  /*18c00*/  @!P1 BRA `(.L_x_8853) ;  /* 0xfffffffc00f09947 */ /* 0x010fea000383ffff */
[----:B------:R-:W-:Y:S05]  /*18c10*/  BRA `(.L_x_8852) ;  /* 0xffffff2400787947 */ /* 0x000fea000383ffff */
.L_x_8860:
[----:B-1----:R1:W2:Y:S02]  /*18c20*/  SYNCS.PHASECHK.TRANS64.TRYWAIT P1, [R14+URZ+0x19c30], R11 ;  /* 0x019c300b0e0075a7 */ /* 0x0022a4000802017f */
[----:B--2---:R-:W-:Y:S05]  /*18c30*/  @!P1 NANOSLEEP.SYNCS 0x989680 ;  /* 0x009896800000995d */ /* 0x004fea0003900000 */
[----:B------:R-:W2:Y:S02]  /*18c40*/  @!P1 SYNCS.PHASECHK.TRANS64 P1, [R14+URZ+0x19c30], R11 ;  /* 0x019c300b0e0095a7 */ /* 0x000ea4000802007f */
[----:B--2---:R-:W-:Y:S05]  /*18c50*/  @!P1 BRA `(.L_x_8860) ;  /* 0xfffffffc00f09947 */ /* 0x004fea000383ffff */
[----:B------:R-:W-:Y:S05]  /*18c60*/  BRA `(.L_x_8859) ;  /* 0xffffff4800047947 */ /* 0x000fea000383ffff */
.L_x_8865:
[----:B---3--:R3:W4:Y:S02]  /*18c70*/  SYNCS.PHASECHK.TRANS64.TRYWAIT P1, [R15+URZ+0x19c50], R0 ;  /* 0x019c50000f0075a7 */ /* 0x008724000802017f */
[----:B----4-:R-:W-:Y:S05]  /*18c80*/  @!P1 NANOSLEEP.SYNCS 0x989680 ;  /* 0x009896800000995d */ /* 0x010fea0003900000 */
[----:B------:R-:W4:Y:S02]  /*18c90*/  @!P1 SYNCS.PHASECHK.TRANS64 P1, [R15+URZ+0x19c50], R0 ;  /* 0x019c50000f0095a7 */ /* 0x000f24000802007f */
[----:B----4-:R-:W-:Y:S05]  /*18ca0*/  @!P1 BRA `(.L_x_8865) ;  /* 0xfffffffc00f09947 */ /* 0x010fea000383ffff */
[----:B------:R-:W-:Y:S05]  /*18cb0*/  BRA `(.L_x_8864) ;  /* 0xffffff4800907947 */ /* 0x000fea000383ffff */
.L_x_8872:
[----:B--2---:R2:W3:Y:S02]  /*18cc0*/  SYNCS.PHASECHK.TRANS64.TRYWAIT P1, [R7+URZ+0x19c50], R4 ;  /* 0x019c5004070075a7 */ /* 0x0044e4000802017f */
[----:B---3--:R-:W-:Y:S05]  /*18cd0*/  @!P1 NANOSLEEP.SYNCS 0x989680 ;  /* 0x009896800000995d */ /* 0x008fea0003900000 */
[----:B------:R-:W3:Y:S02]  /*18ce0*/  @!P1 SYNCS.PHASECHK.TRANS64 P1, [R7+URZ+0x19c50], R4 ;  /* 0x019c5004070095a7 */ /* 0x000ee4000802007f */
[----:B---3--:R-:W-:Y:S05]  /*18cf0*/  @!P1 BRA `(.L_x_8872) ;  /* 0xfffffffc00f09947 */ /* 0x008fea000383ffff */
[----:B------:R-:W-:Y:S05]  /*18d00*/  BRA `(.L_x_8871) ;  /* 0xffffff6400107947 */ /* 0x000fea000383ffff */
.L_x_8901:
        /* <DEDUP_REMOVED lines=11> */
.L_x_9045:
[----:B------:R-:W-:Y:S05]  /*18dc0*/  BSYNC B1 ;  /* 0x0000000000017941 */ /* 0x000fea0003800000 */
.L_x_9044:
[----:B------:R-:W-:Y:S05]  /*18dd0*/  BRA `(.L_x_9046) ;  /* 0xffffffa000d87947 */ /* 0x000fea000383ffff */
.L_x_8903:
[----:B------:R-:W-:Y:S01]  /*18de0*/  BSSY B1, `(.L_x_9047) ;  /* 0x0000006000017945 */ /* 0x000fe20003800000 */
[----:B------:R-:W-:-:S07]  /*18df0*/  IMAD.MOV.U32 R15, RZ, RZ, -0x1 ;  /* 0xffffffffff0f7424 */ /* 0x000fce00078e00ff */
[----:B01----:R-:W-:Y:S05]  /*18e00*/  WARPSYNC.COLLECTIVE R15, `(.L_x_9048) ;  /* 0x000000000f0c7348 */ /* 0x003fea0003c00000 */
[----:B------:R-:W-:Y:S02]  /*18e10*/  ELECT P6, UR62, PT ;  /* 0x00000000003e782f */ /* 0x000fe400038c0000 */
[----:B------:R-:W-:Y:S01]  /*18e20*/  MOV R14, UR62 ;  /* 0x0000003e000e7c02 */ /* 0x000fe20008000f00 */
[----:B01----:R-:W-:Y:S10]  /*18e30*/  ENDCOLLECTIVE ;  /* 0x000000000000791b */ /* 0x003ff40003800000 */
.L_x_9048:
[----:B------:R-:W-:Y:S05]  /*18e40*/  BSYNC B1 ;  /* 0x0000000000017941 */ /* 0x000fea0003800000 */
.L_x_9047:
[----:B------:R-:W-:Y:S05]  /*18e50*/  BRA `(.L_x_8902) ;  /* 0xffffffa000d07947 */ /* 0x000fea000383ffff */
.L_x_8905:
[----:B-1----:R1:W2:Y:S02]  /*18e60*/  SYNCS.PHASECHK.TRANS64.TRYWAIT P0, [R22+URZ+0x19c20], R5 ;  /* 0x019c2005160075a7 */ /* 0x0022a4000800017f */
[----:B--2---:R-:W-:Y:S05]  /*18e70*/  @!P0 NANOSLEEP.SYNCS 0x989680 ;  /* 0x009896800000895d */ /* 0x004fea0003900000 */
[----:B------:R-:W2:Y:S02]  /*18e80*/  @!P0 SYNCS.PHASECHK.TRANS64 P0, [R22+URZ+0x19c20], R5 ;  /* 0x019c2005160085a7 */ /* 0x000ea4000800007f */
[----:B--2---:R-:W-:Y:S05]  /*18e90*/  @!P0 BRA `(.L_x_8905) ;  /* 0xfffffffc00f08947 */ /* 0x004fea000383ffff */
[----:B------:R-:W-:Y:S05]  /*18ea0*/  BRA `(.L_x_9049) ;  /* 0xffffffa000e07947 */ /* 0x000fea000383ffff */
.L_x_8909:
[----:B--2---:R2:W3:Y:S02]  /*18eb0*/  SYNCS.PHASECHK.TRANS64.TRYWAIT P0, [R8+URZ+0x19ca0], R10 ;  /* 0x019ca00a080075a7 */ /* 0x0044e4000800017f */
[----:B---3--:R-:W-:Y:S05]  /*18ec0*/  @!P0 NANOSLEEP.SYNCS 0x989680 ;  /* 0x009896800000895d */ /* 0x008fea0003900000 */
[----:B------:R-:W3:Y:S02]  /*18ed0*/  @!P0 SYNCS.PHASECHK.TRANS64 P0, [R8+URZ+0x19ca0], R10 ;  /* 0x019ca00a080085a7 */ /* 0x000ee4000800007f */
[----:B---3--:R-:W-:Y:S05]  /*18ee0*/  @!P0 BRA `(.L_x_8909) ;  /* 0xfffffffc00f08947 */ /* 0x008fea000383ffff */
[----:B------:R-:W-:Y:S05]  /*18ef0*/  BRA `(.L_x_9050) ;  /* 0xffffffa000fc7947 */ /* 0x000fea000383ffff */
.L_x_8916:
[----:B-1----:R1:W3:Y:S02]  /*18f00*/  SYNCS.PHASECHK.TRANS64.TRYWAIT P0, [R8+URZ+0x19cc0], R10 ;  /* 0x019cc00a080075a7 */ /* 0x0022e4000800017f */
[----:B---3--:R-:W-:Y:S05]  /*18f10*/  @!P0 NANOSLEEP.SYNCS 0x989680 ;  /* 0x009896800000895d */ /* 0x008fea0003900000 */
[----:B------:R-:W3:Y:S02]  /*18f20*/  @!P0 SYNCS.PHASECHK.TRANS64 P0, [R8+URZ+0x19cc0], R10 ;  /* 0x019cc00a080085a7 */ /* 0x000ee4000800007f */
[----:B---3--:R-:W-:Y:S05]  /*18f30*/  @!P0 BRA `(.L_x_8916) ;  /* 0xfffffffc00f08947 */ /* 0x008fea000383ffff */
[----:B------:R-:W-:Y:S05]  /*18f40*/  BRA `(.L_x_9051) ;  /* 0xffffffa400f87947 */ /* 0x000fea000383ffff */
.L_x_8925:
[----:B-1----:R1:W2:Y:S02]  /*18f50*/  SYNCS.PHASECHK.TRANS64.TRYWAIT P1, [R8+URZ+0x19ca0], R7 ;  /* 0x019ca007080075a7 */ /* 0x0022a4000802017f */
[----:B--2---:R-:W-:Y:S05]  /*18f60*/  @!P1 NANOSLEEP.SYNCS 0x989680 ;  /* 0x009896800000995d */ /* 0x004fea0003900000 */
[----:B------:R-:W2:Y:S02]  /*18f70*/  @!P1 SYNCS.PHASECHK.TRANS64 P1, [R8+URZ+0x19ca0], R7 ;  /* 0x019ca007080095a7 */ /* 0x000ea4000802007f */
[----:B--2---:R-:W-:Y:S05]  /*18f80*/  @!P1 BRA `(.L_x_8925) ;  /* 0xfffffffc00f09947 */ /* 0x004fea000383ffff */
[----:B------:R-:W-:Y:S05]  /*18f90*/  BRA `(.L_x_9052) ;  /* 0xffffffac00387947 */ /* 0x000fea000383ffff */
.L_x_8932:
[----:B--2---:R2:W3:Y:S02]  /*18fa0*/  SYNCS.PHASECHK.TRANS64.TRYWAIT P1, [R8+URZ+0x19cc0], R7 ;  /* 0x019cc007080075a7 */ /* 0x0044e4000802017f */
[----:B---3--:R-:W-:Y:S05]  /*18fb0*/  @!P1 NANOSLEEP.SYNCS 0x989680 ;  /* 0x009896800000995d */ /* 0x008fea0003900000 */
[----:B------:R-:W3:Y:S02]  /*18fc0*/  @!P1 SYNCS.PHASECHK.TRANS64 P1, [R8+URZ+0x19cc0], R7 ;  /* 0x019cc007080095a7 */ /* 0x000ee4000802007f */
[----:B---3--:R-:W-:Y:S05]  /*18fd0*/  @!P1 BRA `(.L_x_8932) ;  /* 0xfffffffc00f09947 */ /* 0x008fea000383ffff */
[----:B------:R-:W-:Y:S05]  /*18fe0*/  BRA `(.L_x_9053) ;  /* 0xffffffb000307947 */ /* 0x000fea000383ffff */
.L_x_8949:
[----:B------:R-:W3:Y:S01]  /*18ff0*/  S2R R21, SR_TID.X ;  /* 0x0000000000157919 */ /* 0x000ee20000002100 */
[----:B------:R-:W-:Y:S01]  /*19000*/  BSSY B0, `(.L_x_9054) ;  /* 0x000000a000007945 */ /* 0x000fe20003800000 */
[----:B------:R-:W-:Y:S02]  /*19010*/  IMAD.MOV.U32 R12, RZ, RZ, RZ ;  /* 0x000000ffff0c7224 */ /* 0x000fe400078e00ff */
[----:B0-----:R-:W-:Y:S02]  /*19020*/  IMAD.MOV.U32 R11, RZ, RZ, 0x1f ;  /* 0x0000001fff0b7424 */ /* 0x001fe400078e00ff */
[----:B------:R-:W-:Y:S01]  /*19030*/  IMAD.MOV.U32 R15, RZ, RZ, -0x1 ;  /* 0xffffffffff0f7424 */ /* 0x000fe200078e00ff */
[----:B---3--:R-:W-:-:S04]  /*19040*/  SHF.R.U32.HI R21, RZ, 0x5, R21 ;  /* 0x00000005ff157819 */ /* 0x008fc80000011615 */
[----:B------:R-:W-:-:S05]  /*19050*/  LOP3.LUT R21, R21, 0x3, RZ, 0xc0, !PT ;  /* 0x0000000315157812 */ /* 0x000fca00078ec0ff */
[----:B------:R-:W-:-:S07]  /*19060*/  IMAD.MOV.U32 R13, RZ, RZ, R21 ;  /* 0x000000ffff0d7224 */ /* 0x000fce00078e0015 */
[----:B-12-4-:R-:W-:Y:S05]  /*19070*/  WARPSYNC.COLLECTIVE R15, `(.L_x_9055) ;  /* 0x000000000f087348 */ /* 0x016fea0003c00000 */
[----:B------:R0:W3:Y:S02]  /*19080*/  SHFL.IDX P6, R14, R13, R12, R11 ;  /* 0x0000000c0d0e7389 */ /* 0x0000e400000c000b */
[----:B01234-:R-:W-:Y:S01]  /*19090*/  ENDCOLLECTIVE ;  /* 0x000000000000791b */ /* 0x01ffe20003800000 */
.L_x_9055:
[----:B------:R-:W-:Y:S05]  /*190a0*/  BSYNC B0 ;  /* 0x0000000000007941 */ /* 0x000fea0003800000 */
.L_x_9054:
[----:B------:R-:W-:Y:S05]  /*190b0*/  BRA `(.L_x_9056) ;  /* 0xffffffbc00307947 */ /* 0x000fea000383ffff */
.L_x_8951:
[----:B------:R-:W-:Y:S01]  /*190c0*/  BSSY B0, `(.L_x_9057) ;  /* 0x0000006000007945 */ /* 0x000fe20003800000 */
[----:B------:R-:W-:-:S07]  /*190d0*/  IMAD.MOV.U32 R15, RZ, RZ, -0x1 ;  /* 0xffffffffff0f7424 */ /* 0x000fce00078e00ff */
[----:B012-4-:R-:W-:Y:S05]  /*190e0*/  WARPSYNC.COLLECTIVE R15, `(.L_x_9058) ;  /* 0x000000000f0c7348 */ /* 0x017fea0003c00000 */
[----:B------:R-:W-:Y:S02]  /*190f0*/  ELECT P6, UR62, PT ;  /* 0x00000000003e782f */ /* 0x000fe400038c0000 */
[----:B------:R-:W-:Y:S01]  /*19100*/  MOV R14, UR62 ;  /* 0x0000003e000e7c02 */ /* 0x000fe20008000f00 */
[----:B012-4-:R-:W-:Y:S10]  /*19110*/  ENDCOLLECTIVE ;  /* 0x000000000000791b */ /* 0x017ff40003800000 */
.L_x_9058:
[----:B------:R-:W-:Y:S05]  /*19120*/  BSYNC B0 ;  /* 0x0000000000007941 */ /* 0x000fea0003800000 */
.L_x_9057:
[----:B------:R-:W-:Y:S05]  /*19130*/  BRA `(.L_x_9059) ;  /* 0xffffffbc00387947 */ /* 0x000fea000383ffff */
.L_x_8953:
[----:B0-----:R0:W3:Y:S02]  /*19140*/  SYNCS.PHASECHK.TRANS64.TRYWAIT P0, [R4+URZ+0x19c80], R3 ;  /* 0x019c8003040075a7 */ /* 0x0010e4000800017f */
[----:B---3--:R-:W-:Y:S05]  /*19150*/  @!P0 NANOSLEEP.SYNCS 0x989680 ;  /* 0x009896800000895d */ /* 0x008fea0003900000 */
[----:B------:R-:W3:Y:S02]  /*19160*/  @!P0 SYNCS.PHASECHK.TRANS64 P0, [R4+URZ+0x19c80], R3 ;  /* 0x019c8003040085a7 */ /* 0x000ee4000800007f */
[----:B---3--:R-:W-:Y:S05]  /*19170*/  @!P0 BRA `(.L_x_8953) ;  /* 0xfffffffc00f08947 */ /* 0x008fea000383ffff */
[----:B------:R-:W-:Y:S05]  /*19180*/  BRA `(.L_x_9060) ;  /* 0xffffffbc009c7947 */ /* 0x000fea000383ffff */
.L_x_8955:
[----:B-1----:R1:W3:Y:S02]  /*19190*/  SYNCS.PHASECHK.TRANS64.TRYWAIT P0, [R4+URZ+0x19c40], R3 ;  /* 0x019c4003040075a7 */ /* 0x0022e4000800017f */
[----:B---3--:R-:W-:Y:S05]  /*191a0*/  @!P0 NANOSLEEP.SYNCS 0x989680 ;  /* 0x009896800000895d */ /* 0x008fea0003900000 */
[----:B------:R-:W3:Y:S02]  /*191b0*/  @!P0 SYNCS.PHASECHK.TRANS64 P0, [R4+URZ+0x19c40], R3 ;  /* 0x019c4003040085a7 */ /* 0x000ee4000800007f */
[----:B---3--:R-:W-:Y:S05]  /*191c0*/  @!P0 BRA `(.L_x_8955) ;  /* 0xfffffffc00f08947 */ /* 0x008fea000383ffff */
[----:B------:R-:W-:Y:S05]  /*191d0*/  BRA `(.L_x_9061) ;  /* 0xffffffc000187947 */ /* 0x000fea000383ffff */
.L_x_8959:
[----:B------:R-:W-:Y:S02]  /*191e0*/  IMAD.MOV.U32 R13, RZ, RZ, R4 ;  /* 0x000000ffff0d7224 */ /* 0x000fe400078e0004 */
[----:B------:R-:W-:Y:S02]  /*191f0*/  IMAD.MOV.U32 R12, RZ, RZ, RZ ;  /* 0x000000ffff0c7224 */ /* 0x000fe400078e00ff */
[----:B------:R-:W-:Y:S02]  /*19200*/  IMAD.MOV.U32 R11, RZ, RZ, 0x1e1f ;  /* 0x00001e1fff0b7424 */ /* 0x000fe400078e00ff */
[----:B------:R-:W-:Y:S02]  /*19210*/  IMAD.MOV.U32 R15, RZ, RZ, -0x1 ;  /* 0xffffffffff0f7424 */ /* 0x000fe400078e00ff */
[----:B-----5:R-:W-:Y:S02]  /*19220*/  IMAD R0, R21, R9, RZ ;  /* 0x0000000915007224 */ /* 0x020fe400078e02ff */
[----:B------:R-:W-:-:S07]  /*19230*/  IMAD R17, R17, 0xc0, R20 ;  /* 0x000000c011117824 */ /* 0x000fce00078e0214 */
[----:B------:R-:W-:Y:S05]  /*19240*/  WARPSYNC.COLLECTIVE R15, `(.L_x_9062) ;  /* 0x000000000f087348 */ /* 0x000fea0003c00000 */
[----:B------:R0:W1:Y:S02]  /*19250*/  SHFL.IDX P6, R14, R13, R12, R11 ;  /* 0x0000000c0d0e7389 */ /* 0x00006400000c000b */
[----:B01----:R-:W-:Y:S01]  /*19260*/  ENDCOLLECTIVE ;  /* 0x000000000000791b */ /* 0x003fe20003800000 */
.L_x_9062:
[----:B------:R-:W-:Y:S01]  /*19270*/  ISETP.GE.AND P4, PT, R17, R0, PT ;  /* 0x000000001100720c */ /* 0x000fe20003f86270 */
[----:B------:R-:W-:Y:S02]  /*19280*/  IMAD.MOV.U32 R13, RZ, RZ, R6 ;  /* 0x000000ffff0d7224 */ /* 0x000fe400078e0006 */
[----:B------:R-:W-:-:S10]  /*19290*/  IMAD.MOV.U32 R3, RZ, RZ, R14 ;  /* 0x000000ffff037224 */ /* 0x000fd400078e000e */
[----:B------:R-:W-:Y:S05]  /*192a0*/  WARPSYNC.COLLECTIVE R15, `(.L_x_9063) ;  /* 0x000000000f087348 */ /* 0x000fea0003c00000 */
[----:B------:R0:W1:Y:S02]  /*192b0*/  SHFL.IDX P6, R14, R13, R12, R11 ;  /* 0x0000000c0d0e7389 */ /* 0x00006400000c000b */
[----:B01----:R-:W-:Y:S01]  /*192c0*/  ENDCOLLECTIVE ;  /* 0x000000000000791b */ /* 0x003fe20003800000 */
.L_x_9063:
[----:B------:R-:W-:Y:S02]  /*192d0*/  IMAD.MOV.U32 R13, RZ, RZ, R4 ;  /* 0x000000ffff0d7224 */ /* 0x000fe400078e0004 */
[----:B------:R-:W-:Y:S02]  /*192e0*/  IMAD.MOV.U32 R12, RZ, RZ, 0x1 ;  /* 0x00000001ff0c7424 */ /* 0x000fe400078e00ff */
[----:B------:R-:W-:-:S07]  /*192f0*/  IMAD.MOV.U32 R2, RZ, RZ, R14 ;  /* 0x000000ffff027224 */ /* 0x000fce00078e000e */
[----:B------:R-:W-:Y:S05]  /*19300*/  WARPSYNC.COLLECTIVE R15, `(.L_x_9064) ;  /* 0x000000000f087348 */ /* 0x000fea0003c00000 */
[----:B------:R0:W1:Y:S02]  /*19310*/  SHFL.IDX P6, R14, R13, R12, R11 ;  /* 0x0000000c0d0e7389 */ /* 0x00006400000c000b */
[----:B01----:R-:W-:Y:S01]  /*19320*/  ENDCOLLECTIVE ;  /* 0x000000000000791b */ /* 0x003fe20003800000 */
.L_x_9064:
[----:B------:R-:W-:-:S05]  /*19330*/  @!P4 IADD3 R2, P3, R10, R2, RZ ;  /* 0x000000020a02c210 */ /* 0x000fca0007f7e0ff */
[----:B------:R-:W-:-:S05]  /*19340*/  @!P4 IMAD.X R3, RZ, RZ, R3, P3 ;  /* 0x000000ffff03c224 */ /* 0x000fca00018e0603 */
        /* <DEDUP_REMOVED lines=11> */
.L_x_9065:
[----:B------:R-:W-:-:S05]  /*19400*/  VIADD R3, R17, 0x40 ;  /* 0x0000004011037836 */ /* 0x000fca0000000000 */
[----:B------:R-:W-:Y:S01]  /*19410*/  ISETP.GE.AND P4, PT, R3, R0, PT ;  /* 0x000000000300720c */ /* 0x000fe20003f86270 */
[----:B------:R-:W-:Y:S02]  /*19420*/  IMAD.MOV.U32 R13, RZ, RZ, R5 ;  /* 0x000000ffff0d7224 */ /* 0x000fe400078e0005 */
[----:B------:R-:W-:Y:S02]  /*19430*/  IMAD.MOV.U32 R12, RZ, RZ, RZ ;  /* 0x000000ffff0c7224 */ /* 0x000fe400078e00ff */
[----:B------:R-:W-:-:S08]  /*19440*/  IMAD.MOV.U32 R6, RZ, RZ, R14 ;  /* 0x000000ffff067224 */ /* 0x000fd000078e000e */
[----:B------:R-:W-:Y:S05]  /*19450*/  WARPSYNC.COLLECTIVE R15, `(.L_x_9066) ;  /* 0x000000000f087348 */ /* 0x000fea0003c00000 */
[----:B------:R0:W1:Y:S02]  /*19460*/  SHFL.IDX P6, R14, R13, R12, R11 ;  /* 0x0000000c0d0e7389 */ /* 0x00006400000c000b */
[----:B01----:R-:W-:Y:S01]  /*19470*/  ENDCOLLECTIVE ;  /* 0x000000000000791b */ /* 0x003fe20003800000 */
.L_x_9066:
[----:B------:R-:W-:-:S05]  /*19480*/  @!P4 IADD3 R2, P3, R10, R6, RZ ;  /* 0x000000060a02c210 */ /* 0x000fca0007f7e0ff */
[----:B------:R-:W-:-:S05]  /*19490*/  @!P4 IMAD.X R3, RZ, RZ, R4, P3 ;  /* 0x000000ffff03c224 */ /* 0x000fca00018e0604 */
[----:B------:R-:W-:Y:S01]  /*194a0*/  @!PT LDS RZ, [RZ] ;  /* 0x00000000fffff984 */ /* 0x000fe20000000800 */
[----:B------:R-:W-:Y:S01]  /*194b0*/  @!PT LDS RZ, [RZ] ;  /* 0x00000000fffff984 */ /* 0x000fe20000000800 */
[----:B------:R-:W-:Y:S01]  /*194c0*/  @!PT LDS RZ, [RZ] ;  /* 0x00000000fffff984 */ /* 0x000fe20000000800 */
[----:B------:R-:W-:Y:S01]  /*194d0*/  @!P4 LDGSTS.E.BYPASS.LTC128B.128 [R8+0xf800], desc[UR42][R2.64], !P2 ;  /* 0x0f8000000208cfae */ /* 0x000fe2000d101d6a */
[----:B------:R-:W-:-:S03]  /*194e0*/  IMAD.MOV.U32 R13, RZ, RZ, R7 ;  /* 0x000000ffff0d7224 */ /* 0x000fc600078e0007 */
[----:B------:R-:W-:Y:S04]  /*194f0*/  @!P4 LDGSTS.E.BYPASS.LTC128B.128 [R8+0x11000], desc[UR42][R2.64+0x20], !P1 ;  /* 0x110000200208cfae */ /* 0x000fe8000c901d6a */
[----:B------:R0:W-:Y:S02]  /*19500*/  @!P4 LDGSTS.E.BYPASS.LTC128B.128 [R8+0x12800], desc[UR42][R2.64+0x40], !P0 ;  /* 0x128000400208cfae */ /* 0x0001e4000c101d6a */
[----:B0-----:R-:W-:-:S07]  /*19510*/  IMAD.MOV.U32 R3, RZ, RZ, R14 ;  /* 0x000000ffff037224 */ /* 0x001fce00078e000e */
[----:B------:R-:W-:Y:S05]  /*19520*/  WARPSYNC.COLLECTIVE R15, `(.L_x_9067) ;  /* 0x000000000f087348 */ /* 0x000fea0003c00000 */
[----:B------:R0:W1:Y:S02]  /*19530*/  SHFL.IDX P6, R14, R13, R12, R11 ;  /* 0x0000000c0d0e7389 */ /* 0x00006400000c000b */
[----:B01----:R-:W-:Y:S01]  /*19540*/  ENDCOLLECTIVE ;  /* 0x000000000000791b */ /* 0x003fe20003800000 */
.L_x_9067:
[----:B------:R-:W-:Y:S01]  /*19550*/  IMAD.MOV.U32 R2, RZ, RZ, R14 ;  /* 0x000000ffff027224 */ /* 0x000fe200078e000e */
[----:B------:R-:W-:Y:S06]  /*19560*/  BRA `(.L_x_9068) ;  /* 0xffffffc800147947 */ /* 0x000fec000383ffff */
.L_x_8964:
[----:B--2---:R2:W3:Y:S02]  /*19570*/  SYNCS.PHASECHK.TRANS64.TRYWAIT P0, [R22+URZ+0x19c20], R0 ;  /* 0x019c2000160075a7 */ /* 0x0044e4000800017f */
[----:B---3--:R-:W-:Y:S05]  /*19580*/  @!P0 NANOSLEEP.SYNCS 0x989680 ;  /* 0x009896800000895d */ /* 0x008fea0003900000 */
[----:B------:R-:W3:Y:S02]  /*19590*/  @!P0 SYNCS.PHASECHK.TRANS64 P0, [R22+URZ+0x19c20], R0 ;  /* 0x019c2000160085a7 */ /* 0x000ee4000800007f */
[----:B---3--:R-:W-:Y:S05]  /*195a0*/  @!P0 BRA `(.L_x_8964) ;  /* 0xfffffffc00f08947 */ /* 0x008fea000383ffff */
[----:B------:R-:W-:Y:S05]  /*195b0*/  BRA `(.L_x_9069) ;  /* 0xffffffc800847947 */ /* 0x000fea000383ffff */
.L_x_8970:
[----:B0-----:R0:W1:Y:S02]  /*195c0*/  SYNCS.PHASECHK.TRANS64.TRYWAIT P0, [R6+URZ+0x19c80], R5 ;  /* 0x019c8005060075a7 */ /* 0x001064000800017f */
[----:B-1----:R-:W-:Y:S05]  /*195d0*/  @!P0 NANOSLEEP.SYNCS 0x989680 ;  /* 0x009896800000895d */ /* 0x002fea0003900000 */
[----:B------:R-:W1:Y:S02]  /*195e0*/  @!P0 SYNCS.PHASECHK.TRANS64 P0, [R6+URZ+0x19c80], R5 ;  /* 0x019c8005060085a7 */ /* 0x000e64000800007f */
[----:B-1----:R-:W-:Y:S05]  /*195f0*/  @!P0 BRA `(.L_x_8970) ;  /* 0xfffffffc00f08947 */ /* 0x002fea000383ffff */
[----:B------:R-:W-:Y:S05]  /*19600*/  BRA `(.L_x_9070) ;  /* 0xffffffcc00387947 */ /* 0x000fea000383ffff */
.L_x_8977:
[----:B-1----:R1:W2:Y:S02]  /*19610*/  SYNCS.PHASECHK.TRANS64.TRYWAIT P0, [R6+URZ+0x19c40], R5 ;  /* 0x019c4005060075a7 */ /* 0x0022a4000800017f */
[----:B--2---:R-:W-:Y:S05]  /*19620*/  @!P0 NANOSLEEP.SYNCS 0x989680 ;  /* 0x009896800000895d */ /* 0x004fea0003900000 */
[----:B------:R-:W2:Y:S02]  /*19630*/  @!P0 SYNCS.PHASECHK.TRANS64 P0, [R6+URZ+0x19c40], R5 ;  /* 0x019c4005060085a7 */ /* 0x000ea4000800007f */
[----:B--2---:R-:W-:Y:S05]  /*19640*/  @!P0 BRA `(.L_x_8977) ;  /* 0xfffffffc00f08947 */ /* 0x004fea000383ffff */
[----:B------:R-:W-:Y:S05]  /*19650*/  BRA `(.L_x_9071) ;  /* 0xffffffd000347947 */ /* 0x000fea000383ffff */
.L_x_8985:
[----:B-1----:R1:W2:Y:S02]  /*19660*/  SYNCS.PHASECHK.TRANS64.TRYWAIT P0, [R3+URZ+0x19c70], R4 ;  /* 0x019c7004030075a7 */ /* 0x0022a4000800017f */
[----:B--2---:R-:W-:Y:S05]  /*19670*/  @!P0 NANOSLEEP.SYNCS 0x989680 ;  /* 0x009896800000895d */ /* 0x004fea0003900000 */
[----:B------:R-:W2:Y:S02]  /*19680*/  @!P0 SYNCS.PHASECHK.TRANS64 P0, [R3+URZ+0x19c70], R4 ;  /* 0x019c7004030085a7 */ /* 0x000ea4000800007f */
[----:B--2---:R-:W-:Y:S05]  /*19690*/  @!P0 BRA `(.L_x_8985) ;  /* 0xfffffffc00f08947 */ /* 0x004fea000383ffff */
[----:B------:R-:W-:Y:S05]  /*196a0*/  BRA `(.L_x_9072) ;  /* 0xffffffd400487947 */ /* 0x000fea000383ffff */
.L_x_8987:
[----:B-1----:R1:W2:Y:S02]  /*196b0*/  SYNCS.PHASECHK.TRANS64.TRYWAIT P0, [R3+URZ+0x19c60], R4 ;  /* 0x019c6004030075a7 */ /* 0x0022a4000800017f */
[----:B--2---:R-:W-:Y:S05]  /*196c0*/  @!P0 NANOSLEEP.SYNCS 0x989680 ;  /* 0x009896800000895d */ /* 0x004fea0003900000 */
[----:B------:R-:W2:Y:S02]  /*196d0*/  @!P0 SYNCS.PHASECHK.TRANS64 P0, [R3+URZ+0x19c60], R4 ;  /* 0x019c6004030085a7 */ /* 0x000ea4000800007f */
[----:B--2---:R-:W-:Y:S05]  /*196e0*/  @!P0 BRA `(.L_x_8987) ;  /* 0xfffffffc00f08947 */ /* 0x004fea000383ffff */
[----:B------:R-:W-:Y:S05]  /*196f0*/  BRA `(.L_x_9073) ;  /* 0xffffffd400507947 */ /* 0x000fea000383ffff */
.L_x_8994:
[----:B-1----:R1:W2:Y:S02]  /*19700*/  SYNCS.PHASECHK.TRANS64.TRYWAIT P1, [R0+URZ+0x19c70], R3 ;  /* 0x019c7003000075a7 */ /* 0x0022a4000802017f */
[----:B--2---:R-:W-:Y:S05]  /*19710*/  @!P1 NANOSLEEP.SYNCS 0x989680 ;  /* 0x009896800000995d */ /* 0x004fea0003900000 */
[----:B------:R-:W2:Y:S02]  /*19720*/  @!P1 SYNCS.PHASECHK.TRANS64 P1, [R0+URZ+0x19c70], R3 ;  /* 0x019c7003000095a7 */ /* 0x000ea4000802007f */
[----:B--2---:R-:W-:Y:S05]  /*19730*/  @!P1 BRA `(.L_x_8994) ;  /* 0xfffffffc00f09947 */ /* 0x004fea000383ffff */
[----:B------:R-:W-:Y:S05]  /*19740*/  BRA `(.L_x_9074) ;  /* 0xffffffd800f47947 */ /* 0x000fea000383ffff */
.L_x_8996:
[----:B-1----:R1:W2:Y:S02]  /*19750*/  SYNCS.PHASECHK.TRANS64.TRYWAIT P1, [R0+URZ+0x19c60], R3 ;  /* 0x019c6003000075a7 */ /* 0x0022a4000802017f */
[----:B--2---:R-:W-:Y:S05]  /*19760*/  @!P1 NANOSLEEP.SYNCS 0x989680 ;  /* 0x009896800000995d */ /* 0x004fea0003900000 */
[----:B------:R-:W2:Y:S02]  /*19770*/  @!P1 SYNCS.PHASECHK.TRANS64 P1, [R0+URZ+0x19c60], R3 ;  /* 0x019c6003000095a7 */ /* 0x000ea4000802007f */
[----:B--2---:R-:W-:Y:S05]  /*19780*/  @!P1 BRA `(.L_x_8996) ;  /* 0xfffffffc00f09947 */ /* 0x004fea000383ffff */
[----:B------:R-:W-:Y:S05]  /*19790*/  BRA `(.L_x_9075) ;  /* 0xffffffd800f87947 */ /* 0x000fea000383ffff */
.L_x_9000:
[----:B------:R-:W-:Y:S01]  /*197a0*/  BSSY B0, `(.L_x_9076) ;  /* 0x0000008000007945 */ /* 0x000fe20003800000 */
[----:B------:R-:W-:Y:S02]  /*197b0*/  IMAD.MOV.U32 R13, RZ, RZ, R16 ;  /* 0x000000ffff0d7224 */ /* 0x000fe400078e0010 */
[----:B------:R-:W-:Y:S02]  /*197c0*/  IMAD.MOV.U32 R12, RZ, RZ, RZ ;  /* 0x000000ffff0c7224 */ /* 0x000fe400078e00ff */
[----:B0-----:R-:W-:Y:S02]  /*197d0*/  IMAD.MOV.U32 R11, RZ, RZ, 0x1f ;  /* 0x0000001fff0b7424 */ /* 0x001fe400078e00ff */
[----:B------:R-:W-:-:S07]  /*197e0*/  IMAD.MOV.U32 R15, RZ, RZ, -0x1 ;  /* 0xffffffffff0f7424 */ /* 0x000fce00078e00ff */
[----:B-12---:R-:W-:Y:S05]  /*197f0*/  WARPSYNC.COLLECTIVE R15, `(.L_x_9077) ;  /* 0x000000000f087348 */ /* 0x006fea0003c00000 */
[----:B------:R0:W3:Y:S02]  /*19800*/  SHFL.IDX P6, R14, R13, R12, R11 ;  /* 0x0000000c0d0e7389 */ /* 0x0000e400000c000b */
[----:B0123--:R-:W-:Y:S01]  /*19810*/  ENDCOLLECTIVE ;  /* 0x000000000000791b */ /* 0x00ffe20003800000 */
.L_x_9077:
[----:B------:R-:W-:Y:S05]  /*19820*/  BSYNC B0 ;  /* 0x0000000000007941 */ /* 0x000fea0003800000 */
.L_x_9076:
        /* <DEDUP_REMOVED lines=9> */
.L_x_9078:
        /* <DEDUP_REMOVED lines=18> */
.L_x_9079:
[----:B------:R-:W-:Y:S01]  /*199e0*/  IMAD.MOV.U32 R12, RZ, RZ, 0x2 ;  /* 0x00000002ff0c7424 */ /* 0x000fe200078e00ff */
[----:B------:R-:W-:-:S05]  /*199f0*/  SEL R5, R14, RZ, P1 ;  /* 0x000000ff0e057207 */ /* 0x000fca0000800000 */
[----:B------:R-:W-:-:S04]  /*19a00*/  IMAD.IADD R3, R2, 0x1, R5 ;  /* 0x0000000102037824 */ /* 0x000fc800078e0205 */
[----:B------:R-:W-:-:S07]  /*19a10*/  IMAD.MOV.U32 R13, RZ, RZ, R3 ;  /* 0x000000ffff0d7224 */ /* 0x000fce00078e0003 */
[----:B------:R-:W-:Y:S05]  /*19a20*/  WARPSYNC.COLLECTIVE R15, `(.L_x_9080) ;  /* 0x000000000f087348 */ /* 0x000fea0003c00000 */
[----:B------:R0:W1:Y:S02]  /*19a30*/  SHFL.UP P6, R14, R13, R12, R11 ;  /* 0x0400000c0d0e7389 */ /* 0x00006400000c000b */
[----:B01----:R-:W-:Y:S01]  /*19a40*/  ENDCOLLECTIVE ;  /* 0x000000000000791b */ /* 0x003fe20003800000 */
.L_x_9080:
[----:B------:R-:W-:Y:S01]  /*19a50*/  IMAD.MOV.U32 R12, RZ, RZ, 0x4 ;  /* 0x00000004ff0c7424 */ /* 0x000fe200078e00ff */
[----:B------:R-:W-:-:S05]  /*19a60*/  SEL R14, R14, RZ, P2 ;  /* 0x000000ff0e0e7207 */ /* 0x000fca0001000000 */
[----:B------:R-:W-:-:S04]  /*19a70*/  IMAD.IADD R3, R3, 0x1, R14 ;  /* 0x0000000103037824 */ /* 0x000fc800078e020e */
[----:B------:R-:W-:-:S07]  /*19a80*/  IMAD.MOV.U32 R13, RZ, RZ, R3 ;  /* 0x000000ffff0d7224 */ /* 0x000fce00078e0003 */
[----:B------:R-:W-:Y:S05]  /*19a90*/  WARPSYNC.COLLECTIVE R15, `(.L_x_9081) ;  /* 0x000000000f087348 */ /* 0x000fea0003c00000 */
[----:B------:R0:W1:Y:S02]  /*19aa0*/  SHFL.UP P6, R14, R13, R12, R11 ;  /* 0x0400000c0d0e7389 */ /* 0x00006400000c000b */
[----:B01----:R-:W-:Y:S01]  /*19ab0*/  ENDCOLLECTIVE ;  /* 0x000000000000791b */ /* 0x003fe20003800000 */
.L_x_9081:
[----:B------:R-:W-:Y:S01]  /*19ac0*/  IMAD.MOV.U32 R12, RZ, RZ, 0x8 ;  /* 0x00000008ff0c7424 */ /* 0x000fe200078e00ff */
[----:B------:R-:W-:-:S05]  /*19ad0*/  SEL R14, R14, RZ, P3 ;  /* 0x000000ff0e0e7207 */ /* 0x000fca0001800000 */
[----:B------:R-:W-:-:S04]  /*19ae0*/  IMAD.IADD R3, R3, 0x1, R14 ;  /* 0x0000000103037824 */ /* 0x000fc800078e020e */
[----:B------:R-:W-:-:S07]  /*19af0*/  IMAD.MOV.U32 R13, RZ, RZ, R3 ;  /* 0x000000ffff0d7224 */ /* 0x000fce00078e0003 */
[----:B------:R-:W-:Y:S05]  /*19b00*/  WARPSYNC.COLLECTIVE R15, `(.L_x_9082) ;  /* 0x000000000f087348 */ /* 0x000fea0003c00000 */
[----:B------:R0:W1:Y:S02]  /*19b10*/  SHFL.UP P6, R14, R13, R12, R11 ;  /* 0x0400000c0d0e7389 */ /* 0x00006400000c000b */
[----:B01----:R-:W-:Y:S01]  /*19b20*/  ENDCOLLECTIVE ;  /* 0x000000000000791b */ /* 0x003fe20003800000 */
.L_x_9082:
[----:B------:R-:W-:Y:S01]  /*19b30*/  IMAD.MOV.U32 R12, RZ, RZ, 0x10 ;  /* 0x00000010ff0c7424 */ /* 0x000fe200078e00ff */
[----:B------:R-:W-:-:S05]  /*19b40*/  SEL R14, R14, RZ, P4 ;  /* 0x000000ff0e0e7207 */ /* 0x000fca0002000000 */
[----:B------:R-:W-:-:S04]  /*19b50*/  IMAD.IADD R3, R3, 0x1, R14 ;  /* 0x0000000103037824 */ /* 0x000fc800078e020e */
[----:B------:R-:W-:-:S07]  /*19b60*/  IMAD.MOV.U32 R13, RZ, RZ, R3 ;  /* 0x000000ffff0d7224 */ /* 0x000fce00078e0003 */
[----:B------:R-:W-:Y:S05]  /*19b70*/  WARPSYNC.COLLECTIVE R15, `(.L_x_9083) ;  /* 0x000000000f087348 */ /* 0x000fea0003c00000 */
[----:B------:R0:W1:Y:S02]  /*19b80*/  SHFL.UP P6, R14, R13, R12, R11 ;  /* 0x0400000c0d0e7389 */ /* 0x00006400000c000b */
[----:B01----:R-:W-:Y:S01]  /*19b90*/  ENDCOLLECTIVE ;  /* 0x000000000000791b */ /* 0x003fe20003800000 */
.L_x_9083:
[----:B------:R-:W-:Y:S02]  /*19ba0*/  IMAD.MOV.U32 R12, RZ, RZ, 0x1f ;  /* 0x0000001fff0c7424 */ /* 0x000fe400078e00ff */
[----:B------:R-:W-:Y:S01]  /*19bb0*/  IMAD.MOV.U32 R11, RZ, RZ, 0x1f ;  /* 0x0000001fff0b7424 */ /* 0x000fe200078e00ff */
[----:B------:R-:W-:-:S05]  /*19bc0*/  SEL R14, R14, RZ, P5 ;  /* 0x000000ff0e0e7207 */ /* 0x000fca0002800000 */
[----:B------:R-:W-:-:S04]  /*19bd0*/  IMAD.IADD R3, R3, 0x1, R14 ;  /* 0x0000000103037824 */ /* 0x000fc800078e020e */
[----:B------:R-:W-:-:S07]  /*19be0*/  IMAD.MOV.U32 R13, RZ, RZ, R3 ;  /* 0x000000ffff0d7224 */ /* 0x000fce00078e0003 */
[----:B------:R-:W-:Y:S05]  /*19bf0*/  WARPSYNC.COLLECTIVE R15, `(.L_x_9084) ;  /* 0x000000000f087348 */ /* 0x000fea0003c00000 */
[----:B------:R0:W1:Y:S02]  /*19c00*/  SHFL.IDX P6, R14, R13, R12, R11 ;  /* 0x0000000c0d0e7389 */ /* 0x00006400000c000b */
[----:B01----:R-:W-:Y:S01]  /*19c10*/  ENDCOLLECTIVE ;  /* 0x000000000000791b */ /* 0x003fe20003800000 */
.L_x_9084:
[----:B------:R-:W-:Y:S05]  /*19c20*/  BRA `(.L_x_9085) ;  /* 0xffffffdc00cc7947 */ /* 0x000fea000383ffff */
.L_x_9005:
[----:B------:R-:W-:Y:S01]  /*19c30*/  BSSY B0, `(.L_x_9086) ;  /* 0x0000008000007945 */ /* 0x000fe20003800000 */
[----:B-----5:R-:W-:Y:S02]  /*19c40*/  IMAD.MOV.U32 R13, RZ, RZ, R2 ;  /* 0x000000ffff0d7224 */ /* 0x020fe400078e0002 */
[----:B------:R-:W-:Y:S02]  /*19c50*/  IMAD.MOV.U32 R12, RZ, RZ, 0x1 ;  /* 0x00000001ff0c7424 */ /* 0x000fe400078e00ff */
[----:B0-----:R-:W-:Y:S02]  /*19c60*/  IMAD.MOV.U32 R11, RZ, RZ, RZ ;  /* 0x000000ffff0b7224 */ /* 0x001fe400078e00ff */
[----:B------:R-:W-:-:S07]  /*19c70*/  IMAD.MOV.U32 R15, RZ, RZ, -0x1 ;  /* 0xffffffffff0f7424 */ /* 0x000fce00078e00ff */
[----:B-123--:R-:W-:Y:S05]  /*19c80*/  WARPSYNC.COLLECTIVE R15, `(.L_x_9087) ;  /* 0x000000000f087348 */ /* 0x00efea0003c00000 */
[----:B------:R0:W4:Y:S02]  /*19c90*/  SHFL.UP P6, R14, R13, R12, R11 ;  /* 0x0400000c0d0e7389 */ /* 0x00012400000c000b */
[----:B01234-:R-:W-:Y:S01]  /*19ca0*/  ENDCOLLECTIVE ;  /* 0x000000000000791b */ /* 0x01ffe20003800000 */
.L_x_9087:
[----:B------:R-:W-:Y:S05]  /*19cb0*/  BSYNC B0 ;  /* 0x0000000000007941 */ /* 0x000fea0003800000 */
.L_x_9086:
[----:B------:R-:W-:Y:S01]  /*19cc0*/  SEL R3, R14, RZ, P1 ;  /* 0x000000ff0e037207 */ /* 0x000fe20000800000 */
[----:B------:R-:W-:Y:S02]  /*19cd0*/  IMAD.MOV.U32 R12, RZ, RZ, 0x2 ;  /* 0x00000002ff0c7424 */ /* 0x000fe400078e00ff */
[----:B------:R-:W-:Y:S02]  /*19ce0*/  IMAD.MOV.U32 R11, RZ, RZ, RZ ;  /* 0x000000ffff0b7224 */ /* 0x000fe400078e00ff */
[----:B------:R-:W-:Y:S02]  /*19cf0*/  IMAD.IADD R3, R2, 0x1, R3 ;  /* 0x0000000102037824 */ /* 0x000fe400078e0203 */
[----:B------:R-:W-:Y:S02]  /*19d00*/  IMAD.MOV.U32 R15, RZ, RZ, -0x1 ;  /* 0xffffffffff0f7424 */ /* 0x000fe400078e00ff */
[----:B------:R-:W-:-:S07]  /*19d10*/  IMAD.MOV.U32 R13, RZ, RZ, R3 ;  /* 0x000000ffff0d7224 */ /* 0x000fce00078e0003 */
[----:B------:R-:W-:Y:S05]  /*19d20*/  WARPSYNC.COLLECTIVE R15, `(.L_x_9088) ;  /* 0x000000000f087348 */ /* 0x000fea0003c00000 */
[----:B------:R0:W1:Y:S02]  /*19d30*/  SHFL.UP P6, R14, R13, R12, R11 ;  /* 0x0400000c0d0e7389 */ /* 0x00006400000c000b */
[----:B01----:R-:W-:Y:S01]  /*19d40*/  ENDCOLLECTIVE ;  /* 0x000000000000791b */ /* 0x003fe20003800000 */
.L_x_9088:
[----:B------:R-:W-:Y:S01]  /*19d50*/  IMAD.MOV.U32 R12, RZ, RZ, 0x4 ;  /* 0x00000004ff0c7424 */ /* 0x000fe200078e00ff */
[----:B------:R-:W-:-:S05]  /*19d60*/  SEL R14, R14, RZ, P2 ;  /* 0x000000ff0e0e7207 */ /* 0x000fca0001000000 */
[----:B------:R-:W-:-:S04]  /*19d70*/  IMAD.IADD R3, R3, 0x1, R14 ;  /* 0x0000000103037824 */ /* 0x000fc800078e020e */
[----:B------:R-:W-:-:S07]  /*19d80*/  IMAD.MOV.U32 R13, RZ, RZ, R3 ;  /* 0x000000ffff0d7224 */ /* 0x000fce00078e0003 */
[----:B------:R-:W-:Y:S05]  /*19d90*/  WARPSYNC.COLLECTIVE R15, `(.L_x_9089) ;  /* 0x000000000f087348 */ /* 0x000fea0003c00000 */
[----:B------:R0:W1:Y:S02]  /*19da0*/  SHFL.UP P6, R14, R13, R12, R11 ;  /* 0x0400000c0d0e7389 */ /* 0x00006400000c000b */
[----:B01----:R-:W-:Y:S01]  /*19db0*/  ENDCOLLECTIVE ;  /* 0x000000000000791b */ /* 0x003fe20003800000 */
.L_x_9089:
[----:B------:R-:W-:Y:S01]  /*19dc0*/  IMAD.MOV.U32 R12, RZ, RZ, 0x8 ;  /* 0x00000008ff0c7424 */ /* 0x000fe200078e00ff */
[----:B------:R-:W-:-:S05]  /*19dd0*/  SEL R14, R14, RZ, P3 ;  /* 0x000000ff0e0e7207 */ /* 0x000fca0001800000 */
[----:B------:R-:W-:-:S04]  /*19de0*/  IMAD.IADD R3, R3, 0x1, R14 ;  /* 0x0000000103037824 */ /* 0x000fc800078e020e */
[----:B------:R-:W-:-:S07]  /*19df0*/  IMAD.MOV.U32 R13, RZ, RZ, R3 ;  /* 0x000000ffff0d7224 */ /* 0x000fce00078e0003 */
[----:B------:R-:W-:Y:S05]  /*19e00*/  WARPSYNC.COLLECTIVE R15, `(.L_x_9090) ;  /* 0x000000000f087348 */ /* 0x000fea0003c00000 */
[----:B------:R0:W1:Y:S02]  /*19e10*/  SHFL.UP P6, R14, R13, R12, R11 ;  /* 0x0400000c0d0e7389 */ /* 0x00006400000c000b */
[----:B01----:R-:W-:Y:S01]  /*19e20*/  ENDCOLLECTIVE ;  /* 0x000000000000791b */ /* 0x003fe20003800000 */
.L_x_9090:
[----:B------:R-:W-:Y:S01]  /*19e30*/  IMAD.MOV.U32 R12, RZ, RZ, 0x10 ;  /* 0x00000010ff0c7424 */ /* 0x000fe200078e00ff */
[----:B------:R-:W-:-:S05]  /*19e40*/  SEL R14, R14, RZ, P4 ;  /* 0x000000ff0e0e7207 */ /* 0x000fca0002000000 */
[----:B------:R-:W-:-:S04]  /*19e50*/  IMAD.IADD R3, R3, 0x1, R14 ;  /* 0x0000000103037824 */ /* 0x000fc800078e020e */
[----:B------:R-:W-:-:S07]  /*19e60*/  IMAD.MOV.U32 R13, RZ, RZ, R3 ;  /* 0x000000ffff0d7224 */ /* 0x000fce00078e0003 */
[----:B------:R-:W-:Y:S05]  /*19e70*/  WARPSYNC.COLLECTIVE R15, `(.L_x_9091) ;  /* 0x000000000f087348 */ /* 0x000fea0003c00000 */
[----:B------:R0:W1:Y:S02]  /*19e80*/  SHFL.UP P6, R14, R13, R12, R11 ;  /* 0x0400000c0d0e7389 */ /* 0x00006400000c000b */
[----:B01----:R-:W-:Y:S01]  /*19e90*/  ENDCOLLECTIVE ;  /* 0x000000000000791b */ /* 0x003fe20003800000 */
.L_x_9091:
        /* <DEDUP_REMOVED lines=8> */
.L_x_9092:
[----:B------:R-:W-:Y:S05]  /*19f20*/  BRA `(.L_x_9093) ;  /* 0xffffffdc00a87947 */ /* 0x000fea000383ffff */
.L_x_9007:
[----:B------:R-:W-:Y:S01]  /*19f30*/  BSSY B0, `(.L_x_9094) ;  /* 0x0000006000007945 */ /* 0x000fe20003800000 */
[----:B------:R-:W-:Y:S01]  /*19f40*/  PLOP3.LUT P6, PT, P6, PT, PT, 0x8, 0x0 ;  /* 0x000000000000781c */ /* 0x000fe200037ce170 */
[----:B------:R-:W-:-:S12]  /*19f50*/  IMAD.MOV.U32 R15, RZ, RZ, -0x1 ;  /* 0xffffffffff0f7424 */ /* 0x000fd800078e00ff */
[----:B012---:R-:W-:Y:S05]  /*19f60*/  WARPSYNC.COLLECTIVE R15, `(.L_x_9095) ;  /* 0x000000000f087348 */ /* 0x007fea0003c00000 */
[----:B------:R-:W-:Y:S01]  /*19f70*/  VOTE.ANY R14, PT, P6 ;  /* 0x00000000000e7806 */ /* 0x000fe200030e0100 */
[----:B012---:R-:W-:Y:S06]  /*19f80*/  ENDCOLLECTIVE ;  /* 0x000000000000791b */ /* 0x007fec0003800000 */
.L_x_9095:
[----:B------:R-:W-:Y:S05]  /*19f90*/  BSYNC B0 ;  /* 0x0000000000007941 */ /* 0x000fea0003800000 */
.L_x_9094:
        /* <DEDUP_REMOVED lines=9> */
.L_x_9096:
[----:B------:R-:W-:Y:S01]  /*1a030*/  IMAD.MOV.U32 R17, RZ, RZ, R14 ;  /* 0x000000ffff117224 */ /* 0x000fe200078e000e */
[----:B------:R-:W-:Y:S06]  /*1a040*/  BRA `(.L_x_9097) ;  /* 0xffffffdc00987947 */ /* 0x000fec000383ffff */
.L_x_9009:
[----:B------:R-:W-:Y:S01]  /*1a050*/  BSSY B0, `(.L_x_9098) ;  /* 0x0000007000007945 */ /* 0x000fe20003800000 */
[----:B------:R-:W-:Y:S02]  /*1a060*/  IMAD.MOV.U32 R13, RZ, RZ, R3 ;  /* 0x000000ffff0d7224 */ /* 0x000fe400078e0003 */
[----:B0-----:R-:W-:Y:S02]  /*1a070*/  IMAD.MOV.U32 R11, RZ, RZ, 0x1f ;  /* 0x0000001fff0b7424 */ /* 0x001fe400078e00ff */
[----:B------:R-:W-:-:S07]  /*1a080*/  IMAD.MOV.U32 R15, RZ, RZ, -0x1 ;  /* 0xffffffffff0f7424 */ /* 0x000fce00078e00ff */
[----:B-1234-:R-:W-:Y:S05]  /*1a090*/  WARPSYNC.COLLECTIVE R15, `(.L_x_9099) ;  /* 0x000000000f087348 */ /* 0x01efea0003c00000 */
[----:B------:R0:W0:Y:S02]  /*1a0a0*/  SHFL.IDX P6, R14, R13, R12, R11 ;  /* 0x0000000c0d0e7389 */ /* 0x00002400000c000b */
[----:B01234-:R-:W-:Y:S01]  /*1a0b0*/  ENDCOLLECTIVE ;  /* 0x000000000000791b */ /* 0x01ffe20003800000 */
.L_x_9099:
[----:B------:R-:W-:Y:S05]  /*1a0c0*/  BSYNC B0 ;  /* 0x0000000000007941 */ /* 0x000fea0003800000 */
.L_x_9098:
[----:B------:R-:W-:Y:S05]  /*1a0d0*/  BRA `(.L_x_9008) ;  /* 0xffffffdc00907947 */ /* 0x000fea000383ffff */
.L_x_9013:
[----:B0-----:R0:W1:Y:S02]  /*1a0e0*/  SYNCS.PHASECHK.TRANS64.TRYWAIT P0, [R9+URZ+0x19c20], R0 ;  /* 0x019c2000090075a7 */ /* 0x001064000800017f */
[----:B-1----:R-:W-:Y:S05]  /*1a0f0*/  @!P0 NANOSLEEP.SYNCS 0x989680 ;  /* 0x009896800000895d */ /* 0x002fea0003900000 */
[----:B------:R-:W1:Y:S02]  /*1a100*/  @!P0 SYNCS.PHASECHK.TRANS64 P0, [R9+URZ+0x19c20], R0 ;  /* 0x019c2000090085a7 */ /* 0x000e64000800007f */
[----:B-1----:R-:W-:Y:S05]  /*1a110*/  @!P0 BRA `(.L_x_9013) ;  /* 0xfffffffc00f08947 */ /* 0x002fea000383ffff */
[----:B------:R-:W-:Y:S05]  /*1a120*/  BRA `(.L_x_9100) ;  /* 0xffffffe0007c7947 */ /* 0x000fea000383ffff */
.L_x_9014:
        /* <DEDUP_REMOVED lines=8> */
[----:B0--3--:R-:W-:Y:S05]  /*1a1b0*/  WARPSYNC.COLLECTIVE R15, `(.L_x_9102) ;  /* 0x000000000f087348 */ /* 0x009fea0003c00000 */
[----:B------:R1:W2:Y:S02]  /*1a1c0*/  SHFL.IDX P6, R14, R13, R12, R11 ;  /* 0x0000000c0d0e7389 */ /* 0x0002a400000c000b */
[----:B0123--:R-:W-:Y:S01]  /*1a1d0*/  ENDCOLLECTIVE ;  /* 0x000000000000791b */ /* 0x00ffe20003800000 */
.L_x_9102:
[----:B------:R-:W-:Y:S05]  /*1a1e0*/  BSYNC B0 ;  /* 0x0000000000007941 */ /* 0x000fea0003800000 */
.L_x_9101:
[----:B------:R-:W-:Y:S05]  /*1a1f0*/  BRA `(.L_x_9103) ;  /* 0xffffffe000647947 */ /* 0x000fea000383ffff */
.L_x_9015:
[----:B------:R-:W-:Y:S01]  /*1a200*/  BSSY B0, `(.L_x_9104) ;  /* 0x0000006000007945 */ /* 0x000fe20003800000 */
[----:B------:R-:W-:-:S07]  /*1a210*/  IMAD.MOV.U32 R15, RZ, RZ, -0x1 ;  /* 0xffffffffff0f7424 */ /* 0x000fce00078e00ff */
[----:B0--3--:R-:W-:Y:S05]  /*1a220*/  WARPSYNC.COLLECTIVE R15, `(.L_x_9105) ;  /* 0x000000000f0c7348 */ /* 0x009fea0003c00000 */
[----:B------:R-:W-:Y:S02]  /*1a230*/  ELECT P6, UR62, PT ;  /* 0x00000000003e782f */ /* 0x000fe400038c0000 */
[----:B------:R-:W-:Y:S01]  /*1a240*/  MOV R14, UR62 ;  /* 0x0000003e000e7c02 */ /* 0x000fe20008000f00 */
[----:B0--3--:R-:W-:Y:S10]  /*1a250*/  ENDCOLLECTIVE ;  /* 0x000000000000791b */ /* 0x009ff40003800000 */
.L_x_9105:
[----:B------:R-:W-:Y:S05]  /*1a260*/  BSYNC B0 ;  /* 0x0000000000007941 */ /* 0x000fea0003800000 */
.L_x_9104:
[----:B------:R-:W-:Y:S05]  /*1a270*/  BRA `(.L_x_9106) ;  /* 0xffffffe000587947 */ /* 0x000fea000383ffff */
.L_x_9017:
[----:B0-----:R0:W1:Y:S02]  /*1a280*/  SYNCS.PHASECHK.TRANS64.TRYWAIT P1, [R7+URZ], R2 ;  /* 0x00000002070075a7 */ /* 0x001064000802017f */
[----:B-1----:R-:W-:Y:S05]  /*1a290*/  @!P1 NANOSLEEP.SYNCS 0x989680 ;  /* 0x009896800000995d */ /* 0x002fea0003900000 */
[----:B------:R-:W1:Y:S02]  /*1a2a0*/  @!P1 SYNCS.PHASECHK.TRANS64 P1, [R7+URZ], R2 ;  /* 0x00000002070095a7 */ /* 0x000e64000802007f */
[----:B-1----:R-:W-:Y:S05]  /*1a2b0*/  @!P1 BRA `(.L_x_9017) ;  /* 0xfffffffc00f09947 */ /* 0x002fea000383ffff */
[----:B------:R-:W-:Y:S05]  /*1a2c0*/  BRA `(.L_x_9107) ;  /* 0xffffffe0008c7947 */ /* 0x000fea000383ffff */
.L_x_9018:
[----:B-1----:R1:W2:Y:S02]  /*1a2d0*/  SYNCS.PHASECHK.TRANS64.TRYWAIT P1, [R3+URZ], R0 ;  /* 0x00000000030075a7 */ /* 0x0022a4000802017f */
[----:B--2---:R-:W-:Y:S05]  /*1a2e0*/  @!P1 NANOSLEEP.SYNCS 0x989680 ;  /* 0x009896800000995d */ /* 0x004fea0003900000 */
[----:B------:R-:W2:Y:S02]  /*1a2f0*/  @!P1 SYNCS.PHASECHK.TRANS64 P1, [R3+URZ], R0 ;  /* 0x00000000030095a7 */ /* 0x000ea4000802007f */
[----:B--2---:R-:W-:Y:S05]  /*1a300*/  @!P1 BRA `(.L_x_9018) ;  /* 0xfffffffc00f09947 */ /* 0x004fea000383ffff */
[----:B------:R-:W-:Y:S05]  /*1a310*/  BRA `(.L_x_9108) ;  /* 0xffffffe000807947 */ /* 0x000fea000383ffff */
.L_x_9020:
[----:B-1----:R1:W2:Y:S02]  /*1a320*/  SYNCS.PHASECHK.TRANS64.TRYWAIT P1, [R3+URZ+0x19c60], R2 ;  /* 0x019c6002030075a7 */ /* 0x0022a4000802017f */
[----:B--2---:R-:W-:Y:S05]  /*1a330*/  @!P1 NANOSLEEP.SYNCS 0x989680 ;  /* 0x009896800000995d */ /* 0x004fea0003900000 */
[----:B------:R-:W2:Y:S02]  /*1a340*/  @!P1 SYNCS.PHASECHK.TRANS64 P1, [R3+URZ+0x19c60], R2 ;  /* 0x019c6002030095a7 */ /* 0x000ea4000802007f */
[----:B--2---:R-:W-:Y:S05]  /*1a350*/  @!P1 BRA `(.L_x_9020) ;  /* 0xfffffffc00f09947 */ /* 0x004fea000383ffff */
[----:B------:R-:W-:Y:S05]  /*1a360*/  BRA `(.L_x_9109) ;  /* 0xffffffe000807947 */ /* 0x000fea000383ffff */
.L_x_9022:
[----:B--2---:R2:W4:Y:S02]  /*1a370*/  SYNCS.PHASECHK.TRANS64.TRYWAIT P1, [R5+URZ+0x19c60], R0 ;  /* 0x019c6000050075a7 */ /* 0x004524000802017f */
[----:B----4-:R-:W-:Y:S05]  /*1a380*/  @!P1 NANOSLEEP.SYNCS 0x989680 ;  /* 0x009896800000995d */ /* 0x010fea0003900000 */
[----:B------:R-:W4:Y:S02]  /*1a390*/  @!P1 SYNCS.PHASECHK.TRANS64 P1, [R5+URZ+0x19c60], R0 ;  /* 0x019c6000050095a7 */ /* 0x000f24000802007f */
[----:B----4-:R-:W-:Y:S05]  /*1a3a0*/  @!P1 BRA `(.L_x_9022) ;  /* 0xfffffffc00f09947 */ /* 0x010fea000383ffff */
[----:B------:R-:W-:Y:S05]  /*1a3b0*/  BRA `(.L_x_9110) ;  /* 0xffffffe000807947 */ /* 0x000fea000383ffff */
.L_x_9024:
[----:B----4-:R4:W0:Y:S02]  /*1a3c0*/  SYNCS.PHASECHK.TRANS64.TRYWAIT P0, [R3+URZ+0x19c80], R2 ;  /* 0x019c8002030075a7 */ /* 0x010824000800017f */
[----:B0-----:R-:W-:Y:S05]  /*1a3d0*/  @!P0 NANOSLEEP.SYNCS 0x989680 ;  /* 0x009896800000895d */ /* 0x001fea0003900000 */
[----:B------:R-:W0:Y:S02]  /*1a3e0*/  @!P0 SYNCS.PHASECHK.TRANS64 P0, [R3+URZ+0x19c80], R2 ;  /* 0x019c8002030085a7 */ /* 0x000e24000800007f */
[----:B0-----:R-:W-:Y:S05]  /*1a3f0*/  @!P0 BRA `(.L_x_9024) ;  /* 0xfffffffc00f08947 */ /* 0x001fea000383ffff */
[----:B------:R-:W-:Y:S05]  /*1a400*/  BRA `(.L_x_9025) ;  /* 0xffffffe0007c7947 */ /* 0x000fea000383ffff */
.L_x_9111:
        /* <DEDUP_REMOVED lines=15> */
.L_x_12981:


//--------------------- .text._ZN7cutlass13device_kernelIN5flash11enable_sm90INS1_16FlashAttnFwdSm90INS1_25CollectiveMainloopFwdSm90ILi2EN4cute5tupleIJNS5_1CILi1EEES8_S8_EEENS6_IJNS7_ILi192EEENS7_ILi128EEENS7_ILi96EEEEEELi96ENS_12float_e4m3_tEfNS_4arch4Sm90ELb0ELb1ELb0ELb0ELb0ELb0ELb0ELb1ELb1ELb1ELb0ELb0EEENS1_21CollectiveEpilogueFwdINS6_IJSA_SC_SB_EEES9_NS_10bfloat16_tESG_Li384ELb0ELb1ELb0ELb1EEENS1_30DynamicPersistentTileSchedulerILi384ELi128ELb0ELb1ELb1EEEEEEEEEvNT_6ParamsE --------------------------
	.section	.text._ZN7cutlass13device_kernelIN5flash11enable_sm90INS1_16FlashAttnFwdSm90INS1_25CollectiveMainloopFwdSm90ILi2EN4cute5tupleIJNS5_1CILi1EEES8_S8_EEENS6_IJNS7_ILi192EEENS7_ILi128EEENS7_ILi96EEEEEELi96ENS_12float_e4m3_tEfNS_4arch4Sm90ELb0ELb1ELb0ELb0ELb0ELb0ELb0ELb1ELb1ELb1ELb0ELb0EEENS1_21CollectiveEpilogueFwdINS6_IJSA_SC_SB_EEES9_NS_10bfloat16_tESG_Li384ELb0ELb1ELb0ELb1EEENS1_30DynamicPersistentTileSchedulerILi384ELi128ELb0ELb1ELb1EEEEEEEEEvNT_6ParamsE,"ax",@progbits
	.align	128
.text._ZN7cutlass13device_kernelIN5flash11enable_sm90INS1_16FlashAttnFwdSm90INS1_25CollectiveMainloopFwdSm90ILi2EN4cute5tupleIJNS5_1CILi1EEES8_S8_EEENS6_IJNS7_ILi192EEENS7_ILi128EEENS7_ILi96EEEEEELi96ENS_12float_e4m3_tEfNS_4arch4Sm90ELb0ELb1ELb0ELb0ELb0ELb0ELb0ELb1ELb1ELb1ELb0ELb0EEENS1_21CollectiveEpilogueFwdINS6_IJSA_SC_SB_EEES9_NS_10bfloat16_tESG_Li384ELb0ELb1ELb0ELb1EEENS1_30DynamicPersistentTileSchedulerILi384ELi128ELb0ELb1ELb1EEEEEEEEEvNT_6ParamsE:
        .type           _ZN7cutlass13device_kernelIN5flash11enable_sm90INS1_16FlashAttnFwdSm90INS1_25CollectiveMainloopFwdSm90ILi2EN4cute5tupleIJNS5_1CILi1EEES8_S8_EEENS6_IJNS7_ILi192EEENS7_ILi128EEENS7_ILi96EEEEEELi96ENS_12float_e4m3_tEfNS_4arch4Sm90ELb0ELb1ELb0ELb0ELb0ELb0ELb0ELb1ELb1ELb1ELb0ELb0EEENS1_21CollectiveEpilogueFwdINS6_IJSA_SC_SB_EEES9_NS_10bfloat16_tESG_Li384ELb0ELb1ELb0ELb1EEENS1_30DynamicPersistentTileSchedulerILi384ELi128ELb0ELb1ELb1EEEEEEEEEvNT_6ParamsE,@function
        .size           _ZN7cutlass13device_kernelIN5flash11enable_sm90INS1_16FlashAttnFwdSm90INS1_25CollectiveMainloopFwdSm90ILi2EN4cute5tupleIJNS5_1CILi1EEES8_S8_EEENS6_IJNS7_ILi192EEENS7_ILi128EEENS7_ILi96EEEEEELi96ENS_12float_e4m3_tEfNS_4arch4Sm90ELb0ELb1ELb0ELb0ELb0ELb0ELb0ELb1ELb1ELb1ELb0ELb0EEENS1_21CollectiveEpilogueFwdINS6_IJSA_SC_SB_EEES9_NS_10bfloat16_tESG_Li384ELb0ELb1ELb0ELb1EEENS1_30DynamicPersistentTileSchedulerILi384ELi128ELb0ELb1ELb1EEEEEEEEEvNT_6ParamsE,(.L_x_12982 - _ZN7cutlass13device_kernelIN5flash11enable_sm90INS1_16FlashAttnFwdSm90INS1_25CollectiveMainloopFwdSm90ILi2EN4cute5tupleIJNS5_1CILi1EEES8_S8_EEENS6_IJNS7_ILi192EEENS7_ILi128EEENS7_ILi96EEEEEELi96ENS_12float_e4m3_tEfNS_4arch4Sm90ELb0ELb1ELb0ELb0ELb0ELb0ELb0ELb1ELb1ELb1ELb0ELb0EEENS1_21CollectiveEpilogueFwdINS6_IJSA_SC_SB_EEES9_NS_10bfloat16_tESG_Li384ELb0ELb1ELb0ELb1EEENS1_30DynamicPersistentTileSchedulerILi384ELi128ELb0ELb1ELb1EEEEEEEEEvNT_6ParamsE)
        .other          _ZN7cutlass13device_kernelIN5flash11enable_sm90INS1_16FlashAttnFwdSm90INS1_25CollectiveMainloopFwdSm90ILi2EN4cute5tupleIJNS5_1CILi1EEES8_S8_EEENS6_IJNS7_ILi192EEENS7_ILi128EEENS7_ILi96EEEEEELi96ENS_12float_e4m3_tEfNS_4arch4Sm90ELb0ELb1ELb0ELb0ELb0ELb0ELb0ELb1ELb1ELb1ELb0ELb0EEENS1_21CollectiveEpilogueFwdINS6_IJSA_SC_SB_EEES9_NS_10bfloat16_tESG_Li384ELb0ELb1ELb0ELb1EEENS1_30DynamicPersistentTileSchedulerILi384ELi128ELb0ELb1ELb1EEEEEEEEEvNT_6ParamsE,@"STO_CUDA_ENTRY STV_DEFAULT"
_ZN7cutlass13device_kernelIN5flash11enable_sm90INS1_16FlashAttnFwdSm90INS1_25CollectiveMainloopFwdSm90ILi2EN4cute5tupleIJNS5_1CILi1EEES8_S8_EEENS6_IJNS7_ILi192EEENS7_ILi128EEENS7_ILi96EEEEEELi96ENS_12float_e4m3_tEfNS_4arch4Sm90ELb0ELb1ELb0ELb0ELb0ELb0ELb0ELb1ELb1ELb1ELb0ELb0EEENS1_21CollectiveEpilogueFwdINS6_IJSA_SC_SB_EEES9_NS_10bfloat16_tESG_Li384ELb0ELb1ELb0ELb1EEENS1_30DynamicPersistentTileSchedulerILi384ELi128ELb0ELb1ELb1EEEEEEEEEvNT_6ParamsE:
        /* <DEDUP_REMOVED lines=18> */
.L_x_9113:
[----:B------:R-:W-:Y:S05]  /*0120*/  BSYNC B0 ;  /* 0x0000000000007941 */ /* 0x000fea0003800000 */
.L_x_9112:
        /* <DEDUP_REMOVED lines=41> */
.L_x_9114:
        /* <DEDUP_REMOVED lines=22> */
.L_x_9115:
        /* <DEDUP_REMOVED lines=18> */
.L_x_9116:
        /* <DEDUP_REMOVED lines=22> */
.L_x_9117:
        /* <DEDUP_REMOVED lines=22> */
.L_x_9118:
[----:B------:R-:W-:Y:S01]  /*0900*/  PLOP3.LUT P0, PT, PT, PT, UP0, 0x80, 0x0 ;  /* 0x000000000000781c */ /* 0x000fe20003f0f008 */
[----:B------:R-:W-:Y:S01]  /*0910*/  UMOV UR42, 0x1 ;  /* 0x00000001002a7882 */ /* 0x000fe20000000000 */
[----:B------:R-:W-:Y:S01]  /*0920*/  NOP ;  /* 0x0000000000007918 */ /* 0x000fe20000000000 */
[----:B------:R-:W-:Y:S01]  /*0930*/  USEL UR42, UR42, 0x2, !UP0 ;  /* 0x000000022a2a7887 */ /* 0x000fe2000c000000 */
[----:B------:R-:W-:Y:S01]  /*0940*/  ULDC.64 UR46, c[0x0][0x208] ;  /* 0x00008200002e7ab9 */ /* 0x000fe20000000a00 */
[----:B012-4-:R-:W-:Y:S08]  /*0950*/  BAR.SYNC.DEFER_BLOCKING 0x0 ;  /* 0x0000000000007b1d */ /* 0x017ff00000010000 */
[----:B------:R-:W-:Y:S05]  /*0960*/  @!P0 BRA `(.L_x_9119) ;  /* 0x000000e000a08947 */ /* 0x000fea0003800000 */
.L_x_9120:
[----:B------:R-:W-:-:S08]  /*0970*/  NOP ;  /* 0x0000000000007918 */ /* 0x000fd00000000000 */
[----:B------:R-:W0:Y:S02]  /*0980*/  USETMAXREG.TRY_ALLOC.CTAPOOL UP0, 0xa0 ;  /* 0x000000a0000079c8 */ /* 0x000e240008000600 */
[----:B0-----:R-:W-:-:S13]  /*0990*/  PLOP3.LUT P0, PT, PT, PT, UP0, 0x80, 0x0 ;  /* 0x000000000000781c */ /* 0x001fda0003f0f008 */
[----:B------:R-:W-:Y:S05]  /*09a0*/  @!P0 BRA `(.L_x_9120) ;  /* 0xfffffffc00f08947 */ /* 0x000fea000383ffff */
[----:B------:R-:W0:Y:S08]  /*09b0*/  S2UR UR4, SR_CTAID.X ;  /* 0x00000000000479c3 */ /* 0x000e300000002500 */
[----:B------:R-:W-:Y:S08]  /*09c0*/  BAR.ARV 0x4, 0x200 ;  /* 0x0108000000007b1d */ /* 0x000ff00000002000 */
[----:B------:R-:W0:Y:S08]  /*09d0*/  LDC R0, c[0x0][0xc38] ;  /* 0x00030e00ff007b82 */ /* 0x000e300000000800 */
[----:B------:R-:W-:Y:S06]  /*09e0*/  BAR.ARV 0x8, 0x200 ;  /* 0x0208000000007b1d */ /* 0x000fec0000002000 */
        /* <DEDUP_REMOVED lines=10> */
[CC--:B------:R-:W-:Y:S02]  /*0a90*/  LEA.HI R2, R0.reuse, R10.reuse, RZ, 0x4 ;  /* 0x0000000a00027211 */ /* 0x0c0fe400078f20ff */
        /* <DEDUP_REMOVED lines=37> */
[----:B------:R-:W-:Y:S01]  /*0cf0*/  IMAD R156, R4, 0x40, R7 ;  /* 0x00000040049c7824 */ /* 0x000fe200078e0207 */
[----:B------:R-:W-:Y:S01]  /*0d00*/  SHF.R.S32.HI R2, RZ, 0x1f, R22 ;  /* 0x0000001fff027819 */ /* 0x000fe20000011416 */
[----:B------:R-:W-:Y:S01]  /*0d10*/  IMAD.IADD R3, R152, 0x1, -R3 ;  /* 0x0000000198037824 */ /* 0x000fe200078e0a03 */
[----:B------:R-:W-:Y:S01]  /*0d20*/  SHF.R.S32.HI R0, RZ, 0x1f, R23 ;  /* 0x0000001fff007819 */ /* 0x000fe20000011417 */
[----:B------:R-:W-:Y:S02]  /*0d30*/  IMAD.IADD R16, R154, 0x1, -R5 ;  /* 0x000000019a107824 */ /* 0x000fe400078e0a05 */
[----:B------:R-:W-:-:S07]  /*0d40*/  IMAD R17, R3, 0x8, R156 ;  /* 0x0000000803117824 */ /* 0x000fce00078e029c */
.L_x_9213:
        /* <DEDUP_REMOVED lines=12> */
[----:B01234-:R-:W-:Y:S05]  /*0e10*/  @!P0 BRA `(.L_x_9121) ;  /* 0x0000000000208947 */ /* 0x01ffea0003800000 */
        /* <DEDUP_REMOVED lines=8> */
.L_x_9121:
[----:B------:R-:W-:Y:S01]  /*0ea0*/  ULDC UR6, c[0x0][0xc54] ;  /* 0x0003150000067ab9 */ /* 0x000fe20000000800 */
[----:B------:R-:W-:Y:S01]  /*0eb0*/  UMOV UR8, UR7 ;  /* 0x0000000700087c82 */ /* 0x000fe20008000000 */
[----:B------:R-:W-:-:S11]  /*0ec0*/  UISETP.NE.AND UP0, UPT, UR6, 0x1, UPT ;  /* 0x000000010600788c */ /* 0x000fd6000bf05270 */
[----:B------:R-:W-:Y:S02]  /*0ed0*/  @UP0 ULDC.64 UR10, c[0x0][0xc58] ;  /* 0x00031600000a0ab9 */ /* 0x000fe40000000a00 */
[----:B------:R-:W-:-:S04]  /*0ee0*/  UIMAD.WIDE.U32 UR4, UR7, UR10, URZ ;  /* 0x0000000a070472a5 */ /* 0x000fc8000f8e003f */
[----:B------:R-:W-:-:S04]  /*0ef0*/  @UP0 USHF.R.U32.HI UR8, URZ, UR11, UR5 ;  /* 0x0000000b3f080299 */ /* 0x000fc80008011605 */
[----:B------:R-:W-:-:S12]  /*0f00*/  UIMAD UR4, UR8, UR6, URZ ;  /* 0x00000006080472a4 */ /* 0x000fd8000f8e023f */
.L_x_9122:
        /* <DEDUP_REMOVED lines=19> */
[----:B------:R-:W-:-:S02]  /*1040*/  ULOP3.LUT UR8, URZ, UR8, URZ, 0x33, !UPT ;  /* 0x000000083f087292 */ /* 0x000fc4000f8e333f */
        /* <DEDUP_REMOVED lines=49> */
[----:B------:R-:W-:Y:S02]  /*1360*/  UIMAD UR39, UR4, 0xc0, URZ ;  /* 0x000000c0042778a4 */ /* 0x000fe4000f8e023f */
        /* <DEDUP_REMOVED lines=27> */
.L_x_9124:
[----:B------:R-:W-:-:S11]  /*1520*/  UISETP.NE.AND UP0, UPT, UR5, 0x1, UPT ;  /* 0x000000010500788c */ /* 0x000fd6000bf05270 */
[----:B------:R-:W-:Y:S02]  /*1530*/  @UP0 ULDC.64 UR8, c[0x0][0x9e8] ;  /* 0x00027a0000080ab9 */ /* 0x000fe40000000a00 */
[----:B------:R-:W-:-:S04]  /*1540*/  UIMAD.WIDE.U32 UR6, UR4, UR8, URZ ;  /* 0x00000008040672a5 */ /* 0x000fc8000f8e003f */
[----:B------:R-:W-:-:S12]  /*1550*/  @UP0 USHF.R.U32.HI UR4, URZ, UR9, UR7 ;  /* 0x000000093f040299 */ /* 0x000fd80008011607 */
.L_x_9125:
[----:B------:R-:W-:-:S06]  /*1560*/  UIMAD UR4, UR4, UR5, UR5 ;  /* 0x00000005040472a4 */ /* 0x000fcc000f8e0205 */
[----:B------:R-:W-:-:S07]  /*1570*/  VIMNMX R0, R0, UR4, PT ;  /* 0x0000000400007c48 */ /* 0x000fce000bfe0100 */
.L_x_9123:
        /* <DEDUP_REMOVED lines=29> */
.L_x_9127:
[----:B------:R-:W-:-:S11]  /*1750*/  UISETP.NE.AND UP0, UPT, UR5, 0x1, UPT ;  /* 0x000000010500788c */ /* 0x000fd6000bf05270 */
[----:B------:R-:W-:Y:S02]  /*1760*/  @UP0 ULDC.64 UR10, c[0x0][0x9e8] ;  /* 0x00027a00000a0ab9 */ /* 0x000fe40000000a00 */
[----:B------:R-:W-:-:S04]  /*1770*/  UIMAD.WIDE.U32 UR6, UR4, UR10, URZ ;  /* 0x0000000a040672a5 */ /* 0x000fc8000f8e003f */
[----:B------:R-:W-:-:S12]  /*1780*/  @UP0 USHF.R.U32.HI UR4, URZ, UR11, UR7 ;  /* 0x0000000b3f040299 */ /* 0x000fd80008011607 */
.L_x_9128:
[----:B------:R-:W-:-:S04]  /*1790*/  UIMAD UR4, UR4, UR5, URZ ;  /* 0x00000005040472a4 */ /* 0x000fc8000f8e023f */
[----:B------:R-:W-:-:S04]  /*17a0*/  UISETP.LT.AND UP0, UPT, UR9, UR4, UPT ;  /* 0x000000040900728c */ /* 0x000fc8000bf01270 */
[----:B------:R-:W-:-:S12]  /*17b0*/  USEL UR9, UR9, UR4, !UP0 ;  /* 0x0000000409097287 */ /* 0x000fd8000c000000 */
.L_x_9126:
[----:B------:R-:W-:Y:S01]  /*17c0*/  USHF.R.S32.HI UR4, URZ, 0x1f, UR9 ;  /* 0x0000001f3f047899 */ /* 0x000fe20008011409 */
[----:B------:R-:W-:Y:S02]  /*17d0*/  PLOP3.LUT P0, PT, PT, PT, PT, 0x80, 0x0 ;  /* 0x000000000000781c */ /* 0x000fe40003f0f070 */
[----:B------:R-:W-:Y:S01]  /*17e0*/  CS2R R20, SRZ ;  /* 0x0000000000147805 */ /* 0x000fe2000001ff00 */
[----:B------:R-:W-:Y:S01]  /*17f0*/  IMAD.MOV.U32 R3, RZ, RZ, RZ ;  /* 0x000000ffff037224 */ /* 0x000fe200078e00ff */
        /* <DEDUP_REMOVED lines=29> */
[----:B------:R-:W-:Y:S06]  /*19d0*/  @!P1 BRA `(.L_x_9129) ;  /* 0x000000b400489947 */ /* 0x000fec0003800000 */
[----:B------:R-:W0:Y:S01]  /*19e0*/  SHFL.IDX PT, R0, R155, RZ, 0x1f ;  /* 0x00001fff9b007589 */ /* 0x000e2200000e0000 */
[----:B------:R-:W1:Y:S01]  /*19f0*/  S2UR UR44, SR_CgaCtaId ;  /* 0x00000000002c79c3 */ /* 0x000e620000008800 */
[----:B------:R-:W-:Y:S01]  /*1a00*/  UMOV UR45, 0x400 ;  /* 0x00000400002d7882 */ /* 0x000fe20000000000 */
        /* <DEDUP_REMOVED lines=28> */
.L_x_9130:
        /* <DEDUP_REMOVED lines=9> */
.L_x_9302:
[----:B------:R-:W-:Y:S05]  /*1c60*/  @!P0 BRA `(.L_x_9132) ;  /* 0x0000000000048947 */ /* 0x000fea0003800000 */
[----:B------:R-:W-:Y:S01]  /*1c70*/  BPT.TRAP 0x1 ;  /* 0x000000040000795c */ /* 0x000fe20000300000 */
.L_x_9132:
[----:B------:R-:W-:Y:S02]  /*1c80*/  IMAD.U32 R5, RZ, RZ, UR36 ;  /* 0x00000024ff057e24 */ /* 0x000fe4000f8e00ff */
[----:B0-----:R-:W-:-:S03]  /*1c90*/  IMAD.U32 R0, RZ, RZ, UR48 ;  /* 0x00000030ff007e24 */ /* 0x001fc6000f8e00ff */
[----:B------:R-:W-:Y:S02]  /*1ca0*/  LEA R5, R5, UR45, 0x3 ;  /* 0x0000002d05057c11 */ /* 0x000fe4000f8e18ff */
[----:B------:R-:W-:-:S04]  /*1cb0*/  SHF.L.U32 R0, R0, 0x1f, RZ ;  /* 0x0000001f00007819 */ /* 0x000fc800000006ff */
[----:B------:R0:W1:Y:S01]  /*1cc0*/  SYNCS.PHASECHK.TRANS64.TRYWAIT P2, [R5+URZ+0x19c30], R0 ;  /* 0x019c3000050075a7 */ /* 0x000062000804017f */
[----:B------:R-:W-:Y:S05]  /*1cd0*/  @!P0 BRA `(.L_x_9133) ;  /* 0x0000000000048947 */ /* 0x000fea0003800000 */
[----:B------:R-:W-:Y:S01]  /*1ce0*/  BPT.TRAP 0x1 ;  /* 0x000000040000795c */ /* 0x000fe20000300000 */
.L_x_9133:
[----:B------:R-:W2:Y:S02]  /*1cf0*/  S2R R2, SR_TID.X ;  /* 0x0000000000027919 */ /* 0x000ea40000002100 */
[----:B--2---:R-:W-:Y:S01]  /*1d00*/  LOP3.LUT P1, RZ, R2, 0x7f, RZ, 0xc0, !PT ;  /* 0x0000007f02ff7812 */ /* 0x004fe2000782c0ff */
[----:B-1----:R-:W-:-:S12]  /*1d10*/  @P2 BRA `(.L_x_9134) ;  /* 0x0000000000082947 */ /* 0x002fd80003800000 */
[----:B------:R-:W1:Y:S02]  /*1d20*/  SYNCS.PHASECHK.TRANS64.TRYWAIT P2, [R5+URZ+0x19c30], R0 ;  /* 0x019c3000050075a7 */ /* 0x000e64000804017f */
[----:B-1----:R-:W-:Y:S05]  /*1d30*/  @!P2 BRA `(.L_x_9135) ;  /* 0x0000011000a4a947 */ /* 0x002fea0003800000 */
.L_x_9134:
        /* <DEDUP_REMOVED lines=17> */
[----:B------:R-:W-:-:S02]  /*1e50*/  UIMAD UR14, UR36, 0x300, UR16 ;  /* 0x00000300240e78a4 */ /* 0x000fc4000f8e0210 */
[----:B------:R-:W-:Y:S01]  /*1e60*/  UIADD3 UR8, UR12, 0x300, URZ ;  /* 0x000003000c087890 */ /* 0x000fe2000fffe03f */
[----:B------:R-:W-:Y:S01]  /*1e70*/  IMAD R9, R88, R3, 0x80 ;  /* 0x0000008058097424 */ /* 0x000fe200078e0203 */
[----:B------:R-:W-:Y:S02]  /*1e80*/  UIADD3 UR6, UR14, 0x100, URZ ;  /* 0x000001000e067890 */ /* 0x000fe4000fffe03f */
[----:B------:R-:W-:Y:S01]  /*1e90*/  UIADD3 UR10, UR14, 0x200, URZ ;  /* 0x000002000e0a7890 */ /* 0x000fe2000fffe03f */
[----:B------:R-:W-:Y:S01]  /*1ea0*/  VIADD R3, R9, 0x1 ;  /* 0x0000000109037836 */ /* 0x000fe20000000000 */
[----:B------:R-:W-:Y:S01]  /*1eb0*/  UMOV UR9, 0xc0000010 ;  /* 0xc000001000097882 */ /* 0x000fe20000000000 */
[----:B------:R-:W-:Y:S01]  /*1ec0*/  QGMMA.64x128x32.F32.E4M3.E4M3 R24, gdesc[UR12], RZ, !UPT, gsb0 ;  /* 0x01e000000c1879f3 */ /* 0x000fe2000c0008ff */
[----:B------:R-:W-:Y:S01]  /*1ed0*/  UMOV UR11, 0xc0000010 ;  /* 0xc0000010000b7882 */ /* 0x000fe20000000000 */
[----:B------:R-:W-:Y:S01]  /*1ee0*/  IMAD R3, R16, -0x2, R3 ;  /* 0xfffffffe10037824 */ /* 0x000fe200078e0203 */
[----:B------:R-:W-:Y:S01]  /*1ef0*/  ULDC UR18, c[0x0][0x9dc] ;  /* 0x0002770000127ab9 */ /* 0x000fe20000000800 */
[----:B------:R-:W-:-:S02]  /*1f00*/  WARPGROUP.DEPBAR.LE gsb0, 0x0 ;  /* 0x00008000000079c5 */ /* 0x000fc40000010000 */
[----:B------:R-:W-:-:S06]  /*1f10*/  WARPGROUP.ARRIVE ;  /* 0x00000000000079c5 */ /* 0x000fcc0000000000 */
[----:B------:R-:W-:Y:S01]  /*1f20*/  QGMMA.64x128x32.F32.E4M3.E4M3 R24, gdesc[UR4], R24, gsb0 ;  /* 0x01e00000041879f3 */ /* 0x000fe20008000818 */
        /* <DEDUP_REMOVED lines=9> */
[----:B------:R-:W-:Y:S01]  /*1fc0*/  ULDC.64 UR6, c[0x0][0x9e0] ;  /* 0x0002780000067ab9 */ /* 0x000fe20000000a00 */
[----:B------:R-:W-:Y:S01]  /*1fd0*/  LEA R5, R88, 0xffffff80, 0x7 ;  /* 0xffffff8058057811 */ /* 0x000fe200078e38ff */
[----:B------:R-:W-:Y:S01]  /*1fe0*/  UISETP.GE.AND UP1, UPT, UR7, 0x1, UPT ;  /* 0x000000010700788c */ /* 0x000fe2000bf26270 */
[----:B------:R-:W-:Y:S01]  /*1ff0*/  @!P1 PRMT R0, RZ, 0x654, R0 ;  /* 0x00000654ff009816 */ /* 0x000fe20000000000 */
[----:B------:R-:W2:Y:S04]  /*2000*/  SHFL.IDX PT, R13, R2, RZ, 0x1c1f ;  /* 0x001c1fff020d7589 */ /* 0x000ea800000e0000 */
[----:B------:R-:W-:Y:S01]  /*2010*/  PLOP3.LUT P2, PT, PT, PT, UP1, 0x40, 0x0 ;  /* 0x000000000000781c */ /* 0x000fe20003f4e818 */
[----:B------:R-:W-:-:S02]  /*2020*/  WARPGROUP.DEPBAR.LE gsb0, 0x0 ;  /* 0x00008000000079c5 */ /* 0x000fc40000010000 */
[----:B------:R-:W-:-:S06]  /*2030*/  WARPGROUP.ARRIVE ;  /* 0x00000000000079c5 */ /* 0x000fcc0000000000 */
[----:B------:R-:W-:Y:S01]  /*2040*/  QGMMA.64x128x32.F32.E4M3.E4M3 R24, gdesc[UR8], R24, gsb0 ;  /* 0x01e00000081879f3 */ /* 0x000fe20008000818 */
[----:B------:R-:W-:Y:S02]  /*2050*/  ULOP3.LUT UR10, URZ, UR18, URZ, 0x33, !UPT ;  /* 0x000000123f0a7292 */ /* 0x000fe4000f8e333f */
        /* <DEDUP_REMOVED lines=24> */
.L_x_9138:
[----:B------:R-:W-:-:S06]  /*21e0*/  UISETP.NE.AND UP2, UPT, UR7, 0x1, UPT ;  /* 0x000000010700788c */ /* 0x000fcc000bf45270 */
[----:B------:R-:W-:-:S05]  /*21f0*/  PLOP3.LUT P2, PT, PT, PT, UP2, 0x80, 0x0 ;  /* 0x000000000000781c */ /* 0x000fca0003f4f028 */
[----:B------:R-:W-:-:S08]  /*2200*/  @UP2 ULDC.64 UR10, c[0x0][0x9e8] ;  /* 0x00027a00000a2ab9 */ /* 0x000fd00000000a00 */
[----:B------:R-:W-:-:S05]  /*2210*/  @P2 IMAD.HI.U32 R3, R8, UR10, RZ ;  /* 0x0000000a08032c27 */ /* 0x000fca000f8e00ff */
[----:B------:R-:W-:-:S07]  /*2220*/  @P2 SHF.R.U32.HI R8, RZ, UR11, R3 ;  /* 0x0000000bff082c19 */ /* 0x000fce0008011603 */
.L_x_9139:
[----:B------:R-:W-:Y:S05]  /*2230*/  BSYNC B0 ;  /* 0x0000000000007941 */ /* 0x000fea0003800000 */
.L_x_9137:
[----:B------:R-:W-:-:S04]  /*2240*/  IMAD R3, R8, UR7, -R5 ;  /* 0x0000000708037c24 */ /* 0x000fc8000f8e0a05 */
[----:B------:R-:W-:-:S05]  /*2250*/  IMAD R3, R16, -0x2, R3 ;  /* 0xfffffffe10037824 */ /* 0x000fca00078e0203 */
[----:B------:R-:W-:Y:S02]  /*2260*/  VIMNMX R4, R4, R3, !PT ;  /* 0x0000000304047248 */ /* 0x000fe40007fe0100 */
[----:B------:R-:W-:-:S07]  /*2270*/  VIADDMNMX R0, R3, UR7, R0, PT ;  /* 0x0000000703007c46 */ /* 0x000fce000b800100 */
.L_x_9136:
[C---:B------:R-:W-:Y:S02]  /*2280*/  ISETP.GE.AND P4, PT, R9.reuse, 0x9, PT ;  /* 0x000000090900780c */ /* 0x040fe40003f86270 */
[C---:B------:R-:W-:Y:S02]  /*2290*/  ISETP.GE.AND P2, PT, R9.reuse, 0x2, PT ;  /* 0x000000020900780c */ /* 0x040fe40003f46270 */
[----:B------:R-:W-:Y:S02]  /*22a0*/  ISETP.GE.AND P5, PT, R9, 0xa, PT ;  /* 0x0000000a0900780c */ /* 0x000fe40003fa6270 */
[----:B------:R-:W-:Y:S02]  /*22b0*/  LOP3.LUT R18, R18, 0xfffffffd, RZ, 0xc0, !PT ;  /* 0xfffffffd12127812 */ /* 0x000fe400078ec0ff */
[----:B------:R-:W-:-:S04]  /*22c0*/  ISETP.GT.AND P3, PT, R4, 0x1, !P2 ;  /* 0x000000010400780c */ /* 0x000fc80005764270 */
[----:B------:R-:W-:Y:S02]  /*22d0*/  ISETP.LT.OR P3, PT, R0, 0x2, P3 ;  /* 0x000000020000780c */ /* 0x000fe40001f61670 */
[----:B------:R-:W-:Y:S02]  /*22e0*/  @P4 LOP3.LUT R18, R18, 0x2, RZ, 0xfc, !PT ;  /* 0x0000000212124812 */ /* 0x000fe400078efcff */
[----:B------:R-:W-:Y:S02]  /*22f0*/  FSEL R25, R25, -INF , !P3 ;  /* 0xff80000019197808 */ /* 0x000fe40005800000 */
[----:B------:R-:W-:Y:S02]  /*2300*/  LOP3.LUT R18, R18, 0xfffffffb, RZ, 0xc0, !PT ;  /* 0xfffffffb12127812 */ /* 0x000fe400078ec0ff */
[----:B------:R-:W-:Y:S02]  /*2310*/  ISETP.GT.AND P4, PT, R4, 0x8, !P4 ;  /* 0x000000080400780c */ /* 0x000fe40006784270 */
[----:B------:R-:W-:-:S02]  /*2320*/  @P5 LOP3.LUT R18, R18, 0x4, RZ, 0xfc, !PT ;  /* 0x0000000412125812 */ /* 0x000fc400078efcff */
[----:B------:R-:W-:Y:S02]  /*2330*/  ISETP.GT.AND P3, PT, R4, 0x9, !P5 ;  /* 0x000000090400780c */ /* 0x000fe40006f64270 */
[C---:B------:R-:W-:Y:S02]  /*2340*/  ISETP.GE.AND P5, PT, R9.reuse, 0x11, PT ;  /* 0x000000110900780c */ /* 0x040fe40003fa6270 */
[C---:B------:R-:W-:Y:S02]  /*2350*/  ISETP.LT.OR P4, PT, R0.reuse, 0x9, P4 ;  /* 0x000000090000780c */ /* 0x040fe40002781670 */
[----:B------:R-:W-:Y:S02]  /*2360*/  ISETP.LT.OR P3, PT, R0, 0xa, P3 ;  /* 0x0000000a0000780c */ /* 0x000fe40001f61670 */
[----:B------:R-:W-:Y:S02]  /*2370*/  FSEL R28, R28, -INF , !P4 ;  /* 0xff8000001c1c7808 */ /* 0x000fe40006000000 */
[----:B------:R-:W-:-:S02]  /*2380*/  ISETP.GE.AND P4, PT, R9, 0x12, PT ;  /* 0x000000120900780c */ /* 0x000fc40003f86270 */
[----:B------:R-:W-:Y:S02]  /*2390*/  LOP3.LUT R18, R18, 0xfffffff7, RZ, 0xc0, !PT ;  /* 0xfffffff712127812 */ /* 0x000fe400078ec0ff */
[----:B------:R-:W-:Y:S02]  /*23a0*/  FSEL R29, R29, -INF , !P3 ;  /* 0xff8000001d1d7808 */ /* 0x000fe40005800000 */
[----:B------:R-:W-:Y:S02]  /*23b0*/  ISETP.GT.AND P3, PT, R4, 0x10, !P5 ;  /* 0x000000100400780c */ /* 0x000fe40006f64270 */
[----:B------:R-:W-:Y:S02]  /*23c0*/  @P5 LOP3.LUT R18, R18, 0x8, RZ, 0xfc, !PT ;  /* 0x0000000812125812 */ /* 0x000fe400078efcff */
[----:B------:R-:W-:Y:S02]  /*23d0*/  ISETP.LT.OR P3, PT, R0, 0x11, P3 ;  /* 0x000000110000780c */ /* 0x000fe40001f61670 */
[----:B------:R-:W-:-:S02]  /*23e0*/  LOP3.LUT R18, R18, 0xfdffffff, RZ, 0xc0, !PT ;  /* 0xfdffffff12127812 */ /* 0x000fc400078ec0ff */
[----:B------:R-:W-:Y:S02]  /*23f0*/  FSEL R32, R32, -INF , !P3 ;  /* 0xff80000020207808 */ /* 0x000fe40005800000 */
[----:B------:R-:W-:Y:S02]  /*2400*/  @P4 LOP3.LUT R18, R18, 0x2000000, RZ, 0xfc, !PT ;  /* 0x0200000012124812 */ /* 0x000fe400078efcff */
[----:B------:R-:W-:Y:S02]  /*2410*/  ISETP.GT.AND P3, PT, R4, 0x11, !P4 ;  /* 0x000000110400780c */ /* 0x000fe40006764270 */
[----:B------:R-:W-:Y:S02]  /*2420*/  ISETP.GE.AND P4, PT, R9, 0x19, PT ;  /* 0x000000190900780c */ /* 0x000fe40003f86270 */
[----:B------:R-:W-:Y:S02]  /*2430*/  ISETP.LT.OR P3, PT, R0, 0x12, P3 ;  /* 0x000000120000780c */ /* 0x000fe40001f61670 */
[----:B------:R-:W-:-:S02]  /*2440*/  LOP3.LUT R18, R18, 0xfeffffff, RZ, 0xc0, !PT ;  /* 0xfeffffff12127812 */ /* 0x000fc400078ec0ff */
        /* <DEDUP_REMOVED lines=150> */
[----:B------:R-:W-:Y:S02]  /*2db0*/  ISETP.GE.AND P6, PT, R9, 0x7a, PT ;  /* 0x0000007a0900780c */ /* 0x000fe40003fc6270 */
[----:B------:R-:W0:Y:S11]  /*2dc0*/  SHFL.IDX PT, R9, R2, 0x1, 0x1c1f ;  /* 0x003c1f0002097f89 */ /* 0x000e3600000e0000 */
[----:B------:R-:W-:-:S02]  /*2dd0*/  @P6 LOP3.LUT R18, R18, 0x8000000, RZ, 0xfc, !PT ;  /* 0x0800000012126812 */ /* 0x000fc400078efcff */
[----:B------:R-:W-:-:S04]  /*2de0*/  ISETP.GT.AND P6, PT, R4, 0x79, !P6 ;  /* 0x000000790400780c */ /* 0x000fc800077c4270 */
[----:B------:R-:W-:-:S04]  /*2df0*/  ISETP.LT.OR P6, PT, R0, 0x7a, P6 ;  /* 0x0000007a0000780c */ /* 0x000fc800037c1670 */
[----:B------:R-:W-:Y:S02]  /*2e00*/  FSEL R85, R85, -INF , !P6 ;  /* 0xff80000055557808 */ /* 0x000fe40007000000 */
[----:B------:R-:W-:Y:S01]  /*2e10*/  PLOP3.LUT P6, PT, PT, PT, UP1, 0x40, 0x0 ;  /* 0x000000000000781c */ /* 0x000fe20003fce818 */
[----:B0-----:R-:W-:Y:S01]  /*2e20*/  IMAD.IADD R4, R12, 0x1, R9 ;  /* 0x000000010c047824 */ /* 0x001fe200078e0209 */
[----:B------:R-:W-:-:S11]  /*2e30*/  VIADDMNMX R0, R9, R11, R10, PT ;  /* 0x0000000b09007246 */ /* 0x000fd6000380010a */
        /* <DEDUP_REMOVED lines=15> */
.L_x_9142:
[----:B------:R-:W-:-:S06]  /*2f30*/  UISETP.NE.AND UP2, UPT, UR7, 0x1, UPT ;  /* 0x000000010700788c */ /* 0x000fcc000bf45270 */
[----:B------:R-:W-:-:S05]  /*2f40*/  PLOP3.LUT P6, PT, PT, PT, UP2, 0x80, 0x0 ;  /* 0x000000000000781c */ /* 0x000fca0003fcf028 */
[----:B------:R-:W-:-:S08]  /*2f50*/  @UP2 ULDC.64 UR10, c[0x0][0x9e8] ;  /* 0x00027a00000a2ab9 */ /* 0x000fd00000000a00 */
[----:B------:R-:W-:Y:S01]  /*2f60*/  @P6 IMAD.HI.U32 R8, R2, UR10, RZ ;  /* 0x0000000a02086c27 */ /* 0x000fe2000f8e00ff */
[----:B------:R-:W-:-:S13]  /*2f70*/  PLOP3.LUT P6, PT, PT, PT, UP2, 0x80, 0x0 ;  /* 0x000000000000781c */ /* 0x000fda0003fcf028 */
[----:B------:R-:W-:-:S07]  /*2f80*/  @P6 SHF.R.U32.HI R2, RZ, UR11, R8 ;  /* 0x0000000bff026c19 */ /* 0x000fce0008011608 */
.L_x_9143:
[----:B------:R-:W-:Y:S05]  /*2f90*/  BSYNC B0 ;  /* 0x0000000000007941 */ /* 0x000fea0003800000 */
.L_x_9141:
[----:B------:R-:W-:-:S04]  /*2fa0*/  IMAD R5, R2, UR7, -R5 ;  /* 0x0000000702057c24 */ /* 0x000fc8000f8e0a05 */
[----:B------:R-:W-:-:S05]  /*2fb0*/  IMAD R5, R16, -0x2, R5 ;  /* 0xfffffffe10057824 */ /* 0x000fca00078e0205 */
[----:B------:R-:W-:Y:S02]  /*2fc0*/  VIMNMX R4, R4, R5, !PT ;  /* 0x0000000504047248 */ /* 0x000fe40007fe0100 */
[----:B------:R-:W-:-:S07]  /*2fd0*/  VIADDMNMX R0, R5, UR7, R0, PT ;  /* 0x0000000705007c46 */ /* 0x000fce000b800100 */
.L_x_9140:
[----:B------:R-:W-:Y:S01]  /*2fe0*/  ISETP.GT.AND P2, PT, R4, 0x1, !P2 ;  /* 0x000000010400780c */ /* 0x000fe20005744270 */
[----:B------:R-:W-:Y:S01]  /*2ff0*/  @UP0 ULDC UR10, c[0x0][0x44c] ;  /* 0x00011300000a0ab9 */ /* 0x000fe20000000800 */
[----:B------:R-:W-:Y:S01]  /*3000*/  LOP3.LUT P6, RZ, R18, 0x8, RZ, 0xc0, !PT ;  /* 0x0000000812ff7812 */ /* 0x000fe200078cc0ff */
[----:B------:R-:W-:Y:S01]  /*3010*/  UIMAD.WIDE.U32 UR10, UR39, UR10, URZ ;  /* 0x0000000a270a72a5 */ /* 0x000fe2000f8e003f */
[----:B------:R-:W-:Y:S01]  /*3020*/  ISETP.LT.OR P2, PT, R0, 0x2, P2 ;  /* 0x000000020000780c */ /* 0x000fe20001741670 */
[----:B------:R-:W-:Y:S01]  /*3030*/  @UP0 ULDC UR15, c[0x0][0x450] ;  /* 0x00011400000f0ab9 */ /* 0x000fe20000000800 */
[----:B------:R-:W-:Y:S01]  /*3040*/  FMNMX.FTZ R5, R3, R25, !PT ;  /* 0x0000001903057209 */ /* 0x000fe20007810000 */
[----:B------:R-:W-:Y:S01]  /*3050*/  UMOV UR14, UR39 ;  /* 0x00000027000e7c82 */ /* 0x000fe20008000000 */
[----:B------:R-:W-:Y:S01]  /*3060*/  FSEL R27, R27, -INF , !P2 ;  /* 0xff8000001b1b7808 */ /* 0x000fe20005000000 */
[----:B------:R-:W-:Y:S01]  /*3070*/  @UP0 USHF.R.U32.HI UR14, URZ, UR15, UR11 ;  /* 0x0000000f3f0e0299 */ /* 0x000fe2000801160b */
[----:B------:R-:W-:-:S02]  /*3080*/  LOP3.LUT P2, RZ, R18, 0x2, RZ, 0xc0, !PT ;  /* 0x0000000212ff7812 */ /* 0x000fc4000784c0ff */
        /* <DEDUP_REMOVED lines=15> */
[----:B------:R-:W-:Y:S02]  /*3180*/  ISETP.GT.AND P2, PT, R4, 0x10, !P6 ;  /* 0x000000100400780c */ /* 0x000fe40007744270 */
[----:B------:R-:W-:Y:S02]  /*3190*/  FMNMX.FTZ R2, R40, R5, !PT ;  /* 0x0000000528027209 */ /* 0x000fe40007810000 */
[----:B------:R-:W-:Y:S02]  /*31a0*/  ISETP.LT.OR P2, PT, R0, 0x11, P2 ;  /* 0x000000110000780c */ /* 0x000fe40001741670 */
[----:B------:R-:W-:Y:S02]  /*31b0*/  LOP3.LUT P6, RZ, R18, 0x8000, RZ, 0xc0, !PT ;  /* 0x0000800012ff7812 */ /* 0x000fe400078cc0ff */
        /* <DEDUP_REMOVED lines=55> */
[----:B------:R-:W-:Y:S01]  /*3530*/  ISETP.GT.AND P3, PT, R4, 0x70, !P3 ;  /* 0x000000700400780c */ /* 0x000fe20005f64270 */
[----:B------:R-:W0:Y:S01]  /*3540*/  SHFL.BFLY PT, R2, R5, 0x2, 0x1f ;  /* 0x0c401f0005027f89 */ /* 0x000e2200000e0000 */
[----:B------:R-:W-:Y:S02]  /*3550*/  FSEL R50, R50, -INF , !P2 ;  /* 0xff80000032327808 */ /* 0x000fe40005000000 */
[----:B------:R-:W-:Y:S02]  /*3560*/  LOP3.LUT P2, RZ, R18, 0x20000, RZ, 0xc0, !PT ;  /* 0x0002000012ff7812 */ /* 0x000fe4000784c0ff */
[C---:B------:R-:W-:Y:S02]  /*3570*/  ISETP.GT.AND P4, PT, R4.reuse, 0x71, !P4 ;  /* 0x000000710400780c */ /* 0x040fe40006784270 */
[----:B------:R-:W-:Y:S02]  /*3580*/  ISETP.GT.AND P2, PT, R4, 0x31, !P2 ;  /* 0x000000310400780c */ /* 0x000fe40005744270 */
[----:B------:R-:W-:-:S02]  /*3590*/  ISETP.LT.OR P3, PT, R0, 0x71, P3 ;  /* 0x000000710000780c */ /* 0x000fc40001f61670 */
[----:B------:R-:W-:Y:S02]  /*35a0*/  ISETP.LT.OR P2, PT, R0, 0x32, P2 ;  /* 0x000000320000780c */ /* 0x000fe40001741670 */
[----:B------:R-:W-:Y:S02]  /*35b0*/  ISETP.GT.AND P5, PT, R4, 0x78, !P5 ;  /* 0x000000780400780c */ /* 0x000fe40006fa4270 */
[----:B------:R-:W-:Y:S02]  /*35c0*/  FSEL R51, R51, -INF , !P2 ;  /* 0xff80000033337808 */ /* 0x000fe40005000000 */
[----:B------:R-:W-:Y:S02]  /*35d0*/  LOP3.LUT P2, RZ, R18, 0x10000, RZ, 0xc0, !PT ;  /* 0x0001000012ff7812 */ /* 0x000fe4000784c0ff */
[----:B------:R-:W-:Y:S02]  /*35e0*/  ISETP.LT.OR P4, PT, R0, 0x72, P4 ;  /* 0x000000720000780c */ /* 0x000fe40002781670 */
[----:B------:R-:W-:-:S02]  /*35f0*/  ISETP.GT.AND P2, PT, R4, 0x38, !P2 ;  /* 0x000000380400780c */ /* 0x000fc40005744270 */
[----:B------:R-:W-:Y:S02]  /*3600*/  FSEL R82, R82, -INF , !P3 ;  /* 0xff80000052527808 */ /* 0x000fe40005800000 */
[----:B------:R-:W-:Y:S02]  /*3610*/  ISETP.LT.OR P2, PT, R0, 0x39, P2 ;  /* 0x000000390000780c */ /* 0x000fe40001741670 */
[----:B0-----:R-:W-:Y:S02]  /*3620*/  FMNMX.FTZ R8, R5, R2, !PT ;  /* 0x0000000205087209 */ /* 0x001fe40007810000 */
[----:B------:R-:W-:Y:S02]  /*3630*/  FSEL R54, R54, -INF , !P2 ;  /* 0xff80000036367808 */ /* 0x000fe40005000000 */
[----:B------:R-:W-:Y:S01]  /*3640*/  ISETP.GT.AND P2, PT, R4, 0x39, !P6 ;  /* 0x000000390400780c */ /* 0x000fe20007744270 */
[----:B------:R-:W0:Y:S01]  /*3650*/  SHFL.BFLY PT, R9, R8, 0x1, 0x1f ;  /* 0x0c201f0008097f89 */ /* 0x000e2200000e0000 */
[----:B------:R-:W-:-:S02]  /*3660*/  LOP3.LUT P6, RZ, R18, 0x10, RZ, 0xc0, !PT ;  /* 0x0000001012ff7812 */ /* 0x000fc400078cc0ff */
[C---:B------:R-:W-:Y:S02]  /*3670*/  ISETP.LT.OR P2, PT, R0.reuse, 0x3a, P2 ;  /* 0x0000003a0000780c */ /* 0x040fe40001741670 */
[----:B------:R-:W-:Y:S02]  /*3680*/  ISETP.LT.OR P5, PT, R0, 0x79, P5 ;  /* 0x000000790000780c */ /* 0x000fe40002fa1670 */
[----:B------:R-:W-:Y:S02]  /*3690*/  FSEL R55, R55, -INF , !P2 ;  /* 0xff80000037377808 */ /* 0x000fe40005000000 */
[----:B------:R-:W-:Y:S02]  /*36a0*/  LOP3.LUT P2, RZ, R18, 0x4000, RZ, 0xc0, !PT ;  /* 0x0000400012ff7812 */ /* 0x000fe4000784c0ff */
[----:B------:R-:W-:Y:S02]  /*36b0*/  FSEL R83, R83, -INF , !P4 ;  /* 0xff80000053537808 */ /* 0x000fe40006000000 */
[----:B------:R-:W-:-:S02]  /*36c0*/  ISETP.GT.AND P2, PT, R4, 0x40, !P2 ;  /* 0x000000400400780c */ /* 0x000fc40005744270 */
[----:B------:R-:W-:Y:S02]  /*36d0*/  FSEL R86, R86, -INF , !P5 ;  /* 0xff80000056567808 */ /* 0x000fe40006800000 */
[----:B------:R-:W-:-:S04]  /*36e0*/  ISETP.LT.OR P2, PT, R0, 0x41, P2 ;  /* 0x000000410000780c */ /* 0x000fc80001741670 */
[----:B------:R-:W-:Y:S02]  /*36f0*/  FSEL R58, R58, -INF , !P2 ;  /* 0xff8000003a3a7808 */ /* 0x000fe40005000000 */
        /* <DEDUP_REMOVED lines=43> */
[----:B------:R-:W-:-:S04]  /*39b0*/  FSETP.NEU.FTZ.AND P2, PT, R2, -INF , PT ;  /* 0xff8000000200780b */ /* 0x000fc80003f5d000 */
[----:B------:R-:W-:Y:S02]  /*39c0*/  FSEL R24, R24, RZ, P2 ;  /* 0x000000ff18187208 */ /* 0x000fe40001000000 */
[----:B------:R-:W-:Y:S02]  /*39d0*/  ISETP.GT.AND P2, PT, R4, RZ, !P6 ;  /* 0x000000ff0400720c */ /* 0x000fe40007744270 */
[----:B------:R-:W-:Y:S01]  /*39e0*/  LOP3.LUT P6, RZ, R18, 0x8000000, RZ, 0xc0, !PT ;  /* 0x0800000012ff7812 */ /* 0x000fe200078cc0ff */
[----:B------:R-:W-:-:S01]  /*39f0*/  FFMA.FTZ R5, R28, UR41, -R24 ;  /* 0x000000291c057c23 */ /* 0x000fc20008010818 */
[----:B------:R-:W-:Y:S01]  /*3a00*/  ISETP.LT.OR P2, PT, R0, 0x1, P2 ;  /* 0x000000010000780c */ /* 0x000fe20001741670 */
[----:B------:R-:W-:-:S01]  /*3a10*/  FFMA.FTZ R32, R32, UR41, -R24 ;  /* 0x0000002920207c23 */ /* 0x000fc20008010818 */
[--C-:B------:R-:W-:Y:S01]  /*3a20*/  FFMA.FTZ R8, R25, UR41, -R24.reuse ;  /* 0x0000002919087c23 */ /* 0x100fe20008010818 */
[----:B------:R-:W-:-:S01]  /*3a30*/  FFMA.FTZ R36, R36, UR41, -R24 ;  /* 0x0000002924247c23 */ /* 0x000fc20008010818 */
[----:B------:R-:W-:Y:S01]  /*3a40*/  FSEL R26, R26, -INF , !P2 ;  /* 0xff8000001a1a7808 */ /* 0x000fe20005000000 */
[----:B------:R-:W-:-:S01]  /*3a50*/  FFMA.FTZ R10, R29, UR41, -R24 ;  /* 0x000000291d0a7c23 */ /* 0x000fc20008010818 */
[----:B------:R-:W-:Y:S01]  /*3a60*/  LOP3.LUT P2, RZ, R18, 0x4000000, RZ, 0xc0, !PT ;  /* 0x0400000012ff7812 */ /* 0x000fe2000784c0ff */
[----:B------:R-:W-:-:S01]  /*3a70*/  FFMA.FTZ R40, R40, UR41, -R24 ;  /* 0x0000002928287c23 */ /* 0x000fc20008010818 */
[----:B------:R-:W-:Y:S01]  /*3a80*/  FMNMX.FTZ R9, R26, R27, !PT ;  /* 0x0000001b1a097209 */ /* 0x000fe20007810000 */
[----:B------:R-:W-:-:S01]  /*3a90*/  FFMA.FTZ R3, R3, UR41, -R24 ;  /* 0x0000002903037c23 */ /* 0x000fc20008010818 */
        /* <DEDUP_REMOVED lines=8> */
[----:B------:R-:W-:Y:S01]  /*3b20*/  FSEL R79, R79, -INF , !P2 ;  /* 0xff8000004f4f7808 */ /* 0x000fe20005000000 */
        /* <DEDUP_REMOVED lines=24> */
[----:B------:R-:W-:Y:S01]  /*3cb0*/  MUFU.EX2 R13, R40 ;  /* 0x00000028000d7308 */ /* 0x000fe20000000800 */
[----:B------:R-:W-:-:S04]  /*3cc0*/  FMNMX.FTZ R28, R50, R15, !PT ;  /* 0x0000000f321c7209 */ /* 0x000fc80007810000 */
[----:B------:R-:W-:-:S03]  /*3cd0*/  FMNMX.FTZ R15, R51, R28, !PT ;  /* 0x0000001c330f7209 */ /* 0x000fc60007810000 */
[----:B------:R-:W1:Y:S01]  /*3ce0*/  MUFU.EX2 R10, R10 ;  /* 0x0000000a000a7308 */ /* 0x000e620000000800 */
[----:B------:R-:W-:-:S04]  /*3cf0*/  FMNMX.FTZ R28, R54, R15, !PT ;  /* 0x0000000f361c7209 */ /* 0x000fc80007810000 */
[----:B------:R-:W-:Y:S01]  /*3d00*/  FMNMX.FTZ R21, R55, R28, !PT ;  /* 0x0000001c37157209 */ /* 0x000fe20007810000 */
[----:B------:R-:W-:-:S02]  /*3d10*/  FFMA.FTZ R28, R45, UR41, -R24 ;  /* 0x000000292d1c7c23 */ /* 0x000fc40008010818 */
[----:B------:R2:W-:Y:S01]  /*3d20*/  MUFU.EX2 R15, R44 ;  /* 0x0000002c000f7308 */ /* 0x0005e20000000800 */
[----:B0-----:R-:W-:-:S04]  /*3d30*/  FMNMX.FTZ R32, R58, R21, !PT ;  /* 0x000000153a207209 */ /* 0x001fc80007810000 */
[----:B------:R-:W-:-:S03]  /*3d40*/  FMNMX.FTZ R21, R59, R32, !PT ;  /* 0x000000203b157209 */ /* 0x000fc60007810000 */
[----:B------:R-:W-:Y:S01]  /*3d50*/  MUFU.EX2 R12, R12 ;  /* 0x0000000c000c7308 */ /* 0x000fe20000000800 */
[----:B------:R-:W-:Y:S01]  /*3d60*/  FMNMX.FTZ R32, R62, R21, !PT ;  /* 0x000000153e207209 */ /* 0x000fe20007810000 */
[--C-:B--2---:R-:W-:Y:S01]  /*3d70*/  FFMA.FTZ R44, R65, UR41, -R24.reuse ;  /* 0x00000029412c7c23 */ /* 0x104fe20008010818 */
[----:B-1----:R-:W-:Y:S02]  /*3d80*/  F2FP.SATFINITE.E4M3.F32.PACK_AB_MERGE_C R148, R10, R5, RZ ;  /* 0x000000050a94723e */ /* 0x002fe400048070ff */
[----:B------:R-:W-:Y:S01]  /*3d90*/  FMNMX.FTZ R25, R63, R32, !PT ;  /* 0x000000203f197209 */ /* 0x000fe20007810000 */
[----:B------:R-:W-:-:S01]  /*3da0*/  FFMA.FTZ R32, R49, UR41, -R24 ;  /* 0x0000002931207c23 */ /* 0x000fc20008010818 */
[----:B------:R-:W-:Y:S01]  /*3db0*/  F2FP.SATFINITE.E4M3.F32.PACK_AB_MERGE_C R148, R8, R3, R148 ;  /* 0x000000030894723e */ /* 0x000fe20004807094 */
[----:B------:R0:W-:Y:S01]  /*3dc0*/  MUFU.EX2 R21, R48 ;  /* 0x0000003000157308 */ /* 0x0001e20000000800 */
[----:B------:R-:W-:Y:S01]  /*3dd0*/  FMNMX.FTZ R36, R66, R25, !PT ;  /* 0x0000001942247209 */ /* 0x000fe20007810000 */
[----:B------:R-:W-:-:S03]  /*3de0*/  FFMA.FTZ R49, R76, UR41, -R24 ;  /* 0x000000294c317c23 */ /* 0x000fc60008010818 */
[----:B------:R-:W-:-:S03]  /*3df0*/  FMNMX.FTZ R25, R67, R36, !PT ;  /* 0x0000002443197209 */ /* 0x000fc60007810000 */
[----:B------:R-:W1:Y:S01]  /*3e00*/  MUFU.EX2 R14, R14 ;  /* 0x0000000e000e7308 */ /* 0x000e620000000800 */
[----:B------:R-:W-:Y:S01]  /*3e10*/  FMNMX.FTZ R36, R70, R25, !PT ;  /* 0x0000001946247209 */ /* 0x000fe20007810000 */
[----:B0-----:R-:W-:-:S03]  /*3e20*/  FFMA.FTZ R48, R69, UR41, -R24 ;  /* 0x0000002945307c23 */ /* 0x001fc60008010818 */
[----:B------:R-:W-:-:S03]  /*3e30*/  FMNMX.FTZ R29, R71, R36, !PT ;  /* 0x00000024471d7209 */ /* 0x000fc60007810000 */
[----:B------:R-:W-:Y:S01]  /*3e40*/  MUFU.EX2 R20, R20 ;  /* 0x0000001400147308 */ /* 0x000fe20000000800 */
[----:B------:R-:W-:-:S04]  /*3e50*/  FMNMX.FTZ R36, R74, R29, !PT ;  /* 0x0000001d4a247209 */ /* 0x000fc80007810000 */
[----:B------:R-:W-:-:S03]  /*3e60*/  FMNMX.FTZ R29, R75, R36, !PT ;  /* 0x000000244b1d7209 */ /* 0x000fc60007810000 */
[----:B------:R-:W0:Y:S01]  /*3e70*/  MUFU.EX2 R28, R28 ;  /* 0x0000001c001c7308 */ /* 0x000e220000000800 */
[----:B------:R-:W-:Y:S02]  /*3e80*/  FMNMX.FTZ R36, R78, R29, !PT ;  /* 0x0000001d4e247209 */ /* 0x000fe40007810000 */
[----:B-1----:R-:W-:Y:S02]  /*3e90*/  F2FP.SATFINITE.E4M3.F32.PACK_AB_MERGE_C R150, R14, R11, RZ ;  /* 0x0000000b0e96723e */ /* 0x002fe400048070ff */
[----:B------:R-:W-:Y:S01]  /*3ea0*/  FMNMX.FTZ R33, R79, R36, !PT ;  /* 0x000000244f217209 */ /* 0x000fe20007810000 */
[----:B------:R-:W-:Y:S01]  /*3eb0*/  FFMA.FTZ R36, R57, UR41, -R24 ;  /* 0x0000002939247c23 */ /* 0x000fe20008010818 */
[----:B------:R-:W-:Y:S01]  /*3ec0*/  F2FP.SATFINITE.E4M3.F32.PACK_AB_MERGE_C R150, R12, R9, R150 ;  /* 0x000000090c96723e */ /* 0x000fe20004807096 */
[----:B------:R-:W-:Y:S01]  /*3ed0*/  MUFU.EX2 R32, R32 ;  /* 0x0000002000207308 */ /* 0x000fe20000000800 */
[----:B------:R-:W-:-:S04]  /*3ee0*/  FMNMX.FTZ R40, R82, R33, !PT ;  /* 0x0000002152287209 */ /* 0x000fc80007810000 */
[----:B------:R-:W-:Y:S01]  /*3ef0*/  FMNMX.FTZ R33, R83, R40, !PT ;  /* 0x0000002853217209 */ /* 0x000fe20007810000 */
[----:B------:R-:W-:-:S01]  /*3f00*/  FFMA.FTZ R40, R61, UR41, -R24 ;  /* 0x000000293d287c23 */ /* 0x000fc20008010818 */
[----:B------:R-:W-:Y:S01]  /*3f10*/  IMAD.U32 R61, RZ, RZ, UR41 ;  /* 0x00000029ff3d7e24 */ /* 0x000fe2000f8e00ff */
[----:B------:R1:W-:Y:S01]  /*3f20*/  MUFU.EX2 R25, R52 ;  /* 0x0000003400197308 */ /* 0x0003e20000000800 */
[----:B------:R-:W-:Y:S02]  /*3f30*/  FMNMX.FTZ R0, R86, R33, !PT ;  /* 0x0000002156007209 */ /* 0x000fe40007810000 */
[----:B0-----:R-:W-:Y:S02]  /*3f40*/  F2FP.SATFINITE.E4M3.F32.PACK_AB_MERGE_C R144, R28, R15, RZ ;  /* 0x0000000f1c90723e */ /* 0x001fe400048070ff */
[----:B------:R-:W-:Y:S02]  /*3f50*/  FMNMX.FTZ R0, R87, R0, !PT ;  /* 0x0000000057007209 */ /* 0x000fe40007810000 */
[----:B------:R-:W-:Y:S01]  /*3f60*/  F2FP.SATFINITE.E4M3.F32.PACK_AB_MERGE_C R144, R20, R13, R144 ;  /* 0x0000000d1490723e */ /* 0x000fe20004807090 */
[----:B------:R0:W-:Y:S01]  /*3f70*/  MUFU.EX2 R33, R60 ;  /* 0x0000003c00217308 */ /* 0x0001e20000000800 */
[----:B-1----:R-:W-:-:S01]  /*3f80*/  FFMA.FTZ R52, R73, UR41, -R24 ;  /* 0x0000002949347c23 */ /* 0x002fc20008010818 */
[----:B------:R-:W1:Y:S06]  /*3f90*/  SHFL.BFLY PT, R45, R0, 0x2, 0x1f ;  /* 0x0c401f00002d7f89 */ /* 0x000e6c00000e0000 */
[----:B------:R-:W-:Y:S01]  /*3fa0*/  MUFU.EX2 R40, R40 ;  /* 0x0000002800287308 */ /* 0x000fe20000000800 */
[----:B0-----:R-:W-:-:S07]  /*3fb0*/  FFMA.FTZ R60, R81, UR41, -R24 ;  /* 0x00000029513c7c23 */ /* 0x001fce0008010818 */
[----:B------:R0:W2:Y:S08]  /*3fc0*/  MUFU.EX2 R4, R53 ;  /* 0x0000003500047308 */ /* 0x0000b00000000800 */
[----:B------:R3:W-:Y:S01]  /*3fd0*/  MUFU.EX2 R29, R56 ;  /* 0x00000038001d7308 */ /* 0x0007e20000000800 */
[----:B0-----:R-:W-:-:S01]  /*3fe0*/  FFMA.FTZ R53, R80, UR41, -R24 ;  /* 0x0000002950357c23 */ /* 0x001fc20008010818 */
[----:B-1----:R-:W-:-:S05]  /*3ff0*/  FMNMX.FTZ R57, R0, R45, !PT ;  /* 0x0000002d00397209 */ /* 0x002fca0007810000 */
[----:B------:R-:W0:Y:S01]  /*4000*/  SHFL.BFLY PT, R0, R57, 0x1, 0x1f ;  /* 0x0c201f0039007f89 */ /* 0x000e2200000e0000 */
[----:B------:R-:W-:Y:S01]  /*4010*/  MUFU.EX2 R36, R36 ;  /* 0x0000002400247308 */ /* 0x000fe20000000800 */
[----:B--2---:R-:W-:Y:S01]  /*4020*/  F2FP.SATFINITE.E4M3.F32.PACK_AB_MERGE_C R146, R4, R25, RZ ;  /* 0x000000190492723e */ /* 0x004fe200048070ff */
[----:B---3--:R-:W-:-:S03]  /*4030*/  FFMA.FTZ R56, R77, UR41, -R24 ;  /* 0x000000294d387c23 */ /* 0x008fc60008010818 */
[----:B------:R-:W-:-:S03]  /*4040*/  F2FP.SATFINITE.E4M3.F32.PACK_AB_MERGE_C R146, R32, R21, R146 ;  /* 0x000000152092723e */ /* 0x000fc60004807092 */
[----:B------:R-:W-:Y:S08]  /*4050*/  MUFU.EX2 R41, R41 ;  /* 0x0000002900297308 */ /* 0x000ff00000000800 */
[----:B------:R-:W-:Y:S01]  /*4060*/  MUFU.EX2 R48, R48 ;  /* 0x0000003000307308 */ /* 0x000fe20000000800 */
[----:B0-----:R-:W-:-:S07]  /*4070*/  FMNMX.FTZ R0, R57, R0, !PT ;  /* 0x0000000039007209 */ /* 0x001fce0007810000 */
[----:B------:R-:W-:Y:S01]  /*4080*/  MUFU.EX2 R37, R37 ;  /* 0x0000002500257308 */ /* 0x000fe20000000800 */
[----:B------:R-:W-:-:S01]  /*4090*/  FFMA.FTZ R57, R84, UR41, -R24 ;  /* 0x0000002954397c23 */ /* 0x000fc20008010818 */
[----:B------:R-:W-:Y:S01]  /*40a0*/  FFMA.FTZ R24, R85, UR41, -R24 ;  /* 0x0000002955187c23 */ /* 0x000fe20008010818 */
[C---:B------:R-:W-:Y:S01]  /*40b0*/  FSETP.NEU.FTZ.AND P2, PT, R0.reuse, -INF , PT ;  /* 0xff8000000000780b */ /* 0x040fe20003f5d000 */
[----:B------:R-:W-:-:S04]  /*40c0*/  FFMA.FTZ R61, R0, R61, -8 ;  /* 0xc1000000003d7423 */ /* 0x000fc8000001003d */
        /* <DEDUP_REMOVED lines=49> */
[----:B------:R-:W-:-:S04]  /*43e0*/  FADD.FTZ R63, R13, R68 ;  /* 0x000000440d3f7221 */ /* 0x000fc80000010000 */
[----:B------:R-:W-:Y:S02]  /*43f0*/  FADD.FTZ R10, R20, R63 ;  /* 0x0000003f140a7221 */ /* 0x000fe40000010000 */
[----:B------:R-:W1:Y:S01]  /*4400*/  MUFU.EX2 R34, R34 ;  /* 0x0000002200227308 */ /* 0x000e620000000800 */
[----:B--2---:R-:W-:-:S01]  /*4410*/  FADD.FTZ R66, R65, R66 ;  /* 0x0000004241427221 */ /* 0x004fc20000010000 */
[----:B------:R-:W-:-:S04]  /*4420*/  F2FP.SATFINITE.E4M3.F32.PACK_AB_MERGE_C R30, R65, R30, RZ ;  /* 0x0000001e411e723e */ /* 0x000fc800048070ff */
[----:B------:R-:W-:Y:S02]  /*4430*/  F2FP.SATFINITE.E4M3.F32.PACK_AB_MERGE_C R149, R27, R26, R30 ;  /* 0x0000001a1b95723e */ /* 0x000fe4000480701e */
        /* <DEDUP_REMOVED lines=24> */
[C---:B------:R-:W-:Y:S01]  /*45c0*/  F2FP.SATFINITE.E4M3.F32.PACK_AB_MERGE_C R140, R36.reuse, R29, R3 ;  /* 0x0000001d248c723e */ /* 0x040fe20004807003 */
[----:B------:R-:W-:-:S01]  /*45d0*/  FADD.FTZ R36, R36, R9 ;  /* 0x0000000924247221 */ /* 0x000fc20000010000 */
        /* <DEDUP_REMOVED lines=8> */
[----:B------:R-:W-:-:S04]  /*4660*/  F2FP.SATFINITE.E4M3.F32.PACK_AB_MERGE_C R8, R48, R41, RZ ;  /* 0x000000293008723e */ /* 0x000fc800048070ff */
[----:B------:R-:W-:Y:S01]  /*4670*/  F2FP.SATFINITE.E4M3.F32.PACK_AB_MERGE_C R142, R44, R37, R8 ;  /* 0x000000252c8e723e */ /* 0x000fe20004807008 */
[----:B------:R-:W-:-:S01]  /*4680*/  FADD.FTZ R37, R37, R40 ;  /* 0x0000002825257221 */ /* 0x000fc20000010000 */
[----:B------:R-:W2:Y:S01]  /*4690*/  MUFU.EX2 R55, R55 ;  /* 0x0000003700377308 */ /* 0x000ea20000000800 */
[----:B0-----:R-:W-:-:S02]  /*46a0*/  FADD.FTZ R3, R46, R3 ;  /* 0x000000032e037221 */ /* 0x001fc40000010000 */
[----:B------:R-:W-:-:S04]  /*46b0*/  FADD.FTZ R44, R44, R37 ;  /* 0x000000252c2c7221 */ /* 0x000fc80000010000 */
[----:B------:R-:W-:Y:S01]  /*46c0*/  FADD.FTZ R41, R41, R44 ;  /* 0x0000002c29297221 */ /* 0x000fe20000010000 */
[----:B------:R-:W0:Y:S01]  /*46d0*/  MUFU.EX2 R51, R51 ;  /* 0x0000003300337308 */ /* 0x000e220000000800 */
[----:B-1----:R-:W-:-:S02]  /*46e0*/  FADD.FTZ R4, R50, R3 ;  /* 0x0000000332047221 */ /* 0x002fc40000010000 */
[----:B------:R-:W-:-:S05]  /*46f0*/  FADD.FTZ R48, R48, R41 ;  /* 0x0000002930307221 */ /* 0x000fca0000010000 */
        /* <DEDUP_REMOVED lines=56> */
[----:B------:R-:W1:Y:S01]  /*4a80*/  MUFU.EX2 R61, R61 ;  /* 0x0000003d003d7308 */ /* 0x000e620000000800 */
[----:B--2---:R-:W-:-:S04]  /*4a90*/  FADD.FTZ R3, R83, R4 ;  /* 0x0000000453037221 */ /* 0x004fc80000010000 */
[----:B0-----:R-:W-:Y:S01]  /*4aa0*/  FADD.FTZ R4, R86, R3 ;  /* 0x0000000356047221 */ /* 0x001fe20000010000 */
[----:B------:R-:W-:Y:S01]  /*4ab0*/  VIADD R3, R88, 0xfffffffe ;  /* 0xfffffffe58037836 */ /* 0x000fe20000000000 */
[C---:B-1----:R-:W-:Y:S02]  /*4ac0*/  F2FP.SATFINITE.E4M3.F32.PACK_AB_MERGE_C R8, R61.reuse, R86, RZ ;  /* 0x000000563d08723e */ /* 0x042fe400048070ff */
[----:B------:R-:W-:-:S02]  /*4ad0*/  FADD.FTZ R4, R61, R4 ;  /* 0x000000043d047221 */ /* 0x000fc40000010000 */
[----:B------:R-:W-:Y:S01]  /*4ae0*/  F2FP.SATFINITE.E4M3.F32.PACK_AB_MERGE_C R139, R83, R82, R8 ;  /* 0x00000052538b723e */ /* 0x000fe20004807008 */
        /* <DEDUP_REMOVED lines=11> */
.L_x_9145:
[----:B------:R-:W-:-:S11]  /*4ba0*/  UISETP.NE.AND UP2, UPT, UR7, 0x1, UPT ;  /* 0x000000010700788c */ /* 0x000fd6000bf45270 */
[----:B------:R-:W-:Y:S02]  /*4bb0*/  @UP2 ULDC.64 UR20, c[0x0][0x9e8] ;  /* 0x00027a0000142ab9 */ /* 0x000fe40000000a00 */
[----:B------:R-:W-:-:S04]  /*4bc0*/  UIMAD.WIDE.U32 UR10, UR14, UR20, URZ ;  /* 0x000000140e0a72a5 */ /* 0x000fc8000f8e003f */
[----:B------:R-:W-:-:S12]  /*4bd0*/  @UP2 USHF.R.U32.HI UR14, URZ, UR21, UR11 ;  /* 0x000000153f0e2299 */ /* 0x000fd8000801160b */
.L_x_9146:
[----:B------:R-:W-:-:S04]  /*4be0*/  UIMAD UR7, UR14, UR7, UR7 ;  /* 0x000000070e0772a4 */ /* 0x000fc8000f8e0207 */
[----:B------:R-:W-:-:S04]  /*4bf0*/  UISETP.LT.AND UP2, UPT, UR6, UR7, UPT ;  /* 0x000000070600728c */ /* 0x000fc8000bf41270 */
[----:B------:R-:W-:-:S12]  /*4c00*/  USEL UR6, UR6, UR7, UP2 ;  /* 0x0000000706067287 */ /* 0x000fd80009000000 */
.L_x_9144:
        /* <DEDUP_REMOVED lines=35> */
.L_x_9165:
[----:B------:R-:W-:-:S04]  /*4e40*/  UIADD3 UR19, UR36, 0x1, URZ ;  /* 0x0000000124137890 */ /* 0x000fc8000fffe03f */
[----:B------:R-:W-:-:S04]  /*4e50*/  UISETP.NE.AND UP2, UPT, UR19, 0x2, UPT ;  /* 0x000000021300788c */ /* 0x000fc8000bf45270 */
[----:B------:R-:W-:Y:S02]  /*4e60*/  USEL UR20, URZ, 0x1, UP2 ;  /* 0x000000013f147887 */ /* 0x000fe40009000000 */
[----:B------:R-:W-:Y:S02]  /*4e70*/  USEL UR19, UR19, URZ, UP2 ;  /* 0x0000003f13137287 */ /* 0x000fe40009000000 */
[----:B------:R-:W-:Y:S01]  /*4e80*/  ULOP3.LUT UR20, UR48, UR20, URZ, 0x3c, !UPT ;  /* 0x0000001430147292 */ /* 0x000fe2000f8e3c3f */
[----:B------:R-:W-:Y:S11]  /*4e90*/  @!P0 BRA `(.L_x_9148) ;  /* 0x0000000000048947 */ /* 0x000ff60003800000 */
[----:B------:R-:W-:Y:S01]  /*4ea0*/  BPT.TRAP 0x1 ;  /* 0x000000040000795c */ /* 0x000fe20000300000 */
.L_x_9148:
[----:B------:R-:W-:Y:S01]  /*4eb0*/  ULEA UR6, UR19, UR45, 0x3 ;  /* 0x0000002d13067291 */ /* 0x000fe2000f8e183f */
[----:B------:R-:W-:-:S05]  /*4ec0*/  IMAD.U32 R6, RZ, RZ, UR20 ;  /* 0x00000014ff067e24 */ /* 0x000fca000f8e00ff */
[----:B------:R-:W-:-:S04]  /*4ed0*/  SHF.L.U32 R6, R6, 0x1f, RZ ;  /* 0x0000001f06067819 */ /* 0x000fc800000006ff */
[----:B------:R0:W1:Y:S01]  /*4ee0*/  SYNCS.PHASECHK.TRANS64.TRYWAIT P2, [UR6+0x19c30], R6 ;  /* 0x019c3006ff0075a7 */ /* 0x0000620008040146 */
[----:B------:R-:W-:Y:S05]  /*4ef0*/  @!P0 BRA `(.L_x_9149) ;  /* 0x0000000000048947 */ /* 0x000fea0003800000 */
[----:B------:R-:W-:Y:S01]  /*4f00*/  BPT.TRAP 0x1 ;  /* 0x000000040000795c */ /* 0x000fe20000300000 */
.L_x_9149:
[----:B-1----:R-:W-:Y:S05]  /*4f10*/  @P2 BRA `(.L_x_9150) ;  /* 0x0000000000082947 */ /* 0x002fea0003800000 */
[----:B------:R-:W1:Y:S02]  /*4f20*/  SYNCS.PHASECHK.TRANS64.TRYWAIT P2, [UR6+0x19c30], R6 ;  /* 0x019c3006ff0075a7 */ /* 0x000e640008040146 */
[----:B-1----:R-:W-:Y:S05]  /*4f30*/  @!P2 BRA `(.L_x_9151) ;  /* 0x000000e00038a947 */ /* 0x002fea0003800000 */
.L_x_9150:
        /* <DEDUP_REMOVED lines=17> */
.L_x_9152:
[----:B------:R-:W-:Y:S01]  /*5050*/  ULEA UR11, UR36, UR45, 0x3 ;  /* 0x0000002d240b7291 */ /* 0x000fe2000f8e183f */
[----:B01----:R-:W-:-:S05]  /*5060*/  IMAD.U32 R6, RZ, RZ, UR48 ;  /* 0x00000030ff067e24 */ /* 0x003fca000f8e00ff */
[----:B------:R-:W-:-:S04]  /*5070*/  SHF.L.U32 R6, R6, 0x1f, RZ ;  /* 0x0000001f06067819 */ /* 0x000fc800000006ff */
[----:B------:R0:W1:Y:S01]  /*5080*/  SYNCS.PHASECHK.TRANS64.TRYWAIT P2, [UR11+0x19c50], R6 ;  /* 0x019c5006ff0075a7 */ /* 0x000062000804014b */
[----:B------:R-:W-:Y:S05]  /*5090*/  @!P0 BRA `(.L_x_9153) ;  /* 0x0000000000048947 */ /* 0x000fea0003800000 */
[----:B------:R-:W-:Y:S01]  /*50a0*/  BPT.TRAP 0x1 ;  /* 0x000000040000795c */ /* 0x000fe20000300000 */
.L_x_9153:
[----:B-1----:R-:W-:Y:S05]  /*50b0*/  @P2 BRA `(.L_x_9154) ;  /* 0x0000000000082947 */ /* 0x002fea0003800000 */
[----:B------:R-:W1:Y:S02]  /*50c0*/  SYNCS.PHASECHK.TRANS64.TRYWAIT P2, [UR11+0x19c50], R6 ;  /* 0x019c5006ff0075a7 */ /* 0x000e64000804014b */
[----:B-1----:R-:W-:Y:S05]  /*50d0*/  @!P2 BRA `(.L_x_9155) ;  /* 0x000000dc00e8a947 */ /* 0x002fea0003800000 */
.L_x_9154:
[----:B------:R-:W-:Y:S01]  /*50e0*/  UIADD3 UR6, UR45, 0x3000, URZ ;  /* 0x000030002d067890 */ /* 0x000fe2000fffe03f */
[----:B------:R-:W-:Y:S01]  /*50f0*/  WARPGROUP.ARRIVE ;  /* 0x00000000000079c5 */ /* 0x000fe20000000000 */
[----:B------:R-:W-:Y:S01]  /*5100*/  UMOV UR7, 0x40000040 ;  /* 0x4000004000077882 */ /* 0x000fe20000000000 */
[----:B------:R-:W-:Y:S01]  /*5110*/  PLOP3.LUT P2, PT, PT, PT, UP0, 0x80, 0x0 ;  /* 0x000000000000781c */ /* 0x000fe20003f4f008 */
[----:B------:R-:W-:Y:S01]  /*5120*/  USHF.R.U32.HI UR6, URZ, 0x4, UR6 ;  /* 0x000000043f067899 */ /* 0x000fe20008011606 */
[----:B------:R-:W-:Y:S01]  /*5130*/  PLOP3.LUT P3, PT, PT, PT, UP0, 0x80, 0x0 ;  /* 0x000000000000781c */ /* 0x000fe20003f6f008 */
[----:B------:R-:W-:Y:S01]  /*5140*/  VIADD R15, R17, UR39 ;  /* 0x00000027110f7c36 */ /* 0x000fe20008000000 */
[----:B01----:R-:W0:Y:S01]  /*5150*/  LDC R6, c[0x0][0x2f0] ;  /* 0x0000bc00ff067b82 */ /* 0x003e220000000800 */
[----:B------:R-:W-:Y:S01]  /*5160*/  ULOP3.LUT UR6, UR6, 0x3fff, URZ, 0xc0, !UPT ;  /* 0x00003fff06067892 */ /* 0x000fe2000f8ec03f */
[----:B------:R-:W-:Y:S02]  /*5170*/  IMAD.U32 R8, RZ, RZ, UR19 ;  /* 0x00000013ff087e24 */ /* 0x000fe4000f8e00ff */
[----:B------:R-:W-:Y:S01]  /*5180*/  IMAD.SHL.U32 R10, R3, 0x80, RZ ;  /* 0x00000080030a7824 */ /* 0x000fe200078e00ff */
[----:B------:R-:W-:-:S02]  /*5190*/  ULOP3.LUT UR6, UR6, 0x10000, URZ, 0xfc, !UPT ;  /* 0x0001000006067892 */ /* 0x000fc4000f8efc3f */
[----:B------:R-:W-:Y:S01]  /*51a0*/  @!P1 LEA R8, R8, UR45, 0x3 ;  /* 0x0000002d08089c11 */ /* 0x000fe2000f8e18ff */
[----:B------:R-:W1:Y:S01]  /*51b0*/  LDC R7, c[0x0][0x288] ;  /* 0x0000a200ff077b82 */ /* 0x000e620000000800 */
[----:B------:R-:W-:-:S03]  /*51c0*/  UIMAD UR10, UR36, 0x300, UR6 ;  /* 0x00000300240a78a4 */ /* 0x000fc6000f8e0206 */
[----:B------:R-:W-:-:S04]  /*51d0*/  @!P1 VIADD R8, R8, 0x19c40 ;  /* 0x00019c4008089836 */ /* 0x000fc80000000000 */
[----:B------:R-:W-:Y:S01]  /*51e0*/  UMOV UR6, UR10 ;  /* 0x0000000a00067c82 */ /* 0x000fe20008000000 */
[----:B------:R-:W-:Y:S01]  /*51f0*/  @!P1 PRMT R8, RZ, 0x654, R8 ;  /* 0x00000654ff089816 */ /* 0x000fe20000000008 */
[----:B------:R-:W-:Y:S01]  /*5200*/  QGMMA.64x96x32.F32.E4M3.E4M3 R88, R148, gdesc[UR4], R88, gsb0 ;  /* 0x0160000494587df3 */ /* 0x000fe20008000858 */
[----:B------:R-:W-:Y:S01]  /*5210*/  UIADD3 UR6, UR10, 0x2, URZ ;  /* 0x000000020a067890 */ /* 0x000fe2000fffe03f */
[----:B------:R-:W-:Y:S01]  /*5220*/  UMOV UR7, 0x40000040 ;  /* 0x4000004000077882 */ /* 0x000fe20000000000 */
[----:B------:R-:W-:Y:S02]  /*5230*/  WARPGROUP.DEPBAR.LE gsb0, 0x0 ;  /* 0x00008000000079c5 */ /* 0x000fe40000010000 */
[----:B------:R-:W-:-:S06]  /*5240*/  WARPGROUP.ARRIVE ;  /* 0x00000000000079c5 */ /* 0x000fcc0000000000 */
        /* <DEDUP_REMOVED lines=11> */
[----:B------:R-:W-:Y:S02]  /*5300*/  @UP0 ULDC UR6, c[0x0][0x44c] ;  /* 0x0001130000060ab9 */ /* 0x000fe40000000800 */
[----:B------:R-:W-:Y:S01]  /*5310*/  @P2 IMAD.HI.U32 R9, R15, UR6, RZ ;  /* 0x000000060f092c27 */ /* 0x000fe2000f8e00ff */
[----:B------:R-:W-:Y:S01]  /*5320*/  @UP0 ULDC UR6, c[0x0][0x450] ;  /* 0x0001140000060ab9 */ /* 0x000fe20000000800 */
[----:B------:R-:W-:-:S03]  /*5330*/  PLOP3.LUT P2, PT, PT, PT, UP1, 0x40, 0x0 ;  /* 0x000000000000781c */ /* 0x000fc60003f4e818 */
[----:B------:R-:W-:Y:S01]  /*5340*/  @P3 SHF.R.U32.HI R15, RZ, UR6, R9 ;  /* 0x00000006ff0f3c19 */ /* 0x000fe20008011609 */
[----:B------:R-:W-:Y:S01]  /*5350*/  ULOP3.LUT UR6, URZ, UR18, URZ, 0x33, !UPT ;  /* 0x000000123f067292 */ /* 0x000fe2000f8e333f */
[----:B------:R-:W-:-:S03]  /*5360*/  IADD3 R9, -R10, 0x1, RZ ;  /* 0x000000010a097810 */ /* 0x000fc60007ffe1ff */
[----:B------:R-:W2:Y:S02]  /*5370*/  SHFL.IDX PT, R21, R15, RZ, 0x1c1f ;  /* 0x001c1fff0f157589 */ /* 0x000ea400000e0000 */
[----:B------:R-:W-:Y:S01]  /*5380*/  IMAD R9, R16, -0x2, R9 ;  /* 0xfffffffe10097824 */ /* 0x000fe200078e0209 */
[----:B------:R-:W-:Y:S02]  /*5390*/  WARPGROUP.DEPBAR.LE gsb0, 0x0 ;  /* 0x00008000000079c5 */ /* 0x000fe40000010000 */
[----:B------:R0:W-:Y:S02]  /*53a0*/  @!P1 SYNCS.ARRIVE.TRANS64.RED.A1T0 RZ, [R8+URZ], RZ ;  /* 0x000000ff08ff99a7 */ /* 0x0001e4000810043f */
[----:B0-----:R-:W-:-:S04]  /*53b0*/  IMAD R8, R6, UR40, R9 ;  /* 0x0000002806087c24 */ /* 0x001fc8000f8e0209 */
[----:B-1----:R-:W-:-:S04]  /*53c0*/  IMAD.IADD R8, R8, 0x1, -R7 ;  /* 0x0000000108087824 */ /* 0x002fc800078e0a07 */
[C---:B------:R-:W-:Y:S02]  /*53d0*/  VIADD R14, R8.reuse, UR22 ;  /* 0x00000016080e7c36 */ /* 0x040fe40008000000 */
[----:B------:R-:W-:Y:S02]  /*53e0*/  VIADD R13, R8, UR6 ;  /* 0x00000006080d7c36 */ /* 0x000fe40008000000 */
[--C-:B--2---:R-:W-:Y:S02]  /*53f0*/  IMAD.IADD R12, R14, 0x1, R21.reuse ;  /* 0x000000010e0c7824 */ /* 0x104fe400078e0215 */
[----:B------:R-:W-:Y:S01]  /*5400*/  IMAD.IADD R11, R13, 0x1, R21 ;  /* 0x000000010d0b7824 */ /* 0x000fe200078e0215 */
        /* <DEDUP_REMOVED lines=14> */
.L_x_9158:
[----:B------:R-:W-:-:S05]  /*54f0*/  IMAD.U32 R20, RZ, RZ, UR21 ;  /* 0x00000015ff147e24 */ /* 0x000fca000f8e00ff */
[----:B------:R-:W-:-:S13]  /*5500*/  ISETP.NE.AND P2, PT, R20, 0x1, PT ;  /* 0x000000011400780c */ /* 0x000fda0003f45270 */
[----:B------:R-:W0:Y:S02]  /*5510*/  @P2 LDC.64 R8, c[0x0][0x9e8] ;  /* 0x00027a00ff082b82 */ /* 0x000e240000000a00 */
[----:B0-----:R-:W-:-:S05]  /*5520*/  @P2 IMAD.HI.U32 R8, R21, R8, RZ ;  /* 0x0000000815082227 */ /* 0x001fca00078e00ff */
[----:B------:R-:W-:-:S07]  /*5530*/  @P2 SHF.R.U32.HI R21, RZ, R9, R8 ;  /* 0x00000009ff152219 */ /* 0x000fce0000011608 */
.L_x_9159:
[----:B------:R-:W-:Y:S05]  /*5540*/  BSYNC B0 ;  /* 0x0000000000007941 */ /* 0x000fea0003800000 */
.L_x_9157:
[----:B------:R-:W-:-:S04]  /*5550*/  IMAD R21, R21, R20, -R10 ;  /* 0x0000001415157224 */ /* 0x000fc800078e0a0a */
[----:B------:R-:W-:-:S05]  /*5560*/  IMAD R21, R16, -0x2, R21 ;  /* 0xfffffffe10157824 */ /* 0x000fca00078e0215 */
[----:B------:R-:W-:Y:S02]  /*5570*/  VIADDMNMX R12, R21, R20, R12, PT ;  /* 0x00000014150c7246 */ /* 0x000fe4000380010c */
[----:B------:R-:W-:-:S07]  /*5580*/  VIMNMX R11, R11, R21, !PT ;  /* 0x000000150b0b7248 */ /* 0x000fce0007fe0100 */
.L_x_9156:
        /* <DEDUP_REMOVED lines=13> */
[----:B0-----:R-:W-:Y:S01]  /*5660*/  IMAD.IADD R14, R14, 0x1, R15 ;  /* 0x000000010e0e7824 */ /* 0x001fe200078e020f */
        /* <DEDUP_REMOVED lines=8> */
[C---:B------:R-:W-:Y:S02]  /*56f0*/  ISETP.GT.AND P3, PT, R11.reuse, 0x19, P2 ;  /* 0x000000190b00780c */ /* 0x040fe40001764270 */
        /* <DEDUP_REMOVED lines=70> */
[----:B------:R-:W-:Y:S01]  /*5b60*/  ISETP.GT.AND P3, PT, R11, 0x79, P2 ;  /* 0x000000790b00780c */ /* 0x000fe20001764270 */
[----:B------:R-:W-:Y:S01]  /*5b70*/  IMAD.IADD R11, R13, 0x1, R15 ;  /* 0x000000010d0b7824 */ /* 0x000fe200078e020f */
        /* <DEDUP_REMOVED lines=20> */
.L_x_9162:
[----:B------:R-:W-:-:S05]  /*5cc0*/  IMAD.U32 R8, RZ, RZ, UR21 ;  /* 0x00000015ff087e24 */ /* 0x000fca000f8e00ff */
[----:B------:R-:W-:-:S13]  /*5cd0*/  ISETP.NE.AND P3, PT, R8, 0x1, PT ;  /* 0x000000010800780c */ /* 0x000fda0003f65270 */
[----:B------:R-:W0:Y:S02]  /*5ce0*/  @P3 LDC.64 R12, c[0x0][0x9e8] ;  /* 0x00027a00ff0c3b82 */ /* 0x000e240000000a00 */
[----:B0-----:R-:W-:-:S05]  /*5cf0*/  @P3 IMAD.HI.U32 R12, R15, R12, RZ ;  /* 0x0000000c0f0c3227 */ /* 0x001fca00078e00ff */
[----:B------:R-:W-:-:S07]  /*5d00*/  @P3 SHF.R.U32.HI R15, RZ, R13, R12 ;  /* 0x0000000dff0f3219 */ /* 0x000fce000001160c */
.L_x_9163:
[----:B------:R-:W-:Y:S05]  /*5d10*/  BSYNC B0 ;  /* 0x0000000000007941 */ /* 0x000fea0003800000 */
.L_x_9161:
[----:B------:R-:W-:-:S04]  /*5d20*/  IMAD R15, R15, R8, -R10 ;  /* 0x000000080f0f7224 */ /* 0x000fc800078e0a0a */
[----:B------:R-:W-:-:S05]  /*5d30*/  IMAD R15, R16, -0x2, R15 ;  /* 0xfffffffe100f7824 */ /* 0x000fca00078e020f */
[----:B------:R-:W-:Y:S02]  /*5d40*/  VIADDMNMX R14, R15, R8, R14, PT ;  /* 0x000000080f0e7246 */ /* 0x000fe4000380010e */
[----:B------:R-:W-:-:S07]  /*5d50*/  VIMNMX R11, R11, R15, !PT ;  /* 0x0000000f0b0b7248 */ /* 0x000fce0007fe0100 */
.L_x_9160:
        /* <DEDUP_REMOVED lines=20> */
[C---:B------:R-:W-:Y:S02]  /*5ea0*/  ISETP.GT.AND P5, PT, R11.reuse, RZ, P2 ;  /* 0x000000ff0b00720c */ /* 0x040fe400017a4270 */
        /* <DEDUP_REMOVED lines=13> */
[----:B------:R-:W-:Y:S02]  /*5f80*/  FMNMX.FTZ R24, R21, R0, !PT ;  /* 0x0000000015187209 */ /* 0x000fe40007810000 */
[----:B------:R-:W-:Y:S02]  /*5f90*/  FMNMX.FTZ R13, R57, R8, !PT ;  /* 0x00000008390d7209 */ /* 0x000fe40007810000 */
[----:B------:R-:W-:-:S02]  /*5fa0*/  ISETP.GT.AND P4, PT, R11, 0x10, P2 ;  /* 0x000000100b00780c */ /* 0x000fc40001784270 */
[----:B------:R-:W-:Y:S02]  /*5fb0*/  FMNMX.FTZ R8, R60, R13, !PT ;  /* 0x0000000d3c087209 */ /* 0x000fe40007810000 */
[C---:B------:R-:W-:Y:S02]  /*5fc0*/  ISETP.LT.OR P3, PT, R14.reuse, 0xa, P3 ;  /* 0x0000000a0e00780c */ /* 0x040fe40001f61670 */
[----:B------:R-:W-:Y:S02]  /*5fd0*/  FMNMX.FTZ R13, R61, R8, !PT ;  /* 0x000000083d0d7209 */ /* 0x000fe40007810000 */
[----:B------:R-:W-:Y:S02]  /*5fe0*/  ISETP.LT.OR P4, PT, R14, 0x11, P4 ;  /* 0x000000110e00780c */ /* 0x000fe40002781670 */
[----:B------:R-:W-:Y:S02]  /*5ff0*/  FMNMX.FTZ R8, R64, R13, !PT ;  /* 0x0000000d40087209 */ /* 0x000fe40007810000 */
[----:B------:R-:W-:-:S02]  /*6000*/  FSEL R31, R31, -INF , !P3 ;  /* 0xff8000001f1f7808 */ /* 0x000fc40005800000 */
[----:B------:R-:W-:Y:S02]  /*6010*/  FMNMX.FTZ R13, R65, R8, !PT ;  /* 0x00000008410d7209 */ /* 0x000fe40007810000 */
[----:B------:R-:W-:Y:S02]  /*6020*/  ISETP.GT.AND P3, PT, R11, 0x18, P2 ;  /* 0x000000180b00780c */ /* 0x000fe40001764270 */
[----:B------:R-:W-:Y:S02]  /*6030*/  FMNMX.FTZ R8, R68, R13, !PT ;  /* 0x0000000d44087209 */ /* 0x000fe40007810000 */
[----:B------:R-:W-:Y:S02]  /*6040*/  FSEL R34, R34, -INF , !P4 ;  /* 0xff80000022227808 */ /* 0x000fe40006000000 */
        /* <DEDUP_REMOVED lines=18> */
[----:B------:R-:W-:Y:S01]  /*6170*/  FSEL R43, R43, -INF , !P3 ;  /* 0xff8000002b2b7808 */ /* 0x000fe20005800000 */
[----:B------:R-:W0:Y:S01]  /*6180*/  SHFL.BFLY PT, R13, R10, 0x2, 0x1f ;  /* 0x0c401f000a0d7f89 */ /* 0x000e2200000e0000 */
[----:B------:R-:W-:-:S02]  /*6190*/  ISETP.GT.AND P3, PT, R11, 0x29, P2 ;  /* 0x000000290b00780c */ /* 0x000fc40001764270 */
[----:B------:R-:W-:Y:S02]  /*61a0*/  FSEL R46, R46, -INF , !P4 ;  /* 0xff8000002e2e7808 */ /* 0x000fe40006000000 */
[C---:B------:R-:W-:Y:S02]  /*61b0*/  ISETP.GT.AND P4, PT, R11.reuse, 0x30, P2 ;  /* 0x000000300b00780c */ /* 0x040fe40001784270 */
[C---:B------:R-:W-:Y:S02]  /*61c0*/  ISETP.LT.OR P5, PT, R14.reuse, 0x2a, P3 ;  /* 0x0000002a0e00780c */ /* 0x040fe40001fa1670 */
[----:B------:R-:W-:Y:S02]  /*61d0*/  ISETP.GT.AND P3, PT, R11, 0x31, P2 ;  /* 0x000000310b00780c */ /* 0x000fe40001764270 */
[----:B------:R-:W-:Y:S02]  /*61e0*/  FSEL R47, R47, -INF , !P5 ;  /* 0xff8000002f2f7808 */ /* 0x000fe40006800000 */
[----:B------:R-:W-:-:S02]  /*61f0*/  ISETP.LT.OR P4, PT, R14, 0x31, P4 ;  /* 0x000000310e00780c */ /* 0x000fc40002781670 */
[C---:B------:R-:W-:Y:S02]  /*6200*/  ISETP.GT.AND P5, PT, R11.reuse, 0x38, P2 ;  /* 0x000000380b00780c */ /* 0x040fe400017a4270 */
[----:B------:R-:W-:Y:S02]  /*6210*/  ISETP.LT.OR P3, PT, R14, 0x32, P3 ;  /* 0x000000320e00780c */ /* 0x000fe40001f61670 */
[----:B------:R-:W-:Y:S02]  /*6220*/  FSEL R50, R50, -INF , !P4 ;  /* 0xff80000032327808 */ /* 0x000fe40006000000 */
[----:B------:R-:W-:Y:S02]  /*6230*/  ISETP.GT.AND P4, PT, R11, 0x39, P2 ;  /* 0x000000390b00780c */ /* 0x000fe40001784270 */
[----:B------:R-:W-:Y:S02]  /*6240*/  FSEL R51, R51, -INF , !P3 ;  /* 0xff80000033337808 */ /* 0x000fe40005800000 */
[----:B0-----:R-:W-:-:S02]  /*6250*/  FMNMX.FTZ R13, R10, R13, !PT ;  /* 0x0000000d0a0d7209 */ /* 0x001fc40007810000 */
[C---:B------:R-:W-:Y:S02]  /*6260*/  ISETP.LT.OR P5, PT, R14.reuse, 0x39, P5 ;  /* 0x000000390e00780c */ /* 0x040fe40002fa1670 */
[C---:B------:R-:W-:Y:S01]  /*6270*/  ISETP.GT.AND P3, PT, R11.reuse, 0x40, P2 ;  /* 0x000000400b00780c */ /* 0x040fe20001764270 */
[----:B------:R-:W0:Y:S01]  /*6280*/  SHFL.BFLY PT, R8, R13, 0x1, 0x1f ;  /* 0x0c201f000d087f89 */ /* 0x000e2200000e0000 */
[----:B------:R-:W-:Y:S02]  /*6290*/  ISETP.LT.OR P4, PT, R14, 0x3a, P4 ;  /* 0x0000003a0e00780c */ /* 0x000fe40002781670 */
[----:B------:R-:W-:Y:S02]  /*62a0*/  FSEL R54, R54, -INF , !P5 ;  /* 0xff80000036367808 */ /* 0x000fe40006800000 */
[----:B------:R-:W-:Y:S02]  /*62b0*/  ISETP.GT.AND P5, PT, R11, 0x41, P2 ;  /* 0x000000410b00780c */ /* 0x000fe400017a4270 */
[----:B------:R-:W-:-:S02]  /*62c0*/  FSEL R55, R55, -INF , !P4 ;  /* 0xff80000037377808 */ /* 0x000fc40006000000 */
[C---:B------:R-:W-:Y:S02]  /*62d0*/  ISETP.LT.OR P3, PT, R14.reuse, 0x41, P3 ;  /* 0x000000410e00780c */ /* 0x040fe40001f61670 */
[C---:B------:R-:W-:Y:S02]  /*62e0*/  ISETP.GT.AND P4, PT, R11.reuse, 0x48, P2 ;  /* 0x000000480b00780c */ /* 0x040fe40001784270 */
[----:B------:R-:W-:Y:S02]  /*62f0*/  ISETP.LT.OR P5, PT, R14, 0x42, P5 ;  /* 0x000000420e00780c */ /* 0x000fe40002fa1670 */
[----:B------:R-:W-:Y:S02]  /*6300*/  FSEL R58, R58, -INF , !P3 ;  /* 0xff8000003a3a7808 */ /* 0x000fe40005800000 */
[----:B------:R-:W-:Y:S02]  /*6310*/  ISETP.GT.AND P3, PT, R11, 0x49, P2 ;  /* 0x000000490b00780c */ /* 0x000fe40001764270 */
[----:B------:R-:W-:-:S02]  /*6320*/  FSEL R59, R59, -INF , !P5 ;  /* 0xff8000003b3b7808 */ /* 0x000fc40006800000 */
[C---:B------:R-:W-:Y:S02]  /*6330*/  ISETP.LT.OR P4, PT, R14.reuse, 0x49, P4 ;  /* 0x000000490e00780c */ /* 0x040fe40002781670 */
[----:B------:R-:W-:Y:S02]  /*6340*/  ISETP.GT.AND P5, PT, R11, 0x50, P2 ;  /* 0x000000500b00780c */ /* 0x000fe400017a4270 */
[----:B0-----:R-:W-:Y:S02]  /*6350*/  FMNMX.FTZ R8, R13, R8, !PT ;  /* 0x000000080d087209 */ /* 0x001fe40007810000 */
[----:B------:R-:W-:Y:S02]  /*6360*/  ISETP.LT.OR P3, PT, R14, 0x4a, P3 ;  /* 0x0000004a0e00780c */ /* 0x000fe40001f61670 */
[C---:B------:R-:W-:Y:S01]  /*6370*/  FSETP.NEU.FTZ.AND P6, PT, R8.reuse, -INF , PT ;  /* 0xff8000000800780b */ /* 0x040fe20003fdd000 */
[----:B------:R-:W-:-:S01]  /*6380*/  FFMA.FTZ R12, R8, R15, -8 ;  /* 0xc1000000080c7423 */ /* 0x000fc2000001000f */
[----:B------:R-:W-:-:S02]  /*6390*/  FSEL R62, R62, -INF , !P4 ;  /* 0xff8000003e3e7808 */ /* 0x000fc40006000000 */
[----:B------:R-:W-:Y:S02]  /*63a0*/  ISETP.GT.AND P4, PT, R11, 0x51, P2 ;  /* 0x000000510b00780c */ /* 0x000fe40001784270 */
[----:B------:R-:W-:Y:S02]  /*63b0*/  FSEL R10, R12, RZ, P6 ;  /* 0x000000ff0c0a7208 */ /* 0x000fe40003000000 */
[----:B------:R-:W-:Y:S02]  /*63c0*/  FSEL R63, R63, -INF , !P3 ;  /* 0xff8000003f3f7808 */ /* 0x000fe40005800000 */
[----:B------:R-:W-:Y:S01]  /*63d0*/  ISETP.LT.OR P5, PT, R14, 0x51, P5 ;  /* 0x000000510e00780c */ /* 0x000fe20002fa1670 */
        /* <DEDUP_REMOVED lines=11> */
[----:B------:R0:W-:Y:S01]  /*6490*/  MUFU.EX2 R24, R33 ;  /* 0x0000002100187308 */ /* 0x0001e20000000800 */
[----:B------:R-:W-:-:S01]  /*64a0*/  FFMA.FTZ R40, R40, UR41, -R10 ;  /* 0x0000002928287c23 */ /* 0x000fc2000801080a */
[--C-:B------:R-:W-:Y:S01]  /*64b0*/  FFMA.FTZ R44, R44, UR41, -R10.reuse ;  /* 0x000000292c2c7c23 */ /* 0x100fe2000801080a */
[----:B------:R-:W-:Y:S01]  /*64c0*/  FMNMX.FTZ R26, R34, R29, !PT ;  /* 0x0000001d221a7209 */ /* 0x000fe20007810000 */
[--C-:B------:R-:W-:Y:S01]  /*64d0*/  FFMA.FTZ R48, R48, UR41, -R10.reuse ;  /* 0x0000002930307c23 */ /* 0x100fe2000801080a */
[----:B------:R-:W-:Y:S01]  /*64e0*/  ISETP.GT.AND P3, PT, R11, 0x58, P2 ;  /* 0x000000580b00780c */ /* 0x000fe20001764270 */
[--C-:B------:R-:W-:Y:S01]  /*64f0*/  FFMA.FTZ R56, R56, UR41, -R10.reuse ;  /* 0x0000002938387c23 */ /* 0x100fe2000801080a */
[----:B------:R-:W-:Y:S01]  /*6500*/  FMNMX.FTZ R29, R35, R26, !PT ;  /* 0x0000001a231d7209 */ /* 0x000fe20007810000 */
[--C-:B------:R-:W-:Y:S01]  /*6510*/  FFMA.FTZ R52, R52, UR41, -R10.reuse ;  /* 0x0000002934347c23 */ /* 0x100fe2000801080a */
[----:B------:R1:W-:Y:S01]  /*6520*/  MUFU.EX2 R26, R37 ;  /* 0x00000025001a7308 */ /* 0x0003e20000000800 */
[----:B------:R-:W-:Y:S01]  /*6530*/  ISETP.LT.OR P4, PT, R14, 0x52, P4 ;  /* 0x000000520e00780c */ /* 0x000fe20002781670 */
[--C-:B------:R-:W-:Y:S01]  /*6540*/  FFMA.FTZ R57, R57, UR41, -R10.reuse ;  /* 0x0000002939397c23 */ /* 0x100fe2000801080a */
[----:B------:R-:W-:Y:S01]  /*6550*/  FMNMX.FTZ R28, R38, R29, !PT ;  /* 0x0000001d261c7209 */ /* 0x000fe20007810000 */
[--C-:B------:R-:W-:Y:S01]  /*6560*/  FFMA.FTZ R64, R64, UR41, -R10.reuse ;  /* 0x0000002940407c23 */ /* 0x100fe2000801080a */
[----:B------:R-:W-:Y:S01]  /*6570*/  FSEL R66, R66, -INF , !P5 ;  /* 0xff80000042427808 */ /* 0x000fe20006800000 */
[----:B------:R-:W-:Y:S01]  /*6580*/  FFMA.FTZ R85, R85, UR41, -R10 ;  /* 0x0000002955557c23 */ /* 0x000fe2000801080a */
[----:B------:R-:W-:Y:S01]  /*6590*/  FMNMX.FTZ R29, R39, R28, !PT ;  /* 0x0000001c271d7209 */ /* 0x000fe20007810000 */
[----:B------:R-:W-:Y:S01]  /*65a0*/  MUFU.EX2 R12, R12 ;  /* 0x0000000c000c7308 */ /* 0x000fe20000000800 */
[----:B------:R-:W-:-:S02]  /*65b0*/  ISETP.GT.AND P5, PT, R11, 0x59, P2 ;  /* 0x000000590b00780c */ /* 0x000fc400017a4270 */
[----:B------:R-:W-:Y:S01]  /*65c0*/  FMNMX.FTZ R32, R42, R29, !PT ;  /* 0x0000001d2a207209 */ /* 0x000fe20007810000 */
[----:B------:R-:W-:-:S01]  /*65d0*/  FFMA.FTZ R29, R41, UR41, -R10 ;  /* 0x00000029291d7c23 */ /* 0x000fc2000801080a */
[----:B------:R-:W-:Y:S02]  /*65e0*/  FSEL R67, R67, -INF , !P4 ;  /* 0xff80000043437808 */ /* 0x000fe40006000000 */
[----:B0-----:R-:W-:Y:S01]  /*65f0*/  FMNMX.FTZ R33, R43, R32, !PT ;  /* 0x000000202b217209 */ /* 0x001fe20007810000 */
[----:B------:R0:W-:Y:S01]  /*6600*/  MUFU.EX2 R28, R40 ;  /* 0x00000028001c7308 */ /* 0x0001e20000000800 */
[----:B------:R-:W-:Y:S02]  /*6610*/  ISETP.LT.OR P3, PT, R14, 0x59, P3 ;  /* 0x000000590e00780c */ /* 0x000fe40001f61670 */
[----:B------:R-:W-:Y:S02]  /*6620*/  FMNMX.FTZ R32, R46, R33, !PT ;  /* 0x000000212e207209 */ /* 0x000fe40007810000 */
[----:B------:R-:W-:-:S02]  /*6630*/  ISETP.GT.AND P4, PT, R11, 0x60, P2 ;  /* 0x000000600b00780c */ /* 0x000fc40001784270 */
[----:B------:R-:W-:Y:S01]  /*6640*/  FMNMX.FTZ R33, R47, R32, !PT ;  /* 0x000000202f217209 */ /* 0x000fe20007810000 */
[----:B------:R-:W-:Y:S01]  /*6650*/  MUFU.EX2 R9, R9 ;  /* 0x0000000900097308 */ /* 0x000fe20000000800 */
[----:B------:R-:W-:Y:S02]  /*6660*/  ISETP.LT.OR P5, PT, R14, 0x5a, P5 ;  /* 0x0000005a0e00780c */ /* 0x000fe40002fa1670 */
[----:B------:R-:W-:Y:S01]  /*6670*/  FMNMX.FTZ R36, R50, R33, !PT ;  /* 0x0000002132247209 */ /* 0x000fe20007810000 */
[----:B------:R-:W-:-:S01]  /*6680*/  FFMA.FTZ R33, R45, UR41, -R10 ;  /* 0x000000292d217c23 */ /* 0x000fc2000801080a */
[----:B------:R-:W-:Y:S02]  /*6690*/  FSEL R70, R70, -INF , !P3 ;  /* 0xff80000046467808 */ /* 0x000fe40005800000 */
[----:B-1----:R-:W-:Y:S01]  /*66a0*/  FMNMX.FTZ R37, R51, R36, !PT ;  /* 0x0000002433257209 */ /* 0x002fe20007810000 */
[----:B------:R1:W-:Y:S01]  /*66b0*/  MUFU.EX2 R32, R44 ;  /* 0x0000002c00207308 */ /* 0x0003e20000000800 */
[----:B------:R-:W-:-:S02]  /*66c0*/  ISETP.GT.AND P3, PT, R11, 0x61, P2 ;  /* 0x000000610b00780c */ /* 0x000fc40001764270 */
[----:B------:R-:W-:Y:S02]  /*66d0*/  FMNMX.FTZ R36, R54, R37, !PT ;  /* 0x0000002536247209 */ /* 0x000fe40007810000 */
[----:B------:R-:W-:Y:S02]  /*66e0*/  FSEL R71, R71, -INF , !P5 ;  /* 0xff80000047477808 */ /* 0x000fe40006800000 */
[----:B------:R-:W-:Y:S01]  /*66f0*/  FMNMX.FTZ R37, R55, R36, !PT ;  /* 0x0000002437257209 */ /* 0x000fe20007810000 */
[----:B------:R-:W-:Y:S01]  /*6700*/  MUFU.EX2 R13, R13 ;  /* 0x0000000d000d7308 */ /* 0x000fe20000000800 */
[----:B------:R-:W-:Y:S02]  /*6710*/  ISETP.LT.OR P4, PT, R14, 0x61, P4 ;  /* 0x000000610e00780c */ /* 0x000fe40002781670 */
[----:B0-----:R-:W-:Y:S01]  /*6720*/  FMNMX.FTZ R40, R58, R37, !PT ;  /* 0x000000253a287209 */ /* 0x001fe20007810000 */
[----:B------:R-:W-:-:S01]  /*6730*/  FFMA.FTZ R37, R49, UR41, -R10 ;  /* 0x0000002931257c23 */ /* 0x000fc2000801080a */
[----:B------:R-:W-:-:S02]  /*6740*/  ISETP.GT.AND P5, PT, R11, 0x68, P2 ;  /* 0x000000680b00780c */ /* 0x000fc400017a4270 */
[----:B------:R-:W-:Y:S01]  /*6750*/  FMNMX.FTZ R41, R59, R40, !PT ;  /* 0x000000283b297209 */ /* 0x000fe20007810000 */
[----:B------:R-:W-:Y:S01]  /*6760*/  MUFU.EX2 R36, R48 ;  /* 0x0000003000247308 */ /* 0x000fe20000000800 */
[----:B------:R-:W-:Y:S02]  /*6770*/  ISETP.LT.OR P3, PT, R14, 0x62, P3 ;  /* 0x000000620e00780c */ /* 0x000fe40001f61670 */
[----:B------:R-:W-:Y:S02]  /*6780*/  FMNMX.FTZ R40, R62, R41, !PT ;  /* 0x000000293e287209 */ /* 0x000fe40007810000 */
[----:B------:R-:W-:Y:S02]  /*6790*/  FSEL R74, R74, -INF , !P4 ;  /* 0xff8000004a4a7808 */ /* 0x000fe40006000000 */
[----:B------:R-:W-:Y:S01]  /*67a0*/  FMNMX.FTZ R41, R63, R40, !PT ;  /* 0x000000283f297209 */ /* 0x000fe20007810000 */
[----:B------:R-:W-:Y:S01]  /*67b0*/  MUFU.EX2 R20, R20 ;  /* 0x0000001400147308 */ /* 0x000fe20000000800 */
[----:B------:R-:W-:-:S02]  /*67c0*/  ISETP.GT.AND P4, PT, R11, 0x69, P2 ;  /* 0x000000690b00780c */ /* 0x000fc40001784270 */
[----:B-1----:R-:W-:Y:S01]  /*67d0*/  FMNMX.FTZ R44, R66, R41, !PT ;  /* 0x00000029422c7209 */ /* 0x002fe20007810000 */
[----:B------:R-:W-:-:S01]  /*67e0*/  FFMA.FTZ R41, R53, UR41, -R10 ;  /* 0x0000002935297c23 */ /* 0x000fc2000801080a */
[----:B------:R-:W-:Y:S01]  /*67f0*/  FSEL R75, R75, -INF , !P3 ;  /* 0xff8000004b4b7808 */ /* 0x000fe20005800000 */
[----:B------:R-:W-:-:S01]  /*6800*/  FFMA.FTZ R53, R69, UR41, -R10 ;  /* 0x0000002945357c23 */ /* 0x000fc2000801080a */
[----:B------:R-:W-:Y:S01]  /*6810*/  FMNMX.FTZ R45, R67, R44, !PT ;  /* 0x0000002c432d7209 */ /* 0x000fe20007810000 */
[----:B------:R0:W-:Y:S01]  /*6820*/  MUFU.EX2 R40, R52 ;  /* 0x0000003400287308 */ /* 0x0001e20000000800 */
[----:B------:R-:W-:Y:S02]  /*6830*/  ISETP.LT.OR P5, PT, R14, 0x69, P5 ;  /* 0x000000690e00780c */ /* 0x000fe40002fa1670 */
[----:B------:R-:W-:Y:S02]  /*6840*/  FMNMX.FTZ R44, R70, R45, !PT ;  /* 0x0000002d462c7209 */ /* 0x000fe40007810000 */
[----:B------:R-:W-:-:S02]  /*6850*/  ISETP.GT.AND P3, PT, R11, 0x70, P2 ;  /* 0x000000700b00780c */ /* 0x000fc40001764270 */
[----:B------:R-:W-:Y:S01]  /*6860*/  FMNMX.FTZ R45, R71, R44, !PT ;  /* 0x0000002c472d7209 */ /* 0x000fe20007810000 */
[----:B------:R-:W-:Y:S01]  /*6870*/  MUFU.EX2 R15, R15 ;  /* 0x0000000f000f7308 */ /* 0x000fe20000000800 */
[----:B------:R-:W-:Y:S01]  /*6880*/  ISETP.LT.OR P4, PT, R14, 0x6a, P4 ;  /* 0x0000006a0e00780c */ /* 0x000fe20002781670 */
[--C-:B0-----:R-:W-:Y:S01]  /*6890*/  FFMA.FTZ R52, R68, UR41, -R10.reuse ;  /* 0x0000002944347c23 */ /* 0x101fe2000801080a */
[----:B------:R-:W-:Y:S01]  /*68a0*/  FMNMX.FTZ R48, R74, R45, !PT ;  /* 0x0000002d4a307209 */ /* 0x000fe20007810000 */
[----:B------:R-:W-:Y:S01]  /*68b0*/  FFMA.FTZ R68, R84, UR41, -R10 ;  /* 0x0000002954447c23 */ /* 0x000fe2000801080a */
[----:B------:R-:W-:Y:S02]  /*68c0*/  FSEL R78, R78, -INF , !P5 ;  /* 0xff8000004e4e7808 */ /* 0x000fe40006800000 */
[----:B------:R-:W-:Y:S01]  /*68d0*/  FMNMX.FTZ R45, R75, R48, !PT ;  /* 0x000000304b2d7209 */ /* 0x000fe20007810000 */
[----:B------:R0:W-:Y:S01]  /*68e0*/  MUFU.EX2 R44, R56 ;  /* 0x00000038002c7308 */ /* 0x0001e20000000800 */
[----:B------:R-:W-:-:S02]  /*68f0*/  ISETP.GT.AND P5, PT, R11, 0x71, P2 ;  /* 0x000000710b00780c */ /* 0x000fc400017a4270 */
[----:B------:R-:W-:Y:S02]  /*6900*/  FSEL R79, R79, -INF , !P4 ;  /* 0xff8000004f4f7808 */ /* 0x000fe40006000000 */
[----:B------:R-:W-:Y:S02]  /*6910*/  ISETP.LT.OR P3, PT, R14, 0x71, P3 ;  /* 0x000000710e00780c */ /* 0x000fe40001f61670 */
[----:B------:R-:W-:Y:S01]  /*6920*/  FMNMX.FTZ R48, R78, R45, !PT ;  /* 0x0000002d4e307209 */ /* 0x000fe20007810000 */
[----:B------:R-:W-:-:S01]  /*6930*/  FFMA.FTZ R45, R60, UR41, -R10 ;  /* 0x000000293c2d7c23 */ /* 0x000fc2000801080a */
[----:B------:R-:W-:Y:S01]  /*6940*/  ISETP.GT.AND P4, PT, R11, 0x78, P2 ;  /* 0x000000780b00780c */ /* 0x000fe20001784270 */
[----:B0-----:R-:W-:-:S01]  /*6950*/  FFMA.FTZ R56, R72, UR41, -R10 ;  /* 0x0000002948387c23 */ /* 0x001fc2000801080a */
[----:B------:R-:W-:Y:S01]  /*6960*/  ISETP.LT.OR P5, PT, R14, 0x72, P5 ;  /* 0x000000720e00780c */ /* 0x000fe20002fa1670 */
[----:B------:R-:W-:Y:S01]  /*6970*/  MUFU.EX2 R25, R25 ;  /* 0x0000001900197308 */ /* 0x000fe20000000800 */
[----:B------:R-:W-:-:S02]  /*6980*/  FSEL R82, R82, -INF , !P3 ;  /* 0xff80000052527808 */ /* 0x000fc40005800000 */
[----:B------:R-:W-:Y:S02]  /*6990*/  FMNMX.FTZ R49, R79, R48, !PT ;  /* 0x000000304f317209 */ /* 0x000fe40007810000 */
[----:B------:R-:W-:Y:S02]  /*69a0*/  ISETP.GT.AND P2, PT, R11, 0x79, P2 ;  /* 0x000000790b00780c */ /* 0x000fe40001744270 */
[----:B------:R-:W-:Y:S01]  /*69b0*/  ISETP.LT.OR P4, PT, R14, 0x79, P4 ;  /* 0x000000790e00780c */ /* 0x000fe20002781670 */
[----:B------:R0:W-:Y:S01]  /*69c0*/  MUFU.EX2 R11, R57 ;  /* 0x00000039000b7308 */ /* 0x0001e20000000800 */
[----:B------:R-:W-:Y:S02]  /*69d0*/  FSEL R83, R83, -INF , !P5 ;  /* 0xff80000053537808 */ /* 0x000fe40006800000 */
[----:B------:R-:W-:Y:S02]  /*69e0*/  FMNMX.FTZ R48, R82, R49, !PT ;  /* 0x0000003152307209 */ /* 0x000fe40007810000 */
[----:B------:R-:W-:Y:S01]  /*69f0*/  ISETP.LT.OR P2, PT, R14, 0x7a, P2 ;  /* 0x0000007a0e00780c */ /* 0x000fe20001741670 */
[--C-:B------:R-:W-:Y:S01]  /*6a00*/  FFMA.FTZ R14, R61, UR41, -R10.reuse ;  /* 0x000000293d0e7c23 */ /* 0x100fe2000801080a */
[----:B------:R-:W-:Y:S01]  /*6a10*/  FSEL R86, R86, -INF , !P4 ;  /* 0xff80000056567808 */ /* 0x000fe20006000000 */
[----:B------:R-:W-:Y:S01]  /*6a20*/  MUFU.EX2 R29, R29 ;  /* 0x0000001d001d7308 */ /* 0x000fe20000000800 */
[----:B------:R-:W-:Y:S01]  /*6a30*/  FMNMX.FTZ R49, R83, R48, !PT ;  /* 0x0000003053317209 */ /* 0x000fe20007810000 */
[----:B0-----:R-:W-:Y:S01]  /*6a40*/  FFMA.FTZ R57, R73, UR41, -R10 ;  /* 0x0000002949397c23 */ /* 0x001fe2000801080a */
[----:B------:R-:W-:-:S02]  /*6a50*/  FSEL R87, R87, -INF , !P2 ;  /* 0xff80000057577808 */ /* 0x000fc40005000000 */
[----:B------:R-:W-:Y:S01]  /*6a60*/  FMNMX.FTZ R48, R86, R49, !PT ;  /* 0x0000003156307209 */ /* 0x000fe20007810000 */
[----:B------:R-:W-:-:S01]  /*6a70*/  FFMA.FTZ R49, R65, UR41, -R10 ;  /* 0x0000002941317c23 */ /* 0x000fc2000801080a */
[----:B------:R-:W-:Y:S01]  /*6a80*/  FFMA.FTZ R65, R81, UR41, -R10 ;  /* 0x0000002951417c23 */ /* 0x000fe2000801080a */
[----:B------:R-:W-:Y:S01]  /*6a90*/  FSEL R73, R8, RZ, P6 ;  /* 0x000000ff08497208 */ /* 0x000fe20003000000 */
[----:B------:R-:W-:Y:S01]  /*6aa0*/  MUFU.EX2 R33, R33 ;  /* 0x0000002100217308 */ /* 0x000fe20000000800 */
[----:B------:R-:W-:-:S03]  /*6ab0*/  FMNMX.FTZ R60, R87, R48, !PT ;  /* 0x00000030573c7209 */ /* 0x000fc60007810000 */
[----:B------:R-:W-:Y:S02]  /*6ac0*/  FADD.FTZ R2, -R73, R2 ;  /* 0x0000000249027221 */ /* 0x000fe40000010100 */
[----:B------:R-:W0:Y:S02]  /*6ad0*/  SHFL.BFLY PT, R61, R60, 0x2, 0x1f ;  /* 0x0c401f003c3d7f89 */ /* 0x000e2400000e0000 */
        /* <DEDUP_REMOVED lines=13> */
[----:B------:R-:W-:-:S03]  /*6bb0*/  IMAD.U32 R69, RZ, RZ, UR41 ;  /* 0x00000029ff457e24 */ /* 0x000fc6000f8e00ff */
[C---:B------:R-:W-:Y:S01]  /*6bc0*/  FSETP.NEU.FTZ.AND P2, PT, R10.reuse, -INF , PT ;  /* 0xff8000000a00780b */ /* 0x040fe20003f5d000 */
[----:B------:R-:W-:-:S01]  /*6bd0*/  FFMA.FTZ R72, R10, R69, -8 ;  /* 0xc10000000a487423 */ /* 0x000fc20000010045 */
[----:B------:R-:W-:Y:S01]  /*6be0*/  FMUL.FTZ R69, R2, UR41 ;  /* 0x0000002902457c20 */ /* 0x000fe20008410000 */
        /* <DEDUP_REMOVED lines=15> */
[----:B------:R-:W-:Y:S01]  /*6ce0*/  FSEL R51, R10, RZ, P2 ;  /* 0x000000ff0a337208 */ /* 0x000fe20001000000 */
[--C-:B------:R-:W-:Y:S01]  /*6cf0*/  FFMA.FTZ R76, R54, UR41, -R2.reuse ;  /* 0x00000029364c7c23 */ /* 0x100fe20008010802 */
[----:B------:R-:W-:-:S01]  /*6d00*/  FFMA.FTZ R21, R21, UR41, -R2 ;  /* 0x0000002915157c23 */ /* 0x000fc20008010802 */
[----:B------:R-:W0:Y:S02]  /*6d10*/  MUFU.EX2 R69, R69 ;  /* 0x0000004500457308 */ /* 0x000e240000000800 */
[----:B------:R-:W-:-:S04]  /*6d20*/  FADD.FTZ R51, -R51, R0 ;  /* 0x0000000033337221 */ /* 0x000fc80000010100 */
[----:B------:R-:W-:Y:S01]  /*6d30*/  FMUL.FTZ R54, R51, UR41 ;  /* 0x0000002933367c20 */ /* 0x000fe20008410000 */
[----:B------:R-:W-:-:S01]  /*6d40*/  FFMA.FTZ R51, R55, UR41, -R2 ;  /* 0x0000002937337c23 */ /* 0x000fc20008010802 */
[----:B------:R-:W-:Y:S01]  /*6d50*/  MUFU.EX2 R21, R21 ;  /* 0x0000001500157308 */ /* 0x000fe20000000800 */
[----:B------:R-:W-:-:S01]  /*6d60*/  FFMA.FTZ R55, R58, UR41, -R2 ;  /* 0x000000293a377c23 */ /* 0x000fc20008010802 */
[--C-:B------:R-:W-:Y:S01]  /*6d70*/  FFMA.FTZ R58, R59, UR41, -R2.reuse ;  /* 0x000000293b3a7c23 */ /* 0x100fe20008010802 */
[----:B------:R-:W-:-:S05]  /*6d80*/  FFMA.FTZ R59, R62, UR41, -R2 ;  /* 0x000000293e3b7c23 */ /* 0x000fca0008010802 */
[----:B------:R-:W1:Y:S01]  /*6d90*/  MUFU.EX2 R54, R54 ;  /* 0x0000003600367308 */ /* 0x000e620000000800 */
[----:B0-----:R-:W-:-:S07]  /*6da0*/  FFMA.FTZ R62, R69, R5, R12 ;  /* 0x00000005453e7223 */ /* 0x001fce000001000c */
[----:B------:R-:W0:Y:S08]  /*6db0*/  MUFU.EX2 R72, R72 ;  /* 0x0000004800487308 */ /* 0x000e300000000800 */
[----:B------:R-:W2:Y:S01]  /*6dc0*/  MUFU.EX2 R27, R27 ;  /* 0x0000001b001b7308 */ /* 0x000ea20000000800 */
[----:B-1----:R-:W-:-:S01]  /*6dd0*/  FFMA.FTZ R5, R54, R4, R21 ;  /* 0x0000000436057223 */ /* 0x002fc20000010015 */
[----:B------:R-:W-:Y:S01]  /*6de0*/  FADD.FTZ R4, R9, R62 ;  /* 0x0000003e09047221 */ /* 0x000fe20000010000 */
[----:B------:R-:W-:-:S05]  /*6df0*/  FFMA.FTZ R62, R63, UR41, -R2 ;  /* 0x000000293f3e7c23 */ /* 0x000fca0008010802 */
[----:B------:R-:W1:Y:S08]  /*6e00*/  MUFU.EX2 R30, R30 ;  /* 0x0000001e001e7308 */ /* 0x000e700000000800 */
[----:B------:R-:W3:Y:S08]  /*6e10*/  MUFU.EX2 R31, R31 ;  /* 0x0000001f001f7308 */ /* 0x000ef00000000800 */
[----:B------:R-:W4:Y:S08]  /*6e20*/  MUFU.EX2 R34, R34 ;  /* 0x0000002200227308 */ /* 0x000f300000000800 */
[----:B------:R0:W-:Y:S08]  /*6e30*/  MUFU.EX2 R0, R76 ;  /* 0x0000004c00007308 */ /* 0x0001f00000000800 */
[----:B------:R-:W5:Y:S01]  /*6e40*/  MUFU.EX2 R35, R35 ;  /* 0x0000002300237308 */ /* 0x000f620000000800 */
[----:B0-----:R-:W-:-:S01]  /*6e50*/  FADD.FTZ R76, R72, R5 ;  /* 0x00000005484c7221 */ /* 0x001fc20000010000 */
[----:B------:R-:W-:-:S03]  /*6e60*/  FADD.FTZ R5, R13, R4 ;  /* 0x000000040d057221 */ /* 0x000fc60000010000 */
[----:B--2---:R-:W-:Y:S01]  /*6e70*/  FADD.FTZ R63, R27, R76 ;  /* 0x0000004c1b3f7221 */ /* 0x004fe20000010000 */
[----:B------:R-:W-:-:S02]  /*6e80*/  FADD.FTZ R4, R20, R5 ;  /* 0x0000000514047221 */ /* 0x000fc40000010000 */
[----:B------:R-:W0:Y:S01]  /*6e90*/  MUFU.EX2 R38, R38 ;  /* 0x0000002600267308 */ /* 0x000e220000000800 */
[----:B-1----:R-:W-:-:S01]  /*6ea0*/  FADD.FTZ R76, R30, R63 ;  /* 0x0000003f1e4c7221 */ /* 0x002fc20000010000 */
[----:B------:R-:W-:Y:S01]  /*6eb0*/  FADD.FTZ R5, R15, R4 ;  /* 0x000000040f057221 */ /* 0x000fe20000010000 */
[----:B------:R-:W-:-:S01]  /*6ec0*/  FFMA.FTZ R63, R66, UR41, -R2 ;  /* 0x00000029423f7c23 */ /* 0x000fc20008010802 */
[----:B------:R-:W-:Y:S01]  /*6ed0*/  FFMA.FTZ R66, R67, UR41, -R2 ;  /* 0x0000002943427c23 */ /* 0x000fe20008010802 */
[----:B---3--:R-:W-:-:S01]  /*6ee0*/  FADD.FTZ R77, R31, R76 ;  /* 0x0000004c1f4d7221 */ /* 0x008fc20000010000 */
[----:B------:R-:W-:Y:S02]  /*6ef0*/  FADD.FTZ R4, R24, R5 ;  /* 0x0000000518047221 */ /* 0x000fe40000010000 */
[----:B------:R-:W1:Y:S01]  /*6f00*/  MUFU.EX2 R39, R39 ;  /* 0x0000002700277308 */ /* 0x000e620000000800 */
[----:B----4-:R-:W-:-:S01]  /*6f10*/  FADD.FTZ R76, R34, R77 ;  /* 0x0000004d224c7221 */ /* 0x010fc20000010000 */
[----:B------:R-:W-:-:S03]  /*6f20*/  FADD.FTZ R5, R25, R4 ;  /* 0x0000000419057221 */ /* 0x000fc60000010000 */
[----:B-----5:R-:W-:Y:S01]  /*6f30*/  FADD.FTZ R67, R35, R76 ;  /* 0x0000004c23437221 */ /* 0x020fe20000010000 */
[----:B------:R-:W-:-:S02]  /*6f40*/  FADD.FTZ R5, R26, R5 ;  /* 0x000000051a057221 */ /* 0x000fc40000010000 */
[----:B------:R-:W2:Y:S01]  /*6f50*/  MUFU.EX2 R42, R42 ;  /* 0x0000002a002a7308 */ /* 0x000ea20000000800 */
[----:B0-----:R-:W-:-:S01]  /*6f60*/  FADD.FTZ R4, R38, R67 ;  /* 0x0000004326047221 */ /* 0x001fc20000010000 */
[----:B------:R-:W-:Y:S01]  /*6f70*/  FFMA.FTZ R67, R70, UR41, -R2 ;  /* 0x0000002946437c23 */ /* 0x000fe20008010802 */
[----:B------:R-:W-:-:S04]  /*6f80*/  FADD.FTZ R70, R28, R5 ;  /* 0x000000051c467221 */ /* 0x000fc80000010000 */
[----:B------:R-:W-:Y:S01]  /*6f90*/  FADD.FTZ R77, R29, R70 ;  /* 0x000000461d4d7221 */ /* 0x000fe20000010000 */
[----:B------:R-:W0:Y:S01]  /*6fa0*/  MUFU.EX2 R43, R43 ;  /* 0x0000002b002b7308 */ /* 0x000e220000000800 */
[----:B-1----:R-:W-:-:S01]  /*6fb0*/  FADD.FTZ R5, R39, R4 ;  /* 0x0000000427057221 */ /* 0x002fc20000010000 */
[----:B------:R-:W-:Y:S01]  /*6fc0*/  FFMA.FTZ R70, R71, UR41, -R2 ;  /* 0x0000002947467c23 */ /* 0x000fe20008010802 */
[----:B------:R-:W-:-:S01]  /*6fd0*/  FADD.FTZ R76, R32, R77 ;  /* 0x0000004d204c7221 */ /* 0x000fc20000010000 */
[----:B------:R-:W-:-:S03]  /*6fe0*/  FFMA.FTZ R71, R74, UR41, -R2 ;  /* 0x000000294a477c23 */ /* 0x000fc60008010802 */
[----:B------:R-:W-:Y:S01]  /*6ff0*/  FADD.FTZ R77, R33, R76 ;  /* 0x0000004c214d7221 */ /* 0x000fe20000010000 */
[----:B------:R-:W1:Y:S01]  /*7000*/  MUFU.EX2 R46, R46 ;  /* 0x0000002e002e7308 */ /* 0x000e620000000800 */
[----:B--2---:R-:W-:-:S02]  /*7010*/  FADD.FTZ R4, R42, R5 ;  /* 0x000000052a047221 */ /* 0x004fc40000010000 */
[----:B------:R-:W-:-:S04]  /*7020*/  FADD.FTZ R74, R36, R77 ;  /* 0x0000004d244a7221 */ /* 0x000fc80000010000 */
[----:B------:R-:W-:Y:S01]  /*7030*/  FADD.FTZ R77, R37, R74 ;  /* 0x0000004a254d7221 */ /* 0x000fe20000010000 */
[----:B------:R-:W2:Y:S01]  /*7040*/  MUFU.EX2 R47, R47 ;  /* 0x0000002f002f7308 */ /* 0x000ea20000000800 */
[----:B0-----:R-:W-:-:S01]  /*7050*/  FADD.FTZ R5, R43, R4 ;  /* 0x000000042b057221 */ /* 0x001fc20000010000 */
[--C-:B------:R-:W-:Y:S01]  /*7060*/  FFMA.FTZ R74, R75, UR41, -R2.reuse ;  /* 0x000000294b4a7c23 */ /* 0x100fe20008010802 */
[----:B------:R-:W-:-:S05]  /*7070*/  FFMA.FTZ R75, R78, UR41, -R2 ;  /* 0x000000294e4b7c23 */ /* 0x000fca0008010802 */
[----:B------:R-:W0:Y:S01]  /*7080*/  MUFU.EX2 R50, R50 ;  /* 0x0000003200327308 */ /* 0x000e220000000800 */
[----:B-1----:R-:W-:-:S07]  /*7090*/  FADD.FTZ R4, R46, R5 ;  /* 0x000000052e047221 */ /* 0x002fce0000010000 */
[----:B------:R-:W1:Y:S01]  /*70a0*/  MUFU.EX2 R51, R51 ;  /* 0x0000003300337308 */ /* 0x000e620000000800 */
[----:B--2---:R-:W-:-:S01]  /*70b0*/  FADD.FTZ R5, R47, R4 ;  /* 0x000000042f057221 */ /* 0x004fc20000010000 */
[----:B------:R-:W-:-:S06]  /*70c0*/  FADD.FTZ R4, R40, R77 ;  /* 0x0000004d28047221 */ /* 0x000fcc0000010000 */
[----:B------:R-:W2:Y:S01]  /*70d0*/  MUFU.EX2 R55, R55 ;  /* 0x0000003700377308 */ /* 0x000ea20000000800 */
[----:B0-----:R-:W-:-:S04]  /*70e0*/  FADD.FTZ R5, R50, R5 ;  /* 0x0000000532057221 */ /* 0x001fc80000010000 */
[----:B------:R-:W-:Y:S01]  /*70f0*/  FADD.FTZ R76, R0, R5 ;  /* 0x00000005004c7221 */ /* 0x000fe20000010000 */
[----:B------:R-:W-:-:S02]  /*7100*/  FADD.FTZ R5, R41, R4 ;  /* 0x0000000429057221 */ /* 0x000fc40000010000 */
[----:B------:R-:W0:Y:S01]  /*7110*/  MUFU.EX2 R58, R58 ;  /* 0x0000003a003a7308 */ /* 0x000e220000000800 */
[----:B-1----:R-:W-:-:S01]  /*7120*/  FADD.FTZ R76, R51, R76 ;  /* 0x0000004c334c7221 */ /* 0x002fc20000010000 */
[----:B------:R-:W-:-:S04]  /*7130*/  FADD.FTZ R4, R44, R5 ;  /* 0x000000052c047221 */ /* 0x000fc80000010000 */
[----:B------:R-:W-:Y:S02]  /*7140*/  FADD.FTZ R4, R11, R4 ;  /* 0x000000040b047221 */ /* 0x000fe40000010000 */
[----:B------:R-:W1:Y:S01]  /*7150*/  MUFU.EX2 R59, R59 ;  /* 0x0000003b003b7308 */ /* 0x000e620000000800 */
[----:B--2---:R-:W-:-:S01]  /*7160*/  FADD.FTZ R5, R55, R76 ;  /* 0x0000004c37057221 */ /* 0x004fc20000010000 */
[----:B------:R-:W-:-:S06]  /*7170*/  FFMA.FTZ R76, R79, UR41, -R2 ;  /* 0x000000294f4c7c23 */ /* 0x000fcc0008010802 */
[----:B------:R-:W2:Y:S01]  /*7180*/  MUFU.EX2 R62, R62 ;  /* 0x0000003e003e7308 */ /* 0x000ea20000000800 */
[----:B0-----:R-:W-:-:S01]  /*7190*/  FADD.FTZ R78, R58, R5 ;  /* 0x000000053a4e7221 */ /* 0x001fc20000010000 */
[----:B------:R-:W-:-:S04]  /*71a0*/  FADD.FTZ R5, R45, R4 ;  /* 0x000000042d057221 */ /* 0x000fc80000010000 */
[----:B------:R-:W-:Y:S02]  /*71b0*/  FADD.FTZ R5, R14, R5 ;  /* 0x000000050e057221 */ /* 0x000fe40000010000 */
[----:B------:R-:W0:Y:S01]  /*71c0*/  MUFU.EX2 R63, R63 ;  /* 0x0000003f003f7308 */ /* 0x000e220000000800 */
[----:B-1----:R-:W-:-:S01]  /*71d0*/  FADD.FTZ R77, R59, R78 ;  /* 0x0000004e3b4d7221 */ /* 0x002fc20000010000 */
[----:B------:R-:W-:-:S04]  /*71e0*/  FADD.FTZ R78, R48, R5 ;  /* 0x00000005304e7221 */ /* 0x000fc80000010000 */
        /* <DEDUP_REMOVED lines=49> */
.L_x_9164:
[----:B------:R-:W-:Y:S01]  /*7500*/  UIADD3 UR6, UR11, 0x19c60, URZ ;  /* 0x00019c600b067890 */ /* 0x000fe2000fffe03f */
[----:B------:R-:W-:Y:S01]  /*7510*/  ISETP.GT.AND P2, PT, R3, UR17, PT ;  /* 0x0000001103007c0c */ /* 0x000fe2000bf44270 */
[----:B------:R-:W-:Y:S01]  /*7520*/  UMOV UR48, UR20 ;  /* 0x0000001400307c82 */ /* 0x000fe20008000000 */
[----:B------:R-:W-:Y:S01]  /*7530*/  F2FP.SATFINITE.E4M3.F32.PACK_AB_MERGE_C R0, R51, R0, RZ ;  /* 0x000000003300723e */ /* 0x000fe200048070ff */
[----:B------:R-:W-:Y:S01]  /*7540*/  UPRMT UR6, UR44, 0x654, UR6 ;  /* 0x000006542c067896 */ /* 0x000fe20008000006 */
        /* <DEDUP_REMOVED lines=89> */
.L_x_9147:
        /* <DEDUP_REMOVED lines=24> */
.L_x_9167:
[----:B------:R-:W-:-:S13]  /*7c60*/  ISETP.NE.AND P2, PT, R10, 0x1, PT ;  /* 0x000000010a00780c */ /* 0x000fda0003f45270 */
[----:B------:R-:W0:Y:S02]  /*7c70*/  @P2 LDC.64 R8, c[0x0][0x9e8] ;  /* 0x00027a00ff082b82 */ /* 0x000e240000000a00 */
[----:B0-----:R-:W-:-:S05]  /*7c80*/  @P2 IMAD.HI.U32 R8, R7, R8, RZ ;  /* 0x0000000807082227 */ /* 0x001fca00078e00ff */
[----:B------:R-:W-:-:S07]  /*7c90*/  @P2 SHF.R.U32.HI R7, RZ, R9, R8 ;  /* 0x00000009ff072219 */ /* 0x000fce0000011608 */
.L_x_9168:
[----:B------:R-:W-:-:S05]  /*7ca0*/  IMAD R7, R7, R10, RZ ;  /* 0x0000000a07077224 */ /* 0x000fca00078e02ff */
[----:B------:R-:W-:-:S07]  /*7cb0*/  VIMNMX R6, R6, R7, !PT ;  /* 0x0000000706067248 */ /* 0x000fce0007fe0100 */
.L_x_9166:
        /* <DEDUP_REMOVED lines=11> */
.L_x_9179:
[----:B------:R-:W-:-:S04]  /*7d70*/  UIADD3 UR6, UR18, 0x1, URZ ;  /* 0x0000000112067890 */ /* 0x000fc8000fffe03f */
[----:B------:R-:W-:-:S04]  /*7d80*/  UISETP.NE.AND UP0, UPT, UR6, 0x2, UPT ;  /* 0x000000020600788c */ /* 0x000fc8000bf05270 */
[----:B------:R-:W-:Y:S02]  /*7d90*/  USEL UR48, URZ, 0x1, UP0 ;  /* 0x000000013f307887 */ /* 0x000fe40008000000 */
[----:B------:R-:W-:Y:S02]  /*7da0*/  USEL UR36, UR6, URZ, UP0 ;  /* 0x0000003f06247287 */ /* 0x000fe40008000000 */
[----:B------:R-:W-:Y:S01]  /*7db0*/  ULOP3.LUT UR48, UR17, UR48, URZ, 0x3c, !UPT ;  /* 0x0000003011307292 */ /* 0x000fe2000f8e3c3f */
[----:B------:R-:W-:Y:S11]  /*7dc0*/  @!P0 BRA `(.L_x_9170) ;  /* 0x0000000000048947 */ /* 0x000ff60003800000 */
[----:B------:R-:W-:Y:S01]  /*7dd0*/  BPT.TRAP 0x1 ;  /* 0x000000040000795c */ /* 0x000fe20000300000 */
.L_x_9170:
[----:B------:R-:W-:Y:S01]  /*7de0*/  ULEA UR6, UR36, UR45, 0x3 ;  /* 0x0000002d24067291 */ /* 0x000fe2000f8e183f */
[----:B------:R-:W-:-:S05]  /*7df0*/  IMAD.U32 R0, RZ, RZ, UR48 ;  /* 0x00000030ff007e24 */ /* 0x000fca000f8e00ff */
[----:B------:R-:W-:-:S04]  /*7e00*/  SHF.L.U32 R0, R0, 0x1f, RZ ;  /* 0x0000001f00007819 */ /* 0x000fc800000006ff */
[----:B------:R0:W1:Y:S01]  /*7e10*/  SYNCS.PHASECHK.TRANS64.TRYWAIT P2, [UR6+0x19c30], R0 ;  /* 0x019c3000ff0075a7 */ /* 0x0000620008040146 */
[----:B------:R-:W-:Y:S05]  /*7e20*/  @!P0 BRA `(.L_x_9171) ;  /* 0x0000000000048947 */ /* 0x000fea0003800000 */
[----:B------:R-:W-:Y:S01]  /*7e30*/  BPT.TRAP 0x1 ;  /* 0x000000040000795c */ /* 0x000fe20000300000 */
.L_x_9171:
[----:B-1----:R-:W-:Y:S05]  /*7e40*/  @P2 BRA `(.L_x_9172) ;  /* 0x0000000000082947 */ /* 0x002fea0003800000 */
[----:B------:R-:W1:Y:S02]  /*7e50*/  SYNCS.PHASECHK.TRANS64.TRYWAIT P2, [UR6+0x19c30], R0 ;  /* 0x019c3000ff0075a7 */ /* 0x000e640008040146 */
[----:B-1----:R-:W-:Y:S05]  /*7e60*/  @!P2 BRA `(.L_x_9173) ;  /* 0x000000b0009ca947 */ /* 0x002fea0003800000 */
.L_x_9172:
        /* <DEDUP_REMOVED lines=17> */
.L_x_9174:
[----:B------:R-:W-:Y:S01]  /*7f80*/  ULEA UR11, UR18, UR45, 0x3 ;  /* 0x0000002d120b7291 */ /* 0x000fe2000f8e183f */
[----:B01----:R-:W-:-:S05]  /*7f90*/  IMAD.U32 R0, RZ, RZ, UR17 ;  /* 0x00000011ff007e24 */ /* 0x003fca000f8e00ff */
[----:B------:R-:W-:-:S04]  /*7fa0*/  SHF.L.U32 R0, R0, 0x1f, RZ ;  /* 0x0000001f00007819 */ /* 0x000fc800000006ff */
[----:B------:R0:W1:Y:S01]  /*7fb0*/  SYNCS.PHASECHK.TRANS64.TRYWAIT P2, [UR11+0x19c50], R0 ;  /* 0x019c5000ff0075a7 */ /* 0x000062000804014b */
[----:B------:R-:W-:Y:S05]  /*7fc0*/  @!P0 BRA `(.L_x_9175) ;  /* 0x0000000000048947 */ /* 0x000fea0003800000 */
[----:B------:R-:W-:Y:S01]  /*7fd0*/  BPT.TRAP 0x1 ;  /* 0x000000040000795c */ /* 0x000fe20000300000 */
.L_x_9175:
[----:B-1----:R-:W-:Y:S05]  /*7fe0*/  @P2 BRA `(.L_x_9176) ;  /* 0x0000000000082947 */ /* 0x002fea0003800000 */
[----:B------:R-:W1:Y:S02]  /*7ff0*/  SYNCS.PHASECHK.TRANS64.TRYWAIT P2, [UR11+0x19c50], R0 ;  /* 0x019c5000ff0075a7 */ /* 0x000e64000804014b */
[----:B-1----:R-:W-:Y:S05]  /*8000*/  @!P2 BRA `(.L_x_9177) ;  /* 0x000000b0004ca947 */ /* 0x002fea0003800000 */
.L_x_9176:
        /* <DEDUP_REMOVED lines=78> */
[----:B------:R-:W0:Y:S04]  /*84f0*/  SHFL.BFLY PT, R11, R8, 0x2, 0x1f ;  /* 0x0c401f00080b7f89 */ /* 0x000e2800000e0000 */
[----:B------:R-:W1:Y:S01]  /*8500*/  SHFL.BFLY PT, R13, R10, 0x2, 0x1f ;  /* 0x0c401f000a0d7f89 */ /* 0x000e6200000e0000 */
[----:B------:R-:W-:Y:S01]  /*8510*/  QGMMA.64x96x32.F32.E4M3.E4M3 R88, R144, gdesc[UR4], R88, gsb0 ;  /* 0x0160000490587df3 */ /* 0x000fe20008000858 */
[----:B------:R-:W-:Y:S01]  /*8520*/  UIADD3 UR6, UR10, 0x4, URZ ;  /* 0x000000040a067890 */ /* 0x000fe2000fffe03f */
[----:B------:R-:W-:Y:S01]  /*8530*/  UMOV UR7, 0x40000040 ;  /* 0x4000004000077882 */ /* 0x000fe20000000000 */
[----:B0-----:R-:W-:-:S02]  /*8540*/  FMNMX.FTZ R11, R8, R11, !PT ;  /* 0x0000000b080b7209 */ /* 0x001fc40007810000 */
        /* <DEDUP_REMOVED lines=15> */
[----:B------:R-:W-:Y:S01]  /*8640*/  FFMA.FTZ R10, R25, UR41, -R9 ;  /* 0x00000029190a7c23 */ /* 0x000fe20008010809 */
        /* <DEDUP_REMOVED lines=25> */
[----:B0-----:R-:W-:-:S01]  /*87e0*/  FFMA.FTZ R5, R8, R5, R11 ;  /* 0x0000000508057223 */ /* 0x001fc2000001000b */
[----:B------:R-:W-:Y:S01]  /*87f0*/  FFMA.FTZ R43, R43, UR41, -R69 ;  /* 0x000000292b2b7c23 */ /* 0x000fe20008010845 */
        /* <DEDUP_REMOVED lines=14> */
[----:B------:R-:W-:-:S02]  /*88e0*/  WARPGROUP.DEPBAR.LE gsb0, 0x0 ;  /* 0x00008000000079c5 */ /* 0x000fc40000010000 */
[----:B------:R-:W-:Y:S01]  /*88f0*/  WARPGROUP.ARRIVE ;  /* 0x00000000000079c5 */ /* 0x000fe20000000000 */
[----:B-1----:R-:W-:-:S01]  /*8900*/  FFMA.FTZ R4, R7, R4, R26 ;  /* 0x0000000407047223 */ /* 0x002fc2000001001a */
[----:B------:R-:W-:Y:S01]  /*8910*/  FFMA.FTZ R59, R59, UR41, -R69 ;  /* 0x000000293b3b7c23 */ /* 0x000fe20008010845 */
[----:B------:R-:W-:-:S01]  /*8920*/  FFMA.FTZ R44, R60, UR41, -R9 ;  /* 0x000000293c2c7c23 */ /* 0x000fc20008010809 */
[----:B------:R-:W-:Y:S01]  /*8930*/  FFMA.FTZ R62, R62, UR41, -R69 ;  /* 0x000000293e3e7c23 */ /* 0x000fe20008010845 */
[----:B------:R-:W1:Y:S01]  /*8940*/  MUFU.EX2 R12, R12 ;  /* 0x0000000c000c7308 */ /* 0x000e620000000800 */
[----:B------:R-:W-:Y:S01]  /*8950*/  QGMMA.64x96x32.F32.E4M3.E4M3 R88, R140, gdesc[UR4], R88, gsb0 ;  /* 0x016000048c587df3 */ /* 0x000fe20008000858 */
[----:B0-----:R-:W-:-:S01]  /*8960*/  FADD.FTZ R5, R10, R5 ;  /* 0x000000050a057221 */ /* 0x001fc20000010000 */
[----:B------:R-:W-:Y:S01]  /*8970*/  UIADD3 UR6, UR10, 0x6, URZ ;  /* 0x000000060a067890 */ /* 0x000fe2000fffe03f */
[----:B------:R-:W-:-:S01]  /*8980*/  FFMA.FTZ R45, R61, UR41, -R9 ;  /* 0x000000293d2d7c23 */ /* 0x000fc20008010809 */
[----:B------:R-:W-:Y:S01]  /*8990*/  UMOV UR7, 0x40000040 ;  /* 0x4000004000077882 */ /* 0x000fe20000000000 */
[----:B------:R-:W-:-:S01]  /*89a0*/  FFMA.FTZ R61, R77, UR41, -R9 ;  /* 0x000000294d3d7c23 */ /* 0x000fc20008010809 */
[----:B------:R-:W-:Y:S01]  /*89b0*/  FFMA.FTZ R63, R63, UR41, -R69 ;  /* 0x000000293f3f7c23 */ /* 0x000fe20008010845 */
[----:B------:R-:W0:Y:S01]  /*89c0*/  MUFU.EX2 R30, R30 ;  /* 0x0000001e001e7308 */ /* 0x000e220000000800 */
[----:B--2---:R-:W-:-:S01]  /*89d0*/  FADD.FTZ R73, R27, R4 ;  /* 0x000000041b497221 */ /* 0x004fc20000010000 */
[----:B------:R-:W-:Y:S01]  /*89e0*/  FFMA.FTZ R48, R64, UR41, -R9 ;  /* 0x0000002940307c23 */ /* 0x000fe20008010809 */
[----:B------:R-:W-:-:S01]  /*89f0*/  FFMA.FTZ R66, R66, UR41, -R69 ;  /* 0x0000002942427c23 */ /* 0x000fc20008010845 */
[----:B------:R-:W-:Y:S01]  /*8a00*/  FFMA.FTZ R49, R65, UR41, -R9 ;  /* 0x0000002941317c23 */ /* 0x000fe20008010809 */
        /* <DEDUP_REMOVED lines=36> */
[----:B------:R-:W-:Y:S01]  /*8c50*/  WARPGROUP.ARRIVE ;  /* 0x00000000000079c5 */ /* 0x000fe20000000000 */
[----:B-1----:R-:W-:-:S05]  /*8c60*/  FADD.FTZ R4, R24, R5 ;  /* 0x0000000518047221 */ /* 0x002fca0000010000 */
[----:B------:R-:W-:Y:S01]  /*8c70*/  QGMMA.64x96x32.F32.E4M3.E4M3 R88, R136, gdesc[UR4], R88, gsb0 ;  /* 0x0160000488587df3 */ /* 0x000fe20008000858 */
        /* <DEDUP_REMOVED lines=67> */
[----:B------:R-:W-:-:S05]  /*90b0*/  @!P1 LEA R4, R80, UR45, 0x3 ;  /* 0x0000002d50049c11 */ /* 0x000fca000f8e18ff */
[----:B------:R-:W-:Y:S01]  /*90c0*/  @!P1 VIADD R4, R4, 0x19c40 ;  /* 0x00019c4004049836 */ /* 0x000fe20000000000 */
        /* <DEDUP_REMOVED lines=38> */
.L_x_9178:
[----:B------:R-:W-:Y:S01]  /*9330*/  UIADD3 UR6, UR11, 0x19c60, URZ ;  /* 0x00019c600b067890 */ /* 0x000fe2000fffe03f */
[----:B------:R-:W-:Y:S01]  /*9340*/  ISETP.GT.AND P2, PT, R3, R6, PT ;  /* 0x000000060300720c */ /* 0x000fe20003f44270 */
        /* <DEDUP_REMOVED lines=88> */
.L_x_9169:
        /* <DEDUP_REMOVED lines=10> */
.L_x_9198:
[----:B------:R-:W-:-:S04]  /*9970*/  UIADD3 UR36, UR18, 0x1, URZ ;  /* 0x0000000112247890 */ /* 0x000fc8000fffe03f */
[----:B------:R-:W-:-:S04]  /*9980*/  UISETP.NE.AND UP0, UPT, UR36, 0x2, UPT ;  /* 0x000000022400788c */ /* 0x000fc8000bf05270 */
[----:B------:R-:W-:Y:S02]  /*9990*/  USEL UR48, URZ, 0x1, UP0 ;  /* 0x000000013f307887 */ /* 0x000fe40008000000 */
[----:B------:R-:W-:Y:S02]  /*99a0*/  USEL UR36, UR36, URZ, UP0 ;  /* 0x0000003f24247287 */ /* 0x000fe40008000000 */
[----:B------:R-:W-:Y:S01]  /*99b0*/  ULOP3.LUT UR48, UR17, UR48, URZ, 0x3c, !UPT ;  /* 0x0000003011307292 */ /* 0x000fe2000f8e3c3f */
[----:B------:R-:W-:Y:S11]  /*99c0*/  @!P0 BRA `(.L_x_9181) ;  /* 0x0000000000048947 */ /* 0x000ff60003800000 */
[----:B------:R-:W-:Y:S01]  /*99d0*/  BPT.TRAP 0x1 ;  /* 0x000000040000795c */ /* 0x000fe20000300000 */
.L_x_9181:
[----:B------:R-:W-:Y:S01]  /*99e0*/  ULEA UR6, UR36, UR45, 0x3 ;  /* 0x0000002d24067291 */ /* 0x000fe2000f8e183f */
[----:B------:R-:W-:-:S05]  /*99f0*/  IMAD.U32 R0, RZ, RZ, UR48 ;  /* 0x00000030ff007e24 */ /* 0x000fca000f8e00ff */
[----:B------:R-:W-:-:S04]  /*9a00*/  SHF.L.U32 R0, R0, 0x1f, RZ ;  /* 0x0000001f00007819 */ /* 0x000fc800000006ff */
[----:B------:R0:W1:Y:S01]  /*9a10*/  SYNCS.PHASECHK.TRANS64.TRYWAIT P2, [UR6+0x19c30], R0 ;  /* 0x019c3000ff0075a7 */ /* 0x0000620008040146 */
[----:B------:R-:W-:Y:S05]  /*9a20*/  @!P0 BRA `(.L_x_9182) ;  /* 0x0000000000048947 */ /* 0x000fea0003800000 */
[----:B------:R-:W-:Y:S01]  /*9a30*/  BPT.TRAP 0x1 ;  /* 0x000000040000795c */ /* 0x000fe20000300000 */
.L_x_9182:
[----:B-1----:R-:W-:Y:S05]  /*9a40*/  @P2 BRA `(.L_x_9183) ;  /* 0x0000000000082947 */ /* 0x002fea0003800000 */
[----:B------:R-:W1:Y:S02]  /*9a50*/  SYNCS.PHASECHK.TRANS64.TRYWAIT P2, [UR6+0x19c30], R0 ;  /* 0x019c3000ff0075a7 */ /* 0x000e640008040146 */
[----:B-1----:R-:W-:Y:S05]  /*9a60*/  @!P2 BRA `(.L_x_9184) ;  /* 0x0000009400cca947 */ /* 0x002fea0003800000 */
.L_x_9183:
        /* <DEDUP_REMOVED lines=17> */
.L_x_9185:
[----:B------:R-:W-:Y:S01]  /*9b80*/  ULEA UR11, UR18, UR45, 0x3 ;  /* 0x0000002d120b7291 */ /* 0x000fe2000f8e183f */
[----:B01----:R-:W-:-:S05]  /*9b90*/  IMAD.U32 R0, RZ, RZ, UR17 ;  /* 0x00000011ff007e24 */ /* 0x003fca000f8e00ff */
[----:B------:R-:W-:-:S04]  /*9ba0*/  SHF.L.U32 R0, R0, 0x1f, RZ ;  /* 0x0000001f00007819 */ /* 0x000fc800000006ff */
[----:B------:R0:W1:Y:S01]  /*9bb0*/  SYNCS.PHASECHK.TRANS64.TRYWAIT P2, [UR11+0x19c50], R0 ;  /* 0x019c5000ff0075a7 */ /* 0x000062000804014b */
[----:B------:R-:W-:Y:S05]  /*9bc0*/  @!P0 BRA `(.L_x_9186) ;  /* 0x0000000000048947 */ /* 0x000fea0003800000 */
[----:B------:R-:W-:Y:S01]  /*9bd0*/  BPT.TRAP 0x1 ;  /* 0x000000040000795c */ /* 0x000fe20000300000 */
.L_x_9186:
[----:B-1----:R-:W-:Y:S05]  /*9be0*/  @P2 BRA `(.L_x_9187) ;  /* 0x0000000000082947 */ /* 0x002fea0003800000 */
[----:B------:R-:W1:Y:S02]  /*9bf0*/  SYNCS.PHASECHK.TRANS64.TRYWAIT P2, [UR11+0x19c50], R0 ;  /* 0x019c5000ff0075a7 */ /* 0x000e64000804014b */
[----:B-1----:R-:W-:Y:S05]  /*9c00*/  @!P2 BRA `(.L_x_9188) ;  /* 0x00000094007ca947 */ /* 0x002fea0003800000 */
.L_x_9187:
[----:B------:R-:W-:Y:S01]  /*9c10*/  UIADD3 UR6, UR45, 0x3000, URZ ;  /* 0x000030002d067890 */ /* 0x000fe2000fffe03f */
[----:B------:R-:W-:Y:S01]  /*9c20*/  WARPGROUP.ARRIVE ;  /* 0x00000000000079c5 */ /* 0x000fe20000000000 */
[----:B------:R-:W-:Y:S01]  /*9c30*/  UMOV UR7, 0x40000040 ;  /* 0x4000004000077882 */ /* 0x000fe20000000000 */
[----:B01----:R-:W0:Y:S01]  /*9c40*/  @P5 LDC R0, c[0x0][0x44c] ;  /* 0x00011300ff005b82 */ /* 0x003e220000000800 */
[----:B------:R-:W-:Y:S01]  /*9c50*/  USHF.R.U32.HI UR6, URZ, 0x4, UR6 ;  /* 0x000000043f067899 */ /* 0x000fe20008011606 */
[----:B------:R-:W-:Y:S02]  /*9c60*/  VIADD R13, R17, UR39 ;  /* 0x00000027110d7c36 */ /* 0x000fe40008000000 */
[----:B------:R-:W-:Y:S01]  /*9c70*/  IMAD.U32 R2, RZ, RZ, UR36 ;  /* 0x00000024ff027e24 */ /* 0x000fe2000f8e00ff */
[----:B------:R-:W-:-:S03]  /*9c80*/  ULOP3.LUT UR6, UR6, 0x3fff, URZ, 0xc0, !UPT ;  /* 0x00003fff06067892 */ /* 0x000fc6000f8ec03f */
[----:B------:R-:W1:Y:S01]  /*9c90*/  @P5 LDC R7, c[0x0][0x450] ;  /* 0x00011400ff075b82 */ /* 0x000e620000000800 */
[----:B------:R-:W-:Y:S01]  /*9ca0*/  ULOP3.LUT UR6, UR6, 0x10000, URZ, 0xfc, !UPT ;  /* 0x0001000006067892 */ /* 0x000fe2000f8efc3f */
[----:B------:R-:W-:-:S03]  /*9cb0*/  @!P1 LEA R2, R2, UR45, 0x3 ;  /* 0x0000002d02029c11 */ /* 0x000fc6000f8e18ff */
[----:B------:R-:W-:Y:S02]  /*9cc0*/  UIMAD UR10, UR18, 0x300, UR6 ;  /* 0x00000300120a78a4 */ /* 0x000fe4000f8e0206 */
[----:B------:R-:W-:Y:S01]  /*9cd0*/  @!P1 VIADD R2, R2, 0x19c40 ;  /* 0x00019c4002029836 */ /* 0x000fe20000000000 */
[----:B------:R-:W2:Y:S04]  /*9ce0*/  LDC R14, c[0x0][0x2f0] ;  /* 0x0000bc00ff0e7b82 */ /* 0x000ea80000000800 */
[----:B------:R-:W-:Y:S01]  /*9cf0*/  UMOV UR6, UR10 ;  /* 0x0000000a00067c82 */ /* 0x000fe20008000000 */
[----:B------:R-:W-:Y:S01]  /*9d00*/  @!P1 PRMT R2, RZ, 0x654, R2 ;  /* 0x00000654ff029816 */ /* 0x000fe20000000002 */
[----:B------:R-:W-:Y:S01]  /*9d10*/  QGMMA.64x96x32.F32.E4M3.E4M3 R88, R148, gdesc[UR4], R88, gsb0 ;  /* 0x0160000494587df3 */ /* 0x000fe20008000858 */
[----:B------:R-:W-:Y:S01]  /*9d20*/  UIADD3 UR6, UR10, 0x2, URZ ;  /* 0x000000020a067890 */ /* 0x000fe2000fffe03f */
[----:B0-----:R-:W-:Y:S01]  /*9d30*/  @P5 IMAD.HI.U32 R0, R13, R0, RZ ;  /* 0x000000000d005227 */ /* 0x001fe200078e00ff */
[----:B------:R-:W-:-:S04]  /*9d40*/  UMOV UR7, 0x40000040 ;  /* 0x4000004000077882 */ /* 0x000fc80000000000 */
[----:B-1----:R-:W-:Y:S01]  /*9d50*/  @P5 SHF.R.U32.HI R13, RZ, R7, R0 ;  /* 0x00000007ff0d5219 */ /* 0x002fe20000011600 */
[----:B------:R-:W-:-:S04]  /*9d60*/  IMAD.SHL.U32 R0, R3, 0x80, RZ ;  /* 0x0000008003007824 */ /* 0x000fc800078e00ff */
[----:B------:R-:W0:Y:S01]  /*9d70*/  SHFL.IDX PT, R15, R13, RZ, 0x1c1f ;  /* 0x001c1fff0d0f7589 */ /* 0x000e2200000e0000 */
[----:B------:R-:W-:-:S05]  /*9d80*/  IADD3 R7, -R0, 0x1, RZ ;  /* 0x0000000100077810 */ /* 0x000fca0007ffe1ff */
[----:B------:R-:W-:-:S04]  /*9d90*/  IMAD R7, R16, -0x2, R7 ;  /* 0xfffffffe10077824 */ /* 0x000fc800078e0207 */
[----:B--2---:R-:W-:-:S04]  /*9da0*/  IMAD R7, R14, UR40, R7 ;  /* 0x000000280e077c24 */ /* 0x004fc8000f8e0207 */
[----:B------:R-:W-:-:S04]  /*9db0*/  VIADD R7, R7, -UR20 ;  /* 0x8000001407077c36 */ /* 0x000fc80008000000 */
[----:B------:R-:W-:-:S04]  /*9dc0*/  VIADD R12, R7, UR22 ;  /* 0x00000016070c7c36 */ /* 0x000fc80008000000 */
[----:B0-----:R-:W-:Y:S01]  /*9dd0*/  IMAD.IADD R10, R12, 0x1, R15 ;  /* 0x000000010c0a7824 */ /* 0x001fe200078e020f */
        /* <DEDUP_REMOVED lines=13> */
[----:B------:R-:W-:-:S06]  /*9eb0*/  ULOP3.LUT UR6, URZ, UR21, URZ, 0x33, !UPT ;  /* 0x000000153f067292 */ /* 0x000fcc000f8e333f */
[----:B------:R-:W-:Y:S01]  /*9ec0*/  VIADD R11, R7, UR6 ;  /* 0x00000006070b7c36 */ /* 0x000fe20008000000 */
[----:B------:R-:W-:Y:S02]  /*9ed0*/  WARPGROUP.DEPBAR.LE gsb0, 0x0 ;  /* 0x00008000000079c5 */ /* 0x000fe40000010000 */
[----:B------:R0:W-:Y:S02]  /*9ee0*/  @!P1 SYNCS.ARRIVE.TRANS64.RED.A1T0 RZ, [R2+URZ], RZ ;  /* 0x000000ff02ff99a7 */ /* 0x0001e4000810043f */
[----:B0-----:R-:W-:Y:S01]  /*9ef0*/  IMAD.IADD R2, R11, 0x1, R15 ;  /* 0x000000010b027824 */ /* 0x001fe200078e020f */
[----:B------:R-:W-:Y:S06]  /*9f00*/  @!P6 BRA `(.L_x_9189) ;  /* 0x00000000005ce947 */ /* 0x000fec0003800000 */
        /* <DEDUP_REMOVED lines=13> */
.L_x_9191:
[----:B------:R-:W-:-:S05]  /*9fe0*/  IMAD.U32 R20, RZ, RZ, UR19 ;  /* 0x00000013ff147e24 */ /* 0x000fca000f8e00ff */
[----:B------:R-:W-:-:S13]  /*9ff0*/  ISETP.NE.AND P2, PT, R20, 0x1, PT ;  /* 0x000000011400780c */ /* 0x000fda0003f45270 */
[----:B------:R-:W0:Y:S02]  /*a000*/  @P2 LDC.64 R6, c[0x0][0x9e8] ;  /* 0x00027a00ff062b82 */ /* 0x000e240000000a00 */
[----:B0-----:R-:W-:-:S05]  /*a010*/  @P2 IMAD.HI.U32 R6, R15, R6, RZ ;  /* 0x000000060f062227 */ /* 0x001fca00078e00ff */
[----:B------:R-:W-:-:S07]  /*a020*/  @P2 SHF.R.U32.HI R15, RZ, R7, R6 ;  /* 0x00000007ff0f2219 */ /* 0x000fce0000011606 */
.L_x_9192:
[----:B------:R-:W-:Y:S05]  /*a030*/  BSYNC B0 ;  /* 0x0000000000007941 */ /* 0x000fea0003800000 */
.L_x_9190:
[----:B------:R-:W-:-:S04]  /*a040*/  IMAD R15, R15, R20, -R0 ;  /* 0x000000140f0f7224 */ /* 0x000fc800078e0a00 */
[----:B------:R-:W-:-:S05]  /*a050*/  IMAD R15, R16, -0x2, R15 ;  /* 0xfffffffe100f7824 */ /* 0x000fca00078e020f */
[----:B------:R-:W-:Y:S02]  /*a060*/  VIADDMNMX R10, R15, R20, R10, PT ;  /* 0x000000140f0a7246 */ /* 0x000fe4000380010a */
[----:B------:R-:W-:-:S07]  /*a070*/  VIMNMX R2, R2, R15, !PT ;  /* 0x0000000f02027248 */ /* 0x000fce0007fe0100 */
.L_x_9189:
        /* <DEDUP_REMOVED lines=13> */
[--C-:B0-----:R-:W-:Y:S01]  /*a150*/  IMAD.IADD R12, R12, 0x1, R13.reuse ;  /* 0x000000010c0c7824 */ /* 0x101fe200078e020d */
[----:B------:R-:W-:Y:S01]  /*a160*/  FSEL R29, R29, -INF , !P3 ;  /* 0xff8000001d1d7808 */ /* 0x000fe20005800000 */
[----:B------:R-:W-:Y:S01]  /*a170*/  IMAD.IADD R6, R11, 0x1, R13 ;  /* 0x000000010b067824 */ /* 0x000fe200078e020d */
        /* <DEDUP_REMOVED lines=98> */
.L_x_9195:
[----:B------:R-:W-:-:S05]  /*a7a0*/  IMAD.U32 R2, RZ, RZ, UR19 ;  /* 0x00000013ff027e24 */ /* 0x000fca000f8e00ff */
[----:B------:R-:W-:-:S13]  /*a7b0*/  ISETP.NE.AND P3, PT, R2, 0x1, PT ;  /* 0x000000010200780c */ /* 0x000fda0003f65270 */
[----:B------:R-:W0:Y:S02]  /*a7c0*/  @P3 LDC.64 R10, c[0x0][0x9e8] ;  /* 0x00027a00ff0a3b82 */ /* 0x000e240000000a00 */
[----:B0-----:R-:W-:-:S05]  /*a7d0*/  @P3 IMAD.HI.U32 R10, R13, R10, RZ ;  /* 0x0000000a0d0a3227 */ /* 0x001fca00078e00ff */
[----:B------:R-:W-:-:S07]  /*a7e0*/  @P3 SHF.R.U32.HI R13, RZ, R11, R10 ;  /* 0x0000000bff0d3219 */ /* 0x000fce000001160a */
.L_x_9196:
[----:B------:R-:W-:Y:S05]  /*a7f0*/  BSYNC B0 ;  /* 0x0000000000007941 */ /* 0x000fea0003800000 */
.L_x_9194:
[----:B------:R-:W-:-:S04]  /*a800*/  IMAD R13, R13, R2, -R0 ;  /* 0x000000020d0d7224 */ /* 0x000fc800078e0a00 */
[----:B------:R-:W-:-:S05]  /*a810*/  IMAD R13, R16, -0x2, R13 ;  /* 0xfffffffe100d7824 */ /* 0x000fca00078e020d */
[----:B------:R-:W-:Y:S02]  /*a820*/  VIADDMNMX R12, R13, R2, R12, PT ;  /* 0x000000020d0c7246 */ /* 0x000fe4000380010c */
[----:B------:R-:W-:-:S07]  /*a830*/  VIMNMX R6, R6, R13, !PT ;  /* 0x0000000d06067248 */ /* 0x000fce0007fe0100 */
.L_x_9193:
        /* <DEDUP_REMOVED lines=64> */
[----:B------:R-:W-:Y:S01]  /*ac40*/  ISETP.GT.AND P3, PT, R6, 0x19, P2 ;  /* 0x000000190600780c */ /* 0x000fe20001764270 */
[----:B------:R-:W0:Y:S01]  /*ac50*/  SHFL.BFLY PT, R11, R0, 0x2, 0x1f ;  /* 0x0c401f00000b7f89 */ /* 0x000e2200000e0000 */
[----:B------:R-:W-:-:S02]  /*ac60*/  FSEL R58, R58, -INF , !P4 ;  /* 0xff8000003a3a7808 */ /* 0x000fc40006000000 */
[----:B------:R-:W-:Y:S02]  /*ac70*/  ISETP.GT.AND P4, PT, R6, 0x41, P2 ;  /* 0x000000410600780c */ /* 0x000fe40001784270 */
[C---:B------:R-:W-:Y:S02]  /*ac80*/  ISETP.LT.OR P3, PT, R12.reuse, 0x1a, P3 ;  /* 0x0000001a0c00780c */ /* 0x040fe40001f61670 */
[----:B------:R-:W-:Y:S02]  /*ac90*/  ISETP.LT.OR P4, PT, R12, 0x42, P4 ;  /* 0x000000420c00780c */ /* 0x000fe40002781670 */
[----:B------:R-:W-:Y:S02]  /*aca0*/  FSEL R39, R39, -INF , !P3 ;  /* 0xff80000027277808 */ /* 0x000fe40005800000 */
[----:B------:R-:W-:Y:S02]  /*acb0*/  ISETP.GT.AND P3, PT, R6, 0x21, P2 ;  /* 0x000000210600780c */ /* 0x000fe40001764270 */
[----:B------:R-:W-:-:S02]  /*acc0*/  FSEL R59, R59, -INF , !P4 ;  /* 0xff8000003b3b7808 */ /* 0x000fc40006000000 */
[----:B------:R-:W-:Y:S02]  /*acd0*/  ISETP.GT.AND P4, PT, R6, 0x48, P2 ;  /* 0x000000480600780c */ /* 0x000fe40001784270 */
[C---:B------:R-:W-:Y:S02]  /*ace0*/  ISETP.LT.OR P3, PT, R12.reuse, 0x22, P3 ;  /* 0x000000220c00780c */ /* 0x040fe40001f61670 */
[----:B------:R-:W-:Y:S02]  /*acf0*/  ISETP.LT.OR P4, PT, R12, 0x49, P4 ;  /* 0x000000490c00780c */ /* 0x000fe40002781670 */
[----:B------:R-:W-:Y:S02]  /*ad00*/  FSEL R43, R43, -INF , !P3 ;  /* 0xff8000002b2b7808 */ /* 0x000fe40005800000 */
[----:B------:R-:W-:Y:S02]  /*ad10*/  ISETP.GT.AND P3, PT, R6, 0x29, P2 ;  /* 0x000000290600780c */ /* 0x000fe40001764270 */
[----:B0-----:R-:W-:-:S02]  /*ad20*/  FMNMX.FTZ R11, R0, R11, !PT ;  /* 0x0000000b000b7209 */ /* 0x001fc40007810000 */
[----:B------:R-:W-:Y:S02]  /*ad30*/  FSEL R62, R62, -INF , !P4 ;  /* 0xff8000003e3e7808 */ /* 0x000fe40006000000 */
[----:B------:R-:W-:Y:S01]  /*ad40*/  ISETP.GT.AND P4, PT, R6, RZ, P2 ;  /* 0x000000ff0600720c */ /* 0x000fe20001784270 */
[----:B------:R-:W0:Y:S01]  /*ad50*/  SHFL.BFLY PT, R2, R11, 0x1, 0x1f ;  /* 0x0c201f000b027f89 */ /* 0x000e2200000e0000 */
[C---:B------:R-:W-:Y:S02]  /*ad60*/  ISETP.LT.OR P3, PT, R12.reuse, 0x2a, P3 ;  /* 0x0000002a0c00780c */ /* 0x040fe40001f61670 */
[----:B------:R-:W-:Y:S02]  /*ad70*/  ISETP.LT.OR P4, PT, R12, 0x1, P4 ;  /* 0x000000010c00780c */ /* 0x000fe40002781670 */
[----:B------:R-:W-:Y:S02]  /*ad80*/  FSEL R47, R47, -INF , !P3 ;  /* 0xff8000002f2f7808 */ /* 0x000fe40005800000 */
[----:B------:R-:W-:-:S02]  /*ad90*/  ISETP.GT.AND P3, PT, R6, 0x31, P2 ;  /* 0x000000310600780c */ /* 0x000fc40001764270 */
[----:B------:R-:W-:Y:S02]  /*ada0*/  FSEL R26, R26, -INF , !P4 ;  /* 0xff8000001a1a7808 */ /* 0x000fe40006000000 */
[----:B------:R-:W-:Y:S02]  /*adb0*/  ISETP.LT.OR P3, PT, R12, 0x32, P3 ;  /* 0x000000320c00780c */ /* 0x000fe40001f61670 */
[----:B------:R-:W-:Y:S02]  /*adc0*/  FMNMX.FTZ R20, R26, R9, !PT ;  /* 0x000000091a147209 */ /* 0x000fe40007810000 */
[----:B------:R-:W-:Y:S02]  /*add0*/  FSEL R51, R51, -INF , !P3 ;  /* 0xff80000033337808 */ /* 0x000fe40005800000 */
[----:B------:R-:W-:Y:S02]  /*ade0*/  FMNMX.FTZ R15, R27, R20, !PT ;  /* 0x000000141b0f7209 */ /* 0x000fe40007810000 */
[----:B------:R-:W-:-:S02]  /*adf0*/  ISETP.GT.AND P3, PT, R6, 0x39, P2 ;  /* 0x000000390600780c */ /* 0x000fc40001764270 */
[----:B------:R-:W-:Y:S02]  /*ae00*/  FMNMX.FTZ R24, R30, R15, !PT ;  /* 0x0000000f1e187209 */ /* 0x000fe40007810000 */
[----:B------:R-:W-:Y:S02]  /*ae10*/  ISETP.LT.OR P3, PT, R12, 0x3a, P3 ;  /* 0x0000003a0c00780c */ /* 0x000fe40001f61670 */
[----:B0-----:R-:W-:Y:S01]  /*ae20*/  FMNMX.FTZ R2, R11, R2, !PT ;  /* 0x000000020b027209 */ /* 0x001fe20007810000 */
[----:B------:R-:W-:Y:S01]  /*ae30*/  IMAD.U32 R11, RZ, RZ, UR41 ;  /* 0x00000029ff0b7e24 */ /* 0x000fe2000f8e00ff */
[----:B------:R-:W-:Y:S02]  /*ae40*/  ISETP.GT.AND P4, PT, R6, 0x49, P2 ;  /* 0x000000490600780c */ /* 0x000fe40001784270 */
[----:B------:R-:W-:Y:S01]  /*ae50*/  FMNMX.FTZ R21, R31, R24, !PT ;  /* 0x000000181f157209 */ /* 0x000fe20007810000 */
[----:B------:R-:W-:-:S01]  /*ae60*/  FFMA.FTZ R0, R2, R11, -8 ;  /* 0xc100000002007423 */ /* 0x000fc2000001000b */
[----:B------:R-:W-:-:S02]  /*ae70*/  FSEL R55, R55, -INF , !P3 ;  /* 0xff80000037377808 */ /* 0x000fc40005800000 */
[----:B------:R-:W-:Y:S02]  /*ae80*/  ISETP.LT.OR P4, PT, R12, 0x4a, P4 ;  /* 0x0000004a0c00780c */ /* 0x000fe40002781670 */
[----:B------:R-:W-:Y:S02]  /*ae90*/  FSETP.NEU.FTZ.AND P3, PT, R2, -INF , PT ;  /* 0xff8000000200780b */ /* 0x000fe40003f7d000 */
[----:B------:R-:W-:Y:S02]  /*aea0*/  FMNMX.FTZ R24, R34, R21, !PT ;  /* 0x0000001522187209 */ /* 0x000fe40007810000 */
[----:B------:R-:W-:Y:S02]  /*aeb0*/  FSEL R63, R63, -INF , !P4 ;  /* 0xff8000003f3f7808 */ /* 0x000fe40006000000 */
[----:B------:R-:W-:Y:S02]  /*aec0*/  FSEL R0, R0, RZ, P3 ;  /* 0x000000ff00007208 */ /* 0x000fe40001800000 */
[----:B------:R-:W-:-:S02]  /*aed0*/  ISETP.GT.AND P4, PT, R6, 0x50, P2 ;  /* 0x000000500600780c */ /* 0x000fc40001784270 */
        /* <DEDUP_REMOVED lines=8> */
[----:B------:R-:W-:Y:S01]  /*af60*/  ISETP.GT.AND P4, PT, R6, 0x51, P2 ;  /* 0x000000510600780c */ /* 0x000fe20001784270 */
        /* <DEDUP_REMOVED lines=8> */
[--C-:B------:R-:W-:Y:S01]  /*aff0*/  FFMA.FTZ R37, R37, UR41, -R0.reuse ;  /* 0x0000002925257c23 */ /* 0x100fe20008010800 */
[----:B------:R-:W-:Y:S01]  /*b000*/  ISETP.GT.AND P4, PT, R6, 0x58, P2 ;  /* 0x000000580600780c */ /* 0x000fe20001784270 */
[--C-:B------:R-:W-:Y:S01]  /*b010*/  FFMA.FTZ R21, R40, UR41, -R0.reuse ;  /* 0x0000002928157c23 */ /* 0x100fe20008010800 */
[----:B------:R-:W-:Y:S01]  /*b020*/  FMNMX.FTZ R25, R43, R28, !PT ;  /* 0x0000001c2b197209 */ /* 0x000fe20007810000 */
[--C-:B------:R-:W-:Y:S01]  /*b030*/  FFMA.FTZ R41, R41, UR41, -R0.reuse ;  /* 0x0000002929297c23 */ /* 0x100fe20008010800 */
[----:B------:R-:W-:Y:S01]  /*b040*/  ISETP.LT.OR P4, PT, R12, 0x59, P4 ;  /* 0x000000590c00780c */ /* 0x000fe20002781670 */
[----:B------:R1:W-:Y:S01]  /*b050*/  MUFU.EX2 R24, R37 ;  /* 0x0000002500187308 */ /* 0x0003e20000000800 */
[----:B------:R-:W-:Y:S01]  /*b060*/  FMNMX.FTZ R32, R46, R25, !PT ;  /* 0x000000192e207209 */ /* 0x000fe20007810000 */
[--C-:B------:R-:W-:Y:S01]  /*b070*/  FFMA.FTZ R25, R44, UR41, -R0.reuse ;  /* 0x000000292c197c23 */ /* 0x100fe20008010800 */
[----:B------:R-:W-:Y:S01]  /*b080*/  FSEL R70, R70, -INF , !P4 ;  /* 0xff80000046467808 */ /* 0x000fe20006000000 */
[--C-:B------:R-:W-:Y:S01]  /*b090*/  FFMA.FTZ R45, R45, UR41, -R0.reuse ;  /* 0x000000292d2d7c23 */ /* 0x100fe20008010800 */
[----:B------:R-:W-:Y:S01]  /*b0a0*/  FMNMX.FTZ R29, R47, R32, !PT ;  /* 0x000000202f1d7209 */ /* 0x000fe20007810000 */
[--C-:B------:R-:W-:Y:S01]  /*b0b0*/  FFMA.FTZ R57, R57, UR41, -R0.reuse ;  /* 0x0000002939397c23 */ /* 0x100fe20008010800 */
[----:B------:R-:W-:Y:S01]  /*b0c0*/  ISETP.GT.AND P4, PT, R6, 0x59, P2 ;  /* 0x000000590600780c */ /* 0x000fe20001784270 */
        /* <DEDUP_REMOVED lines=8> */
[----:B------:R-:W-:Y:S01]  /*b150*/  MUFU.EX2 R32, R45 ;  /* 0x0000002d00207308 */ /* 0x000fe20000000800 */
[----:B------:R-:W-:Y:S01]  /*b160*/  ISETP.GT.AND P4, PT, R6, 0x60, P2 ;  /* 0x000000600600780c */ /* 0x000fe20001784270 */
[--C-:B------:R-:W-:Y:S01]  /*b170*/  FFMA.FTZ R64, R64, UR41, -R0.reuse ;  /* 0x0000002940407c23 */ /* 0x100fe20008010800 */
[----:B------:R-:W-:Y:S01]  /*b180*/  FMNMX.FTZ R36, R54, R29, !PT ;  /* 0x0000001d36247209 */ /* 0x000fe20007810000 */
[--C-:B------:R-:W-:Y:S01]  /*b190*/  FFMA.FTZ R29, R48, UR41, -R0.reuse ;  /* 0x00000029301d7c23 */ /* 0x100fe20008010800 */
[----:B------:R-:W-:Y:S01]  /*b1a0*/  ISETP.LT.OR P4, PT, R12, 0x61, P4 ;  /* 0x000000610c00780c */ /* 0x000fe20002781670 */
[----:B------:R-:W-:Y:S01]  /*b1b0*/  FFMA.FTZ R85, R85, UR41, -R0 ;  /* 0x0000002955557c23 */ /* 0x000fe20008010800 */
[----:B0-----:R-:W-:Y:S01]  /*b1c0*/  FMNMX.FTZ R33, R55, R36, !PT ;  /* 0x0000002437217209 */ /* 0x001fe20007810000 */
[----:B------:R-:W-:Y:S01]  /*b1d0*/  MUFU.EX2 R10, R10 ;  /* 0x0000000a000a7308 */ /* 0x000fe20000000800 */
[----:B------:R-:W-:-:S02]  /*b1e0*/  FSEL R74, R74, -INF , !P4 ;  /* 0xff8000004a4a7808 */ /* 0x000fc40006000000 */
[----:B------:R-:W-:Y:S02]  /*b1f0*/  ISETP.GT.AND P4, PT, R6, 0x61, P2 ;  /* 0x000000610600780c */ /* 0x000fe40001784270 */
[----:B------:R-:W-:Y:S02]  /*b200*/  FMNMX.FTZ R36, R58, R33, !PT ;  /* 0x000000213a247209 */ /* 0x000fe40007810000 */
[----:B------:R-:W-:Y:S01]  /*b210*/  ISETP.LT.OR P4, PT, R12, 0x62, P4 ;  /* 0x000000620c00780c */ /* 0x000fe20002781670 */
[----:B------:R-:W-:Y:S01]  /*b220*/  MUFU.EX2 R7, R7 ;  /* 0x0000000700077308 */ /* 0x000fe20000000800 */
[----:B------:R-:W-:Y:S02]  /*b230*/  FMNMX.FTZ R33, R59, R36, !PT ;  /* 0x000000243b217209 */ /* 0x000fe40007810000 */
[----:B------:R-:W-:Y:S02]  /*b240*/  FSEL R75, R75, -INF , !P4 ;  /* 0xff8000004b4b7808 */ /* 0x000fe40006000000 */
[----:B------:R-:W-:-:S02]  /*b250*/  ISETP.GT.AND P4, PT, R6, 0x68, P2 ;  /* 0x000000680600780c */ /* 0x000fc40001784270 */
[----:B------:R-:W-:Y:S01]  /*b260*/  FMNMX.FTZ R40, R62, R33, !PT ;  /* 0x000000213e287209 */ /* 0x000fe20007810000 */
[----:B------:R0:W-:Y:S01]  /*b270*/  MUFU.EX2 R36, R49 ;  /* 0x0000003100247308 */ /* 0x0001e20000000800 */
[----:B------:R-:W-:Y:S01]  /*b280*/  ISETP.LT.OR P4, PT, R12, 0x69, P4 ;  /* 0x000000690c00780c */ /* 0x000fe20002781670 */
[--C-:B------:R-:W-:Y:S01]  /*b290*/  FFMA.FTZ R33, R52, UR41, -R0.reuse ;  /* 0x0000002934217c23 */ /* 0x100fe20008010800 */
[----:B-1----:R-:W-:Y:S01]  /*b2a0*/  FMNMX.FTZ R37, R63, R40, !PT ;  /* 0x000000283f257209 */ /* 0x002fe20007810000 */
[--C-:B------:R-:W-:Y:S01]  /*b2b0*/  FFMA.FTZ R52, R72, UR41, -R0.reuse ;  /* 0x0000002948347c23 */ /* 0x100fe20008010800 */
[----:B------:R-:W-:Y:S02]  /*b2c0*/  FSEL R78, R78, -INF , !P4 ;  /* 0xff8000004e4e7808 */ /* 0x000fe40006000000 */
[----:B------:R-:W-:Y:S01]  /*b2d0*/  FMNMX.FTZ R40, R66, R37, !PT ;  /* 0x0000002542287209 */ /* 0x000fe20007810000 */
[----:B------:R-:W-:Y:S01]  /*b2e0*/  MUFU.EX2 R11, R11 ;  /* 0x0000000b000b7308 */ /* 0x000fe20000000800 */
[----:B------:R-:W-:Y:S01]  /*b2f0*/  ISETP.GT.AND P4, PT, R6, 0x69, P2 ;  /* 0x000000690600780c */ /* 0x000fe20001784270 */
[----:B0-----:R-:W-:Y:S01]  /*b300*/  FFMA.FTZ R49, R69, UR41, -R0 ;  /* 0x0000002945317c23 */ /* 0x001fe20008010800 */
[----:B------:R-:W-:-:S02]  /*b310*/  FMNMX.FTZ R37, R67, R40, !PT ;  /* 0x0000002843257209 */ /* 0x000fc40007810000 */
[----:B------:R-:W-:Y:S02]  /*b320*/  ISETP.LT.OR P4, PT, R12, 0x6a, P4 ;  /* 0x0000006a0c00780c */ /* 0x000fe40002781670 */
[----:B------:R-:W-:Y:S01]  /*b330*/  FMNMX.FTZ R44, R70, R37, !PT ;  /* 0x00000025462c7209 */ /* 0x000fe20007810000 */
[----:B------:R-:W-:Y:S01]  /*b340*/  FFMA.FTZ R37, R56, UR41, -R0 ;  /* 0x0000002938257c23 */ /* 0x000fe20008010800 */
[----:B------:R-:W-:Y:S01]  /*b350*/  FSEL R79, R79, -INF , !P4 ;  /* 0xff8000004f4f7808 */ /* 0x000fe20006000000 */
[----:B------:R0:W-:Y:S01]  /*b360*/  MUFU.EX2 R40, R53 ;  /* 0x0000003500287308 */ /* 0x0001e20000000800 */
[----:B------:R-:W-:Y:S02]  /*b370*/  ISETP.GT.AND P4, PT, R6, 0x70, P2 ;  /* 0x000000700600780c */ /* 0x000fe40001784270 */
[----:B------:R-:W-:Y:S02]  /*b380*/  FMNMX.FTZ R41, R71, R44, !PT ;  /* 0x0000002c47297209 */ /* 0x000fe40007810000 */
[----:B------:R-:W-:-:S02]  /*b390*/  ISETP.LT.OR P4, PT, R12, 0x71, P4 ;  /* 0x000000710c00780c */ /* 0x000fc40002781670 */
[----:B------:R-:W-:Y:S01]  /*b3a0*/  FMNMX.FTZ R44, R74, R41, !PT ;  /* 0x000000294a2c7209 */ /* 0x000fe20007810000 */
[----:B------:R-:W-:Y:S01]  /*b3b0*/  MUFU.EX2 R14, R14 ;  /* 0x0000000e000e7308 */ /* 0x000fe20000000800 */
[----:B------:R-:W-:Y:S01]  /*b3c0*/  FSEL R82, R82, -INF , !P4 ;  /* 0xff80000052527808 */ /* 0x000fe20006000000 */
[----:B0-----:R-:W-:Y:S01]  /*b3d0*/  FFMA.FTZ R53, R73, UR41, -R0 ;  /* 0x0000002949357c23 */ /* 0x001fe20008010800 */
[----:B------:R-:W-:Y:S02]  /*b3e0*/  ISETP.GT.AND P4, PT, R6, 0x71, P2 ;  /* 0x000000710600780c */ /* 0x000fe40001784270 */
[----:B------:R-:W-:Y:S02]  /*b3f0*/  FMNMX.FTZ R41, R75, R44, !PT ;  /* 0x0000002c4b297209 */ /* 0x000fe40007810000 */
[----:B------:R-:W-:Y:S01]  /*b400*/  ISETP.LT.OR P4, PT, R12, 0x72, P4 ;  /* 0x000000720c00780c */ /* 0x000fe20002781670 */
[----:B------:R-:W-:Y:S01]  /*b410*/  MUFU.EX2 R44, R57 ;  /* 0x00000039002c7308 */ /* 0x000fe20000000800 */
[----:B------:R-:W-:-:S02]  /*b420*/  FMNMX.FTZ R48, R78, R41, !PT ;  /* 0x000000294e307209 */ /* 0x000fc40007810000 */
[----:B------:R-:W-:Y:S02]  /*b430*/  FSEL R83, R83, -INF , !P4 ;  /* 0xff80000053537808 */ /* 0x000fe40006000000 */
[C---:B------:R-:W-:Y:S02]  /*b440*/  ISETP.GT.AND P4, PT, R6.reuse, 0x78, P2 ;  /* 0x000000780600780c */ /* 0x040fe40001784270 */
[----:B------:R-:W-:Y:S01]  /*b450*/  FMNMX.FTZ R41, R79, R48, !PT ;  /* 0x000000304f297209 */ /* 0x000fe20007810000 */
[----:B------:R-:W-:Y:S01]  /*b460*/  MUFU.EX2 R13, R13 ;  /* 0x0000000d000d7308 */ /* 0x000fe20000000800 */
[----:B------:R-:W-:Y:S02]  /*b470*/  ISETP.GT.AND P2, PT, R6, 0x79, P2 ;  /* 0x000000790600780c */ /* 0x000fe40001744270 */
[----:B------:R-:W-:Y:S02]  /*b480*/  ISETP.LT.OR P4, PT, R12, 0x79, P4 ;  /* 0x000000790c00780c */ /* 0x000fe40002781670 */
[----:B------:R-:W-:Y:S01]  /*b490*/  FMNMX.FTZ R48, R82, R41, !PT ;  /* 0x0000002952307209 */ /* 0x000fe20007810000 */
[--C-:B------:R-:W-:Y:S01]  /*b4a0*/  FFMA.FTZ R41, R61, UR41, -R0.reuse ;  /* 0x000000293d297c23 */ /* 0x100fe20008010800 */
[----:B------:R-:W-:Y:S01]  /*b4b0*/  ISETP.LT.OR P2, PT, R12, 0x7a, P2 ;  /* 0x0000007a0c00780c */ /* 0x000fe20001741670 */
[----:B------:R0:W-:Y:S01]  /*b4c0*/  MUFU.EX2 R6, R60 ;  /* 0x0000003c00067308 */ /* 0x0001e20000000800 */
[----:B------:R-:W-:Y:S01]  /*b4d0*/  FSEL R86, R86, -INF , !P4 ;  /* 0xff80000056567808 */ /* 0x000fe20006000000 */
[--C-:B------:R-:W-:Y:S01]  /*b4e0*/  FFMA.FTZ R61, R81, UR41, -R0.reuse ;  /* 0x00000029513d7c23 */ /* 0x100fe20008010800 */
[----:B------:R-:W-:Y:S01]  /*b4f0*/  FMNMX.FTZ R45, R83, R48, !PT ;  /* 0x00000030532d7209 */ /* 0x000fe20007810000 */
[----:B------:R-:W-:Y:S01]  /*b500*/  FFMA.FTZ R48, R68, UR41, -R0 ;  /* 0x0000002944307c23 */ /* 0x000fe20008010800 */
[----:B------:R-:W-:-:S02]  /*b510*/  FSEL R87, R87, -INF , !P2 ;  /* 0xff80000057577808 */ /* 0x000fc40005000000 */
[----:B------:R-:W-:Y:S01]  /*b520*/  FMNMX.FTZ R12, R86, R45, !PT ;  /* 0x0000002d560c7209 */ /* 0x000fe20007810000 */
[----:B------:R-:W-:-:S01]  /*b530*/  FFMA.FTZ R45, R65, UR41, -R0 ;  /* 0x00000029412d7c23 */ /* 0x000fc20008010800 */
[----:B0-----:R-:W-:Y:S01]  /*b540*/  FFMA.FTZ R60, R80, UR41, -R0 ;  /* 0x00000029503c7c23 */ /* 0x001fe20008010800 */
        /* <DEDUP_REMOVED lines=23> */
[----:B------:R-:W-:Y:S02]  /*b6c0*/  FSEL R8, R68, RZ, P2 ;  /* 0x000000ff44087208 */ /* 0x000fe40001000000 */
[----:B------:R-:W-:-:S03]  /*b6d0*/  FSEL R68, R0, RZ, P2 ;  /* 0x000000ff00447208 */ /* 0x000fc60001000000 */
[--C-:B------:R-:W-:Y:S01]  /*b6e0*/  FFMA.FTZ R72, R54, UR41, -R8.reuse ;  /* 0x0000002936487c23 */ /* 0x100fe20008010808 */
[----:B------:R-:W-:-:S01]  /*b6f0*/  FFMA.FTZ R73, R26, UR41, -R8 ;  /* 0x000000291a497c23 */ /* 0x000fc20008010808 */
[----:B------:R-:W-:Y:S01]  /*b700*/  FADD.FTZ R68, -R68, R9 ;  /* 0x0000000944447221 */ /* 0x000fe20000010100 */
[----:B------:R-:W-:-:S01]  /*b710*/  FFMA.FTZ R26, R27, UR41, -R8 ;  /* 0x000000291b1a7c23 */ /* 0x000fc20008010808 */
[----:B------:R-:W0:Y:S01]  /*b720*/  MUFU.EX2 R65, R65 ;  /* 0x0000004100417308 */ /* 0x000e220000000800 */
[----:B------:R-:W-:-:S01]  /*b730*/  FFMA.FTZ R27, R30, UR41, -R8 ;  /* 0x000000291e1b7c23 */ /* 0x000fc20008010808 */
        /* <DEDUP_REMOVED lines=18> */
[----:B------:R-:W-:-:S04]  /*b860*/  FFMA.FTZ R58, R59, UR41, -R8 ;  /* 0x000000293b3a7c23 */ /* 0x000fc80008010808 */
        /* <DEDUP_REMOVED lines=28> */
[----:B------:R-:W-:Y:S01]  /*ba30*/  FADD.FTZ R5, R21, R4 ;  /* 0x0000000415057221 */ /* 0x000fe20000010000 */
[----:B------:R-:W-:-:S01]  /*ba40*/  FFMA.FTZ R63, R70, UR41, -R8 ;  /* 0x00000029463f7c23 */ /* 0x000fc20008010808 */
[----:B------:R-:W-:Y:S02]  /*ba50*/  FFMA.FTZ R70, R71, UR41, -R8 ;  /* 0x0000002947467c23 */ /* 0x000fe40008010808 */
[----:B------:R-:W-:-:S02]  /*ba60*/  FADD.FTZ R4, R28, R5 ;  /* 0x000000051c047221 */ /* 0x000fc40000010000 */
        /* <DEDUP_REMOVED lines=14> */
[----:B------:R-:W-:Y:S01]  /*bb50*/  FFMA.FTZ R67, R74, UR41, -R8 ;  /* 0x000000294a437c23 */ /* 0x000fe20008010808 */
[----:B------:R-:W-:-:S04]  /*bb60*/  FADD.FTZ R5, R37, R4 ;  /* 0x0000000425057221 */ /* 0x000fc80000010000 */
[----:B------:R-:W-:Y:S01]  /*bb70*/  FADD.FTZ R5, R44, R5 ;  /* 0x000000052c057221 */ /* 0x000fe20000010000 */
[----:B------:R-:W1:Y:S01]  /*bb80*/  MUFU.EX2 R68, R68 ;  /* 0x0000004400447308 */ /* 0x000e620000000800 */
[----:B--2---:R-:W-:-:S01]  /*bb90*/  FADD.FTZ R71, R47, R72 ;  /* 0x000000482f477221 */ /* 0x004fc20000010000 */
[----:B------:R-:W-:Y:S01]  /*bba0*/  FFMA.FTZ R72, R75, UR41, -R8 ;  /* 0x000000294b487c23 */ /* 0x000fe20008010808 */
[----:B------:R-:W-:-:S04]  /*bbb0*/  FADD.FTZ R76, R6, R5 ;  /* 0x00000005064c7221 */ /* 0x000fc80000010000 */
[----:B------:R-:W-:Y:S01]  /*bbc0*/  FADD.FTZ R77, R41, R76 ;  /* 0x0000004c294d7221 */ /* 0x000fe20000010000 */
[----:B------:R-:W2:Y:S01]  /*bbd0*/  MUFU.EX2 R51, R51 ;  /* 0x0000003300337308 */ /* 0x000ea20000000800 */
[----:B0-----:R-:W-:-:S02]  /*bbe0*/  FADD.FTZ R74, R50, R71 ;  /* 0x00000047324a7221 */ /* 0x001fc40000010000 */
[----:B------:R-:W-:Y:S02]  /*bbf0*/  FADD.FTZ R76, R12, R77 ;  /* 0x0000004d0c4c7221 */ /* 0x000fe40000010000 */
[----:B------:R-:W-:-:S02]  /*bc00*/  FADD.FTZ R71, R9, R74 ;  /* 0x0000004a09477221 */ /* 0x000fc40000010000 */
[----:B------:R-:W-:Y:S01]  /*bc10*/  FADD.FTZ R77, R45, R76 ;  /* 0x0000004c2d4d7221 */ /* 0x000fe20000010000 */
[----:B------:R-:W0:Y:S01]  /*bc20*/  MUFU.EX2 R58, R58 ;  /* 0x0000003a003a7308 */ /* 0x000e220000000800 */
[----:B-1----:R-:W-:-:S01]  /*bc30*/  FADD.FTZ R74, R68, R71 ;  /* 0x00000047444a7221 */ /* 0x002fc20000010000 */
[--C-:B------:R-:W-:Y:S01]  /*bc40*/  FFMA.FTZ R71, R78, UR41, -R8.reuse ;  /* 0x000000294e477c23 */ /* 0x100fe20008010808 */
[----:B------:R-:W-:-:S05]  /*bc50*/  FFMA.FTZ R76, R83, UR41, -R8 ;  /* 0x00000029534c7c23 */ /* 0x000fca0008010808 */
[----:B------:R-:W1:Y:S01]  /*bc60*/  MUFU.EX2 R55, R55 ;  /* 0x0000003700377308 */ /* 0x000e620000000800 */
[----:B--2---:R-:W-:-:S01]  /*bc70*/  FADD.FTZ R75, R51, R74 ;  /* 0x0000004a334b7221 */ /* 0x004fc20000010000 */
[----:B------:R-:W-:-:S06]  /*bc80*/  FFMA.FTZ R74, R79, UR41, -R8 ;  /* 0x000000294f4a7c23 */ /* 0x000fcc0008010808 */
        /* <DEDUP_REMOVED lines=53> */
.L_x_9197:
        /* <DEDUP_REMOVED lines=90> */
.L_x_9180:
[----:B------:R-:W-:Y:S06]  /*c580*/  BAR.ARV 0x8, 0x200 ;  /* 0x0208000000007b1d */ /* 0x000fec0000002000 */
[----:B------:R-:W-:Y:S05]  /*c590*/  @!P0 BRA `(.L_x_9199) ;  /* 0x0000000000048947 */ /* 0x000fea0003800000 */
[----:B------:R-:W-:Y:S01]  /*c5a0*/  BPT.TRAP 0x1 ;  /* 0x000000040000795c */ /* 0x000fe20000300000 */
.L_x_9199:
[----:B------:R-:W-:Y:S01]  /*c5b0*/  ULEA UR14, UR36, UR45, 0x3 ;  /* 0x0000002d240e7291 */ /* 0x000fe2000f8e183f */
[----:B------:R-:W-:-:S05]  /*c5c0*/  IMAD.U32 R3, RZ, RZ, UR48 ;  /* 0x00000030ff037e24 */ /* 0x000fca000f8e00ff */
[----:B------:R-:W-:-:S04]  /*c5d0*/  SHF.L.U32 R3, R3, 0x1f, RZ ;  /* 0x0000001f03037819 */ /* 0x000fc800000006ff */
[----:B------:R0:W1:Y:S01]  /*c5e0*/  SYNCS.PHASECHK.TRANS64.TRYWAIT P1, [UR14+0x19c50], R3 ;  /* 0x019c5003ff0075a7 */ /* 0x000062000802014e */
[----:B------:R-:W-:Y:S05]  /*c5f0*/  @!P0 BRA `(.L_x_9200) ;  /* 0x0000000000048947 */ /* 0x000fea0003800000 */
[----:B------:R-:W-:Y:S01]  /*c600*/  BPT.TRAP 0x1 ;  /* 0x000000040000795c */ /* 0x000fe20000300000 */
.L_x_9200:
[----:B-1----:R-:W-:Y:S05]  /*c610*/  @P1 BRA `(.L_x_9201) ;  /* 0x0000000000081947 */ /* 0x002fea0003800000 */
[----:B------:R-:W1:Y:S02]  /*c620*/  SYNCS.PHASECHK.TRANS64.TRYWAIT P1, [UR14+0x19c50], R3 ;  /* 0x019c5003ff0075a7 */ /* 0x000e64000802014e */
[----:B-1----:R-:W-:Y:S05]  /*c630*/  @!P1 BRA `(.L_x_9202) ;  /* 0x0000006c00089947 */ /* 0x002fea0003800000 */
.L_x_9201:
        /* <DEDUP_REMOVED lines=10> */
[----:B------:R-:W-:Y:S01]  /*c6e0*/  @UP0 USHF.R.S32.HI UR8, URZ, 0x1f, UR37 ;  /* 0x0000001f3f080899 */ /* 0x000fe20008011425 */
[----:B------:R-:W-:Y:S01]  /*c6f0*/  @UP0 ULDC.64 UR10, c[0x0][0x9c8] ;  /* 0x00027200000a0ab9 */ /* 0x000fe20000000a00 */
[----:B------:R-:W-:Y:S02]  /*c700*/  @UP0 USHF.R.S32.HI UR9, URZ, 0x1f, UR38 ;  /* 0x0000001f3f090899 */ /* 0x000fe40008011426 */
[----:B------:R-:W-:Y:S02]  /*c710*/  @UP0 UIMAD UR8, UR8, UR10, URZ ;  /* 0x0000000a080802a4 */ /* 0x000fe4000f8e023f */
[----:B------:R-:W-:Y:S02]  /*c720*/  @UP0 UIMAD.WIDE.U32 UR6, UR37, UR10, URZ ;  /* 0x0000000a250602a5 */ /* 0x000fe4000f8e003f */
[----:B------:R-:W-:Y:S02]  /*c730*/  UIMAD UR10, UR36, 0x300, UR45 ;  /* 0x00000300240a78a4 */ /* 0x000fe4000f8e022d */
[----:B------:R-:W-:Y:S01]  /*c740*/  @UP0 UIMAD UR8, UR37, UR11, UR8 ;  /* 0x0000000b250802a4 */ /* 0x000fe2000f8e0208 */
[----:B------:R-:W-:-:S02]  /*c750*/  @UP0 ULDC.64 UR12, c[0x0][0x9d0] ;  /* 0x00027400000c0ab9 */ /* 0x000fc40000000a00 */
[----:B------:R-:W-:Y:S01]  /*c760*/  UMOV UR11, 0x40000040 ;  /* 0x40000040000b7882 */ /* 0x000fe20000000000 */
[----:B------:R-:W-:Y:S02]  /*c770*/  @UP0 UIMAD UR9, UR9, UR12, URZ ;  /* 0x0000000c090902a4 */ /* 0x000fe4000f8e023f */
[----:B------:R-:W-:-:S07]  /*c780*/  @UP0 UIADD3 UR7, UR7, UR8, URZ ;  /* 0x0000000807070290 */ /* 0x000fce000fffe03f */
[----:B------:R-:W-:Y:S01]  /*c790*/  QGMMA.64x96x32.F32.E4M3.E4M3 R88, R148, gdesc[UR8], R88, gsb0 ;  /* 0x0160000894587df3 */ /* 0x000fe20008000858 */
[----:B------:R-:W-:Y:S02]  /*c7a0*/  @UP0 UIMAD UR9, UR38, UR13, UR9 ;  /* 0x0000000d260902a4 */ /* 0x000fe4000f8e0209 */
[----:B------:R-:W-:-:S04]  /*c7b0*/  @UP0 UIMAD.WIDE.U32 UR6, UR38, UR12, UR6 ;  /* 0x0000000c260602a5 */ /* 0x000fc8000f8e0006 */
[----:B------:R-:W-:Y:S02]  /*c7c0*/  @UP0 UIADD3 UR7, UR7, UR9, URZ ;  /* 0x0000000907070290 */ /* 0x000fe4000fffe03f */
[----:B------:R-:W-:-:S04]  /*c7d0*/  @UP0 ULEA UR4, UP1, UR6, UR4, 0x2 ;  /* 0x0000000406040291 */ /* 0x000fc8000f82103f */
[----:B------:R-:W-:Y:S02]  /*c7e0*/  @UP0 ULEA.HI.X UR5, UR6, UR5, UR7, 0x2, UP1 ;  /* 0x0000000506050291 */ /* 0x000fe400088f1407 */
[----:B-1----:R-:W-:-:S04]  /*c7f0*/  IMAD.U32 R6, RZ, RZ, UR4 ;  /* 0x00000004ff067e24 */ /* 0x002fc8000f8e00ff */
[----:B------:R-:W-:-:S05]  /*c800*/  IMAD.U32 R7, RZ, RZ, UR5 ;  /* 0x00000005ff077e24 */ /* 0x000fca000f8e00ff */
[----:B------:R1:W2:Y:S01]  /*c810*/  @P1 LDG.E R8, desc[UR46][R6.64] ;  /* 0x0000002e06081981 */ /* 0x0002a2000c1e1900 */
[----:B------:R-:W-:Y:S01]  /*c820*/  UIADD3 UR4, UR10, 0x2, URZ ;  /* 0x000000020a047890 */ /* 0x000fe2000fffe03f */
[----:B------:R-:W-:-:S06]  /*c830*/  UMOV UR7, 0x40000040 ;  /* 0x4000004000077882 */ /* 0x000fcc0000000000 */
[----:B------:R-:W-:Y:S01]  /*c840*/  UMOV UR6, UR4 ;  /* 0x0000000400067c82 */ /* 0x000fe20008000000 */
[----:B------:R-:W-:Y:S02]  /*c850*/  WARPGROUP.DEPBAR.LE gsb0, 0x0 ;  /* 0x00008000000079c5 */ /* 0x000fe40000010000 */
[----:B------:R-:W-:-:S06]  /*c860*/  WARPGROUP.ARRIVE ;  /* 0x00000000000079c5 */ /* 0x000fcc0000000000 */
[----:B------:R-:W-:Y:S01]  /*c870*/  QGMMA.64x96x32.F32.E4M3.E4M3 R88, R144, gdesc[UR4], R88, gsb0 ;  /* 0x0160000490587df3 */ /* 0x000fe20008000858 */
[----:B------:R-:W-:Y:S01]  /*c880*/  UIADD3 UR4, UR10, 0x4, URZ ;  /* 0x000000040a047890 */ /* 0x000fe2000fffe03f */
[----:B------:R-:W-:-:S06]  /*c890*/  UMOV UR7, 0x40000040 ;  /* 0x4000004000077882 */ /* 0x000fcc0000000000 */
[----:B------:R-:W-:Y:S01]  /*c8a0*/  UMOV UR6, UR4 ;  /* 0x0000000400067c82 */ /* 0x000fe20008000000 */
[----:B------:R-:W3:Y:S01]  /*c8b0*/  SHFL.BFLY PT, R10, R5, 0x2, 0x1f ;  /* 0x0c401f00050a7f89 */ /* 0x000ee200000e0000 */
[----:B------:R-:W-:-:S03]  /*c8c0*/  UIADD3 UR10, UR10, 0x6, URZ ;  /* 0x000000060a0a7890 */ /* 0x000fc6000fffe03f */
[----:B------:R-:W4:Y:S01]  /*c8d0*/  SHFL.BFLY PT, R9, R4, 0x2, 0x1f ;  /* 0x0c401f0004097f89 */ /* 0x000f2200000e0000 */
[----:B------:R-:W-:Y:S01]  /*c8e0*/  UMOV UR11, 0x40000040 ;  /* 0x40000040000b7882 */ /* 0x000fe20000000000 */
[----:B------:R-:W-:Y:S02]  /*c8f0*/  WARPGROUP.DEPBAR.LE gsb0, 0x0 ;  /* 0x00008000000079c5 */ /* 0x000fe40000010000 */
[----:B------:R-:W-:-:S06]  /*c900*/  WARPGROUP.ARRIVE ;  /* 0x00000000000079c5 */ /* 0x000fcc0000000000 */
[----:B------:R-:W-:Y:S01]  /*c910*/  QGMMA.64x96x32.F32.E4M3.E4M3 R88, R140, gdesc[UR4], R88, gsb0 ;  /* 0x016000048c587df3 */ /* 0x000fe20008000858 */
        /* <DEDUP_REMOVED lines=12> */
[----:B------:R0:W-:Y:S01]  /*c9e0*/  @P1 MUFU.RCP R5, R7 ;  /* 0x0000000700051308 */ /* 0x0001e20000001000 */
[----:B------:R-:W-:Y:S02]  /*c9f0*/  WARPGROUP.DEPBAR.LE gsb0, 0x0 ;  /* 0x00008000000079c5 */ /* 0x000fe40000010000 */
[----:B------:R-:W-:-:S06]  /*ca00*/  WARPGROUP.ARRIVE ;  /* 0x00000000000079c5 */ /* 0x000fcc0000000000 */
[----:B------:R-:W-:Y:S01]  /*ca10*/  QGMMA.64x96x32.F32.E4M3.E4M3 R88, R136, gdesc[UR8], R88, gsb0 ;  /* 0x0160000888587df3 */ /* 0x000fe20008000858 */
[----:B------:R-:W-:Y:S01]  /*ca20*/  FSETP.NE.FTZ.AND P1, PT, R12, RZ, PT ;  /* 0x000000ff0c00720b */ /* 0x000fe20003f35000 */
[----:B------:R-:W-:Y:S01]  /*ca30*/  IMAD.MOV.U32 R9, RZ, RZ, RZ ;  /* 0x000000ffff097224 */ /* 0x000fe200078e00ff */
[----:B------:R-:W1:Y:S08]  /*ca40*/  @P3 MUFU.LG2 R6, R6 ;  /* 0x0000000600063308 */ /* 0x000e700000000c00 */
[----:B------:R1:W3:Y:S01]  /*ca50*/  @P2 MUFU.LG2 R4, R11 ;  /* 0x0000000b00042308 */ /* 0x0002e20000000c00 */
[----:B------:R-:W-:-:S07]  /*ca60*/  IMAD.U32 R10, RZ, RZ, UR41 ;  /* 0x00000029ff0a7e24 */ /* 0x000fce000f8e00ff */
[----:B------:R-:W4:Y:S01]  /*ca70*/  @P1 MUFU.RCP R9, R12 ;  /* 0x0000000c00091308 */ /* 0x000f220000001000 */
[----:B------:R-:W-:Y:S02]  /*ca80*/  IMAD.U32 R13, RZ, RZ, UR41 ;  /* 0x00000029ff0d7e24 */ /* 0x000fe4000f8e00ff */
[----:B0-----:R-:W-:Y:S01]  /*ca90*/  @P2 FMUL.FTZ R7, R10, 0.69314718246459960938 ;  /* 0x3f3172180a072820 */ /* 0x001fe20000410000 */
[----:B-1----:R-:W-:Y:S01]  /*caa0*/  @P3 FMUL.FTZ R11, R6, 0.69314718246459960938 ;  /* 0x3f317218060b3820 */ /* 0x002fe20000410000 */
[----:B------:R-:W-:Y:S01]  /*cab0*/  @P3 FMUL.FTZ R10, R13, 0.69314718246459960938 ;  /* 0x3f3172180d0a3820 */ /* 0x000fe20000410000 */
[----:B------:R-:W-:Y:S02]  /*cac0*/  IMAD.MOV.U32 R20, RZ, RZ, -0x800000 ;  /* 0xff800000ff147424 */ /* 0x000fe400078e00ff */
[----:B---3--:R-:W-:Y:S01]  /*cad0*/  @P2 FMUL.FTZ R4, R4, 0.69314718246459960938 ;  /* 0x3f31721804042820 */ /* 0x008fe20000410000 */
[----:B------:R-:W-:Y:S02]  /*cae0*/  IMAD.MOV.U32 R3, RZ, RZ, -0x800000 ;  /* 0xff800000ff037424 */ /* 0x000fe400078e00ff */
[----:B------:R-:W-:Y:S01]  /*caf0*/  @P3 FFMA.FTZ R20, R10, R0, R11 ;  /* 0x000000000a143223 */ /* 0x000fe2000001000b */
[----:B--2---:R-:W-:Y:S01]  /*cb00*/  FMUL.FTZ R5, R5, R8 ;  /* 0x0000000805057220 */ /* 0x004fe20000410000 */
[----:B------:R-:W-:Y:S01]  /*cb10*/  @P2 FFMA.FTZ R3, R7, R2, R4 ;  /* 0x0000000207032223 */ /* 0x000fe20000010004 */
[----:B----4-:R-:W-:Y:S01]  /*cb20*/  FMUL.FTZ R0, R9, R8 ;  /* 0x0000000809007220 */ /* 0x010fe20000410000 */
[----:B------:R-:W-:-:S02]  /*cb30*/  WARPGROUP.DEPBAR.LE gsb0, 0x0 ;  /* 0x00008000000079c5 */ /* 0x000fc40000010000 */
[----:B------:R-:W-:Y:S05]  /*cb40*/  @!P0 BRA `(.L_x_9203) ;  /* 0x0000000000048947 */ /* 0x000fea0003800000 */
[----:B------:R-:W-:Y:S01]  /*cb50*/  BPT.TRAP 0x1 ;  /* 0x000000040000795c */ /* 0x000fe20000300000 */
.L_x_9203:
        /* <DEDUP_REMOVED lines=58> */
.L_x_9129:
        /* <DEDUP_REMOVED lines=38> */
[----:B------:R-:W-:-:S02]  /*d160*/  F2FP.BF16.F32.PACK_AB R25, R110, R25 ;  /* 0x000000196e19723e */ /* 0x000fc400000010ff */
[----:B------:R-:W-:Y:S01]  /*d170*/  F2FP.BF16.F32.PACK_AB R26, R111, R26 ;  /* 0x0000001a6f1a723e */ /* 0x000fe200000010ff */
        /* <DEDUP_REMOVED lines=13> */
[----:B------:R-:W-:Y:S01]  /*d250*/  IMAD R5, R153, 0x20, R19 ;  /* 0x0000002099057824 */ /* 0x000fe200078e0213 */
[----:B------:R-:W-:-:S02]  /*d260*/  UIADD3 UR7, UR7, UR5, URZ ;  /* 0x0000000507077290 */ /* 0x000fc4000fffe03f */
[----:B------:R-:W-:Y:S01]  /*d270*/  ISETP.EQ.OR P0, PT, R4, 0x3, !P0 ;  /* 0x000000030400780c */ /* 0x000fe20004702670 */
[----:B------:R-:W-:Y:S02]  /*d280*/  UIMAD UR8, UR37, UR11, UR8 ;  /* 0x0000000b250872a4 */ /* 0x000fe4000f8e0208 */
[----:B------:R-:W-:Y:S01]  /*d290*/  UIMAD.WIDE.U32 UR6, UR37, UR10, UR6 ;  /* 0x0000000a250672a5 */ /* 0x000fe2000f8e0006 */
[----:B------:R-:W-:Y:S01]  /*d2a0*/  SEL R39, R35, R36, P0 ;  /* 0x0000002423277207 */ /* 0x000fe20000000000 */
[----:B------:R-:W-:Y:S01]  /*d2b0*/  ULDC UR5, c[0x0][0xa88] ;  /* 0x0002a20000057ab9 */ /* 0x000fe20000000800 */
[----:B------:R-:W-:Y:S01]  /*d2c0*/  SEL R42, R36, R35, P0 ;  /* 0x00000023242a7207 */ /* 0x000fe20000000000 */
[----:B------:R-:W-:Y:S01]  /*d2d0*/  ULDC.64 UR10, c[0x0][0xaf0] ;  /* 0x0002bc00000a7ab9 */ /* 0x000fe20000000a00 */
[----:B------:R-:W-:Y:S02]  /*d2e0*/  SEL R47, R21, R24, P0 ;  /* 0x00000018152f7207 */ /* 0x000fe40000000000 */
[----:B------:R-:W-:-:S02]  /*d2f0*/  SEL R36, R24, R21, P0 ;  /* 0x0000001518247207 */ /* 0x000fc40000000000 */
[----:B------:R-:W0:Y:S01]  /*d300*/  LDC R21, c[0x0][0xbe8] ;  /* 0x0002fa00ff157b82 */ /* 0x000e220000000800 */
[----:B------:R-:W-:Y:S02]  /*d310*/  SEL R43, R31, R32, P0 ;  /* 0x000000201f2b7207 */ /* 0x000fe40000000000 */
[----:B------:R-:W-:Y:S02]  /*d320*/  SEL R30, R32, R31, P0 ;  /* 0x0000001f201e7207 */ /* 0x000fe40000000000 */
[----:B------:R-:W-:Y:S02]  /*d330*/  SEL R45, R27, R28, P0 ;  /* 0x0000001c1b2d7207 */ /* 0x000fe40000000000 */
[----:B------:R-:W-:Y:S01]  /*d340*/  SEL R31, R28, R27, P0 ;  /* 0x0000001b1c1f7207 */ /* 0x000fe20000000000 */
[--C-:B------:R-:W-:Y:S01]  /*d350*/  IMAD.WIDE R28, R157, 0x2, R8.reuse ;  /* 0x000000029d1c7825 */ /* 0x100fe200078e0208 */
[----:B------:R-:W-:Y:S02]  /*d360*/  SEL R59, R15, R14, P0 ;  /* 0x0000000e0f3b7207 */ /* 0x000fe40000000000 */
[----:B------:R-:W-:Y:S01]  /*d370*/  SEL R54, R14, R15, P0 ;  /* 0x0000000f0e367207 */ /* 0x000fe20000000000 */
[----:B------:R-:W-:Y:S01]  /*d380*/  IMAD.WIDE R8, R5, 0x2, R8 ;  /* 0x0000000205087825 */ /* 0x000fe200078e0208 */
[----:B------:R-:W-:-:S02]  /*d390*/  IADD3 R35, P2, R28, 0x6000, RZ ;  /* 0x000060001c237810 */ /* 0x000fc40007f5e0ff */
[----:B------:R-:W-:Y:S02]  /*d3a0*/  SEL R53, R33, R34, P0 ;  /* 0x0000002221357207 */ /* 0x000fe40000000000 */
[----:B------:R-:W-:Y:S01]  /*d3b0*/  SEL R50, R34, R33, P0 ;  /* 0x0000002122327207 */ /* 0x000fe20000000000 */
[----:B------:R-:W-:Y:S01]  /*d3c0*/  IMAD.X R15, RZ, RZ, R29, P2 ;  /* 0x000000ffff0f7224 */ /* 0x000fe200010e061d */
[----:B------:R-:W-:Y:S02]  /*d3d0*/  IADD3 R33, P3, R28, 0x3020, RZ ;  /* 0x000030201c217810 */ /* 0x000fe40007f7e0ff */
[----:B------:R-:W-:Y:S02]  /*d3e0*/  SEL R49, R13, R12, P0 ;  /* 0x0000000c0d317207 */ /* 0x000fe40000000000 */
[----:B------:R-:W-:Y:S02]  /*d3f0*/  SEL R37, R12, R13, P0 ;  /* 0x0000000d0c257207 */ /* 0x000fe40000000000 */
[----:B0-----:R-:W-:-:S02]  /*d400*/  ISETP.NE.AND P2, PT, R21, 0x1, PT ;  /* 0x000000011500780c */ /* 0x001fc40003f45270 */
[----:B------:R-:W-:Y:S02]  /*d410*/  IADD3 R13, P1, R28, 0x6020, RZ ;  /* 0x000060201c0d7810 */ /* 0x000fe40007f3e0ff */
[----:B------:R-:W-:Y:S02]  /*d420*/  SEL R61, R11, R10, P0 ;  /* 0x0000000a0b3d7207 */ /* 0x000fe40000000000 */
[----:B------:R-:W-:Y:S01]  /*d430*/  SEL R56, R10, R11, P0 ;  /* 0x0000000b0a387207 */ /* 0x000fe20000000000 */
[----:B------:R-:W-:Y:S01]  /*d440*/  IMAD.X R11, RZ, RZ, R29, P3 ;  /* 0x000000ffff0b7224 */ /* 0x000fe200018e061d */
[----:B------:R-:W-:Y:S02]  /*d450*/  IADD3 R27, P4, R28, 0x3000, RZ ;  /* 0x000030001c1b7810 */ /* 0x000fe40007f9e0ff */
[----:B------:R-:W-:Y:S02]  /*d460*/  LOP3.LUT R10, R33, 0x180, RZ, 0xc0, !PT ;  /* 0x00000180210a7812 */ /* 0x000fe400078ec0ff */
[----:B------:R-:W-:Y:S01]  /*d470*/  LOP3.LUT R12, R13, 0x180, RZ, 0xc0, !PT ;  /* 0x000001800d0c7812 */ /* 0x000fe200078ec0ff */
[----:B------:R-:W0:Y:S01]  /*d480*/  @P2 LDC R44, c[0x0][0xbec] ;  /* 0x0002fb00ff2c2b82 */ /* 0x000e220000000800 */
[----:B------:R-:W-:-:S02]  /*d490*/  SEL R63, R7, R6, P0 ;  /* 0x00000006073f7207 */ /* 0x000fc40000000000 */
[----:B------:R-:W-:Y:S01]  /*d4a0*/  SEL R60, R6, R7, P0 ;  /* 0x00000007063c7207 */ /* 0x000fe20000000000 */
[----:B------:R-:W-:Y:S01]  /*d4b0*/  IMAD.X R7, RZ, RZ, R29, P4 ;  /* 0x000000ffff077224 */ /* 0x000fe200020e061d */
[----:B------:R-:W-:Y:S02]  /*d4c0*/  LOP3.LUT R6, R27, 0x180, RZ, 0xc0, !PT ;  /* 0x000001801b067812 */ /* 0x000fe400078ec0ff */
[----:B------:R-:W-:Y:S01]  /*d4d0*/  SHF.R.U64 R10, R10, 0x3, RZ ;  /* 0x000000030a0a7819 */ /* 0x000fe200000012ff */
[----:B------:R-:W1:Y:S01]  /*d4e0*/  @P2 LDC R46, c[0x0][0xbf0] ;  /* 0x0002fc00ff2e2b82 */ /* 0x000e620000000800 */
[----:B------:R-:W-:Y:S02]  /*d4f0*/  SHF.R.U64 R12, R12, 0x3, RZ ;  /* 0x000000030c0c7819 */ /* 0x000fe400000012ff */
[----:B------:R-:W-:Y:S02]  /*d500*/  SHF.R.U64 R6, R6, 0x3, RZ ;  /* 0x0000000306067819 */ /* 0x000fe400000012ff */
[----:B------:R-:W-:-:S02]  /*d510*/  LOP3.LUT R10, R10, R33, RZ, 0x3c, !PT ;  /* 0x000000210a0a7212 */ /* 0x000fc400078e3cff */
[----:B------:R-:W-:Y:S01]  /*d520*/  LOP3.LUT R12, R12, R13, RZ, 0x3c, !PT ;  /* 0x0000000d0c0c7212 */ /* 0x000fe200078e3cff */
[----:B------:R-:W-:Y:S01]  /*d530*/  IMAD.X R13, RZ, RZ, R29, P1 ;  /* 0x000000ffff0d7224 */ /* 0x000fe200008e061d */
[----:B------:R-:W-:Y:S02]  /*d540*/  LOP3.LUT R6, R6, R27, RZ, 0x3c, !PT ;  /* 0x0000001b06067212 */ /* 0x000fe400078e3cff */
[----:B------:R-:W-:Y:S01]  /*d550*/  MOV R67, R10 ;  /* 0x0000000a00437202 */ /* 0x000fe20000000f00 */
[----:B------:R-:W-:Y:S01]  /*d560*/  VIADD R11, R17, UR39 ;  /* 0x00000027110b7c36 */ /* 0x000fe20008000000 */
[----:B------:R-:W-:Y:S02]  /*d570*/  SEL R57, R25, R26, P0 ;  /* 0x0000001a19397207 */ /* 0x000fe40000000000 */
[----:B------:R-:W-:Y:S02]  /*d580*/  SEL R52, R26, R25, P0 ;  /* 0x000000191a347207 */ /* 0x000fe40000000000 */
[----:B------:R-:W-:-:S02]  /*d590*/  IADD3 R25, P5, R28, 0x20, RZ ;  /* 0x000000201c197810 */ /* 0x000fc40007fbe0ff */
[----:B------:R-:W-:Y:S02]  /*d5a0*/  LOP3.LUT R14, R35, 0x180, RZ, 0xc0, !PT ;  /* 0x00000180230e7812 */ /* 0x000fe400078ec0ff */
[----:B------:R-:W-:Y:S02]  /*d5b0*/  LOP3.LUT R5, R28, 0x180, RZ, 0xc0, !PT ;  /* 0x000001801c057812 */ /* 0x000fe400078ec0ff */
[----:B------:R-:W-:Y:S01]  /*d5c0*/  MOV R68, R6 ;  /* 0x0000000600447202 */ /* 0x000fe20000000f00 */
[----:B0-----:R-:W-:Y:S01]  /*d5d0*/  @P2 IMAD.HI.U32 R7, R11, R44, RZ ;  /* 0x0000002c0b072227 */ /* 0x001fe200078e00ff */
[----:B------:R-:W-:Y:S02]  /*d5e0*/  IADD3 R41, P1, R8, 0x1800, RZ ;  /* 0x0000180008297810 */ /* 0x000fe40007f3e0ff */
[----:B------:R-:W-:Y:S01]  /*d5f0*/  MOV R64, R12 ;  /* 0x0000000c00407202 */ /* 0x000fe20000000f00 */
[----:B------:R-:W-:Y:S01]  /*d600*/  IMAD.MOV.U32 R6, RZ, RZ, R11 ;  /* 0x000000ffff067224 */ /* 0x000fe200078e000b */
[----:B------:R-:W-:-:S02]  /*d610*/  LOP3.LUT R4, R25, 0x180, RZ, 0xc0, !PT ;  /* 0x0000018019047812 */ /* 0x000fc400078ec0ff */
[----:B------:R-:W-:Y:S02]  /*d620*/  SHF.R.U64 R14, R14, 0x3, RZ ;  /* 0x000000030e0e7819 */ /* 0x000fe400000012ff */
[----:B------:R-:W-:Y:S02]  /*d630*/  IADD3 R65, P6, R8, 0x7800, RZ ;  /* 0x0000780008417810 */ /* 0x000fe40007fde0ff */
[----:B------:R-:W-:Y:S02]  /*d640*/  SHF.R.U64 R5, R5, 0x3, RZ ;  /* 0x0000000305057819 */ /* 0x000fe400000012ff */
[----:B------:R-:W-:Y:S02]  /*d650*/  SEL R55, R102, R103, P0 ;  /* 0x0000006766377207 */ /* 0x000fe40000000000 */
[----:B------:R-:W-:Y:S02]  /*d660*/  LOP3.LUT R40, R41, 0x180, RZ, 0xc0, !PT ;  /* 0x0000018029287812 */ /* 0x000fe400078ec0ff */
[----:B------:R-:W-:-:S02]  /*d670*/  SEL R102, R103, R102, P0 ;  /* 0x0000006667667207 */ /* 0x000fc40000000000 */
[----:B------:R-:W-:Y:S02]  /*d680*/  SHF.R.U64 R4, R4, 0x3, RZ ;  /* 0x0000000304047819 */ /* 0x000fe400000012ff */
[----:B------:R-:W-:Y:S02]  /*d690*/  LOP3.LUT R14, R14, R35, RZ, 0x3c, !PT ;  /* 0x000000230e0e7212 */ /* 0x000fe400078e3cff */
[----:B-1----:R-:W-:Y:S01]  /*d6a0*/  @P2 SHF.R.U32.HI R6, RZ, R46, R7 ;  /* 0x0000002eff062219 */ /* 0x002fe20000011607 */
[----:B------:R-:W-:Y:S01]  /*d6b0*/  IMAD.U32 R7, RZ, RZ, UR8 ;  /* 0x00000008ff077e24 */ /* 0x000fe2000f8e00ff */
[----:B------:R-:W-:Y:S01]  /*d6c0*/  LOP3.LUT R24, R65, 0x180, RZ, 0xc0, !PT ;  /* 0x0000018041187812 */ /* 0x000fe200078ec0ff */
[----:B------:R-:W-:Y:S01]  /*d6d0*/  ULDC.64 UR8, c[0x0][0xae8] ;  /* 0x0002ba0000087ab9 */ /* 0x000fe20000000a00 */
[----:B------:R-:W-:Y:S02]  /*d6e0*/  SEL R51, R132, R133, P0 ;  /* 0x0000008584337207 */ /* 0x000fe40000000000 */
[----:B------:R-:W-:Y:S01]  /*d6f0*/  LOP3.LUT R28, R5, R28, RZ, 0x3c, !PT ;  /* 0x0000001c051c7212 */ /* 0x000fe200078e3cff */
[----:B------:R-:W-:Y:S01]  /*d700*/  IMAD.X R5, RZ, RZ, R29, P5 ;  /* 0x000000ffff057224 */ /* 0x000fe200028e061d */
[----:B------:R-:W-:-:S02]  /*d710*/  SEL R38, R133, R132, P0 ;  /* 0x0000008485267207 */ /* 0x000fc40000000000 */
[----:B------:R-:W-:Y:S02]  /*d720*/  SHF.R.U64 R40, R40, 0x3, RZ ;  /* 0x0000000328287819 */ /* 0x000fe400000012ff */
[----:B------:R-:W-:Y:S02]  /*d730*/  LOP3.LUT R4, R4, R25, RZ, 0x3c, !PT ;  /* 0x0000001904047212 */ /* 0x000fe400078e3cff */
[----:B------:R-:W-:Y:S01]  /*d740*/  MOV R66, R14 ;  /* 0x0000000e00427202 */ /* 0x000fe20000000f00 */
[----:B------:R-:W-:Y:S01]  /*d750*/  IMAD.MOV R14, RZ, RZ, -R6 ;  /* 0x000000ffff0e7224 */ /* 0x000fe200078e0a06 */
[----:B------:R-:W-:Y:S02]  /*d760*/  SHF.R.U64 R24, R24, 0x3, RZ ;  /* 0x0000000318187819 */ /* 0x000fe400000012ff */
[----:B------:R-:W-:Y:S01]  /*d770*/  LOP3.LUT R40, R40, R41, RZ, 0x3c, !PT ;  /* 0x0000002928287212 */ /* 0x000fe200078e3cff */
[----:B------:R-:W-:Y:S01]  /*d780*/  IMAD.X R41, RZ, RZ, R9, P1 ;  /* 0x000000ffff297224 */ /* 0x000fe200008e0609 */
[----:B------:R-:W-:Y:S01]  /*d790*/  MOV R69, R4 ;  /* 0x0000000400457202 */ /* 0x000fe20000000f00 */
[----:B------:R-:W-:Y:S01]  /*d7a0*/  IMAD R5, R21, R14, R11 ;  /* 0x0000000e15057224 */ /* 0x000fe200078e020b */
[----:B------:R-:W-:-:S02]  /*d7b0*/  LOP3.LUT R24, R24, R65, RZ, 0x3c, !PT ;  /* 0x0000004118187212 */ /* 0x000fc400078e3cff */
[----:B------:R-:W-:Y:S02]  /*d7c0*/  SHF.R.S32.HI R4, RZ, 0x1f, R6 ;  /* 0x0000001fff047819 */ /* 0x000fe40000011406 */
[----:B------:R-:W-:Y:S02]  /*d7d0*/  IADD3 R10, P1, R6, UR6, RZ ;  /* 0x00000006060a7c10 */ /* 0x000fe4000ff3e0ff */
[----:B------:R-:W-:Y:S02]  /*d7e0*/  IADD3 R33, P4, R8, 0x4800, RZ ;  /* 0x0000480008217810 */ /* 0x000fe40007f9e0ff */
[----:B------:R-:W-:Y:S01]  /*d7f0*/  IADD3.X R11, R4, UR7, R7, P1, !PT ;  /* 0x00000007040b7c10 */ /* 0x000fe20008ffe407 */
[----:B------:R-:W-:Y:S01]  /*d800*/  ULDC.64 UR6, c[0x0][0xb88] ;  /* 0x0002e20000067ab9 */ /* 0x000fe20000000a00 */
[----:B------:R-:W-:Y:S02]  /*d810*/  IADD3 R35, P3, R8, 0x3000, RZ ;  /* 0x0000300008237810 */ /* 0x000fe40007f7e0ff */
[----:B------:R-:W-:Y:S01]  /*d820*/  SHF.R.S32.HI R4, RZ, 0x1f, R5 ;  /* 0x0000001fff047819 */ /* 0x000fe20000011405 */
[----:B------:R-:W-:Y:S01]  /*d830*/  IMAD.WIDE.U32 R10, R5, UR6, R10 ;  /* 0x00000006050a7c25 */ /* 0x000fe2000f8e000a */
[----:B------:R-:W-:-:S02]  /*d840*/  LOP3.LUT R32, R33, 0x180, RZ, 0xc0, !PT ;  /* 0x0000018021207812 */ /* 0x000fc400078ec0ff */
[----:B------:R-:W-:Y:S01]  /*d850*/  LOP3.LUT R34, R35, 0x180, RZ, 0xc0, !PT ;  /* 0x0000018023227812 */ /* 0x000fe200078ec0ff */
[----:B------:R-:W-:Y:S01]  /*d860*/  IMAD R4, R4, UR6, RZ ;  /* 0x0000000604047c24 */ /* 0x000fe2000f8e02ff */
[----:B------:R-:W-:Y:S02]  /*d870*/  SHF.R.U64 R32, R32, 0x3, RZ ;  /* 0x0000000320207819 */ /* 0x000fe400000012ff */
[----:B------:R-:W-:Y:S01]  /*d880*/  SHF.R.U64 R34, R34, 0x3, RZ ;  /* 0x0000000322227819 */ /* 0x000fe200000012ff */
[----:B------:R-:W-:Y:S01]  /*d890*/  IMAD R15, R5, UR7, R4 ;  /* 0x00000007050f7c24 */ /* 0x000fe2000f8e0204 */
[----:B------:R-:W-:Y:S01]  /*d8a0*/  LOP3.LUT R32, R32, R33, RZ, 0x3c, !PT ;  /* 0x0000002120207212 */ /* 0x000fe200078e3cff */
[----:B------:R-:W-:Y:S01]  /*d8b0*/  ULDC.64 UR6, c[0x0][0xb50] ;  /* 0x0002d40000067ab9 */ /* 0x000fe20000000a00 */
[----:B------:R-:W-:Y:S01]  /*d8c0*/  LOP3.LUT P1, RZ, R154, 0x3, RZ, 0xc0, !PT ;  /* 0x000000039aff7812 */ /* 0x000fe2000782c0ff */
[----:B------:R-:W-:Y:S01]  /*d8d0*/  IMAD.X R33, RZ, RZ, R9, P4 ;  /* 0x000000ffff217224 */ /* 0x000fe200020e0609 */
[----:B------:R-:W-:Y:S01]  /*d8e0*/  MOV R29, R28 ;  /* 0x0000001c001d7202 */ /* 0x000fe20000000f00 */
[----:B------:R-:W-:Y:S01]  /*d8f0*/  IMAD.IADD R11, R11, 0x1, R15 ;  /* 0x000000010b0b7824 */ /* 0x000fe200078e020f */
        /* <DEDUP_REMOVED lines=24> */
[----:B------:R0:W3:Y:S01]  /*da80*/  SHFL.IDX PT, R44, R31, R13, 0x1c1f ;  /* 0x001c1f0d1f2c7589 */ /* 0x0000e200000e0000 */
[----:B-1----:R-:W-:Y:S02]  /*da90*/  SEL R5, R53, R12, P0 ;  /* 0x0000000c35057207 */ /* 0x002fe40000000000 */
[----:B------:R-:W-:Y:S01]  /*daa0*/  SEL R7, R12, R53, P0 ;  /* 0x000000350c077207 */ /* 0x000fe20000000000 */
[----:B------:R-:W1:Y:S04]  /*dab0*/  SHFL.IDX PT, R46, R36, R13, 0x1c1f ;  /* 0x001c1f0d242e7589 */ /* 0x000e6800000e0000 */
[----:B------:R-:W4:Y:S01]  /*dac0*/  SHFL.IDX PT, R102, R102, R13, 0x1c1f ;  /* 0x001c1f0d66667589 */ /* 0x000f2200000e0000 */
[----:B--2---:R-:W-:Y:S01]  /*dad0*/  SEL R12, R43, R30, P0 ;  /* 0x0000001e2b0c7207 */ /* 0x004fe20000000000 */
[----:B0-----:R-:W-:Y:S01]  /*dae0*/  VIADD R31, R156, UR39 ;  /* 0x000000279c1f7c36 */ /* 0x001fe20008000000 */
[----:B------:R-:W-:Y:S01]  /*daf0*/  SEL R14, R30, R43, P0 ;  /* 0x0000002b1e0e7207 */ /* 0x000fe20000000000 */
[----:B------:R-:W-:Y:S04]  /*db00*/  SHFL.IDX PT, R49, R49, R2, 0x1c1f ;  /* 0x001c1f0231317589 */ /* 0x000fe800000e0000 */
[----:B------:R-:W-:Y:S04]  /*db10*/  SHFL.IDX PT, R57, R57, R2, 0x1c1f ;  /* 0x001c1f0239397589 */ /* 0x000fe800000e0000 */
[----:B------:R0:W2:Y:S04]  /*db20*/  SHFL.IDX PT, R48, R37, R13, 0x1c1f ;  /* 0x001c1f0d25307589 */ /* 0x0000a800000e0000 */
[----:B------:R-:W-:Y:S01]  /*db30*/  SHFL.IDX PT, R52, R52, R13, 0x1c1f ;  /* 0x001c1f0d34347589 */ /* 0x000fe200000e0000 */
[----:B---3--:R-:W-:-:S02]  /*db40*/  SEL R28, R45, R44, P0 ;  /* 0x0000002c2d1c7207 */ /* 0x008fc40000000000 */
[----:B------:R-:W-:Y:S01]  /*db50*/  SEL R30, R44, R45, P0 ;  /* 0x0000002d2c1e7207 */ /* 0x000fe20000000000 */
[----:B------:R-:W-:Y:S01]  /*db60*/  SHFL.IDX PT, R51, R51, R2, 0x1c1f ;  /* 0x001c1f0233337589 */ /* 0x000fe200000e0000 */
[----:B-1----:R-:W-:Y:S02]  /*db70*/  SEL R36, R47, R46, P0 ;  /* 0x0000002e2f247207 */ /* 0x002fe40000000000 */
[----:B0-----:R-:W-:Y:S01]  /*db80*/  LEA R37, P4, R10, UR6, 0x2 ;  /* 0x000000060a257c11 */ /* 0x001fe2000f8810ff */
[----:B------:R-:W-:Y:S01]  /*db90*/  SHFL.IDX PT, R59, R59, R2, 0x1c1f ;  /* 0x001c1f023b3b7589 */ /* 0x000fe200000e0000 */
[----:B----4-:R-:W-:Y:S02]  /*dba0*/  SEL R15, R102, R55, P0 ;  /* 0x00000037660f7207 */ /* 0x010fe40000000000 */
[----:B------:R-:W-:Y:S01]  /*dbb0*/  LEA.HI.X R11, R10, UR7, R11, 0x2, P4 ;  /* 0x000000070a0b7c11 */ /* 0x000fe2000a0f140b */
[----:B------:R-:W-:Y:S04]  /*dbc0*/  SHFL.IDX PT, R62, R63, R2, 0x1c1f ;  /* 0x001c1f023f3e7589 */ /* 0x000fe800000e0000 */
[----:B------:R0:W1:Y:S04]  /*dbd0*/  SHFL.IDX PT, R50, R38, R13, 0x1c1f ;  /* 0x001c1f0d26327589 */ /* 0x00006800000e0000 */
[----:B------:R-:W3:Y:S01]  /*dbe0*/  SHFL.IDX PT, R54, R54, R13, 0x1c1f ;  /* 0x001c1f0d36367589 */ /* 0x000ee200000e0000 */
[----:B--2---:R-:W-:-:S03]  /*dbf0*/  SEL R44, R49, R48, P0 ;  /* 0x00000030312c7207 */ /* 0x004fc60000000000 */
[----:B------:R2:W-:Y:S01]  /*dc00*/  SHFL.IDX PT, R58, R61, R2, 0x1c1f ;  /* 0x001c1f023d3a7589 */ /* 0x0005e200000e0000 */
[----:B0-----:R-:W-:-:S03]  /*dc10*/  SEL R38, R46, R47, P0 ;  /* 0x0000002f2e267207 */ /* 0x001fc60000000000 */
[----:B------:R-:W0:Y:S01]  /*dc20*/  SHFL.IDX PT, R63, R56, R13, 0x1c1f ;  /* 0x001c1f0d383f7589 */ /* 0x000e2200000e0000 */
[----:B------:R-:W-:-:S03]  /*dc30*/  SEL R46, R48, R49, P0 ;  /* 0x00000031302e7207 */ /* 0x000fc60000000000 */
[----:B------:R4:W0:Y:S01]  /*dc40*/  SHFL.IDX PT, R65, R60, R13, 0x1c1f ;  /* 0x001c1f0d3c417589 */ /* 0x00082200000e0000 */
[----:B--2---:R-:W-:-:S03]  /*dc50*/  IMAD R2, R21, UR5, RZ ;  /* 0x0000000515027c24 */ /* 0x004fc6000f8e02ff */
[----:B------:R2:W-:Y:S02]  /*dc60*/  STSM.16.M88.4 [R29], R4 ;  /* 0x000000041d007844 */ /* 0x0005e40000000200 */
[----:B------:R-:W-:Y:S02]  /*dc70*/  ISETP.GE.OR P3, PT, R31, R2, P1 ;  /* 0x000000021f00720c */ /* 0x000fe40000f66670 */
[----:B------:R-:W-:Y:S01]  /*dc80*/  SHFL.IDX PT, R42, R37, RZ, 0x1c1f ;  /* 0x001c1fff252a7589 */ /* 0x000fe200000e0000 */
[----:B-1----:R-:W-:Y:S01]  /*dc90*/  SEL R48, R51, R50, P0 ;  /* 0x0000003233307207 */ /* 0x002fe20000000000 */
[----:B----4-:R-:W-:Y:S01]  /*dca0*/  VIADD R13, R31, 0x8 ;  /* 0x000000081f0d7836 */ /* 0x010fe20000000000 */
[----:B------:R-:W-:Y:S01]  /*dcb0*/  SEL R31, R52, R57, P0 ;  /* 0x00000039341f7207 */ /* 0x000fe20000000000 */
[----:B------:R1:W-:Y:S01]  /*dcc0*/  SHFL.IDX PT, R60, R37, 0x1, 0x1c1f ;  /* 0x003c1f00253c7f89 */ /* 0x0003e200000e0000 */
[----:B---3--:R-:W-:Y:S02]  /*dcd0*/  SEL R39, R54, R59, P0 ;  /* 0x0000003b36277207 */ /* 0x008fe40000000000 */
[----:B------:R-:W-:Y:S01]  /*dce0*/  ISETP.GE.OR P1, PT, R13, R2, P1 ;  /* 0x000000020d00720c */ /* 0x000fe20000f26670 */
[----:B------:R-:W3:Y:S01]  /*dcf0*/  SHFL.IDX PT, R43, R11, RZ, 0x1c1f ;  /* 0x001c1fff0b2b7589 */ /* 0x000ee200000e0000 */
[----:B------:R-:W-:-:S02]  /*dd00*/  SEL R13, R55, R102, P0 ;  /* 0x00000066370d7207 */ /* 0x000fc40000000000 */
[----:B------:R-:W-:Y:S01]  /*dd10*/  SEL R50, R50, R51, P0 ;  /* 0x0000003332327207 */ /* 0x000fe20000000000 */
[----:B------:R-:W4:Y:S01]  /*dd20*/  SHFL.IDX PT, R61, R11, 0x1, 0x1c1f ;  /* 0x003c1f000b3d7f89 */ /* 0x000f2200000e0000 */
[----:B--2---:R-:W-:Y:S02]  /*dd30*/  SEL R29, R57, R52, P0 ;  /* 0x00000034391d7207 */ /* 0x004fe40000000000 */
[----:B-1----:R-:W-:Y:S01]  /*dd40*/  SEL R37, R59, R54, P0 ;  /* 0x000000363b257207 */ /* 0x002fe20000000000 */
[----:B------:R-:W-:Y:S01]  /*dd50*/  STSM.16.M88.4 [R69], R12 ;  /* 0x0000000c45007844 */ /* 0x000fe20000000200 */
[----:B0-----:R-:W-:Y:S02]  /*dd60*/  SEL R45, R58, R63, P0 ;  /* 0x0000003f3a2d7207 */ /* 0x001fe40000000000 */
[----:B------:R-:W-:Y:S01]  /*dd70*/  SEL R47, R63, R58, P0 ;  /* 0x0000003a3f2f7207 */ /* 0x000fe20000000000 */
[----:B------:R-:W-:Y:S01]  /*dd80*/  STSM.16.M88.4 [R68], R28 ;  /* 0x0000001c44007844 */ /* 0x000fe20000000200 */
[----:B------:R-:W-:-:S02]  /*dd90*/  SEL R49, R62, R65, P0 ;  /* 0x000000413e317207 */ /* 0x000fc40000000000 */
[----:B------:R-:W-:Y:S01]  /*dda0*/  SEL R51, R65, R62, P0 ;  /* 0x0000003e41337207 */ /* 0x000fe20000000000 */
[----:B------:R0:W-:Y:S04]  /*ddb0*/  STSM.16.M88.4 [R67], R36 ;  /* 0x0000002443007844 */ /* 0x0001e80000000200 */
[----:B------:R-:W-:Y:S04]  /*ddc0*/  STSM.16.M88.4 [R66], R44 ;  /* 0x0000002c42007844 */ /* 0x000fe80000000200 */
[----:B------:R-:W-:Y:S01]  /*ddd0*/  STSM.16.M88.4 [R64], R48 ;  /* 0x0000003040007844 */ /* 0x000fe20000000200 */
[----:B------:R-:W-:Y:S08]  /*dde0*/  BAR.SYNC.DEFER_BLOCKING 0x1, 0x180 ;  /* 0x0046000000007b1d */ /* 0x000ff00000010000 */
[----:B0-----:R-:W0:Y:S08]  /*ddf0*/  @P2 LDC R36, c[0x0][0xbec] ;  /* 0x0002fb00ff242b82 */ /* 0x001e300000000800 */
[----:B------:R-:W1:Y:S01]  /*de00*/  @P2 LDC R37, c[0x0][0xbf0] ;  /* 0x0002fc00ff252b82 */ /* 0x000e620000000800 */
[----:B------:R-:W-:-:S02]  /*de10*/  UIMAD UR5, UR12, UR8, URZ ;  /* 0x000000080c0572a4 */ /* 0x000fc4000f8e023f */
[----:B------:R-:W-:Y:S01]  /*de20*/  UIMAD.WIDE.U32 UR6, UR38, UR8, URZ ;  /* 0x00000008260672a5 */ /* 0x000fe2000f8e003f */
[----:B---3--:R2:W-:Y:S01]  /*de30*/  @!P3 ST.E desc[UR46][R42.64], R3 ;  /* 0x000000032a00b985 */ /* 0x0085e2000c10192e */
[----:B------:R-:W-:-:S03]  /*de40*/  UIMAD UR5, UR38, UR9, UR5 ;  /* 0x00000009260572a4 */ /* 0x000fc6000f8e0205 */
[----:B----4-:R0:W-:Y:S04]  /*de50*/  @!P1 ST.E desc[UR46][R60.64], R20 ;  /* 0x000000143c009985 */ /* 0x0101e8000c10192e */
[----:B------:R3:W5:Y:S01]  /*de60*/  LD.E.128 R56, desc[UR46][R26.64] ;  /* 0x0000002e1a387980 */ /* 0x000762000c101d00 */
[----:B--2---:R-:W-:Y:S01]  /*de70*/  IMAD R3, R152, 0x60, R153 ;  /* 0x0000006098037824 */ /* 0x004fe200078e0299 */
[----:B------:R-:W-:Y:S02]  /*de80*/  UIMAD UR8, UR13, UR10, URZ ;  /* 0x0000000a0d0872a4 */ /* 0x000fe4000f8e023f */
[----:B------:R2:W5:Y:S01]  /*de90*/  LD.E.128 R28, desc[UR46][R24.64] ;  /* 0x0000002e181c7980 */ /* 0x000562000c101d00 */
[----:B---3--:R-:W-:Y:S01]  /*dea0*/  VIADD R27, R3, UR39 ;  /* 0x00000027031b7c36 */ /* 0x008fe20008000000 */
[----:B------:R-:W-:-:S02]  /*deb0*/  UIADD3 UR7, UR7, UR5, URZ ;  /* 0x0000000507077290 */ /* 0x000fc4000fffe03f */
[----:B------:R3:W5:Y:S01]  /*dec0*/  LD.E.128 R12, desc[UR46][R32.64] ;  /* 0x0000002e200c7980 */ /* 0x000762000c101d00 */
[----:B0-----:R-:W-:Y:S01]  /*ded0*/  @P2 IMAD.HI.U32 R20, R27, R36, RZ ;  /* 0x000000241b142227 */ /* 0x001fe200078e00ff */
[----:B------:R-:W-:Y:S02]  /*dee0*/  UIMAD UR5, UR37, UR11, UR8 ;  /* 0x0000000b250572a4 */ /* 0x000fe4000f8e0208 */
[----:B------:R-:W5:Y:S01]  /*def0*/  LD.E.128 R8, desc[UR46][R8.64] ;  /* 0x0000002e08087980 */ /* 0x000f62000c101d00 */
[----:B------:R-:W-:Y:S01]  /*df00*/  UIMAD.WIDE.U32 UR6, UR37, UR10, UR6 ;  /* 0x0000000a250672a5 */ /* 0x000fe2000f8e0006 */
[----:B------:R-:W-:Y:S01]  /*df10*/  IMAD.MOV.U32 R3, RZ, RZ, R27 ;  /* 0x000000ffff037224 */ /* 0x000fe200078e001b */
[----:B-1----:R-:W-:Y:S01]  /*df20*/  @P2 SHF.R.U32.HI R3, RZ, R37, R20 ;  /* 0x00000025ff032219 */ /* 0x002fe20000011614 */
[----:B------:R-:W-:Y:S01]  /*df30*/  ULDC.64 UR8, c[0x0][0xae0] ;  /* 0x0002b80000087ab9 */ /* 0x000fe20000000a00 */
[----:B------:R-:W-:Y:S01]  /*df40*/  UIADD3 UR5, UR7, UR5, URZ ;  /* 0x0000000507057290 */ /* 0x000fe2000fffe03f */
[----:B------:R-:W5:Y:S01]  /*df50*/  LD.E.128 R4, desc[UR46][R40.64] ;  /* 0x0000002e28047980 */ /* 0x000f62000c101d00 */
[--C-:B------:R-:W-:Y:S01]  /*df60*/  SHF.R.S32.HI R20, RZ, 0x1f, R3.reuse ;  /* 0x0000001fff147819 */ /* 0x100fe20000011403 */
[----:B------:R-:W-:-:S02]  /*df70*/  IMAD.MOV R26, RZ, RZ, -R3 ;  /* 0x000000ffff1a7224 */ /* 0x000fc400078e0a03 */
[----:B--2---:R-:W-:Y:S01]  /*df80*/  IMAD.U32 R25, RZ, RZ, UR7 ;  /* 0x00000007ff197e24 */ /* 0x004fe2000f8e00ff */
[----:B------:R0:W5:Y:S01]  /*df90*/  LD.E.128 R52, desc[UR46][R34.64] ;  /* 0x0000002e22347980 */ /* 0x000162000c101d00 */
[----:B------:R-:W-:Y:S02]  /*dfa0*/  IMAD R20, R20, UR8, RZ ;  /* 0x0000000814147c24 */ /* 0x000fe4000f8e02ff */
        /* <DEDUP_REMOVED lines=9> */
[----:B------:R-:W-:-:S02]  /*e040*/  IMAD R27, R21, R26, R27 ;  /* 0x0000001a151b7224 */ /* 0x000fc400078e021b */
[C---:B---3--:R-:W-:Y:S02]  /*e050*/  IMAD R33, R3.reuse, UR9, R20 ;  /* 0x0000000903217c24 */ /* 0x048fe4000f8e0214 */
[----:B------:R-:W-:Y:S01]  /*e060*/  IMAD.WIDE.U32 R20, R3, UR8, R24 ;  /* 0x0000000803147c25 */ /* 0x000fe2000f8e0018 */
[----:B------:R-:W-:-:S03]  /*e070*/  SHF.R.S32.HI R3, RZ, 0x1f, R27 ;  /* 0x0000001fff037819 */ /* 0x000fc6000001141b */
[----:B------:R-:W-:Y:S02]  /*e080*/  IMAD.IADD R21, R21, 0x1, R33 ;  /* 0x0000000115157824 */ /* 0x000fe400078e0221 */
[----:B------:R-:W-:Y:S02]  /*e090*/  IMAD R24, R3, UR6, RZ ;  /* 0x0000000603187c24 */ /* 0x000fe4000f8e02ff */
[----:B------:R-:W-:Y:S02]  /*e0a0*/  VIADD R37, R153, UR39 ;  /* 0x0000002799257c36 */ /* 0x000fe40008000000 */
[C---:B------:R-:W-:Y:S02]  /*e0b0*/  IMAD R3, R27.reuse, UR7, R24 ;  /* 0x000000071b037c24 */ /* 0x040fe4000f8e0218 */
[----:B------:R-:W-:Y:S01]  /*e0c0*/  IMAD.WIDE.U32 R20, R27, UR6, R20 ;  /* 0x000000061b147c25 */ /* 0x000fe2000f8e0014 */
[----:B------:R-:W-:Y:S01]  /*e0d0*/  ISETP.GE.AND P0, PT, R37, R2, PT ;  /* 0x000000022500720c */ /* 0x000fe20003f06270 */
[----:B------:R-:W-:-:S02]  /*e0e0*/  ULDC.64 UR6, c[0x0][0xa80] ;  /* 0x0002a00000067ab9 */ /* 0x000fc40000000a00 */
[----:B------:R-:W-:Y:S01]  /*e0f0*/  IMAD.IADD R3, R21, 0x1, R3 ;  /* 0x0000000115037824 */ /* 0x000fe200078e0203 */
[C---:B0-----:R-:W-:Y:S02]  /*e100*/  LEA R34, P1, R20.reuse, UR6, 0x1 ;  /* 0x0000000614227c11 */ /* 0x041fe4000f8208ff */
[----:B------:R-:W-:Y:S02]  /*e110*/  PRMT R0, RZ, 0x654, R0 ;  /* 0x00000654ff007816 */ /* 0x000fe40000000000 */
[----:B------:R-:W-:Y:S01]  /*e120*/  LEA.HI.X R35, R20, UR7, R3, 0x1, P1 ;  /* 0x0000000714237c11 */ /* 0x000fe200088f0c03 */
[----:B-1----:R0:W1:Y:S01]  /*e130*/  SHFL.IDX PT, R24, R34, RZ, 0x1c1f ;  /* 0x001c1fff22187589 */ /* 0x00206200000e0000 */
[----:B------:R0:W-:Y:S01]  /*e140*/  SYNCS.ARRIVE.TRANS64.RED.A1T0 RZ, [R0+URZ], RZ ;  /* 0x000000ff00ff79a7 */ /* 0x0001e2000810043f */
[----:B------:R-:W-:Y:S02]  /*e150*/  BSSY B1, `(.L_x_9206) ;  /* 0x0000011000017945 */ /* 0x000fe40003800000 */
[----:B------:R0:W2:Y:S01]  /*e160*/  SHFL.IDX PT, R25, R35, RZ, 0x1c1f ;  /* 0x001c1fff23197589 */ /* 0x0000a200000e0000 */
[----:B------:R-:W-:-:S02]  /*e170*/  SHF.R.S32.HI R70, RZ, 0x1f, R23 ;  /* 0x0000001fff467819 */ /* 0x000fc40000011417 */
        /* <DEDUP_REMOVED lines=14> */
.L_x_9207:
[----:B------:R-:W-:Y:S05]  /*e260*/  BSYNC B1 ;  /* 0x0000000000017941 */ /* 0x000fea0003800000 */
.L_x_9206:
[----:B------:R-:W-:Y:S01]  /*e270*/  VIADD R3, R37, 0x60 ;  /* 0x0000006025037836 */ /* 0x000fe20000000000 */
[----:B---3-5:R3:W4:Y:S04]  /*e280*/  SHFL.IDX PT, R9, R35, 0x1, 0x1c1f ;  /* 0x003c1f0023097f89 */ /* 0x02872800000e0000 */
[----:B------:R-:W-:Y:S01]  /*e290*/  ISETP.GE.AND P0, PT, R3, R2, PT ;  /* 0x000000020300720c */ /* 0x000fe20003f06270 */
[----:B------:R3:W0:-:S12]  /*e2a0*/  SHFL.IDX PT, R8, R34, 0x1, 0x1c1f ;  /* 0x003c1f0022087f89 */ /* 0x00061800000e0000 */
[----:B---3--:R-:W-:Y:S05]  /*e2b0*/  @P0 BRA `(.L_x_9208) ;  /* 0x0000000800340947 */ /* 0x008fea0003800000 */
[----:B------:R-:W-:Y:S02]  /*e2c0*/  ULDC UR5, c[0x0][0xac8] ;  /* 0x0002b20000057ab9 */ /* 0x000fe40000000800 */
[----:B------:R-:W-:Y:S02]  /*e2d0*/  ISETP.GE.AND P2, PT, R22, UR5, PT ;  /* 0x0000000516007c0c */ /* 0x000fe4000bf46270 */
[----:B------:R-:W-:-:S11]  /*e2e0*/  ISETP.GE.AND P1, PT, R19, UR5, PT ;  /* 0x0000000513007c0c */ /* 0x000fd6000bf26270 */
[C---:B0-----:R-:W-:Y:S02]  /*e2f0*/  @!P2 LEA R10, P0, R22.reuse, R8, 0x1 ;  /* 0x00000008160aa211 */ /* 0x041fe400078008ff */
[----:B----4-:R-:W-:Y:S02]  /*e300*/  @!P1 IMAD.WIDE R2, R19, 0x2, R8 ;  /* 0x0000000213029825 */ /* 0x010fe400078e0208 */
        /* <DEDUP_REMOVED lines=9> */
.L_x_9205:
        /* <DEDUP_REMOVED lines=52> */
.L_x_9210:
[----:B------:R-:W-:Y:S05]  /*e6e0*/  BSYNC B1 ;  /* 0x0000000000017941 */ /* 0x000fea0003800000 */
.L_x_9209:
        /* <DEDUP_REMOVED lines=20> */
[----:B------:R-:W-:Y:S02]  /*e830*/  IMAD.U32 R3, RZ, RZ, UR7 ;  /* 0x00000007ff037e24 */ /* 0x000fe4000f8e00ff */
[----:B------:R-:W-:Y:S02]  /*e840*/  IMAD R7, R8, R7, R6 ;  /* 0x0000000708077224 */ /* 0x000fe400078e0206 */
[----:B------:R-:W-:Y:S02]  /*e850*/  IMAD R0, R0, UR8, RZ ;  /* 0x0000000800007c24 */ /* 0x000fe4000f8e02ff */
[----:B------:R-:W-:Y:S01]  /*e860*/  IMAD.U32 R2, RZ, RZ, UR6 ;  /* 0x00000006ff027e24 */ /* 0x000fe2000f8e00ff */
[----:B------:R-:W-:Y:S01]  /*e870*/  ULDC.64 UR6, c[0x0][0xad8] ;  /* 0x0002b60000067ab9 */ /* 0x000fe20000000a00 */
[----:B------:R-:W-:Y:S01]  /*e880*/  IMAD.U32 R3, RZ, RZ, UR5 ;  /* 0x00000005ff037e24 */ /* 0x000fe2000f8e00ff */
[----:B------:R-:W-:Y:S01]  /*e890*/  ULDC UR5, c[0x0][0xa88] ;  /* 0x0002a20000057ab9 */ /* 0x000fe20000000800 */
[C---:B------:R-:W-:Y:S01]  /*e8a0*/  IMAD R9, R5.reuse, UR9, R0 ;  /* 0x0000000905097c24 */ /* 0x040fe2000f8e0200 */
[----:B------:R-:W-:Y:S01]  /*e8b0*/  SHF.R.S32.HI R0, RZ, 0x1f, R7 ;  /* 0x0000001fff007819 */ /* 0x000fe20000011407 */
[----:B------:R-:W-:-:S04]  /*e8c0*/  IMAD.WIDE.U32 R2, R5, UR8, R2 ;  /* 0x0000000805027c25 */ /* 0x000fc8000f8e0002 */
[----:B------:R-:W-:Y:S02]  /*e8d0*/  IMAD R0, R0, UR6, RZ ;  /* 0x0000000600007c24 */ /* 0x000fe4000f8e02ff */
[----:B------:R-:W-:Y:S02]  /*e8e0*/  IMAD.IADD R3, R3, 0x1, R9 ;  /* 0x0000000103037824 */ /* 0x000fe400078e0209 */
[C---:B------:R-:W-:Y:S02]  /*e8f0*/  IMAD R5, R7.reuse, UR7, R0 ;  /* 0x0000000707057c24 */ /* 0x040fe4000f8e0200 */
[----:B------:R-:W-:Y:S01]  /*e900*/  IMAD.WIDE.U32 R2, R7, UR6, R2 ;  /* 0x0000000607027c25 */ /* 0x000fe2000f8e0002 */
[----:B------:R-:W-:-:S03]  /*e910*/  ULDC.64 UR6, c[0x0][0xa80] ;  /* 0x0002a00000067ab9 */ /* 0x000fc60000000a00 */
[----:B------:R-:W-:Y:S01]  /*e920*/  IMAD R7, R8, UR5, RZ ;  /* 0x0000000508077c24 */ /* 0x000fe2000f8e02ff */
[----:B------:R-:W-:Y:S01]  /*e930*/  LEA R4, P1, R2, UR6, 0x1 ;  /* 0x0000000602047c11 */ /* 0x000fe2000f8208ff */
[----:B------:R-:W-:Y:S02]  /*e940*/  VIADD R0, R153, UR39 ;  /* 0x0000002799007c36 */ /* 0x000fe40008000000 */
[----:B------:R-:W-:-:S03]  /*e950*/  IMAD.IADD R3, R3, 0x1, R5 ;  /* 0x0000000103037824 */ /* 0x000fc600078e0205 */
[----:B------:R-:W-:Y:S02]  /*e960*/  ISETP.GE.AND P0, PT, R0, R7, PT ;  /* 0x000000070000720c */ /* 0x000fe40003f06270 */
[----:B------:R-:W-:Y:S02]  /*e970*/  LEA.HI.X R5, R2, UR7, R3, 0x1, P1 ;  /* 0x0000000702057c11 */ /* 0x000fe400088f0c03 */
[----:B------:R0:W1:Y:S04]  /*e980*/  SHFL.IDX PT, R2, R4, RZ, 0x1c1f ;  /* 0x001c1fff04027589 */ /* 0x00006800000e0000 */
[----:B------:R0:W2:Y:S05]  /*e990*/  SHFL.IDX PT, R3, R5, RZ, 0x1c1f ;  /* 0x001c1fff05037589 */ /* 0x0000aa00000e0000 */
        /* <DEDUP_REMOVED lines=13> */
.L_x_9212:
[----:B------:R-:W-:Y:S05]  /*ea70*/  BSYNC B1 ;  /* 0x0000000000017941 */ /* 0x000fea0003800000 */
.L_x_9211:
        /* <DEDUP_REMOVED lines=9> */
[CC--:B-1----:R-:W-:Y:S02]  /*eb10*/  @!P3 LEA R6, P0, R22.reuse, R2.reuse, 0x1 ;  /* 0x000000021606b211 */ /* 0x0c2fe400078008ff */
[----:B---3--:R-:W-:Y:S02]  /*eb20*/  @!P4 LEA R8, P1, R23, R2, 0x1 ;  /* 0x000000021708c211 */ /* 0x008fe400078208ff */
[----:B0---4-:R-:W-:Y:S01]  /*eb30*/  @!P2 IMAD.WIDE R4, R19, 0x2, R2 ;  /* 0x000000021304a825 */ /* 0x011fe200078e0202 */
[-C--:B------:R-:W-:Y:S02]  /*eb40*/  @!P3 LEA.HI.X R7, R22, R3.reuse, R15, 0x1, P0 ;  /* 0x000000031607b211 */ /* 0x080fe400000f0c0f */
[----:B------:R-:W-:Y:S02]  /*eb50*/  @!P4 LEA.HI.X R9, R23, R3, R14, 0x1, P1 ;  /* 0x000000031709c211 */ /* 0x000fe400008f0c0e */
[----:B------:R0:W-:Y:S04]  /*eb60*/  @!P2 ST.E.128 desc[UR46][R4.64], RZ ;  /* 0x000000ff0400a985 */ /* 0x0001e8000c101d2e */
[----:B------:R0:W-:Y:S04]  /*eb70*/  @!P3 ST.E.128 desc[UR46][R6.64], RZ ;  /* 0x000000ff0600b985 */ /* 0x0001e8000c101d2e */
[----:B------:R0:W-:Y:S02]  /*eb80*/  @!P4 ST.E.128 desc[UR46][R8.64], RZ ;  /* 0x000000ff0800c985 */ /* 0x0001e4000c101d2e */
.L_x_9208:
[----:B------:R-:W-:Y:S05]  /*eb90*/  BSYNC B0 ;  /* 0x0000000000007941 */ /* 0x000fea0003800000 */
.L_x_9204:
[----:B------:R-:W-:Y:S02]  /*eba0*/  ULDC UR5, c[0x0][0xc38] ;  /* 0x00030e0000057ab9 */ /* 0x000fe40000000800 */
[----:B------:R-:W-:-:S06]  /*ebb0*/  UISETP.GE.AND UP0, UPT, UR4, UR5, UPT ;  /* 0x000000050400728c */ /* 0x000fcc000bf06270 */
[----:B------:R-:W-:-:S13]  /*ebc0*/  PLOP3.LUT P0, PT, PT, PT, UP0, 0x80, 0x0 ;  /* 0x000000000000781c */ /* 0x000fda0003f0f008 */
[----:B------:R-:W-:Y:S05]  /*ebd0*/  @!P0 BRA `(.L_x_9213) ;  /* 0xffffff20005c8947 */ /* 0x000fea000383ffff */
[----:B------:R-:W-:Y:S05]  /*ebe0*/  EXIT ;  /* 0x000000000000794d */ /* 0x000fea0003800000 */
.L_x_9119:
[----:B------:R-:W-:-:S08]  /*ebf0*/  NOP ;  /* 0x0000000000007918 */ /* 0x000fd00000000000 */
[----:B------:R-:W0:-:S00]  /*ec00*/  USETMAXREG.DEALLOC.CTAPOOL 0x20 ;  /* 0x00000020000079c8 */ /* 0x000e0000080e0500 */
[----:B0-----:R-:W-:-:S06]  /*ec10*/  LOP3.LUT R0, R2, 0x3, RZ, 0xc0, !PT ;  /* 0x0000000302007812 */ /* 0x001fcc00078ec0ff */
[----:B------:R-:W0:Y:S01]  /*ec20*/  S2UR UR6, SR_CTAID.X ;  /* 0x00000000000679c3 */ /* 0x000e220000002500 */
[----:B------:R-:W-:Y:S01]  /*ec30*/  LOP3.LUT R18, R18, 0xfffffffb, RZ, 0xc0, !PT ;  /* 0xfffffffb12127812 */ /* 0x000fe200078ec0ff */
[----:B------:R-:W-:Y:S01]  /*ec40*/  STL [R1+0x8], RZ ;  /* 0x000008ff01007387 */ /* 0x000fe20000100800 */
[----:B------:R-:W-:Y:S02]  /*ec50*/  IMAD.MOV.U32 R19, RZ, RZ, RZ ;  /* 0x000000ffff137224 */ /* 0x000fe400078e00ff */
[----:B------:R-:W-:Y:S01]  /*ec60*/  IMAD.MOV.U32 R24, RZ, RZ, 0x1 ;  /* 0x00000001ff187424 */ /* 0x000fe200078e00ff */
[----:B------:R1:W2:Y:S02]  /*ec70*/  SHFL.IDX PT, R3, R0, RZ, 0x1f ;  /* 0x00001fff00037589 */ /* 0x0002a400000e0000 */
[----:B-1----:R-:W0:Y:S01]  /*ec80*/  LDC R0, c[0x0][0xc38] ;  /* 0x00030e00ff007b82 */ /* 0x002e220000000800 */
[----:B--2---:R-:W-:-:S13]  /*ec90*/  ISETP.NE.AND P0, PT, R3, RZ, PT ;  /* 0x000000ff0300720c */ /* 0x004fda0003f05270 */
[----:B------:R-:W-:Y:S01]  /*eca0*/  @P0 LOP3.LUT R18, R18, 0x4, RZ, 0xfc, !PT ;  /* 0x0000000412120812 */ /* 0x000fe200078efcff */
[----:B------:R-:W-:Y:S06]  /*ecb0*/  @P0 BAR.ARV 0x4, 0x200 ;  /* 0x0108000000000b1d */ /* 0x000fec0000002000 */
[----:B0-----:R-:W-:-:S13]  /*ecc0*/  ISETP.LE.AND P0, PT, R0, UR6, PT ;  /* 0x0000000600007c0c */ /* 0x001fda000bf03270 */
[----:B------:R-:W-:Y:S05]  /*ecd0*/  @P0 BRA `(.L_x_9214) ;  /* 0x0000003c00a00947 */ /* 0x000fea0003800000 */
[----:B------:R-:W0:Y:S01]  /*ece0*/  S2R R12, SR_TID.X ;  /* 0x00000000000c7919 */ /* 0x000e220000002100 */
[----:B------:R-:W1:Y:S01]  /*ecf0*/  S2UR UR5, SR_CgaCtaId ;  /* 0x00000000000579c3 */ /* 0x000e620000008800 */
[----:B------:R-:W-:Y:S01]  /*ed00*/  IMAD.SHL.U32 R9, R2, 0x800, RZ ;  /* 0x0000080002097824 */ /* 0x000fe200078e00ff */
[----:B------:R-:W-:Y:S01]  /*ed10*/  UMOV UR4, 0x400 ;  /* 0x0000040000047882 */ /* 0x000fe20000000000 */
[----:B------:R-:W-:Y:S01]  /*ed20*/  IMAD.MOV.U32 R24, RZ, RZ, 0x1 ;  /* 0x00000001ff187424 */ /* 0x000fe200078e00ff */
[----:B------:R-:W-:Y:S01]  /*ed30*/  ULDC UR43, c[0x0][0xc] ;  /* 0x00000300002b7ab9 */ /* 0x000fe20000000800 */
[----:B------:R-:W-:Y:S01]  /*ed40*/  IMAD.MOV.U32 R19, RZ, RZ, RZ ;  /* 0x000000ffff137224 */ /* 0x000fe200078e00ff */
[----:B------:R-:W-:Y:S02]  /*ed50*/  ULOP3.LUT UR38, UR42, 0x1, URZ, 0xfc, !UPT ;  /* 0x000000012a267892 */ /* 0x000fe4000f8efc3f */
[----:B------:R-:W-:Y:S01]  /*ed60*/  ULOP3.LUT UR45, UR42, 0x2, URZ, 0xfc, !UPT ;  /* 0x000000022a2d7892 */ /* 0x000fe2000f8efc3f */
[----:B------:R-:W-:Y:S01]  /*ed70*/  ULDC.64 UR50, c[0x0][0x198] ;  /* 0x0000660000327ab9 */ /* 0x000fe20000000a00 */
[----:B-1----:R-:W-:-:S06]  /*ed80*/  ULEA UR4, UR5, UR4, 0x18 ;  /* 0x0000000405047291 */ /* 0x002fcc000f8ec03f */
[----:B------:R-:W-:Y:S01]  /*ed90*/  IMAD.U32 R16, RZ, RZ, UR4 ;  /* 0x00000004ff107e24 */ /* 0x000fe2000f8e00ff */
[C---:B0-----:R-:W-:Y:S01]  /*eda0*/  LOP3.LUT R10, R12.reuse, 0x7f, RZ, 0xc0, !PT ;  /* 0x0000007f0c0a7812 */ /* 0x041fe200078ec0ff */
[C---:B------:R-:W-:Y:S01]  /*edb0*/  IMAD.SHL.U32 R3, R12.reuse, 0x20, RZ ;  /* 0x000000200c037824 */ /* 0x040fe200078e00ff */
[----:B------:R-:W-:Y:S01]  /*edc0*/  SHF.R.U32.HI R4, RZ, 0x1, R12 ;  /* 0x00000001ff047819 */ /* 0x000fe2000001160c */
        /* <DEDUP_REMOVED lines=13> */
[----:B------:R-:W-:Y:S02]  /*eea0*/  LOP3.LUT R4, R2, 0x400, RZ, 0xc0, !PT ;  /* 0x0000040002047812 */ /* 0x000fe400078ec0ff */
[----:B------:R-:W-:Y:S02]  /*eeb0*/  LOP3.LUT R7, R7, 0x380, R2, 0xf8, !PT ;  /* 0x0000038007077812 */ /* 0x000fe400078ef802 */
[----:B------:R-:W-:-:S02]  /*eec0*/  LOP3.LUT R5, R5, 0x400, R6, 0xf8, !PT ;  /* 0x0000040005057812 */ /* 0x000fc400078ef806 */
[----:B------:R-:W-:Y:S02]  /*eed0*/  LOP3.LUT R6, R0, 0x90, RZ, 0xc0, !PT ;  /* 0x0000009000067812 */ /* 0x000fe400078ec0ff */
[----:B------:R-:W-:Y:S02]  /*eee0*/  LOP3.LUT R4, R4, 0x800, R9, 0xf8, !PT ;  /* 0x0000080004047812 */ /* 0x000fe400078ef809 */
[----:B------:R-:W-:Y:S02]  /*eef0*/  LOP3.LUT R7, R7, 0x70, R0, 0x78, !PT ;  /* 0x0000007007077812 */ /* 0x000fe400078e7800 */
[----:B------:R-:W-:Y:S02]  /*ef00*/  LOP3.LUT R2, R3, 0x10, R8, 0x78, !PT ;  /* 0x0000001003027812 */ /* 0x000fe400078e7808 */
[----:B------:R-:W-:Y:S02]  /*ef10*/  LOP3.LUT R6, R6, 0x10, R11, 0x78, !PT ;  /* 0x0000001006067812 */ /* 0x000fe400078e780b */
[----:B------:R-:W-:Y:S01]  /*ef20*/  LOP3.LUT R25, R4, R7, RZ, 0xfc, !PT ;  /* 0x0000000704197212 */ /* 0x000fe200078efcff */
[----:B------:R-:W-:Y:S01]  /*ef30*/  IMAD.U32 R4, RZ, RZ, UR6 ;  /* 0x00000006ff047e24 */ /* 0x000fe2000f8e00ff */
[----:B------:R-:W-:Y:S01]  /*ef40*/  LOP3.LUT R23, R5, R2, RZ, 0xfc, !PT ;  /* 0x0000000205177212 */ /* 0x000fe200078efcff */
[----:B------:R-:W-:Y:S01]  /*ef50*/  IMAD.SHL.U32 R2, R12, 0x40, RZ ;  /* 0x000000400c027824 */ /* 0x000fe200078e00ff */
[----:B------:R-:W-:Y:S01]  /*ef60*/  LOP3.LUT R13, R13, R6, RZ, 0xfc, !PT ;  /* 0x000000060d0d7212 */ /* 0x000fe200078efcff */
[C---:B------:R-:W-:Y:S01]  /*ef70*/  VIADD R28, R25.reuse, 0x40 ;  /* 0x00000040191c7836 */ /* 0x040fe20000000000 */
[----:B------:R-:W-:Y:S01]  /*ef80*/  SHF.R.U32.HI R3, RZ, 0x1, R10 ;  /* 0x00000001ff037819 */ /* 0x000fe2000001160a */
[----:B------:R0:W-:Y:S01]  /*ef90*/  STL [R1], R4 ;  /* 0x0000000401007387 */ /* 0x0001e20000100800 */
[----:B------:R-:W-:Y:S01]  /*efa0*/  LOP3.LUT R0, R0, 0x10, RZ, 0xc0, !PT ;  /* 0x0000001000007812 */ /* 0x000fe200078ec0ff */
[----:B------:R-:W-:Y:S01]  /*efb0*/  @P0 VIADD R28, R25, 0xffffffc0 ;  /* 0xffffffc0191c0836 */ /* 0x000fe20000000000 */
[----:B------:R-:W-:Y:S01]  /*efc0*/  LOP3.LUT R29, R23, 0x2800, RZ, 0xfc, !PT ;  /* 0x00002800171d7812 */ /* 0x000fe200078efcff */
[----:B------:R1:W-:Y:S01]  /*efd0*/  STL [R1+0x8], RZ ;  /* 0x000008ff01007387 */ /* 0x0003e20000100800 */
[----:B0-----:R-:W-:Y:S01]  /*efe0*/  LOP3.LUT R4, R3, 0x40, R2, 0xf8, !PT ;  /* 0x0000004003047812 */ /* 0x001fe200078ef802 */
[----:B------:R-:W-:Y:S01]  /*eff0*/  IMAD.IADD R3, R16, 0x1, R13 ;  /* 0x0000000110037824 */ /* 0x000fe200078e020d */
[----:B------:R-:W-:-:S02]  /*f000*/  LOP3.LUT R2, R0, 0x20, RZ, 0xfc, !PT ;  /* 0x0000002000027812 */ /* 0x000fc400078efcff */
[----:B------:R-:W-:Y:S02]  /*f010*/  LOP3.LUT R2, R0, 0x40, RZ, 0xfc, !PT ;  /* 0x0000004000027812 */ /* 0x000fe400078efcff */
[----:B------:R1:W-:Y:S01]  /*f020*/  STL [R1+0x4], R3 ;  /* 0x0000040301007387 */ /* 0x0003e20000100800 */
[----:B------:R-:W-:-:S07]  /*f030*/  LOP3.LUT R0, R23, 0x1800, RZ, 0xfc, !PT ;  /* 0x0000180017007812 */ /* 0x000fce00078efcff */
.L_x_9285:
[----:B------:R-:W2:Y:S01]  /*f040*/  LDL R0, [R1] ;  /* 0x0000000001007983 */ /* 0x000ea20000100800 */
        /* <DEDUP_REMOVED lines=22> */
.L_x_9215:
[----:B------:R-:W-:Y:S01]  /*f1b0*/  ULDC UR9, c[0x0][0xc54] ;  /* 0x0003150000097ab9 */ /* 0x000fe20000000800 */
[----:B------:R-:W-:Y:S01]  /*f1c0*/  UMOV UR6, UR8 ;  /* 0x0000000800067c82 */ /* 0x000fe20008000000 */
[----:B------:R-:W-:-:S11]  /*f1d0*/  UISETP.NE.AND UP0, UPT, UR9, 0x1, UPT ;  /* 0x000000010900788c */ /* 0x000fd6000bf05270 */
[----:B------:R-:W-:Y:S02]  /*f1e0*/  @UP0 ULDC.64 UR10, c[0x0][0xc58] ;  /* 0x00031600000a0ab9 */ /* 0x000fe40000000a00 */
[----:B------:R-:W-:-:S04]  /*f1f0*/  UIMAD.WIDE.U32 UR4, UR8, UR10, URZ ;  /* 0x0000000a080472a5 */ /* 0x000fc8000f8e003f */
[----:B------:R-:W-:-:S04]  /*f200*/  @UP0 USHF.R.U32.HI UR6, URZ, UR11, UR5 ;  /* 0x0000000b3f060299 */ /* 0x000fc80008011605 */
[----:B------:R-:W-:-:S12]  /*f210*/  UIMAD UR4, UR6, UR9, URZ ;  /* 0x00000009060472a4 */ /* 0x000fd8000f8e023f */
.L_x_9216:
        /* <DEDUP_REMOVED lines=12> */
[----:B------:R-:W-:Y:S01]  /*f2e0*/  UIMAD UR41, UR41, 0xc0, URZ ;  /* 0x000000c0292978a4 */ /* 0x000fe2000f8e023f */
        /* <DEDUP_REMOVED lines=35> */
.L_x_9218:
[----:B------:R-:W-:-:S11]  /*f520*/  UISETP.NE.AND UP0, UPT, UR5, 0x1, UPT ;  /* 0x000000010500788c */ /* 0x000fd6000bf05270 */
[----:B------:R-:W-:Y:S02]  /*f530*/  @UP0 ULDC.64 UR12, c[0x0][0x9e8] ;  /* 0x00027a00000c0ab9 */ /* 0x000fe40000000a00 */
[----:B------:R-:W-:-:S04]  /*f540*/  UIMAD.WIDE.U32 UR8, UR10, UR12, URZ ;  /* 0x0000000c0a0872a5 */ /* 0x000fc8000f8e003f */
[----:B------:R-:W-:-:S12]  /*f550*/  @UP0 USHF.R.U32.HI UR10, URZ, UR13, UR9 ;  /* 0x0000000d3f0a0299 */ /* 0x000fd80008011609 */
.L_x_9219:
[----:B------:R-:W-:-:S04]  /*f560*/  UIMAD UR10, UR10, UR5, UR5 ;  /* 0x000000050a0a72a4 */ /* 0x000fc8000f8e0205 */
[----:B------:R-:W-:-:S04]  /*f570*/  UISETP.LT.AND UP0, UPT, UR4, UR10, UPT ;  /* 0x0000000a0400728c */ /* 0x000fc8000bf01270 */
[----:B------:R-:W-:-:S12]  /*f580*/  USEL UR4, UR4, UR10, UP0 ;  /* 0x0000000a04047287 */ /* 0x000fd80008000000 */
.L_x_9217:
        /* <DEDUP_REMOVED lines=30> */
.L_x_9221:
[----:B------:R-:W-:-:S11]  /*f770*/  UISETP.NE.AND UP0, UPT, UR5, 0x1, UPT ;  /* 0x000000010500788c */ /* 0x000fd6000bf05270 */
[----:B------:R-:W-:Y:S02]  /*f780*/  @UP0 ULDC.64 UR10, c[0x0][0x9e8] ;  /* 0x00027a00000a0ab9 */ /* 0x000fe40000000a00 */
[----:B------:R-:W-:-:S04]  /*f790*/  UIMAD.WIDE.U32 UR6, UR4, UR10, URZ ;  /* 0x0000000a040672a5 */ /* 0x000fc8000f8e003f */
[----:B------:R-:W-:-:S12]  /*f7a0*/  @UP0 USHF.R.U32.HI UR4, URZ, UR11, UR7 ;  /* 0x0000000b3f040299 */ /* 0x000fd80008011607 */
.L_x_9222:
[----:B------:R-:W-:-:S04]  /*f7b0*/  UIMAD UR4, UR4, UR5, URZ ;  /* 0x00000005040472a4 */ /* 0x000fc8000f8e023f */
[----:B------:R-:W-:-:S04]  /*f7c0*/  UISETP.LT.AND UP0, UPT, UR8, UR4, UPT ;  /* 0x000000040800728c */ /* 0x000fc8000bf01270 */
[----:B------:R-:W-:-:S12]  /*f7d0*/  USEL UR8, UR8, UR4, !UP0 ;  /* 0x0000000408087287 */ /* 0x000fd8000c000000 */
.L_x_9220:
        /* <DEDUP_REMOVED lines=27> */
.L_x_9224:
        /* <DEDUP_REMOVED lines=20> */
.L_x_9227:
[----:B------:R-:W-:Y:S05]  /*fad0*/  BSYNC B6 ;  /* 0x0000000000067941 */ /* 0x000fea0003800000 */
.L_x_9226:
        /* <DEDUP_REMOVED lines=22> */
.L_x_9229:
[----:B------:R-:W-:Y:S05]  /*fc40*/  BSYNC B6 ;  /* 0x0000000000067941 */ /* 0x000fea0003800000 */
.L_x_9228:
        /* <DEDUP_REMOVED lines=20> */
.L_x_9231:
[----:B------:R-:W-:Y:S05]  /*fd90*/  BSYNC B6 ;  /* 0x0000000000067941 */ /* 0x000fea0003800000 */
.L_x_9230:
        /* <DEDUP_REMOVED lines=19> */
.L_x_9233:
[----:B------:R-:W-:Y:S05]  /*fed0*/  BSYNC B6 ;  /* 0x0000000000067941 */ /* 0x000fea0003800000 */
.L_x_9232:
        /* <DEDUP_REMOVED lines=8> */
[----:B-1----:R-:W-:-:S05]  /*ff60*/  IMAD.U32 R3, RZ, RZ, UR5 ;  /* 0x00000005ff037e24 */ /* 0x002fca000f8e00ff */
        /* <DEDUP_REMOVED lines=10> */
[----:B--2---:R-:W-:Y:S02]  /*10010*/  SHF.R.S32.HI R27, RZ, 0x1f, R26 ;  /* 0x0000001fff1b7819 */ /* 0x004fe4000001141a */
[----:B------:R-:W-:Y:S01]  /*10020*/  SEL R17, R26, RZ, !P1 ;  /* 0x000000ff1a117207 */ /* 0x000fe20004800000 */
[----:B------:R-:W-:Y:S06]  /*10030*/  BRA.DIV UR4, `(.L_x_9234) ;  /* 0x0000003204a07947 */ /* 0x000fec000b800000 */
[----:B------:R0:W1:Y:S02]  /*10040*/  SHFL.IDX PT, R14, R20, RZ, 0x1f ;  /* 0x00001fff140e7589 */ /* 0x00006400000e0000 */
.L_x_9304:
[----:B-1----:R-:W-:Y:S02]  /*10050*/  ISETP.NE.AND P0, PT, R14, RZ, PT ;  /* 0x000000ff0e00720c */ /* 0x002fe40003f05270 */
        /* <DEDUP_REMOVED lines=9> */
.L_x_9307:
        /* <DEDUP_REMOVED lines=20> */
.L_x_9237:
[----:B-1----:R-:W1:Y:S01]  /*10230*/  S2R R2, SR_TID.X ;  /* 0x0000000000027919 */ /* 0x002e620000002100 */
[----:B------:R-:W-:Y:S01]  /*10240*/  IMAD R3, R19, 0x8, R16 ;  /* 0x0000000813037824 */ /* 0x000fe200078e0210 */
[----:B-1----:R-:W-:Y:S02]  /*10250*/  LOP3.LUT R4, R2, 0x7f, RZ, 0xc0, !PT ;  /* 0x0000007f02047812 */ /* 0x002fe400078ec0ff */
[----:B------:R-:W-:Y:S02]  /*10260*/  SHF.L.U32 R2, R24, 0x1f, RZ ;  /* 0x0000001f18027819 */ /* 0x000fe400000006ff */
[----:B------:R-:W-:Y:S02]  /*10270*/  ISETP.NE.AND P0, PT, R4, RZ, PT ;  /* 0x000000ff0400720c */ /* 0x000fe40003f05270 */
[----:B------:R-:W1:Y:S02]  /*10280*/  SYNCS.PHASECHK.TRANS64.TRYWAIT P1, [R3+URZ+0x19c80], R2 ;  /* 0x019c8002030075a7 */ /* 0x000e64000802017f */
[----:B-1----:R-:W-:Y:S09]  /*10290*/  @!P1 BRA `(.L_x_9238) ;  /* 0x0000003000489947 */ /* 0x002ff20003800000 */
.L_x_9308:
        /* <DEDUP_REMOVED lines=8> */
.L_x_9239:
        /* <DEDUP_REMOVED lines=30> */
.L_x_9309:
        /* <DEDUP_REMOVED lines=8> */
.L_x_9241:
        /* <DEDUP_REMOVED lines=30> */
[----:B---3--:R-:W-:-:S03]  /*10760*/  NOP ;  /* 0x0000000000007918 */ /* 0x008fc60000000000 */
.L_x_9235:
[----:B------:R-:W-:Y:S05]  /*10770*/  WARPSYNC.ALL ;  /* 0x0000000000007948 */ /* 0x000fea0003800000 */
[----:B------:R-:W-:Y:S01]  /*10780*/  VIADD R0, R16, 0xf000 ;  /* 0x0000f00010007836 */ /* 0x000fe20000000000 */
[----:B------:R-:W-:Y:S01]  /*10790*/  USHF.R.S32.HI UR4, URZ, 0x1f, UR36 ;  /* 0x0000001f3f047899 */ /* 0x000fe20008011424 */
[----:B------:R-:W-:Y:S01]  /*107a0*/  BAR.SYNC.DEFER_BLOCKING 0x8, 0x200 ;  /* 0x0208000000007b1d */ /* 0x000fe20000010000 */
[----:B------:R-:W-:Y:S02]  /*107b0*/  USHF.R.S32.HI UR37, URZ, 0x1f, UR44 ;  /* 0x0000001f3f257899 */ /* 0x000fe4000801142c */
        /* <DEDUP_REMOVED lines=8> */
[----:B-12---:R-:W-:Y:S01]  /*10840*/  MOV R2, 0x0 ;  /* 0x0000000000027802 */ /* 0x006fe20000000f00 */
        /* <DEDUP_REMOVED lines=15> */
.L_x_9243:
[----:B------:R-:W-:Y:S05]  /*10940*/  BSYNC B6 ;  /* 0x0000000000067941 */ /* 0x000fea0003800000 */
.L_x_9242:
[----:B------:R-:W3:Y:S01]  /*10950*/  LDC R9, c[0x0][0x448] ;  /* 0x00011200ff097b82 */ /* 0x000ee20000000800 */
[----:B0-----:R-:W0:Y:S01]  /*10960*/  S2R R20, SR_TID.X ;  /* 0x0000000000147919 */ /* 0x001e220000002100 */
[----:B------:R-:W-:Y:S01]  /*10970*/  ULDC.64 UR8, c[0x0][0x2e0] ;  /* 0x0000b80000087ab9 */ /* 0x000fe20000000a00 */
[----:B------:R-:W-:Y:S01]  /*10980*/  UMOV UR48, UR52 ;  /* 0x0000003400307c82 */ /* 0x000fe20008000000 */
[----:B------:R-:W-:Y:S01]  /*10990*/  UIMAD UR6, UR37, UR8, URZ ;  /* 0x00000008250672a4 */ /* 0x000fe2000f8e023f */
[----:B------:R-:W4:Y:S01]  /*109a0*/  S2R R10, SR_TID.X ;  /* 0x00000000000a7919 */ /* 0x000f220000002100 */
[----:B------:R-:W-:Y:S02]  /*109b0*/  UIMAD.WIDE.U32 UR4, UR44, UR8, UR48 ;  /* 0x000000082c0472a5 */ /* 0x000fe4000f8e0030 */
[----:B------:R-:W-:-:S03]  /*109c0*/  UIMAD UR6, UR44, UR9, UR6 ;  /* 0x000000092c0672a4 */ /* 0x000fc6000f8e0206 */
[----:B------:R-:W-:Y:S01]  /*109d0*/  ULDC.64 UR8, c[0x0][0x280] ;  /* 0x0000a00000087ab9 */ /* 0x000fe20000000a00 */
[----:B------:R-:W-:Y:S01]  /*109e0*/  UIADD3 UR6, UR5, UR6, URZ ;  /* 0x0000000605067290 */ /* 0x000fe2000fffe03f */
[----:B------:R-:W-:Y:S02]  /*109f0*/  IMAD.U32 R4, RZ, RZ, UR4 ;  /* 0x00000004ff047e24 */ /* 0x000fe4000f8e00ff */
[----:B------:R-:W-:Y:S01]  /*10a00*/  IMAD.U32 R5, RZ, RZ, UR5 ;  /* 0x00000005ff057e24 */ /* 0x000fe2000f8e00ff */
[----:B------:R-:W-:Y:S01]  /*10a10*/  ULDC.64 UR4, c[0x0][0x2d0] ;  /* 0x0000b40000047ab9 */ /* 0x000fe20000000a00 */
[----:B-12---:R-:W-:Y:S01]  /*10a20*/  IMAD.MOV.U32 R2, RZ, RZ, R4 ;  /* 0x000000ffff027224 */ /* 0x006fe200078e0004 */
[----:B---3--:R-:W-:Y:S02]  /*10a30*/  ISETP.NE.AND P1, PT, R9, 0x1, PT ;  /* 0x000000010900780c */ /* 0x008fe40003f25270 */
[C---:B0-----:R-:W-:Y:S01]  /*10a40*/  LOP3.LUT R21, R20.reuse, 0x7f, RZ, 0xc0, !PT ;  /* 0x0000007f14157812 */ /* 0x041fe200078ec0ff */
[----:B------:R-:W-:-:S10]  /*10a50*/  IMAD.SHL.U32 R20, R20, 0x40, RZ ;  /* 0x0000004014147824 */ /* 0x000fd400078e00ff */
[----:B------:R-:W0:Y:S01]  /*10a60*/  @P1 LDC R3, c[0x0][0x44c] ;  /* 0x00011300ff031b82 */ /* 0x000e220000000800 */
[----:B------:R-:W-:Y:S01]  /*10a70*/  SHF.R.U32.HI R21, RZ, 0x1, R21 ;  /* 0x00000001ff157819 */ /* 0x000fe20000011615 */
[----:B----4-:R-:W-:-:S03]  /*10a80*/  IMAD.SHL.U32 R10, R10, 0x10, RZ ;  /* 0x000000100a0a7824 */ /* 0x010fc600078e00ff */
[----:B------:R-:W-:Y:S02]  /*10a90*/  LOP3.LUT R20, R21, 0x40, R20, 0xf8, !PT ;  /* 0x0000004015147812 */ /* 0x000fe400078ef814 */
[----:B------:R-:W-:Y:S01]  /*10aa0*/  LOP3.LUT R10, R10, 0x10, RZ, 0xc0, !PT ;  /* 0x000000100a0a7812 */ /* 0x000fe200078ec0ff */
[----:B------:R-:W1:Y:S01]  /*10ab0*/  @P1 LDC R0, c[0x0][0x450] ;  /* 0x00011400ff001b82 */ /* 0x000e620000000800 */
[----:B------:R-:W2:Y:S01]  /*10ac0*/  S2R R21, SR_TID.X ;  /* 0x0000000000157919 */ /* 0x000ea20000002100 */
[----:B------:R-:W-:Y:S01]  /*10ad0*/  VIADD R6, R20, UR41 ;  /* 0x0000002914067c36 */ /* 0x000fe20008000000 */
[C---:B------:R-:W-:Y:S02]  /*10ae0*/  LOP3.LUT R11, R10.reuse, 0x20, RZ, 0xfc, !PT ;  /* 0x000000200a0b7812 */ /* 0x040fe400078efcff */
[----:B------:R-:W-:Y:S01]  /*10af0*/  LOP3.LUT R10, R10, 0x40, RZ, 0xfc, !PT ;  /* 0x000000400a0a7812 */ /* 0x000fe200078efcff */
[----:B------:R-:W-:Y:S02]  /*10b00*/  IMAD.MOV.U32 R7, RZ, RZ, R6 ;  /* 0x000000ffff077224 */ /* 0x000fe400078e0006 */
[----:B0-----:R-:W-:-:S05]  /*10b10*/  @P1 IMAD.HI.U32 R3, R6, R3, RZ ;  /* 0x0000000306031227 */ /* 0x001fca00078e00ff */
[----:B-1----:R-:W-:Y:S01]  /*10b20*/  @P1 SHF.R.U32.HI R7, RZ, R0, R3 ;  /* 0x00000000ff071219 */ /* 0x002fe20000011603 */
[----:B------:R-:W-:Y:S01]  /*10b30*/  IMAD.U32 R3, RZ, RZ, UR6 ;  /* 0x00000006ff037e24 */ /* 0x000fe2000f8e00ff */
[----:B------:R-:W-:Y:S02]  /*10b40*/  ULDC.64 UR6, c[0x0][0x2c8] ;  /* 0x0000b20000067ab9 */ /* 0x000fe40000000a00 */
[----:B------:R-:W-:Y:S01]  /*10b50*/  SHF.R.S32.HI R0, RZ, 0x1f, R7 ;  /* 0x0000001fff007819 */ /* 0x000fe20000011407 */
[----:B------:R-:W-:-:S04]  /*10b60*/  IMAD.WIDE.U32 R4, R7, UR4, R2 ;  /* 0x0000000407047c25 */ /* 0x000fc8000f8e0002 */
[----:B------:R-:W-:Y:S02]  /*10b70*/  IMAD R0, R0, UR4, RZ ;  /* 0x0000000400007c24 */ /* 0x000fe4000f8e02ff */
[----:B--2---:R-:W-:Y:S02]  /*10b80*/  IMAD.SHL.U32 R20, R21, 0x10, RZ ;  /* 0x0000001015147824 */ /* 0x004fe400078e00ff */
[----:B------:R-:W-:Y:S02]  /*10b90*/  IMAD R8, R7, UR5, R0 ;  /* 0x0000000507087c24 */ /* 0x000fe4000f8e0200 */
[----:B------:R-:W-:Y:S01]  /*10ba0*/  IMAD.MOV R0, RZ, RZ, -R7 ;  /* 0x000000ffff007224 */ /* 0x000fe200078e0a07 */
[----:B------:R-:W-:Y:S01]  /*10bb0*/  LOP3.LUT R20, R20, 0x10, RZ, 0xc0, !PT ;  /* 0x0000001014147812 */ /* 0x000fe200078ec0ff */
[----:B------:R-:W-:Y:S02]  /*10bc0*/  IMAD.IADD R5, R5, 0x1, R8 ;  /* 0x0000000105057824 */ /* 0x000fe400078e0208 */
[----:B------:R-:W-:Y:S01]  /*10bd0*/  IMAD R0, R9, R0, R6 ;  /* 0x0000000009007224 */ /* 0x000fe200078e0206 */
[----:B------:R-:W0:Y:S03]  /*10be0*/  @P1 LDC R8, c[0x0][0x44c] ;  /* 0x00011300ff081b82 */ /* 0x000e260000000800 */
[----:B------:R-:W-:Y:S01]  /*10bf0*/  IMAD.WIDE.U32 R4, R0, UR6, R4 ;  /* 0x0000000600047c25 */ /* 0x000fe2000f8e0004 */
[----:B------:R-:W-:-:S05]  /*10c00*/  SHF.R.S32.HI R7, RZ, 0x1f, R0 ;  /* 0x0000001fff077819 */ /* 0x000fca0000011400 */
[----:B------:R-:W-:-:S04]  /*10c10*/  IMAD R7, R7, UR6, RZ ;  /* 0x0000000607077c24 */ /* 0x000fc8000f8e02ff */
[----:B------:R-:W-:Y:S01]  /*10c20*/  IMAD R7, R0, UR7, R7 ;  /* 0x0000000700077c24 */ /* 0x000fe2000f8e0207 */
[----:B------:R-:W-:-:S04]  /*10c30*/  IADD3 R0, P0, R4, UR8, RZ ;  /* 0x0000000804007c10 */ /* 0x000fc8000ff1e0ff */
[----:B------:R-:W-:Y:S01]  /*10c40*/  IADD3.X R4, R5, UR9, R7, P0, !PT ;  /* 0x0000000905047c10 */ /* 0x000fe200087fe407 */
[----:B------:R-:W-:Y:S01]  /*10c50*/  VIADD R7, R6, 0x80 ;  /* 0x0000008006077836 */ /* 0x000fe20000000000 */
[----:B------:R-:W1:Y:S03]  /*10c60*/  @P1 LDC R5, c[0x0][0x450] ;  /* 0x00011400ff051b82 */ /* 0x000e660000000800 */
[----:B------:R-:W-:Y:S02]  /*10c70*/  IMAD.MOV.U32 R6, RZ, RZ, R7 ;  /* 0x000000ffff067224 */ /* 0x000fe400078e0007 */
[----:B0-----:R-:W-:-:S05]  /*10c80*/  @P1 IMAD.HI.U32 R8, R7, R8, RZ ;  /* 0x0000000807081227 */ /* 0x001fca00078e00ff */
[----:B-1----:R-:W-:-:S05]  /*10c90*/  @P1 SHF.R.U32.HI R6, RZ, R5, R8 ;  /* 0x00000005ff061219 */ /* 0x002fca0000011608 */
[----:B------:R-:W-:Y:S02]  /*10ca0*/  IMAD.MOV R5, RZ, RZ, -R6 ;  /* 0x000000ffff057224 */ /* 0x000fe400078e0a06 */
[----:B------:R-:W-:-:S04]  /*10cb0*/  IMAD.WIDE.U32 R2, R6, UR4, R2 ;  /* 0x0000000406027c25 */ /* 0x000fc8000f8e0002 */
[----:B------:R-:W-:Y:S01]  /*10cc0*/  IMAD R5, R9, R5, R7 ;  /* 0x0000000509057224 */ /* 0x000fe200078e0207 */
[----:B------:R-:W-:-:S05]  /*10cd0*/  SHF.R.S32.HI R7, RZ, 0x1f, R6 ;  /* 0x0000001fff077819 */ /* 0x000fca0000011406 */
[----:B------:R-:W-:Y:S01]  /*10ce0*/  IMAD R7, R7, UR4, RZ ;  /* 0x0000000407077c24 */ /* 0x000fe2000f8e02ff */
[----:B------:R-:W-:Y:S02]  /*10cf0*/  ULDC UR4, c[0x0][0x2b8] ;  /* 0x0000ae0000047ab9 */ /* 0x000fe40000000800 */
[----:B------:R-:W-:Y:S01]  /*10d00*/  ISETP.GE.AND P2, PT, R10, UR4, PT ;  /* 0x000000040a007c0c */ /* 0x000fe2000bf46270 */
[----:B------:R-:W-:Y:S01]  /*10d10*/  IMAD R7, R6, UR5, R7 ;  /* 0x0000000506077c24 */ /* 0x000fe2000f8e0207 */
[----:B------:R0:W5:Y:S01]  /*10d20*/  LDL R10, [R1+0x4] ;  /* 0x00000400010a7983 */ /* 0x0001620000100800 */
[----:B------:R-:W-:Y:S02]  /*10d30*/  SHF.R.S32.HI R6, RZ, 0x1f, R5 ;  /* 0x0000001fff067819 */ /* 0x000fe40000011405 */
[----:B------:R-:W-:Y:S01]  /*10d40*/  IMAD.IADD R3, R3, 0x1, R7 ;  /* 0x0000000103037824 */ /* 0x000fe200078e0207 */
[----:B------:R-:W-:Y:S02]  /*10d50*/  ISETP.GE.AND P1, PT, R11, UR4, PT ;  /* 0x000000040b007c0c */ /* 0x000fe4000bf26270 */
[----:B------:R-:W-:-:S02]  /*10d60*/  IMAD R6, R6, UR6, RZ ;  /* 0x0000000606067c24 */ /* 0x000fc4000f8e02ff */
[----:B------:R-:W-:-:S04]  /*10d70*/  IMAD.WIDE.U32 R2, R5, UR6, R2 ;  /* 0x0000000605027c25 */ /* 0x000fc8000f8e0002 */
[----:B------:R-:W-:Y:S01]  /*10d80*/  IMAD R6, R5, UR7, R6 ;  /* 0x0000000705067c24 */ /* 0x000fe2000f8e0206 */
[----:B------:R-:W-:-:S04]  /*10d90*/  IADD3 R8, P0, R2, UR8, RZ ;  /* 0x0000000802087c10 */ /* 0x000fc8000ff1e0ff */
[----:B------:R-:W-:Y:S02]  /*10da0*/  IADD3.X R7, R3, UR9, R6, P0, !PT ;  /* 0x0000000903077c10 */ /* 0x000fe400087fe406 */
[----:B------:R-:W-:Y:S01]  /*10db0*/  ISETP.GE.AND P0, PT, R20, UR4, PT ;  /* 0x0000000414007c0c */ /* 0x000fe2000bf06270 */
[----:B------:R-:W-:Y:S01]  /*10dc0*/  UMOV UR4, 0xffffffff ;  /* 0xffffffff00047882 */ /* 0x000fe20000000000 */
[----:B------:R-:W-:-:S04]  /*10dd0*/  LOP3.LUT R21, R21, 0x7f, RZ, 0xc0, !PT ;  /* 0x0000007f15157812 */ /* 0x000fc800078ec0ff */
[----:B------:R-:W-:Y:S01]  /*10de0*/  SHF.R.U32.HI R21, RZ, 0x1, R21 ;  /* 0x00000001ff157819 */ /* 0x000fe20000011615 */
[----:B0-----:R-:W-:Y:S06]  /*10df0*/  BRA.DIV UR4, `(.L_x_9244) ;  /* 0x0000002604987947 */ /* 0x001fec000b800000 */
[----:B------:R-:W0:Y:S01]  /*10e00*/  SHFL.IDX PT, R3, R0, RZ, 0x1e1f ;  /* 0x001e1fff00037589 */ /* 0x000e2200000e0000 */
[----:B------:R-:W-:Y:S01]  /*10e10*/  ULDC UR4, c[0x0][0x288] ;  /* 0x0000a20000047ab9 */ /* 0x000fe20000000800 */
[----:B------:R-:W-:Y:S02]  /*10e20*/  VIADD R6, R21, UR41 ;  /* 0x0000002915067c36 */ /* 0x000fe40008000000 */
[----:B------:R-:W1:Y:S01]  /*10e30*/  SHFL.IDX PT, R2, R4, RZ, 0x1e1f ;  /* 0x001e1fff04027589 */ /* 0x000e6200000e0000 */
[----:B------:R-:W-:-:S03]  /*10e40*/  IMAD R5, R9, UR4, RZ ;  /* 0x0000000409057c24 */ /* 0x000fc6000f8e02ff */
[----:B------:R-:W2:Y:S02]  /*10e50*/  SHFL.IDX PT, R0, R0, 0x1, 0x1e1f ;  /* 0x003e1f0000007f89 */ /* 0x000ea400000e0000 */
[----:B------:R-:W-:Y:S02]  /*10e60*/  ISETP.GE.AND P4, PT, R6, R5, PT ;  /* 0x000000050600720c */ /* 0x000fe40003f86270 */
[----:B------:R-:W3:Y:S04]  /*10e70*/  SHFL.IDX PT, R4, R4, 0x1, 0x1e1f ;  /* 0x003e1f0004047f89 */ /* 0x000ee800000e0000 */
[----:B------:R-:W4:Y:S04]  /*10e80*/  SHFL.IDX PT, R7, R7, RZ, 0x1e1f ;  /* 0x001e1fff07077589 */ /* 0x000f2800000e0000 */
[----:B------:R1:W2:Y:S03]  /*10e90*/  SHFL.IDX PT, R14, R8, RZ, 0x1e1f ;  /* 0x001e1fff080e7589 */ /* 0x0002a600000e0000 */
        /* <DEDUP_REMOVED lines=10> */
[----:B--2---:R-:W-:-:S05]  /*10f40*/  @!P4 IADD3 R0, P3, R20, R0, RZ ;  /* 0x000000001400c210 */ /* 0x004fca0007f7e0ff */
[----:B---3--:R-:W-:-:S04]  /*10f50*/  @!P4 IMAD.X R2, RZ, RZ, R4, P3 ;  /* 0x000000ffff02c224 */ /* 0x008fc800018e0604 */
[----:B------:R-:W-:Y:S02]  /*10f60*/  @!P4 IMAD.MOV.U32 R3, RZ, RZ, R2 ;  /* 0x000000ffff03c224 */ /* 0x000fe400078e0002 */
[----:B------:R-:W-:-:S05]  /*10f70*/  @!P4 IMAD.MOV.U32 R2, RZ, RZ, R0 ;  /* 0x000000ffff02c224 */ /* 0x000fca00078e0000 */
[----:B------:R1:W-:Y:S04]  /*10f80*/  @!P4 LDGSTS.E.BYPASS.LTC128B.128 [R10+0xf800], desc[UR46][R2.64], !P0 ;  /* 0x0f800000020acfae */ /* 0x0003e8000c101d6e */
[----:B------:R1:W-:Y:S04]  /*10f90*/  @!P4 LDGSTS.E.BYPASS.LTC128B.128 [R10+0x11000], desc[UR46][R2.64+0x20], !P1 ;  /* 0x11000020020acfae */ /* 0x0003e8000c901d6e */
[----:B----4-:R1:W-:Y:S02]  /*10fa0*/  @!P4 LDGSTS.E.BYPASS.LTC128B.128 [R10+0x12800], desc[UR46][R2.64+0x40], !P2 ;  /* 0x12800040020acfae */ /* 0x0103e4000d101d6e */
.L_x_9316:
        /* <DEDUP_REMOVED lines=12> */
.L_x_9246:
[----:B------:R-:W-:Y:S05]  /*11070*/  BSYNC B0 ;  /* 0x0000000000007941 */ /* 0x000fea0003800000 */
.L_x_9245:
[----:B------:R-:W-:Y:S01]  /*11080*/  NOP ;  /* 0x0000000000007918 */ /* 0x000fe20000000000 */
[----:B------:R-:W-:-:S13]  /*11090*/  PLOP3.LUT P0, PT, PT, PT, PT, 0x80, 0x0 ;  /* 0x000000000000781c */ /* 0x000fda0003f0f070 */
.L_x_9247:
        /* <DEDUP_REMOVED lines=18> */
.L_x_9317:
[----:B------:R-:W-:Y:S05]  /*111c0*/  BSYNC B0 ;  /* 0x0000000000007941 */ /* 0x000fea0003800000 */
.L_x_9248:
[----:B------:R-:W-:-:S04]  /*111d0*/  UIADD3 UR4, UR40, -0x2, URZ ;  /* 0xfffffffe28047890 */ /* 0x000fc8000fffe03f */
[----:B------:R-:W-:-:S06]  /*111e0*/  UISETP.GE.AND UP0, UPT, UR4, UR39, UPT ;  /* 0x000000270400728c */ /* 0x000fcc000bf06270 */
[----:B------:R-:W-:-:S13]  /*111f0*/  PLOP3.LUT P0, PT, PT, PT, UP0, 0x80, 0x0 ;  /* 0x000000000000781c */ /* 0x000fda0003f0f008 */
[----:B------:R-:W-:Y:S05]  /*11200*/  @!P0 BRA `(.L_x_9250) ;  /* 0x00000010002c8947 */ /* 0x000fea0003800000 */
[----:B------:R-:W-:Y:S02]  /*11210*/  IMAD.MOV.U32 R8, RZ, RZ, R19 ;  /* 0x000000ffff087224 */ /* 0x000fe400078e0013 */
[----:B------:R-:W-:Y:S02]  /*11220*/  IMAD.MOV.U32 R0, RZ, RZ, R24 ;  /* 0x000000ffff007224 */ /* 0x000fe400078e0018 */
[----:B------:R-:W-:-:S07]  /*11230*/  IMAD.U32 R2, RZ, RZ, UR4 ;  /* 0x00000004ff027e24 */ /* 0x000fce000f8e00ff */
.L_x_9274:
[----:B------:R-:W-:Y:S01]  /*11240*/  LOP3.LUT P1, RZ, R18, 0x2, RZ, 0xc0, !PT ;  /* 0x0000000212ff7812 */ /* 0x000fe2000782c0ff */
[----:B------:R-:W-:Y:S01]  /*11250*/  VIADD R19, R8, 0x1 ;  /* 0x0000000108137836 */ /* 0x000fe20000000000 */
[----:B------:R-:W-:Y:S05]  /*11260*/  YIELD ;  /* 0x0000000000007946 */ /* 0x000fea0003800000 */
[----:B------:R-:W-:Y:S01]  /*11270*/  ISETP.NE.AND P0, PT, R19, 0x2, PT ;  /* 0x000000021300780c */ /* 0x000fe20003f05270 */
[----:B------:R-:W-:Y:S03]  /*11280*/  BSSY B0, `(.L_x_9251) ;  /* 0x00000a2000007945 */ /* 0x000fe60003800000 */
[----:B0-----:R-:W-:-:S02]  /*11290*/  SEL R3, RZ, 0x1, P0 ;  /* 0x00000001ff037807 */ /* 0x001fc40000000000 */
[----:B------:R-:W-:Y:S02]  /*112a0*/  SEL R19, R19, RZ, P0 ;  /* 0x000000ff13137207 */ /* 0x000fe40000000000 */
[----:B------:R-:W-:Y:S01]  /*112b0*/  LOP3.LUT R24, R0, R3, RZ, 0x3c, !PT ;  /* 0x0000000300187212 */ /* 0x000fe200078e3cff */
[----:B------:R-:W-:Y:S06]  /*112c0*/  @!P1 BRA `(.L_x_9252) ;  /* 0x0000000800749947 */ /* 0x000fec0003800000 */
        /* <DEDUP_REMOVED lines=15> */
[----:B------:R-:W-:Y:S01]  /*113c0*/  IMAD.WIDE.U32 R4, R26, UR4, R4 ;  /* 0x000000041a047c25 */ /* 0x000fe2000f8e0004 */
[----:B------:R-:W-:-:S03]  /*113d0*/  ULDC.64 UR4, c[0x0][0x418] ;  /* 0x0001060000047ab9 */ /* 0x000fc60000000a00 */
[----:B------:R-:W-:Y:S01]  /*113e0*/  IMAD.IADD R5, R6, 0x1, R5 ;  /* 0x0000000106057824 */ /* 0x000fe200078e0205 */
[----:B------:R-:W-:-:S04]  /*113f0*/  LEA R6, P0, R4, UR4, 0x2 ;  /* 0x0000000404067c11 */ /* 0x000fc8000f8010ff */
[----:B------:R-:W-:-:S05]  /*11400*/  LEA.HI.X R7, R4, UR5, R5, 0x2, P0 ;  /* 0x0000000504077c11 */ /* 0x000fca00080f1405 */
[----:B------:R0:W5:Y:S04]  /*11410*/  LDG.E R17, desc[UR46][R6.64] ;  /* 0x0000002e06117981 */ /* 0x000168000c1e1900 */
.L_x_9253:
        /* <DEDUP_REMOVED lines=8> */
.L_x_9318:
[----:B------:R-:W-:Y:S05]  /*114a0*/  BSYNC B1 ;  /* 0x0000000000017941 */ /* 0x000fea0003800000 */
.L_x_9254:
        /* <DEDUP_REMOVED lines=9> */
.L_x_9257:
[----:B------:R-:W-:Y:S05]  /*11540*/  BSYNC B1 ;  /* 0x0000000000017941 */ /* 0x000fea0003800000 */
.L_x_9256:
        /* <DEDUP_REMOVED lines=11> */
.L_x_9258:
        /* <DEDUP_REMOVED lines=16> */
.L_x_9259:
        /* <DEDUP_REMOVED lines=16> */
.L_x_9260:
        /* <DEDUP_REMOVED lines=13> */
.L_x_9319:
[----:B------:R-:W-:Y:S05]  /*118d0*/  BSYNC B1 ;  /* 0x0000000000017941 */ /* 0x000fea0003800000 */
.L_x_9261:
        /* <DEDUP_REMOVED lines=11> */
.L_x_9264:
[----:B------:R-:W-:Y:S05]  /*11990*/  BSYNC B1 ;  /* 0x0000000000017941 */ /* 0x000fea0003800000 */
.L_x_9263:
        /* <DEDUP_REMOVED lines=8> */
.L_x_9265:
        /* <DEDUP_REMOVED lines=15> */
.L_x_9266:
        /* <DEDUP_REMOVED lines=15> */
.L_x_9267:
        /* <DEDUP_REMOVED lines=10> */
.L_x_9252:
[----:B------:R-:W-:Y:S05]  /*11ca0*/  BSYNC B0 ;  /* 0x0000000000007941 */ /* 0x000fea0003800000 */
.L_x_9251:
[----:B------:R-:W-:-:S06]  /*11cb0*/  UISETP.NE.AND UP0, UPT, UR38, 0x3, UPT ;  /* 0x000000032600788c */ /* 0x000fcc000bf05270 */
[----:B------:R-:W-:-:S13]  /*11cc0*/  PLOP3.LUT P0, PT, PT, PT, UP0, 0x80, 0x0 ;  /* 0x000000000000781c */ /* 0x000fda0003f0f008 */
[----:B------:R-:W-:Y:S05]  /*11cd0*/  @!P0 BRA `(.L_x_9268) ;  /* 0x0000000000048947 */ /* 0x000fea0003800000 */
[----:B------:R-:W-:Y:S01]  /*11ce0*/  BPT.TRAP 0x1 ;  /* 0x000000040000795c */ /* 0x000fe20000300000 */
.L_x_9268:
        /* <DEDUP_REMOVED lines=8> */
.L_x_9320:
[----:B------:R-:W-:Y:S05]  /*11d70*/  BSYNC B0 ;  /* 0x0000000000007941 */ /* 0x000fea0003800000 */
.L_x_9269:
[----:B------:R-:W-:Y:S05]  /*11d80*/  @!P0 BRA `(.L_x_9271) ;  /* 0x0000000000048947 */ /* 0x000fea0003800000 */
[----:B------:R-:W-:Y:S01]  /*11d90*/  BPT.TRAP 0x1 ;  /* 0x000000040000795c */ /* 0x000fe20000300000 */
.L_x_9271:
[----:B0-----:R-:W-:Y:S01]  /*11da0*/  SHF.L.U32 R4, R0, 0x1f, RZ ;  /* 0x0000001f00047819 */ /* 0x001fe200000006ff */
[----:B------:R-:W-:-:S03]  /*11db0*/  IMAD R0, R8, 0x3000, RZ ;  /* 0x0000300008007824 */ /* 0x000fc600078e02ff */
[----:B------:R-:W0:Y:S02]  /*11dc0*/  SYNCS.PHASECHK.TRANS64.TRYWAIT P1, [R3+URZ+0x19c60], R4 ;  /* 0x019c6004030075a7 */ /* 0x000e24000802017f */
[----:B0-----:R-:W-:Y:S05]  /*11dd0*/  @!P1 BRA `(.L_x_9272) ;  /* 0x0000001800e89947 */ /* 0x001fea0003800000 */
.L_x_9321:
[----:B------:R-:W-:Y:S01]  /*11de0*/  LOP3.LUT R5, R0, R23, RZ, 0xfc, !PT ;  /* 0x0000001700057212 */ /* 0x000fe200078efcff */
[----:B------:R-:W-:Y:S05]  /*11df0*/  WARPSYNC.ALL ;  /* 0x0000000000007948 */ /* 0x000fea0003800000 */
[----:B------:R-:W-:Y:S01]  /*11e00*/  IMAD.IADD R6, R16, 0x1, R5 ;  /* 0x0000000110067824 */ /* 0x000fe200078e0205 */
[----:B------:R-:W-:-:S04]  /*11e10*/  LOP3.LUT R14, R23, 0x1800, RZ, 0xfc, !PT ;  /* 0x00001800170e7812 */ /* 0x000fc800078efcff */
[----:B------:R-:W-:Y:S01]  /*11e20*/  IADD3 R14, R16, R14, R0 ;  /* 0x0000000e100e7210 */ /* 0x000fe20007ffe000 */
        /* <DEDUP_REMOVED lines=28> */
[--C-:B------:R-:W-:Y:S01]  /*11ff0*/  PRMT R10, R6, 0x6420, R7.reuse ;  /* 0x00006420060a7816 */ /* 0x100fe20000000007 */
        /* <DEDUP_REMOVED lines=31> */
.L_x_9273:
        /* <DEDUP_REMOVED lines=9> */
[C---:B------:R-:W-:Y:S01]  /*12280*/  ISETP.GT.AND P0, PT, R2.reuse, UR39, PT ;  /* 0x0000002702007c0c */ /* 0x040fe2000bf04270 */
[----:B------:R-:W-:Y:S02]  /*12290*/  VIADD R2, R2, 0xffffffff ;  /* 0xffffffff02027836 */ /* 0x000fe40000000000 */
[----:B0-----:R-:W-:-:S10]  /*122a0*/  IMAD.MOV.U32 R0, RZ, RZ, R24 ;  /* 0x000000ffff007224 */ /* 0x001fd400078e0018 */
[----:B------:R-:W-:Y:S05]  /*122b0*/  @P0 BRA `(.L_x_9274) ;  /* 0xffffffec00e00947 */ /* 0x000fea000383ffff */
.L_x_9250:
        /* <DEDUP_REMOVED lines=18> */
.L_x_9276:
[----:B------:R-:W-:Y:S05]  /*123e0*/  BSYNC B0 ;  /* 0x0000000000007941 */ /* 0x000fea0003800000 */
.L_x_9275:
[----:B------:R-:W-:-:S06]  /*123f0*/  UISETP.NE.AND UP0, UPT, UR38, 0x3, UPT ;  /* 0x000000032600788c */ /* 0x000fcc000bf05270 */
[----:B------:R-:W-:-:S13]  /*12400*/  PLOP3.LUT P1, PT, PT, PT, UP0, 0x80, 0x0 ;  /* 0x000000000000781c */ /* 0x000fda0003f2f008 */
[----:B------:R-:W-:Y:S05]  /*12410*/  @!P1 BRA `(.L_x_9277) ;  /* 0x0000000000049947 */ /* 0x000fea0003800000 */
[----:B------:R-:W-:Y:S01]  /*12420*/  BPT.TRAP 0x1 ;  /* 0x000000040000795c */ /* 0x000fe20000300000 */
.L_x_9277:
        /* <DEDUP_REMOVED lines=8> */
.L_x_9322:
[----:B------:R-:W-:Y:S05]  /*124b0*/  BSYNC B0 ;  /* 0x0000000000007941 */ /* 0x000fea0003800000 */
.L_x_9278:
[----:B------:R-:W-:Y:S05]  /*124c0*/  @!P2 BRA `(.L_x_9280) ;  /* 0x000000000004a947 */ /* 0x000fea0003800000 */
[----:B------:R-:W-:Y:S01]  /*124d0*/  BPT.TRAP 0x1 ;  /* 0x000000040000795c */ /* 0x000fe20000300000 */
.L_x_9280:
[----:B0-----:R-:W-:-:S04]  /*124e0*/  SHF.L.U32 R3, R24, 0x1f, RZ ;  /* 0x0000001f18037819 */ /* 0x001fc800000006ff */
[----:B------:R-:W0:Y:S02]  /*124f0*/  SYNCS.PHASECHK.TRANS64.TRYWAIT P1, [R0+URZ+0x19c60], R3 ;  /* 0x019c6003000075a7 */ /* 0x000e24000802017f */
[----:B0-----:R-:W-:Y:S05]  /*12500*/  @!P1 BRA `(.L_x_9281) ;  /* 0x0000001400449947 */ /* 0x001fea0003800000 */
.L_x_9323:
[----:B------:R-:W-:Y:S01]  /*12510*/  IMAD R2, R19, 0x3000, RZ ;  /* 0x0000300013027824 */ /* 0x000fe200078e02ff */
[----:B------:R-:W-:Y:S05]  /*12520*/  WARPSYNC.ALL ;  /* 0x0000000000007948 */ /* 0x000fea0003800000 */
[----:B0-----:R-:W-:Y:S02]  /*12530*/  LOP3.LUT R3, R2, R23, RZ, 0xfc, !PT ;  /* 0x0000001702037212 */ /* 0x001fe400078efcff */
[----:B------:R-:W-:-:S03]  /*12540*/  LOP3.LUT R14, R23, 0x1800, RZ, 0xfc, !PT ;  /* 0x00001800170e7812 */ /* 0x000fc600078efcff */
[----:B------:R-:W-:Y:S01]  /*12550*/  IMAD.IADD R4, R16, 0x1, R3 ;  /* 0x0000000110047824 */ /* 0x000fe200078e0203 */
[----:B------:R-:W-:-:S05]  /*12560*/  LOP3.LUT R3, R2, R25, RZ, 0xfc, !PT ;  /* 0x0000001902037212 */ /* 0x000fca00078efcff */
[----:B------:R-:W0:Y:S01]  /*12570*/  LDSM.16.MT88.4 R4, [R4+0x9000] ;  /* 0x009000000404783b */ /* 0x000e220000004200 */
[----:B------:R-:W-:Y:S02]  /*12580*/  IMAD.IADD R12, R22, 0x1, R3 ;  /* 0x00000001160c7824 */ /* 0x000fe400078e0203 */
[----:B------:R-:W-:Y:S01]  /*12590*/  VIADD R3, R2, 0x1000 ;  /* 0x0000100002037836 */ /* 0x000fe20000000000 */
[C-C-:B0-----:R-:W-:Y:S02]  /*125a0*/  PRMT R8, R4.reuse, 0x6420, R5.reuse ;  /* 0x0000642004087816 */ /* 0x141fe40000000005 */
[----:B------:R-:W-:Y:S02]  /*125b0*/  PRMT R9, R4, 0x7531, R5 ;  /* 0x0000753104097816 */ /* 0x000fe40000000005 */
[----:B------:R-:W-:Y:S02]  /*125c0*/  LOP3.LUT R5, R3, R23, RZ, 0xfc, !PT ;  /* 0x0000001703057212 */ /* 0x000fe400078efcff */
[----:B------:R-:W-:-:S02]  /*125d0*/  PRMT R10, R6, 0x6420, R7 ;  /* 0x00006420060a7816 */ /* 0x000fc40000000007 */
        /* <DEDUP_REMOVED lines=53> */
.L_x_9282:
[----:B-1----:R1:W-:Y:S01]  /*12930*/  SYNCS.ARRIVE.TRANS64.A1T0 RZ, [R0+URZ+0x19c50], RZ ;  /* 0x019c50ff00ff79a7 */ /* 0x0023e2000810003f */
[----:B------:R-:W-:Y:S02]  /*12940*/  @!P0 VIADD R2, R0, 0x19c80 ;  /* 0x00019c8000028836 */ /* 0x000fe40000000000 */
[----:B------:R-:W-:-:S03]  /*12950*/  VIADD R19, R19, 0x1 ;  /* 0x0000000113137836 */ /* 0x000fc60000000000 */
[----:B------:R-:W-:Y:S01]  /*12960*/  @!P0 PRMT R2, RZ, 0x654, R2 ;  /* 0x00000654ff028816 */ /* 0x000fe20000000002 */
[----:B------:R-:W-:Y:S01]  /*12970*/  BAR.SYNC.DEFER_BLOCKING 0x2, 0x80 ;  /* 0x0082000000007b1d */ /* 0x000fe20000010000 */
[----:B------:R-:W-:-:S04]  /*12980*/  ISETP.NE.AND P1, PT, R19, 0x2, PT ;  /* 0x000000021300780c */ /* 0x000fc80003f25270 */
[----:B------:R-:W-:Y:S02]  /*12990*/  SEL R3, RZ, 0x1, P1 ;  /* 0x00000001ff037807 */ /* 0x000fe40000800000 */
[----:B------:R-:W-:Y:S02]  /*129a0*/  SEL R19, R19, RZ, P1 ;  /* 0x000000ff13137207 */ /* 0x000fe40000800000 */
[----:B------:R-:W-:Y:S01]  /*129b0*/  LOP3.LUT R24, R24, R3, RZ, 0x3c, !PT ;  /* 0x0000000318187212 */ /* 0x000fe200078e3cff */
[----:B------:R1:W-:Y:S06]  /*129c0*/  @!P0 SYNCS.ARRIVE.TRANS64.RED.A1T0 RZ, [R2+URZ], RZ ;  /* 0x000000ff02ff89a7 */ /* 0x0003ec000810043f */
.L_x_9225:
[----:B------:R-:W-:Y:S05]  /*129d0*/  BSYNC B7 ;  /* 0x0000000000077941 */ /* 0x000fea0003800000 */
.L_x_9223:
[----:B-1----:R1:W5:Y:S01]  /*129e0*/  LDL R2, [R1] ;  /* 0x0000000001027983 */ /* 0x0023620000100800 */
[----:B------:R-:W-:-:S13]  /*129f0*/  LOP3.LUT P1, RZ, R18, 0x4, RZ, 0xc0, !PT ;  /* 0x0000000412ff7812 */ /* 0x000fda000782c0ff */
[----:B-1----:R-:W-:Y:S05]  /*12a00*/  @!P1 BRA `(.L_x_9283) ;  /* 0x0000000000249947 */ /* 0x002fea0003800000 */
[----:B------:R-:W1:Y:S08]  /*12a10*/  S2UR UR5, SR_CgaCtaId ;  /* 0x00000000000579c3 */ /* 0x000e700000008800 */
[----:B------:R-:W-:Y:S06]  /*12a20*/  BAR.SYNC.DEFER_BLOCKING 0x5, 0x200 ;  /* 0x0148000000007b1d */ /* 0x000fec0000010000 */
[----:B------:R-:W-:-:S02]  /*12a30*/  UMOV UR4, 0x400 ;  /* 0x0000040000047882 */ /* 0x000fc40000000000 */
[----:B-1----:R-:W-:-:S06]  /*12a40*/  ULEA UR4, UR5, UR4, 0x18 ;  /* 0x0000000405047291 */ /* 0x002fcc000f8ec03f */
[----:B------:R-:W-:-:S05]  /*12a50*/  IMAD.U32 R16, RZ, RZ, UR4 ;  /* 0x00000004ff107e24 */ /* 0x000fca000f8e00ff */
[----:B-----5:R-:W1:Y:S04]  /*12a60*/  LDS R2, [R16+0x19cd0] ;  /* 0x019cd00010027984 */ /* 0x020e680000000800 */
[----:B-1----:R1:W-:Y:S01]  /*12a70*/  STL [R1], R2 ;  /* 0x0000000201007387 */ /* 0x0023e20000100800 */
[----:B------:R-:W-:Y:S06]  /*12a80*/  BAR.ARV 0x4, 0x200 ;  /* 0x0108000000007b1d */ /* 0x000fec0000002000 */
[----:B------:R-:W-:Y:S05]  /*12a90*/  BRA `(.L_x_9284) ;  /* 0x0000000000207947 */ /* 0x000fea0003800000 */
.L_x_9283:
[----:B------:R-:W1:Y:S01]  /*12aa0*/  @!P0 S2R R3, SR_CgaCtaId ;  /* 0x0000000000038919 */ /* 0x000e620000008800 */
[----:B--2---:R-:W-:Y:S01]  /*12ab0*/  @!P0 MOV R0, 0x400 ;  /* 0x0000040000008802 */ /* 0x004fe20000000f00 */
[----:B------:R-:W-:Y:S03]  /*12ac0*/  BAR.SYNC.DEFER_BLOCKING 0x4, 0x200 ;  /* 0x0108000000007b1d */ /* 0x000fe60000010000 */
[----:B-1----:R-:W-:-:S03]  /*12ad0*/  @!P0 LEA R16, R3, R0, 0x18 ;  /* 0x0000000003108211 */ /* 0x002fc600078ec0ff */
[----:B-----5:R-:W1:Y:S04]  /*12ae0*/  SHFL.IDX PT, R0, R2, RZ, 0x1f ;  /* 0x00001fff02007589 */ /* 0x020e6800000e0000 */
[----:B------:R3:W-:Y:S04]  /*12af0*/  @!P0 STS [R16+0x19cd0], R2 ;  /* 0x019cd00210008388 */ /* 0x0007e80000000800 */
[----:B-1----:R3:W-:Y:S01]  /*12b00*/  STL [R1], R0 ;  /* 0x0000000001007387 */ /* 0x0027e20000100800 */
[----:B------:R-:W-:Y:S06]  /*12b10*/  BAR.ARV 0x5, 0x200 ;  /* 0x0148000000007b1d */ /* 0x000fec0000002000 */
.L_x_9284:
[----:B--23--:R-:W2:Y:S01]  /*12b20*/  LDL R0, [R1] ;  /* 0x0000000001007983 */ /* 0x00cea20000100800 */
[----:B------:R-:W-:Y:S02]  /*12b30*/  ULDC UR4, c[0x0][0xc38] ;  /* 0x00030e0000047ab9 */ /* 0x000fe40000000800 */
[----:B--2---:R-:W-:-:S13]  /*12b40*/  ISETP.GE.AND P0, PT, R0, UR4, PT ;  /* 0x0000000400007c0c */ /* 0x004fda000bf06270 */
[----:B------:R-:W-:Y:S05]  /*12b50*/  @!P0 BRA `(.L_x_9285) ;  /* 0xffffffc400388947 */ /* 0x000fea000383ffff */
.L_x_9214:
[----:B------:R-:W2:Y:S01]  /*12b60*/  LDL.LU R0, [R1+0x8] ;  /* 0x0000080001007983 */ /* 0x000ea20000300800 */
[----:B------:R-:W-:Y:S01]  /*12b70*/  BSSY B0, `(.L_x_9286) ;  /* 0x000000b000007945 */ /* 0x000fe20003800000 */
[----:B------:R-:W3:Y:S01]  /*12b80*/  S2R R5, SR_CgaCtaId ;  /* 0x0000000000057919 */ /* 0x000ee20000008800 */
[----:B--2---:R-:W-:-:S05]  /*12b90*/  VIADD R0, R0, 0x1 ;  /* 0x0000000100007836 */ /* 0x004fca0000000000 */
[----:B-1----:R-:W-:-:S04]  /*12ba0*/  LEA.HI R2, R0, R0, RZ, 0x1 ;  /* 0x0000000000027211 */ /* 0x002fc800078f08ff */
[----:B------:R-:W-:Y:S02]  /*12bb0*/  LOP3.LUT R3, R2, 0xfffffffe, RZ, 0xc0, !PT ;  /* 0xfffffffe02037812 */ /* 0x000fe400078ec0ff */
[----:B------:R-:W-:-:S03]  /*12bc0*/  MOV R2, 0x400 ;  /* 0x0000040000027802 */ /* 0x000fc60000000f00 */
[----:B------:R-:W-:Y:S01]  /*12bd0*/  IMAD.IADD R0, R0, 0x1, -R3 ;  /* 0x0000000100007824 */ /* 0x000fe200078e0a03 */
[----:B---3--:R-:W-:-:S04]  /*12be0*/  LEA R6, R5, R2, 0x18 ;  /* 0x0000000205067211 */ /* 0x008fc800078ec0ff */
[----:B------:R-:W-:-:S04]  /*12bf0*/  SHF.L.U32 R0, R0, 0x1f, RZ ;  /* 0x0000001f00007819 */ /* 0x000fc800000006ff */
[----:B------:R-:W1:Y:S02]  /*12c00*/  SYNCS.PHASECHK.TRANS64.TRYWAIT P0, [R6+URZ+0x19c20], R0 ;  /* 0x019c2000060075a7 */ /* 0x000e64000800017f */
[----:B-1----:R-:W-:Y:S05]  /*12c10*/  @!P0 BRA `(.L_x_9287) ;  /* 0x0000000c00948947 */ /* 0x002fea0003800000 */
.L_x_9324:
[----:B------:R-:W-:Y:S05]  /*12c20*/  BSYNC B0 ;  /* 0x0000000000007941 */ /* 0x000fea0003800000 */
.L_x_9286:
[----:B------:R-:W-:-:S03]  /*12c30*/  UMOV UR4, 0xffffffff ;  /* 0xffffffff00047882 */ /* 0x000fc60000000000 */
[----:B------:R-:W-:Y:S05]  /*12c40*/  BRA.DIV UR4, `(.L_x_9288) ;  /* 0x0000000e049c7947 */ /* 0x000fea000b800000 */
[----:B-1----:R-:W1:Y:S02]  /*12c50*/  S2R R0, SR_TID.X ;  /* 0x0000000000007919 */ /* 0x002e640000002100 */
[----:B-1----:R-:W-:-:S04]  /*12c60*/  SHF.R.U32.HI R0, RZ, 0x5, R0 ;  /* 0x00000005ff007819 */ /* 0x002fc80000011600 */
[----:B------:R-:W-:-:S05]  /*12c70*/  LOP3.LUT R0, R0, 0x3, RZ, 0xc0, !PT ;  /* 0x0000000300007812 */ /* 0x000fca00078ec0ff */
[----:B------:R1:W2:Y:S02]  /*12c80*/  SHFL.IDX PT, R14, R0, RZ, 0x1f ;  /* 0x00001fff000e7589 */ /* 0x0002a400000e0000 */
.L_x_9327:
[----:B--2---:R-:W-:Y:S01]  /*12c90*/  ISETP.NE.AND P0, PT, R14, RZ, PT ;  /* 0x000000ff0e00720c */ /* 0x004fe20003f05270 */
[----:B------:R-:W-:-:S12]  /*12ca0*/  BSSY B0, `(.L_x_9289) ;  /* 0x000002b000007945 */ /* 0x000fd80003800000 */
[----:B------:R-:W-:Y:S05]  /*12cb0*/  @P0 BRA `(.L_x_9290) ;  /* 0x0000000000a40947 */ /* 0x000fea0003800000 */
[----:B------:R-:W-:-:S03]  /*12cc0*/  UMOV UR4, 0xffffffff ;  /* 0xffffffff00047882 */ /* 0x000fc60000000000 */
[----:B------:R-:W-:Y:S05]  /*12cd0*/  BRA.DIV UR4, `(.L_x_9291) ;  /* 0x0000000e04ac7947 */ /* 0x000fea000b800000 */
[----:B------:R-:W-:-:S13]  /*12ce0*/  ELECT P6, URZ, PT ;  /* 0x00000000003f782f */ /* 0x000fda00038c0000 */
.L_x_9330:
[----:B------:R-:W-:Y:S05]  /*12cf0*/  @!P6 BRA `(.L_x_9290) ;  /* 0x000000000094e947 */ /* 0x000fea0003800000 */
[----:B------:R-:W-:-:S06]  /*12d00*/  ULOP3.LUT UR4, UR42, 0x2, URZ, 0xfc, !UPT ;  /* 0x000000022a047892 */ /* 0x000fcc000f8efc3f */
[----:B-1----:R-:W-:-:S05]  /*12d10*/  IMAD.U32 R0, RZ, RZ, UR4 ;  /* 0x00000004ff007e24 */ /* 0x002fca000f8e00ff */
[----:B------:R-:W-:-:S13]  /*12d20*/  ISETP.NE.AND P0, PT, R0, 0x3, PT ;  /* 0x000000030000780c */ /* 0x000fda0003f05270 */
[----:B------:R-:W-:Y:S05]  /*12d30*/  @!P0 BRA `(.L_x_9292) ;  /* 0x0000000000048947 */ /* 0x000fea0003800000 */
[----:B------:R-:W-:Y:S01]  /*12d40*/  BPT.TRAP 0x1 ;  /* 0x000000040000795c */ /* 0x000fe20000300000 */
.L_x_9292:
[----:B------:R-:W-:Y:S01]  /*12d50*/  VIADD R0, R6, 0x19c40 ;  /* 0x00019c4006007836 */ /* 0x000fe20000000000 */
[----:B------:R-:W-:Y:S01]  /*12d60*/  SHF.L.U32 R4, R24, 0x1f, RZ ;  /* 0x0000001f18047819 */ /* 0x000fe200000006ff */
[C---:B------:R-:W-:Y:S02]  /*12d70*/  VIADD R2, R19.reuse, 0x1 ;  /* 0x0000000113027836 */ /* 0x040fe40000000000 */
[----:B------:R-:W-:-:S03]  /*12d80*/  IMAD R5, R19, 0x8, R0 ;  /* 0x0000000813057824 */ /* 0x000fc600078e0200 */
[C---:B------:R-:W-:Y:S01]  /*12d90*/  ISETP.NE.AND P2, PT, R2.reuse, 0x2, PT ;  /* 0x000000020200780c */ /* 0x040fe20003f45270 */
[----:B------:R-:W1:Y:S03]  /*12da0*/  SYNCS.PHASECHK.TRANS64.TRYWAIT P1, [R5+URZ], R4 ;  /* 0x00000004050075a7 */ /* 0x000e66000802017f */
[----:B------:R-:W-:Y:S02]  /*12db0*/  SEL R3, RZ, 0x1, P2 ;  /* 0x00000001ff037807 */ /* 0x000fe40001000000 */
[----:B------:R-:W-:Y:S02]  /*12dc0*/  SEL R7, R2, RZ, P2 ;  /* 0x000000ff02077207 */ /* 0x000fe40001000000 */
[----:B------:R-:W-:-:S03]  /*12dd0*/  LOP3.LUT R3, R24, R3, RZ, 0x3c, !PT ;  /* 0x0000000318037212 */ /* 0x000fc600078e3cff */
[----:B0-----:R-:W-:Y:S01]  /*12de0*/  IMAD R9, R7, 0x8, R0 ;  /* 0x0000000807097824 */ /* 0x001fe200078e0200 */
[----:B------:R-:W-:Y:S01]  /*12df0*/  SHF.L.U32 R0, R3, 0x1f, RZ ;  /* 0x0000001f03007819 */ /* 0x000fe200000006ff */
[----:B-1----:R-:W-:Y:S06]  /*12e00*/  @!P1 BRA `(.L_x_9293) ;  /* 0x0000000c00809947 */ /* 0x002fec0003800000 */
.L_x_9331:
[----:B------:R-:W1:Y:S02]  /*12e10*/  SYNCS.PHASECHK.TRANS64.TRYWAIT P1, [R9+URZ], R0 ;  /* 0x00000000090075a7 */ /* 0x000e64000802017f */
[----:B-1----:R-:W-:Y:S05]  /*12e20*/  @!P1 BRA `(.L_x_9294) ;  /* 0x0000000c008c9947 */ /* 0x002fea0003800000 */
.L_x_9332:
[----:B------:R-:W-:Y:S05]  /*12e30*/  @!P0 BRA `(.L_x_9295) ;  /* 0x0000000000048947 */ /* 0x000fea0003800000 */
[----:B------:R-:W-:Y:S01]  /*12e40*/  BPT.TRAP 0x1 ;  /* 0x000000040000795c */ /* 0x000fe20000300000 */
.L_x_9295:
[----:B------:R-:W-:-:S04]  /*12e50*/  IMAD R19, R19, 0x8, R6 ;  /* 0x0000000813137824 */ /* 0x000fc800078e0206 */
[----:B------:R-:W2:Y:S02]  /*12e60*/  SYNCS.PHASECHK.TRANS64.TRYWAIT P1, [R19+URZ+0x19c60], R4 ;  /* 0x019c6004130075a7 */ /* 0x000ea4000802017f */
[----:B--2---:R-:W-:Y:S05]  /*12e70*/  @!P1 BRA `(.L_x_9296) ;  /* 0x0000000c008c9947 */ /* 0x004fea0003800000 */
.L_x_9333:
[----:B------:R-:W-:Y:S05]  /*12e80*/  @!P0 BRA `(.L_x_9297) ;  /* 0x0000000000048947 */ /* 0x000fea0003800000 */
[----:B------:R-:W-:Y:S01]  /*12e90*/  BPT.TRAP 0x1 ;  /* 0x000000040000795c */ /* 0x000fe20000300000 */
.L_x_9297:
[----:B------:R-:W-:-:S04]  /*12ea0*/  IMAD R7, R7, 0x8, R6 ;  /* 0x0000000807077824 */ /* 0x000fc800078e0206 */
[----:B------:R-:W3:Y:S02]  /*12eb0*/  SYNCS.PHASECHK.TRANS64.TRYWAIT P1, [R7+URZ+0x19c60], R0 ;  /* 0x019c6000070075a7 */ /* 0x000ee4000802017f */
[----:B---3--:R-:W-:Y:S05]  /*12ec0*/  @!P1 BRA `(.L_x_9298) ;  /* 0x0000000c008c9947 */ /* 0x008fea0003800000 */
.L_x_9334:
[----:B------:R-:W-:Y:S05]  /*12ed0*/  @!P0 BRA `(.L_x_9299) ;  /* 0x0000000000048947 */ /* 0x000fea0003800000 */
[----:B------:R-:W-:Y:S01]  /*12ee0*/  BPT.TRAP 0x1 ;  /* 0x000000040000795c */ /* 0x000fe20000300000 */
.L_x_9299:
[----:B------:R-:W4:Y:S02]  /*12ef0*/  SYNCS.PHASECHK.TRANS64.TRYWAIT P0, [R19+URZ+0x19c80], R4 ;  /* 0x019c8004130075a7 */ /* 0x000f24000800017f */
[----:B----4-:R-:W-:Y:S05]  /*12f00*/  @!P0 BRA `(.L_x_9300) ;  /* 0x0000000c00908947 */ /* 0x010fea0003800000 */
.L_x_9301:
[----:B------:R0:W0:Y:S02]  /*12f10*/  SYNCS.PHASECHK.TRANS64.TRYWAIT P0, [R7+URZ+0x19c80], R0 ;  /* 0x019c8000070075a7 */ /* 0x000024000800017f */
[----:B0-----:R-:W-:Y:S05]  /*12f20*/  @!P0 NANOSLEEP.SYNCS 0x989680 ;  /* 0x009896800000895d */ /* 0x001fea0003900000 */
[----:B------:R-:W0:Y:S02]  /*12f30*/  @!P0 SYNCS.PHASECHK.TRANS64 P0, [R7+URZ+0x19c80], R0 ;  /* 0x019c8000070085a7 */ /* 0x000e24000800007f */
[----:B0-----:R-:W-:Y:S05]  /*12f40*/  @!P0 BRA `(.L_x_9301) ;  /* 0xfffffffc00f08947 */ /* 0x001fea000383ffff */
.L_x_9290:
[----:B------:R-:W-:Y:S05]  /*12f50*/  BSYNC B0 ;  /* 0x0000000000007941 */ /* 0x000fea0003800000 */
.L_x_9289:
[----:B------:R-:W-:Y:S05]  /*12f60*/  EXIT ;  /* 0x000000000000794d */ /* 0x000fea0003800000 */
.L_x_9131:
[----:B0-----:R-:W-:-:S04]  /*12f70*/  IMAD.U32 R3, RZ, RZ, UR45 ;  /* 0x0000002dff037e24 */ /* 0x001fc8000f8e00ff */
[----:B------:R0:W1:Y:S03]  /*12f80*/  SYNCS.PHASECHK.TRANS64.TRYWAIT P1, [R3+URZ+0x19c00], R0 ;  /* 0x019c0000030075a7 */ /* 0x000066000802017f */
[----:B-1----:R-:W-:Y:S05]  /*12f90*/  @!P1 NANOSLEEP.SYNCS 0x989680 ;  /* 0x009896800000995d */ /* 0x002fea0003900000 */
[----:B------:R-:W1:Y:S02]  /*12fa0*/  @!P1 SYNCS.PHASECHK.TRANS64 P1, [R3+URZ+0x19c00], R0 ;  /* 0x019c0000030095a7 */ /* 0x000e64000802007f */
[----:B-1----:R-:W-:Y:S05]  /*12fb0*/  @!P1 BRA `(.L_x_9131) ;  /* 0xfffffffc00ec9947 */ /* 0x002fea000383ffff */
[----:B------:R-:W-:Y:S05]  /*12fc0*/  BRA `(.L_x_9302) ;  /* 0xfffffeec00247947 */ /* 0x000fea000383ffff */
.L_x_9135:
[----:B-1----:R1:W2:Y:S02]  /*12fd0*/  SYNCS.PHASECHK.TRANS64.TRYWAIT P2, [R5+URZ+0x19c30], R0 ;  /* 0x019c3000050075a7 */ /* 0x0022a4000804017f */
[----:B--2---:R-:W-:Y:S05]  /*12fe0*/  @!P2 NANOSLEEP.SYNCS 0x989680 ;  /* 0x009896800000a95d */ /* 0x004fea0003900000 */
[----:B------:R-:W2:Y:S02]  /*12ff0*/  @!P2 SYNCS.PHASECHK.TRANS64 P2, [R5+URZ+0x19c30], R0 ;  /* 0x019c30000500a5a7 */ /* 0x000ea4000804007f */
[----:B--2---:R-:W-:Y:S05]  /*13000*/  @!P2 BRA `(.L_x_9135) ;  /* 0xfffffffc00f0a947 */ /* 0x004fea000383ffff */
[----:B------:R-:W-:Y:S05]  /*13010*/  BRA `(.L_x_9134) ;  /* 0xfffffeec00487947 */ /* 0x000fea000383ffff */
.L_x_9151:
[----:B-1----:R-:W-:-:S04]  /*13020*/  IMAD.U32 R7, RZ, RZ, UR6 ;  /* 0x00000006ff077e24 */ /* 0x002fc8000f8e00ff */
[----:B------:R1:W2:Y:S03]  /*13030*/  SYNCS.PHASECHK.TRANS64.TRYWAIT P2, [R7+URZ+0x19c30], R6 ;  /* 0x019c3006070075a7 */ /* 0x0002a6000804017f */
[----:B--2---:R-:W-:Y:S05]  /*13040*/  @!P2 NANOSLEEP.SYNCS 0x989680 ;  /* 0x009896800000a95d */ /* 0x004fea0003900000 */
[----:B------:R-:W2:Y:S02]  /*13050*/  @!P2 SYNCS.PHASECHK.TRANS64 P2, [R7+URZ+0x19c30], R6 ;  /* 0x019c30060700a5a7 */ /* 0x000ea4000804007f */
[----:B--2---:R-:W-:Y:S05]  /*13060*/  @!P2 BRA `(.L_x_9151) ;  /* 0xfffffffc00eca947 */ /* 0x004fea000383ffff */
[----:B------:R-:W-:Y:S05]  /*13070*/  BRA `(.L_x_9150) ;  /* 0xffffff1c00b07947 */ /* 0x000fea000383ffff */
.L_x_9155:
[----:B-1----:R-:W-:-:S04]  /*13080*/  IMAD.U32 R7, RZ, RZ, UR11 ;  /* 0x0000000bff077e24 */ /* 0x002fc8000f8e00ff */
[----:B------:R1:W2:Y:S03]  /*13090*/  SYNCS.PHASECHK.TRANS64.TRYWAIT P2, [R7+URZ+0x19c50], R6 ;  /* 0x019c5006070075a7 */ /* 0x0002a6000804017f */
[----:B--2---:R-:W-:Y:S05]  /*130a0*/  @!P2 NANOSLEEP.SYNCS 0x989680 ;  /* 0x009896800000a95d */ /* 0x004fea0003900000 */
[----:B------:R-:W2:Y:S02]  /*130b0*/  @!P2 SYNCS.PHASECHK.TRANS64 P2, [R7+URZ+0x19c50], R6 ;  /* 0x019c50060700a5a7 */ /* 0x000ea4000804007f */
[----:B--2---:R-:W-:Y:S05]  /*130c0*/  @!P2 BRA `(.L_x_9155) ;  /* 0xfffffffc00eca947 */ /* 0x004fea000383ffff */
[----:B------:R-:W-:Y:S05]  /*130d0*/  BRA `(.L_x_9154) ;  /* 0xffffff2000007947 */ /* 0x000fea000383ffff */
.L_x_9173:
[----:B-1----:R-:W-:-:S04]  /*130e0*/  IMAD.U32 R11, RZ, RZ, UR6 ;  /* 0x00000006ff0b7e24 */ /* 0x002fc8000f8e00ff */
[----:B------:R1:W2:Y:S03]  /*130f0*/  SYNCS.PHASECHK.TRANS64.TRYWAIT P2, [R11+URZ+0x19c30], R0 ;  /* 0x019c30000b0075a7 */ /* 0x0002a6000804017f */
[----:B--2---:R-:W-:Y:S05]  /*13100*/  @!P2 NANOSLEEP.SYNCS 0x989680 ;  /* 0x009896800000a95d */ /* 0x004fea0003900000 */
[----:B------:R-:W2:Y:S02]  /*13110*/  @!P2 SYNCS.PHASECHK.TRANS64 P2, [R11+URZ+0x19c30], R0 ;  /* 0x019c30000b00a5a7 */ /* 0x000ea4000804007f */
[----:B--2---:R-:W-:Y:S05]  /*13120*/  @!P2 BRA `(.L_x_9173) ;  /* 0xfffffffc00eca947 */ /* 0x004fea000383ffff */
[----:B------:R-:W-:Y:S05]  /*13130*/  BRA `(.L_x_9172) ;  /* 0xffffff4c004c7947 */ /* 0x000fea000383ffff */
.L_x_9177:
[----:B-1----:R-:W-:-:S04]  /*13140*/  IMAD.U32 R11, RZ, RZ, UR11 ;  /* 0x0000000bff0b7e24 */ /* 0x002fc8000f8e00ff */
[----:B------:R1:W2:Y:S03]  /*13150*/  SYNCS.PHASECHK.TRANS64.TRYWAIT P2, [R11+URZ+0x19c50], R0 ;  /* 0x019c50000b0075a7 */ /* 0x0002a6000804017f */
[----:B--2---:R-:W-:Y:S05]  /*13160*/  @!P2 NANOSLEEP.SYNCS 0x989680 ;  /* 0x009896800000a95d */ /* 0x004fea0003900000 */
[----:B------:R-:W2:Y:S02]  /*13170*/  @!P2 SYNCS.PHASECHK.TRANS64 P2, [R11+URZ+0x19c50], R0 ;  /* 0x019c50000b00a5a7 */ /* 0x000ea4000804007f */
[----:B--2---:R-:W-:Y:S05]  /*13180*/  @!P2 BRA `(.L_x_9177) ;  /* 0xfffffffc00eca947 */ /* 0x004fea000383ffff */
[----:B------:R-:W-:Y:S05]  /*13190*/  BRA `(.L_x_9176) ;  /* 0xffffff4c009c7947 */ /* 0x000fea000383ffff */
.L_x_9184:
[----:B-1----:R-:W-:-:S04]  /*131a0*/  IMAD.U32 R7, RZ, RZ, UR6 ;  /* 0x00000006ff077e24 */ /* 0x002fc8000f8e00ff */
[----:B------:R1:W2:Y:S03]  /*131b0*/  SYNCS.PHASECHK.TRANS64.TRYWAIT P2, [R7+URZ+0x19c30], R0 ;  /* 0x019c3000070075a7 */ /* 0x0002a6000804017f */
[----:B--2---:R-:W-:Y:S05]  /*131c0*/  @!P2 NANOSLEEP.SYNCS 0x989680 ;  /* 0x009896800000a95d */ /* 0x004fea0003900000 */
[----:B------:R-:W2:Y:S02]  /*131d0*/  @!P2 SYNCS.PHASECHK.TRANS64 P2, [R7+URZ+0x19c30], R0 ;  /* 0x019c30000700a5a7 */ /* 0x000ea4000804007f */
[----:B--2---:R-:W-:Y:S05]  /*131e0*/  @!P2 BRA `(.L_x_9184) ;  /* 0xfffffffc00eca947 */ /* 0x004fea000383ffff */
[----:B------:R-:W-:Y:S05]  /*131f0*/  BRA `(.L_x_9183) ;  /* 0xffffff68001c7947 */ /* 0x000fea000383ffff */
.L_x_9188:
[----:B-1----:R-:W-:-:S04]  /*13200*/  IMAD.U32 R7, RZ, RZ, UR11 ;  /* 0x0000000bff077e24 */ /* 0x002fc8000f8e00ff */
[----:B------:R1:W2:Y:S03]  /*13210*/  SYNCS.PHASECHK.TRANS64.TRYWAIT P2, [R7+URZ+0x19c50], R0 ;  /* 0x019c5000070075a7 */ /* 0x0002a6000804017f */
[----:B--2---:R-:W-:Y:S05]  /*13220*/  @!P2 NANOSLEEP.SYNCS 0x989680 ;  /* 0x009896800000a95d */ /* 0x004fea0003900000 */
[----:B------:R-:W2:Y:S02]  /*13230*/  @!P2 SYNCS.PHASECHK.TRANS64 P2, [R7+URZ+0x19c50], R0 ;  /* 0x019c50000700a5a7 */ /* 0x000ea4000804007f */
[----:B--2---:R-:W-:Y:S05]  /*13240*/  @!P2 BRA `(.L_x_9188) ;  /* 0xfffffffc00eca947 */ /* 0x004fea000383ffff */
[----:B------:R-:W-:Y:S05]  /*13250*/  BRA `(.L_x_9187) ;  /* 0xffffff68006c7947 */ /* 0x000fea000383ffff */
.L_x_9202:
[----:B-1----:R-:W-:-:S04]  /*13260*/  IMAD.U32 R6, RZ, RZ, UR14 ;  /* 0x0000000eff067e24 */ /* 0x002fc8000f8e00ff */
[----:B------:R1:W2:Y:S03]  /*13270*/  SYNCS.PHASECHK.TRANS64.TRYWAIT P1, [R6+URZ+0x19c50], R3 ;  /* 0x019c5003060075a7 */ /* 0x0002a6000802017f */
[----:B--2---:R-:W-:Y:S05]  /*13280*/  @!P1 NANOSLEEP.SYNCS 0x989680 ;  /* 0x009896800000995d */ /* 0x004fea0003900000 */
[----:B------:R-:W2:Y:S02]  /*13290*/  @!P1 SYNCS.PHASECHK.TRANS64 P1, [R6+URZ+0x19c50], R3 ;  /* 0x019c5003060095a7 */ /* 0x000ea4000802007f */
[----:B--2---:R-:W-:Y:S05]  /*132a0*/  @!P1 BRA `(.L_x_9202) ;  /* 0xfffffffc00ec9947 */ /* 0x004fea000383ffff */
[----:B------:R-:W-:Y:S05]  /*132b0*/  BRA `(.L_x_9201) ;  /* 0xffffff9000e07947 */ /* 0x000fea000383ffff */
.L_x_9234:
[----:B------:R-:W-:Y:S02]  /*132c0*/  IMAD.MOV.U32 R13, RZ, RZ, R20 ;  /* 0x000000ffff0d7224 */ /* 0x000fe400078e0014 */
[----:B------:R-:W-:Y:S02]  /*132d0*/  IMAD.MOV.U32 R12, RZ, RZ, RZ ;  /* 0x000000ffff0c7224 */ /* 0x000fe400078e00ff */
[----:B------:R-:W-:Y:S02]  /*132e0*/  IMAD.MOV.U32 R11, RZ, RZ, 0x1f ;  /* 0x0000001fff0b7424 */ /* 0x000fe400078e00ff */
[----:B------:R-:W-:-:S07]  /*132f0*/  IMAD.MOV.U32 R15, RZ, RZ, -0x1 ;  /* 0xffffffffff0f7424 */ /* 0x000fce00078e00ff */
[----:B------:R-:W-:Y:S05]  /*13300*/  WARPSYNC.COLLECTIVE R15, `(.L_x_9303) ;  /* 0x000000000f087348 */ /* 0x000fea0003c00000 */
[----:B------:R0:W1:Y:S02]  /*13310*/  SHFL.IDX P6, R14, R13, R12, R11 ;  /* 0x0000000c0d0e7389 */ /* 0x00006400000c000b */
[----:B01----:R-:W-:Y:S01]  /*13320*/  ENDCOLLECTIVE ;  /* 0x000000000000791b */ /* 0x003fe20003800000 */
.L_x_9303:
[----:B------:R-:W-:Y:S05]  /*13330*/  BRA `(.L_x_9304) ;  /* 0xffffffcc00447947 */ /* 0x000fea000383ffff */
.L_x_9236:
[----:B------:R-:W-:Y:S01]  /*13340*/  BSSY B0, `(.L_x_9305) ;  /* 0x0000006000007945 */ /* 0x000fe20003800000 */
[----:B------:R-:W-:-:S07]  /*13350*/  IMAD.MOV.U32 R15, RZ, RZ, -0x1 ;  /* 0xffffffffff0f7424 */ /* 0x000fce00078e00ff */
[----:B0-----:R-:W-:Y:S05]  /*13360*/  WARPSYNC.COLLECTIVE R15, `(.L_x_9306) ;  /* 0x000000000f0c7348 */ /* 0x001fea0003c00000 */
[----:B------:R-:W-:Y:S02]  /*13370*/  ELECT P6, UR62, PT ;  /* 0x00000000003e782f */ /* 0x000fe400038c0000 */
[----:B------:R-:W-:Y:S01]  /*13380*/  MOV R14, UR62 ;  /* 0x0000003e000e7c02 */ /* 0x000fe20008000f00 */
[----:B0-----:R-:W-:Y:S10]  /*13390*/  ENDCOLLECTIVE ;  /* 0x000000000000791b */ /* 0x001ff40003800000 */
.L_x_9306:
[----:B------:R-:W-:Y:S05]  /*133a0*/  BSYNC B0 ;  /* 0x0000000000007941 */ /* 0x000fea0003800000 */
.L_x_9305:
[----:B------:R-:W-:Y:S05]  /*133b0*/  BRA `(.L_x_9307) ;  /* 0xffffffcc004c7947 */ /* 0x000fea000383ffff */
.L_x_9238:
[----:B-1----:R1:W2:Y:S02]  /*133c0*/  SYNCS.PHASECHK.TRANS64.TRYWAIT P1, [R3+URZ+0x19c80], R2 ;  /* 0x019c8002030075a7 */ /* 0x0022a4000802017f */
[----:B--2---:R-:W-:Y:S05]  /*133d0*/  @!P1 NANOSLEEP.SYNCS 0x989680 ;  /* 0x009896800000995d */ /* 0x004fea0003900000 */
[----:B------:R-:W2:Y:S02]  /*133e0*/  @!P1 SYNCS.PHASECHK.TRANS64 P1, [R3+URZ+0x19c80], R2 ;  /* 0x019c8002030095a7 */ /* 0x000ea4000802007f */
[----:B--2---:R-:W-:Y:S05]  /*133f0*/  @!P1 BRA `(.L_x_9238) ;  /* 0xfffffffc00f09947 */ /* 0x004fea000383ffff */
[----:B------:R-:W-:Y:S05]  /*13400*/  BRA `(.L_x_9308) ;  /* 0xffffffcc00a47947 */ /* 0x000fea000383ffff */
.L_x_9240:
[----:B--2---:R2:W3:Y:S02]  /*13410*/  SYNCS.PHASECHK.TRANS64.TRYWAIT P1, [R3+URZ+0x19c40], R2 ;  /* 0x019c4002030075a7 */ /* 0x0044e4000802017f */
[----:B---3--:R-:W-:Y:S05]  /*13420*/  @!P1 NANOSLEEP.SYNCS 0x989680 ;  /* 0x009896800000995d */ /* 0x008fea0003900000 */
[----:B------:R-:W3:Y:S02]  /*13430*/  @!P1 SYNCS.PHASECHK.TRANS64 P1, [R3+URZ+0x19c40], R2 ;  /* 0x019c4002030095a7 */ /* 0x000ee4000802007f */
[----:B---3--:R-:W-:Y:S05]  /*13440*/  @!P1 BRA `(.L_x_9240) ;  /* 0xfffffffc00f09947 */ /* 0x008fea000383ffff */
[----:B------:R-:W-:Y:S05]  /*13450*/  BRA `(.L_x_9309) ;  /* 0xffffffd000287947 */ /* 0x000fea000383ffff */
.L_x_9244:
        /* <DEDUP_REMOVED lines=8> */
.L_x_9310:
[----:B------:R-:W-:Y:S02]  /*134e0*/  IMAD.MOV.U32 R13, RZ, RZ, R0 ;  /* 0x000000ffff0d7224 */ /* 0x000fe400078e0000 */
[----:B------:R-:W-:-:S07]  /*134f0*/  IMAD.MOV.U32 R2, RZ, RZ, R14 ;  /* 0x000000ffff027224 */ /* 0x000fce00078e000e */
[----:B------:R-:W-:Y:S05]  /*13500*/  WARPSYNC.COLLECTIVE R15, `(.L_x_9311) ;  /* 0x000000000f087348 */ /* 0x000fea0003c00000 */
[----:B------:R0:W1:Y:S02]  /*13510*/  SHFL.IDX P6, R14, R13, R12, R11 ;  /* 0x0000000c0d0e7389 */ /* 0x00006400000c000b */
[----:B01----:R-:W-:Y:S01]  /*13520*/  ENDCOLLECTIVE ;  /* 0x000000000000791b */ /* 0x003fe20003800000 */
.L_x_9311:
        /* <DEDUP_REMOVED lines=9> */
.L_x_9312:
        /* <DEDUP_REMOVED lines=10> */
.L_x_9313:
        /* <DEDUP_REMOVED lines=13> */
.L_x_9314:
[----:B------:R-:W-:-:S13]  /*13730*/  ISETP.GE.AND P4, PT, R2, R5, PT ;  /* 0x000000050200720c */ /* 0x000fda0003f86270 */
[----:B------:R-:W-:Y:S01]  /*13740*/  @!P4 IADD3 R0, P3, R20, R0, RZ ;  /* 0x000000001400c210 */ /* 0x000fe20007f7e0ff */
[----:B------:R-:W-:-:S04]  /*13750*/  IMAD.MOV.U32 R13, RZ, RZ, R8 ;  /* 0x000000ffff0d7224 */ /* 0x000fc800078e0008 */
[----:B------:R-:W-:-:S04]  /*13760*/  @!P4 IMAD.X R2, RZ, RZ, R4, P3 ;  /* 0x000000ffff02c224 */ /* 0x000fc800018e0604 */
[----:B------:R-:W-:Y:S02]  /*13770*/  @!P4 IMAD.MOV.U32 R3, RZ, RZ, R2 ;  /* 0x000000ffff03c224 */ /* 0x000fe400078e0002 */
[----:B------:R-:W-:Y:S02]  /*13780*/  @!P4 IMAD.MOV.U32 R2, RZ, RZ, R0 ;  /* 0x000000ffff02c224 */ /* 0x000fe400078e0000 */
[----:B------:R-:W-:-:S07]  /*13790*/  IMAD.MOV.U32 R7, RZ, RZ, R14 ;  /* 0x000000ffff077224 */ /* 0x000fce00078e000e */
[----:B------:R-:W-:Y:S05]  /*137a0*/  WARPSYNC.COLLECTIVE R15, `(.L_x_9315) ;  /* 0x000000000f087348 */ /* 0x000fea0003c00000 */
[----:B------:R0:W1:Y:S02]  /*137b0*/  SHFL.IDX P6, R14, R13, R12, R11 ;  /* 0x0000000c0d0e7389 */ /* 0x00006400000c000b */
[----:B01----:R-:W-:Y:S01]  /*137c0*/  ENDCOLLECTIVE ;  /* 0x000000000000791b */ /* 0x003fe20003800000 */
.L_x_9315:
[----:B------:R-:W-:Y:S01]  /*137d0*/  @!PT LDS RZ, [RZ] ;  /* 0x00000000fffff984 */ /* 0x000fe20000000800 */
[----:B------:R-:W-:Y:S01]  /*137e0*/  @!PT LDS RZ, [RZ] ;  /* 0x00000000fffff984 */ /* 0x000fe20000000800 */
[----:B------:R-:W-:Y:S01]  /*137f0*/  @!PT LDS RZ, [RZ] ;  /* 0x00000000fffff984 */ /* 0x000fe20000000800 */
[----:B------:R0:W-:Y:S04]  /*13800*/  @!P4 LDGSTS.E.BYPASS.LTC128B.128 [R10+0xf800], desc[UR46][R2.64], !P0 ;  /* 0x0f800000020acfae */ /* 0x0001e8000c101d6e */
[----:B------:R0:W-:Y:S04]  /*13810*/  @!P4 LDGSTS.E.BYPASS.LTC128B.128 [R10+0x11000], desc[UR46][R2.64+0x20], !P1 ;  /* 0x11000020020acfae */ /* 0x0001e8000c901d6e */
[----:B------:R0:W-:Y:S01]  /*13820*/  @!P4 LDGSTS.E.BYPASS.LTC128B.128 [R10+0x12800], desc[UR46][R2.64+0x40], !P2 ;  /* 0x12800040020acfae */ /* 0x0001e2000d101d6e */
[----:B------:R-:W-:Y:S05]  /*13830*/  BRA `(.L_x_9316) ;  /* 0xffffffd400dc7947 */ /* 0x000fea000383ffff */
.L_x_9249:
[----:B0-----:R0:W1:Y:S02]  /*13840*/  SYNCS.PHASECHK.TRANS64.TRYWAIT P0, [R16+URZ+0x19c20], R3 ;  /* 0x019c2003100075a7 */ /* 0x001064000800017f */
[----:B-1----:R-:W-:Y:S05]  /*13850*/  @!P0 NANOSLEEP.SYNCS 0x989680 ;  /* 0x009896800000895d */ /* 0x002fea0003900000 */
[----:B------:R-:W1:Y:S02]  /*13860*/  @!P0 SYNCS.PHASECHK.TRANS64 P0, [R16+URZ+0x19c20], R3 ;  /* 0x019c2003100085a7 */ /* 0x000e64000800007f */
[----:B-1----:R-:W-:Y:S05]  /*13870*/  @!P0 BRA `(.L_x_9249) ;  /* 0xfffffffc00f08947 */ /* 0x002fea000383ffff */
[----:B------:R-:W-:Y:S05]  /*13880*/  BRA `(.L_x_9317) ;  /* 0xffffffd8004c7947 */ /* 0x000fea000383ffff */
.L_x_9255:
[----:B0-----:R0:W1:Y:S02]  /*13890*/  SYNCS.PHASECHK.TRANS64.TRYWAIT P0, [R6+URZ+0x19c80], R4 ;  /* 0x019c8004060075a7 */ /* 0x001064000800017f */
[----:B-1----:R-:W-:Y:S05]  /*138a0*/  @!P0 NANOSLEEP.SYNCS 0x989680 ;  /* 0x009896800000895d */ /* 0x002fea0003900000 */
[----:B------:R-:W1:Y:S02]  /*138b0*/  @!P0 SYNCS.PHASECHK.TRANS64 P0, [R6+URZ+0x19c80], R4 ;  /* 0x019c8004060085a7 */ /* 0x000e64000800007f */
[----:B-1----:R-:W-:Y:S05]  /*138c0*/  @!P0 BRA `(.L_x_9255) ;  /* 0xfffffffc00f08947 */ /* 0x002fea000383ffff */
[----:B------:R-:W-:Y:S05]  /*138d0*/  BRA `(.L_x_9318) ;  /* 0xffffffd800f07947 */ /* 0x000fea000383ffff */
.L_x_9262:
[----:B-1----:R1:W2:Y:S02]  /*138e0*/  SYNCS.PHASECHK.TRANS64.TRYWAIT P0, [R6+URZ+0x19c40], R4 ;  /* 0x019c4004060075a7 */ /* 0x0022a4000800017f */
[----:B--2---:R-:W-:Y:S05]  /*138f0*/  @!P0 NANOSLEEP.SYNCS 0x989680 ;  /* 0x009896800000895d */ /* 0x004fea0003900000 */
[----:B------:R-:W2:Y:S02]  /*13900*/  @!P0 SYNCS.PHASECHK.TRANS64 P0, [R6+URZ+0x19c40], R4 ;  /* 0x019c4004060085a7 */ /* 0x000ea4000800007f */
[----:B--2---:R-:W-:Y:S05]  /*13910*/  @!P0 BRA `(.L_x_9262) ;  /* 0xfffffffc00f08947 */ /* 0x004fea000383ffff */
[----:B------:R-:W-:Y:S05]  /*13920*/  BRA `(.L_x_9319) ;  /* 0xffffffdc00e87947 */ /* 0x000fea000383ffff */
.L_x_9270:
[----:B0-----:R0:W1:Y:S02]  /*13930*/  SYNCS.PHASECHK.TRANS64.TRYWAIT P1, [R3+URZ+0x19c70], R4 ;  /* 0x019c7004030075a7 */ /* 0x001064000802017f */
[----:B-1----:R-:W-:Y:S05]  /*13940*/  @!P1 NANOSLEEP.SYNCS 0x989680 ;  /* 0x009896800000995d */ /* 0x002fea0003900000 */
[----:B------:R-:W1:Y:S02]  /*13950*/  @!P1 SYNCS.PHASECHK.TRANS64 P1, [R3+URZ+0x19c70], R4 ;  /* 0x019c7004030095a7 */ /* 0x000e64000802007f */
[----:B-1----:R-:W-:Y:S05]  /*13960*/  @!P1 BRA `(.L_x_9270) ;  /* 0xfffffffc00f09947 */ /* 0x002fea000383ffff */
[----:B------:R-:W-:Y:S05]  /*13970*/  BRA `(.L_x_9320) ;  /* 0xffffffe000fc7947 */ /* 0x000fea000383ffff */
.L_x_9272:
[----:B0-----:R0:W1:Y:S02]  /*13980*/  SYNCS.PHASECHK.TRANS64.TRYWAIT P1, [R3+URZ+0x19c60], R4 ;  /* 0x019c6004030075a7 */ /* 0x001064000802017f */
[----:B-1----:R-:W-:Y:S05]  /*13990*/  @!P1 NANOSLEEP.SYNCS 0x989680 ;  /* 0x009896800000995d */ /* 0x002fea0003900000 */
[----:B------:R-:W1:Y:S02]  /*139a0*/  @!P1 SYNCS.PHASECHK.TRANS64 P1, [R3+URZ+0x19c60], R4 ;  /* 0x019c6004030095a7 */ /* 0x000e64000802007f */
[----:B-1----:R-:W-:Y:S05]  /*139b0*/  @!P1 BRA `(.L_x_9272) ;  /* 0xfffffffc00f09947 */ /* 0x002fea000383ffff */
[----:B------:R-:W-:Y:S05]  /*139c0*/  BRA `(.L_x_9321) ;  /* 0xffffffe400047947 */ /* 0x000fea000383ffff */
.L_x_9279:
[----:B0-----:R0:W1:Y:S02]  /*139d0*/  SYNCS.PHASECHK.TRANS64.TRYWAIT P1, [R0+URZ+0x19c70], R3 ;  /* 0x019c7003000075a7 */ /* 0x001064000802017f */
[----:B-1----:R-:W-:Y:S05]  /*139e0*/  @!P1 NANOSLEEP.SYNCS 0x989680 ;  /* 0x009896800000995d */ /* 0x002fea0003900000 */
[----:B------:R-:W1:Y:S02]  /*139f0*/  @!P1 SYNCS.PHASECHK.TRANS64 P1, [R0+URZ+0x19c70], R3 ;  /* 0x019c7003000095a7 */ /* 0x000e64000802007f */
[----:B-1----:R-:W-:Y:S05]  /*13a00*/  @!P1 BRA `(.L_x_9279) ;  /* 0xfffffffc00f09947 */ /* 0x002fea000383ffff */
[----:B------:R-:W-:Y:S05]  /*13a10*/  BRA `(.L_x_9322) ;  /* 0xffffffe800a47947 */ /* 0x000fea000383ffff */
.L_x_9281:
[----:B0-----:R0:W1:Y:S02]  /*13a20*/  SYNCS.PHASECHK.TRANS64.TRYWAIT P1, [R0+URZ+0x19c60], R3 ;  /* 0x019c6003000075a7 */ /* 0x001064000802017f */
[----:B-1----:R-:W-:Y:S05]  /*13a30*/  @!P1 NANOSLEEP.SYNCS 0x989680 ;  /* 0x009896800000995d */ /* 0x002fea0003900000 */
[----:B------:R-:W1:Y:S02]  /*13a40*/  @!P1 SYNCS.PHASECHK.TRANS64 P1, [R0+URZ+0x19c60], R3 ;  /* 0x019c6003000095a7 */ /* 0x000e64000802007f */
[----:B-1----:R-:W-:Y:S05]  /*13a50*/  @!P1 BRA `(.L_x_9281) ;  /* 0xfffffffc00f09947 */ /* 0x002fea000383ffff */
[----:B------:R-:W-:Y:S05]  /*13a60*/  BRA `(.L_x_9323) ;  /* 0xffffffe800a87947 */ /* 0x000fea000383ffff */
.L_x_9287:
[----:B-1----:R1:W2:Y:S02]  /*13a70*/  SYNCS.PHASECHK.TRANS64.TRYWAIT P0, [R6+URZ+0x19c20], R0 ;  /* 0x019c2000060075a7 */ /* 0x0022a4000800017f */
[----:B--2---:R-:W-:Y:S05]  /*13a80*/  @!P0 NANOSLEEP.SYNCS 0x989680 ;  /* 0x009896800000895d */ /* 0x004fea0003900000 */
[----:B------:R-:W2:Y:S02]  /*13a90*/  @!P0 SYNCS.PHASECHK.TRANS64 P0, [R6+URZ+0x19c20], R0 ;  /* 0x019c2000060085a7 */ /* 0x000ea4000800007f */
[----:B--2---:R-:W-:Y:S05]  /*13aa0*/  @!P0 BRA `(.L_x_9287) ;  /* 0xfffffffc00f08947 */ /* 0x004fea000383ffff */
[----:B------:R-:W-:Y:S05]  /*13ab0*/  BRA `(.L_x_9324) ;  /* 0xfffffff000587947 */ /* 0x000fea000383ffff */
.L_x_9288:
[----:B------:R-:W2:Y:S01]  /*13ac0*/  S2R R2, SR_TID.X ;  /* 0x0000000000027919 */ /* 0x000ea20000002100 */
[----:B------:R-:W-:Y:S01]  /*13ad0*/  BSSY B0, `(.L_x_9325) ;  /* 0x000000a000007945 */ /* 0x000fe20003800000 */
[----:B------:R-:W-:Y:S02]  /*13ae0*/  IMAD.MOV.U32 R12, RZ, RZ, RZ ;  /* 0x000000ffff0c7224 */ /* 0x000fe400078e00ff */
[----:B0-----:R-:W-:Y:S02]  /*13af0*/  IMAD.MOV.U32 R11, RZ, RZ, 0x1f ;  /* 0x0000001fff0b7424 */ /* 0x001fe400078e00ff */
[----:B------:R-:W-:Y:S01]  /*13b00*/  IMAD.MOV.U32 R15, RZ, RZ, -0x1 ;  /* 0xffffffffff0f7424 */ /* 0x000fe200078e00ff */
[----:B--2---:R-:W-:-:S04]  /*13b10*/  SHF.R.U32.HI R2, RZ, 0x5, R2 ;  /* 0x00000005ff027819 */ /* 0x004fc80000011602 */
[----:B------:R-:W-:-:S05]  /*13b20*/  LOP3.LUT R2, R2, 0x3, RZ, 0xc0, !PT ;  /* 0x0000000302027812 */ /* 0x000fca00078ec0ff */
[----:B------:R-:W-:-:S07]  /*13b30*/  IMAD.MOV.U32 R13, RZ, RZ, R2 ;  /* 0x000000ffff0d7224 */ /* 0x000fce00078e0002 */
[----:B-1----:R-:W-:Y:S05]  /*13b40*/  WARPSYNC.COLLECTIVE R15, `(.L_x_9326) ;  /* 0x000000000f087348 */ /* 0x002fea0003c00000 */
[----:B------:R0:W2:Y:S02]  /*13b50*/  SHFL.IDX P6, R14, R13, R12, R11 ;  /* 0x0000000c0d0e7389 */ /* 0x0000a400000c000b */
[----:B012---:R-:W-:Y:S01]  /*13b60*/  ENDCOLLECTIVE ;  /* 0x000000000000791b */ /* 0x007fe20003800000 */
.L_x_9326:
[----:B------:R-:W-:Y:S05]  /*13b70*/  BSYNC B0 ;  /* 0x0000000000007941 */ /* 0x000fea0003800000 */
.L_x_9325:
[----:B------:R-:W-:Y:S05]  /*13b80*/  BRA `(.L_x_9327) ;  /* 0xfffffff000407947 */ /* 0x000fea000383ffff */
.L_x_9291:
[----:B------:R-:W-:Y:S01]  /*13b90*/  BSSY B1, `(.L_x_9328) ;  /* 0x0000006000017945 */ /* 0x000fe20003800000 */
[----:B------:R-:W-:-:S07]  /*13ba0*/  IMAD.MOV.U32 R15, RZ, RZ, -0x1 ;  /* 0xffffffffff0f7424 */ /* 0x000fce00078e00ff */
[----:B01----:R-:W-:Y:S05]  /*13bb0*/  WARPSYNC.COLLECTIVE R15, `(.L_x_9329) ;  /* 0x000000000f0c7348 */ /* 0x003fea0003c00000 */
[----:B------:R-:W-:Y:S02]  /*13bc0*/  ELECT P6, UR62, PT ;  /* 0x00000000003e782f */ /* 0x000fe400038c0000 */
[----:B------:R-:W-:Y:S01]  /*13bd0*/  MOV R14, UR62 ;  /* 0x0000003e000e7c02 */ /* 0x000fe20008000f00 */
[----:B01----:R-:W-:Y:S10]  /*13be0*/  ENDCOLLECTIVE ;  /* 0x000000000000791b */ /* 0x003ff40003800000 */
.L_x_9329:
[----:B------:R-:W-:Y:S05]  /*13bf0*/  BSYNC B1 ;  /* 0x0000000000017941 */ /* 0x000fea0003800000 */
.L_x_9328:
[----:B------:R-:W-:Y:S05]  /*13c00*/  BRA `(.L_x_9330) ;  /* 0xfffffff000387947 */ /* 0x000fea000383ffff */
.L_x_9293:
[----:B0-----:R0:W1:Y:S02]  /*13c10*/  SYNCS.PHASECHK.TRANS64.TRYWAIT P1, [R5+URZ], R4 ;  /* 0x00000004050075a7 */ /* 0x001064000802017f */
[----:B-1----:R-:W-:Y:S05]  /*13c20*/  @!P1 NANOSLEEP.SYNCS 0x989680 ;  /* 0x009896800000995d */ /* 0x002fea0003900000 */
[----:B------:R-:W1:Y:S02]  /*13c30*/  @!P1 SYNCS.PHASECHK.TRANS64 P1, [R5+URZ], R4 ;  /* 0x00000004050095a7 */ /* 0x000e64000802007f */
[----:B-1----:R-:W-:Y:S05]  /*13c40*/  @!P1 BRA `(.L_x_9293) ;  /* 0xfffffffc00f09947 */ /* 0x002fea000383ffff */
[----:B------:R-:W-:Y:S05]  /*13c50*/  BRA `(.L_x_9331) ;  /* 0xfffffff0006c7947 */ /* 0x000fea000383ffff */
.L_x_9294:
[----:B-1----:R1:W2:Y:S02]  /*13c60*/  SYNCS.PHASECHK.TRANS64.TRYWAIT P1, [R9+URZ], R0 ;  /* 0x00000000090075a7 */ /* 0x0022a4000802017f */
[----:B--2---:R-:W-:Y:S05]  /*13c70*/  @!P1 NANOSLEEP.SYNCS 0x989680 ;  /* 0x009896800000995d */ /* 0x004fea0003900000 */
[----:B------:R-:W2:Y:S02]  /*13c80*/  @!P1 SYNCS.PHASECHK.TRANS64 P1, [R9+URZ], R0 ;  /* 0x00000000090095a7 */ /* 0x000ea4000802007f */
[----:B--2---:R-:W-:Y:S05]  /*13c90*/  @!P1 BRA `(.L_x_9294) ;  /* 0xfffffffc00f09947 */ /* 0x004fea000383ffff */
[----:B------:R-:W-:Y:S05]  /*13ca0*/  BRA `(.L_x_9332) ;  /* 0xfffffff000607947 */ /* 0x000fea000383ffff */
.L_x_9296:
[----:B--2---:R2:W3:Y:S02]  /*13cb0*/  SYNCS.PHASECHK.TRANS64.TRYWAIT P1, [R19+URZ+0x19c60], R4 ;  /* 0x019c6004130075a7 */ /* 0x0044e4000802017f */
[----:B---3--:R-:W-:Y:S05]  /*13cc0*/  @!P1 NANOSLEEP.SYNCS 0x989680 ;  /* 0x009896800000995d */ /* 0x008fea0003900000 */
[----:B------:R-:W3:Y:S02]  /*13cd0*/  @!P1 SYNCS.PHASECHK.TRANS64 P1, [R19+URZ+0x19c60], R4 ;  /* 0x019c6004130095a7 */ /* 0x000ee4000802007f */
[----:B---3--:R-:W-:Y:S05]  /*13ce0*/  @!P1 BRA `(.L_x_9296) ;  /* 0xfffffffc00f09947 */ /* 0x008fea000383ffff */
[----:B------:R-:W-:Y:S05]  /*13cf0*/  BRA `(.L_x_9333) ;  /* 0xfffffff000607947 */ /* 0x000fea000383ffff */
.L_x_9298:
[----:B---3--:R3:W4:Y:S02]  /*13d00*/  SYNCS.PHASECHK.TRANS64.TRYWAIT P1, [R7+URZ+0x19c60], R0 ;  /* 0x019c6000070075a7 */ /* 0x008724000802017f */
[----:B----4-:R-:W-:Y:S05]  /*13d10*/  @!P1 NANOSLEEP.SYNCS 0x989680 ;  /* 0x009896800000995d */ /* 0x010fea0003900000 */
[----:B------:R-:W4:Y:S02]  /*13d20*/  @!P1 SYNCS.PHASECHK.TRANS64 P1, [R7+URZ+0x19c60], R0 ;  /* 0x019c6000070095a7 */ /* 0x000f24000802007f */
[----:B----4-:R-:W-:Y:S05]  /*13d30*/  @!P1 BRA `(.L_x_9298) ;  /* 0xfffffffc00f09947 */ /* 0x010fea000383ffff */
[----:B------:R-:W-:Y:S05]  /*13d40*/  BRA `(.L_x_9334) ;  /* 0xfffffff000607947 */ /* 0x000fea000383ffff */
.L_x_9300:
[----:B----4-:R4:W0:Y:S02]  /*13d50*/  SYNCS.PHASECHK.TRANS64.TRYWAIT P0, [R19+URZ+0x19c80], R4 ;  /* 0x019c8004130075a7 */ /* 0x010824000800017f */
[----:B0-----:R-:W-:Y:S05]  /*13d60*/  @!P0 NANOSLEEP.SYNCS 0x989680 ;  /* 0x009896800000895d */ /* 0x001fea0003900000 */
[----:B------:R-:W0:Y:S02]  /*13d70*/  @!P0 SYNCS.PHASECHK.TRANS64 P0, [R19+URZ+0x19c80], R4 ;  /* 0x019c8004130085a7 */ /* 0x000e24000800007f */
[----:B0-----:R-:W-:Y:S05]  /*13d80*/  @!P0 BRA `(.L_x_9300) ;  /* 0xfffffffc00f08947 */ /* 0x001fea000383ffff */
[----:B------:R-:W-:Y:S05]  /*13d90*/  BRA `(.L_x_9301) ;  /* 0xfffffff0005c7947 */ /* 0x000fea000383ffff */
.L_x_9335:
        /* <DEDUP_REMOVED lines=14> */
.L_x_12982:


//--------------------- .text._ZN7cutlass13device_kernelIN5flash11enable_sm90INS1_16FlashAttnFwdSm90INS1_25CollectiveMainloopFwdSm90ILi2EN4cute5tupleIJNS5_1CILi1EEES8_S8_EEENS6_IJNS7_ILi192EEENS7_ILi128EEENS7_ILi96EEEEEELi96ENS_12float_e4m3_tEfNS_4arch4Sm90ELb0ELb1ELb0ELb1ELb0ELb0ELb0ELb1ELb1ELb1ELb0ELb0EEENS1_21CollectiveEpilogueFwdINS6_IJSA_SC_SB_EEES9_NS_10bfloat16_tESG_Li384ELb1ELb1ELb0ELb1EEENS1_36VarlenDynamicPersistentTileSchedulerILi192ELi128ELi384ELi128ELb0ELb1ELb1ELb1ELb0ELb1EEEEEEEEEvNT_6ParamsE --------------------------
	.section	.text._ZN7cutlass13device_kernelIN5flash11enable_sm90INS1_16FlashAttnFwdSm90INS1_25CollectiveMainloopFwdSm90ILi2EN4cute5tupleIJNS5_1CILi1EEES8_S8_EEENS6_IJNS7_ILi192EEENS7_ILi128EEENS7_ILi96EEEEEELi96ENS_12float_e4m3_tEfNS_4arch4Sm90ELb0ELb1ELb0ELb1ELb0ELb0ELb0ELb1ELb1ELb1ELb0ELb0EEENS1_21CollectiveEpilogueFwdINS6_IJSA_SC_SB_EEES9_NS_10bfloat16_tESG_Li384ELb1ELb1ELb0ELb1EEENS1_36VarlenDynamicPersistentTileSchedulerILi192ELi128ELi384ELi128ELb0ELb1ELb1ELb1ELb0ELb1EEEEEEEEEvNT_6ParamsE,"ax",@progbits
	.align	128
.text._ZN7cutlass13device_kernelIN5flash11enable_sm90INS1_16FlashAttnFwdSm90INS1_25CollectiveMainloopFwdSm90ILi2EN4cute5tupleIJNS5_1CILi1EEES8_S8_EEENS6_IJNS7_ILi192EEENS7_ILi128EEENS7_ILi96EEEEEELi96ENS_12float_e4m3_tEfNS_4arch4Sm90ELb0ELb1ELb0ELb1ELb0ELb0ELb0ELb1ELb1ELb1ELb0ELb0EEENS1_21CollectiveEpilogueFwdINS6_IJSA_SC_SB_EEES9_NS_10bfloat16_tESG_Li384ELb1ELb1ELb0ELb1EEENS1_36VarlenDynamicPersistentTileSchedulerILi192ELi128ELi384ELi128ELb0ELb1ELb1ELb1ELb0ELb1EEEEEEEEEvNT_6ParamsE:
        .type           _ZN7cutlass13device_kernelIN5flash11enable_sm90INS1_16FlashAttnFwdSm90INS1_25CollectiveMainloopFwdSm90ILi2EN4cute5tupleIJNS5_1CILi1EEES8_S8_EEENS6_IJNS7_ILi192EEENS7_ILi128EEENS7_ILi96EEEEEELi96ENS_12float_e4m3_tEfNS_4arch4Sm90ELb0ELb1ELb0ELb1ELb0ELb0ELb0ELb1ELb1ELb1ELb0ELb0EEENS1_21CollectiveEpilogueFwdINS6_IJSA_SC_SB_EEES9_NS_10bfloat16_tESG_Li384ELb1ELb1ELb0ELb1EEENS1_36VarlenDynamicPersistentTileSchedulerILi192ELi128ELi384ELi128ELb0ELb1ELb1ELb1ELb0ELb1EEEEEEEEEvNT_6ParamsE,@function
        .size           _ZN7cutlass13device_kernelIN5flash11enable_sm90INS1_16FlashAttnFwdSm90INS1_25CollectiveMainloopFwdSm90ILi2EN4cute5tupleIJNS5_1CILi1EEES8_S8_EEENS6_IJNS7_ILi192EEENS7_ILi128EEENS7_ILi96EEEEEELi96ENS_12float_e4m3_tEfNS_4arch4Sm90ELb0ELb1ELb0ELb1ELb0ELb0ELb0ELb1ELb1ELb1ELb0ELb0EEENS1_21CollectiveEpilogueFwdINS6_IJSA_SC_SB_EEES9_NS_10bfloat16_tESG_Li384ELb1ELb1ELb0ELb1EEENS1_36VarlenDynamicPersistentTileSchedulerILi192ELi128ELi384ELi128ELb0ELb1ELb1ELb1ELb0ELb1EEEEEEEEEvNT_6ParamsE,(.L_x_12983 - _ZN7cutlass13device_kernelIN5flash11enable_sm90INS1_16FlashAttnFwdSm90INS1_25CollectiveMainloopFwdSm90ILi2EN4cute5tupleIJNS5_1CILi1EEES8_S8_EEENS6_IJNS7_ILi192EEENS7_ILi128EEENS7_ILi96EEEEEELi96ENS_12float_e4m3_tEfNS_4arch4Sm90ELb0ELb1ELb0ELb1ELb0ELb0ELb0ELb1ELb1ELb1ELb0ELb0EEENS1_21CollectiveEpilogueFwdINS6_IJSA_SC_SB_EEES9_NS_10bfloat16_tESG_Li384ELb1ELb1ELb0ELb1EEENS1_36VarlenDynamicPersistentTileSchedulerILi192ELi128ELi384ELi128ELb0ELb1ELb1ELb1ELb0ELb1EEEEEEEEEvNT_6ParamsE)
        .other          _ZN7cutlass13device_kernelIN5flash11enable_sm90INS1_16FlashAttnFwdSm90INS1_25CollectiveMainloopFwdSm90ILi2EN4cute5tupleIJNS5_1CILi1EEES8_S8_EEENS6_IJNS7_ILi192EEENS7_ILi128EEENS7_ILi96EEEEEELi96ENS_12float_e4m3_tEfNS_4arch4Sm90ELb0ELb1ELb0ELb1ELb0ELb0ELb0ELb1ELb1ELb1ELb0ELb0EEENS1_21CollectiveEpilogueFwdINS6_IJSA_SC_SB_EEES9_NS_10bfloat16_tESG_Li384ELb1ELb1ELb0ELb1EEENS1_36VarlenDynamicPersistentTileSchedulerILi192ELi128ELi384ELi128ELb0ELb1ELb1ELb1ELb0ELb1EEEEEEEEEvNT_6ParamsE,@"STO_CUDA_ENTRY STV_DEFAULT"
_ZN7cutlass13device_kernelIN5flash11enable_sm90INS1_16FlashAttnFwdSm90INS1_25CollectiveMainloopFwdSm90ILi2EN4cute5tupleIJNS5_1CILi1EEES8_S8_EEENS6_IJNS7_ILi192EEENS7_ILi128EEENS7_ILi96EEEEEELi96ENS_12float_e4m3_tEfNS_4arch4Sm90ELb0ELb1ELb0ELb1ELb0ELb0ELb0ELb1ELb1ELb1ELb0ELb0EEENS1_21CollectiveEpilogueFwdINS6_IJSA_SC_SB_EEES9_NS_10bfloat16_tESG_Li384ELb1ELb1ELb0ELb1EEENS1_36VarlenDynamicPersistentTileSchedulerILi192ELi128ELi384ELi128ELb0ELb1ELb1ELb1ELb0ELb1EEEEEEEEEvNT_6ParamsE:
        /* <DEDUP_REMOVED lines=18> */
.L_x_9337:
[----:B------:R-:W-:Y:S05]  /*0120*/  BSYNC B0 ;  /* 0x0000000000007941 */ /* 0x000fea0003800000 */
.L_x_9336:
        /* <DEDUP_REMOVED lines=41> */
.L_x_9338:
        /* <DEDUP_REMOVED lines=22> */
.L_x_9339:
        /* <DEDUP_REMOVED lines=18> */
.L_x_9340:
        /* <DEDUP_REMOVED lines=22> */
.L_x_9341:
        /* <DEDUP_REMOVED lines=22> */
.L_x_9342:
[----:B------:R-:W-:Y:S01]  /*0900*/  PLOP3.LUT P0, PT, PT, PT, UP0, 0x80, 0x0 ;  /* 0x000000000000781c */ /* 0x000fe20003f0f008 */
[----:B------:R-:W-:Y:S01]  /*0910*/  UMOV UR38, 0x1 ;  /* 0x0000000100267882 */ /* 0x000fe20000000000 */
[----:B------:R-:W-:Y:S01]  /*0920*/  NOP ;  /* 0x0000000000007918 */ /* 0x000fe20000000000 */
[----:B------:R-:W-:Y:S01]  /*0930*/  USEL UR38, UR38, 0x2, !UP0 ;  /* 0x0000000226267887 */ /* 0x000fe2000c000000 */
[----:B------:R-:W-:Y:S01]  /*0940*/  ULDC.64 UR50, c[0x0][0x208] ;  /* 0x0000820000327ab9 */ /* 0x000fe20000000a00 */
[----:B012-4-:R-:W-:Y:S08]  /*0950*/  BAR.SYNC.DEFER_BLOCKING 0x0 ;  /* 0x0000000000007b1d */ /* 0x017ff00000010000 */
[----:B------:R-:W-:Y:S05]  /*0960*/  @!P0 BRA `(.L_x_9343) ;  /* 0x000000e8001c8947 */ /* 0x000fea0003800000 */
.L_x_9344:
        /* <DEDUP_REMOVED lines=19> */
[----:B------:R-:W-:Y:S01]  /*0aa0*/  R2UR UR48, R11 ;  /* 0x000000000b3072ca */ /* 0x000fe200000e0000 */
        /* <DEDUP_REMOVED lines=49> */
.L_x_9440:
        /* <DEDUP_REMOVED lines=12> */
[----:B01-34-:R-:W-:Y:S02]  /*0e80*/  IMAD.U32 R2, RZ, RZ, UR6 ;  /* 0x00000006ff027e24 */ /* 0x01bfe4000f8e00ff */
[----:B------:R-:W-:Y:S01]  /*0e90*/  IMAD.U32 R3, RZ, RZ, UR7 ;  /* 0x00000007ff037e24 */ /* 0x000fe2000f8e00ff */
[----:B------:R-:W-:-:S04]  /*0ea0*/  @UP1 UIMAD.WIDE UR6, UR48, 0x4, UR8 ;  /* 0x00000004300618a5 */ /* 0x000fc8000f8e0208 */
[----:B--2---:R-:W2:Y:S02]  /*0eb0*/  @P0 LDG.E R2, desc[UR50][R2.64] ;  /* 0x0000003202020981 */ /* 0x004ea4000c1e1900 */
[----:B-----5:R-:W-:Y:S02]  /*0ec0*/  IMAD.U32 R4, RZ, RZ, UR6 ;  /* 0x00000006ff047e24 */ /* 0x020fe4000f8e00ff */
[----:B------:R-:W-:Y:S01]  /*0ed0*/  IMAD.U32 R5, RZ, RZ, UR7 ;  /* 0x00000007ff057e24 */ /* 0x000fe2000f8e00ff */
[----:B------:R-:W-:-:S04]  /*0ee0*/  ULDC.64 UR6, c[0x0][0x418] ;  /* 0x0001060000067ab9 */ /* 0x000fc80000000a00 */
[----:B------:R-:W3:Y:S01]  /*0ef0*/  @P2 LDG.E R4, desc[UR50][R4.64] ;  /* 0x0000003204042981 */ /* 0x000ee2000c1e1900 */
        /* <DEDUP_REMOVED lines=26> */
.L_x_9345:
        /* <DEDUP_REMOVED lines=10> */
.L_x_9346:
        /* <DEDUP_REMOVED lines=13> */
.L_x_9347:
        /* <DEDUP_REMOVED lines=42> */
[----:B------:R-:W-:Y:S01]  /*14b0*/  UIMAD UR41, UR5, 0xc0, URZ ;  /* 0x000000c0052978a4 */ /* 0x000fe2000f8e023f */
        /* <DEDUP_REMOVED lines=32> */
.L_x_9349:
[----:B------:R-:W-:-:S11]  /*16c0*/  UISETP.NE.AND UP0, UPT, UR5, 0x1, UPT ;  /* 0x000000010500788c */ /* 0x000fd6000bf05270 */
[----:B------:R-:W-:Y:S02]  /*16d0*/  @UP0 ULDC.64 UR8, c[0x0][0x9e8] ;  /* 0x00027a0000080ab9 */ /* 0x000fe40000000a00 */
[----:B------:R-:W-:-:S04]  /*16e0*/  UIMAD.WIDE.U32 UR6, UR4, UR8, URZ ;  /* 0x00000008040672a5 */ /* 0x000fc8000f8e003f */
[----:B------:R-:W-:-:S12]  /*16f0*/  @UP0 USHF.R.U32.HI UR4, URZ, UR9, UR7 ;  /* 0x000000093f040299 */ /* 0x000fd80008011607 */
.L_x_9350:
[----:B------:R-:W-:-:S06]  /*1700*/  UIMAD UR4, UR4, UR5, UR5 ;  /* 0x00000005040472a4 */ /* 0x000fcc000f8e0205 */
[----:B------:R-:W-:-:S07]  /*1710*/  VIMNMX R0, R0, UR4, PT ;  /* 0x0000000400007c48 */ /* 0x000fce000bfe0100 */
.L_x_9348:
        /* <DEDUP_REMOVED lines=29> */
.L_x_9352:
[----:B------:R-:W-:-:S11]  /*18f0*/  UISETP.NE.AND UP0, UPT, UR5, 0x1, UPT ;  /* 0x000000010500788c */ /* 0x000fd6000bf05270 */
[----:B------:R-:W-:Y:S02]  /*1900*/  @UP0 ULDC.64 UR10, c[0x0][0x9e8] ;  /* 0x00027a00000a0ab9 */ /* 0x000fe40000000a00 */
[----:B------:R-:W-:-:S04]  /*1910*/  UIMAD.WIDE.U32 UR6, UR4, UR10, URZ ;  /* 0x0000000a040672a5 */ /* 0x000fc8000f8e003f */
[----:B------:R-:W-:-:S12]  /*1920*/  @UP0 USHF.R.U32.HI UR4, URZ, UR11, UR7 ;  /* 0x0000000b3f040299 */ /* 0x000fd80008011607 */
.L_x_9353:
[----:B------:R-:W-:-:S04]  /*1930*/  UIMAD UR4, UR4, UR5, URZ ;  /* 0x00000005040472a4 */ /* 0x000fc8000f8e023f */
[----:B------:R-:W-:-:S04]  /*1940*/  UISETP.LT.AND UP0, UPT, UR9, UR4, UPT ;  /* 0x000000040900728c */ /* 0x000fc8000bf01270 */
[----:B------:R-:W-:-:S12]  /*1950*/  USEL UR9, UR9, UR4, !UP0 ;  /* 0x0000000409097287 */ /* 0x000fd8000c000000 */
.L_x_9351:
[----:B------:R-:W-:Y:S01]  /*1960*/  USHF.R.S32.HI UR4, URZ, 0x1f, UR9 ;  /* 0x0000001f3f047899 */ /* 0x000fe20008011409 */
[----:B------:R-:W-:Y:S01]  /*1970*/  PLOP3.LUT P0, PT, PT, PT, PT, 0x80, 0x0 ;  /* 0x000000000000781c */ /* 0x000fe20003f0f070 */
[----:B------:R-:W-:Y:S01]  /*1980*/  IMAD.MOV.U32 R3, RZ, RZ, RZ ;  /* 0x000000ffff037224 */ /* 0x000fe200078e00ff */
        /* <DEDUP_REMOVED lines=62> */
.L_x_9355:
        /* <DEDUP_REMOVED lines=9> */
.L_x_9546:
[----:B------:R-:W-:Y:S05]  /*1e00*/  @!P0 BRA `(.L_x_9357) ;  /* 0x0000000000048947 */ /* 0x000fea0003800000 */
[----:B------:R-:W-:Y:S01]  /*1e10*/  BPT.TRAP 0x1 ;  /* 0x000000040000795c */ /* 0x000fe20000300000 */
.L_x_9357:
[----:B------:R-:W-:Y:S02]  /*1e20*/  IMAD.U32 R5, RZ, RZ, UR52 ;  /* 0x00000034ff057e24 */ /* 0x000fe4000f8e00ff */
[----:B0-----:R-:W-:-:S03]  /*1e30*/  IMAD.U32 R0, RZ, RZ, UR53 ;  /* 0x00000035ff007e24 */ /* 0x001fc6000f8e00ff */
[----:B------:R-:W-:Y:S02]  /*1e40*/  LEA R5, R5, UR46, 0x3 ;  /* 0x0000002e05057c11 */ /* 0x000fe4000f8e18ff */
[----:B------:R-:W-:-:S04]  /*1e50*/  SHF.L.U32 R0, R0, 0x1f, RZ ;  /* 0x0000001f00007819 */ /* 0x000fc800000006ff */
[----:B------:R0:W1:Y:S01]  /*1e60*/  SYNCS.PHASECHK.TRANS64.TRYWAIT P2, [R5+URZ+0x19c30], R0 ;  /* 0x019c3000050075a7 */ /* 0x000062000804017f */
[----:B------:R-:W-:Y:S05]  /*1e70*/  @!P0 BRA `(.L_x_9358) ;  /* 0x0000000000048947 */ /* 0x000fea0003800000 */
[----:B------:R-:W-:Y:S01]  /*1e80*/  BPT.TRAP 0x1 ;  /* 0x000000040000795c */ /* 0x000fe20000300000 */
.L_x_9358:
[----:B------:R-:W2:Y:S02]  /*1e90*/  S2R R2, SR_TID.X ;  /* 0x0000000000027919 */ /* 0x000ea40000002100 */
[----:B--2---:R-:W-:Y:S01]  /*1ea0*/  LOP3.LUT P1, RZ, R2, 0x7f, RZ, 0xc0, !PT ;  /* 0x0000007f02ff7812 */ /* 0x004fe2000782c0ff */
[----:B-1----:R-:W-:-:S12]  /*1eb0*/  @P2 BRA `(.L_x_9359) ;  /* 0x0000000000082947 */ /* 0x002fd80003800000 */
[----:B------:R-:W1:Y:S02]  /*1ec0*/  SYNCS.PHASECHK.TRANS64.TRYWAIT P2, [R5+URZ+0x19c30], R0 ;  /* 0x019c3000050075a7 */ /* 0x000e64000804017f */
[----:B-1----:R-:W-:Y:S05]  /*1ed0*/  @!P2 BRA `(.L_x_9360) ;  /* 0x000001300008a947 */ /* 0x002fea0003800000 */
.L_x_9359:
[----:B------:R-:W-:Y:S05]  /*1ee0*/  WARPSYNC.ALL ;  /* 0x0000000000007948 */ /* 0x000fea0003800000 */
[----:B------:R-:W-:Y:S01]  /*1ef0*/  UIADD3 UR4, UR46, 0x13800, URZ ;  /* 0x000138002e047890 */ /* 0x000fe2000fffe03f */
[----:B------:R-:W-:Y:S01]  /*1f00*/  WARPGROUP.ARRIVE ;  /* 0x00000000000079c5 */ /* 0x000fe20000000000 */
[----:B------:R-:W-:Y:S01]  /*1f10*/  ULOP3.LUT UR12, UR55, 0x10000, URZ, 0xfc, !UPT ;  /* 0x00010000370c7892 */ /* 0x000fe2000f8efc3f */
[----:B01----:R-:W-:Y:S01]  /*1f20*/  VIADD R0, R17, UR41 ;  /* 0x0000002911007c36 */ /* 0x003fe20008000000 */
[----:B------:R-:W-:Y:S01]  /*1f30*/  USHF.R.U32.HI UR4, URZ, 0x4, UR4 ;  /* 0x000000043f047899 */ /* 0x000fe20008011604 */
[----:B------:R-:W-:Y:S01]  /*1f40*/  UMOV UR13, 0xc0000010 ;  /* 0xc0000010000d7882 */ /* 0x000fe20000000000 */
[----:B------:R-:W-:-:S02]  /*1f50*/  UMOV UR15, 0xc0000010 ;  /* 0xc0000010000f7882 */ /* 0x000fc40000000000 */
[----:B------:R-:W-:Y:S01]  /*1f60*/  ULOP3.LUT UR4, UR4, 0x3fff, URZ, 0xc0, !UPT ;  /* 0x00003fff04047892 */ /* 0x000fe2000f8ec03f */
[----:B------:R-:W-:Y:S01]  /*1f70*/  IMAD.MOV.U32 R2, RZ, RZ, R0 ;  /* 0x000000ffff027224 */ /* 0x000fe200078e0000 */
[----:B------:R-:W-:Y:S01]  /*1f80*/  UMOV UR5, 0xc0000010 ;  /* 0xc000001000057882 */ /* 0x000fe20000000000 */
[----:B------:R-:W-:Y:S01]  /*1f90*/  UMOV UR7, 0xc0000010 ;  /* 0xc000001000077882 */ /* 0x000fe20000000000 */
[----:B------:R-:W-:Y:S02]  /*1fa0*/  ULOP3.LUT UR16, UR4, 0x10000, URZ, 0xfc, !UPT ;  /* 0x0001000004107892 */ /* 0x000fe4000f8efc3f */
[----:B------:R-:W-:Y:S02]  /*1fb0*/  UIADD3 UR4, UR12, 0x180, URZ ;  /* 0x000001800c047890 */ /* 0x000fe4000fffe03f */
[----:B------:R-:W-:Y:S02]  /*1fc0*/  UIMAD UR14, UR52, 0x300, UR16 ;  /* 0x00000300340e78a4 */ /* 0x000fe4000f8e0210 */
[----:B------:R-:W-:-:S02]  /*1fd0*/  UIADD3 UR8, UR12, 0x300, URZ ;  /* 0x000003000c087890 */ /* 0x000fc4000fffe03f */
[----:B------:R-:W-:Y:S02]  /*1fe0*/  UIADD3 UR6, UR14, 0x100, URZ ;  /* 0x000001000e067890 */ /* 0x000fe4000fffe03f */
[----:B------:R-:W-:Y:S01]  /*1ff0*/  UIADD3 UR10, UR14, 0x200, URZ ;  /* 0x000002000e0a7890 */ /* 0x000fe2000fffe03f */
[----:B------:R-:W-:Y:S02]  /*2000*/  UMOV UR9, 0xc0000010 ;  /* 0xc000001000097882 */ /* 0x000fe40000000000 */
[----:B------:R-:W-:Y:S01]  /*2010*/  QGMMA.64x128x32.F32.E4M3.E4M3 R24, gdesc[UR12], RZ, !UPT, gsb0 ;  /* 0x01e000000c1879f3 */ /* 0x000fe2000c0008ff */
[----:B------:R-:W-:Y:S01]  /*2020*/  UMOV UR11, 0xc0000010 ;  /* 0xc0000010000b7882 */ /* 0x000fe20000000000 */
[----:B------:R-:W-:Y:S01]  /*2030*/  ULDC UR18, c[0x0][0x9dc] ;  /* 0x0002770000127ab9 */ /* 0x000fe20000000800 */
[----:B------:R-:W-:Y:S02]  /*2040*/  WARPGROUP.DEPBAR.LE gsb0, 0x0 ;  /* 0x00008000000079c5 */ /* 0x000fe40000010000 */
[----:B------:R-:W-:-:S07]  /*2050*/  WARPGROUP.ARRIVE ;  /* 0x00000000000079c5 */ /* 0x000fce0000000000 */
        /* <DEDUP_REMOVED lines=11> */
[----:B------:R-:W-:Y:S01]  /*2110*/  ULDC.64 UR6, c[0x0][0x9e0] ;  /* 0x0002780000067ab9 */ /* 0x000fe20000000a00 */
[----:B------:R-:W-:Y:S01]  /*2120*/  IMAD.U32 R5, RZ, RZ, UR37 ;  /* 0x00000025ff057e24 */ /* 0x000fe2000f8e00ff */
        /* <DEDUP_REMOVED lines=8> */
[----:B------:R-:W-:Y:S01]  /*21b0*/  QGMMA.64x128x32.F32.E4M3.E4M3 R24, gdesc[UR8], R24, gsb0 ;  /* 0x01e00000081879f3 */ /* 0x000fe20008000818 */
[----:B------:R-:W-:Y:S02]  /*21c0*/  ULOP3.LUT UR10, URZ, UR18, URZ, 0x33, !UPT ;  /* 0x000000123f0a7292 */ /* 0x000fe4000f8e333f */
[----:B------:R-:W-:Y:S02]  /*21d0*/  WARPGROUP.DEPBAR.LE gsb0, 0x0 ;  /* 0x00008000000079c5 */ /* 0x000fe40000010000 */
[----:B------:R1:W-:Y:S02]  /*21e0*/  @!P1 SYNCS.ARRIVE.TRANS64.RED.A1T0 RZ, [R0+URZ], RZ ;  /* 0x000000ff00ff99a7 */ /* 0x0003e4000810043f */
[----:B-1----:R-:W-:Y:S02]  /*21f0*/  IMAD R0, R16, -0x2, R3 ;  /* 0xfffffffe10007824 */ /* 0x002fe400078e0203 */
[----:B------:R-:W-:-:S03]  /*2200*/  VIADD R3, R6, UR42 ;  /* 0x0000002a06037c36 */ /* 0x000fc60008000000 */
[----:B------:R-:W-:Y:S01]  /*2210*/  IADD3 R0, -R5, UR42, R0 ;  /* 0x0000002a05007c10 */ /* 0x000fe2000fffe100 */
[----:B------:R-:W-:Y:S01]  /*2220*/  IMAD R7, R16, -0x2, R3 ;  /* 0xfffffffe10077824 */ /* 0x000fe200078e0203 */
[----:B------:R-:W-:-:S03]  /*2230*/  LEA R5, R88, 0xffffff80, 0x7 ;  /* 0xffffff8058057811 */ /* 0x000fc600078e38ff */
        /* <DEDUP_REMOVED lines=18> */
.L_x_9363:
[----:B------:R-:W-:-:S06]  /*2360*/  UISETP.NE.AND UP2, UPT, UR7, 0x1, UPT ;  /* 0x000000010700788c */ /* 0x000fcc000bf45270 */
[----:B------:R-:W-:-:S05]  /*2370*/  PLOP3.LUT P2, PT, PT, PT, UP2, 0x80, 0x0 ;  /* 0x000000000000781c */ /* 0x000fca0003f4f028 */
[----:B------:R-:W-:-:S08]  /*2380*/  @UP2 ULDC.64 UR10, c[0x0][0x9e8] ;  /* 0x00027a00000a2ab9 */ /* 0x000fd00000000a00 */
[----:B------:R-:W-:-:S05]  /*2390*/  @P2 IMAD.HI.U32 R10, R3, UR10, RZ ;  /* 0x0000000a030a2c27 */ /* 0x000fca000f8e00ff */
[----:B------:R-:W-:-:S07]  /*23a0*/  @P2 SHF.R.U32.HI R3, RZ, UR11, R10 ;  /* 0x0000000bff032c19 */ /* 0x000fce000801160a */
.L_x_9364:
[----:B------:R-:W-:Y:S05]  /*23b0*/  BSYNC B0 ;  /* 0x0000000000007941 */ /* 0x000fea0003800000 */
.L_x_9362:
[----:B------:R-:W-:-:S04]  /*23c0*/  IMAD R3, R3, UR7, -R5 ;  /* 0x0000000703037c24 */ /* 0x000fc8000f8e0a05 */
[----:B------:R-:W-:-:S05]  /*23d0*/  IMAD R3, R16, -0x2, R3 ;  /* 0xfffffffe10037824 */ /* 0x000fca00078e0203 */
[----:B------:R-:W-:Y:S02]  /*23e0*/  VIMNMX R4, R4, R3, !PT ;  /* 0x0000000304047248 */ /* 0x000fe40007fe0100 */
[----:B------:R-:W-:-:S07]  /*23f0*/  VIADDMNMX R0, R3, UR7, R0, PT ;  /* 0x0000000703007c46 */ /* 0x000fce000b800100 */
.L_x_9361:
[C---:B------:R-:W-:Y:S01]  /*2400*/  ISETP.GE.AND P4, PT, R6.reuse, 0x9, PT ;  /* 0x000000090600780c */ /* 0x040fe20003f86270 */
[----:B------:R-:W0:Y:S01]  /*2410*/  SHFL.IDX PT, R2, R2, 0x1, 0x1c1f ;  /* 0x003c1f0002027f89 */ /* 0x000e2200000e0000 */
        /* <DEDUP_REMOVED lines=11> */
[----:B------:R-:W-:Y:S02]  /*24d0*/  ISETP.GE.AND P5, PT, R6, 0x11, PT ;  /* 0x000000110600780c */ /* 0x000fe40003fa6270 */
        /* <DEDUP_REMOVED lines=189> */
.L_x_9367:
[----:B------:R-:W-:-:S06]  /*30b0*/  UISETP.NE.AND UP2, UPT, UR7, 0x1, UPT ;  /* 0x000000010700788c */ /* 0x000fcc000bf45270 */
[----:B------:R-:W-:-:S05]  /*30c0*/  PLOP3.LUT P6, PT, PT, PT, UP2, 0x80, 0x0 ;  /* 0x000000000000781c */ /* 0x000fca0003fcf028 */
[----:B------:R-:W-:-:S08]  /*30d0*/  @UP2 ULDC.64 UR10, c[0x0][0x9e8] ;  /* 0x00027a00000a2ab9 */ /* 0x000fd00000000a00 */
[----:B------:R-:W-:Y:S01]  /*30e0*/  @P6 IMAD.HI.U32 R6, R2, UR10, RZ ;  /* 0x0000000a02066c27 */ /* 0x000fe2000f8e00ff */
[----:B------:R-:W-:-:S13]  /*30f0*/  PLOP3.LUT P6, PT, PT, PT, UP2, 0x80, 0x0 ;  /* 0x000000000000781c */ /* 0x000fda0003fcf028 */
[----:B------:R-:W-:-:S07]  /*3100*/  @P6 SHF.R.U32.HI R2, RZ, UR11, R6 ;  /* 0x0000000bff026c19 */ /* 0x000fce0008011606 */
.L_x_9368:
[----:B------:R-:W-:Y:S05]  /*3110*/  BSYNC B0 ;  /* 0x0000000000007941 */ /* 0x000fea0003800000 */
.L_x_9366:
[----:B------:R-:W-:-:S04]  /*3120*/  IMAD R5, R2, UR7, -R5 ;  /* 0x0000000702057c24 */ /* 0x000fc8000f8e0a05 */
[----:B------:R-:W-:-:S05]  /*3130*/  IMAD R5, R16, -0x2, R5 ;  /* 0xfffffffe10057824 */ /* 0x000fca00078e0205 */
[----:B------:R-:W-:Y:S02]  /*3140*/  VIMNMX R4, R4, R5, !PT ;  /* 0x0000000504047248 */ /* 0x000fe40007fe0100 */
[----:B------:R-:W-:-:S07]  /*3150*/  VIADDMNMX R0, R5, UR7, R0, PT ;  /* 0x0000000705007c46 */ /* 0x000fce000b800100 */
.L_x_9365:
        /* <DEDUP_REMOVED lines=198> */
[----:B------:R-:W-:Y:S01]  /*3dc0*/  FMNMX.FTZ R14, R42, R11, !PT ;  /* 0x0000000b2a0e7209 */ /* 0x000fe20007810000 */
[----:B------:R-:W-:-:S03]  /*3dd0*/  FFMA.FTZ R72, R72, UR43, -R20 ;  /* 0x0000002b48487c23 */ /* 0x000fc60008010814 */
[----:B------:R-:W-:-:S03]  /*3de0*/  FMNMX.FTZ R11, R43, R14, !PT ;  /* 0x0000000e2b0b7209 */ /* 0x000fc60007810000 */
[----:B------:R-:W-:Y:S01]  /*3df0*/  MUFU.EX2 R3, R3 ;  /* 0x0000000300037308 */ /* 0x000fe20000000800 */
[----:B------:R-:W-:-:S04]  /*3e00*/  FMNMX.FTZ R14, R46, R11, !PT ;  /* 0x0000000b2e0e7209 */ /* 0x000fc80007810000 */
[----:B------:R-:W-:Y:S01]  /*3e10*/  FMNMX.FTZ R13, R47, R14, !PT ;  /* 0x0000000e2f0d7209 */ /* 0x000fe20007810000 */
[----:B------:R-:W-:-:S02]  /*3e20*/  FFMA.FTZ R14, R41, UR43, -R20 ;  /* 0x0000002b290e7c23 */ /* 0x000fc40008010814 */
[----:B------:R-:W-:Y:S01]  /*3e30*/  MUFU.EX2 R5, R5 ;  /* 0x0000000500057308 */ /* 0x000fe20000000800 */
[----:B------:R-:W-:-:S04]  /*3e40*/  FMNMX.FTZ R24, R50, R13, !PT ;  /* 0x0000000d32187209 */ /* 0x000fc80007810000 */
[----:B------:R-:W-:-:S03]  /*3e50*/  FMNMX.FTZ R13, R51, R24, !PT ;  /* 0x00000018330d7209 */ /* 0x000fc60007810000 */
[----:B------:R-:W0:Y:S01]  /*3e60*/  MUFU.EX2 R8, R8 ;  /* 0x0000000800087308 */ /* 0x000e220000000800 */
[----:B------:R-:W-:-:S04]  /*3e70*/  FMNMX.FTZ R24, R54, R13, !PT ;  /* 0x0000000d36187209 */ /* 0x000fc80007810000 */
[----:B------:R-:W-:Y:S01]  /*3e80*/  FMNMX.FTZ R15, R55, R24, !PT ;  /* 0x00000018370f7209 */ /* 0x000fe20007810000 */
[----:B------:R-:W-:-:S01]  /*3e90*/  FFMA.FTZ R24, R45, UR43, -R20 ;  /* 0x0000002b2d187c23 */ /* 0x000fc20008010814 */
[----:B------:R-:W-:Y:S01]  /*3ea0*/  FFMA.FTZ R45, R76, UR43, -R20 ;  /* 0x0000002b4c2d7c23 */ /* 0x000fe20008010814 */
[----:B------:R-:W-:Y:S01]  /*3eb0*/  MUFU.EX2 R10, R10 ;  /* 0x0000000a000a7308 */ /* 0x000fe20000000800 */
[----:B------:R-:W-:-:S04]  /*3ec0*/  FMNMX.FTZ R28, R58, R15, !PT ;  /* 0x0000000f3a1c7209 */ /* 0x000fc80007810000 */
[----:B------:R-:W-:-:S03]  /*3ed0*/  FMNMX.FTZ R15, R59, R28, !PT ;  /* 0x0000001c3b0f7209 */ /* 0x000fc60007810000 */
[----:B------:R1:W-:Y:S01]  /*3ee0*/  MUFU.EX2 R11, R40 ;  /* 0x00000028000b7308 */ /* 0x0003e20000000800 */
[----:B------:R-:W-:Y:S02]  /*3ef0*/  FMNMX.FTZ R28, R62, R15, !PT ;  /* 0x0000000f3e1c7209 */ /* 0x000fe40007810000 */
[----:B0-----:R-:W-:Y:S02]  /*3f00*/  F2FP.SATFINITE.E4M3.F32.PACK_AB_MERGE_C R148, R8, R5, RZ ;  /* 0x000000050894723e */ /* 0x001fe400048070ff */
[----:B------:R-:W-:Y:S01]  /*3f10*/  FMNMX.FTZ R21, R63, R28, !PT ;  /* 0x0000001c3f157209 */ /* 0x000fe20007810000 */
[----:B------:R-:W-:Y:S01]  /*3f20*/  FFMA.FTZ R28, R49, UR43, -R20 ;  /* 0x0000002b311c7c23 */ /* 0x000fe20008010814 */
[----:B------:R-:W-:Y:S01]  /*3f30*/  F2FP.SATFINITE.E4M3.F32.PACK_AB_MERGE_C R148, R6, R3, R148 ;  /* 0x000000030694723e */ /* 0x000fe20004807094 */
[----:B------:R-:W0:Y:S01]  /*3f40*/  MUFU.EX2 R12, R12 ;  /* 0x0000000c000c7308 */ /* 0x000e220000000800 */
[----:B------:R-:W-:Y:S01]  /*3f50*/  FMNMX.FTZ R32, R66, R21, !PT ;  /* 0x0000001542207209 */ /* 0x000fe20007810000 */
[--C-:B-1----:R-:W-:Y:S01]  /*3f60*/  FFMA.FTZ R40, R65, UR43, -R20.reuse ;  /* 0x0000002b41287c23 */ /* 0x102fe20008010814 */
[----:B------:R-:W-:-:S02]  /*3f70*/  FFMA.FTZ R49, R80, UR43, -R20 ;  /* 0x0000002b50317c23 */ /* 0x000fc40008010814 */
[----:B------:R-:W-:-:S03]  /*3f80*/  FMNMX.FTZ R21, R67, R32, !PT ;  /* 0x0000002043157209 */ /* 0x000fc60007810000 */
[----:B------:R1:W-:Y:S01]  /*3f90*/  MUFU.EX2 R13, R44 ;  /* 0x0000002c000d7308 */ /* 0x0003e20000000800 */
[----:B------:R-:W-:-:S04]  /*3fa0*/  FMNMX.FTZ R32, R70, R21, !PT ;  /* 0x0000001546207209 */ /* 0x000fc80007810000 */
[----:B------:R-:W-:-:S03]  /*3fb0*/  FMNMX.FTZ R25, R71, R32, !PT ;  /* 0x0000002047197209 */ /* 0x000fc60007810000 */
[----:B------:R-:W-:Y:S01]  /*3fc0*/  MUFU.EX2 R14, R14 ;  /* 0x0000000e000e7308 */ /* 0x000fe20000000800 */
[----:B------:R-:W-:Y:S01]  /*3fd0*/  FMNMX.FTZ R32, R74, R25, !PT ;  /* 0x000000194a207209 */ /* 0x000fe20007810000 */
[----:B-1----:R-:W-:Y:S01]  /*3fe0*/  FFMA.FTZ R44, R69, UR43, -R20 ;  /* 0x0000002b452c7c23 */ /* 0x002fe20008010814 */
[----:B0-----:R-:W-:Y:S02]  /*3ff0*/  F2FP.SATFINITE.E4M3.F32.PACK_AB_MERGE_C R150, R12, R9, RZ ;  /* 0x000000090c96723e */ /* 0x001fe400048070ff */
[----:B------:R-:W-:Y:S02]  /*4000*/  FMNMX.FTZ R25, R75, R32, !PT ;  /* 0x000000204b197209 */ /* 0x000fe40007810000 */
[----:B------:R-:W-:Y:S01]  /*4010*/  F2FP.SATFINITE.E4M3.F32.PACK_AB_MERGE_C R150, R10, R7, R150 ;  /* 0x000000070a96723e */ /* 0x000fe20004807096 */
[----:B------:R-:W0:Y:S01]  /*4020*/  MUFU.EX2 R24, R24 ;  /* 0x0000001800187308 */ /* 0x000e220000000800 */
[----:B------:R-:W-:-:S04]  /*4030*/  FMNMX.FTZ R32, R78, R25, !PT ;  /* 0x000000194e207209 */ /* 0x000fc80007810000 */
[----:B------:R-:W-:Y:S01]  /*4040*/  FMNMX.FTZ R29, R79, R32, !PT ;  /* 0x000000204f1d7209 */ /* 0x000fe20007810000 */
[----:B------:R-:W-:-:S01]  /*4050*/  FFMA.FTZ R32, R57, UR43, -R20 ;  /* 0x0000002b39207c23 */ /* 0x000fc20008010814 */
[----:B------:R-:W-:Y:S01]  /*4060*/  IMAD.U32 R57, RZ, RZ, UR43 ;  /* 0x0000002bff397e24 */ /* 0x000fe2000f8e00ff */
[----:B------:R1:W-:Y:S01]  /*4070*/  MUFU.EX2 R15, R48 ;  /* 0x00000030000f7308 */ /* 0x0003e20000000800 */
[----:B------:R-:W-:-:S04]  /*4080*/  FMNMX.FTZ R36, R82, R29, !PT ;  /* 0x0000001d52247209 */ /* 0x000fc80007810000 */
[----:B------:R-:W-:Y:S01]  /*4090*/  FMNMX.FTZ R29, R83, R36, !PT ;  /* 0x00000024531d7209 */ /* 0x000fe20007810000 */
[----:B------:R-:W-:-:S02]  /*40a0*/  FFMA.FTZ R36, R61, UR43, -R20 ;  /* 0x0000002b3d247c23 */ /* 0x000fc40008010814 */
[----:B------:R-:W-:Y:S01]  /*40b0*/  MUFU.EX2 R28, R28 ;  /* 0x0000001c001c7308 */ /* 0x000fe20000000800 */
[----:B------:R-:W-:Y:S01]  /*40c0*/  FMNMX.FTZ R0, R86, R29, !PT ;  /* 0x0000001d56007209 */ /* 0x000fe20007810000 */
[----:B-1----:R-:W-:Y:S01]  /*40d0*/  FFMA.FTZ R48, R73, UR43, -R20 ;  /* 0x0000002b49307c23 */ /* 0x002fe20008010814 */
[----:B0-----:R-:W-:Y:S02]  /*40e0*/  F2FP.SATFINITE.E4M3.F32.PACK_AB_MERGE_C R144, R24, R13, RZ ;  /* 0x0000000d1890723e */ /* 0x001fe400048070ff */
[----:B------:R-:W-:Y:S02]  /*40f0*/  FMNMX.FTZ R0, R87, R0, !PT ;  /* 0x0000000057007209 */ /* 0x000fe40007810000 */
[----:B------:R-:W-:Y:S01]  /*4100*/  F2FP.SATFINITE.E4M3.F32.PACK_AB_MERGE_C R144, R14, R11, R144 ;  /* 0x0000000b0e90723e */ /* 0x000fe20004807090 */
[----:B------:R-:W-:Y:S02]  /*4110*/  MUFU.EX2 R29, R60 ;  /* 0x0000003c001d7308 */ /* 0x000fe40000000800 */
[----:B------:R-:W0:Y:S06]  /*4120*/  SHFL.BFLY PT, R41, R0, 0x2, 0x1f ;  /* 0x0c401f0000297f89 */ /* 0x000e2c00000e0000 */
[----:B------:R-:W-:Y:S08]  /*4130*/  MUFU.EX2 R36, R36 ;  /* 0x0000002400247308 */ /* 0x000ff00000000800 */
[----:B------:R1:W-:Y:S08]  /*4140*/  MUFU.EX2 R21, R52 ;  /* 0x0000003400157308 */ /* 0x0003f00000000800 */
[----:B------:R2:W-:Y:S01]  /*4150*/  MUFU.EX2 R25, R56 ;  /* 0x0000003800197308 */ /* 0x0005e20000000800 */
[----:B-1----:R-:W-:-:S01]  /*4160*/  FFMA.FTZ R52, R77, UR43, -R20 ;  /* 0x0000002b4d347c23 */ /* 0x002fc20008010814 */
[----:B0-----:R-:W-:-:S05]  /*4170*/  FMNMX.FTZ R53, R0, R41, !PT ;  /* 0x0000002900357209 */ /* 0x001fca0007810000 */
[----:B------:R-:W0:Y:S01]  /*4180*/  SHFL.BFLY PT, R0, R53, 0x1, 0x1f ;  /* 0x0c201f0035007f89 */ /* 0x000e2200000e0000 */
[----:B------:R-:W-:Y:S01]  /*4190*/  MUFU.EX2 R32, R32 ;  /* 0x0000002000207308 */ /* 0x000fe20000000800 */
[----:B--2---:R-:W-:-:S07]  /*41a0*/  FFMA.FTZ R56, R81, UR43, -R20 ;  /* 0x0000002b51387c23 */ /* 0x004fce0008010814 */
        /* <DEDUP_REMOVED lines=60> */
[----:B------:R-:W-:Y:S01]  /*4570*/  FFMA.FTZ R57, R87, UR43, -R57 ;  /* 0x0000002b57397c23 */ /* 0x000fe20008010839 */
[----:B------:R-:W-:-:S04]  /*4580*/  F2FP.SATFINITE.E4M3.F32.PACK_AB_MERGE_C R30, R61, R30, RZ ;  /* 0x0000001e3d1e723e */ /* 0x000fc800048070ff */
[----:B------:R-:W-:Y:S01]  /*4590*/  F2FP.SATFINITE.E4M3.F32.PACK_AB_MERGE_C R149, R27, R26, R30 ;  /* 0x0000001a1b95723e */ /* 0x000fe2000480701e */
        /* <DEDUP_REMOVED lines=19> */
[----:B------:R-:W-:Y:S01]  /*46d0*/  FADD.FTZ R5, R25, R4 ;  /* 0x0000000419057221 */ /* 0x000fe20000010000 */
[----:B------:R-:W-:-:S05]  /*46e0*/  F2FP.SATFINITE.E4M3.F32.PACK_AB_MERGE_C R151, R34, R31, R35 ;  /* 0x0000001f2297723e */ /* 0x000fca0004807023 */
        /* <DEDUP_REMOVED lines=10> */
[----:B------:R-:W-:-:S01]  /*4790*/  FADD.FTZ R29, R29, R32 ;  /* 0x000000201d1d7221 */ /* 0x000fc20000010000 */
[----:B------:R-:W-:Y:S02]  /*47a0*/  F2FP.SATFINITE.E4M3.F32.PACK_AB_MERGE_C R42, R47, R42, RZ ;  /* 0x0000002a2f2a723e */ /* 0x000fe400048070ff */
[----:B------:R-:W-:Y:S01]  /*47b0*/  F2FP.SATFINITE.E4M3.F32.PACK_AB_MERGE_C R142, R40, R33, R5 ;  /* 0x00000021288e723e */ /* 0x000fe20004807005 */
[----:B------:R-:W-:Y:S01]  /*47c0*/  FADD.FTZ R36, R36, R29 ;  /* 0x0000001d24247221 */ /* 0x000fe20000010000 */
[----:B------:R-:W1:Y:S01]  /*47d0*/  MUFU.EX2 R54, R54 ;  /* 0x0000003600367308 */ /* 0x000e620000000800 */
[----:B--2---:R-:W-:-:S01]  /*47e0*/  FADD.FTZ R3, R43, R6 ;  /* 0x000000062b037221 */ /* 0x004fc20000010000 */
[----:B------:R-:W-:Y:S01]  /*47f0*/  F2FP.SATFINITE.E4M3.F32.PACK_AB_MERGE_C R145, R39, R38, R42 ;  /* 0x000000262791723e */ /* 0x000fe2000480702a */
        /* <DEDUP_REMOVED lines=82> */
.L_x_9370:
[----:B------:R-:W-:-:S11]  /*4d20*/  UISETP.NE.AND UP2, UPT, UR7, 0x1, UPT ;  /* 0x000000010700788c */ /* 0x000fd6000bf45270 */
[----:B------:R-:W-:Y:S02]  /*4d30*/  @UP2 ULDC.64 UR20, c[0x0][0x9e8] ;  /* 0x00027a0000142ab9 */ /* 0x000fe40000000a00 */
[----:B------:R-:W-:-:S04]  /*4d40*/  UIMAD.WIDE.U32 UR10, UR14, UR20, URZ ;  /* 0x000000140e0a72a5 */ /* 0x000fc8000f8e003f */
[----:B------:R-:W-:-:S12]  /*4d50*/  @UP2 USHF.R.U32.HI UR14, URZ, UR21, UR11 ;  /* 0x000000153f0e2299 */ /* 0x000fd8000801160b */
.L_x_9371:
[----:B------:R-:W-:-:S04]  /*4d60*/  UIMAD UR7, UR14, UR7, UR7 ;  /* 0x000000070e0772a4 */ /* 0x000fc8000f8e0207 */
[----:B------:R-:W-:-:S04]  /*4d70*/  UISETP.LT.AND UP2, UPT, UR6, UR7, UPT ;  /* 0x000000070600728c */ /* 0x000fc8000bf41270 */
[----:B------:R-:W-:-:S12]  /*4d80*/  USEL UR6, UR6, UR7, UP2 ;  /* 0x0000000706067287 */ /* 0x000fd80009000000 */
.L_x_9369:
        /* <DEDUP_REMOVED lines=35> */
.L_x_9390:
[----:B------:R-:W-:-:S04]  /*4fc0*/  UIADD3 UR19, UR52, 0x1, URZ ;  /* 0x0000000134137890 */ /* 0x000fc8000fffe03f */
[----:B------:R-:W-:-:S04]  /*4fd0*/  UISETP.NE.AND UP2, UPT, UR19, 0x2, UPT ;  /* 0x000000021300788c */ /* 0x000fc8000bf45270 */
[----:B------:R-:W-:Y:S02]  /*4fe0*/  USEL UR20, URZ, 0x1, UP2 ;  /* 0x000000013f147887 */ /* 0x000fe40009000000 */
[----:B------:R-:W-:Y:S02]  /*4ff0*/  USEL UR19, UR19, URZ, UP2 ;  /* 0x0000003f13137287 */ /* 0x000fe40009000000 */
[----:B------:R-:W-:Y:S01]  /*5000*/  ULOP3.LUT UR20, UR53, UR20, URZ, 0x3c, !UPT ;  /* 0x0000001435147292 */ /* 0x000fe2000f8e3c3f */
[----:B------:R-:W-:Y:S11]  /*5010*/  @!P0 BRA `(.L_x_9373) ;  /* 0x0000000000048947 */ /* 0x000ff60003800000 */
[----:B------:R-:W-:Y:S01]  /*5020*/  BPT.TRAP 0x1 ;  /* 0x000000040000795c */ /* 0x000fe20000300000 */
.L_x_9373:
[----:B------:R-:W-:Y:S01]  /*5030*/  ULEA UR23, UR19, UR46, 0x3 ;  /* 0x0000002e13177291 */ /* 0x000fe2000f8e183f */
[----:B------:R-:W-:-:S05]  /*5040*/  IMAD.U32 R6, RZ, RZ, UR20 ;  /* 0x00000014ff067e24 */ /* 0x000fca000f8e00ff */
[----:B------:R-:W-:-:S04]  /*5050*/  SHF.L.U32 R6, R6, 0x1f, RZ ;  /* 0x0000001f06067819 */ /* 0x000fc800000006ff */
[----:B------:R0:W1:Y:S01]  /*5060*/  SYNCS.PHASECHK.TRANS64.TRYWAIT P2, [UR23+0x19c30], R6 ;  /* 0x019c3006ff0075a7 */ /* 0x0000620008040157 */
[----:B------:R-:W-:Y:S05]  /*5070*/  @!P0 BRA `(.L_x_9374) ;  /* 0x0000000000048947 */ /* 0x000fea0003800000 */
[----:B------:R-:W-:Y:S01]  /*5080*/  BPT.TRAP 0x1 ;  /* 0x000000040000795c */ /* 0x000fe20000300000 */
.L_x_9374:
[----:B-1----:R-:W-:Y:S05]  /*5090*/  @P2 BRA `(.L_x_9375) ;  /* 0x0000000000082947 */ /* 0x002fea0003800000 */
[----:B------:R-:W1:Y:S02]  /*50a0*/  SYNCS.PHASECHK.TRANS64.TRYWAIT P2, [UR23+0x19c30], R6 ;  /* 0x019c3006ff0075a7 */ /* 0x000e640008040157 */
[----:B-1----:R-:W-:Y:S05]  /*50b0*/  @!P2 BRA `(.L_x_9376) ;  /* 0x000000fc00a4a947 */ /* 0x002fea0003800000 */
.L_x_9375:
        /* <DEDUP_REMOVED lines=17> */
.L_x_9377:
[----:B------:R-:W-:Y:S01]  /*51d0*/  ULEA UR11, UR52, UR46, 0x3 ;  /* 0x0000002e340b7291 */ /* 0x000fe2000f8e183f */
[----:B01----:R-:W-:-:S05]  /*51e0*/  IMAD.U32 R6, RZ, RZ, UR53 ;  /* 0x00000035ff067e24 */ /* 0x003fca000f8e00ff */
[----:B------:R-:W-:-:S04]  /*51f0*/  SHF.L.U32 R6, R6, 0x1f, RZ ;  /* 0x0000001f06067819 */ /* 0x000fc800000006ff */
[----:B------:R0:W1:Y:S01]  /*5200*/  SYNCS.PHASECHK.TRANS64.TRYWAIT P2, [UR11+0x19c50], R6 ;  /* 0x019c5006ff0075a7 */ /* 0x000062000804014b */
[----:B------:R-:W-:Y:S05]  /*5210*/  @!P0 BRA `(.L_x_9378) ;  /* 0x0000000000048947 */ /* 0x000fea0003800000 */
[----:B------:R-:W-:Y:S01]  /*5220*/  BPT.TRAP 0x1 ;  /* 0x000000040000795c */ /* 0x000fe20000300000 */
.L_x_9378:
[----:B-1----:R-:W-:Y:S05]  /*5230*/  @P2 BRA `(.L_x_9379) ;  /* 0x0000000000082947 */ /* 0x002fea0003800000 */
[----:B------:R-:W1:Y:S02]  /*5240*/  SYNCS.PHASECHK.TRANS64.TRYWAIT P2, [UR11+0x19c50], R6 ;  /* 0x019c5006ff0075a7 */ /* 0x000e64000804014b */
[----:B-1----:R-:W-:Y:S05]  /*5250*/  @!P2 BRA `(.L_x_9380) ;  /* 0x000000fc0054a947 */ /* 0x002fea0003800000 */
.L_x_9379:
[----:B------:R-:W-:Y:S01]  /*5260*/  UIADD3 UR6, UR46, 0x3000, URZ ;  /* 0x000030002e067890 */ /* 0x000fe2000fffe03f */
[----:B------:R-:W-:Y:S01]  /*5270*/  WARPGROUP.ARRIVE ;  /* 0x00000000000079c5 */ /* 0x000fe20000000000 */
[----:B------:R-:W-:Y:S01]  /*5280*/  UMOV UR7, 0x40000040 ;  /* 0x4000004000077882 */ /* 0x000fe20000000000 */
[----:B------:R-:W-:Y:S01]  /*5290*/  PLOP3.LUT P2, PT, PT, PT, UP0, 0x80, 0x0 ;  /* 0x000000000000781c */ /* 0x000fe20003f4f008 */
[----:B------:R-:W-:Y:S01]  /*52a0*/  USHF.R.U32.HI UR6, URZ, 0x4, UR6 ;  /* 0x000000043f067899 */ /* 0x000fe20008011606 */
[----:B------:R-:W-:Y:S01]  /*52b0*/  PLOP3.LUT P3, PT, PT, PT, UP0, 0x80, 0x0 ;  /* 0x000000000000781c */ /* 0x000fe20003f6f008 */
[----:B------:R-:W-:Y:S02]  /*52c0*/  VIADD R13, R17, UR41 ;  /* 0x00000029110d7c36 */ /* 0x000fe40008000000 */
[----:B------:R-:W-:Y:S01]  /*52d0*/  ULOP3.LUT UR6, UR6, 0x3fff, URZ, 0xc0, !UPT ;  /* 0x00003fff06067892 */ /* 0x000fe2000f8ec03f */
[----:B01----:R-:W-:Y:S02]  /*52e0*/  IMAD.U32 R6, RZ, RZ, UR23 ;  /* 0x00000017ff067e24 */ /* 0x003fe4000f8e00ff */
[----:B------:R-:W-:Y:S01]  /*52f0*/  IMAD.SHL.U32 R8, R3, 0x80, RZ ;  /* 0x0000008003087824 */ /* 0x000fe200078e00ff */
[----:B------:R-:W-:Y:S01]  /*5300*/  ULOP3.LUT UR6, UR6, 0x10000, URZ, 0xfc, !UPT ;  /* 0x0001000006067892 */ /* 0x000fe2000f8efc3f */
[----:B------:R-:W-:-:S03]  /*5310*/  @!P1 VIADD R6, R6, 0x19c40 ;  /* 0x00019c4006069836 */ /* 0x000fc60000000000 */
[----:B------:R-:W-:Y:S02]  /*5320*/  UIMAD UR10, UR52, 0x300, UR6 ;  /* 0x00000300340a78a4 */ /* 0x000fe4000f8e0206 */
[----:B------:R-:W-:-:S05]  /*5330*/  @!P1 PRMT R6, RZ, 0x654, R6 ;  /* 0x00000654ff069816 */ /* 0x000fca0000000006 */
[----:B------:R-:W-:Y:S02]  /*5340*/  UMOV UR6, UR10 ;  /* 0x0000000a00067c82 */ /* 0x000fe40008000000 */
        /* <DEDUP_REMOVED lines=24> */
[----:B------:R-:W-:Y:S01]  /*54d0*/  IMAD R7, R16, -0x2, R7 ;  /* 0xfffffffe10077824 */ /* 0x000fe200078e0207 */
[----:B------:R-:W-:Y:S02]  /*54e0*/  WARPGROUP.DEPBAR.LE gsb0, 0x0 ;  /* 0x00008000000079c5 */ /* 0x000fe40000010000 */
[----:B------:R1:W-:Y:S02]  /*54f0*/  @!P1 SYNCS.ARRIVE.TRANS64.RED.A1T0 RZ, [R6+URZ], RZ ;  /* 0x000000ff06ff99a7 */ /* 0x0003e4000810043f */
[----:B-1----:R-:W-:-:S05]  /*5500*/  IMAD.U32 R6, RZ, RZ, UR37 ;  /* 0x00000025ff067e24 */ /* 0x002fca000f8e00ff */
[----:B------:R-:W-:-:S05]  /*5510*/  IADD3 R7, -R6, UR42, R7 ;  /* 0x0000002a06077c10 */ /* 0x000fca000fffe107 */
[C---:B------:R-:W-:Y:S02]  /*5520*/  VIADD R12, R7.reuse, UR22 ;  /* 0x00000016070c7c36 */ /* 0x040fe40008000000 */
[----:B------:R-:W-:Y:S02]  /*5530*/  VIADD R11, R7, UR6 ;  /* 0x00000006070b7c36 */ /* 0x000fe40008000000 */
[--C-:B0-----:R-:W-:Y:S02]  /*5540*/  IMAD.IADD R10, R12, 0x1, R15.reuse ;  /* 0x000000010c0a7824 */ /* 0x101fe400078e020f */
[----:B------:R-:W-:Y:S01]  /*5550*/  IMAD.IADD R9, R11, 0x1, R15 ;  /* 0x000000010b097824 */ /* 0x000fe200078e020f */
        /* <DEDUP_REMOVED lines=14> */
.L_x_9383:
[----:B------:R-:W-:-:S05]  /*5640*/  IMAD.U32 R14, RZ, RZ, UR21 ;  /* 0x00000015ff0e7e24 */ /* 0x000fca000f8e00ff */
[----:B------:R-:W-:-:S13]  /*5650*/  ISETP.NE.AND P2, PT, R14, 0x1, PT ;  /* 0x000000010e00780c */ /* 0x000fda0003f45270 */
[----:B------:R-:W0:Y:S02]  /*5660*/  @P2 LDC.64 R6, c[0x0][0x9e8] ;  /* 0x00027a00ff062b82 */ /* 0x000e240000000a00 */
[----:B0-----:R-:W-:-:S05]  /*5670*/  @P2 IMAD.HI.U32 R6, R15, R6, RZ ;  /* 0x000000060f062227 */ /* 0x001fca00078e00ff */
[----:B------:R-:W-:-:S07]  /*5680*/  @P2 SHF.R.U32.HI R15, RZ, R7, R6 ;  /* 0x00000007ff0f2219 */ /* 0x000fce0000011606 */
.L_x_9384:
[----:B------:R-:W-:Y:S05]  /*5690*/  BSYNC B0 ;  /* 0x0000000000007941 */ /* 0x000fea0003800000 */
.L_x_9382:
[----:B------:R-:W-:-:S04]  /*56a0*/  IMAD R15, R15, R14, -R8 ;  /* 0x0000000e0f0f7224 */ /* 0x000fc800078e0a08 */
[----:B------:R-:W-:-:S05]  /*56b0*/  IMAD R15, R16, -0x2, R15 ;  /* 0xfffffffe100f7824 */ /* 0x000fca00078e020f */
[----:B------:R-:W-:Y:S02]  /*56c0*/  VIADDMNMX R10, R15, R14, R10, PT ;  /* 0x0000000e0f0a7246 */ /* 0x000fe4000380010a */
[----:B------:R-:W-:-:S07]  /*56d0*/  VIMNMX R9, R9, R15, !PT ;  /* 0x0000000f09097248 */ /* 0x000fce0007fe0100 */
.L_x_9381:
        /* <DEDUP_REMOVED lines=115> */
.L_x_9387:
[----:B------:R-:W-:-:S05]  /*5e10*/  IMAD.U32 R6, RZ, RZ, UR21 ;  /* 0x00000015ff067e24 */ /* 0x000fca000f8e00ff */
[----:B------:R-:W-:-:S13]  /*5e20*/  ISETP.NE.AND P3, PT, R6, 0x1, PT ;  /* 0x000000010600780c */ /* 0x000fda0003f65270 */
[----:B------:R-:W0:Y:S02]  /*5e30*/  @P3 LDC.64 R10, c[0x0][0x9e8] ;  /* 0x00027a00ff0a3b82 */ /* 0x000e240000000a00 */
[----:B0-----:R-:W-:-:S05]  /*5e40*/  @P3 IMAD.HI.U32 R10, R13, R10, RZ ;  /* 0x0000000a0d0a3227 */ /* 0x001fca00078e00ff */
[----:B------:R-:W-:-:S07]  /*5e50*/  @P3 SHF.R.U32.HI R13, RZ, R11, R10 ;  /* 0x0000000bff0d3219 */ /* 0x000fce000001160a */
.L_x_9388:
[----:B------:R-:W-:Y:S05]  /*5e60*/  BSYNC B0 ;  /* 0x0000000000007941 */ /* 0x000fea0003800000 */
.L_x_9386:
[----:B------:R-:W-:-:S04]  /*5e70*/  IMAD R13, R13, R6, -R8 ;  /* 0x000000060d0d7224 */ /* 0x000fc800078e0a08 */
[----:B------:R-:W-:-:S05]  /*5e80*/  IMAD R13, R16, -0x2, R13 ;  /* 0xfffffffe100d7824 */ /* 0x000fca00078e020d */
[----:B------:R-:W-:Y:S02]  /*5e90*/  VIADDMNMX R12, R13, R6, R12, PT ;  /* 0x000000060d0c7246 */ /* 0x000fe4000380010c */
[----:B------:R-:W-:-:S07]  /*5ea0*/  VIMNMX R9, R9, R13, !PT ;  /* 0x0000000d09097248 */ /* 0x000fce0007fe0100 */
.L_x_9385:
        /* <DEDUP_REMOVED lines=38> */
[----:B------:R-:W-:Y:S02]  /*6110*/  ISETP.LT.OR P3, PT, R12, 0xa, P3 ;  /* 0x0000000a0c00780c */ /* 0x000fe40001f61670 */
[----:B------:R-:W-:Y:S02]  /*6120*/  FMNMX.FTZ R11, R61, R6, !PT ;  /* 0x000000063d0b7209 */ /* 0x000fe40007810000 */
[----:B------:R-:W-:Y:S02]  /*6130*/  FMNMX.FTZ R21, R27, R20, !PT ;  /* 0x000000141b157209 */ /* 0x000fe40007810000 */
[----:B------:R-:W-:Y:S02]  /*6140*/  FMNMX.FTZ R6, R64, R11, !PT ;  /* 0x0000000b40067209 */ /* 0x000fe40007810000 */
[----:B------:R-:W-:-:S02]  /*6150*/  ISETP.LT.OR P4, PT, R12, 0x11, P4 ;  /* 0x000000110c00780c */ /* 0x000fc40002781670 */
[----:B------:R-:W-:Y:S02]  /*6160*/  FMNMX.FTZ R11, R65, R6, !PT ;  /* 0x00000006410b7209 */ /* 0x000fe40007810000 */
[----:B------:R-:W-:Y:S02]  /*6170*/  FSEL R31, R31, -INF , !P3 ;  /* 0xff8000001f1f7808 */ /* 0x000fe40005800000 */
[----:B------:R-:W-:Y:S02]  /*6180*/  FMNMX.FTZ R6, R68, R11, !PT ;  /* 0x0000000b44067209 */ /* 0x000fe40007810000 */
[----:B------:R-:W-:Y:S02]  /*6190*/  FMNMX.FTZ R24, R30, R21, !PT ;  /* 0x000000151e187209 */ /* 0x000fe40007810000 */
        /* <DEDUP_REMOVED lines=18> */
[C---:B------:R-:W-:Y:S01]  /*62c0*/  ISETP.LT.OR P3, PT, R12.reuse, 0x22, P3 ;  /* 0x000000220c00780c */ /* 0x040fe20001f61670 */
[----:B------:R-:W0:Y:S01]  /*62d0*/  SHFL.BFLY PT, R11, R8, 0x2, 0x1f ;  /* 0x0c401f00080b7f89 */ /* 0x000e2200000e0000 */
[----:B------:R-:W-:-:S02]  /*62e0*/  ISETP.LT.OR P4, PT, R12, 0x29, P4 ;  /* 0x000000290c00780c */ /* 0x000fc40002781670 */
[----:B------:R-:W-:Y:S02]  /*62f0*/  FSEL R43, R43, -INF , !P3 ;  /* 0xff8000002b2b7808 */ /* 0x000fe40005800000 */
[C---:B------:R-:W-:Y:S02]  /*6300*/  ISETP.GT.AND P3, PT, R9.reuse, 0x29, P2 ;  /* 0x000000290900780c */ /* 0x040fe40001764270 */
[----:B------:R-:W-:Y:S02]  /*6310*/  FSEL R46, R46, -INF , !P4 ;  /* 0xff8000002e2e7808 */ /* 0x000fe40006000000 */
[C---:B------:R-:W-:Y:S02]  /*6320*/  ISETP.GT.AND P4, PT, R9.reuse, 0x30, P2 ;  /* 0x000000300900780c */ /* 0x040fe40001784270 */
[----:B------:R-:W-:Y:S02]  /*6330*/  ISETP.LT.OR P5, PT, R12, 0x2a, P3 ;  /* 0x0000002a0c00780c */ /* 0x000fe40001fa1670 */
[----:B------:R-:W-:-:S02]  /*6340*/  ISETP.GT.AND P3, PT, R9, 0x31, P2 ;  /* 0x000000310900780c */ /* 0x000fc40001764270 */
[----:B------:R-:W-:Y:S02]  /*6350*/  FSEL R47, R47, -INF , !P5 ;  /* 0xff8000002f2f7808 */ /* 0x000fe40006800000 */
[C---:B------:R-:W-:Y:S02]  /*6360*/  ISETP.LT.OR P4, PT, R12.reuse, 0x31, P4 ;  /* 0x000000310c00780c */ /* 0x040fe40002781670 */
[----:B------:R-:W-:Y:S02]  /*6370*/  ISETP.GT.AND P5, PT, R9, 0x38, P2 ;  /* 0x000000380900780c */ /* 0x000fe400017a4270 */
[----:B------:R-:W-:Y:S02]  /*6380*/  ISETP.LT.OR P3, PT, R12, 0x32, P3 ;  /* 0x000000320c00780c */ /* 0x000fe40001f61670 */
[----:B------:R-:W-:Y:S02]  /*6390*/  FSEL R50, R50, -INF , !P4 ;  /* 0xff80000032327808 */ /* 0x000fe40006000000 */
[----:B0-----:R-:W-:-:S02]  /*63a0*/  FMNMX.FTZ R11, R8, R11, !PT ;  /* 0x0000000b080b7209 */ /* 0x001fc40007810000 */
[----:B------:R-:W-:Y:S02]  /*63b0*/  ISETP.GT.AND P4, PT, R9, 0x39, P2 ;  /* 0x000000390900780c */ /* 0x000fe40001784270 */
[----:B------:R-:W-:Y:S01]  /*63c0*/  FSEL R51, R51, -INF , !P3 ;  /* 0xff80000033337808 */ /* 0x000fe20005800000 */
[----:B------:R-:W0:Y:S01]  /*63d0*/  SHFL.BFLY PT, R6, R11, 0x1, 0x1f ;  /* 0x0c201f000b067f89 */ /* 0x000e2200000e0000 */
[C---:B------:R-:W-:Y:S02]  /*63e0*/  ISETP.LT.OR P5, PT, R12.reuse, 0x39, P5 ;  /* 0x000000390c00780c */ /* 0x040fe40002fa1670 */
[----:B------:R-:W-:Y:S02]  /*63f0*/  ISETP.GT.AND P3, PT, R9, 0x40, P2 ;  /* 0x000000400900780c */ /* 0x000fe40001764270 */
[----:B------:R-:W-:Y:S02]  /*6400*/  ISETP.LT.OR P4, PT, R12, 0x3a, P4 ;  /* 0x0000003a0c00780c */ /* 0x000fe40002781670 */
[----:B------:R-:W-:-:S02]  /*6410*/  FSEL R54, R54, -INF , !P5 ;  /* 0xff80000036367808 */ /* 0x000fc40006800000 */
[----:B------:R-:W-:Y:S02]  /*6420*/  ISETP.GT.AND P5, PT, R9, 0x41, P2 ;  /* 0x000000410900780c */ /* 0x000fe400017a4270 */
[----:B------:R-:W-:Y:S02]  /*6430*/  FSEL R55, R55, -INF , !P4 ;  /* 0xff80000037377808 */ /* 0x000fe40006000000 */
[C---:B------:R-:W-:Y:S02]  /*6440*/  ISETP.LT.OR P3, PT, R12.reuse, 0x41, P3 ;  /* 0x000000410c00780c */ /* 0x040fe40001f61670 */
[----:B------:R-:W-:Y:S02]  /*6450*/  ISETP.GT.AND P4, PT, R9, 0x48, P2 ;  /* 0x000000480900780c */ /* 0x000fe40001784270 */
[----:B------:R-:W-:Y:S02]  /*6460*/  ISETP.LT.OR P5, PT, R12, 0x42, P5 ;  /* 0x000000420c00780c */ /* 0x000fe40002fa1670 */
[----:B------:R-:W-:-:S02]  /*6470*/  FSEL R58, R58, -INF , !P3 ;  /* 0xff8000003a3a7808 */ /* 0x000fc40005800000 */
[----:B------:R-:W-:Y:S02]  /*6480*/  ISETP.GT.AND P3, PT, R9, 0x49, P2 ;  /* 0x000000490900780c */ /* 0x000fe40001764270 */
[----:B------:R-:W-:Y:S02]  /*6490*/  FSEL R59, R59, -INF , !P5 ;  /* 0xff8000003b3b7808 */ /* 0x000fe40006800000 */
[----:B0-----:R-:W-:Y:S02]  /*64a0*/  FMNMX.FTZ R6, R11, R6, !PT ;  /* 0x000000060b067209 */ /* 0x001fe40007810000 */
[----:B------:R-:W-:Y:S02]  /*64b0*/  ISETP.LT.OR P4, PT, R12, 0x49, P4 ;  /* 0x000000490c00780c */ /* 0x000fe40002781670 */
[C---:B------:R-:W-:Y:S01]  /*64c0*/  FSETP.NEU.FTZ.AND P6, PT, R6.reuse, -INF , PT ;  /* 0xff8000000600780b */ /* 0x040fe20003fdd000 */
[----:B------:R-:W-:-:S01]  /*64d0*/  FFMA.FTZ R10, R6, R13, -8 ;  /* 0xc1000000060a7423 */ /* 0x000fc2000001000d */
[----:B------:R-:W-:-:S02]  /*64e0*/  ISETP.GT.AND P5, PT, R9, 0x50, P2 ;  /* 0x000000500900780c */ /* 0x000fc400017a4270 */
[----:B------:R-:W-:Y:S02]  /*64f0*/  ISETP.LT.OR P3, PT, R12, 0x4a, P3 ;  /* 0x0000004a0c00780c */ /* 0x000fe40001f61670 */
[----:B------:R-:W-:Y:S02]  /*6500*/  FSEL R8, R10, RZ, P6 ;  /* 0x000000ff0a087208 */ /* 0x000fe40003000000 */
[----:B------:R-:W-:Y:S02]  /*6510*/  FSEL R62, R62, -INF , !P4 ;  /* 0xff8000003e3e7808 */ /* 0x000fe40006000000 */
[----:B------:R-:W-:Y:S01]  /*6520*/  ISETP.GT.AND P4, PT, R9, 0x51, P2 ;  /* 0x000000510900780c */ /* 0x000fe20001784270 */
        /* <DEDUP_REMOVED lines=12> */
[----:B------:R-:W-:Y:S01]  /*65f0*/  FSEL R63, R63, -INF , !P3 ;  /* 0xff8000003f3f7808 */ /* 0x000fe20005800000 */
[--C-:B------:R-:W-:Y:S01]  /*6600*/  FFMA.FTZ R41, R41, UR43, -R8.reuse ;  /* 0x0000002b29297c23 */ /* 0x100fe20008010808 */
[----:B------:R-:W-:Y:S01]  /*6610*/  FMNMX.FTZ R26, R38, R25, !PT ;  /* 0x00000019261a7209 */ /* 0x000fe20007810000 */
[--C-:B------:R-:W-:Y:S01]  /*6620*/  FFMA.FTZ R25, R40, UR43, -R8.reuse ;  /* 0x0000002b28197c23 */ /* 0x100fe20008010808 */
[----:B------:R-:W-:Y:S01]  /*6630*/  ISETP.LT.OR P5, PT, R12, 0x51, P5 ;  /* 0x000000510c00780c */ /* 0x000fe20002fa1670 */
[--C-:B------:R-:W-:Y:S01]  /*6640*/  FFMA.FTZ R44, R44, UR43, -R8.reuse ;  /* 0x0000002b2c2c7c23 */ /* 0x100fe20008010808 */
[----:B------:R-:W-:Y:S01]  /*6650*/  FMNMX.FTZ R29, R39, R26, !PT ;  /* 0x0000001a271d7209 */ /* 0x000fe20007810000 */
[----:B------:R1:W-:Y:S01]  /*6660*/  MUFU.EX2 R24, R37 ;  /* 0x0000002500187308 */ /* 0x0003e20000000800 */
[----:B------:R-:W-:Y:S01]  /*6670*/  ISETP.GT.AND P3, PT, R9, 0x58, P2 ;  /* 0x000000580900780c */ /* 0x000fe20001764270 */
        /* <DEDUP_REMOVED lines=11> */
[----:B------:R-:W-:Y:S01]  /*6730*/  ISETP.GT.AND P5, PT, R9, 0x59, P2 ;  /* 0x000000590900780c */ /* 0x000fe200017a4270 */
[----:B------:R-:W-:Y:S01]  /*6740*/  FFMA.FTZ R85, R85, UR43, -R8 ;  /* 0x0000002b55557c23 */ /* 0x000fe20008010808 */
[----:B------:R-:W-:-:S02]  /*6750*/  FMNMX.FTZ R29, R47, R28, !PT ;  /* 0x0000001c2f1d7209 */ /* 0x000fc40007810000 */
[----:B------:R-:W-:Y:S01]  /*6760*/  FSEL R67, R67, -INF , !P4 ;  /* 0xff80000043437808 */ /* 0x000fe20006000000 */
[----:B------:R-:W-:Y:S01]  /*6770*/  MUFU.EX2 R28, R44 ;  /* 0x0000002c001c7308 */ /* 0x000fe20000000800 */
[----:B------:R-:W-:Y:S01]  /*6780*/  FMNMX.FTZ R32, R50, R29, !PT ;  /* 0x0000001d32207209 */ /* 0x000fe20007810000 */
[----:B------:R-:W-:Y:S01]  /*6790*/  FFMA.FTZ R29, R45, UR43, -R8 ;  /* 0x0000002b2d1d7c23 */ /* 0x000fe20008010808 */
[----:B------:R-:W-:Y:S02]  /*67a0*/  ISETP.LT.OR P3, PT, R12, 0x59, P3 ;  /* 0x000000590c00780c */ /* 0x000fe40001f61670 */
[----:B0-----:R-:W-:Y:S02]  /*67b0*/  FMNMX.FTZ R33, R51, R32, !PT ;  /* 0x0000002033217209 */ /* 0x001fe40007810000 */
[----:B------:R-:W-:Y:S01]  /*67c0*/  ISETP.GT.AND P4, PT, R9, 0x60, P2 ;  /* 0x000000600900780c */ /* 0x000fe20001784270 */
[----:B------:R-:W-:Y:S01]  /*67d0*/  MUFU.EX2 R10, R10 ;  /* 0x0000000a000a7308 */ /* 0x000fe20000000800 */
[----:B------:R-:W-:-:S02]  /*67e0*/  FMNMX.FTZ R32, R54, R33, !PT ;  /* 0x0000002136207209 */ /* 0x000fc40007810000 */
[----:B------:R-:W-:Y:S02]  /*67f0*/  ISETP.LT.OR P5, PT, R12, 0x5a, P5 ;  /* 0x0000005a0c00780c */ /* 0x000fe40002fa1670 */
[----:B------:R-:W-:Y:S02]  /*6800*/  FMNMX.FTZ R33, R55, R32, !PT ;  /* 0x0000002037217209 */ /* 0x000fe40007810000 */
[----:B------:R-:W-:Y:S01]  /*6810*/  FSEL R70, R70, -INF , !P3 ;  /* 0xff80000046467808 */ /* 0x000fe20005800000 */
[----:B------:R0:W-:Y:S01]  /*6820*/  MUFU.EX2 R32, R48 ;  /* 0x0000003000207308 */ /* 0x0001e20000000800 */
[----:B------:R-:W-:Y:S01]  /*6830*/  FMNMX.FTZ R36, R58, R33, !PT ;  /* 0x000000213a247209 */ /* 0x000fe20007810000 */
[--C-:B------:R-:W-:Y:S01]  /*6840*/  FFMA.FTZ R33, R49, UR43, -R8.reuse ;  /* 0x0000002b31217c23 */ /* 0x100fe20008010808 */
[----:B------:R-:W-:Y:S01]  /*6850*/  ISETP.GT.AND P3, PT, R9, 0x61, P2 ;  /* 0x000000610900780c */ /* 0x000fe20001764270 */
[----:B------:R-:W-:Y:S01]  /*6860*/  FFMA.FTZ R49, R69, UR43, -R8 ;  /* 0x0000002b45317c23 */ /* 0x000fe20008010808 */
[----:B-1----:R-:W-:-:S02]  /*6870*/  FMNMX.FTZ R37, R59, R36, !PT ;  /* 0x000000243b257209 */ /* 0x002fc40007810000 */
[----:B------:R-:W-:Y:S01]  /*6880*/  FSEL R71, R71, -INF , !P5 ;  /* 0xff80000047477808 */ /* 0x000fe20006800000 */
[----:B------:R-:W-:Y:S01]  /*6890*/  MUFU.EX2 R7, R7 ;  /* 0x0000000700077308 */ /* 0x000fe20000000800 */
[----:B------:R-:W-:Y:S01]  /*68a0*/  FMNMX.FTZ R36, R62, R37, !PT ;  /* 0x000000253e247209 */ /* 0x000fe20007810000 */
[--C-:B0-----:R-:W-:Y:S01]  /*68b0*/  FFMA.FTZ R48, R68, UR43, -R8.reuse ;  /* 0x0000002b44307c23 */ /* 0x101fe20008010808 */
[----:B------:R-:W-:Y:S02]  /*68c0*/  ISETP.LT.OR P4, PT, R12, 0x61, P4 ;  /* 0x000000610c00780c */ /* 0x000fe40002781670 */
[----:B------:R-:W-:Y:S02]  /*68d0*/  FMNMX.FTZ R37, R63, R36, !PT ;  /* 0x000000243f257209 */ /* 0x000fe40007810000 */
[----:B------:R-:W-:Y:S01]  /*68e0*/  ISETP.GT.AND P5, PT, R9, 0x68, P2 ;  /* 0x000000680900780c */ /* 0x000fe200017a4270 */
[----:B------:R0:W-:Y:S01]  /*68f0*/  MUFU.EX2 R36, R52 ;  /* 0x0000003400247308 */ /* 0x0001e20000000800 */
[----:B------:R-:W-:Y:S01]  /*6900*/  FMNMX.FTZ R40, R66, R37, !PT ;  /* 0x0000002542287209 */ /* 0x000fe20007810000 */
[--C-:B------:R-:W-:Y:S01]  /*6910*/  FFMA.FTZ R37, R53, UR43, -R8.reuse ;  /* 0x0000002b35257c23 */ /* 0x100fe20008010808 */
[----:B------:R-:W-:Y:S01]  /*6920*/  ISETP.LT.OR P3, PT, R12, 0x62, P3 ;  /* 0x000000620c00780c */ /* 0x000fe20001f61670 */
[----:B------:R-:W-:Y:S01]  /*6930*/  FFMA.FTZ R53, R73, UR43, -R8 ;  /* 0x0000002b49357c23 */ /* 0x000fe20008010808 */
[----:B------:R-:W-:-:S02]  /*6940*/  FMNMX.FTZ R41, R67, R40, !PT ;  /* 0x0000002843297209 */ /* 0x000fc40007810000 */
[----:B------:R-:W-:Y:S01]  /*6950*/  FSEL R74, R74, -INF , !P4 ;  /* 0xff8000004a4a7808 */ /* 0x000fe20006000000 */
[----:B------:R-:W-:Y:S01]  /*6960*/  MUFU.EX2 R11, R11 ;  /* 0x0000000b000b7308 */ /* 0x000fe20000000800 */
[----:B------:R-:W-:Y:S01]  /*6970*/  FMNMX.FTZ R40, R70, R41, !PT ;  /* 0x0000002946287209 */ /* 0x000fe20007810000 */
[----:B0-----:R-:W-:Y:S01]  /*6980*/  FFMA.FTZ R52, R72, UR43, -R8 ;  /* 0x0000002b48347c23 */ /* 0x001fe20008010808 */
[----:B------:R-:W-:Y:S02]  /*6990*/  ISETP.GT.AND P4, PT, R9, 0x69, P2 ;  /* 0x000000690900780c */ /* 0x000fe40001784270 */
[----:B------:R-:W-:Y:S02]  /*69a0*/  FMNMX.FTZ R41, R71, R40, !PT ;  /* 0x0000002847297209 */ /* 0x000fe40007810000 */
[----:B------:R-:W-:Y:S01]  /*69b0*/  FSEL R75, R75, -INF , !P3 ;  /* 0xff8000004b4b7808 */ /* 0x000fe20005800000 */
[----:B------:R0:W-:Y:S01]  /*69c0*/  MUFU.EX2 R40, R56 ;  /* 0x0000003800287308 */ /* 0x0001e20000000800 */
[----:B------:R-:W-:-:S02]  /*69d0*/  ISETP.LT.OR P5, PT, R12, 0x69, P5 ;  /* 0x000000690c00780c */ /* 0x000fc40002fa1670 */
[----:B------:R-:W-:Y:S02]  /*69e0*/  FMNMX.FTZ R44, R74, R41, !PT ;  /* 0x000000294a2c7209 */ /* 0x000fe40007810000 */
[----:B------:R-:W-:Y:S02]  /*69f0*/  ISETP.GT.AND P3, PT, R9, 0x70, P2 ;  /* 0x000000700900780c */ /* 0x000fe40001764270 */
[----:B------:R-:W-:Y:S01]  /*6a00*/  ISETP.LT.OR P4, PT, R12, 0x6a, P4 ;  /* 0x0000006a0c00780c */ /* 0x000fe20002781670 */
[----:B------:R-:W-:Y:S01]  /*6a10*/  MUFU.EX2 R14, R14 ;  /* 0x0000000e000e7308 */ /* 0x000fe20000000800 */
[----:B------:R-:W-:Y:S02]  /*6a20*/  FSEL R78, R78, -INF , !P5 ;  /* 0xff8000004e4e7808 */ /* 0x000fe40006800000 */
[----:B------:R-:W-:Y:S02]  /*6a30*/  FMNMX.FTZ R41, R75, R44, !PT ;  /* 0x0000002c4b297209 */ /* 0x000fe40007810000 */
[----:B------:R-:W-:-:S02]  /*6a40*/  ISETP.GT.AND P5, PT, R9, 0x71, P2 ;  /* 0x000000710900780c */ /* 0x000fc400017a4270 */
[----:B------:R-:W-:Y:S01]  /*6a50*/  FSEL R79, R79, -INF , !P4 ;  /* 0xff8000004f4f7808 */ /* 0x000fe20006000000 */
[----:B------:R-:W-:Y:S01]  /*6a60*/  MUFU.EX2 R13, R13 ;  /* 0x0000000d000d7308 */ /* 0x000fe20000000800 */
[----:B------:R-:W-:Y:S02]  /*6a70*/  ISETP.LT.OR P3, PT, R12, 0x71, P3 ;  /* 0x000000710c00780c */ /* 0x000fe40001f61670 */
[----:B------:R-:W-:Y:S01]  /*6a80*/  FMNMX.FTZ R44, R78, R41, !PT ;  /* 0x000000294e2c7209 */ /* 0x000fe20007810000 */
[----:B------:R-:W-:-:S01]  /*6a90*/  FFMA.FTZ R41, R60, UR43, -R8 ;  /* 0x0000002b3c297c23 */ /* 0x000fc20008010808 */
[----:B------:R-:W-:Y:S01]  /*6aa0*/  ISETP.GT.AND P4, PT, R9, 0x78, P2 ;  /* 0x000000780900780c */ /* 0x000fe20001784270 */
[----:B------:R-:W-:-:S01]  /*6ab0*/  FFMA.FTZ R60, R80, UR43, -R8 ;  /* 0x0000002b503c7c23 */ /* 0x000fc20008010808 */
        /* <DEDUP_REMOVED lines=12> */
[----:B------:R-:W-:Y:S01]  /*6b80*/  FFMA.FTZ R61, R81, UR43, -R8 ;  /* 0x0000002b513d7c23 */ /* 0x000fe20008010808 */
[----:B------:R-:W-:Y:S01]  /*6b90*/  FMNMX.FTZ R45, R83, R44, !PT ;  /* 0x0000002c532d7209 */ /* 0x000fe20007810000 */
[----:B------:R-:W-:Y:S01]  /*6ba0*/  MUFU.EX2 R25, R25 ;  /* 0x0000001900197308 */ /* 0x000fe20000000800 */
[----:B------:R-:W-:-:S02]  /*6bb0*/  FSEL R87, R87, -INF , !P2 ;  /* 0xff80000057577808 */ /* 0x000fc40005000000 */
[----:B------:R-:W-:Y:S01]  /*6bc0*/  FMNMX.FTZ R44, R86, R45, !PT ;  /* 0x0000002d562c7209 */ /* 0x000fe20007810000 */
[----:B------:R-:W-:-:S01]  /*6bd0*/  FFMA.FTZ R45, R65, UR43, -R8 ;  /* 0x0000002b412d7c23 */ /* 0x000fc20008010808 */
[----:B------:R-:W-:Y:S02]  /*6be0*/  FSEL R69, R6, RZ, P6 ;  /* 0x000000ff06457208 */ /* 0x000fe40003000000 */
[----:B0-----:R-:W-:Y:S01]  /*6bf0*/  FMNMX.FTZ R56, R87, R44, !PT ;  /* 0x0000002c57387209 */ /* 0x001fe20007810000 */
[----:B------:R-:W-:Y:S02]  /*6c00*/  MUFU.EX2 R29, R29 ;  /* 0x0000001d001d7308 */ /* 0x000fe40000000800 */
[----:B------:R-:W-:-:S02]  /*6c10*/  FADD.FTZ R2, -R69, R2 ;  /* 0x0000000245027221 */ /* 0x000fc40000010100 */
[----:B-1----:R-:W0:Y:S04]  /*6c20*/  SHFL.BFLY PT, R57, R56, 0x2, 0x1f ;  /* 0x0c401f0038397f89 */ /* 0x002e2800000e0000 */
        /* <DEDUP_REMOVED lines=75> */
[--C-:B------:R-:W-:Y:S01]  /*70e0*/  FFMA.FTZ R70, R71, UR43, -R2.reuse ;  /* 0x0000002b47467c23 */ /* 0x100fe20008010802 */
[----:B------:R-:W-:-:S01]  /*70f0*/  FFMA.FTZ R71, R74, UR43, -R2 ;  /* 0x0000002b4a477c23 */ /* 0x000fc20008010802 */
[----:B------:R-:W-:Y:S02]  /*7100*/  FADD.FTZ R5, R26, R5 ;  /* 0x000000051a057221 */ /* 0x000fe40000010000 */
[----:B------:R-:W0:Y:S01]  /*7110*/  MUFU.EX2 R43, R43 ;  /* 0x0000002b002b7308 */ /* 0x000e220000000800 */
[----:B-1----:R-:W-:-:S01]  /*7120*/  FADD.FTZ R73, R39, R72 ;  /* 0x0000004827497221 */ /* 0x002fc20000010000 */
[----:B------:R-:W-:-:S06]  /*7130*/  FADD.FTZ R72, R28, R5 ;  /* 0x000000051c487221 */ /* 0x000fcc0000010000 */
[----:B------:R-:W1:Y:S01]  /*7140*/  MUFU.EX2 R46, R46 ;  /* 0x0000002e002e7308 */ /* 0x000e620000000800 */
[----:B--2---:R-:W-:-:S01]  /*7150*/  FADD.FTZ R4, R42, R73 ;  /* 0x000000492a047221 */ /* 0x004fc20000010000 */
[----:B------:R-:W-:-:S04]  /*7160*/  FADD.FTZ R73, R29, R72 ;  /* 0x000000481d497221 */ /* 0x000fc80000010000 */
[----:B------:R-:W-:Y:S02]  /*7170*/  FADD.FTZ R72, R32, R73 ;  /* 0x0000004920487221 */ /* 0x000fe40000010000 */
[----:B------:R-:W2:Y:S01]  /*7180*/  MUFU.EX2 R47, R47 ;  /* 0x0000002f002f7308 */ /* 0x000ea20000000800 */
[----:B0-----:R-:W-:-:S01]  /*7190*/  FADD.FTZ R5, R43, R4 ;  /* 0x000000042b057221 */ /* 0x001fc20000010000 */
[----:B------:R-:W-:Y:S01]  /*71a0*/  FADD.FTZ R73, R33, R72 ;  /* 0x0000004821497221 */ /* 0x000fe20000010000 */
[----:B------:R-:W-:-:S05]  /*71b0*/  FFMA.FTZ R72, R75, UR43, -R2 ;  /* 0x0000002b4b487c23 */ /* 0x000fca0008010802 */
[----:B------:R-:W0:Y:S01]  /*71c0*/  MUFU.EX2 R50, R50 ;  /* 0x0000003200327308 */ /* 0x000e220000000800 */
[----:B-1----:R-:W-:-:S07]  /*71d0*/  FADD.FTZ R4, R46, R5 ;  /* 0x000000052e047221 */ /* 0x002fce0000010000 */
[----:B------:R-:W1:Y:S01]  /*71e0*/  MUFU.EX2 R51, R51 ;  /* 0x0000003300337308 */ /* 0x000e620000000800 */
[----:B--2---:R-:W-:-:S01]  /*71f0*/  FADD.FTZ R5, R47, R4 ;  /* 0x000000042f057221 */ /* 0x004fc20000010000 */
[----:B------:R-:W-:Y:S01]  /*7200*/  FADD.FTZ R4, R36, R73 ;  /* 0x0000004924047221 */ /* 0x000fe20000010000 */
[----:B------:R-:W-:-:S05]  /*7210*/  FFMA.FTZ R73, R78, UR43, -R2 ;  /* 0x0000002b4e497c23 */ /* 0x000fca0008010802 */
        /* <DEDUP_REMOVED lines=67> */
.L_x_9389:
        /* <DEDUP_REMOVED lines=94> */
.L_x_9372:
        /* <DEDUP_REMOVED lines=24> */
.L_x_9392:
[----:B------:R-:W-:-:S11]  /*7db0*/  UISETP.NE.AND UP1, UPT, UR14, 0x1, UPT ;  /* 0x000000010e00788c */ /* 0x000fd6000bf25270 */
[----:B------:R-:W-:Y:S02]  /*7dc0*/  @UP1 ULDC.64 UR20, c[0x0][0x9e8] ;  /* 0x00027a0000141ab9 */ /* 0x000fe40000000a00 */
[----:B------:R-:W-:-:S04]  /*7dd0*/  UIMAD.WIDE.U32 UR6, UR10, UR20, URZ ;  /* 0x000000140a0672a5 */ /* 0x000fc8000f8e003f */
[----:B------:R-:W-:-:S12]  /*7de0*/  @UP1 USHF.R.U32.HI UR10, URZ, UR21, UR7 ;  /* 0x000000153f0a1299 */ /* 0x000fd80008011607 */
.L_x_9393:
[----:B------:R-:W-:-:S04]  /*7df0*/  UIMAD UR10, UR10, UR14, URZ ;  /* 0x0000000e0a0a72a4 */ /* 0x000fc8000f8e023f */
[----:B------:R-:W-:-:S04]  /*7e00*/  UISETP.LT.AND UP1, UPT, UR18, UR10, UPT ;  /* 0x0000000a1200728c */ /* 0x000fc8000bf21270 */
[----:B------:R-:W-:-:S12]  /*7e10*/  USEL UR18, UR18, UR10, !UP1 ;  /* 0x0000000a12127287 */ /* 0x000fd8000c800000 */
.L_x_9391:
        /* <DEDUP_REMOVED lines=12> */
.L_x_9404:
[----:B------:R-:W-:-:S04]  /*7ee0*/  UISETP.NE.AND UP1, UPT, UR19, 0x1, UPT ;  /* 0x000000011300788c */ /* 0x000fc8000bf25270 */
[----:B------:R-:W-:-:S04]  /*7ef0*/  USEL UR53, URZ, 0x1, UP1 ;  /* 0x000000013f357887 */ /* 0x000fc80008800000 */
[----:B------:R-:W-:Y:S01]  /*7f00*/  ULOP3.LUT UR53, UR18, UR53, URZ, 0x3c, !UPT ;  /* 0x0000003512357292 */ /* 0x000fe2000f8e3c3f */
[----:B------:R-:W-:Y:S11]  /*7f10*/  @!P0 BRA `(.L_x_9395) ;  /* 0x0000000000048947 */ /* 0x000ff60003800000 */
[----:B------:R-:W-:Y:S01]  /*7f20*/  BPT.TRAP 0x1 ;  /* 0x000000040000795c */ /* 0x000fe20000300000 */
.L_x_9395:
        /* <DEDUP_REMOVED lines=9> */
.L_x_9396:
[----:B-1----:R-:W-:Y:S05]  /*7fc0*/  @P2 BRA `(.L_x_9397) ;  /* 0x0000000000082947 */ /* 0x002fea0003800000 */
[----:B------:R-:W1:Y:S02]  /*7fd0*/  SYNCS.PHASECHK.TRANS64.TRYWAIT P2, [UR20+0x19c30], R0 ;  /* 0x019c3000ff0075a7 */ /* 0x000e640008040154 */
[----:B-1----:R-:W-:Y:S05]  /*7fe0*/  @!P2 BRA `(.L_x_9398) ;  /* 0x000000d00008a947 */ /* 0x002fea0003800000 */
.L_x_9397:
        /* <DEDUP_REMOVED lines=17> */
.L_x_9399:
[----:B------:R-:W-:Y:S01]  /*8100*/  ULEA UR11, UR19, UR46, 0x3 ;  /* 0x0000002e130b7291 */ /* 0x000fe2000f8e183f */
[----:B01----:R-:W-:-:S05]  /*8110*/  IMAD.U32 R0, RZ, RZ, UR18 ;  /* 0x00000012ff007e24 */ /* 0x003fca000f8e00ff */
[----:B------:R-:W-:-:S04]  /*8120*/  SHF.L.U32 R0, R0, 0x1f, RZ ;  /* 0x0000001f00007819 */ /* 0x000fc800000006ff */
[----:B------:R0:W1:Y:S01]  /*8130*/  SYNCS.PHASECHK.TRANS64.TRYWAIT P2, [UR11+0x19c50], R0 ;  /* 0x019c5000ff0075a7 */ /* 0x000062000804014b */
[----:B------:R-:W-:Y:S05]  /*8140*/  @!P0 BRA `(.L_x_9400) ;  /* 0x0000000000048947 */ /* 0x000fea0003800000 */
[----:B------:R-:W-:Y:S01]  /*8150*/  BPT.TRAP 0x1 ;  /* 0x000000040000795c */ /* 0x000fe20000300000 */
.L_x_9400:
[----:B-1----:R-:W-:Y:S05]  /*8160*/  @P2 BRA `(.L_x_9401) ;  /* 0x0000000000082947 */ /* 0x002fea0003800000 */
[----:B------:R-:W1:Y:S02]  /*8170*/  SYNCS.PHASECHK.TRANS64.TRYWAIT P2, [UR11+0x19c50], R0 ;  /* 0x019c5000ff0075a7 */ /* 0x000e64000804014b */
[----:B-1----:R-:W-:Y:S05]  /*8180*/  @!P2 BRA `(.L_x_9402) ;  /* 0x000000cc00b8a947 */ /* 0x002fea0003800000 */
.L_x_9401:
        /* <DEDUP_REMOVED lines=94> */
[----:B------:R-:W-:Y:S02]  /*8770*/  IMAD.U32 R69, RZ, RZ, UR43 ;  /* 0x0000002bff457e24 */ /* 0x000fe4000f8e00ff */
[--C-:B------:R-:W-:Y:S01]  /*8780*/  FFMA.FTZ R13, R32, UR43, -R8.reuse ;  /* 0x0000002b200d7c23 */ /* 0x100fe20008010808 */
[----:B------:R-:W-:-:S01]  /*8790*/  FFMA.FTZ R32, R49, UR43, -R8 ;  /* 0x0000002b31207c23 */ /* 0x000fc20008010808 */
[----:B------:R-:W-:Y:S01]  /*87a0*/  FFMA.FTZ R49, R68, UR43, -R8 ;  /* 0x0000002b44317c23 */ /* 0x000fe20008010808 */
[----:B------:R-:W-:-:S01]  /*87b0*/  FADD.FTZ R7, -R0, R9 ;  /* 0x0000000900077221 */ /* 0x000fc20000010100 */
[----:B------:R-:W-:Y:S01]  /*87c0*/  FFMA.FTZ R68, R0, R69, -8 ;  /* 0xc100000000447423 */ /* 0x000fe20000010045 */
[----:B------:R-:W-:Y:S01]  /*87d0*/  FMUL.FTZ R6, R6, UR43 ;  /* 0x0000002b06067c20 */ /* 0x000fe20008410000 */
        /* <DEDUP_REMOVED lines=43> */
[----:B------:R-:W-:-:S02]  /*8a90*/  WARPGROUP.DEPBAR.LE gsb0, 0x0 ;  /* 0x00008000000079c5 */ /* 0x000fc40000010000 */
[----:B------:R-:W-:Y:S01]  /*8aa0*/  WARPGROUP.ARRIVE ;  /* 0x00000000000079c5 */ /* 0x000fe20000000000 */
[----:B------:R-:W2:Y:S01]  /*8ab0*/  MUFU.EX2 R27, R27 ;  /* 0x0000001b001b7308 */ /* 0x000ea20000000800 */
[----:B-1----:R-:W-:-:S01]  /*8ac0*/  FFMA.FTZ R4, R7, R4, R26 ;  /* 0x0000000407047223 */ /* 0x002fc2000001001a */
[----:B------:R-:W-:Y:S01]  /*8ad0*/  FFMA.FTZ R44, R61, UR43, -R8 ;  /* 0x0000002b3d2c7c23 */ /* 0x000fe20008010808 */
[----:B------:R-:W-:-:S01]  /*8ae0*/  FFMA.FTZ R63, R63, UR43, -R68 ;  /* 0x0000002b3f3f7c23 */ /* 0x000fc20008010844 */
[----:B------:R-:W-:Y:S01]  /*8af0*/  FFMA.FTZ R45, R64, UR43, -R8 ;  /* 0x0000002b402d7c23 */ /* 0x000fe20008010808 */
[----:B------:R-:W-:Y:S01]  /*8b00*/  QGMMA.64x96x32.F32.E4M3.E4M3 R88, R140, gdesc[UR4], R88, gsb0 ;  /* 0x016000048c587df3 */ /* 0x000fe20008000858 */
[----:B------:R-:W-:Y:S01]  /*8b10*/  UIADD3 UR6, UR10, 0x6, URZ ;  /* 0x000000060a067890 */ /* 0x000fe2000fffe03f */
[----:B------:R-:W-:Y:S01]  /*8b20*/  FFMA.FTZ R66, R66, UR43, -R68 ;  /* 0x0000002b42427c23 */ /* 0x000fe20008010844 */
[----:B------:R-:W1:Y:S01]  /*8b30*/  MUFU.EX2 R11, R11 ;  /* 0x0000000b000b7308 */ /* 0x000e620000000800 */
[----:B0-----:R-:W-:-:S01]  /*8b40*/  FADD.FTZ R72, R10, R5 ;  /* 0x000000050a487221 */ /* 0x001fc20000010000 */
[----:B------:R-:W-:Y:S01]  /*8b50*/  UMOV UR7, 0x40000040 ;  /* 0x4000004000077882 */ /* 0x000fe20000000000 */
[----:B------:R-:W-:-:S01]  /*8b60*/  FFMA.FTZ R48, R65, UR43, -R8 ;  /* 0x0000002b41307c23 */ /* 0x000fc20008010808 */
[----:B------:R-:W-:Y:S01]  /*8b70*/  FFMA.FTZ R67, R67, UR43, -R68 ;  /* 0x0000002b43437c23 */ /* 0x000fe20008010844 */
[----:B------:R-:W-:-:S01]  /*8b80*/  FFMA.FTZ R57, R76, UR43, -R8 ;  /* 0x0000002b4c397c23 */ /* 0x000fc20008010808 */
[--C-:B------:R-:W-:Y:S01]  /*8b90*/  FFMA.FTZ R60, R77, UR43, -R8.reuse ;  /* 0x0000002b4d3c7c23 */ /* 0x100fe20008010808 */
[----:B------:R-:W-:-:S01]  /*8ba0*/  FFMA.FTZ R61, R80, UR43, -R8 ;  /* 0x0000002b503d7c23 */ /* 0x000fc20008010808 */
[----:B------:R-:W0:Y:S01]  /*8bb0*/  MUFU.EX2 R30, R30 ;  /* 0x0000001e001e7308 */ /* 0x000e220000000800 */
[----:B--2---:R-:W-:-:S01]  /*8bc0*/  FADD.FTZ R5, R27, R4 ;  /* 0x000000041b057221 */ /* 0x004fc20000010000 */
[----:B------:R-:W-:Y:S01]  /*8bd0*/  FFMA.FTZ R64, R81, UR43, -R8 ;  /* 0x0000002b51407c23 */ /* 0x000fe20008010808 */
[----:B------:R-:W-:-:S02]  /*8be0*/  IMAD.U32 R80, RZ, RZ, UR20 ;  /* 0x00000014ff507e24 */ /* 0x000fc4000f8e00ff */
[--C-:B------:R-:W-:Y:S01]  /*8bf0*/  FFMA.FTZ R65, R84, UR43, -R8.reuse ;  /* 0x0000002b54417c23 */ /* 0x100fe20008010808 */
[----:B------:R-:W-:-:S02]  /*8c00*/  FFMA.FTZ R8, R85, UR43, -R8 ;  /* 0x0000002b55087c23 */ /* 0x000fc40008010808 */
        /* <DEDUP_REMOVED lines=25> */
[----:B--2---:R-:W-:-:S01]  /*8da0*/  FADD.FTZ R5, R39, R4 ;  /* 0x0000000427057221 */ /* 0x004fc20000010000 */
[----:B------:R-:W-:Y:S02]  /*8db0*/  WARPGROUP.DEPBAR.LE gsb0, 0x0 ;  /* 0x00008000000079c5 */ /* 0x000fe40000010000 */
[----:B------:R-:W-:-:S04]  /*8dc0*/  WARPGROUP.ARRIVE ;  /* 0x00000000000079c5 */ /* 0x000fc80000000000 */
[----:B------:R-:W2:Y:S01]  /*8dd0*/  MUFU.EX2 R24, R24 ;  /* 0x0000001800187308 */ /* 0x000ea20000000800 */
[----:B-1----:R-:W-:-:S01]  /*8de0*/  FADD.FTZ R73, R21, R72 ;  /* 0x0000004815497221 */ /* 0x002fc20000010000 */
[----:B------:R-:W-:Y:S06]  /*8df0*/  QGMMA.64x96x32.F32.E4M3.E4M3 R88, R136, gdesc[UR4], R88, gsb0 ;  /* 0x0160000488587df3 */ /* 0x000fec0008000858 */
        /* <DEDUP_REMOVED lines=31> */
[----:B------:R-:W-:-:S05]  /*8ff0*/  WARPGROUP.DEPBAR.LE gsb0, 0x0 ;  /* 0x00008000000079c5 */ /* 0x000fca0000010000 */
        /* <DEDUP_REMOVED lines=41> */
[----:B------:R-:W-:-:S05]  /*9290*/  @!P1 VIADD R4, R80, 0x19c40 ;  /* 0x00019c4050049836 */ /* 0x000fca0000000000 */
[----:B------:R-:W-:Y:S01]  /*92a0*/  @!P1 PRMT R4, RZ, 0x654, R4 ;  /* 0x00000654ff049816 */ /* 0x000fe20000000004 */
[----:B------:R-:W2:Y:S01]  /*92b0*/  MUFU.EX2 R72, R72 ;  /* 0x0000004800487308 */ /* 0x000ea20000000800 */
[----:B-1----:R-:W-:-:S02]  /*92c0*/  FADD.FTZ R79, R71, R78 ;  /* 0x0000004e474f7221 */ /* 0x002fc40000010000 */
[----:B------:R1:W-:Y:S05]  /*92d0*/  @!P1 SYNCS.ARRIVE.TRANS64.RED.A1T0 RZ, [R4+URZ], RZ ;  /* 0x000000ff04ff99a7 */ /* 0x0003ea000810043f */
        /* <DEDUP_REMOVED lines=28> */
.L_x_9403:
        /* <DEDUP_REMOVED lines=90> */
.L_x_9394:
        /* <DEDUP_REMOVED lines=9> */
.L_x_9423:
[----:B------:R-:W-:-:S04]  /*9ad0*/  UISETP.NE.AND UP1, UPT, UR18, 0x1, UPT ;  /* 0x000000011200788c */ /* 0x000fc8000bf25270 */
[----:B------:R-:W-:-:S04]  /*9ae0*/  USEL UR53, URZ, 0x1, UP1 ;  /* 0x000000013f357887 */ /* 0x000fc80008800000 */
[----:B------:R-:W-:Y:S01]  /*9af0*/  ULOP3.LUT UR53, UR17, UR53, URZ, 0x3c, !UPT ;  /* 0x0000003511357292 */ /* 0x000fe2000f8e3c3f */
[----:B------:R-:W-:Y:S11]  /*9b00*/  @!P0 BRA `(.L_x_9406) ;  /* 0x0000000000048947 */ /* 0x000ff60003800000 */
[----:B------:R-:W-:Y:S01]  /*9b10*/  BPT.TRAP 0x1 ;  /* 0x000000040000795c */ /* 0x000fe20000300000 */
.L_x_9406:
        /* <DEDUP_REMOVED lines=9> */
.L_x_9407:
[----:B-1----:R-:W-:Y:S05]  /*9bb0*/  @P2 BRA `(.L_x_9408) ;  /* 0x0000000000082947 */ /* 0x002fea0003800000 */
[----:B------:R-:W1:Y:S02]  /*9bc0*/  SYNCS.PHASECHK.TRANS64.TRYWAIT P2, [UR22+0x19c30], R0 ;  /* 0x019c3000ff0075a7 */ /* 0x000e640008040156 */
[----:B-1----:R-:W-:Y:S05]  /*9bd0*/  @!P2 BRA `(.L_x_9409) ;  /* 0x000000b4003ca947 */ /* 0x002fea0003800000 */
.L_x_9408:
        /* <DEDUP_REMOVED lines=17> */
.L_x_9410:
[----:B------:R-:W-:Y:S01]  /*9cf0*/  ULEA UR11, UR18, UR46, 0x3 ;  /* 0x0000002e120b7291 */ /* 0x000fe2000f8e183f */
[----:B01----:R-:W-:-:S05]  /*9d00*/  IMAD.U32 R0, RZ, RZ, UR17 ;  /* 0x00000011ff007e24 */ /* 0x003fca000f8e00ff */
[----:B------:R-:W-:-:S04]  /*9d10*/  SHF.L.U32 R0, R0, 0x1f, RZ ;  /* 0x0000001f00007819 */ /* 0x000fc800000006ff */
[----:B------:R0:W1:Y:S01]  /*9d20*/  SYNCS.PHASECHK.TRANS64.TRYWAIT P2, [UR11+0x19c50], R0 ;  /* 0x019c5000ff0075a7 */ /* 0x000062000804014b */
[----:B------:R-:W-:Y:S05]  /*9d30*/  @!P0 BRA `(.L_x_9411) ;  /* 0x0000000000048947 */ /* 0x000fea0003800000 */
[----:B------:R-:W-:Y:S01]  /*9d40*/  BPT.TRAP 0x1 ;  /* 0x000000040000795c */ /* 0x000fe20000300000 */
.L_x_9411:
[----:B-1----:R-:W-:Y:S05]  /*9d50*/  @P2 BRA `(.L_x_9412) ;  /* 0x0000000000082947 */ /* 0x002fea0003800000 */
[----:B------:R-:W1:Y:S02]  /*9d60*/  SYNCS.PHASECHK.TRANS64.TRYWAIT P2, [UR11+0x19c50], R0 ;  /* 0x019c5000ff0075a7 */ /* 0x000e64000804014b */
[----:B-1----:R-:W-:Y:S05]  /*9d70*/  @!P2 BRA `(.L_x_9413) ;  /* 0x000000b000eca947 */ /* 0x002fea0003800000 */
.L_x_9412:
[----:B------:R-:W-:Y:S01]  /*9d80*/  UIADD3 UR6, UR46, 0x3000, URZ ;  /* 0x000030002e067890 */ /* 0x000fe2000fffe03f */
[----:B------:R-:W-:Y:S01]  /*9d90*/  WARPGROUP.ARRIVE ;  /* 0x00000000000079c5 */ /* 0x000fe20000000000 */
[----:B------:R-:W-:Y:S01]  /*9da0*/  UMOV UR7, 0x40000040 ;  /* 0x4000004000077882 */ /* 0x000fe20000000000 */
[----:B------:R-:W-:Y:S01]  /*9db0*/  PLOP3.LUT P2, PT, PT, PT, UP0, 0x80, 0x0 ;  /* 0x000000000000781c */ /* 0x000fe20003f4f008 */
[----:B------:R-:W-:Y:S01]  /*9dc0*/  USHF.R.U32.HI UR6, URZ, 0x4, UR6 ;  /* 0x000000043f067899 */ /* 0x000fe20008011606 */
[----:B------:R-:W-:Y:S02]  /*9dd0*/  VIADD R13, R17, UR41 ;  /* 0x00000029110d7c36 */ /* 0x000fe40008000000 */
[----:B------:R-:W-:Y:S01]  /*9de0*/  IMAD.U32 R2, RZ, RZ, UR22 ;  /* 0x00000016ff027e24 */ /* 0x000fe2000f8e00ff */
[----:B------:R-:W-:-:S03]  /*9df0*/  ULOP3.LUT UR6, UR6, 0x3fff, URZ, 0xc0, !UPT ;  /* 0x00003fff06067892 */ /* 0x000fc6000f8ec03f */
[----:B------:R-:W-:Y:S01]  /*9e00*/  @!P1 VIADD R2, R2, 0x19c40 ;  /* 0x00019c4002029836 */ /* 0x000fe20000000000 */
[----:B------:R-:W-:-:S04]  /*9e10*/  ULOP3.LUT UR6, UR6, 0x10000, URZ, 0xfc, !UPT ;  /* 0x0001000006067892 */ /* 0x000fc8000f8efc3f */
[----:B------:R-:W-:Y:S01]  /*9e20*/  UIMAD UR10, UR18, 0x300, UR6 ;  /* 0x00000300120a78a4 */ /* 0x000fe2000f8e0206 */
[----:B------:R-:W-:-:S06]  /*9e30*/  @!P1 PRMT R2, RZ, 0x654, R2 ;  /* 0x00000654ff029816 */ /* 0x000fcc0000000002 */
        /* <DEDUP_REMOVED lines=18> */
[----:B01----:R-:W-:Y:S01]  /*9f60*/  @P2 IMAD.HI.U32 R0, R13, UR6, RZ ;  /* 0x000000060d002c27 */ /* 0x003fe2000f8e00ff */
[----:B------:R-:W-:-:S04]  /*9f70*/  @UP0 ULDC UR6, c[0x0][0x450] ;  /* 0x0001140000060ab9 */ /* 0x000fc80000000800 */
[----:B------:R-:W-:Y:S01]  /*9f80*/  @P2 SHF.R.U32.HI R13, RZ, UR6, R0 ;  /* 0x00000006ff0d2c19 */ /* 0x000fe20008011600 */
[----:B------:R-:W-:Y:S01]  /*9f90*/  IMAD.SHL.U32 R0, R3, 0x80, RZ ;  /* 0x0000008003007824 */ /* 0x000fe200078e00ff */
[----:B------:R-:W-:-:S03]  /*9fa0*/  ULOP3.LUT UR6, URZ, UR20, URZ, 0x33, !UPT ;  /* 0x000000143f067292 */ /* 0x000fc6000f8e333f */
[----:B------:R-:W0:Y:S01]  /*9fb0*/  SHFL.IDX PT, R15, R13, RZ, 0x1c1f ;  /* 0x001c1fff0d0f7589 */ /* 0x000e2200000e0000 */
[----:B------:R-:W-:-:S05]  /*9fc0*/  IADD3 R7, -R0, 0x1, RZ ;  /* 0x0000000100077810 */ /* 0x000fca0007ffe1ff */
        /* <DEDUP_REMOVED lines=23> */
.L_x_9416:
[----:B------:R-:W-:-:S05]  /*a140*/  IMAD.U32 R14, RZ, RZ, UR21 ;  /* 0x00000015ff0e7e24 */ /* 0x000fca000f8e00ff */
[----:B------:R-:W-:-:S13]  /*a150*/  ISETP.NE.AND P2, PT, R14, 0x1, PT ;  /* 0x000000010e00780c */ /* 0x000fda0003f45270 */
[----:B------:R-:W0:Y:S02]  /*a160*/  @P2 LDC.64 R6, c[0x0][0x9e8] ;  /* 0x00027a00ff062b82 */ /* 0x000e240000000a00 */
[----:B0-----:R-:W-:-:S05]  /*a170*/  @P2 IMAD.HI.U32 R6, R15, R6, RZ ;  /* 0x000000060f062227 */ /* 0x001fca00078e00ff */
[----:B------:R-:W-:-:S07]  /*a180*/  @P2 SHF.R.U32.HI R15, RZ, R7, R6 ;  /* 0x00000007ff0f2219 */ /* 0x000fce0000011606 */
.L_x_9417:
[----:B------:R-:W-:Y:S05]  /*a190*/  BSYNC B0 ;  /* 0x0000000000007941 */ /* 0x000fea0003800000 */
.L_x_9415:
[----:B------:R-:W-:-:S04]  /*a1a0*/  IMAD R15, R15, R14, -R0 ;  /* 0x0000000e0f0f7224 */ /* 0x000fc800078e0a00 */
[----:B------:R-:W-:-:S05]  /*a1b0*/  IMAD R15, R16, -0x2, R15 ;  /* 0xfffffffe100f7824 */ /* 0x000fca00078e020f */
[----:B------:R-:W-:Y:S02]  /*a1c0*/  VIADDMNMX R10, R15, R14, R10, PT ;  /* 0x0000000e0f0a7246 */ /* 0x000fe4000380010a */
[----:B------:R-:W-:-:S07]  /*a1d0*/  VIMNMX R2, R2, R15, !PT ;  /* 0x0000000f02027248 */ /* 0x000fce0007fe0100 */
.L_x_9414:
        /* <DEDUP_REMOVED lines=9> */
[C---:B------:R-:W-:Y:S02]  /*a270*/  ISETP.GT.AND P4, PT, R2.reuse, 0x9, P2 ;  /* 0x000000090200780c */ /* 0x040fe40001784270 */
[----:B------:R-:W-:Y:S02]  /*a280*/  ISETP.GT.AND P6, PT, R2, 0x10, P2 ;  /* 0x000000100200780c */ /* 0x000fe400017c4270 */
[----:B------:R-:W-:-:S02]  /*a290*/  ISETP.LT.OR P3, PT, R10, 0x9, P3 ;  /* 0x000000090a00780c */ /* 0x000fc40001f61670 */
[----:B------:R-:W-:Y:S01]  /*a2a0*/  ISETP.LT.OR P4, PT, R10, 0xa, P4 ;  /* 0x0000000a0a00780c */ /* 0x000fe20002781670 */
[--C-:B0-----:R-:W-:Y:S01]  /*a2b0*/  IMAD.IADD R12, R12, 0x1, R13.reuse ;  /* 0x000000010c0c7824 */ /* 0x101fe200078e020d */
[----:B------:R-:W-:Y:S01]  /*a2c0*/  ISETP.LT.OR P6, PT, R10, 0x11, P6 ;  /* 0x000000110a00780c */ /* 0x000fe200037c1670 */
[----:B------:R-:W-:Y:S01]  /*a2d0*/  IMAD.IADD R6, R11, 0x1, R13 ;  /* 0x000000010b067824 */ /* 0x000fe200078e020d */
        /* <DEDUP_REMOVED lines=98> */
.L_x_9420:
[----:B------:R-:W-:-:S05]  /*a900*/  IMAD.U32 R2, RZ, RZ, UR21 ;  /* 0x00000015ff027e24 */ /* 0x000fca000f8e00ff */
[----:B------:R-:W-:-:S13]  /*a910*/  ISETP.NE.AND P3, PT, R2, 0x1, PT ;  /* 0x000000010200780c */ /* 0x000fda0003f65270 */
[----:B------:R-:W0:Y:S02]  /*a920*/  @P3 LDC.64 R10, c[0x0][0x9e8] ;  /* 0x00027a00ff0a3b82 */ /* 0x000e240000000a00 */
[----:B0-----:R-:W-:-:S05]  /*a930*/  @P3 IMAD.HI.U32 R10, R13, R10, RZ ;  /* 0x0000000a0d0a3227 */ /* 0x001fca00078e00ff */
[----:B------:R-:W-:-:S07]  /*a940*/  @P3 SHF.R.U32.HI R13, RZ, R11, R10 ;  /* 0x0000000bff0d3219 */ /* 0x000fce000001160a */
.L_x_9421:
[----:B------:R-:W-:Y:S05]  /*a950*/  BSYNC B0 ;  /* 0x0000000000007941 */ /* 0x000fea0003800000 */
.L_x_9419:
[----:B------:R-:W-:-:S04]  /*a960*/  IMAD R13, R13, R2, -R0 ;  /* 0x000000020d0d7224 */ /* 0x000fc800078e0a00 */
[----:B------:R-:W-:-:S05]  /*a970*/  IMAD R13, R16, -0x2, R13 ;  /* 0xfffffffe100d7824 */ /* 0x000fca00078e020d */
[----:B------:R-:W-:Y:S02]  /*a980*/  VIADDMNMX R12, R13, R2, R12, PT ;  /* 0x000000020d0c7246 */ /* 0x000fe4000380010c */
[----:B------:R-:W-:-:S07]  /*a990*/  VIMNMX R6, R6, R13, !PT ;  /* 0x0000000d06067248 */ /* 0x000fce0007fe0100 */
.L_x_9418:
        /* <DEDUP_REMOVED lines=34> */
[----:B------:R-:W-:Y:S02]  /*abc0*/  ISETP.GT.AND P3, PT, R6, RZ, P2 ;  /* 0x000000ff0600720c */ /* 0x000fe40001764270 */
        /* <DEDUP_REMOVED lines=9> */
[----:B------:R-:W-:Y:S02]  /*ac60*/  ISETP.GT.AND P4, PT, R6, 0x18, P2 ;  /* 0x000000180600780c */ /* 0x000fe40001784270 */
[----:B------:R-:W-:Y:S02]  /*ac70*/  FMNMX.FTZ R0, R68, R11, !PT ;  /* 0x0000000b44007209 */ /* 0x000fe40007810000 */
[----:B------:R-:W-:Y:S02]  /*ac80*/  FSEL R26, R26, -INF , !P3 ;  /* 0xff8000001a1a7808 */ /* 0x000fe40005800000 */
[----:B------:R-:W-:Y:S02]  /*ac90*/  FMNMX.FTZ R11, R69, R0, !PT ;  /* 0x00000000450b7209 */ /* 0x000fe40007810000 */
[----:B------:R-:W-:-:S02]  /*aca0*/  ISETP.LT.OR P6, PT, R12, 0x9, P6 ;  /* 0x000000090c00780c */ /* 0x000fc400037c1670 */
[----:B------:R-:W-:Y:S02]  /*acb0*/  FMNMX.FTZ R0, R72, R11, !PT ;  /* 0x0000000b48007209 */ /* 0x000fe40007810000 */
[----:B------:R-:W-:Y:S02]  /*acc0*/  ISETP.LT.OR P4, PT, R12, 0x19, P4 ;  /* 0x000000190c00780c */ /* 0x000fe40002781670 */
[----:B------:R-:W-:Y:S02]  /*acd0*/  FMNMX.FTZ R11, R73, R0, !PT ;  /* 0x00000000490b7209 */ /* 0x000fe40007810000 */
[----:B------:R-:W-:Y:S02]  /*ace0*/  FMNMX.FTZ R20, R26, R9, !PT ;  /* 0x000000091a147209 */ /* 0x000fe40007810000 */
[----:B------:R-:W-:Y:S02]  /*acf0*/  FMNMX.FTZ R0, R76, R11, !PT ;  /* 0x0000000b4c007209 */ /* 0x000fe40007810000 */
[----:B------:R-:W-:-:S02]  /*ad00*/  FSEL R30, R30, -INF , !P6 ;  /* 0xff8000001e1e7808 */ /* 0x000fc40007000000 */
[----:B------:R-:W-:Y:S02]  /*ad10*/  FMNMX.FTZ R11, R77, R0, !PT ;  /* 0x000000004d0b7209 */ /* 0x000fe40007810000 */
[----:B------:R-:W-:Y:S02]  /*ad20*/  FSEL R38, R38, -INF , !P4 ;  /* 0xff80000026267808 */ /* 0x000fe40006000000 */
[----:B------:R-:W-:Y:S02]  /*ad30*/  FMNMX.FTZ R0, R80, R11, !PT ;  /* 0x0000000b50007209 */ /* 0x000fe40007810000 */
[----:B------:R-:W-:Y:S02]  /*ad40*/  FMNMX.FTZ R15, R27, R20, !PT ;  /* 0x000000141b0f7209 */ /* 0x000fe40007810000 */
[----:B------:R-:W-:Y:S02]  /*ad50*/  FMNMX.FTZ R11, R81, R0, !PT ;  /* 0x00000000510b7209 */ /* 0x000fe40007810000 */
[----:B------:R-:W-:-:S02]  /*ad60*/  ISETP.GT.AND P4, PT, R6, 0x20, P2 ;  /* 0x000000200600780c */ /* 0x000fc40001784270 */
[----:B------:R-:W-:Y:S02]  /*ad70*/  FMNMX.FTZ R0, R84, R11, !PT ;  /* 0x0000000b54007209 */ /* 0x000fe40007810000 */
[----:B------:R-:W-:Y:S02]  /*ad80*/  FMNMX.FTZ R24, R30, R15, !PT ;  /* 0x0000000f1e187209 */ /* 0x000fe40007810000 */
[----:B------:R-:W-:Y:S02]  /*ad90*/  FMNMX.FTZ R0, R85, R0, !PT ;  /* 0x0000000055007209 */ /* 0x000fe40007810000 */
[----:B------:R-:W-:Y:S02]  /*ada0*/  ISETP.LT.OR P4, PT, R12, 0x21, P4 ;  /* 0x000000210c00780c */ /* 0x000fe40002781670 */
[----:B------:R-:W-:Y:S01]  /*adb0*/  FMNMX.FTZ R21, R31, R24, !PT ;  /* 0x000000181f157209 */ /* 0x000fe20007810000 */
[----:B------:R-:W0:Y:S01]  /*adc0*/  SHFL.BFLY PT, R11, R0, 0x2, 0x1f ;  /* 0x0c401f00000b7f89 */ /* 0x000e2200000e0000 */
[----:B------:R-:W-:-:S02]  /*add0*/  FSEL R42, R42, -INF , !P4 ;  /* 0xff8000002a2a7808 */ /* 0x000fc40006000000 */
[----:B------:R-:W-:Y:S02]  /*ade0*/  ISETP.GT.AND P4, PT, R6, 0x28, P2 ;  /* 0x000000280600780c */ /* 0x000fe40001784270 */
[----:B------:R-:W-:Y:S02]  /*adf0*/  FMNMX.FTZ R24, R34, R21, !PT ;  /* 0x0000001522187209 */ /* 0x000fe40007810000 */
[----:B------:R-:W-:Y:S02]  /*ae00*/  ISETP.LT.OR P4, PT, R12, 0x29, P4 ;  /* 0x000000290c00780c */ /* 0x000fe40002781670 */
[----:B------:R-:W-:Y:S02]  /*ae10*/  FMNMX.FTZ R21, R35, R24, !PT ;  /* 0x0000001823157209 */ /* 0x000fe40007810000 */
[----:B------:R-:W-:Y:S02]  /*ae20*/  FSEL R46, R46, -INF , !P4 ;  /* 0xff8000002e2e7808 */ /* 0x000fe40006000000 */
[----:B------:R-:W-:-:S02]  /*ae30*/  ISETP.GT.AND P4, PT, R6, 0x29, P2 ;  /* 0x000000290600780c */ /* 0x000fc40001784270 */
[----:B------:R-:W-:Y:S02]  /*ae40*/  ISETP.GT.AND P3, PT, R6, 0x30, P2 ;  /* 0x000000300600780c */ /* 0x000fe40001764270 */
[C---:B------:R-:W-:Y:S02]  /*ae50*/  ISETP.LT.OR P4, PT, R12.reuse, 0x2a, P4 ;  /* 0x0000002a0c00780c */ /* 0x040fe40002781670 */
[----:B------:R-:W-:Y:S02]  /*ae60*/  ISETP.LT.OR P3, PT, R12, 0x31, P3 ;  /* 0x000000310c00780c */ /* 0x000fe40001f61670 */
[----:B------:R-:W-:Y:S02]  /*ae70*/  FSEL R47, R47, -INF , !P4 ;  /* 0xff8000002f2f7808 */ /* 0x000fe40006000000 */
[----:B------:R-:W-:Y:S02]  /*ae80*/  ISETP.GT.AND P4, PT, R6, 0x31, P2 ;  /* 0x000000310600780c */ /* 0x000fe40001784270 */
[----:B0-----:R-:W-:-:S02]  /*ae90*/  FMNMX.FTZ R11, R0, R11, !PT ;  /* 0x0000000b000b7209 */ /* 0x001fc40007810000 */
[----:B------:R-:W-:Y:S02]  /*aea0*/  FSEL R50, R50, -INF , !P3 ;  /* 0xff80000032327808 */ /* 0x000fe40005800000 */
[----:B------:R-:W-:Y:S01]  /*aeb0*/  ISETP.GT.AND P3, PT, R6, 0x38, P2 ;  /* 0x000000380600780c */ /* 0x000fe20001764270 */
[----:B------:R-:W0:Y:S01]  /*aec0*/  SHFL.BFLY PT, R2, R11, 0x1, 0x1f ;  /* 0x0c201f000b027f89 */ /* 0x000e2200000e0000 */
[C---:B------:R-:W-:Y:S02]  /*aed0*/  ISETP.LT.OR P4, PT, R12.reuse, 0x32, P4 ;  /* 0x000000320c00780c */ /* 0x040fe40002781670 */
[----:B------:R-:W-:Y:S02]  /*aee0*/  ISETP.LT.OR P3, PT, R12, 0x39, P3 ;  /* 0x000000390c00780c */ /* 0x000fe40001f61670 */
[----:B------:R-:W-:Y:S02]  /*aef0*/  FSEL R51, R51, -INF , !P4 ;  /* 0xff80000033337808 */ /* 0x000fe40006000000 */
[----:B------:R-:W-:-:S02]  /*af00*/  ISETP.GT.AND P4, PT, R6, 0x39, P2 ;  /* 0x000000390600780c */ /* 0x000fc40001784270 */
[----:B------:R-:W-:Y:S02]  /*af10*/  FSEL R54, R54, -INF , !P3 ;  /* 0xff80000036367808 */ /* 0x000fe40005800000 */
[----:B------:R-:W-:Y:S02]  /*af20*/  ISETP.GT.AND P3, PT, R6, 0x40, P2 ;  /* 0x000000400600780c */ /* 0x000fe40001764270 */
[C---:B------:R-:W-:Y:S02]  /*af30*/  ISETP.LT.OR P4, PT, R12.reuse, 0x3a, P4 ;  /* 0x0000003a0c00780c */ /* 0x040fe40002781670 */
[----:B------:R-:W-:Y:S02]  /*af40*/  ISETP.LT.OR P3, PT, R12, 0x41, P3 ;  /* 0x000000410c00780c */ /* 0x000fe40001f61670 */
[----:B------:R-:W-:Y:S02]  /*af50*/  FSEL R55, R55, -INF , !P4 ;  /* 0xff80000037377808 */ /* 0x000fe40006000000 */
[----:B------:R-:W-:-:S02]  /*af60*/  ISETP.GT.AND P4, PT, R6, 0x41, P2 ;  /* 0x000000410600780c */ /* 0x000fc40001784270 */
[----:B------:R-:W-:Y:S02]  /*af70*/  FSEL R58, R58, -INF , !P3 ;  /* 0xff8000003a3a7808 */ /* 0x000fe40005800000 */
[----:B------:R-:W-:Y:S02]  /*af80*/  ISETP.GT.AND P3, PT, R6, 0x48, P2 ;  /* 0x000000480600780c */ /* 0x000fe40001764270 */
[----:B0-----:R-:W-:Y:S02]  /*af90*/  FMNMX.FTZ R2, R11, R2, !PT ;  /* 0x000000020b027209 */ /* 0x001fe40007810000 */
[----:B------:R-:W-:Y:S02]  /*afa0*/  ISETP.LT.OR P4, PT, R12, 0x42, P4 ;  /* 0x000000420c00780c */ /* 0x000fe40002781670 */
[C---:B------:R-:W-:Y:S01]  /*afb0*/  FSETP.NEU.FTZ.AND P6, PT, R2.reuse, -INF , PT ;  /* 0xff8000000200780b */ /* 0x040fe20003fdd000 */
[----:B------:R-:W-:-:S01]  /*afc0*/  FFMA.FTZ R0, R2, R13, -8 ;  /* 0xc100000002007423 */ /* 0x000fc2000001000d */
[----:B------:R-:W-:-:S02]  /*afd0*/  ISETP.LT.OR P3, PT, R12, 0x49, P3 ;  /* 0x000000490c00780c */ /* 0x000fc40001f61670 */
[----:B------:R-:W-:Y:S02]  /*afe0*/  FSEL R59, R59, -INF , !P4 ;  /* 0xff8000003b3b7808 */ /* 0x000fe40006000000 */
[----:B------:R-:W-:Y:S02]  /*aff0*/  FSEL R0, R0, RZ, P6 ;  /* 0x000000ff00007208 */ /* 0x000fe40003000000 */
[----:B------:R-:W-:Y:S02]  /*b000*/  ISETP.GT.AND P4, PT, R6, 0x49, P2 ;  /* 0x000000490600780c */ /* 0x000fe40001784270 */
        /* <DEDUP_REMOVED lines=21> */
[----:B------:R-:W-:Y:S01]  /*b160*/  ISETP.LT.OR P3, PT, R12, 0x51, P3 ;  /* 0x000000510c00780c */ /* 0x000fe20001f61670 */
[--C-:B------:R-:W-:Y:S01]  /*b170*/  FFMA.FTZ R25, R44, UR43, -R0.reuse ;  /* 0x0000002b2c197c23 */ /* 0x100fe20008010800 */
[----:B------:R-:W-:Y:S01]  /*b180*/  FMNMX.FTZ R29, R47, R32, !PT ;  /* 0x000000202f1d7209 */ /* 0x000fe20007810000 */
[--C-:B------:R-:W-:Y:S01]  /*b190*/  FFMA.FTZ R57, R57, UR43, -R0.reuse ;  /* 0x0000002b39397c23 */ /* 0x100fe20008010800 */
[----:B------:R-:W-:Y:S01]  /*b1a0*/  FSEL R63, R63, -INF , !P4 ;  /* 0xff8000003f3f7808 */ /* 0x000fe20006000000 */
[--C-:B------:R-:W-:Y:S01]  /*b1b0*/  FFMA.FTZ R49, R49, UR43, -R0.reuse ;  /* 0x0000002b31317c23 */ /* 0x100fe20008010800 */
[----:B------:R-:W-:Y:S01]  /*b1c0*/  FMNMX.FTZ R32, R50, R29, !PT ;  /* 0x0000001d32207209 */ /* 0x000fe20007810000 */
[----:B------:R-:W-:Y:S01]  /*b1d0*/  MUFU.EX2 R28, R41 ;  /* 0x00000029001c7308 */ /* 0x000fe20000000800 */
[----:B------:R-:W-:Y:S01]  /*b1e0*/  ISETP.GT.AND P4, PT, R6, 0x51, P2 ;  /* 0x000000510600780c */ /* 0x000fe20001784270 */
[--C-:B------:R-:W-:Y:S01]  /*b1f0*/  FFMA.FTZ R53, R53, UR43, -R0.reuse ;  /* 0x0000002b35357c23 */ /* 0x100fe20008010800 */
[----:B------:R-:W-:Y:S01]  /*b200*/  FMNMX.FTZ R29, R51, R32, !PT ;  /* 0x00000020331d7209 */ /* 0x000fe20007810000 */
[--C-:B------:R-:W-:Y:S01]  /*b210*/  FFMA.FTZ R64, R64, UR43, -R0.reuse ;  /* 0x0000002b40407c23 */ /* 0x100fe20008010800 */
[----:B------:R-:W-:Y:S01]  /*b220*/  FSEL R66, R66, -INF , !P3 ;  /* 0xff80000042427808 */ /* 0x000fe20005800000 */
[--C-:B------:R-:W-:Y:S01]  /*b230*/  FFMA.FTZ R85, R85, UR43, -R0.reuse ;  /* 0x0000002b55557c23 */ /* 0x100fe20008010800 */
[----:B------:R-:W-:Y:S01]  /*b240*/  FMNMX.FTZ R36, R54, R29, !PT ;  /* 0x0000001d36247209 */ /* 0x000fe20007810000 */
[----:B------:R-:W-:Y:S01]  /*b250*/  FFMA.FTZ R29, R48, UR43, -R0 ;  /* 0x0000002b301d7c23 */ /* 0x000fe20008010800 */
[----:B------:R-:W-:Y:S01]  /*b260*/  ISETP.GT.AND P3, PT, R6, 0x58, P2 ;  /* 0x000000580600780c */ /* 0x000fe20001764270 */
[----:B------:R-:W-:Y:S01]  /*b270*/  MUFU.EX2 R32, R45 ;  /* 0x0000002d00207308 */ /* 0x000fe20000000800 */
[----:B0-----:R-:W-:-:S02]  /*b280*/  FMNMX.FTZ R33, R55, R36, !PT ;  /* 0x0000002437217209 */ /* 0x001fc40007810000 */
[----:B------:R-:W-:Y:S02]  /*b290*/  ISETP.LT.OR P4, PT, R12, 0x52, P4 ;  /* 0x000000520c00780c */ /* 0x000fe40002781670 */
[----:B------:R-:W-:Y:S02]  /*b2a0*/  FMNMX.FTZ R36, R58, R33, !PT ;  /* 0x000000213a247209 */ /* 0x000fe40007810000 */
[----:B------:R-:W-:Y:S01]  /*b2b0*/  ISETP.LT.OR P3, PT, R12, 0x59, P3 ;  /* 0x000000590c00780c */ /* 0x000fe20001f61670 */
[----:B------:R-:W-:Y:S01]  /*b2c0*/  MUFU.EX2 R10, R10 ;  /* 0x0000000a000a7308 */ /* 0x000fe20000000800 */
[----:B------:R-:W-:Y:S02]  /*b2d0*/  FMNMX.FTZ R33, R59, R36, !PT ;  /* 0x000000243b217209 */ /* 0x000fe40007810000 */
[----:B------:R-:W-:Y:S02]  /*b2e0*/  FSEL R67, R67, -INF , !P4 ;  /* 0xff80000043437808 */ /* 0x000fe40006000000 */
[----:B------:R-:W-:Y:S01]  /*b2f0*/  FMNMX.FTZ R40, R62, R33, !PT ;  /* 0x000000213e287209 */ /* 0x000fe20007810000 */
[--C-:B------:R-:W-:Y:S01]  /*b300*/  FFMA.FTZ R33, R52, UR43, -R0.reuse ;  /* 0x0000002b34217c23 */ /* 0x100fe20008010800 */
[----:B------:R-:W-:Y:S01]  /*b310*/  ISETP.GT.AND P4, PT, R6, 0x59, P2 ;  /* 0x000000590600780c */ /* 0x000fe20001784270 */
[----:B------:R0:W-:Y:S01]  /*b320*/  MUFU.EX2 R36, R49 ;  /* 0x0000003100247308 */ /* 0x0001e20000000800 */
[----:B-1----:R-:W-:Y:S01]  /*b330*/  FMNMX.FTZ R37, R63, R40, !PT ;  /* 0x000000283f257209 */ /* 0x002fe20007810000 */
[----:B------:R-:W-:Y:S01]  /*b340*/  FFMA.FTZ R52, R72, UR43, -R0 ;  /* 0x0000002b48347c23 */ /* 0x000fe20008010800 */
[----:B------:R-:W-:-:S02]  /*b350*/  FSEL R70, R70, -INF , !P3 ;  /* 0xff80000046467808 */ /* 0x000fc40005800000 */
[----:B------:R-:W-:Y:S02]  /*b360*/  FMNMX.FTZ R40, R66, R37, !PT ;  /* 0x0000002542287209 */ /* 0x000fe40007810000 */
[----:B------:R-:W-:Y:S01]  /*b370*/  ISETP.GT.AND P3, PT, R6, 0x60, P2 ;  /* 0x000000600600780c */ /* 0x000fe20001764270 */
[----:B------:R-:W-:Y:S01]  /*b380*/  MUFU.EX2 R7, R7 ;  /* 0x0000000700077308 */ /* 0x000fe20000000800 */
[C---:B------:R-:W-:Y:S01]  /*b390*/  ISETP.LT.OR P4, PT, R12.reuse, 0x5a, P4 ;  /* 0x0000005a0c00780c */ /* 0x040fe20002781670 */
[----:B0-----:R-:W-:Y:S01]  /*b3a0*/  FFMA.FTZ R49, R69, UR43, -R0 ;  /* 0x0000002b45317c23 */ /* 0x001fe20008010800 */
[----:B------:R-:W-:Y:S02]  /*b3b0*/  FMNMX.FTZ R37, R67, R40, !PT ;  /* 0x0000002843257209 */ /* 0x000fe40007810000 */
[----:B------:R-:W-:Y:S02]  /*b3c0*/  ISETP.LT.OR P3, PT, R12, 0x61, P3 ;  /* 0x000000610c00780c */ /* 0x000fe40001f61670 */
[----:B------:R-:W-:Y:S01]  /*b3d0*/  FSEL R71, R71, -INF , !P4 ;  /* 0xff80000047477808 */ /* 0x000fe20006000000 */
[----:B------:R0:W-:Y:S01]  /*b3e0*/  MUFU.EX2 R40, R53 ;  /* 0x0000003500287308 */ /* 0x0001e20000000800 */
[----:B------:R-:W-:-:S02]  /*b3f0*/  ISETP.GT.AND P4, PT, R6, 0x61, P2 ;  /* 0x000000610600780c */ /* 0x000fc40001784270 */
[----:B------:R-:W-:Y:S01]  /*b400*/  FMNMX.FTZ R44, R70, R37, !PT ;  /* 0x00000025462c7209 */ /* 0x000fe20007810000 */
[----:B------:R-:W-:-:S01]  /*b410*/  FFMA.FTZ R37, R56, UR43, -R0 ;  /* 0x0000002b38257c23 */ /* 0x000fc20008010800 */
[----:B------:R-:W-:Y:S02]  /*b420*/  FSEL R74, R74, -INF , !P3 ;  /* 0xff8000004a4a7808 */ /* 0x000fe40005800000 */
[----:B------:R-:W-:Y:S01]  /*b430*/  ISETP.GT.AND P3, PT, R6, 0x68, P2 ;  /* 0x000000680600780c */ /* 0x000fe20001764270 */
[----:B------:R-:W-:Y:S01]  /*b440*/  MUFU.EX2 R11, R11 ;  /* 0x0000000b000b7308 */ /* 0x000fe20000000800 */
[C---:B------:R-:W-:Y:S01]  /*b450*/  ISETP.LT.OR P4, PT, R12.reuse, 0x62, P4 ;  /* 0x000000620c00780c */ /* 0x040fe20002781670 */
[----:B0-----:R-:W-:Y:S01]  /*b460*/  FFMA.FTZ R53, R73, UR43, -R0 ;  /* 0x0000002b49357c23 */ /* 0x001fe20008010800 */
[----:B------:R-:W-:Y:S02]  /*b470*/  FMNMX.FTZ R41, R71, R44, !PT ;  /* 0x0000002c47297209 */ /* 0x000fe40007810000 */
[----:B------:R-:W-:-:S02]  /*b480*/  ISETP.LT.OR P3, PT, R12, 0x69, P3 ;  /* 0x000000690c00780c */ /* 0x000fc40001f61670 */
[----:B------:R-:W-:Y:S01]  /*b490*/  FSEL R75, R75, -INF , !P4 ;  /* 0xff8000004b4b7808 */ /* 0x000fe20006000000 */
[----:B------:R-:W-:Y:S01]  /*b4a0*/  MUFU.EX2 R14, R14 ;  /* 0x0000000e000e7308 */ /* 0x000fe20000000800 */
[----:B------:R-:W-:Y:S02]  /*b4b0*/  ISETP.GT.AND P4, PT, R6, 0x69, P2 ;  /* 0x000000690600780c */ /* 0x000fe40001784270 */
[----:B------:R-:W-:Y:S02]  /*b4c0*/  FMNMX.FTZ R44, R74, R41, !PT ;  /* 0x000000294a2c7209 */ /* 0x000fe40007810000 */
[----:B------:R-:W-:Y:S02]  /*b4d0*/  FSEL R78, R78, -INF , !P3 ;  /* 0xff8000004e4e7808 */ /* 0x000fe40005800000 */
[----:B------:R-:W-:Y:S01]  /*b4e0*/  ISETP.GT.AND P3, PT, R6, 0x70, P2 ;  /* 0x000000700600780c */ /* 0x000fe20001764270 */
[----:B------:R-:W-:Y:S01]  /*b4f0*/  MUFU.EX2 R13, R13 ;  /* 0x0000000d000d7308 */ /* 0x000fe20000000800 */
[----:B------:R-:W-:-:S02]  /*b500*/  ISETP.LT.OR P4, PT, R12, 0x6a, P4 ;  /* 0x0000006a0c00780c */ /* 0x000fc40002781670 */
[----:B------:R-:W-:Y:S02]  /*b510*/  FMNMX.FTZ R41, R75, R44, !PT ;  /* 0x0000002c4b297209 */ /* 0x000fe40007810000 */
[----:B------:R-:W-:Y:S02]  /*b520*/  ISETP.LT.OR P3, PT, R12, 0x71, P3 ;  /* 0x000000710c00780c */ /* 0x000fe40001f61670 */
[----:B------:R-:W-:Y:S01]  /*b530*/  FSEL R79, R79, -INF , !P4 ;  /* 0xff8000004f4f7808 */ /* 0x000fe20006000000 */
[----:B------:R0:W-:Y:S01]  /*b540*/  MUFU.EX2 R44, R57 ;  /* 0x00000039002c7308 */ /* 0x0001e20000000800 */
[----:B------:R-:W-:Y:S02]  /*b550*/  ISETP.GT.AND P4, PT, R6, 0x71, P2 ;  /* 0x000000710600780c */ /* 0x000fe40001784270 */
[----:B------:R-:W-:Y:S02]  /*b560*/  FMNMX.FTZ R48, R78, R41, !PT ;  /* 0x000000294e307209 */ /* 0x000fe40007810000 */
[----:B------:R-:W-:-:S02]  /*b570*/  FSEL R82, R82, -INF , !P3 ;  /* 0xff80000052527808 */ /* 0x000fc40005800000 */
[----:B------:R-:W-:Y:S01]  /*b580*/  ISETP.GT.AND P3, PT, R6, 0x78, P2 ;  /* 0x000000780600780c */ /* 0x000fe20001764270 */
[----:B------:R-:W-:Y:S01]  /*b590*/  MUFU.EX2 R15, R15 ;  /* 0x0000000f000f7308 */ /* 0x000fe20000000800 */
[----:B------:R-:W-:Y:S02]  /*b5a0*/  ISETP.LT.OR P4, PT, R12, 0x72, P4 ;  /* 0x000000720c00780c */ /* 0x000fe40002781670 */
[----:B------:R-:W-:Y:S02]  /*b5b0*/  FMNMX.FTZ R41, R79, R48, !PT ;  /* 0x000000304f297209 */ /* 0x000fe40007810000 */
[----:B------:R-:W-:Y:S01]  /*b5c0*/  ISETP.GT.AND P2, PT, R6, 0x79, P2 ;  /* 0x000000790600780c */ /* 0x000fe20001744270 */
[--C-:B------:R-:W-:Y:S01]  /*b5d0*/  FFMA.FTZ R6, R60, UR43, -R0.reuse ;  /* 0x0000002b3c067c23 */ /* 0x100fe20008010800 */
[----:B------:R-:W-:Y:S01]  /*b5e0*/  ISETP.LT.OR P3, PT, R12, 0x79, P3 ;  /* 0x000000790c00780c */ /* 0x000fe20001f61670 */
[--C-:B------:R-:W-:Y:S01]  /*b5f0*/  FFMA.FTZ R60, R80, UR43, -R0.reuse ;  /* 0x0000002b503c7c23 */ /* 0x100fe20008010800 */
[----:B------:R-:W-:Y:S01]  /*b600*/  FSEL R83, R83, -INF , !P4 ;  /* 0xff80000053537808 */ /* 0x000fe20006000000 */
[----:B------:R-:W-:Y:S01]  /*b610*/  MUFU.EX2 R21, R21 ;  /* 0x0000001500157308 */ /* 0x000fe20000000800 */
[----:B------:R-:W-:Y:S01]  /*b620*/  FMNMX.FTZ R48, R82, R41, !PT ;  /* 0x0000002952307209 */ /* 0x000fe20007810000 */
[--C-:B------:R-:W-:Y:S01]  /*b630*/  FFMA.FTZ R41, R61, UR43, -R0.reuse ;  /* 0x0000002b3d297c23 */ /* 0x100fe20008010800 */
[----:B------:R-:W-:Y:S01]  /*b640*/  ISETP.LT.OR P2, PT, R12, 0x7a, P2 ;  /* 0x0000007a0c00780c */ /* 0x000fe20001741670 */
[----:B------:R-:W-:Y:S01]  /*b650*/  FFMA.FTZ R61, R81, UR43, -R0 ;  /* 0x0000002b513d7c23 */ /* 0x000fe20008010800 */
[----:B------:R-:W-:-:S02]  /*b660*/  FSEL R86, R86, -INF , !P3 ;  /* 0xff80000056567808 */ /* 0x000fc40005800000 */
[----:B------:R-:W-:Y:S01]  /*b670*/  FMNMX.FTZ R45, R83, R48, !PT ;  /* 0x00000030532d7209 */ /* 0x000fe20007810000 */
[----:B------:R-:W-:-:S01]  /*b680*/  FFMA.FTZ R48, R68, UR43, -R0 ;  /* 0x0000002b44307c23 */ /* 0x000fc20008010800 */
[----:B------:R-:W-:Y:S01]  /*b690*/  FSEL R87, R87, -INF , !P2 ;  /* 0xff80000057577808 */ /* 0x000fe20005000000 */
[----:B------:R-:W-:Y:S01]  /*b6a0*/  MUFU.EX2 R25, R25 ;  /* 0x0000001900197308 */ /* 0x000fe20000000800 */
[----:B------:R-:W-:Y:S01]  /*b6b0*/  FMNMX.FTZ R12, R86, R45, !PT ;  /* 0x0000002d560c7209 */ /* 0x000fe20007810000 */
[----:B------:R-:W-:Y:S01]  /*b6c0*/  FFMA.FTZ R45, R65, UR43, -R0 ;  /* 0x0000002b412d7c23 */ /* 0x000fe20008010800 */
[----:B------:R-:W-:Y:S02]  /*b6d0*/  FSEL R69, R2, RZ, P6 ;  /* 0x000000ff02457208 */ /* 0x000fe40003000000 */
[----:B------:R-:W-:-:S03]  /*b6e0*/  FMNMX.FTZ R56, R87, R12, !PT ;  /* 0x0000000c57387209 */ /* 0x000fc60007810000 */
[----:B------:R1:W-:Y:S01]  /*b6f0*/  MUFU.EX2 R12, R64 ;  /* 0x00000040000c7308 */ /* 0x0003e20000000800 */
[----:B------:R-:W-:-:S01]  /*b700*/  FADD.FTZ R8, -R69, R8 ;  /* 0x0000000845087221 */ /* 0x000fc20000010100 */
[----:B0-----:R-:W0:Y:S06]  /*b710*/  SHFL.BFLY PT, R57, R56, 0x2, 0x1f ;  /* 0x0c401f0038397f89 */ /* 0x001e2c00000e0000 */
[----:B------:R-:W-:Y:S01]  /*b720*/  MUFU.EX2 R29, R29 ;  /* 0x0000001d001d7308 */ /* 0x000fe20000000800 */
[----:B-1----:R-:W-:-:S07]  /*b730*/  FFMA.FTZ R64, R84, UR43, -R0 ;  /* 0x0000002b54407c23 */ /* 0x002fce0008010800 */
[----:B------:R-:W-:Y:S08]  /*b740*/  MUFU.EX2 R33, R33 ;  /* 0x0000002100217308 */ /* 0x000ff00000000800 */
[----:B------:R-:W-:Y:S01]  /*b750*/  MUFU.EX2 R37, R37 ;  /* 0x0000002500257308 */ /* 0x000fe20000000800 */
[----:B0-----:R-:W-:Y:S01]  /*b760*/  FMNMX.FTZ R65, R56, R57, !PT ;  /* 0x0000003938417209 */ /* 0x001fe20007810000 */
[--C-:B------:R-:W-:Y:S01]  /*b770*/  FFMA.FTZ R56, R76, UR43, -R0.reuse ;  /* 0x0000002b4c387c23 */ /* 0x100fe20008010800 */
[----:B------:R-:W-:-:S03]  /*b780*/  FFMA.FTZ R57, R77, UR43, -R0 ;  /* 0x0000002b4d397c23 */ /* 0x000fc60008010800 */
[----:B------:R-:W0:Y:S02]  /*b790*/  SHFL.BFLY PT, R68, R65, 0x1, 0x1f ;  /* 0x0c201f0041447f89 */ /* 0x000e2400000e0000 */
[----:B------:R-:W-:Y:S08]  /*b7a0*/  MUFU.EX2 R6, R6 ;  /* 0x0000000600067308 */ /* 0x000ff00000000800 */
[----:B------:R-:W-:Y:S08]  /*b7b0*/  MUFU.EX2 R41, R41 ;  /* 0x0000002900297308 */ /* 0x000ff00000000800 */
[----:B------:R-:W-:Y:S01]  /*b7c0*/  MUFU.EX2 R45, R45 ;  /* 0x0000002d002d7308 */ /* 0x000fe20000000800 */
[----:B0-----:R-:W-:Y:S01]  /*b7d0*/  FMNMX.FTZ R0, R65, R68, !PT ;  /* 0x0000004441007209 */ /* 0x001fe20007810000 */
[----:B------:R-:W-:-:S06]  /*b7e0*/  IMAD.U32 R65, RZ, RZ, UR43 ;  /* 0x0000002bff417e24 */ /* 0x000fcc000f8e00ff */
[----:B------:R-:W-:Y:S01]  /*b7f0*/  MUFU.EX2 R48, R48 ;  /* 0x0000003000307308 */ /* 0x000fe20000000800 */
[C---:B------:R-:W-:Y:S01]  /*b800*/  FSETP.NEU.FTZ.AND P2, PT, R0.reuse, -INF , PT ;  /* 0xff8000000000780b */ /* 0x040fe20003f5d000 */
[----:B------:R-:W-:Y:S01]  /*b810*/  FFMA.FTZ R68, R0, R65, -8 ;  /* 0xc100000000447423 */ /* 0x000fe20000010041 */
[----:B------:R-:W-:-:S04]  /*b820*/  FMUL.FTZ R65, R8, UR43 ;  /* 0x0000002b08417c20 */ /* 0x000fc80008410000 */
[----:B------:R-:W-:Y:S01]  /*b830*/  FSEL R8, R68, RZ, P2 ;  /* 0x000000ff44087208 */ /* 0x000fe20001000000 */
[----:B------:R-:W-:Y:S01]  /*b840*/  MUFU.EX2 R49, R49 ;  /* 0x0000003100317308 */ /* 0x000fe20000000800 */
        /* <DEDUP_REMOVED lines=87> */
[----:B------:R-:W-:Y:S01]  /*bdc0*/  FFMA.FTZ R71, R78, UR43, -R8 ;  /* 0x0000002b4e477c23 */ /* 0x000fe20008010808 */
[----:B------:R-:W-:-:S01]  /*bdd0*/  FADD.FTZ R78, R48, R77 ;  /* 0x0000004d304e7221 */ /* 0x000fc20000010000 */
[--C-:B------:R-:W-:Y:S01]  /*bde0*/  FFMA.FTZ R76, R83, UR43, -R8.reuse ;  /* 0x0000002b534c7c23 */ /* 0x100fe20008010808 */
[----:B------:R-:W-:-:S03]  /*bdf0*/  FFMA.FTZ R77, R86, UR43, -R8 ;  /* 0x0000002b564d7c23 */ /* 0x000fc60008010808 */
[----:B------:R-:W1:Y:S01]  /*be00*/  MUFU.EX2 R55, R55 ;  /* 0x0000003700377308 */ /* 0x000e620000000800 */
[----:B--2---:R-:W-:-:S01]  /*be10*/  FADD.FTZ R75, R51, R74 ;  /* 0x0000004a334b7221 */ /* 0x004fc20000010000 */
[----:B------:R-:W-:Y:S01]  /*be20*/  FFMA.FTZ R74, R79, UR43, -R8 ;  /* 0x0000002b4f4a7c23 */ /* 0x000fe20008010808 */
[----:B------:R-:W-:-:S05]  /*be30*/  FADD.FTZ R79, R49, R78 ;  /* 0x0000004e314f7221 */ /* 0x000fca0000010000 */
[----:B------:R-:W2:Y:S01]  /*be40*/  MUFU.EX2 R62, R62 ;  /* 0x0000003e003e7308 */ /* 0x000ea20000000800 */
[----:B0-----:R-:W-:-:S01]  /*be50*/  FADD.FTZ R4, R58, R75 ;  /* 0x0000004b3a047221 */ /* 0x001fc20000010000 */
[--C-:B------:R-:W-:Y:S01]  /*be60*/  FFMA.FTZ R75, R82, UR43, -R8.reuse ;  /* 0x0000002b524b7c23 */ /* 0x100fe20008010808 */
[----:B------:R-:W-:-:S05]  /*be70*/  FFMA.FTZ R8, R87, UR43, -R8 ;  /* 0x0000002b57087c23 */ /* 0x000fca0008010808 */
        /* <DEDUP_REMOVED lines=44> */
.L_x_9422:
        /* <DEDUP_REMOVED lines=90> */
.L_x_9405:
[----:B------:R-:W-:Y:S06]  /*c6e0*/  BAR.ARV 0x8, 0x200 ;  /* 0x0208000000007b1d */ /* 0x000fec0000002000 */
[----:B------:R-:W-:Y:S05]  /*c6f0*/  @!P0 BRA `(.L_x_9424) ;  /* 0x0000000000048947 */ /* 0x000fea0003800000 */
[----:B------:R-:W-:Y:S01]  /*c700*/  BPT.TRAP 0x1 ;  /* 0x000000040000795c */ /* 0x000fe20000300000 */
.L_x_9424:
[----:B------:R-:W-:Y:S01]  /*c710*/  ULEA UR14, UR52, UR46, 0x3 ;  /* 0x0000002e340e7291 */ /* 0x000fe2000f8e183f */
[----:B------:R-:W-:-:S05]  /*c720*/  IMAD.U32 R3, RZ, RZ, UR53 ;  /* 0x00000035ff037e24 */ /* 0x000fca000f8e00ff */
[----:B------:R-:W-:-:S04]  /*c730*/  SHF.L.U32 R3, R3, 0x1f, RZ ;  /* 0x0000001f03037819 */ /* 0x000fc800000006ff */
[----:B------:R0:W1:Y:S01]  /*c740*/  SYNCS.PHASECHK.TRANS64.TRYWAIT P1, [UR14+0x19c50], R3 ;  /* 0x019c5003ff0075a7 */ /* 0x000062000802014e */
[----:B------:R-:W-:Y:S05]  /*c750*/  @!P0 BRA `(.L_x_9425) ;  /* 0x0000000000048947 */ /* 0x000fea0003800000 */
[----:B------:R-:W-:Y:S01]  /*c760*/  BPT.TRAP 0x1 ;  /* 0x000000040000795c */ /* 0x000fe20000300000 */
.L_x_9425:
[----:B-1----:R-:W-:Y:S05]  /*c770*/  @P1 BRA `(.L_x_9426) ;  /* 0x0000000000081947 */ /* 0x002fea0003800000 */
[----:B------:R-:W1:Y:S02]  /*c780*/  SYNCS.PHASECHK.TRANS64.TRYWAIT P1, [UR14+0x19c50], R3 ;  /* 0x019c5003ff0075a7 */ /* 0x000e64000802014e */
[----:B-1----:R-:W-:Y:S05]  /*c790*/  @!P1 BRA `(.L_x_9427) ;  /* 0x00000088007c9947 */ /* 0x002fea0003800000 */
.L_x_9426:
        /* <DEDUP_REMOVED lines=15> */
[----:B------:R-:W-:Y:S02]  /*c890*/  @UP0 UIMAD UR7, UR48, UR11, UR6 ;  /* 0x0000000b300702a4 */ /* 0x000fe4000f8e0206 */
[----:B------:R-:W-:-:S02]  /*c8a0*/  UIMAD UR6, UR52, 0x300, UR46 ;  /* 0x00000300340678a4 */ /* 0x000fc4000f8e022e */
[----:B------:R-:W-:Y:S01]  /*c8b0*/  @UP0 UIADD3 UR9, UR9, UR7, URZ ;  /* 0x0000000709090290 */ /* 0x000fe2000fffe03f */
[----:B------:R-:W-:Y:S02]  /*c8c0*/  @UP0 ULDC.64 UR12, c[0x0][0x9d0] ;  /* 0x00027400000c0ab9 */ /* 0x000fe40000000a00 */
[----:B------:R-:W-:Y:S01]  /*c8d0*/  UMOV UR7, 0x40000040 ;  /* 0x4000004000077882 */ /* 0x000fe20000000000 */
[----:B------:R-:W-:Y:S02]  /*c8e0*/  @UP0 UIMAD UR10, UR15, UR12, URZ ;  /* 0x0000000c0f0a02a4 */ /* 0x000fe4000f8e023f */
[----:B------:R-:W-:Y:S01]  /*c8f0*/  @UP0 UIMAD.WIDE.U32 UR8, UR49, UR12, UR8 ;  /* 0x0000000c310802a5 */ /* 0x000fe2000f8e0008 */
[----:B------:R-:W-:Y:S01]  /*c900*/  QGMMA.64x96x32.F32.E4M3.E4M3 R88, R148, gdesc[UR4], R88, gsb0 ;  /* 0x0160000494587df3 */ /* 0x000fe20008000858 */
[----:B------:R-:W-:Y:S02]  /*c910*/  @UP0 UIMAD UR10, UR49, UR13, UR10 ;  /* 0x0000000d310a02a4 */ /* 0x000fe4000f8e020a */
[----:B------:R-:W-:-:S02]  /*c920*/  @UP0 ULEA UR4, UP1, UR8, UR4, 0x2 ;  /* 0x0000000408040291 */ /* 0x000fc4000f82103f */
[----:B------:R-:W-:-:S04]  /*c930*/  @UP0 UIADD3 UR7, UR9, UR10, URZ ;  /* 0x0000000a09070290 */ /* 0x000fc8000fffe03f */
[----:B------:R-:W-:Y:S01]  /*c940*/  @UP0 ULEA.HI.X UR5, UR8, UR5, UR7, 0x2, UP1 ;  /* 0x0000000508050291 */ /* 0x000fe200088f1407 */
[----:B-1----:R-:W-:-:S05]  /*c950*/  IMAD.U32 R6, RZ, RZ, UR4 ;  /* 0x00000004ff067e24 */ /* 0x002fca000f8e00ff */
        /* <DEDUP_REMOVED lines=31> */
[----:B------:R-:W-:Y:S02]  /*cb50*/  WARPGROUP.DEPBAR.LE gsb0, 0x0 ;  /* 0x00008000000079c5 */ /* 0x000fe40000010000 */
[----:B------:R-:W-:-:S06]  /*cb60*/  WARPGROUP.ARRIVE ;  /* 0x00000000000079c5 */ /* 0x000fcc0000000000 */
[----:B------:R-:W-:Y:S01]  /*cb70*/  QGMMA.64x96x32.F32.E4M3.E4M3 R88, R136, gdesc[UR4], R88, gsb0 ;  /* 0x0160000488587df3 */ /* 0x000fe20008000858 */
[----:B------:R-:W-:Y:S01]  /*cb80*/  FSETP.NE.FTZ.AND P1, PT, R13, RZ, PT ;  /* 0x000000ff0d00720b */ /* 0x000fe20003f35000 */
[----:B------:R-:W-:Y:S01]  /*cb90*/  IMAD.MOV.U32 R10, RZ, RZ, RZ ;  /* 0x000000ffff0a7224 */ /* 0x000fe200078e00ff */
        /* <DEDUP_REMOVED lines=18> */
.L_x_9428:
        /* <DEDUP_REMOVED lines=58> */
.L_x_9354:
        /* <DEDUP_REMOVED lines=38> */
[----:B------:R-:W-:Y:S02]  /*d2c0*/  SEL R49, R7, R6, P0 ;  /* 0x0000000607317207 */ /* 0x000fe40000000000 */
[----:B------:R-:W-:Y:S02]  /*d2d0*/  MOV R4, R0 ;  /* 0x0000000000047202 */ /* 0x000fe40000000f00 */
[----:B0-----:R-:W-:-:S02]  /*d2e0*/  MOV R5, R25 ;  /* 0x0000001900057202 */ /* 0x001fc40000000f00 */
[----:B------:R-:W-:Y:S02]  /*d2f0*/  SEL R50, R6, R7, P0 ;  /* 0x0000000706327207 */ /* 0x000fe40000000000 */
[----:B------:R-:W-:Y:S01]  /*d300*/  F2FP.BF16.F32.PACK_AB R39, R92, R39 ;  /* 0x000000275c27723e */ /* 0x000fe200000010ff */
[----:B------:R-:W-:Y:S01]  /*d310*/  IMAD.WIDE R12, R157, 0x2, R4 ;  /* 0x000000029d0c7825 */ /* 0x000fe200078e0204 */
[----:B------:R-:W-:Y:S02]  /*d320*/  F2FP.BF16.F32.PACK_AB R40, R93, R40 ;  /* 0x000000285d28723e */ /* 0x000fe400000010ff */
[----:B------:R-:W-:Y:S02]  /*d330*/  F2FP.BF16.F32.PACK_AB R37, R94, R37 ;  /* 0x000000255e25723e */ /* 0x000fe400000010ff */
[C---:B------:R-:W-:Y:S02]  /*d340*/  IADD3 R9, P5, R12.reuse, 0x20, RZ ;  /* 0x000000200c097810 */ /* 0x040fe40007fbe0ff */
[----:B------:R-:W-:-:S02]  /*d350*/  IADD3 R51, P4, R12, 0x3000, RZ ;  /* 0x000030000c337810 */ /* 0x000fc40007f9e0ff */
[----:B------:R-:W-:Y:S01]  /*d360*/  LOP3.LUT R6, R9, 0x180, RZ, 0xc0, !PT ;  /* 0x0000018009067812 */ /* 0x000fe200078ec0ff */
[----:B------:R-:W-:Y:S01]  /*d370*/  IMAD.X R25, RZ, RZ, R13, P5 ;  /* 0x000000ffff197224 */ /* 0x000fe200028e060d */
[----:B------:R-:W-:Y:S02]  /*d380*/  IADD3 R10, P3, R12, 0x3020, RZ ;  /* 0x000030200c0a7810 */ /* 0x000fe40007f7e0ff */
[----:B------:R-:W-:Y:S02]  /*d390*/  SHF.R.U64 R6, R6, 0x3, RZ ;  /* 0x0000000306067819 */ /* 0x000fe400000012ff */
[----:B------:R-:W-:Y:S02]  /*d3a0*/  F2FP.BF16.F32.PACK_AB R38, R95, R38 ;  /* 0x000000265f26723e */ /* 0x000fe400000010ff */
[----:B------:R-:W-:Y:S02]  /*d3b0*/  F2FP.BF16.F32.PACK_AB R35, R100, R35 ;  /* 0x000000236423723e */ /* 0x000fe400000010ff */
[----:B------:R-:W-:-:S02]  /*d3c0*/  F2FP.BF16.F32.PACK_AB R36, R101, R36 ;  /* 0x000000246524723e */ /* 0x000fc400000010ff */
[----:B------:R-:W-:Y:S02]  /*d3d0*/  SEL R47, R11, R24, P0 ;  /* 0x000000180b2f7207 */ /* 0x000fe40000000000 */
[----:B------:R-:W-:Y:S02]  /*d3e0*/  SEL R48, R24, R11, P0 ;  /* 0x0000000b18307207 */ /* 0x000fe40000000000 */
[----:B------:R-:W-:Y:S02]  /*d3f0*/  F2FP.BF16.F32.PACK_AB R33, R102, R33 ;  /* 0x000000216621723e */ /* 0x000fe400000010ff */
[----:B------:R-:W-:Y:S02]  /*d400*/  F2FP.BF16.F32.PACK_AB R34, R103, R34 ;  /* 0x000000226722723e */ /* 0x000fe400000010ff */
[----:B------:R-:W-:Y:S02]  /*d410*/  IADD3 R53, P2, R12, 0x6000, RZ ;  /* 0x000060000c357810 */ /* 0x000fe40007f5e0ff */
[----:B------:R-:W-:-:S02]  /*d420*/  LOP3.LUT R24, R6, R9, RZ, 0x3c, !PT ;  /* 0x0000000906187212 */ /* 0x000fc400078e3cff */
[----:B------:R-:W-:Y:S01]  /*d430*/  F2FP.BF16.F32.PACK_AB R31, R108, R31 ;  /* 0x0000001f6c1f723e */ /* 0x000fe200000010ff */
[----:B------:R-:W-:Y:S01]  /*d440*/  IMAD.X R11, RZ, RZ, R13, P2 ;  /* 0x000000ffff0b7224 */ /* 0x000fe200010e060d */
[----:B------:R-:W-:Y:S02]  /*d450*/  F2FP.BF16.F32.PACK_AB R32, R109, R32 ;  /* 0x000000206d20723e */ /* 0x000fe400000010ff */
[----:B------:R-:W-:Y:S02]  /*d460*/  SEL R27, R39, R40, P0 ;  /* 0x00000028271b7207 */ /* 0x000fe40000000000 */
[----:B------:R-:W-:Y:S02]  /*d470*/  IADD3 R55, P1, R12, 0x6020, RZ ;  /* 0x000060200c377810 */ /* 0x000fe40007f3e0ff */
[----:B------:R-:W-:Y:S02]  /*d480*/  LOP3.LUT R6, R51, 0x180, RZ, 0xc0, !PT ;  /* 0x0000018033067812 */ /* 0x000fe400078ec0ff */
[----:B------:R-:W-:-:S02]  /*d490*/  LOP3.LUT R9, R10, 0x180, RZ, 0xc0, !PT ;  /* 0x000001800a097812 */ /* 0x000fc400078ec0ff */
[----:B------:R-:W-:Y:S02]  /*d4a0*/  F2FP.BF16.F32.PACK_AB R29, R110, R29 ;  /* 0x0000001d6e1d723e */ /* 0x000fe400000010ff */
[----:B------:R-:W-:Y:S02]  /*d4b0*/  F2FP.BF16.F32.PACK_AB R30, R111, R30 ;  /* 0x0000001e6f1e723e */ /* 0x000fe400000010ff */
[----:B------:R-:W-:Y:S02]  /*d4c0*/  SEL R40, R40, R39, P0 ;  /* 0x0000002728287207 */ /* 0x000fe40000000000 */
        /* <DEDUP_REMOVED lines=9> */
[----:B------:R-:W-:Y:S02]  /*d560*/  LOP3.LUT R26, R53, 0x180, RZ, 0xc0, !PT ;  /* 0x00000180351a7812 */ /* 0x000fe400078ec0ff */
[----:B------:R-:W-:Y:S02]  /*d570*/  SEL R35, R31, R32, P0 ;  /* 0x000000201f237207 */ /* 0x000fe40000000000 */
[----:B------:R-:W-:Y:S02]  /*d580*/  SEL R34, R34, R33, P0 ;  /* 0x0000002122227207 */ /* 0x000fe40000000000 */
[----:B------:R-:W-:Y:S02]  /*d590*/  LOP3.LUT R52, R55, 0x180, RZ, 0xc0, !PT ;  /* 0x0000018037347812 */ /* 0x000fe400078ec0ff */
[----:B------:R-:W-:Y:S02]  /*d5a0*/  SHF.R.U64 R6, R6, 0x3, RZ ;  /* 0x0000000306067819 */ /* 0x000fe400000012ff */
[----:B------:R-:W-:-:S02]  /*d5b0*/  SHF.R.U64 R9, R9, 0x3, RZ ;  /* 0x0000000309097819 */ /* 0x000fc400000012ff */
[----:B------:R-:W-:Y:S02]  /*d5c0*/  SEL R32, R32, R31, P0 ;  /* 0x0000001f20207207 */ /* 0x000fe40000000000 */
[----:B------:R-:W-:Y:S02]  /*d5d0*/  SEL R33, R29, R30, P0 ;  /* 0x0000001e1d217207 */ /* 0x000fe40000000000 */
[----:B------:R-:W-:Y:S02]  /*d5e0*/  SEL R31, R21, R28, P0 ;  /* 0x0000001c151f7207 */ /* 0x000fe40000000000 */
[----:B------:R-:W-:Y:S02]  /*d5f0*/  SEL R30, R30, R29, P0 ;  /* 0x0000001d1e1e7207 */ /* 0x000fe40000000000 */
[----:B------:R-:W-:Y:S01]  /*d600*/  SEL R28, R28, R21, P0 ;  /* 0x000000151c1c7207 */ /* 0x000fe20000000000 */
[----:B------:R-:W-:Y:S01]  /*d610*/  IMAD.X R21, RZ, RZ, R13, P4 ;  /* 0x000000ffff157224 */ /* 0x000fe200020e060d */
[----:B------:R-:W-:-:S02]  /*d620*/  SEL R29, R15, R20, P0 ;  /* 0x000000140f1d7207 */ /* 0x000fc40000000000 */
[----:B------:R-:W-:Y:S01]  /*d630*/  SEL R46, R20, R15, P0 ;  /* 0x0000000f142e7207 */ /* 0x000fe20000000000 */
[----:B------:R-:W-:Y:S01]  /*d640*/  IMAD.X R15, RZ, RZ, R13, P3 ;  /* 0x000000ffff0f7224 */ /* 0x000fe200018e060d */
[----:B------:R-:W-:Y:S02]  /*d650*/  SHF.R.U64 R26, R26, 0x3, RZ ;  /* 0x000000031a1a7819 */ /* 0x000fe400000012ff */
[----:B------:R-:W-:Y:S02]  /*d660*/  SHF.R.U64 R52, R52, 0x3, RZ ;  /* 0x0000000334347819 */ /* 0x000fe400000012ff */
[----:B------:R-:W-:Y:S02]  /*d670*/  LOP3.LUT R20, R6, R51, RZ, 0x3c, !PT ;  /* 0x0000003306147212 */ /* 0x000fe400078e3cff */
[----:B------:R-:W-:Y:S02]  /*d680*/  LOP3.LUT R14, R9, R10, RZ, 0x3c, !PT ;  /* 0x0000000a090e7212 */ /* 0x000fe400078e3cff */
[----:B------:R-:W-:-:S02]  /*d690*/  LOP3.LUT R10, R26, R53, RZ, 0x3c, !PT ;  /* 0x000000351a0a7212 */ /* 0x000fc400078e3cff */
[----:B------:R-:W-:Y:S02]  /*d6a0*/  LOP3.LUT R6, R52, R55, RZ, 0x3c, !PT ;  /* 0x0000003734067212 */ /* 0x000fe400078e3cff */
[----:B------:R-:W-:Y:S02]  /*d6b0*/  MOV R52, R20 ;  /* 0x0000001400347202 */ /* 0x000fe40000000f00 */
[----:B------:R-:W-:Y:S02]  /*d6c0*/  MOV R21, R10 ;  /* 0x0000000a00157202 */ /* 0x000fe40000000f00 */
[----:B------:R-:W-:Y:S02]  /*d6d0*/  LOP3.LUT R7, R12, 0x180, RZ, 0xc0, !PT ;  /* 0x000001800c077812 */ /* 0x000fe400078ec0ff */
[----:B------:R-:W-:Y:S02]  /*d6e0*/  MOV R51, R14 ;  /* 0x0000000e00337202 */ /* 0x000fe40000000f00 */
[----:B------:R-:W-:-:S02]  /*d6f0*/  SHF.R.U64 R7, R7, 0x3, RZ ;  /* 0x0000000307077819 */ /* 0x000fc400000012ff */
[----:B------:R-:W-:Y:S02]  /*d700*/  MOV R53, R24 ;  /* 0x0000001800357202 */ /* 0x000fe40000000f00 */
[----:B------:R-:W-:Y:S01]  /*d710*/  LOP3.LUT R12, R7, R12, RZ, 0x3c, !PT ;  /* 0x0000000c070c7212 */ /* 0x000fe200078e3cff */
[----:B------:R-:W-:Y:S01]  /*d720*/  IMAD.X R7, RZ, RZ, R13, P1 ;  /* 0x000000ffff077224 */ /* 0x000fe200008e060d */
[----:B------:R-:W-:Y:S02]  /*d730*/  PLOP3.LUT P2, PT, PT, PT, UP0, 0x80, 0x0 ;  /* 0x000000000000781c */ /* 0x000fe40003f4f008 */
[----:B------:R-:W-:Y:S02]  /*d740*/  MOV R54, R12 ;  /* 0x0000000c00367202 */ /* 0x000fe40000000f00 */
[----:B--2---:R-:W-:Y:S01]  /*d750*/  LOP3.LUT R9, R2, 0x2, RZ, 0x3c, !PT ;  /* 0x0000000202097812 */ /* 0x004fe200078e3cff */
[----:B------:R-:W-:Y:S04]  /*d760*/  SHFL.IDX PT, R35, R35, R2, 0x1c1f ;  /* 0x001c1f0223237589 */ /* 0x000fe800000e0000 */
[----:B------:R-:W-:Y:S04]  /*d770*/  SHFL.IDX PT, R20, R34, R9, 0x1c1f ;  /* 0x001c1f0922147589 */ /* 0x000fe800000e0000 */
[----:B------:R-:W-:Y:S04]  /*d780*/  SHFL.IDX PT, R32, R32, R9, 0x1c1f ;  /* 0x001c1f0920207589 */ /* 0x000fe800000e0000 */
[----:B------:R-:W-:Y:S04]  /*d790*/  SHFL.IDX PT, R27, R27, R2, 0x1c1f ;  /* 0x001c1f021b1b7589 */ /* 0x000fe800000e0000 */
[----:B------:R-:W0:Y:S04]  /*d7a0*/  SHFL.IDX PT, R40, R40, R9, 0x1c1f ;  /* 0x001c1f0928287589 */ /* 0x000e2800000e0000 */
[----:B------:R-:W-:Y:S04]  /*d7b0*/  SHFL.IDX PT, R45, R45, R2, 0x1c1f ;  /* 0x001c1f022d2d7589 */ /* 0x000fe800000e0000 */
[----:B------:R-:W1:Y:S04]  /*d7c0*/  SHFL.IDX PT, R38, R38, R9, 0x1c1f ;  /* 0x001c1f0926267589 */ /* 0x000e6800000e0000 */
[----:B------:R-:W-:Y:S04]  /*d7d0*/  SHFL.IDX PT, R31, R31, R2, 0x1c1f ;  /* 0x001c1f021f1f7589 */ /* 0x000fe800000e0000 */
[----:B------:R2:W3:Y:S04]  /*d7e0*/  SHFL.IDX PT, R34, R28, R9, 0x1c1f ;  /* 0x001c1f091c227589 */ /* 0x0004e800000e0000 */
[----:B------:R-:W-:Y:S04]  /*d7f0*/  SHFL.IDX PT, R39, R39, R2, 0x1c1f ;  /* 0x001c1f0227277589 */ /* 0x000fe800000e0000 */
[----:B------:R-:W4:Y:S01]  /*d800*/  SHFL.IDX PT, R36, R36, R9, 0x1c1f ;  /* 0x001c1f0924247589 */ /* 0x000f2200000e0000 */
[----:B0-----:R-:W-:-:S02]  /*d810*/  SEL R12, R27, R40, P0 ;  /* 0x000000281b0c7207 */ /* 0x001fc40000000000 */
[----:B--2---:R-:W-:Y:S01]  /*d820*/  SEL R28, R35, R32, P0 ;  /* 0x00000020231c7207 */ /* 0x004fe20000000000 */
[----:B------:R-:W0:Y:S01]  /*d830*/  SHFL.IDX PT, R37, R37, R2, 0x1c1f ;  /* 0x001c1f0225257589 */ /* 0x000e2200000e0000 */
[----:B------:R-:W-:-:S03]  /*d840*/  SEL R14, R40, R27, P0 ;  /* 0x0000001b280e7207 */ /* 0x000fc60000000000 */
[----:B------:R-:W-:Y:S01]  /*d850*/  SHFL.IDX PT, R33, R33, R2, 0x1c1f ;  /* 0x001c1f0221217589 */ /* 0x000fe200000e0000 */
[----:B-1----:R-:W-:Y:S02]  /*d860*/  SEL R13, R45, R38, P0 ;  /* 0x000000262d0d7207 */ /* 0x002fe40000000000 */
[----:B------:R-:W-:Y:S01]  /*d870*/  SEL R15, R38, R45, P0 ;  /* 0x0000002d260f7207 */ /* 0x000fe20000000000 */
[----:B------:R1:W2:Y:S01]  /*d880*/  SHFL.IDX PT, R10, R30, R9, 0x1c1f ;  /* 0x001c1f091e0a7589 */ /* 0x0002a200000e0000 */
[----:B------:R-:W-:Y:S01]  /*d890*/  BAR.SYNC.DEFER_BLOCKING 0x1, 0x180 ;  /* 0x0046000000007b1d */ /* 0x000fe20000010000 */
[----:B-1----:R-:W-:-:S05]  /*d8a0*/  SEL R30, R32, R35, P0 ;  /* 0x00000023201e7207 */ /* 0x002fca0000000000 */
[----:B------:R-:W-:Y:S01]  /*d8b0*/  UMOV UR4, URZ ;  /* 0x0000003f00047c82 */ /* 0x000fe20008000000 */
[----:B------:R-:W-:Y:S01]  /*d8c0*/  SHFL.IDX PT, R41, R41, R2, 0x1c1f ;  /* 0x001c1f0229297589 */ /* 0x000fe200000e0000 */
[----:B---3--:R-:W-:Y:S01]  /*d8d0*/  SEL R32, R31, R34, P0 ;  /* 0x000000221f207207 */ /* 0x008fe20000000000 */
[----:B------:R-:W-:Y:S01]  /*d8e0*/  ULDC UR8, c[0x0][0xa88] ;  /* 0x0002a20000087ab9 */ /* 0x000fe20000000800 */
[----:B----4-:R-:W-:Y:S01]  /*d8f0*/  SEL R24, R39, R36, P0 ;  /* 0x0000002427187207 */ /* 0x010fe20000000000 */
[----:B------:R1:W-:Y:S01]  /*d900*/  SHFL.IDX PT, R11, R29, R2, 0x1c1f ;  /* 0x001c1f021d0b7589 */ /* 0x0003e200000e0000 */
[----:B------:R-:W-:Y:S01]  /*d910*/  SEL R26, R36, R39, P0 ;  /* 0x00000027241a7207 */ /* 0x000fe20000000000 */
[----:B------:R-:W3:Y:S01]  /*d920*/  LDC R45, c[0x0][0xbe8] ;  /* 0x0002fa00ff2d7b82 */ /* 0x000ee20000000800 */
[----:B0-----:R-:W-:Y:S01]  /*d930*/  SEL R25, R37, R20, P0 ;  /* 0x0000001425197207 */ /* 0x001fe20000000000 */
[----:B------:R-:W0:Y:S01]  /*d940*/  SHFL.IDX PT, R42, R42, R9, 0x1c1f ;  /* 0x001c1f092a2a7589 */ /* 0x000e2200000e0000 */
[----:B------:R-:W-:-:S02]  /*d950*/  SEL R27, R20, R37, P0 ;  /* 0x00000025141b7207 */ /* 0x000fc40000000000 */
[----:B------:R-:W-:Y:S01]  /*d960*/  SEL R34, R34, R31, P0 ;  /* 0x0000001f22227207 */ /* 0x000fe20000000000 */
[----:B------:R-:W4:Y:S01]  /*d970*/  SHFL.IDX PT, R46, R46, R9, 0x1c1f ;  /* 0x001c1f092e2e7589 */ /* 0x000f2200000e0000 */
[----:B--2---:R-:W-:Y:S02]  /*d980*/  SEL R31, R10, R33, P0 ;  /* 0x000000210a1f7207 */ /* 0x004fe40000000000 */
[----:B-1----:R-:W-:Y:S01]  /*d990*/  SEL R29, R33, R10, P0 ;  /* 0x0000000a211d7207 */ /* 0x002fe20000000000 */
[----:B------:R-:W-:Y:S01]  /*d9a0*/  SHFL.IDX PT, R43, R43, R2, 0x1c1f ;  /* 0x001c1f022b2b7589 */ /* 0x000fe200000e0000 */
[----:B------:R-:W-:Y:S01]  /*d9b0*/  MOV R20, R6 ;  /* 0x0000000600147202 */ /* 0x000fe20000000f00 */
[----:B------:R-:W-:Y:S02]  /*d9c0*/  IMAD.U32 R6, RZ, RZ, UR6 ;  /* 0x00000006ff067e24 */ /* 0x000fe4000f8e00ff */
[----:B------:R-:W-:Y:S01]  /*d9d0*/  SHFL.IDX PT, R47, R47, R2, 0x1c1f ;  /* 0x001c1f022f2f7589 */ /* 0x000fe200000e0000 */
[----:B------:R-:W-:Y:S01]  /*d9e0*/  IMAD.U32 R7, RZ, RZ, UR7 ;  /* 0x00000007ff077e24 */ /* 0x000fe2000f8e00ff */
[----:B------:R-:W-:-:S02]  /*d9f0*/  ULDC.64 UR6, c[0x0][0xc08] ;  /* 0x0003020000067ab9 */ /* 0x000fc40000000a00 */
[----:B------:R-:W1:Y:S04]  /*da00*/  SHFL.IDX PT, R44, R44, R9, 0x1c1f ;  /* 0x001c1f092c2c7589 */ /* 0x000e6800000e0000 */
[----:B------:R-:W2:Y:S04]  /*da10*/  SHFL.IDX PT, R48, R48, R9, 0x1c1f ;  /* 0x001c1f0930307589 */ /* 0x000ea800000e0000 */
[----:B------:R-:W-:Y:S01]  /*da20*/  SHFL.IDX PT, R49, R49, R2, 0x1c1f ;  /* 0x001c1f0231317589 */ /* 0x000fe200000e0000 */
[----:B0-----:R-:W-:Y:S02]  /*da30*/  SEL R36, R41, R42, P0 ;  /* 0x0000002a29247207 */ /* 0x001fe40000000000 */
[----:B------:R-:W-:Y:S01]  /*da40*/  SEL R38, R42, R41, P0 ;  /* 0x000000292a267207 */ /* 0x000fe20000000000 */
[----:B------:R-:W0:Y:S01]  /*da50*/  SHFL.IDX PT, R50, R50, R9, 0x1c1f ;  /* 0x001c1f0932327589 */ /* 0x000e2200000e0000 */
[----:B----4-:R-:W-:-:S02]  /*da60*/  SEL R33, R11, R46, P0 ;  /* 0x0000002e0b217207 */ /* 0x010fc40000000000 */
[----:B------:R-:W-:Y:S01]  /*da70*/  SEL R35, R46, R11, P0 ;  /* 0x0000000b2e237207 */ /* 0x000fe20000000000 */
[----:B------:R4:W-:Y:S04]  /*da80*/  STSM.16.M88.4 [R54], R12 ;  /* 0x0000000c36007844 */ /* 0x0009e80000000200 */
[----:B------:R0:W-:Y:S01]  /*da90*/  STSM.16.M88.4 [R53], R24 ;  /* 0x0000001835007844 */ /* 0x0001e20000000200 */
[----:B-1----:R-:W-:-:S03]  /*daa0*/  SEL R40, R43, R44, P0 ;  /* 0x0000002c2b287207 */ /* 0x002fc60000000000 */
[----:B------:R1:W-:Y:S01]  /*dab0*/  STSM.16.M88.4 [R52], R28 ;  /* 0x0000001c34007844 */ /* 0x0003e20000000200 */
[----:B------:R-:W-:Y:S02]  /*dac0*/  SEL R42, R44, R43, P0 ;  /* 0x0000002b2c2a7207 */ /* 0x000fe40000000000 */
[----:B--2---:R-:W-:Y:S01]  /*dad0*/  SEL R37, R47, R48, P0 ;  /* 0x000000302f257207 */ /* 0x004fe20000000000 */
[----:B------:R1:W-:Y:S01]  /*dae0*/  STSM.16.M88.4 [R51], R32 ;  /* 0x0000002033007844 */ /* 0x0003e20000000200 */
[----:B------:R-:W-:-:S05]  /*daf0*/  SEL R39, R48, R47, P0 ;  /* 0x0000002f30277207 */ /* 0x000fca0000000000 */
[----:B------:R1:W-:Y:S01]  /*db00*/  STSM.16.M88.4 [R21], R36 ;  /* 0x0000002415007844 */ /* 0x0003e20000000200 */
[----:B0-----:R-:W-:Y:S02]  /*db10*/  SEL R41, R49, R50, P0 ;  /* 0x0000003231297207 */ /* 0x001fe40000000000 */
[----:B------:R-:W-:-:S05]  /*db20*/  SEL R43, R50, R49, P0 ;  /* 0x00000031322b7207 */ /* 0x000fca0000000000 */
[----:B------:R1:W-:Y:S01]  /*db30*/  STSM.16.M88.4 [R20], R40 ;  /* 0x0000002814007844 */ /* 0x0003e20000000200 */
[----:B------:R-:W-:Y:S06]  /*db40*/  BAR.SYNC.DEFER_BLOCKING 0x1, 0x180 ;  /* 0x0046000000007b1d */ /* 0x000fec0000010000 */
[----:B------:R-:W2:Y:S01]  /*db50*/  @P2 LDG.E R2, desc[UR50][R6.64] ;  /* 0x0000003206022981 */ /* 0x000ea2000c1e1900 */
[----:B------:R-:W-:Y:S01]  /*db60*/  UISETP.NE.U32.AND UP1, UPT, UR6, URZ, UPT ;  /* 0x0000003f0600728c */ /* 0x000fe2000bf25070 */
[----:B---3--:R-:W-:-:S03]  /*db70*/  ISETP.NE.AND P1, PT, R45, 0x1, PT ;  /* 0x000000012d00780c */ /* 0x008fc60003f25270 */
[----:B------:R-:W-:-:S06]  /*db80*/  UISETP.NE.AND.EX UP1, UPT, UR7, URZ, UPT, UP1 ;  /* 0x0000003f0700728c */ /* 0x000fcc000bf25310 */
[----:B------:R-:W-:-:S04]  /*db90*/  PLOP3.LUT P0, PT, PT, PT, UP1, 0x80, 0x0 ;  /* 0x000000000000781c */ /* 0x000fc80003f0f018 */
[----:B------:R-:W0:Y:S01]  /*dba0*/  @P1 LDC R9, c[0x0][0xbec] ;  /* 0x0002fb00ff091b82 */ /* 0x000e220000000800 */
[----:B------:R-:W-:Y:S02]  /*dbb0*/  @UP1 ULDC.64 UR6, c[0x0][0xc08] ;  /* 0x0003020000061ab9 */ /* 0x000fe40000000a00 */
[----:B------:R-:W-:-:S05]  /*dbc0*/  @UP1 UIMAD.WIDE UR6, UR40, 0x4, UR6 ;  /* 0x00000004280618a5 */ /* 0x000fca000f8e0206 */
[----:B------:R-:W3:Y:S01]  /*dbd0*/  @P1 LDC R10, c[0x0][0xbf0] ;  /* 0x0002fc00ff0a1b82 */ /* 0x000ee20000000800 */
[----:B----4-:R-:W-:Y:S02]  /*dbe0*/  IMAD.U32 R12, RZ, RZ, UR6 ;  /* 0x00000006ff0c7e24 */ /* 0x010fe4000f8e00ff */
[----:B------:R-:W-:Y:S01]  /*dbf0*/  IMAD.U32 R13, RZ, RZ, UR7 ;  /* 0x00000007ff0d7e24 */ /* 0x000fe2000f8e00ff */
[----:B--2---:R-:W-:Y:S01]  /*dc00*/  @P2 R2UR UR4, R2 ;  /* 0x00000000020422ca */ /* 0x004fe200000e0000 */
[----:B------:R-:W-:-:S06]  /*dc10*/  IMAD.U32 R2, RZ, RZ, UR8 ;  /* 0x00000008ff027e24 */ /* 0x000fcc000f8e00ff */
[----:B------:R1:W5:Y:S01]  /*dc20*/  @P0 LDG.E R2, desc[UR50][R12.64] ;  /* 0x000000320c020981 */ /* 0x000362000c1e1900 */
[----:B0--3--:R-:W-:Y:S07]  /*dc30*/  @P0 BRA `(.L_x_9431) ;  /* 0x0000000000100947 */ /* 0x009fee0003800000 */
[----:B------:R-:W-:Y:S05]  /*dc40*/  @!P2 BRA `(.L_x_9431) ;  /* 0x00000000000ca947 */ /* 0x000fea0003800000 */
[----:B------:R-:W2:Y:S04]  /*dc50*/  LDG.E R11, desc[UR50][R6.64] ;  /* 0x00000032060b7981 */ /* 0x000ea8000c1e1900 */
[----:B-----5:R-:W2:Y:S02]  /*dc60*/  LDG.E R2, desc[UR50][R6.64+0x4] ;  /* 0x0000043206027981 */ /* 0x020ea4000c1e1900 */
[----:B--2---:R-:W-:-:S07]  /*dc70*/  IMAD.IADD R2, R2, 0x1, -R11 ;  /* 0x0000000102027824 */ /* 0x004fce00078e0a0b */
.L_x_9431:
[----:B-1----:R-:W-:Y:S01]  /*dc80*/  VIADD R12, R17, UR41 ;  /* 0x00000029110c7c36 */ /* 0x002fe20008000000 */
[----:B------:R-:W-:Y:S01]  /*dc90*/  USHF.R.S32.HI UR16, URZ, 0x1f, UR39 ;  /* 0x0000001f3f107899 */ /* 0x000fe20008011427 */
[----:B-----5:R-:W-:Y:S01]  /*dca0*/  IMAD R43, R2, R45, RZ ;  /* 0x0000002d022b7224 */ /* 0x020fe200078e02ff */
        /* <DEDUP_REMOVED lines=20> */
[----:B------:R-:W-:Y:S01]  /*ddf0*/  IADD3 R12, P2, R4, 0x1800, RZ ;  /* 0x00001800040c7810 */ /* 0x000fe20007f5e0ff */
[----:B------:R-:W-:Y:S01]  /*de00*/  UIMAD.WIDE.U32 UR8, UR14, UR12, UR8 ;  /* 0x0000000c0e0872a5 */ /* 0x000fe2000f8e0008 */
[----:B------:R-:W-:Y:S01]  /*de10*/  SHF.R.S32.HI R10, RZ, 0x1f, R6 ;  /* 0x0000001fff0a7819 */ /* 0x000fe20000011406 */
[----:B------:R-:W-:Y:S01]  /*de20*/  UIMAD UR6, UR14, UR13, UR6 ;  /* 0x0000000d0e0672a4 */ /* 0x000fe2000f8e0206 */
[----:B------:R-:W-:Y:S01]  /*de30*/  SHF.R.S32.HI R7, RZ, 0x1f, R9 ;  /* 0x0000001fff077819 */ /* 0x000fe20000011409 */
[----:B------:R-:W-:Y:S01]  /*de40*/  ULDC.64 UR10, c[0x0][0xb88] ;  /* 0x0002e200000a7ab9 */ /* 0x000fe20000000a00 */
[----:B------:R-:W-:-:S02]  /*de50*/  LOP3.LUT R11, R12, 0x180, RZ, 0xc0, !PT ;  /* 0x000001800c0b7812 */ /* 0x000fc400078ec0ff */
[----:B------:R-:W-:Y:S01]  /*de60*/  IADD3 R6, P0, R6, UR8, RZ ;  /* 0x0000000806067c10 */ /* 0x000fe2000ff1e0ff */
[----:B------:R-:W-:Y:S01]  /*de70*/  IMAD.U32 R13, RZ, RZ, UR6 ;  /* 0x00000006ff0d7e24 */ /* 0x000fe2000f8e00ff */
[----:B------:R-:W-:Y:S01]  /*de80*/  SHF.R.U64 R11, R11, 0x3, RZ ;  /* 0x000000030b0b7819 */ /* 0x000fe200000012ff */
[----:B------:R-:W-:Y:S01]  /*de90*/  IMAD R14, R7, UR10, RZ ;  /* 0x0000000a070e7c24 */ /* 0x000fe2000f8e02ff */
[----:B------:R-:W-:Y:S02]  /*dea0*/  IADD3 R33, P6, R4, 0x3000, RZ ;  /* 0x0000300004217810 */ /* 0x000fe40007fde0ff */
[----:B------:R-:W-:Y:S01]  /*deb0*/  IADD3.X R7, R10, UR9, R13, P0, !PT ;  /* 0x000000090a077c10 */ /* 0x000fe200087fe40d */
[----:B------:R-:W-:Y:S01]  /*dec0*/  ULDC.64 UR8, c[0x0][0xb50] ;  /* 0x0002d40000087ab9 */ /* 0x000fe20000000a00 */
[----:B------:R-:W-:Y:S01]  /*ded0*/  LOP3.LUT R10, R11, R12, RZ, 0x3c, !PT ;  /* 0x0000000c0b0a7212 */ /* 0x000fe200078e3cff */
[C---:B------:R-:W-:Y:S01]  /*dee0*/  IMAD R11, R9.reuse, UR11, R14 ;  /* 0x0000000b090b7c24 */ /* 0x040fe2000f8e020e */
[C---:B------:R-:W-:Y:S01]  /*def0*/  IADD3 R25, P5, R4.reuse, 0x4800, RZ ;  /* 0x0000480004197810 */ /* 0x040fe20007fbe0ff */
[----:B------:R-:W-:Y:S01]  /*df00*/  IMAD.WIDE.U32 R6, R9, UR10, R6 ;  /* 0x0000000a09067c25 */ /* 0x000fe2000f8e0006 */
[----:B------:R-:W-:Y:S01]  /*df10*/  IADD3 R37, P4, R4, 0x6000, RZ ;  /* 0x0000600004257810 */ /* 0x000fe20007f9e0ff */
[----:B------:R-:W-:Y:S01]  /*df20*/  ULDC.64 UR10, c[0x0][0xaa0] ;  /* 0x0002a800000a7ab9 */ /* 0x000fe20000000a00 */
[----:B------:R-:W-:Y:S01]  /*df30*/  LOP3.LUT R32, R33, 0x180, RZ, 0xc0, !PT ;  /* 0x0000018021207812 */ /* 0x000fe200078ec0ff */
[----:B------:R-:W-:Y:S01]  /*df40*/  IMAD.IADD R7, R7, 0x1, R11 ;  /* 0x0000000107077824 */ /* 0x000fe200078e020b */
[----:B------:R-:W-:Y:S01]  /*df50*/  LEA R9, P0, R6, UR8, 0x2 ;  /* 0x0000000806097c11 */ /* 0x000fe2000f8010ff */
[----:B------:R-:W-:Y:S01]  /*df60*/  VIADD R12, R156, UR41 ;  /* 0x000000299c0c7c36 */ /* 0x000fe20008000000 */
[----:B------:R-:W-:Y:S01]  /*df70*/  LOP3.LUT R24, R25, 0x180, RZ, 0xc0, !PT ;  /* 0x0000018019187812 */ /* 0x000fe200078ec0ff */
[----:B------:R-:W-:Y:S01]  /*df80*/  IMAD.X R11, RZ, RZ, R5, P2 ;  /* 0x000000ffff0b7224 */ /* 0x000fe200010e0605 */
[----:B------:R-:W-:Y:S01]  /*df90*/  LEA.HI.X R6, R6, UR9, R7, 0x2, P0 ;  /* 0x0000000906067c11 */ /* 0x000fe200080f1407 */
[----:B------:R-:W-:Y:S01]  /*dfa0*/  SHFL.IDX PT, R20, R9, RZ, 0x1c1f ;  /* 0x001c1fff09147589 */ /* 0x000fe200000e0000 */
[----:B------:R-:W-:Y:S01]  /*dfb0*/  LOP3.LUT P0, RZ, R154, 0x3, RZ, 0xc0, !PT ;  /* 0x000000039aff7812 */ /* 0x000fe2000780c0ff */
[----:B------:R-:W-:Y:S01]  /*dfc0*/  VIADD R2, R12, 0x8 ;  /* 0x000000080c027836 */ /* 0x000fe20000000000 */
[----:B------:R-:W-:Y:S01]  /*dfd0*/  IADD3 R7, P3, R4, 0x7800, RZ ;  /* 0x0000780004077810 */ /* 0x000fe20007f7e0ff */
[----:B------:R-:W1:Y:S01]  /*dfe0*/  SHFL.IDX PT, R21, R6, RZ, 0x1c1f ;  /* 0x001c1fff06157589 */ /* 0x000e6200000e0000 */
[----:B------:R-:W-:-:S02]  /*dff0*/  ISETP.GE.OR P2, PT, R12, R43, P0 ;  /* 0x0000002b0c00720c */ /* 0x000fc40000746670 */
[----:B------:R-:W-:Y:S01]  /*e000*/  ISETP.GE.OR P0, PT, R2, R43, P0 ;  /* 0x0000002b0200720c */ /* 0x000fe20000706670 */
[----:B------:R-:W-:Y:S01]  /*e010*/  SHFL.IDX PT, R40, R9, 0x1, 0x1c1f ;  /* 0x003c1f0009287f89 */ /* 0x000fe200000e0000 */
[----:B------:R-:W-:Y:S01]  /*e020*/  LOP3.LUT R2, R7, 0x180, RZ, 0xc0, !PT ;  /* 0x0000018007027812 */ /* 0x000fe200078ec0ff */
[----:B------:R-:W-:Y:S01]  /*e030*/  UIMAD UR8, UR7, UR10, URZ ;  /* 0x0000000a070872a4 */ /* 0x000fe2000f8e023f */
[----:B------:R-:W-:Y:S01]  /*e040*/  LOP3.LUT R36, R37, 0x180, RZ, 0xc0, !PT ;  /* 0x0000018025247812 */ /* 0x000fe200078ec0ff */
[----:B------:R-:W2:Y:S01]  /*e050*/  SHFL.IDX PT, R41, R6, 0x1, 0x1c1f ;  /* 0x003c1f0006297f89 */ /* 0x000ea200000e0000 */
[----:B------:R-:W-:Y:S01]  /*e060*/  LOP3.LUT R13, R4, 0x180, RZ, 0xc0, !PT ;  /* 0x00000180040d7812 */ /* 0x000fe200078ec0ff */
[----:B------:R-:W-:Y:S01]  /*e070*/  IMAD.X R29, RZ, RZ, R5, P3 ;  /* 0x000000ffff1d7224 */ /* 0x000fe200018e0605 */
[----:B------:R-:W-:Y:S01]  /*e080*/  SHF.R.U64 R2, R2, 0x3, RZ ;  /* 0x0000000302027819 */ /* 0x000fe200000012ff */
[----:B------:R-:W-:Y:S01]  /*e090*/  UIMAD.WIDE.U32 UR6, UR4, UR10, URZ ;  /* 0x0000000a040672a5 */ /* 0x000fe2000f8e003f */
[----:B------:R-:W-:Y:S01]  /*e0a0*/  SHF.R.U64 R32, R32, 0x3, RZ ;  /* 0x0000000320207819 */ /* 0x000fe200000012ff */
[----:B------:R-:W-:Y:S01]  /*e0b0*/  UIMAD UR8, UR4, UR11, UR8 ;  /* 0x0000000b040872a4 */ /* 0x000fe2000f8e0208 */
[----:B------:R-:W-:-:S02]  /*e0c0*/  SHF.R.U64 R24, R24, 0x3, RZ ;  /* 0x0000000318187819 */ /* 0x000fc400000012ff */
[----:B------:R-:W-:Y:S01]  /*e0d0*/  SHF.R.U64 R36, R36, 0x3, RZ ;  /* 0x0000000324247819 */ /* 0x000fe200000012ff */
[----:B------:R-:W-:Y:S01]  /*e0e0*/  ULDC.64 UR10, c[0x0][0xae8] ;  /* 0x0002ba00000a7ab9 */ /* 0x000fe20000000a00 */
[----:B------:R-:W-:Y:S02]  /*e0f0*/  SHF.R.U64 R13, R13, 0x3, RZ ;  /* 0x000000030d0d7819 */ /* 0x000fe400000012ff */
[----:B------:R-:W-:Y:S01]  /*e100*/  LOP3.LUT R28, R2, R7, RZ, 0x3c, !PT ;  /* 0x00000007021c7212 */ /* 0x000fe200078e3cff */
[----:B-1----:R-:W-:Y:S01]  /*e110*/  @!P2 ST.E desc[UR50][R20.64], R8 ;  /* 0x000000081400a985 */ /* 0x002fe2000c101932 */
[----:B------:R-:W-:Y:S01]  /*e120*/  LOP3.LUT R32, R32, R33, RZ, 0x3c, !PT ;  /* 0x0000002120207212 */ /* 0x000fe200078e3cff */
[----:B------:R-:W-:Y:S01]  /*e130*/  IMAD R2, R152, 0x60, R153 ;  /* 0x0000006098027824 */ /* 0x000fe200078e0299 */
[----:B------:R-:W-:Y:S01]  /*e140*/  LOP3.LUT R24, R24, R25, RZ, 0x3c, !PT ;  /* 0x0000001918187212 */ /* 0x000fe200078e3cff */
[----:B------:R-:W-:Y:S01]  /*e150*/  UIADD3 UR7, UR7, UR8, URZ ;  /* 0x0000000807077290 */ /* 0x000fe2000fffe03f */
[----:B------:R-:W-:Y:S01]  /*e160*/  LOP3.LUT R36, R36, R37, RZ, 0x3c, !PT ;  /* 0x0000002524247212 */ /* 0x000fe200078e3cff */
[----:B------:R-:W-:Y:S01]  /*e170*/  UIMAD UR4, UR16, UR10, URZ ;  /* 0x0000000a100472a4 */ /* 0x000fe2000f8e023f */
[----:B------:R-:W-:Y:S01]  /*e180*/  LOP3.LUT R12, R13, R4, RZ, 0x3c, !PT ;  /* 0x000000040d0c7212 */ /* 0x000fe200078e3cff */
[----:B--2---:R1:W-:Y:S01]  /*e190*/  @!P0 ST.E desc[UR50][R40.64], R3 ;  /* 0x0000000328008985 */ /* 0x0043e2000c101932 */
[--C-:B------:R-:W-:Y:S01]  /*e1a0*/  IMAD.X R33, RZ, RZ, R5.reuse, P6 ;  /* 0x000000ffff217224 */ /* 0x100fe200030e0605 */
[----:B------:R-:W-:Y:S01]  /*e1b0*/  ULDC.64 UR8, c[0x0][0xaf0] ;  /* 0x0002bc0000087ab9 */ /* 0x000fe20000000a00 */
[----:B------:R-:W-:-:S02]  /*e1c0*/  IMAD.X R25, RZ, RZ, R5, P5 ;  /* 0x000000ffff197224 */ /* 0x000fc400028e0605 */
[--C-:B------:R-:W-:Y:S01]  /*e1d0*/  IMAD.X R37, RZ, RZ, R5.reuse, P4 ;  /* 0x000000ffff257224 */ /* 0x100fe200020e0605 */
[----:B------:R-:W-:Y:S01]  /*e1e0*/  UIMAD UR4, UR39, UR11, UR4 ;  /* 0x0000000b270472a4 */ /* 0x000fe2000f8e0204 */
[----:B------:R-:W-:Y:S01]  /*e1f0*/  IMAD.MOV.U32 R13, RZ, RZ, R5 ;  /* 0x000000ffff0d7224 */ /* 0x000fe200078e0005 */
[----:B------:R-:W-:Y:S01]  /*e200*/  UIMAD.WIDE.U32 UR6, UR39, UR10, UR6 ;  /* 0x0000000a270672a5 */ /* 0x000fe2000f8e0006 */
[----:B------:R2:W5:Y:S01]  /*e210*/  LD.E.128 R4, desc[UR50][R10.64] ;  /* 0x000000320a047980 */ /* 0x000562000c101d00 */
[----:B-1----:R-:W1:Y:S02]  /*e220*/  @P1 LDC R3, c[0x0][0xbf0] ;  /* 0x0002fc00ff031b82 */ /* 0x002e640000000800 */
[----:B------:R-:W-:Y:S01]  /*e230*/  UIADD3 UR7, UR7, UR4, URZ ;  /* 0x0000000407077290 */ /* 0x000fe2000fffe03f */
[----:B------:R-:W5:Y:S04]  /*e240*/  LD.E.128 R12, desc[UR50][R12.64] ;  /* 0x000000320c0c7980 */ /* 0x000f68000c101d00 */
[----:B------:R-:W5:Y:S01]  /*e250*/  LD.E.128 R32, desc[UR50][R32.64] ;  /* 0x0000003220207980 */ /* 0x000f62000c101d00 */
[----:B--2---:R-:W-:Y:S01]  /*e260*/  VIADD R11, R2, UR41 ;  /* 0x00000029020b7c36 */ /* 0x004fe20008000000 */
[----:B------:R-:W-:-:S02]  /*e270*/  UIMAD UR4, UR15, UR8, URZ ;  /* 0x000000080f0472a4 */ /* 0x000fc4000f8e023f */
[----:B------:R-:W5:Y:S01]  /*e280*/  LD.E.128 R24, desc[UR50][R24.64] ;  /* 0x0000003218187980 */ /* 0x000f62000c101d00 */
[----:B0-----:R-:W-:Y:S01]  /*e290*/  @P1 IMAD.HI.U32 R2, R11, R42, RZ ;  /* 0x0000002a0b021227 */ /* 0x001fe200078e00ff */
[----:B------:R-:W-:Y:S02]  /*e2a0*/  UIMAD UR4, UR14, UR9, UR4 ;  /* 0x000000090e0472a4 */ /* 0x000fe4000f8e0204 */
[----:B------:R-:W5:Y:S01]  /*e2b0*/  LD.E.128 R36, desc[UR50][R36.64] ;  /* 0x0000003224247980 */ /* 0x000f62000c101d00 */
[----:B------:R-:W-:Y:S01]  /*e2c0*/  IMAD.MOV.U32 R9, RZ, RZ, R11 ;  /* 0x000000ffff097224 */ /* 0x000fe200078e000b */
[----:B------:R-:W-:Y:S02]  /*e2d0*/  UIMAD.WIDE.U32 UR6, UR14, UR8, UR6 ;  /* 0x000000080e0672a5 */ /* 0x000fe4000f8e0006 */
[----:B------:R-:W5:Y:S01]  /*e2e0*/  LD.E.128 R28, desc[UR50][R28.64] ;  /* 0x000000321c1c7980 */ /* 0x000f62000c101d00 */
[----:B------:R-:W-:Y:S01]  /*e2f0*/  ULDC.64 UR8, c[0x0][0xae0] ;  /* 0x0002b80000087ab9 */ /* 0x000fe20000000a00 */
[----:B-1----:R-:W-:Y:S01]  /*e300*/  @P1 SHF.R.U32.HI R9, RZ, R3, R2 ;  /* 0x00000003ff091219 */ /* 0x002fe20000011602 */
[----:B------:R-:W-:Y:S01]  /*e310*/  UIADD3 UR4, UR7, UR4, URZ ;  /* 0x0000000407047290 */ /* 0x000fe2000fffe03f */
[----:B------:R-:W-:Y:S01]  /*e320*/  @!PT LDS RZ, [RZ] ;  /* 0x00000000fffff984 */ /* 0x000fe20000000800 */
[----:B------:R-:W-:Y:S01]  /*e330*/  @!PT LDS RZ, [RZ] ;  /* 0x00000000fffff984 */ /* 0x000fe20000000800 */
[----:B------:R-:W-:Y:S01]  /*e340*/  @!PT LDS RZ, [RZ] ;  /* 0x00000000fffff984 */ /* 0x000fe20000000800 */
[----:B------:R-:W-:Y:S01]  /*e350*/  @!PT LDS RZ, [RZ] ;  /* 0x00000000fffff984 */ /* 0x000fe20000000800 */
[----:B------:R0:W-:Y:S06]  /*e360*/  MEMBAR.ALL.CTA ;  /* 0x0000000000007992 */ /* 0x0001ec0000008000 */
[----:B0-----:R-:W0:Y:S01]  /*e370*/  FENCE.VIEW.ASYNC.S ;  /* 0x00000000000073c6 */ /* 0x001e220000000000 */
[--C-:B------:R-:W-:Y:S01]  /*e380*/  SHF.R.S32.HI R8, RZ, 0x1f, R9.reuse ;  /* 0x0000001fff087819 */ /* 0x100fe20000011409 */
[----:B------:R-:W-:-:S02]  /*e390*/  IMAD.MOV R10, RZ, RZ, -R9 ;  /* 0x000000ffff0a7224 */ /* 0x000fc400078e0a09 */
        /* <DEDUP_REMOVED lines=32> */
[-C--:B-1----:R-:W-:Y:S02]  /*e5a0*/  @!P1 LEA R10, P3, R19, R8.reuse, 0x1 ;  /* 0x00000008130a9211 */ /* 0x082fe400078608ff */
[----:B------:R-:W-:Y:S02]  /*e5b0*/  @!P2 LEA R20, P4, R23, R8, 0x1 ;  /* 0x000000081714a211 */ /* 0x000fe400078808ff */
[----:B--2---:R-:W-:Y:S01]  /*e5c0*/  @!P0 IMAD.WIDE R2, R18, 0x2, R8 ;  /* 0x0000000212028825 */ /* 0x004fe200078e0208 */
[-C--:B------:R-:W-:Y:S02]  /*e5d0*/  @!P1 LEA.HI.X R11, R19, R9.reuse, R46, 0x1, P3 ;  /* 0x00000009130b9211 */ /* 0x080fe400018f0c2e */
[----:B------:R-:W-:Y:S02]  /*e5e0*/  @!P2 LEA.HI.X R21, R23, R9, R44, 0x1, P4 ;  /* 0x000000091715a211 */ /* 0x000fe400020f0c2c */
[----:B-----5:R3:W-:Y:S04]  /*e5f0*/  @!P0 ST.E.128 desc[UR50][R2.64], R12 ;  /* 0x0000000c02008985 */ /* 0x0207e8000c101d32 */
[----:B------:R3:W-:Y:S04]  /*e600*/  @!P1 ST.E.128 desc[UR50][R10.64], R32 ;  /* 0x000000200a009985 */ /* 0x0007e8000c101d32 */
[----:B------:R3:W-:Y:S02]  /*e610*/  @!P2 ST.E.128 desc[UR50][R20.64], R36 ;  /* 0x000000241400a985 */ /* 0x0007e4000c101d32 */
.L_x_9433:
[----:B------:R-:W-:Y:S05]  /*e620*/  BSYNC B1 ;  /* 0x0000000000017941 */ /* 0x000fea0003800000 */
.L_x_9432:
[----:B0-----:R-:W-:Y:S01]  /*e630*/  VIADD R0, R42, 0x60 ;  /* 0x000000602a007836 */ /* 0x001fe20000000000 */
[----:B--2---:R0:W2:Y:S04]  /*e640*/  SHFL.IDX PT, R9, R41, 0x1, 0x1c1f ;  /* 0x003c1f0029097f89 */ /* 0x0040a800000e0000 */
[----:B------:R-:W-:Y:S01]  /*e650*/  ISETP.GE.AND P0, PT, R0, R43, PT ;  /* 0x0000002b0000720c */ /* 0x000fe20003f06270 */
[----:B-1----:R0:W1:-:S12]  /*e660*/  SHFL.IDX PT, R8, R40, 0x1, 0x1c1f ;  /* 0x003c1f0028087f89 */ /* 0x00205800000e0000 */
[----:B0-----:R-:W-:Y:S05]  /*e670*/  @P0 BRA `(.L_x_9434) ;  /* 0x0000000800c00947 */ /* 0x001fea0003800000 */
[----:B------:R-:W-:Y:S02]  /*e680*/  ULDC UR4, c[0x0][0xac8] ;  /* 0x0002b20000047ab9 */ /* 0x000fe40000000800 */
[----:B------:R-:W-:Y:S02]  /*e690*/  ISETP.GE.AND P2, PT, R19, UR4, PT ;  /* 0x0000000413007c0c */ /* 0x000fe4000bf46270 */
[----:B------:R-:W-:-:S11]  /*e6a0*/  ISETP.GE.AND P1, PT, R18, UR4, PT ;  /* 0x0000000412007c0c */ /* 0x000fd6000bf26270 */
[C---:B-1-3--:R-:W-:Y:S02]  /*e6b0*/  @!P2 LEA R10, P0, R19.reuse, R8, 0x1 ;  /* 0x00000008130aa211 */ /* 0x04afe400078008ff */
[----:B--2---:R-:W-:Y:S02]  /*e6c0*/  @!P1 IMAD.WIDE R2, R18, 0x2, R8 ;  /* 0x0000000212029825 */ /* 0x004fe400078e0208 */
        /* <DEDUP_REMOVED lines=9> */
.L_x_9430:
        /* <DEDUP_REMOVED lines=14> */
[----:B------:R-:W-:Y:S01]  /*e840*/  UISETP.NE.AND.EX UP1, UPT, UR7, URZ, UPT, UP1 ;  /* 0x0000003f0700728c */ /* 0x000fe2000bf25310 */
[----:B------:R-:W1:Y:S05]  /*e850*/  S2R R7, SR_TID.X ;  /* 0x0000000000077919 */ /* 0x000e6a0000002100 */
        /* <DEDUP_REMOVED lines=9> */
[----:B-1----:R-:W-:-:S10]  /*e8f0*/  VIADD R7, R7, 0xffffff80 ;  /* 0xffffff8007077836 */ /* 0x002fd40000000000 */
[----:B------:R-:W0:Y:S01]  /*e900*/  @P0 LDC R9, c[0x0][0xbec] ;  /* 0x0002fb00ff090b82 */ /* 0x000e220000000800 */
[----:B------:R-:W-:Y:S02]  /*e910*/  ISETP.GE.AND P1, PT, R7, 0xc0, PT ;  /* 0x000000c00700780c */ /* 0x000fe40003f26270 */
[----:B--2---:R-:W-:Y:S01]  /*e920*/  @P2 R2UR UR4, R6 ;  /* 0x00000000060422ca */ /* 0x004fe200000e0000 */
[----:B0--3--:R-:W-:-:S14]  /*e930*/  @P3 BRA `(.L_x_9435) ;  /* 0x0000000000103947 */ /* 0x009fdc0003800000 */
[----:B------:R-:W-:Y:S05]  /*e940*/  @!P2 BRA `(.L_x_9435) ;  /* 0x00000000000ca947 */ /* 0x000fea0003800000 */
[----:B------:R-:W2:Y:S04]  /*e950*/  LDG.E R5, desc[UR50][R2.64] ;  /* 0x0000003202057981 */ /* 0x000ea8000c1e1900 */
[----:B-----5:R-:W2:Y:S02]  /*e960*/  LDG.E R0, desc[UR50][R2.64+0x4] ;  /* 0x0000043202007981 */ /* 0x020ea4000c1e1900 */
[----:B--2---:R-:W-:-:S07]  /*e970*/  IMAD.IADD R0, R0, 0x1, -R5 ;  /* 0x0000000100007824 */ /* 0x004fce00078e0a05 */
.L_x_9435:
        /* <DEDUP_REMOVED lines=47> */
.L_x_9437:
[----:B------:R-:W-:Y:S05]  /*ec70*/  BSYNC B1 ;  /* 0x0000000000017941 */ /* 0x000fea0003800000 */
.L_x_9436:
        /* <DEDUP_REMOVED lines=31> */
[----:B------:R-:W-:Y:S01]  /*ee70*/  SHF.R.S32.HI R4, RZ, 0x1f, R7 ;  /* 0x0000001fff047819 */ /* 0x000fe20000011407 */
[----:B------:R-:W-:Y:S01]  /*ee80*/  IMAD.U32 R3, RZ, RZ, UR4 ;  /* 0x00000004ff037e24 */ /* 0x000fe2000f8e00ff */
[----:B------:R-:W-:Y:S01]  /*ee90*/  ULDC.64 UR6, c[0x0][0xad8] ;  /* 0x0002b60000067ab9 */ /* 0x000fe20000000a00 */
[----:B------:R-:W-:-:S02]  /*eea0*/  IMAD R9, R5, UR9, R6 ;  /* 0x0000000905097c24 */ /* 0x000fc4000f8e0206 */
[----:B------:R-:W-:-:S04]  /*eeb0*/  IMAD.WIDE.U32 R2, R5, UR8, R2 ;  /* 0x0000000805027c25 */ /* 0x000fc8000f8e0002 */
[----:B------:R-:W-:Y:S02]  /*eec0*/  IMAD R4, R4, UR6, RZ ;  /* 0x0000000604047c24 */ /* 0x000fe4000f8e02ff */
[----:B------:R-:W-:Y:S02]  /*eed0*/  IMAD.IADD R3, R3, 0x1, R9 ;  /* 0x0000000103037824 */ /* 0x000fe400078e0209 */
[----:B-----5:R-:W-:Y:S02]  /*eee0*/  IMAD R11, R0, R11, RZ ;  /* 0x0000000b000b7224 */ /* 0x020fe400078e02ff */
[----:B------:R-:W-:Y:S02]  /*eef0*/  VIADD R0, R153, UR41 ;  /* 0x0000002999007c36 */ /* 0x000fe40008000000 */
[C---:B------:R-:W-:Y:S02]  /*ef00*/  IMAD R5, R7.reuse, UR7, R4 ;  /* 0x0000000707057c24 */ /* 0x040fe4000f8e0204 */
[----:B------:R-:W-:Y:S01]  /*ef10*/  IMAD.WIDE.U32 R2, R7, UR6, R2 ;  /* 0x0000000607027c25 */ /* 0x000fe2000f8e0002 */
[----:B------:R-:W-:Y:S01]  /*ef20*/  ISETP.GE.AND P0, PT, R0, R11, PT ;  /* 0x0000000b0000720c */ /* 0x000fe20003f06270 */
[----:B------:R-:W-:-:S02]  /*ef30*/  ULDC.64 UR6, c[0x0][0xa80] ;  /* 0x0002a00000067ab9 */ /* 0x000fc40000000a00 */
        /* <DEDUP_REMOVED lines=15> */
[----:B------:R3:W-:Y:S04]  /*f030*/  @!P2 ST.E.128 desc[UR50][R6.64], RZ ;  /* 0x000000ff0600a985 */ /* 0x0007e8000c101d32 */
[----:B------:R3:W-:Y:S04]  /*f040*/  @!P3 ST.E.128 desc[UR50][R8.64], RZ ;  /* 0x000000ff0800b985 */ /* 0x0007e8000c101d32 */
[----:B------:R3:W-:Y:S02]  /*f050*/  @!P4 ST.E.128 desc[UR50][R12.64], RZ ;  /* 0x000000ff0c00c985 */ /* 0x0007e4000c101d32 */
.L_x_9439:
[----:B------:R-:W-:Y:S05]  /*f060*/  BSYNC B1 ;  /* 0x0000000000017941 */ /* 0x000fea0003800000 */
.L_x_9438:
        /* <DEDUP_REMOVED lines=9> */
[-C--:B-1-3--:R-:W-:Y:S02]  /*f100*/  @!P3 LEA R6, P0, R19, R2.reuse, 0x1 ;  /* 0x000000021306b211 */ /* 0x08afe400078008ff */
[----:B------:R-:W-:Y:S02]  /*f110*/  @!P4 LEA R8, P1, R23, R2, 0x1 ;  /* 0x000000021708c211 */ /* 0x000fe400078208ff */
[----:B0---4-:R-:W-:Y:S01]  /*f120*/  @!P2 IMAD.WIDE R4, R18, 0x2, R2 ;  /* 0x000000021204a825 */ /* 0x011fe200078e0202 */
[-C--:B------:R-:W-:Y:S02]  /*f130*/  @!P3 LEA.HI.X R7, R19, R3.reuse, R14, 0x1, P0 ;  /* 0x000000031307b211 */ /* 0x080fe400000f0c0e */
[----:B------:R-:W-:Y:S02]  /*f140*/  @!P4 LEA.HI.X R9, R23, R3, R10, 0x1, P1 ;  /* 0x000000031709c211 */ /* 0x000fe400008f0c0a */
[----:B------:R0:W-:Y:S04]  /*f150*/  @!P2 ST.E.128 desc[UR50][R4.64], RZ ;  /* 0x000000ff0400a985 */ /* 0x0001e8000c101d32 */
[----:B------:R0:W-:Y:S04]  /*f160*/  @!P3 ST.E.128 desc[UR50][R6.64], RZ ;  /* 0x000000ff0600b985 */ /* 0x0001e8000c101d32 */
[----:B------:R0:W-:Y:S02]  /*f170*/  @!P4 ST.E.128 desc[UR50][R8.64], RZ ;  /* 0x000000ff0800c985 */ /* 0x0001e4000c101d32 */
.L_x_9434:
[----:B------:R-:W-:Y:S05]  /*f180*/  BSYNC B0 ;  /* 0x0000000000007941 */ /* 0x000fea0003800000 */
.L_x_9429:
[----:B------:R-:W-:Y:S02]  /*f190*/  ULDC UR4, c[0x0][0xc3c] ;  /* 0x00030f0000047ab9 */ /* 0x000fe40000000800 */
[----:B------:R-:W-:-:S06]  /*f1a0*/  UISETP.GE.AND UP0, UPT, UR48, UR4, UPT ;  /* 0x000000043000728c */ /* 0x000fcc000bf06270 */
[----:B------:R-:W-:-:S13]  /*f1b0*/  PLOP3.LUT P0, PT, PT, PT, UP0, 0x80, 0x0 ;  /* 0x000000000000781c */ /* 0x000fda0003f0f008 */
[----:B------:R-:W-:Y:S05]  /*f1c0*/  @!P0 BRA `(.L_x_9440) ;  /* 0xffffff1800fc8947 */ /* 0x000fea000383ffff */
[----:B------:R-:W-:Y:S05]  /*f1d0*/  EXIT ;  /* 0x000000000000794d */ /* 0x000fea0003800000 */
.L_x_9343:
        /* <DEDUP_REMOVED lines=17> */
[----:B------:R0:W-:Y:S01]  /*f2f0*/  STL [R1], R4 ;  /* 0x0000000401007387 */ /* 0x0001e20000100800 */
[----:B------:R-:W-:Y:S06]  /*f300*/  BAR.ARV 0x4, 0x200 ;  /* 0x0108000000007b1d */ /* 0x000fec0000002000 */
[----:B------:R-:W-:Y:S07]  /*f310*/  BRA `(.L_x_9442) ;  /* 0x0000000800bc7947 */ /* 0x000fee0003800000 */
.L_x_9441:
        /* <DEDUP_REMOVED lines=23> */
[----:B------:R-:W-:Y:S02]  /*f490*/  IMAD.IADD R3, R6, 0x1, R3 ;  /* 0x0000000106037824 */ /* 0x000fe400078e0203 */
[----:B------:R-:W1:Y:S03]  /*f4a0*/  S2R R6, SR_CTAID.X ;  /* 0x0000000000067919 */ /* 0x000e660000002500 */
[----:B------:R-:W2:Y:S02]  /*f4b0*/  SHFL.UP PT, R2, R3, 0x8, RZ ;  /* 0x0500000003027989 */ /* 0x000ea400000e00ff */
[----:B--2---:R-:W-:-:S05]  /*f4c0*/  SEL R2, R2, RZ, P4 ;  /* 0x000000ff02027207 */ /* 0x004fca0002000000 */
[----:B------:R-:W-:-:S05]  /*f4d0*/  IMAD.IADD R2, R3, 0x1, R2 ;  /* 0x0000000103027824 */ /* 0x000fca00078e0202 */
[----:B------:R-:W2:Y:S02]  /*f4e0*/  SHFL.UP PT, R7, R2, 0x10, RZ ;  /* 0x0600000002077989 */ /* 0x000ea400000e00ff */
[----:B--2---:R-:W-:-:S05]  /*f4f0*/  SEL R7, R7, RZ, P5 ;  /* 0x000000ff07077207 */ /* 0x004fca0002800000 */
[----:B------:R-:W-:Y:S02]  /*f500*/  IMAD.IADD R13, R2, 0x1, R7 ;  /* 0x00000001020d7824 */ /* 0x000fe400078e0207 */
[----:B------:R-:W-:-:S03]  /*f510*/  IMAD.MOV.U32 R7, RZ, RZ, RZ ;  /* 0x000000ffff077224 */ /* 0x000fc600078e00ff */
[----:B------:R-:W0:Y:S02]  /*f520*/  SHFL.IDX PT, R9, R13, 0x1f, 0x1f ;  /* 0x03e01f000d097f89 */ /* 0x000e2400000e0000 */
[----:B0-----:R-:W-:-:S04]  /*f530*/  IMAD R9, R9, R8, RZ ;  /* 0x0000000809097224 */ /* 0x001fc800078e02ff */
[----:B------:R-:W-:Y:S01]  /*f540*/  IMAD.MOV.U32 R10, RZ, RZ, R9 ;  /* 0x000000ffff0a7224 */ /* 0x000fe200078e0009 */
[----:B-1----:R-:W-:-:S13]  /*f550*/  ISETP.GT.AND P6, PT, R9, R6, PT ;  /* 0x000000060900720c */ /* 0x002fda0003fc4270 */
[----:B------:R-:W-:Y:S05]  /*f560*/  @P6 BRA `(.L_x_9443) ;  /* 0x0000000000a06947 */ /* 0x000fea0003800000 */
[----:B------:R-:W-:Y:S01]  /*f570*/  IMAD.MOV.U32 R9, RZ, RZ, R10 ;  /* 0x000000ffff097224 */ /* 0x000fe200078e000a */
[----:B------:R-:W-:Y:S01]  /*f580*/  UMOV UR45, URZ ;  /* 0x0000003f002d7c82 */ /* 0x000fe20008000000 */
[----:B------:R-:W-:Y:S01]  /*f590*/  ULDC UR6, c[0x0][0xc3c] ;  /* 0x00030f0000067ab9 */ /* 0x000fe20000000800 */
[----:B------:R-:W-:-:S05]  /*f5a0*/  ULDC UR5, c[0x0][0xc3c] ;  /* 0x00030f0000057ab9 */ /* 0x000fca0000000800 */
.L_x_9447:
        /* <DEDUP_REMOVED lines=14> */
.L_x_9446:
[----:B------:R-:W-:Y:S05]  /*f690*/  BSYNC B0 ;  /* 0x0000000000007941 */ /* 0x000fea0003800000 */
.L_x_9445:
        /* <DEDUP_REMOVED lines=21> */
.L_x_9443:
        /* <DEDUP_REMOVED lines=25> */
.L_x_9448:
[----:B01----:R-:W-:Y:S02]  /*f980*/  IMAD R12, R7, R8, R15 ;  /* 0x00000008070c7224 */ /* 0x003fe400078e020f */
[----:B------:R-:W-:Y:S02]  /*f990*/  IMAD R7, R19, R10, RZ ;  /* 0x0000000a13077224 */ /* 0x000fe400078e02ff */
[----:B------:R-:W-:Y:S01]  /*f9a0*/  IMAD.IADD R6, R6, 0x1, -R12 ;  /* 0x0000000106067824 */ /* 0x000fe200078e0a0c */
[----:B------:R0:W-:Y:S01]  /*f9b0*/  STL [R1], R12 ;  /* 0x0000000c01007387 */ /* 0x0001e20000100800 */
        /* <DEDUP_REMOVED lines=20> */
[----:B------:R-:W-:Y:S02]  /*fb00*/  IMAD R6, R9, R2, R6 ;  /* 0x0000000209067224 */ /* 0x000fe400078e0206 */
[----:B------:R-:W-:Y:S01]  /*fb10*/  IMAD.MOV.U32 R2, RZ, RZ, RZ ;  /* 0x000000ffff027224 */ /* 0x000fe200078e00ff */
[----:B------:R-:W-:Y:S01]  /*fb20*/  VIADDMNMX R8, R3, R8, R11, PT ;  /* 0x0000000803087246 */ /* 0x000fe2000380010b */
[----:B------:R-:W-:Y:S01]  /*fb30*/  IMAD.IADD R7, R6, 0x1, R7 ;  /* 0x0000000106077824 */ /* 0x000fe200078e0207 */
[----:B0-----:R-:W-:-:S02]  /*fb40*/  IABS R12, R6 ;  /* 0x00000006000c7213 */ /* 0x001fc40000000000 */
[----:B------:R-:W-:-:S04]  /*fb50*/  IABS R10, R8 ;  /* 0x00000008000a7213 */ /* 0x000fc80000000000 */
[----:B------:R-:W0:Y:S08]  /*fb60*/  I2F.RP R11, R10 ;  /* 0x0000000a000b7306 */ /* 0x000e300000209400 */
[----:B0-----:R-:W0:Y:S02]  /*fb70*/  MUFU.RCP R11, R11 ;  /* 0x0000000b000b7308 */ /* 0x001e240000001000 */
[----:B0-----:R-:W-:-:S06]  /*fb80*/  VIADD R3, R11, 0xffffffe ;  /* 0x0ffffffe0b037836 */ /* 0x001fcc0000000000 */
[----:B------:R-:W0:Y:S02]  /*fb90*/  F2I.FTZ.U32.TRUNC.NTZ R3, R3 ;  /* 0x0000000300037305 */ /* 0x000e24000021f000 */
[----:B0-----:R-:W-:-:S04]  /*fba0*/  IMAD.MOV R13, RZ, RZ, -R3 ;  /* 0x000000ffff0d7224 */ /* 0x001fc800078e0a03 */
[----:B------:R-:W-:Y:S01]  /*fbb0*/  IMAD R9, R13, R10, RZ ;  /* 0x0000000a0d097224 */ /* 0x000fe200078e02ff */
[----:B------:R-:W-:-:S03]  /*fbc0*/  IABS R13, R8 ;  /* 0x00000008000d7213 */ /* 0x000fc60000000000 */
[----:B------:R-:W-:-:S04]  /*fbd0*/  IMAD.HI.U32 R2, R3, R9, R2 ;  /* 0x0000000903027227 */ /* 0x000fc800078e0002 */
[----:B------:R-:W-:Y:S02]  /*fbe0*/  IMAD.MOV.U32 R9, RZ, RZ, R12 ;  /* 0x000000ffff097224 */ /* 0x000fe400078e000c */
        /* <DEDUP_REMOVED lines=10> */
[----:B------:R-:W-:-:S06]  /*fc90*/  IMAD.MOV R3, RZ, RZ, -R8 ;  /* 0x000000ffff037224 */ /* 0x000fcc00078e0a08 */
[----:B------:R-:W-:-:S06]  /*fca0*/  @P0 VIADD R2, R2, 0x1 ;  /* 0x0000000102020836 */ /* 0x000fcc0000000000 */
[----:B------:R-:W-:Y:S01]  /*fcb0*/  @!P2 IMAD.MOV R2, RZ, RZ, -R2 ;  /* 0x000000ffff02a224 */ /* 0x000fe200078e0a02 */
[----:B------:R-:W-:-:S05]  /*fcc0*/  @!P1 LOP3.LUT R2, RZ, R8, RZ, 0x33, !PT ;  /* 0x00000008ff029212 */ /* 0x000fca00078e33ff */
[----:B------:R-:W-:Y:S01]  /*fcd0*/  IMAD R7, R2, R3, R7 ;  /* 0x0000000302077224 */ /* 0x000fe200078e0207 */
[----:B------:R-:W-:-:S04]  /*fce0*/  LOP3.LUT R3, RZ, R2, RZ, 0x33, !PT ;  /* 0x00000002ff037212 */ /* 0x000fc800078e33ff */
[----:B------:R-:W-:Y:S01]  /*fcf0*/  R2UR UR36, R7 ;  /* 0x00000000072472ca */ /* 0x000fe200000e0000 */
[----:B------:R-:W-:-:S05]  /*fd00*/  IMAD.IADD R2, R4, 0x1, R3 ;  /* 0x0000000104027824 */ /* 0x000fca00078e0203 */
[----:B------:R1:W-:Y:S01]  /*fd10*/  STL [R1+0x4], R2 ;  /* 0x0000040201007387 */ /* 0x0003e20000100800 */
[----:B------:R-:W-:Y:S08]  /*fd20*/  BRA `(.L_x_9449) ;  /* 0x00000000000c7947 */ /* 0x000ff00003800000 */
.L_x_9444:
[----:B------:R0:W-:Y:S01]  /*fd30*/  STL [R1], R6 ;  /* 0x0000000601007387 */ /* 0x0001e20000100800 */
[----:B------:R-:W-:-:S03]  /*fd40*/  UMOV UR36, URZ ;  /* 0x0000003f00247c82 */ /* 0x000fc60008000000 */
[----:B------:R0:W-:Y:S02]  /*fd50*/  STL [R1+0x4], RZ ;  /* 0x000004ff01007387 */ /* 0x0001e40000100800 */
.L_x_9449:
[----:B------:R-:W2:Y:S04]  /*fd60*/  LDL R8, [R1+0x4] ;  /* 0x0000040001087983 */ /* 0x000ea80000100800 */
[----:B------:R-:W3:Y:S01]  /*fd70*/  LDL R4, [R1] ;  /* 0x0000000001047983 */ /* 0x000ee20000100800 */
[----:B------:R-:W-:-:S13]  /*fd80*/  ISETP.NE.AND P0, PT, R5, RZ, PT ;  /* 0x000000ff0500720c */ /* 0x000fda0003f05270 */
[----:B------:R-:W4:Y:S01]  /*fd90*/  @!P0 S2R R3, SR_CgaCtaId ;  /* 0x0000000000038919 */ /* 0x000f220000008800 */
[----:B-1----:R-:W-:Y:S01]  /*fda0*/  @!P0 MOV R2, 0x400 ;  /* 0x0000040000028802 */ /* 0x002fe20000000f00 */
[----:B0-----:R-:W-:Y:S02]  /*fdb0*/  IMAD.U32 R6, RZ, RZ, UR36 ;  /* 0x00000024ff067e24 */ /* 0x001fe4000f8e00ff */
[----:B------:R-:W-:Y:S01]  /*fdc0*/  IMAD.U32 R7, RZ, RZ, UR45 ;  /* 0x0000002dff077e24 */ /* 0x000fe2000f8e00ff */
[----:B----4-:R-:W-:Y:S01]  /*fdd0*/  @!P0 LEA R2, R3, R2, 0x18 ;  /* 0x0000000203028211 */ /* 0x010fe200078ec0ff */
[----:B--2---:R-:W-:-:S05]  /*fde0*/  IMAD.MOV.U32 R5, RZ, RZ, R8 ;  /* 0x000000ffff057224 */ /* 0x004fca00078e0008 */
[----:B---3--:R1:W-:Y:S01]  /*fdf0*/  @!P0 STS.128 [R2+0x19cd0], R4 ;  /* 0x019cd00402008388 */ /* 0x0083e20000000c00 */
[----:B------:R-:W-:Y:S06]  /*fe00*/  BAR.ARV 0x5, 0x200 ;  /* 0x0148000000007b1d */ /* 0x000fec0000002000 */
.L_x_9442:
[----:B------:R-:W-:Y:S01]  /*fe10*/  ULDC UR4, c[0x0][0xc3c] ;  /* 0x00030f0000047ab9 */ /* 0x000fe20000000800 */
[----:B------:R2:W-:Y:S01]  /*fe20*/  STL [R1+0xc], RZ ;  /* 0x00000cff01007387 */ /* 0x0005e20000100800 */
[----:B------:R-:W-:Y:S01]  /*fe30*/  UISETP.GE.AND UP0, UPT, UR45, UR4, UPT ;  /* 0x000000042d00728c */ /* 0x000fe2000bf06270 */
[----:B------:R-:W-:Y:S02]  /*fe40*/  IMAD.MOV.U32 R24, RZ, RZ, 0x1 ;  /* 0x00000001ff187424 */ /* 0x000fe400078e00ff */
[----:B------:R-:W-:-:S03]  /*fe50*/  IMAD.MOV.U32 R18, RZ, RZ, RZ ;  /* 0x000000ffff127224 */ /* 0x000fc600078e00ff */
[----:B------:R-:W-:-:S13]  /*fe60*/  PLOP3.LUT P0, PT, PT, PT, UP0, 0x80, 0x0 ;  /* 0x000000000000781c */ /* 0x000fda0003f0f008 */
[----:B--2---:R-:W-:Y:S05]  /*fe70*/  @P0 BRA `(.L_x_9450) ;  /* 0x0000004c00040947 */ /* 0x004fea0003800000 */
[----:B------:R-:W2:Y:S01]  /*fe80*/  S2R R12, SR_TID.X ;  /* 0x00000000000c7919 */ /* 0x000ea20000002100 */
[----:B------:R-:W3:Y:S01]  /*fe90*/  S2UR UR5, SR_CgaCtaId ;  /* 0x00000000000579c3 */ /* 0x000ee20000008800 */
        /* <DEDUP_REMOVED lines=9> */
[----:B---3--:R-:W-:-:S06]  /*ff30*/  ULEA UR4, UR5, UR4, 0x18 ;  /* 0x0000000405047291 */ /* 0x008fcc000f8ec03f */
[----:B------:R-:W-:Y:S01]  /*ff40*/  IMAD.U32 R16, RZ, RZ, UR4 ;  /* 0x00000004ff107e24 */ /* 0x000fe2000f8e00ff */
[C---:B--2---:R-:W-:Y:S01]  /*ff50*/  LOP3.LUT R10, R12.reuse, 0x7f, RZ, 0xc0, !PT ;  /* 0x0000007f0c0a7812 */ /* 0x044fe200078ec0ff */
[C---:B------:R-:W-:Y:S01]  /*ff60*/  IMAD.SHL.U32 R3, R12.reuse, 0x20, RZ ;  /* 0x000000200c037824 */ /* 0x040fe200078e00ff */
[----:B01----:R-:W-:Y:S01]  /*ff70*/  SHF.R.U32.HI R4, RZ, 0x1, R12 ;  /* 0x00000001ff047819 */ /* 0x003fe2000001160c */
        /* <DEDUP_REMOVED lines=21> */
[----:B------:R-:W-:Y:S02]  /*100d0*/  LOP3.LUT R13, R13, R6, RZ, 0xfc, !PT ;  /* 0x000000060d0d7212 */ /* 0x000fe400078efcff */
[----:B------:R-:W-:-:S02]  /*100e0*/  SHF.R.U32.HI R3, RZ, 0x1, R10 ;  /* 0x00000001ff037819 */ /* 0x000fc4000001160a */
[----:B------:R-:W-:Y:S02]  /*100f0*/  LOP3.LUT R4, R4, 0x800, R9, 0xf8, !PT ;  /* 0x0000080004047812 */ /* 0x000fe400078ef809 */
[----:B------:R-:W-:Y:S02]  /*10100*/  LOP3.LUT R7, R7, 0x70, R2, 0x78, !PT ;  /* 0x0000007007077812 */ /* 0x000fe400078e7802 */
[----:B------:R-:W-:Y:S01]  /*10110*/  LOP3.LUT R0, R3, 0x40, R0, 0xf8, !PT ;  /* 0x0000004003007812 */ /* 0x000fe200078ef800 */
[----:B------:R-:W-:Y:S01]  /*10120*/  IMAD.IADD R3, R16, 0x1, R13 ;  /* 0x0000000110037824 */ /* 0x000fe200078e020d */
[----:B------:R-:W-:Y:S02]  /*10130*/  LOP3.LUT R25, R4, R7, RZ, 0xfc, !PT ;  /* 0x0000000704197212 */ /* 0x000fe400078efcff */
[----:B------:R-:W-:Y:S02]  /*10140*/  LOP3.LUT R2, R2, 0x10, RZ, 0xc0, !PT ;  /* 0x0000001002027812 */ /* 0x000fe400078ec0ff */
[----:B------:R0:W-:Y:S01]  /*10150*/  STL [R1+0x8], R3 ;  /* 0x0000080301007387 */ /* 0x0001e20000100800 */
[C---:B------:R-:W-:Y:S01]  /*10160*/  VIADD R29, R25.reuse, 0x40 ;  /* 0x00000040191d7836 */ /* 0x040fe20000000000 */
[----:B------:R-:W-:Y:S01]  /*10170*/  LOP3.LUT R0, R2, 0x20, RZ, 0xfc, !PT ;  /* 0x0000002002007812 */ /* 0x000fe200078efcff */
[----:B------:R-:W-:Y:S01]  /*10180*/  @P0 VIADD R29, R25, 0xffffffc0 ;  /* 0xffffffc0191d0836 */ /* 0x000fe20000000000 */
[----:B------:R-:W-:-:S02]  /*10190*/  LOP3.LUT R0, R23, 0x2800, RZ, 0xfc, !PT ;  /* 0x0000280017007812 */ /* 0x000fc400078efcff */
[----:B0-----:R-:W-:Y:S02]  /*101a0*/  LOP3.LUT R3, R2, 0x40, RZ, 0xfc, !PT ;  /* 0x0000004002037812 */ /* 0x001fe400078efcff */
[----:B------:R-:W-:-:S07]  /*101b0*/  LOP3.LUT R2, R23, 0x1800, RZ, 0xfc, !PT ;  /* 0x0000180017027812 */ /* 0x000fce00078efcff */
.L_x_9529:
[----:B------:R-:W-:Y:S01]  /*101c0*/  ULDC.64 UR4, c[0x0][0xa28] ;  /* 0x00028a0000047ab9 */ /* 0x000fe20000000a00 */
[----:B------:R-:W-:Y:S01]  /*101d0*/  ULDC.64 UR6, c[0x0][0xa08] ;  /* 0x0002820000067ab9 */ /* 0x000fe20000000a00 */
[----:B------:R-:W-:Y:S01]  /*101e0*/  UISETP.NE.U32.AND UP0, UPT, UR4, URZ, UPT ;  /* 0x0000003f0400728c */ /* 0x000fe2000bf05070 */
[----:B------:R-:W-:Y:S01]  /*101f0*/  ULDC.64 UR10, c[0x0][0xa18] ;  /* 0x00028600000a7ab9 */ /* 0x000fe20000000a00 */
[----:B------:R-:W-:Y:S02]  /*10200*/  ULDC.64 UR8, c[0x0][0xa08] ;  /* 0x0002820000087ab9 */ /* 0x000fe40000000a00 */
[----:B------:R-:W-:Y:S01]  /*10210*/  UISETP.NE.AND.EX UP0, UPT, UR5, URZ, UPT, UP0 ;  /* 0x0000003f0500728c */ /* 0x000fe2000bf05300 */
[----:B------:R-:W-:-:S05]  /*10220*/  ISETP.NE.U32.AND P0, PT, RZ, UR6, PT ;  /* 0x00000006ff007c0c */ /* 0x000fca000bf05070 */
[----:B------:R-:W-:-:S05]  /*10230*/  PLOP3.LUT P2, PT, PT, PT, UP0, 0x80, 0x0 ;  /* 0x000000000000781c */ /* 0x000fca0003f4f008 */
[----:B------:R-:W-:Y:S02]  /*10240*/  @UP0 ULDC.64 UR4, c[0x0][0xa28] ;  /* 0x00028a0000040ab9 */ /* 0x000fe40000000a00 */
[----:B------:R-:W-:Y:S02]  /*10250*/  @UP0 UIMAD.WIDE UR4, UR45, 0x4, UR4 ;  /* 0x000000042d0408a5 */ /* 0x000fe4000f8e0204 */
[----:B------:R-:W-:Y:S01]  /*10260*/  UISETP.NE.U32.AND UP0, UPT, UR10, URZ, UPT ;  /* 0x0000003f0a00728c */ /* 0x000fe2000bf05070 */
[----:B------:R-:W-:Y:S01]  /*10270*/  ISETP.NE.AND.EX P0, PT, RZ, UR7, PT, P0 ;  /* 0x00000007ff007c0c */ /* 0x000fe2000bf05300 */
[----:B------:R-:W-:Y:S02]  /*10280*/  UIMAD.WIDE UR8, UR45, 0x4, UR8 ;  /* 0x000000042d0878a5 */ /* 0x000fe4000f8e0208 */
[----:B------:R-:W-:Y:S02]  /*10290*/  IMAD.U32 R2, RZ, RZ, UR4 ;  /* 0x00000004ff027e24 */ /* 0x000fe4000f8e00ff */
[----:B------:R-:W-:Y:S01]  /*102a0*/  IMAD.U32 R3, RZ, RZ, UR5 ;  /* 0x00000005ff037e24 */ /* 0x000fe2000f8e00ff */
[----:B------:R-:W-:Y:S01]  /*102b0*/  ULDC.64 UR4, c[0x0][0xa00] ;  /* 0x0002800000047ab9 */ /* 0x000fe20000000a00 */
[----:B------:R-:W-:Y:S01]  /*102c0*/  UISETP.NE.AND.EX UP0, UPT, UR11, URZ, UPT, UP0 ;  /* 0x0000003f0b00728c */ /* 0x000fe2000bf05300 */
[----:B------:R-:W-:Y:S01]  /*102d0*/  ISETP.NE.U32.AND P1, PT, RZ, UR4, PT ;  /* 0x00000004ff007c0c */ /* 0x000fe2000bf25070 */
[----:B------:R-:W-:Y:S01]  /*102e0*/  ULDC.64 UR6, c[0x0][0xa00] ;  /* 0x0002800000067ab9 */ /* 0x000fe20000000a00 */
[----:B0-2---:R0:W2:Y:S01]  /*102f0*/  @P2 LDG.E R0, desc[UR50][R2.64] ;  /* 0x0000003202002981 */ /* 0x0050a2000c1e1900 */
[----:B------:R-:W-:Y:S01]  /*10300*/  UIMAD.WIDE UR6, UR45, 0x4, UR6 ;  /* 0x000000042d0678a5 */ /* 0x000fe2000f8e0206 */
[----:B------:R-:W-:Y:S01]  /*10310*/  ISETP.NE.AND.EX P1, PT, RZ, UR5, PT, P1 ;  /* 0x00000005ff007c0c */ /* 0x000fe2000bf25310 */
[----:B------:R-:W-:Y:S01]  /*10320*/  UMOV UR41, URZ ;  /* 0x0000003f00297c82 */ /* 0x000fe20008000000 */
[----:B------:R-:W-:Y:S01]  /*10330*/  PLOP3.LUT P3, PT, PT, PT, UP0, 0x80, 0x0 ;  /* 0x000000000000781c */ /* 0x000fe20003f6f008 */
[----:B------:R-:W-:-:S03]  /*10340*/  ULDC.64 UR10, c[0x0][0x418] ;  /* 0x00010600000a7ab9 */ /* 0x000fc60000000a00 */
[----:B------:R-:W-:Y:S01]  /*10350*/  @UP0 ULDC.64 UR4, c[0x0][0xa18] ;  /* 0x0002860000040ab9 */ /* 0x000fe20000000a00 */
[----:B0-----:R-:W-:Y:S02]  /*10360*/  IMAD.U32 R2, RZ, RZ, UR8 ;  /* 0x00000008ff027e24 */ /* 0x001fe4000f8e00ff */
[----:B------:R-:W-:Y:S01]  /*10370*/  IMAD.U32 R3, RZ, RZ, UR9 ;  /* 0x00000009ff037e24 */ /* 0x000fe2000f8e00ff */
[----:B------:R-:W-:-:S04]  /*10380*/  @UP0 UIMAD.WIDE UR4, UR45, 0x4, UR4 ;  /* 0x000000042d0408a5 */ /* 0x000fc8000f8e0204 */
[----:B------:R0:W3:Y:S02]  /*10390*/  @P0 LDG.E R5, desc[UR50][R2.64] ;  /* 0x0000003202050981 */ /* 0x0000e4000c1e1900 */
[----:B0-----:R-:W-:Y:S02]  /*103a0*/  IMAD.U32 R2, RZ, RZ, UR6 ;  /* 0x00000006ff027e24 */ /* 0x001fe4000f8e00ff */
[----:B------:R-:W-:-:S05]  /*103b0*/  IMAD.U32 R3, RZ, RZ, UR7 ;  /* 0x00000007ff037e24 */ /* 0x000fca000f8e00ff */
[----:B------:R0:W4:Y:S02]  /*103c0*/  @P1 LDG.E R4, desc[UR50][R2.64] ;  /* 0x0000003202041981 */ /* 0x000124000c1e1900 */
[----:B0-----:R-:W-:Y:S02]  /*103d0*/  IMAD.U32 R2, RZ, RZ, UR4 ;  /* 0x00000004ff027e24 */ /* 0x001fe4000f8e00ff */
[----:B------:R-:W-:Y:S01]  /*103e0*/  IMAD.U32 R3, RZ, RZ, UR5 ;  /* 0x00000005ff037e24 */ /* 0x000fe2000f8e00ff */
[----:B------:R-:W-:Y:S01]  /*103f0*/  UMOV UR4, URZ ;  /* 0x0000003f00047c82 */ /* 0x000fe20008000000 */
[----:B------:R-:W-:Y:S01]  /*10400*/  UISETP.NE.U32.AND UP0, UPT, UR10, URZ, UPT ;  /* 0x0000003f0a00728c */ /* 0x000fe2000bf05070 */
[----:B------:R-:W-:Y:S02]  /*10410*/  ULDC UR5, c[0x0][0x424] ;  /* 0x0001090000057ab9 */ /* 0x000fe40000000800 */
[----:B------:R-:W5:Y:S01]  /*10420*/  @P3 LDG.E R6, desc[UR50][R2.64] ;  /* 0x0000003202063981 */ /* 0x000f62000c1e1900 */
[----:B------:R-:W-:Y:S01]  /*10430*/  UISETP.NE.AND.EX UP0, UPT, UR11, URZ, UPT, UP0 ;  /* 0x0000003f0b00728c */ /* 0x000fe2000bf05300 */
[----:B------:R-:W-:-:S02]  /*10440*/  UMOV UR46, URZ ;  /* 0x0000003f002e7c82 */ /* 0x000fc40008000000 */
[----:B------:R-:W-:Y:S01]  /*10450*/  ULDC.64 UR10, c[0x0][0xa20] ;  /* 0x00028800000a7ab9 */ /* 0x000fe20000000a00 */
[----:B------:R-:W-:Y:S01]  /*10460*/  USEL UR5, UR5, 0x1, UP0 ;  /* 0x0000000105057887 */ /* 0x000fe20008000000 */
[----:B------:R-:W-:Y:S01]  /*10470*/  ULDC UR43, c[0x0][0x288] ;  /* 0x0000a200002b7ab9 */ /* 0x000fe20000000800 */
[----:B--2---:R-:W-:Y:S02]  /*10480*/  @P2 R2UR UR4, R0 ;  /* 0x00000000000422ca */ /* 0x004fe400000e0000 */
[----:B------:R-:W-:Y:S01]  /*10490*/  ISETP.NE.U32.AND P2, PT, RZ, UR10, PT ;  /* 0x0000000aff007c0c */ /* 0x000fe2000bf45070 */
[----:B------:R-:W-:Y:S02]  /*104a0*/  ULDC UR10, c[0x0][0x2f0] ;  /* 0x0000bc00000a7ab9 */ /* 0x000fe40000000800 */
[----:B------:R-:W-:Y:S01]  /*104b0*/  UIMAD UR5, UR5, UR10, URZ ;  /* 0x0000000a050572a4 */ /* 0x000fe2000f8e023f */
[----:B------:R-:W-:Y:S02]  /*104c0*/  ISETP.NE.AND.EX P2, PT, RZ, UR11, PT, P2 ;  /* 0x0000000bff007c0c */ /* 0x000fe4000bf45320 */
[----:B---3--:R-:W-:-:S13]  /*104d0*/  @P0 R2UR UR41, R5 ;  /* 0x00000000052902ca */ /* 0x008fda00000e0000 */
[----:B------:R-:W-:Y:S01]  /*104e0*/  UIADD3 UR41, UR41, UR4, URZ ;  /* 0x0000000429297290 */ /* 0x000fe2000fffe03f */
[----:B----4-:R-:W-:Y:S02]  /*104f0*/  @P1 R2UR UR46, R4 ;  /* 0x00000000042e12ca */ /* 0x010fe400000e0000 */
[----:B-----5:R-:W-:Y:S01]  /*10500*/  @P3 R2UR UR43, R6 ;  /* 0x00000000062b32ca */ /* 0x020fe200000e0000 */
[----:B------:R-:W-:-:S14]  /*10510*/  @P3 BRA `(.L_x_9451) ;  /* 0x0000000000203947 */ /* 0x000fdc0003800000 */
[----:B------:R-:W-:Y:S05]  /*10520*/  @!P1 BRA `(.L_x_9451) ;  /* 0x00000000001c9947 */ /* 0x000fea0003800000 */
[----:B------:R-:W-:Y:S02]  /*10530*/  IMAD.U32 R2, RZ, RZ, UR6 ;  /* 0x00000006ff027e24 */ /* 0x000fe4000f8e00ff */
[----:B------:R-:W-:-:S05]  /*10540*/  IMAD.U32 R3, RZ, RZ, UR7 ;  /* 0x00000007ff037e24 */ /* 0x000fca000f8e00ff */
[----:B------:R-:W2:Y:S04]  /*10550*/  LDG.E R0, desc[UR50][R2.64] ;  /* 0x0000003202007981 */ /* 0x000ea8000c1e1900 */
[----:B------:R-:W3:Y:S01]  /*10560*/  LDG.E R4, desc[UR50][R2.64+0x4] ;  /* 0x0000043202047981 */ /* 0x000ee2000c1e1900 */
[----:B--2---:R-:W-:Y:S02]  /*10570*/  R2UR UR6, R0 ;  /* 0x00000000000672ca */ /* 0x004fe400000e0000 */
[----:B---3--:R-:W-:-:S13]  /*10580*/  R2UR UR43, R4 ;  /* 0x00000000042b72ca */ /* 0x008fda00000e0000 */
[----:B------:R-:W-:-:S12]  /*10590*/  UIADD3 UR43, -UR6, UR43, URZ ;  /* 0x0000002b062b7290 */ /* 0x000fd8000fffe13f */
.L_x_9451:
        /* <DEDUP_REMOVED lines=8> */
.L_x_9452:
        /* <DEDUP_REMOVED lines=8> */
.L_x_9453:
[----:B------:R-:W2:Y:S01]  /*106a0*/  LDL.LU R0, [R1+0x4] ;  /* 0x0000040001007983 */ /* 0x000ea20000300800 */
[----:B------:R-:W-:Y:S01]  /*106b0*/  ULDC UR6, c[0x0][0x448] ;  /* 0x0001120000067ab9 */ /* 0x000fe20000000800 */
[----:B------:R-:W-:Y:S02]  /*106c0*/  UIADD3 UR11, -UR4, UR5, URZ ;  /* 0x00000005040b7290 */ /* 0x000fe4000fffe13f */
[----:B------:R-:W-:Y:S01]  /*106d0*/  UISETP.NE.AND UP0, UPT, UR6, 0x1, UPT ;  /* 0x000000010600788c */ /* 0x000fe2000bf05270 */
[----:B------:R-:W-:Y:S01]  /*106e0*/  ULDC.64 UR4, c[0x0][0x9e0] ;  /* 0x0002780000047ab9 */ /* 0x000fe20000000a00 */
[----:B------:R-:W-:Y:S02]  /*106f0*/  UIADD3 UR7, UR11, 0x1, -UR43 ;  /* 0x000000010b077890 */ /* 0x000fe4000fffe82b */
[----:B------:R-:W-:Y:S02]  /*10700*/  UISETP.GE.AND UP1, UPT, UR5, 0x1, UPT ;  /* 0x000000010500788c */ /* 0x000fe4000bf26270 */
[----:B------:R-:W-:-:S02]  /*10710*/  PLOP3.LUT P0, PT, PT, PT, UP0, 0x80, 0x0 ;  /* 0x000000000000781c */ /* 0x000fc40003f0f008 */
[----:B------:R-:W-:-:S03]  /*10720*/  PLOP3.LUT P1, PT, PT, PT, UP0, 0x80, 0x0 ;  /* 0x000000000000781c */ /* 0x000fc60003f2f008 */
[----:B------:R-:W-:Y:S01]  /*10730*/  @UP0 ULDC UR6, c[0x0][0x44c] ;  /* 0x0001130000060ab9 */ /* 0x000fe20000000800 */
[----:B--2---:R-:W-:-:S04]  /*10740*/  IMAD R3, R0, 0xc0, RZ ;  /* 0x000000c000037824 */ /* 0x004fc800078e02ff */
[----:B------:R-:W-:Y:S01]  /*10750*/  VIADD R2, R3, 0xbf ;  /* 0x000000bf03027836 */ /* 0x000fe20000000000 */
[----:B------:R0:W-:Y:S03]  /*10760*/  STL [R1+0x4], R3 ;  /* 0x0000040301007387 */ /* 0x0001e60000100800 */
[----:B------:R-:W-:Y:S01]  /*10770*/  @P0 IMAD.HI.U32 R0, R2, UR6, RZ ;  /* 0x0000000602000c27 */ /* 0x000fe2000f8e00ff */
[----:B------:R-:W-:-:S04]  /*10780*/  @UP0 ULDC UR6, c[0x0][0x450] ;  /* 0x0001140000060ab9 */ /* 0x000fc80000000800 */
[----:B------:R-:W-:Y:S02]  /*10790*/  @P0 SHF.R.U32.HI R0, RZ, UR6, R0 ;  /* 0x00000006ff000c19 */ /* 0x000fe40008011600 */
[----:B------:R-:W-:Y:S02]  /*107a0*/  R2UR UR6, R2 ;  /* 0x00000000020672ca */ /* 0x000fe400000e0000 */
[----:B------:R-:W-:Y:S02]  /*107b0*/  @P1 R2UR UR6, R0 ;  /* 0x00000000000612ca */ /* 0x000fe400000e0000 */
[----:B------:R-:W-:-:S11]  /*107c0*/  PLOP3.LUT P1, PT, PT, PT, UP1, 0x80, 0x0 ;  /* 0x000000000000781c */ /* 0x000fd60003f2f018 */
        /* <DEDUP_REMOVED lines=13> */
.L_x_9455:
[----:B------:R-:W-:-:S11]  /*108a0*/  UISETP.NE.AND UP1, UPT, UR5, 0x1, UPT ;  /* 0x000000010500788c */ /* 0x000fd6000bf25270 */
[----:B------:R-:W-:Y:S02]  /*108b0*/  @UP1 ULDC.64 UR12, c[0x0][0x9e8] ;  /* 0x00027a00000c1ab9 */ /* 0x000fe40000000a00 */
[----:B------:R-:W-:-:S04]  /*108c0*/  UIMAD.WIDE.U32 UR6, UR8, UR12, URZ ;  /* 0x0000000c080672a5 */ /* 0x000fc8000f8e003f */
[----:B------:R-:W-:-:S12]  /*108d0*/  @UP1 USHF.R.U32.HI UR8, URZ, UR13, UR7 ;  /* 0x0000000d3f081299 */ /* 0x000fd80008011607 */
.L_x_9456:
[----:B------:R-:W-:-:S04]  /*108e0*/  UIMAD UR8, UR8, UR5, UR5 ;  /* 0x00000005080872a4 */ /* 0x000fc8000f8e0205 */
[----:B------:R-:W-:-:S04]  /*108f0*/  UISETP.LT.AND UP1, UPT, UR4, UR8, UPT ;  /* 0x000000080400728c */ /* 0x000fc8000bf21270 */
[----:B------:R-:W-:-:S12]  /*10900*/  USEL UR4, UR4, UR8, UP1 ;  /* 0x0000000804047287 */ /* 0x000fd80008800000 */
.L_x_9454:
        /* <DEDUP_REMOVED lines=31> */
.L_x_9458:
[----:B------:R-:W-:-:S11]  /*10b00*/  UISETP.NE.AND UP0, UPT, UR5, 0x1, UPT ;  /* 0x000000010500788c */ /* 0x000fd6000bf05270 */
[----:B------:R-:W-:Y:S02]  /*10b10*/  @UP0 ULDC.64 UR10, c[0x0][0x9e8] ;  /* 0x00027a00000a0ab9 */ /* 0x000fe40000000a00 */
[----:B------:R-:W-:-:S04]  /*10b20*/  UIMAD.WIDE.U32 UR6, UR8, UR10, URZ ;  /* 0x0000000a080672a5 */ /* 0x000fc8000f8e003f */
[----:B------:R-:W-:-:S12]  /*10b30*/  @UP0 USHF.R.U32.HI UR8, URZ, UR11, UR7 ;  /* 0x0000000b3f080299 */ /* 0x000fd80008011607 */
.L_x_9459:
[----:B------:R-:W-:-:S06]  /*10b40*/  UIMAD UR5, UR8, UR5, URZ ;  /* 0x00000005080572a4 */ /* 0x000fcc000f8e023f */
[----:B------:R-:W-:-:S07]  /*10b50*/  VIMNMX R0, R0, UR5, !PT ;  /* 0x0000000500007c48 */ /* 0x000fce000ffe0100 */
.L_x_9457:
[----:B------:R-:W-:Y:S01]  /*10b60*/  SHF.R.S32.HI R3, RZ, 0x1f, R0 ;  /* 0x0000001fff037819 */ /* 0x000fe20000011400 */
[----:B------:R-:W-:Y:S03]  /*10b70*/  BSSY B7, `(.L_x_9460) ;  /* 0x000032a000077945 */ /* 0x000fe60003800000 */
[----:B------:R-:W-:-:S04]  /*10b80*/  LEA.HI R3, R3, R0, RZ, 0x7 ;  /* 0x0000000003037211 */ /* 0x000fc800078f38ff */
[----:B------:R-:W-:-:S04]  /*10b90*/  SHF.R.S32.HI R3, RZ, 0x7, R3 ;  /* 0x00000007ff037819 */ /* 0x000fc80000011403 */
[----:B------:R-:W-:-:S04]  /*10ba0*/  VIMNMX R28, RZ, R3, !PT ;  /* 0x00000003ff1c7248 */ /* 0x000fc80007fe0100 */
[----:B------:R-:W-:-:S13]  /*10bb0*/  ISETP.LT.AND P0, PT, R28, UR40, PT ;  /* 0x000000281c007c0c */ /* 0x000fda000bf01270 */
        /* <DEDUP_REMOVED lines=19> */
.L_x_9461:
        /* <DEDUP_REMOVED lines=20> */
.L_x_9464:
[----:B------:R-:W-:Y:S05]  /*10e30*/  BSYNC B6 ;  /* 0x0000000000067941 */ /* 0x000fea0003800000 */
.L_x_9463:
        /* <DEDUP_REMOVED lines=22> */
.L_x_9466:
[----:B------:R-:W-:Y:S05]  /*10fa0*/  BSYNC B6 ;  /* 0x0000000000067941 */ /* 0x000fea0003800000 */
.L_x_9465:
        /* <DEDUP_REMOVED lines=20> */
.L_x_9468:
[----:B------:R-:W-:Y:S05]  /*110f0*/  BSYNC B6 ;  /* 0x0000000000067941 */ /* 0x000fea0003800000 */
.L_x_9467:
        /* <DEDUP_REMOVED lines=19> */
.L_x_9470:
[----:B------:R-:W-:Y:S05]  /*11230*/  BSYNC B6 ;  /* 0x0000000000067941 */ /* 0x000fea0003800000 */
.L_x_9469:
        /* <DEDUP_REMOVED lines=22> */
.L_x_9548:
        /* <DEDUP_REMOVED lines=10> */
.L_x_9551:
        /* <DEDUP_REMOVED lines=21> */
.L_x_9474:
[----:B------:R-:W-:Y:S01]  /*11590*/  IMAD R4, R18, 0x8, R16 ;  /* 0x0000000812047824 */ /* 0x000fe200078e0210 */
[----:B-1----:R-:W-:Y:S01]  /*115a0*/  SHF.L.U32 R3, R24, 0x1f, RZ ;  /* 0x0000001f18037819 */ /* 0x002fe200000006ff */
[----:B------:R-:W1:Y:S03]  /*115b0*/  S2R R2, SR_TID.X ;  /* 0x0000000000027919 */ /* 0x000e660000002100 */
[----:B------:R-:W2:Y:S01]  /*115c0*/  SYNCS.PHASECHK.TRANS64.TRYWAIT P0, [R4+URZ+0x19c80], R3 ;  /* 0x019c8003040075a7 */ /* 0x000ea2000800017f */
[----:B-1----:R-:W-:-:S04]  /*115d0*/  LOP3.LUT R2, R2, 0x7f, RZ, 0xc0, !PT ;  /* 0x0000007f02027812 */ /* 0x002fc800078ec0ff */
[----:B------:R-:W-:Y:S01]  /*115e0*/  ISETP.NE.AND P1, PT, R2, RZ, PT ;  /* 0x000000ff0200720c */ /* 0x000fe20003f25270 */
[----:B--2---:R-:W-:-:S12]  /*115f0*/  @!P0 BRA `(.L_x_9475) ;  /* 0x0000003c003c8947 */ /* 0x004fd80003800000 */
.L_x_9552:
        /* <DEDUP_REMOVED lines=8> */
.L_x_9476:
        /* <DEDUP_REMOVED lines=30> */
.L_x_9553:
        /* <DEDUP_REMOVED lines=8> */
.L_x_9478:
        /* <DEDUP_REMOVED lines=31> */
.L_x_9472:
[----:B------:R-:W-:Y:S05]  /*11ad0*/  WARPSYNC.ALL ;  /* 0x0000000000007948 */ /* 0x000fea0003800000 */
[----:B------:R-:W-:Y:S01]  /*11ae0*/  VIADD R0, R16, 0xf000 ;  /* 0x0000f00010007836 */ /* 0x000fe20000000000 */
[----:B------:R-:W-:Y:S01]  /*11af0*/  USHF.R.S32.HI UR4, URZ, 0x1f, UR46 ;  /* 0x0000001f3f047899 */ /* 0x000fe2000801142e */
[----:B------:R-:W-:Y:S01]  /*11b00*/  BAR.SYNC.DEFER_BLOCKING 0x8, 0x200 ;  /* 0x0208000000007b1d */ /* 0x000fe20000010000 */
[----:B------:R-:W-:Y:S02]  /*11b10*/  USHF.R.S32.HI UR37, URZ, 0x1f, UR45 ;  /* 0x0000001f3f257899 */ /* 0x000fe4000801142d */
[----:B------:R-:W-:Y:S01]  /*11b20*/  LOP3.LUT P0, RZ, R0, 0x9f, RZ, 0xc0, !PT ;  /* 0x0000009f00ff7812 */ /* 0x000fe2000780c0ff */
[----:B------:R-:W-:-:S02]  /*11b30*/  USHF.R.S32.HI UR47, URZ, 0x1f, UR36 ;  /* 0x0000001f3f2f7899 */ /* 0x000fc40008011424 */
        /* <DEDUP_REMOVED lines=16> */
[----:B-12---:R-:W-:Y:S02]  /*11c40*/  IMAD.U32 R4, RZ, RZ, UR6 ;  /* 0x00000006ff047e24 */ /* 0x006fe4000f8e00ff */
        /* <DEDUP_REMOVED lines=11> */
.L_x_9480:
[----:B------:R-:W-:Y:S05]  /*11d00*/  BSYNC B6 ;  /* 0x0000000000067941 */ /* 0x000fea0003800000 */
.L_x_9479:
[----:B------:R-:W3:Y:S01]  /*11d10*/  LDL R11, [R1+0x4] ;  /* 0x00000400010b7983 */ /* 0x000ee20000100800 */
[----:B------:R-:W4:Y:S01]  /*11d20*/  LDC R9, c[0x0][0x448] ;  /* 0x00011200ff097b82 */ /* 0x000f220000000800 */
[----:B------:R-:W-:Y:S01]  /*11d30*/  ULDC.64 UR8, c[0x0][0x2d8] ;  /* 0x0000b60000087ab9 */ /* 0x000fe20000000a00 */
[----:B------:R-:W-:Y:S01]  /*11d40*/  UMOV UR48, UR54 ;  /* 0x0000003600307c82 */ /* 0x000fe20008000000 */
[----:B0-----:R-:W0:Y:S01]  /*11d50*/  S2R R20, SR_TID.X ;  /* 0x0000000000147919 */ /* 0x001e220000002100 */
[----:B------:R-:W-:Y:S02]  /*11d60*/  UIMAD UR6, UR47, UR8, URZ ;  /* 0x000000082f0672a4 */ /* 0x000fe4000f8e023f */
[----:B------:R-:W-:Y:S01]  /*11d70*/  UIMAD.WIDE.U32 UR4, UR36, UR8, UR48 ;  /* 0x00000008240472a5 */ /* 0x000fe2000f8e0030 */
[----:B------:R-:W0:Y:S01]  /*11d80*/  S2R R10, SR_TID.X ;  /* 0x00000000000a7919 */ /* 0x000e220000002100 */
        /* <DEDUP_REMOVED lines=8> */
[----:B-12---:R-:W-:Y:S01]  /*11e10*/  IMAD.U32 R4, RZ, RZ, UR4 ;  /* 0x00000004ff047e24 */ /* 0x006fe2000f8e00ff */
[----:B----4-:R-:W-:Y:S01]  /*11e20*/  ISETP.NE.AND P1, PT, R9, 0x1, PT ;  /* 0x000000010900780c */ /* 0x010fe20003f25270 */
[----:B------:R-:W-:Y:S01]  /*11e30*/  IMAD.U32 R5, RZ, RZ, UR5 ;  /* 0x00000005ff057e24 */ /* 0x000fe2000f8e00ff */
[----:B------:R-:W-:Y:S02]  /*11e40*/  ULDC.64 UR4, c[0x0][0x2d0] ;  /* 0x0000b40000047ab9 */ /* 0x000fe40000000a00 */
[----:B------:R-:W-:Y:S01]  /*11e50*/  IMAD.U32 R3, RZ, RZ, UR6 ;  /* 0x00000006ff037e24 */ /* 0x000fe2000f8e00ff */
[----:B------:R-:W-:Y:S01]  /*11e60*/  ULDC.64 UR6, c[0x0][0x2c8] ;  /* 0x0000b20000067ab9 */ /* 0x000fe20000000a00 */
[C---:B0-----:R-:W-:Y:S01]  /*11e70*/  LOP3.LUT R21, R20.reuse, 0x7f, RZ, 0xc0, !PT ;  /* 0x0000007f14157812 */ /* 0x041fe200078ec0ff */
[----:B------:R-:W-:-:S06]  /*11e80*/  IMAD.SHL.U32 R20, R20, 0x40, RZ ;  /* 0x0000004014147824 */ /* 0x000fcc00078e00ff */
[----:B------:R-:W0:Y:S01]  /*11e90*/  @P1 LDC R2, c[0x0][0x44c] ;  /* 0x00011300ff021b82 */ /* 0x000e220000000800 */
[----:B------:R-:W-:Y:S01]  /*11ea0*/  SHF.R.U32.HI R21, RZ, 0x1, R21 ;  /* 0x00000001ff157819 */ /* 0x000fe20000011615 */
[----:B------:R-:W-:-:S03]  /*11eb0*/  IMAD.SHL.U32 R10, R10, 0x10, RZ ;  /* 0x000000100a0a7824 */ /* 0x000fc600078e00ff */
[----:B------:R-:W-:-:S03]  /*11ec0*/  LOP3.LUT R20, R21, 0x40, R20, 0xf8, !PT ;  /* 0x0000004015147812 */ /* 0x000fc600078ef814 */
[----:B------:R-:W1:Y:S01]  /*11ed0*/  @P1 LDC R0, c[0x0][0x450] ;  /* 0x00011400ff001b82 */ /* 0x000e620000000800 */
[----:B------:R-:W-:Y:S01]  /*11ee0*/  LOP3.LUT R10, R10, 0x10, RZ, 0xc0, !PT ;  /* 0x000000100a0a7812 */ /* 0x000fe200078ec0ff */
[----:B------:R-:W2:Y:S03]  /*11ef0*/  S2R R21, SR_TID.X ;  /* 0x0000000000157919 */ /* 0x000ea60000002100 */
[C---:B------:R-:W-:Y:S02]  /*11f00*/  LOP3.LUT R12, R10.reuse, 0x20, RZ, 0xfc, !PT ;  /* 0x000000200a0c7812 */ /* 0x040fe400078efcff */
[----:B------:R-:W-:Y:S01]  /*11f10*/  LOP3.LUT R10, R10, 0x40, RZ, 0xfc, !PT ;  /* 0x000000400a0a7812 */ /* 0x000fe200078efcff */
[----:B---3--:R-:W-:Y:S02]  /*11f20*/  IMAD.IADD R6, R20, 0x1, R11 ;  /* 0x0000000114067824 */ /* 0x008fe400078e020b */
[----:B--2---:R-:W-:-:S02]  /*11f30*/  IMAD.SHL.U32 R20, R21, 0x10, RZ ;  /* 0x0000001015147824 */ /* 0x004fc400078e00ff */
[----:B0-----:R-:W-:-:S03]  /*11f40*/  @P1 IMAD.HI.U32 R2, R6, R2, RZ ;  /* 0x0000000206021227 */ /* 0x001fc600078e00ff */
[----:B------:R-:W-:Y:S01]  /*11f50*/  LOP3.LUT R20, R20, 0x10, RZ, 0xc0, !PT ;  /* 0x0000001014147812 */ /* 0x000fe200078ec0ff */
[----:B------:R-:W-:Y:S01]  /*11f60*/  IMAD.MOV.U32 R7, RZ, RZ, R6 ;  /* 0x000000ffff077224 */ /* 0x000fe200078e0006 */
[----:B-1----:R-:W-:Y:S01]  /*11f70*/  @P1 SHF.R.U32.HI R7, RZ, R0, R2 ;  /* 0x00000000ff071219 */ /* 0x002fe20000011602 */
[----:B------:R-:W-:-:S03]  /*11f80*/  IMAD.MOV.U32 R2, RZ, RZ, R4 ;  /* 0x000000ffff027224 */ /* 0x000fc600078e0004 */
[----:B------:R-:W-:Y:S01]  /*11f90*/  SHF.R.S32.HI R0, RZ, 0x1f, R7 ;  /* 0x0000001fff007819 */ /* 0x000fe20000011407 */
[----:B------:R-:W-:-:S04]  /*11fa0*/  IMAD.WIDE.U32 R4, R7, UR4, R2 ;  /* 0x0000000407047c25 */ /* 0x000fc8000f8e0002 */
[----:B------:R-:W-:-:S04]  /*11fb0*/  IMAD R0, R0, UR4, RZ ;  /* 0x0000000400007c24 */ /* 0x000fc8000f8e02ff */
[----:B------:R-:W-:Y:S02]  /*11fc0*/  IMAD R8, R7, UR5, R0 ;  /* 0x0000000507087c24 */ /* 0x000fe4000f8e0200 */
[----:B------:R-:W-:Y:S02]  /*11fd0*/  IMAD.MOV R0, RZ, RZ, -R7 ;  /* 0x000000ffff007224 */ /* 0x000fe400078e0a07 */
        /* <DEDUP_REMOVED lines=22> */
[----:B------:R-:W-:Y:S02]  /*12140*/  SHF.R.S32.HI R6, RZ, 0x1f, R5 ;  /* 0x0000001fff067819 */ /* 0x000fe40000011405 */
[----:B------:R-:W-:Y:S01]  /*12150*/  ISETP.GE.AND P1, PT, R12, UR4, PT ;  /* 0x000000040c007c0c */ /* 0x000fe2000bf26270 */
[----:B------:R-:W-:Y:S02]  /*12160*/  IMAD.IADD R3, R3, 0x1, R7 ;  /* 0x0000000103037824 */ /* 0x000fe400078e0207 */
[----:B------:R-:W-:-:S02]  /*12170*/  IMAD R6, R6, UR6, RZ ;  /* 0x0000000606067c24 */ /* 0x000fc4000f8e02ff */
[----:B------:R-:W-:-:S04]  /*12180*/  IMAD.WIDE.U32 R2, R5, UR6, R2 ;  /* 0x0000000605027c25 */ /* 0x000fc8000f8e0002 */
[----:B------:R-:W-:Y:S01]  /*12190*/  IMAD R6, R5, UR7, R6 ;  /* 0x0000000705067c24 */ /* 0x000fe2000f8e0206 */
[----:B------:R-:W-:-:S04]  /*121a0*/  IADD3 R8, P0, R2, UR8, RZ ;  /* 0x0000000802087c10 */ /* 0x000fc8000ff1e0ff */
[----:B------:R-:W-:Y:S02]  /*121b0*/  IADD3.X R7, R3, UR9, R6, P0, !PT ;  /* 0x0000000903077c10 */ /* 0x000fe400087fe406 */
[----:B------:R-:W-:Y:S02]  /*121c0*/  ISETP.GE.AND P0, PT, R10, UR4, PT ;  /* 0x000000040a007c0c */ /* 0x000fe4000bf06270 */
[----:B------:R0:W5:Y:S01]  /*121d0*/  LDL R10, [R1+0x8] ;  /* 0x00000800010a7983 */ /* 0x0001620000100800 */
[----:B------:R-:W-:Y:S01]  /*121e0*/  UMOV UR4, 0xffffffff ;  /* 0xffffffff00047882 */ /* 0x000fe20000000000 */
[----:B------:R-:W-:-:S04]  /*121f0*/  LOP3.LUT R21, R21, 0x7f, RZ, 0xc0, !PT ;  /* 0x0000007f15157812 */ /* 0x000fc800078ec0ff */
[----:B------:R-:W-:Y:S01]  /*12200*/  SHF.R.U32.HI R21, RZ, 0x1, R21 ;  /* 0x00000001ff157819 */ /* 0x000fe20000011615 */
[----:B------:R-:W-:Y:S06]  /*12210*/  BRA.DIV UR4, `(.L_x_9481) ;  /* 0x00000032045c7947 */ /* 0x000fec000b800000 */
[----:B------:R-:W2:Y:S01]  /*12220*/  LDL.LU R11, [R1+0x4] ;  /* 0x00000400010b7983 */ /* 0x000ea20000300800 */
[----:B------:R-:W-:-:S03]  /*12230*/  IMAD R5, R9, UR43, RZ ;  /* 0x0000002b09057c24 */ /* 0x000fc6000f8e02ff */
[----:B------:R-:W1:Y:S04]  /*12240*/  SHFL.IDX PT, R3, R0, RZ, 0x1e1f ;  /* 0x001e1fff00037589 */ /* 0x000e6800000e0000 */
[----:B------:R-:W3:Y:S04]  /*12250*/  SHFL.IDX PT, R2, R4, RZ, 0x1e1f ;  /* 0x001e1fff04027589 */ /* 0x000ee800000e0000 */
[----:B------:R-:W4:Y:S04]  /*12260*/  SHFL.IDX PT, R0, R0, 0x1, 0x1e1f ;  /* 0x003e1f0000007f89 */ /* 0x000f2800000e0000 */
[----:B------:R-:W0:Y:S04]  /*12270*/  SHFL.IDX PT, R4, R4, 0x1, 0x1e1f ;  /* 0x003e1f0004047f89 */ /* 0x000e2800000e0000 */
[----:B------:R-:W0:Y:S04]  /*12280*/  SHFL.IDX PT, R7, R7, RZ, 0x1e1f ;  /* 0x001e1fff07077589 */ /* 0x000e2800000e0000 */
[----:B------:R0:W0:Y:S01]  /*12290*/  SHFL.IDX PT, R14, R8, RZ, 0x1e1f ;  /* 0x001e1fff080e7589 */ /* 0x00002200000e0000 */
[----:B--2---:R-:W-:-:S05]  /*122a0*/  IMAD.IADD R6, R21, 0x1, R11 ;  /* 0x0000000115067824 */ /* 0x004fca00078e020b */
[----:B------:R-:W-:-:S13]  /*122b0*/  ISETP.GE.AND P4, PT, R6, R5, PT ;  /* 0x000000050600720c */ /* 0x000fda0003f86270 */
[----:B-1----:R-:W-:-:S05]  /*122c0*/  @!P4 IADD3 R3, P3, R20, R3, RZ ;  /* 0x000000031403c210 */ /* 0x002fca0007f7e0ff */
[----:B---3--:R-:W-:-:S05]  /*122d0*/  @!P4 IMAD.X R2, RZ, RZ, R2, P3 ;  /* 0x000000ffff02c224 */ /* 0x008fca00018e0602 */
[----:B------:R-:W-:-:S04]  /*122e0*/  @!P4 LOP3.LUT R3, R3, R2, RZ, 0x3c, !PT ;  /* 0x000000020303c212 */ /* 0x000fc800078e3cff */
[----:B------:R-:W-:-:S04]  /*122f0*/  @!P4 LOP3.LUT R2, R3, R2, RZ, 0x3c, !PT ;  /* 0x000000020302c212 */ /* 0x000fc800078e3cff */
[----:B------:R-:W-:-:S05]  /*12300*/  @!P4 LOP3.LUT R3, R3, R2, RZ, 0x3c, !PT ;  /* 0x000000020303c212 */ /* 0x000fca00078e3cff */
[----:B-----5:R-:W-:Y:S04]  /*12310*/  @!P4 LDGSTS.E.BYPASS.LTC128B.128 [R10+0xf000], desc[UR50][R2.64], !P2 ;  /* 0x0f000000020acfae */ /* 0x020fe8000d101d72 */
[----:B------:R-:W-:Y:S04]  /*12320*/  @!P4 LDGSTS.E.BYPASS.LTC128B.128 [R10+0x10800], desc[UR50][R2.64+0x20], !P1 ;  /* 0x10800020020acfae */ /* 0x000fe8000c901d72 */
[----:B------:R1:W-:Y:S02]  /*12330*/  @!P4 LDGSTS.E.BYPASS.LTC128B.128 [R10+0x12000], desc[UR50][R2.64+0x40], !P0 ;  /* 0x12000040020acfae */ /* 0x0003e4000c101d72 */
[----:B-1----:R-:W-:-:S05]  /*12340*/  VIADD R2, R6, 0x40 ;  /* 0x0000004006027836 */ /* 0x002fca0000000000 */
[----:B------:R-:W-:-:S13]  /*12350*/  ISETP.GE.AND P4, PT, R2, R5, PT ;  /* 0x000000050200720c */ /* 0x000fda0003f86270 */
[----:B----4-:R-:W-:-:S05]  /*12360*/  @!P4 IADD3 R0, P3, R20, R0, RZ ;  /* 0x000000001400c210 */ /* 0x010fca0007f7e0ff */
[----:B0-----:R-:W-:-:S04]  /*12370*/  @!P4 IMAD.X R2, RZ, RZ, R4, P3 ;  /* 0x000000ffff02c224 */ /* 0x001fc800018e0604 */
[----:B------:R-:W-:Y:S02]  /*12380*/  @!P4 IMAD.MOV.U32 R3, RZ, RZ, R2 ;  /* 0x000000ffff03c224 */ /* 0x000fe400078e0002 */
[----:B------:R-:W-:-:S05]  /*12390*/  @!P4 IMAD.MOV.U32 R2, RZ, RZ, R0 ;  /* 0x000000ffff02c224 */ /* 0x000fca00078e0000 */
[----:B------:R0:W-:Y:S04]  /*123a0*/  @!P4 LDGSTS.E.BYPASS.LTC128B.128 [R10+0xf800], desc[UR50][R2.64], !P2 ;  /* 0x0f800000020acfae */ /* 0x0001e8000d101d72 */
[----:B------:R0:W-:Y:S04]  /*123b0*/  @!P4 LDGSTS.E.BYPASS.LTC128B.128 [R10+0x11000], desc[UR50][R2.64+0x20], !P1 ;  /* 0x11000020020acfae */ /* 0x0001e8000c901d72 */
[----:B------:R0:W-:Y:S02]  /*123c0*/  @!P4 LDGSTS.E.BYPASS.LTC128B.128 [R10+0x12800], desc[UR50][R2.64+0x40], !P0 ;  /* 0x12800040020acfae */ /* 0x0001e4000c101d72 */
.L_x_9560:
        /* <DEDUP_REMOVED lines=12> */
.L_x_9483:
[----:B------:R-:W-:Y:S05]  /*12490*/  BSYNC B0 ;  /* 0x0000000000007941 */ /* 0x000fea0003800000 */
.L_x_9482:
[----:B------:R-:W-:Y:S01]  /*124a0*/  NOP ;  /* 0x0000000000007918 */ /* 0x000fe20000000000 */
[----:B------:R-:W-:-:S13]  /*124b0*/  PLOP3.LUT P0, PT, PT, PT, PT, 0x80, 0x0 ;  /* 0x000000000000781c */ /* 0x000fda0003f0f070 */
.L_x_9484:
        /* <DEDUP_REMOVED lines=18> */
.L_x_9561:
[----:B------:R-:W-:Y:S05]  /*125e0*/  BSYNC B0 ;  /* 0x0000000000007941 */ /* 0x000fea0003800000 */
.L_x_9485:
[----:B------:R-:W-:-:S06]  /*125f0*/  UIADD3 UR4, UR40, -0x2, URZ ;  /* 0xfffffffe28047890 */ /* 0x000fcc000fffe03f */
[----:B------:R-:W-:-:S13]  /*12600*/  ISETP.LE.AND P0, PT, R28, UR4, PT ;  /* 0x000000041c007c0c */ /* 0x000fda000bf03270 */
[----:B------:R-:W-:Y:S05]  /*12610*/  @!P0 BRA `(.L_x_9487) ;  /* 0x0000001000348947 */ /* 0x000fea0003800000 */
[----:B------:R-:W-:Y:S02]  /*12620*/  IMAD.MOV.U32 R0, RZ, RZ, R18 ;  /* 0x000000ffff007224 */ /* 0x000fe400078e0012 */
[----:B------:R-:W-:Y:S02]  /*12630*/  IMAD.MOV.U32 R8, RZ, RZ, R24 ;  /* 0x000000ffff087224 */ /* 0x000fe400078e0018 */
[----:B------:R-:W-:-:S07]  /*12640*/  IMAD.U32 R2, RZ, RZ, UR4 ;  /* 0x00000004ff027e24 */ /* 0x000fce000f8e00ff */
.L_x_9511:
        /* <DEDUP_REMOVED lines=31> */
.L_x_9490:
        /* <DEDUP_REMOVED lines=8> */
.L_x_9562:
[----:B------:R-:W-:Y:S05]  /*128c0*/  BSYNC B1 ;  /* 0x0000000000017941 */ /* 0x000fea0003800000 */
.L_x_9491:
        /* <DEDUP_REMOVED lines=9> */
.L_x_9494:
[----:B------:R-:W-:Y:S05]  /*12960*/  BSYNC B1 ;  /* 0x0000000000017941 */ /* 0x000fea0003800000 */
.L_x_9493:
        /* <DEDUP_REMOVED lines=11> */
.L_x_9495:
        /* <DEDUP_REMOVED lines=16> */
.L_x_9496:
        /* <DEDUP_REMOVED lines=16> */
.L_x_9497:
        /* <DEDUP_REMOVED lines=13> */
.L_x_9563:
[----:B------:R-:W-:Y:S05]  /*12cf0*/  BSYNC B1 ;  /* 0x0000000000017941 */ /* 0x000fea0003800000 */
.L_x_9498:
        /* <DEDUP_REMOVED lines=11> */
.L_x_9501:
[----:B------:R-:W-:Y:S05]  /*12db0*/  BSYNC B1 ;  /* 0x0000000000017941 */ /* 0x000fea0003800000 */
.L_x_9500:
        /* <DEDUP_REMOVED lines=8> */
.L_x_9502:
        /* <DEDUP_REMOVED lines=10> */
[----:B------:R-:W-:Y:S02]  /*12ee0*/  R2UR UR6, R4 ;  /* 0x00000000040672ca */ /* 0x000fe400000e0000 */
[----:B------:R-:W-:Y:S02]  /*12ef0*/  R2UR UR7, R5 ;  /* 0x00000000050772ca */ /* 0x000fe400000e0000 */
[----:B------:R-:W-:Y:S01]  /*12f00*/  R2UR UR10, R9 ;  /* 0x00000000090a72ca */ /* 0x000fe200000e0000 */
[----:B------:R-:W-:Y:S01]  /*12f10*/  VIADD R9, R7, 0x14800 ;  /* 0x0001480007097836 */ /* 0x000fe20000000000 */
[----:B------:R-:W-:-:S13]  /*12f20*/  PLOP3.LUT P0, PT, PT, PT, PT, 0x80, 0x0 ;  /* 0x000000000000781c */ /* 0x000fda0003f0f070 */
.L_x_9503:
        /* <DEDUP_REMOVED lines=15> */
.L_x_9504:
        /* <DEDUP_REMOVED lines=10> */
.L_x_9489:
[----:B------:R-:W-:Y:S05]  /*130c0*/  BSYNC B0 ;  /* 0x0000000000007941 */ /* 0x000fea0003800000 */
.L_x_9488:
[----:B------:R-:W-:-:S06]  /*130d0*/  UISETP.NE.AND UP0, UPT, UR39, 0x3, UPT ;  /* 0x000000032700788c */ /* 0x000fcc000bf05270 */
[----:B------:R-:W-:-:S13]  /*130e0*/  PLOP3.LUT P0, PT, PT, PT, UP0, 0x80, 0x0 ;  /* 0x000000000000781c */ /* 0x000fda0003f0f008 */
[----:B------:R-:W-:Y:S05]  /*130f0*/  @!P0 BRA `(.L_x_9505) ;  /* 0x0000000000048947 */ /* 0x000fea0003800000 */
[----:B------:R-:W-:Y:S01]  /*13100*/  BPT.TRAP 0x1 ;  /* 0x000000040000795c */ /* 0x000fe20000300000 */
.L_x_9505:
        /* <DEDUP_REMOVED lines=8> */
.L_x_9564:
[----:B------:R-:W-:Y:S05]  /*13190*/  BSYNC B0 ;  /* 0x0000000000007941 */ /* 0x000fea0003800000 */
.L_x_9506:
[----:B------:R-:W-:Y:S05]  /*131a0*/  @!P1 BRA `(.L_x_9508) ;  /* 0x0000000000049947 */ /* 0x000fea0003800000 */
[----:B------:R-:W-:Y:S01]  /*131b0*/  BPT.TRAP 0x1 ;  /* 0x000000040000795c */ /* 0x000fe20000300000 */
.L_x_9508:
[----:B0-----:R-:W-:Y:S01]  /*131c0*/  SHF.L.U32 R4, R8, 0x1f, RZ ;  /* 0x0000001f08047819 */ /* 0x001fe200000006ff */
[----:B------:R-:W-:-:S03]  /*131d0*/  IMAD R0, R0, 0x3000, RZ ;  /* 0x0000300000007824 */ /* 0x000fc600078e02ff */
[----:B------:R-:W0:Y:S02]  /*131e0*/  SYNCS.PHASECHK.TRANS64.TRYWAIT P0, [R3+URZ+0x19c60], R4 ;  /* 0x019c6004030075a7 */ /* 0x000e24000800017f */
[----:B0-----:R-:W-:Y:S05]  /*131f0*/  @!P0 BRA `(.L_x_9509) ;  /* 0x0000002400ac8947 */ /* 0x001fea0003800000 */
.L_x_9565:
[----:B------:R-:W-:Y:S01]  /*13200*/  LOP3.LUT R5, R0, R23, RZ, 0xfc, !PT ;  /* 0x0000001700057212 */ /* 0x000fe200078efcff */
[----:B------:R-:W-:Y:S05]  /*13210*/  WARPSYNC.ALL ;  /* 0x0000000000007948 */ /* 0x000fea0003800000 */
[----:B------:R-:W-:Y:S01]  /*13220*/  IMAD.IADD R5, R16, 0x1, R5 ;  /* 0x0000000110057824 */ /* 0x000fe200078e0205 */
[----:B------:R-:W-:Y:S02]  /*13230*/  LOP3.LUT R14, R23, 0x1800, RZ, 0xfc, !PT ;  /* 0x00001800170e7812 */ /* 0x000fe400078efcff */
[----:B------:R-:W-:-:S03]  /*13240*/  IADD3 R12, R19, R29, R0 ;  /* 0x0000001d130c7210 */ /* 0x000fc60007ffe000 */
        /* <DEDUP_REMOVED lines=26> */
[----:B------:R-:W-:Y:S02]  /*133f0*/  LOP3.LUT R5, R0, 0x800, R23, 0xfe, !PT ;  /* 0x0000080000057812 */ /* 0x000fe400078efe17 */
        /* <DEDUP_REMOVED lines=10> */
[----:B------:R-:W-:Y:S02]  /*134a0*/  IADD3 R4, R16, R14, R0 ;  /* 0x0000000e10047210 */ /* 0x000fe40007ffe000 */
[----:B------:R-:W-:Y:S01]  /*134b0*/  LOP3.LUT R14, R23, 0x2800, RZ, 0xfc, !PT ;  /* 0x00002800170e7812 */ /* 0x000fe200078efcff */
[----:B------:R-:W-:Y:S04]  /*134c0*/  STSM.16.M88.4 [R12], R8 ;  /* 0x000000080c007844 */ /* 0x000fe80000000200 */
[----:B------:R-:W0:Y:S02]  /*134d0*/  LDSM.16.MT88.4 R4, [R4+0x9000] ;  /* 0x009000000404783b */ /* 0x000e240000004200 */
[----:B0-----:R-:W-:-:S02]  /*134e0*/  PRMT R8, R4, 0x6420, R5 ;  /* 0x0000642004087816 */ /* 0x001fc40000000005 */
[----:B------:R-:W-:Y:S02]  /*134f0*/  PRMT R9, R4, 0x7531, R5 ;  /* 0x0000753104097816 */ /* 0x000fe40000000005 */
[C-C-:B------:R-:W-:Y:S02]  /*13500*/  PRMT R10, R6.reuse, 0x6420, R7.reuse ;  /* 0x00006420060a7816 */ /* 0x140fe40000000007 */
        /* <DEDUP_REMOVED lines=17> */
.L_x_9510:
        /* <DEDUP_REMOVED lines=10> */
[C---:B------:R-:W-:Y:S01]  /*136c0*/  ISETP.GT.AND P0, PT, R2.reuse, R28, PT ;  /* 0x0000001c0200720c */ /* 0x040fe20003f04270 */
[----:B------:R-:W-:-:S12]  /*136d0*/  VIADD R2, R2, 0xffffffff ;  /* 0xffffffff02027836 */ /* 0x000fd80000000000 */
[----:B-1----:R-:W-:Y:S05]  /*136e0*/  @P0 BRA `(.L_x_9511) ;  /* 0xffffffec00d80947 */ /* 0x002fea000383ffff */
.L_x_9487:
        /* <DEDUP_REMOVED lines=18> */
.L_x_9513:
[----:B------:R-:W-:Y:S05]  /*13810*/  BSYNC B0 ;  /* 0x0000000000007941 */ /* 0x000fea0003800000 */
.L_x_9512:
[----:B------:R-:W-:-:S06]  /*13820*/  UISETP.NE.AND UP0, UPT, UR39, 0x3, UPT ;  /* 0x000000032700788c */ /* 0x000fcc000bf05270 */
[----:B------:R-:W-:-:S13]  /*13830*/  PLOP3.LUT P1, PT, PT, PT, UP0, 0x80, 0x0 ;  /* 0x000000000000781c */ /* 0x000fda0003f2f008 */
[----:B------:R-:W-:Y:S05]  /*13840*/  @!P1 BRA `(.L_x_9514) ;  /* 0x0000000000049947 */ /* 0x000fea0003800000 */
[----:B------:R-:W-:Y:S01]  /*13850*/  BPT.TRAP 0x1 ;  /* 0x000000040000795c */ /* 0x000fe20000300000 */
.L_x_9514:
        /* <DEDUP_REMOVED lines=8> */
.L_x_9566:
[----:B------:R-:W-:Y:S05]  /*138e0*/  BSYNC B0 ;  /* 0x0000000000007941 */ /* 0x000fea0003800000 */
.L_x_9515:
[----:B------:R-:W-:Y:S05]  /*138f0*/  @!P2 BRA `(.L_x_9517) ;  /* 0x000000000004a947 */ /* 0x000fea0003800000 */
[----:B------:R-:W-:Y:S01]  /*13900*/  BPT.TRAP 0x1 ;  /* 0x000000040000795c */ /* 0x000fe20000300000 */
.L_x_9517:
[----:B0-----:R-:W-:-:S04]  /*13910*/  SHF.L.U32 R3, R24, 0x1f, RZ ;  /* 0x0000001f18037819 */ /* 0x001fc800000006ff */
[----:B------:R-:W0:Y:S02]  /*13920*/  SYNCS.PHASECHK.TRANS64.TRYWAIT P1, [R0+URZ+0x19c60], R3 ;  /* 0x019c6003000075a7 */ /* 0x000e24000802017f */
[----:B0-----:R-:W-:Y:S05]  /*13930*/  @!P1 BRA `(.L_x_9518) ;  /* 0x0000002000049947 */ /* 0x001fea0003800000 */
.L_x_9567:
[----:B------:R-:W-:Y:S01]  /*13940*/  IMAD R2, R18, 0x3000, RZ ;  /* 0x0000300012027824 */ /* 0x000fe200078e02ff */
[----:B------:R-:W-:Y:S05]  /*13950*/  WARPSYNC.ALL ;  /* 0x0000000000007948 */ /* 0x000fea0003800000 */
[----:B0-----:R-:W-:Y:S02]  /*13960*/  LOP3.LUT R3, R2, R23, RZ, 0xfc, !PT ;  /* 0x0000001702037212 */ /* 0x001fe400078efcff */
[----:B------:R-:W-:-:S03]  /*13970*/  LOP3.LUT R14, R23, 0x1800, RZ, 0xfc, !PT ;  /* 0x00001800170e7812 */ /* 0x000fc600078efcff */
        /* <DEDUP_REMOVED lines=28> */
[----:B------:R-:W-:Y:S02]  /*13b40*/  LOP3.LUT R14, R23, 0x2800, RZ, 0xfc, !PT ;  /* 0x00002800170e7812 */ /* 0x000fe400078efcff */
[----:B-1----:R-:W-:-:S02]  /*13b50*/  PRMT R8, R4, 0x6420, R5 ;  /* 0x0000642004087816 */ /* 0x002fc40000000005 */
[----:B------:R-:W-:Y:S02]  /*13b60*/  PRMT R9, R4, 0x7531, R5 ;  /* 0x0000753104097816 */ /* 0x000fe40000000005 */
        /* <DEDUP_REMOVED lines=32> */
.L_x_9519:
        /* <DEDUP_REMOVED lines=10> */
.L_x_9462:
[----:B------:R-:W-:Y:S05]  /*13e10*/  BSYNC B7 ;  /* 0x0000000000077941 */ /* 0x000fea0003800000 */
.L_x_9460:
        /* <DEDUP_REMOVED lines=8> */
[----:B--2---:R2:W-:Y:S01]  /*13ea0*/  STL.64 [R1], R4 ;  /* 0x0000000401007387 */ /* 0x0045e20000100a00 */
[----:B------:R-:W-:Y:S02]  /*13eb0*/  IMAD.MOV.U32 R2, RZ, RZ, R7 ;  /* 0x000000ffff027224 */ /* 0x000fe400078e0007 */
[----:B-1----:R-:W-:-:S03]  /*13ec0*/  IMAD.MOV.U32 R0, RZ, RZ, R6 ;  /* 0x000000ffff007224 */ /* 0x002fc600078e0006 */
[----:B------:R-:W-:Y:S02]  /*13ed0*/  R2UR UR45, R2 ;  /* 0x00000000022d72ca */ /* 0x000fe400000e0000 */
[----:B------:R-:W-:Y:S01]  /*13ee0*/  R2UR UR36, R0 ;  /* 0x00000000002472ca */ /* 0x000fe200000e0000 */
[----:B------:R-:W-:Y:S06]  /*13ef0*/  BAR.ARV 0x4, 0x200 ;  /* 0x0108000000007b1d */ /* 0x000fec0000002000 */
[----:B------:R-:W-:Y:S08]  /*13f00*/  BRA `(.L_x_9521) ;  /* 0x0000000800d07947 */ /* 0x000ff00003800000 */
.L_x_9520:
[----:B------:R-:W0:Y:S01]  /*13f10*/  S2R R2, SR_TID.X ;  /* 0x0000000000027919 */ /* 0x000e220000002100 */
[----:B------:R-:W-:Y:S01]  /*13f20*/  ULDC UR4, c[0x0][0xc3c] ;  /* 0x00030f0000047ab9 */ /* 0x000fe20000000800 */
[----:B-1----:R-:W2:Y:S01]  /*13f30*/  LDL.LU R0, [R1] ;  /* 0x0000000001007983 */ /* 0x002ea20000300800 */
        /* <DEDUP_REMOVED lines=38> */
.L_x_9526:
        /* <DEDUP_REMOVED lines=14> */
.L_x_9525:
[----:B------:R-:W-:Y:S05]  /*14280*/  BSYNC B0 ;  /* 0x0000000000007941 */ /* 0x000fea0003800000 */
.L_x_9524:
        /* <DEDUP_REMOVED lines=21> */
.L_x_9522:
        /* <DEDUP_REMOVED lines=11> */
[----:B------:R-:W-:Y:S01]  /*14490*/  IMAD.U32 R12, RZ, RZ, UR6 ;  /* 0x00000006ff0c7e24 */ /* 0x000fe2000f8e00ff */
[----:B------:R-:W-:-:S04]  /*144a0*/  ISETP.NE.AND P0, PT, RZ, UR7, PT ;  /* 0x00000007ff007c0c */ /* 0x000fc8000bf05270 */
[----:B------:R-:W2:Y:S01]  /*144b0*/  SHFL.IDX PT, R5, R5, R12, 0x1f ;  /* 0x00001f0c05057589 */ /* 0x000ea200000e0000 */
[----:B0-----:R-:W-:Y:S02]  /*144c0*/  IMAD.MOV.U32 R2, RZ, RZ, RZ ;  /* 0x000000ffff027224 */ /* 0x001fe400078e00ff */
[----:B--2---:R-:W-:-:S05]  /*144d0*/  IMAD R6, R5, R9, RZ ;  /* 0x0000000905067224 */ /* 0x004fca00078e02ff */
[----:B------:R-:W-:Y:S01]  /*144e0*/  IABS R10, R6 ;  /* 0x00000006000a7213 */ /* 0x000fe20000000000 */
[----:B------:R-:W-:Y:S06]  /*144f0*/  @!P0 BRA `(.L_x_9527) ;  /* 0x00000000000c8947 */ /* 0x000fec0003800000 */
[----:B------:R-:W-:-:S06]  /*14500*/  UIADD3 UR4, UR6, -0x1, URZ ;  /* 0xffffffff06047890 */ /* 0x000fcc000fffe03f */
[----:B------:R-:W-:-:S05]  /*14510*/  IMAD.U32 R3, RZ, RZ, UR4 ;  /* 0x00000004ff037e24 */ /* 0x000fca000f8e00ff */
[----:B------:R0:W1:Y:S02]  /*14520*/  SHFL.IDX PT, R2, R8, R3, 0x1f ;  /* 0x00001f0308027589 */ /* 0x00006400000e0000 */
.L_x_9527:
[----:B0-----:R-:W0:Y:S01]  /*14530*/  I2F.RP R8, R10 ;  /* 0x0000000a00087306 */ /* 0x001e220000209400 */
[----:B-1----:R-:W-:Y:S02]  /*14540*/  IMAD R12, R2, R4, R7 ;  /* 0x00000004020c7224 */ /* 0x002fe400078e0207 */
[----:B------:R-:W-:-:S03]  /*14550*/  IMAD.MOV.U32 R2, RZ, RZ, RZ ;  /* 0x000000ffff027224 */ /* 0x000fc600078e00ff */
[----:B------:R1:W-:Y:S02]  /*14560*/  STL [R1], R12 ;  /* 0x0000000c01007387 */ /* 0x0003e40000100800 */
[----:B0-----:R-:W0:Y:S02]  /*14570*/  MUFU.RCP R8, R8 ;  /* 0x0000000800087308 */ /* 0x001e240000001000 */
[----:B0-----:R-:W-:-:S06]  /*14580*/  VIADD R11, R8, 0xffffffe ;  /* 0x0ffffffe080b7836 */ /* 0x001fcc0000000000 */
[----:B------:R-:W0:Y:S02]  /*14590*/  F2I.FTZ.U32.TRUNC.NTZ R3, R11 ;  /* 0x0000000b00037305 */ /* 0x000e24000021f000 */
[----:B0-----:R-:W-:-:S04]  /*145a0*/  IMAD.MOV R7, RZ, RZ, -R3 ;  /* 0x000000ffff077224 */ /* 0x001fc800078e0a03 */
[----:B------:R-:W-:-:S04]  /*145b0*/  IMAD R7, R7, R10, RZ ;  /* 0x0000000a07077224 */ /* 0x000fc800078e02ff */
        /* <DEDUP_REMOVED lines=19> */
[----:B------:R-:W-:Y:S02]  /*146f0*/  IMAD.MOV R3, RZ, RZ, -R0 ;  /* 0x000000ffff037224 */ /* 0x000fe400078e0a00 */
[----:B------:R-:W-:Y:S02]  /*14700*/  IMAD R7, R6, R2, R7 ;  /* 0x0000000206077224 */ /* 0x000fe400078e0207 */
[----:B------:R-:W-:Y:S01]  /*14710*/  IMAD.MOV.U32 R2, RZ, RZ, RZ ;  /* 0x000000ffff027224 */ /* 0x000fe200078e00ff */
[----:B------:R-:W-:-:S04]  /*14720*/  VIADDMNMX R4, R3, R4, R9, PT ;  /* 0x0000000403047246 */ /* 0x000fc80003800109 */
        /* <DEDUP_REMOVED lines=8> */
[----:B------:R-:W-:-:S04]  /*147b0*/  IMAD R11, R11, R8, RZ ;  /* 0x000000080b0b7224 */ /* 0x000fc800078e02ff */
[----:B------:R-:W-:Y:S01]  /*147c0*/  IMAD.HI.U32 R2, R3, R11, R2 ;  /* 0x0000000b03027227 */ /* 0x000fe200078e0002 */
        /* <DEDUP_REMOVED lines=21> */
.L_x_9523:
[----:B------:R0:W-:Y:S01]  /*14920*/  STL [R1], R0 ;  /* 0x0000000001007387 */ /* 0x0001e20000100800 */
[----:B------:R-:W-:Y:S01]  /*14930*/  ULDC UR45, c[0x0][0xc3c] ;  /* 0x00030f00002d7ab9 */ /* 0x000fe20000000800 */
[----:B------:R-:W-:Y:S02]  /*14940*/  UMOV UR36, URZ ;  /* 0x0000003f00247c82 */ /* 0x000fe40008000000 */
[----:B------:R0:W-:Y:S03]  /*14950*/  STL [R1+0x4], RZ ;  /* 0x000004ff01007387 */ /* 0x0001e60000100800 */
.L_x_9528:
        /* <DEDUP_REMOVED lines=15> */
.L_x_9521:
[----:B------:R-:W-:Y:S02]  /*14a50*/  ULDC UR4, c[0x0][0xc3c] ;  /* 0x00030f0000047ab9 */ /* 0x000fe40000000800 */
[----:B------:R-:W-:-:S06]  /*14a60*/  UISETP.GE.AND UP0, UPT, UR45, UR4, UPT ;  /* 0x000000042d00728c */ /* 0x000fcc000bf06270 */
[----:B------:R-:W-:-:S13]  /*14a70*/  PLOP3.LUT P0, PT, PT, PT, UP0, 0x80, 0x0 ;  /* 0x000000000000781c */ /* 0x000fda0003f0f008 */
[----:B------:R-:W-:Y:S05]  /*14a80*/  @!P0 BRA `(.L_x_9529) ;  /* 0xffffffb400cc8947 */ /* 0x000fea000383ffff */
.L_x_9450:
        /* <DEDUP_REMOVED lines=12> */
.L_x_9568:
[----:B------:R-:W-:Y:S05]  /*14b50*/  BSYNC B0 ;  /* 0x0000000000007941 */ /* 0x000fea0003800000 */
.L_x_9530:
[----:B------:R-:W-:-:S03]  /*14b60*/  UMOV UR4, 0xffffffff ;  /* 0xffffffff00047882 */ /* 0x000fc60000000000 */
[----:B------:R-:W-:Y:S05]  /*14b70*/  BRA.DIV UR4, `(.L_x_9532) ;  /* 0x0000000e049c7947 */ /* 0x000fea000b800000 */
[----:B0-----:R-:W0:Y:S02]  /*14b80*/  S2R R0, SR_TID.X ;  /* 0x0000000000007919 */ /* 0x001e240000002100 */
[----:B0-----:R-:W-:-:S04]  /*14b90*/  SHF.R.U32.HI R0, RZ, 0x5, R0 ;  /* 0x00000005ff007819 */ /* 0x001fc80000011600 */
[----:B------:R-:W-:-:S05]  /*14ba0*/  LOP3.LUT R0, R0, 0x3, RZ, 0xc0, !PT ;  /* 0x0000000300007812 */ /* 0x000fca00078ec0ff */
[----:B------:R0:W1:Y:S02]  /*14bb0*/  SHFL.IDX PT, R14, R0, RZ, 0x1f ;  /* 0x00001fff000e7589 */ /* 0x00006400000e0000 */
.L_x_9571:
[----:B-1----:R-:W-:Y:S01]  /*14bc0*/  ISETP.NE.AND P0, PT, R14, RZ, PT ;  /* 0x000000ff0e00720c */ /* 0x002fe20003f05270 */
[----:B------:R-:W-:-:S12]  /*14bd0*/  BSSY B0, `(.L_x_9533) ;  /* 0x000002b000007945 */ /* 0x000fd80003800000 */
[----:B------:R-:W-:Y:S05]  /*14be0*/  @P0 BRA `(.L_x_9534) ;  /* 0x0000000000a40947 */ /* 0x000fea0003800000 */
[----:B------:R-:W-:-:S03]  /*14bf0*/  UMOV UR4, 0xffffffff ;  /* 0xffffffff00047882 */ /* 0x000fc60000000000 */
[----:B------:R-:W-:Y:S05]  /*14c00*/  BRA.DIV UR4, `(.L_x_9535) ;  /* 0x0000000e04ac7947 */ /* 0x000fea000b800000 */
[----:B------:R-:W-:-:S13]  /*14c10*/  ELECT P6, URZ, PT ;  /* 0x00000000003f782f */ /* 0x000fda00038c0000 */
.L_x_9574:
[----:B------:R-:W-:Y:S05]  /*14c20*/  @!P6 BRA `(.L_x_9534) ;  /* 0x000000000094e947 */ /* 0x000fea0003800000 */
[----:B------:R-:W-:-:S06]  /*14c30*/  ULOP3.LUT UR4, UR38, 0x2, URZ, 0xfc, !UPT ;  /* 0x0000000226047892 */ /* 0x000fcc000f8efc3f */
[----:B0-----:R-:W-:-:S05]  /*14c40*/  IMAD.U32 R0, RZ, RZ, UR4 ;  /* 0x00000004ff007e24 */ /* 0x001fca000f8e00ff */
[----:B------:R-:W-:-:S13]  /*14c50*/  ISETP.NE.AND P0, PT, R0, 0x3, PT ;  /* 0x000000030000780c */ /* 0x000fda0003f05270 */
[----:B------:R-:W-:Y:S05]  /*14c60*/  @!P0 BRA `(.L_x_9536) ;  /* 0x0000000000048947 */ /* 0x000fea0003800000 */
[----:B------:R-:W-:Y:S01]  /*14c70*/  BPT.TRAP 0x1 ;  /* 0x000000040000795c */ /* 0x000fe20000300000 */
.L_x_9536:
        /* <DEDUP_REMOVED lines=12> */
.L_x_9575:
[----:B------:R-:W1:Y:S02]  /*14d40*/  SYNCS.PHASECHK.TRANS64.TRYWAIT P1, [R3+URZ], R0 ;  /* 0x00000000030075a7 */ /* 0x000e64000802017f */
[----:B-1----:R-:W-:Y:S05]  /*14d50*/  @!P1 BRA `(.L_x_9538) ;  /* 0x0000000c008c9947 */ /* 0x002fea0003800000 */
.L_x_9576:
[----:B------:R-:W-:Y:S05]  /*14d60*/  @!P0 BRA `(.L_x_9539) ;  /* 0x0000000000048947 */ /* 0x000fea0003800000 */
[----:B------:R-:W-:Y:S01]  /*14d70*/  BPT.TRAP 0x1 ;  /* 0x000000040000795c */ /* 0x000fe20000300000 */
.L_x_9539:
[----:B-1----:R-:W-:-:S04]  /*14d80*/  IMAD R3, R18, 0x8, R9 ;  /* 0x0000000812037824 */ /* 0x002fc800078e0209 */
[----:B------:R-:W1:Y:S02]  /*14d90*/  SYNCS.PHASECHK.TRANS64.TRYWAIT P1, [R3+URZ+0x19c60], R2 ;  /* 0x019c6002030075a7 */ /* 0x000e64000802017f */
[----:B-1----:R-:W-:Y:S05]  /*14da0*/  @!P1 BRA `(.L_x_9540) ;  /* 0x0000000c008c9947 */ /* 0x002fea0003800000 */
.L_x_9577:
[----:B------:R-:W-:Y:S05]  /*14db0*/  @!P0 BRA `(.L_x_9541) ;  /* 0x0000000000048947 */ /* 0x000fea0003800000 */
[----:B------:R-:W-:Y:S01]  /*14dc0*/  BPT.TRAP 0x1 ;  /* 0x000000040000795c */ /* 0x000fe20000300000 */
.L_x_9541:
[----:B------:R-:W-:-:S04]  /*14dd0*/  IMAD R5, R4, 0x8, R9 ;  /* 0x0000000804057824 */ /* 0x000fc800078e0209 */
[----:B------:R-:W2:Y:S02]  /*14de0*/  SYNCS.PHASECHK.TRANS64.TRYWAIT P1, [R5+URZ+0x19c60], R0 ;  /* 0x019c6000050075a7 */ /* 0x000ea4000802017f */
[----:B--2---:R-:W-:Y:S05]  /*14df0*/  @!P1 BRA `(.L_x_9542) ;  /* 0x0000000c008c9947 */ /* 0x004fea0003800000 */
.L_x_9578:
[----:B------:R-:W-:Y:S05]  /*14e00*/  @!P0 BRA `(.L_x_9543) ;  /* 0x0000000000048947 */ /* 0x000fea0003800000 */
[----:B------:R-:W-:Y:S01]  /*14e10*/  BPT.TRAP 0x1 ;  /* 0x000000040000795c */ /* 0x000fe20000300000 */
.L_x_9543:
[----:B------:R-:W3:Y:S02]  /*14e20*/  SYNCS.PHASECHK.TRANS64.TRYWAIT P0, [R3+URZ+0x19c80], R2 ;  /* 0x019c8002030075a7 */ /* 0x000ee4000800017f */
[----:B---3--:R-:W-:Y:S05]  /*14e30*/  @!P0 BRA `(.L_x_9544) ;  /* 0x0000000c00908947 */ /* 0x008fea0003800000 */
.L_x_9545:
[----:B----4-:R4:W0:Y:S02]  /*14e40*/  SYNCS.PHASECHK.TRANS64.TRYWAIT P0, [R5+URZ+0x19c80], R0 ;  /* 0x019c8000050075a7 */ /* 0x010824000800017f */
[----:B0-----:R-:W-:Y:S05]  /*14e50*/  @!P0 NANOSLEEP.SYNCS 0x989680 ;  /* 0x009896800000895d */ /* 0x001fea0003900000 */
[----:B------:R-:W0:Y:S02]  /*14e60*/  @!P0 SYNCS.PHASECHK.TRANS64 P0, [R5+URZ+0x19c80], R0 ;  /* 0x019c8000050085a7 */ /* 0x000e24000800007f */
[----:B0-----:R-:W-:Y:S05]  /*14e70*/  @!P0 BRA `(.L_x_9545) ;  /* 0xfffffffc00f08947 */ /* 0x001fea000383ffff */
.L_x_9534:
[----:B------:R-:W-:Y:S05]  /*14e80*/  BSYNC B0 ;  /* 0x0000000000007941 */ /* 0x000fea0003800000 */
.L_x_9533:
[----:B------:R-:W-:Y:S05]  /*14e90*/  EXIT ;  /* 0x000000000000794d */ /* 0x000fea0003800000 */
.L_x_9356:
[----:B0-----:R-:W-:-:S04]  /*14ea0*/  IMAD.U32 R3, RZ, RZ, UR46 ;  /* 0x0000002eff037e24 */ /* 0x001fc8000f8e00ff */
[----:B------:R0:W1:Y:S03]  /*14eb0*/  SYNCS.PHASECHK.TRANS64.TRYWAIT P1, [R3+URZ+0x19c00], R0 ;  /* 0x019c0000030075a7 */ /* 0x000066000802017f */
[----:B-1----:R-:W-:Y:S05]  /*14ec0*/  @!P1 NANOSLEEP.SYNCS 0x989680 ;  /* 0x009896800000995d */ /* 0x002fea0003900000 */
[----:B------:R-:W1:Y:S02]  /*14ed0*/  @!P1 SYNCS.PHASECHK.TRANS64 P1, [R3+URZ+0x19c00], R0 ;  /* 0x019c0000030095a7 */ /* 0x000e64000802007f */
[----:B-1----:R-:W-:Y:S05]  /*14ee0*/  @!P1 BRA `(.L_x_9356) ;  /* 0xfffffffc00ec9947 */ /* 0x002fea000383ffff */
[----:B------:R-:W-:Y:S05]  /*14ef0*/  BRA `(.L_x_9546) ;  /* 0xfffffecc00c07947 */ /* 0x000fea000383ffff */
.L_x_9360:
[----:B-1----:R1:W2:Y:S02]  /*14f00*/  SYNCS.PHASECHK.TRANS64.TRYWAIT P2, [R5+URZ+0x19c30], R0 ;  /* 0x019c3000050075a7 */ /* 0x0022a4000804017f */
[----:B--2---:R-:W-:Y:S05]  /*14f10*/  @!P2 NANOSLEEP.SYNCS 0x989680 ;  /* 0x009896800000a95d */ /* 0x004fea0003900000 */
[----:B------:R-:W2:Y:S02]  /*14f20*/  @!P2 SYNCS.PHASECHK.TRANS64 P2, [R5+URZ+0x19c30], R0 ;  /* 0x019c30000500a5a7 */ /* 0x000ea4000804007f */
[----:B--2---:R-:W-:Y:S05]  /*14f30*/  @!P2 BRA `(.L_x_9360) ;  /* 0xfffffffc00f0a947 */ /* 0x004fea000383ffff */
[----:B------:R-:W-:Y:S05]  /*14f40*/  BRA `(.L_x_9359) ;  /* 0xfffffecc00e47947 */ /* 0x000fea000383ffff */
.L_x_9376:
[----:B-1----:R-:W-:-:S04]  /*14f50*/  IMAD.U32 R7, RZ, RZ, UR23 ;  /* 0x00000017ff077e24 */ /* 0x002fc8000f8e00ff */
[----:B------:R1:W2:Y:S03]  /*14f60*/  SYNCS.PHASECHK.TRANS64.TRYWAIT P2, [R7+URZ+0x19c30], R6 ;  /* 0x019c3006070075a7 */ /* 0x0002a6000804017f */
[----:B--2---:R-:W-:Y:S05]  /*14f70*/  @!P2 NANOSLEEP.SYNCS 0x989680 ;  /* 0x009896800000a95d */ /* 0x004fea0003900000 */
[----:B------:R-:W2:Y:S02]  /*14f80*/  @!P2 SYNCS.PHASECHK.TRANS64 P2, [R7+URZ+0x19c30], R6 ;  /* 0x019c30060700a5a7 */ /* 0x000ea4000804007f */
[----:B--2---:R-:W-:Y:S05]  /*14f90*/  @!P2 BRA `(.L_x_9376) ;  /* 0xfffffffc00eca947 */ /* 0x004fea000383ffff */
[----:B------:R-:W-:Y:S05]  /*14fa0*/  BRA `(.L_x_9375) ;  /* 0xffffff0000447947 */ /* 0x000fea000383ffff */
.L_x_9380:
[----:B-1----:R-:W-:-:S04]  /*14fb0*/  IMAD.U32 R7, RZ, RZ, UR11 ;  /* 0x0000000bff077e24 */ /* 0x002fc8000f8e00ff */
[----:B------:R1:W2:Y:S03]  /*14fc0*/  SYNCS.PHASECHK.TRANS64.TRYWAIT P2, [R7+URZ+0x19c50], R6 ;  /* 0x019c5006070075a7 */ /* 0x0002a6000804017f */
[----:B--2---:R-:W-:Y:S05]  /*14fd0*/  @!P2 NANOSLEEP.SYNCS 0x989680 ;  /* 0x009896800000a95d */ /* 0x004fea0003900000 */
[----:B------:R-:W2:Y:S02]  /*14fe0*/  @!P2 SYNCS.PHASECHK.TRANS64 P2, [R7+URZ+0x19c50], R6 ;  /* 0x019c50060700a5a7 */ /* 0x000ea4000804007f */
[----:B--2---:R-:W-:Y:S05]  /*14ff0*/  @!P2 BRA `(.L_x_9380) ;  /* 0xfffffffc00eca947 */ /* 0x004fea000383ffff */
[----:B------:R-:W-:Y:S05]  /*15000*/  BRA `(.L_x_9379) ;  /* 0xffffff0000947947 */ /* 0x000fea000383ffff */
.L_x_9398:
[----:B-1----:R-:W-:-:S04]  /*15010*/  IMAD.U32 R11, RZ, RZ, UR20 ;  /* 0x00000014ff0b7e24 */ /* 0x002fc8000f8e00ff */
[----:B------:R1:W2:Y:S03]  /*15020*/  SYNCS.PHASECHK.TRANS64.TRYWAIT P2, [R11+URZ+0x19c30], R0 ;  /* 0x019c30000b0075a7 */ /* 0x0002a6000804017f */
[----:B--2---:R-:W-:Y:S05]  /*15030*/  @!P2 NANOSLEEP.SYNCS 0x989680 ;  /* 0x009896800000a95d */ /* 0x004fea0003900000 */
[----:B------:R-:W2:Y:S02]  /*15040*/  @!P2 SYNCS.PHASECHK.TRANS64 P2, [R11+URZ+0x19c30], R0 ;  /* 0x019c30000b00a5a7 */ /* 0x000ea4000804007f */
[----:B--2---:R-:W-:Y:S05]  /*15050*/  @!P2 BRA `(.L_x_9398) ;  /* 0xfffffffc00eca947 */ /* 0x004fea000383ffff */
[----:B------:R-:W-:Y:S05]  /*15060*/  BRA `(.L_x_9397) ;  /* 0xffffff2c00e07947 */ /* 0x000fea000383ffff */
.L_x_9402:
[----:B-1----:R-:W-:-:S04]  /*15070*/  IMAD.U32 R11, RZ, RZ, UR11 ;  /* 0x0000000bff0b7e24 */ /* 0x002fc8000f8e00ff */
[----:B------:R1:W2:Y:S03]  /*15080*/  SYNCS.PHASECHK.TRANS64.TRYWAIT P2, [R11+URZ+0x19c50], R0 ;  /* 0x019c50000b0075a7 */ /* 0x0002a6000804017f */
[----:B--2---:R-:W-:Y:S05]  /*15090*/  @!P2 NANOSLEEP.SYNCS 0x989680 ;  /* 0x009896800000a95d */ /* 0x004fea0003900000 */
[----:B------:R-:W2:Y:S02]  /*150a0*/  @!P2 SYNCS.PHASECHK.TRANS64 P2, [R11+URZ+0x19c50], R0 ;  /* 0x019c50000b00a5a7 */ /* 0x000ea4000804007f */
[----:B--2---:R-:W-:Y:S05]  /*150b0*/  @!P2 BRA `(.L_x_9402) ;  /* 0xfffffffc00eca947 */ /* 0x004fea000383ffff */
[----:B------:R-:W-:Y:S05]  /*150c0*/  BRA `(.L_x_9401) ;  /* 0xffffff3000307947 */ /* 0x000fea000383ffff */
.L_x_9409:
[----:B-1----:R-:W-:-:S04]  /*150d0*/  IMAD.U32 R7, RZ, RZ, UR22 ;  /* 0x00000016ff077e24 */ /* 0x002fc8000f8e00ff */
[----:B------:R1:W2:Y:S03]  /*150e0*/  SYNCS.PHASECHK.TRANS64.TRYWAIT P2, [R7+URZ+0x19c30], R0 ;  /* 0x019c3000070075a7 */ /* 0x0002a6000804017f */
[----:B--2---:R-:W-:Y:S05]  /*150f0*/  @!P2 NANOSLEEP.SYNCS 0x989680 ;  /* 0x009896800000a95d */ /* 0x004fea0003900000 */
[----:B------:R-:W2:Y:S02]  /*15100*/  @!P2 SYNCS.PHASECHK.TRANS64 P2, [R7+URZ+0x19c30], R0 ;  /* 0x019c30000700a5a7 */ /* 0x000ea4000804007f */
[----:B--2---:R-:W-:Y:S05]  /*15110*/  @!P2 BRA `(.L_x_9409) ;  /* 0xfffffffc00eca947 */ /* 0x004fea000383ffff */
[----:B------:R-:W-:Y:S05]  /*15120*/  BRA `(.L_x_9408) ;  /* 0xffffff4800ac7947 */ /* 0x000fea000383ffff */
.L_x_9413:
[----:B-1----:R-:W-:-:S04]  /*15130*/  IMAD.U32 R7, RZ, RZ, UR11 ;  /* 0x0000000bff077e24 */ /* 0x002fc8000f8e00ff */
[----:B------:R1:W2:Y:S03]  /*15140*/  SYNCS.PHASECHK.TRANS64.TRYWAIT P2, [R7+URZ+0x19c50], R0 ;  /* 0x019c5000070075a7 */ /* 0x0002a6000804017f */
[----:B--2---:R-:W-:Y:S05]  /*15150*/  @!P2 NANOSLEEP.SYNCS 0x989680 ;  /* 0x009896800000a95d */ /* 0x004fea0003900000 */
[----:B------:R-:W2:Y:S02]  /*15160*/  @!P2 SYNCS.PHASECHK.TRANS64 P2, [R7+URZ+0x19c50], R0 ;  /* 0x019c50000700a5a7 */ /* 0x000ea4000804007f */
[----:B--2---:R-:W-:Y:S05]  /*15170*/  @!P2 BRA `(.L_x_9413) ;  /* 0xfffffffc00eca947 */ /* 0x004fea000383ffff */
[----:B------:R-:W-:Y:S05]  /*15180*/  BRA `(.L_x_9412) ;  /* 0xffffff4800fc7947 */ /* 0x000fea000383ffff */
.L_x_9427:
[----:B-1----:R-:W-:-:S04]  /*15190*/  IMAD.U32 R6, RZ, RZ, UR14 ;  /* 0x0000000eff067e24 */ /* 0x002fc8000f8e00ff */
[----:B------:R1:W2:Y:S03]  /*151a0*/  SYNCS.PHASECHK.TRANS64.TRYWAIT P1, [R6+URZ+0x19c50], R3 ;  /* 0x019c5003060075a7 */ /* 0x0002a6000802017f */
[----:B--2---:R-:W-:Y:S05]  /*151b0*/  @!P1 NANOSLEEP.SYNCS 0x989680 ;  /* 0x009896800000995d */ /* 0x004fea0003900000 */
[----:B------:R-:W2:Y:S02]  /*151c0*/  @!P1 SYNCS.PHASECHK.TRANS64 P1, [R6+URZ+0x19c50], R3 ;  /* 0x019c5003060095a7 */ /* 0x000ea4000802007f */
[----:B--2---:R-:W-:Y:S05]  /*151d0*/  @!P1 BRA `(.L_x_9427) ;  /* 0xfffffffc00ec9947 */ /* 0x004fea000383ffff */
[----:B------:R-:W-:Y:S05]  /*151e0*/  BRA `(.L_x_9426) ;  /* 0xffffff74006c7947 */ /* 0x000fea000383ffff */
.L_x_9471:
[----:B------:R-:W-:Y:S02]  /*151f0*/  IMAD.MOV.U32 R13, RZ, RZ, R20 ;  /* 0x000000ffff0d7224 */ /* 0x000fe400078e0014 */
[----:B------:R-:W-:Y:S02]  /*15200*/  IMAD.MOV.U32 R12, RZ, RZ, RZ ;  /* 0x000000ffff0c7224 */ /* 0x000fe400078e00ff */
[----:B------:R-:W-:Y:S02]  /*15210*/  IMAD.MOV.U32 R11, RZ, RZ, 0x1f ;  /* 0x0000001fff0b7424 */ /* 0x000fe400078e00ff */
[----:B------:R-:W-:-:S07]  /*15220*/  IMAD.MOV.U32 R15, RZ, RZ, -0x1 ;  /* 0xffffffffff0f7424 */ /* 0x000fce00078e00ff */
[----:B------:R-:W-:Y:S05]  /*15230*/  WARPSYNC.COLLECTIVE R15, `(.L_x_9547) ;  /* 0x000000000f087348 */ /* 0x000fea0003c00000 */
[----:B------:R0:W1:Y:S02]  /*15240*/  SHFL.IDX P6, R14, R13, R12, R11 ;  /* 0x0000000c0d0e7389 */ /* 0x00006400000c000b */
[----:B01----:R-:W-:Y:S01]  /*15250*/  ENDCOLLECTIVE ;  /* 0x000000000000791b */ /* 0x003fe20003800000 */
.L_x_9547:
[----:B------:R-:W-:Y:S05]  /*15260*/  BRA `(.L_x_9548) ;  /* 0xffffffc0004c7947 */ /* 0x000fea000383ffff */
.L_x_9473:
[----:B------:R-:W-:Y:S01]  /*15270*/  BSSY B0, `(.L_x_9549) ;  /* 0x0000006000007945 */ /* 0x000fe20003800000 */
[----:B------:R-:W-:-:S07]  /*15280*/  IMAD.MOV.U32 R15, RZ, RZ, -0x1 ;  /* 0xffffffffff0f7424 */ /* 0x000fce00078e00ff */
[----:B0-----:R-:W-:Y:S05]  /*15290*/  WARPSYNC.COLLECTIVE R15, `(.L_x_9550) ;  /* 0x000000000f0c7348 */ /* 0x001fea0003c00000 */
[----:B------:R-:W-:Y:S02]  /*152a0*/  ELECT P6, UR62, PT ;  /* 0x00000000003e782f */ /* 0x000fe400038c0000 */
[----:B------:R-:W-:Y:S01]  /*152b0*/  MOV R14, UR62 ;  /* 0x0000003e000e7c02 */ /* 0x000fe20008000f00 */
[----:B0-----:R-:W-:Y:S10]  /*152c0*/  ENDCOLLECTIVE ;  /* 0x000000000000791b */ /* 0x001ff40003800000 */
.L_x_9550:
[----:B------:R-:W-:Y:S05]  /*152d0*/  BSYNC B0 ;  /* 0x0000000000007941 */ /* 0x000fea0003800000 */
.L_x_9549:
[----:B------:R-:W-:Y:S05]  /*152e0*/  BRA `(.L_x_9551) ;  /* 0xffffffc000547947 */ /* 0x000fea000383ffff */
.L_x_9475:
[----:B-1----:R1:W2:Y:S02]  /*152f0*/  SYNCS.PHASECHK.TRANS64.TRYWAIT P0, [R4+URZ+0x19c80], R3 ;  /* 0x019c8003040075a7 */ /* 0x0022a4000800017f */
[----:B--2---:R-:W-:Y:S05]  /*15300*/  @!P0 NANOSLEEP.SYNCS 0x989680 ;  /* 0x009896800000895d */ /* 0x004fea0003900000 */
[----:B------:R-:W2:Y:S02]  /*15310*/  @!P0 SYNCS.PHASECHK.TRANS64 P0, [R4+URZ+0x19c80], R3 ;  /* 0x019c8003040085a7 */ /* 0x000ea4000800007f */
[----:B--2---:R-:W-:Y:S05]  /*15320*/  @!P0 BRA `(.L_x_9475) ;  /* 0xfffffffc00f08947 */ /* 0x004fea000383ffff */
[----:B------:R-:W-:Y:S05]  /*15330*/  BRA `(.L_x_9552) ;  /* 0xffffffc000b07947 */ /* 0x000fea000383ffff */
.L_x_9477:
[----:B--2---:R2:W3:Y:S02]  /*15340*/  SYNCS.PHASECHK.TRANS64.TRYWAIT P0, [R4+URZ+0x19c40], R3 ;  /* 0x019c4003040075a7 */ /* 0x0044e4000800017f */
[----:B---3--:R-:W-:Y:S05]  /*15350*/  @!P0 NANOSLEEP.SYNCS 0x989680 ;  /* 0x009896800000895d */ /* 0x008fea0003900000 */
[----:B------:R-:W3:Y:S02]  /*15360*/  @!P0 SYNCS.PHASECHK.TRANS64 P0, [R4+URZ+0x19c40], R3 ;  /* 0x019c4003040085a7 */ /* 0x000ee4000800007f */
[----:B---3--:R-:W-:Y:S05]  /*15370*/  @!P0 BRA `(.L_x_9477) ;  /* 0xfffffffc00f08947 */ /* 0x008fea000383ffff */
[----:B------:R-:W-:Y:S05]  /*15380*/  BRA `(.L_x_9553) ;  /* 0xffffffc400347947 */ /* 0x000fea000383ffff */
.L_x_9481:
[----:B------:R-:W-:Y:S02]  /*15390*/  IMAD.MOV.U32 R6, RZ, RZ, R11 ;  /* 0x000000ffff067224 */ /* 0x000fe400078e000b */
[----:B------:R-:W-:Y:S02]  /*153a0*/  IMAD.MOV.U32 R13, RZ, RZ, R4 ;  /* 0x000000ffff0d7224 */ /* 0x000fe400078e0004 */
[----:B------:R-:W-:Y:S02]  /*153b0*/  IMAD.MOV.U32 R12, RZ, RZ, RZ ;  /* 0x000000ffff0c7224 */ /* 0x000fe400078e00ff */
[----:B------:R-:W-:Y:S02]  /*153c0*/  IMAD.MOV.U32 R11, RZ, RZ, 0x1e1f ;  /* 0x00001e1fff0b7424 */ /* 0x000fe400078e00ff */
[----:B------:R-:W-:Y:S02]  /*153d0*/  IMAD.MOV.U32 R15, RZ, RZ, -0x1 ;  /* 0xffffffffff0f7424 */ /* 0x000fe400078e00ff */
[----:B------:R-:W-:-:S02]  /*153e0*/  IMAD R5, R9, UR43, RZ ;  /* 0x0000002b09057c24 */ /* 0x000fc4000f8e02ff */
[----:B------:R-:W-:-:S07]  /*153f0*/  IMAD.IADD R6, R21, 0x1, R6 ;  /* 0x0000000115067824 */ /* 0x000fce00078e0206 */
[----:B0----5:R-:W-:Y:S05]  /*15400*/  WARPSYNC.COLLECTIVE R15, `(.L_x_9554) ;  /* 0x000000000f087348 */ /* 0x021fea0003c00000 */
[----:B------:R1:W2:Y:S02]  /*15410*/  SHFL.IDX P6, R14, R13, R12, R11 ;  /* 0x0000000c0d0e7389 */ /* 0x0002a400000c000b */
[----:B012--5:R-:W-:Y:S01]  /*15420*/  ENDCOLLECTIVE ;  /* 0x000000000000791b */ /* 0x027fe20003800000 */
.L_x_9554:
[----:B------:R-:W-:Y:S01]  /*15430*/  ISETP.GE.AND P4, PT, R6, R5, PT ;  /* 0x000000050600720c */ /* 0x000fe20003f86270 */
[----:B------:R-:W-:Y:S02]  /*15440*/  IMAD.MOV.U32 R13, RZ, RZ, R0 ;  /* 0x000000ffff0d7224 */ /* 0x000fe400078e0000 */
[----:B------:R-:W-:-:S10]  /*15450*/  IMAD.MOV.U32 R2, RZ, RZ, R14 ;  /* 0x000000ffff027224 */ /* 0x000fd400078e000e */
[----:B------:R-:W-:Y:S05]  /*15460*/  WARPSYNC.COLLECTIVE R15, `(.L_x_9555) ;  /* 0x000000000f087348 */ /* 0x000fea0003c00000 */
[----:B------:R0:W1:Y:S02]  /*15470*/  SHFL.IDX P6, R14, R13, R12, R11 ;  /* 0x0000000c0d0e7389 */ /* 0x00006400000c000b */
[----:B01----:R-:W-:Y:S01]  /*15480*/  ENDCOLLECTIVE ;  /* 0x000000000000791b */ /* 0x003fe20003800000 */
.L_x_9555:
[----:B------:R-:W-:Y:S02]  /*15490*/  IMAD.MOV.U32 R13, RZ, RZ, R4 ;  /* 0x000000ffff0d7224 */ /* 0x000fe400078e0004 */
[----:B------:R-:W-:Y:S02]  /*154a0*/  IMAD.MOV.U32 R12, RZ, RZ, 0x1 ;  /* 0x00000001ff0c7424 */ /* 0x000fe400078e00ff */
[----:B------:R-:W-:-:S07]  /*154b0*/  IMAD.MOV.U32 R3, RZ, RZ, R14 ;  /* 0x000000ffff037224 */ /* 0x000fce00078e000e */
[----:B------:R-:W-:Y:S05]  /*154c0*/  WARPSYNC.COLLECTIVE R15, `(.L_x_9556) ;  /* 0x000000000f087348 */ /* 0x000fea0003c00000 */
[----:B------:R0:W1:Y:S02]  /*154d0*/  SHFL.IDX P6, R14, R13, R12, R11 ;  /* 0x0000000c0d0e7389 */ /* 0x00006400000c000b */
[----:B01----:R-:W-:Y:S01]  /*154e0*/  ENDCOLLECTIVE ;  /* 0x000000000000791b */ /* 0x003fe20003800000 */
.L_x_9556:
        /* <DEDUP_REMOVED lines=10> */
.L_x_9557:
        /* <DEDUP_REMOVED lines=13> */
.L_x_9558:
        /* <DEDUP_REMOVED lines=10> */
.L_x_9559:
[----:B------:R-:W-:Y:S01]  /*15700*/  @!PT LDS RZ, [RZ] ;  /* 0x00000000fffff984 */ /* 0x000fe20000000800 */
[----:B------:R-:W-:Y:S01]  /*15710*/  @!PT LDS RZ, [RZ] ;  /* 0x00000000fffff984 */ /* 0x000fe20000000800 */
[----:B------:R-:W-:Y:S01]  /*15720*/  @!PT LDS RZ, [RZ] ;  /* 0x00000000fffff984 */ /* 0x000fe20000000800 */
[----:B------:R1:W-:Y:S04]  /*15730*/  @!P4 LDGSTS.E.BYPASS.LTC128B.128 [R10+0xf800], desc[UR50][R2.64], !P2 ;  /* 0x0f800000020acfae */ /* 0x0003e8000d101d72 */
[----:B------:R1:W-:Y:S04]  /*15740*/  @!P4 LDGSTS.E.BYPASS.LTC128B.128 [R10+0x11000], desc[UR50][R2.64+0x20], !P1 ;  /* 0x11000020020acfae */ /* 0x0003e8000c901d72 */
[----:B------:R1:W-:Y:S01]  /*15750*/  @!P4 LDGSTS.E.BYPASS.LTC128B.128 [R10+0x12800], desc[UR50][R2.64+0x40], !P0 ;  /* 0x12800040020acfae */ /* 0x0003e2000c101d72 */
[----:B------:R-:W-:Y:S05]  /*15760*/  BRA `(.L_x_9560) ;  /* 0xffffffcc00187947 */ /* 0x000fea000383ffff */
.L_x_9486:
[----:B0-----:R0:W1:Y:S02]  /*15770*/  SYNCS.PHASECHK.TRANS64.TRYWAIT P0, [R16+URZ+0x19c20], R3 ;  /* 0x019c2003100075a7 */ /* 0x001064000800017f */
[----:B-1----:R-:W-:Y:S05]  /*15780*/  @!P0 NANOSLEEP.SYNCS 0x989680 ;  /* 0x009896800000895d */ /* 0x002fea0003900000 */
[----:B------:R-:W1:Y:S02]  /*15790*/  @!P0 SYNCS.PHASECHK.TRANS64 P0, [R16+URZ+0x19c20], R3 ;  /* 0x019c2003100085a7 */ /* 0x000e64000800007f */
[----:B-1----:R-:W-:Y:S05]  /*157a0*/  @!P0 BRA `(.L_x_9486) ;  /* 0xfffffffc00f08947 */ /* 0x002fea000383ffff */
[----:B------:R-:W-:Y:S05]  /*157b0*/  BRA `(.L_x_9561) ;  /* 0xffffffcc00887947 */ /* 0x000fea000383ffff */
.L_x_9492:
[----:B0-----:R0:W1:Y:S02]  /*157c0*/  SYNCS.PHASECHK.TRANS64.TRYWAIT P0, [R6+URZ+0x19c80], R4 ;  /* 0x019c8004060075a7 */ /* 0x001064000800017f */
[----:B-1----:R-:W-:Y:S05]  /*157d0*/  @!P0 NANOSLEEP.SYNCS 0x989680 ;  /* 0x009896800000895d */ /* 0x002fea0003900000 */
[----:B------:R-:W1:Y:S02]  /*157e0*/  @!P0 SYNCS.PHASECHK.TRANS64 P0, [R6+URZ+0x19c80], R4 ;  /* 0x019c8004060085a7 */ /* 0x000e64000800007f */
[----:B-1----:R-:W-:Y:S05]  /*157f0*/  @!P0 BRA `(.L_x_9492) ;  /* 0xfffffffc00f08947 */ /* 0x002fea000383ffff */
[----:B------:R-:W-:Y:S05]  /*15800*/  BRA `(.L_x_9562) ;  /* 0xffffffd0002c7947 */ /* 0x000fea000383ffff */
.L_x_9499:
[----:B-1----:R1:W2:Y:S02]  /*15810*/  SYNCS.PHASECHK.TRANS64.TRYWAIT P0, [R6+URZ+0x19c40], R4 ;  /* 0x019c4004060075a7 */ /* 0x0022a4000800017f */
[----:B--2---:R-:W-:Y:S05]  /*15820*/  @!P0 NANOSLEEP.SYNCS 0x989680 ;  /* 0x009896800000895d */ /* 0x004fea0003900000 */
[----:B------:R-:W2:Y:S02]  /*15830*/  @!P0 SYNCS.PHASECHK.TRANS64 P0, [R6+URZ+0x19c40], R4 ;  /* 0x019c4004060085a7 */ /* 0x000ea4000800007f */
[----:B--2---:R-:W-:Y:S05]  /*15840*/  @!P0 BRA `(.L_x_9499) ;  /* 0xfffffffc00f08947 */ /* 0x004fea000383ffff */
[----:B------:R-:W-:Y:S05]  /*15850*/  BRA `(.L_x_9563) ;  /* 0xffffffd400247947 */ /* 0x000fea000383ffff */
.L_x_9507:
[----:B0-----:R0:W1:Y:S02]  /*15860*/  SYNCS.PHASECHK.TRANS64.TRYWAIT P0, [R3+URZ+0x19c70], R4 ;  /* 0x019c7004030075a7 */ /* 0x001064000800017f */
[----:B-1----:R-:W-:Y:S05]  /*15870*/  @!P0 NANOSLEEP.SYNCS 0x989680 ;  /* 0x009896800000895d */ /* 0x002fea0003900000 */
[----:B------:R-:W1:Y:S02]  /*15880*/  @!P0 SYNCS.PHASECHK.TRANS64 P0, [R3+URZ+0x19c70], R4 ;  /* 0x019c7004030085a7 */ /* 0x000e64000800007f */
[----:B-1----:R-:W-:Y:S05]  /*15890*/  @!P0 BRA `(.L_x_9507) ;  /* 0xfffffffc00f08947 */ /* 0x002fea000383ffff */
[----:B------:R-:W-:Y:S05]  /*158a0*/  BRA `(.L_x_9564) ;  /* 0xffffffd800387947 */ /* 0x000fea000383ffff */
.L_x_9509:
[----:B0-----:R0:W1:Y:S02]  /*158b0*/  SYNCS.PHASECHK.TRANS64.TRYWAIT P0, [R3+URZ+0x19c60], R4 ;  /* 0x019c6004030075a7 */ /* 0x001064000800017f */
[----:B-1----:R-:W-:Y:S05]  /*158c0*/  @!P0 NANOSLEEP.SYNCS 0x989680 ;  /* 0x009896800000895d */ /* 0x002fea0003900000 */
[----:B------:R-:W1:Y:S02]  /*158d0*/  @!P0 SYNCS.PHASECHK.TRANS64 P0, [R3+URZ+0x19c60], R4 ;  /* 0x019c6004030085a7 */ /* 0x000e64000800007f */
[----:B-1----:R-:W-:Y:S05]  /*158e0*/  @!P0 BRA `(.L_x_9509) ;  /* 0xfffffffc00f08947 */ /* 0x002fea000383ffff */
[----:B------:R-:W-:Y:S05]  /*158f0*/  BRA `(.L_x_9565) ;  /* 0xffffffd800407947 */ /* 0x000fea000383ffff */
.L_x_9516:
[----:B0-----:R0:W1:Y:S02]  /*15900*/  SYNCS.PHASECHK.TRANS64.TRYWAIT P1, [R0+URZ+0x19c70], R3 ;  /* 0x019c7003000075a7 */ /* 0x001064000802017f */
[----:B-1----:R-:W-:Y:S05]  /*15910*/  @!P1 NANOSLEEP.SYNCS 0x989680 ;  /* 0x009896800000995d */ /* 0x002fea0003900000 */
[----:B------:R-:W1:Y:S02]  /*15920*/  @!P1 SYNCS.PHASECHK.TRANS64 P1, [R0+URZ+0x19c70], R3 ;  /* 0x019c7003000095a7 */ /* 0x000e64000802007f */
[----:B-1----:R-:W-:Y:S05]  /*15930*/  @!P1 BRA `(.L_x_9516) ;  /* 0xfffffffc00f09947 */ /* 0x002fea000383ffff */
[----:B------:R-:W-:Y:S05]  /*15940*/  BRA `(.L_x_9566) ;  /* 0xffffffdc00e47947 */ /* 0x000fea000383ffff */
.L_x_9518:
[----:B0-----:R0:W1:Y:S02]  /*15950*/  SYNCS.PHASECHK.TRANS64.TRYWAIT P1, [R0+URZ+0x19c60], R3 ;  /* 0x019c6003000075a7 */ /* 0x001064000802017f */
[----:B-1----:R-:W-:Y:S05]  /*15960*/  @!P1 NANOSLEEP.SYNCS 0x989680 ;  /* 0x009896800000995d */ /* 0x002fea0003900000 */
[----:B------:R-:W1:Y:S02]  /*15970*/  @!P1 SYNCS.PHASECHK.TRANS64 P1, [R0+URZ+0x19c60], R3 ;  /* 0x019c6003000095a7 */ /* 0x000e64000802007f */
[----:B-1----:R-:W-:Y:S05]  /*15980*/  @!P1 BRA `(.L_x_9518) ;  /* 0xfffffffc00f09947 */ /* 0x002fea000383ffff */
[----:B------:R-:W-:Y:S05]  /*15990*/  BRA `(.L_x_9567) ;  /* 0xffffffdc00e87947 */ /* 0x000fea000383ffff */
.L_x_9531:
[----:B0-----:R0:W1:Y:S02]  /*159a0*/  SYNCS.PHASECHK.TRANS64.TRYWAIT P0, [R9+URZ+0x19c20], R0 ;  /* 0x019c2000090075a7 */ /* 0x001064000800017f */
[----:B-1----:R-:W-:Y:S05]  /*159b0*/  @!P0 NANOSLEEP.SYNCS 0x989680 ;  /* 0x009896800000895d */ /* 0x002fea0003900000 */
[----:B------:R-:W1:Y:S02]  /*159c0*/  @!P0 SYNCS.PHASECHK.TRANS64 P0, [R9+URZ+0x19c20], R0 ;  /* 0x019c2000090085a7 */ /* 0x000e64000800007f */
[----:B-1----:R-:W-:Y:S05]  /*159d0*/  @!P0 BRA `(.L_x_9531) ;  /* 0xfffffffc00f08947 */ /* 0x002fea000383ffff */
[----:B------:R-:W-:Y:S05]  /*159e0*/  BRA `(.L_x_9568) ;  /* 0xfffffff000587947 */ /* 0x000fea000383ffff */
.L_x_9532:
        /* <DEDUP_REMOVED lines=11> */
.L_x_9570:
[----:B------:R-:W-:Y:S05]  /*15aa0*/  BSYNC B0 ;  /* 0x0000000000007941 */ /* 0x000fea0003800000 */
.L_x_9569:
[----:B------:R-:W-:Y:S05]  /*15ab0*/  BRA `(.L_x_9571) ;  /* 0xfffffff000407947 */ /* 0x000fea000383ffff */
.L_x_9535:
[----:B------:R-:W-:Y:S01]  /*15ac0*/  BSSY B1, `(.L_x_9572) ;  /* 0x0000006000017945 */ /* 0x000fe20003800000 */
[----:B------:R-:W-:-:S07]  /*15ad0*/  IMAD.MOV.U32 R15, RZ, RZ, -0x1 ;  /* 0xffffffffff0f7424 */ /* 0x000fce00078e00ff */
[----:B0-----:R-:W-:Y:S05]  /*15ae0*/  WARPSYNC.COLLECTIVE R15, `(.L_x_9573) ;  /* 0x000000000f0c7348 */ /* 0x001fea0003c00000 */
[----:B------:R-:W-:Y:S02]  /*15af0*/  ELECT P6, UR62, PT ;  /* 0x00000000003e782f */ /* 0x000fe400038c0000 */
[----:B------:R-:W-:Y:S01]  /*15b00*/  MOV R14, UR62 ;  /* 0x0000003e000e7c02 */ /* 0x000fe20008000f00 */
[----:B0-----:R-:W-:Y:S10]  /*15b10*/  ENDCOLLECTIVE ;  /* 0x000000000000791b */ /* 0x001ff40003800000 */
.L_x_9573:
[----:B------:R-:W-:Y:S05]  /*15b20*/  BSYNC B1 ;  /* 0x0000000000017941 */ /* 0x000fea0003800000 */
.L_x_9572:
[----:B------:R-:W-:Y:S05]  /*15b30*/  BRA `(.L_x_9574) ;  /* 0xfffffff000387947 */ /* 0x000fea000383ffff */
.L_x_9537:
[----:B0-----:R0:W1:Y:S02]  /*15b40*/  SYNCS.PHASECHK.TRANS64.TRYWAIT P1, [R7+URZ], R2 ;  /* 0x00000002070075a7 */ /* 0x001064000802017f */
[----:B-1----:R-:W-:Y:S05]  /*15b50*/  @!P1 NANOSLEEP.SYNCS 0x989680 ;  /* 0x009896800000995d */ /* 0x002fea0003900000 */
[----:B------:R-:W1:Y:S02]  /*15b60*/  @!P1 SYNCS.PHASECHK.TRANS64 P1, [R7+URZ], R2 ;  /* 0x00000002070095a7 */ /* 0x000e64000802007f */
[----:B-1----:R-:W-:Y:S05]  /*15b70*/  @!P1 BRA `(.L_x_9537) ;  /* 0xfffffffc00f09947 */ /* 0x002fea000383ffff */
[----:B------:R-:W-:Y:S05]  /*15b80*/  BRA `(.L_x_9575) ;  /* 0xfffffff0006c7947 */ /* 0x000fea000383ffff */
.L_x_9538:
[----:B-1----:R1:W2:Y:S02]  /*15b90*/  SYNCS.PHASECHK.TRANS64.TRYWAIT P1, [R3+URZ], R0 ;  /* 0x00000000030075a7 */ /* 0x0022a4000802017f */
[----:B--2---:R-:W-:Y:S05]  /*15ba0*/  @!P1 NANOSLEEP.SYNCS 0x989680 ;  /* 0x009896800000995d */ /* 0x004fea0003900000 */
[----:B------:R-:W2:Y:S02]  /*15bb0*/  @!P1 SYNCS.PHASECHK.TRANS64 P1, [R3+URZ], R0 ;  /* 0x00000000030095a7 */ /* 0x000ea4000802007f */
[----:B--2---:R-:W-:Y:S05]  /*15bc0*/  @!P1 BRA `(.L_x_9538) ;  /* 0xfffffffc00f09947 */ /* 0x004fea000383ffff */
[----:B------:R-:W-:Y:S05]  /*15bd0*/  BRA `(.L_x_9576) ;  /* 0xfffffff000607947 */ /* 0x000fea000383ffff */
.L_x_9540:
[----:B-1----:R1:W2:Y:S02]  /*15be0*/  SYNCS.PHASECHK.TRANS64.TRYWAIT P1, [R3+URZ+0x19c60], R2 ;  /* 0x019c6002030075a7 */ /* 0x0022a4000802017f */
[----:B--2---:R-:W-:Y:S05]  /*15bf0*/  @!P1 NANOSLEEP.SYNCS 0x989680 ;  /* 0x009896800000995d */ /* 0x004fea0003900000 */
[----:B------:R-:W2:Y:S02]  /*15c00*/  @!P1 SYNCS.PHASECHK.TRANS64 P1, [R3+URZ+0x19c60], R2 ;  /* 0x019c6002030095a7 */ /* 0x000ea4000802007f */
[----:B--2---:R-:W-:Y:S05]  /*15c10*/  @!P1 BRA `(.L_x_9540) ;  /* 0xfffffffc00f09947 */ /* 0x004fea000383ffff */
[----:B------:R-:W-:Y:S05]  /*15c20*/  BRA `(.L_x_9577) ;  /* 0xfffffff000607947 */ /* 0x000fea000383ffff */
.L_x_9542:
[----:B--2---:R2:W3:Y:S02]  /*15c30*/  SYNCS.PHASECHK.TRANS64.TRYWAIT P1, [R5+URZ+0x19c60], R0 ;  /* 0x019c6000050075a7 */ /* 0x0044e4000802017f */
[----:B---3--:R-:W-:Y:S05]  /*15c40*/  @!P1 NANOSLEEP.SYNCS 0x989680 ;  /* 0x009896800000995d */ /* 0x008fea0003900000 */
[----:B------:R-:W3:Y:S02]  /*15c50*/  @!P1 SYNCS.PHASECHK.TRANS64 P1, [R5+URZ+0x19c60], R0 ;  /* 0x019c6000050095a7 */ /* 0x000ee4000802007f */
[----:B---3--:R-:W-:Y:S05]  /*15c60*/  @!P1 BRA `(.L_x_9542) ;  /* 0xfffffffc00f09947 */ /* 0x008fea000383ffff */
[----:B------:R-:W-:Y:S05]  /*15c70*/  BRA `(.L_x_9578) ;  /* 0xfffffff000607947 */ /* 0x000fea000383ffff */
.L_x_9544:
[----:B---3--:R3:W4:Y:S02]  /*15c80*/  SYNCS.PHASECHK.TRANS64.TRYWAIT P0, [R3+URZ+0x19c80], R2 ;  /* 0x019c8002030075a7 */ /* 0x008724000800017f */
[----:B----4-:R-:W-:Y:S05]  /*15c90*/  @!P0 NANOSLEEP.SYNCS 0x989680 ;  /* 0x009896800000895d */ /* 0x010fea0003900000 */
[----:B------:R-:W4:Y:S02]  /*15ca0*/  @!P0 SYNCS.PHASECHK.TRANS64 P0, [R3+URZ+0x19c80], R2 ;  /* 0x019c8002030085a7 */ /* 0x000f24000800007f */
[----:B----4-:R-:W-:Y:S05]  /*15cb0*/  @!P0 BRA `(.L_x_9544) ;  /* 0xfffffffc00f08947 */ /* 0x010fea000383ffff */
[----:B------:R-:W-:Y:S05]  /*15cc0*/  BRA `(.L_x_9545) ;  /* 0xfffffff0005c7947 */ /* 0x000fea000383ffff */
.L_x_9579:
        /* <DEDUP_REMOVED lines=11> */
.L_x_12983:


//--------------------- .text._ZN7cutlass13device_kernelIN5flash11enable_sm90INS1_16FlashAttnFwdSm90INS1_25CollectiveMainloopFwdSm90ILi2EN4cute5tupleIJNS5_1CILi1EEES8_S8_EEENS6_IJNS7_ILi192EEENS7_ILi128EEENS7_ILi96EEEEEELi96ENS_12float_e4m3_tEfNS_4arch4Sm90ELb0ELb1ELb0ELb1ELb0ELb1ELb0ELb1ELb1ELb1ELb0ELb0EEENS1_21CollectiveEpilogueFwdINS6_IJSA_SC_SB_EEES9_NS_10bfloat16_tESG_Li384ELb1ELb1ELb0ELb1EEENS1_36VarlenDynamicPersistentTileSchedulerILi192ELi128ELi384ELi128ELb0ELb1ELb1ELb1ELb0ELb1EEEEEEEEEvNT_6ParamsE --------------------------
	.section	.text._ZN7cutlass13device_kernelIN5flash11enable_sm90INS1_16FlashAttnFwdSm90INS1_25CollectiveMainloopFwdSm90ILi2EN4cute5tupleIJNS5_1CILi1EEES8_S8_EEENS6_IJNS7_ILi192EEENS7_ILi128EEENS7_ILi96EEEEEELi96ENS_12float_e4m3_tEfNS_4arch4Sm90ELb0ELb1ELb0ELb1ELb0ELb1ELb0ELb1ELb1ELb1ELb0ELb0EEENS1_21CollectiveEpilogueFwdINS6_IJSA_SC_SB_EEES9_NS_10bfloat16_tESG_Li384ELb1ELb1ELb0ELb1EEENS1_36VarlenDynamicPersistentTileSchedulerILi192ELi128ELi384ELi128ELb0ELb1ELb1ELb1ELb0ELb1EEEEEEEEEvNT_6ParamsE,"ax",@progbits
	.align	128
.text._ZN7cutlass13device_kernelIN5flash11enable_sm90INS1_16FlashAttnFwdSm90INS1_25CollectiveMainloopFwdSm90ILi2EN4cute5tupleIJNS5_1CILi1EEES8_S8_EEENS6_IJNS7_ILi192EEENS7_ILi128EEENS7_ILi96EEEEEELi96ENS_12float_e4m3_tEfNS_4arch4Sm90ELb0ELb1ELb0ELb1ELb0ELb1ELb0ELb1ELb1ELb1ELb0ELb0EEENS1_21CollectiveEpilogueFwdINS6_IJSA_SC_SB_EEES9_NS_10bfloat16_tESG_Li384ELb1ELb1ELb0ELb1EEENS1_36VarlenDynamicPersistentTileSchedulerILi192ELi128ELi384ELi128ELb0ELb1ELb1ELb1ELb0ELb1EEEEEEEEEvNT_6ParamsE:
        .type           _ZN7cutlass13device_kernelIN5flash11enable_sm90INS1_16FlashAttnFwdSm90INS1_25CollectiveMainloopFwdSm90ILi2EN4cute5tupleIJNS5_1CILi1EEES8_S8_EEENS6_IJNS7_ILi192EEENS7_ILi128EEENS7_ILi96EEEEEELi96ENS_12float_e4m3_tEfNS_4arch4Sm90ELb0ELb1ELb0ELb1ELb0ELb1ELb0ELb1ELb1ELb1ELb0ELb0EEENS1_21CollectiveEpilogueFwdINS6_IJSA_SC_SB_EEES9_NS_10bfloat16_tESG_Li384ELb1ELb1ELb0ELb1EEENS1_36VarlenDynamicPersistentTileSchedulerILi192ELi128ELi384ELi128ELb0ELb1ELb1ELb1ELb0ELb1EEEEEEEEEvNT_6ParamsE,@function
        .size           _ZN7cutlass13device_kernelIN5flash11enable_sm90INS1_16FlashAttnFwdSm90INS1_25CollectiveMainloopFwdSm90ILi2EN4cute5tupleIJNS5_1CILi1EEES8_S8_EEENS6_IJNS7_ILi192EEENS7_ILi128EEENS7_ILi96EEEEEELi96ENS_12float_e4m3_tEfNS_4arch4Sm90ELb0ELb1ELb0ELb1ELb0ELb1ELb0ELb1ELb1ELb1ELb0ELb0EEENS1_21CollectiveEpilogueFwdINS6_IJSA_SC_SB_EEES9_NS_10bfloat16_tESG_Li384ELb1ELb1ELb0ELb1EEENS1_36VarlenDynamicPersistentTileSchedulerILi192ELi128ELi384ELi128ELb0ELb1ELb1ELb1ELb0ELb1EEEEEEEEEvNT_6ParamsE,(.L_x_12984 - _ZN7cutlass13device_kernelIN5flash11enable_sm90INS1_16FlashAttnFwdSm90INS1_25CollectiveMainloopFwdSm90ILi2EN4cute5tupleIJNS5_1CILi1EEES8_S8_EEENS6_IJNS7_ILi192EEENS7_ILi128EEENS7_ILi96EEEEEELi96ENS_12float_e4m3_tEfNS_4arch4Sm90ELb0ELb1ELb0ELb1ELb0ELb1ELb0ELb1ELb1ELb1ELb0ELb0EEENS1_21CollectiveEpilogueFwdINS6_IJSA_SC_SB_EEES9_NS_10bfloat16_tESG_Li384ELb1ELb1ELb0ELb1EEENS1_36VarlenDynamicPersistentTileSchedulerILi192ELi128ELi384ELi128ELb0ELb1ELb1ELb1ELb0ELb1EEEEEEEEEvNT_6ParamsE)
        .other          _ZN7cutlass13device_kernelIN5flash11enable_sm90INS1_16FlashAttnFwdSm90INS1_25CollectiveMainloopFwdSm90ILi2EN4cute5tupleIJNS5_1CILi1EEES8_S8_EEENS6_IJNS7_ILi192EEENS7_ILi128EEENS7_ILi96EEEEEELi96ENS_12float_e4m3_tEfNS_4arch4Sm90ELb0ELb1ELb0ELb1ELb0ELb1ELb0ELb1ELb1ELb1ELb0ELb0EEENS1_21CollectiveEpilogueFwdINS6_IJSA_SC_SB_EEES9_NS_10bfloat16_tESG_Li384ELb1ELb1ELb0ELb1EEENS1_36VarlenDynamicPersistentTileSchedulerILi192ELi128ELi384ELi128ELb0ELb1ELb1ELb1ELb0ELb1EEEEEEEEEvNT_6ParamsE,@"STO_CUDA_ENTRY STV_DEFAULT"
_ZN7cutlass13device_kernelIN5flash11enable_sm90INS1_16FlashAttnFwdSm90INS1_25CollectiveMainloopFwdSm90ILi2EN4cute5tupleIJNS5_1CILi1EEES8_S8_EEENS6_IJNS7_ILi192EEENS7_ILi128EEENS7_ILi96EEEEEELi96ENS_12float_e4m3_tEfNS_4arch4Sm90ELb0ELb1ELb0ELb1ELb0ELb1ELb0ELb1ELb1ELb1ELb0ELb0EEENS1_21CollectiveEpilogueFwdINS6_IJSA_SC_SB_EEES9_NS_10bfloat16_tESG_Li384ELb1ELb1ELb0ELb1EEENS1_36VarlenDynamicPersistentTileSchedulerILi192ELi128ELi384ELi128ELb0ELb1ELb1ELb1ELb0ELb1EEEEEEEEEvNT_6ParamsE:
        /* <DEDUP_REMOVED lines=24> */
.L_x_9581:
[----:B------:R-:W-:Y:S05]  /*0180*/  BSYNC B0 ;  /* 0x0000000000007941 */ /* 0x000fea0003800000 */
.L_x_9580:
        /* <DEDUP_REMOVED lines=41> */
.L_x_9582:
        /* <DEDUP_REMOVED lines=22> */
.L_x_9583:
        /* <DEDUP_REMOVED lines=18> */
.L_x_9584:
        /* <DEDUP_REMOVED lines=22> */
.L_x_9585:
        /* <DEDUP_REMOVED lines=22> */
.L_x_9586:
        /* <DEDUP_REMOVED lines=8> */
.L_x_9589:
        /* <DEDUP_REMOVED lines=17> */
[----:B------:R-:W-:Y:S01]  /*0af0*/  ULOP3.LUT UR36, UR37, 0x1, URZ, 0xfc, !UPT ;  /* 0x0000000125247892 */ /* 0x000fe2000f8efc3f */
[----:B0-----:R-:W-:-:S05]  /*0b00*/  VIADD R29, R0, 0xffffff80 ;  /* 0xffffff80001d7836 */ /* 0x001fca0000000000 */
[----:B------:R-:W-:-:S04]  /*0b10*/  SHF.R.S32.HI R0, RZ, 0x1f, R29 ;  /* 0x0000001fff007819 */ /* 0x000fc8000001141d */
[CC--:B------:R-:W-:Y:S02]  /*0b20*/  LEA.HI R2, R0.reuse, R29.reuse, RZ, 0x5 ;  /* 0x0000001d00027211 */ /* 0x0c0fe400078f28ff */
[----:B------:R-:W-:-:S03]  /*0b30*/  LEA.HI R5, R0, R29, RZ, 0x4 ;  /* 0x0000001d00057211 */ /* 0x000fc600078f20ff */
[----:B------:R-:W-:Y:S01]  /*0b40*/  IMAD.SHL.U32 R3, R2, 0x10, RZ ;  /* 0x0000001002037824 */ /* 0x000fe200078e00ff */
[----:B------:R-:W-:-:S04]  /*0b50*/  LOP3.LUT R2, R5, 0x7fffff0, RZ, 0xc0, !PT ;  /* 0x07fffff005027812 */ /* 0x000fc800078ec0ff */
[----:B------:R-:W-:Y:S01]  /*0b60*/  LOP3.LUT R7, R3, 0xfffffe00, RZ, 0xc0, !PT ;  /* 0xfffffe0003077812 */ /* 0x000fe200078ec0ff */
[C---:B------:R-:W-:Y:S01]  /*0b70*/  IMAD.IADD R4, R29.reuse, 0x1, -R2 ;  /* 0x000000011d047824 */ /* 0x040fe200078e0a02 */
[-C--:B------:R-:W-:Y:S02]  /*0b80*/  LEA.HI R3, R29, R29.reuse, RZ, 0x1 ;  /* 0x0000001d1d037211 */ /* 0x080fe400078f08ff */
[----:B------:R-:W-:Y:S01]  /*0b90*/  LEA.HI R2, R0, R29, RZ, 0x7 ;  /* 0x0000001d00027211 */ /* 0x000fe200078f38ff */
[----:B------:R-:W-:Y:S01]  /*0ba0*/  IMAD R8, R4, 0x20, R7 ;  /* 0x0000002004087824 */ /* 0x000fe200078e0207 */
[--C-:B------:R-:W-:Y:S02]  /*0bb0*/  SHF.R.S32.HI R23, RZ, 0x1, R3.reuse ;  /* 0x00000001ff177819 */ /* 0x100fe40000011403 */
[----:B------:R-:W-:Y:S02]  /*0bc0*/  SHF.R.S32.HI R6, RZ, 0x1f, R3 ;  /* 0x0000001fff067819 */ /* 0x000fe40000011403 */
[----:B------:R-:W-:-:S02]  /*0bd0*/  LOP3.LUT R7, R2, 0xffffff80, RZ, 0xc0, !PT ;  /* 0xffffff8002077812 */ /* 0x000fc400078ec0ff */
[----:B------:R-:W-:Y:S02]  /*0be0*/  LOP3.LUT R3, R3, 0xfffffffe, RZ, 0xc0, !PT ;  /* 0xfffffffe03037812 */ /* 0x000fe400078ec0ff */
[----:B------:R-:W-:Y:S01]  /*0bf0*/  SHF.R.S32.HI R18, RZ, 0x7, R2 ;  /* 0x00000007ff127819 */ /* 0x000fe20000011402 */
[C---:B------:R-:W-:Y:S01]  /*0c00*/  IMAD.IADD R21, R29.reuse, 0x1, -R7 ;  /* 0x000000011d157824 */ /* 0x040fe200078e0a07 */
[----:B------:R-:W-:Y:S01]  /*0c10*/  LEA.HI R6, R6, R23, RZ, 0x2 ;  /* 0x0000001706067211 */ /* 0x000fe200078f10ff */
[----:B------:R-:W-:Y:S01]  /*0c20*/  IMAD.IADD R28, R29, 0x1, -R3 ;  /* 0x000000011d1c7824 */ /* 0x000fe200078e0a03 */
[----:B------:R-:W-:Y:S02]  /*0c30*/  SHF.R.S32.HI R2, RZ, 0x4, R5 ;  /* 0x00000004ff027819 */ /* 0x000fe40000011405 */
[----:B------:R-:W-:Y:S01]  /*0c40*/  SHF.R.S32.HI R3, RZ, 0x1f, R21 ;  /* 0x0000001fff037819 */ /* 0x000fe20000011415 */
[----:B------:R-:W-:Y:S01]  /*0c50*/  IMAD.SHL.U32 R26, R28, 0x8, RZ ;  /* 0x000000081c1a7824 */ /* 0x000fe200078e00ff */
[----:B------:R-:W-:Y:S01]  /*0c60*/  LEA.HI R4, R0, R29, RZ, 0x3 ;  /* 0x0000001d00047211 */ /* 0x000fe200078f18ff */
[----:B------:R-:W-:Y:S01]  /*0c70*/  IMAD.SHL.U32 R152, R28, 0x10, RZ ;  /* 0x000000101c987824 */ /* 0x000fe200078e00ff */
[----:B------:R-:W-:Y:S01]  /*0c80*/  LEA.HI R7, R3, R21, RZ, 0x2 ;  /* 0x0000001503077211 */ /* 0x000fe200078f10ff */
[----:B------:R-:W-:Y:S01]  /*0c90*/  VIADD R24, R26, 0x20 ;  /* 0x000000201a187836 */ /* 0x000fe20000000000 */
[----:B------:R-:W-:Y:S01]  /*0ca0*/  LOP3.LUT R6, R6, 0x7fffffc, RZ, 0xc0, !PT ;  /* 0x07fffffc06067812 */ /* 0x000fe200078ec0ff */
[----:B------:R-:W-:Y:S01]  /*0cb0*/  STL [R1+0x10], R26 ;  /* 0x0000101a01007387 */ /* 0x000fe20000100800 */
[----:B------:R-:W-:Y:S01]  /*0cc0*/  LEA.HI R5, R5, R2, RZ, 0x1 ;  /* 0x0000000205057211 */ /* 0x000fe200078f08ff */
[----:B------:R-:W-:Y:S01]  /*0cd0*/  IMAD.IADD R14, R26, 0x1, R24 ;  /* 0x000000011a0e7824 */ /* 0x000fe200078e0218 */
[--C-:B------:R-:W-:Y:S01]  /*0ce0*/  SHF.R.S32.HI R12, RZ, 0x2, R7.reuse ;  /* 0x00000002ff0c7819 */ /* 0x100fe20000011407 */
[----:B------:R-:W-:Y:S01]  /*0cf0*/  IMAD.IADD R6, R23, 0x1, -R6 ;  /* 0x0000000117067824 */ /* 0x000fe200078e0a06 */
[----:B------:R-:W-:Y:S01]  /*0d00*/  SHF.R.S32.HI R13, RZ, 0x1f, R7 ;  /* 0x0000001fff0d7819 */ /* 0x000fe20000011407 */
[----:B------:R-:W-:Y:S01]  /*0d10*/  STL [R1+0x38], R24 ;  /* 0x0000381801007387 */ /* 0x000fe20000100800 */
[----:B------:R-:W-:Y:S01]  /*0d20*/  SHF.R.S32.HI R4, RZ, 0x3, R4 ;  /* 0x00000003ff047819 */ /* 0x000fe20000011404 */
[----:B------:R-:W-:Y:S01]  /*0d30*/  IMAD R17, R2, 0x8, R6 ;  /* 0x0000000802117824 */ /* 0x000fe200078e0206 */
[----:B------:R-:W-:-:S02]  /*0d40*/  LOP3.LUT R5, R5, 0x1ffffffe, RZ, 0xc0, !PT ;  /* 0x1ffffffe05057812 */ /* 0x000fc400078ec0ff */
[----:B------:R-:W-:Y:S01]  /*0d50*/  LEA.HI R13, R13, R12, RZ, 0x3 ;  /* 0x0000000c0d0d7211 */ /* 0x000fe200078f18ff */
[----:B------:R-:W-:Y:S01]  /*0d60*/  IMAD.SHL.U32 R4, R4, 0x80, RZ ;  /* 0x0000008004047824 */ /* 0x000fe200078e00ff */
[----:B------:R-:W-:Y:S01]  /*0d70*/  SHF.R.S32.HI R15, RZ, 0x1f, R14 ;  /* 0x0000001fff0f7819 */ /* 0x000fe2000001140e */
[----:B------:R-:W-:Y:S01]  /*0d80*/  IMAD.IADD R5, R2, 0x1, -R5 ;  /* 0x0000000102057824 */ /* 0x000fe200078e0a05 */
[----:B------:R-:W-:Y:S01]  /*0d90*/  LOP3.LUT R13, R13, 0xfffffff8, RZ, 0xc0, !PT ;  /* 0xfffffff80d0d7812 */ /* 0x000fe200078ec0ff */
[----:B------:R-:W-:Y:S01]  /*0da0*/  IMAD.HI R2, R18, 0x55555556, RZ ;  /* 0x5555555612027827 */ /* 0x000fe200078e02ff */
[-C--:B------:R-:W-:Y:S02]  /*0db0*/  LEA.HI R6, R15, R14.reuse, RZ, 0x4 ;  /* 0x0000000e0f067211 */ /* 0x080fe400078f20ff */
[----:B------:R-:W-:Y:S01]  /*0dc0*/  LEA.HI R3, R3, R21, RZ, 0x5 ;  /* 0x0000001503037211 */ /* 0x000fe200078f28ff */
[----:B------:R-:W-:Y:S01]  /*0dd0*/  IMAD.IADD R12, R12, 0x1, -R13 ;  /* 0x000000010c0c7824 */ /* 0x000fe200078e0a0d */
[----:B------:R-:W-:Y:S01]  /*0de0*/  LEA.HI R14, R15, R14, RZ, 0x5 ;  /* 0x0000000e0f0e7211 */ /* 0x000fe200078f28ff */
[----:B------:R-:W-:Y:S01]  /*0df0*/  IMAD.SHL.U32 R20, R17, 0x20, RZ ;  /* 0x0000002011147824 */ /* 0x000fe200078e00ff */
[----:B------:R-:W-:Y:S01]  /*0e00*/  LOP3.LUT R25, R4, 0x80, RZ, 0xc0, !PT ;  /* 0x0000008004197812 */ /* 0x000fe200078ec0ff */
[----:B------:R-:W-:Y:S01]  /*0e10*/  IMAD R5, R5, 0x8, R8 ;  /* 0x0000000805057824 */ /* 0x000fe200078e0208 */
[----:B------:R-:W-:Y:S01]  /*0e20*/  LEA.HI R2, R2, R2, RZ, 0x1 ;  /* 0x0000000202027211 */ /* 0x000fe200078f08ff */
[----:B------:R-:W-:Y:S01]  /*0e30*/  IMAD.MOV.U32 R17, RZ, RZ, RZ ;  /* 0x000000ffff117224 */ /* 0x000fe200078e00ff */
[----:B------:R-:W-:Y:S01]  /*0e40*/  SHF.R.S32.HI R3, RZ, 0x5, R3 ;  /* 0x00000005ff037819 */ /* 0x000fe20000011403 */
[----:B------:R-:W-:Y:S01]  /*0e50*/  STL [R1+0x30], R25 ;  /* 0x0000301901007387 */ /* 0x000fe20000100800 */
[----:B------:R-:W-:Y:S01]  /*0e60*/  SHF.R.S32.HI R14, RZ, 0x5, R14 ;  /* 0x00000005ff0e7819 */ /* 0x000fe2000001140e */
[----:B------:R-:W-:Y:S01]  /*0e70*/  IMAD R2, R2, -0x3, R18 ;  /* 0xfffffffd02027824 */ /* 0x000fe200078e0212 */
[----:B------:R-:W-:Y:S01]  /*0e80*/  SHF.R.U32.HI R22, RZ, 0x3, R25 ;  /* 0x00000003ff167819 */ /* 0x000fe20000011619 */
[----:B------:R-:W-:Y:S01]  /*0e90*/  IMAD R3, R3, 0x10, R12 ;  /* 0x0000001003037824 */ /* 0x000fe200078e020c */
[----:B------:R-:W-:Y:S01]  /*0ea0*/  LOP3.LUT R4, R25, 0x10, R6, 0xf8, !PT ;  /* 0x0000001019047812 */ /* 0x000fe200078ef806 */
[----:B------:R-:W-:Y:S01]  /*0eb0*/  IMAD R13, R14, 0x1800, R20 ;  /* 0x000018000e0d7824 */ /* 0x000fe200078e0214 */
[----:B------:R-:W-:Y:S01]  /*0ec0*/  LEA.HI R0, R0, R29, RZ, 0x2 ;  /* 0x0000001d00007211 */ /* 0x000fe200078f10ff */
[----:B------:R-:W-:Y:S01]  /*0ed0*/  IMAD R3, R2, 0x40, R3 ;  /* 0x0000004002037824 */ /* 0x000fe200078e0203 */
[----:B------:R-:W-:Y:S01]  /*0ee0*/  LOP3.LUT R4, R4, R22, RZ, 0x3c, !PT ;  /* 0x0000001604047212 */ /* 0x000fe200078e3cff */
[----:B------:R-:W-:Y:S01]  /*0ef0*/  STL [R1+0x3c], R20 ;  /* 0x00003c1401007387 */ /* 0x000fe20000100800 */
[----:B------:R-:W-:-:S02]  /*0f00*/  LOP3.LUT R2, R0, 0xfffffffc, RZ, 0xc0, !PT ;  /* 0xfffffffc00027812 */ /* 0x000fc400078ec0ff */
[----:B------:R-:W-:Y:S02]  /*0f10*/  CS2R R18, SRZ ;  /* 0x0000000000127805 */ /* 0x000fe4000001ff00 */
[----:B------:R-:W-:Y:S01]  /*0f20*/  IADD3 R4, R16, R13, R4 ;  /* 0x0000000d10047210 */ /* 0x000fe20007ffe004 */
[----:B------:R-:W-:Y:S01]  /*0f30*/  STL [R1+0x74], R22 ;  /* 0x0000741601007387 */ /* 0x000fe20000100800 */
[----:B------:R-:W-:Y:S01]  /*0f40*/  SHF.R.S32.HI R0, RZ, 0x2, R0 ;  /* 0x00000002ff007819 */ /* 0x000fe20000011400 */
[----:B------:R-:W-:Y:S01]  /*0f50*/  IMAD.IADD R8, R29, 0x1, -R2 ;  /* 0x000000011d087824 */ /* 0x000fe200078e0a02 */
[----:B------:R-:W-:Y:S01]  /*0f60*/  SHF.R.S32.HI R2, RZ, 0x1f, R23 ;  /* 0x0000001fff027819 */ /* 0x000fe20000011417 */
[----:B------:R0:W-:Y:S01]  /*0f70*/  STL [R1+0x7c], R5 ;  /* 0x00007c0501007387 */ /* 0x0001e20000100800 */
[----:B------:R-:W-:Y:S02]  /*0f80*/  LOP3.LUT R7, R7, 0x7ffffffc, RZ, 0xc0, !PT ;  /* 0x7ffffffc07077812 */ /* 0x000fe400078ec0ff */
[----:B------:R-:W-:Y:S01]  /*0f90*/  LEA.HI R0, R8, R8, RZ, 0x1 ;  /* 0x0000000808007211 */ /* 0x000fe200078f08ff */
[----:B------:R1:W-:Y:S02]  /*0fa0*/  STL [R1+0x70], R4 ;  /* 0x0000700401007387 */ /* 0x0003e40000100800 */
[----:B------:R-:W-:Y:S01]  /*0fb0*/  IMAD.IADD R7, R21, 0x1, -R7 ;  /* 0x0000000115077824 */ /* 0x000fe200078e0a07 */
[----:B------:R-:W-:Y:S01]  /*0fc0*/  LOP3.LUT R2, R0, 0x1ffffffe, RZ, 0xc0, !PT ;  /* 0x1ffffffe00027812 */ /* 0x000fe200078ec0ff */
[----:B------:R2:W-:Y:S01]  /*0fd0*/  STL [R1+0x24], R9 ;  /* 0x0000240901007387 */ /* 0x0005e20000100800 */
[----:B------:R-:W-:Y:S01]  /*0fe0*/  LOP3.LUT R0, R25, 0x10, R152, 0xf8, !PT ;  /* 0x0000001019007812 */ /* 0x000fe200078ef898 */
[----:B0-----:R-:W-:-:S02]  /*0ff0*/  VIADD R5, R26, 0x10 ;  /* 0x000000101a057836 */ /* 0x001fc40000000000 */
[----:B------:R-:W-:Y:S01]  /*1000*/  STL [R1+0x28], R10 ;  /* 0x0000280a01007387 */ /* 0x000fe20000100800 */
[----:B------:R-:W-:Y:S01]  /*1010*/  LOP3.LUT R0, R0, R22, RZ, 0x3c, !PT ;  /* 0x0000001600007212 */ /* 0x000fe200078e3cff */
[C---:B-1----:R-:W-:Y:S02]  /*1020*/  IMAD.SHL.U32 R4, R8.reuse, 0x8, RZ ;  /* 0x0000000808047824 */ /* 0x042fe400078e00ff */
[----:B------:R-:W-:Y:S01]  /*1030*/  STL [R1+0x78], R3 ;  /* 0x0000780301007387 */ /* 0x000fe20000100800 */
[----:B------:R-:W-:Y:S01]  /*1040*/  IMAD.IADD R2, R8, 0x1, -R2 ;  /* 0x0000000108027824 */ /* 0x000fe200078e0a02 */
[----:B--2---:R-:W-:Y:S02]  /*1050*/  SHF.R.S32.HI R9, RZ, 0x1f, R5 ;  /* 0x0000001fff097819 */ /* 0x004fe40000011405 */
[----:B------:R-:W-:Y:S04]  /*1060*/  STL [R1+0x2c], R11 ;  /* 0x00002c0b01007387 */ /* 0x000fe80000100800 */
[----:B------:R-:W-:Y:S04]  /*1070*/  STL [R1+0x58], RZ ;  /* 0x000058ff01007387 */ /* 0x000fe80000100800 */
[----:B------:R-:W-:Y:S04]  /*1080*/  STL [R1+0x8], RZ ;  /* 0x000008ff01007387 */ /* 0x000fe80000100800 */
[----:B------:R0:W-:Y:S04]  /*1090*/  STL [R1+0x34], R5 ;  /* 0x0000340501007387 */ /* 0x0001e80000100800 */
[----:B------:R1:W-:Y:S04]  /*10a0*/  STL [R1+0x4c], R4 ;  /* 0x00004c0401007387 */ /* 0x0003e80000100800 */
[----:B------:R2:W-:Y:S01]  /*10b0*/  STL [R1+0x6c], R9 ;  /* 0x00006c0901007387 */ /* 0x0005e20000100800 */
[----:B0-----:R-:W-:-:S02]  /*10c0*/  VIADD R5, R4, 0x20 ;  /* 0x0000002004057836 */ /* 0x001fc40000000000 */
[----:B-1----:R-:W-:Y:S01]  /*10d0*/  VIADD R4, R4, 0x40 ;  /* 0x0000004004047836 */ /* 0x002fe20000000000 */
[----:B--2---:R-:W-:-:S05]  /*10e0*/  SHF.R.S32.HI R9, RZ, 0x1f, R24 ;  /* 0x0000001fff097819 */ /* 0x004fca0000011418 */
[----:B------:R-:W-:Y:S04]  /*10f0*/  STL [R1+0x68], R9 ;  /* 0x0000680901007387 */ /* 0x000fe80000100800 */
[----:B------:R0:W-:Y:S04]  /*1100*/  STL [R1+0x5c], R5 ;  /* 0x00005c0501007387 */ /* 0x0001e80000100800 */
[----:B------:R1:W-:Y:S01]  /*1110*/  STL [R1+0x60], R4 ;  /* 0x0000600401007387 */ /* 0x0003e20000100800 */
[----:B0-----:R-:W-:Y:S02]  /*1120*/  SHF.R.S32.HI R5, RZ, 0x1f, R5 ;  /* 0x0000001fff057819 */ /* 0x001fe40000011405 */
[----:B-1----:R-:W-:-:S03]  /*1130*/  SHF.R.S32.HI R4, RZ, 0x1f, R4 ;  /* 0x0000001fff047819 */ /* 0x002fc60000011404 */
[----:B------:R0:W-:Y:S04]  /*1140*/  STL [R1+0x84], R5 ;  /* 0x0000840501007387 */ /* 0x0001e80000100800 */
[----:B------:R1:W-:Y:S04]  /*1150*/  STL [R1+0x80], R4 ;  /* 0x0000800401007387 */ /* 0x0003e80000100800 */
[----:B------:R2:W-:Y:S01]  /*1160*/  STL [R1+0x4], R7 ;  /* 0x0000040701007387 */ /* 0x0005e20000100800 */
[----:B0-----:R-:W-:Y:S02]  /*1170*/  IMAD.IADD R5, R20, 0x1, R0 ;  /* 0x0000000114057824 */ /* 0x001fe400078e0200 */
[----:B------:R-:W-:Y:S01]  /*1180*/  IMAD R0, R2, 0x8, R3 ;  /* 0x0000000802007824 */ /* 0x000fe200078e0203 */
[----:B-1----:R-:W-:-:S02]  /*1190*/  SHF.R.S32.HI R4, RZ, 0x4, R6 ;  /* 0x00000004ff047819 */ /* 0x002fc40000011406 */
[----:B------:R2:W-:Y:S04]  /*11a0*/  STL [R1+0x48], R5 ;  /* 0x0000480501007387 */ /* 0x0005e80000100800 */
[----:B------:R2:W-:Y:S04]  /*11b0*/  STL [R1+0x40], R0 ;  /* 0x0000400001007387 */ /* 0x0005e80000100800 */
[----:B------:R2:W-:Y:S02]  /*11c0*/  STL [R1+0x64], R4 ;  /* 0x0000640401007387 */ /* 0x0005e40000100800 */
.L_x_9782:
[----:B0-----:R-:W3:Y:S01]  /*11d0*/  LDL R35, [R1+0x2c] ;  /* 0x00002c0001237983 */ /* 0x001ee20000100800 */
[----:B------:R-:W-:Y:S01]  /*11e0*/  ULDC.64 UR4, c[0x0][0xa28] ;  /* 0x00028a0000047ab9 */ /* 0x000fe20000000a00 */
[----:B--2-4-:R-:W3:Y:S01]  /*11f0*/  LDC.64 R4, c[0x0][0xa08] ;  /* 0x00028200ff047b82 */ /* 0x014ee20000000a00 */
[----:B------:R-:W-:Y:S01]  /*1200*/  ISETP.NE.U32.AND P0, PT, RZ, UR4, PT ;  /* 0x00000004ff007c0c */ /* 0x000fe2000bf05070 */
[----:B------:R-:W2:Y:S01]  /*1210*/  LDL R34, [R1+0x28] ;  /* 0x0000280001227983 */ /* 0x000ea20000100800 */
[----:B------:R-:W-:Y:S01]  /*1220*/  IMAD.MOV.U32 R0, RZ, RZ, RZ ;  /* 0x000000ffff007224 */ /* 0x000fe200078e00ff */
[----:B------:R-:W-:Y:S01]  /*1230*/  ULDC.64 UR6, c[0x0][0xa20] ;  /* 0x0002880000067ab9 */ /* 0x000fe20000000a00 */
[----:B------:R-:W-:Y:S01]  /*1240*/  ISETP.NE.AND.EX P0, PT, RZ, UR5, PT, P0 ;  /* 0x00000005ff007c0c */ /* 0x000fe2000bf05300 */
[----:B------:R-:W-:Y:S01]  /*1250*/  ULDC.64 UR4, c[0x0][0xa18] ;  /* 0x0002860000047ab9 */ /* 0x000fe20000000a00 */
[----:B------:R-:W-:Y:S01]  /*1260*/  IMAD.MOV.U32 R28, RZ, RZ, RZ ;  /* 0x000000ffff1c7224 */ /* 0x000fe200078e00ff */
[----:B------:R-:W-:-:S04]  /*1270*/  ISETP.NE.U32.AND P1, PT, RZ, UR4, PT ;  /* 0x00000004ff007c0c */ /* 0x000fc8000bf25070 */
[----:B------:R-:W-:Y:S01]  /*1280*/  ISETP.NE.AND.EX P1, PT, RZ, UR5, PT, P1 ;  /* 0x00000005ff007c0c */ /* 0x000fe2000bf25310 */
[----:B------:R-:W-:Y:S02]  /*1290*/  ULDC.64 UR4, c[0x0][0xa08] ;  /* 0x0002820000047ab9 */ /* 0x000fe40000000a00 */
[----:B------:R-:W-:-:S03]  /*12a0*/  ISETP.NE.U32.AND P3, PT, RZ, UR4, PT ;  /* 0x00000004ff007c0c */ /* 0x000fc6000bf65070 */
[----:B-1----:R-:W0:Y:S01]  /*12b0*/  @P0 LDC.64 R2, c[0x0][0xa28] ;  /* 0x00028a00ff020b82 */ /* 0x002e220000000a00 */
[----:B------:R-:W-:-:S07]  /*12c0*/  ISETP.NE.AND.EX P3, PT, RZ, UR5, PT, P3 ;  /* 0x00000005ff007c0c */ /* 0x000fce000bf65330 */
[----:B------:R-:W1:Y:S01]  /*12d0*/  @P1 LDC.64 R6, c[0x0][0xa18] ;  /* 0x00028600ff061b82 */ /* 0x000e620000000a00 */
[----:B------:R-:W-:Y:S02]  /*12e0*/  ULDC UR4, c[0x0][0x288] ;  /* 0x0000a20000047ab9 */ /* 0x000fe40000000800 */
[----:B------:R-:W-:Y:S01]  /*12f0*/  IMAD.U32 R155, RZ, RZ, UR4 ;  /* 0x00000004ff9b7e24 */ /* 0x000fe2000f8e00ff */
[----:B------:R-:W-:Y:S01]  /*1300*/  ULDC.64 UR4, c[0x0][0x418] ;  /* 0x0001060000047ab9 */ /* 0x000fe20000000a00 */
[----:B---3--:R-:W-:-:S04]  /*1310*/  IMAD.WIDE R8, R35, 0x4, R4 ;  /* 0x0000000423087825 */ /* 0x008fc800078e0204 */
[C---:B0-----:R-:W-:Y:S01]  /*1320*/  @P0 IMAD.WIDE R2, R35.reuse, 0x4, R2 ;  /* 0x0000000423020825 */ /* 0x041fe200078e0202 */
[----:B-----5:R0:W5:Y:S03]  /*1330*/  @P3 LDG.E R28, desc[UR42][R8.64] ;  /* 0x0000002a081c3981 */ /* 0x020166000c1e1900 */
[----:B-1----:R-:W-:Y:S01]  /*1340*/  @P1 IMAD.WIDE R4, R35, 0x4, R6 ;  /* 0x0000000423041825 */ /* 0x002fe200078e0206 */
[----:B------:R0:W5:Y:S04]  /*1350*/  @P0 LDG.E R0, desc[UR42][R2.64] ;  /* 0x0000002a02000981 */ /* 0x000168000c1e1900 */
[----:B------:R0:W5:Y:S01]  /*1360*/  @P1 LDG.E R155, desc[UR42][R4.64] ;  /* 0x0000002a049b1981 */ /* 0x000162000c1e1900 */
[----:B------:R-:W-:Y:S01]  /*1370*/  UISETP.NE.U32.AND UP0, UPT, UR4, URZ, UPT ;  /* 0x0000003f0400728c */ /* 0x000fe2000bf05070 */
[----:B------:R-:W-:-:S02]  /*1380*/  ISETP.NE.U32.AND P2, PT, RZ, UR6, PT ;  /* 0x00000006ff007c0c */ /* 0x000fc4000bf45070 */
[----:B--2---:R0:W-:Y:S01]  /*1390*/  STL [R1+0x50], R34 ;  /* 0x0000502201007387 */ /* 0x0041e20000100800 */
[----:B------:R-:W-:Y:S01]  /*13a0*/  UISETP.NE.AND.EX UP0, UPT, UR5, URZ, UPT, UP0 ;  /* 0x0000003f0500728c */ /* 0x000fe2000bf05300 */
[----:B------:R-:W-:Y:S01]  /*13b0*/  ISETP.NE.AND.EX P2, PT, RZ, UR7, PT, P2 ;  /* 0x00000007ff007c0c */ /* 0x000fe2000bf45320 */
[----:B------:R-:W-:Y:S01]  /*13c0*/  ULDC UR4, c[0x0][0x424] ;  /* 0x0001090000047ab9 */ /* 0x000fe20000000800 */
[----:B------:R0:W-:Y:S01]  /*13d0*/  STL [R1+0x54], R35 ;  /* 0x0000542301007387 */ /* 0x0001e20000100800 */
[----:B------:R-:W-:Y:S01]  /*13e0*/  USEL UR4, UR4, 0x1, UP0 ;  /* 0x0000000104047887 */ /* 0x000fe20008000000 */
[----:B------:R-:W-:-:S03]  /*13f0*/  ULDC UR5, c[0x0][0x2f0] ;  /* 0x0000bc0000057ab9 */ /* 0x000fc60000000800 */
[----:B------:R-:W-:-:S03]  /*1400*/  UIMAD UR4, UR4, UR5, URZ ;  /* 0x00000005040472a4 */ /* 0x000fc6000f8e023f */
[----:B------:R-:W-:Y:S01]  /*1410*/  ULDC UR5, c[0x0][0x348] ;  /* 0x0000d20000057ab9 */ /* 0x000fe20000000800 */
[----:B------:R-:W-:Y:S08]  /*1420*/  @P1 BRA `(.L_x_9591) ;  /* 0x0000000000241947 */ /* 0x000ff00003800000 */
[----:B------:R-:W-:Y:S02]  /*1430*/  ULDC.64 UR6, c[0x0][0xa00] ;  /* 0x0002800000067ab9 */ /* 0x000fe40000000a00 */
[----:B------:R-:W-:-:S04]  /*1440*/  ISETP.NE.U32.AND P0, PT, RZ, UR6, PT ;  /* 0x00000006ff007c0c */ /* 0x000fc8000bf05070 */
[----:B------:R-:W-:-:S13]  /*1450*/  ISETP.NE.AND.EX P0, PT, RZ, UR7, PT, P0 ;  /* 0x00000007ff007c0c */ /* 0x000fda000bf05300 */
[----:B------:R-:W-:Y:S05]  /*1460*/  @!P0 BRA `(.L_x_9591) ;  /* 0x0000000000148947 */ /* 0x000fea0003800000 */
[----:B0-----:R-:W0:Y:S02]  /*1470*/  LDC.64 R2, c[0x0][0xa00] ;  /* 0x00028000ff027b82 */ /* 0x001e240000000a00 */
[----:B0-----:R-:W-:-:S05]  /*1480*/  IMAD.WIDE R2, R35, 0x4, R2 ;  /* 0x0000000423027825 */ /* 0x001fca00078e0202 */
[----:B-----5:R-:W2:Y:S04]  /*1490*/  LDG.E R155, desc[UR42][R2.64] ;  /* 0x0000002a029b7981 */ /* 0x020ea8000c1e1900 */
[----:B------:R-:W2:Y:S02]  /*14a0*/  LDG.E R4, desc[UR42][R2.64+0x4] ;  /* 0x0000042a02047981 */ /* 0x000ea4000c1e1900 */
[----:B--2---:R-:W-:-:S07]  /*14b0*/  IMAD.IADD R155, R4, 0x1, -R155 ;  /* 0x00000001049b7824 */ /* 0x004fce00078e0a9b */
.L_x_9591:
[----:B------:R-:W-:Y:S02]  /*14c0*/  IMAD.U32 R27, RZ, RZ, UR5 ;  /* 0x00000005ff1b7e24 */ /* 0x000fe4000f8e00ff */
[----:B------:R-:W-:Y:S01]  /*14d0*/  IMAD.U32 R29, RZ, RZ, UR4 ;  /* 0x00000004ff1d7e24 */ /* 0x000fe2000f8e00ff */
[----:B------:R-:W-:Y:S06]  /*14e0*/  @!P2 BRA `(.L_x_9592) ;  /* 0x000000000010a947 */ /* 0x000fec0003800000 */
[----:B0-----:R-:W0:Y:S02]  /*14f0*/  LDC.64 R2, c[0x0][0xa20] ;  /* 0x00028800ff027b82 */ /* 0x001e240000000a00 */
[----:B0-----:R-:W-:-:S05]  /*1500*/  IMAD.WIDE R2, R35, 0x4, R2 ;  /* 0x0000000423027825 */ /* 0x001fca00078e0202 */
[----:B------:R1:W5:Y:S01]  /*1510*/  LDG.E R29, desc[UR42][R2.64] ;  /* 0x0000002a021d7981 */ /* 0x000362000c1e1900 */
[----:B------:R-:W-:Y:S05]  /*1520*/  BRA `(.L_x_9593) ;  /* 0x0000000000107947 */ /* 0x000fea0003800000 */
.L_x_9592:
[----:B------:R-:W-:Y:S05]  /*1530*/  @!P3 BRA `(.L_x_9593) ;  /* 0x00000000000cb947 */ /* 0x000fea0003800000 */
[----:B0-----:R-:W2:Y:S04]  /*1540*/  LDG.E R2, desc[UR42][R8.64] ;  /* 0x0000002a08027981 */ /* 0x001ea8000c1e1900 */
[----:B------:R-:W2:Y:S02]  /*1550*/  LDG.E R29, desc[UR42][R8.64+0x4] ;  /* 0x0000042a081d7981 */ /* 0x000ea4000c1e1900 */
[----:B--2---:R-:W-:-:S07]  /*1560*/  IMAD.IADD R29, R29, 0x1, -R2 ;  /* 0x000000011d1d7824 */ /* 0x004fce00078e0a02 */
.L_x_9593:
[----:B------:R-:W-:Y:S01]  /*1570*/  ULDC.64 UR4, c[0x0][0xa10] ;  /* 0x0002840000047ab9 */ /* 0x000fe20000000a00 */
[----:B------:R-:W2:Y:S01]  /*1580*/  LDL R10, [R1+0x24] ;  /* 0x00002400010a7983 */ /* 0x000ea20000100800 */
[----:B------:R-:W-:Y:S01]  /*1590*/  ISETP.NE.U32.AND P0, PT, RZ, UR4, PT ;  /* 0x00000004ff007c0c */ /* 0x000fe2000bf05070 */
[----:B01----:R-:W0:Y:S03]  /*15a0*/  LDC R2, c[0x0][0x448] ;  /* 0x00011200ff027b82 */ /* 0x003e260000000800 */
[----:B------:R-:W-:Y:S01]  /*15b0*/  ISETP.NE.AND.EX P0, PT, RZ, UR5, PT, P0 ;  /* 0x00000005ff007c0c */ /* 0x000fe2000bf05300 */
[----:B------:R-:W-:Y:S02]  /*15c0*/  ULDC.64 UR4, c[0x0][0xa30] ;  /* 0x00028c0000047ab9 */ /* 0x000fe40000000a00 */
[----:B------:R-:W-:-:S04]  /*15d0*/  ISETP.NE.U32.AND P1, PT, RZ, UR4, PT ;  /* 0x00000004ff007c0c */ /* 0x000fc8000bf25070 */
[----:B------:R-:W-:-:S06]  /*15e0*/  ISETP.NE.AND.EX P1, PT, RZ, UR5, PT, P1 ;  /* 0x00000005ff007c0c */ /* 0x000fcc000bf25310 */
[----:B------:R-:W1:Y:S08]  /*15f0*/  @P0 LDC.64 R4, c[0x0][0xa10] ;  /* 0x00028400ff040b82 */ /* 0x000e700000000a00 */
[----:B------:R-:W3:Y:S01]  /*1600*/  @P1 LDC.64 R6, c[0x0][0xa30] ;  /* 0x00028c00ff061b82 */ /* 0x000ee20000000a00 */
[----:B-1----:R-:W-:-:S05]  /*1610*/  @P0 IMAD.WIDE R4, R35, 0x4, R4 ;  /* 0x0000000423040825 */ /* 0x002fca00078e0204 */
[----:B------:R-:W4:Y:S04]  /*1620*/  @P0 LDG.E R8, desc[UR42][R4.64] ;  /* 0x0000002a04080981 */ /* 0x000f28000c1e1900 */
[----:B------:R-:W4:Y:S01]  /*1630*/  @P0 LDG.E R9, desc[UR42][R4.64+0x4] ;  /* 0x0000042a04090981 */ /* 0x000f22000c1e1900 */
[----:B-----5:R-:W-:Y:S02]  /*1640*/  IMAD.MOV.U32 R24, RZ, RZ, R29 ;  /* 0x000000ffff187224 */ /* 0x020fe400078e001d */
[----:B---3--:R-:W-:-:S05]  /*1650*/  @P1 IMAD.WIDE R6, R35, 0x4, R6 ;  /* 0x0000000423061825 */ /* 0x008fca00078e0206 */
[----:B------:R1:W5:Y:S01]  /*1660*/  @P1 LDG.E R24, desc[UR42][R6.64] ;  /* 0x0000002a06181981 */ /* 0x000362000c1e1900 */
[----:B0-----:R-:W-:Y:S02]  /*1670*/  ISETP.NE.AND P1, PT, R2, 0x1, PT ;  /* 0x000000010200780c */ /* 0x001fe40003f25270 */
[----:B------:R-:W0:Y:S11]  /*1680*/  LDC.64 R2, c[0x0][0x9e0] ;  /* 0x00027800ff027b82 */ /* 0x000e360000000a00 */
[----:B------:R-:W3:Y:S08]  /*1690*/  @P1 LDC R11, c[0x0][0x44c] ;  /* 0x00011300ff0b1b82 */ /* 0x000ef00000000800 */
[----:B------:R-:W1:Y:S01]  /*16a0*/  @P1 LDC R13, c[0x0][0x450] ;  /* 0x00011400ff0d1b82 */ /* 0x000e620000000800 */
[----:B0-----:R-:W-:Y:S01]  /*16b0*/  ISETP.GE.AND P2, PT, R3, 0x1, PT ;  /* 0x000000010300780c */ /* 0x001fe20003f46270 */
[----:B--2---:R-:W-:-:S05]  /*16c0*/  IMAD R12, R10, 0xc0, RZ ;  /* 0x000000c00a0c7824 */ /* 0x004fca00078e02ff */
[----:B------:R0:W-:Y:S01]  /*16d0*/  STL [R1+0xc], R12 ;  /* 0x00000c0c01007387 */ /* 0x0001e20000100800 */
[----:B----4-:R-:W-:Y:S02]  /*16e0*/  @P0 IMAD.IADD R27, R9, 0x1, -R8 ;  /* 0x00000001091b0824 */ /* 0x010fe400078e0a08 */
[----:B------:R-:W-:Y:S02]  /*16f0*/  IMAD.IADD R8, R29, 0x1, -R0 ;  /* 0x000000011d087824 */ /* 0x000fe400078e0a00 */
[----:B------:R-:W-:Y:S02]  /*1700*/  VIADD R0, R12, 0xbf ;  /* 0x000000bf0c007836 */ /* 0x000fe40000000000 */
[----:B------:R-:W-:Y:S02]  /*1710*/  IMAD.IADD R10, R8, 0x1, R27 ;  /* 0x00000001080a7824 */ /* 0x000fe400078e021b */
[----:B---3--:R-:W-:-:S03]  /*1720*/  @P1 IMAD.HI.U32 R4, R0, R11, RZ ;  /* 0x0000000b00041227 */ /* 0x008fc600078e00ff */
[----:B------:R0:W-:Y:S01]  /*1730*/  STL [R1], R10 ;  /* 0x0000000a01007387 */ /* 0x0001e20000100800 */
[----:B-1----:R-:W-:Y:S01]  /*1740*/  IMAD.MOV.U32 R7, RZ, RZ, R0 ;  /* 0x000000ffff077224 */ /* 0x002fe200078e0000 */
[----:B------:R-:W-:Y:S01]  /*1750*/  @P1 SHF.R.U32.HI R7, RZ, R13, R4 ;  /* 0x0000000dff071219 */ /* 0x000fe20000011604 */
[C---:B------:R-:W-:Y:S01]  /*1760*/  VIADD R0, R10.reuse, 0x7f ;  /* 0x0000007f0a007836 */ /* 0x040fe20000000000 */
[----:B------:R-:W-:-:S04]  /*1770*/  IADD3 R26, R10, 0x1, -R155 ;  /* 0x000000010a1a7810 */ /* 0x000fc80007ffe89b */
[----:B------:R-:W-:Y:S01]  /*1780*/  SHF.R.S32.HI R5, RZ, 0x1f, R0 ;  /* 0x0000001fff057819 */ /* 0x000fe20000011400 */
[----:B------:R-:W-:-:S03]  /*1790*/  IMAD.IADD R9, R26, 0x1, R7 ;  /* 0x000000011a097824 */ /* 0x000fc600078e0207 */
        /* <DEDUP_REMOVED lines=15> */
.L_x_9596:
[----:B------:R-:W-:-:S13]  /*1890*/  ISETP.NE.AND P0, PT, R3, 0x1, PT ;  /* 0x000000010300780c */ /* 0x000fda0003f05270 */
[----:B------:R-:W0:Y:S02]  /*18a0*/  @P0 LDC.64 R4, c[0x0][0x9e8] ;  /* 0x00027a00ff040b82 */ /* 0x000e240000000a00 */
[----:B0-----:R-:W-:-:S05]  /*18b0*/  @P0 IMAD.HI.U32 R4, R0, R4, RZ ;  /* 0x0000000400040227 */ /* 0x001fca00078e00ff */
[----:B------:R-:W-:-:S07]  /*18c0*/  @P0 SHF.R.U32.HI R0, RZ, R5, R4 ;  /* 0x00000005ff000219 */ /* 0x000fce0000011604 */
.L_x_9597:
[----:B------:R-:W-:Y:S05]  /*18d0*/  BSYNC B0 ;  /* 0x0000000000007941 */ /* 0x000fea0003800000 */
.L_x_9595:
[----:B------:R-:W-:-:S05]  /*18e0*/  IMAD R5, R0, R3, R3 ;  /* 0x0000000300057224 */ /* 0x000fca00078e0203 */
[----:B------:R-:W-:-:S07]  /*18f0*/  VIMNMX R2, R2, R5, PT ;  /* 0x0000000502027248 */ /* 0x000fce0003fe0100 */
.L_x_9594:
        /* <DEDUP_REMOVED lines=20> */
.L_x_9600:
[----:B------:R-:W-:-:S13]  /*1a40*/  ISETP.NE.AND P0, PT, R3, 0x1, PT ;  /* 0x000000010300780c */ /* 0x000fda0003f05270 */
[----:B------:R-:W0:Y:S02]  /*1a50*/  @P0 LDC.64 R6, c[0x0][0x9e8] ;  /* 0x00027a00ff060b82 */ /* 0x000e240000000a00 */
[----:B0-----:R-:W-:-:S05]  /*1a60*/  @P0 IMAD.HI.U32 R6, R0, R6, RZ ;  /* 0x0000000600060227 */ /* 0x001fca00078e00ff */
[----:B------:R-:W-:-:S07]  /*1a70*/  @P0 SHF.R.U32.HI R0, RZ, R7, R6 ;  /* 0x00000007ff000219 */ /* 0x000fce0000011606 */
.L_x_9601:
[----:B------:R-:W-:Y:S05]  /*1a80*/  BSYNC B0 ;  /* 0x0000000000007941 */ /* 0x000fea0003800000 */
.L_x_9599:
[----:B------:R-:W-:-:S05]  /*1a90*/  IMAD R3, R0, R3, RZ ;  /* 0x0000000300037224 */ /* 0x000fca00078e02ff */
[----:B------:R-:W-:-:S07]  /*1aa0*/  VIMNMX R4, R4, R3, !PT ;  /* 0x0000000304047248 */ /* 0x000fce0007fe0100 */
.L_x_9598:
[----:B------:R-:W-:Y:S01]  /*1ab0*/  VIADD R2, R2, 0x7f ;  /* 0x0000007f02027836 */ /* 0x000fe20000000000 */
[----:B------:R-:W-:Y:S02]  /*1ac0*/  SHF.R.S32.HI R5, RZ, 0x1f, R4 ;  /* 0x0000001fff057819 */ /* 0x000fe40000011404 */
[----:B------:R-:W-:Y:S02]  /*1ad0*/  PLOP3.LUT P3, PT, PT, PT, PT, 0x80, 0x0 ;  /* 0x000000000000781c */ /* 0x000fe40003f6f070 */
        /* <DEDUP_REMOVED lines=17> */
[----:B------:R-:W-:-:S04]  /*1bf0*/  @P0 SHF.R.S32.HI R2, RZ, 0x7, R3 ;  /* 0x00000007ff020819 */ /* 0x000fc80000011403 */
        /* <DEDUP_REMOVED lines=22> */
.L_x_9604:
[----:B------:R-:W-:Y:S05]  /*1d60*/  BSYNC B6 ;  /* 0x0000000000067941 */ /* 0x000fea0003800000 */
.L_x_9603:
        /* <DEDUP_REMOVED lines=20> */
.L_x_9606:
[----:B------:R-:W-:Y:S05]  /*1eb0*/  BSYNC B6 ;  /* 0x0000000000067941 */ /* 0x000fea0003800000 */
.L_x_9605:
[----:B------:R-:W-:Y:S01]  /*1ec0*/  ULDC.64 UR4, c[0x0][0x9f8] ;  /* 0x00027e0000047ab9 */ /* 0x000fe20000000a00 */
[----:B------:R-:W-:Y:S01]  /*1ed0*/  IMAD.MOV.U32 R0, RZ, RZ, R35 ;  /* 0x000000ffff007224 */ /* 0x000fe200078e0023 */
[----:B------:R-:W-:Y:S01]  /*1ee0*/  ISETP.NE.U32.AND P0, PT, RZ, UR4, PT ;  /* 0x00000004ff007c0c */ /* 0x000fe2000bf05070 */
[----:B------:R-:W2:Y:S01]  /*1ef0*/  LDL.64 R32, [R1+0x10] ;  /* 0x0000100001207983 */ /* 0x000ea20000100a00 */
[----:B------:R-:W0:Y:S03]  /*1f00*/  LDC.64 R68, c[0x0][0x300] ;  /* 0x0000c000ff447b82 */ /* 0x000e260000000a00 */
[----:B------:R-:W2:Y:S01]  /*1f10*/  LDL.64 R30, [R1+0x10] ;  /* 0x00001000011e7983 */ /* 0x000ea20000100a00 */
[----:B------:R-:W-:Y:S01]  /*1f20*/  ISETP.NE.AND.EX P0, PT, RZ, UR5, PT, P0 ;  /* 0x00000005ff007c0c */ /* 0x000fe2000bf05300 */
[----:B------:R-:W-:Y:S01]  /*1f30*/  IMAD.IADD R28, R28, 0x1, R29 ;  /* 0x000000011c1c7824 */ /* 0x000fe200078e021d */
[----:B------:R-:W-:Y:S01]  /*1f40*/  ULDC.64 UR6, c[0x0][0x330] ;  /* 0x0000cc0000067ab9 */ /* 0x000fe20000000a00 */
[----:B------:R-:W-:Y:S01]  /*1f50*/  SHF.R.S32.HI R153, RZ, 0x1f, R152 ;  /* 0x0000001fff997819 */ /* 0x000fe20000011498 */
[----:B------:R-:W-:Y:S01]  /*1f60*/  ULDC.64 UR8, c[0x0][0xa08] ;  /* 0x0002820000087ab9 */ /* 0x000fe20000000a00 */
[----:B------:R-:W-:Y:S01]  /*1f70*/  ULDC.64 UR4, c[0x0][0x308] ;  /* 0x0000c20000047ab9 */ /* 0x000fe20000000a00 */
[----:B------:R-:W-:Y:S01]  /*1f80*/  VIADD R81, R152, 0x20 ;  /* 0x0000002098517836 */ /* 0x000fe20000000000 */
[----:B------:R-:W3:Y:S01]  /*1f90*/  LDL R21, [R1+0x30] ;  /* 0x0000300001157983 */ /* 0x000ee20000100800 */
[----:B------:R-:W1:Y:S03]  /*1fa0*/  LDC R61, c[0x0][0x3f4] ;  /* 0x0000fd00ff3d7b82 */ /* 0x000e660000000800 */
[----:B------:R-:W4:Y:S05]  /*1fb0*/  LDL R14, [R1+0x74] ;  /* 0x00007400010e7983 */ /* 0x000f2a0000100800 */
[----:B------:R-:W0:Y:S08]  /*1fc0*/  @P0 LDC.64 R4, c[0x0][0x9f8] ;  /* 0x00027e00ff040b82 */ /* 0x000e300000000a00 */
[----:B------:R-:W1:Y:S01]  /*1fd0*/  LDC.64 R66, c[0x0][0x3f8] ;  /* 0x0000fe00ff427b82 */ /* 0x000e620000000a00 */
[----:B0-----:R-:W-:-:S05]  /*1fe0*/  @P0 IMAD.WIDE R4, R35, 0x4, R4 ;  /* 0x0000000423040825 */ /* 0x001fca00078e0204 */
[----:B------:R0:W3:Y:S01]  /*1ff0*/  @P0 LDG.E R0, desc[UR42][R4.64] ;  /* 0x0000002a04000981 */ /* 0x0000e2000c1e1900 */
[----:B------:R-:W-:Y:S01]  /*2000*/  SHF.R.S32.HI R3, RZ, 0x1f, R28 ;  /* 0x0000001fff037819 */ /* 0x000fe2000001141c */
[----:B------:R-:W-:Y:S01]  /*2010*/  IMAD.WIDE.U32 R6, R28, R68, RZ ;  /* 0x000000441c067225 */ /* 0x000fe200078e00ff */
[----:B------:R-:W-:-:S03]  /*2020*/  ISETP.NE.U32.AND P0, PT, RZ, UR8, PT ;  /* 0x00000008ff007c0c */ /* 0x000fc6000bf05070 */
[----:B------:R-:W-:Y:S02]  /*2030*/  IMAD R8, R3, R68, RZ ;  /* 0x0000004403087224 */ /* 0x000fe400078e02ff */
[----:B------:R-:W-:-:S04]  /*2040*/  IMAD.WIDE.U32 R56, R34, UR6, R152 ;  /* 0x0000000622387c25 */ /* 0x000fc8000f8e0098 */
[----:B------:R-:W-:Y:S01]  /*2050*/  IMAD R9, R28, R69, R8 ;  /* 0x000000451c097224 */ /* 0x000fe200078e0208 */
[----:B------:R-:W-:-:S03]  /*2060*/  SHF.R.S32.HI R8, RZ, 0x1f, R34 ;  /* 0x0000001fff087819 */ /* 0x000fc60000011422 */
[----:B------:R-:W-:Y:S02]  /*2070*/  IMAD.IADD R7, R7, 0x1, R9 ;  /* 0x0000000107077824 */ /* 0x000fe400078e0209 */
[C---:B0-----:R-:W-:Y:S02]  /*2080*/  IMAD R4, R8.reuse, UR6, RZ ;  /* 0x0000000608047c24 */ /* 0x041fe4000f8e02ff */
[----:B------:R-:W-:Y:S02]  /*2090*/  IMAD R8, R8, UR4, RZ ;  /* 0x0000000408087c24 */ /* 0x000fe4000f8e02ff */
[C---:B------:R-:W-:Y:S01]  /*20a0*/  IMAD R9, R34.reuse, UR7, R4 ;  /* 0x0000000722097c24 */ /* 0x040fe2000f8e0204 */
[----:B------:R-:W-:Y:S01]  /*20b0*/  ISETP.NE.AND.EX P0, PT, RZ, UR9, PT, P0 ;  /* 0x00000009ff007c0c */ /* 0x000fe2000bf05300 */
[----:B------:R-:W-:Y:S01]  /*20c0*/  IMAD.WIDE.U32 R4, R34, UR4, R6 ;  /* 0x0000000422047c25 */ /* 0x000fe2000f8e0006 */
[----:B------:R-:W-:-:S03]  /*20d0*/  ULDC.64 UR6, c[0x0][0x338] ;  /* 0x0000ce0000067ab9 */ /* 0x000fc60000000a00 */
[----:B------:R-:W-:Y:S01]  /*20e0*/  IMAD R59, R34, UR5, R8 ;  /* 0x00000005223b7c24 */ /* 0x000fe2000f8e0208 */
[----:B------:R-:W-:Y:S01]  /*20f0*/  ULDC.64 UR4, c[0x0][0x310] ;  /* 0x0000c40000047ab9 */ /* 0x000fe20000000a00 */
[----:B------:R-:W-:Y:S02]  /*2100*/  IMAD.IADD R57, R57, 0x1, R9 ;  /* 0x0000000139397824 */ /* 0x000fe400078e0209 */
[----:B------:R-:W-:Y:S02]  /*2110*/  IMAD.IADD R59, R5, 0x1, R59 ;  /* 0x00000001053b7824 */ /* 0x000fe400078e023b */
[----:B------:R-:W-:Y:S02]  /*2120*/  IMAD.MOV.U32 R58, RZ, RZ, R4 ;  /* 0x000000ffff3a7224 */ /* 0x000fe400078e0004 */
[----:B------:R-:W0:Y:S01]  /*2130*/  LDC.64 R4, c[0x0][0x408] ;  /* 0x00010200ff047b82 */ /* 0x000e220000000a00 */
[----:B--2---:R-:W-:-:S05]  /*2140*/  IMAD.MOV.U32 R30, RZ, RZ, R32 ;  /* 0x000000ffff1e7224 */ /* 0x004fca00078e0020 */
[----:B------:R-:W-:-:S05]  /*2150*/  SHF.R.S32.HI R31, RZ, 0x1f, R30 ;  /* 0x0000001fff1f7819 */ /* 0x000fca000001141e */
[----:B------:R2:W-:Y:S01]  /*2160*/  STL [R1+0x14], R31 ;  /* 0x0000141f01007387 */ /* 0x0005e20000100800 */
[----:B---3--:R-:W-:Y:S02]  /*2170*/  SHF.R.S32.HI R6, RZ, 0x1f, R0 ;  /* 0x0000001fff067819 */ /* 0x008fe40000011400 */
[----:B------:R-:W-:Y:S02]  /*2180*/  SEL R9, R0, RZ, !P0 ;  /* 0x000000ff00097207 */ /* 0x000fe40004000000 */
[----:B------:R-:W-:-:S03]  /*2190*/  SEL R10, R6, RZ, !P0 ;  /* 0x000000ff060a7207 */ /* 0x000fc60004000000 */
[----:B------:R-:W-:-:S04]  /*21a0*/  IMAD.WIDE.U32 R58, R9, UR4, R58 ;  /* 0x00000004093a7c25 */ /* 0x000fc8000f8e003a */
[----:B------:R-:W-:Y:S01]  /*21b0*/  IMAD R0, R10, UR4, RZ ;  /* 0x000000040a007c24 */ /* 0x000fe2000f8e02ff */
[----:B------:R-:W-:Y:S02]  /*21c0*/  ULDC UR4, c[0x0][0x2f4] ;  /* 0x0000bd0000047ab9 */ /* 0x000fe40000000800 */
[----:B------:R-:W-:Y:S02]  /*21d0*/  ISETP.GE.AND P1, PT, R81, UR4, PT ;  /* 0x0000000451007c0c */ /* 0x000fe4000bf26270 */
[----:B------:R-:W-:Y:S02]  /*21e0*/  ISETP.GE.AND P0, PT, R152, UR4, PT ;  /* 0x0000000498007c0c */ /* 0x000fe4000bf06270 */
[----:B------:R-:W-:Y:S01]  /*21f0*/  SEL R8, RZ, 0xffffffff, P1 ;  /* 0xffffffffff087807 */ /* 0x000fe20000800000 */
[----:B------:R-:W-:Y:S01]  /*2200*/  IMAD R11, R9, UR5, R0 ;  /* 0x00000005090b7c24 */ /* 0x000fe2000f8e0200 */
[----:B------:R-:W-:Y:S01]  /*2210*/  SEL R0, RZ, 0x1, P0 ;  /* 0x00000001ff007807 */ /* 0x000fe20000000000 */
[----:B------:R-:W-:-:S02]  /*2220*/  IMAD R10, R10, UR6, RZ ;  /* 0x000000060a0a7c24 */ /* 0x000fc4000f8e02ff */
[----:B------:R-:W-:-:S05]  /*2230*/  IMAD.SHL.U32 R15, R8, 0x2, RZ ;  /* 0x00000002080f7824 */ /* 0x000fca00078e00ff */
[----:B------:R-:W-:Y:S01]  /*2240*/  LOP3.LUT R0, R15, 0x2, R0, 0xe2, !PT ;  /* 0x000000020f007812 */ /* 0x000fe200078ee200 */
[----:B------:R-:W-:Y:S02]  /*2250*/  IMAD R15, R9, UR7, R10 ;  /* 0x00000007090f7c24 */ /* 0x000fe4000f8e020a */
[----:B------:R-:W3:Y:S01]  /*2260*/  LDL R10, [R1+0x3c] ;  /* 0x00003c00010a7983 */ /* 0x000ee20000100800 */
[----:B------:R-:W-:Y:S01]  /*2270*/  SHF.R.S32.HI R20, RZ, 0x1f, R23 ;  /* 0x0000001fff147819 */ /* 0x000fe20000011417 */
[----:B------:R-:W-:-:S04]  /*2280*/  IMAD.WIDE.U32 R6, R23, R68, R152 ;  /* 0x0000004417067225 */ /* 0x000fc800078e0098 */
[----:B------:R-:W-:Y:S01]  /*2290*/  IMAD R12, R20, R68, RZ ;  /* 0x00000044140c7224 */ /* 0x000fe200078e02ff */
[----:B------:R-:W-:Y:S01]  /*22a0*/  IADD3 R75, P0, R58, R6, RZ ;  /* 0x000000063a4b7210 */ /* 0x000fe20007f1e0ff */
[----:B------:R-:W-:Y:S02]  /*22b0*/  IMAD.IADD R80, R59, 0x1, R11 ;  /* 0x000000013b507824 */ /* 0x000fe400078e020b */
[----:B------:R-:W-:-:S05]  /*22c0*/  IMAD R13, R23, R69, R12 ;  /* 0x00000045170d7224 */ /* 0x000fca00078e020c */
[----:B------:R-:W-:Y:S02]  /*22d0*/  IADD3.X R74, R80, R7, R13, P0, !PT ;  /* 0x00000007504a7210 */ /* 0x000fe400007fe40d */
[-C--:B-1----:R-:W-:Y:S01]  /*22e0*/  ISETP.GE.AND P0, PT, R152, R61.reuse, PT ;  /* 0x0000003d9800720c */ /* 0x082fe20003f06270 */
[-C--:B------:R-:W-:Y:S01]  /*22f0*/  IMAD R6, R20, R66.reuse, RZ ;  /* 0x0000004214067224 */ /* 0x080fe200078e02ff */
[----:B------:R-:W-:Y:S01]  /*2300*/  ISETP.GE.AND P2, PT, R81, R61, PT ;  /* 0x0000003d5100720c */ /* 0x000fe20003f46270 */
[----:B------:R-:W-:Y:S01]  /*2310*/  IMAD.WIDE.U32 R54, R23, R66, R30 ;  /* 0x0000004217367225 */ /* 0x000fe200078e001e */
[----:B------:R-:W-:-:S03]  /*2320*/  SEL R7, R61, RZ, P0 ;  /* 0x000000ff3d077207 */ /* 0x000fc60000000000 */
[----:B0-----:R-:W-:Y:S02]  /*2330*/  IMAD.WIDE.U32 R50, R23, R4, R30 ;  /* 0x0000000417327225 */ /* 0x001fe400078e001e */
[----:B------:R-:W0:Y:S02]  /*2340*/  S2R R30, SR_TID.X ;  /* 0x00000000001e7919 */ /* 0x000e240000002100 */
[----:B------:R-:W-:-:S04]  /*2350*/  IMAD.WIDE.U32 R56, R9, UR6, R56 ;  /* 0x0000000609387c25 */ /* 0x000fc8000f8e0038 */
[----:B------:R-:W-:Y:S01]  /*2360*/  IMAD R9, R23, R67, R6 ;  /* 0x0000004317097224 */ /* 0x000fe200078e0206 */
[----:B------:R-:W-:Y:S01]  /*2370*/  SEL R6, R61, RZ, P2 ;  /* 0x000000ff3d067207 */ /* 0x000fe20001000000 */
[----:B------:R-:W-:Y:S02]  /*2380*/  IMAD R8, R20, R4, RZ ;  /* 0x0000000414087224 */ /* 0x000fe400078e02ff */
[----:B------:R-:W-:Y:S02]  /*2390*/  IMAD.IADD R7, R152, 0x1, R7 ;  /* 0x0000000198077824 */ /* 0x000fe400078e0207 */
[C---:B------:R-:W-:Y:S02]  /*23a0*/  IMAD R13, R23.reuse, R5, R8 ;  /* 0x00000005170d7224 */ /* 0x040fe400078e0208 */
[----:B------:R-:W-:-:S04]  /*23b0*/  IMAD.WIDE.U32 R52, R23, R66, R152 ;  /* 0x0000004217347225 */ /* 0x000fc800078e0098 */
[----:B------:R-:W-:Y:S01]  /*23c0*/  IMAD.IADD R8, R81, 0x1, R6 ;  /* 0x0000000151087824 */ /* 0x000fe200078e0206 */
[----:B------:R-:W-:Y:S01]  /*23d0*/  SHF.R.S32.HI R6, RZ, 0x1f, R7 ;  /* 0x0000001fff067819 */ /* 0x000fe20000011407 */
[----:B------:R-:W-:Y:S02]  /*23e0*/  IMAD.IADD R55, R55, 0x1, R9 ;  /* 0x0000000137377824 */ /* 0x000fe400078e0209 */
[----:B------:R-:W-:Y:S01]  /*23f0*/  IMAD.IADD R53, R9, 0x1, R53 ;  /* 0x0000000109357824 */ /* 0x000fe200078e0235 */
[----:B------:R-:W-:Y:S02]  /*2400*/  SHF.R.S32.HI R9, RZ, 0x1f, R8 ;  /* 0x0000001fff097819 */ /* 0x000fe40000011408 */
[CC--:B------:R-:W-:Y:S02]  /*2410*/  LEA.HI R73, R6.reuse, R7.reuse, RZ, 0x4 ;  /* 0x0000000706497211 */ /* 0x0c0fe400078f20ff */
[----:B------:R-:W-:Y:S02]  /*2420*/  LEA.HI R6, R6, R7, RZ, 0x5 ;  /* 0x0000000706067211 */ /* 0x000fe400078f28ff */
[----:B------:R-:W-:-:S02]  /*2430*/  LEA.HI R72, R9, R8, RZ, 0x4 ;  /* 0x0000000809487211 */ /* 0x000fc400078f20ff */
[----:B------:R-:W-:Y:S01]  /*2440*/  LEA.HI R8, R9, R8, RZ, 0x5 ;  /* 0x0000000809087211 */ /* 0x000fe200078f28ff */
[----:B------:R-:W-:Y:S01]  /*2450*/  IMAD.SHL.U32 R7, R6, 0x80, RZ ;  /* 0x0000008006077824 */ /* 0x000fe200078e00ff */
[C---:B------:R-:W-:Y:S02]  /*2460*/  LOP3.LUT R6, R21.reuse, 0x10, R73, 0xf8, !PT ;  /* 0x0000001015067812 */ /* 0x040fe400078ef849 */
[----:B-----5:R-:W-:Y:S01]  /*2470*/  SHF.R.S32.HI R11, RZ, 0x1f, R24 ;  /* 0x0000001fff0b7819 */ /* 0x020fe20000011418 */
[----:B------:R-:W-:Y:S01]  /*2480*/  IMAD.SHL.U32 R9, R8, 0x80, RZ ;  /* 0x0000008008097824 */ /* 0x000fe200078e00ff */
[----:B------:R-:W-:Y:S02]  /*2490*/  LOP3.LUT R8, R21, 0x10, R72, 0xf8, !PT ;  /* 0x0000001015087812 */ /* 0x000fe400078ef848 */
[----:B------:R-:W-:Y:S02]  /*24a0*/  LOP3.LUT R7, R7, 0xfffff000, RZ, 0xc0, !PT ;  /* 0xfffff00007077812 */ /* 0x000fe400078ec0ff */
[----:B----4-:R-:W-:Y:S01]  /*24b0*/  LOP3.LUT R6, R6, R14, RZ, 0x3c, !PT ;  /* 0x0000000e06067212 */ /* 0x010fe200078e3cff */
[----:B------:R-:W-:Y:S01]  /*24c0*/  IMAD.WIDE.U32 R48, R23, R4, R152 ;  /* 0x0000000417307225 */ /* 0x000fe200078e0098 */
[----:B------:R-:W-:-:S02]  /*24d0*/  P2R R82, PR, RZ, 0x4 ;  /* 0x00000004ff527803 */ /* 0x000fc40000000000 */
[----:B------:R-:W-:Y:S02]  /*24e0*/  LOP3.LUT R9, R9, 0xfffff000, RZ, 0xc0, !PT ;  /* 0xfffff00009097812 */ /* 0x000fe400078ec0ff */
[----:B------:R-:W-:Y:S02]  /*24f0*/  LOP3.LUT R8, R8, R14, RZ, 0x3c, !PT ;  /* 0x0000000e08087212 */ /* 0x000fe400078e3cff */
[----:B------:R-:W-:Y:S01]  /*2500*/  IADD3 R46, P2, R23, R28, RZ ;  /* 0x0000001c172e7210 */ /* 0x000fe20007f5e0ff */
[----:B------:R-:W-:Y:S02]  /*2510*/  IMAD.IADD R51, R51, 0x1, R13 ;  /* 0x0000000133337824 */ /* 0x000fe400078e020d */
[----:B------:R-:W-:Y:S02]  /*2520*/  IMAD.IADD R49, R13, 0x1, R49 ;  /* 0x000000010d317824 */ /* 0x000fe400078e0231 */
[----:B------:R-:W-:-:S04]  /*2530*/  IMAD.WIDE.U32 R54, R24, R66, R54 ;  /* 0x0000004218367225 */ /* 0x000fc800078e0036 */
[----:B------:R-:W-:Y:S02]  /*2540*/  VIADD R65, R152, 0x40 ;  /* 0x0000004098417836 */ /* 0x000fe40000000000 */
[----:B------:R-:W-:Y:S01]  /*2550*/  IMAD.X R47, R20, 0x1, R3, P2 ;  /* 0x00000001142f7824 */ /* 0x000fe200010e0603 */
[----:B------:R-:W-:Y:S01]  /*2560*/  LOP3.LUT R20, R73, 0xfffffff0, RZ, 0xc0, !PT ;  /* 0xfffffff049147812 */ /* 0x000fe200078ec0ff */
[----:B------:R-:W-:Y:S01]  /*2570*/  IMAD.WIDE.U32 R52, R24, R66, R52 ;  /* 0x0000004218347225 */ /* 0x000fe200078e0034 */
[----:B------:R-:W-:-:S03]  /*2580*/  SHF.L.U64.HI R69, R68, 0x7, R69 ;  /* 0x0000000744457819 */ /* 0x000fc60000010245 */
[----:B------:R-:W-:Y:S01]  /*2590*/  IMAD.WIDE.U32 R50, R24, R4, R50 ;  /* 0x0000000418327225 */ /* 0x000fe200078e0032 */
[----:B------:R-:W-:-:S03]  /*25a0*/  SHF.L.U64.HI R64, R4, 0x7, R5 ;  /* 0x0000000704407819 */ /* 0x000fc60000010205 */
[----:B------:R-:W-:Y:S01]  /*25b0*/  IMAD.WIDE.U32 R48, R24, R4, R48 ;  /* 0x0000000418307225 */ /* 0x000fe200078e0030 */
[C---:B------:R-:W-:Y:S02]  /*25c0*/  LOP3.LUT R60, R0.reuse, 0x1, RZ, 0xc0, !PT ;  /* 0x00000001003c7812 */ /* 0x040fe400078ec0ff */
[----:B------:R-:W-:Y:S01]  /*25d0*/  LOP3.LUT R45, R0, 0x2, RZ, 0xc0, !PT ;  /* 0x00000002002d7812 */ /* 0x000fe200078ec0ff */
[----:B------:R-:W-:Y:S01]  /*25e0*/  IMAD.SHL.U32 R63, R4, 0x80, RZ ;  /* 0x00000080043f7824 */ /* 0x000fe200078e00ff */
[----:B------:R-:W-:Y:S01]  /*25f0*/  ISETP.GE.AND P1, PT, R65, UR4, PT ;  /* 0x0000000441007c0c */ /* 0x000fe2000bf26270 */
[----:B------:R-:W-:Y:S02]  /*2600*/  IMAD.SHL.U32 R68, R68, 0x80, RZ ;  /* 0x0000008044447824 */ /* 0x000fe400078e00ff */
[----:B------:R-:W-:Y:S02]  /*2610*/  IMAD.SHL.U32 R61, R61, 0x2, RZ ;  /* 0x000000023d3d7824 */ /* 0x000fe400078e00ff */
[----:B------:R-:W-:Y:S01]  /*2620*/  IMAD.IADD R0, R57, 0x1, R15 ;  /* 0x0000000139007824 */ /* 0x000fe200078e020f */
[----:B---3--:R-:W-:Y:S01]  /*2630*/  IADD3 R71, R6, R7, R10 ;  /* 0x0000000706477210 */ /* 0x008fe20007ffe00a */
[----:B------:R-:W-:-:S02]  /*2640*/  IMAD R6, R11, R66, RZ ;  /* 0x000000420b067224 */ /* 0x000fc400078e02ff */
[----:B------:R-:W-:Y:S01]  /*2650*/  IMAD R11, R11, R4, RZ ;  /* 0x000000040b0b7224 */ /* 0x000fe200078e02ff */
[----:B------:R-:W-:Y:S01]  /*2660*/  IADD3 R70, R8, R9, R10 ;  /* 0x0000000908467210 */ /* 0x000fe20007ffe00a */
[C---:B------:R-:W-:Y:S01]  /*2670*/  IMAD R21, R24.reuse, R67, R6 ;  /* 0x0000004318157224 */ /* 0x040fe200078e0206 */
[----:B0-----:R-:W-:Y:S01]  /*2680*/  SHF.R.U32.HI R10, RZ, 0x7, R30 ;  /* 0x00000007ff0a7819 */ /* 0x001fe2000001161e */
[----:B------:R-:W-:Y:S01]  /*2690*/  IMAD R11, R24, R5, R11 ;  /* 0x00000005180b7224 */ /* 0x000fe200078e020b */
[----:B------:R-:W-:Y:S01]  /*26a0*/  LOP3.LUT R7, R72, 0xfffffff0, RZ, 0xc0, !PT ;  /* 0xfffffff048077812 */ /* 0x000fe200078ec0ff */
[----:B------:R-:W-:Y:S01]  /*26b0*/  IMAD.IADD R44, R55, 0x1, R21 ;  /* 0x00000001372c7824 */ /* 0x000fe200078e0215 */
[C---:B------:R-:W-:Y:S01]  /*26c0*/  SHF.L.U64.HI R67, R66.reuse, 0x7, R67 ;  /* 0x0000000742437819 */ /* 0x040fe20000010243 */
[----:B------:R-:W-:Y:S01]  /*26d0*/  IMAD.SHL.U32 R66, R66, 0x80, RZ ;  /* 0x0000008042427824 */ /* 0x000fe200078e00ff */
[----:B------:R-:W-:Y:S01]  /*26e0*/  SHF.R.S32.HI R4, RZ, 0x1f, R20 ;  /* 0x0000001fff047819 */ /* 0x000fe20000011414 */
[----:B------:R-:W-:Y:S01]  /*26f0*/  VIADD R62, R10, 0x8 ;  /* 0x000000080a3e7836 */ /* 0x000fe20000000000 */
[----:B------:R-:W-:Y:S01]  /*2700*/  SHF.R.S32.HI R3, RZ, 0x1f, R7 ;  /* 0x0000001fff037819 */ /* 0x000fe20000011407 */
[----:B------:R-:W-:-:S02]  /*2710*/  IMAD.IADD R21, R21, 0x1, R53 ;  /* 0x0000000115157824 */ /* 0x000fc400078e0235 */
[----:B------:R-:W-:Y:S02]  /*2720*/  IMAD.IADD R6, R51, 0x1, R11 ;  /* 0x0000000133067824 */ /* 0x000fe400078e020b */
[----:B--2---:R-:W-:-:S07]  /*2730*/  IMAD.IADD R5, R11, 0x1, R49 ;  /* 0x000000010b057824 */ /* 0x004fce00078e0231 */
.L_x_9646:
[----:B------:R-:W2:Y:S01]  /*2740*/  LDL R8, [R1+0x48] ;  /* 0x0000480001087983 */ /* 0x000ea20000100800 */
[----:B0-----:R-:W0:Y:S01]  /*2750*/  LDC R87, c[0x0][0x3f4] ;  /* 0x0000fd00ff577b82 */ /* 0x001e220000000800 */
        /* <DEDUP_REMOVED lines=38> */
[----:B------:R-:W2:Y:S01]  /*29c0*/  LDL.64 R90, [R1+0x10] ;  /* 0x00001000015a7983 */ /* 0x000ea20000100a00 */
[----:B------:R-:W-:Y:S01]  /*29d0*/  ULDC.64 UR4, c[0x0][0x3e8] ;  /* 0x0000fa0000047ab9 */ /* 0x000fe20000000a00 */
[----:B------:R-:W-:Y:S02]  /*29e0*/  ULDC.64 UR6, c[0x0][0x400] ;  /* 0x0001000000067ab9 */ /* 0x000fe40000000a00 */
[----:B------:R-:W3:Y:S04]  /*29f0*/  LDL R83, [R1+0x34] ;  /* 0x0000340001537983 */ /* 0x000ee80000100800 */
[----:B------:R-:W4:Y:S01]  /*2a00*/  LDL R78, [R1+0x38] ;  /* 0x00003800014e7983 */ /* 0x000f220000100800 */
[----:B------:R-:W-:Y:S02]  /*2a10*/  IADD3 R40, P3, P5, R54, UR4, R40 ;  /* 0x0000000436287c10 */ /* 0x000fe4000fd7e028 */
[----:B------:R-:W-:-:S02]  /*2a20*/  CS2R R34, SRZ ;  /* 0x0000000000227805 */ /* 0x000fc4000001ff00 */
[----:B------:R-:W-:Y:S02]  /*2a30*/  CS2R R36, SRZ ;  /* 0x0000000000247805 */ /* 0x000fe4000001ff00 */
[----:B------:R-:W-:Y:S02]  /*2a40*/  IADD3.X R41, R44, UR5, R42, P3, P5 ;  /* 0x000000052c297c10 */ /* 0x000fe40009fea42a */
[----:B------:R-:W-:-:S04]  /*2a50*/  IADD3 R38, P3, P5, R50, UR6, R38 ;  /* 0x0000000632267c10 */ /* 0x000fc8000fd7e026 */
[----:B------:R-:W-:Y:S02]  /*2a60*/  IADD3.X R39, R6, UR7, R43, P3, P5 ;  /* 0x0000000706277c10 */ /* 0x000fe40009fea42b */
[----:B------:R-:W-:Y:S02]  /*2a70*/  CS2R R28, SRZ ;  /* 0x00000000001c7805 */ /* 0x000fe4000001ff00 */
[----:B------:R-:W-:Y:S02]  /*2a80*/  CS2R R12, SRZ ;  /* 0x00000000000c7805 */ /* 0x000fe4000001ff00 */
[----:B------:R-:W-:Y:S02]  /*2a90*/  CS2R R30, SRZ ;  /* 0x00000000001e7805 */ /* 0x000fe4000001ff00 */
[----:B------:R-:W-:Y:S02]  /*2aa0*/  CS2R R14, SRZ ;  /* 0x00000000000e7805 */ /* 0x000fe4000001ff00 */
[----:B--2---:R-:W-:-:S02]  /*2ab0*/  ISETP.GE.AND P5, PT, R90, R87, PT ;  /* 0x000000575a00720c */ /* 0x004fc40003fa6270 */
[----:B---3--:R-:W-:-:S11]  /*2ac0*/  ISETP.GE.AND P3, PT, R83, R87, PT ;  /* 0x000000575300720c */ /* 0x008fd60003f66270 */
[----:B------:R0:W5:Y:S04]  /*2ad0*/  @!P5 LDG.E.64 R34, desc[UR42][R40.64] ;  /* 0x0000002a2822d981 */ /* 0x000168000c1e1b00 */
[----:B------:R0:W5:Y:S01]  /*2ae0*/  @!P5 LDG.E.64 R36, desc[UR42][R38.64] ;  /* 0x0000002a2624d981 */ /* 0x000162000c1e1b00 */
[----:B----4-:R-:W-:-:S03]  /*2af0*/  ISETP.GE.AND P5, PT, R78, R87, PT ;  /* 0x000000574e00720c */ /* 0x010fc60003fa6270 */
[----:B------:R0:W5:Y:S04]  /*2b00*/  @!P3 LDG.E.64 R28, desc[UR42][R40.64+0x10] ;  /* 0x0000102a281cb981 */ /* 0x000168000c1e1b00 */
[----:B------:R0:W5:Y:S06]  /*2b10*/  @!P3 LDG.E.64 R30, desc[UR42][R38.64+0x10] ;  /* 0x0000102a261eb981 */ /* 0x00016c000c1e1b00 */
[----:B------:R0:W5:Y:S04]  /*2b20*/  @!P5 LDG.E.64 R12, desc[UR42][R40.64+0x20] ;  /* 0x0000202a280cd981 */ /* 0x000168000c1e1b00 */
[----:B------:R0:W5:Y:S02]  /*2b30*/  @!P5 LDG.E.64 R14, desc[UR42][R38.64+0x20] ;  /* 0x0000202a260ed981 */ /* 0x000164000c1e1b00 */
.L_x_9611:
[----:B------:R-:W-:Y:S05]  /*2b40*/  BSYNC B1 ;  /* 0x0000000000017941 */ /* 0x000fea0003800000 */
.L_x_9610:
        /* <DEDUP_REMOVED lines=10> */
.L_x_9612:
[----:B------:R-:W2:Y:S01]  /*2bf0*/  LDL R8, [R1+0x8] ;  /* 0x0000080001087983 */ /* 0x000ea20000100800 */
[----:B------:R-:W-:Y:S01]  /*2c00*/  IMAD R83, R18, 0x8, R16 ;  /* 0x0000000812537824 */ /* 0x000fe200078e0210 */
[----:B------:R-:W-:Y:S01]  /*2c10*/  BSSY B1, `(.L_x_9613) ;  /* 0x0000004000017945 */ /* 0x000fe20003800000 */
[----:B--2---:R-:W-:-:S04]  /*2c20*/  SHF.L.U32 R86, R8, 0x1f, RZ ;  /* 0x0000001f08567819 */ /* 0x004fc800000006ff */
[----:B------:R-:W0:Y:S02]  /*2c30*/  SYNCS.PHASECHK.TRANS64.TRYWAIT P5, [R83+URZ+0x19c90], R86 ;  /* 0x019c9056530075a7 */ /* 0x000e2400080a017f */
[----:B0-----:R-:W-:Y:S05]  /*2c40*/  @!P5 BRA `(.L_x_9614) ;  /* 0x000001e4004cd947 */ /* 0x001fea0003800000 */
.L_x_9939:
[----:B------:R-:W-:Y:S05]  /*2c50*/  BSYNC B1 ;  /* 0x0000000000017941 */ /* 0x000fea0003800000 */
.L_x_9613:
[----:B------:R-:W-:Y:S05]  /*2c60*/  @P4 BRA `(.L_x_9615) ;  /* 0x0000003800b44947 */ /* 0x000fea0003800000 */
[----:B------:R-:W-:Y:S01]  /*2c70*/  ISETP.NE.AND P4, PT, R60, RZ, PT ;  /* 0x000000ff3c00720c */ /* 0x000fe20003f85270 */
[----:B------:R-:W-:-:S12]  /*2c80*/  BSSY B1, `(.L_x_9616) ;  /* 0x0000074000017945 */ /* 0x000fd80003800000 */
[----:B------:R-:W-:Y:S05]  /*2c90*/  @!P4 BRA `(.L_x_9617) ;  /* 0x0000000400c8c947 */ /* 0x000fea0003800000 */
[----:B------:R-:W2:Y:S01]  /*2ca0*/  LDL.64 R76, [R1+0x10] ;  /* 0x00001000014c7983 */ /* 0x000ea20000100a00 */
[----:B------:R-:W-:Y:S03]  /*2cb0*/  BSSY B2, `(.L_x_9618) ;  /* 0x000006f000027945 */ /* 0x000fe60003800000 */
[----:B------:R1:W3:Y:S01]  /*2cc0*/  LDS.128 R8, [R84+0x13800] ;  /* 0x0138000054087984 */ /* 0x0002e20000000c00 */
[----:B--2---:R-:W-:-:S13]  /*2cd0*/  ISETP.GE.AND P4, PT, R76, R87, PT ;  /* 0x000000574c00720c */ /* 0x004fda0003f86270 */
[----:B-1-3--:R-:W-:Y:S05]  /*2ce0*/  @P4 BRA `(.L_x_9619) ;  /* 0x0000000400ac4947 */ /* 0x00afea0003800000 */
        /* <DEDUP_REMOVED lines=33> */
[----:B------:R-:W-:Y:S01]  /*2f00*/  FFMA.FTZ R8, R8, R79, -R93 ;  /* 0x0000004f08087223 */ /* 0x000fe2000001085d */
[----:B------:R-:W-:Y:S02]  /*2f10*/  HADD2.F32 R78, -RZ, R78.H1_H1 ;  /* 0x3000004eff4e7230 */ /* 0x000fe40000004100 */
[----:B------:R-:W-:Y:S01]  /*2f20*/  FMUL.FTZ R93, R77, R91 ;  /* 0x0000005b4d5d7220 */ /* 0x000fe20000410000 */
[----:B------:R-:W-:Y:S01]  /*2f30*/  FFMA.FTZ R9, R37, R79, R90 ;  /* 0x0000004f25097223 */ /* 0x000fe2000001005a */
[C---:B------:R-:W-:Y:S01]  /*2f40*/  FMUL.FTZ R92, R76.reuse, R91 ;  /* 0x0000005b4c5c7220 */ /* 0x040fe20000410000 */
[----:B------:R-:W-:Y:S01]  /*2f50*/  F2FP.F16.E4M3.UNPACK_B R37, R36.H1 ;  /* 0x00000024ff25723e */ /* 0x000fe200030006ff */
[----:B------:R-:W-:Y:S01]  /*2f60*/  FFMA.FTZ R93, R76, R78, -R93 ;  /* 0x0000004e4c5d7223 */ /* 0x000fe2000001085d */
[----:B------:R-:W-:Y:S01]  /*2f70*/  F2FP.F16.E4M3.UNPACK_B R36, R36 ;  /* 0x00000024ff24723e */ /* 0x000fe200020006ff */
        /* <DEDUP_REMOVED lines=21> */
[--C-:B------:R-:W-:Y:S01]  /*30d0*/  HADD2.F32 R79, -RZ, R76.reuse.H1_H1 ;  /* 0x3000004cff4f7230 */ /* 0x100fe20000004100 */
[----:B------:R-:W-:Y:S01]  /*30e0*/  F2FP.SATFINITE.E4M3.F32.PACK_AB_MERGE_C R43, R78, R43, RZ ;  /* 0x0000002b4e2b723e */ /* 0x000fe200048070ff */
[----:B------:R-:W-:Y:S01]  /*30f0*/  HADD2.F32 R78, -RZ, R76.H0_H0 ;  /* 0x2000004cff4e7230 */ /* 0x000fe20000004100 */
[----:B------:R-:W-:Y:S01]  /*3100*/  F2FP.F16.E4M3.UNPACK_B R77, R10.H1 ;  /* 0x0000000aff4d723e */ /* 0x000fe200030006ff */
[--C-:B------:R-:W-:Y:S01]  /*3110*/  HADD2.F32 R92, -RZ, R94.reuse.H1_H1 ;  /* 0x3000005eff5c7230 */ /* 0x100fe20000004100 */
[----:B------:R-:W-:Y:S01]  /*3120*/  F2FP.F16.E4M3.UNPACK_B R93, R35 ;  /* 0x00000023ff5d723e */ /* 0x000fe200020006ff */
[----:B------:R-:W-:Y:S01]  /*3130*/  HADD2.F32 R94, -RZ, R94.H0_H0 ;  /* 0x2000005eff5e7230 */ /* 0x000fe20000004100 */
[-C--:B------:R-:W-:Y:S01]  /*3140*/  F2FP.F16.E4M3.UNPACK_B R76, R34.reuse.H1 ;  /* 0x00000022ff4c723e */ /* 0x080fe200030006ff */
[----:B------:R-:W-:Y:S01]  /*3150*/  HADD2.F32 R35, -RZ, R77.H1_H1 ;  /* 0x3000004dff237230 */ /* 0x000fe20000004100 */
[----:B------:R-:W-:Y:S01]  /*3160*/  F2FP.F16.E4M3.UNPACK_B R90, R34 ;  /* 0x00000022ff5a723e */ /* 0x000fe200020006ff */
[----:B------:R-:W-:-:S02]  /*3170*/  HADD2.F32 R96, -RZ, R93.H1_H1 ;  /* 0x3000005dff607230 */ /* 0x000fc40000004100 */
[-C--:B------:R-:W-:Y:S01]  /*3180*/  FMUL.FTZ R95, R79, R92.reuse ;  /* 0x0000005c4f5f7220 */ /* 0x080fe20000410000 */
[----:B------:R-:W-:Y:S02]  /*3190*/  HADD2.F32 R91, -RZ, R76.H1_H1 ;  /* 0x3000004cff5b7230 */ /* 0x000fe40000004100 */
[C---:B------:R-:W-:Y:S01]  /*31a0*/  FMUL.FTZ R100, R78.reuse, R92 ;  /* 0x0000005c4e647220 */ /* 0x040fe20000410000 */
[----:B------:R-:W-:Y:S02]  /*31b0*/  HADD2.F32 R77, -RZ, R77.H0_H0 ;  /* 0x2000004dff4d7230 */ /* 0x000fe40000004100 */
[----:B------:R-:W-:Y:S01]  /*31c0*/  FMUL.FTZ R98, R35, R96 ;  /* 0x0000006023627220 */ /* 0x000fe20000410000 */
[----:B------:R-:W-:Y:S02]  /*31d0*/  HADD2.F32 R92, -RZ, R90.H1_H1 ;  /* 0x3000005aff5c7230 */ /* 0x000fe40000004100 */
[----:B------:R-:W-:Y:S01]  /*31e0*/  FFMA.FTZ R34, R78, R91, -R95 ;  /* 0x0000005b4e227223 */ /* 0x000fe2000001085f */
[----:B------:R-:W-:Y:S01]  /*31f0*/  F2FP.F16.E4M3.UNPACK_B R10, R10 ;  /* 0x0000000aff0a723e */ /* 0x000fe200020006ff */
[----:B------:R-:W-:Y:S01]  /*3200*/  FMUL.FTZ R96, R77, R96 ;  /* 0x000000604d607220 */ /* 0x000fe20000410000 */
[----:B------:R-:W-:Y:S01]  /*3210*/  F2FP.F16.E4M3.UNPACK_B R78, R11 ;  /* 0x0000000bff4e723e */ /* 0x000fe200020006ff */
[----:B------:R-:W-:Y:S01]  /*3220*/  FFMA.FTZ R11, R79, R91, R100 ;  /* 0x0000005b4f0b7223 */ /* 0x000fe20000010064 */
[-C--:B------:R-:W-:Y:S01]  /*3230*/  FFMA.FTZ R98, R77, R92.reuse, -R98 ;  /* 0x0000005c4d627223 */ /* 0x080fe20000010862 */
[----:B------:R-:W-:Y:S01]  /*3240*/  FFMA.FTZ R79, R35, R92, R96 ;  /* 0x0000005c234f7223 */ /* 0x000fe20000010060 */
[----:B------:R-:W-:Y:S01]  /*3250*/  HADD2.F32 R35, -RZ, R10.H0_H0 ;  /* 0x2000000aff237230 */ /* 0x000fe20000004100 */
[----:B------:R-:W-:Y:S01]  /*3260*/  F2FP.SATFINITE.E4M3.F32.PACK_AB_MERGE_C R9, R9, R8, R42 ;  /* 0x000000080909723e */ /* 0x000fe2000480702a */
        /* <DEDUP_REMOVED lines=8> */
[----:B------:R-:W-:Y:S02]  /*32f0*/  HADD2.F32 R76, -RZ, R76.H0_H0 ;  /* 0x2000004cff4c7230 */ /* 0x000fe40000004100 */
[-C--:B------:R-:W-:Y:S01]  /*3300*/  FMUL.FTZ R92, R10, R93.reuse ;  /* 0x0000005d0a5c7220 */ /* 0x080fe20000410000 */
[----:B------:R-:W-:Y:S02]  /*3310*/  HADD2.F32 R90, -RZ, R90.H0_H0 ;  /* 0x2000005aff5a7230 */ /* 0x000fe40000004100 */
[C---:B------:R-:W-:Y:S01]  /*3320*/  FMUL.FTZ R96, R78.reuse, R94 ;  /* 0x0000005e4e607220 */ /* 0x040fe20000410000 */
[----:B------:R-:W-:Y:S01]  /*3330*/  FMUL.FTZ R93, R35, R93 ;  /* 0x0000005d235d7220 */ /* 0x000fe20000410000 */
[----:B------:R-:W-:-:S02]  /*3340*/  FFMA.FTZ R91, R78, R76, R91 ;  /* 0x0000004c4e5b7223 */ /* 0x000fc4000001005b */
[----:B------:R-:W-:Y:S01]  /*3350*/  FFMA.FTZ R96, R77, R76, -R96 ;  /* 0x0000004c4d607223 */ /* 0x000fe20000010860 */
[-C--:B------:R-:W-:Y:S01]  /*3360*/  FFMA.FTZ R92, R35, R90.reuse, -R92 ;  /* 0x0000005a235c7223 */ /* 0x080fe2000001085c */
[----:B------:R-:W-:-:S03]  /*3370*/  FFMA.FTZ R93, R10, R90, R93 ;  /* 0x0000005a0a5d7223 */ /* 0x000fc6000001005d */
[----:B------:R-:W-:Y:S02]  /*3380*/  F2FP.SATFINITE.E4M3.F32.PACK_AB_MERGE_C R11, R91, R96, R11 ;  /* 0x000000605b0b723e */ /* 0x000fe4000480700b */
[----:B------:R-:W-:-:S07]  /*3390*/  F2FP.SATFINITE.E4M3.F32.PACK_AB_MERGE_C R10, R93, R92, R79 ;  /* 0x0000005c5d0a723e */ /* 0x000fce000480704f */
.L_x_9619:
[----:B------:R-:W-:Y:S05]  /*33a0*/  BSYNC B2 ;  /* 0x0000000000027941 */ /* 0x000fea0003800000 */
.L_x_9618:
[----:B------:R1:W-:Y:S02]  /*33b0*/  STG.E.128 desc[UR42][R32.64], R8 ;  /* 0x0000000820007986 */ /* 0x0003e4000c101d2a */
.L_x_9617:
[----:B------:R-:W-:Y:S05]  /*33c0*/  BSYNC B1 ;  /* 0x0000000000017941 */ /* 0x000fea0003800000 */
.L_x_9616:
[----:B------:R-:W-:Y:S01]  /*33d0*/  ISETP.NE.AND P4, PT, R45, RZ, PT ;  /* 0x000000ff2d00720c */ /* 0x000fe20003f85270 */
[----:B------:R-:W-:-:S12]  /*33e0*/  BSSY B1, `(.L_x_9620) ;  /* 0x0000074000017945 */ /* 0x000fd80003800000 */
[----:B------:R-:W-:Y:S05]  /*33f0*/  @!P4 BRA `(.L_x_9621) ;  /* 0x0000000400c8c947 */ /* 0x000fea0003800000 */
[----:B------:R-:W2:Y:S01]  /*3400*/  LDL R34, [R1+0x34] ;  /* 0x0000340001227983 */ /* 0x000ea20000100800 */
[----:B------:R-:W-:Y:S03]  /*3410*/  BSSY B2, `(.L_x_9622) ;  /* 0x000006f000027945 */ /* 0x000fe60003800000 */
[----:B-1----:R1:W3:Y:S01]  /*3420*/  LDS.128 R8, [R84+0x14800] ;  /* 0x0148000054087984 */ /* 0x0022e20000000c00 */
[----:B--2---:R-:W-:-:S13]  /*3430*/  ISETP.GE.AND P4, PT, R34, R87, PT ;  /* 0x000000572200720c */ /* 0x004fda0003f86270 */
[----:B-1-3--:R-:W-:Y:S05]  /*3440*/  @P4 BRA `(.L_x_9623) ;  /* 0x0000000400ac4947 */ /* 0x00afea0003800000 */
        /* <DEDUP_REMOVED lines=61> */
[----:B------:R-:W-:Y:S01]  /*3820*/  F2FP.SATFINITE.E4M3.F32.PACK_AB_MERGE_C R35, R36, R35, RZ ;  /* 0x000000232423723e */ /* 0x000fe200048070ff */
[--C-:B------:R-:W-:Y:S01]  /*3830*/  HADD2.F32 R40, -RZ, R37.reuse.H0_H0 ;  /* 0x20000025ff287230 */ /* 0x100fe20000004100 */
[-C--:B------:R-:W-:Y:S01]  /*3840*/  F2FP.F16.E4M3.UNPACK_B R77, R29.reuse.H1 ;  /* 0x0000001dff4d723e */ /* 0x080fe200030006ff */
[----:B------:R-:W-:Y:S01]  /*3850*/  HADD2.F32 R37, -RZ, R37.H1_H1 ;  /* 0x30000025ff257230 */ /* 0x000fe20000004100 */
[----:B------:R-:W-:Y:S02]  /*3860*/  F2FP.F16.E4M3.UNPACK_B R36, R10.H1 ;  /* 0x0000000aff24723e */ /* 0x000fe400030006ff */
        /* <DEDUP_REMOVED lines=25> */
[----:B------:R-:W-:Y:S01]  /*3a00*/  HADD2.F32 R10, -RZ, R10.H1_H1 ;  /* 0x3000000aff0a7230 */ /* 0x000fe20000004100 */
[----:B------:R-:W-:Y:S01]  /*3a10*/  F2FP.SATFINITE.E4M3.F32.PACK_AB_MERGE_C R8, R31, R30, R35 ;  /* 0x0000001e1f08723e */ /* 0x000fe20004807023 */
[----:B------:R-:W-:-:S02]  /*3a20*/  HADD2.F32 R76, -RZ, R76.H0_H0 ;  /* 0x2000004cff4c7230 */ /* 0x000fc40000004100 */
        /* <DEDUP_REMOVED lines=13> */
.L_x_9623:
[----:B------:R-:W-:Y:S05]  /*3b00*/  BSYNC B2 ;  /* 0x0000000000027941 */ /* 0x000fea0003800000 */
.L_x_9622:
[----:B------:R2:W-:Y:S02]  /*3b10*/  STG.E.128 desc[UR42][R32.64+0x20], R8 ;  /* 0x0000200820007986 */ /* 0x0005e4000c101d2a */
.L_x_9621:
[----:B------:R-:W-:Y:S05]  /*3b20*/  BSYNC B1 ;  /* 0x0000000000017941 */ /* 0x000fea0003800000 */
.L_x_9620:
        /* <DEDUP_REMOVED lines=40> */
[-C--:B------:R-:W-:Y:S01]  /*3db0*/  FMUL.FTZ R37, R29, R35.reuse ;  /* 0x000000231d257220 */ /* 0x080fe20000410000 */
[----:B------:R-:W-:Y:S01]  /*3dc0*/  FMUL.FTZ R36, R28, R35 ;  /* 0x000000231c247220 */ /* 0x000fe20000410000 */
[----:B------:R-:W-:Y:S01]  /*3dd0*/  F2FP.F16.E4M3.UNPACK_B R15, R14.H1 ;  /* 0x0000000eff0f723e */ /* 0x000fe200030006ff */
[----:B------:R-:W-:-:S02]  /*3de0*/  HADD2.F32 R31, -RZ, R39.H1_H1 ;  /* 0x30000027ff1f7230 */ /* 0x000fc40000004100 */
[-C--:B------:R-:W-:Y:S01]  /*3df0*/  FFMA.FTZ R37, R28, R30.reuse, -R37 ;  /* 0x0000001e1c257223 */ /* 0x080fe20000010825 */
[----:B------:R-:W-:Y:S01]  /*3e00*/  FFMA.FTZ R40, R29, R30, R36 ;  /* 0x0000001e1d287223 */ /* 0x000fe20000010024 */
[----:B------:R-:W-:Y:S01]  /*3e10*/  F2FP.F16.E4M3.UNPACK_B R14, R14 ;  /* 0x0000000eff0e723e */ /* 0x000fe200020006ff */
[--C-:B------:R-:W-:Y:S01]  /*3e20*/  HADD2.F32 R30, -RZ, R15.reuse.H1_H1 ;  /* 0x3000000fff1e7230 */ /* 0x100fe20000004100 */
[----:B------:R-:W-:Y:S01]  /*3e30*/  F2FP.F16.E4M3.UNPACK_B R38, R38 ;  /* 0x00000026ff26723e */ /* 0x000fe200020006ff */
[----:B------:R-:W-:Y:S01]  /*3e40*/  HADD2.F32 R29, -RZ, R15.H0_H0 ;  /* 0x2000000fff1d7230 */ /* 0x000fe20000004100 */
[----:B------:R-:W-:Y:S01]  /*3e50*/  F2FP.F16.E4M3.UNPACK_B R35, R12 ;  /* 0x0000000cff23723e */ /* 0x000fe200020006ff */
[----:B------:R-:W-:Y:S02]  /*3e60*/  HADD2.F32 R39, -RZ, R39.H0_H0 ;  /* 0x20000027ff277230 */ /* 0x000fe40000004100 */
[----:B------:R-:W-:Y:S01]  /*3e70*/  FMUL.FTZ R36, R30, R31 ;  /* 0x0000001f1e247220 */ /* 0x000fe20000410000 */
[----:B------:R-:W-:-:S02]  /*3e80*/  HADD2.F32 R15, -RZ, R14.H0_H0 ;  /* 0x2000000eff0f7230 */ /* 0x000fc40000004100 */
[----:B------:R-:W-:Y:S01]  /*3e90*/  FMUL.FTZ R31, R29, R31 ;  /* 0x0000001f1d1f7220 */ /* 0x000fe20000410000 */
[----:B------:R-:W-:Y:S02]  /*3ea0*/  HADD2.F32 R28, -RZ, R14.H1_H1 ;  /* 0x3000000eff1c7230 */ /* 0x000fe40000004100 */
        /* <DEDUP_REMOVED lines=10> */
[-C--:B------:R-:W-:Y:S01]  /*3f50*/  F2FP.F16.E4M3.UNPACK_B R39, R13.reuse.H1 ;  /* 0x0000000dff27723e */ /* 0x080fe200030006ff */
[--C-:B------:R-:W-:Y:S01]  /*3f60*/  HADD2.F32 R34, -RZ, R31.reuse.H0_H0 ;  /* 0x2000001fff227230 */ /* 0x100fe20000004100 */
[----:B------:R-:W-:Y:S01]  /*3f70*/  F2FP.F16.E4M3.UNPACK_B R30, R10.H1 ;  /* 0x0000000aff1e723e */ /* 0x000fe200030006ff */
[----:B------:R-:W-:Y:S01]  /*3f80*/  HADD2.F32 R31, -RZ, R31.H1_H1 ;  /* 0x3000001fff1f7230 */ /* 0x000fe20000004100 */
[----:B------:R-:W-:Y:S01]  /*3f90*/  F2FP.F16.E4M3.UNPACK_B R38, R13 ;  /* 0x0000000dff26723e */ /* 0x000fe200020006ff */
[----:B------:R-:W-:Y:S01]  /*3fa0*/  HADD2.F32 R41, -RZ, R39.H1_H1 ;  /* 0x30000027ff297230 */ /* 0x000fe20000004100 */
[----:B------:R-:W-:Y:S01]  /*3fb0*/  F2FP.SATFINITE.E4M3.F32.PACK_AB_MERGE_C R28, R40, R37, RZ ;  /* 0x00000025281c723e */ /* 0x000fe200048070ff */
        /* <DEDUP_REMOVED lines=38> */
.L_x_9625:
[----:B------:R-:W-:Y:S05]  /*4220*/  BSYNC B1 ;  /* 0x0000000000017941 */ /* 0x000fea0003800000 */
.L_x_9624:
[----:B------:R3:W-:Y:S01]  /*4230*/  STG.E.128 desc[UR42][R32.64+0x40], R8 ;  /* 0x0000400820007986 */ /* 0x0007e2000c101d2a */
[----:B------:R-:W-:Y:S05]  /*4240*/  BRA `(.L_x_9615) ;  /* 0x00000024003c7947 */ /* 0x000fea0003800000 */
.L_x_9609:
        /* <DEDUP_REMOVED lines=27> */
.L_x_9627:
[----:B------:R-:W-:Y:S05]  /*4400*/  BSYNC B1 ;  /* 0x0000000000017941 */ /* 0x000fea0003800000 */
.L_x_9626:
        /* <DEDUP_REMOVED lines=12> */
.L_x_9628:
[----:B0-----:R-:W2:Y:S01]  /*44d0*/  LDL R38, [R1+0x8] ;  /* 0x0000080001267983 */ /* 0x001ea20000100800 */
[----:B------:R-:W-:Y:S01]  /*44e0*/  IMAD R83, R18, 0x8, R16 ;  /* 0x0000000812537824 */ /* 0x000fe200078e0210 */
[----:B------:R-:W-:Y:S01]  /*44f0*/  BSSY B1, `(.L_x_9629) ;  /* 0x0000004000017945 */ /* 0x000fe20003800000 */
[----:B--2---:R-:W-:-:S04]  /*4500*/  SHF.L.U32 R86, R38, 0x1f, RZ ;  /* 0x0000001f26567819 */ /* 0x004fc800000006ff */
[----:B------:R-:W0:Y:S02]  /*4510*/  SYNCS.PHASECHK.TRANS64.TRYWAIT P5, [R83+URZ+0x19c90], R86 ;  /* 0x019c9056530075a7 */ /* 0x000e2400080a017f */
[----:B0-----:R-:W-:Y:S05]  /*4520*/  @!P5 BRA `(.L_x_9630) ;  /* 0x000001cc0028d947 */ /* 0x001fea0003800000 */
.L_x_9940:
[----:B------:R-:W-:Y:S05]  /*4530*/  BSYNC B1 ;  /* 0x0000000000017941 */ /* 0x000fea0003800000 */
.L_x_9629:
[----:B------:R-:W-:Y:S05]  /*4540*/  @P4 BRA `(.L_x_9615) ;  /* 0x00000020007c4947 */ /* 0x000fea0003800000 */
[----:B------:R-:W1:Y:S01]  /*4550*/  LDC R94, c[0x0][0x2f4] ;  /* 0x0000bd00ff5e7b82 */ /* 0x000e620000000800 */
[----:B------:R-:W-:Y:S01]  /*4560*/  ISETP.NE.AND P4, PT, R60, RZ, PT ;  /* 0x000000ff3c00720c */ /* 0x000fe20003f85270 */
[----:B------:R-:W-:Y:S01]  /*4570*/  ULDC.64 UR4, c[0x0][0x300] ;  /* 0x0000c00000047ab9 */ /* 0x000fe20000000a00 */
[----:B------:R-:W-:Y:S01]  /*4580*/  SHF.R.S32.HI R38, RZ, 0x1f, R23 ;  /* 0x0000001fff267819 */ /* 0x000fe20000011417 */
[----:B------:R-:W-:Y:S01]  /*4590*/  IMAD.MOV.U32 R78, RZ, RZ, R36 ;  /* 0x000000ffff4e7224 */ /* 0x000fe200078e0024 */
[----:B------:R-:W-:Y:S03]  /*45a0*/  BSSY B1, `(.L_x_9631) ;  /* 0x0000105000017945 */ /* 0x000fe60003800000 */
[----:B------:R-:W-:Y:S02]  /*45b0*/  IMAD R38, R38, UR4, RZ ;  /* 0x0000000426267c24 */ /* 0x000fe4000f8e02ff */
[----:B------:R-:W-:-:S04]  /*45c0*/  IMAD.WIDE.U32 R78, R23, UR4, R78 ;  /* 0x00000004174e7c25 */ /* 0x000fc8000f8e004e */
[----:B------:R-:W-:-:S04]  /*45d0*/  IMAD R95, R23, UR5, R38 ;  /* 0x00000005175f7c24 */ /* 0x000fc8000f8e0226 */
[----:B------:R-:W-:Y:S02]  /*45e0*/  IMAD.IADD R95, R95, 0x1, R79 ;  /* 0x000000015f5f7824 */ /* 0x000fe400078e024f */
[----:B-1----:R-:W-:Y:S01]  /*45f0*/  IMAD.IADD R96, R94, 0x1, -R61 ;  /* 0x000000015e607824 */ /* 0x002fe200078e0a3d */
[----:B------:R-:W-:Y:S06]  /*4600*/  @!P4 BRA `(.L_x_9632) ;  /* 0x0000000c00f8c947 */ /* 0x000fec0003800000 */
[----:B------:R-:W2:Y:S04]  /*4610*/  LDL R41, [R1+0x30] ;  /* 0x0000300001297983 */ /* 0x000ea80000100800 */
[----:B------:R-:W3:Y:S04]  /*4620*/  LDL R40, [R1+0x74] ;  /* 0x0000740001287983 */ /* 0x000ee80000100800 */
[----:B------:R-:W4:Y:S01]  /*4630*/  LDL R39, [R1+0x3c] ;  /* 0x00003c0001277983 */ /* 0x000f220000100800 */
[----:B------:R-:W-:Y:S01]  /*4640*/  SEL R36, R61, R96, !P0 ;  /* 0x000000603d247207 */ /* 0x000fe20004000000 */
[----:B------:R-:W-:Y:S01]  /*4650*/  BSSY B2, `(.L_x_9633) ;  /* 0x00000f0000027945 */ /* 0x000fe20003800000 */
[----:B------:R-:W-:-:S02]  /*4660*/  IADD3 R103, P4, P5, R58, R78, R20 ;  /* 0x0000004e3a677210 */ /* 0x000fc40007d9e014 */
[----:B------:R-:W-:Y:S02]  /*4670*/  SHF.R.S32.HI R37, RZ, 0x1f, R36 ;  /* 0x0000001fff257819 */ /* 0x000fe40000011424 */
[----:B------:R-:W-:Y:S02]  /*4680*/  IADD3.X R101, R80, R95, R4, P4, P5 ;  /* 0x0000005f50657210 */ /* 0x000fe400027ea404 */
[----:B------:R-:W-:Y:S02]  /*4690*/  LEA.HI R37, R37, R36, RZ, 0x5 ;  /* 0x0000002425257211 */ /* 0x000fe400078f28ff */
[----:B------:R-:W-:Y:S02]  /*46a0*/  ISETP.GE.AND P5, PT, R152, R87, PT ;  /* 0x000000579800720c */ /* 0x000fe40003fa6270 */
[----:B------:R-:W-:-:S04]  /*46b0*/  SHF.R.S32.HI R36, RZ, 0x5, R37 ;  /* 0x00000005ff247819 */ /* 0x000fc80000011425 */
[----:B------:R-:W-:-:S04]  /*46c0*/  LEA.HI.SX32 R36, R73, R36, 0x1c ;  /* 0x0000002449247211 */ /* 0x000fc800078fe2ff */
[C---:B------:R-:W-:Y:S01]  /*46d0*/  LEA.HI R37, R36.reuse, R36, RZ, 0x1 ;  /* 0x0000002424257211 */ /* 0x040fe200078f08ff */
[----:B------:R-:W-:-:S04]  /*46e0*/  IMAD.SHL.U32 R102, R36, 0x10, RZ ;  /* 0x0000001024667824 */ /* 0x000fc800078e00ff */
[----:B------:R-:W-:Y:S01]  /*46f0*/  IMAD.SHL.U32 R37, R37, 0x800, RZ ;  /* 0x0000080025257824 */ /* 0x000fe200078e00ff */
[----:B------:R-:W-:-:S04]  /*4700*/  ISETP.GE.AND P4, PT, R102, R94, PT ;  /* 0x0000005e6600720c */ /* 0x000fc80003f86270 */
[----:B------:R-:W-:Y:S02]  /*4710*/  LOP3.LUT R37, R37, 0xfffff000, RZ, 0xc0, !PT ;  /* 0xfffff00025257812 */ /* 0x000fe400078ec0ff */
[----:B--2---:R-:W-:-:S04]  /*4720*/  LOP3.LUT R36, R41, 0x10, R102, 0xf8, !PT ;  /* 0x0000001029247812 */ /* 0x004fc800078ef866 */
[----:B---3--:R-:W-:-:S04]  /*4730*/  LOP3.LUT R36, R36, R40, RZ, 0x3c, !PT ;  /* 0x0000002824247212 */ /* 0x008fc800078e3cff */
[----:B----4-:R-:W-:Y:S01]  /*4740*/  IADD3 R39, R36, R37, R39 ;  /* 0x0000002524277210 */ /* 0x010fe20007ffe027 */
        /* <DEDUP_REMOVED lines=29> */
[----:B-1----:R-:W-:Y:S01]  /*4920*/  IMAD.MOV.U32 R105, RZ, RZ, R37 ;  /* 0x000000ffff697224 */ /* 0x002fe200078e0025 */
        /* <DEDUP_REMOVED lines=13> */
[----:B------:R-:W-:Y:S01]  /*4a00*/  FMUL.FTZ R112, R113, R112 ;  /* 0x0000007071707220 */ /* 0x000fe20000410000 */
[----:B------:R-:W-:Y:S01]  /*4a10*/  HADD2.F32 R108, -RZ, R108.H1_H1 ;  /* 0x3000006cff6c7230 */ /* 0x000fe20000004100 */
[----:B------:R-:W-:Y:S01]  /*4a20*/  LOP3.LUT R12, R15, 0xff, RZ, 0xc0, !PT ;  /* 0x000000ff0f0c7812 */ /* 0x000fe200078ec0ff */
[----:B------:R-:W-:Y:S02]  /*4a30*/  HADD2.F32 R106, -RZ, R106.H1_H1 ;  /* 0x3000006aff6a7230 */ /* 0x000fe40000004100 */
[----:B------:R-:W-:Y:S01]  /*4a40*/  FFMA.FTZ R112, R110, R111, R112 ;  /* 0x0000006f6e707223 */ /* 0x000fe20000010070 */
[----:B------:R-:W-:Y:S02]  /*4a50*/  HADD2.F32 R109, -RZ, R109.H1_H1 ;  /* 0x3000006dff6d7230 */ /* 0x000fe40000004100 */
[CC--:B------:R-:W-:Y:S01]  /*4a60*/  FMUL.FTZ R110, R37.reuse, R108.reuse ;  /* 0x0000006c256e7220 */ /* 0x0c0fe20000410000 */
        /* <DEDUP_REMOVED lines=38> */
[----:B------:R-:W-:Y:S01]  /*4cd0*/  FFMA.FTZ R35, R105, R104, -R108 ;  /* 0x0000006869237223 */ /* 0x000fe2000001086c */
        /* <DEDUP_REMOVED lines=13> */
[-C--:B------:R-:W-:Y:S01]  /*4db0*/  FMUL.FTZ R43, R15, R34.reuse ;  /* 0x000000220f2b7220 */ /* 0x080fe20000410000 */
[----:B------:R-:W-:Y:S01]  /*4dc0*/  F2FP.F16.E4M3.UNPACK_B R13, R13.H1 ;  /* 0x0000000dff0d723e */ /* 0x000fe200030006ff */
[C---:B------:R-:W-:Y:S01]  /*4dd0*/  FMUL.FTZ R34, R32.reuse, R34 ;  /* 0x0000002220227220 */ /* 0x040fe20000410000 */
[----:B------:R-:W-:Y:S01]  /*4de0*/  F2FP.F16.E4M3.UNPACK_B R33, R33.H1 ;  /* 0x00000021ff21723e */ /* 0x000fe200030006ff */
[-C--:B------:R-:W-:Y:S01]  /*4df0*/  FFMA.FTZ R32, R32, R39.reuse, -R43 ;  /* 0x0000002720207223 */ /* 0x080fe2000001082b */
[----:B------:R-:W-:Y:S01]  /*4e00*/  FFMA.FTZ R108, R107, R104, -R108 ;  /* 0x000000686b6c7223 */ /* 0x000fe2000001086c */
[----:B------:R-:W-:Y:S01]  /*4e10*/  FFMA.FTZ R15, R15, R39, R34 ;  /* 0x000000270f0f7223 */ /* 0x000fe20000010022 */
        /* <DEDUP_REMOVED lines=17> */
[----:B------:R-:W-:Y:S01]  /*4f30*/  F2FP.SATFINITE.E4M3.F32.PACK_AB_MERGE_C R41, R37, R112, R41 ;  /* 0x000000702529723e */ /* 0x000fe20004807029 */
[C---:B------:R-:W-:Y:S01]  /*4f40*/  FMUL.FTZ R39, R33.reuse, R13 ;  /* 0x0000000d21277220 */ /* 0x040fe20000410000 */
[----:B------:R-:W-:Y:S02]  /*4f50*/  IMAD.MOV.U32 R37, RZ, RZ, R35 ;  /* 0x000000ffff257224 */ /* 0x000fe400078e0023 */
        /* <DEDUP_REMOVED lines=17> */
[----:B------:R-:W-:Y:S01]  /*5070*/  FMUL.FTZ R113, R104, R113 ;  /* 0x0000007168717220 */ /* 0x000fe20000410000 */
[----:B------:R-:W-:Y:S01]  /*5080*/  HADD2.F32 R14, -RZ, R14.H1_H1 ;  /* 0x3000000eff0e7230 */ /* 0x000fe20000004100 */
[----:B------:R-:W-:Y:S01]  /*5090*/  F2FP.F16.E4M3.UNPACK_B R97, R97 ;  /* 0x00000061ff61723e */ /* 0x000fe200020006ff */
[----:B------:R-:W-:Y:S02]  /*50a0*/  HADD2.F32 R39, -RZ, R39.H1_H1 ;  /* 0x30000027ff277230 */ /* 0x000fe40000004100 */
[----:B------:R-:W-:Y:S01]  /*50b0*/  FFMA.FTZ R113, R34, R109, R113 ;  /* 0x0000006d22717223 */ /* 0x000fe20000010071 */
        /* <DEDUP_REMOVED lines=22> */
[----:B------:R-:W-:Y:S01]  /*5220*/  F2FP.F16.E4M3.UNPACK_B R38, R38 ;  /* 0x00000026ff26723e */ /* 0x000fe200020006ff */
[-C--:B------:R-:W-:Y:S01]  /*5230*/  FFMA.FTZ R33, R36, R97.reuse, -R33 ;  /* 0x0000006124217223 */ /* 0x080fe20000010821 */
[----:B------:R-:W-:Y:S01]  /*5240*/  F2FP.F16.E4M3.UNPACK_B R36, R42.H1 ;  /* 0x0000002aff24723e */ /* 0x000fe200030006ff */
        /* <DEDUP_REMOVED lines=8> */
[----:B------:R-:W-:Y:S01]  /*52d0*/  HADD2.F32 R36, -RZ, R36.H1_H1 ;  /* 0x30000024ff247230 */ /* 0x000fe20000004100 */
[----:B------:R-:W-:Y:S01]  /*52e0*/  F2FP.F16.E4M3.UNPACK_B R42, R42 ;  /* 0x0000002aff2a723e */ /* 0x000fe200020006ff */
[--C-:B------:R-:W-:Y:S01]  /*52f0*/  HADD2.F32 R115, -RZ, R33.reuse.H0_H0 ;  /* 0x20000021ff737230 */ /* 0x100fe20000004100 */
[----:B------:R-:W-:Y:S01]  /*5300*/  F2FP.F16.E4M3.UNPACK_B R100, R100 ;  /* 0x00000064ff64723e */ /* 0x000fe200020006ff */
[----:B------:R-:W-:Y:S01]  /*5310*/  HADD2.F32 R33, -RZ, R33.H1_H1 ;  /* 0x30000021ff217230 */ /* 0x000fe20000004100 */
[----:B------:R-:W-:Y:S01]  /*5320*/  F2FP.SATFINITE.E4M3.F32.PACK_AB_MERGE_C R13, R13, R113, RZ ;  /* 0x000000710d0d723e */ /* 0x000fe200048070ff */
[----:B------:R-:W-:-:S02]  /*5330*/  HADD2.F32 R34, -RZ, R34.H1_H1 ;  /* 0x30000022ff227230 */ /* 0x000fc40000004100 */
[-C--:B------:R-:W-:Y:S01]  /*5340*/  FMUL.FTZ R111, R39, R115.reuse ;  /* 0x00000073276f7220 */ /* 0x080fe20000410000 */
[----:B------:R-:W-:Y:S01]  /*5350*/  FMUL.FTZ R115, R97, R115 ;  /* 0x0000007361737220 */ /* 0x000fe20000410000 */
[----:B------:R-:W-:Y:S01]  /*5360*/  HADD2.F32 R40, -RZ, R40.H1_H1 ;  /* 0x30000028ff287230 */ /* 0x000fe20000004100 */
[----:B------:R-:W-:Y:S01]  /*5370*/  F2FP.SATFINITE.E4M3.F32.PACK_AB_MERGE_C R43, R15, R105, R12 ;  /* 0x000000690f2b723e */ /* 0x000fe2000480700c */
[-C--:B------:R-:W-:Y:S01]  /*5380*/  FFMA.FTZ R111, R97, R98.reuse, -R111 ;  /* 0x00000062616f7223 */ /* 0x080fe2000001086f */
[----:B------:R-:W-:Y:S01]  /*5390*/  FFMA.FTZ R115, R39, R98, R115 ;  /* 0x0000006227737223 */ /* 0x000fe20000010073 */
[-C--:B------:R-:W-:Y:S01]  /*53a0*/  FMUL.FTZ R39, R36, R33.reuse ;  /* 0x0000002124277220 */ /* 0x080fe20000410000 */
        /* <DEDUP_REMOVED lines=16> */
[----:B------:R-:W-:Y:S01]  /*54b0*/  FMUL.FTZ R117, R42, R99 ;  /* 0x000000632a757220 */ /* 0x000fe20000410000 */
[----:B------:R-:W-:Y:S01]  /*54c0*/  F2FP.SATFINITE.E4M3.F32.PACK_AB_MERGE_C R33, R33, R115, RZ ;  /* 0x000000732121723e */ /* 0x000fe200048070ff */
[----:B------:R-:W-:Y:S01]  /*54d0*/  FMUL.FTZ R99, R38, R99 ;  /* 0x0000006326637220 */ /* 0x000fe20000410000 */
[----:B------:R-:W-:Y:S01]  /*54e0*/  F2FP.SATFINITE.E4M3.F32.PACK_AB_MERGE_C R40, R14, R109, R13 ;  /* 0x0000006d0e28723e */ /* 0x000fe2000480700d */
[-C--:B------:R-:W-:Y:S01]  /*54f0*/  FFMA.FTZ R38, R38, R39.reuse, -R117 ;  /* 0x0000002726267223 */ /* 0x080fe20000010875 */
[----:B------:R-:W-:Y:S02]  /*5500*/  IMAD.MOV.U32 R36, RZ, RZ, R104 ;  /* 0x000000ffff247224 */ /* 0x000fe400078e0068 */
[----:B------:R-:W-:Y:S01]  /*5510*/  FFMA.FTZ R99, R42, R39, R99 ;  /* 0x000000272a637223 */ /* 0x000fe20000010063 */
[----:B------:R-:W-:-:S02]  /*5520*/  F2FP.SATFINITE.E4M3.F32.PACK_AB_MERGE_C R39, R32, R108, R107 ;  /* 0x0000006c2027723e */ /* 0x000fc4000480706b */
[----:B------:R-:W-:Y:S02]  /*5530*/  F2FP.SATFINITE.E4M3.F32.PACK_AB_MERGE_C R38, R38, R97, R34 ;  /* 0x000000612626723e */ /* 0x000fe40004807022 */
[----:B------:R-:W-:-:S07]  /*5540*/  F2FP.SATFINITE.E4M3.F32.PACK_AB_MERGE_C R42, R99, R98, R33 ;  /* 0x00000062632a723e */ /* 0x000fce0004807021 */
.L_x_9634:
[----:B------:R-:W-:Y:S05]  /*5550*/  BSYNC B2 ;  /* 0x0000000000027941 */ /* 0x000fea0003800000 */
.L_x_9633:
[--C-:B------:R-:W-:Y:S02]  /*5560*/  @!P4 SHF.R.S32.HI R12, RZ, 0x1f, R102.reuse ;  /* 0x0000001fff0cc819 */ /* 0x100fe40000011466 */
[----:B------:R-:W-:-:S04]  /*5570*/  @!P4 IADD3 R15, P5, P6, R58, R78, R102 ;  /* 0x0000004e3a0fc210 */ /* 0x000fc80007ebe066 */
[----:B------:R-:W-:Y:S02]  /*5580*/  @!P4 IADD3.X R32, R80, R95, R12, P5, P6 ;  /* 0x0000005f5020c210 */ /* 0x000fe40002fec40c */
[----:B------:R-:W-:-:S05]  /*5590*/  IADD3 R12, P5, R103, R76, RZ ;  /* 0x0000004c670c7210 */ /* 0x000fca0007fbe0ff */
[----:B------:R-:W-:Y:S01]  /*55a0*/  IMAD.X R13, R101, 0x1, R77, P5 ;  /* 0x00000001650d7824 */ /* 0x000fe200028e064d */
[----:B------:R-:W-:-:S04]  /*55b0*/  @!P4 IADD3 R14, P5, R15, R76, RZ ;  /* 0x0000004c0f0ec210 */ /* 0x000fc80007fbe0ff */
[----:B-1----:R1:W-:Y:S01]  /*55c0*/  STG.E.128 desc[UR42][R12.64], R36 ;  /* 0x000000240c007986 */ /* 0x0023e2000c101d2a */
[----:B------:R-:W-:-:S05]  /*55d0*/  @!P4 IMAD.X R15, R32, 0x1, R77, P5 ;  /* 0x00000001200fc824 */ /* 0x000fca00028e064d */
[----:B--2---:R1:W-:Y:S03]  /*55e0*/  @!P4 STG.E.128 desc[UR42][R14.64], R40 ;  /* 0x000000280e00c986 */ /* 0x0043e6000c101d2a */
.L_x_9632:
[----:B------:R-:W-:Y:S05]  /*55f0*/  BSYNC B1 ;  /* 0x0000000000017941 */ /* 0x000fea0003800000 */
.L_x_9631:
[----:B------:R-:W-:-:S13]  /*5600*/  ISETP.NE.AND P4, PT, R45, RZ, PT ;  /* 0x000000ff2d00720c */ /* 0x000fda0003f85270 */
[----:B------:R-:W-:Y:S05]  /*5610*/  @!P4 BRA `(.L_x_9615) ;  /* 0x000000100048c947 */ /* 0x000fea0003800000 */
[----:B------:R-:W2:Y:S04]  /*5620*/  LDL R32, [R1+0x30] ;  /* 0x0000300001207983 */ /* 0x000ea80000100800 */
[----:B-1----:R-:W3:Y:S04]  /*5630*/  LDL R15, [R1+0x74] ;  /* 0x00007400010f7983 */ /* 0x002ee80000100800 */
[----:B------:R-:W4:Y:S01]  /*5640*/  LDL R14, [R1+0x3c] ;  /* 0x00003c00010e7983 */ /* 0x000f220000100800 */
[----:B------:R-:W-:Y:S01]  /*5650*/  ISETP.NE.AND P5, PT, R82, RZ, PT ;  /* 0x000000ff5200720c */ /* 0x000fe20003fa5270 */
[----:B------:R-:W-:Y:S03]  /*5660*/  BSSY B1, `(.L_x_9635) ;  /* 0x00000ec000017945 */ /* 0x000fe60003800000 */
[----:B------:R-:W-:-:S02]  /*5670*/  SEL R96, R61, R96, !P5 ;  /* 0x000000603d607207 */ /* 0x000fc40006800000 */
[----:B------:R-:W-:Y:S02]  /*5680*/  IADD3 R37, P4, P5, R58, R78, R7 ;  /* 0x0000004e3a257210 */ /* 0x000fe40007d9e007 */
[----:B------:R-:W-:Y:S02]  /*5690*/  SHF.R.S32.HI R13, RZ, 0x1f, R96 ;  /* 0x0000001fff0d7819 */ /* 0x000fe40000011460 */
[----:B------:R-:W-:Y:S02]  /*56a0*/  IADD3.X R38, R80, R95, R3, P4, P5 ;  /* 0x0000005f50267210 */ /* 0x000fe400027ea403 */
[----:B------:R-:W-:Y:S02]  /*56b0*/  LEA.HI R13, R13, R96, RZ, 0x5 ;  /* 0x000000600d0d7211 */ /* 0x000fe400078f28ff */
[----:B------:R-:W-:Y:S02]  /*56c0*/  ISETP.GE.AND P5, PT, R81, R87, PT ;  /* 0x000000575100720c */ /* 0x000fe40003fa6270 */
[----:B------:R-:W-:-:S02]  /*56d0*/  SHF.R.S32.HI R13, RZ, 0x5, R13 ;  /* 0x00000005ff0d7819 */ /* 0x000fc4000001140d */
[----:B------:R-:W-:Y:S02]  /*56e0*/  IADD3 R36, P4, R37, R76, RZ ;  /* 0x0000004c25247210 */ /* 0x000fe40007f9e0ff */
[----:B------:R-:W-:-:S03]  /*56f0*/  LEA.HI.SX32 R13, R72, R13, 0x1c ;  /* 0x0000000d480d7211 */ /* 0x000fc600078fe2ff */
[----:B------:R-:W-:Y:S01]  /*5700*/  IMAD.X R37, R38, 0x1, R77, P4 ;  /* 0x0000000126257824 */ /* 0x000fe200020e064d */
[C---:B------:R-:W-:Y:S01]  /*5710*/  LEA.HI R12, R13.reuse, R13, RZ, 0x1 ;  /* 0x0000000d0d0c7211 */ /* 0x040fe200078f08ff */
[----:B------:R-:W-:-:S04]  /*5720*/  IMAD.SHL.U32 R39, R13, 0x10, RZ ;  /* 0x000000100d277824 */ /* 0x000fc800078e00ff */
[----:B------:R-:W-:-:S05]  /*5730*/  IMAD.SHL.U32 R13, R12, 0x800, RZ ;  /* 0x000008000c0d7824 */ /* 0x000fca00078e00ff */
        /* <DEDUP_REMOVED lines=11> */
[----:B------:R-:W-:Y:S02]  /*57f0*/  SHF.R.U32.HI R97, RZ, 0x8, R9 ;  /* 0x00000008ff617819 */ /* 0x000fe40000011609 */
[----:B------:R-:W-:Y:S02]  /*5800*/  SHF.R.U32.HI R30, RZ, 0x8, R11 ;  /* 0x00000008ff1e7819 */ /* 0x000fe4000001160b */
[----:B------:R-:W-:Y:S02]  /*5810*/  SHF.R.U32.HI R99, RZ, 0x18, R9 ;  /* 0x00000018ff637819 */ /* 0x000fe40000011609 */
[----:B------:R-:W-:Y:S01]  /*5820*/  LOP3.LUT R40, R9, 0xff, RZ, 0xc0, !PT ;  /* 0x000000ff09287812 */ /* 0x000fe200078ec0ff */
[----:B------:R-:W-:Y:S01]  /*5830*/  IMAD.SHL.U32 R30, R30, 0x100, RZ ;  /* 0x000001001e1e7824 */ /* 0x000fe200078e00ff */
[----:B------:R-:W-:Y:S02]  /*5840*/  SHF.R.U32.HI R96, RZ, 0x18, R11 ;  /* 0x00000018ff607819 */ /* 0x000fe4000001160b */
[----:B------:R-:W-:-:S02]  /*5850*/  LOP3.LUT R41, R11, 0xff, RZ, 0xc0, !PT ;  /* 0x000000ff0b297812 */ /* 0x000fc400078ec0ff */
[----:B------:R-:W-:Y:S02]  /*5860*/  SHF.R.U32.HI R8, RZ, 0x10, R11 ;  /* 0x00000010ff087819 */ /* 0x000fe4000001160b */
[--C-:B------:R-:W-:Y:S02]  /*5870*/  SHF.R.U32.HI R87, RZ, 0x8, R31.reuse ;  /* 0x00000008ff577819 */ /* 0x100fe4000001161f */
[----:B------:R-:W-:Y:S01]  /*5880*/  LOP3.LUT R28, R31, 0xff0000ff, RZ, 0xc0, !PT ;  /* 0xff0000ff1f1c7812 */ /* 0x000fe200078ec0ff */
[----:B------:R-:W-:Y:S01]  /*5890*/  IMAD.U32 R8, R8, 0x10000, RZ ;  /* 0x0001000008087824 */ /* 0x000fe200078e00ff */
[----:B------:R-:W-:Y:S01]  /*58a0*/  SHF.R.U32.HI R11, RZ, 0x10, R31 ;  /* 0x00000010ff0b7819 */ /* 0x000fe2000001161f */
[----:B------:R-:W-:Y:S01]  /*58b0*/  IMAD.SHL.U32 R31, R97, 0x100, RZ ;  /* 0x00000100611f7824 */ /* 0x000fe200078e00ff */
[----:B------:R-:W-:Y:S01]  /*58c0*/  SHF.R.U32.HI R10, RZ, 0x10, R9 ;  /* 0x00000010ff0a7819 */ /* 0x000fe20000011609 */
[----:B------:R-:W-:Y:S01]  /*58d0*/  IMAD.SHL.U32 R87, R87, 0x100, RZ ;  /* 0x0000010057577824 */ /* 0x000fe200078e00ff */
[----:B------:R-:W-:-:S02]  /*58e0*/  SHF.R.U32.HI R43, RZ, 0x18, R29 ;  /* 0x00000018ff2b7819 */ /* 0x000fc4000001161d */
[----:B------:R-:W-:Y:S01]  /*58f0*/  LOP3.LUT R42, R29, 0xff, RZ, 0xc0, !PT ;  /* 0x000000ff1d2a7812 */ /* 0x000fe200078ec0ff */
[----:B------:R-:W-:Y:S01]  /*5900*/  IMAD.U32 R10, R10, 0x10000, RZ ;  /* 0x000100000a0a7824 */ /* 0x000fe200078e00ff */
[--C-:B------:R-:W-:Y:S02]  /*5910*/  SHF.R.U32.HI R38, RZ, 0x8, R29.reuse ;  /* 0x00000008ff267819 */ /* 0x100fe4000001161d */
[----:B------:R-:W-:Y:S01]  /*5920*/  SHF.R.U32.HI R9, RZ, 0x10, R29 ;  /* 0x00000010ff097819 */ /* 0x000fe2000001161d */
[----:B-1----:R-:W-:Y:S01]  /*5930*/  IMAD.MOV.U32 R29, RZ, RZ, R12 ;  /* 0x000000ffff1d7224 */ /* 0x002fe200078e000c */
[----:B------:R-:W-:Y:S02]  /*5940*/  PRMT R40, R99, 0x654, R40 ;  /* 0x0000065463287816 */ /* 0x000fe40000000028 */
[----:B------:R-:W-:Y:S01]  /*5950*/  PRMT R41, R96, 0x654, R41 ;  /* 0x0000065460297816 */ /* 0x000fe20000000029 */
[----:B------:R-:W-:Y:S01]  /*5960*/  IMAD.U32 R9, R9, 0x10000, RZ ;  /* 0x0001000009097824 */ /* 0x000fe200078e00ff */
[----:B------:R-:W-:Y:S01]  /*5970*/  PRMT R42, R43, 0x654, R42 ;  /* 0x000006542b2a7816 */ /* 0x000fe2000000002a */
[----:B------:R-:W-:Y:S01]  /*5980*/  IMAD.SHL.U32 R43, R38, 0x100, RZ ;  /* 0x00000100262b7824 */ /* 0x000fe200078e00ff */
[----:B------:R-:W-:Y:S01]  /*5990*/  LOP3.LUT R31, R40, 0xff00, R31, 0xf8, !PT ;  /* 0x0000ff00281f7812 */ /* 0x000fe200078ef81f */
[----:B------:R-:W-:Y:S01]  /*59a0*/  IMAD.U32 R96, R11, 0x10000, RZ ;  /* 0x000100000b607824 */ /* 0x000fe200078e00ff */
[----:B------:R-:W-:-:S02]  /*59b0*/  LOP3.LUT R41, R41, 0xff00, R30, 0xf8, !PT ;  /* 0x0000ff0029297812 */ /* 0x000fc400078ef81e */
[----:B------:R-:W-:Y:S02]  /*59c0*/  F2FP.F16.E4M3.UNPACK_B R40, R90.H1 ;  /* 0x0000005aff28723e */ /* 0x000fe400030006ff */
[----:B--2---:R-:W-:Y:S02]  /*59d0*/  F2FP.F16.E4M3.UNPACK_B R38, R32.H1 ;  /* 0x00000020ff26723e */ /* 0x004fe400030006ff */
[----:B------:R-:W-:Y:S02]  /*59e0*/  F2FP.F16.E4M3.UNPACK_B R30, R29.H1 ;  /* 0x0000001dff1e723e */ /* 0x000fe400030006ff */
[----:B------:R-:W-:Y:S01]  /*59f0*/  LOP3.LUT R42, R42, 0xff00, R43, 0xf8, !PT ;  /* 0x0000ff002a2a7812 */ /* 0x000fe200078ef82b */
        /* <DEDUP_REMOVED lines=8> */
[-C--:B------:R-:W-:Y:S01]  /*5a80*/  FMUL.FTZ R97, R28, R43.reuse ;  /* 0x0000002b1c617220 */ /* 0x080fe20000410000 */
[----:B------:R-:W-:Y:S01]  /*5a90*/  FMUL.FTZ R43, R12, R43 ;  /* 0x0000002b0c2b7220 */ /* 0x000fe20000410000 */
[--C-:B------:R-:W-:Y:S01]  /*5aa0*/  HADD2.F32 R41, -RZ, R31.reuse.H0_H0 ;  /* 0x2000001fff297230 */ /* 0x100fe20000004100 */
[----:B------:R-:W-:Y:S01]  /*5ab0*/  LOP3.LUT R11, R42, 0xff0000, R9, 0xf8, !PT ;  /* 0x00ff00002a0b7812 */ /* 0x000fe200078ef809 */
[----:B------:R-:W-:Y:S01]  /*5ac0*/  HADD2.F32 R42, -RZ, R31.H1_H1 ;  /* 0x3000001fff2a7230 */ /* 0x000fe20000004100 */
[----:B------:R-:W-:Y:S01]  /*5ad0*/  F2FP.F16.E4M3.UNPACK_B R90, R90 ;  /* 0x0000005aff5a723e */ /* 0x000fe200020006ff */
[----:B------:R-:W-:-:S02]  /*5ae0*/  HADD2.F32 R31, -RZ, R30.H1_H1 ;  /* 0x3000001eff1f7230 */ /* 0x000fc40000004100 */
[-C--:B------:R-:W-:Y:S01]  /*5af0*/  FFMA.FTZ R12, R12, R41.reuse, -R97 ;  /* 0x000000290c0c7223 */ /* 0x080fe20000010861 */
[----:B------:R-:W-:Y:S01]  /*5b00*/  FFMA.FTZ R28, R28, R41, R43 ;  /* 0x000000291c1c7223 */ /* 0x000fe2000001002b */
[----:B------:R-:W-:Y:S01]  /*5b10*/  HADD2.F32 R41, -RZ, R38.H1_H1 ;  /* 0x30000026ff297230 */ /* 0x000fe20000004100 */
[----:B------:R-:W-:Y:S01]  /*5b20*/  F2FP.F16.E4M3.UNPACK_B R32, R32 ;  /* 0x00000020ff20723e */ /* 0x000fe200020006ff */
[-C--:B------:R-:W-:Y:S01]  /*5b30*/  FMUL.FTZ R98, R31, R40.reuse ;  /* 0x000000281f627220 */ /* 0x080fe20000410000 */
[----:B------:R-:W-:Y:S01]  /*5b40*/  F2FP.F16.E4M3.UNPACK_B R38, R29 ;  /* 0x0000001dff26723e */ /* 0x000fe200020006ff */
[----:B------:R-:W-:Y:S01]  /*5b50*/  HADD2.F32 R43, -RZ, R90.H0_H0 ;  /* 0x2000005aff2b7230 */ /* 0x000fe20000004100 */
[----:B------:R-:W-:Y:S01]  /*5b60*/  LOP3.LUT R9, R87, 0xff0000, R96, 0xf8, !PT ;  /* 0x00ff000057097812 */ /* 0x000fe200078ef860 */
[----:B------:R-:W-:Y:S01]  /*5b70*/  FMUL.FTZ R96, R41, R40 ;  /* 0x0000002829607220 */ /* 0x000fe20000410000 */
[----:B------:R-:W-:Y:S01]  /*5b80*/  F2FP.F16.E4M3.UNPACK_B R92, R92 ;  /* 0x0000005cff5c723e */ /* 0x000fe200020006ff */
        /* <DEDUP_REMOVED lines=10> */
[-C--:B------:R-:W-:Y:S01]  /*5c30*/  FFMA.FTZ R30, R30, R41.reuse, -R87 ;  /* 0x000000291e1e7223 */ /* 0x080fe20000010857 */
[----:B------:R-:W-:Y:S01]  /*5c40*/  FFMA.FTZ R32, R40, R41, R97 ;  /* 0x0000002928207223 */ /* 0x000fe20000010061 */
[----:B------:R-:W-:Y:S01]  /*5c50*/  HADD2.F32 R38, -RZ, R38.H1_H1 ;  /* 0x30000026ff267230 */ /* 0x000fe20000004100 */
[----:B------:R-:W-:Y:S01]  /*5c60*/  F2FP.F16.E4M3.UNPACK_B R40, R91.H1 ;  /* 0x0000005bff28723e */ /* 0x000fe200030006ff */
[----:B------:R-:W-:Y:S02]  /*5c70*/  HADD2.F32 R92, -RZ, R92.H1_H1 ;  /* 0x3000005cff5c7230 */ /* 0x000fe40000004100 */
[-C--:B------:R-:W-:Y:S01]  /*5c80*/  FMUL.FTZ R41, R43, R90.reuse ;  /* 0x0000005a2b297220 */ /* 0x080fe20000410000 */
[----:B------:R-:W-:Y:S01]  /*5c90*/  F2FP.F16.E4M3.UNPACK_B R96, R93.H1 ;  /* 0x0000005dff60723e */ /* 0x000fe200030006ff */
[C---:B------:R-:W-:Y:S01]  /*5ca0*/  FMUL.FTZ R98, R38.reuse, R90 ;  /* 0x0000005a26627220 */ /* 0x040fe20000410000 */
[----:B------:R-:W-:Y:S02]  /*5cb0*/  HADD2.F32 R99, -RZ, R40.H0_H0 ;  /* 0x20000028ff637230 */ /* 0x000fe40000004100 */
[----:B------:R-:W-:Y:S01]  /*5cc0*/  FFMA.FTZ R41, R38, R92, -R41 ;  /* 0x0000005c26297223 */ /* 0x000fe20000010829 */
        /* <DEDUP_REMOVED lines=16> */
[----:B------:R-:W-:Y:S01]  /*5dd0*/  F2FP.F16.E4M3.UNPACK_B R90, R91 ;  /* 0x0000005bff5a723e */ /* 0x000fe200020006ff */
[C---:B------:R-:W-:Y:S01]  /*5de0*/  FMUL.FTZ R98, R42.reuse, R92 ;  /* 0x0000005c2a627220 */ /* 0x040fe20000410000 */
[----:B------:R-:W-:Y:S01]  /*5df0*/  FFMA.FTZ R91, R42, R96, R101 ;  /* 0x000000602a5b7223 */ /* 0x000fe20000010065 */
[----:B------:R-:W-:Y:S01]  /*5e00*/  F2FP.F16.E4M3.UNPACK_B R42, R34 ;  /* 0x00000022ff2a723e */ /* 0x000fe200020006ff */
[----:B------:R-:W-:Y:S01]  /*5e10*/  HADD2.F32 R34, -RZ, R14.H0_H0 ;  /* 0x2000000eff227230 */ /* 0x000fe20000004100 */
[----:B------:R-:W-:Y:S01]  /*5e20*/  F2FP.SATFINITE.E4M3.F32.PACK_AB_MERGE_C R12, R29, R12, RZ ;  /* 0x0000000c1d0c723e */ /* 0x000fe200048070ff */
[----:B------:R-:W-:-:S02]  /*5e30*/  HADD2.F32 R99, -RZ, R90.H0_H0 ;  /* 0x2000005aff637230 */ /* 0x000fc40000004100 */
[----:B------:R-:W-:Y:S01]  /*5e40*/  FFMA.FTZ R87, R87, R96, -R98 ;  /* 0x0000006057577223 */ /* 0x000fe20000010862 */
[----:B------:R-:W-:Y:S01]  /*5e50*/  HADD2.F32 R101, -RZ, R90.H1_H1 ;  /* 0x3000005aff657230 */ /* 0x000fe20000004100 */
[----:B------:R-:W-:Y:S01]  /*5e60*/  F2FP.SATFINITE.E4M3.F32.PACK_AB_MERGE_C R29, R31, R28, RZ ;  /* 0x0000001c1f1d723e */ /* 0x000fe200048070ff */
[--C-:B------:R-:W-:Y:S01]  /*5e70*/  HADD2.F32 R90, -RZ, R42.reuse.H0_H0 ;  /* 0x2000002aff5a7230 */ /* 0x100fe20000004100 */
[----:B------:R-:W-:Y:S01]  /*5e80*/  F2FP.SATFINITE.E4M3.F32.PACK_AB_MERGE_C R12, R41, R30, R12 ;  /* 0x0000001e290c723e */ /* 0x000fe2000480700c */
[----:B------:R-:W-:Y:S01]  /*5e90*/  HADD2.F32 R42, -RZ, R42.H1_H1 ;  /* 0x3000002aff2a7230 */ /* 0x000fe20000004100 */
[----:B------:R-:W-:Y:S01]  /*5ea0*/  F2FP.SATFINITE.E4M3.F32.PACK_AB_MERGE_C R32, R43, R32, R29 ;  /* 0x000000202b20723e */ /* 0x000fe2000480701d */
[----:B------:R-:W-:Y:S02]  /*5eb0*/  HADD2.F32 R14, -RZ, R14.H1_H1 ;  /* 0x3000000eff0e7230 */ /* 0x000fe40000004100 */
[----:B------:R-:W-:Y:S01]  /*5ec0*/  FMUL.FTZ R103, R90, R99 ;  /* 0x000000635a677220 */ /* 0x000fe20000410000 */
[----:B------:R-:W-:-:S02]  /*5ed0*/  HADD2.F32 R97, -RZ, R93.H0_H0 ;  /* 0x2000005dff617230 */ /* 0x000fc40000004100 */
[-C--:B------:R-:W-:Y:S01]  /*5ee0*/  FMUL.FTZ R105, R42, R101.reuse ;  /* 0x000000652a697220 */ /* 0x080fe20000410000 */
[----:B------:R-:W-:Y:S02]  /*5ef0*/  HADD2.F32 R93, -RZ, R93.H1_H1 ;  /* 0x3000005dff5d7230 */ /* 0x000fe40000004100 */
[----:B------:R-:W-:Y:S01]  /*5f00*/  FMUL.FTZ R101, R14, R101 ;  /* 0x000000650e657220 */ /* 0x000fe20000410000 */
[C---:B------:R-:W-:Y:S01]  /*5f10*/  FMUL.FTZ R99, R34.reuse, R99 ;  /* 0x0000006322637220 */ /* 0x040fe20000410000 */
        /* <DEDUP_REMOVED lines=42> */
[----:B------:R-:W-:Y:S01]  /*61c0*/  F2FP.F16.E4M3.UNPACK_B R91, R8.H1 ;  /* 0x00000008ff5b723e */ /* 0x000fe200030006ff */
        /* <DEDUP_REMOVED lines=12> */
[----:B------:R-:W-:Y:S01]  /*6290*/  HADD2.F32 R97, -RZ, R97.H1_H1 ;  /* 0x30000061ff617230 */ /* 0x000fe20000004100 */
[----:B------:R-:W-:Y:S01]  /*62a0*/  F2FP.F16.E4M3.UNPACK_B R42, R35.H1 ;  /* 0x00000023ff2a723e */ /* 0x000fe200030006ff */
[----:B------:R-:W-:Y:S01]  /*62b0*/  HADD2.F32 R35, -RZ, R33.H0_H0 ;  /* 0x20000021ff237230 */ /* 0x000fe20000004100 */
[----:B------:R-:W-:Y:S01]  /*62c0*/  F2FP.F16.E4M3.UNPACK_B R90, R8 ;  /* 0x00000008ff5a723e */ /* 0x000fe200020006ff */
        /* <DEDUP_REMOVED lines=14> */
[----:B------:R-:W-:-:S02]  /*63b0*/  HADD2.F32 R93, -RZ, R91.H0_H0 ;  /* 0x2000005bff5d7230 */ /* 0x000fc40000004100 */
[-C--:B------:R-:W-:Y:S01]  /*63c0*/  FFMA.FTZ R8, R35, R92.reuse, -R98 ;  /* 0x0000005c23087223 */ /* 0x080fe20000010862 */
        /* <DEDUP_REMOVED lines=8> */
[-C--:B------:R-:W-:Y:S01]  /*6450*/  FMUL.FTZ R40, R41, R96.reuse ;  /* 0x0000006029287220 */ /* 0x080fe20000410000 */
        /* <DEDUP_REMOVED lines=12> */
.L_x_9636:
[----:B------:R-:W-:Y:S05]  /*6520*/  BSYNC B1 ;  /* 0x0000000000017941 */ /* 0x000fea0003800000 */
.L_x_9635:
[----:B-1----:R4:W-:Y:S01]  /*6530*/  STG.E.128 desc[UR42][R36.64], R12 ;  /* 0x0000000c24007986 */ /* 0x0029e2000c101d2a */
        /* <DEDUP_REMOVED lines=9> */
.L_x_9608:
[----:B------:R-:W-:-:S06]  /*65d0*/  UISETP.NE.AND UP0, UPT, UR36, 0x3, UPT ;  /* 0x000000032400788c */ /* 0x000fcc000bf05270 */
[----:B------:R-:W-:-:S13]  /*65e0*/  PLOP3.LUT P3, PT, PT, PT, UP0, 0x80, 0x0 ;  /* 0x000000000000781c */ /* 0x000fda0003f6f008 */
[----:B------:R-:W-:Y:S05]  /*65f0*/  @!P3 BRA `(.L_x_9637) ;  /* 0x000000000004b947 */ /* 0x000fea0003800000 */
[----:B------:R-:W-:Y:S01]  /*6600*/  BPT.TRAP 0x1 ;  /* 0x000000040000795c */ /* 0x000fe20000300000 */
.L_x_9637:
[----:B------:R-:W2:Y:S01]  /*6610*/  LDL R8, [R1+0x8] ;  /* 0x0000080001087983 */ /* 0x000ea20000100800 */
[----:B------:R-:W-:Y:S01]  /*6620*/  IMAD R83, R18, 0x8, R16 ;  /* 0x0000000812537824 */ /* 0x000fe200078e0210 */
[----:B------:R-:W-:Y:S01]  /*6630*/  BSSY B1, `(.L_x_9638) ;  /* 0x0000007000017945 */ /* 0x000fe20003800000 */
[----:B------:R-:W-:-:S05]  /*6640*/  IMAD R85, R2, -0x80, R27 ;  /* 0xffffff8002557824 */ /* 0x000fca00078e021b */
[----:B------:R-:W-:-:S04]  /*6650*/  VIMNMX R85, R85, 0x80, PT ;  /* 0x0000008055557848 */ /* 0x000fc80003fe0100 */
[----:B------:R-:W-:Y:S02]  /*6660*/  ISETP.GE.AND P4, PT, R23, R85, PT ;  /* 0x000000551700720c */ /* 0x000fe40003f86270 */
[----:B--2---:R-:W-:-:S04]  /*6670*/  SHF.L.U32 R86, R8, 0x1f, RZ ;  /* 0x0000001f08567819 */ /* 0x004fc800000006ff */
[----:B------:R-:W0:Y:S02]  /*6680*/  SYNCS.PHASECHK.TRANS64.TRYWAIT P5, [R83+URZ+0x19c90], R86 ;  /* 0x019c9056530075a7 */ /* 0x000e2400080a017f */
[----:B0-----:R-:W-:Y:S05]  /*6690*/  @!P5 BRA `(.L_x_9639) ;  /* 0x000001a800e0d947 */ /* 0x001fea0003800000 */
.L_x_9941:
[----:B------:R-:W-:Y:S05]  /*66a0*/  BSYNC B1 ;  /* 0x0000000000017941 */ /* 0x000fea0003800000 */
.L_x_9638:
        /* <DEDUP_REMOVED lines=9> */
.L_x_9615:
[----:B------:R-:W-:Y:S05]  /*6740*/  BSYNC B0 ;  /* 0x0000000000007941 */ /* 0x000fea0003800000 */
.L_x_9607:
        /* <DEDUP_REMOVED lines=17> */
.L_x_9641:
[----:B------:R-:W-:Y:S05]  /*6860*/  BSYNC B0 ;  /* 0x0000000000007941 */ /* 0x000fea0003800000 */
.L_x_9640:
[----:B------:R-:W2:Y:S01]  /*6870*/  SYNCS.PHASECHK.TRANS64.TRYWAIT P5, [R83+URZ+0x19cb0], R86 ;  /* 0x019cb056530075a7 */ /* 0x000ea200080a017f */
[----:B------:R-:W-:Y:S01]  /*6880*/  BSSY B0, `(.L_x_9642) ;  /* 0x0000003000007945 */ /* 0x000fe20003800000 */
[----:B------:R-:W-:-:S03]  /*6890*/  ISETP.GE.AND P3, PT, R23, R85, PT ;  /* 0x000000551700720c */ /* 0x000fc60003f66270 */
[----:B--2---:R-:W-:Y:S10]  /*68a0*/  @!P5 BRA `(.L_x_9643) ;  /* 0x000001a80070d947 */ /* 0x004ff40003800000 */
.L_x_9942:
[----:B------:R-:W-:Y:S05]  /*68b0*/  BSYNC B0 ;  /* 0x0000000000007941 */ /* 0x000fea0003800000 */
.L_x_9642:
[----:B------:R-:W-:Y:S04]  /*68c0*/  BSSY B0, `(.L_x_9644) ;  /* 0x0000016000007945 */ /* 0x000fe80003800000 */
[----:B------:R-:W-:Y:S05]  /*68d0*/  @P3 BRA `(.L_x_9645) ;  /* 0x0000000000503947 */ /* 0x000fea0003800000 */
[----:B------:R-:W-:Y:S01]  /*68e0*/  ULDC UR8, c[0x0][0x2f4] ;  /* 0x0000bd0000087ab9 */ /* 0x000fe20000000800 */
[----:B----4-:R-:W-:Y:S01]  /*68f0*/  IMAD.WIDE R12, R2, 0x80, R46 ;  /* 0x00000080020c7825 */ /* 0x010fe200078e022e */
[----:B------:R-:W-:Y:S01]  /*6900*/  ISETP.GE.AND P5, PT, R152, UR8, PT ;  /* 0x0000000898007c0c */ /* 0x000fe2000bfa6270 */
[----:B------:R-:W-:Y:S01]  /*6910*/  ULDC.64 UR4, c[0x0][0x328] ;  /* 0x0000ca0000047ab9 */ /* 0x000fe20000000a00 */
[----:B------:R-:W-:Y:S01]  /*6920*/  ULDC.64 UR6, c[0x0][0x318] ;  /* 0x0000c60000067ab9 */ /* 0x000fe20000000a00 */
[----:B------:R-:W-:Y:S02]  /*6930*/  IMAD.MOV.U32 R14, RZ, RZ, R56 ;  /* 0x000000ffff0e7224 */ /* 0x000fe400078e0038 */
[----:B------:R-:W-:Y:S02]  /*6940*/  IMAD.MOV.U32 R15, RZ, RZ, R0 ;  /* 0x000000ffff0f7224 */ /* 0x000fe400078e0000 */
[----:B------:R-:W-:Y:S02]  /*6950*/  IMAD R13, R13, UR4, RZ ;  /* 0x000000040d0d7c24 */ /* 0x000fe4000f8e02ff */
[----:B------:R-:W-:-:S04]  /*6960*/  IMAD.WIDE.U32 R14, R12, UR4, R14 ;  /* 0x000000040c0e7c25 */ /* 0x000fc8000f8e000e */
[----:B-1----:R-:W1:Y:S01]  /*6970*/  @!P5 LDS.128 R8, [R84+0x9000] ;  /* 0x009000005408d984 */ /* 0x002e620000000c00 */
[----:B------:R-:W-:Y:S01]  /*6980*/  IMAD R13, R12, UR5, R13 ;  /* 0x000000050c0d7c24 */ /* 0x000fe2000f8e020d */
[----:B------:R-:W-:-:S04]  /*6990*/  IADD3 R28, P3, R14, UR6, RZ ;  /* 0x000000060e1c7c10 */ /* 0x000fc8000ff7e0ff */
[----:B------:R-:W-:Y:S02]  /*69a0*/  IADD3.X R29, R15, UR7, R13, P3, !PT ;  /* 0x000000070f1d7c10 */ /* 0x000fe40009ffe40d */
[----:B------:R-:W-:-:S03]  /*69b0*/  ISETP.GE.AND P3, PT, R81, UR8, PT ;  /* 0x0000000851007c0c */ /* 0x000fc6000bf66270 */
[----:B-1----:R-:W-:Y:S01]  /*69c0*/  @!P5 STG.E.128 desc[UR42][R28.64], R8 ;  /* 0x000000081c00d986 */ /* 0x002fe2000c101d2a */
[----:B------:R-:W-:-:S09]  /*69d0*/  ISETP.GE.AND P5, PT, R65, UR8, PT ;  /* 0x0000000841007c0c */ /* 0x000fd2000bfa6270 */
[----:B------:R-:W1:Y:S04]  /*69e0*/  @!P3 LDS.128 R8, [R84+0xa000] ;  /* 0x00a000005408b984 */ /* 0x000e680000000c00 */
[----:B------:R-:W3:Y:S04]  /*69f0*/  @!P5 LDS.128 R12, [R84+0xb000] ;  /* 0x00b00000540cd984 */ /* 0x000ee80000000c00 */
[----:B-1----:R1:W-:Y:S04]  /*6a00*/  @!P3 STG.E.128 desc[UR42][R28.64+0x20], R8 ;  /* 0x000020081c00b986 */ /* 0x0023e8000c101d2a */
[----:B---3--:R1:W-:Y:S02]  /*6a10*/  @!P5 STG.E.128 desc[UR42][R28.64+0x40], R12 ;  /* 0x0000400c1c00d986 */ /* 0x0083e4000c101d2a */
.L_x_9645:
[----:B------:R-:W-:Y:S05]  /*6a20*/  BSYNC B0 ;  /* 0x0000000000007941 */ /* 0x000fea0003800000 */
.L_x_9644:
[----:B-1----:R-:W3:Y:S01]  /*6a30*/  LDL.LU R9, [R1+0x8] ;  /* 0x0000080001097983 */ /* 0x002ee20000300800 */
[----:B0-2---:R-:W-:Y:S01]  /*6a40*/  @!P4 VIADD R83, R83, 0x19cc0 ;  /* 0x00019cc05353c836 */ /* 0x005fe20000000000 */
[----:B------:R-:W-:Y:S01]  /*6a50*/  PLOP3.LUT P3, PT, PT, PT, PT, 0x8, 0x0 ;  /* 0x000000000000781c */ /* 0x000fe20003f6e170 */
        /* <DEDUP_REMOVED lines=13> */
[----:B---3--:R-:W-:-:S05]  /*6b30*/  LOP3.LUT R9, R9, R8, RZ, 0x3c, !PT ;  /* 0x0000000809097212 */ /* 0x008fca00078e3cff */
[----:B------:R0:W-:Y:S01]  /*6b40*/  STL [R1+0x8], R9 ;  /* 0x0000080901007387 */ /* 0x0001e20000100800 */
[----:B------:R-:W-:Y:S05]  /*6b50*/  @P2 BRA `(.L_x_9646) ;  /* 0xffffffb800f82947 */ /* 0x000fea000383ffff */
.L_x_9602:
[----:B------:R-:W-:Y:S04]  /*6b60*/  BSSY B0, `(.L_x_9647) ;  /* 0x0000004000007945 */ /* 0x000fe80003800000 */
[----:B------:R-:W-:Y:S05]  /*6b70*/  @P3 BRA `(.L_x_9648) ;  /* 0x0000000000083947 */ /* 0x000fea0003800000 */
[----:B------:R-:W1:Y:S02]  /*6b80*/  FENCE.VIEW.ASYNC.G ;  /* 0x00000000000073c6 */ /* 0x000e640000000100 */
[----:B-1----:R-:W-:Y:S06]  /*6b90*/  BAR.ARV 0xc, 0x200 ;  /* 0x0308000000007b1d */ /* 0x002fec0000002000 */
.L_x_9648:
[----:B------:R-:W-:Y:S05]  /*6ba0*/  BSYNC B0 ;  /* 0x0000000000007941 */ /* 0x000fea0003800000 */
.L_x_9647:
[----:B------:R-:W2:Y:S01]  /*6bb0*/  LDL R21, [R1+0x2c] ;  /* 0x00002c0001157983 */ /* 0x000ea20000100800 */
[----:B------:R-:W-:Y:S01]  /*6bc0*/  ULDC.64 UR4, c[0x0][0x990] ;  /* 0x0002640000047ab9 */ /* 0x000fe20000000a00 */
[----:B------:R-:W-:Y:S02]  /*6bd0*/  ULDC.64 UR6, c[0x0][0x998] ;  /* 0x0002660000067ab9 */ /* 0x000fe40000000a00 */
[----:B------:R-:W3:Y:S01]  /*6be0*/  LDL R20, [R1+0x28] ;  /* 0x0000280001147983 */ /* 0x000ee20000100800 */
[----:B------:R-:W-:Y:S02]  /*6bf0*/  ISETP.NE.U32.AND P0, PT, RZ, UR4, PT ;  /* 0x00000004ff007c0c */ /* 0x000fe4000bf05070 */
[----:B------:R-:W-:Y:S01]  /*6c00*/  ISETP.NE.U32.AND P1, PT, RZ, UR6, PT ;  /* 0x00000006ff007c0c */ /* 0x000fe2000bf25070 */
[----:B----4-:R-:W4:Y:S01]  /*6c10*/  LDL R14, [R1+0xc] ;  /* 0x00000c00010e7983 */ /* 0x010f220000100800 */
[----:B------:R-:W-:Y:S02]  /*6c20*/  ISETP.NE.AND.EX P0, PT, RZ, UR5, PT, P0 ;  /* 0x00000005ff007c0c */ /* 0x000fe4000bf05300 */
[----:B------:R-:W-:-:S11]  /*6c30*/  ISETP.NE.AND.EX P1, PT, RZ, UR7, PT, P1 ;  /* 0x00000007ff007c0c */ /* 0x000fd6000bf25310 */
[----:B------:R-:W1:Y:S08]  /*6c40*/  @P0 LDC.64 R6, c[0x0][0x9a8] ;  /* 0x00026a00ff060b82 */ /* 0x000e700000000a00 */
[----:B0-----:R-:W0:Y:S08]  /*6c50*/  @P1 LDC.64 R8, c[0x0][0x9b8] ;  /* 0x00026e00ff081b82 */ /* 0x001e300000000a00 */
[----:B------:R-:W0:Y:S08]  /*6c60*/  @P0 LDC.64 R10, c[0x0][0x9b0] ;  /* 0x00026c00ff0a0b82 */ /* 0x000e300000000a00 */
[----:B------:R-:W0:Y:S01]  /*6c70*/  @P1 LDC.64 R12, c[0x0][0x9c0] ;  /* 0x00027000ff0c1b82 */ /* 0x000e220000000a00 */
[----:B--2---:R-:W-:-:S02]  /*6c80*/  @P0 SHF.R.S32.HI R3, RZ, 0x1f, R21 ;  /* 0x0000001fff030819 */ /* 0x004fc40000011415 */
[----:B------:R-:W-:Y:S02]  /*6c90*/  @P1 SHF.R.S32.HI R5, RZ, 0x1f, R21 ;  /* 0x0000001fff051819 */ /* 0x000fe40000011415 */
[----:B---3--:R-:W-:Y:S01]  /*6ca0*/  @P0 SHF.R.S32.HI R15, RZ, 0x1f, R20 ;  /* 0x0000001fff0f0819 */ /* 0x008fe20000011414 */
[-C--:B-1----:R-:W-:Y:S02]  /*6cb0*/  @P0 IMAD R0, R3, R6.reuse, RZ ;  /* 0x0000000603000224 */ /* 0x082fe400078e02ff */
[----:B------:R-:W-:-:S04]  /*6cc0*/  @P0 IMAD.WIDE.U32 R2, R21, R6, RZ ;  /* 0x0000000615020225 */ /* 0x000fc800078e00ff */
[----:B------:R-:W-:Y:S02]  /*6cd0*/  @P0 IMAD R7, R21, R7, R0 ;  /* 0x0000000715070224 */ /* 0x000fe400078e0200 */
[-C--:B0-----:R-:W-:Y:S02]  /*6ce0*/  @P1 IMAD R4, R5, R8.reuse, RZ ;  /* 0x0000000805041224 */ /* 0x081fe400078e02ff */
[----:B------:R-:W-:Y:S01]  /*6cf0*/  @P0 IMAD.IADD R3, R3, 0x1, R7 ;  /* 0x0000000103030824 */ /* 0x000fe200078e0207 */
[----:B------:R-:W-:Y:S01]  /*6d00*/  @P1 SHF.R.S32.HI R7, RZ, 0x1f, R20 ;  /* 0x0000001fff071819 */ /* 0x000fe20000011414 */
[C---:B------:R-:W-:Y:S02]  /*6d10*/  @P1 IMAD R9, R21.reuse, R9, R4 ;  /* 0x0000000915091224 */ /* 0x040fe400078e0204 */
[----:B------:R-:W-:-:S04]  /*6d20*/  @P1 IMAD.WIDE.U32 R4, R21, R8, RZ ;  /* 0x0000000815041225 */ /* 0x000fc800078e00ff */
[----:B------:R-:W-:Y:S02]  /*6d30*/  @P0 IMAD R0, R15, R10, RZ ;  /* 0x0000000a0f000224 */ /* 0x000fe400078e02ff */
        /* <DEDUP_REMOVED lines=12> */
[----:B------:R-:W-:Y:S01]  /*6e00*/  @P0 LEA.HI.X R5, R2, UR5, R5, 0x2, P2 ;  /* 0x0000000502050c11 */ /* 0x000fe200090f1405 */
[----:B------:R-:W-:Y:S01]  /*6e10*/  IMAD.MOV.U32 R0, RZ, RZ, 0x3f800000 ;  /* 0x3f800000ff007424 */ /* 0x000fe200078e00ff */
[----:B------:R-:W-:Y:S01]  /*6e20*/  @P1 LEA.HI.X R9, R6, UR7, R3, 0x2, P3 ;  /* 0x0000000706091c11 */ /* 0x000fe200098f1403 */
[----:B------:R-:W0:Y:S02]  /*6e30*/  LDC R2, c[0x0][0x448] ;  /* 0x00011200ff027b82 */ /* 0x000e240000000800 */
[----:B------:R1:W2:Y:S04]  /*6e40*/  @P0 LDG.E R7, desc[UR42][R4.64] ;  /* 0x0000002a04070981 */ /* 0x0002a8000c1e1900 */
[----:B------:R-:W2:Y:S01]  /*6e50*/  @P1 LDG.E R0, desc[UR42][R8.64] ;  /* 0x0000002a08001981 */ /* 0x000ea2000c1e1900 */
[----:B----4-:R-:W-:Y:S01]  /*6e60*/  VIADD R11, R14, 0xbf ;  /* 0x000000bf0e0b7836 */ /* 0x010fe20000000000 */
[----:B0-----:R-:W-:-:S02]  /*6e70*/  ISETP.NE.AND P1, PT, R2, 0x1, PT ;  /* 0x000000010200780c */ /* 0x001fc40003f25270 */
[----:B------:R-:W0:Y:S11]  /*6e80*/  LDC.64 R2, c[0x0][0x9e0] ;  /* 0x00027800ff027b82 */ /* 0x000e360000000a00 */
[----:B------:R-:W3:Y:S08]  /*6e90*/  @P1 LDC R6, c[0x0][0x44c] ;  /* 0x00011300ff061b82 */ /* 0x000ef00000000800 */
[----:B------:R-:W4:Y:S01]  /*6ea0*/  @P1 LDC R13, c[0x0][0x450] ;  /* 0x00011400ff0d1b82 */ /* 0x000f220000000800 */
[----:B0-----:R-:W-:Y:S01]  /*6eb0*/  ISETP.GE.AND P2, PT, R3, 0x1, PT ;  /* 0x000000010300780c */ /* 0x001fe20003f46270 */
[----:B---3--:R-:W-:-:S05]  /*6ec0*/  @P1 IMAD.HI.U32 R6, R11, R6, RZ ;  /* 0x000000060b061227 */ /* 0x008fca00078e00ff */
[----:B----4-:R-:W-:-:S05]  /*6ed0*/  @P1 SHF.R.U32.HI R11, RZ, R13, R6 ;  /* 0x0000000dff0b1219 */ /* 0x010fca0000011606 */
[----:B------:R-:W-:-:S04]  /*6ee0*/  IMAD.IADD R11, R26, 0x1, R11 ;  /* 0x000000011a0b7824 */ /* 0x000fc800078e020b */
[----:B-1----:R-:W-:Y:S02]  /*6ef0*/  IMAD.IADD R4, R11, 0x1, R2 ;  /* 0x000000010b047824 */ /* 0x002fe400078e0202 */
        /* <DEDUP_REMOVED lines=14> */
.L_x_9651:
[----:B------:R-:W-:-:S13]  /*6fe0*/  ISETP.NE.AND P0, PT, R3, 0x1, PT ;  /* 0x000000010300780c */ /* 0x000fda0003f05270 */
[----:B------:R-:W0:Y:S02]  /*6ff0*/  @P0 LDC.64 R6, c[0x0][0x9e8] ;  /* 0x00027a00ff060b82 */ /* 0x000e240000000a00 */
[----:B0-----:R-:W-:-:S05]  /*7000*/  @P0 IMAD.HI.U32 R6, R0, R6, RZ ;  /* 0x0000000600060227 */ /* 0x001fca00078e00ff */
[----:B------:R-:W-:-:S07]  /*7010*/  @P0 SHF.R.U32.HI R0, RZ, R7, R6 ;  /* 0x00000007ff000219 */ /* 0x000fce0000011606 */
.L_x_9652:
[----:B------:R-:W-:Y:S05]  /*7020*/  BSYNC B0 ;  /* 0x0000000000007941 */ /* 0x000fea0003800000 */
.L_x_9650:
[----:B------:R-:W-:-:S05]  /*7030*/  IMAD R5, R0, R3, R3 ;  /* 0x0000000300057224 */ /* 0x000fca00078e0203 */
[----:B------:R-:W-:-:S07]  /*7040*/  VIMNMX R4, R4, R5, PT ;  /* 0x0000000504047248 */ /* 0x000fce0003fe0100 */
.L_x_9649:
[----:B------:R-:W0:Y:S01]  /*7050*/  @P1 LDC R0, c[0x0][0x44c] ;  /* 0x00011300ff001b82 */ /* 0x000e220000000800 */
[----:B------:R-:W-:Y:S01]  /*7060*/  VIADD R4, R4, 0x7f ;  /* 0x0000007f04047836 */ /* 0x000fe20000000000 */
[----:B------:R-:W-:-:S04]  /*7070*/  ULDC UR4, c[0x0][0x9dc] ;  /* 0x0002770000047ab9 */ /* 0x000fc80000000800 */
[----:B------:R-:W-:Y:S02]  /*7080*/  SHF.R.S32.HI R5, RZ, 0x1f, R4 ;  /* 0x0000001fff057819 */ /* 0x000fe40000011404 */
[----:B------:R-:W1:Y:S02]  /*7090*/  @P1 LDC R7, c[0x0][0x450] ;  /* 0x00011400ff071b82 */ /* 0x000e640000000800 */
[----:B------:R-:W-:-:S04]  /*70a0*/  LEA.HI R5, R5, R4, RZ, 0x7 ;  /* 0x0000000405057211 */ /* 0x000fc800078f38ff */
[----:B------:R-:W-:-:S04]  /*70b0*/  SHF.R.S32.HI R5, RZ, 0x7, R5 ;  /* 0x00000007ff057819 */ /* 0x000fc80000011405 */
[----:B------:R-:W-:Y:S01]  /*70c0*/  VIMNMX R88, R88, R5, PT ;  /* 0x0000000558587248 */ /* 0x000fe20003fe0100 */
[----:B0-----:R-:W-:-:S04]  /*70d0*/  @P1 IMAD.HI.U32 R6, R14, R0, RZ ;  /* 0x000000000e061227 */ /* 0x001fc800078e00ff */
[----:B------:R-:W-:Y:S01]  /*70e0*/  IMAD.MOV.U32 R0, RZ, RZ, R14 ;  /* 0x000000ffff007224 */ /* 0x000fe200078e000e */
        /* <DEDUP_REMOVED lines=14> */
.L_x_9655:
[----:B------:R-:W-:-:S13]  /*71d0*/  ISETP.NE.AND P0, PT, R3, 0x1, PT ;  /* 0x000000010300780c */ /* 0x000fda0003f05270 */
[----:B------:R-:W0:Y:S02]  /*71e0*/  @P0 LDC.64 R6, c[0x0][0x9e8] ;  /* 0x00027a00ff060b82 */ /* 0x000e240000000a00 */
[----:B0-----:R-:W-:-:S05]  /*71f0*/  @P0 IMAD.HI.U32 R6, R0, R6, RZ ;  /* 0x0000000600060227 */ /* 0x001fca00078e00ff */
[----:B------:R-:W-:-:S07]  /*7200*/  @P0 SHF.R.U32.HI R0, RZ, R7, R6 ;  /* 0x00000007ff000219 */ /* 0x000fce0000011606 */
.L_x_9656:
[----:B------:R-:W-:Y:S05]  /*7210*/  BSYNC B0 ;  /* 0x0000000000007941 */ /* 0x000fea0003800000 */
.L_x_9654:
[----:B------:R-:W-:-:S05]  /*7220*/  IMAD R3, R0, R3, RZ ;  /* 0x0000000300037224 */ /* 0x000fca00078e02ff */
[----:B------:R-:W-:-:S07]  /*7230*/  VIMNMX R4, R4, R3, !PT ;  /* 0x0000000304047248 */ /* 0x000fce0007fe0100 */
.L_x_9653:
[----:B------:R-:W-:Y:S02]  /*7240*/  SHF.R.S32.HI R3, RZ, 0x1f, R4 ;  /* 0x0000001fff037819 */ /* 0x000fe40000011404 */
[----:B------:R-:W-:Y:S02]  /*7250*/  CS2R R20, SRZ ;  /* 0x0000000000147805 */ /* 0x000fe4000001ff00 */
[----:B------:R-:W-:Y:S02]  /*7260*/  PLOP3.LUT P0, PT, PT, PT, PT, 0x80, 0x0 ;  /* 0x000000000000781c */ /* 0x000fe40003f0f070 */
[----:B------:R-:W-:Y:S02]  /*7270*/  CS2R R134, SRZ ;  /* 0x0000000000867805 */ /* 0x000fe4000001ff00 */
[----:B------:R-:W-:Y:S02]  /*7280*/  LEA.HI R3, R3, R4, RZ, 0x7 ;  /* 0x0000000403037211 */ /* 0x000fe400078f38ff */
[----:B------:R-:W-:-:S02]  /*7290*/  CS2R R26, SRZ ;  /* 0x00000000001a7805 */ /* 0x000fc4000001ff00 */
[----:B------:R-:W-:Y:S02]  /*72a0*/  CS2R R14, SRZ ;  /* 0x00000000000e7805 */ /* 0x000fe4000001ff00 */
[----:B------:R-:W-:Y:S02]  /*72b0*/  CS2R R128, SRZ ;  /* 0x0000000000807805 */ /* 0x000fe4000001ff00 */
[----:B------:R-:W-:Y:S01]  /*72c0*/  SHF.R.S32.HI R3, RZ, 0x7, R3 ;  /* 0x00000007ff037819 */ /* 0x000fe20000011403 */
[----:B------:R-:W-:Y:S01]  /*72d0*/  IMAD.MOV.U32 R25, RZ, RZ, RZ ;  /* 0x000000ffff197224 */ /* 0x000fe200078e00ff */
[----:B------:R-:W-:Y:S02]  /*72e0*/  CS2R R12, SRZ ;  /* 0x00000000000c7805 */ /* 0x000fe4000001ff00 */
[----:B------:R-:W-:Y:S02]  /*72f0*/  CS2R R126, SRZ ;  /* 0x00000000007e7805 */ /* 0x000fe4000001ff00 */
[----:B------:R-:W-:-:S02]  /*7300*/  VIMNMX R0, RZ, R3, !PT ;  /* 0x00000003ff007248 */ /* 0x000fc40007fe0100 */
[----:B------:R-:W-:Y:S02]  /*7310*/  CS2R R28, SRZ ;  /* 0x00000000001c7805 */ /* 0x000fe4000001ff00 */
[----:B------:R-:W-:Y:S02]  /*7320*/  CS2R R120, SRZ ;  /* 0x0000000000787805 */ /* 0x000fe4000001ff00 */
[----:B------:R-:W-:Y:S02]  /*7330*/  CS2R R10, SRZ ;  /* 0x00000000000a7805 */ /* 0x000fe4000001ff00 */
[----:B------:R-:W-:Y:S01]  /*7340*/  ISETP.GT.AND P1, PT, R88, R0, PT ;  /* 0x000000005800720c */ /* 0x000fe20003f24270 */
[----:B------:R0:W-:Y:S01]  /*7350*/  STL [R1+0x44], R0 ;  /* 0x0000440001007387 */ /* 0x0001e20000100800 */
        /* <DEDUP_REMOVED lines=15> */
[----:B0-----:R-:W-:Y:S01]  /*7450*/  IMAD.MOV.U32 R0, RZ, RZ, RZ ;  /* 0x000000ffff007224 */ /* 0x001fe200078e00ff */
        /* <DEDUP_REMOVED lines=33> */
.L_x_9659:
[----:B------:R-:W-:Y:S05]  /*7670*/  BSYNC B6 ;  /* 0x0000000000067941 */ /* 0x000fea0003800000 */
.L_x_9658:
        /* <DEDUP_REMOVED lines=13> */
.L_x_9663:
[----:B-1----:R1:W2:Y:S02]  /*7750*/  SYNCS.PHASECHK.TRANS64.TRYWAIT P0, [R16+URZ+0x19c00], R3 ;  /* 0x019c0003100075a7 */ /* 0x0022a4000800017f */
[----:B--2---:R-:W-:Y:S05]  /*7760*/  @!P0 NANOSLEEP.SYNCS 0x989680 ;  /* 0x009896800000895d */ /* 0x004fea0003900000 */
[----:B------:R-:W2:Y:S02]  /*7770*/  @!P0 SYNCS.PHASECHK.TRANS64 P0, [R16+URZ+0x19c00], R3 ;  /* 0x019c0003100085a7 */ /* 0x000ea4000800007f */
[----:B--2---:R-:W-:Y:S05]  /*7780*/  @!P0 BRA `(.L_x_9663) ;  /* 0xfffffffc00f08947 */ /* 0x004fea000383ffff */
.L_x_9662:
[----:B------:R-:W-:Y:S05]  /*7790*/  BSYNC B0 ;  /* 0x0000000000007941 */ /* 0x000fea0003800000 */
.L_x_9661:
[----:B------:R-:W-:Y:S05]  /*77a0*/  BRA `(.L_x_9664) ;  /* 0x0000004400647947 */ /* 0x000fea0003800000 */
.L_x_9660:
        /* <DEDUP_REMOVED lines=30> */
.L_x_9666:
[----:B------:R-:W-:Y:S05]  /*7990*/  BSYNC B6 ;  /* 0x0000000000067941 */ /* 0x000fea0003800000 */
.L_x_9665:
[----:B------:R-:W2:Y:S01]  /*79a0*/  LDL R21, [R1+0xc] ;  /* 0x00000c0001157983 */ /* 0x000ea20000100800 */
[----:B------:R-:W-:-:S03]  /*79b0*/  ULDC.U8 UR4, c[0x0][0x410] ;  /* 0x0001040000047ab9 */ /* 0x000fc60000000000 */
[----:B------:R-:W3:Y:S01]  /*79c0*/  LDL R20, [R1+0x48] ;  /* 0x0000480001147983 */ /* 0x000ee20000100800 */
[----:B------:R-:W-:Y:S01]  /*79d0*/  ISETP.NE.AND P0, PT, RZ, UR4, PT ;  /* 0x00000004ff007c0c */ /* 0x000fe2000bf05270 */
[----:B------:R-:W-:Y:S01]  /*79e0*/  BSSY B0, `(.L_x_9667) ;  /* 0x000042d000007945 */ /* 0x000fe20003800000 */
[----:B--2---:R-:W-:Y:S02]  /*79f0*/  IMAD.IADD R10, R23, 0x1, R21 ;  /* 0x00000001170a7824 */ /* 0x004fe400078e0215 */
[----:B---3--:R-:W-:-:S09]  /*7a00*/  IMAD.IADD R37, R16, 0x1, R20 ;  /* 0x0000000110257824 */ /* 0x008fd200078e0214 */
[----:B------:R-:W-:Y:S05]  /*7a10*/  @!P0 BRA `(.L_x_9668) ;  /* 0x0000001c00408947 */ /* 0x000fea0003800000 */
[----:B------:R-:W0:Y:S01]  /*7a20*/  LDC R20, c[0x0][0x448] ;  /* 0x00011200ff147b82 */ /* 0x000e220000000800 */
[----:B------:R-:W-:Y:S01]  /*7a30*/  IMAD.MOV.U32 R5, RZ, RZ, R10 ;  /* 0x000000ffff057224 */ /* 0x000fe200078e000a */
        /* <DEDUP_REMOVED lines=30> */
.L_x_9948:
[----:B------:R-:W5:Y:S01]  /*7c20*/  LDL R6, [R1+0x58] ;  /* 0x0000580001067983 */ /* 0x000f620000100800 */
[----:B------:R-:W-:Y:S01]  /*7c30*/  IMAD R39, R155, R20, RZ ;  /* 0x000000149b277224 */ /* 0x000fe200078e02ff */
[----:B------:R-:W-:Y:S01]  /*7c40*/  BSSY B1, `(.L_x_9670) ;  /* 0x000002f000017945 */ /* 0x000fe20003800000 */
[----:B------:R-:W-:Y:S02]  /*7c50*/  CS2R R26, SRZ ;  /* 0x00000000001a7805 */ /* 0x000fe4000001ff00 */
[----:B------:R-:W-:Y:S02]  /*7c60*/  CS2R R20, SRZ ;  /* 0x0000000000147805 */ /* 0x000fe4000001ff00 */
[----:B------:R-:W-:Y:S02]  /*7c70*/  CS2R R8, SRZ ;  /* 0x0000000000087805 */ /* 0x000fe4000001ff00 */
[----:B------:R-:W-:Y:S02]  /*7c80*/  ISETP.GE.AND P0, PT, R10, R39, PT ;  /* 0x000000270a00720c */ /* 0x000fe40003f06270 */
[----:B------:R-:W-:-:S02]  /*7c90*/  CS2R R24, SRZ ;  /* 0x0000000000187805 */ /* 0x000fc4000001ff00 */
[----:B0-----:R-:W-:Y:S02]  /*7ca0*/  CS2R R12, SRZ ;  /* 0x00000000000c7805 */ /* 0x001fe4000001ff00 */
[----:B------:R-:W-:Y:S02]  /*7cb0*/  CS2R R10, SRZ ;  /* 0x00000000000a7805 */ /* 0x000fe4000001ff00 */
[----:B-----5:R-:W-:-:S04]  /*7cc0*/  LEA.HI R5, R6, R6, RZ, 0x1 ;  /* 0x0000000606057211 */ /* 0x020fc800078f08ff */
[----:B------:R-:W-:-:S05]  /*7cd0*/  LOP3.LUT R5, R5, 0xfffffffe, RZ, 0xc0, !PT ;  /* 0xfffffffe05057812 */ /* 0x000fca00078ec0ff */
[----:B------:R-:W-:-:S05]  /*7ce0*/  IMAD.IADD R5, R6, 0x1, -R5 ;  /* 0x0000000106057824 */ /* 0x000fca00078e0a05 */
[----:B------:R-:W-:Y:S01]  /*7cf0*/  SHF.L.U32 R5, R5, 0x1f, RZ ;  /* 0x0000001f05057819 */ /* 0x000fe200000006ff */
[----:B------:R-:W-:Y:S06]  /*7d00*/  @P0 BRA `(.L_x_9671) ;  /* 0x0000000000880947 */ /* 0x000fec0003800000 */
[----:B------:R-:W2:Y:S01]  /*7d10*/  LDL.64 R28, [R1+0x10] ;  /* 0x00001000011c7983 */ /* 0x000ea20000100a00 */
[----:B------:R-:W-:-:S03]  /*7d20*/  ULDC UR4, c[0x0][0x3f4] ;  /* 0x0000fd0000047ab9 */ /* 0x000fc60000000800 */
[----:B------:R-:W3:Y:S04]  /*7d30*/  LDL R32, [R1+0x34] ;  /* 0x0000340001207983 */ /* 0x000ee80000100800 */
[----:B------:R-:W4:Y:S04]  /*7d40*/  LDL R15, [R1+0x38] ;  /* 0x00003800010f7983 */ /* 0x000f280000100800 */
[----:B------:R-:W4:Y:S04]  /*7d50*/  LDL R40, [R1+0x6c] ;  /* 0x00006c0001287983 */ /* 0x000f280000100800 */
[----:B------:R-:W4:Y:S01]  /*7d60*/  LDL R38, [R1+0x68] ;  /* 0x0000680001267983 */ /* 0x000f220000100800 */
[----:B------:R-:W-:-:S02]  /*7d70*/  CS2R R24, SRZ ;  /* 0x0000000000187805 */ /* 0x000fc4000001ff00 */
[----:B------:R-:W-:Y:S02]  /*7d80*/  CS2R R26, SRZ ;  /* 0x00000000001a7805 */ /* 0x000fe4000001ff00 */
[----:B------:R-:W-:Y:S02]  /*7d90*/  CS2R R12, SRZ ;  /* 0x00000000000c7805 */ /* 0x000fe4000001ff00 */
[----:B------:R-:W-:Y:S02]  /*7da0*/  CS2R R20, SRZ ;  /* 0x0000000000147805 */ /* 0x000fe4000001ff00 */
[----:B------:R-:W-:Y:S02]  /*7db0*/  CS2R R10, SRZ ;  /* 0x00000000000a7805 */ /* 0x000fe4000001ff00 */
[----:B--2---:R-:W-:Y:S02]  /*7dc0*/  ISETP.GE.AND P5, PT, R28, UR4, PT ;  /* 0x000000041c007c0c */ /* 0x004fe4000bfa6270 */
[----:B---3--:R-:W-:-:S02]  /*7dd0*/  ISETP.GE.AND P1, PT, R32, UR4, PT ;  /* 0x0000000420007c0c */ /* 0x008fc4000bf26270 */
[----:B----4-:R-:W-:-:S09]  /*7de0*/  ISETP.GE.AND P0, PT, R15, UR4, PT ;  /* 0x000000040f007c0c */ /* 0x010fd2000bf06270 */
[----:B------:R-:W-:Y:S02]  /*7df0*/  @!P5 SHF.R.S32.HI R9, RZ, 0x1f, R28 ;  /* 0x0000001fff09d819 */ /* 0x000fe4000001141c */
[CC--:B------:R-:W-:Y:S02]  /*7e00*/  @!P5 IADD3 R6, P2, R28.reuse, R3.reuse, RZ ;  /* 0x000000031c06d210 */ /* 0x0c0fe40007f5e0ff */
[-C--:B------:R-:W-:Y:S02]  /*7e10*/  @!P5 IADD3 R28, P3, R28, R14.reuse, RZ ;  /* 0x0000000e1c1cd210 */ /* 0x080fe40007f7e0ff */
[-C--:B------:R-:W-:Y:S01]  /*7e20*/  @!P1 IADD3 R30, P4, R32, R3.reuse, RZ ;  /* 0x00000003201e9210 */ /* 0x080fe20007f9e0ff */
[--C-:B-1----:R-:W-:Y:S01]  /*7e30*/  @!P5 IMAD.X R7, R0, 0x1, R9.reuse, P2 ;  /* 0x000000010007d824 */ /* 0x102fe200010e0609 */
[-C--:B------:R-:W-:Y:S01]  /*7e40*/  @!P1 IADD3 R32, P2, R32, R14.reuse, RZ ;  /* 0x0000000e20209210 */ /* 0x080fe20007f5e0ff */
[----:B------:R-:W-:Y:S01]  /*7e50*/  @!P5 IMAD.X R29, R4, 0x1, R9, P3 ;  /* 0x00000001041dd824 */ /* 0x000fe200018e0609 */
[C---:B------:R-:W-:Y:S01]  /*7e60*/  @!P0 IADD3 R34, P3, R15.reuse, R3, RZ ;  /* 0x000000030f228210 */ /* 0x040fe20007f7e0ff */
[----:B------:R-:W-:Y:S01]  /*7e70*/  @!P1 IMAD.X R31, R0, 0x1, R40, P4 ;  /* 0x00000001001f9824 */ /* 0x000fe200020e0628 */
[----:B------:R-:W-:-:S02]  /*7e80*/  @!P0 IADD3 R14, P4, R15, R14, RZ ;  /* 0x0000000e0f0e8210 */ /* 0x000fc40007f9e0ff */
[----:B------:R-:W-:Y:S01]  /*7e90*/  CS2R R8, SRZ ;  /* 0x0000000000087805 */ /* 0x000fe2000001ff00 */
[----:B------:R-:W-:Y:S01]  /*7ea0*/  @!P1 IMAD.X R33, R4, 0x1, R40, P2 ;  /* 0x0000000104219824 */ /* 0x000fe200010e0628 */
[----:B------:R0:W5:Y:S01]  /*7eb0*/  @!P5 LD.E.64 R24, desc[UR42][R6.64] ;  /* 0x0000002a0618d980 */ /* 0x000162000c101b00 */
[--C-:B------:R-:W-:Y:S02]  /*7ec0*/  @!P0 IMAD.X R35, R0, 0x1, R38.reuse, P3 ;  /* 0x0000000100238824 */ /* 0x100fe400018e0626 */
[----:B------:R-:W-:Y:S01]  /*7ed0*/  @!P0 IMAD.X R15, R4, 0x1, R38, P4 ;  /* 0x00000001040f8824 */ /* 0x000fe200020e0626 */
[----:B------:R0:W5:Y:S04]  /*7ee0*/  @!P5 LD.E.64 R26, desc[UR42][R28.64] ;  /* 0x0000002a1c1ad980 */ /* 0x000168000c101b00 */
[----:B------:R0:W5:Y:S04]  /*7ef0*/  @!P1 LD.E.64 R12, desc[UR42][R30.64] ;  /* 0x0000002a1e0c9980 */ /* 0x000168000c101b00 */
[----:B------:R0:W5:Y:S04]  /*7f00*/  @!P1 LD.E.64 R20, desc[UR42][R32.64] ;  /* 0x0000002a20149980 */ /* 0x000168000c101b00 */
[----:B------:R0:W5:Y:S04]  /*7f10*/  @!P0 LD.E.64 R10, desc[UR42][R34.64] ;  /* 0x0000002a220a8980 */ /* 0x000168000c101b00 */
[----:B------:R0:W5:Y:S02]  /*7f20*/  @!P0 LD.E.64 R8, desc[UR42][R14.64] ;  /* 0x0000002a0e088980 */ /* 0x000164000c101b00 */
.L_x_9671:
[----:B------:R-:W-:Y:S05]  /*7f30*/  BSYNC B1 ;  /* 0x0000000000017941 */ /* 0x000fea0003800000 */
.L_x_9670:
[----:B-1----:R-:W2:Y:S01]  /*7f40*/  LDL.LU R0, [R1+0x24] ;  /* 0x0000240001007983 */ /* 0x002ea20000300800 */
[----:B------:R-:W1:Y:S01]  /*7f50*/  SYNCS.PHASECHK.TRANS64.TRYWAIT P0, [R16+URZ+0x19c00], R5 ;  /* 0x019c0005100075a7 */ /* 0x000e62000800017f */
[----:B------:R-:W-:Y:S01]  /*7f60*/  BSSY B1, `(.L_x_9672) ;  /* 0x0000005000017945 */ /* 0x000fe20003800000 */
[----:B--2---:R-:W-:-:S05]  /*7f70*/  IMAD R0, R0, -0xc0, R39 ;  /* 0xffffff4000007824 */ /* 0x004fca00078e0227 */
[----:B------:R-:W-:-:S04]  /*7f80*/  VIMNMX R0, R0, 0xc0, PT ;  /* 0x000000c000007848 */ /* 0x000fc80003fe0100 */
[----:B------:R-:W-:Y:S01]  /*7f90*/  ISETP.GE.AND P1, PT, R23, R0, PT ;  /* 0x000000001700720c */ /* 0x000fe20003f26270 */
[----:B-1----:R-:W-:-:S12]  /*7fa0*/  @!P0 BRA `(.L_x_9673) ;  /* 0x0000019400308947 */ /* 0x002fd80003800000 */
.L_x_9949:
[----:B------:R-:W-:Y:S05]  /*7fb0*/  BSYNC B1 ;  /* 0x0000000000017941 */ /* 0x000fea0003800000 */
.L_x_9672:
[----:B------:R-:W-:Y:S05]  /*7fc0*/  @P1 BRA `(.L_x_9674) ;  /* 0x0000003c00381947 */ /* 0x000fea0003800000 */
[----:B0-----:R-:W2:Y:S01]  /*7fd0*/  LDL.64 R6, [R1+0x10] ;  /* 0x0000100001067983 */ /* 0x001ea20000100a00 */
[----:B------:R-:W2:Y:S03]  /*7fe0*/  LDC R0, c[0x0][0x3f4] ;  /* 0x0000fd00ff007b82 */ /* 0x000ea60000000800 */
[----:B---3--:R-:W3:Y:S04]  /*7ff0*/  LDL R4, [R1+0x34] ;  /* 0x0000340001047983 */ /* 0x008ee80000100800 */
[----:B------:R-:W4:Y:S01]  /*8000*/  LDL R3, [R1+0x38] ;  /* 0x0000380001037983 */ /* 0x000f220000100800 */
[----:B------:R-:W-:Y:S01]  /*8010*/  BSSY B1, `(.L_x_9675) ;  /* 0x000007b000017945 */ /* 0x000fe20003800000 */
[----:B--2---:R-:W-:-:S02]  /*8020*/  ISETP.GE.AND P0, PT, R6, R0, PT ;  /* 0x000000000600720c */ /* 0x004fc40003f06270 */
[-C--:B---3--:R-:W-:Y:S02]  /*8030*/  ISETP.GE.AND P1, PT, R4, R0.reuse, PT ;  /* 0x000000000400720c */ /* 0x088fe40003f26270 */
[----:B----4-:R-:W-:-:S09]  /*8040*/  ISETP.GE.AND P2, PT, R3, R0, PT ;  /* 0x000000000300720c */ /* 0x010fd20003f46270 */
[----:B------:R-:W-:Y:S05]  /*8050*/  @P0 BRA `(.L_x_9676) ;  /* 0x0000000400d80947 */ /* 0x000fea0003800000 */
[----:B-1----:R-:W0:Y:S01]  /*8060*/  LDS.128 R4, [R37+0xf000] ;  /* 0x00f0000025047984 */ /* 0x002e220000000c00 */
        /* <DEDUP_REMOVED lines=22> */
[--C-:B------:R-:W-:Y:S02]  /*81d0*/  LOP3.LUT R29, R29, 0xff0000, R26.reuse, 0xf8, !PT ;  /* 0x00ff00001d1d7812 */ /* 0x100fe400078ef81a */
[----:B------:R-:W-:Y:S02]  /*81e0*/  LOP3.LUT R31, R31, 0xff000000, R27, 0xf8, !PT ;  /* 0xff0000001f1f7812 */ /* 0x000fe400078ef81b */
[----:B------:R-:W-:Y:S02]  /*81f0*/  LOP3.LUT R27, R15, 0xff000000, R25, 0xf8, !PT ;  /* 0xff0000000f1b7812 */ /* 0x000fe400078ef819 */
[----:B------:R-:W-:-:S02]  /*8200*/  LOP3.LUT R30, R29, 0xff000000, R26, 0xf8, !PT ;  /* 0xff0000001d1e7812 */ /* 0x000fc400078ef81a */
[--C-:B------:R-:W-:Y:S02]  /*8210*/  LOP3.LUT R3, R3, 0xff0000, R24.reuse, 0xf8, !PT ;  /* 0x00ff000003037812 */ /* 0x100fe400078ef818 */
[-C--:B0-----:R-:W-:Y:S02]  /*8220*/  F2FP.F16.E4M3.UNPACK_B R0, R6.reuse.H1 ;  /* 0x00000006ff00723e */ /* 0x081fe400030006ff */
[----:B------:R-:W-:Y:S02]  /*8230*/  F2FP.F16.E4M3.UNPACK_B R32, R31 ;  /* 0x0000001fff20723e */ /* 0x000fe400020006ff */
[----:B------:R-:W-:Y:S01]  /*8240*/  F2FP.F16.E4M3.UNPACK_B R26, R27 ;  /* 0x0000001bff1a723e */ /* 0x000fe200020006ff */
[----:B------:R-:W-:Y:S01]  /*8250*/  HADD2.F32 R15, -RZ, R0.H1_H1 ;  /* 0x30000000ff0f7230 */ /* 0x000fe20000004100 */
        /* <DEDUP_REMOVED lines=8> */
[----:B------:R-:W-:Y:S01]  /*82e0*/  F2FP.F16.E4M3.UNPACK_B R6, R5 ;  /* 0x00000005ff06723e */ /* 0x000fe200020006ff */
        /* <DEDUP_REMOVED lines=16> */
[----:B------:R-:W-:Y:S01]  /*83f0*/  FFMA.FTZ R34, R3, R32, R29 ;  /* 0x0000002003227223 */ /* 0x000fe2000001001d */
        /* <DEDUP_REMOVED lines=30> */
[----:B------:R-:W-:Y:S01]  /*85e0*/  FMUL.FTZ R3, R3, R14 ;  /* 0x0000000e03037220 */ /* 0x000fe20000410000 */
        /* <DEDUP_REMOVED lines=29> */
.L_x_9676:
[----:B------:R-:W-:Y:S05]  /*87c0*/  BSYNC B1 ;  /* 0x0000000000017941 */ /* 0x000fea0003800000 */
.L_x_9675:
[----:B------:R-:W-:Y:S04]  /*87d0*/  BSSY B1, `(.L_x_9677) ;  /* 0x000007c000017945 */ /* 0x000fe80003800000 */
[----:B------:R-:W-:Y:S05]  /*87e0*/  @P1 BRA `(.L_x_9678) ;  /* 0x0000000400e81947 */ /* 0x000fea0003800000 */
[----:B01----:R-:W0:Y:S01]  /*87f0*/  LDS.128 R4, [R37+0x10800] ;  /* 0x0108000025047984 */ /* 0x003e220000000c00 */
        /* <DEDUP_REMOVED lines=121> */
.L_x_9678:
[----:B------:R-:W-:Y:S05]  /*8f90*/  BSYNC B1 ;  /* 0x0000000000017941 */ /* 0x000fea0003800000 */
.L_x_9677:
        /* <DEDUP_REMOVED lines=20> */
[----:B------:R-:W-:Y:S02]  /*90e0*/  PRMT R3, R3, 0x7604, R0 ;  /* 0x0000760403037816 */ /* 0x000fe40000000000 */
[----:B------:R-:W-:Y:S02]  /*90f0*/  LOP3.LUT R0, R8, 0xff, RZ, 0xc0, !PT ;  /* 0x000000ff08007812 */ /* 0x000fe400078ec0ff */
[----:B------:R-:W-:Y:S02]  /*9100*/  LOP3.LUT R21, R14, 0xff0000, R21, 0xf8, !PT ;  /* 0x00ff00000e157812 */ /* 0x000fe400078ef815 */
[----:B------:R-:W-:-:S02]  /*9110*/  PRMT R15, R15, 0x7604, R0 ;  /* 0x000076040f0f7816 */ /* 0x000fc40000000000 */
[----:B------:R-:W-:Y:S02]  /*9120*/  LOP3.LUT R21, R21, 0xff000000, R9, 0xf8, !PT ;  /* 0xff00000015157812 */ /* 0x000fe400078ef809 */
[----:B------:R-:W-:Y:S02]  /*9130*/  LOP3.LUT R13, R13, 0xff000000, R11, 0xf8, !PT ;  /* 0xff0000000d0d7812 */ /* 0x000fe400078ef80b */
[----:B------:R-:W-:Y:S02]  /*9140*/  LOP3.LUT R3, R3, 0xff0000, R10, 0xf8, !PT ;  /* 0x00ff000003037812 */ /* 0x000fe400078ef80a */
[----:B0-----:R-:W-:Y:S02]  /*9150*/  F2FP.F16.E4M3.UNPACK_B R0, R6.H1 ;  /* 0x00000006ff00723e */ /* 0x001fe400030006ff */
[----:B------:R-:W-:Y:S02]  /*9160*/  LOP3.LUT R15, R15, 0xff0000, R8, 0xf8, !PT ;  /* 0x00ff00000f0f7812 */ /* 0x000fe400078ef808 */
[----:B------:R-:W-:Y:S01]  /*9170*/  F2FP.F16.E4M3.UNPACK_B R24, R21 ;  /* 0x00000015ff18723e */ /* 0x000fe200020006ff */
[----:B------:R-:W-:Y:S01]  /*9180*/  HADD2.F32 R9, -RZ, R0.H1_H1 ;  /* 0x30000000ff097230 */ /* 0x000fe20000004100 */
[----:B------:R-:W-:-:S02]  /*9190*/  F2FP.F16.E4M3.UNPACK_B R14, R13 ;  /* 0x0000000dff0e723e */ /* 0x000fc400020006ff */
        /* <DEDUP_REMOVED lines=88> */
.L_x_9668:
[----:B------:R-:W0:Y:S01]  /*9720*/  LDC R28, c[0x0][0x448] ;  /* 0x00011200ff1c7b82 */ /* 0x000e220000000800 */
[----:B------:R-:W-:Y:S01]  /*9730*/  IMAD.MOV.U32 R9, RZ, RZ, R10 ;  /* 0x000000ffff097224 */ /* 0x000fe200078e000a */
[----:B------:R-:W-:Y:S01]  /*9740*/  ULDC.64 UR4, c[0x0][0x3f8] ;  /* 0x0000fe0000047ab9 */ /* 0x000fe20000000a00 */
[----:B------:R-:W-:Y:S01]  /*9750*/  IMAD.MOV.U32 R4, RZ, RZ, R26 ;  /* 0x000000ffff047224 */ /* 0x000fe200078e001a */
[----:B------:R-:W-:Y:S01]  /*9760*/  ULDC.64 UR6, c[0x0][0x408] ;  /* 0x0001020000067ab9 */ /* 0x000fe20000000a00 */
[----:B------:R-:W-:Y:S01]  /*9770*/  IMAD.MOV.U32 R5, RZ, RZ, R29 ;  /* 0x000000ffff057224 */ /* 0x000fe200078e001d */
[----:B------:R-:W-:Y:S01]  /*9780*/  ULDC.64 UR8, c[0x0][0x400] ;  /* 0x0001000000087ab9 */ /* 0x000fe20000000a00 */
[----:B------:R-:W-:Y:S02]  /*9790*/  IMAD.MOV.U32 R6, RZ, RZ, R24 ;  /* 0x000000ffff067224 */ /* 0x000fe400078e0018 */
[----:B------:R-:W-:Y:S01]  /*97a0*/  IMAD.MOV.U32 R7, RZ, RZ, R31 ;  /* 0x000000ffff077224 */ /* 0x000fe200078e001f */
        /* <DEDUP_REMOVED lines=23> */
.L_x_9955:
        /* <DEDUP_REMOVED lines=30> */
[----:B--2---:R-:W-:-:S02]  /*9b00*/  @!P4 IADD3 R28, P0, R152, R3, RZ ;  /* 0x00000003981cc210 */ /* 0x004fc40007f1e0ff */
[----:B----4-:R-:W-:-:S05]  /*9b10*/  @!P4 IADD3 R30, P1, R152, R21, RZ ;  /* 0x00000015981ec210 */ /* 0x010fca0007f3e0ff */
[--C-:B---3--:R-:W-:Y:S02]  /*9b20*/  @!P4 IMAD.X R31, R20, 0x1, R5.reuse, P1 ;  /* 0x00000001141fc824 */ /* 0x108fe400008e0605 */
[----:B------:R-:W-:Y:S02]  /*9b30*/  @!P5 IMAD.SHL.U32 R4, R29, 0x10, RZ ;  /* 0x000000101d04d824 */ /* 0x000fe400078e00ff */
[----:B-1----:R-:W-:-:S03]  /*9b40*/  @!P4 IMAD.X R29, R0, 0x1, R5, P0 ;  /* 0x00000001001dc824 */ /* 0x002fc600000e0605 */
[-C--:B------:R-:W-:Y:S02]  /*9b50*/  @!P5 IADD3 R32, P2, R3, R4.reuse, RZ ;  /* 0x000000040320d210 */ /* 0x080fe40007f5e0ff */
[----:B------:R-:W-:Y:S01]  /*9b60*/  @!P5 IADD3 R34, P3, R21, R4, RZ ;  /* 0x000000041522d210 */ /* 0x000fe20007f7e0ff */
[----:B------:R0:W5:Y:S01]  /*9b70*/  @!P4 LD.E.128 R12, desc[UR42][R28.64] ;  /* 0x0000002a1c0cc980 */ /* 0x000162000c101d00 */
[----:B------:R-:W-:Y:S02]  /*9b80*/  @!P5 SHF.R.S32.HI R3, RZ, 0x1f, R4 ;  /* 0x0000001fff03d819 */ /* 0x000fe40000011404 */
[----:B------:R-:W-:-:S03]  /*9b90*/  CS2R R4, SRZ ;  /* 0x0000000000047805 */ /* 0x000fc6000001ff00 */
[--C-:B------:R-:W-:Y:S02]  /*9ba0*/  @!P5 IMAD.X R33, R0, 0x1, R3.reuse, P2 ;  /* 0x000000010021d824 */ /* 0x100fe400010e0603 */
[----:B------:R-:W-:Y:S01]  /*9bb0*/  @!P5 IMAD.X R35, R20, 0x1, R3, P3 ;  /* 0x000000011423d824 */ /* 0x000fe200018e0603 */
[----:B------:R0:W5:Y:S04]  /*9bc0*/  @!P4 LD.E.128 R4, desc[UR42][R30.64] ;  /* 0x0000002a1e04c980 */ /* 0x000168000c101d00 */
[----:B------:R0:W5:Y:S04]  /*9bd0*/  @!P5 LD.E.128 R24, desc[UR42][R32.64] ;  /* 0x0000002a2018d980 */ /* 0x000168000c101d00 */
[----:B------:R0:W5:Y:S02]  /*9be0*/  @!P5 LD.E.128 R8, desc[UR42][R34.64] ;  /* 0x0000002a2208d980 */ /* 0x000164000c101d00 */
.L_x_9681:
[----:B------:R-:W-:Y:S05]  /*9bf0*/  BSYNC B1 ;  /* 0x0000000000017941 */ /* 0x000fea0003800000 */
.L_x_9680:
[----:B-1----:R-:W2:Y:S01]  /*9c00*/  LDL.LU R0, [R1+0x24] ;  /* 0x0000240001007983 */ /* 0x002ea20000300800 */
[----:B------:R-:W1:Y:S01]  /*9c10*/  SYNCS.PHASECHK.TRANS64.TRYWAIT P0, [R16+URZ+0x19c00], R39 ;  /* 0x019c0027100075a7 */ /* 0x000e62000800017f */
[----:B------:R-:W-:Y:S01]  /*9c20*/  BSSY B1, `(.L_x_9682) ;  /* 0x0000005000017945 */ /* 0x000fe20003800000 */
[----:B--2---:R-:W-:-:S05]  /*9c30*/  IMAD R0, R0, -0xc0, R41 ;  /* 0xffffff4000007824 */ /* 0x004fca00078e0229 */
[----:B------:R-:W-:-:S04]  /*9c40*/  VIMNMX R0, R0, 0xc0, PT ;  /* 0x000000c000007848 */ /* 0x000fc80003fe0100 */
[----:B------:R-:W-:Y:S01]  /*9c50*/  ISETP.GE.AND P1, PT, R23, R0, PT ;  /* 0x000000001700720c */ /* 0x000fe20003f26270 */
[----:B-1----:R-:W-:-:S12]  /*9c60*/  @!P0 BRA `(.L_x_9683) ;  /* 0x0000017800848947 */ /* 0x002fd80003800000 */
.L_x_9956:
[----:B------:R-:W-:Y:S05]  /*9c70*/  BSYNC B1 ;  /* 0x0000000000017941 */ /* 0x000fea0003800000 */
.L_x_9682:
[----:B------:R-:W-:Y:S05]  /*9c80*/  @P1 BRA `(.L_x_9674) ;  /* 0x0000002000081947 */ /* 0x000fea0003800000 */
[----:B------:R2:W5:Y:S01]  /*9c90*/  LDL R62, [R1+0x30] ;  /* 0x00003000013e7983 */ /* 0x0005620000100800 */
[----:B------:R-:W0:Y:S03]  /*9ca0*/  LDC R3, c[0x0][0x3f4] ;  /* 0x0000fd00ff037b82 */ /* 0x000e260000000800 */
[----:B------:R2:W5:Y:S04]  /*9cb0*/  LDL R61, [R1+0x3c] ;  /* 0x00003c00013d7983 */ /* 0x0005680000100800 */
[----:B------:R2:W5:Y:S01]  /*9cc0*/  LDL R60, [R1+0x74] ;  /* 0x00007400013c7983 */ /* 0x0005620000100800 */
[C---:B------:R-:W-:Y:S01]  /*9cd0*/  VIADD R0, R152.reuse, 0x20 ;  /* 0x0000002098007836 */ /* 0x040fe20000000000 */
[----:B------:R-:W-:Y:S01]  /*9ce0*/  BSSY B1, `(.L_x_9684) ;  /* 0x00000fd000017945 */ /* 0x000fe20003800000 */
[----:B0-----:R-:W-:-:S03]  /*9cf0*/  ISETP.GE.AND P0, PT, R152, R3, PT ;  /* 0x000000039800720c */ /* 0x001fc60003f06270 */
[----:B------:R-:W-:-:S10]  /*9d00*/  ISETP.GE.AND P1, PT, R0, R3, PT ;  /* 0x000000030000720c */ /* 0x000fd40003f26270 */
[----:B--2---:R-:W-:Y:S05]  /*9d10*/  @P0 BRA `(.L_x_9685) ;  /* 0x0000000c00e40947 */ /* 0x004fea0003800000 */
[----:B----4-:R-:W0:Y:S01]  /*9d20*/  S2R R21, SR_TID.X ;  /* 0x0000000000157919 */ /* 0x010e220000002100 */
[----:B---3-5:R-:W-:Y:S02]  /*9d30*/  SHF.R.U32.HI R20, RZ, 0x8, R12 ;  /* 0x00000008ff147819 */ /* 0x028fe4000001160c */
[----:B------:R-:W-:Y:S02]  /*9d40*/  LOP3.LUT R0, R12, 0xff, RZ, 0xc0, !PT ;  /* 0x000000ff0c007812 */ /* 0x000fe400078ec0ff */
[----:B------:R-:W-:Y:S02]  /*9d50*/  SHF.R.U32.HI R30, RZ, 0x8, R14 ;  /* 0x00000008ff1e7819 */ /* 0x000fe4000001160e */
        /* <DEDUP_REMOVED lines=8> */
[----:B------:R-:W-:-:S02]  /*9de0*/  SHF.R.U32.HI R40, RZ, 0x8, R5 ;  /* 0x00000008ff287819 */ /* 0x000fc40000011605 */
[----:B------:R-:W-:Y:S02]  /*9df0*/  LOP3.LUT R44, R7, 0xff, RZ, 0xc0, !PT ;  /* 0x000000ff072c7812 */ /* 0x000fe400078ec0ff */
[----:B------:R-:W-:Y:S02]  /*9e00*/  LOP3.LUT R47, R47, 0xff, RZ, 0xc0, !PT ;  /* 0x000000ff2f2f7812 */ /* 0x000fe400078ec0ff */
[----:B------:R-:W-:Y:S02]  /*9e10*/  SHF.R.U32.HI R43, RZ, 0x8, R6 ;  /* 0x00000008ff2b7819 */ /* 0x000fe40000011606 */
[----:B------:R-:W-:Y:S01]  /*9e20*/  LOP3.LUT R40, R40, 0xff, RZ, 0xc0, !PT ;  /* 0x000000ff28287812 */ /* 0x000fe200078ec0ff */
[----:B0-----:R-:W-:Y:S01]  /*9e30*/  VIADD R31, R21, 0xffffff80 ;  /* 0xffffff80151f7836 */ /* 0x001fe20000000000 */
[----:B------:R-:W-:Y:S02]  /*9e40*/  LOP3.LUT R21, R20, 0xff, RZ, 0xc0, !PT ;  /* 0x000000ff14157812 */ /* 0x000fe400078ec0ff */
[----:B------:R-:W-:-:S02]  /*9e50*/  LOP3.LUT R20, R14, 0xff, RZ, 0xc0, !PT ;  /* 0x000000ff0e147812 */ /* 0x000fc400078ec0ff */
[----:B------:R-:W-:Y:S02]  /*9e60*/  LEA.HI R32, R31, R31, RZ, 0x1 ;  /* 0x0000001f1f207211 */ /* 0x000fe400078f08ff */
[----:B-1----:R-:W-:Y:S02]  /*9e70*/  PRMT R39, R21, 0x7604, R0 ;  /* 0x0000760415277816 */ /* 0x002fe40000000000 */
[----:B------:R-:W-:Y:S02]  /*9e80*/  LOP3.LUT R32, R32, 0xfffffffe, RZ, 0xc0, !PT ;  /* 0xfffffffe20207812 */ /* 0x000fe400078ec0ff */
[----:B------:R-:W-:Y:S02]  /*9e90*/  SHF.R.U32.HI R21, RZ, 0x8, R4 ;  /* 0x00000008ff157819 */ /* 0x000fe40000011604 */
[----:B------:R-:W-:Y:S01]  /*9ea0*/  PRMT R44, R47, 0x7604, R44 ;  /* 0x000076042f2c7816 */ /* 0x000fe2000000002c */
[----:B------:R-:W-:Y:S01]  /*9eb0*/  IMAD.IADD R32, R31, 0x1, -R32 ;  /* 0x000000011f207824 */ /* 0x000fe200078e0a20 */
[----:B------:R-:W-:-:S02]  /*9ec0*/  LOP3.LUT R31, R30, 0xff, RZ, 0xc0, !PT ;  /* 0x000000ff1e1f7812 */ /* 0x000fc400078ec0ff */
[----:B------:R-:W-:Y:S02]  /*9ed0*/  LOP3.LUT R33, R21, 0xff, RZ, 0xc0, !PT ;  /* 0x000000ff15217812 */ /* 0x000fe400078ec0ff */
[----:B------:R-:W-:Y:S02]  /*9ee0*/  LEA.HI R0, R3, R32, RZ, 0x1c ;  /* 0x0000002003007211 */ /* 0x000fe400078fe0ff */
[----:B------:R-:W-:Y:S02]  /*9ef0*/  PRMT R41, R31, 0x7604, R20 ;  /* 0x000076041f297816 */ /* 0x000fe40000000014 */
[C---:B------:R-:W-:Y:S01]  /*9f00*/  LEA.HI R20, R0.reuse, R0, RZ, 0x1 ;  /* 0x0000000000147211 */ /* 0x040fe200078f08ff */
[----:B------:R-:W-:Y:S01]  /*9f10*/  IMAD.SHL.U32 R0, R0, 0x10, RZ ;  /* 0x0000001000007824 */ /* 0x000fe200078e00ff */
[----:B------:R-:W-:Y:S02]  /*9f20*/  LOP3.LUT R32, R4, 0xff, RZ, 0xc0, !PT ;  /* 0x000000ff04207812 */ /* 0x000fe400078ec0ff */
[----:B------:R-:W-:-:S02]  /*9f30*/  SHF.R.S32.HI R20, RZ, 0x1, R20 ;  /* 0x00000001ff147819 */ /* 0x000fc40000011414 */
[----:B------:R-:W-:Y:S02]  /*9f40*/  LOP3.LUT R0, R62, 0x10, R0, 0xf8, !PT ;  /* 0x000000103e007812 */ /* 0x000fe400078ef800 */
[----:B------:R-:W-:Y:S01]  /*9f50*/  PRMT R45, R33, 0x7604, R32 ;  /* 0x00007604212d7816 */ /* 0x000fe20000000020 */
[----:B------:R-:W-:Y:S01]  /*9f60*/  IMAD R21, R20, 0x1800, R61 ;  /* 0x0000180014157824 */ /* 0x000fe200078e023d */
[----:B------:R-:W-:Y:S02]  /*9f70*/  LOP3.LUT R0, R0, R60, RZ, 0x3c, !PT ;  /* 0x0000003c00007212 */ /* 0x000fe400078e3cff */
[----:B------:R-:W-:Y:S02]  /*9f80*/  PRMT R20, R29, 0x7604, R28 ;  /* 0x000076041d147816 */ /* 0x000fe4000000001c */
[----:B------:R-:W-:Y:S01]  /*9f90*/  IADD3 R0, R16, R21, R0 ;  /* 0x0000001510007210 */ /* 0x000fe20007ffe000 */
[----:B------:R-:W0:Y:S01]  /*9fa0*/  LDS.128 R28, [R37+0xf000] ;  /* 0x00f00000251c7984 */ /* 0x000e220000000c00 */
[----:B------:R-:W-:-:S02]  /*9fb0*/  LOP3.LUT R21, R5, 0xff, RZ, 0xc0, !PT ;  /* 0x000000ff05157812 */ /* 0x000fc400078ec0ff */
[----:B------:R-:W-:Y:S01]  /*9fc0*/  LOP3.LUT R42, R6, 0xff, RZ, 0xc0, !PT ;  /* 0x000000ff062a7812 */ /* 0x000fe200078ec0ff */
[----:B------:R-:W1:Y:S01]  /*9fd0*/  LDS.128 R32, [R0+0xf000] ;  /* 0x00f0000000207984 */ /* 0x000e620000000c00 */
        /* <DEDUP_REMOVED lines=23> */
[--C-:B------:R-:W-:Y:S02]  /*a150*/  LOP3.LUT R13, R49, 0xff0000, R6.reuse, 0xf8, !PT ;  /* 0x00ff0000310d7812 */ /* 0x100fe400078ef806 */
[-C--:B0-----:R-:W-:Y:S02]  /*a160*/  F2FP.F16.E4M3.UNPACK_B R14, R29.reuse ;  /* 0x0000001dff0e723e */ /* 0x081fe400020006ff */
[----:B------:R-:W-:Y:S02]  /*a170*/  F2FP.F16.E4M3.UNPACK_B R40, R29.H1 ;  /* 0x0000001dff28723e */ /* 0x000fe400030006ff */
[----:B------:R-:W-:Y:S02]  /*a180*/  F2FP.F16.E4M3.UNPACK_B R48, R45 ;  /* 0x0000002dff30723e */ /* 0x000fe400020006ff */
[----:B-1----:R-:W-:Y:S02]  /*a190*/  F2FP.F16.E4M3.UNPACK_B R21, R33 ;  /* 0x00000021ff15723e */ /* 0x002fe400020006ff */
[----:B------:R-:W-:Y:S01]  /*a1a0*/  F2FP.F16.E4M3.UNPACK_B R29, R44 ;  /* 0x0000002cff1d723e */ /* 0x000fe200020006ff */
[----:B------:R-:W-:Y:S01]  /*a1b0*/  HADD2.F32 R50, -RZ, R48.H0_H0 ;  /* 0x20000030ff327230 */ /* 0x000fe20000004100 */
[----:B------:R-:W-:Y:S01]  /*a1c0*/  LOP3.LUT R4, R13, 0xff000000, R6, 0xf8, !PT ;  /* 0xff0000000d047812 */ /* 0x000fe200078ef806 */
[----:B------:R-:W-:Y:S01]  /*a1d0*/  HADD2.F32 R6, -RZ, R21.H0_H0 ;  /* 0x20000015ff067230 */ /* 0x000fe20000004100 */
[-C--:B------:R-:W-:Y:S01]  /*a1e0*/  F2FP.F16.E4M3.UNPACK_B R41, R31.reuse ;  /* 0x0000001fff29723e */ /* 0x080fe200020006ff */
[--C-:B------:R-:W-:Y:S01]  /*a1f0*/  HADD2.F32 R13, -RZ, R14.reuse.H0_H0 ;  /* 0x2000000eff0d7230 */ /* 0x100fe20000004100 */
[----:B------:R-:W-:Y:S01]  /*a200*/  F2FP.F16.E4M3.UNPACK_B R46, R31.H1 ;  /* 0x0000001fff2e723e */ /* 0x000fe200030006ff */
[----:B------:R-:W-:Y:S01]  /*a210*/  HADD2.F32 R31, -RZ, R29.H0_H0 ;  /* 0x2000001dff1f7230 */ /* 0x000fe20000004100 */
[----:B------:R-:W-:Y:S01]  /*a220*/  LOP3.LUT R49, R43, 0xff000000, R15, 0xf8, !PT ;  /* 0xff0000002b317812 */ /* 0x000fe200078ef80f */
[----:B------:R-:W-:Y:S01]  /*a230*/  HADD2.F32 R21, -RZ, R21.H1_H1 ;  /* 0x30000015ff157230 */ /* 0x000fe20000004100 */
[-C--:B------:R-:W-:Y:S01]  /*a240*/  F2FP.F16.E4M3.UNPACK_B R15, R28.reuse ;  /* 0x0000001cff0f723e */ /* 0x080fe200020006ff */
[----:B------:R-:W-:Y:S01]  /*a250*/  HADD2.F32 R14, -RZ, R14.H1_H1 ;  /* 0x3000000eff0e7230 */ /* 0x000fe20000004100 */
[----:B------:R-:W-:-:S02]  /*a260*/  F2FP.F16.E4M3.UNPACK_B R39, R28.H1 ;  /* 0x0000001cff27723e */ /* 0x000fc400030006ff */
[-C--:B------:R-:W-:Y:S02]  /*a270*/  F2FP.F16.E4M3.UNPACK_B R28, R32.reuse ;  /* 0x00000020ff1c723e */ /* 0x080fe400020006ff */
[----:B------:R-:W-:Y:S01]  /*a280*/  F2FP.F16.E4M3.UNPACK_B R43, R32.H1 ;  /* 0x00000020ff2b723e */ /* 0x000fe200030006ff */
[C---:B------:R-:W-:Y:S01]  /*a290*/  FMUL.FTZ R32, R6.reuse, R50 ;  /* 0x0000003206207220 */ /* 0x040fe20000410000 */
[-C--:B------:R-:W-:Y:S02]  /*a2a0*/  F2FP.F16.E4M3.UNPACK_B R42, R35.reuse ;  /* 0x00000023ff2a723e */ /* 0x080fe400020006ff */
[----:B------:R-:W-:Y:S01]  /*a2b0*/  F2FP.F16.E4M3.UNPACK_B R47, R35.H1 ;  /* 0x00000023ff2f723e */ /* 0x000fe200030006ff */
[-C--:B------:R-:W-:Y:S01]  /*a2c0*/  FMUL.FTZ R35, R6, R31.reuse ;  /* 0x0000001f06237220 */ /* 0x080fe20000410000 */
[----:B------:R-:W-:Y:S01]  /*a2d0*/  FFMA.FTZ R6, R13, R31, -R32 ;  /* 0x0000001f0d067223 */ /* 0x000fe20000010820 */
[----:B------:R-:W-:Y:S01]  /*a2e0*/  F2FP.F16.E4M3.UNPACK_B R33, R33.H1 ;  /* 0x00000021ff21723e */ /* 0x000fe200030006ff */
[----:B------:R-:W-:-:S02]  /*a2f0*/  HADD2.F32 R32, -RZ, R29.H1_H1 ;  /* 0x3000001dff207230 */ /* 0x000fc40000004100 */
[----:B------:R-:W-:Y:S01]  /*a300*/  FFMA.FTZ R13, R13, R50, R35 ;  /* 0x000000320d0d7223 */ /* 0x000fe20000010023 */
[----:B------:R-:W-:Y:S01]  /*a310*/  F2FP.F16.E4M3.UNPACK_B R35, R45.H1 ;  /* 0x0000002dff23723e */ /* 0x000fe200030006ff */
[----:B------:R-:W-:Y:S01]  /*a320*/  HADD2.F32 R45, -RZ, R48.H1_H1 ;  /* 0x30000030ff2d7230 */ /* 0x000fe20000004100 */
[----:B------:R-:W-:Y:S01]  /*a330*/  F2FP.F16.E4M3.UNPACK_B R44, R44.H1 ;  /* 0x0000002cff2c723e */ /* 0x000fe200030006ff */
[----:B------:R-:W-:Y:S01]  /*a340*/  HADD2.F32 R29, -RZ, R33.H0_H0 ;  /* 0x20000021ff1d7230 */ /* 0x000fe20000004100 */
[----:B------:R-:W-:Y:S01]  /*a350*/  LOP3.LUT R52, R51, 0xff000000, R7, 0xf8, !PT ;  /* 0xff00000033347812 */ /* 0x000fe200078ef807 */
[----:B------:R-:W-:Y:S02]  /*a360*/  HADD2.F32 R50, -RZ, R35.H0_H0 ;  /* 0x20000023ff327230 */ /* 0x000fe40000004100 */
[C---:B------:R-:W-:Y:S01]  /*a370*/  FMUL.FTZ R51, R21.reuse, R45 ;  /* 0x0000002d15337220 */ /* 0x040fe20000410000 */
[----:B------:R-:W-:Y:S02]  /*a380*/  HADD2.F32 R48, -RZ, R44.H0_H0 ;  /* 0x2000002cff307230 */ /* 0x000fe40000004100 */
[----:B------:R-:W-:Y:S01]  /*a390*/  FMUL.FTZ R54, R21, R32 ;  /* 0x0000002015367220 */ /* 0x000fe20000410000 */
[----:B------:R-:W-:-:S02]  /*a3a0*/  HADD2.F32 R31, -RZ, R40.H0_H0 ;  /* 0x20000028ff1f7230 */ /* 0x000fc40000004100 */
[C---:B------:R-:W-:Y:S01]  /*a3b0*/  FMUL.FTZ R56, R29.reuse, R50 ;  /* 0x000000321d387220 */ /* 0x040fe20000410000 */
[C---:B------:R-:W-:Y:S01]  /*a3c0*/  FFMA.FTZ R21, R14.reuse, R32, -R51 ;  /* 0x000000200e157223 */ /* 0x040fe20000010833 */
[-C--:B------:R-:W-:Y:S01]  /*a3d0*/  FMUL.FTZ R53, R29, R48.reuse ;  /* 0x000000301d357220 */ /* 0x080fe20000410000 */
[----:B------:R-:W-:Y:S01]  /*a3e0*/  FFMA.FTZ R14, R14, R45, R54 ;  /* 0x0000002d0e0e7223 */ /* 0x000fe20000010036 */
[C---:B------:R-:W-:Y:S01]  /*a3f0*/  FFMA.FTZ R29, R31.reuse, R48, -R56 ;  /* 0x000000301f1d7223 */ /* 0x040fe20000010838 */
[----:B------:R-:W-:Y:S02]  /*a400*/  HADD2.F32 R51, -RZ, R35.H1_H1 ;  /* 0x30000023ff337230 */ /* 0x000fe40000004100 */
[----:B------:R-:W-:Y:S01]  /*a410*/  FFMA.FTZ R31, R31, R50, R53 ;  /* 0x000000321f1f7223 */ /* 0x000fe20000010035 */
[----:B------:R-:W-:Y:S01]  /*a420*/  F2FP.F16.E4M3.UNPACK_B R50, R52 ;  /* 0x00000034ff32723e */ /* 0x000fe200020006ff */
[----:B------:R-:W-:Y:S01]  /*a430*/  HADD2.F32 R32, -RZ, R33.H1_H1 ;  /* 0x30000021ff207230 */ /* 0x000fe20000004100 */
[----:B------:R-:W-:Y:S01]  /*a440*/  F2FP.F16.E4M3.UNPACK_B R7, R34 ;  /* 0x00000022ff07723e */ /* 0x000fe200020006ff */
[----:B------:R-:W-:Y:S01]  /*a450*/  HADD2.F32 R45, -RZ, R44.H1_H1 ;  /* 0x3000002cff2d7230 */ /* 0x000fe20000004100 */
[----:B------:R-:W-:Y:S01]  /*a460*/  F2FP.F16.E4M3.UNPACK_B R44, R49 ;  /* 0x00000031ff2c723e */ /* 0x000fe200020006ff */
        /* <DEDUP_REMOVED lines=11> */
[-C--:B------:R-:W-:Y:S01]  /*a520*/  FMUL.FTZ R55, R35, R48.reuse ;  /* 0x0000003023377220 */ /* 0x080fe20000410000 */
[----:B------:R-:W-:Y:S01]  /*a530*/  F2FP.F16.E4M3.UNPACK_B R49, R49.H1 ;  /* 0x00000031ff31723e */ /* 0x000fe200030006ff */
[C---:B------:R-:W-:Y:S01]  /*a540*/  FFMA.FTZ R35, R33.reuse, R48, -R58 ;  /* 0x0000003021237223 */ /* 0x040fe2000001083a */
[----:B------:R-:W-:Y:S02]  /*a550*/  HADD2.F32 R48, -RZ, R44.H1_H1 ;  /* 0x3000002cff307230 */ /* 0x000fe40000004100 */
[----:B------:R-:W-:Y:S01]  /*a560*/  FFMA.FTZ R33, R33, R54, R55 ;  /* 0x0000003621217223 */ /* 0x000fe20000010037 */
        /* <DEDUP_REMOVED lines=19> */
[----:B------:R-:W-:Y:S01]  /*a6a0*/  F2FP.F16.E4M3.UNPACK_B R53, R38.H1 ;  /* 0x00000026ff35723e */ /* 0x000fe200030006ff */
[----:B------:R-:W-:Y:S01]  /*a6b0*/  HADD2.F32 R48, -RZ, R46.H1_H1 ;  /* 0x3000002eff307230 */ /* 0x000fe20000004100 */
[----:B------:R-:W-:Y:S01]  /*a6c0*/  F2FP.F16.E4M3.UNPACK_B R50, R20.H1 ;  /* 0x00000014ff32723e */ /* 0x000fe200030006ff */
[----:B------:R-:W-:Y:S01]  /*a6d0*/  HADD2.F32 R55, -RZ, R51.H1_H1 ;  /* 0x30000033ff377230 */ /* 0x000fe20000004100 */
[----:B------:R-:W-:Y:S01]  /*a6e0*/  F2FP.SATFINITE.E4M3.F32.PACK_AB_MERGE_C R31, R40, R31, RZ ;  /* 0x0000001f281f723e */ /* 0x000fe200048070ff */
[----:B------:R-:W-:Y:S02]  /*a6f0*/  HADD2.F32 R54, -RZ, R53.H0_H0 ;  /* 0x20000035ff367230 */ /* 0x000fe40000004100 */
[----:B------:R-:W-:-:S02]  /*a700*/  HADD2.F32 R46, -RZ, R43.H0_H0 ;  /* 0x2000002bff2e7230 */ /* 0x000fc40000004100 */
[C---:B------:R-:W-:Y:S01]  /*a710*/  FMUL.FTZ R59, R47.reuse, R55 ;  /* 0x000000372f3b7220 */ /* 0x040fe20000410000 */
[--C-:B------:R-:W-:Y:S01]  /*a720*/  HADD2.F32 R51, -RZ, R50.reuse.H0_H0 ;  /* 0x20000032ff337230 */ /* 0x100fe20000004100 */
[----:B------:R-:W-:Y:S01]  /*a730*/  F2FP.SATFINITE.E4M3.F32.PACK_AB_MERGE_C R13, R14, R13, R31 ;  /* 0x0000000d0e0d723e */ /* 0x000fe2000480701f */
[----:B------:R-:W-:Y:S02]  /*a740*/  HADD2.F32 R52, -RZ, R49.H1_H1 ;  /* 0x30000031ff347230 */ /* 0x000fe40000004100 */
[C---:B------:R-:W-:Y:S01]  /*a750*/  FMUL.FTZ R56, R46.reuse, R54 ;  /* 0x000000362e387220 */ /* 0x040fe20000410000 */
[----:B------:R-:W-:Y:S02]  /*a760*/  HADD2.F32 R49, -RZ, R39.H0_H0 ;  /* 0x20000027ff317230 */ /* 0x000fe40000004100 */
[-C--:B------:R-:W-:Y:S01]  /*a770*/  FMUL.FTZ R57, R46, R51.reuse ;  /* 0x000000332e397220 */ /* 0x080fe20000410000 */
[----:B------:R-:W-:Y:S02]  /*a780*/  HADD2.F32 R43, -RZ, R43.H1_H1 ;  /* 0x3000002bff2b7230 */ /* 0x000fe40000004100 */
[-C--:B------:R-:W-:Y:S01]  /*a790*/  FMUL.FTZ R58, R47, R52.reuse ;  /* 0x000000342f3a7220 */ /* 0x080fe20000410000 */
[----:B------:R-:W-:Y:S01]  /*a7a0*/  FFMA.FTZ R46, R48, R52, -R59 ;  /* 0x00000034302e7223 */ /* 0x000fe2000001083b */
[C---:B------:R-:W-:Y:S01]  /*a7b0*/  FFMA.FTZ R47, R49.reuse, R51, -R56 ;  /* 0x00000033312f7223 */ /* 0x040fe20000010838 */
[----:B------:R-:W-:Y:S01]  /*a7c0*/  FFMA.FTZ R49, R49, R54, R57 ;  /* 0x0000003631317223 */ /* 0x000fe20000010039 */
[----:B------:R-:W-:Y:S01]  /*a7d0*/  HADD2.F32 R54, -RZ, R53.H1_H1 ;  /* 0x30000035ff367230 */ /* 0x000fe20000004100 */
[----:B------:R-:W-:Y:S01]  /*a7e0*/  F2FP.F16.E4M3.UNPACK_B R51, R38 ;  /* 0x00000026ff33723e */ /* 0x000fe200020006ff */
[----:B------:R-:W-:Y:S01]  /*a7f0*/  HADD2.F32 R52, -RZ, R50.H1_H1 ;  /* 0x30000032ff347230 */ /* 0x000fe20000004100 */
[----:B------:R-:W-:Y:S01]  /*a800*/  F2FP.F16.E4M3.UNPACK_B R50, R20 ;  /* 0x00000014ff32723e */ /* 0x000fe200020006ff */
[----:B------:R-:W-:-:S02]  /*a810*/  HADD2.F32 R39, -RZ, R39.H1_H1 ;  /* 0x30000027ff277230 */ /* 0x000fc40000004100 */
[C---:B------:R-:W-:Y:S01]  /*a820*/  FMUL.FTZ R20, R43.reuse, R54 ;  /* 0x000000362b147220 */ /* 0x040fe20000410000 */
[----:B------:R-:W-:Y:S01]  /*a830*/  FFMA.FTZ R48, R48, R55, R58 ;  /* 0x0000003730307223 */ /* 0x000fe2000001003a */
[-C--:B------:R-:W-:Y:S01]  /*a840*/  FMUL.FTZ R53, R43, R52.reuse ;  /* 0x000000342b357220 */ /* 0x080fe20000410000 */
[--C-:B------:R-:W-:Y:S02]  /*a850*/  HADD2.F32 R43, -RZ, R51.reuse.H0_H0 ;  /* 0x20000033ff2b7230 */ /* 0x100fe40000004100 */
[C---:B------:R-:W-:Y:S01]  /*a860*/  FFMA.FTZ R56, R39.reuse, R52, -R20 ;  /* 0x0000003427387223 */ /* 0x040fe20000010814 */
[----:B------:R-:W-:Y:S02]  /*a870*/  HADD2.F32 R38, -RZ, R28.H0_H0 ;  /* 0x2000001cff267230 */ /* 0x000fe40000004100 */
[----:B------:R-:W-:Y:S01]  /*a880*/  FFMA.FTZ R58, R39, R54, R53 ;  /* 0x00000036273a7223 */ /* 0x000fe20000010035 */
[----:B------:R-:W-:Y:S01]  /*a890*/  HADD2.F32 R39, -RZ, R50.H0_H0 ;  /* 0x20000032ff277230 */ /* 0x000fe20000004100 */
[----:B------:R-:W-:Y:S01]  /*a8a0*/  F2FP.F16.E4M3.UNPACK_B R52, R4.H1 ;  /* 0x00000004ff34723e */ /* 0x000fe200030006ff */
[----:B------:R-:W-:-:S02]  /*a8b0*/  HADD2.F32 R51, -RZ, R51.H1_H1 ;  /* 0x30000033ff337230 */ /* 0x000fc40000004100 */
[C---:B------:R-:W-:Y:S01]  /*a8c0*/  FMUL.FTZ R53, R38.reuse, R43 ;  /* 0x0000002b26357220 */ /* 0x040fe20000410000 */
[----:B------:R-:W-:Y:S02]  /*a8d0*/  HADD2.F32 R28, -RZ, R28.H1_H1 ;  /* 0x3000001cff1c7230 */ /* 0x000fe40000004100 */
[----:B------:R-:W-:Y:S01]  /*a8e0*/  FMUL.FTZ R55, R38, R39 ;  /* 0x0000002726377220 */ /* 0x000fe20000410000 */
[----:B------:R-:W-:Y:S01]  /*a8f0*/  HADD2.F32 R50, -RZ, R50.H1_H1 ;  /* 0x30000032ff327230 */ /* 0x000fe20000004100 */
[----:B------:R-:W-:Y:S01]  /*a900*/  F2FP.F16.E4M3.UNPACK_B R38, R12.H1 ;  /* 0x0000000cff26723e */ /* 0x000fe200030006ff */
[--C-:B------:R-:W-:Y:S02]  /*a910*/  HADD2.F32 R20, -RZ, R15.reuse.H0_H0 ;  /* 0x2000000fff147230 */ /* 0x100fe40000004100 */
[C---:B------:R-:W-:Y:S01]  /*a920*/  FMUL.FTZ R54, R28.reuse, R51 ;  /* 0x000000331c367220 */ /* 0x040fe20000410000 */
[----:B------:R-:W-:Y:S02]  /*a930*/  HADD2.F32 R15, -RZ, R15.H1_H1 ;  /* 0x3000000fff0f7230 */ /* 0x000fe40000004100 */
[----:B------:R-:W-:Y:S01]  /*a940*/  FMUL.FTZ R28, R28, R50 ;  /* 0x000000321c1c7220 */ /* 0x000fe20000410000 */
[----:B------:R-:W-:Y:S01]  /*a950*/  F2FP.F16.E4M3.UNPACK_B R12, R12 ;  /* 0x0000000cff0c723e */ /* 0x000fe200020006ff */
[C---:B------:R-:W-:Y:S01]  /*a960*/  FFMA.FTZ R53, R20.reuse, R39, -R53 ;  /* 0x0000002714357223 */ /* 0x040fe20000010835 */
[----:B------:R-:W-:Y:S01]  /*a970*/  FFMA.FTZ R55, R20, R43, R55 ;  /* 0x0000002b14377223 */ /* 0x000fe20000010037 */
        /* <DEDUP_REMOVED lines=10> */
[----:B------:R-:W-:-:S02]  /*aa20*/  HADD2.F32 R34, -RZ, R34.H1_H1 ;  /* 0x30000022ff227230 */ /* 0x000fc40000004100 */
[----:B------:R-:W-:Y:S02]  /*aa30*/  HADD2.F32 R51, -RZ, R52.H1_H1 ;  /* 0x30000034ff337230 */ /* 0x000fe40000004100 */
[C---:B------:R-:W-:Y:S01]  /*aa40*/  FFMA.FTZ R38, R15.reuse, R28, -R38 ;  /* 0x0000001c0f267223 */ /* 0x040fe20000010826 */
[----:B------:R-:W-:Y:S02]  /*aa50*/  HADD2.F32 R30, -RZ, R30.H1_H1 ;  /* 0x3000001eff1e7230 */ /* 0x000fe40000004100 */
[C---:B------:R-:W-:Y:S01]  /*aa60*/  FMUL.FTZ R28, R34.reuse, R39 ;  /* 0x00000027221c7220 */ /* 0x040fe20000410000 */
[----:B------:R-:W-:Y:S01]  /*aa70*/  FMUL.FTZ R57, R34, R51 ;  /* 0x0000003322397220 */ /* 0x000fe20000410000 */
[----:B------:R-:W-:Y:S01]  /*aa80*/  FFMA.FTZ R34, R15, R43, R20 ;  /* 0x0000002b0f227223 */ /* 0x000fe20000010014 */
[--C-:B------:R-:W-:Y:S02]  /*aa90*/  HADD2.F32 R15, -RZ, R12.reuse.H0_H0 ;  /* 0x2000000cff0f7230 */ /* 0x100fe40000004100 */
[----:B------:R-:W-:Y:S01]  /*aaa0*/  FFMA.FTZ R51, R30, R51, R28 ;  /* 0x000000331e337223 */ /* 0x000fe2000001001c */
[----:B------:R-:W-:-:S02]  /*aab0*/  HADD2.F32 R20, -RZ, R12.H1_H1 ;  /* 0x3000000cff147230 */ /* 0x000fc40000004100 */
[----:B------:R-:W-:Y:S01]  /*aac0*/  FFMA.FTZ R57, R30, R39, -R57 ;  /* 0x000000271e397223 */ /* 0x000fe20000010839 */
[--C-:B------:R-:W-:Y:S02]  /*aad0*/  HADD2.F32 R12, -RZ, R7.reuse.H0_H0 ;  /* 0x20000007ff0c7230 */ /* 0x100fe40000004100 */
[--C-:B------:R-:W-:Y:S01]  /*aae0*/  HADD2.F32 R28, -RZ, R4.reuse.H1_H1 ;  /* 0x30000004ff1c7230 */ /* 0x100fe20000004100 */
[----:B------:R-:W-:Y:S01]  /*aaf0*/  F2FP.SATFINITE.E4M3.F32.PACK_AB_MERGE_C R34, R51, R34, RZ ;  /* 0x000000223322723e */ /* 0x000fe200048070ff */
[----:B------:R-:W-:Y:S01]  /*ab00*/  HADD2.F32 R7, -RZ, R7.H1_H1 ;  /* 0x30000007ff077230 */ /* 0x000fe20000004100 */
[----:B------:R-:W-:Y:S01]  /*ab10*/  F2FP.SATFINITE.E4M3.F32.PACK_AB_MERGE_C R38, R57, R38, RZ ;  /* 0x000000263926723e */ /* 0x000fe200048070ff */
[----:B------:R-:W-:Y:S02]  /*ab20*/  HADD2.F32 R39, -RZ, R4.H0_H0 ;  /* 0x20000004ff277230 */ /* 0x000fe40000004100 */
[--C-:B------:R-:W-:Y:S02]  /*ab30*/  HADD2.F32 R4, -RZ, R5.reuse.H0_H0 ;  /* 0x20000005ff047230 */ /* 0x100fe40000004100 */
[----:B------:R-:W-:Y:S01]  /*ab40*/  FMUL.FTZ R30, R7, R28 ;  /* 0x0000001c071e7220 */ /* 0x000fe20000410000 */
[----:B------:R-:W-:-:S02]  /*ab50*/  HADD2.F32 R5, -RZ, R5.H1_H1 ;  /* 0x30000005ff057230 */ /* 0x000fc40000004100 */
[C---:B------:R-:W-:Y:S01]  /*ab60*/  FMUL.FTZ R43, R12.reuse, R39 ;  /* 0x000000270c2b7220 */ /* 0x040fe20000410000 */
[-C--:B------:R-:W-:Y:S01]  /*ab70*/  FMUL.FTZ R7, R7, R20.reuse ;  /* 0x0000001407077220 */ /* 0x080fe20000410000 */
[-C--:B------:R-:W-:Y:S01]  /*ab80*/  FMUL.FTZ R12, R12, R15.reuse ;  /* 0x0000000f0c0c7220 */ /* 0x080fe20000410000 */
[C---:B------:R-:W-:Y:S02]  /*ab90*/  FFMA.FTZ R30, R5.reuse, R20, -R30 ;  /* 0x00000014051e7223 */ /* 0x040fe4000001081e */
        /* <DEDUP_REMOVED lines=17> */
.L_x_9685:
[----:B------:R-:W-:Y:S05]  /*acb0*/  BSYNC B1 ;  /* 0x0000000000017941 */ /* 0x000fea0003800000 */
.L_x_9684:
[----:B------:R-:W-:Y:S05]  /*acc0*/  @P1 BRA `(.L_x_9674) ;  /* 0x0000000c00f81947 */ /* 0x000fea0003800000 */
[----:B----4-:R-:W2:Y:S04]  /*acd0*/  LDL R21, [R1+0x64] ;  /* 0x0000640001157983 */ /* 0x010ea80000100800 */
[----:B------:R-:W4:Y:S01]  /*ace0*/  LDL R49, [R1+0x70] ;  /* 0x0000700001317983 */ /* 0x000f220000100800 */
[----:B0----5:R-:W-:Y:S02]  /*acf0*/  SHF.R.U32.HI R0, RZ, 0x8, R24 ;  /* 0x00000008ff007819 */ /* 0x021fe40000011618 */
[----:B------:R-:W-:Y:S02]  /*ad00*/  LOP3.LUT R5, R24, 0xff, RZ, 0xc0, !PT ;  /* 0x000000ff18057812 */ /* 0x000fe400078ec0ff */
[----:B------:R-:W-:Y:S02]  /*ad10*/  LOP3.LUT R0, R0, 0xff, RZ, 0xc0, !PT ;  /* 0x000000ff00007812 */ /* 0x000fe400078ec0ff */
[----:B------:R-:W-:-:S02]  /*ad20*/  SHF.R.U32.HI R14, RZ, 0x8, R25 ;  /* 0x00000008ff0e7819 */ /* 0x000fc40000011619 */
[----:B---3--:R-:W-:Y:S02]  /*ad30*/  PRMT R20, R0, 0x7604, R5 ;  /* 0x0000760400147816 */ /* 0x008fe40000000005 */
[----:B------:R-:W-:Y:S02]  /*ad40*/  LOP3.LUT R7, R25, 0xff, RZ, 0xc0, !PT ;  /* 0x000000ff19077812 */ /* 0x000fe400078ec0ff */
[----:B------:R-:W-:Y:S02]  /*ad50*/  SHF.R.U32.HI R6, RZ, 0x8, R27 ;  /* 0x00000008ff067819 */ /* 0x000fe4000001161b */
[----:B------:R-:W-:Y:S02]  /*ad60*/  LOP3.LUT R0, R14, 0xff, RZ, 0xc0, !PT ;  /* 0x000000ff0e007812 */ /* 0x000fe400078ec0ff */
[----:B------:R-:W-:Y:S02]  /*ad70*/  LOP3.LUT R13, R27, 0xff, RZ, 0xc0, !PT ;  /* 0x000000ff1b0d7812 */ /* 0x000fe400078ec0ff */
[----:B------:R-:W-:-:S02]  /*ad80*/  LOP3.LUT R6, R6, 0xff, RZ, 0xc0, !PT ;  /* 0x000000ff06067812 */ /* 0x000fc400078ec0ff */
[----:B------:R-:W-:Y:S02]  /*ad90*/  PRMT R28, R0, 0x7604, R7 ;  /* 0x00007604001c7816 */ /* 0x000fe40000000007 */
        /* <DEDUP_REMOVED lines=26> */
[----:B------:R-:W-:Y:S01]  /*af40*/  PRMT R37, R14, 0x7604, R21 ;  /* 0x000076040e257816 */ /* 0x000fe20000000015 */
        /* <DEDUP_REMOVED lines=8> */
[----:B-1----:R-:W-:-:S02]  /*afd0*/  PRMT R39, R3, 0x7604, R34 ;  /* 0x0000760403277816 */ /* 0x002fc40000000022 */
[----:B------:R-:W-:Y:S01]  /*afe0*/  SHF.R.U32.HI R3, RZ, 0x10, R24 ;  /* 0x00000010ff037819 */ /* 0x000fe20000011618 */
[----:B------:R-:W0:Y:S01]  /*aff0*/  LDS.128 R12, [R0+0xf000] ;  /* 0x00f00000000c7984 */ /* 0x000e220000000c00 */
[----:B------:R-:W-:Y:S02]  /*b000*/  LOP3.LUT R21, R21, 0xff, RZ, 0xc0, !PT ;  /* 0x000000ff15157812 */ /* 0x000fe400078ec0ff */
[----:B------:R-:W-:Y:S02]  /*b010*/  LOP3.LUT R3, R3, 0xff, RZ, 0xc0, !PT ;  /* 0x000000ff03037812 */ /* 0x000fe400078ec0ff */
[----:B------:R-:W-:Y:S02]  /*b020*/  SHF.R.U32.HI R29, RZ, 0x10, R26 ;  /* 0x00000010ff1d7819 */ /* 0x000fe4000001161a */
[----:B------:R-:W-:Y:S02]  /*b030*/  PRMT R3, R3, 0x7054, R20 ;  /* 0x0000705403037816 */ /* 0x000fe40000000014 */
[----:B------:R-:W-:-:S02]  /*b040*/  PRMT R21, R21, 0x7054, R28 ;  /* 0x0000705415157816 */ /* 0x000fc4000000001c */
[----:B------:R-:W-:Y:S02]  /*b050*/  SHF.R.U32.HI R20, RZ, 0x10, R8 ;  /* 0x00000010ff147819 */ /* 0x000fe40000011608 */
        /* <DEDUP_REMOVED lines=8> */
[----:B------:R-:W-:Y:S02]  /*b0e0*/  LOP3.LUT R28, R21, 0xff000000, R25, 0xf8, !PT ;  /* 0xff000000151c7812 */ /* 0x000fe400078ef819 */
[----:B------:R-:W-:Y:S02]  /*b0f0*/  LOP3.LUT R30, R30, 0xff, RZ, 0xc0, !PT ;  /* 0x000000ff1e1e7812 */ /* 0x000fe400078ec0ff */
[----:B------:R-:W-:-:S02]  /*b100*/  LOP3.LUT R21, R33, 0xff000000, R8, 0xf8, !PT ;  /* 0xff00000021157812 */ /* 0x000fc400078ef808 */
[----:B------:R-:W-:Y:S02]  /*b110*/  LOP3.LUT R33, R35, 0xff000000, R9, 0xf8, !PT ;  /* 0xff00000023217812 */ /* 0x000fe400078ef809 */
[----:B------:R-:W-:Y:S02]  /*b120*/  PRMT R37, R30, 0x7054, R37 ;  /* 0x000070541e257816 */ /* 0x000fe40000000025 */
[----:B------:R-:W-:Y:S02]  /*b130*/  F2FP.F16.E4M3.UNPACK_B R40, R33 ;  /* 0x00000021ff28723e */ /* 0x000fe400020006ff */
[----:B0-----:R-:W-:Y:S02]  /*b140*/  F2FP.F16.E4M3.UNPACK_B R25, R13 ;  /* 0x0000000dff19723e */ /* 0x001fe400020006ff */
[----:B------:R-:W-:Y:S01]  /*b150*/  PRMT R41, R32, 0x7054, R39 ;  /* 0x0000705420297816 */ /* 0x000fe20000000027 */
[--C-:B------:R-:W-:Y:S01]  /*b160*/  HADD2.F32 R42, -RZ, R40.reuse.H0_H0 ;  /* 0x20000028ff2a7230 */ /* 0x100fe20000004100 */
[----:B------:R-:W-:Y:S01]  /*b170*/  LOP3.LUT R20, R3, 0xff000000, R24, 0xf8, !PT ;  /* 0xff00000003147812 */ /* 0x000fe200078ef818 */
[----:B------:R-:W-:Y:S01]  /*b180*/  HADD2.F32 R40, -RZ, R40.H1_H1 ;  /* 0x30000028ff287230 */ /* 0x000fe20000004100 */
[----:B------:R-:W-:-:S02]  /*b190*/  LOP3.LUT R8, R37, 0xff000000, R10, 0xf8, !PT ;  /* 0xff00000025087812 */ /* 0x000fc400078ef80a */
[----:B------:R-:W-:Y:S02]  /*b1a0*/  F2FP.F16.E4M3.UNPACK_B R32, R28 ;  /* 0x0000001cff20723e */ /* 0x000fe400020006ff */
        /* <DEDUP_REMOVED lines=42> */
[----:B------:R-:W-:Y:S01]  /*b450*/  HADD2.F32 R28, -RZ, R24.H1_H1 ;  /* 0x30000018ff1c7230 */ /* 0x000fe20000004100 */
[----:B------:R-:W-:Y:S01]  /*b460*/  F2FP.F16.E4M3.UNPACK_B R29, R4.H1 ;  /* 0x00000004ff1d723e */ /* 0x000fe200030006ff */
[----:B------:R-:W-:-:S02]  /*b470*/  HADD2.F32 R42, -RZ, R40.H0_H0 ;  /* 0x20000028ff2a7230 */ /* 0x000fc40000004100 */
[C---:B------:R-:W-:Y:S01]  /*b480*/  FMUL.FTZ R45, R26.reuse, R41 ;  /* 0x000000291a2d7220 */ /* 0x040fe20000410000 */
[--C-:B------:R-:W-:Y:S02]  /*b490*/  HADD2.F32 R24, -RZ, R31.reuse.H0_H0 ;  /* 0x2000001fff187230 */ /* 0x100fe40000004100 */
[-C--:B------:R-:W-:Y:S01]  /*b4a0*/  FMUL.FTZ R26, R26, R33.reuse ;  /* 0x000000211a1a7220 */ /* 0x080fe20000410000 */
[----:B------:R-:W-:Y:S01]  /*b4b0*/  HADD2.F32 R38, -RZ, R32.H0_H0 ;  /* 0x20000020ff267230 */ /* 0x000fe20000004100 */
[----:B------:R-:W-:Y:S01]  /*b4c0*/  F2FP.F16.E4M3.UNPACK_B R11, R4 ;  /* 0x00000004ff0b723e */ /* 0x000fe200020006ff */
[----:B------:R-:W-:Y:S02]  /*b4d0*/  HADD2.F32 R25, -RZ, R30.H0_H0 ;  /* 0x2000001eff197230 */ /* 0x000fe40000004100 */
[C---:B------:R-:W-:Y:S01]  /*b4e0*/  FMUL.FTZ R44, R24.reuse, R42 ;  /* 0x0000002a182c7220 */ /* 0x040fe20000410000 */
[----:B------:R-:W-:Y:S02]  /*b4f0*/  HADD2.F32 R31, -RZ, R31.H1_H1 ;  /* 0x3000001fff1f7230 */ /* 0x000fe40000004100 */
[-C--:B------:R-:W-:Y:S01]  /*b500*/  FMUL.FTZ R47, R24, R38.reuse ;  /* 0x00000026182f7220 */ /* 0x080fe20000410000 */
[C---:B------:R-:W-:Y:S01]  /*b510*/  FFMA.FTZ R24, R28.reuse, R33, -R45 ;  /* 0x000000211c187223 */ /* 0x040fe2000001082d */
[----:B------:R-:W-:Y:S01]  /*b520*/  FFMA.FTZ R28, R28, R41, R26 ;  /* 0x000000291c1c7223 */ /* 0x000fe2000001001a */
[C---:B------:R-:W-:Y:S01]  /*b530*/  FFMA.FTZ R26, R25.reuse, R38, -R44 ;  /* 0x00000026191a7223 */ /* 0x040fe2000001082c */
[----:B------:R-:W-:Y:S01]  /*b540*/  FFMA.FTZ R25, R25, R42, R47 ;  /* 0x0000002a19197223 */ /* 0x000fe2000001002f */
[----:B------:R-:W-:Y:S01]  /*b550*/  F2FP.F16.E4M3.UNPACK_B R42, R43.H1 ;  /* 0x0000002bff2a723e */ /* 0x000fe200030006ff */
[----:B------:R-:W-:Y:S01]  /*b560*/  HADD2.F32 R38, -RZ, R32.H1_H1 ;  /* 0x30000020ff267230 */ /* 0x000fe20000004100 */
[-C--:B------:R-:W-:Y:S01]  /*b570*/  F2FP.F16.E4M3.UNPACK_B R4, R6.reuse ;  /* 0x00000006ff04723e */ /* 0x080fe200020006ff */
        /* <DEDUP_REMOVED lines=8> */
[----:B------:R-:W-:Y:S02]  /*b600*/  HADD2.F32 R33, -RZ, R35.H0_H0 ;  /* 0x20000023ff217230 */ /* 0x000fe40000004100 */
[CC--:B------:R-:W-:Y:S01]  /*b610*/  FMUL.FTZ R46, R32.reuse, R43.reuse ;  /* 0x0000002b202e7220 */ /* 0x0c0fe20000410000 */
[----:B------:R-:W-:Y:S02]  /*b620*/  HADD2.F32 R30, -RZ, R30.H1_H1 ;  /* 0x3000001eff1e7230 */ /* 0x000fe40000004100 */
[----:B------:R-:W-:Y:S01]  /*b630*/  FMUL.FTZ R48, R32, R40 ;  /* 0x0000002820307220 */ /* 0x000fe20000410000 */
[----:B------:R-:W-:Y:S01]  /*b640*/  F2FP.F16.E4M3.UNPACK_B R14, R14.H1 ;  /* 0x0000000eff0e723e */ /* 0x000fe200030006ff */
[C---:B------:R-:W-:Y:S01]  /*b650*/  FFMA.FTZ R32, R33.reuse, R40, -R46 ;  /* 0x0000002821207223 */ /* 0x040fe2000001082e */
[----:B------:R-:W-:Y:S01]  /*b660*/  F2FP.F16.E4M3.UNPACK_B R40, R20.H1 ;  /* 0x00000014ff28723e */ /* 0x000fe200030006ff */
[----:B------:R-:W-:Y:S01]  /*b670*/  FFMA.FTZ R33, R33, R43, R48 ;  /* 0x0000002b21217223 */ /* 0x000fe20000010030 */
[----:B------:R-:W-:Y:S01]  /*b680*/  F2FP.F16.E4M3.UNPACK_B R43, R21.H1 ;  /* 0x00000015ff2b723e */ /* 0x000fe200030006ff */
[C---:B------:R-:W-:Y:S01]  /*b690*/  FFMA.FTZ R31, R30.reuse, R38, -R45 ;  /* 0x000000261e1f7223 */ /* 0x040fe2000001082d */
[----:B------:R-:W-:Y:S01]  /*b6a0*/  FFMA.FTZ R30, R30, R41, R44 ;  /* 0x000000291e1e7223 */ /* 0x000fe2000001002c */
[----:B------:R-:W-:Y:S01]  /*b6b0*/  HADD2.F32 R41, -RZ, R39.H1_H1 ;  /* 0x30000027ff297230 */ /* 0x000fe20000004100 */
[----:B------:R-:W-:Y:S01]  /*b6c0*/  F2FP.SATFINITE.E4M3.F32.PACK_AB_MERGE_C R13, R24, R13, RZ ;  /* 0x0000000d180d723e */ /* 0x000fe200048070ff */
[----:B------:R-:W-:Y:S01]  /*b6d0*/  HADD2.F32 R45, -RZ, R42.H1_H1 ;  /* 0x3000002aff2d7230 */ /* 0x000fe20000004100 */
[----:B------:R-:W-:Y:S01]  /*b6e0*/  F2FP.SATFINITE.E4M3.F32.PACK_AB_MERGE_C R15, R28, R15, RZ ;  /* 0x0000000f1c0f723e */ /* 0x000fe200048070ff */
[----:B------:R-:W-:Y:S01]  /*b6f0*/  HADD2.F32 R38, -RZ, R35.H1_H1 ;  /* 0x30000023ff267230 */ /* 0x000fe20000004100 */
[----:B------:R-:W-:Y:S01]  /*b700*/  F2FP.SATFINITE.E4M3.F32.PACK_AB_MERGE_C R5, R12, R5, R13 ;  /* 0x000000050c05723e */ /* 0x000fe2000480700d */
[----:B------:R-:W-:Y:S01]  /*b710*/  HADD2.F32 R39, -RZ, R37.H1_H1 ;  /* 0x30000025ff277230 */ /* 0x000fe20000004100 */
[----:B------:R-:W-:Y:S01]  /*b720*/  F2FP.SATFINITE.E4M3.F32.PACK_AB_MERGE_C R9, R10, R9, R15 ;  /* 0x000000090a09723e */ /* 0x000fe2000480700f */
[----:B------:R-:W-:-:S02]  /*b730*/  HADD2.F32 R44, -RZ, R43.H0_H0 ;  /* 0x2000002bff2c7230 */ /* 0x000fc40000004100 */
[----:B------:R-:W-:Y:S02]  /*b740*/  HADD2.F32 R35, -RZ, R34.H0_H0 ;  /* 0x20000022ff237230 */ /* 0x000fe40000004100 */
        /* <DEDUP_REMOVED lines=11> */
[C---:B------:R-:W-:Y:S01]  /*b800*/  FFMA.FTZ R35, R38.reuse, R41, -R47 ;  /* 0x0000002926237223 */ /* 0x040fe2000001082f */
[----:B------:R-:W-:Y:S01]  /*b810*/  FFMA.FTZ R52, R38, R45, R48 ;  /* 0x0000002d26347223 */ /* 0x000fe20000010030 */
[----:B------:R-:W-:Y:S01]  /*b820*/  F2FP.F16.E4M3.UNPACK_B R37, R20 ;  /* 0x00000014ff25723e */ /* 0x000fe200020006ff */
[----:B------:R-:W-:Y:S01]  /*b830*/  HADD2.F32 R29, -RZ, R29.H1_H1 ;  /* 0x3000001dff1d7230 */ /* 0x000fe20000004100 */
[----:B------:R-:W-:Y:S01]  /*b840*/  F2FP.F16.E4M3.UNPACK_B R38, R21 ;  /* 0x00000015ff26723e */ /* 0x000fe200020006ff */
[C---:B------:R-:W-:Y:S01]  /*b850*/  FMUL.FTZ R20, R34.reuse, R43 ;  /* 0x0000002b22147220 */ /* 0x040fe20000410000 */
[----:B------:R-:W-:Y:S01]  /*b860*/  FMUL.FTZ R34, R34, R40 ;  /* 0x0000002822227220 */ /* 0x000fe20000410000 */
[----:B------:R-:W-:-:S02]  /*b870*/  HADD2.F32 R21, -RZ, R27.H0_H0 ;  /* 0x2000001bff157230 */ /* 0x000fc40000004100 */
[--C-:B------:R-:W-:Y:S02]  /*b880*/  HADD2.F32 R39, -RZ, R38.reuse.H0_H0 ;  /* 0x20000026ff277230 */ /* 0x100fe40000004100 */
        /* <DEDUP_REMOVED lines=66> */
.L_x_9674:
[----:B------:R-:W-:Y:S05]  /*bcb0*/  BSYNC B0 ;  /* 0x0000000000007941 */ /* 0x000fea0003800000 */
.L_x_9667:
        /* <DEDUP_REMOVED lines=8> */
.L_x_9664:
[----:B0-2---:R-:W-:Y:S01]  /*bd40*/  IMAD.U32 R0, RZ, RZ, UR36 ;  /* 0x00000024ff007e24 */ /* 0x005fe2000f8e00ff */
[----:B------:R-:W-:-:S04]  /*bd50*/  LOP3.LUT R22, R22, 0xfffffffe, RZ, 0xc0, !PT ;  /* 0xfffffffe16167812 */ /* 0x000fc800078ec0ff */
[----:B------:R-:W-:-:S13]  /*bd60*/  ISETP.NE.AND P0, PT, R0, 0x3, PT ;  /* 0x000000030000780c */ /* 0x000fda0003f05270 */
[----:B------:R-:W-:Y:S01]  /*bd70*/  @P0 LOP3.LUT R22, R22, 0x1, RZ, 0xfc, !PT ;  /* 0x0000000116160812 */ /* 0x000fe200078efcff */
[----:B------:R-:W-:Y:S06]  /*bd80*/  @!P0 BRA `(.L_x_9686) ;  /* 0x0000000000048947 */ /* 0x000fec0003800000 */
[----:B------:R-:W-:Y:S01]  /*bd90*/  BPT.TRAP 0x1 ;  /* 0x000000040000795c */ /* 0x000fe20000300000 */
.L_x_9686:
[----:B-----5:R-:W-:Y:S01]  /*bda0*/  IMAD R15, R17, 0x8, R16 ;  /* 0x00000008110f7824 */ /* 0x020fe200078e0210 */
[----:B------:R-:W-:-:S04]  /*bdb0*/  SHF.L.U32 R0, R19, 0x1f, RZ ;  /* 0x0000001f13007819 */ /* 0x000fc800000006ff */
[----:B------:R0:W2:Y:S01]  /*bdc0*/  SYNCS.PHASECHK.TRANS64.TRYWAIT P1, [R15+URZ+0x19c30], R0 ;  /* 0x019c30000f0075a7 */ /* 0x0000a2000802017f */
[----:B------:R-:W-:Y:S05]  /*bdd0*/  @!P0 BRA `(.L_x_9687) ;  /* 0x0000000000048947 */ /* 0x000fea0003800000 */
[----:B------:R-:W-:Y:S01]  /*bde0*/  BPT.TRAP 0x1 ;  /* 0x000000040000795c */ /* 0x000fe20000300000 */
.L_x_9687:
[----:B-1----:R-:W1:Y:S02]  /*bdf0*/  S2R R3, SR_TID.X ;  /* 0x0000000000037919 */ /* 0x002e640000002100 */
[----:B-1----:R-:W-:-:S04]  /*be00*/  LOP3.LUT R3, R3, 0x7f, RZ, 0xc0, !PT ;  /* 0x0000007f03037812 */ /* 0x002fc800078ec0ff */
[----:B------:R-:W-:Y:S01]  /*be10*/  ISETP.NE.AND P0, PT, R3, RZ, PT ;  /* 0x000000ff0300720c */ /* 0x000fe20003f05270 */
[----:B--2---:R-:W-:-:S12]  /*be20*/  @P1 BRA `(.L_x_9688) ;  /* 0x0000000000081947 */ /* 0x004fd80003800000 */
[----:B------:R-:W1:Y:S02]  /*be30*/  SYNCS.PHASECHK.TRANS64.TRYWAIT P1, [R15+URZ+0x19c30], R0 ;  /* 0x019c30000f0075a7 */ /* 0x000e64000802017f */
[----:B-1----:R-:W-:Y:S05]  /*be40*/  @!P1 BRA `(.L_x_9689) ;  /* 0x0000015800209947 */ /* 0x002fea0003800000 */
.L_x_9688:
[----:B------:R-:W-:Y:S05]  /*be50*/  WARPSYNC.ALL ;  /* 0x0000000000007948 */ /* 0x000fea0003800000 */
[----:B01----:R-:W-:Y:S01]  /*be60*/  VIADD R0, R16, 0x13800 ;  /* 0x0001380010007836 */ /* 0x003fe20000000000 */
[----:B------:R-:W-:Y:S01]  /*be70*/  LOP3.LUT R8, R36, 0x10000, RZ, 0xfc, !PT ;  /* 0x0001000024087812 */ /* 0x000fe200078efcff */
[----:B------:R-:W-:Y:S01]  /*be80*/  IMAD.MOV.U32 R9, RZ, RZ, -0x3ffffff0 ;  /* 0xc0000010ff097424 */ /* 0x000fe200078e00ff */
[----:B------:R-:W2:Y:S01]  /*be90*/  LDL R12, [R1+0x40] ;  /* 0x00004000010c7983 */ /* 0x000ea20000100800 */
[----:B------:R-:W-:Y:S01]  /*bea0*/  IMAD.MOV.U32 R5, RZ, RZ, -0x3ffffff0 ;  /* 0xc0000010ff057424 */ /* 0x000fe200078e00ff */
[----:B------:R-:W-:-:S02]  /*beb0*/  SHF.R.U32.HI R0, RZ, 0x4, R0 ;  /* 0x00000004ff007819 */ /* 0x000fc40000011600 */
[----:B------:R-:W2:Y:S01]  /*bec0*/  LDL R94, [R1+0xc] ;  /* 0x00000c00015e7983 */ /* 0x000ea20000100800 */
[----:B------:R-:W-:Y:S01]  /*bed0*/  IMAD.MOV.U32 R157, RZ, RZ, -0x3ffffff0 ;  /* 0xc0000010ff9d7424 */ /* 0x000fe200078e00ff */
[----:B------:R-:W-:Y:S01]  /*bee0*/  LOP3.LUT R0, R0, 0x3fff, RZ, 0xc0, !PT ;  /* 0x00003fff00007812 */ /* 0x000fe200078ec0ff */
[----:B------:R-:W-:Y:S01]  /*bef0*/  IMAD.MOV.U32 R7, RZ, RZ, -0x3ffffff0 ;  /* 0xc0000010ff077424 */ /* 0x000fe200078e00ff */
[----:B------:R-:W0:Y:S02]  /*bf00*/  LDC R96, c[0x0][0x448] ;  /* 0x00011200ff607b82 */ /* 0x000e240000000800 */
[----:B------:R-:W-:-:S05]  /*bf10*/  LOP3.LUT R3, R0, 0x10000, RZ, 0xfc, !PT ;  /* 0x0001000000037812 */ /* 0x000fca00078efcff */
[----:B---3--:R-:W-:Y:S01]  /*bf20*/  IMAD R4, R17, 0x300, R3 ;  /* 0x0000030011047824 */ /* 0x008fe200078e0203 */
[----:B------:R-:W-:Y:S01]  /*bf30*/  R2UR UR4, R8 ;  /* 0x00000000080472ca */ /* 0x000fe200000e0000 */
[----:B------:R-:W-:Y:S01]  /*bf40*/  WARPGROUP.ARRIVE ;  /* 0x00000000000079c5 */ /* 0x000fe20000000000 */
[----:B------:R-:W-:Y:S01]  /*bf50*/  R2UR UR5, R9 ;  /* 0x00000000090572ca */ /* 0x000fe200000e0000 */
[----:B------:R1:W-:Y:S01]  /*bf60*/  STL [R1+0x18], R3 ;  /* 0x0000180301007387 */ /* 0x0003e20000100800 */
[----:B------:R-:W-:Y:S02]  /*bf70*/  R2UR UR6, R4 ;  /* 0x00000000040672ca */ /* 0x000fe400000e0000 */
[----:B------:R-:W-:Y:S01]  /*bf80*/  R2UR UR7, R5 ;  /* 0x00000000050772ca */ /* 0x000fe200000e0000 */
[----:B------:R-:W3:Y:S04]  /*bf90*/  LDL R98, [R1+0x4] ;  /* 0x0000040001627983 */ /* 0x000ee80000100800 */
[----:B------:R-:W4:Y:S08]  /*bfa0*/  LDL R100, [R1] ;  /* 0x0000000001647983 */ /* 0x000f300000100800 */
[----:B------:R-:W-:Y:S01]  /*bfb0*/  QGMMA.64x128x32.F32.E4M3.E4M3 R24, gdesc[UR4], RZ, !UPT, gsb0 ;  /* 0x01e00000041879f3 */ /* 0x000fe2000c0008ff */
[----:B------:R-:W-:-:S02]  /*bfc0*/  VIADD R156, R8, 0x180 ;  /* 0x00000180089c7836 */ /* 0x000fc40000000000 */
[----:B------:R-:W-:Y:S01]  /*bfd0*/  VIADD R6, R4, 0x100 ;  /* 0x0000010004067836 */ /* 0x000fe20000000000 */
[----:B------:R-:W-:Y:S02]  /*bfe0*/  R2UR UR5, R157 ;  /* 0x000000009d0572ca */ /* 0x000fe400000e0000 */
[----:B------:R-:W-:Y:S02]  /*bff0*/  R2UR UR4, R156 ;  /* 0x000000009c0472ca */ /* 0x000fe400000e0000 */
[----:B------:R-:W-:Y:S02]  /*c000*/  R2UR UR6, R6 ;  /* 0x00000000060672ca */ /* 0x000fe400000e0000 */
[----:B------:R-:W-:Y:S01]  /*c010*/  R2UR UR7, R7 ;  /* 0x00000000070772ca */ /* 0x000fe200000e0000 */
[----:B------:R-:W-:Y:S02]  /*c020*/  VIADD R10, R8, 0x300 ;  /* 0x00000300080a7836 */ /* 0x000fe40000000000 */
[----:B------:R-:W-:-:S02]  /*c030*/  VIADD R4, R4, 0x200 ;  /* 0x0000020004047836 */ /* 0x000fc40000000000 */
[----:B------:R-:W-:Y:S02]  /*c040*/  IMAD.MOV.U32 R11, RZ, RZ, -0x3ffffff0 ;  /* 0xc0000010ff0b7424 */ /* 0x000fe400078e00ff */
[----:B------:R-:W-:Y:S01]  /*c050*/  IMAD.MOV.U32 R5, RZ, RZ, -0x3ffffff0 ;  /* 0xc0000010ff057424 */ /* 0x000fe200078e00ff */
[----:B------:R-:W-:Y:S02]  /*c060*/  WARPGROUP.DEPBAR.LE gsb0, 0x0 ;  /* 0x00008000000079c5 */ /* 0x000fe40000010000 */
[----:B------:R-:W-:-:S06]  /*c070*/  WARPGROUP.ARRIVE ;  /* 0x00000000000079c5 */ /* 0x000fcc0000000000 */
[----:B------:R-:W-:Y:S01]  /*c080*/  QGMMA.64x128x32.F32.E4M3.E4M3 R24, gdesc[UR4], R24, gsb0 ;  /* 0x01e00000041879f3 */ /* 0x000fe20008000818 */
[----:B------:R-:W-:Y:S02]  /*c090*/  R2UR UR4, R10 ;  /* 0x000000000a0472ca */ /* 0x000fe400000e0000 */
[----:B------:R-:W-:Y:S02]  /*c0a0*/  R2UR UR5, R11 ;  /* 0x000000000b0572ca */ /* 0x000fe400000e0000 */
[----:B------:R-:W-:Y:S02]  /*c0b0*/  R2UR UR6, R4 ;  /* 0x00000000040672ca */ /* 0x000fe400000e0000 */
[----:B------:R-:W-:Y:S02]  /*c0c0*/  R2UR UR7, R5 ;  /* 0x00000000050772ca */ /* 0x000fe400000e0000 */
[----:B0-----:R-:W-:-:S13]  /*c0d0*/  ISETP.NE.AND P1, PT, R96, 0x1, PT ;  /* 0x000000016000780c */ /* 0x001fda0003f25270 */
[----:B-1----:R-:W0:Y:S08]  /*c0e0*/  @P1 LDC R3, c[0x0][0x44c] ;  /* 0x00011300ff031b82 */ /* 0x002e300000000800 */
[----:B------:R-:W1:Y:S01]  /*c0f0*/  @P1 LDC R5, c[0x0][0x450] ;  /* 0x00011400ff051b82 */ /* 0x000e620000000800 */
[----:B------:R-:W-:Y:S02]  /*c100*/  WARPGROUP.DEPBAR.LE gsb0, 0x0 ;  /* 0x00008000000079c5 */ /* 0x000fe40000010000 */
[----:B------:R-:W-:-:S06]  /*c110*/  WARPGROUP.ARRIVE ;  /* 0x00000000000079c5 */ /* 0x000fcc0000000000 */
[----:B------:R-:W-:Y:S01]  /*c120*/  QGMMA.64x128x32.F32.E4M3.E4M3 R24, gdesc[UR4], R24, gsb0 ;  /* 0x01e00000041879f3 */ /* 0x000fe20008000818 */
[----:B--2---:R-:W-:Y:S01]  /*c130*/  IMAD.IADD R90, R12, 0x1, R94 ;  /* 0x000000010c5a7824 */ /* 0x004fe200078e025e */
[----:B------:R-:W-:Y:S01]  /*c140*/  LOP3.LUT R22, R22, 0xffffffbf, RZ, 0xc0, !PT ;  /* 0xffffffbf16167812 */ /* 0x000fe200078ec0ff */
[----:B------:R-:W2:Y:S01]  /*c150*/  LDC.64 R12, c[0x0][0x9e0] ;  /* 0x00027800ff0c7b82 */ /* 0x000ea20000000a00 */
[----:B------:R-:W-:Y:S01]  /*c160*/  ULDC UR4, c[0x0][0x9dc] ;  /* 0x0002770000047ab9 */ /* 0x000fe20000000800 */
[----:B0-----:R-:W-:-:S05]  /*c170*/  @P1 IMAD.HI.U32 R0, R90, R3, RZ ;  /* 0x000000035a001227 */ /* 0x001fca00078e00ff */
[----:B-1----:R-:W-:Y:S01]  /*c180*/  @P1 SHF.R.U32.HI R90, RZ, R5, R0 ;  /* 0x00000005ff5a1219 */ /* 0x002fe20000011600 */
[----:B------:R-:W-:Y:S02]  /*c190*/  IMAD.MOV.U32 R3, RZ, RZ, -0x80 ;  /* 0xffffff80ff037424 */ /* 0x000fe400078e00ff */
[----:B------:R-:W-:Y:S02]  /*c1a0*/  @!P0 VIADD R0, R15, 0x19c40 ;  /* 0x00019c400f008836 */ /* 0x000fe40000000000 */
[----:B------:R-:W0:Y:S01]  /*c1b0*/  SHFL.IDX PT, R92, R90, RZ, 0x1c1f ;  /* 0x001c1fff5a5c7589 */ /* 0x000e2200000e0000 */
[----:B------:R-:W-:Y:S02]  /*c1c0*/  IMAD R20, R88, R3, 0x80 ;  /* 0x0000008058147424 */ /* 0x000fe400078e0203 */
[----:B------:R-:W-:Y:S02]  /*c1d0*/  @!P0 PRMT R0, RZ, 0x654, R0 ;  /* 0x00000654ff008816 */ /* 0x000fe40000000000 */
[----:B------:R-:W-:Y:S01]  /*c1e0*/  VIADD R3, R20, 0x1 ;  /* 0x0000000114037836 */ /* 0x000fe20000000000 */
[----:B------:R-:W-:Y:S01]  /*c1f0*/  @P1 LOP3.LUT R22, R22, 0x40, RZ, 0xfc, !PT ;  /* 0x0000004016161812 */ /* 0x000fe200078efcff */
[----:B------:R-:W-:Y:S01]  /*c200*/  IMAD.U32 R7, RZ, RZ, UR4 ;  /* 0x00000004ff077e24 */ /* 0x000fe2000f8e00ff */
[----:B--2---:R-:W-:Y:S01]  /*c210*/  ISETP.GE.AND P1, PT, R13, 0x1, PT ;  /* 0x000000010d00780c */ /* 0x004fe20003f26270 */
[----:B----4-:R-:W-:-:S03]  /*c220*/  IMAD.IADD R21, R100, 0x1, R20 ;  /* 0x0000000164157824 */ /* 0x010fc600078e0214 */
[----:B------:R-:W-:Y:S02]  /*c230*/  LOP3.LUT R4, RZ, R7, RZ, 0x33, !PT ;  /* 0x00000007ff047212 */ /* 0x000fe400078e33ff */
[----:B------:R-:W-:Y:S01]  /*c240*/  LOP3.LUT R22, R22, 0xffffffdf, RZ, 0xc0, !PT ;  /* 0xffffffdf16167812 */ /* 0x000fe200078ec0ff */
[----:B---3--:R-:W-:-:S06]  /*c250*/  IMAD R21, R98, -0x2, R21 ;  /* 0xfffffffe62157824 */ /* 0x008fcc00078e0215 */
[----:B------:R-:W-:Y:S01]  /*c260*/  @P1 LOP3.LUT R22, R22, 0x20, RZ, 0xfc, !PT ;  /* 0x0000002016161812 */ /* 0x000fe200078efcff */
[----:B------:R-:W-:Y:S02]  /*c270*/  WARPGROUP.DEPBAR.LE gsb0, 0x0 ;  /* 0x00008000000079c5 */ /* 0x000fe40000010000 */
[----:B------:R1:W-:Y:S02]  /*c280*/  @!P0 SYNCS.ARRIVE.TRANS64.RED.A1T0 RZ, [R0+URZ], RZ ;  /* 0x000000ff00ff89a7 */ /* 0x0003e4000810043f */
[----:B-1----:R-:W-:-:S05]  /*c290*/  IMAD R0, R98, -0x2, R3 ;  /* 0xfffffffe62007824 */ /* 0x002fca00078e0203 */
[----:B------:R-:W-:-:S05]  /*c2a0*/  IADD3 R3, -R155, R0, R100 ;  /* 0x000000009b037210 */ /* 0x000fca0007ffe164 */
[C---:B------:R-:W-:Y:S02]  /*c2b0*/  IMAD.IADD R14, R3.reuse, 0x1, R12 ;  /* 0x00000001030e7824 */ /* 0x040fe400078e020c */
[----:B------:R-:W-:Y:S01]  /*c2c0*/  IMAD.IADD R15, R3, 0x1, R4 ;  /* 0x00000001030f7824 */ /* 0x000fe200078e0204 */
[----:B------:R-:W-:Y:S02]  /*c2d0*/  LEA R0, R88, 0xffffff80, 0x7 ;  /* 0xffffff8058007811 */ /* 0x000fe400078e38ff */
[----:B0-----:R-:W-:Y:S01]  /*c2e0*/  VIADDMNMX R6, R92, R14, R21, PT ;  /* 0x0000000e5c067246 */ /* 0x001fe20003800115 */
[----:B------:R-:W-:Y:S01]  /*c2f0*/  IMAD.IADD R3, R15, 0x1, R92 ;  /* 0x000000010f037824 */ /* 0x000fe200078e025c */
        /* <DEDUP_REMOVED lines=12> */
.L_x_9692:
[----:B------:R-:W-:-:S13]  /*c3c0*/  ISETP.NE.AND P1, PT, R13, 0x1, PT ;  /* 0x000000010d00780c */ /* 0x000fda0003f25270 */
[----:B------:R-:W0:Y:S02]  /*c3d0*/  @P1 LDC.64 R4, c[0x0][0x9e8] ;  /* 0x00027a00ff041b82 */ /* 0x000e240000000a00 */
[----:B0-----:R-:W-:-:S05]  /*c3e0*/  @P1 IMAD.HI.U32 R4, R91, R4, RZ ;  /* 0x000000045b041227 */ /* 0x001fca00078e00ff */
[----:B------:R-:W-:-:S07]  /*c3f0*/  @P1 SHF.R.U32.HI R91, RZ, R5, R4 ;  /* 0x00000005ff5b1219 */ /* 0x000fce0000011604 */
.L_x_9693:
[----:B------:R-:W-:Y:S05]  /*c400*/  BSYNC B0 ;  /* 0x0000000000007941 */ /* 0x000fea0003800000 */
.L_x_9691:
[----:B------:R-:W-:-:S04]  /*c410*/  IMAD R91, R91, R13, -R0 ;  /* 0x0000000d5b5b7224 */ /* 0x000fc800078e0a00 */
[----:B------:R-:W-:-:S05]  /*c420*/  IMAD R4, R98, -0x2, R91 ;  /* 0xfffffffe62047824 */ /* 0x000fca00078e025b */
[----:B------:R-:W-:Y:S02]  /*c430*/  VIMNMX R3, R3, R4, !PT ;  /* 0x0000000403037248 */ /* 0x000fe40007fe0100 */
[----:B------:R-:W-:-:S07]  /*c440*/  VIADDMNMX R6, R4, R13, R6, PT ;  /* 0x0000000d04067246 */ /* 0x000fce0003800106 */
.L_x_9690:
[C---:B------:R-:W-:Y:S01]  /*c450*/  ISETP.GE.AND P1, PT, R20.reuse, 0x2, PT ;  /* 0x000000021400780c */ /* 0x040fe20003f26270 */
[----:B------:R-:W0:Y:S01]  /*c460*/  SHFL.IDX PT, R90, R90, 0x1, 0x1c1f ;  /* 0x003c1f005a5a7f89 */ /* 0x000e2200000e0000 */
[C---:B------:R-:W-:Y:S02]  /*c470*/  ISETP.GE.AND P5, PT, R20.reuse, 0x9, PT ;  /* 0x000000091400780c */ /* 0x040fe40003fa6270 */
[----:B------:R-:W-:Y:S02]  /*c480*/  ISETP.GT.AND P2, PT, R3, 0x1, !P1 ;  /* 0x000000010300780c */ /* 0x000fe40004f44270 */
[----:B------:R-:W-:Y:S02]  /*c490*/  ISETP.GE.AND P3, PT, R20, 0xa, PT ;  /* 0x0000000a1400780c */ /* 0x000fe40003f66270 */
[----:B------:R-:W-:Y:S02]  /*c4a0*/  ISETP.LT.OR P2, PT, R6, 0x2, P2 ;  /* 0x000000020600780c */ /* 0x000fe40001741670 */
[----:B------:R-:W-:-:S02]  /*c4b0*/  LOP3.LUT R22, R22, 0xf7ffffff, RZ, 0xc0, !PT ;  /* 0xf7ffffff16167812 */ /* 0x000fc400078ec0ff */
[----:B------:R-:W-:Y:S02]  /*c4c0*/  FSEL R25, R25, -INF , !P2 ;  /* 0xff80000019197808 */ /* 0x000fe40005000000 */
[----:B------:R-:W-:Y:S02]  /*c4d0*/  ISETP.GT.AND P2, PT, R3, 0x8, !P5 ;  /* 0x000000080300780c */ /* 0x000fe40006f44270 */
[----:B------:R-:W-:Y:S02]  /*c4e0*/  ISETP.GE.AND P6, PT, R20, 0x71, PT ;  /* 0x000000711400780c */ /* 0x000fe40003fc6270 */
[----:B------:R-:W-:Y:S02]  /*c4f0*/  ISETP.LT.OR P2, PT, R6, 0x9, P2 ;  /* 0x000000090600780c */ /* 0x000fe40001741670 */
[----:B------:R-:W-:Y:S02]  /*c500*/  @P3 LOP3.LUT R22, R22, 0x8000000, RZ, 0xfc, !PT ;  /* 0x0800000016163812 */ /* 0x000fe400078efcff */
[----:B------:R-:W-:-:S02]  /*c510*/  FSEL R91, R28, -INF , !P2 ;  /* 0xff8000001c5b7808 */ /* 0x000fc40005000000 */
[----:B------:R-:W-:Y:S01]  /*c520*/  ISETP.GT.AND P2, PT, R3, 0x9, !P3 ;  /* 0x000000090300780c */ /* 0x000fe20005f44270 */
[----:B0-----:R-:W-:Y:S01]  /*c530*/  IMAD.IADD R15, R15, 0x1, R90 ;  /* 0x000000010f0f7824 */ /* 0x001fe200078e025a */
[----:B------:R-:W-:Y:S02]  /*c540*/  ISETP.GE.AND P3, PT, R20, 0x11, PT ;  /* 0x000000111400780c */ /* 0x000fe40003f66270 */
[----:B------:R-:W-:Y:S02]  /*c550*/  ISETP.LT.OR P2, PT, R6, 0xa, P2 ;  /* 0x0000000a0600780c */ /* 0x000fe40001741670 */
[----:B------:R-:W-:Y:S02]  /*c560*/  LOP3.LUT R22, R22, 0xfbffffff, RZ, 0xc0, !PT ;  /* 0xfbffffff16167812 */ /* 0x000fe400078ec0ff */
[----:B------:R-:W-:Y:S02]  /*c570*/  FSEL R29, R29, -INF , !P2 ;  /* 0xff8000001d1d7808 */ /* 0x000fe40005000000 */
[----:B------:R-:W-:-:S02]  /*c580*/  ISETP.GT.AND P2, PT, R3, 0x10, !P3 ;  /* 0x000000100300780c */ /* 0x000fc40005f44270 */
[----:B------:R-:W-:Y:S02]  /*c590*/  ISETP.GE.AND P4, PT, R20, 0x1, PT ;  /* 0x000000011400780c */ /* 0x000fe40003f86270 */
[----:B------:R-:W-:Y:S02]  /*c5a0*/  ISETP.LT.OR P2, PT, R6, 0x11, P2 ;  /* 0x000000110600780c */ /* 0x000fe40001741670 */
[----:B------:R-:W-:Y:S02]  /*c5b0*/  @P3 LOP3.LUT R22, R22, 0x4000000, RZ, 0xfc, !PT ;  /* 0x0400000016163812 */ /* 0x000fe400078efcff */
[----:B------:R-:W-:Y:S02]  /*c5c0*/  ISETP.GE.AND P3, PT, R20, 0x12, PT ;  /* 0x000000121400780c */ /* 0x000fe40003f66270 */
[----:B------:R-:W-:Y:S02]  /*c5d0*/  LOP3.LUT R22, R22, 0xfdffffff, RZ, 0xc0, !PT ;  /* 0xfdffffff16167812 */ /* 0x000fe400078ec0ff */
[----:B------:R-:W-:-:S02]  /*c5e0*/  FSEL R93, R32, -INF , !P2 ;  /* 0xff800000205d7808 */ /* 0x000fc40005000000 */
[----:B------:R-:W-:Y:S02]  /*c5f0*/  ISETP.GT.AND P2, PT, R3, 0x11, !P3 ;  /* 0x000000110300780c */ /* 0x000fe40005f44270 */
[----:B------:R-:W-:Y:S02]  /*c600*/  VIADDMNMX R14, R90, R14, R21, PT ;  /* 0x0000000e5a0e7246 */ /* 0x000fe40003800115 */
        /* <DEDUP_REMOVED lines=134> */
[----:B------:R-:W-:Y:S02]  /*ce70*/  ISETP.GT.AND P2, PT, R3, 0x70, !P6 ;  /* 0x000000700300780c */ /* 0x000fe40007744270 */
[----:B------:R-:W-:Y:S02]  /*ce80*/  @P3 LOP3.LUT R22, R22, 0x2, RZ, 0xfc, !PT ;  /* 0x0000000216163812 */ /* 0x000fe400078efcff */
[----:B------:R-:W-:Y:S02]  /*ce90*/  ISETP.LT.OR P2, PT, R6, 0x71, P2 ;  /* 0x000000710600780c */ /* 0x000fe40001741670 */
[----:B------:R-:W-:Y:S02]  /*cea0*/  ISETP.GE.AND P3, PT, R20, 0x72, PT ;  /* 0x000000721400780c */ /* 0x000fe40003f66270 */
[----:B------:R-:W-:-:S02]  /*ceb0*/  FSEL R117, R80, -INF , !P2 ;  /* 0xff80000050757808 */ /* 0x000fc40005000000 */
        /* <DEDUP_REMOVED lines=31> */
.L_x_9696:
[----:B------:R-:W-:-:S13]  /*d0b0*/  ISETP.NE.AND P3, PT, R13, 0x1, PT ;  /* 0x000000010d00780c */ /* 0x000fda0003f65270 */
[----:B------:R-:W0:Y:S02]  /*d0c0*/  @P3 LDC.64 R4, c[0x0][0x9e8] ;  /* 0x00027a00ff043b82 */ /* 0x000e240000000a00 */
[----:B0-----:R-:W-:-:S05]  /*d0d0*/  @P3 IMAD.HI.U32 R4, R3, R4, RZ ;  /* 0x0000000403043227 */ /* 0x001fca00078e00ff */
[----:B------:R-:W-:-:S07]  /*d0e0*/  @P3 SHF.R.U32.HI R3, RZ, R5, R4 ;  /* 0x00000005ff033219 */ /* 0x000fce0000011604 */
.L_x_9697:
[----:B------:R-:W-:Y:S05]  /*d0f0*/  BSYNC B0 ;  /* 0x0000000000007941 */ /* 0x000fea0003800000 */
.L_x_9695:
[----:B------:R-:W-:-:S04]  /*d100*/  IMAD R0, R3, R13, -R0 ;  /* 0x0000000d03007224 */ /* 0x000fc800078e0a00 */
[----:B------:R-:W-:-:S05]  /*d110*/  IMAD R0, R98, -0x2, R0 ;  /* 0xfffffffe62007824 */ /* 0x000fca00078e0200 */
[----:B------:R-:W-:Y:S02]  /*d120*/  VIMNMX R15, R15, R0, !PT ;  /* 0x000000000f0f7248 */ /* 0x000fe40007fe0100 */
[----:B------:R-:W-:-:S07]  /*d130*/  VIADDMNMX R14, R0, R13, R14, PT ;  /* 0x0000000d000e7246 */ /* 0x000fce000380010e */
.L_x_9694:
[C---:B------:R-:W-:Y:S02]  /*d140*/  ISETP.GT.AND P1, PT, R15.reuse, 0x1, !P1 ;  /* 0x000000010f00780c */ /* 0x040fe40004f24270 */
[----:B------:R-:W-:Y:S02]  /*d150*/  ISETP.GT.AND P5, PT, R15, 0x8, !P5 ;  /* 0x000000080f00780c */ /* 0x000fe40006fa4270 */
[C---:B------:R-:W-:Y:S02]  /*d160*/  ISETP.LT.OR P1, PT, R14.reuse, 0x2, P1 ;  /* 0x000000020e00780c */ /* 0x040fe40000f21670 */
[----:B------:R-:W-:Y:S02]  /*d170*/  ISETP.LT.OR P5, PT, R14, 0x9, P5 ;  /* 0x000000090e00780c */ /* 0x000fe40002fa1670 */
[----:B------:R-:W-:Y:S02]  /*d180*/  FSEL R27, R27, -INF , !P1 ;  /* 0xff8000001b1b7808 */ /* 0x000fe40004800000 */
[----:B------:R-:W-:-:S02]  /*d190*/  LOP3.LUT P1, RZ, R22, 0x8000000, RZ, 0xc0, !PT ;  /* 0x0800000016ff7812 */ /* 0x000fc4000782c0ff */
[----:B------:R-:W-:Y:S02]  /*d1a0*/  FSEL R5, R30, -INF , !P5 ;  /* 0xff8000001e057808 */ /* 0x000fe40006800000 */
[----:B------:R-:W-:Y:S02]  /*d1b0*/  ISETP.GT.AND P1, PT, R15, 0x9, !P1 ;  /* 0x000000090f00780c */ /* 0x000fe40004f24270 */
[----:B------:R-:W-:Y:S02]  /*d1c0*/  LOP3.LUT P5, RZ, R22, 0x4000000, RZ, 0xc0, !PT ;  /* 0x0400000016ff7812 */ /* 0x000fe400078ac0ff */
[----:B------:R-:W-:Y:S02]  /*d1d0*/  ISETP.LT.OR P1, PT, R14, 0xa, P1 ;  /* 0x0000000a0e00780c */ /* 0x000fe40000f21670 */
[----:B------:R-:W-:Y:S02]  /*d1e0*/  LOP3.LUT P3, RZ, R22, 0x2000000, RZ, 0xc0, !PT ;  /* 0x0200000016ff7812 */ /* 0x000fe4000786c0ff */
[----:B------:R-:W-:-:S02]  /*d1f0*/  FSEL R31, R31, -INF , !P1 ;  /* 0xff8000001f1f7808 */ /* 0x000fc40004800000 */
[----:B------:R-:W-:Y:S02]  /*d200*/  ISETP.GT.AND P1, PT, R15, 0x10, !P5 ;  /* 0x000000100f00780c */ /* 0x000fe40006f24270 */
[----:B------:R-:W-:Y:S02]  /*d210*/  FMNMX.FTZ R0, R24, R25, !PT ;  /* 0x0000001918007209 */ /* 0x000fe40007810000 */
[----:B------:R-:W-:Y:S02]  /*d220*/  ISETP.LT.OR P1, PT, R14, 0x11, P1 ;  /* 0x000000110e00780c */ /* 0x000fe40000f21670 */
[----:B------:R-:W-:Y:S02]  /*d230*/  FMNMX.FTZ R0, R91, R0, !PT ;  /* 0x000000005b007209 */ /* 0x000fe40007810000 */
[----:B------:R-:W-:Y:S02]  /*d240*/  FSEL R21, R34, -INF , !P1 ;  /* 0xff80000022157808 */ /* 0x000fe40004800000 */
        /* <DEDUP_REMOVED lines=47> */
[C---:B------:R-:W-:Y:S02]  /*d540*/  LOP3.LUT P1, RZ, R22.reuse, 0x40000, RZ, 0xc0, !PT ;  /* 0x0004000016ff7812 */ /* 0x040fe4000782c0ff */
[----:B------:R-:W-:-:S02]  /*d550*/  LOP3.LUT P5, RZ, R22, 0x8000, RZ, 0xc0, !PT ;  /* 0x0000800016ff7812 */ /* 0x000fc400078ac0ff */
        /* <DEDUP_REMOVED lines=8> */
[----:B------:R-:W-:Y:S02]  /*d5e0*/  LOP3.LUT P3, RZ, R22, 0x4000, RZ, 0xc0, !PT ;  /* 0x0000400016ff7812 */ /* 0x000fe4000786c0ff */
        /* <DEDUP_REMOVED lines=13> */
[----:B------:R-:W-:Y:S02]  /*d6c0*/  FMNMX.FTZ R0, R85, R0, !PT ;  /* 0x0000000055007209 */ /* 0x000fe40007810000 */
[----:B------:R-:W-:-:S02]  /*d6d0*/  FSEL R55, R55, -INF , !P1 ;  /* 0xff80000037377808 */ /* 0x000fc40004800000 */
[C---:B------:R-:W-:Y:S01]  /*d6e0*/  ISETP.GT.AND P1, PT, R15.reuse, 0x40, !P3 ;  /* 0x000000400f00780c */ /* 0x040fe20005f24270 */
[----:B------:R-:W0:Y:S01]  /*d6f0*/  SHFL.BFLY PT, R3, R0, 0x2, 0x1f ;  /* 0x0c401f0000037f89 */ /* 0x000e2200000e0000 */
[----:B------:R-:W-:Y:S02]  /*d700*/  ISETP.GT.AND P4, PT, R15, RZ, !P4 ;  /* 0x000000ff0f00720c */ /* 0x000fe40006784270 */
        /* <DEDUP_REMOVED lines=10> */
[----:B------:R-:W-:Y:S02]  /*d7b0*/  LOP3.LUT P1, RZ, R22, 0x1000, RZ, 0xc0, !PT ;  /* 0x0000100016ff7812 */ /* 0x000fe4000782c0ff */
[----:B0-----:R-:W-:Y:S02]  /*d7c0*/  FMNMX.FTZ R6, R0, R3, !PT ;  /* 0x0000000300067209 */ /* 0x001fe40007810000 */
[----:B------:R-:W-:Y:S02]  /*d7d0*/  ISETP.GT.AND P1, PT, R15, 0x48, !P1 ;  /* 0x000000480f00780c */ /* 0x000fe40004f24270 */
[----:B------:R-:W-:Y:S01]  /*d7e0*/  FMNMX.FTZ R0, R26, R27, !PT ;  /* 0x0000001b1a007209 */ /* 0x000fe20007810000 */
[----:B------:R-:W0:Y:S01]  /*d7f0*/  SHFL.BFLY PT, R3, R6, 0x1, 0x1f ;  /* 0x0c201f0006037f89 */ /* 0x000e2200000e0000 */
        /* <DEDUP_REMOVED lines=53> */
[----:B0-----:R-:W-:Y:S02]  /*db50*/  FMNMX.FTZ R3, R6, R3, !PT ;  /* 0x0000000306037209 */ /* 0x001fe40007810000 */
[----:B------:R-:W-:Y:S02]  /*db60*/  ISETP.LT.OR P1, PT, R14, 0x69, P1 ;  /* 0x000000690e00780c */ /* 0x000fe40000f21670 */
[----:B------:R-:W-:Y:S01]  /*db70*/  FMNMX.FTZ R0, R139, R0, !PT ;  /* 0x000000008b007209 */ /* 0x000fe20007810000 */
[----:B------:R-:W-:-:S01]  /*db80*/  FFMA.FTZ R143, R2, R3, -8 ;  /* 0xc1000000028f7423 */ /* 0x000fc20000010003 */
[----:B------:R-:W-:-:S02]  /*db90*/  FSEL R141, R78, -INF , !P1 ;  /* 0xff8000004e8d7808 */ /* 0x000fc40004800000 */
[C---:B------:R-:W-:Y:S02]  /*dba0*/  ISETP.GT.AND P1, PT, R15.reuse, 0x69, !P3 ;  /* 0x000000690f00780c */ /* 0x040fe40005f24270 */
[----:B------:R-:W-:Y:S02]  /*dbb0*/  LOP3.LUT P5, RZ, R22, 0x10000000, RZ, 0xc0, !PT ;  /* 0x1000000016ff7812 */ /* 0x000fe400078ac0ff */
[----:B------:R-:W-:Y:S02]  /*dbc0*/  ISETP.LT.OR P1, PT, R14, 0x6a, P1 ;  /* 0x0000006a0e00780c */ /* 0x000fe40000f21670 */
[----:B------:R-:W-:Y:S02]  /*dbd0*/  ISETP.GT.AND P6, PT, R15, 0x70, !P6 ;  /* 0x000000700f00780c */ /* 0x000fe400077c4270 */
[----:B------:R-:W-:Y:S02]  /*dbe0*/  FSEL R79, R79, -INF , !P1 ;  /* 0xff8000004f4f7808 */ /* 0x000fe40004800000 */
[----:B------:R-:W-:-:S02]  /*dbf0*/  FSETP.NEU.FTZ.AND P1, PT, R3, -INF , PT ;  /* 0xff8000000300780b */ /* 0x000fc40003f3d000 */
[----:B------:R-:W-:Y:S02]  /*dc00*/  FMNMX.FTZ R0, R75, R0, !PT ;  /* 0x000000004b007209 */ /* 0x000fe40007810000 */
[----:B------:R-:W-:Y:S02]  /*dc10*/  FSEL R143, R143, RZ, P1 ;  /* 0x000000ff8f8f7208 */ /* 0x000fe40000800000 */
[----:B------:R-:W-:Y:S02]  /*dc20*/  ISETP.LT.OR P6, PT, R14, 0x71, P6 ;  /* 0x000000710e00780c */ /* 0x000fe400037c1670 */
[----:B------:R-:W-:Y:S01]  /*dc30*/  ISETP.GT.AND P1, PT, R15, 0x71, !P5 ;  /* 0x000000710f00780c */ /* 0x000fe20006f24270 */
[----:B------:R-:W-:-:S01]  /*dc40*/  FFMA.FTZ R38, R2, R57, -R143 ;  /* 0x0000003902267223 */ /* 0x000fc2000001088f */
[----:B------:R-:W-:Y:S01]  /*dc50*/  FMNMX.FTZ R0, R141, R0, !PT ;  /* 0x000000008d007209 */ /* 0x000fe20007810000 */
[----:B------:R-:W-:-:S01]  /*dc60*/  FFMA.FTZ R6, R2, R91, -R143 ;  /* 0x0000005b02067223 */ /* 0x000fc2000001088f */
[----:B------:R-:W-:Y:S01]  /*dc70*/  LOP3.LUT P3, RZ, R22, 0x20000000, RZ, 0xc0, !PT ;  /* 0x2000000016ff7812 */ /* 0x000fe2000786c0ff */
[----:B------:R-:W-:-:S01]  /*dc80*/  FFMA.FTZ R20, R2, R93, -R143 ;  /* 0x0000005d02147223 */ /* 0x000fc2000001088f */
[----:B------:R-:W-:Y:S01]  /*dc90*/  FSEL R145, R82, -INF , !P6 ;  /* 0xff80000052917808 */ /* 0x000fe20007000000 */
[----:B------:R-:W-:-:S01]  /*dca0*/  FFMA.FTZ R4, R2, R24, -R143 ;  /* 0x0000001802047223 */ /* 0x000fc2000001088f */
[----:B------:R-:W-:Y:S01]  /*dcb0*/  ISETP.GT.AND P2, PT, R15, 0x78, !P2 ;  /* 0x000000780f00780c */ /* 0x000fe20005744270 */
[----:B------:R-:W-:-:S01]  /*dcc0*/  FFMA.FTZ R25, R2, R25, -R143 ;  /* 0x0000001902197223 */ /* 0x000fc2000001088f */
[----:B------:R-:W-:Y:S01]  /*dcd0*/  ISETP.LT.OR P1, PT, R14, 0x72, P1 ;  /* 0x000000720e00780c */ /* 0x000fe20000f21670 */
[----:B------:R-:W-:-:S01]  /*dce0*/  FFMA.FTZ R29, R2, R29, -R143 ;  /* 0x0000001d021d7223 */ /* 0x000fc2000001088f */
[----:B------:R-:W-:Y:S01]  /*dcf0*/  FMNMX.FTZ R0, R79, R0, !PT ;  /* 0x000000004f007209 */ /* 0x000fe20007810000 */
[----:B------:R-:W-:Y:S01]  /*dd00*/  MUFU.EX2 R4, R4 ;  /* 0x0000000400047308 */ /* 0x000fe20000000800 */
[----:B------:R-:W-:Y:S01]  /*dd10*/  ISETP.GT.AND P3, PT, R15, 0x79, !P3 ;  /* 0x000000790f00780c */ /* 0x000fe20005f64270 */
[--C-:B------:R-:W-:Y:S01]  /*dd20*/  FFMA.FTZ R33, R2, R33, -R143.reuse ;  /* 0x0000002102217223 */ /* 0x100fe2000001088f */
[----:B------:R-:W-:Y:S01]  /*dd30*/  ISETP.LT.OR P2, PT, R14, 0x79, P2 ;  /* 0x000000790e00780c */ /* 0x000fe20001741670 */
[C-C-:B------:R-:W-:Y:S01]  /*dd40*/  FFMA.FTZ R24, R2.reuse, R95, -R143.reuse ;  /* 0x0000005f02187223 */ /* 0x140fe2000001088f */
[----:B------:R-:W-:Y:S01]  /*dd50*/  FSEL R83, R83, -INF , !P1 ;  /* 0xff80000053537808 */ /* 0x000fe20004800000 */
[--C-:B------:R-:W-:Y:S01]  /*dd60*/  FFMA.FTZ R37, R2, R37, -R143.reuse ;  /* 0x0000002502257223 */ /* 0x100fe2000001088f */
[----:B------:R-:W-:Y:S01]  /*dd70*/  FMNMX.FTZ R0, R145, R0, !PT ;  /* 0x0000000091007209 */ /* 0x000fe20007810000 */
[----:B------:R-:W-:Y:S01]  /*dd80*/  MUFU.EX2 R25, R25 ;  /* 0x0000001900197308 */ /* 0x000fe20000000800 */
[----:B------:R-:W-:Y:S01]  /*dd90*/  ISETP.LT.OR P3, PT, R14, 0x7a, P3 ;  /* 0x0000007a0e00780c */ /* 0x000fe20001f61670 */
        /* <DEDUP_REMOVED lines=15> */
[----:B------:R-:W-:-:S01]  /*de90*/  FFMA.FTZ R36, R2, R107, -R143 ;  /* 0x0000006b02247223 */ /* 0x000fc2000001088f */
[----:B------:R-:W1:Y:S01]  /*dea0*/  SHFL.BFLY PT, R91, R0, 0x2, 0x1f ;  /* 0x0c401f00005b7f89 */ /* 0x000e6200000e0000 */
[----:B------:R-:W-:-:S01]  /*deb0*/  FFMA.FTZ R61, R2, R61, -R143 ;  /* 0x0000003d023d7223 */ /* 0x000fc2000001088f */
[C-C-:B------:R-:W-:Y:S01]  /*dec0*/  FFMA.FTZ R105, R2.reuse, R105, -R143.reuse ;  /* 0x0000006902697223 */ /* 0x140fe2000001088f */
[----:B------:R-:W-:-:S01]  /*ded0*/  FFMA.FTZ R40, R2, R111, -R143 ;  /* 0x0000006f02287223 */ /* 0x000fc2000001088f */
[C-C-:B------:R-:W-:Y:S01]  /*dee0*/  FFMA.FTZ R69, R2.reuse, R69, -R143.reuse ;  /* 0x0000004502457223 */ /* 0x140fe2000001088f */
[----:B------:R-:W-:-:S01]  /*def0*/  FFMA.FTZ R65, R2, R65, -R143 ;  /* 0x0000004102417223 */ /* 0x000fc2000001088f */
[----:B------:R-:W-:Y:S01]  /*df00*/  MUFU.EX2 R20, R20 ;  /* 0x0000001400147308 */ /* 0x000fe20000000800 */
[----:B------:R-:W-:-:S01]  /*df10*/  FFMA.FTZ R109, R2, R109, -R143 ;  /* 0x0000006d026d7223 */ /* 0x000fc2000001088f */
[----:B------:R-:W-:Y:S01]  /*df20*/  ISETP.NE.AND P5, PT, R96, 0x1, PT ;  /* 0x000000016000780c */ /* 0x000fe20003fa5270 */
[----:B------:R-:W-:-:S01]  /*df30*/  FFMA.FTZ R44, R2, R115, -R143 ;  /* 0x00000073022c7223 */ /* 0x000fc2000001088f */
[C-C-:B------:R-:W-:Y:S01]  /*df40*/  FFMA.FTZ R77, R2.reuse, R77, -R143.reuse ;  /* 0x0000004d024d7223 */ /* 0x140fe2000001088f */
[----:B------:R-:W-:-:S01]  /*df50*/  FFMA.FTZ R42, R2, R113, -R143 ;  /* 0x00000071022a7223 */ /* 0x000fc2000001088f */
[C-C-:B------:R-:W-:Y:S01]  /*df60*/  FFMA.FTZ R73, R2.reuse, R73, -R143.reuse ;  /* 0x0000004902497223 */ /* 0x140fe2000001088f */
[----:B------:R-:W-:-:S01]  /*df70*/  FFMA.FTZ R46, R2, R117, -R143 ;  /* 0x00000075022e7223 */ /* 0x000fc2000001088f */
[----:B------:R-:W-:Y:S01]  /*df80*/  MUFU.EX2 R33, R33 ;  /* 0x0000002100217308 */ /* 0x000fe20000000800 */
[----:B0-----:R-:W-:-:S04]  /*df90*/  F2FP.SATFINITE.E4M3.F32.PACK_AB_MERGE_C R148, R29, R6, RZ ;  /* 0x000000061d94723e */ /* 0x001fc800048070ff */
[----:B------:R-:W-:-:S03]  /*dfa0*/  F2FP.SATFINITE.E4M3.F32.PACK_AB_MERGE_C R148, R25, R4, R148 ;  /* 0x000000041994723e */ /* 0x000fc60004807094 */
[----:B------:R-:W-:Y:S01]  /*dfb0*/  MUFU.EX2 R24, R24 ;  /* 0x0000001800187308 */ /* 0x000fe20000000800 */
[----:B-1----:R-:W-:Y:S01]  /*dfc0*/  FMNMX.FTZ R48, R0, R91, !PT ;  /* 0x0000005b00307209 */ /* 0x002fe20007810000 */
[----:B------:R-:W-:-:S04]  /*dfd0*/  FFMA.FTZ R91, R2, R119, -R143 ;  /* 0x00000077025b7223 */ /* 0x000fc8000001088f */
[----:B------:R-:W0:Y:S02]  /*dfe0*/  SHFL.BFLY PT, R93, R48, 0x1, 0x1f ;  /* 0x0c201f00305d7f89 */ /* 0x000e2400000e0000 */
[----:B------:R-:W1:Y:S08]  /*dff0*/  MUFU.EX2 R37, R37 ;  /* 0x0000002500257308 */ /* 0x000e700000000800 */
[----:B------:R-:W-:Y:S08]  /*e000*/  MUFU.EX2 R28, R28 ;  /* 0x0000001c001c7308 */ /* 0x000ff00000000800 */
[----:B------:R-:W-:Y:S01]  /*e010*/  MUFU.EX2 R41, R41 ;  /* 0x0000002900297308 */ /* 0x000fe20000000800 */
[----:B-1----:R-:W-:-:S04]  /*e020*/  F2FP.SATFINITE.E4M3.F32.PACK_AB_MERGE_C R150, R37, R24, RZ ;  /* 0x000000182596723e */ /* 0x002fc800048070ff */
[----:B------:R-:W-:Y:S02]  /*e030*/  F2FP.SATFINITE.E4M3.F32.PACK_AB_MERGE_C R150, R33, R20, R150 ;  /* 0x000000142196723e */ /* 0x000fe40004807096 */
[----:B0-----:R-:W-:Y:S01]  /*e040*/  FMNMX.FTZ R0, R48, R93, !PT ;  /* 0x0000005d30007209 */ /* 0x001fe20007810000 */
[C-C-:B------:R-:W-:Y:S01]  /*e050*/  FFMA.FTZ R48, R2.reuse, R81, -R143.reuse ;  /* 0x0000005102307223 */ /* 0x140fe2000001088f */
[----:B------:R-:W-:-:S01]  /*e060*/  FFMA.FTZ R81, R2, R85, -R143 ;  /* 0x0000005502517223 */ /* 0x000fc2000001088f */
[----:B------:R-:W-:Y:S01]  /*e070*/  MUFU.EX2 R30, R30 ;  /* 0x0000001e001e7308 */ /* 0x000fe20000000800 */
[----:B------:R-:W-:Y:S01]  /*e080*/  FSETP.NEU.FTZ.AND P1, PT, R0, -INF , PT ;  /* 0xff8000000000780b */ /* 0x000fe20003f3d000 */
[----:B------:R-:W-:-:S05]  /*e090*/  FFMA.FTZ R50, R2, R0, -8 ;  /* 0xc100000002327423 */ /* 0x000fca0000010000 */
[----:B------:R-:W-:Y:S01]  /*e0a0*/  FSEL R50, R50, RZ, P1 ;  /* 0x000000ff32327208 */ /* 0x000fe20000800000 */
[----:B------:R-:W0:Y:S04]  /*e0b0*/  MUFU.EX2 R45, R45 ;  /* 0x0000002d002d7308 */ /* 0x000e280000000800 */
[----:B------:R-:W-:-:S01]  /*e0c0*/  FFMA.FTZ R26, R2, R26, -R50 ;  /* 0x0000001a021a7223 */ /* 0x000fc20000010832 */
[C-C-:B------:R-:W-:Y:S01]  /*e0d0*/  FFMA.FTZ R27, R2.reuse, R27, -R50.reuse ;  /* 0x0000001b021b7223 */ /* 0x140fe20000010832 */
[----:B------:R-:W-:-:S01]  /*e0e0*/  FFMA.FTZ R5, R2, R5, -R50 ;  /* 0x0000000502057223 */ /* 0x000fc20000010832 */
[C-C-:B------:R-:W-:Y:S01]  /*e0f0*/  FFMA.FTZ R52, R2.reuse, R31, -R50.reuse ;  /* 0x0000001f02347223 */ /* 0x140fe20000010832 */
[----:B------:R-:W-:-:S01]  /*e100*/  FFMA.FTZ R21, R2, R21, -R50 ;  /* 0x0000001502157223 */ /* 0x000fc20000010832 */
[----:B------:R-:W-:Y:S01]  /*e110*/  FFMA.FTZ R66, R2, R59, -R50 ;  /* 0x0000003b02427223 */ /* 0x000fe20000010832 */
[----:B------:R-:W-:Y:S01]  /*e120*/  MUFU.EX2 R26, R26 ;  /* 0x0000001a001a7308 */ /* 0x000fe20000000800 */
[----:B------:R-:W-:-:S01]  /*e130*/  FADD.FTZ R59, R4, R25 ;  /* 0x00000019043b7221 */ /* 0x000fc20000010000 */
[C-C-:B------:R-:W-:Y:S01]  /*e140*/  FFMA.FTZ R54, R2.reuse, R35, -R50.reuse ;  /* 0x0000002302367223 */ /* 0x140fe20000010832 */
[----:B------:R-:W-:-:S01]  /*e150*/  FFMA.FTZ R35, R2, R121, -R50 ;  /* 0x0000007902237223 */ /* 0x000fc20000010832 */
[----:B------:R-:W-:Y:S01]  /*e160*/  FFMA.FTZ R58, R2, R39, -R50 ;  /* 0x00000027023a7223 */ /* 0x000fe20000010832 */
[----:B------:R-:W-:-:S01]  /*e170*/  FADD.FTZ R68, R6, R59 ;  /* 0x0000003b06447221 */ /* 0x000fc20000010000 */
[C-C-:B------:R-:W-:Y:S01]  /*e180*/  FFMA.FTZ R31, R2.reuse, R123, -R50.reuse ;  /* 0x0000007b021f7223 */ /* 0x140fe20000010832 */
[----:B------:R-:W-:-:S01]  /*e190*/  FFMA.FTZ R56, R2, R43, -R50 ;  /* 0x0000002b02387223 */ /* 0x000fc20000010832 */
[----:B------:R-:W1:Y:S01]  /*e1a0*/  MUFU.EX2 R27, R27 ;  /* 0x0000001b001b7308 */ /* 0x000e620000000800 */
[----:B------:R-:W-:-:S01]  /*e1b0*/  FADD.FTZ R59, R29, R68 ;  /* 0x000000441d3b7221 */ /* 0x000fc20000010000 */
[C-C-:B------:R-:W-:Y:S01]  /*e1c0*/  FFMA.FTZ R68, R2.reuse, R63, -R50.reuse ;  /* 0x0000003f02447223 */ /* 0x140fe20000010832 */
[----:B------:R-:W-:-:S01]  /*e1d0*/  FFMA.FTZ R39, R2, R125, -R50 ;  /* 0x0000007d02277223 */ /* 0x000fc20000010832 */
[----:B------:R-:W-:Y:S01]  /*e1e0*/  FFMA.FTZ R60, R2, R47, -R50 ;  /* 0x0000002f023c7223 */ /* 0x000fe20000010832 */
[----:B------:R-:W-:-:S01]  /*e1f0*/  FADD.FTZ R72, R20, R59 ;  /* 0x0000003b14487221 */ /* 0x000fc20000010000 */
[C-C-:B------:R-:W-:Y:S01]  /*e200*/  FFMA.FTZ R43, R2.reuse, R127, -R50.reuse ;  /* 0x0000007f022b7223 */ /* 0x140fe20000010832 */
[----:B------:R-:W-:-:S01]  /*e210*/  FFMA.FTZ R62, R2, R51, -R50 ;  /* 0x00000033023e7223 */ /* 0x000fc20000010832 */
[----:B------:R-:W2:Y:S01]  /*e220*/  MUFU.EX2 R5, R5 ;  /* 0x0000000500057308 */ /* 0x000ea20000000800 */
[----:B------:R-:W-:-:S01]  /*e230*/  FADD.FTZ R85, R33, R72 ;  /* 0x0000004821557221 */ /* 0x000fc20000010000 */
[C-C-:B------:R-:W-:Y:S01]  /*e240*/  FFMA.FTZ R47, R2.reuse, R129, -R50.reuse ;  /* 0x00000081022f7223 */ /* 0x140fe20000010832 */
[----:B0-----:R-:W-:Y:S01]  /*e250*/  F2FP.SATFINITE.E4M3.F32.PACK_AB_MERGE_C R144, R45, R30, RZ ;  /* 0x0000001e2d90723e */ /* 0x001fe200048070ff */
[----:B------:R-:W-:Y:S01]  /*e260*/  FFMA.FTZ R64, R2, R55, -R50 ;  /* 0x0000003702407223 */ /* 0x000fe20000010832 */
[----:B------:R-:W-:-:S01]  /*e270*/  FADD.FTZ R72, R24, R85 ;  /* 0x0000005518487221 */ /* 0x000fc20000010000 */
[C-C-:B------:R-:W-:Y:S01]  /*e280*/  FFMA.FTZ R51, R2.reuse, R131, -R50.reuse ;  /* 0x0000008302337223 */ /* 0x140fe20000010832 */
[----:B------:R-:W-:-:S01]  /*e290*/  FFMA.FTZ R55, R2, R133, -R50 ;  /* 0x0000008502377223 */ /* 0x000fc20000010832 */
[----:B------:R-:W0:Y:S01]  /*e2a0*/  MUFU.EX2 R52, R52 ;  /* 0x0000003400347308 */ /* 0x000e220000000800 */
[----:B-1----:R-:W-:-:S01]  /*e2b0*/  FADD.FTZ R70, R26, R27 ;  /* 0x0000001b1a467221 */ /* 0x002fc20000010000 */
[----:B------:R-:W-:Y:S01]  /*e2c0*/  F2FP.SATFINITE.E4M3.F32.PACK_AB_MERGE_C R144, R41, R28, R144 ;  /* 0x0000001c2990723e */ /* 0x000fe20004807090 */
        /* <DEDUP_REMOVED lines=9> */
[----:B------:R-:W-:-:S04]  /*e360*/  FFMA.FTZ R57, R2, R57, -R50 ;  /* 0x0000003902397223 */ /* 0x000fc80000010832 */
[----:B------:R-:W2:Y:S01]  /*e370*/  MUFU.EX2 R54, R54 ;  /* 0x0000003600367308 */ /* 0x000ea20000000800 */
[----:B0-----:R-:W-:-:S01]  /*e380*/  FADD.FTZ R70, R52, R63 ;  /* 0x0000003f34467221 */ /* 0x001fc20000010000 */
[----:B------:R-:W-:Y:S01]  /*e390*/  FADD.FTZ R63, R37, R72 ;  /* 0x00000048253f7221 */ /* 0x000fe20000010000 */
[----:B------:R-:W-:-:S04]  /*e3a0*/  F2FP.SATFINITE.E4M3.F32.PACK_AB_MERGE_C R149, R52, R5, RZ ;  /* 0x000000053495723e */ /* 0x000fc800048070ff */
[----:B------:R-:W-:Y:S01]  /*e3b0*/  F2FP.SATFINITE.E4M3.F32.PACK_AB_MERGE_C R149, R27, R26, R149 ;  /* 0x0000001a1b95723e */ /* 0x000fe20004807095 */
[----:B------:R-:W0:Y:S01]  /*e3c0*/  MUFU.EX2 R35, R35 ;  /* 0x0000002300237308 */ /* 0x000e220000000800 */
[----:B-1----:R-:W-:-:S01]  /*e3d0*/  FADD.FTZ R29, R21, R70 ;  /* 0x00000046151d7221 */ /* 0x002fc20000010000 */
[----:B------:R-:W-:-:S06]  /*e3e0*/  FADD.FTZ R70, R28, R63 ;  /* 0x0000003f1c467221 */ /* 0x000fcc0000010000 */
        /* <DEDUP_REMOVED lines=9> */
[----:B------:R-:W-:Y:S01]  /*e480*/  FFMA.FTZ R25, R2, R71, -R50 ;  /* 0x0000004702197223 */ /* 0x000fe20000010832 */
[----:B------:R-:W-:-:S04]  /*e490*/  F2FP.SATFINITE.E4M3.F32.PACK_AB_MERGE_C R35, R58, R35, RZ ;  /* 0x000000233a23723e */ /* 0x000fc800048070ff */
[----:B------:R-:W-:Y:S01]  /*e4a0*/  F2FP.SATFINITE.E4M3.F32.PACK_AB_MERGE_C R151, R54, R21, R35 ;  /* 0x000000153697723e */ /* 0x000fe20004807023 */
        /* <DEDUP_REMOVED lines=8> */
[----:B------:R-:W-:-:S06]  /*e530*/  FFMA.FTZ R20, R2, R139, -R50 ;  /* 0x0000008b02147223 */ /* 0x000fcc0000010832 */
[----:B------:R-:W2:Y:S01]  /*e540*/  MUFU.EX2 R43, R43 ;  /* 0x0000002b002b7308 */ /* 0x000ea20000000800 */
[----:B0-----:R-:W-:-:S07]  /*e550*/  FADD.FTZ R33, R49, R24 ;  /* 0x0000001831217221 */ /* 0x001fce0000010000 */
[----:B------:R-:W0:Y:S01]  /*e560*/  MUFU.EX2 R62, R62 ;  /* 0x0000003e003e7308 */ /* 0x000e220000000800 */
[----:B-1----:R-:W-:-:S01]  /*e570*/  FADD.FTZ R24, R60, R29 ;  /* 0x0000001d3c187221 */ /* 0x002fc20000010000 */
[----:B------:R-:W-:-:S06]  /*e580*/  F2FP.SATFINITE.E4M3.F32.PACK_AB_MERGE_C R39, R60, R39, RZ ;  /* 0x000000273c27723e */ /* 0x000fcc00048070ff */
[----:B------:R-:W-:Y:S01]  /*e590*/  MUFU.EX2 R34, R34 ;  /* 0x0000002200227308 */ /* 0x000fe20000000800 */
[----:B--2---:R-:W-:-:S01]  /*e5a0*/  FADD.FTZ R29, R43, R24 ;  /* 0x000000182b1d7221 */ /* 0x004fc20000010000 */
[C-C-:B------:R-:W-:Y:S01]  /*e5b0*/  FFMA.FTZ R24, R2.reuse, R141, -R50.reuse ;  /* 0x0000008d02187223 */ /* 0x140fe20000010832 */
[----:B------:R-:W-:-:S05]  /*e5c0*/  FFMA.FTZ R50, R2, R87, -R50 ;  /* 0x0000005702327223 */ /* 0x000fca0000010832 */
        /* <DEDUP_REMOVED lines=8> */
[----:B------:R-:W1:Y:S01]  /*e650*/  MUFU.EX2 R15, R105 ;  /* 0x00000069000f7308 */ /* 0x000e620000000800 */
[----:B0-----:R-:W-:-:S07]  /*e660*/  FADD.FTZ R29, R47, R28 ;  /* 0x0000001c2f1d7221 */ /* 0x001fce0000010000 */
        /* <DEDUP_REMOVED lines=10> */
[----:B-1----:R-:W-:-:S02]  /*e710*/  FADD.FTZ R29, R51, R28 ;  /* 0x0000001c331d7221 */ /* 0x002fc40000010000 */
[----:B------:R-:W1:Y:S05]  /*e720*/  @P5 LDC R28, c[0x0][0x44c] ;  /* 0x00011300ff1c5b82 */ /* 0x000e6a0000000800 */
[----:B------:R-:W3:Y:S01]  /*e730*/  MUFU.EX2 R55, R55 ;  /* 0x0000003700377308 */ /* 0x000ee20000000800 */
[C---:B--2---:R-:W-:Y:S01]  /*e740*/  F2FP.SATFINITE.E4M3.F32.PACK_AB_MERGE_C R140, R14.reuse, R15, R140 ;  /* 0x0000000f0e8c723e */ /* 0x044fe2000480708c */
[----:B------:R-:W-:-:S04]  /*e750*/  FADD.FTZ R33, R14, R33 ;  /* 0x000000210e217221 */ /* 0x000fc80000010000 */
[----:B------:R-:W-:Y:S02]  /*e760*/  FADD.FTZ R36, R36, R33 ;  /* 0x0000002124247221 */ /* 0x000fe40000010000 */
[----:B------:R-:W2:Y:S01]  /*e770*/  MUFU.EX2 R68, R68 ;  /* 0x0000004400447308 */ /* 0x000ea20000000800 */
[----:B0-----:R-:W-:-:S01]  /*e780*/  FADD.FTZ R14, R66, R29 ;  /* 0x0000001d420e7221 */ /* 0x001fc20000010000 */
[----:B------:R-:W-:-:S06]  /*e790*/  FADD.FTZ R61, R61, R36 ;  /* 0x000000243d3d7221 */ /* 0x000fcc0000010000 */
[----:B------:R-:W0:Y:S01]  /*e7a0*/  MUFU.EX2 R59, R59 ;  /* 0x0000003b003b7308 */ /* 0x000e220000000800 */
[----:B---3--:R-:W-:-:S01]  /*e7b0*/  FADD.FTZ R5, R55, R14 ;  /* 0x0000000e37057221 */ /* 0x008fc20000010000 */
[----:B-1----:R-:W-:-:S06]  /*e7c0*/  @P5 IMAD.HI.U32 R28, R94, R28, RZ ;  /* 0x0000001c5e1c5227 */ /* 0x002fcc00078e00ff */
        /* <DEDUP_REMOVED lines=19> */
[----:B------:R-:W0:Y:S03]  /*e900*/  @P5 LDC R29, c[0x0][0x450] ;  /* 0x00011400ff1d5b82 */ /* 0x000e260000000800 */
[----:B------:R-:W-:-:S02]  /*e910*/  FADD.FTZ R69, R69, R40 ;  /* 0x0000002845457221 */ /* 0x000fc40000010000 */
[----:B------:R-:W1:Y:S01]  /*e920*/  MUFU.EX2 R77, R77 ;  /* 0x0000004d004d7308 */ /* 0x000e620000000800 */
[C---:B--2---:R-:W-:Y:S01]  /*e930*/  F2FP.SATFINITE.E4M3.F32.PACK_AB_MERGE_C R27, R25.reuse, R4, RZ ;  /* 0x00000004191b723e */ /* 0x044fe200048070ff */
[----:B------:R-:W-:-:S03]  /*e940*/  FADD.FTZ R25, R25, R26 ;  /* 0x0000001a19197221 */ /* 0x000fc60000010000 */
[----:B------:R-:W-:-:S03]  /*e950*/  F2FP.SATFINITE.E4M3.F32.PACK_AB_MERGE_C R143, R6, R59, R27 ;  /* 0x0000003b068f723e */ /* 0x000fc6000480701b */
[----:B------:R-:W2:Y:S08]  /*e960*/  MUFU.EX2 R20, R20 ;  /* 0x0000001400147308 */ /* 0x000eb00000000800 */
[----:B------:R-:W-:Y:S01]  /*e970*/  MUFU.EX2 R42, R42 ;  /* 0x0000002a002a7308 */ /* 0x000fe20000000800 */
[----:B-1----:R-:W-:-:S07]  /*e980*/  F2FP.SATFINITE.E4M3.F32.PACK_AB_MERGE_C R21, R77, R44, RZ ;  /* 0x0000002c4d15723e */ /* 0x002fce00048070ff */
[----:B------:R-:W1:Y:S01]  /*e990*/  MUFU.EX2 R73, R73 ;  /* 0x0000004900497308 */ /* 0x000e620000000800 */
[----:B--2---:R-:W-:-:S07]  /*e9a0*/  FADD.FTZ R4, R20, R25 ;  /* 0x0000001914047221 */ /* 0x004fce0000010000 */
[----:B------:R-:W2:Y:S08]  /*e9b0*/  MUFU.EX2 R15, R75 ;  /* 0x0000004b000f7308 */ /* 0x000eb00000000800 */
[----:B------:R-:W3:Y:S01]  /*e9c0*/  MUFU.EX2 R24, R24 ;  /* 0x0000001800187308 */ /* 0x000ee20000000800 */
[----:B-1----:R-:W-:Y:S01]  /*e9d0*/  F2FP.SATFINITE.E4M3.F32.PACK_AB_MERGE_C R136, R73, R42, R21 ;  /* 0x0000002a4988723e */ /* 0x002fe20004807015 */
[----:B------:R-:W-:-:S04]  /*e9e0*/  FADD.FTZ R42, R42, R69 ;  /* 0x000000452a2a7221 */ /* 0x000fc80000010000 */
[----:B------:R-:W-:Y:S02]  /*e9f0*/  FADD.FTZ R73, R73, R42 ;  /* 0x0000002a49497221 */ /* 0x000fe40000010000 */
[----:B------:R-:W1:Y:S01]  /*ea00*/  MUFU.EX2 R79, R79 ;  /* 0x0000004f004f7308 */ /* 0x000e620000000800 */
[----:B--2---:R-:W-:-:S01]  /*ea10*/  FADD.FTZ R21, R15, R4 ;  /* 0x000000040f157221 */ /* 0x004fc20000010000 */
[----:B------:R-:W-:-:S04]  /*ea20*/  FADD.FTZ R44, R44, R73 ;  /* 0x000000492c2c7221 */ /* 0x000fc80000010000 */
[----:B------:R-:W-:Y:S02]  /*ea30*/  FADD.FTZ R77, R77, R44 ;  /* 0x0000002c4d4d7221 */ /* 0x000fe40000010000 */
[----:B------:R-:W-:Y:S01]  /*ea40*/  MUFU.EX2 R48, R48 ;  /* 0x0000003000307308 */ /* 0x000fe20000000800 */
[----:B---3--:R-:W-:-:S07]  /*ea50*/  FADD.FTZ R4, R24, R21 ;  /* 0x0000001518047221 */ /* 0x008fce0000010000 */
[----:B------:R-:W2:Y:S01]  /*ea60*/  MUFU.EX2 R81, R81 ;  /* 0x0000005100517308 */ /* 0x000ea20000000800 */
[C---:B-1----:R-:W-:Y:S01]  /*ea70*/  F2FP.SATFINITE.E4M3.F32.PACK_AB_MERGE_C R24, R79.reuse, R24, RZ ;  /* 0x000000184f18723e */ /* 0x042fe200048070ff */
[----:B------:R-:W-:-:S03]  /*ea80*/  FADD.FTZ R4, R79, R4 ;  /* 0x000000044f047221 */ /* 0x000fc60000010000 */
[----:B------:R-:W-:Y:S01]  /*ea90*/  F2FP.SATFINITE.E4M3.F32.PACK_AB_MERGE_C R137, R15, R20, R24 ;  /* 0x000000140f89723e */ /* 0x000fe20004807018 */
[----:B------:R-:W-:Y:S01]  /*eaa0*/  IMAD.MOV.U32 R20, RZ, RZ, R94 ;  /* 0x000000ffff147224 */ /* 0x000fe200078e005e */
[----:B0-----:R-:W-:Y:S01]  /*eab0*/  @P5 SHF.R.U32.HI R20, RZ, R29, R28 ;  /* 0x0000001dff145219 */ /* 0x001fe2000001161c */
[----:B------:R0:W1:Y:S01]  /*eac0*/  MUFU.EX2 R5, R145 ;  /* 0x0000009100057308 */ /* 0x0000620000000800 */
[----:B------:R-:W-:-:S07]  /*ead0*/  ISETP.GE.AND P5, PT, R13, 0x1, PT ;  /* 0x000000010d00780c */ /* 0x000fce0003fa6270 */
[----:B------:R-:W-:Y:S01]  /*eae0*/  MUFU.EX2 R46, R46 ;  /* 0x0000002e002e7308 */ /* 0x000fe20000000800 */
[----:B--2---:R-:W-:Y:S02]  /*eaf0*/  F2FP.SATFINITE.E4M3.F32.PACK_AB_MERGE_C R6, R81, R48, RZ ;  /* 0x000000305106723e */ /* 0x004fe400048070ff */
[----:B0-----:R-:W-:-:S05]  /*eb00*/  F2FP.SATFINITE.E4M3.F32.PACK_AB_MERGE_C R145, R56, R31, R39 ;  /* 0x0000001f3891723e */ /* 0x001fca0004807027 */
[----:B------:R-:W0:Y:S01]  /*eb10*/  MUFU.EX2 R91, R91 ;  /* 0x0000005b005b7308 */ /* 0x000e220000000800 */
[----:B-1----:R-:W-:-:S07]  /*eb20*/  FADD.FTZ R15, R5, R4 ;  /* 0x00000004050f7221 */ /* 0x002fce0000010000 */
[----:B------:R-:W1:Y:S08]  /*eb30*/  MUFU.EX2 R14, R83 ;  /* 0x00000053000e7308 */ /* 0x000e700000000800 */
[----:B------:R-:W-:Y:S01]  /*eb40*/  MUFU.EX2 R57, R57 ;  /* 0x0000003900397308 */ /* 0x000fe20000000800 */
[----:B0-----:R-:W-:Y:S01]  /*eb50*/  F2FP.SATFINITE.E4M3.F32.PACK_AB_MERGE_C R138, R91, R46, R6 ;  /* 0x0000002e5b8a723e */ /* 0x001fe20004807006 */
[----:B------:R-:W-:-:S04]  /*eb60*/  FADD.FTZ R46, R46, R77 ;  /* 0x0000004d2e2e7221 */ /* 0x000fc80000010000 */
[----:B------:R-:W-:Y:S02]  /*eb70*/  FADD.FTZ R91, R91, R46 ;  /* 0x0000002e5b5b7221 */ /* 0x000fe40000010000 */
[----:B------:R-:W0:Y:S01]  /*eb80*/  MUFU.EX2 R50, R50 ;  /* 0x0000003200327308 */ /* 0x000e220000000800 */
[----:B-1----:R-:W-:-:S01]  /*eb90*/  FADD.FTZ R4, R14, R15 ;  /* 0x0000000f0e047221 */ /* 0x002fc20000010000 */
[----:B------:R-:W-:-:S04]  /*eba0*/  FADD.FTZ R6, R48, R91 ;  /* 0x0000005b30067221 */ /* 0x000fc80000010000 */
[----:B------:R-:W-:Y:S01]  /*ebb0*/  FADD.FTZ R6, R81, R6 ;  /* 0x0000000651067221 */ /* 0x000fe20000010000 */
[----:B0-----:R-:W-:Y:S01]  /*ebc0*/  F2FP.SATFINITE.E4M3.F32.PACK_AB_MERGE_C R15, R50, R57, RZ ;  /* 0x00000039320f723e */ /* 0x001fe200048070ff */
[----:B------:R-:W-:Y:S01]  /*ebd0*/  FADD.FTZ R57, R57, R4 ;  /* 0x0000000439397221 */ /* 0x000fe20000010000 */
[----:B------:R-:W-:Y:S02]  /*ebe0*/  VIADD R4, R88, 0xfffffffe ;  /* 0xfffffffe58047836 */ /* 0x000fe40000000000 */
[----:B------:R-:W-:Y:S01]  /*ebf0*/  F2FP.SATFINITE.E4M3.F32.PACK_AB_MERGE_C R139, R14, R5, R15 ;  /* 0x000000050e8b723e */ /* 0x000fe2000480700f */
[----:B------:R-:W-:Y:S02]  /*ec00*/  IMAD.IADD R15, R89, 0x1, R20 ;  /* 0x00000001590f7824 */ /* 0x000fe400078e0214 */
[----:B------:R-:W-:Y:S02]  /*ec10*/  FADD.FTZ R5, R50, R57 ;  /* 0x0000003932057221 */ /* 0x000fe40000010000 */
[----:B------:R-:W-:Y:S01]  /*ec20*/  IMAD.IADD R12, R15, 0x1, R12 ;  /* 0x000000010f0c7824 */ /* 0x000fe200078e020c */
        /* <DEDUP_REMOVED lines=12> */
.L_x_9700:
[----:B------:R-:W-:-:S13]  /*ecf0*/  ISETP.NE.AND P1, PT, R13, 0x1, PT ;  /* 0x000000010d00780c */ /* 0x000fda0003f25270 */
[----:B------:R-:W0:Y:S02]  /*ed00*/  @P1 LDC.64 R20, c[0x0][0x9e8] ;  /* 0x00027a00ff141b82 */ /* 0x000e240000000a00 */
[----:B0-----:R-:W-:-:S05]  /*ed10*/  @P1 IMAD.HI.U32 R20, R14, R20, RZ ;  /* 0x000000140e141227 */ /* 0x001fca00078e00ff */
[----:B------:R-:W-:-:S07]  /*ed20*/  @P1 SHF.R.U32.HI R14, RZ, R21, R20 ;  /* 0x00000015ff0e1219 */ /* 0x000fce0000011614 */
.L_x_9701:
[----:B------:R-:W-:Y:S05]  /*ed30*/  BSYNC B0 ;  /* 0x0000000000007941 */ /* 0x000fea0003800000 */
.L_x_9699:
[----:B------:R-:W-:-:S05]  /*ed40*/  IMAD R13, R14, R13, R13 ;  /* 0x0000000d0e0d7224 */ /* 0x000fca00078e020d */
[----:B------:R-:W-:-:S07]  /*ed50*/  VIMNMX R12, R12, R13, PT ;  /* 0x0000000d0c0c7248 */ /* 0x000fce0003fe0100 */
.L_x_9698:
[----:B------:R-:W2:Y:S01]  /*ed60*/  LDL R14, [R1+0x44] ;  /* 0x00004400010e7983 */ /* 0x000ea20000100800 */
        /* <DEDUP_REMOVED lines=8> */
[----:B------:R-:W-:Y:S01]  /*edf0*/  SHF.R.S32.HI R13, RZ, 0x7, R13 ;  /* 0x00000007ff0d7819 */ /* 0x000fe2000001140d */
[----:B------:R-:W-:Y:S01]  /*ee00*/  BSSY B1, `(.L_x_9702) ;  /* 0x0000317000017945 */ /* 0x000fe20003800000 */
        /* <DEDUP_REMOVED lines=25> */
[----:B------:R-:W-:-:S13]  /*efa0*/  ISETP.GE.AND P1, PT, R4, R154, PT ;  /* 0x0000009a0400720c */ /* 0x000fda0003f26270 */
[----:B------:R-:W-:Y:S05]  /*efb0*/  @!P1 BRA `(.L_x_9703) ;  /* 0x0000002c00ec9947 */ /* 0x000fea0003800000 */
[----:B------:R-:W-:Y:S01]  /*efc0*/  BSSY B0, `(.L_x_9704) ;  /* 0x00002f6000007945 */ /* 0x000fe20003800000 */
[----:B------:R-:W-:-:S07]  /*efd0*/  IMAD.MOV.U32 R135, RZ, RZ, RZ ;  /* 0x000000ffff877224 */ /* 0x000fce00078e00ff */
.L_x_9724:
[----:B------:R-:W-:Y:S02]  /*efe0*/  IMAD.U32 R7, RZ, RZ, UR36 ;  /* 0x00000024ff077e24 */ /* 0x000fe4000f8e00ff */
[----:B------:R-:W-:-:S03]  /*eff0*/  VIADD R21, R17, 0x1 ;  /* 0x0000000111157836 */ /* 0x000fc60000000000 */
[----:B------:R-:W-:Y:S02]  /*f000*/  ISETP.NE.AND P2, PT, R7, 0x3, PT ;  /* 0x000000030700780c */ /* 0x000fe40003f45270 */
[----:B------:R-:W-:-:S04]  /*f010*/  ISETP.NE.AND P1, PT, R21, 0x2, PT ;  /* 0x000000021500780c */ /* 0x000fc80003f25270 */
[----:B------:R-:W-:Y:S02]  /*f020*/  SEL R20, RZ, 0x1, P1 ;  /* 0x00000001ff147807 */ /* 0x000fe40000800000 */
[----:B------:R-:W-:Y:S02]  /*f030*/  SEL R21, R21, RZ, P1 ;  /* 0x000000ff15157207 */ /* 0x000fe40000800000 */
[----:B------:R-:W-:-:S03]  /*f040*/  LOP3.LUT R20, R19, R20, RZ, 0x3c, !PT ;  /* 0x0000001413147212 */ /* 0x000fc600078e3cff */
[----:B------:R-:W-:Y:S05]  /*f050*/  @!P2 BRA `(.L_x_9705) ;  /* 0x000000000004a947 */ /* 0x000fea0003800000 */
[----:B------:R-:W-:Y:S01]  /*f060*/  BPT.TRAP 0x1 ;  /* 0x000000040000795c */ /* 0x000fe20000300000 */
.L_x_9705:
[----:B------:R-:W-:Y:S01]  /*f070*/  IMAD R7, R21, 0x8, R16 ;  /* 0x0000000815077824 */ /* 0x000fe200078e0210 */
[----:B------:R-:W-:-:S04]  /*f080*/  SHF.L.U32 R12, R20, 0x1f, RZ ;  /* 0x0000001f140c7819 */ /* 0x000fc800000006ff */
[----:B------:R0:W1:Y:S01]  /*f090*/  SYNCS.PHASECHK.TRANS64.TRYWAIT P1, [R7+URZ+0x19c30], R12 ;  /* 0x019c300c070075a7 */ /* 0x000062000802017f */
[----:B------:R-:W-:Y:S05]  /*f0a0*/  @!P2 BRA `(.L_x_9706) ;  /* 0x000000000004a947 */ /* 0x000fea0003800000 */
[----:B------:R-:W-:Y:S01]  /*f0b0*/  BPT.TRAP 0x1 ;  /* 0x000000040000795c */ /* 0x000fe20000300000 */
.L_x_9706:
[----:B------:R-:W2:Y:S01]  /*f0c0*/  LDL R13, [R1+0x18] ;  /* 0x00001800010d7983 */ /* 0x000ea20000100800 */
[----:B------:R-:W-:Y:S01]  /*f0d0*/  BSSY B2, `(.L_x_9707) ;  /* 0x0000006000027945 */ /* 0x000fe20003800000 */
[----:B------:R-:W-:Y:S02]  /*f0e0*/  IMAD.MOV.U32 R15, RZ, RZ, -0x3ffffff0 ;  /* 0xc0000010ff0f7424 */ /* 0x000fe400078e00ff */
[----:B--2---:R-:W-:Y:S01]  /*f0f0*/  IMAD R14, R21, 0x300, R13 ;  /* 0x00000300150e7824 */ /* 0x004fe200078e020d */
[----:B-1----:R-:W-:Y:S06]  /*f100*/  @P1 BRA `(.L_x_9708) ;  /* 0x0000000000081947 */ /* 0x002fec0003800000 */
[----:B------:R-:W1:Y:S02]  /*f110*/  SYNCS.PHASECHK.TRANS64.TRYWAIT P1, [R7+URZ+0x19c30], R12 ;  /* 0x019c300c070075a7 */ /* 0x000e64000802017f */
[----:B-1----:R-:W-:Y:S05]  /*f120*/  @!P1 BRA `(.L_x_9709) ;  /* 0x00000124007c9947 */ /* 0x002fea0003800000 */
.L_x_9708:
[----:B------:R-:W-:Y:S05]  /*f130*/  BSYNC B2 ;  /* 0x0000000000027941 */ /* 0x000fea0003800000 */
.L_x_9707:
[C---:B------:R-:W-:Y:S01]  /*f140*/  R2UR UR6, R14.reuse ;  /* 0x000000000e0672ca */ /* 0x040fe200000e0000 */
[----:B------:R-:W-:Y:S01]  /*f150*/  WARPGROUP.ARRIVE ;  /* 0x00000000000079c5 */ /* 0x000fe20000000000 */
[----:B------:R-:W-:Y:S01]  /*f160*/  R2UR UR7, R15 ;  /* 0x000000000f0772ca */ /* 0x000fe200000e0000 */
[----:B01----:R-:W-:Y:S01]  /*f170*/  VIADD R12, R14, 0x100 ;  /* 0x000001000e0c7836 */ /* 0x003fe20000000000 */
[----:B------:R-:W-:Y:S01]  /*f180*/  R2UR UR4, R8 ;  /* 0x00000000080472ca */ /* 0x000fe200000e0000 */
[----:B------:R-:W-:Y:S01]  /*f190*/  IMAD.MOV.U32 R13, RZ, RZ, -0x3ffffff0 ;  /* 0xc0000010ff0d7424 */ /* 0x000fe200078e00ff */
[----:B------:R-:W-:Y:S01]  /*f1a0*/  R2UR UR5, R9 ;  /* 0x00000000090572ca */ /* 0x000fe200000e0000 */
[----:B------:R-:W-:Y:S01]  /*f1b0*/  VIADD R14, R14, 0x200 ;  /* 0x000002000e0e7836 */ /* 0x000fe20000000000 */
[----:B------:R-:W-:Y:S01]  /*f1c0*/  R2UR UR10, R12 ;  /* 0x000000000c0a72ca */ /* 0x000fe200000e0000 */
[----:B------:R-:W-:Y:S01]  /*f1d0*/  IMAD.MOV.U32 R15, RZ, RZ, -0x3ffffff0 ;  /* 0xc0000010ff0f7424 */ /* 0x000fe200078e00ff */
[----:B------:R-:W-:Y:S01]  /*f1e0*/  R2UR UR11, R13 ;  /* 0x000000000d0b72ca */ /* 0x000fe200000e0000 */
[----:B------:R-:W-:Y:S01]  /*f1f0*/  IMAD.U32 R13, RZ, RZ, UR36 ;  /* 0x00000024ff0d7e24 */ /* 0x000fe2000f8e00ff */
[----:B------:R-:W-:-:S02]  /*f200*/  R2UR UR8, R156 ;  /* 0x000000009c0872ca */ /* 0x000fc400000e0000 */
[----:B------:R-:W-:Y:S02]  /*f210*/  R2UR UR9, R157 ;  /* 0x000000009d0972ca */ /* 0x000fe400000e0000 */
[----:B------:R-:W-:Y:S02]  /*f220*/  R2UR UR14, R14 ;  /* 0x000000000e0e72ca */ /* 0x000fe400000e0000 */
[----:B------:R-:W-:Y:S01]  /*f230*/  R2UR UR15, R15 ;  /* 0x000000000f0f72ca */ /* 0x000fe200000e0000 */
[----:B------:R-:W-:Y:S01]  /*f240*/  QGMMA.64x128x32.F32.E4M3.E4M3 R24, gdesc[UR4], RZ, !UPT, gsb0 ;  /* 0x01e00000041879f3 */ /* 0x000fe2000c0008ff */
[----:B------:R-:W-:Y:S02]  /*f250*/  R2UR UR12, R10 ;  /* 0x000000000a0c72ca */ /* 0x000fe400000e0000 */
[----:B------:R-:W-:Y:S02]  /*f260*/  R2UR UR13, R11 ;  /* 0x000000000b0d72ca */ /* 0x000fe400000e0000 */
[----:B------:R-:W-:Y:S01]  /*f270*/  ISETP.NE.AND P2, PT, R13, 0x3, PT ;  /* 0x000000030d00780c */ /* 0x000fe20003f45270 */
[----:B------:R-:W-:-:S02]  /*f280*/  WARPGROUP.DEPBAR.LE gsb0, 0x0 ;  /* 0x00008000000079c5 */ /* 0x000fc40000010000 */
[----:B------:R-:W-:-:S06]  /*f290*/  WARPGROUP.ARRIVE ;  /* 0x00000000000079c5 */ /* 0x000fcc0000000000 */
[----:B------:R-:W-:Y:S03]  /*f2a0*/  QGMMA.64x128x32.F32.E4M3.E4M3 R24, gdesc[UR8], R24, gsb0 ;  /* 0x01e00000081879f3 */ /* 0x000fe60008000818 */
[----:B------:R-:W-:Y:S02]  /*f2b0*/  WARPGROUP.DEPBAR.LE gsb0, 0x0 ;  /* 0x00008000000079c5 */ /* 0x000fe40000010000 */
[----:B------:R-:W-:-:S07]  /*f2c0*/  WARPGROUP.ARRIVE ;  /* 0x00000000000079c5 */ /* 0x000fce0000000000 */
[----:B------:R-:W-:Y:S03]  /*f2d0*/  QGMMA.64x128x32.F32.E4M3.E4M3 R24, gdesc[UR12], R24, gsb0 ;  /* 0x01e000000c1879f3 */ /* 0x000fe60008000818 */
[----:B------:R-:W-:Y:S02]  /*f2e0*/  WARPGROUP.DEPBAR.LE gsb0, 0x0 ;  /* 0x00008000000079c5 */ /* 0x000fe40000010000 */
[----:B------:R-:W-:Y:S05]  /*f2f0*/  @!P2 BRA `(.L_x_9710) ;  /* 0x000000000004a947 */ /* 0x000fea0003800000 */
[----:B------:R-:W-:Y:S01]  /*f300*/  BPT.TRAP 0x1 ;  /* 0x000000040000795c */ /* 0x000fe20000300000 */
.L_x_9710:
[----:B------:R-:W-:Y:S01]  /*f310*/  SHF.L.U32 R12, R19, 0x1f, RZ ;  /* 0x0000001f130c7819 */ /* 0x000fe200000006ff */
[----:B------:R-:W-:-:S04]  /*f320*/  IMAD R19, R17, 0x8, R16 ;  /* 0x0000000811137824 */ /* 0x000fc800078e0210 */
[----:B------:R0:W1:Y:S01]  /*f330*/  SYNCS.PHASECHK.TRANS64.TRYWAIT P1, [R19+URZ+0x19c50], R12 ;  /* 0x019c500c130075a7 */ /* 0x000062000802017f */
[----:B------:R-:W-:Y:S05]  /*f340*/  @!P2 BRA `(.L_x_9711) ;  /* 0x000000000004a947 */ /* 0x000fea0003800000 */
[----:B------:R-:W-:Y:S01]  /*f350*/  BPT.TRAP 0x1 ;  /* 0x000000040000795c */ /* 0x000fe20000300000 */
.L_x_9711:
[----:B------:R-:W-:Y:S04]  /*f360*/  BSSY B2, `(.L_x_9712) ;  /* 0x0000004000027945 */ /* 0x000fe80003800000 */
[----:B-1----:R-:W-:Y:S05]  /*f370*/  @P1 BRA `(.L_x_9713) ;  /* 0x0000000000081947 */ /* 0x002fea0003800000 */
[----:B------:R-:W1:Y:S02]  /*f380*/  SYNCS.PHASECHK.TRANS64.TRYWAIT P1, [R19+URZ+0x19c50], R12 ;  /* 0x019c500c130075a7 */ /* 0x000e64000802017f */
[----:B-1----:R-:W-:Y:S05]  /*f390*/  @!P1 BRA `(.L_x_9714) ;  /* 0x0000012000f49947 */ /* 0x002fea0003800000 */
.L_x_9713:
[----:B------:R-:W-:Y:S05]  /*f3a0*/  BSYNC B2 ;  /* 0x0000000000027941 */ /* 0x000fea0003800000 */
.L_x_9712:
[----:B01----:R-:W-:Y:S01]  /*f3b0*/  VIADD R12, R16, 0x3000 ;  /* 0x00003000100c7836 */ /* 0x003fe20000000000 */
[----:B------:R-:W-:-:S04]  /*f3c0*/  LOP3.LUT P4, RZ, R22, 0x20, RZ, 0xc0, !PT ;  /* 0x0000002016ff7812 */ /* 0x000fc8000788c0ff */
[----:B------:R-:W-:-:S04]  /*f3d0*/  SHF.R.U32.HI R12, RZ, 0x4, R12 ;  /* 0x00000004ff0c7819 */ /* 0x000fc8000001160c */
[----:B------:R-:W-:-:S04]  /*f3e0*/  LOP3.LUT R12, R12, 0x3fff, RZ, 0xc0, !PT ;  /* 0x00003fff0c0c7812 */ /* 0x000fc800078ec0ff */
[----:B------:R-:W-:Y:S01]  /*f3f0*/  LOP3.LUT R12, R12, 0x10000, RZ, 0xfc, !PT ;  /* 0x000100000c0c7812 */ /* 0x000fe200078efcff */
[----:B------:R-:W-:-:S04]  /*f400*/  IMAD.MOV.U32 R13, RZ, RZ, 0x40000040 ;  /* 0x40000040ff0d7424 */ /* 0x000fc800078e00ff */
[----:B------:R-:W-:Y:S01]  /*f410*/  IMAD R12, R17, 0x300, R12 ;  /* 0x00000300110c7824 */ /* 0x000fe200078e020c */
[----:B------:R-:W-:Y:S01]  /*f420*/  R2UR UR7, R13 ;  /* 0x000000000d0772ca */ /* 0x000fe200000e0000 */
[----:B------:R-:W-:Y:S01]  /*f430*/  WARPGROUP.ARRIVE ;  /* 0x00000000000079c5 */ /* 0x000fe20000000000 */
[----:B------:R-:W2:Y:S02]  /*f440*/  LDL R17, [R1+0x40] ;  /* 0x0000400001117983 */ /* 0x000ea40000100800 */
[----:B------:R-:W-:-:S13]  /*f450*/  R2UR UR6, R12 ;  /* 0x000000000c0672ca */ /* 0x000fda00000e0000 */
[----:B------:R-:W-:Y:S01]  /*f460*/  QGMMA.64x96x32.F32.E4M3.E4M3 R88, R148, gdesc[UR4], R88, gsb0 ;  /* 0x0160000494587df3 */ /* 0x000fe20008000858 */
[----:B------:R-:W-:Y:S02]  /*f470*/  VIADD R14, R12, 0x2 ;  /* 0x000000020c0e7836 */ /* 0x000fe40000000000 */
[----:B------:R-:W-:-:S03]  /*f480*/  IMAD.MOV.U32 R15, RZ, RZ, 0x40000040 ;  /* 0x40000040ff0f7424 */ /* 0x000fc600078e00ff */
[----:B------:R-:W-:Y:S02]  /*f490*/  R2UR UR6, R14 ;  /* 0x000000000e0672ca */ /* 0x000fe400000e0000 */
[----:B------:R-:W-:Y:S01]  /*f4a0*/  R2UR UR7, R15 ;  /* 0x000000000f0772ca */ /* 0x000fe200000e0000 */
[----:B------:R-:W-:Y:S02]  /*f4b0*/  WARPGROUP.DEPBAR.LE gsb0, 0x0 ;  /* 0x00008000000079c5 */ /* 0x000fe40000010000 */
[----:B------:R-:W2:Y:S01]  /*f4c0*/  LDL R149, [R1+0xc] ;  /* 0x00000c0001957983 */ /* 0x000ea20000100800 */
[----:B------:R-:W-:Y:S01]  /*f4d0*/  VIADD R14, R12, 0x4 ;  /* 0x000000040c0e7836 */ /* 0x000fe20000000000 */
[----:B------:R-:W0:Y:S02]  /*f4e0*/  LDC R148, c[0x0][0x448] ;  /* 0x00011200ff947b82 */ /* 0x000e240000000800 */
[----:B------:R-:W3:Y:S04]  /*f4f0*/  LDL R151, [R1+0x4] ;  /* 0x0000040001977983 */ /* 0x000ee80000100800 */
[----:B------:R-:W4:Y:S01]  /*f500*/  LDL R150, [R1] ;  /* 0x0000000001967983 */ /* 0x000f220000100800 */
[----:B------:R-:W-:-:S06]  /*f510*/  WARPGROUP.ARRIVE ;  /* 0x00000000000079c5 */ /* 0x000fcc0000000000 */
[----:B------:R-:W-:Y:S01]  /*f520*/  QGMMA.64x96x32.F32.E4M3.E4M3 R88, R144, gdesc[UR4], R88, gsb0 ;  /* 0x0160000490587df3 */ /* 0x000fe20008000858 */
[----:B------:R-:W-:Y:S01]  /*f530*/  IMAD.MOV.U32 R15, RZ, RZ, 0x40000040 ;  /* 0x40000040ff0f7424 */ /* 0x000fe200078e00ff */
[----:B------:R-:W-:-:S04]  /*f540*/  R2UR UR6, R14 ;  /* 0x000000000e0672ca */ /* 0x000fc800000e0000 */
[----:B------:R-:W-:Y:S01]  /*f550*/  R2UR UR7, R15 ;  /* 0x000000000f0772ca */ /* 0x000fe200000e0000 */
[----:B------:R-:W-:Y:S02]  /*f560*/  VIADD R12, R12, 0x6 ;  /* 0x000000060c0c7836 */ /* 0x000fe40000000000 */
[----:B------:R-:W-:Y:S01]  /*f570*/  IMAD.MOV.U32 R13, RZ, RZ, 0x40000040 ;  /* 0x40000040ff0d7424 */ /* 0x000fe200078e00ff */
[----:B------:R-:W-:Y:S02]  /*f580*/  WARPGROUP.DEPBAR.LE gsb0, 0x0 ;  /* 0x00008000000079c5 */ /* 0x000fe40000010000 */
[----:B------:R-:W-:-:S07]  /*f590*/  WARPGROUP.ARRIVE ;  /* 0x00000000000079c5 */ /* 0x000fce0000000000 */
[----:B------:R-:W-:Y:S01]  /*f5a0*/  QGMMA.64x96x32.F32.E4M3.E4M3 R88, R140, gdesc[UR4], R88, gsb0 ;  /* 0x016000048c587df3 */ /* 0x000fe20008000858 */
[----:B------:R-:W-:Y:S02]  /*f5b0*/  R2UR UR6, R12 ;  /* 0x000000000c0672ca */ /* 0x000fe400000e0000 */
[----:B------:R-:W-:Y:S02]  /*f5c0*/  R2UR UR7, R13 ;  /* 0x000000000d0772ca */ /* 0x000fe400000e0000 */
[----:B0-----:R-:W-:-:S13]  /*f5d0*/  ISETP.NE.AND P1, PT, R148, 0x1, PT ;  /* 0x000000019400780c */ /* 0x001fda0003f25270 */
[----:B------:R-:W0:Y:S08]  /*f5e0*/  @P1 LDC R13, c[0x0][0x44c] ;  /* 0x00011300ff0d1b82 */ /* 0x000e300000000800 */
[----:B------:R-:W1:Y:S01]  /*f5f0*/  @P1 LDC R12, c[0x0][0x450] ;  /* 0x00011400ff0c1b82 */ /* 0x000e620000000800 */
[----:B------:R-:W-:Y:S02]  /*f600*/  WARPGROUP.DEPBAR.LE gsb0, 0x0 ;  /* 0x00008000000079c5 */ /* 0x000fe40000010000 */
[----:B------:R-:W-:-:S06]  /*f610*/  WARPGROUP.ARRIVE ;  /* 0x00000000000079c5 */ /* 0x000fcc0000000000 */
[----:B------:R-:W-:Y:S01]  /*f620*/  QGMMA.64x96x32.F32.E4M3.E4M3 R88, R136, gdesc[UR4], R88, gsb0 ;  /* 0x0160000488587df3 */ /* 0x000fe20008000858 */
[----:B------:R-:W-:Y:S02]  /*f630*/  @!P0 VIADD R7, R7, 0x19c40 ;  /* 0x00019c4007078836 */ /* 0x000fe40000000000 */
[----:B------:R-:W-:-:S03]  /*f640*/  IMAD.SHL.U32 R15, R4, 0x80, RZ ;  /* 0x00000080040f7824 */ /* 0x000fc600078e00ff */
[----:B------:R-:W-:Y:S01]  /*f650*/  @!P0 PRMT R7, RZ, 0x654, R7 ;  /* 0x00000654ff078816 */ /* 0x000fe20000000007 */
[----:B--2---:R-:W-:-:S04]  /*f660*/  IMAD.IADD R14, R17, 0x1, R149 ;  /* 0x00000001110e7824 */ /* 0x004fc800078e0295 */
[----:B0-----:R-:W-:-:S05]  /*f670*/  @P1 IMAD.HI.U32 R13, R14, R13, RZ ;  /* 0x0000000d0e0d1227 */ /* 0x001fca00078e00ff */
[----:B-1----:R-:W-:Y:S02]  /*f680*/  @P1 SHF.R.U32.HI R14, RZ, R12, R13 ;  /* 0x0000000cff0e1219 */ /* 0x002fe4000001160d */
[----:B------:R-:W-:-:S05]  /*f690*/  IADD3 R12, -R15, 0x1, RZ ;  /* 0x000000010f0c7810 */ /* 0x000fca0007ffe1ff */
[----:B---3--:R-:W-:Y:S01]  /*f6a0*/  IMAD R12, R151, -0x2, R12 ;  /* 0xfffffffe970c7824 */ /* 0x008fe200078e020c */
[----:B------:R-:W-:Y:S02]  /*f6b0*/  WARPGROUP.DEPBAR.LE gsb0, 0x0 ;  /* 0x00008000000079c5 */ /* 0x000fe40000010000 */
[----:B------:R-:W0:Y:S01]  /*f6c0*/  SHFL.IDX PT, R139, R14, RZ, 0x1c1f ;  /* 0x001c1fff0e8b7589 */ /* 0x000e2200000e0000 */
[----:B------:R1:W-:Y:S01]  /*f6d0*/  @!P0 SYNCS.ARRIVE.TRANS64.RED.A1T0 RZ, [R7+URZ], RZ ;  /* 0x000000ff07ff89a7 */ /* 0x0003e2000810043f */
[----:B----4-:R-:W-:Y:S01]  /*f6e0*/  IADD3 R136, -R155, R12, R150 ;  /* 0x0000000c9b887210 */ /* 0x010fe20007ffe196 */
[----:B-1----:R-:W-:-:S05]  /*f6f0*/  IMAD.U32 R7, RZ, RZ, UR40 ;  /* 0x00000028ff077e24 */ /* 0x002fca000f8e00ff */
[----:B------:R-:W-:-:S05]  /*f700*/  LOP3.LUT R17, RZ, R7, RZ, 0x33, !PT ;  /* 0x00000007ff117212 */ /* 0x000fca00078e33ff */
[----:B------:R-:W-:Y:S02]  /*f710*/  IMAD.IADD R17, R17, 0x1, R136 ;  /* 0x0000000111117824 */ /* 0x000fe400078e0288 */
[----:B------:R-:W-:Y:S02]  /*f720*/  VIADD R136, R136, UR45 ;  /* 0x0000002d88887c36 */ /* 0x000fe40008000000 */
[--C-:B0-----:R-:W-:Y:S02]  /*f730*/  IMAD.IADD R138, R17, 0x1, R139.reuse ;  /* 0x00000001118a7824 */ /* 0x101fe400078e028b */
[----:B------:R-:W-:Y:S01]  /*f740*/  IMAD.IADD R137, R136, 0x1, R139 ;  /* 0x0000000188897824 */ /* 0x000fe200078e028b */
[----:B------:R-:W-:Y:S06]  /*f750*/  @!P4 BRA `(.L_x_9715) ;  /* 0x000000000058c947 */ /* 0x000fec0003800000 */
        /* <DEDUP_REMOVED lines=12> */
.L_x_9717:
[----:B------:R-:W-:-:S05]  /*f820*/  IMAD.U32 R140, RZ, RZ, UR39 ;  /* 0x00000027ff8c7e24 */ /* 0x000fca000f8e00ff */
[----:B------:R-:W-:-:S13]  /*f830*/  ISETP.NE.AND P1, PT, R140, 0x1, PT ;  /* 0x000000018c00780c */ /* 0x000fda0003f25270 */
[----:B------:R-:W0:Y:S02]  /*f840*/  @P1 LDC.64 R12, c[0x0][0x9e8] ;  /* 0x00027a00ff0c1b82 */ /* 0x000e240000000a00 */
[----:B0-----:R-:W-:-:S05]  /*f850*/  @P1 IMAD.HI.U32 R12, R139, R12, RZ ;  /* 0x0000000c8b0c1227 */ /* 0x001fca00078e00ff */
[----:B------:R-:W-:-:S07]  /*f860*/  @P1 SHF.R.U32.HI R139, RZ, R13, R12 ;  /* 0x0000000dff8b1219 */ /* 0x000fce000001160c */
.L_x_9718:
[----:B------:R-:W-:Y:S05]  /*f870*/  BSYNC B2 ;  /* 0x0000000000027941 */ /* 0x000fea0003800000 */
.L_x_9716:
[----:B------:R-:W-:-:S04]  /*f880*/  IMAD R139, R139, R140, -R15 ;  /* 0x0000008c8b8b7224 */ /* 0x000fc800078e0a0f */
[----:B------:R-:W-:-:S05]  /*f890*/  IMAD R139, R151, -0x2, R139 ;  /* 0xfffffffe978b7824 */ /* 0x000fca00078e028b */
[----:B------:R-:W-:Y:S02]  /*f8a0*/  VIMNMX R138, R138, R139, !PT ;  /* 0x0000008b8a8a7248 */ /* 0x000fe40007fe0100 */
[----:B------:R-:W-:-:S07]  /*f8b0*/  VIADDMNMX R137, R139, R140, R137, PT ;  /* 0x0000008c8b897246 */ /* 0x000fce0003800189 */
.L_x_9715:
        /* <DEDUP_REMOVED lines=113> */
.L_x_9721:
[----:B------:R-:W-:-:S05]  /*ffd0*/  IMAD.U32 R137, RZ, RZ, UR39 ;  /* 0x00000027ff897e24 */ /* 0x000fca000f8e00ff */
[----:B------:R-:W-:-:S13]  /*ffe0*/  ISETP.NE.AND P1, PT, R137, 0x1, PT ;  /* 0x000000018900780c */ /* 0x000fda0003f25270 */
[----:B------:R-:W0:Y:S02]  /*fff0*/  @P1 LDC.64 R12, c[0x0][0x9e8] ;  /* 0x00027a00ff0c1b82 */ /* 0x000e240000000a00 */
[----:B0-----:R-:W-:-:S05]  /*10000*/  @P1 IMAD.HI.U32 R12, R14, R12, RZ ;  /* 0x0000000c0e0c1227 */ /* 0x001fca00078e00ff */
[----:B------:R-:W-:-:S07]  /*10010*/  @P1 SHF.R.U32.HI R14, RZ, R13, R12 ;  /* 0x0000000dff0e1219 */ /* 0x000fce000001160c */
.L_x_9722:
[----:B------:R-:W-:Y:S05]  /*10020*/  BSYNC B2 ;  /* 0x0000000000027941 */ /* 0x000fea0003800000 */
.L_x_9720:
[----:B------:R-:W-:-:S04]  /*10030*/  IMAD R14, R14, R137, -R15 ;  /* 0x000000890e0e7224 */ /* 0x000fc800078e0a0f */
[----:B------:R-:W-:-:S05]  /*10040*/  IMAD R14, R151, -0x2, R14 ;  /* 0xfffffffe970e7824 */ /* 0x000fca00078e020e */
[----:B------:R-:W-:Y:S02]  /*10050*/  VIMNMX R17, R17, R14, !PT ;  /* 0x0000000e11117248 */ /* 0x000fe40007fe0100 */
[----:B------:R-:W-:-:S07]  /*10060*/  VIADDMNMX R136, R14, R137, R136, PT ;  /* 0x000000890e887246 */ /* 0x000fce0003800188 */
.L_x_9719:
[C---:B------:R-:W-:Y:S01]  /*10070*/  ISETP.GT.AND P1, PT, R17.reuse, 0x1, P3 ;  /* 0x000000011100780c */ /* 0x040fe20001f24270 */
[----:B------:R-:W-:Y:S01]  /*10080*/  IMAD.U32 R137, RZ, RZ, UR36 ;  /* 0x00000024ff897e24 */ /* 0x000fe2000f8e00ff */
[----:B------:R-:W-:Y:S02]  /*10090*/  ISETP.GT.AND P2, PT, R17, 0x8, P3 ;  /* 0x000000081100780c */ /* 0x000fe40001f44270 */
[C---:B------:R-:W-:Y:S02]  /*100a0*/  ISETP.LT.OR P1, PT, R136.reuse, 0x2, P1 ;  /* 0x000000028800780c */ /* 0x040fe40000f21670 */
[----:B------:R-:W-:Y:S02]  /*100b0*/  ISETP.LT.OR P2, PT, R136, 0x9, P2 ;  /* 0x000000098800780c */ /* 0x000fe40001741670 */
[----:B------:R-:W-:Y:S02]  /*100c0*/  FSEL R27, R27, -INF , !P1 ;  /* 0xff8000001b1b7808 */ /* 0x000fe40004800000 */
[----:B------:R-:W-:-:S02]  /*100d0*/  ISETP.GT.AND P1, PT, R17, 0x9, P3 ;  /* 0x000000091100780c */ /* 0x000fc40001f24270 */
[----:B------:R-:W-:Y:S02]  /*100e0*/  FSEL R30, R30, -INF , !P2 ;  /* 0xff8000001e1e7808 */ /* 0x000fe40005000000 */
[C---:B------:R-:W-:Y:S02]  /*100f0*/  ISETP.LT.OR P1, PT, R136.reuse, 0xa, P1 ;  /* 0x0000000a8800780c */ /* 0x040fe40000f21670 */
[----:B------:R-:W-:Y:S02]  /*10100*/  ISETP.GT.AND P2, PT, R17, 0x10, P3 ;  /* 0x000000101100780c */ /* 0x000fe40001f44270 */
[----:B------:R-:W-:Y:S02]  /*10110*/  FSEL R31, R31, -INF , !P1 ;  /* 0xff8000001f1f7808 */ /* 0x000fe40004800000 */
[----:B------:R-:W-:Y:S02]  /*10120*/  ISETP.GT.AND P1, PT, R17, 0x11, P3 ;  /* 0x000000111100780c */ /* 0x000fe40001f24270 */
[----:B------:R-:W-:-:S02]  /*10130*/  ISETP.LT.OR P2, PT, R136, 0x11, P2 ;  /* 0x000000118800780c */ /* 0x000fc40001741670 */
[----:B------:R-:W-:Y:S02]  /*10140*/  ISETP.LT.OR P1, PT, R136, 0x12, P1 ;  /* 0x000000128800780c */ /* 0x000fe40000f21670 */
[----:B------:R-:W-:Y:S02]  /*10150*/  FMNMX.FTZ R12, R24, R3, !PT ;  /* 0x00000003180c7209 */ /* 0x000fe40007810000 */
[----:B------:R-:W-:Y:S02]  /*10160*/  FSEL R34, R34, -INF , !P2 ;  /* 0xff80000022227808 */ /* 0x000fe40005000000 */
[----:B------:R-:W-:Y:S02]  /*10170*/  FSEL R35, R35, -INF , !P1 ;  /* 0xff80000023237808 */ /* 0x000fe40004800000 */
[C---:B------:R-:W-:Y:S02]  /*10180*/  ISETP.GT.AND P2, PT, R17.reuse, 0x18, P3 ;  /* 0x000000181100780c */ /* 0x040fe40001f44270 */
[----:B------:R-:W-:-:S02]  /*10190*/  ISETP.GT.AND P1, PT, R17, 0x19, P3 ;  /* 0x000000191100780c */ /* 0x000fc40001f24270 */
[----:B------:R-:W-:Y:S02]  /*101a0*/  FMNMX.FTZ R12, R25, R12, !PT ;  /* 0x0000000c190c7209 */ /* 0x000fe40007810000 */
[C---:B------:R-:W-:Y:S02]  /*101b0*/  ISETP.LT.OR P2, PT, R136.reuse, 0x19, P2 ;  /* 0x000000198800780c */ /* 0x040fe40001741670 */
[----:B------:R-:W-:Y:S02]  /*101c0*/  ISETP.LT.OR P1, PT, R136, 0x1a, P1 ;  /* 0x0000001a8800780c */ /* 0x000fe40000f21670 */
[----:B------:R-:W-:Y:S02]  /*101d0*/  FMNMX.FTZ R12, R28, R12, !PT ;  /* 0x0000000c1c0c7209 */ /* 0x000fe40007810000 */
[----:B------:R-:W-:Y:S02]  /*101e0*/  FSEL R38, R38, -INF , !P2 ;  /* 0xff80000026267808 */ /* 0x000fe40005000000 */
[----:B------:R-:W-:-:S02]  /*101f0*/  FSEL R39, R39, -INF , !P1 ;  /* 0xff80000027277808 */ /* 0x000fc40004800000 */
[C---:B------:R-:W-:Y:S02]  /*10200*/  ISETP.GT.AND P2, PT, R17.reuse, 0x20, P3 ;  /* 0x000000201100780c */ /* 0x040fe40001f44270 */
[----:B------:R-:W-:Y:S02]  /*10210*/  ISETP.GT.AND P1, PT, R17, 0x21, P3 ;  /* 0x000000211100780c */ /* 0x000fe40001f24270 */
[----:B------:R-:W-:Y:S02]  /*10220*/  FMNMX.FTZ R12, R29, R12, !PT ;  /* 0x0000000c1d0c7209 */ /* 0x000fe40007810000 */
[C---:B------:R-:W-:Y:S02]  /*10230*/  ISETP.LT.OR P2, PT, R136.reuse, 0x21, P2 ;  /* 0x000000218800780c */ /* 0x040fe40001741670 */
[----:B------:R-:W-:Y:S02]  /*10240*/  ISETP.LT.OR P1, PT, R136, 0x22, P1 ;  /* 0x000000228800780c */ /* 0x000fe40000f21670 */
[----:B------:R-:W-:-:S02]  /*10250*/  FMNMX.FTZ R12, R32, R12, !PT ;  /* 0x0000000c200c7209 */ /* 0x000fc40007810000 */
[----:B------:R-:W-:Y:S02]  /*10260*/  FSEL R42, R42, -INF , !P2 ;  /* 0xff8000002a2a7808 */ /* 0x000fe40005000000 */
[----:B------:R-:W-:Y:S02]  /*10270*/  FSEL R43, R43, -INF , !P1 ;  /* 0xff8000002b2b7808 */ /* 0x000fe40004800000 */
[----:B------:R-:W-:Y:S02]  /*10280*/  FMNMX.FTZ R12, R33, R12, !PT ;  /* 0x0000000c210c7209 */ /* 0x000fe40007810000 */
[C---:B------:R-:W-:Y:S02]  /*10290*/  ISETP.GT.AND P2, PT, R17.reuse, 0x28, P3 ;  /* 0x000000281100780c */ /* 0x040fe40001f44270 */
[----:B------:R-:W-:Y:S02]  /*102a0*/  ISETP.GT.AND P1, PT, R17, 0x29, P3 ;  /* 0x000000291100780c */ /* 0x000fe40001f24270 */
[----:B------:R-:W-:-:S02]  /*102b0*/  FMNMX.FTZ R12, R36, R12, !PT ;  /* 0x0000000c240c7209 */ /* 0x000fc40007810000 */
[C---:B------:R-:W-:Y:S02]  /*102c0*/  ISETP.LT.OR P2, PT, R136.reuse, 0x29, P2 ;  /* 0x000000298800780c */ /* 0x040fe40001741670 */
[----:B------:R-:W-:Y:S02]  /*102d0*/  ISETP.LT.OR P1, PT, R136, 0x2a, P1 ;  /* 0x0000002a8800780c */ /* 0x000fe40000f21670 */
[----:B------:R-:W-:Y:S02]  /*102e0*/  FMNMX.FTZ R12, R37, R12, !PT ;  /* 0x0000000c250c7209 */ /* 0x000fe40007810000 */
[----:B------:R-:W-:Y:S02]  /*102f0*/  FSEL R46, R46, -INF , !P2 ;  /* 0xff8000002e2e7808 */ /* 0x000fe40005000000 */
[----:B------:R-:W-:Y:S02]  /*10300*/  FSEL R47, R47, -INF , !P1 ;  /* 0xff8000002f2f7808 */ /* 0x000fe40004800000 */
[----:B------:R-:W-:-:S02]  /*10310*/  ISETP.GT.AND P2, PT, R17, 0x30, P3 ;  /* 0x000000301100780c */ /* 0x000fc40001f44270 */
[----:B------:R-:W-:Y:S02]  /*10320*/  ISETP.GT.AND P1, PT, R17, 0x31, P3 ;  /* 0x000000311100780c */ /* 0x000fe40001f24270 */
[----:B------:R-:W-:Y:S02]  /*10330*/  FMNMX.FTZ R12, R40, R12, !PT ;  /* 0x0000000c280c7209 */ /* 0x000fe40007810000 */
[C---:B------:R-:W-:Y:S02]  /*10340*/  ISETP.LT.OR P2, PT, R136.reuse, 0x31, P2 ;  /* 0x000000318800780c */ /* 0x040fe40001741670 */
[----:B------:R-:W-:Y:S02]  /*10350*/  ISETP.LT.OR P1, PT, R136, 0x32, P1 ;  /* 0x000000328800780c */ /* 0x000fe40000f21670 */
[----:B------:R-:W-:Y:S02]  /*10360*/  FMNMX.FTZ R12, R41, R12, !PT ;  /* 0x0000000c290c7209 */ /* 0x000fe40007810000 */
[----:B------:R-:W-:-:S02]  /*10370*/  FSEL R50, R50, -INF , !P2 ;  /* 0xff80000032327808 */ /* 0x000fc40005000000 */
[----:B------:R-:W-:Y:S02]  /*10380*/  FSEL R51, R51, -INF , !P1 ;  /* 0xff80000033337808 */ /* 0x000fe40004800000 */
[C---:B------:R-:W-:Y:S02]  /*10390*/  ISETP.GT.AND P2, PT, R17.reuse, 0x38, P3 ;  /* 0x000000381100780c */ /* 0x040fe40001f44270 */
[----:B------:R-:W-:Y:S02]  /*103a0*/  ISETP.GT.AND P1, PT, R17, 0x39, P3 ;  /* 0x000000391100780c */ /* 0x000fe40001f24270 */
[----:B------:R-:W-:Y:S02]  /*103b0*/  FMNMX.FTZ R12, R44, R12, !PT ;  /* 0x0000000c2c0c7209 */ /* 0x000fe40007810000 */
[C---:B------:R-:W-:Y:S02]  /*103c0*/  ISETP.LT.OR P2, PT, R136.reuse, 0x39, P2 ;  /* 0x000000398800780c */ /* 0x040fe40001741670 */
[----:B------:R-:W-:-:S02]  /*103d0*/  ISETP.LT.OR P1, PT, R136, 0x3a, P1 ;  /* 0x0000003a8800780c */ /* 0x000fc40000f21670 */
[----:B------:R-:W-:Y:S02]  /*103e0*/  FMNMX.FTZ R12, R45, R12, !PT ;  /* 0x0000000c2d0c7209 */ /* 0x000fe40007810000 */
[----:B------:R-:W-:Y:S02]  /*103f0*/  FSEL R54, R54, -INF , !P2 ;  /* 0xff80000036367808 */ /* 0x000fe40005000000 */
[----:B------:R-:W-:Y:S02]  /*10400*/  FSEL R55, R55, -INF , !P1 ;  /* 0xff80000037377808 */ /* 0x000fe40004800000 */
        /* <DEDUP_REMOVED lines=8> */
[----:B------:R-:W-:-:S02]  /*10490*/  FMNMX.FTZ R12, R52, R12, !PT ;  /* 0x0000000c340c7209 */ /* 0x000fc40007810000 */
        /* <DEDUP_REMOVED lines=8> */
[C---:B------:R-:W-:Y:S02]  /*10520*/  ISETP.GT.AND P2, PT, R17.reuse, 0x50, P3 ;  /* 0x000000501100780c */ /* 0x040fe40001f44270 */
[----:B------:R-:W-:Y:S02]  /*10530*/  ISETP.GT.AND P1, PT, R17, 0x51, P3 ;  /* 0x000000511100780c */ /* 0x000fe40001f24270 */
[----:B------:R-:W-:Y:S02]  /*10540*/  FMNMX.FTZ R12, R57, R12, !PT ;  /* 0x0000000c390c7209 */ /* 0x000fe40007810000 */
[----:B------:R-:W-:-:S02]  /*10550*/  ISETP.LT.OR P2, PT, R136, 0x51, P2 ;  /* 0x000000518800780c */ /* 0x000fc40001741670 */
[----:B------:R-:W-:Y:S02]  /*10560*/  ISETP.LT.OR P1, PT, R136, 0x52, P1 ;  /* 0x000000528800780c */ /* 0x000fe40000f21670 */
[----:B------:R-:W-:Y:S02]  /*10570*/  LOP3.LUT R22, R22, 0xbfffffff, RZ, 0xc0, !PT ;  /* 0xbfffffff16167812 */ /* 0x000fe400078ec0ff */
[----:B------:R-:W-:Y:S02]  /*10580*/  FMNMX.FTZ R12, R60, R12, !PT ;  /* 0x0000000c3c0c7209 */ /* 0x000fe40007810000 */
[----:B------:R-:W-:Y:S02]  /*10590*/  FSEL R66, R66, -INF , !P2 ;  /* 0xff80000042427808 */ /* 0x000fe40005000000 */
[----:B------:R-:W-:Y:S02]  /*105a0*/  FSEL R67, R67, -INF , !P1 ;  /* 0xff80000043437808 */ /* 0x000fe40004800000 */
[----:B------:R-:W-:-:S02]  /*105b0*/  ISETP.GT.AND P2, PT, R17, 0x58, P3 ;  /* 0x000000581100780c */ /* 0x000fc40001f44270 */
[----:B------:R-:W-:Y:S02]  /*105c0*/  ISETP.GT.AND P1, PT, R17, 0x59, P3 ;  /* 0x000000591100780c */ /* 0x000fe40001f24270 */
[----:B------:R-:W-:Y:S02]  /*105d0*/  @P0 LOP3.LUT R22, R22, 0x40000000, RZ, 0xfc, !PT ;  /* 0x4000000016160812 */ /* 0x000fe400078efcff */
[----:B------:R-:W-:Y:S02]  /*105e0*/  FMNMX.FTZ R12, R61, R12, !PT ;  /* 0x0000000c3d0c7209 */ /* 0x000fe40007810000 */
[----:B------:R-:W-:Y:S02]  /*105f0*/  ISETP.GT.AND P0, PT, R17, RZ, P3 ;  /* 0x000000ff1100720c */ /* 0x000fe40001f04270 */
        /* <DEDUP_REMOVED lines=8> */
[----:B------:R-:W-:Y:S02]  /*10680*/  LOP3.LUT R22, R22, 0xfffffff7, RZ, 0xc0, !PT ;  /* 0xfffffff716167812 */ /* 0x000fe400078ec0ff */
[C---:B------:R-:W-:Y:S02]  /*10690*/  ISETP.LT.OR P2, PT, R136.reuse, 0x61, P2 ;  /* 0x000000618800780c */ /* 0x040fe40001741670 */
[----:B------:R-:W-:Y:S02]  /*106a0*/  ISETP.LT.OR P1, PT, R136, 0x62, P1 ;  /* 0x000000628800780c */ /* 0x000fe40000f21670 */
[----:B------:R-:W-:Y:S02]  /*106b0*/  FMNMX.FTZ R12, R68, R12, !PT ;  /* 0x0000000c440c7209 */ /* 0x000fe40007810000 */
[----:B------:R-:W-:Y:S02]  /*106c0*/  @P0 LOP3.LUT R22, R22, 0x8, RZ, 0xfc, !PT ;  /* 0x0000000816160812 */ /* 0x000fe400078efcff */
[----:B------:R-:W-:-:S02]  /*106d0*/  FSEL R74, R74, -INF , !P2 ;  /* 0xff8000004a4a7808 */ /* 0x000fc40005000000 */
[----:B------:R-:W-:Y:S02]  /*106e0*/  FSEL R75, R75, -INF , !P1 ;  /* 0xff8000004b4b7808 */ /* 0x000fe40004800000 */
[----:B------:R-:W-:Y:S02]  /*106f0*/  FMNMX.FTZ R12, R69, R12, !PT ;  /* 0x0000000c450c7209 */ /* 0x000fe40007810000 */
[C---:B------:R-:W-:Y:S02]  /*10700*/  ISETP.GT.AND P4, PT, R17.reuse, 0x68, P3 ;  /* 0x000000681100780c */ /* 0x040fe40001f84270 */
[C---:B------:R-:W-:Y:S02]  /*10710*/  ISETP.GT.AND P5, PT, R17.reuse, 0x69, P3 ;  /* 0x000000691100780c */ /* 0x040fe40001fa4270 */
[C---:B------:R-:W-:Y:S02]  /*10720*/  ISETP.GT.AND P6, PT, R17.reuse, 0x70, P3 ;  /* 0x000000701100780c */ /* 0x040fe40001fc4270 */
[----:B------:R-:W-:-:S02]  /*10730*/  ISETP.GT.AND P2, PT, R17, 0x71, P3 ;  /* 0x000000711100780c */ /* 0x000fc40001f44270 */
[C---:B------:R-:W-:Y:S02]  /*10740*/  ISETP.GT.AND P1, PT, R17.reuse, 0x78, P3 ;  /* 0x000000781100780c */ /* 0x040fe40001f24270 */
[----:B------:R-:W-:Y:S02]  /*10750*/  ISETP.GT.AND P0, PT, R17, 0x79, P3 ;  /* 0x000000791100780c */ /* 0x000fe40001f04270 */
[----:B------:R-:W-:Y:S02]  /*10760*/  LOP3.LUT P3, RZ, R22, 0x8, RZ, 0xc0, !PT ;  /* 0x0000000816ff7812 */ /* 0x000fe4000786c0ff */
[----:B------:R-:W-:Y:S02]  /*10770*/  FMNMX.FTZ R12, R72, R12, !PT ;  /* 0x0000000c480c7209 */ /* 0x000fe40007810000 */
[----:B------:R-:W-:Y:S02]  /*10780*/  ISETP.LT.OR P3, PT, R136, 0x1, P3 ;  /* 0x000000018800780c */ /* 0x000fe40001f61670 */
[----:B------:R-:W-:-:S02]  /*10790*/  FMNMX.FTZ R12, R73, R12, !PT ;  /* 0x0000000c490c7209 */ /* 0x000fc40007810000 */
[----:B------:R-:W-:Y:S02]  /*107a0*/  FSEL R26, R26, -INF , !P3 ;  /* 0xff8000001a1a7808 */ /* 0x000fe40005800000 */
        /* <DEDUP_REMOVED lines=12> */
[----:B------:R-:W-:Y:S01]  /*10870*/  LOP3.LUT R22, R22, 0xfffffffd, RZ, 0xc0, !PT ;  /* 0xfffffffd16167812 */ /* 0x000fe200078ec0ff */
[----:B------:R-:W0:Y:S01]  /*10880*/  SHFL.BFLY PT, R13, R12, 0x2, 0x1f ;  /* 0x0c401f000c0d7f89 */ /* 0x000e2200000e0000 */
[----:B------:R-:W-:Y:S02]  /*10890*/  FMNMX.FTZ R14, R38, R14, !PT ;  /* 0x0000000e260e7209 */ /* 0x000fe40007810000 */
[----:B------:R-:W-:Y:S02]  /*108a0*/  @P0 LOP3.LUT R22, R22, 0x2, RZ, 0xfc, !PT ;  /* 0x0000000216160812 */ /* 0x000fe400078efcff */
[----:B------:R-:W-:Y:S02]  /*108b0*/  FMNMX.FTZ R14, R39, R14, !PT ;  /* 0x0000000e270e7209 */ /* 0x000fe40007810000 */
[----:B------:R-:W-:-:S02]  /*108c0*/  ISETP.LT.OR P0, PT, R136, 0x69, P4 ;  /* 0x000000698800780c */ /* 0x000fc40002701670 */
[----:B------:R-:W-:Y:S02]  /*108d0*/  FMNMX.FTZ R14, R42, R14, !PT ;  /* 0x0000000e2a0e7209 */ /* 0x000fe40007810000 */
[C---:B------:R-:W-:Y:S02]  /*108e0*/  LOP3.LUT P4, RZ, R22.reuse, 0x2, RZ, 0xc0, !PT ;  /* 0x0000000216ff7812 */ /* 0x040fe4000788c0ff */
[----:B------:R-:W-:Y:S02]  /*108f0*/  FMNMX.FTZ R14, R43, R14, !PT ;  /* 0x0000000e2b0e7209 */ /* 0x000fe40007810000 */
[----:B------:R-:W-:Y:S02]  /*10900*/  LOP3.LUT R22, R22, 0xffffffef, RZ, 0xc0, !PT ;  /* 0xffffffef16167812 */ /* 0x000fe400078ec0ff */
[----:B------:R-:W-:Y:S02]  /*10910*/  FMNMX.FTZ R14, R46, R14, !PT ;  /* 0x0000000e2e0e7209 */ /* 0x000fe40007810000 */
[----:B------:R-:W-:-:S02]  /*10920*/  ISETP.LT.OR P6, PT, R136, 0x71, P6 ;  /* 0x000000718800780c */ /* 0x000fc400037c1670 */
[----:B------:R-:W-:Y:S02]  /*10930*/  FMNMX.FTZ R14, R47, R14, !PT ;  /* 0x0000000e2f0e7209 */ /* 0x000fe40007810000 */
[----:B------:R-:W-:Y:S02]  /*10940*/  @P0 LOP3.LUT R22, R22, 0x10, RZ, 0xfc, !PT ;  /* 0x0000001016160812 */ /* 0x000fe400078efcff */
[----:B0-----:R-:W-:Y:S02]  /*10950*/  FMNMX.FTZ R12, R12, R13, !PT ;  /* 0x0000000d0c0c7209 */ /* 0x001fe40007810000 */
[----:B------:R-:W-:Y:S02]  /*10960*/  FMNMX.FTZ R14, R50, R14, !PT ;  /* 0x0000000e320e7209 */ /* 0x000fe40007810000 */
[----:B------:R-:W-:Y:S01]  /*10970*/  ISETP.LT.OR P0, PT, R136, 0x6a, P5 ;  /* 0x0000006a8800780c */ /* 0x000fe20002f01670 */
[----:B------:R-:W0:Y:S01]  /*10980*/  SHFL.BFLY PT, R13, R12, 0x1, 0x1f ;  /* 0x0c201f000c0d7f89 */ /* 0x000e2200000e0000 */
[----:B------:R-:W-:-:S02]  /*10990*/  FMNMX.FTZ R14, R51, R14, !PT ;  /* 0x0000000e330e7209 */ /* 0x000fc40007810000 */
[----:B------:R-:W-:Y:S02]  /*109a0*/  FSEL R79, R79, -INF , !P0 ;  /* 0xff8000004f4f7808 */ /* 0x000fe40004000000 */
[----:B------:R-:W-:Y:S02]  /*109b0*/  FMNMX.FTZ R14, R54, R14, !PT ;  /* 0x0000000e360e7209 */ /* 0x000fe40007810000 */
[----:B------:R-:W-:Y:S02]  /*109c0*/  ISETP.LT.OR P2, PT, R136, 0x72, P2 ;  /* 0x000000728800780c */ /* 0x000fe40001741670 */
[----:B------:R-:W-:Y:S02]  /*109d0*/  FMNMX.FTZ R14, R55, R14, !PT ;  /* 0x0000000e370e7209 */ /* 0x000fe40007810000 */
[----:B------:R-:W-:Y:S02]  /*109e0*/  FSEL R82, R82, -INF , !P6 ;  /* 0xff80000052527808 */ /* 0x000fe40007000000 */
[----:B------:R-:W-:-:S02]  /*109f0*/  FMNMX.FTZ R14, R58, R14, !PT ;  /* 0x0000000e3a0e7209 */ /* 0x000fc40007810000 */
[----:B------:R-:W-:Y:S02]  /*10a00*/  ISETP.LT.OR P1, PT, R136, 0x79, P1 ;  /* 0x000000798800780c */ /* 0x000fe40000f21670 */
[----:B------:R-:W-:Y:S02]  /*10a10*/  FMNMX.FTZ R14, R59, R14, !PT ;  /* 0x0000000e3b0e7209 */ /* 0x000fe40007810000 */
[----:B------:R-:W-:Y:S02]  /*10a20*/  FSEL R83, R83, -INF , !P2 ;  /* 0xff80000053537808 */ /* 0x000fe40005000000 */
[----:B------:R-:W-:Y:S02]  /*10a30*/  FMNMX.FTZ R14, R62, R14, !PT ;  /* 0x0000000e3e0e7209 */ /* 0x000fe40007810000 */
[----:B------:R-:W-:Y:S02]  /*10a40*/  ISETP.LT.OR P4, PT, R136, 0x7a, P4 ;  /* 0x0000007a8800780c */ /* 0x000fe40002781670 */
[----:B0-----:R-:W-:-:S02]  /*10a50*/  FMNMX.FTZ R12, R12, R13, !PT ;  /* 0x0000000d0c0c7209 */ /* 0x001fc40007810000 */
[----:B------:R-:W-:Y:S02]  /*10a60*/  FMNMX.FTZ R14, R63, R14, !PT ;  /* 0x0000000e3f0e7209 */ /* 0x000fe40007810000 */
[----:B------:R-:W-:Y:S02]  /*10a70*/  FSETP.NEU.FTZ.AND P5, PT, R12, -INF , PT ;  /* 0xff8000000c00780b */ /* 0x000fe40003fbd000 */
[----:B------:R-:W-:Y:S02]  /*10a80*/  FMNMX.FTZ R14, R66, R14, !PT ;  /* 0x0000000e420e7209 */ /* 0x000fe40007810000 */
[----:B------:R-:W-:Y:S02]  /*10a90*/  FSEL R13, R12, RZ, P5 ;  /* 0x000000ff0c0d7208 */ /* 0x000fe40002800000 */
[----:B------:R-:W-:Y:S02]  /*10aa0*/  FMNMX.FTZ R14, R67, R14, !PT ;  /* 0x0000000e430e7209 */ /* 0x000fe40007810000 */
[----:B------:R-:W-:Y:S01]  /*10ab0*/  FSEL R86, R86, -INF , !P1 ;  /* 0xff80000056567808 */ /* 0x000fe20004800000 */
[----:B------:R-:W-:-:S01]  /*10ac0*/  FADD.FTZ R3, -R13, R3 ;  /* 0x000000030d037221 */ /* 0x000fc20000010100 */
[----:B------:R-:W-:Y:S01]  /*10ad0*/  FMNMX.FTZ R14, R70, R14, !PT ;  /* 0x0000000e460e7209 */ /* 0x000fe20007810000 */
[----:B------:R-:W-:-:S01]  /*10ae0*/  FFMA.FTZ R13, R2, R12, -8 ;  /* 0xc1000000020d7423 */ /* 0x000fc2000001000c */
[----:B------:R-:W-:Y:S01]  /*10af0*/  FSEL R87, R87, -INF , !P4 ;  /* 0xff80000057577808 */ /* 0x000fe20006000000 */
[----:B------:R-:W-:Y:S01]  /*10b00*/  FMUL.FTZ R3, R2, R3 ;  /* 0x0000000302037220 */ /* 0x000fe20000410000 */
[----:B------:R-:W-:-:S02]  /*10b10*/  FMNMX.FTZ R14, R71, R14, !PT ;  /* 0x0000000e470e7209 */ /* 0x000fc40007810000 */
[----:B------:R-:W-:Y:S02]  /*10b20*/  FSEL R13, R13, RZ, P5 ;  /* 0x000000ff0d0d7208 */ /* 0x000fe40002800000 */
[----:B------:R-:W-:Y:S01]  /*10b30*/  LOP3.LUT P5, RZ, R22, 0x10, RZ, 0xc0, !PT ;  /* 0x0000001016ff7812 */ /* 0x000fe200078ac0ff */
[----:B------:R-:W-:Y:S01]  /*10b40*/  MUFU.EX2 R3, R3 ;  /* 0x0000000300037308 */ /* 0x000fe20000000800 */
[----:B------:R-:W-:Y:S01]  /*10b50*/  FMNMX.FTZ R14, R74, R14, !PT ;  /* 0x0000000e4a0e7209 */ /* 0x000fe20007810000 */
[--C-:B------:R-:W-:Y:S01]  /*10b60*/  FFMA.FTZ R24, R2, R24, -R13.reuse ;  /* 0x0000001802187223 */ /* 0x100fe2000001080d */
[----:B------:R-:W-:Y:S01]  /*10b70*/  FSEL R78, R78, -INF , !P5 ;  /* 0xff8000004e4e7808 */ /* 0x000fe20006800000 */
        /* <DEDUP_REMOVED lines=12> */
[----:B------:R-:W1:Y:S01]  /*10c40*/  MUFU.EX2 R25, R25 ;  /* 0x0000001900197308 */ /* 0x000e620000000800 */
        /* <DEDUP_REMOVED lines=9> */
[----:B0-----:R-:W-:Y:S01]  /*10ce0*/  FFMA.FTZ R6, R3, R6, R24 ;  /* 0x0000000603067223 */ /* 0x001fe20000010018 */
[----:B------:R-:W-:-:S01]  /*10cf0*/  FFMA.FTZ R52, R2, R52, -R13 ;  /* 0x0000003402347223 */ /* 0x000fc2000001080d */
[C-C-:B------:R-:W-:Y:S01]  /*10d00*/  FFMA.FTZ R53, R2.reuse, R53, -R13.reuse ;  /* 0x0000003502357223 */ /* 0x140fe2000001080d */
[----:B------:R-:W-:Y:S01]  /*10d10*/  FMNMX.FTZ R14, R87, R14, !PT ;  /* 0x0000000e570e7209 */ /* 0x000fe20007810000 */
[C-C-:B------:R-:W-:Y:S01]  /*10d20*/  FFMA.FTZ R56, R2.reuse, R56, -R13.reuse ;  /* 0x0000003802387223 */ /* 0x140fe2000001080d */
[----:B------:R-:W-:-:S01]  /*10d30*/  FFMA.FTZ R57, R2, R57, -R13 ;  /* 0x0000003902397223 */ /* 0x000fc2000001080d */
[----:B------:R-:W-:Y:S01]  /*10d40*/  MUFU.EX2 R29, R29 ;  /* 0x0000001d001d7308 */ /* 0x000fe20000000800 */
[----:B-1----:R-:W-:-:S01]  /*10d50*/  FADD.FTZ R6, R25, R6 ;  /* 0x0000000619067221 */ /* 0x002fc20000010000 */
[----:B------:R-:W0:Y:S01]  /*10d60*/  SHFL.BFLY PT, R15, R14, 0x2, 0x1f ;  /* 0x0c401f000e0f7f89 */ /* 0x000e2200000e0000 */
        /* <DEDUP_REMOVED lines=15> */
[----:B------:R-:W-:Y:S01]  /*10e60*/  FFMA.FTZ R13, R2, R85, -R13 ;  /* 0x00000055020d7223 */ /* 0x000fe2000001080d */
[----:B------:R-:W-:-:S02]  /*10e70*/  ISETP.NE.AND P5, PT, R137, 0x3, PT ;  /* 0x000000038900780c */ /* 0x000fc40003fa5270 */
[----:B------:R-:W-:-:S03]  /*10e80*/  LOP3.LUT P0, RZ, R22, 0x40000000, RZ, 0xc0, !PT ;  /* 0x4000000016ff7812 */ /* 0x000fc6000780c0ff */
        /* <DEDUP_REMOVED lines=8> */
[----:B------:R-:W-:-:S04]  /*10f10*/  FSETP.NEU.FTZ.AND P1, PT, R14, -INF , PT ;  /* 0xff8000000e00780b */ /* 0x000fc80003f3d000 */
[----:B------:R-:W-:-:S03]  /*10f20*/  FSEL R15, R14, RZ, P1 ;  /* 0x000000ff0e0f7208 */ /* 0x000fc60000800000 */
[----:B------:R-:W-:Y:S02]  /*10f30*/  MUFU.EX2 R45, R45 ;  /* 0x0000002d002d7308 */ /* 0x000fe40000000800 */
[----:B------:R-:W-:-:S01]  /*10f40*/  FADD.FTZ R0, -R15, R0 ;  /* 0x000000000f007221 */ /* 0x000fc20000010100 */
[----:B------:R-:W-:-:S03]  /*10f50*/  FFMA.FTZ R15, R2, R14, -8 ;  /* 0xc1000000020f7423 */ /* 0x000fc6000001000e */
[----:B------:R-:W-:Y:S02]  /*10f60*/  FMUL.FTZ R0, R2, R0 ;  /* 0x0000000002007220 */ /* 0x000fe40000410000 */
[----:B------:R-:W-:Y:S01]  /*10f70*/  MUFU.EX2 R48, R48 ;  /* 0x0000003000307308 */ /* 0x000fe20000000800 */
[----:B------:R-:W-:-:S05]  /*10f80*/  FSEL R15, R15, RZ, P1 ;  /* 0x000000ff0f0f7208 */ /* 0x000fca0000800000 */
        /* <DEDUP_REMOVED lines=148> */
.L_x_9723:
[----:B------:R-:W2:Y:S01]  /*118d0*/  LDL R17, [R1+0x1c] ;  /* 0x00001c0001117983 */ /* 0x000ea20000100800 */
[----:B------:R-:W-:Y:S01]  /*118e0*/  ISETP.GT.AND P1, PT, R4, R154, PT ;  /* 0x0000009a0400720c */ /* 0x000fe20003f24270 */
[----:B------:R-:W-:Y:S01]  /*118f0*/  VIADD R19, R19, 0x19c60 ;  /* 0x00019c6013137836 */ /* 0x000fe20000000000 */
        /* <DEDUP_REMOVED lines=93> */
[----:B--2---:R-:W-:Y:S01]  /*11ed0*/  PRMT R19, R17, 0x654, R19 ;  /* 0x0000065411137816 */ /* 0x004fe20000000013 */
[----:B------:R-:W-:-:S03]  /*11ee0*/  IMAD.MOV.U32 R17, RZ, RZ, R21 ;  /* 0x000000ffff117224 */ /* 0x000fc600078e0015 */
[----:B------:R0:W-:Y:S02]  /*11ef0*/  SYNCS.ARRIVE.TRANS64.RED.A1T0 RZ, [R19+URZ], RZ ;  /* 0x000000ff13ff79a7 */ /* 0x0001e4000810043f */
[----:B0-----:R-:W-:Y:S01]  /*11f00*/  IMAD.MOV.U32 R19, RZ, RZ, R20 ;  /* 0x000000ffff137224 */ /* 0x001fe200078e0014 */
[----:B------:R-:W-:Y:S06]  /*11f10*/  @P1 BRA `(.L_x_9724) ;  /* 0xffffffd000301947 */ /* 0x000fec000383ffff */
[----:B------:R-:W-:Y:S05]  /*11f20*/  BSYNC B0 ;  /* 0x0000000000007941 */ /* 0x000fea0003800000 */
.L_x_9704:
[----:B------:R-:W-:Y:S02]  /*11f30*/  IMAD.MOV.U32 R0, RZ, RZ, R14 ;  /* 0x000000ffff007224 */ /* 0x000fe400078e000e */
[----:B------:R-:W-:Y:S02]  /*11f40*/  IMAD.MOV.U32 R3, RZ, RZ, R12 ;  /* 0x000000ffff037224 */ /* 0x000fe400078e000c */
[----:B------:R-:W-:Y:S02]  /*11f50*/  IMAD.MOV.U32 R17, RZ, RZ, R21 ;  /* 0x000000ffff117224 */ /* 0x000fe400078e0015 */
[----:B------:R-:W-:-:S07]  /*11f60*/  IMAD.MOV.U32 R19, RZ, RZ, R20 ;  /* 0x000000ffff137224 */ /* 0x000fce00078e0014 */
.L_x_9703:
[----:B------:R-:W-:Y:S05]  /*11f70*/  BSYNC B1 ;  /* 0x0000000000017941 */ /* 0x000fea0003800000 */
.L_x_9702:
[----:B------:R-:W2:Y:S01]  /*11f80*/  LDL R12, [R1+0xc] ;  /* 0x00000c00010c7983 */ /* 0x000ea20000100800 */
[----:B------:R-:W0:Y:S03]  /*11f90*/  LDC R13, c[0x0][0x448] ;  /* 0x00011200ff0d7b82 */ /* 0x000e260000000800 */
[----:B------:R-:W3:Y:S01]  /*11fa0*/  LDL R15, [R1] ;  /* 0x00000000010f7983 */ /* 0x000ee20000100800 */
[----:B------:R-:W-:-:S04]  /*11fb0*/  LOP3.LUT R22, R22, 0xffffffdf, RZ, 0xc0, !PT ;  /* 0xffffffdf16167812 */ /* 0x000fc800078ec0ff */
[----:B------:R-:W1:Y:S01]  /*11fc0*/  LDC R20, c[0x0][0x9e4] ;  /* 0x00027900ff147b82 */ /* 0x000e620000000800 */
        /* <DEDUP_REMOVED lines=14> */
[----:B------:R-:W-:Y:S01]  /*120b0*/  IMAD.MOV.U32 R7, RZ, RZ, R12 ;  /* 0x000000ffff077224 */ /* 0x000fe200078e000c */
[----:B------:R-:W-:Y:S04]  /*120c0*/  BSSY B0, `(.L_x_9726) ;  /* 0x000000e000007945 */ /* 0x000fe80003800000 */
        /* <DEDUP_REMOVED lines=9> */
.L_x_9727:
[----:B------:R-:W-:-:S13]  /*12160*/  ISETP.NE.AND P1, PT, R20, 0x1, PT ;  /* 0x000000011400780c */ /* 0x000fda0003f25270 */
[----:B------:R-:W0:Y:S02]  /*12170*/  @P1 LDC.64 R12, c[0x0][0x9e8] ;  /* 0x00027a00ff0c1b82 */ /* 0x000e240000000a00 */
[----:B0-----:R-:W-:-:S05]  /*12180*/  @P1 IMAD.HI.U32 R12, R7, R12, RZ ;  /* 0x0000000c070c1227 */ /* 0x001fca00078e00ff */
[----:B------:R-:W-:-:S07]  /*12190*/  @P1 SHF.R.U32.HI R7, RZ, R13, R12 ;  /* 0x0000000dff071219 */ /* 0x000fce000001160c */
.L_x_9728:
[----:B------:R-:W-:Y:S05]  /*121a0*/  BSYNC B0 ;  /* 0x0000000000007941 */ /* 0x000fea0003800000 */
.L_x_9726:
[----:B------:R-:W-:-:S05]  /*121b0*/  IMAD R7, R7, R20, RZ ;  /* 0x0000001407077224 */ /* 0x000fca00078e02ff */
[----:B------:R-:W-:-:S07]  /*121c0*/  VIMNMX R14, R14, R7, !PT ;  /* 0x000000070e0e7248 */ /* 0x000fce0007fe0100 */
.L_x_9725:
[----:B------:R-:W2:Y:S01]  /*121d0*/  LDL R12, [R1+0x44] ;  /* 0x00004400010c7983 */ /* 0x000ea20000100800 */
[----:B------:R-:W-:Y:S01]  /*121e0*/  VIADD R14, R14, 0x7f ;  /* 0x0000007f0e0e7836 */ /* 0x000fe20000000000 */
[----:B------:R-:W-:Y:S04]  /*121f0*/  BSSY B0, `(.L_x_9729) ;  /* 0x00001e9000007945 */ /* 0x000fe80003800000 */
[----:B------:R-:W-:-:S04]  /*12200*/  SHF.R.S32.HI R7, RZ, 0x1f, R14 ;  /* 0x0000001fff077819 */ /* 0x000fc8000001140e */
[----:B------:R-:W-:-:S04]  /*12210*/  LEA.HI R7, R7, R14, RZ, 0x7 ;  /* 0x0000000e07077211 */ /* 0x000fc800078f38ff */
[----:B------:R-:W-:-:S04]  /*12220*/  SHF.R.S32.HI R7, RZ, 0x7, R7 ;  /* 0x00000007ff077819 */ /* 0x000fc80000011407 */
[----:B--2---:R-:W-:-:S04]  /*12230*/  VIMNMX R12, R12, R7, !PT ;  /* 0x000000070c0c7248 */ /* 0x004fc80007fe0100 */
[----:B------:R-:W-:Y:S01]  /*12240*/  ISETP.GE.AND P1, PT, R4, R12, PT ;  /* 0x0000000c0400720c */ /* 0x000fe20003f26270 */
[----:B------:R0:W-:-:S12]  /*12250*/  STL [R1+0x20], R12 ;  /* 0x0000200c01007387 */ /* 0x0001d80000100800 */
[----:B0-----:R-:W-:Y:S05]  /*12260*/  @!P1 BRA `(.L_x_9730) ;  /* 0x0000001c00849947 */ /* 0x001fea0003800000 */
[----:B------:R-:W-:Y:S01]  /*12270*/  BSSY B1, `(.L_x_9730) ;  /* 0x00001e0000017945 */ /* 0x000fe20003800000 */
[----:B------:R-:W-:Y:S02]  /*12280*/  IMAD.MOV.U32 R7, RZ, RZ, R0 ;  /* 0x000000ffff077224 */ /* 0x000fe400078e0000 */
[----:B------:R-:W-:Y:S02]  /*12290*/  IMAD.MOV.U32 R14, RZ, RZ, R3 ;  /* 0x000000ffff0e7224 */ /* 0x000fe400078e0003 */
[----:B------:R-:W-:Y:S02]  /*122a0*/  IMAD.MOV.U32 R13, RZ, RZ, R19 ;  /* 0x000000ffff0d7224 */ /* 0x000fe400078e0013 */
[----:B------:R-:W-:-:S07]  /*122b0*/  IMAD.MOV.U32 R12, RZ, RZ, R17 ;  /* 0x000000ffff0c7224 */ /* 0x000fce00078e0011 */
.L_x_9742:
[----:B------:R-:W-:Y:S01]  /*122c0*/  IMAD.U32 R0, RZ, RZ, UR36 ;  /* 0x00000024ff007e24 */ /* 0x000fe2000f8e00ff */
[----:B------:R-:W-:-:S04]  /*122d0*/  ISETP.NE.AND P1, PT, R12, 0x1, PT ;  /* 0x000000010c00780c */ /* 0x000fc80003f25270 */
[----:B------:R-:W-:Y:S02]  /*122e0*/  ISETP.NE.AND P2, PT, R0, 0x3, PT ;  /* 0x000000030000780c */ /* 0x000fe40003f45270 */
[----:B------:R-:W-:-:S04]  /*122f0*/  SEL R0, RZ, 0x1, P1 ;  /* 0x00000001ff007807 */ /* 0x000fc80000800000 */
[----:B------:R-:W-:-:S07]  /*12300*/  LOP3.LUT R19, R13, R0, RZ, 0x3c, !PT ;  /* 0x000000000d137212 */ /* 0x000fce00078e3cff */
[----:B------:R-:W-:Y:S05]  /*12310*/  @!P2 BRA `(.L_x_9731) ;  /* 0x000000000004a947 */ /* 0x000fea0003800000 */
[----:B------:R-:W-:Y:S01]  /*12320*/  BPT.TRAP 0x1 ;  /* 0x000000040000795c */ /* 0x000fe20000300000 */
.L_x_9731:
        /* <DEDUP_REMOVED lines=8> */
.L_x_9732:
[----:B------:R-:W2:Y:S01]  /*123b0*/  LDL R3, [R1+0x18] ;  /* 0x0000180001037983 */ /* 0x000ea20000100800 */
[----:B------:R-:W-:Y:S01]  /*123c0*/  BSSY B2, `(.L_x_9733) ;  /* 0x0000006000027945 */ /* 0x000fe20003800000 */
[----:B------:R-:W-:Y:S02]  /*123d0*/  IMAD.MOV.U32 R25, RZ, RZ, -0x3ffffff0 ;  /* 0xc0000010ff197424 */ /* 0x000fe400078e00ff */
[----:B--2---:R-:W-:Y:S01]  /*123e0*/  IMAD R24, R17, 0x300, R3 ;  /* 0x0000030011187824 */ /* 0x004fe200078e0203 */
[----:B-1----:R-:W-:Y:S06]  /*123f0*/  @P1 BRA `(.L_x_9734) ;  /* 0x0000000000081947 */ /* 0x002fec0003800000 */
[----:B------:R-:W1:Y:S02]  /*12400*/  SYNCS.PHASECHK.TRANS64.TRYWAIT P1, [R15+URZ+0x19c30], R0 ;  /* 0x019c30000f0075a7 */ /* 0x000e64000802017f */
[----:B-1----:R-:W-:Y:S05]  /*12410*/  @!P1 BRA `(.L_x_9735) ;  /* 0x000000f000e89947 */ /* 0x002fea0003800000 */
.L_x_9734:
[----:B------:R-:W-:Y:S05]  /*12420*/  BSYNC B2 ;  /* 0x0000000000027941 */ /* 0x000fea0003800000 */
.L_x_9733:
        /* <DEDUP_REMOVED lines=8> */
[----:B------:R-:W-:Y:S01]  /*124b0*/  R2UR UR14, R24 ;  /* 0x00000000180e72ca */ /* 0x000fe200000e0000 */
[----:B------:R-:W-:Y:S01]  /*124c0*/  IMAD.U32 R3, RZ, RZ, UR36 ;  /* 0x00000024ff037e24 */ /* 0x000fe2000f8e00ff */
[----:B------:R-:W-:-:S02]  /*124d0*/  R2UR UR15, R25 ;  /* 0x00000000190f72ca */ /* 0x000fc400000e0000 */
[----:B------:R-:W-:Y:S01]  /*124e0*/  WARPGROUP.ARRIVE ;  /* 0x00000000000079c5 */ /* 0x000fe20000000000 */
[----:B------:R-:W-:Y:S02]  /*124f0*/  R2UR UR10, R20 ;  /* 0x00000000140a72ca */ /* 0x000fe400000e0000 */
[----:B------:R-:W-:Y:S02]  /*12500*/  R2UR UR11, R21 ;  /* 0x00000000150b72ca */ /* 0x000fe400000e0000 */
[----:B------:R-:W-:Y:S02]  /*12510*/  R2UR UR8, R156 ;  /* 0x000000009c0872ca */ /* 0x000fe400000e0000 */
[----:B------:R-:W-:Y:S01]  /*12520*/  QGMMA.64x128x32.F32.E4M3.E4M3 R24, gdesc[UR4], RZ, !UPT, gsb0 ;  /* 0x01e00000041879f3 */ /* 0x000fe2000c0008ff */
[----:B------:R-:W-:Y:S02]  /*12530*/  R2UR UR9, R157 ;  /* 0x000000009d0972ca */ /* 0x000fe400000e0000 */
[----:B------:R-:W-:-:S02]  /*12540*/  R2UR UR12, R10 ;  /* 0x000000000a0c72ca */ /* 0x000fc400000e0000 */
[----:B------:R-:W-:Y:S02]  /*12550*/  R2UR UR13, R11 ;  /* 0x000000000b0d72ca */ /* 0x000fe400000e0000 */
[----:B------:R-:W-:Y:S01]  /*12560*/  ISETP.NE.AND P2, PT, R3, 0x3, PT ;  /* 0x000000030300780c */ /* 0x000fe20003f45270 */
[----:B------:R-:W-:Y:S02]  /*12570*/  WARPGROUP.DEPBAR.LE gsb0, 0x0 ;  /* 0x00008000000079c5 */ /* 0x000fe40000010000 */
        /* <DEDUP_REMOVED lines=8> */
.L_x_9736:
[----:B01----:R-:W-:Y:S01]  /*12600*/  SHF.L.U32 R0, R13, 0x1f, RZ ;  /* 0x0000001f0d007819 */ /* 0x003fe200000006ff */
[----:B------:R-:W-:-:S04]  /*12610*/  IMAD R154, R12, 0x8, R16 ;  /* 0x000000080c9a7824 */ /* 0x000fc800078e0210 */
[----:B------:R0:W1:Y:S01]  /*12620*/  SYNCS.PHASECHK.TRANS64.TRYWAIT P1, [R154+URZ+0x19c50], R0 ;  /* 0x019c50009a0075a7 */ /* 0x000062000802017f */
[----:B------:R-:W-:Y:S05]  /*12630*/  @!P2 BRA `(.L_x_9737) ;  /* 0x000000000004a947 */ /* 0x000fea0003800000 */
[----:B------:R-:W-:Y:S01]  /*12640*/  BPT.TRAP 0x1 ;  /* 0x000000040000795c */ /* 0x000fe20000300000 */
.L_x_9737:
[----:B------:R-:W-:Y:S04]  /*12650*/  BSSY B2, `(.L_x_9738) ;  /* 0x0000004000027945 */ /* 0x000fe80003800000 */
[----:B-1----:R-:W-:Y:S05]  /*12660*/  @P1 BRA `(.L_x_9739) ;  /* 0x0000000000081947 */ /* 0x002fea0003800000 */
[----:B------:R-:W1:Y:S02]  /*12670*/  SYNCS.PHASECHK.TRANS64.TRYWAIT P1, [R154+URZ+0x19c50], R0 ;  /* 0x019c50009a0075a7 */ /* 0x000e64000802017f */
[----:B-1----:R-:W-:Y:S05]  /*12680*/  @!P1 BRA `(.L_x_9740) ;  /* 0x000000f000609947 */ /* 0x002fea0003800000 */
.L_x_9739:
[----:B------:R-:W-:Y:S05]  /*12690*/  BSYNC B2 ;  /* 0x0000000000027941 */ /* 0x000fea0003800000 */
.L_x_9738:
[----:B01----:R-:W-:Y:S01]  /*126a0*/  VIADD R0, R16, 0x3000 ;  /* 0x0000300010007836 */ /* 0x003fe20000000000 */
[----:B------:R-:W-:Y:S01]  /*126b0*/  WARPGROUP.ARRIVE ;  /* 0x00000000000079c5 */ /* 0x000fe20000000000 */
[----:B------:R-:W-:Y:S01]  /*126c0*/  IMAD.MOV.U32 R13, RZ, RZ, 0x40000040 ;  /* 0x40000040ff0d7424 */ /* 0x000fe200078e00ff */
[----:B------:R-:W-:Y:S01]  /*126d0*/  FMNMX.FTZ R3, R26, R7, !PT ;  /* 0x000000071a037209 */ /* 0x000fe20007810000 */
[----:B------:R-:W-:Y:S01]  /*126e0*/  IMAD.MOV.U32 R21, RZ, RZ, 0x40000040 ;  /* 0x40000040ff157424 */ /* 0x000fe200078e00ff */
[----:B------:R-:W-:Y:S01]  /*126f0*/  SHF.R.U32.HI R0, RZ, 0x4, R0 ;  /* 0x00000004ff007819 */ /* 0x000fe20000011600 */
[----:B------:R-:W-:Y:S01]  /*12700*/  @!P0 VIADD R15, R15, 0x19c40 ;  /* 0x00019c400f0f8836 */ /* 0x000fe20000000000 */
[----:B------:R-:W-:Y:S02]  /*12710*/  R2UR UR7, R13 ;  /* 0x000000000d0772ca */ /* 0x000fe400000e0000 */
[----:B------:R-:W-:Y:S02]  /*12720*/  LOP3.LUT R0, R0, 0x3fff, RZ, 0xc0, !PT ;  /* 0x00003fff00007812 */ /* 0x000fe400078ec0ff */
[----:B------:R-:W-:-:S02]  /*12730*/  FMNMX.FTZ R3, R27, R3, !PT ;  /* 0x000000031b037209 */ /* 0x000fc40007810000 */
[----:B------:R-:W-:Y:S02]  /*12740*/  LOP3.LUT R0, R0, 0x10000, RZ, 0xfc, !PT ;  /* 0x0001000000007812 */ /* 0x000fe400078efcff */
[----:B------:R-:W-:Y:S02]  /*12750*/  FMNMX.FTZ R3, R30, R3, !PT ;  /* 0x000000031e037209 */ /* 0x000fe40007810000 */
[----:B------:R-:W-:Y:S01]  /*12760*/  @!P0 PRMT R15, RZ, 0x654, R15 ;  /* 0x00000654ff0f8816 */ /* 0x000fe2000000000f */
[----:B------:R-:W-:Y:S01]  /*12770*/  IMAD R12, R12, 0x300, R0 ;  /* 0x000003000c0c7824 */ /* 0x000fe200078e0200 */
[----:B------:R-:W-:Y:S02]  /*12780*/  FMNMX.FTZ R0, R24, R14, !PT ;  /* 0x0000000e18007209 */ /* 0x000fe40007810000 */
[----:B------:R-:W-:Y:S01]  /*12790*/  FMNMX.FTZ R3, R31, R3, !PT ;  /* 0x000000031f037209 */ /* 0x000fe20007810000 */
[C---:B------:R-:W-:Y:S01]  /*127a0*/  VIADD R20, R12.reuse, 0x2 ;  /* 0x000000020c147836 */ /* 0x040fe20000000000 */
[----:B------:R-:W-:-:S02]  /*127b0*/  R2UR UR6, R12 ;  /* 0x000000000c0672ca */ /* 0x000fc400000e0000 */
[----:B------:R-:W-:Y:S02]  /*127c0*/  FMNMX.FTZ R0, R25, R0, !PT ;  /* 0x0000000019007209 */ /* 0x000fe40007810000 */
[----:B------:R-:W-:Y:S02]  /*127d0*/  FMNMX.FTZ R3, R34, R3, !PT ;  /* 0x0000000322037209 */ /* 0x000fe40007810000 */
[----:B------:R-:W-:Y:S02]  /*127e0*/  FMNMX.FTZ R0, R28, R0, !PT ;  /* 0x000000001c007209 */ /* 0x000fe40007810000 */
[----:B------:R-:W-:Y:S02]  /*127f0*/  FMNMX.FTZ R3, R35, R3, !PT ;  /* 0x0000000323037209 */ /* 0x000fe40007810000 */
[----:B------:R-:W-:Y:S02]  /*12800*/  FMNMX.FTZ R0, R29, R0, !PT ;  /* 0x000000001d007209 */ /* 0x000fe40007810000 */
[----:B------:R-:W-:Y:S01]  /*12810*/  FMNMX.FTZ R3, R38, R3, !PT ;  /* 0x0000000326037209 */ /* 0x000fe20007810000 */
[----:B------:R-:W-:Y:S01]  /*12820*/  QGMMA.64x96x32.F32.E4M3.E4M3 R88, R148, gdesc[UR4], R88, gsb0 ;  /* 0x0160000494587df3 */ /* 0x000fe20008000858 */
        /* <DEDUP_REMOVED lines=19> */
[----:B------:R-:W-:Y:S01]  /*12960*/  R2UR UR6, R20 ;  /* 0x00000000140672ca */ /* 0x000fe200000e0000 */
[----:B------:R-:W-:Y:S01]  /*12970*/  VIADD R20, R12, 0x4 ;  /* 0x000000040c147836 */ /* 0x000fe20000000000 */
[----:B------:R-:W-:Y:S01]  /*12980*/  FMNMX.FTZ R0, R52, R0, !PT ;  /* 0x0000000034007209 */ /* 0x000fe20007810000 */
[----:B------:R-:W-:Y:S01]  /*12990*/  VIADD R12, R12, 0x6 ;  /* 0x000000060c0c7836 */ /* 0x000fe20000000000 */
[----:B------:R-:W-:Y:S01]  /*129a0*/  R2UR UR7, R21 ;  /* 0x00000000150772ca */ /* 0x000fe200000e0000 */
[----:B------:R-:W-:Y:S01]  /*129b0*/  IMAD.MOV.U32 R21, RZ, RZ, 0x40000040 ;  /* 0x40000040ff157424 */ /* 0x000fe200078e00ff */
        /* <DEDUP_REMOVED lines=35> */
[----:B------:R-:W-:Y:S01]  /*12bf0*/  IMAD.U32 R151, RZ, RZ, UR36 ;  /* 0x00000024ff977e24 */ /* 0x000fe2000f8e00ff */
[----:B------:R-:W0:Y:S04]  /*12c00*/  SHFL.BFLY PT, R13, R0, 0x2, 0x1f ;  /* 0x0c401f00000d7f89 */ /* 0x000e2800000e0000 */
[----:B------:R-:W-:Y:S01]  /*12c10*/  QGMMA.64x96x32.F32.E4M3.E4M3 R88, R144, gdesc[UR4], R88, gsb0 ;  /* 0x0160000490587df3 */ /* 0x000fe20008000858 */
[----:B------:R-:W-:Y:S02]  /*12c20*/  R2UR UR6, R20 ;  /* 0x00000000140672ca */ /* 0x000fe400000e0000 */
[----:B------:R-:W1:Y:S01]  /*12c30*/  SHFL.BFLY PT, R20, R3, 0x2, 0x1f ;  /* 0x0c401f0003147f89 */ /* 0x000e6200000e0000 */
[----:B------:R-:W-:-:S02]  /*12c40*/  R2UR UR7, R21 ;  /* 0x00000000150772ca */ /* 0x000fc400000e0000 */
[----:B------:R-:W-:Y:S02]  /*12c50*/  ISETP.NE.AND P1, PT, R151, 0x3, PT ;  /* 0x000000039700780c */ /* 0x000fe40003f25270 */
[----:B0-----:R-:W-:Y:S01]  /*12c60*/  FMNMX.FTZ R0, R0, R13, !PT ;  /* 0x0000000d00007209 */ /* 0x001fe20007810000 */
[----:B------:R-:W-:Y:S01]  /*12c70*/  IMAD.MOV.U32 R13, RZ, RZ, 0x40000040 ;  /* 0x40000040ff0d7424 */ /* 0x000fe200078e00ff */
[----:B-1----:R-:W-:-:S03]  /*12c80*/  FMNMX.FTZ R20, R3, R20, !PT ;  /* 0x0000001403147209 */ /* 0x002fc60007810000 */
[----:B------:R-:W0:Y:S02]  /*12c90*/  SHFL.BFLY PT, R3, R0, 0x1, 0x1f ;  /* 0x0c201f0000037f89 */ /* 0x000e2400000e0000 */
[----:B0-----:R-:W-:Y:S01]  /*12ca0*/  FMNMX.FTZ R3, R0, R3, !PT ;  /* 0x0000000300037209 */ /* 0x001fe20007810000 */
[----:B------:R-:W-:Y:S02]  /*12cb0*/  WARPGROUP.DEPBAR.LE gsb0, 0x0 ;  /* 0x00008000000079c5 */ /* 0x000fe40000010000 */
[----:B------:R-:W-:-:S06]  /*12cc0*/  WARPGROUP.ARRIVE ;  /* 0x00000000000079c5 */ /* 0x000fcc0000000000 */
[----:B------:R-:W-:Y:S01]  /*12cd0*/  QGMMA.64x96x32.F32.E4M3.E4M3 R88, R140, gdesc[UR4], R88, gsb0 ;  /* 0x016000048c587df3 */ /* 0x000fe20008000858 */
        /* <DEDUP_REMOVED lines=15> */
[----:B0-----:R-:W-:Y:S01]  /*12dd0*/  FMNMX.FTZ R0, R20, R12, !PT ;  /* 0x0000000c14007209 */ /* 0x001fe20007810000 */
[----:B------:R-:W-:Y:S01]  /*12de0*/  FADD.FTZ R12, -R3, R14 ;  /* 0x0000000e030c7221 */ /* 0x000fe20000010100 */
        /* <DEDUP_REMOVED lines=12> */
[C---:B------:R-:W-:Y:S01]  /*12eb0*/  FFMA.FTZ R25, R2.reuse, R32, -R13 ;  /* 0x0000002002197223 */ /* 0x040fe2000001080d */
[----:B------:R-:W-:-:S01]  /*12ec0*/  FFMA.FTZ R34, R2, R34, -R81 ;  /* 0x0000002202227223 */ /* 0x000fc20000010851 */
[----:B------:R-:W0:Y:S01]  /*12ed0*/  MUFU.EX2 R12, R12 ;  /* 0x0000000c000c7308 */ /* 0x000e220000000800 */
        /* <DEDUP_REMOVED lines=15> */
[----:B------:R-:W1:Y:S01]  /*12fd0*/  MUFU.EX2 R26, R26 ;  /* 0x0000001a001a7308 */ /* 0x000e620000000800 */
[----:B0-----:R-:W-:-:S01]  /*12fe0*/  FFMA.FTZ R6, R12, R6, R14 ;  /* 0x000000060c067223 */ /* 0x001fc2000001000e */
        /* <DEDUP_REMOVED lines=14> */
[----:B------:R-:W2:Y:S01]  /*130d0*/  MUFU.EX2 R27, R27 ;  /* 0x0000001b001b7308 */ /* 0x000ea20000000800 */
[----:B-1----:R-:W-:-:S01]  /*130e0*/  FFMA.FTZ R5, R7, R5, R26 ;  /* 0x0000000507057223 */ /* 0x002fc2000001001a */
[C---:B------:R-:W-:Y:S01]  /*130f0*/  FFMA.FTZ R67, R2.reuse, R67, -R81 ;  /* 0x0000004302437223 */ /* 0x040fe20000010851 */
[----:B------:R-:W-:-:S01]  /*13100*/  FFMA.FTZ R61, R2, R68, -R13 ;  /* 0x00000044023d7223 */ /* 0x000fc2000001080d */
[C-C-:B------:R-:W-:Y:S01]  /*13110*/  FFMA.FTZ R70, R2.reuse, R70, -R81.reuse ;  /* 0x0000004602467223 */ /* 0x140fe20000010851 */
[----:B------:R-:W-:-:S01]  /*13120*/  FFMA.FTZ R71, R2, R71, -R81 ;  /* 0x0000004702477223 */ /* 0x000fc20000010851 */
[C---:B------:R-:W-:Y:S01]  /*13130*/  FFMA.FTZ R65, R2.reuse, R72, -R13 ;  /* 0x0000004802417223 */ /* 0x040fe2000001080d */
[----:B------:R-:W-:-:S01]  /*13140*/  FFMA.FTZ R74, R2, R74, -R81 ;  /* 0x0000004a024a7223 */ /* 0x000fc20000010851 */
[----:B------:R-:W1:Y:S01]  /*13150*/  MUFU.EX2 R30, R30 ;  /* 0x0000001e001e7308 */ /* 0x000e620000000800 */
[----:B0-----:R-:W-:-:S01]  /*13160*/  FADD.FTZ R6, R20, R6 ;  /* 0x0000000614067221 */ /* 0x001fc20000010000 */
[C---:B------:R-:W-:Y:S01]  /*13170*/  FFMA.FTZ R68, R2.reuse, R73, -R13 ;  /* 0x0000004902447223 */ /* 0x040fe2000001080d */
[----:B------:R-:W-:-:S01]  /*13180*/  FFMA.FTZ R75, R2, R75, -R81 ;  /* 0x0000004b024b7223 */ /* 0x000fc20000010851 */
[----:B------:R-:W-:Y:S01]  /*13190*/  FFMA.FTZ R78, R2, R78, -R81 ;  /* 0x0000004e024e7223 */ /* 0x000fe20000010851 */
[----:B------:R-:W-:-:S01]  /*131a0*/  FADD.FTZ R6, R21, R6 ;  /* 0x0000000615067221 */ /* 0x000fc20000010000 */
[C---:B------:R-:W-:Y:S01]  /*131b0*/  FFMA.FTZ R72, R2.reuse, R77, -R13 ;  /* 0x0000004d02487223 */ /* 0x040fe2000001080d */
[----:B------:R-:W-:-:S01]  /*131c0*/  FFMA.FTZ R79, R2, R79, -R81 ;  /* 0x0000004f024f7223 */ /* 0x000fc20000010851 */
[----:B------:R-:W0:Y:S01]  /*131d0*/  MUFU.EX2 R24, R24 ;  /* 0x0000001800187308 */ /* 0x000e220000000800 */
[----:B--2---:R-:W-:-:S01]  /*131e0*/  FADD.FTZ R5, R27, R5 ;  /* 0x000000051b057221 */ /* 0x004fc20000010000 */
[C---:B------:R-:W-:Y:S01]  /*131f0*/  FFMA.FTZ R73, R2.reuse, R80, -R13 ;  /* 0x0000005002497223 */ /* 0x040fe2000001080d */
[----:B------:R-:W-:-:S01]  /*13200*/  FFMA.FTZ R80, R2, R82, -R81 ;  /* 0x0000005202507223 */ /* 0x000fc20000010851 */
[C---:B------:R-:W-:Y:S01]  /*13210*/  FFMA.FTZ R82, R2.reuse, R83, -R81 ;  /* 0x0000005302527223 */ /* 0x040fe20000010851 */
[----:B------:R-:W-:-:S01]  /*13220*/  FFMA.FTZ R77, R2, R84, -R13 ;  /* 0x00000054024d7223 */ /* 0x000fc2000001080d */
[C---:B------:R-:W-:Y:S01]  /*13230*/  FFMA.FTZ R86, R2.reuse, R86, -R81 ;  /* 0x0000005602567223 */ /* 0x040fe20000010851 */
[----:B------:R-:W-:-:S01]  /*13240*/  FFMA.FTZ R13, R2, R85, -R13 ;  /* 0x00000055020d7223 */ /* 0x000fc2000001080d */
[----:B------:R-:W2:Y:S01]  /*13250*/  MUFU.EX2 R31, R31 ;  /* 0x0000001f001f7308 */ /* 0x000ea20000000800 */
[----:B-1----:R-:W-:-:S01]  /*13260*/  FADD.FTZ R5, R30, R5 ;  /* 0x000000051e057221 */ /* 0x002fc20000010000 */
[----:B------:R-:W-:-:S06]  /*13270*/  FFMA.FTZ R81, R2, R87, -R81 ;  /* 0x0000005702517223 */ /* 0x000fcc0000010851 */
[----:B------:R-:W1:Y:S01]  /*13280*/  MUFU.EX2 R25, R25 ;  /* 0x0000001900197308 */ /* 0x000e620000000800 */
[----:B0-----:R-:W-:-:S01]  /*13290*/  FADD.FTZ R6, R24, R6 ;  /* 0x0000000618067221 */ /* 0x001fc20000010000 */
[----:B------:R-:W-:Y:S02]  /*132a0*/  WARPGROUP.DEPBAR.LE gsb0, 0x0 ;  /* 0x00008000000079c5 */ /* 0x000fe40000010000 */
[----:B------:R-:W-:-:S04]  /*132b0*/  WARPGROUP.ARRIVE ;  /* 0x00000000000079c5 */ /* 0x000fc80000000000 */
[----:B------:R-:W0:Y:S01]  /*132c0*/  MUFU.EX2 R34, R34 ;  /* 0x0000002200227308 */ /* 0x000e220000000800 */
[----:B--2---:R-:W-:-:S01]  /*132d0*/  FADD.FTZ R5, R31, R5 ;  /* 0x000000051f057221 */ /* 0x004fc20000010000 */
[----:B------:R-:W-:Y:S06]  /*132e0*/  QGMMA.64x96x32.F32.E4M3.E4M3 R88, R136, gdesc[UR4], R88, gsb0 ;  /* 0x0160000488587df3 */ /* 0x000fec0008000858 */
        /* <DEDUP_REMOVED lines=109> */
[----:B--2---:R-:W-:-:S01]  /*139c0*/  FADD.FTZ R5, R86, R5 ;  /* 0x0000000556057221 */ /* 0x004fc20000010000 */
[----:B-1----:R-:W-:-:S03]  /*139d0*/  FADD.FTZ R6, R13, R6 ;  /* 0x000000060d067221 */ /* 0x002fc60000010000 */
[----:B---3--:R-:W-:Y:S01]  /*139e0*/  FADD.FTZ R5, R81, R5 ;  /* 0x0000000551057221 */ /* 0x008fe20000010000 */
[----:B0-----:R-:W-:Y:S06]  /*139f0*/  @!P1 BRA `(.L_x_9741) ;  /* 0x0000000000049947 */ /* 0x001fec0003800000 */
[----:B------:R-:W-:Y:S01]  /*13a00*/  BPT.TRAP 0x1 ;  /* 0x000000040000795c */ /* 0x000fe20000300000 */
.L_x_9741:
[----:B------:R-:W2:Y:S01]  /*13a10*/  LDL R15, [R1+0x1c] ;  /* 0x00001c00010f7983 */ /* 0x000ea20000100800 */
[----:B------:R-:W-:-:S05]  /*13a20*/  VIADD R154, R154, 0x19c60 ;  /* 0x00019c609a9a7836 */ /* 0x000fca0000000000 */
[----:B--2---:R-:W-:Y:S02]  /*13a30*/  PRMT R154, R15, 0x654, R154 ;  /* 0x000006540f9a7816 */ /* 0x004fe4000000009a */
[----:B------:R-:W2:Y:S01]  /*13a40*/  LDL R15, [R1+0x20] ;  /* 0x00002000010f7983 */ /* 0x000ea20000100800 */
        /* <DEDUP_REMOVED lines=94> */
[----:B------:R-:W-:Y:S01]  /*14030*/  IMAD.MOV.U32 R141, RZ, RZ, R62 ;  /* 0x000000ffff8d7224 */ /* 0x000fe200078e003e */
[C---:B--2---:R-:W-:Y:S01]  /*14040*/  ISETP.GT.AND P1, PT, R4.reuse, R15, PT ;  /* 0x0000000f0400720c */ /* 0x044fe20003f24270 */
[----:B------:R-:W-:-:S12]  /*14050*/  VIADD R4, R4, 0xffffffff ;  /* 0xffffffff04047836 */ /* 0x000fd80000000000 */
[----:B0-----:R-:W-:Y:S05]  /*14060*/  @P1 BRA `(.L_x_9742) ;  /* 0xffffffe000941947 */ /* 0x001fea000383ffff */
[----:B------:R-:W-:Y:S05]  /*14070*/  BSYNC B1 ;  /* 0x0000000000017941 */ /* 0x000fea0003800000 */
.L_x_9730:
[----:B------:R-:W-:Y:S05]  /*14080*/  BSYNC B0 ;  /* 0x0000000000007941 */ /* 0x000fea0003800000 */
.L_x_9729:
[----:B------:R-:W2:Y:S01]  /*14090*/  LDL R7, [R1+0x44] ;  /* 0x0000440001077983 */ /* 0x000ea20000100800 */
[----:B------:R-:W-:Y:S01]  /*140a0*/  BSSY B0, `(.L_x_9743) ;  /* 0x00002fc000007945 */ /* 0x000fe20003800000 */
[----:B--2---:R-:W-:-:S13]  /*140b0*/  ISETP.GE.AND P1, PT, R4, R7, PT ;  /* 0x000000070400720c */ /* 0x004fda0003f26270 */
[----:B------:R-:W-:Y:S05]  /*140c0*/  @!P1 BRA `(.L_x_9744) ;  /* 0x0000002c00e49947 */ /* 0x000fea0003800000 */
[----:B------:R-:W-:Y:S02]  /*140d0*/  IMAD.MOV.U32 R7, RZ, RZ, R0 ;  /* 0x000000ffff077224 */ /* 0x000fe400078e0000 */
[----:B------:R-:W-:Y:S02]  /*140e0*/  IMAD.MOV.U32 R20, RZ, RZ, R3 ;  /* 0x000000ffff147224 */ /* 0x000fe400078e0003 */
[----:B------:R-:W-:Y:S02]  /*140f0*/  IMAD.MOV.U32 R13, RZ, RZ, R19 ;  /* 0x000000ffff0d7224 */ /* 0x000fe400078e0013 */
[----:B------:R-:W-:-:S07]  /*14100*/  IMAD.MOV.U32 R12, RZ, RZ, R17 ;  /* 0x000000ffff0c7224 */ /* 0x000fce00078e0011 */
.L_x_9764:
[----:B------:R-:W-:Y:S01]  /*14110*/  IMAD.U32 R0, RZ, RZ, UR36 ;  /* 0x00000024ff007e24 */ /* 0x000fe2000f8e00ff */
[----:B------:R-:W-:-:S04]  /*14120*/  ISETP.NE.AND P1, PT, R12, 0x1, PT ;  /* 0x000000010c00780c */ /* 0x000fc80003f25270 */
[----:B------:R-:W-:Y:S02]  /*14130*/  ISETP.NE.AND P2, PT, R0, 0x3, PT ;  /* 0x000000030000780c */ /* 0x000fe40003f45270 */
[----:B------:R-:W-:-:S04]  /*14140*/  SEL R0, RZ, 0x1, P1 ;  /* 0x00000001ff007807 */ /* 0x000fc80000800000 */
[----:B------:R-:W-:-:S07]  /*14150*/  LOP3.LUT R19, R13, R0, RZ, 0x3c, !PT ;  /* 0x000000000d137212 */ /* 0x000fce00078e3cff */
[----:B------:R-:W-:Y:S05]  /*14160*/  @!P2 BRA `(.L_x_9745) ;  /* 0x000000000004a947 */ /* 0x000fea0003800000 */
[----:B------:R-:W-:Y:S01]  /*14170*/  BPT.TRAP 0x1 ;  /* 0x000000040000795c */ /* 0x000fe20000300000 */
.L_x_9745:
        /* <DEDUP_REMOVED lines=8> */
.L_x_9746:
[----:B------:R-:W2:Y:S01]  /*14200*/  LDL R14, [R1+0x18] ;  /* 0x00001800010e7983 */ /* 0x000ea20000100800 */
[----:B------:R-:W-:Y:S01]  /*14210*/  BSSY B1, `(.L_x_9747) ;  /* 0x0000006000017945 */ /* 0x000fe20003800000 */
[----:B------:R-:W-:Y:S02]  /*14220*/  IMAD.MOV.U32 R25, RZ, RZ, -0x3ffffff0 ;  /* 0xc0000010ff197424 */ /* 0x000fe400078e00ff */
[----:B--2---:R-:W-:Y:S01]  /*14230*/  IMAD R24, R17, 0x300, R14 ;  /* 0x0000030011187824 */ /* 0x004fe200078e020e */
[----:B-1----:R-:W-:Y:S06]  /*14240*/  @P1 BRA `(.L_x_9748) ;  /* 0x0000000000081947 */ /* 0x002fec0003800000 */
[----:B------:R-:W1:Y:S02]  /*14250*/  SYNCS.PHASECHK.TRANS64.TRYWAIT P1, [R0+URZ+0x19c30], R3 ;  /* 0x019c3003000075a7 */ /* 0x000e64000802017f */
[----:B-1----:R-:W-:Y:S05]  /*14260*/  @!P1 BRA `(.L_x_9749) ;  /* 0x000000d4007c9947 */ /* 0x002fea0003800000 */
.L_x_9748:
[----:B------:R-:W-:Y:S05]  /*14270*/  BSYNC B1 ;  /* 0x0000000000017941 */ /* 0x000fea0003800000 */
.L_x_9747:
        /* <DEDUP_REMOVED lines=29> */
.L_x_9750:
[----:B01----:R-:W-:Y:S01]  /*14450*/  SHF.L.U32 R3, R13, 0x1f, RZ ;  /* 0x0000001f0d037819 */ /* 0x003fe200000006ff */
[----:B------:R-:W-:-:S04]  /*14460*/  IMAD R21, R12, 0x8, R16 ;  /* 0x000000080c157824 */ /* 0x000fc800078e0210 */
[----:B------:R0:W1:Y:S01]  /*14470*/  SYNCS.PHASECHK.TRANS64.TRYWAIT P1, [R21+URZ+0x19c50], R3 ;  /* 0x019c5003150075a7 */ /* 0x000062000802017f */
[----:B------:R-:W-:Y:S05]  /*14480*/  @!P2 BRA `(.L_x_9751) ;  /* 0x000000000004a947 */ /* 0x000fea0003800000 */
[----:B------:R-:W-:Y:S01]  /*14490*/  BPT.TRAP 0x1 ;  /* 0x000000040000795c */ /* 0x000fe20000300000 */
.L_x_9751:
[----:B------:R-:W-:Y:S04]  /*144a0*/  BSSY B1, `(.L_x_9752) ;  /* 0x0000004000017945 */ /* 0x000fe80003800000 */
[----:B-1----:R-:W-:Y:S05]  /*144b0*/  @P1 BRA `(.L_x_9753) ;  /* 0x0000000000081947 */ /* 0x002fea0003800000 */
[----:B------:R-:W1:Y:S02]  /*144c0*/  SYNCS.PHASECHK.TRANS64.TRYWAIT P1, [R21+URZ+0x19c50], R3 ;  /* 0x019c5003150075a7 */ /* 0x000e64000802017f */
[----:B-1----:R-:W-:Y:S05]  /*144d0*/  @!P1 BRA `(.L_x_9754) ;  /* 0x000000d000f49947 */ /* 0x002fea0003800000 */
.L_x_9753:
[----:B------:R-:W-:Y:S05]  /*144e0*/  BSYNC B1 ;  /* 0x0000000000017941 */ /* 0x000fea0003800000 */
.L_x_9752:
[----:B01----:R-:W-:Y:S01]  /*144f0*/  VIADD R3, R16, 0x3000 ;  /* 0x0000300010037836 */ /* 0x003fe20000000000 */
[----:B------:R-:W2:Y:S04]  /*14500*/  LDL R154, [R1+0x4] ;  /* 0x00000400019a7983 */ /* 0x000ea80000100800 */
[----:B------:R-:W-:-:S04]  /*14510*/  SHF.R.U32.HI R3, RZ, 0x4, R3 ;  /* 0x00000004ff037819 */ /* 0x000fc80000011603 */
[----:B------:R-:W-:-:S04]  /*14520*/  LOP3.LUT R3, R3, 0x3fff, RZ, 0xc0, !PT ;  /* 0x00003fff03037812 */ /* 0x000fc800078ec0ff */
[----:B------:R-:W-:Y:S01]  /*14530*/  LOP3.LUT R3, R3, 0x10000, RZ, 0xfc, !PT ;  /* 0x0001000003037812 */ /* 0x000fe200078efcff */
[----:B------:R-:W-:-:S04]  /*14540*/  IMAD.MOV.U32 R13, RZ, RZ, 0x40000040 ;  /* 0x40000040ff0d7424 */ /* 0x000fc800078e00ff */
[----:B------:R-:W-:Y:S01]  /*14550*/  IMAD R12, R12, 0x300, R3 ;  /* 0x000003000c0c7824 */ /* 0x000fe200078e0203 */
[----:B------:R-:W-:Y:S01]  /*14560*/  R2UR UR7, R13 ;  /* 0x000000000d0772ca */ /* 0x000fe200000e0000 */
[----:B------:R-:W-:Y:S01]  /*14570*/  WARPGROUP.ARRIVE ;  /* 0x00000000000079c5 */ /* 0x000fe20000000000 */
[----:B------:R-:W3:Y:S02]  /*14580*/  LDL R3, [R1+0x40] ;  /* 0x0000400001037983 */ /* 0x000ee40000100800 */
[----:B------:R-:W-:-:S13]  /*14590*/  R2UR UR6, R12 ;  /* 0x000000000c0672ca */ /* 0x000fda00000e0000 */
[----:B------:R-:W-:Y:S01]  /*145a0*/  QGMMA.64x96x32.F32.E4M3.E4M3 R88, R148, gdesc[UR4], R88, gsb0 ;  /* 0x0160000494587df3 */ /* 0x000fe20008000858 */
[----:B------:R-:W-:Y:S02]  /*145b0*/  VIADD R14, R12, 0x2 ;  /* 0x000000020c0e7836 */ /* 0x000fe40000000000 */
[----:B------:R-:W-:-:S03]  /*145c0*/  IMAD.MOV.U32 R15, RZ, RZ, 0x40000040 ;  /* 0x40000040ff0f7424 */ /* 0x000fc600078e00ff */
[----:B------:R-:W-:Y:S02]  /*145d0*/  R2UR UR6, R14 ;  /* 0x000000000e0672ca */ /* 0x000fe400000e0000 */
[----:B------:R-:W-:Y:S01]  /*145e0*/  R2UR UR7, R15 ;  /* 0x000000000f0772ca */ /* 0x000fe200000e0000 */
[----:B------:R-:W-:Y:S02]  /*145f0*/  WARPGROUP.DEPBAR.LE gsb0, 0x0 ;  /* 0x00008000000079c5 */ /* 0x000fe40000010000 */
[----:B------:R-:W3:Y:S01]  /*14600*/  LDL R150, [R1+0xc] ;  /* 0x00000c0001967983 */ /* 0x000ee20000100800 */
[C---:B------:R-:W-:Y:S01]  /*14610*/  VIADD R14, R12.reuse, 0x4 ;  /* 0x000000040c0e7836 */ /* 0x040fe20000000000 */
[----:B------:R-:W0:Y:S02]  /*14620*/  LDC R149, c[0x0][0x448] ;  /* 0x00011200ff957b82 */ /* 0x000e240000000800 */
[----:B------:R-:W4:Y:S01]  /*14630*/  LDL R151, [R1] ;  /* 0x0000000001977983 */ /* 0x000f220000100800 */
[----:B------:R-:W-:Y:S01]  /*14640*/  WARPGROUP.ARRIVE ;  /* 0x00000000000079c5 */ /* 0x000fe20000000000 */
[----:B------:R-:W-:Y:S01]  /*14650*/  IMAD.MOV.U32 R15, RZ, RZ, 0x40000040 ;  /* 0x40000040ff0f7424 */ /* 0x000fe200078e00ff */
[----:B------:R-:W-:Y:S01]  /*14660*/  ULOP3.LUT UR4, URZ, UR44, URZ, 0x33, !UPT ;  /* 0x0000002c3f047292 */ /* 0x000fe2000f8e333f */
[----:B------:R-:W-:-:S02]  /*14670*/  VIADD R12, R12, 0x6 ;  /* 0x000000060c0c7836 */ /* 0x000fc40000000000 */
[----:B------:R-:W-:-:S06]  /*14680*/  IMAD.MOV.U32 R13, RZ, RZ, 0x40000040 ;  /* 0x40000040ff0d7424 */ /* 0x000fcc00078e00ff */
[----:B------:R-:W-:Y:S01]  /*14690*/  QGMMA.64x96x32.F32.E4M3.E4M3 R88, R144, gdesc[UR4], R88, gsb0 ;  /* 0x0160000490587df3 */ /* 0x000fe20008000858 */
[----:B------:R-:W-:Y:S02]  /*146a0*/  R2UR UR6, R14 ;  /* 0x000000000e0672ca */ /* 0x000fe400000e0000 */
[----:B------:R-:W-:Y:S02]  /*146b0*/  R2UR UR7, R15 ;  /* 0x000000000f0772ca */ /* 0x000fe400000e0000 */
[----:B0-----:R-:W-:Y:S01]  /*146c0*/  ISETP.NE.AND P1, PT, R149, 0x1, PT ;  /* 0x000000019500780c */ /* 0x001fe20003f25270 */
[----:B------:R-:W-:Y:S02]  /*146d0*/  WARPGROUP.DEPBAR.LE gsb0, 0x0 ;  /* 0x00008000000079c5 */ /* 0x000fe40000010000 */
[----:B------:R-:W-:-:S08]  /*146e0*/  WARPGROUP.ARRIVE ;  /* 0x00000000000079c5 */ /* 0x000fd00000000000 */
[----:B------:R-:W-:Y:S01]  /*146f0*/  QGMMA.64x96x32.F32.E4M3.E4M3 R88, R140, gdesc[UR4], R88, gsb0 ;  /* 0x016000048c587df3 */ /* 0x000fe20008000858 */
[----:B------:R-:W-:Y:S02]  /*14700*/  R2UR UR6, R12 ;  /* 0x000000000c0672ca */ /* 0x000fe400000e0000 */
[----:B------:R-:W-:Y:S01]  /*14710*/  R2UR UR7, R13 ;  /* 0x000000000d0772ca */ /* 0x000fe200000e0000 */
[----:B------:R-:W0:Y:S08]  /*14720*/  @P1 LDC R12, c[0x0][0x450] ;  /* 0x00011400ff0c1b82 */ /* 0x000e300000000800 */
[----:B------:R-:W1:Y:S01]  /*14730*/  @P1 LDC R13, c[0x0][0x44c] ;  /* 0x00011300ff0d1b82 */ /* 0x000e620000000800 */
[----:B------:R-:W-:-:S02]  /*14740*/  WARPGROUP.DEPBAR.LE gsb0, 0x0 ;  /* 0x00008000000079c5 */ /* 0x000fc40000010000 */
[----:B------:R-:W-:-:S06]  /*14750*/  WARPGROUP.ARRIVE ;  /* 0x00000000000079c5 */ /* 0x000fcc0000000000 */
[----:B------:R-:W-:Y:S01]  /*14760*/  QGMMA.64x96x32.F32.E4M3.E4M3 R88, R136, gdesc[UR4], R88, gsb0 ;  /* 0x0160000488587df3 */ /* 0x000fe20008000858 */
[----:B---3--:R-:W-:Y:S02]  /*14770*/  IMAD.IADD R3, R3, 0x1, R150 ;  /* 0x0000000103037824 */ /* 0x008fe400078e0296 */
[----:B------:R-:W3:Y:S02]  /*14780*/  LDC R150, c[0x0][0x9e4] ;  /* 0x00027900ff967b82 */ /* 0x000ee40000000800 */
[----:B-1----:R-:W-:-:S05]  /*14790*/  @P1 IMAD.HI.U32 R13, R3, R13, RZ ;  /* 0x0000000d030d1227 */ /* 0x002fca00078e00ff */
[----:B0-----:R-:W-:Y:S01]  /*147a0*/  @P1 SHF.R.U32.HI R3, RZ, R12, R13 ;  /* 0x0000000cff031219 */ /* 0x001fe2000001160d */
[----:B------:R-:W-:Y:S02]  /*147b0*/  @!P0 VIADD R12, R0, 0x19c40 ;  /* 0x00019c40000c8836 */ /* 0x000fe40000000000 */
[----:B------:R-:W-:-:S03]  /*147c0*/  IMAD.SHL.U32 R0, R4, 0x80, RZ ;  /* 0x0000008004007824 */ /* 0x000fc600078e00ff */
[----:B------:R-:W-:Y:S02]  /*147d0*/  @!P0 PRMT R12, RZ, 0x654, R12 ;  /* 0x00000654ff0c8816 */ /* 0x000fe4000000000c */
[----:B------:R-:W-:-:S05]  /*147e0*/  IADD3 R13, -R0, 0x1, RZ ;  /* 0x00000001000d7810 */ /* 0x000fca0007ffe1ff */
[----:B--2---:R-:W-:Y:S01]  /*147f0*/  IMAD R13, R154, -0x2, R13 ;  /* 0xfffffffe9a0d7824 */ /* 0x004fe200078e020d */
[----:B---3--:R-:W-:-:S04]  /*14800*/  ISETP.GE.AND P4, PT, R150, 0x1, PT ;  /* 0x000000019600780c */ /* 0x008fc80003f86270 */
[----:B----4-:R-:W-:-:S05]  /*14810*/  IADD3 R15, -R155, R13, R151 ;  /* 0x0000000d9b0f7210 */ /* 0x010fca0007ffe197 */
[C---:B------:R-:W-:Y:S02]  /*14820*/  VIADD R14, R15.reuse, UR41 ;  /* 0x000000290f0e7c36 */ /* 0x040fe40008000000 */
[----:B------:R-:W-:Y:S01]  /*14830*/  VIADD R15, R15, UR4 ;  /* 0x000000040f0f7c36 */ /* 0x000fe20008000000 */
[----:B------:R-:W-:Y:S02]  /*14840*/  WARPGROUP.DEPBAR.LE gsb0, 0x0 ;  /* 0x00008000000079c5 */ /* 0x000fe40000010000 */
[----:B------:R-:W0:Y:S01]  /*14850*/  SHFL.IDX PT, R138, R3, RZ, 0x1c1f ;  /* 0x001c1fff038a7589 */ /* 0x000e2200000e0000 */
[----:B------:R1:W-:Y:S01]  /*14860*/  @!P0 SYNCS.ARRIVE.TRANS64.RED.A1T0 RZ, [R12+URZ], RZ ;  /* 0x000000ff0cff89a7 */ /* 0x0003e2000810043f */
        /* <DEDUP_REMOVED lines=15> */
.L_x_9757:
[----:B------:R-:W-:-:S05]  /*14960*/  IMAD.U32 R139, RZ, RZ, UR38 ;  /* 0x00000026ff8b7e24 */ /* 0x000fca000f8e00ff */
[----:B------:R-:W-:-:S13]  /*14970*/  ISETP.NE.AND P1, PT, R139, 0x1, PT ;  /* 0x000000018b00780c */ /* 0x000fda0003f25270 */
[----:B------:R-:W0:Y:S02]  /*14980*/  @P1 LDC.64 R12, c[0x0][0x9e8] ;  /* 0x00027a00ff0c1b82 */ /* 0x000e240000000a00 */
[----:B0-----:R-:W-:-:S05]  /*14990*/  @P1 IMAD.HI.U32 R12, R138, R12, RZ ;  /* 0x0000000c8a0c1227 */ /* 0x001fca00078e00ff */
[----:B------:R-:W-:-:S07]  /*149a0*/  @P1 SHF.R.U32.HI R138, RZ, R13, R12 ;  /* 0x0000000dff8a1219 */ /* 0x000fce000001160c */
.L_x_9758:
[----:B------:R-:W-:Y:S05]  /*149b0*/  BSYNC B1 ;  /* 0x0000000000017941 */ /* 0x000fea0003800000 */
.L_x_9756:
[----:B------:R-:W-:-:S04]  /*149c0*/  IMAD R138, R138, R139, -R0 ;  /* 0x0000008b8a8a7224 */ /* 0x000fc800078e0a00 */
[----:B------:R-:W-:-:S05]  /*149d0*/  IMAD R138, R154, -0x2, R138 ;  /* 0xfffffffe9a8a7824 */ /* 0x000fca00078e028a */
[----:B------:R-:W-:Y:S02]  /*149e0*/  VIMNMX R137, R137, R138, !PT ;  /* 0x0000008a89897248 */ /* 0x000fe40007fe0100 */
[----:B------:R-:W-:-:S07]  /*149f0*/  VIADDMNMX R136, R138, R139, R136, PT ;  /* 0x0000008b8a887246 */ /* 0x000fce0003800188 */
.L_x_9755:
        /* <DEDUP_REMOVED lines=113> */
.L_x_9761:
[----:B------:R-:W-:-:S05]  /*15110*/  IMAD.U32 R136, RZ, RZ, UR38 ;  /* 0x00000026ff887e24 */ /* 0x000fca000f8e00ff */
[----:B------:R-:W-:-:S13]  /*15120*/  ISETP.NE.AND P1, PT, R136, 0x1, PT ;  /* 0x000000018800780c */ /* 0x000fda0003f25270 */
[----:B------:R-:W0:Y:S02]  /*15130*/  @P1 LDC.64 R12, c[0x0][0x9e8] ;  /* 0x00027a00ff0c1b82 */ /* 0x000e240000000a00 */
[----:B0-----:R-:W-:-:S05]  /*15140*/  @P1 IMAD.HI.U32 R12, R3, R12, RZ ;  /* 0x0000000c030c1227 */ /* 0x001fca00078e00ff */
[----:B------:R-:W-:-:S07]  /*15150*/  @P1 SHF.R.U32.HI R3, RZ, R13, R12 ;  /* 0x0000000dff031219 */ /* 0x000fce000001160c */
.L_x_9762:
[----:B------:R-:W-:Y:S05]  /*15160*/  BSYNC B1 ;  /* 0x0000000000017941 */ /* 0x000fea0003800000 */
.L_x_9760:
[----:B------:R-:W-:-:S04]  /*15170*/  IMAD R0, R3, R136, -R0 ;  /* 0x0000008803007224 */ /* 0x000fc800078e0a00 */
[----:B------:R-:W-:-:S05]  /*15180*/  IMAD R0, R154, -0x2, R0 ;  /* 0xfffffffe9a007824 */ /* 0x000fca00078e0200 */
[----:B------:R-:W-:Y:S02]  /*15190*/  VIMNMX R15, R15, R0, !PT ;  /* 0x000000000f0f7248 */ /* 0x000fe40007fe0100 */
[----:B------:R-:W-:-:S07]  /*151a0*/  VIADDMNMX R14, R0, R136, R14, PT ;  /* 0x00000088000e7246 */ /* 0x000fce000380010e */
.L_x_9759:
        /* <DEDUP_REMOVED lines=74> */
[----:B------:R-:W-:Y:S02]  /*15650*/  FMNMX.FTZ R0, R84, R0, !PT ;  /* 0x0000000054007209 */ /* 0x000fe40007810000 */
[----:B------:R-:W-:Y:S02]  /*15660*/  FSEL R54, R54, -INF , !P2 ;  /* 0xff80000036367808 */ /* 0x000fe40005000000 */
[----:B------:R-:W-:Y:S02]  /*15670*/  FSEL R55, R55, -INF , !P1 ;  /* 0xff80000037377808 */ /* 0x000fe40004800000 */
[----:B------:R-:W-:Y:S02]  /*15680*/  FMNMX.FTZ R0, R85, R0, !PT ;  /* 0x0000000055007209 */ /* 0x000fe40007810000 */
[----:B------:R-:W-:-:S02]  /*15690*/  ISETP.GT.AND P2, PT, R15, 0x40, P3 ;  /* 0x000000400f00780c */ /* 0x000fc40001f44270 */
[----:B------:R-:W-:Y:S01]  /*156a0*/  ISETP.GT.AND P1, PT, R15, 0x41, P3 ;  /* 0x000000410f00780c */ /* 0x000fe20001f24270 */
[----:B------:R-:W0:Y:S01]  /*156b0*/  SHFL.BFLY PT, R3, R0, 0x2, 0x1f ;  /* 0x0c401f0000037f89 */ /* 0x000e2200000e0000 */
[C---:B------:R-:W-:Y:S02]  /*156c0*/  ISETP.LT.OR P2, PT, R14.reuse, 0x41, P2 ;  /* 0x000000410e00780c */ /* 0x040fe40001741670 */
[----:B------:R-:W-:Y:S02]  /*156d0*/  ISETP.LT.OR P1, PT, R14, 0x42, P1 ;  /* 0x000000420e00780c */ /* 0x000fe40000f21670 */
[----:B------:R-:W-:Y:S02]  /*156e0*/  FSEL R58, R58, -INF , !P2 ;  /* 0xff8000003a3a7808 */ /* 0x000fe40005000000 */
[----:B------:R-:W-:Y:S02]  /*156f0*/  FSEL R59, R59, -INF , !P1 ;  /* 0xff8000003b3b7808 */ /* 0x000fe40004800000 */
[----:B------:R-:W-:-:S02]  /*15700*/  ISETP.GT.AND P2, PT, R15, 0x48, P3 ;  /* 0x000000480f00780c */ /* 0x000fc40001f44270 */
[----:B------:R-:W-:Y:S02]  /*15710*/  ISETP.GT.AND P1, PT, R15, 0x49, P3 ;  /* 0x000000490f00780c */ /* 0x000fe40001f24270 */
        /* <DEDUP_REMOVED lines=8> */
[----:B------:R-:W-:Y:S02]  /*157a0*/  LOP3.LUT R22, R22, 0xbfffffff, RZ, 0xc0, !PT ;  /* 0xbfffffff16167812 */ /* 0x000fe400078ec0ff */
[----:B------:R-:W-:Y:S02]  /*157b0*/  FSEL R66, R66, -INF , !P2 ;  /* 0xff80000042427808 */ /* 0x000fe40005000000 */
[----:B------:R-:W-:-:S02]  /*157c0*/  FSEL R67, R67, -INF , !P1 ;  /* 0xff80000043437808 */ /* 0x000fc40004800000 */
[C---:B------:R-:W-:Y:S02]  /*157d0*/  ISETP.GT.AND P2, PT, R15.reuse, 0x58, P3 ;  /* 0x000000580f00780c */ /* 0x040fe40001f44270 */
[C---:B------:R-:W-:Y:S02]  /*157e0*/  ISETP.GT.AND P1, PT, R15.reuse, 0x59, P3 ;  /* 0x000000590f00780c */ /* 0x040fe40001f24270 */
[----:B------:R-:W-:Y:S02]  /*157f0*/  @P0 LOP3.LUT R22, R22, 0x40000000, RZ, 0xfc, !PT ;  /* 0x4000000016160812 */ /* 0x000fe400078efcff */
[----:B0-----:R-:W-:Y:S02]  /*15800*/  FMNMX.FTZ R3, R0, R3, !PT ;  /* 0x0000000300037209 */ /* 0x001fe40007810000 */
[----:B------:R-:W-:Y:S02]  /*15810*/  ISETP.GT.AND P0, PT, R15, RZ, P3 ;  /* 0x000000ff0f00720c */ /* 0x000fe40001f04270 */
[C---:B------:R-:W-:Y:S01]  /*15820*/  ISETP.LT.OR P2, PT, R14.reuse, 0x59, P2 ;  /* 0x000000590e00780c */ /* 0x040fe20001741670 */
[----:B------:R-:W0:Y:S01]  /*15830*/  SHFL.BFLY PT, R0, R3, 0x1, 0x1f ;  /* 0x0c201f0003007f89 */ /* 0x000e2200000e0000 */
[----:B------:R-:W-:-:S02]  /*15840*/  ISETP.LT.OR P1, PT, R14, 0x5a, P1 ;  /* 0x0000005a0e00780c */ /* 0x000fc40000f21670 */
[----:B------:R-:W-:Y:S02]  /*15850*/  FSEL R70, R70, -INF , !P2 ;  /* 0xff80000046467808 */ /* 0x000fe40005000000 */
[----:B------:R-:W-:Y:S02]  /*15860*/  FSEL R71, R71, -INF , !P1 ;  /* 0xff80000047477808 */ /* 0x000fe40004800000 */
[C---:B------:R-:W-:Y:S02]  /*15870*/  ISETP.GT.AND P2, PT, R15.reuse, 0x60, P3 ;  /* 0x000000600f00780c */ /* 0x040fe40001f44270 */
[----:B------:R-:W-:Y:S02]  /*15880*/  ISETP.GT.AND P1, PT, R15, 0x61, P3 ;  /* 0x000000610f00780c */ /* 0x000fe40001f24270 */
[----:B------:R-:W-:Y:S02]  /*15890*/  LOP3.LUT R22, R22, 0xfffffff7, RZ, 0xc0, !PT ;  /* 0xfffffff716167812 */ /* 0x000fe400078ec0ff */
[----:B------:R-:W-:-:S02]  /*158a0*/  ISETP.LT.OR P2, PT, R14, 0x61, P2 ;  /* 0x000000610e00780c */ /* 0x000fc40001741670 */
[----:B------:R-:W-:Y:S02]  /*158b0*/  ISETP.LT.OR P1, PT, R14, 0x62, P1 ;  /* 0x000000620e00780c */ /* 0x000fe40000f21670 */
[----:B------:R-:W-:Y:S02]  /*158c0*/  @P0 LOP3.LUT R22, R22, 0x8, RZ, 0xfc, !PT ;  /* 0x0000000816160812 */ /* 0x000fe400078efcff */
[----:B------:R-:W-:Y:S02]  /*158d0*/  FSEL R74, R74, -INF , !P2 ;  /* 0xff8000004a4a7808 */ /* 0x000fe40005000000 */
[----:B------:R-:W-:Y:S02]  /*158e0*/  FSEL R75, R75, -INF , !P1 ;  /* 0xff8000004b4b7808 */ /* 0x000fe40004800000 */
[C---:B------:R-:W-:Y:S02]  /*158f0*/  ISETP.GT.AND P4, PT, R15.reuse, 0x68, P3 ;  /* 0x000000680f00780c */ /* 0x040fe40001f84270 */
[----:B------:R-:W-:-:S02]  /*15900*/  ISETP.GT.AND P5, PT, R15, 0x69, P3 ;  /* 0x000000690f00780c */ /* 0x000fc40001fa4270 */
[C---:B------:R-:W-:Y:S02]  /*15910*/  ISETP.GT.AND P6, PT, R15.reuse, 0x70, P3 ;  /* 0x000000700f00780c */ /* 0x040fe40001fc4270 */
[C---:B------:R-:W-:Y:S02]  /*15920*/  ISETP.GT.AND P2, PT, R15.reuse, 0x71, P3 ;  /* 0x000000710f00780c */ /* 0x040fe40001f44270 */
[C---:B------:R-:W-:Y:S02]  /*15930*/  ISETP.GT.AND P1, PT, R15.reuse, 0x78, P3 ;  /* 0x000000780f00780c */ /* 0x040fe40001f24270 */
[----:B------:R-:W-:Y:S02]  /*15940*/  ISETP.GT.AND P0, PT, R15, 0x79, P3 ;  /* 0x000000790f00780c */ /* 0x000fe40001f04270 */
[----:B------:R-:W-:Y:S02]  /*15950*/  LOP3.LUT P3, RZ, R22, 0x8, RZ, 0xc0, !PT ;  /* 0x0000000816ff7812 */ /* 0x000fe4000786c0ff */
[----:B0-----:R-:W-:-:S02]  /*15960*/  FMNMX.FTZ R3, R3, R0, !PT ;  /* 0x0000000003037209 */ /* 0x001fc40007810000 */
[----:B------:R-:W-:Y:S02]  /*15970*/  ISETP.LT.OR P3, PT, R14, 0x1, P3 ;  /* 0x000000010e00780c */ /* 0x000fe40001f61670 */
[----:B------:R-:W-:Y:S01]  /*15980*/  LOP3.LUT R22, R22, 0xfffffffd, RZ, 0xc0, !PT ;  /* 0xfffffffd16167812 */ /* 0x000fe200078ec0ff */
[----:B------:R-:W-:-:S01]  /*15990*/  FFMA.FTZ R13, R2, R3, -8 ;  /* 0xc1000000020d7423 */ /* 0x000fc20000010003 */
[----:B------:R-:W-:Y:S02]  /*159a0*/  FSEL R26, R26, -INF , !P3 ;  /* 0xff8000001a1a7808 */ /* 0x000fe40005800000 */
[----:B------:R-:W-:Y:S02]  /*159b0*/  ISETP.LT.OR P6, PT, R14, 0x71, P6 ;  /* 0x000000710e00780c */ /* 0x000fe400037c1670 */
[----:B------:R-:W-:Y:S02]  /*159c0*/  FMNMX.FTZ R0, R26, R7, !PT ;  /* 0x000000071a007209 */ /* 0x000fe40007810000 */
[----:B------:R-:W-:-:S02]  /*159d0*/  @P0 LOP3.LUT R22, R22, 0x2, RZ, 0xfc, !PT ;  /* 0x0000000216160812 */ /* 0x000fc400078efcff */
[----:B------:R-:W-:Y:S02]  /*159e0*/  FMNMX.FTZ R0, R27, R0, !PT ;  /* 0x000000001b007209 */ /* 0x000fe40007810000 */
[----:B------:R-:W-:Y:S02]  /*159f0*/  ISETP.LT.OR P0, PT, R14, 0x69, P4 ;  /* 0x000000690e00780c */ /* 0x000fe40002701670 */
[----:B------:R-:W-:Y:S02]  /*15a00*/  FMNMX.FTZ R0, R30, R0, !PT ;  /* 0x000000001e007209 */ /* 0x000fe40007810000 */
[C---:B------:R-:W-:Y:S02]  /*15a10*/  LOP3.LUT P4, RZ, R22.reuse, 0x2, RZ, 0xc0, !PT ;  /* 0x0000000216ff7812 */ /* 0x040fe4000788c0ff */
[----:B------:R-:W-:Y:S02]  /*15a20*/  FMNMX.FTZ R0, R31, R0, !PT ;  /* 0x000000001f007209 */ /* 0x000fe40007810000 */
[----:B------:R-:W-:-:S02]  /*15a30*/  LOP3.LUT R22, R22, 0xffffffef, RZ, 0xc0, !PT ;  /* 0xffffffef16167812 */ /* 0x000fc400078ec0ff */
[----:B------:R-:W-:Y:S02]  /*15a40*/  FMNMX.FTZ R0, R34, R0, !PT ;  /* 0x0000000022007209 */ /* 0x000fe40007810000 */
[----:B------:R-:W-:Y:S02]  /*15a50*/  ISETP.LT.OR P2, PT, R14, 0x72, P2 ;  /* 0x000000720e00780c */ /* 0x000fe40001741670 */
[----:B------:R-:W-:Y:S02]  /*15a60*/  FMNMX.FTZ R0, R35, R0, !PT ;  /* 0x0000000023007209 */ /* 0x000fe40007810000 */
[----:B------:R-:W-:Y:S02]  /*15a70*/  @P0 LOP3.LUT R22, R22, 0x10, RZ, 0xfc, !PT ;  /* 0x0000001016160812 */ /* 0x000fe400078efcff */
[----:B------:R-:W-:Y:S02]  /*15a80*/  FMNMX.FTZ R0, R38, R0, !PT ;  /* 0x0000000026007209 */ /* 0x000fe40007810000 */
[----:B------:R-:W-:-:S02]  /*15a90*/  ISETP.LT.OR P0, PT, R14, 0x6a, P5 ;  /* 0x0000006a0e00780c */ /* 0x000fc40002f01670 */
[----:B------:R-:W-:Y:S02]  /*15aa0*/  FMNMX.FTZ R0, R39, R0, !PT ;  /* 0x0000000027007209 */ /* 0x000fe40007810000 */
[C---:B------:R-:W-:Y:S02]  /*15ab0*/  FSETP.NEU.FTZ.AND P5, PT, R3.reuse, -INF , PT ;  /* 0xff8000000300780b */ /* 0x040fe40003fbd000 */
[----:B------:R-:W-:Y:S02]  /*15ac0*/  FMNMX.FTZ R0, R42, R0, !PT ;  /* 0x000000002a007209 */ /* 0x000fe40007810000 */
[----:B------:R-:W-:Y:S02]  /*15ad0*/  FSEL R12, R3, RZ, P5 ;  /* 0x000000ff030c7208 */ /* 0x000fe40002800000 */
[----:B------:R-:W-:Y:S02]  /*15ae0*/  FMNMX.FTZ R0, R43, R0, !PT ;  /* 0x000000002b007209 */ /* 0x000fe40007810000 */
[----:B------:R-:W-:Y:S01]  /*15af0*/  FSEL R13, R13, RZ, P5 ;  /* 0x000000ff0d0d7208 */ /* 0x000fe20002800000 */
[----:B------:R-:W-:Y:S01]  /*15b00*/  FADD.FTZ R12, -R12, R20 ;  /* 0x000000140c0c7221 */ /* 0x000fe20000010100 */
[----:B------:R-:W-:-:S02]  /*15b10*/  FMNMX.FTZ R0, R46, R0, !PT ;  /* 0x000000002e007209 */ /* 0x000fc40007810000 */
[----:B------:R-:W-:Y:S01]  /*15b20*/  LOP3.LUT P5, RZ, R22, 0x10, RZ, 0xc0, !PT ;  /* 0x0000001016ff7812 */ /* 0x000fe200078ac0ff */
[----:B------:R-:W-:-:S01]  /*15b30*/  FFMA.FTZ R24, R2, R24, -R13 ;  /* 0x0000001802187223 */ /* 0x000fc2000001080d */
[----:B------:R-:W-:Y:S01]  /*15b40*/  FMNMX.FTZ R0, R47, R0, !PT ;  /* 0x000000002f007209 */ /* 0x000fe20007810000 */
[----:B------:R-:W-:Y:S01]  /*15b50*/  FMUL.FTZ R12, R2, R12 ;  /* 0x0000000c020c7220 */ /* 0x000fe20000410000 */
[----:B------:R-:W-:Y:S01]  /*15b60*/  FSEL R78, R78, -INF , !P5 ;  /* 0xff8000004e4e7808 */ /* 0x000fe20006800000 */
[----:B------:R-:W-:-:S01]  /*15b70*/  FFMA.FTZ R25, R2, R25, -R13 ;  /* 0x0000001902197223 */ /* 0x000fc2000001080d */
[----:B------:R-:W-:Y:S01]  /*15b80*/  FMNMX.FTZ R0, R50, R0, !PT ;  /* 0x0000000032007209 */ /* 0x000fe20007810000 */
[----:B------:R-:W-:Y:S01]  /*15b90*/  MUFU.EX2 R24, R24 ;  /* 0x0000001800187308 */ /* 0x000fe20000000800 */
[----:B------:R-:W-:Y:S01]  /*15ba0*/  FSEL R79, R79, -INF , !P0 ;  /* 0xff8000004f4f7808 */ /* 0x000fe20004000000 */
[C-C-:B------:R-:W-:Y:S01]  /*15bb0*/  FFMA.FTZ R28, R2.reuse, R28, -R13.reuse ;  /* 0x0000001c021c7223 */ /* 0x140fe2000001080d */
[----:B------:R-:W-:Y:S01]  /*15bc0*/  FMNMX.FTZ R0, R51, R0, !PT ;  /* 0x0000000033007209 */ /* 0x000fe20007810000 */
[--C-:B------:R-:W-:Y:S01]  /*15bd0*/  FFMA.FTZ R29, R2, R29, -R13.reuse ;  /* 0x0000001d021d7223 */ /* 0x100fe2000001080d */
[----:B------:R-:W-:Y:S01]  /*15be0*/  FSEL R82, R82, -INF , !P6 ;  /* 0xff80000052527808 */ /* 0x000fe20007000000 */
[--C-:B------:R-:W-:Y:S01]  /*15bf0*/  FFMA.FTZ R32, R2, R32, -R13.reuse ;  /* 0x0000002002207223 */ /* 0x100fe2000001080d */
[----:B------:R-:W-:Y:S01]  /*15c00*/  FMNMX.FTZ R0, R54, R0, !PT ;  /* 0x0000000036007209 */ /* 0x000fe20007810000 */
[----:B------:R-:W0:Y:S01]  /*15c10*/  MUFU.EX2 R12, R12 ;  /* 0x0000000c000c7308 */ /* 0x000e220000000800 */
[----:B------:R-:W-:Y:S01]  /*15c20*/  ISETP.LT.OR P1, PT, R14, 0x79, P1 ;  /* 0x000000790e00780c */ /* 0x000fe20000f21670 */
[C-C-:B------:R-:W-:Y:S01]  /*15c30*/  FFMA.FTZ R33, R2.reuse, R33, -R13.reuse ;  /* 0x0000002102217223 */ /* 0x140fe2000001080d */
[----:B------:R-:W-:Y:S01]  /*15c40*/  FMNMX.FTZ R0, R55, R0, !PT ;  /* 0x0000000037007209 */ /* 0x000fe20007810000 */
[C-C-:B------:R-:W-:Y:S01]  /*15c50*/  FFMA.FTZ R36, R2.reuse, R36, -R13.reuse ;  /* 0x0000002402247223 */ /* 0x140fe2000001080d */
[----:B------:R-:W-:Y:S01]  /*15c60*/  FSEL R83, R83, -INF , !P2 ;  /* 0xff80000053537808 */ /* 0x000fe20005000000 */
[--C-:B------:R-:W-:Y:S01]  /*15c70*/  FFMA.FTZ R37, R2, R37, -R13.reuse ;  /* 0x0000002502257223 */ /* 0x100fe2000001080d */
[----:B------:R-:W-:Y:S01]  /*15c80*/  FMNMX.FTZ R0, R58, R0, !PT ;  /* 0x000000003a007209 */ /* 0x000fe20007810000 */
[----:B------:R-:W1:Y:S01]  /*15c90*/  MUFU.EX2 R25, R25 ;  /* 0x0000001900197308 */ /* 0x000e620000000800 */
[----:B------:R-:W-:Y:S01]  /*15ca0*/  ISETP.LT.OR P4, PT, R14, 0x7a, P4 ;  /* 0x0000007a0e00780c */ /* 0x000fe20002781670 */
[C-C-:B------:R-:W-:Y:S01]  /*15cb0*/  FFMA.FTZ R40, R2.reuse, R40, -R13.reuse ;  /* 0x0000002802287223 */ /* 0x140fe2000001080d */
[----:B------:R-:W-:Y:S01]  /*15cc0*/  FMNMX.FTZ R0, R59, R0, !PT ;  /* 0x000000003b007209 */ /* 0x000fe20007810000 */
[--C-:B------:R-:W-:Y:S01]  /*15cd0*/  FFMA.FTZ R41, R2, R41, -R13.reuse ;  /* 0x0000002902297223 */ /* 0x100fe2000001080d */
[----:B------:R-:W-:Y:S01]  /*15ce0*/  FSEL R86, R86, -INF , !P1 ;  /* 0xff80000056567808 */ /* 0x000fe20004800000 */
[--C-:B------:R-:W-:Y:S01]  /*15cf0*/  FFMA.FTZ R44, R2, R44, -R13.reuse ;  /* 0x0000002c022c7223 */ /* 0x100fe2000001080d */
[----:B------:R-:W-:Y:S01]  /*15d00*/  FMNMX.FTZ R0, R62, R0, !PT ;  /* 0x000000003e007209 */ /* 0x000fe20007810000 */
[----:B------:R-:W-:Y:S01]  /*15d10*/  MUFU.EX2 R28, R28 ;  /* 0x0000001c001c7308 */ /* 0x000fe20000000800 */
[----:B------:R-:W-:Y:S01]  /*15d20*/  FSEL R87, R87, -INF , !P4 ;  /* 0xff80000057577808 */ /* 0x000fe20006000000 */
[----:B0-----:R-:W-:Y:S01]  /*15d30*/  FFMA.FTZ R6, R12, R6, R24 ;  /* 0x000000060c067223 */ /* 0x001fe20000010018 */
[----:B------:R-:W-:Y:S01]  /*15d40*/  FMNMX.FTZ R0, R63, R0, !PT ;  /* 0x000000003f007209 */ /* 0x000fe20007810000 */
[C-C-:B------:R-:W-:Y:S01]  /*15d50*/  FFMA.FTZ R45, R2.reuse, R45, -R13.reuse ;  /* 0x0000002d022d7223 */ /* 0x140fe2000001080d */
[----:B------:R-:W-:-:S01]  /*15d60*/  FFMA.FTZ R48, R2, R48, -R13 ;  /* 0x0000003002307223 */ /* 0x000fc2000001080d */
[----:B------:R-:W-:Y:S01]  /*15d70*/  FFMA.FTZ R49, R2, R49, -R13 ;  /* 0x0000003102317223 */ /* 0x000fe2000001080d */
[----:B------:R-:W-:Y:S01]  /*15d80*/  FMNMX.FTZ R0, R66, R0, !PT ;  /* 0x0000000042007209 */ /* 0x000fe20007810000 */
[----:B------:R-:W-:Y:S01]  /*15d90*/  MUFU.EX2 R29, R29 ;  /* 0x0000001d001d7308 */ /* 0x000fe20000000800 */
[----:B-1----:R-:W-:-:S01]  /*15da0*/  FADD.FTZ R6, R25, R6 ;  /* 0x0000000619067221 */ /* 0x002fc20000010000 */
[C-C-:B------:R-:W-:Y:S01]  /*15db0*/  FFMA.FTZ R52, R2.reuse, R52, -R13.reuse ;  /* 0x0000003402347223 */ /* 0x140fe2000001080d */
[----:B------:R-:W-:Y:S01]  /*15dc0*/  FMNMX.FTZ R0, R67, R0, !PT ;  /* 0x0000000043007209 */ /* 0x000fe20007810000 */
[C-C-:B------:R-:W-:Y:S01]  /*15dd0*/  FFMA.FTZ R53, R2.reuse, R53, -R13.reuse ;  /* 0x0000003502357223 */ /* 0x140fe2000001080d */
[----:B------:R-:W-:-:S01]  /*15de0*/  FFMA.FTZ R56, R2, R56, -R13 ;  /* 0x0000003802387223 */ /* 0x000fc2000001080d */
[--C-:B------:R-:W-:Y:S01]  /*15df0*/  FFMA.FTZ R57, R2, R57, -R13.reuse ;  /* 0x0000003902397223 */ /* 0x100fe2000001080d */
[----:B------:R-:W-:Y:S01]  /*15e00*/  FMNMX.FTZ R0, R70, R0, !PT ;  /* 0x0000000046007209 */ /* 0x000fe20007810000 */
[----:B------:R-:W-:Y:S01]  /*15e10*/  MUFU.EX2 R32, R32 ;  /* 0x0000002000207308 */ /* 0x000fe20000000800 */
[----:B------:R-:W-:-:S01]  /*15e20*/  FFMA.FTZ R60, R2, R60, -R13 ;  /* 0x0000003c023c7223 */ /* 0x000fc2000001080d */
        /* <DEDUP_REMOVED lines=20> */
[----:B------:R-:W-:-:S02]  /*15f70*/  ISETP.NE.AND P5, PT, R136, 0x3, PT ;  /* 0x000000038800780c */ /* 0x000fc40003fa5270 */
[----:B------:R-:W-:Y:S01]  /*15f80*/  FMNMX.FTZ R0, R82, R0, !PT ;  /* 0x0000000052007209 */ /* 0x000fe20007810000 */
[----:B------:R-:W-:Y:S01]  /*15f90*/  MUFU.EX2 R37, R37 ;  /* 0x0000002500257308 */ /* 0x000fe20000000800 */
[----:B------:R-:W-:Y:S02]  /*15fa0*/  LOP3.LUT P0, RZ, R22, 0x40000000, RZ, 0xc0, !PT ;  /* 0x4000000016ff7812 */ /* 0x000fe4000780c0ff */
[----:B------:R-:W-:-:S04]  /*15fb0*/  FMNMX.FTZ R0, R83, R0, !PT ;  /* 0x0000000053007209 */ /* 0x000fc80007810000 */
[----:B------:R-:W-:Y:S01]  /*15fc0*/  FMNMX.FTZ R0, R86, R0, !PT ;  /* 0x0000000056007209 */ /* 0x000fe20007810000 */
[----:B------:R-:W-:Y:S03]  /*15fd0*/  MUFU.EX2 R40, R40 ;  /* 0x0000002800287308 */ /* 0x000fe60000000800 */
[----:B------:R-:W-:-:S05]  /*15fe0*/  FMNMX.FTZ R0, R87, R0, !PT ;  /* 0x0000000057007209 */ /* 0x000fca0007810000 */
[----:B------:R-:W0:Y:S01]  /*15ff0*/  SHFL.BFLY PT, R14, R0, 0x2, 0x1f ;  /* 0x0c401f00000e7f89 */ /* 0x000e2200000e0000 */
[----:B------:R-:W-:Y:S08]  /*16000*/  MUFU.EX2 R41, R41 ;  /* 0x0000002900297308 */ /* 0x000ff00000000800 */
        /* <DEDUP_REMOVED lines=8> */
[----:B0-----:R-:W-:-:S04]  /*16090*/  FMNMX.FTZ R0, R0, R14, !PT ;  /* 0x0000000e00007209 */ /* 0x001fc80007810000 */
[----:B------:R-:W-:-:S03]  /*160a0*/  FSETP.NEU.FTZ.AND P1, PT, R0, -INF , PT ;  /* 0xff8000000000780b */ /* 0x000fc60003f3d000 */
[----:B------:R-:W-:Y:S01]  /*160b0*/  MUFU.EX2 R56, R56 ;  /* 0x0000003800387308 */ /* 0x000fe20000000800 */
[----:B------:R-:W-:-:S05]  /*160c0*/  FSEL R14, R0, RZ, P1 ;  /* 0x000000ff000e7208 */ /* 0x000fca0000800000 */
[----:B------:R-:W-:Y:S01]  /*160d0*/  FADD.FTZ R7, -R14, R7 ;  /* 0x000000070e077221 */ /* 0x000fe20000010100 */
[----:B------:R-:W-:-:S01]  /*160e0*/  FFMA.FTZ R14, R2, R0, -8 ;  /* 0xc1000000020e7423 */ /* 0x000fc20000010000 */
[----:B------:R-:W-:Y:S02]  /*160f0*/  MUFU.EX2 R57, R57 ;  /* 0x0000003900397308 */ /* 0x000fe40000000800 */
[----:B------:R-:W-:Y:S02]  /*16100*/  FMUL.FTZ R7, R2, R7 ;  /* 0x0000000702077220 */ /* 0x000fe40000410000 */
[----:B------:R-:W-:-:S04]  /*16110*/  FSEL R15, R14, RZ, P1 ;  /* 0x000000ff0e0f7208 */ /* 0x000fc80000800000 */
        /* <DEDUP_REMOVED lines=43> */
[----:B------:R-:W-:-:S03]  /*163d0*/  FFMA.FTZ R15, R2, R87, -R15 ;  /* 0x00000057020f7223 */ /* 0x000fc6000001080f */
        /* <DEDUP_REMOVED lines=99> */
.L_x_9763:
[----:B------:R-:W2:Y:S01]  /*16a10*/  LDL R14, [R1+0x1c] ;  /* 0x00001c00010e7983 */ /* 0x000ea20000100800 */
[----:B------:R-:W-:-:S05]  /*16a20*/  VIADD R21, R21, 0x19c60 ;  /* 0x00019c6015157836 */ /* 0x000fca0000000000 */
[----:B--2---:R-:W-:Y:S02]  /*16a30*/  PRMT R21, R14, 0x654, R21 ;  /* 0x000006540e157816 */ /* 0x004fe40000000015 */
[----:B------:R-:W2:Y:S01]  /*16a40*/  LDL R14, [R1+0x44] ;  /* 0x00004400010e7983 */ /* 0x000ea20000100800 */
        /* <DEDUP_REMOVED lines=94> */
[C---:B--2---:R-:W-:Y:S01]  /*17030*/  ISETP.GT.AND P1, PT, R4.reuse, R14, PT ;  /* 0x0000000e0400720c */ /* 0x044fe20003f24270 */
[----:B------:R-:W-:-:S12]  /*17040*/  VIADD R4, R4, 0xffffffff ;  /* 0xffffffff04047836 */ /* 0x000fd80000000000 */
[----:B0-----:R-:W-:Y:S05]  /*17050*/  @P1 BRA `(.L_x_9764) ;  /* 0xffffffd0002c1947 */ /* 0x001fea000383ffff */
.L_x_9744:
[----:B------:R-:W-:Y:S05]  /*17060*/  BSYNC B0 ;  /* 0x0000000000007941 */ /* 0x000fea0003800000 */
.L_x_9743:
[----:B------:R-:W-:Y:S01]  /*17070*/  IMAD.U32 R14, RZ, RZ, UR36 ;  /* 0x00000024ff0e7e24 */ /* 0x000fe2000f8e00ff */
[----:B------:R-:W-:Y:S06]  /*17080*/  BAR.ARV 0x8, 0x200 ;  /* 0x0208000000007b1d */ /* 0x000fec0000002000 */
[----:B------:R-:W-:-:S13]  /*17090*/  ISETP.NE.AND P1, PT, R14, 0x3, PT ;  /* 0x000000030e00780c */ /* 0x000fda0003f25270 */
[----:B------:R-:W-:Y:S05]  /*170a0*/  @!P1 BRA `(.L_x_9765) ;  /* 0x0000000000049947 */ /* 0x000fea0003800000 */
[----:B------:R-:W-:Y:S01]  /*170b0*/  BPT.TRAP 0x1 ;  /* 0x000000040000795c */ /* 0x000fe20000300000 */
.L_x_9765:
[----:B------:R-:W-:Y:S01]  /*170c0*/  IMAD R4, R17, 0x8, R16 ;  /* 0x0000000811047824 */ /* 0x000fe200078e0210 */
[----:B------:R-:W-:-:S04]  /*170d0*/  SHF.L.U32 R7, R19, 0x1f, RZ ;  /* 0x0000001f13077819 */ /* 0x000fc800000006ff */
[----:B------:R0:W1:Y:S01]  /*170e0*/  SYNCS.PHASECHK.TRANS64.TRYWAIT P0, [R4+URZ+0x19c50], R7 ;  /* 0x019c5007040075a7 */ /* 0x000062000800017f */
[----:B------:R-:W-:Y:S05]  /*170f0*/  @!P1 BRA `(.L_x_9766) ;  /* 0x0000000000049947 */ /* 0x000fea0003800000 */
[----:B------:R-:W-:Y:S01]  /*17100*/  BPT.TRAP 0x1 ;  /* 0x000000040000795c */ /* 0x000fe20000300000 */
.L_x_9766:
[----:B------:R-:W-:Y:S04]  /*17110*/  BSSY B0, `(.L_x_9767) ;  /* 0x0000004000007945 */ /* 0x000fe80003800000 */
[----:B-1----:R-:W-:Y:S05]  /*17120*/  @P0 BRA `(.L_x_9768) ;  /* 0x0000000000080947 */ /* 0x002fea0003800000 */
[----:B------:R-:W1:Y:S02]  /*17130*/  SYNCS.PHASECHK.TRANS64.TRYWAIT P0, [R4+URZ+0x19c50], R7 ;  /* 0x019c5007040075a7 */ /* 0x000e64000800017f */
[----:B-1----:R-:W-:Y:S05]  /*17140*/  @!P0 BRA `(.L_x_9769) ;  /* 0x000000a400ec8947 */ /* 0x002fea0003800000 */
.L_x_9768:
[----:B------:R-:W-:Y:S05]  /*17150*/  BSYNC B0 ;  /* 0x0000000000007941 */ /* 0x000fea0003800000 */
.L_x_9767:
[----:B------:R-:W0:Y:S01]  /*17160*/  LDL.LU R20, [R1+0x2c] ;  /* 0x00002c0001147983 */ /* 0x000e220000300800 */
[----:B------:R-:W-:-:S03]  /*17170*/  ULDC.64 UR4, c[0x0][0x9a0] ;  /* 0x0002680000047ab9 */ /* 0x000fc60000000a00 */
[----:B------:R-:W2:Y:S01]  /*17180*/  LDL.LU R15, [R1+0x28] ;  /* 0x00002800010f7983 */ /* 0x000ea20000300800 */
[----:B------:R-:W-:Y:S01]  /*17190*/  VIADD R16, R16, 0x3000 ;  /* 0x0000300010107836 */ /* 0x000fe20000000000 */
[----:B------:R-:W-:Y:S01]  /*171a0*/  ISETP.NE.U32.AND P0, PT, RZ, UR4, PT ;  /* 0x00000004ff007c0c */ /* 0x000fe2000bf05070 */
[----:B------:R-:W-:Y:S01]  /*171b0*/  IMAD.MOV.U32 R9, RZ, RZ, 0x40000040 ;  /* 0x40000040ff097424 */ /* 0x000fe200078e00ff */
[----:B------:R-:W-:Y:S02]  /*171c0*/  WARPGROUP.ARRIVE ;  /* 0x00000000000079c5 */ /* 0x000fe40000000000 */
[----:B------:R-:W-:Y:S02]  /*171d0*/  SHF.R.U32.HI R16, RZ, 0x4, R16 ;  /* 0x00000004ff107819 */ /* 0x000fe40000011610 */
[----:B------:R-:W-:Y:S02]  /*171e0*/  ISETP.NE.AND.EX P0, PT, RZ, UR5, PT, P0 ;  /* 0x00000005ff007c0c */ /* 0x000fe4000bf05300 */
[----:B------:R-:W-:-:S02]  /*171f0*/  LOP3.LUT R16, R16, 0x3fff, RZ, 0xc0, !PT ;  /* 0x00003fff10107812 */ /* 0x000fc400078ec0ff */
[----:B------:R-:W-:Y:S02]  /*17200*/  R2UR UR7, R9 ;  /* 0x00000000090772ca */ /* 0x000fe400000e0000 */
[----:B------:R-:W-:-:S05]  /*17210*/  LOP3.LUT R16, R16, 0x10000, RZ, 0xfc, !PT ;  /* 0x0001000010107812 */ /* 0x000fca00078efcff */
[----:B------:R-:W-:Y:S02]  /*17220*/  IMAD R8, R17, 0x300, R16 ;  /* 0x0000030011087824 */ /* 0x000fe400078e0210 */
[----:B------:R-:W3:Y:S03]  /*17230*/  @P0 LDC.64 R12, c[0x0][0x9c8] ;  /* 0x00027200ff0c0b82 */ /* 0x000ee60000000a00 */
[----:B------:R-:W-:-:S05]  /*17240*/  R2UR UR6, R8 ;  /* 0x00000000080672ca */ /* 0x000fca00000e0000 */
[----:B------:R-:W4:Y:S08]  /*17250*/  @P0 LDC.64 R10, c[0x0][0x9d0] ;  /* 0x00027400ff0a0b82 */ /* 0x000f300000000a00 */
[----:B------:R-:W-:Y:S03]  /*17260*/  QGMMA.64x96x32.F32.E4M3.E4M3 R88, R148, gdesc[UR4], R88, gsb0 ;  /* 0x0160000494587df3 */ /* 0x000fe60008000858 */
[----:B------:R-:W-:-:S02]  /*17270*/  WARPGROUP.DEPBAR.LE gsb0, 0x0 ;  /* 0x00008000000079c5 */ /* 0x000fc40000010000 */
[----:B------:R-:W-:Y:S01]  /*17280*/  WARPGROUP.ARRIVE ;  /* 0x00000000000079c5 */ /* 0x000fe20000000000 */
[----:B01----:R-:W-:Y:S02]  /*17290*/  @P0 SHF.R.S32.HI R7, RZ, 0x1f, R20 ;  /* 0x0000001fff070819 */ /* 0x003fe40000011414 */
[----:B--2---:R-:W-:-:S03]  /*172a0*/  @P0 SHF.R.S32.HI R9, RZ, 0x1f, R15 ;  /* 0x0000001fff090819 */ /* 0x004fc6000001140f */
[----:B---3--:R-:W-:-:S04]  /*172b0*/  @P0 IMAD R14, R7, R12, RZ ;  /* 0x0000000c070e0224 */ /* 0x008fc800078e02ff */
[C---:B------:R-:W-:Y:S02]  /*172c0*/  @P0 IMAD R7, R20.reuse, R13, R14 ;  /* 0x0000000d14070224 */ /* 0x040fe400078e020e */
[----:B------:R-:W-:-:S04]  /*172d0*/  @P0 IMAD.WIDE.U32 R12, R20, R12, RZ ;  /* 0x0000000c140c0225 */ /* 0x000fc800078e00ff */
[-C--:B----4-:R-:W-:Y:S02]  /*172e0*/  @P0 IMAD R14, R9, R10.reuse, RZ ;  /* 0x0000000a090e0224 */ /* 0x090fe400078e02ff */
[----:B------:R-:W-:Y:S02]  /*172f0*/  @P0 IMAD.IADD R13, R13, 0x1, R7 ;  /* 0x000000010d0d0824 */ /* 0x000fe400078e0207 */
        /* <DEDUP_REMOVED lines=15> */
[----:B------:R-:W-:Y:S02]  /*173f0*/  IMAD.U32 R16, RZ, RZ, UR36 ;  /* 0x00000024ff107e24 */ /* 0x000fe4000f8e00ff */
[----:B------:R-:W-:Y:S02]  /*17400*/  IMAD.MOV.U32 R20, RZ, RZ, -0x800000 ;  /* 0xff800000ff147424 */ /* 0x000fe400078e00ff */
[----:B------:R-:W-:Y:S01]  /*17410*/  IMAD.MOV.U32 R21, RZ, RZ, -0x800000 ;  /* 0xff800000ff157424 */ /* 0x000fe200078e00ff */
[----:B------:R-:W-:-:S03]  /*17420*/  ISETP.NE.AND P3, PT, R16, 0x3, PT ;  /* 0x000000031000780c */ /* 0x000fc60003f65270 */
[----:B------:R-:W-:Y:S01]  /*17430*/  QGMMA.64x96x32.F32.E4M3.E4M3 R88, R144, gdesc[UR4], R88, gsb0 ;  /* 0x0160000490587df3 */ /* 0x000fe20008000858 */
[----:B------:R-:W-:Y:S02]  /*17440*/  R2UR UR6, R10 ;  /* 0x000000000a0672ca */ /* 0x000fe400000e0000 */
[----:B------:R-:W-:Y:S01]  /*17450*/  R2UR UR7, R11 ;  /* 0x000000000b0772ca */ /* 0x000fe200000e0000 */
[----:B------:R-:W1:Y:S04]  /*17460*/  SHFL.BFLY PT, R10, R5, 0x2, 0x1f ;  /* 0x0c401f00050a7f89 */ /* 0x000e6800000e0000 */
[----:B------:R-:W3:Y:S01]  /*17470*/  SHFL.BFLY PT, R11, R6, 0x2, 0x1f ;  /* 0x0c401f00060b7f89 */ /* 0x000ee200000e0000 */
[----:B-1----:R-:W-:-:S01]  /*17480*/  FADD.FTZ R10, R10, R5 ;  /* 0x000000050a0a7221 */ /* 0x002fc20000010000 */
[----:B---3--:R-:W-:Y:S01]  /*17490*/  FADD.FTZ R11, R11, R6 ;  /* 0x000000060b0b7221 */ /* 0x008fe20000010000 */
[----:B------:R-:W-:Y:S01]  /*174a0*/  IMAD.MOV.U32 R6, RZ, RZ, RZ ;  /* 0x000000ffff067224 */ /* 0x000fe200078e00ff */
[----:B------:R-:W-:-:S02]  /*174b0*/  WARPGROUP.DEPBAR.LE gsb0, 0x0 ;  /* 0x00008000000079c5 */ /* 0x000fc40000010000 */
[----:B------:R-:W-:-:S06]  /*174c0*/  WARPGROUP.ARRIVE ;  /* 0x00000000000079c5 */ /* 0x000fcc0000000000 */
[----:B------:R-:W-:Y:S01]  /*174d0*/  QGMMA.64x96x32.F32.E4M3.E4M3 R88, R140, gdesc[UR4], R88, gsb0 ;  /* 0x016000048c587df3 */ /* 0x000fe20008000858 */
[----:B------:R-:W-:Y:S02]  /*174e0*/  R2UR UR6, R8 ;  /* 0x00000000080672ca */ /* 0x000fe400000e0000 */
[----:B------:R-:W-:Y:S01]  /*174f0*/  R2UR UR7, R9 ;  /* 0x00000000090772ca */ /* 0x000fe200000e0000 */
[----:B------:R-:W0:Y:S04]  /*17500*/  SHFL.BFLY PT, R8, R11, 0x1, 0x1f ;  /* 0x0c201f000b087f89 */ /* 0x000e2800000e0000 */
[----:B------:R-:W1:Y:S01]  /*17510*/  SHFL.BFLY PT, R9, R10, 0x1, 0x1f ;  /* 0x0c201f000a097f89 */ /* 0x000e6200000e0000 */
[----:B0-----:R-:W-:-:S01]  /*17520*/  FADD.FTZ R12, R11, R8 ;  /* 0x000000080b0c7221 */ /* 0x001fc20000010000 */
[----:B-1----:R-:W-:-:S04]  /*17530*/  FADD.FTZ R13, R10, R9 ;  /* 0x000000090a0d7221 */ /* 0x002fc80000010000 */
[C---:B------:R-:W-:Y:S01]  /*17540*/  FSETP.NE.FTZ.AND P0, PT, R12.reuse, RZ, PT ;  /* 0x000000ff0c00720b */ /* 0x040fe20003f15000 */
[----:B------:R-:W-:Y:S01]  /*17550*/  FMUL.FTZ R14, R12, 0.00390625 ;  /* 0x3b8000000c0e7820 */ /* 0x000fe20000410000 */
[----:B------:R-:W-:Y:S02]  /*17560*/  IMAD.MOV.U32 R10, RZ, RZ, RZ ;  /* 0x000000ffff0a7224 */ /* 0x000fe400078e00ff */
[----:B------:R-:W-:Y:S02]  /*17570*/  FMUL.FTZ R15, R13, 0.00390625 ;  /* 0x3b8000000d0f7820 */ /* 0x000fe40000410000 */
[----:B------:R-:W-:-:S03]  /*17580*/  FSETP.NE.FTZ.AND P1, PT, R14, RZ, PT ;  /* 0x000000ff0e00720b */ /* 0x000fc60003f35000 */
[----:B------:R-:W-:-:S04]  /*17590*/  FSETP.NE.FTZ.AND P2, PT, R15, RZ, PT ;  /* 0x000000ff0f00720b */ /* 0x000fc80003f55000 */
[----:B------:R-:W-:Y:S01]  /*175a0*/  @P0 MUFU.RCP R6, R12 ;  /* 0x0000000c00060308 */ /* 0x000fe20000001000 */
[----:B------:R-:W-:-:S05]  /*175b0*/  FSETP.NE.FTZ.AND P0, PT, R13, RZ, PT ;  /* 0x000000ff0d00720b */ /* 0x000fca0003f15000 */
[C---:B------:R-:W-:Y:S02]  /*175c0*/  @P1 FMUL.FTZ R8, R2.reuse, 0.69314718246459960938 ;  /* 0x3f31721802081820 */ /* 0x040fe40000410000 */
[----:B------:R-:W0:Y:S01]  /*175d0*/  @P1 MUFU.LG2 R5, R14 ;  /* 0x0000000e00051308 */ /* 0x000e220000000c00 */
[----:B------:R-:W-:-:S07]  /*175e0*/  @P2 FMUL.FTZ R2, R2, 0.69314718246459960938 ;  /* 0x3f31721802022820 */ /* 0x000fce0000410000 */
        /* <DEDUP_REMOVED lines=14> */
.L_x_9770:
[----:B------:R-:W2:Y:S01]  /*176d0*/  LDL.LU R5, [R1+0x1c] ;  /* 0x00001c0001057983 */ /* 0x000ea20000300800 */
[----:B------:R-:W-:Y:S02]  /*176e0*/  VIADD R2, R4, 0x19c60 ;  /* 0x00019c6004027836 */ /* 0x000fe40000000000 */
[-C--:B------:R-:W-:Y:S01]  /*176f0*/  FMUL.FTZ R0, R88, R14.reuse ;  /* 0x0000000e58007220 */ /* 0x080fe20000410000 */
[----:B------:R-:W-:Y:S01]  /*17700*/  VIADD R17, R17, 0x1 ;  /* 0x0000000111117836 */ /* 0x000fe20000000000 */
[----:B------:R-:W3:Y:S01]  /*17710*/  LDL.LU R16, [R1+0x58] ;  /* 0x0000580001107983 */ /* 0x000ee20000300800 */
[----:B------:R-:W-:-:S03]  /*17720*/  FMUL.FTZ R4, R89, R14 ;  /* 0x0000000e59047220 */ /* 0x000fc60000410000 */
        /* <DEDUP_REMOVED lines=51> */
[-C--:B------:R-:W-:Y:S01]  /*17a60*/  FMUL.FTZ R5, R100, R14.reuse ;  /* 0x0000000e64057220 */ /* 0x080fe20000410000 */
[----:B0-----:R-:W-:Y:S01]  /*17a70*/  SEL R2, RZ, 0x1, P1 ;  /* 0x00000001ff027807 */ /* 0x001fe20000800000 */
[----:B------:R-:W-:-:S03]  /*17a80*/  FMUL.FTZ R14, R133, R14 ;  /* 0x0000000e850e7220 */ /* 0x000fc60000410000 */
[----:B------:R-:W-:-:S07]  /*17a90*/  LOP3.LUT R19, R19, R2, RZ, 0x3c, !PT ;  /* 0x0000000213137212 */ /* 0x000fce00078e3cff */
.L_x_9657:
        /* <DEDUP_REMOVED lines=14> */
[----:B------:R-:W2:Y:S04]  /*17b80*/  LDL R38, [R1+0x7c] ;  /* 0x00007c0001267983 */ /* 0x000ea80000100800 */
[----:B------:R-:W3:Y:S01]  /*17b90*/  LDL R60, [R1+0x54] ;  /* 0x00005400013c7983 */ /* 0x000ee20000100800 */
[----:B------:R-:W-:Y:S02]  /*17ba0*/  F2FP.BF16.F32.PACK_AB R0, R15, R0 ;  /* 0x000000000f00723e */ /* 0x000fe400000010ff */
[----:B------:R-:W-:Y:S01]  /*17bb0*/  F2FP.BF16.F32.PACK_AB R134, R134, R25 ;  /* 0x000000198686723e */ /* 0x000fe200000010ff */
[----:B------:R-:W4:Y:S01]  /*17bc0*/  LDL R62, [R1+0x40] ;  /* 0x00004000013e7983 */ /* 0x000f220000100800 */
[----:B------:R-:W-:-:S02]  /*17bd0*/  F2FP.BF16.F32.PACK_AB R5, R5, R96 ;  /* 0x000000600505723e */ /* 0x000fc400000010ff */
[----:B------:R-:W-:Y:S01]  /*17be0*/  F2FP.BF16.F32.PACK_AB R6, R6, R97 ;  /* 0x000000610606723e */ /* 0x000fe200000010ff */
[----:B------:R-:W4:Y:S01]  /*17bf0*/  LDL R56, [R1+0xc] ;  /* 0x00000c0001387983 */ /* 0x000f220000100800 */
[----:B------:R-:W-:Y:S02]  /*17c00*/  F2FP.BF16.F32.PACK_AB R7, R7, R104 ;  /* 0x000000680707723e */ /* 0x000fe400000010ff */
[----:B------:R-:W-:Y:S01]  /*17c10*/  F2FP.BF16.F32.PACK_AB R8, R8, R105 ;  /* 0x000000690808723e */ /* 0x000fe200000010ff */
[----:B------:R-:W4:Y:S01]  /*17c20*/  LDL R58, [R1+0x50] ;  /* 0x00005000013a7983 */ /* 0x000f220000100800 */
[----:B-1----:R-:W-:-:S05]  /*17c30*/  IMAD.SHL.U32 R2, R24, 0x4, RZ ;  /* 0x0000000418027824 */ /* 0x002fca00078e00ff */
[----:B------:R-:W-:-:S04]  /*17c40*/  LOP3.LUT R2, R2, 0xc, RZ, 0xc0, !PT ;  /* 0x0000000c02027812 */ /* 0x000fc800078ec0ff */
[----:B------:R-:W-:-:S05]  /*17c50*/  IADD3 R2, P0, R2, UR4, RZ ;  /* 0x0000000402027c10 */ /* 0x000fca000ff1e0ff */
[----:B------:R-:W-:Y:S01]  /*17c60*/  IMAD.X R3, RZ, RZ, UR5, P0 ;  /* 0x00000005ff037e24 */ /* 0x000fe200080e06ff */
[----:B------:R-:W1:Y:S01]  /*17c70*/  S2R R15, SR_SWINHI ;  /* 0x00000000000f7919 */ /* 0x000e620000002f00 */
[----:B------:R-:W-:Y:S01]  /*17c80*/  F2FP.BF16.F32.PACK_AB R93, R93, R4 ;  /* 0x000000045d5d723e */ /* 0x000fe200000010ff */
[----:B------:R-:W-:Y:S02]  /*17c90*/  ULDC.64 UR4, c[0x0][0xc00] ;  /* 0x0003000000047ab9 */ /* 0x000fe40000000a00 */
[----:B------:R0:W3:Y:S01]  /*17ca0*/  LDG.E.CONSTANT R2, desc[UR42][R2.64] ;  /* 0x0000002a02027981 */ /* 0x0000e2000c1e9900 */
[----:B------:R-:W-:Y:S02]  /*17cb0*/  F2FP.BF16.F32.PACK_AB R9, R9, R112 ;  /* 0x000000700909723e */ /* 0x000fe400000010ff */
[----:B------:R-:W-:Y:S02]  /*17cc0*/  F2FP.BF16.F32.PACK_AB R10, R10, R113 ;  /* 0x000000710a0a723e */ /* 0x000fe400000010ff */
[----:B------:R-:W-:-:S02]  /*17cd0*/  F2FP.BF16.F32.PACK_AB R11, R11, R120 ;  /* 0x000000780b0b723e */ /* 0x000fc400000010ff */
[----:B------:R-:W-:Y:S02]  /*17ce0*/  F2FP.BF16.F32.PACK_AB R12, R12, R121 ;  /* 0x000000790c0c723e */ /* 0x000fe400000010ff */
[----:B------:R-:W-:Y:S02]  /*17cf0*/  F2FP.BF16.F32.PACK_AB R35, R94, R35 ;  /* 0x000000235e23723e */ /* 0x000fe400000010ff */
[----:B0-----:R-:W-:Y:S02]  /*17d00*/  LOP3.LUT P0, R3, R24, 0x3, RZ, 0xc0, !PT ;  /* 0x0000000318037812 */ /* 0x001fe4000780c0ff */
[----:B------:R-:W-:Y:S02]  /*17d10*/  F2FP.BF16.F32.PACK_AB R36, R95, R36 ;  /* 0x000000245f24723e */ /* 0x000fe400000010ff */
[----:B------:R-:W-:Y:S02]  /*17d20*/  ISETP.EQ.OR P0, PT, R3, 0x3, !P0 ;  /* 0x000000030300780c */ /* 0x000fe40004702670 */
[----:B------:R-:W-:-:S02]  /*17d30*/  F2FP.BF16.F32.PACK_AB R13, R13, R128 ;  /* 0x000000800d0d723e */ /* 0x000fc400000010ff */
[----:B------:R-:W-:Y:S02]  /*17d40*/  SEL R37, R5, R6, P0 ;  /* 0x0000000605257207 */ /* 0x000fe40000000000 */
[----:B------:R-:W-:Y:S02]  /*17d50*/  SEL R39, R6, R5, P0 ;  /* 0x0000000506277207 */ /* 0x000fe40000000000 */
[----:B------:R-:W-:Y:S02]  /*17d60*/  SEL R41, R7, R8, P0 ;  /* 0x0000000807297207 */ /* 0x000fe40000000000 */
[----:B------:R-:W-:Y:S02]  /*17d70*/  SEL R43, R8, R7, P0 ;  /* 0x00000007082b7207 */ /* 0x000fe40000000000 */
[----:B------:R-:W-:Y:S02]  /*17d80*/  SEL R3, R0, R93, P0 ;  /* 0x0000005d00037207 */ /* 0x000fe40000000000 */
[----:B------:R-:W-:-:S02]  /*17d90*/  MOV R24, R16 ;  /* 0x0000001000187202 */ /* 0x000fc40000000f00 */
[----:B-1----:R-:W-:Y:S02]  /*17da0*/  MOV R25, R15 ;  /* 0x0000000f00197202 */ /* 0x002fe40000000f00 */
        /* <DEDUP_REMOVED lines=17> */
[----:B------:R-:W-:Y:S02]  /*17ec0*/  F2FP.BF16.F32.PACK_AB R135, R135, R26 ;  /* 0x0000001a8787723e */ /* 0x000fe400000010ff */
[----:B------:R-:W-:Y:S02]  /*17ed0*/  SEL R31, R32, R31, P0 ;  /* 0x0000001f201f7207 */ /* 0x000fe40000000000 */
        /* <DEDUP_REMOVED lines=19> */
[----:B------:R-:W-:Y:S02]  /*18010*/  LOP3.LUT R4, R73, 0x180, RZ, 0xc0, !PT ;  /* 0x0000018049047812 */ /* 0x000fe400078ec0ff */
[----:B------:R-:W-:Y:S02]  /*18020*/  SHF.R.U64 R5, R5, 0x3, RZ ;  /* 0x0000000305057819 */ /* 0x000fe400000012ff */
[----:B------:R-:W-:Y:S02]  /*18030*/  SHF.R.U64 R0, R0, 0x3, RZ ;  /* 0x0000000300007819 */ /* 0x000fe400000012ff */
[----:B------:R-:W-:Y:S02]  /*18040*/  SHF.R.U64 R4, R4, 0x3, RZ ;  /* 0x0000000304047819 */ /* 0x000fe400000012ff */
[----:B------:R-:W-:-:S02]  /*18050*/  IADD3 R75, P2, R6, 0x6000, RZ ;  /* 0x00006000064b7810 */ /* 0x000fc40007f5e0ff */
[----:B------:R-:W-:Y:S01]  /*18060*/  IADD3 R77, P1, R6, 0x6020, RZ ;  /* 0x00006020064d7810 */ /* 0x000fe20007f3e0ff */
[--C-:B------:R-:W-:Y:S01]  /*18070*/  IMAD.X R11, RZ, RZ, R7.reuse, P5 ;  /* 0x000000ffff0b7224 */ /* 0x100fe200028e0607 */
[----:B------:R-:W-:Y:S02]  /*18080*/  LOP3.LUT R6, R5, R6, RZ, 0x3c, !PT ;  /* 0x0000000605067212 */ /* 0x000fe400078e3cff */
[----:B------:R-:W-:Y:S01]  /*18090*/  LOP3.LUT R12, R0, R71, RZ, 0x3c, !PT ;  /* 0x00000047000c7212 */ /* 0x000fe200078e3cff */
[----:B------:R-:W-:Y:S01]  /*180a0*/  IMAD.X R15, RZ, RZ, R7, P3 ;  /* 0x000000ffff0f7224 */ /* 0x000fe200018e0607 */
[----:B------:R-:W-:Y:S02]  /*180b0*/  LOP3.LUT R14, R4, R73, RZ, 0x3c, !PT ;  /* 0x00000049040e7212 */ /* 0x000fe400078e3cff */
[----:B------:R-:W-:Y:S02]  /*180c0*/  LOP3.LUT R26, R77, 0x180, RZ, 0xc0, !PT ;  /* 0x000001804d1a7812 */ /* 0x000fe400078ec0ff */
[----:B------:R-:W-:-:S02]  /*180d0*/  MOV R54, R6 ;  /* 0x0000000600367202 */ /* 0x000fc40000000f00 */
[----:B---3--:R-:W-:Y:S01]  /*180e0*/  LOP3.LUT R0, R2, 0x2, RZ, 0x3c, !PT ;  /* 0x0000000202007812 */ /* 0x008fe200078e3cff */
[----:B------:R-:W-:Y:S01]  /*180f0*/  SHFL.IDX PT, R3, R3, R2, 0x1c1f ;  /* 0x001c1f0203037589 */ /* 0x000fe200000e0000 */
[----:B------:R-:W-:Y:S02]  /*18100*/  MOV R52, R10 ;  /* 0x0000000a00347202 */ /* 0x000fe40000000f00 */
[----:B------:R-:W-:Y:S01]  /*18110*/  MOV R48, R14 ;  /* 0x0000000e00307202 */ /* 0x000fe20000000f00 */
[----:B------:R-:W0:Y:S01]  /*18120*/  SHFL.IDX PT, R6, R93, R0, 0x1c1f ;  /* 0x001c1f005d067589 */ /* 0x000e2200000e0000 */
[----:B------:R-:W-:-:S03]  /*18130*/  SHF.R.U64 R26, R26, 0x3, RZ ;  /* 0x000000031a1a7819 */ /* 0x000fc600000012ff */
[----:B------:R-:W-:Y:S04]  /*18140*/  SHFL.IDX PT, R37, R37, R2, 0x1c1f ;  /* 0x001c1f0225257589 */ /* 0x000fe800000e0000 */
[----:B------:R-:W1:Y:S04]  /*18150*/  SHFL.IDX PT, R10, R39, R0, 0x1c1f ;  /* 0x001c1f00270a7589 */ /* 0x000e6800000e0000 */
[----:B------:R-:W-:Y:S04]  /*18160*/  SHFL.IDX PT, R57, R57, R2, 0x1c1f ;  /* 0x001c1f0239397589 */ /* 0x000fe800000e0000 */
[----:B------:R-:W2:Y:S04]  /*18170*/  SHFL.IDX PT, R32, R35, R0, 0x1c1f ;  /* 0x001c1f0023207589 */ /* 0x000ea800000e0000 */
[----:B------:R-:W-:Y:S04]  /*18180*/  SHFL.IDX PT, R41, R41, R2, 0x1c1f ;  /* 0x001c1f0229297589 */ /* 0x000fe800000e0000 */
[----:B------:R-:W3:Y:S04]  /*18190*/  SHFL.IDX PT, R14, R43, R0, 0x1c1f ;  /* 0x001c1f002b0e7589 */ /* 0x000ee800000e0000 */
[----:B------:R-:W-:Y:S04]  /*181a0*/  SHFL.IDX PT, R59, R59, R2, 0x1c1f ;  /* 0x001c1f023b3b7589 */ /* 0x000fe800000e0000 */
[----:B------:R-:W4:Y:S04]  /*181b0*/  SHFL.IDX PT, R34, R33, R0, 0x1c1f ;  /* 0x001c1f0021227589 */ /* 0x000f2800000e0000 */
[----:B------:R-:W-:Y:S04]  /*181c0*/  SHFL.IDX PT, R61, R61, R2, 0x1c1f ;  /* 0x001c1f023d3d7589 */ /* 0x000fe800000e0000 */
[----:B------:R-:W4:Y:S01]  /*181d0*/  SHFL.IDX PT, R36, R31, R0, 0x1c1f ;  /* 0x001c1f001f247589 */ /* 0x000f2200000e0000 */
[----:B------:R-:W-:-:S03]  /*181e0*/  LOP3.LUT R4, R26, R77, RZ, 0x3c, !PT ;  /* 0x0000004d1a047212 */ /* 0x000fc600078e3cff */
[----:B------:R-:W-:Y:S01]  /*181f0*/  SHFL.IDX PT, R45, R45, R2, 0x1c1f ;  /* 0x001c1f022d2d7589 */ /* 0x000fe200000e0000 */
[----:B------:R-:W-:-:S03]  /*18200*/  LOP3.LUT R8, R75, 0x180, RZ, 0xc0, !PT ;  /* 0x000001804b087812 */ /* 0x000fc600078ec0ff */
[----:B------:R-:W-:Y:S04]  /*18210*/  SHFL.IDX PT, R49, R49, R2, 0x1c1f ;  /* 0x001c1f0231317589 */ /* 0x000fe800000e0000 */
[----:B------:R-:W-:Y:S04]  /*18220*/  SHFL.IDX PT, R53, R53, R2, 0x1c1f ;  /* 0x001c1f0235357589 */ /* 0x000fe800000e0000 */
[----:B------:R-:W-:Y:S04]  /*18230*/  SHFL.IDX PT, R63, R63, R2, 0x1c1f ;  /* 0x001c1f023f3f7589 */ /* 0x000fe800000e0000 */
[----:B------:R-:W-:Y:S04]  /*18240*/  SHFL.IDX PT, R65, R65, R2, 0x1c1f ;  /* 0x001c1f0241417589 */ /* 0x000fe800000e0000 */
[----:B------:R-:W-:Y:S04]  /*18250*/  SHFL.IDX PT, R67, R67, R2, 0x1c1f ;  /* 0x001c1f0243437589 */ /* 0x000fe800000e0000 */
[----:B------:R-:W4:Y:S04]  /*18260*/  SHFL.IDX PT, R26, R47, R0, 0x1c1f ;  /* 0x001c1f002f1a7589 */ /* 0x000f2800000e0000 */
[----:B------:R-:W4:Y:S04]  /*18270*/  SHFL.IDX PT, R28, R51, R0, 0x1c1f ;  /* 0x001c1f00331c7589 */ /* 0x000f2800000e0000 */
[----:B------:R-:W4:Y:S04]  /*18280*/  SHFL.IDX PT, R30, R55, R0, 0x1c1f ;  /* 0x001c1f00371e7589 */ /* 0x000f2800000e0000 */
[----:B------:R-:W4:Y:S04]  /*18290*/  SHFL.IDX PT, R38, R29, R0, 0x1c1f ;  /* 0x001c1f001d267589 */ /* 0x000f2800000e0000 */
[----:B------:R-:W4:Y:S04]  /*182a0*/  SHFL.IDX PT, R40, R27, R0, 0x1c1f ;  /* 0x001c1f001b287589 */ /* 0x000f2800000e0000 */
[----:B------:R0:W4:Y:S01]  /*182b0*/  SHFL.IDX PT, R42, R135, R0, 0x1c1f ;  /* 0x001c1f00872a7589 */ /* 0x00012200000e0000 */
[----:B------:R-:W-:Y:S01]  /*182c0*/  SHF.R.U64 R8, R8, 0x3, RZ ;  /* 0x0000000308087819 */ /* 0x000fe200000012ff */
[----:B------:R-:W-:-:S02]  /*182d0*/  IMAD.X R5, RZ, RZ, R7, P1 ;  /* 0x000000ffff057224 */ /* 0x000fc400008e0607 */
[--C-:B------:R-:W-:Y:S01]  /*182e0*/  IMAD.X R9, RZ, RZ, R7.reuse, P2 ;  /* 0x000000ffff097224 */ /* 0x100fe200010e0607 */
[----:B------:R-:W-:Y:S01]  /*182f0*/  LOP3.LUT R8, R8, R75, RZ, 0x3c, !PT ;  /* 0x0000004b08087212 */ /* 0x000fe200078e3cff */
[----:B------:R-:W-:Y:S01]  /*18300*/  IMAD.X R13, RZ, RZ, R7, P4 ;  /* 0x000000ffff0d7224 */ /* 0x000fe200020e0607 */
[----:B------:R-:W-:Y:S02]  /*18310*/  MOV R44, R4 ;  /* 0x00000004002c7202 */ /* 0x000fe40000000f00 */
[----:B------:R-:W-:Y:S01]  /*18320*/  MOV R46, R8 ;  /* 0x00000008002e7202 */ /* 0x000fe20000000f00 */
[----:B0-----:R-:W0:Y:S01]  /*18330*/  LDC R0, c[0x0][0xbe8] ;  /* 0x0002fa00ff007b82 */ /* 0x001e220000000800 */
[----:B------:R-:W-:Y:S02]  /*18340*/  SEL R4, R3, R6, P0 ;  /* 0x0000000603047207 */ /* 0x000fe40000000000 */
[----:B------:R-:W-:Y:S02]  /*18350*/  MOV R50, R12 ;  /* 0x0000000c00327202 */ /* 0x000fe40000000f00 */
[----:B------:R-:W-:-:S02]  /*18360*/  SEL R6, R6, R3, P0 ;  /* 0x0000000306067207 */ /* 0x000fc40000000000 */
[----:B-1----:R-:W-:Y:S01]  /*18370*/  SEL R8, R37, R10, P0 ;  /* 0x0000000a25087207 */ /* 0x002fe20000000000 */
[----:B------:R-:W1:Y:S01]  /*18380*/  LDC.64 R2, c[0x0][0xc00] ;  /* 0x00030000ff027b82 */ /* 0x000e620000000a00 */
[----:B--2---:R-:W-:Y:S02]  /*18390*/  SEL R5, R57, R32, P0 ;  /* 0x0000002039057207 */ /* 0x004fe40000000000 */
[----:B------:R-:W-:-:S05]  /*183a0*/  SEL R7, R32, R57, P0 ;  /* 0x0000003920077207 */ /* 0x000fca0000000000 */
[----:B------:R-:W-:Y:S01]  /*183b0*/  BAR.SYNC.DEFER_BLOCKING 0x1, 0x180 ;  /* 0x0046000000007b1d */ /* 0x000fe20000010000 */
[----:B------:R-:W-:Y:S02]  /*183c0*/  SEL R10, R10, R37, P0 ;  /* 0x000000250a0a7207 */ /* 0x000fe40000000000 */
[----:B---3--:R-:W-:Y:S02]  /*183d0*/  SEL R12, R41, R14, P0 ;  /* 0x0000000e290c7207 */ /* 0x008fe40000000000 */
[----:B----4-:R-:W-:Y:S02]  /*183e0*/  SEL R9, R59, R34, P0 ;  /* 0x000000223b097207 */ /* 0x010fe40000000000 */
[----:B------:R-:W-:Y:S02]  /*183f0*/  SEL R11, R34, R59, P0 ;  /* 0x0000003b220b7207 */ /* 0x000fe40000000000 */
[----:B------:R-:W-:Y:S02]  /*18400*/  SEL R14, R14, R41, P0 ;  /* 0x000000290e0e7207 */ /* 0x000fe40000000000 */
[----:B------:R-:W-:-:S02]  /*18410*/  SEL R13, R61, R36, P0 ;  /* 0x000000243d0d7207 */ /* 0x000fc40000000000 */
[----:B------:R-:W-:Y:S02]  /*18420*/  SEL R15, R36, R61, P0 ;  /* 0x0000003d240f7207 */ /* 0x000fe40000000000 */
[----:B------:R-:W-:-:S04]  /*18430*/  ISETP.NE.U32.AND P2, PT, RZ, UR4, PT ;  /* 0x00000004ff007c0c */ /* 0x000fc8000bf45070 */
[----:B------:R-:W-:Y:S01]  /*18440*/  ISETP.NE.AND.EX P2, PT, RZ, UR5, PT, P2 ;  /* 0x00000005ff007c0c */ /* 0x000fe2000bf45320 */
[----:B------:R-:W-:Y:S01]  /*18450*/  ULDC.64 UR4, c[0x0][0xc08] ;  /* 0x0003020000047ab9 */ /* 0x000fe20000000a00 */
[----:B------:R2:W-:Y:S04]  /*18460*/  STSM.16.M88.4 [R54], R4 ;  /* 0x0000000436007844 */ /* 0x0005e80000000200 */
[----:B------:R3:W-:Y:S04]  /*18470*/  STSM.16.M88.4 [R52], R8 ;  /* 0x0000000834007844 */ /* 0x0007e80000000200 */
[----:B------:R4:W-:Y:S01]  /*18480*/  STSM.16.M88.4 [R50], R12 ;  /* 0x0000000c32007844 */ /* 0x0009e20000000200 */
[----:B--2---:R-:W-:-:S02]  /*18490*/  SEL R4, R45, R26, P0 ;  /* 0x0000001a2d047207 */ /* 0x004fc40000000000 */
[----:B------:R-:W-:Y:S02]  /*184a0*/  SEL R6, R26, R45, P0 ;  /* 0x0000002d1a067207 */ /* 0x000fe40000000000 */
[----:B---3--:R-:W-:Y:S02]  /*184b0*/  SEL R8, R49, R28, P0 ;  /* 0x0000001c31087207 */ /* 0x008fe40000000000 */
[----:B------:R-:W-:Y:S02]  /*184c0*/  SEL R10, R28, R49, P0 ;  /* 0x000000311c0a7207 */ /* 0x000fe40000000000 */
[----:B----4-:R-:W-:Y:S02]  /*184d0*/  SEL R12, R53, R30, P0 ;  /* 0x0000001e350c7207 */ /* 0x010fe40000000000 */
[----:B------:R-:W-:Y:S02]  /*184e0*/  SEL R14, R30, R53, P0 ;  /* 0x000000351e0e7207 */ /* 0x000fe40000000000 */
[----:B------:R-:W-:-:S02]  /*184f0*/  SEL R5, R63, R38, P0 ;  /* 0x000000263f057207 */ /* 0x000fc40000000000 */
[----:B------:R-:W-:Y:S02]  /*18500*/  SEL R7, R38, R63, P0 ;  /* 0x0000003f26077207 */ /* 0x000fe40000000000 */
[----:B------:R-:W-:Y:S02]  /*18510*/  SEL R9, R65, R40, P0 ;  /* 0x0000002841097207 */ /* 0x000fe40000000000 */
[----:B------:R-:W-:Y:S02]  /*18520*/  SEL R11, R40, R65, P0 ;  /* 0x00000041280b7207 */ /* 0x000fe40000000000 */
[----:B------:R-:W-:Y:S02]  /*18530*/  SEL R13, R67, R42, P0 ;  /* 0x0000002a430d7207 */ /* 0x000fe40000000000 */
[----:B------:R-:W-:Y:S02]  /*18540*/  SEL R15, R42, R67, P0 ;  /* 0x000000432a0f7207 */ /* 0x000fe40000000000 */
[----:B------:R-:W-:-:S04]  /*18550*/  ISETP.NE.U32.AND P0, PT, RZ, UR4, PT ;  /* 0x00000004ff007c0c */ /* 0x000fc8000bf05070 */
[----:B------:R-:W-:Y:S01]  /*18560*/  ISETP.NE.AND.EX P0, PT, RZ, UR5, PT, P0 ;  /* 0x00000005ff007c0c */ /* 0x000fe2000bf05300 */
[----:B-1----:R-:W-:Y:S01]  /*18570*/  IMAD.WIDE R26, R60, 0x4, R2 ;  /* 0x000000043c1a7825 */ /* 0x002fe200078e0202 */
[----:B------:R1:W-:Y:S04]  /*18580*/  STSM.16.M88.4 [R48], R4 ;  /* 0x0000000430007844 */ /* 0x0003e80000000200 */
[----:B------:R-:W-:Y:S07]  /*18590*/  STSM.16.M88.4 [R46], R8 ;  /* 0x000000082e007844 */ /* 0x000fee0000000200 */
[----:B------:R-:W2:Y:S01]  /*185a0*/  @P0 LDC.64 R2, c[0x0][0xc08] ;  /* 0x00030200ff020b82 */ /* 0x000ea20000000a00 */
[----:B------:R3:W-:Y:S01]  /*185b0*/  STSM.16.M88.4 [R44], R12 ;  /* 0x0000000c2c007844 */ /* 0x0007e20000000200 */
[----:B------:R-:W-:Y:S01]  /*185c0*/  ULDC UR4, c[0x0][0xa88] ;  /* 0x0002a20000047ab9 */ /* 0x000fe20000000800 */
[----:B------:R-:W-:-:S05]  /*185d0*/  IMAD.MOV.U32 R37, RZ, RZ, RZ ;  /* 0x000000ffff257224 */ /* 0x000fca00078e00ff */
[----:B------:R-:W-:Y:S01]  /*185e0*/  BAR.SYNC.DEFER_BLOCKING 0x1, 0x180 ;  /* 0x0046000000007b1d */ /* 0x000fe20000010000 */
[----:B------:R-:W-:Y:S02]  /*185f0*/  IMAD.U32 R39, RZ, RZ, UR4 ;  /* 0x00000004ff277e24 */ /* 0x000fe4000f8e00ff */
[----:B--2---:R-:W-:-:S03]  /*18600*/  @P0 IMAD.WIDE R2, R60, 0x4, R2 ;  /* 0x000000043c020825 */ /* 0x004fc600078e0202 */
[----:B------:R2:W5:Y:S04]  /*18610*/  @P2 LDG.E R37, desc[UR42][R26.64] ;  /* 0x0000002a1a252981 */ /* 0x000568000c1e1900 */
[----:B------:R2:W5:Y:S01]  /*18620*/  @P0 LDG.E R39, desc[UR42][R2.64] ;  /* 0x0000002a02270981 */ /* 0x000562000c1e1900 */
[----:B0-----:R-:W-:-:S13]  /*18630*/  ISETP.NE.AND P1, PT, R0, 0x1, PT ;  /* 0x000000010000780c */ /* 0x001fda0003f25270 */
[----:B-1----:R-:W0:Y:S08]  /*18640*/  @P1 LDC R4, c[0x0][0xbec] ;  /* 0x0002fb00ff041b82 */ /* 0x002e300000000800 */
[----:B------:R-:W1:Y:S01]  /*18650*/  @P1 LDC R5, c[0x0][0xbf0] ;  /* 0x0002fc00ff051b82 */ /* 0x000e620000000800 */
[----:B---3--:R-:W-:Y:S01]  /*18660*/  IMAD.IADD R13, R62, 0x1, R56 ;  /* 0x000000013e0d7824 */ /* 0x008fe200078e0238 */
[----:B------:R-:W-:-:S03]  /*18670*/  SHF.R.S32.HI R36, RZ, 0x1f, R58 ;  /* 0x0000001fff247819 */ /* 0x000fc6000001143a */
[----:B------:R-:W-:Y:S02]  /*18680*/  IMAD.MOV.U32 R7, RZ, RZ, R13 ;  /* 0x000000ffff077224 */ /* 0x000fe400078e000d */
[----:B0-----:R-:W-:Y:S01]  /*18690*/  @P1 IMAD.HI.U32 R4, R13, R4, RZ ;  /* 0x000000040d041227 */ /* 0x001fe200078e00ff */
[----:B--2---:R-:W-:Y:S06]  /*186a0*/  @P0 BRA `(.L_x_9773) ;  /* 0x0000000000100947 */ /* 0x004fec0003800000 */
[----:B------:R-:W-:Y:S05]  /*186b0*/  @!P2 BRA `(.L_x_9773) ;  /* 0x00000000000ca947 */ /* 0x000fea0003800000 */
[----:B------:R-:W2:Y:S04]  /*186c0*/  LDG.E R2, desc[UR42][R26.64] ;  /* 0x0000002a1a027981 */ /* 0x000ea8000c1e1900 */
[----:B-----5:R-:W2:Y:S02]  /*186d0*/  LDG.E R39, desc[UR42][R26.64+0x4] ;  /* 0x0000042a1a277981 */ /* 0x020ea4000c1e1900 */
[----:B--2---:R-:W-:-:S07]  /*186e0*/  IMAD.IADD R39, R39, 0x1, -R2 ;  /* 0x0000000127277824 */ /* 0x004fce00078e0a02 */
.L_x_9773:
[----:B------:R-:W2:Y:S01]  /*186f0*/  LDL R49, [R1+0x4c] ;  /* 0x00004c0001317983 */ /* 0x000ea20000100800 */
[----:B------:R-:W-:-:S03]  /*18700*/  ULDC.64 UR4, c[0x0][0xb90] ;  /* 0x0002e40000047ab9 */ /* 0x000fc60000000a00 */
[----:B------:R-:W3:Y:S01]  /*18710*/  LDL R14, [R1+0x78] ;  /* 0x00007800010e7983 */ /* 0x000ee20000100800 */
[----:B------:R-:W0:Y:S01]  /*18720*/  S2R R3, SR_TID.X ;  /* 0x0000000000037919 */ /* 0x000e220000002100 */
[----:B------:R-:W4:Y:S01]  /*18730*/  S2R R15, SR_TID.X ;  /* 0x00000000000f7919 */ /* 0x000f220000002100 */
[----:B-1----:R-:W-:Y:S01]  /*18740*/  @P1 SHF.R.U32.HI R7, RZ, R5, R4 ;  /* 0x00000005ff071219 */ /* 0x002fe20000011604 */
[----:B------:R-:W-:Y:S01]  /*18750*/  IMAD R4, R36, UR4, RZ ;  /* 0x0000000424047c24 */ /* 0x000fe2000f8e02ff */
[----:B------:R-:W-:Y:S01]  /*18760*/  SHF.R.S32.HI R38, RZ, 0x1f, R60 ;  /* 0x0000001fff267819 */ /* 0x000fe2000001143c */
[----:B-----5:R-:W-:Y:S01]  /*18770*/  IMAD.MOV.U32 R2, RZ, RZ, R37 ;  /* 0x000000ffff027224 */ /* 0x020fe200078e0025 */
[----:B------:R1:W5:Y:S01]  /*18780*/  LDL R48, [R1+0x84] ;  /* 0x0000840001307983 */ /* 0x0003620000100800 */
[----:B------:R-:W-:Y:S01]  /*18790*/  IMAD R11, R58, UR5, R4 ;  /* 0x000000053a0b7c24 */ /* 0x000fe2000f8e0204 */
[----:B------:R-:W1:Y:S01]  /*187a0*/  @P1 LDC R45, c[0x0][0xbec] ;  /* 0x0002fb00ff2d1b82 */ /* 0x000e620000000800 */
[----:B0-----:R-:W-:-:S05]  /*187b0*/  VIADD R47, R3, 0xffffff80 ;  /* 0xffffff80032f7836 */ /* 0x001fca0000000000 */
[----:B------:R-:W-:-:S04]  /*187c0*/  SHF.R.S32.HI R50, RZ, 0x1f, R47 ;  /* 0x0000001fff327819 */ /* 0x000fc8000001142f */
[----:B------:R-:W-:Y:S02]  /*187d0*/  LEA.HI R50, R50, R47, RZ, 0x2 ;  /* 0x0000002f32327211 */ /* 0x000fe400078f10ff */
[----:B------:R-:W-:Y:S02]  /*187e0*/  SHF.R.S32.HI R3, RZ, 0x1f, R37 ;  /* 0x0000001fff037819 */ /* 0x000fe40000011425 */
[----:B------:R-:W-:Y:S01]  /*187f0*/  SHF.R.S32.HI R50, RZ, 0x2, R50 ;  /* 0x00000002ff327819 */ /* 0x000fe20000011432 */
[----:B------:R-:W-:Y:S01]  /*18800*/  IMAD.WIDE.U32 R4, R58, UR4, R2 ;  /* 0x000000043a047c25 */ /* 0x000fe2000f8e0002 */
[----:B------:R-:W-:Y:S01]  /*18810*/  SEL R38, R38, RZ, !P2 ;  /* 0x000000ff26267207 */ /* 0x000fe20005000000 */
[----:B------:R-:W-:Y:S01]  /*18820*/  ULDC.64 UR4, c[0x0][0xb98] ;  /* 0x0002e60000047ab9 */ /* 0x000fe20000000a00 */
[----:B------:R-:W-:Y:S01]  /*18830*/  SEL R2, R60, RZ, !P2 ;  /* 0x000000ff3c027207 */ /* 0x000fe20005000000 */
[----:B------:R-:W-:Y:S02]  /*18840*/  IMAD.IADD R5, R5, 0x1, R11 ;  /* 0x0000000105057824 */ /* 0x000fe400078e020b */
[----:B------:R-:W-:-:S02]  /*18850*/  IMAD R11, R38, UR4, RZ ;  /* 0x00000004260b7c24 */ /* 0x000fc4000f8e02ff */
[----:B------:R-:W-:-:S04]  /*18860*/  IMAD.WIDE.U32 R4, R2, UR4, R4 ;  /* 0x0000000402047c25 */ /* 0x000fc8000f8e0004 */
[----:B------:R-:W-:Y:S01]  /*18870*/  IMAD R10, R2, UR5, R11 ;  /* 0x00000005020a7c24 */ /* 0x000fe2000f8e020b */
[----:B------:R-:W-:Y:S01]  /*18880*/  SHF.R.S32.HI R11, RZ, 0x1f, R7 ;  /* 0x0000001fff0b7819 */ /* 0x000fe20000011407 */
[----:B------:R-:W-:Y:S01]  /*18890*/  ULDC.64 UR4, c[0x0][0xb88] ;  /* 0x0002e20000047ab9 */ /* 0x000fe20000000a00 */
[----:B------:R-:W-:Y:S01]  /*188a0*/  IADD3 R4, P0, R7, R4, RZ ;  /* 0x0000000407047210 */ /* 0x000fe20007f1e0ff */
[----:B----4-:R-:W-:-:S03]  /*188b0*/  VIADD R30, R15, 0xffffff80 ;  /* 0xffffff800f1e7836 */ /* 0x010fc60000000000 */
[----:B------:R-:W-:Y:S02]  /*188c0*/  IADD3.X R5, R11, R5, R10, P0, !PT ;  /* 0x000000050b057210 */ /* 0x000fe400007fe40a */
[----:B------:R-:W-:-:S04]  /*188d0*/  SHF.R.S32.HI R15, RZ, 0x1f, R30 ;  /* 0x0000001fff0f7819 */ /* 0x000fc8000001141e */
[----:B------:R-:W-:-:S04]  /*188e0*/  LEA.HI R15, R15, R30, RZ, 0x7 ;  /* 0x0000001e0f0f7211 */ /* 0x000fc800078f38ff */
[----:B------:R-:W-:Y:S01]  /*188f0*/  LOP3.LUT R15, R15, 0xffffff80, RZ, 0xc0, !PT ;  /* 0xffffff800f0f7812 */ /* 0x000fe200078ec0ff */
[----:B------:R-:W-:-:S04]  /*18900*/  IMAD R39, R39, R0, RZ ;  /* 0x0000000027277224 */ /* 0x000fc800078e02ff */
[----:B------:R-:W-:Y:S01]  /*18910*/  IMAD.IADD R15, R30, 0x1, -R15 ;  /* 0x000000011e0f7824 */ /* 0x000fe200078e0a0f */
[----:B------:R-:W-:-:S04]  /*18920*/  SHF.R.S32.HI R46, RZ, 0x1f, R47 ;  /* 0x0000001fff2e7819 */ /* 0x000fc8000001142f */
[----:B------:R-:W-:-:S04]  /*18930*/  LEA.HI R46, R46, R47, RZ, 0x2 ;  /* 0x0000002f2e2e7211 */ /* 0x000fc800078f10ff */
[----:B------:R-:W-:-:S05]  /*18940*/  LOP3.LUT R46, R46, 0xfffffffc, RZ, 0xc0, !PT ;  /* 0xfffffffc2e2e7812 */ /* 0x000fca00078ec0ff */
[----:B------:R-:W-:Y:S02]  /*18950*/  IMAD.IADD R46, R47, 0x1, -R46 ;  /* 0x000000012f2e7824 */ /* 0x000fe400078e0a2e */
[----:B------:R0:W5:Y:S01]  /*18960*/  LDL R47, [R1+0x5c] ;  /* 0x00005c00012f7983 */ /* 0x0001620000100800 */
[----:B--2---:R-:W-:-:S04]  /*18970*/  IMAD R9, R50, 0x20, R49 ;  /* 0x0000002032097824 */ /* 0x004fc800078e0231 */
[----:B------:R-:W-:-:S04]  /*18980*/  IMAD.WIDE R24, R9, 0x2, R24 ;  /* 0x0000000209187825 */ /* 0x000fc800078e0218 */
[----:B------:R-:W-:-:S04]  /*18990*/  IMAD.MOV R9, RZ, RZ, -R7 ;  /* 0x000000ffff097224 */ /* 0x000fc800078e0a07 */
[----:B------:R-:W-:-:S05]  /*189a0*/  IMAD R9, R0, R9, R13 ;  /* 0x0000000900097224 */ /* 0x000fca00078e020d */
[----:B------:R-:W-:Y:S01]  /*189b0*/  SHF.R.S32.HI R6, RZ, 0x1f, R9 ;  /* 0x0000001fff067819 */ /* 0x000fe20000011409 */
[----:B------:R-:W-:-:S04]  /*189c0*/  IMAD.WIDE.U32 R4, R9, UR4, R4 ;  /* 0x0000000409047c25 */ /* 0x000fc8000f8e0004 */
[----:B------:R-:W-:-:S04]  /*189d0*/  IMAD R6, R6, UR4, RZ ;  /* 0x0000000406067c24 */ /* 0x000fc8000f8e02ff */
[----:B------:R-:W-:Y:S01]  /*189e0*/  IMAD R7, R9, UR5, R6 ;  /* 0x0000000509077c24 */ /* 0x000fe2000f8e0206 */
[----:B------:R-:W-:Y:S02]  /*189f0*/  ULDC.64 UR4, c[0x0][0xb50] ;  /* 0x0002d40000047ab9 */ /* 0x000fe40000000a00 */
[----:B------:R-:W-:Y:S01]  /*18a00*/  LEA R6, P0, R4, UR4, 0x2 ;  /* 0x0000000404067c11 */ /* 0x000fe2000f8010ff */
[----:B------:R-:W-:-:S05]  /*18a10*/  IMAD.IADD R5, R5, 0x1, R7 ;  /* 0x0000000105057824 */ /* 0x000fca00078e0207 */
[----:B------:R-:W-:Y:S01]  /*18a20*/  LEA.HI.X R10, R4, UR5, R5, 0x2, P0 ;  /* 0x00000005040a7c11 */ /* 0x000fe200080f1405 */
[----:B------:R-:W-:Y:S01]  /*18a30*/  SHFL.IDX PT, R40, R6, RZ, 0x1c1f ;  /* 0x001c1fff06287589 */ /* 0x000fe200000e0000 */
[----:B---3--:R-:W-:Y:S01]  /*18a40*/  IMAD.IADD R14, R14, 0x1, R56 ;  /* 0x000000010e0e7824 */ /* 0x008fe200078e0238 */
[----:B------:R-:W-:Y:S01]  /*18a50*/  IADD3 R13, P2, R24, 0x1800, RZ ;  /* 0x00001800180d7810 */ /* 0x000fe20007f5e0ff */
[----:B------:R-:W-:Y:S01]  /*18a60*/  ULDC.64 UR4, c[0x0][0xaa0] ;  /* 0x0002a80000047ab9 */ /* 0x000fe20000000a00 */
[----:B------:R-:W2:Y:S04]  /*18a70*/  SHFL.IDX PT, R41, R10, RZ, 0x1c1f ;  /* 0x001c1fff0a297589 */ /* 0x000ea800000e0000 */
[----:B------:R-:W-:Y:S04]  /*18a80*/  SHFL.IDX PT, R42, R6, 0x1, 0x1c1f ;  /* 0x003c1f00062a7f89 */ /* 0x000fe800000e0000 */
[----:B------:R-:W3:Y:S01]  /*18a90*/  SHFL.IDX PT, R43, R10, 0x1, 0x1c1f ;  /* 0x003c1f000a2b7f89 */ /* 0x000ee200000e0000 */
[----:B------:R-:W-:Y:S01]  /*18aa0*/  LOP3.LUT P0, RZ, R15, 0x3, RZ, 0xc0, !PT ;  /* 0x000000030fff7812 */ /* 0x000fe2000780c0ff */
[----:B------:R-:W-:-:S02]  /*18ab0*/  VIADD R4, R14, 0x8 ;  /* 0x000000080e047836 */ /* 0x000fc40000000000 */
[----:B------:R-:W-:Y:S01]  /*18ac0*/  IMAD.X R9, RZ, RZ, R25, P2 ;  /* 0x000000ffff097224 */ /* 0x000fe200010e0619 */
[-C--:B------:R-:W-:Y:S02]  /*18ad0*/  ISETP.GE.OR P2, PT, R14, R39.reuse, P0 ;  /* 0x000000270e00720c */ /* 0x080fe40000746670 */
[----:B------:R-:W-:Y:S01]  /*18ae0*/  ISETP.GE.OR P0, PT, R4, R39, P0 ;  /* 0x000000270400720c */ /* 0x000fe20000706670 */
[----:B------:R-:W-:Y:S02]  /*18af0*/  IMAD R44, R3, UR4, RZ ;  /* 0x00000004032c7c24 */ /* 0x000fe4000f8e02ff */
[----:B------:R-:W-:Y:S02]  /*18b00*/  IMAD R3, R46, 0x60, R50 ;  /* 0x000000602e037824 */ /* 0x000fe400078e0232 */
[----:B------:R0:W5:Y:S06]  /*18b10*/  LDL R46, [R1+0x80] ;  /* 0x00008000012e7983 */ /* 0x00016c0000100800 */
[----:B--2---:R-:W-:Y:S04]  /*18b20*/  @!P2 ST.E desc[UR42][R40.64], R20 ;  /* 0x000000142800a985 */ /* 0x004fe8000c10192a */
[----:B---3--:R2:W-:Y:S04]  /*18b30*/  @!P0 ST.E desc[UR42][R42.64], R21 ;  /* 0x000000152a008985 */ /* 0x0085e8000c10192a */
[----:B--2---:R0:W5:Y:S01]  /*18b40*/  LDL R43, [R1+0x60] ;  /* 0x00006000012b7983 */ /* 0x0041620000100800 */
[----:B------:R-:W2:Y:S01]  /*18b50*/  @P1 LDC R42, c[0x0][0xbf0] ;  /* 0x0002fc00ff2a1b82 */ /* 0x000ea20000000800 */
[----:B------:R-:W-:Y:S01]  /*18b60*/  LOP3.LUT R8, R13, 0x180, RZ, 0xc0, !PT ;  /* 0x000001800d087812 */ /* 0x000fe200078ec0ff */
[----:B------:R-:W-:-:S02]  /*18b70*/  IMAD R41, R37, UR5, R44 ;  /* 0x0000000525297c24 */ /* 0x000fc4000f8e022c */
[----:B------:R-:W-:Y:S01]  /*18b80*/  IMAD.WIDE.U32 R20, R37, UR4, RZ ;  /* 0x0000000425147c25 */ /* 0x000fe2000f8e00ff */
[----:B------:R-:W-:Y:S01]  /*18b90*/  SHF.R.U64 R8, R8, 0x3, RZ ;  /* 0x0000000308087819 */ /* 0x000fe200000012ff */
[----:B------:R-:W-:Y:S02]  /*18ba0*/  ULDC.64 UR4, c[0x0][0xae8] ;  /* 0x0002ba0000047ab9 */ /* 0x000fe40000000a00 */
[----:B------:R-:W-:Y:S02]  /*18bb0*/  IMAD.IADD R21, R21, 0x1, R41 ;  /* 0x0000000115157824 */ /* 0x000fe400078e0229 */
[----:B------:R-:W-:Y:S01]  /*18bc0*/  IMAD R36, R36, UR4, RZ ;  /* 0x0000000424247c24 */ /* 0x000fe2000f8e02ff */
[----:B------:R-:W-:Y:S01]  /*18bd0*/  LOP3.LUT R8, R8, R13, RZ, 0x3c, !PT ;  /* 0x0000000d08087212 */ /* 0x000fe200078e3cff */
[----:B------:R-:W-:Y:S01]  /*18be0*/  IMAD.IADD R40, R56, 0x1, R3 ;  /* 0x0000000138287824 */ /* 0x000fe200078e0203 */
[----:B------:R-:W-:Y:S01]  /*18bf0*/  IADD3 R13, P6, R24, 0x3000, RZ ;  /* 0x00003000180d7810 */ /* 0x000fe20007fde0ff */
[----:B------:R-:W-:Y:S01]  /*18c00*/  IMAD R37, R58, UR5, R36 ;  /* 0x000000053a257c24 */ /* 0x000fe2000f8e0224 */
[----:B------:R-:W-:Y:S01]  /*18c10*/  IADD3 R27, P5, R24, 0x4800, RZ ;  /* 0x00004800181b7810 */ /* 0x000fe20007fbe0ff */
[----:B------:R-:W-:Y:S01]  /*18c20*/  IMAD.WIDE.U32 R20, R58, UR4, R20 ;  /* 0x000000043a147c25 */ /* 0x000fe2000f8e0014 */
[C---:B------:R-:W-:Y:S01]  /*18c30*/  IADD3 R29, P4, R24.reuse, 0x6000, RZ ;  /* 0x00006000181d7810 */ /* 0x040fe20007f9e0ff */
[----:B------:R-:W-:Y:S01]  /*18c40*/  ULDC.64 UR4, c[0x0][0xaf0] ;  /* 0x0002bc0000047ab9 */ /* 0x000fe20000000a00 */
[----:B------:R-:W-:Y:S01]  /*18c50*/  IADD3 R7, P3, R24, 0x7800, RZ ;  /* 0x0000780018077810 */ /* 0x000fe20007f7e0ff */
[----:B-1----:R-:W-:Y:S01]  /*18c60*/  @P1 IMAD.HI.U32 R3, R40, R45, RZ ;  /* 0x0000002d28031227 */ /* 0x002fe200078e00ff */
[----:B------:R-:W-:Y:S01]  /*18c70*/  LOP3.LUT R12, R13, 0x180, RZ, 0xc0, !PT ;  /* 0x000001800d0c7812 */ /* 0x000fe200078ec0ff */
[----:B------:R-:W5:Y:S01]  /*18c80*/  LD.E.128 R8, desc[UR42][R8.64] ;  /* 0x0000002a08087980 */ /* 0x000f62000c101d00 */
[----:B------:R-:W-:Y:S01]  /*18c90*/  LOP3.LUT R26, R27, 0x180, RZ, 0xc0, !PT ;  /* 0x000001801b1a7812 */ /* 0x000fe200078ec0ff */
[----:B------:R-:W-:Y:S01]  /*18ca0*/  IMAD.IADD R21, R21, 0x1, R37 ;  /* 0x0000000115157824 */ /* 0x000fe200078e0225 */
[----:B------:R-:W-:-:S02]  /*18cb0*/  LOP3.LUT R28, R29, 0x180, RZ, 0xc0, !PT ;  /* 0x000001801d1c7812 */ /* 0x000fc400078ec0ff */
[----:B------:R-:W-:Y:S01]  /*18cc0*/  LOP3.LUT R5, R24, 0x180, RZ, 0xc0, !PT ;  /* 0x0000018018057812 */ /* 0x000fe200078ec0ff */
[----:B------:R-:W-:Y:S01]  /*18cd0*/  IMAD.MOV.U32 R37, RZ, RZ, R40 ;  /* 0x000000ffff257224 */ /* 0x000fe200078e0028 */
[----:B------:R-:W-:Y:S01]  /*18ce0*/  LOP3.LUT R6, R7, 0x180, RZ, 0xc0, !PT ;  /* 0x0000018007067812 */ /* 0x000fe200078ec0ff */
[----:B------:R-:W-:Y:S01]  /*18cf0*/  IMAD R41, R38, UR4, RZ ;  /* 0x0000000426297c24 */ /* 0x000fe2000f8e02ff */
[----:B--2---:R-:W-:Y:S02]  /*18d00*/  @P1 SHF.R.U32.HI R37, RZ, R42, R3 ;  /* 0x0000002aff251219 */ /* 0x004fe40000011603 */
[----:B------:R-:W-:Y:S02]  /*18d10*/  SHF.R.U64 R12, R12, 0x3, RZ ;  /* 0x000000030c0c7819 */ /* 0x000fe400000012ff */
[----:B------:R-:W-:Y:S02]  /*18d20*/  SHF.R.U64 R26, R26, 0x3, RZ ;  /* 0x000000031a1a7819 */ /* 0x000fe400000012ff */
[----:B------:R-:W-:-:S02]  /*18d30*/  SHF.R.U64 R28, R28, 0x3, RZ ;  /* 0x000000031c1c7819 */ /* 0x000fc400000012ff */
[----:B------:R-:W-:Y:S01]  /*18d40*/  SHF.R.U64 R5, R5, 0x3, RZ ;  /* 0x0000000305057819 */ /* 0x000fe200000012ff */
[----:B------:R-:W-:Y:S01]  /*18d50*/  IMAD R41, R2, UR5, R41 ;  /* 0x0000000502297c24 */ /* 0x000fe2000f8e0229 */
        /* <DEDUP_REMOVED lines=16> */
[----:B------:R-:W-:Y:S01]  /*18e60*/  IMAD R21, R0, R21, R40 ;  /* 0x0000001500157224 */ /* 0x000fe200078e0228 */
[----:B------:R-:W5:Y:S01]  /*18e70*/  LD.E.128 R24, desc[UR42][R26.64] ;  /* 0x0000002a1a187980 */ /* 0x000f62000c101d00 */
[----:B------:R-:W-:Y:S02]  /*18e80*/  IMAD.IADD R3, R3, 0x1, R41 ;  /* 0x0000000103037824 */ /* 0x000fe400078e0229 */
[----:B------:R-:W-:Y:S01]  /*18e90*/  IMAD R20, R20, UR4, RZ ;  /* 0x0000000414147c24 */ /* 0x000fe2000f8e02ff */
[----:B------:R-:W5:Y:S01]  /*18ea0*/  LD.E.128 R4, desc[UR42][R4.64] ;  /* 0x0000002a04047980 */ /* 0x000f62000c101d00 */
[----:B------:R-:W-:-:S03]  /*18eb0*/  SHF.R.S32.HI R0, RZ, 0x1f, R21 ;  /* 0x0000001fff007819 */ /* 0x000fc60000011415 */
[----:B------:R-:W5:Y:S01]  /*18ec0*/  LD.E.128 R28, desc[UR42][R28.64] ;  /* 0x0000002a1c1c7980 */ /* 0x000f62000c101d00 */
[----:B------:R-:W-:-:S03]  /*18ed0*/  IMAD R41, R37, UR5, R20 ;  /* 0x0000000525297c24 */ /* 0x000fc6000f8e0214 */
        /* <DEDUP_REMOVED lines=11> */
[----:B------:R-:W-:Y:S02]  /*18f90*/  IMAD.IADD R44, R50, 0x1, R56 ;  /* 0x00000001322c7824 */ /* 0x000fe400078e0238 */
        /* <DEDUP_REMOVED lines=19> */
[----:B------:R-:W-:Y:S02]  /*190d0*/  @!P2 LEA R40, P4, R43, R20, 0x1 ;  /* 0x000000142b28a211 */ /* 0x000fe400078808ff */
[----:B--2---:R-:W-:Y:S01]  /*190e0*/  @!P0 IMAD.WIDE R2, R49, 0x2, R20 ;  /* 0x0000000231028825 */ /* 0x004fe200078e0214 */
[-C--:B------:R-:W-:Y:S02]  /*190f0*/  @!P1 LEA.HI.X R37, R47, R21.reuse, R48, 0x1, P3 ;  /* 0x000000152f259211 */ /* 0x080fe400018f0c30 */
[----:B------:R-:W-:Y:S02]  /*19100*/  @!P2 LEA.HI.X R41, R43, R21, R46, 0x1, P4 ;  /* 0x000000152b29a211 */ /* 0x000fe400020f0c2e */
[----:B------:R3:W-:Y:S04]  /*19110*/  @!P0 ST.E.128 desc[UR42][R2.64], R4 ;  /* 0x0000000402008985 */ /* 0x0007e8000c101d2a */
[----:B------:R3:W-:Y:S04]  /*19120*/  @!P1 ST.E.128 desc[UR42][R36.64], R12 ;  /* 0x0000000c24009985 */ /* 0x0007e8000c101d2a */
[----:B------:R3:W-:Y:S02]  /*19130*/  @!P2 ST.E.128 desc[UR42][R40.64], R28 ;  /* 0x0000001c2800a985 */ /* 0x0007e4000c101d2a */
.L_x_9775:
[----:B------:R-:W-:Y:S05]  /*19140*/  BSYNC B1 ;  /* 0x0000000000017941 */ /* 0x000fea0003800000 */
.L_x_9774:
[----:B0-----:R-:W-:Y:S01]  /*19150*/  VIADD R0, R44, 0x60 ;  /* 0x000000602c007836 */ /* 0x001fe20000000000 */
[----:B---3-5:R0:W3:Y:S04]  /*19160*/  SHFL.IDX PT, R5, R42, 0x1, 0x1c1f ;  /* 0x003c1f002a057f89 */ /* 0x0280e800000e0000 */
[----:B------:R-:W-:Y:S01]  /*19170*/  ISETP.GE.AND P0, PT, R0, R39, PT ;  /* 0x000000270000720c */ /* 0x000fe20003f06270 */
[----:B------:R0:W4:-:S12]  /*19180*/  SHFL.IDX PT, R4, R38, 0x1, 0x1c1f ;  /* 0x003c1f0026047f89 */ /* 0x00011800000e0000 */
[----:B0-----:R-:W-:Y:S05]  /*19190*/  @P0 BRA `(.L_x_9776) ;  /* 0x0000000800c00947 */ /* 0x001fea0003800000 */
[----:B------:R-:W-:Y:S02]  /*191a0*/  ULDC UR4, c[0x0][0xac8] ;  /* 0x0002b20000047ab9 */ /* 0x000fe40000000800 */
[----:B------:R-:W-:Y:S02]  /*191b0*/  ISETP.GE.AND P2, PT, R47, UR4, PT ;  /* 0x000000042f007c0c */ /* 0x000fe4000bf46270 */
[----:B------:R-:W-:-:S11]  /*191c0*/  ISETP.GE.AND P1, PT, R49, UR4, PT ;  /* 0x0000000431007c0c */ /* 0x000fd6000bf26270 */
[----:B----4-:R-:W-:Y:S02]  /*191d0*/  @!P2 LEA R6, P0, R47, R4, 0x1 ;  /* 0x000000042f06a211 */ /* 0x010fe400078008ff */
[----:B---3--:R-:W-:Y:S02]  /*191e0*/  @!P1 IMAD.WIDE R2, R49, 0x2, R4 ;  /* 0x0000000231029825 */ /* 0x008fe400078e0204 */
        /* <DEDUP_REMOVED lines=9> */
.L_x_9772:
[----:B------:R-:W2:Y:S01]  /*19280*/  LDL R9, [R1+0x54] ;  /* 0x0000540001097983 */ /* 0x000ea20000100800 */
[----:B------:R-:W-:Y:S01]  /*19290*/  ULDC.64 UR4, c[0x0][0xc00] ;  /* 0x0003000000047ab9 */ /* 0x000fe20000000a00 */
[----:B------:R-:W2:Y:S01]  /*192a0*/  LDC.64 R2, c[0x0][0xc00] ;  /* 0x00030000ff027b82 */ /* 0x000ea20000000a00 */
[----:B------:R-:W-:Y:S01]  /*192b0*/  ISETP.NE.U32.AND P0, PT, RZ, UR4, PT ;  /* 0x00000004ff007c0c */ /* 0x000fe2000bf05070 */
[----:B------:R-:W-:-:S03]  /*192c0*/  IMAD.MOV.U32 R6, RZ, RZ, RZ ;  /* 0x000000ffff067224 */ /* 0x000fc600078e00ff */
[----:B------:R-:W-:Y:S01]  /*192d0*/  ISETP.NE.AND.EX P0, PT, RZ, UR5, PT, P0 ;  /* 0x00000005ff007c0c */ /* 0x000fe2000bf05300 */
[----:B------:R-:W-:Y:S02]  /*192e0*/  ULDC.64 UR4, c[0x0][0xc08] ;  /* 0x0003020000047ab9 */ /* 0x000fe40000000a00 */
[----:B------:R-:W-:Y:S01]  /*192f0*/  ISETP.NE.U32.AND P1, PT, RZ, UR4, PT ;  /* 0x00000004ff007c0c */ /* 0x000fe2000bf25070 */
[----:B------:R-:W1:Y:S03]  /*19300*/  LDC R25, c[0x0][0xbe8] ;  /* 0x0002fa00ff197b82 */ /* 0x000e660000000800 */
[----:B------:R-:W-:-:S13]  /*19310*/  ISETP.NE.AND.EX P1, PT, RZ, UR5, PT, P1 ;  /* 0x00000005ff007c0c */ /* 0x000fda000bf25310 */
[----:B------:R-:W3:Y:S01]  /*19320*/  @P1 LDC.64 R4, c[0x0][0xc08] ;  /* 0x00030200ff041b82 */ /* 0x000ee20000000a00 */
[----:B------:R-:W-:Y:S02]  /*19330*/  ULDC UR4, c[0x0][0xa88] ;  /* 0x0002a20000047ab9 */ /* 0x000fe40000000800 */
[----:B------:R-:W-:Y:S01]  /*19340*/  IMAD.U32 R0, RZ, RZ, UR4 ;  /* 0x00000004ff007e24 */ /* 0x000fe2000f8e00ff */
[----:B------:R-:W4:Y:S01]  /*19350*/  S2R R8, SR_TID.X ;  /* 0x0000000000087919 */ /* 0x000f220000002100 */
[----:B--2---:R-:W-:-:S04]  /*19360*/  IMAD.WIDE R2, R9, 0x4, R2 ;  /* 0x0000000409027825 */ /* 0x004fc800078e0202 */
[----:B---3--:R-:W-:Y:S01]  /*19370*/  @P1 IMAD.WIDE R4, R9, 0x4, R4 ;  /* 0x0000000409041825 */ /* 0x008fe200078e0204 */
[----:B------:R2:W5:Y:S04]  /*19380*/  @P0 LDG.E R6, desc[UR42][R2.64] ;  /* 0x0000002a02060981 */ /* 0x000568000c1e1900 */
[----:B------:R2:W5:Y:S01]  /*19390*/  @P1 LDG.E R0, desc[UR42][R4.64] ;  /* 0x0000002a04001981 */ /* 0x000562000c1e1900 */
[----:B-1----:R-:W-:Y:S01]  /*193a0*/  ISETP.NE.AND P2, PT, R25, 0x1, PT ;  /* 0x000000011900780c */ /* 0x002fe20003f45270 */
[----:B----4-:R-:W-:Y:S01]  /*193b0*/  VIADD R30, R8, 0xffffff80 ;  /* 0xffffff80081e7836 */ /* 0x010fe20000000000 */
[----:B------:R-:W-:-:S04]  /*193c0*/  SHF.R.S32.HI R7, RZ, 0x1f, R9 ;  /* 0x0000001fff077819 */ /* 0x000fc80000011409 */
[----:B------:R-:W-:-:S07]  /*193d0*/  ISETP.GE.AND P3, PT, R30, 0xc0, PT ;  /* 0x000000c01e00780c */ /* 0x000fce0003f66270 */
[----:B------:R-:W1:Y:S01]  /*193e0*/  @P2 LDC R27, c[0x0][0xbec] ;  /* 0x0002fb00ff1b2b82 */ /* 0x000e620000000800 */
[----:B--2---:R-:W-:Y:S05]  /*193f0*/  @P1 BRA `(.L_x_9777) ;  /* 0x0000000000101947 */ /* 0x004fea0003800000 */
[----:B------:R-:W-:Y:S05]  /*19400*/  @!P0 BRA `(.L_x_9777) ;  /* 0x00000000000c8947 */ /* 0x000fea0003800000 */
[----:B------:R-:W2:Y:S04]  /*19410*/  LDG.E R5, desc[UR42][R2.64] ;  /* 0x0000002a02057981 */ /* 0x000ea8000c1e1900 */
[----:B-----5:R-:W2:Y:S02]  /*19420*/  LDG.E R0, desc[UR42][R2.64+0x4] ;  /* 0x0000042a02007981 */ /* 0x020ea4000c1e1900 */
[----:B--2---:R-:W-:-:S07]  /*19430*/  IMAD.IADD R0, R0, 0x1, -R5 ;  /* 0x0000000100007824 */ /* 0x004fce00078e0a05 */
.L_x_9777:
        /* <DEDUP_REMOVED lines=46> */
.L_x_9779:
[----:B------:R-:W-:Y:S05]  /*19720*/  BSYNC B1 ;  /* 0x0000000000017941 */ /* 0x000fea0003800000 */
.L_x_9778:
[----:B------:R3:W5:Y:S04]  /*19730*/  LDL R14, [R1+0x60] ;  /* 0x00006000010e7983 */ /* 0x0007680000100800 */
[----:B------:R3:W5:Y:S04]  /*19740*/  LDL R15, [R1+0x80] ;  /* 0x00008000010f7983 */ /* 0x0007680000100800 */
[----:B------:R3:W5:Y:S04]  /*19750*/  LDL R20, [R1+0x5c] ;  /* 0x00005c0001147983 */ /* 0x0007680000100800 */
[----:B------:R3:W5:Y:S04]  /*19760*/  LDL R21, [R1+0x84] ;  /* 0x0000840001157983 */ /* 0x0007680000100800 */
[----:B------:R3:W5:Y:S01]  /*19770*/  LDL R24, [R1+0x4c] ;  /* 0x00004c0001187983 */ /* 0x0007620000100800 */
[--C-:B--2---:R-:W-:Y:S01]  /*19780*/  SHF.R.S32.HI R4, RZ, 0x1f, R30.reuse ;  /* 0x0000001fff047819 */ /* 0x104fe2000001141e */
[----:B------:R-:W2:Y:S01]  /*19790*/  @P2 LDC R9, c[0x0][0xbf0] ;  /* 0x0002fc00ff092b82 */ /* 0x000ea20000000800 */
        /* <DEDUP_REMOVED lines=15> */
[----:B------:R-:W-:Y:S02]  /*19890*/  IMAD.IADD R8, R28, 0x1, R6 ;  /* 0x000000011c087824 */ /* 0x000fe400078e0206 */
[----:B------:R-:W-:-:S02]  /*198a0*/  IMAD R7, R29, UR5, R4 ;  /* 0x000000051d077c24 */ /* 0x000fc4000f8e0204 */
[----:B-1----:R-:W-:-:S04]  /*198b0*/  @P2 IMAD.HI.U32 R4, R8, R27, RZ ;  /* 0x0000001b08042227 */ /* 0x002fc800078e00ff */
[----:B------:R-:W-:Y:S01]  /*198c0*/  IMAD.WIDE.U32 R2, R29, UR4, R2 ;  /* 0x000000041d027c25 */ /* 0x000fe2000f8e0002 */
[----:B------:R-:W-:-:S03]  /*198d0*/  ULDC.64 UR4, c[0x0][0xaf0] ;  /* 0x0002bc0000047ab9 */ /* 0x000fc60000000a00 */
[----:B------:R-:W-:Y:S01]  /*198e0*/  IMAD.MOV.U32 R5, RZ, RZ, R8 ;  /* 0x000000ffff057224 */ /* 0x000fe200078e0008 */
[----:B--2---:R-:W-:Y:S01]  /*198f0*/  @P2 SHF.R.U32.HI R5, RZ, R9, R4 ;  /* 0x00000009ff052219 */ /* 0x004fe20000011604 */
        /* <DEDUP_REMOVED lines=17> */
[----:B------:R-:W-:Y:S02]  /*19a10*/  IMAD.IADD R0, R26, 0x1, R28 ;  /* 0x000000011a007824 */ /* 0x000fe400078e021c */
        /* <DEDUP_REMOVED lines=22> */
.L_x_9781:
[----:B------:R-:W-:Y:S05]  /*19b80*/  BSYNC B1 ;  /* 0x0000000000017941 */ /* 0x000fea0003800000 */
.L_x_9780:
[----:B------:R-:W-:Y:S01]  /*19b90*/  VIADD R0, R0, 0x60 ;  /* 0x0000006000007836 */ /* 0x000fe20000000000 */
[----:B--2---:R2:W0:Y:S04]  /*19ba0*/  SHFL.IDX PT, R3, R5, 0x1, 0x1c1f ;  /* 0x003c1f0005037f89 */ /* 0x00442800000e0000 */
[----:B------:R-:W-:Y:S01]  /*19bb0*/  ISETP.GE.AND P0, PT, R0, R25, PT ;  /* 0x000000190000720c */ /* 0x000fe20003f06270 */
[----:B-1----:R2:W1:-:S12]  /*19bc0*/  SHFL.IDX PT, R2, R4, 0x1, 0x1c1f ;  /* 0x003c1f0004027f89 */ /* 0x00245800000e0000 */
[----:B--2---:R-:W-:Y:S05]  /*19bd0*/  @P0 BRA `(.L_x_9776) ;  /* 0x0000000000300947 */ /* 0x004fea0003800000 */
[----:B------:R-:W-:Y:S02]  /*19be0*/  ULDC UR4, c[0x0][0xac8] ;  /* 0x0002b20000047ab9 */ /* 0x000fe40000000800 */
[----:B-----5:R-:W-:Y:S02]  /*19bf0*/  ISETP.GE.AND P3, PT, R20, UR4, PT ;  /* 0x0000000414007c0c */ /* 0x020fe4000bf66270 */
[----:B------:R-:W-:Y:S02]  /*19c00*/  ISETP.GE.AND P4, PT, R14, UR4, PT ;  /* 0x000000040e007c0c */ /* 0x000fe4000bf86270 */
[----:B------:R-:W-:-:S09]  /*19c10*/  ISETP.GE.AND P2, PT, R24, UR4, PT ;  /* 0x0000000418007c0c */ /* 0x000fd2000bf46270 */
[-C--:B-1--4-:R-:W-:Y:S02]  /*19c20*/  @!P3 LEA R6, P0, R20, R2.reuse, 0x1 ;  /* 0x000000021406b211 */ /* 0x092fe400078008ff */
[----:B------:R-:W-:Y:S02]  /*19c30*/  @!P4 LEA R8, P1, R14, R2, 0x1 ;  /* 0x000000020e08c211 */ /* 0x000fe400078208ff */
[----:B0--3--:R-:W-:Y:S01]  /*19c40*/  @!P2 IMAD.WIDE R4, R24, 0x2, R2 ;  /* 0x000000021804a825 */ /* 0x009fe200078e0202 */
[-C--:B------:R-:W-:Y:S02]  /*19c50*/  @!P3 LEA.HI.X R7, R20, R3.reuse, R21, 0x1, P0 ;  /* 0x000000031407b211 */ /* 0x080fe400000f0c15 */
[----:B------:R-:W-:Y:S02]  /*19c60*/  @!P4 LEA.HI.X R9, R14, R3, R15, 0x1, P1 ;  /* 0x000000030e09c211 */ /* 0x000fe400008f0c0f */
[----:B------:R2:W-:Y:S04]  /*19c70*/  @!P2 ST.E.128 desc[UR42][R4.64], RZ ;  /* 0x000000ff0400a985 */ /* 0x0005e8000c101d2a */
[----:B------:R2:W-:Y:S04]  /*19c80*/  @!P3 ST.E.128 desc[UR42][R6.64], RZ ;  /* 0x000000ff0600b985 */ /* 0x0005e8000c101d2a */
[----:B------:R2:W-:Y:S02]  /*19c90*/  @!P4 ST.E.128 desc[UR42][R8.64], RZ ;  /* 0x000000ff0800c985 */ /* 0x0005e4000c101d2a */
.L_x_9776:
[----:B------:R-:W-:Y:S05]  /*19ca0*/  BSYNC B0 ;  /* 0x0000000000007941 */ /* 0x000fea0003800000 */
.L_x_9771:
[----:B------:R-:W3:Y:S01]  /*19cb0*/  LDL R0, [R1+0x2c] ;  /* 0x00002c0001007983 */ /* 0x000ee20000100800 */
[----:B------:R-:W-:Y:S02]  /*19cc0*/  ULDC UR4, c[0x0][0xc3c] ;  /* 0x00030f0000047ab9 */ /* 0x000fe40000000800 */
[----:B---3--:R-:W-:-:S13]  /*19cd0*/  ISETP.GE.AND P0, PT, R0, UR4, PT ;  /* 0x0000000400007c0c */ /* 0x008fda000bf06270 */
[----:B------:R-:W-:Y:S05]  /*19ce0*/  @!P0 BRA `(.L_x_9782) ;  /* 0xfffffe7400388947 */ /* 0x000fea000383ffff */
[----:B------:R-:W-:Y:S05]  /*19cf0*/  BRA `(.L_x_9590) ;  /* 0x0000007400187947 */ /* 0x000fea0003800000 */
.L_x_9588:
        /* <DEDUP_REMOVED lines=13> */
[----:B------:R-:W0:Y:S01]  /*19dd0*/  LDS.128 R16, [UR4+0x19cd0] ;  /* 0x019cd004ff107984 */ /* 0x000e220008000c00 */
[----:B------:R-:W-:Y:S06]  /*19de0*/  BAR.ARV 0x4, 0x200 ;  /* 0x0108000000007b1d */ /* 0x000fec0000002000 */
[----:B------:R-:W-:Y:S05]  /*19df0*/  BRA `(.L_x_9784) ;  /* 0x0000000800847947 */ /* 0x000fea0003800000 */
.L_x_9783:
[----:B------:R-:W0:Y:S01]  /*19e00*/  S2R R2, SR_TID.X ;  /* 0x0000000000027919 */ /* 0x000e220000002100 */
        /* <DEDUP_REMOVED lines=41> */
.L_x_9789:
        /* <DEDUP_REMOVED lines=12> */
.L_x_9788:
[----:B------:R-:W-:Y:S05]  /*1a160*/  BSYNC B0 ;  /* 0x0000000000007941 */ /* 0x000fea0003800000 */
.L_x_9787:
        /* <DEDUP_REMOVED lines=21> */
.L_x_9785:
        /* <DEDUP_REMOVED lines=19> */
[----:B------:R-:W-:-:S06]  /*1a3f0*/  VIADD R16, R15, 0xffffffff ;  /* 0xffffffff0f107836 */ /* 0x000fcc0000000000 */
[----:B------:R0:W1:Y:S02]  /*1a400*/  SHFL.IDX PT, R16, R7, R16, 0x1f ;  /* 0x00001f1007107589 */ /* 0x00006400000e0000 */
.L_x_9790:
[----:B-1----:R-:W-:Y:S01]  /*1a410*/  IMAD R16, R16, UR5, R10 ;  /* 0x0000000510107c24 */ /* 0x002fe2000f8e020a */
[----:B------:R-:W-:Y:S01]  /*1a420*/  IABS R10, R6 ;  /* 0x00000006000a7213 */ /* 0x000fe20000000000 */
[----:B------:R-:W-:Y:S02]  /*1a430*/  IMAD R11, R11, R8, RZ ;  /* 0x000000080b0b7224 */ /* 0x000fe400078e02ff */
[----:B------:R-:W-:Y:S01]  /*1a440*/  IMAD.MOV.U32 R2, RZ, RZ, RZ ;  /* 0x000000ffff027224 */ /* 0x000fe200078e00ff */
[----:B0-----:R-:W-:Y:S01]  /*1a450*/  IADD3 R7, -R16, UR6, RZ ;  /* 0x0000000610077c10 */ /* 0x001fe2000fffe1ff */
[----:B------:R-:W-:Y:S02]  /*1a460*/  IMAD.MOV R10, RZ, RZ, -R10 ;  /* 0x000000ffff0a7224 */ /* 0x000fe400078e0a0a */
        /* <DEDUP_REMOVED lines=19> */
[----:B------:R-:W-:-:S04]  /*1a5a0*/  VIADDMNMX R9, R10, UR5, R9, PT ;  /* 0x000000050a097c46 */ /* 0x000fc8000b800109 */
[----:B------:R-:W-:-:S04]  /*1a5b0*/  IABS R10, R9 ;  /* 0x00000009000a7213 */ /* 0x000fc80000000000 */
[----:B------:R-:W0:Y:S08]  /*1a5c0*/  I2F.RP R11, R10 ;  /* 0x0000000a000b7306 */ /* 0x000e300000209400 */
[----:B0-----:R-:W0:Y:S02]  /*1a5d0*/  MUFU.RCP R11, R11 ;  /* 0x0000000b000b7308 */ /* 0x001e240000001000 */
[----:B0-----:R-:W-:Y:S01]  /*1a5e0*/  VIADD R3, R11, 0xffffffe ;  /* 0x0ffffffe0b037836 */ /* 0x001fe20000000000 */
[----:B------:R-:W-:-:S05]  /*1a5f0*/  IABS R11, R9 ;  /* 0x00000009000b7213 */ /* 0x000fca0000000000 */
[----:B------:R-:W0:Y:S02]  /*1a600*/  F2I.FTZ.U32.TRUNC.NTZ R3, R3 ;  /* 0x0000000300037305 */ /* 0x000e24000021f000 */
[----:B0-----:R-:W-:-:S04]  /*1a610*/  IMAD.MOV R13, RZ, RZ, -R3 ;  /* 0x000000ffff0d7224 */ /* 0x001fc800078e0a03 */
[----:B------:R-:W-:-:S04]  /*1a620*/  IMAD R7, R13, R10, RZ ;  /* 0x0000000a0d077224 */ /* 0x000fc800078e02ff */
[----:B------:R-:W-:Y:S01]  /*1a630*/  IMAD.HI.U32 R2, R3, R7, R2 ;  /* 0x0000000703027227 */ /* 0x000fe200078e0002 */
        /* <DEDUP_REMOVED lines=15> */
[----:B------:R-:W-:-:S03]  /*1a730*/  IMAD.MOV R9, RZ, RZ, -R9 ;  /* 0x000000ffff097224 */ /* 0x000fc600078e0a09 */
[----:B------:R-:W-:Y:S01]  /*1a740*/  LOP3.LUT R17, RZ, R2, RZ, 0x33, !PT ;  /* 0x00000002ff117212 */ /* 0x000fe200078e33ff */
[----:B------:R-:W-:-:S04]  /*1a750*/  IMAD R18, R2, R9, R3 ;  /* 0x0000000902127224 */ /* 0x000fc800078e0203 */
[----:B------:R-:W-:Y:S01]  /*1a760*/  IMAD.IADD R17, R4, 0x1, R17 ;  /* 0x0000000104117824 */ /* 0x000fe200078e0211 */
[----:B------:R-:W-:Y:S06]  /*1a770*/  BRA `(.L_x_9791) ;  /* 0x00000000000c7947 */ /* 0x000fec0003800000 */
.L_x_9786:
[----:B------:R-:W-:Y:S02]  /*1a780*/  IMAD.MOV.U32 R17, RZ, RZ, RZ ;  /* 0x000000ffff117224 */ /* 0x000fe400078e00ff */
[----:B------:R-:W-:Y:S02]  /*1a790*/  IMAD.U32 R16, RZ, RZ, UR6 ;  /* 0x00000006ff107e24 */ /* 0x000fe4000f8e00ff */
[----:B------:R-:W-:-:S07]  /*1a7a0*/  IMAD.MOV.U32 R18, RZ, RZ, RZ ;  /* 0x000000ffff127224 */ /* 0x000fce00078e00ff */
.L_x_9791:
[----:B------:R-:W-:-:S13]  /*1a7b0*/  ISETP.NE.AND P0, PT, R5, RZ, PT ;  /* 0x000000ff0500720c */ /* 0x000fda0003f05270 */
[----:B------:R-:W0:Y:S01]  /*1a7c0*/  @!P0 S2R R3, SR_CgaCtaId ;  /* 0x0000000000038919 */ /* 0x000e220000008800 */
[----:B------:R-:W-:-:S04]  /*1a7d0*/  @!P0 MOV R2, 0x400 ;  /* 0x0000040000028802 */ /* 0x000fc80000000f00 */
[----:B0-----:R-:W-:-:S05]  /*1a7e0*/  @!P0 LEA R2, R3, R2, 0x18 ;  /* 0x0000000203028211 */ /* 0x001fca00078ec0ff */
[----:B------:R1:W-:Y:S01]  /*1a7f0*/  @!P0 STS.128 [R2+0x19cd0], R16 ;  /* 0x019cd01002008388 */ /* 0x0003e20000000c00 */
[----:B------:R-:W-:Y:S06]  /*1a800*/  BAR.ARV 0x5, 0x200 ;  /* 0x0148000000007b1d */ /* 0x000fec0000002000 */
.L_x_9784:
[----:B------:R2:W-:Y:S01]  /*1a810*/  STL [R1+0x4c], RZ ;  /* 0x00004cff01007387 */ /* 0x0005e20000100800 */
[----:B------:R-:W-:Y:S01]  /*1a820*/  ULDC UR4, c[0x0][0xc3c] ;  /* 0x00030f0000047ab9 */ /* 0x000fe20000000800 */
[----:B------:R-:W-:Y:S01]  /*1a830*/  IMAD.MOV.U32 R28, RZ, RZ, 0x1 ;  /* 0x00000001ff1c7424 */ /* 0x000fe200078e00ff */
[----:B0-----:R-:W-:Y:S01]  /*1a840*/  ISETP.GE.AND P0, PT, R19, UR4, PT ;  /* 0x0000000413007c0c */ /* 0x001fe2000bf06270 */
[----:B------:R-:W-:-:S12]  /*1a850*/  IMAD.MOV.U32 R24, RZ, RZ, RZ ;  /* 0x000000ffff187224 */ /* 0x000fd800078e00ff */
[----:B--2---:R-:W-:Y:S05]  /*1a860*/  @P0 BRA `(.L_x_9792) ;  /* 0x0000006400440947 */ /* 0x004fea0003800000 */
[----:B------:R-:W0:Y:S01]  /*1a870*/  S2R R11, SR_TID.X ;  /* 0x00000000000b7919 */ /* 0x000e220000002100 */
[----:B------:R-:W2:Y:S01]  /*1a880*/  S2UR UR5, SR_CgaCtaId ;  /* 0x00000000000579c3 */ /* 0x000ea20000008800 */
        /* <DEDUP_REMOVED lines=9> */
[----:B--2---:R-:W-:-:S06]  /*1a920*/  ULEA UR4, UR5, UR4, 0x18 ;  /* 0x0000000405047291 */ /* 0x004fcc000f8ec03f */
[----:B------:R-:W-:Y:S01]  /*1a930*/  IMAD.U32 R23, RZ, RZ, UR4 ;  /* 0x00000004ff177e24 */ /* 0x000fe2000f8e00ff */
[C---:B0-----:R-:W-:Y:S01]  /*1a940*/  LOP3.LUT R10, R11.reuse, 0x7f, RZ, 0xc0, !PT ;  /* 0x0000007f0b0a7812 */ /* 0x041fe200078ec0ff */
[C---:B------:R-:W-:Y:S01]  /*1a950*/  IMAD.SHL.U32 R3, R11.reuse, 0x20, RZ ;  /* 0x000000200b037824 */ /* 0x040fe200078e00ff */
[----:B------:R-:W-:Y:S01]  /*1a960*/  SHF.R.U32.HI R4, RZ, 0x1, R11 ;  /* 0x00000001ff047819 */ /* 0x000fe2000001160b */
[C---:B-1----:R-:W-:Y:S01]  /*1a970*/  IMAD.SHL.U32 R2, R11.reuse, 0x10, RZ ;  /* 0x000000100b027824 */ /* 0x042fe200078e00ff */
        /* <DEDUP_REMOVED lines=40> */
.L_x_9924:
[----:B------:R-:W-:Y:S05]  /*1ac00*/  YIELD ;  /* 0x0000000000007946 */ /* 0x000fea0003800000 */
[----:B------:R-:W-:Y:S01]  /*1ac10*/  ULDC.64 UR4, c[0x0][0xa28] ;  /* 0x00028a0000047ab9 */ /* 0x000fe20000000a00 */
[----:B------:R-:W-:Y:S02]  /*1ac20*/  CS2R R6, SRZ ;  /* 0x0000000000067805 */ /* 0x000fe4000001ff00 */
[----:B------:R-:W-:Y:S01]  /*1ac30*/  ISETP.NE.U32.AND P0, PT, RZ, UR4, PT ;  /* 0x00000004ff007c0c */ /* 0x000fe2000bf05070 */
[----:B0-----:R-:W0:Y:S01]  /*1ac40*/  LDC.64 R10, c[0x0][0xa00] ;  /* 0x00028000ff0a7b82 */ /* 0x001e220000000a00 */
[----:B------:R-:W-:Y:S01]  /*1ac50*/  ULDC.64 UR6, c[0x0][0xa08] ;  /* 0x0002820000067ab9 */ /* 0x000fe20000000a00 */
[----:B------:R-:W-:Y:S01]  /*1ac60*/  ULDC.64 UR8, c[0x0][0xa10] ;  /* 0x0002840000087ab9 */ /* 0x000fe20000000a00 */
[----:B------:R-:W-:Y:S01]  /*1ac70*/  ISETP.NE.AND.EX P0, PT, RZ, UR5, PT, P0 ;  /* 0x00000005ff007c0c */ /* 0x000fe2000bf05300 */
[----:B------:R-:W-:-:S04]  /*1ac80*/  ULDC.64 UR4, c[0x0][0xa18] ;  /* 0x0002860000047ab9 */ /* 0x000fc80000000a00 */
[----:B-1----:R-:W1:Y:S08]  /*1ac90*/  LDC.64 R4, c[0x0][0xa08] ;  /* 0x00028200ff047b82 */ /* 0x002e700000000a00 */
[----:B--2---:R-:W2:Y:S02]  /*1aca0*/  @P0 LDC.64 R2, c[0x0][0xa28] ;  /* 0x00028a00ff020b82 */ /* 0x004ea40000000a00 */
        /* <DEDUP_REMOVED lines=19> */
[----:B------:R3:W5:Y:S01]  /*1ade0*/  @P1 LDG.E R9, desc[UR42][R4.64] ;  /* 0x0000002a04091981 */ /* 0x000762000c1e1900 */
[----:B0-----:R-:W-:-:S05]  /*1adf0*/  IMAD.WIDE R2, R19, 0x4, R2 ;  /* 0x0000000413027825 */ /* 0x001fca00078e0202 */
[----:B------:R3:W5:Y:S01]  /*1ae00*/  @P2 LDG.E R0, desc[UR42][R2.64] ;  /* 0x0000002a02002981 */ /* 0x000762000c1e1900 */
[----:B-1----:R-:W-:-:S03]  /*1ae10*/  @P0 IMAD.WIDE R12, R19, 0x4, R12 ;  /* 0x00000004130c0825 */ /* 0x002fc600078e020c */
[----:B--2---:R0:W-:Y:S02]  /*1ae20*/  STL [R1+0x2c], R7 ;  /* 0x00002c0701007387 */ /* 0x0041e40000100800 */
[----:B0-----:R-:W-:Y:S01]  /*1ae30*/  IMAD.U32 R7, RZ, RZ, UR4 ;  /* 0x00000004ff077e24 */ /* 0x001fe2000f8e00ff */
[----:B------:R-:W-:-:S05]  /*1ae40*/  ULDC.64 UR4, c[0x0][0x418] ;  /* 0x0001060000047ab9 */ /* 0x000fca0000000a00 */
        /* <DEDUP_REMOVED lines=8> */
[----:B------:R-:W-:Y:S01]  /*1aed0*/  IMAD.U32 R8, RZ, RZ, UR4 ;  /* 0x00000004ff087e24 */ /* 0x000fe2000f8e00ff */
[----:B--2---:R0:W-:Y:S01]  /*1aee0*/  STL [R1+0x24], R7 ;  /* 0x0000240701007387 */ /* 0x0041e20000100800 */
[----:B------:R-:W-:Y:S02]  /*1aef0*/  IMAD.MOV.U32 R13, RZ, RZ, R7 ;  /* 0x000000ffff0d7224 */ /* 0x000fe400078e0007 */
[----:B0-----:R-:W-:Y:S01]  /*1af00*/  IMAD.U32 R7, RZ, RZ, UR5 ;  /* 0x00000005ff077e24 */ /* 0x001fe2000f8e00ff */
[----:B---3--:R-:W-:Y:S06]  /*1af10*/  @P0 BRA `(.L_x_9793) ;  /* 0x0000000000140947 */ /* 0x008fec0003800000 */
[----:B------:R-:W-:Y:S05]  /*1af20*/  @!P3 BRA `(.L_x_9793) ;  /* 0x000000000010b947 */ /* 0x000fea0003800000 */
[----:B------:R-:W2:Y:S04]  /*1af30*/  LDG.E R12, desc[UR42][R10.64] ;  /* 0x0000002a0a0c7981 */ /* 0x000ea8000c1e1900 */
[----:B------:R-:W2:Y:S02]  /*1af40*/  LDG.E R10, desc[UR42][R10.64+0x4] ;  /* 0x0000042a0a0a7981 */ /* 0x000ea4000c1e1900 */
[----:B--2---:R-:W-:-:S05]  /*1af50*/  IMAD.IADD R13, R10, 0x1, -R12 ;  /* 0x000000010a0d7824 */ /* 0x004fca00078e0a0c */
[----:B------:R0:W-:Y:S02]  /*1af60*/  STL [R1+0x24], R13 ;  /* 0x0000240d01007387 */ /* 0x0001e40000100800 */
.L_x_9793:
[----:B-----5:R-:W-:Y:S01]  /*1af70*/  IMAD.IADD R9, R9, 0x1, R6 ;  /* 0x0000000109097824 */ /* 0x020fe200078e0206 */
[----:B------:R-:W-:Y:S02]  /*1af80*/  ULDC.64 UR4, c[0x0][0xa20] ;  /* 0x0002880000047ab9 */ /* 0x000fe40000000a00 */
[----:B------:R-:W-:Y:S02]  /*1af90*/  ISETP.NE.U32.AND P0, PT, RZ, UR4, PT ;  /* 0x00000004ff007c0c */ /* 0x000fe4000bf05070 */
[----:B------:R1:W-:Y:S02]  /*1afa0*/  STL [R1+0x10], R9 ;  /* 0x0000100901007387 */ /* 0x0003e40000100800 */
[----:B------:R-:W-:-:S13]  /*1afb0*/  ISETP.NE.AND.EX P0, PT, RZ, UR5, PT, P0 ;  /* 0x00000005ff007c0c */ /* 0x000fda000bf05300 */
[----:B-1----:R-:W-:Y:S05]  /*1afc0*/  @!P0 BRA `(.L_x_9794) ;  /* 0x0000000000108947 */ /* 0x002fea0003800000 */
[----:B------:R-:W1:Y:S02]  /*1afd0*/  LDC.64 R8, c[0x0][0xa20] ;  /* 0x00028800ff087b82 */ /* 0x000e640000000a00 */
[----:B-1----:R-:W-:-:S06]  /*1afe0*/  IMAD.WIDE R8, R19, 0x4, R8 ;  /* 0x0000000413087825 */ /* 0x002fcc00078e0208 */
[----:B------:R1:W5:Y:S01]  /*1aff0*/  LDG.E R8, desc[UR42][R8.64] ;  /* 0x0000002a08087981 */ /* 0x000362000c1e1900 */
[----:B------:R-:W-:Y:S05]  /*1b000*/  BRA `(.L_x_9795) ;  /* 0x0000000000107947 */ /* 0x000fea0003800000 */
.L_x_9794:
[----:B------:R-:W-:Y:S05]  /*1b010*/  @!P1 BRA `(.L_x_9795) ;  /* 0x00000000000c9947 */ /* 0x000fea0003800000 */
[----:B------:R-:W2:Y:S04]  /*1b020*/  LDG.E R8, desc[UR42][R4.64] ;  /* 0x0000002a04087981 */ /* 0x000ea8000c1e1900 */
[----:B------:R-:W2:Y:S02]  /*1b030*/  LDG.E R4, desc[UR42][R4.64+0x4] ;  /* 0x0000042a04047981 */ /* 0x000ea4000c1e1900 */
[----:B--2---:R-:W-:-:S07]  /*1b040*/  IMAD.IADD R8, R4, 0x1, -R8 ;  /* 0x0000000104087824 */ /* 0x004fce00078e0a08 */
.L_x_9795:
[----:B------:R-:W2:Y:S04]  /*1b050*/  @P2 LDG.E R4, desc[UR42][R2.64] ;  /* 0x0000002a02042981 */ /* 0x000ea8000c1e1900 */
[----:B------:R3:W2:Y:S01]  /*1b060*/  @P2 LDG.E R5, desc[UR42][R2.64+0x4] ;  /* 0x0000042a02052981 */ /* 0x0006a2000c1e1900 */
[----:B------:R-:W-:Y:S02]  /*1b070*/  IMAD R11, R17, 0xc0, RZ ;  /* 0x000000c0110b7824 */ /* 0x000fe400078e02ff */
[----:B-----5:R-:W-:Y:S02]  /*1b080*/  IMAD.IADD R6, R8, 0x1, -R6 ;  /* 0x0000000108067824 */ /* 0x020fe400078e0a06 */
[----:B-1----:R-:W-:Y:S01]  /*1b090*/  VIADD R9, R11, 0xbf ;  /* 0x000000bf0b097836 */ /* 0x002fe20000000000 */
[----:B------:R1:W-:Y:S01]  /*1b0a0*/  STL [R1+0x20], R11 ;  /* 0x0000200b01007387 */ /* 0x0003e20000100800 */
[----:B---3--:R-:W3:Y:S02]  /*1b0b0*/  LDC R2, c[0x0][0x448] ;  /* 0x00011200ff027b82 */ /* 0x008ee40000000800 */
[----:B---3--:R-:W-:-:S13]  /*1b0c0*/  ISETP.NE.AND P1, PT, R2, 0x1, PT ;  /* 0x000000010200780c */ /* 0x008fda0003f25270 */
[----:B------:R-:W3:Y:S08]  /*1b0d0*/  @P1 LDC R2, c[0x0][0x44c] ;  /* 0x00011300ff021b82 */ /* 0x000ef00000000800 */
[----:B------:R-:W4:Y:S01]  /*1b0e0*/  @P1 LDC R3, c[0x0][0x450] ;  /* 0x00011400ff031b82 */ /* 0x000f220000000800 */
[----:B---3--:R-:W-:-:S05]  /*1b0f0*/  @P1 IMAD.HI.U32 R2, R9, R2, RZ ;  /* 0x0000000209021227 */ /* 0x008fca00078e00ff */
[----:B----4-:R-:W-:Y:S01]  /*1b100*/  @P1 SHF.R.U32.HI R9, RZ, R3, R2 ;  /* 0x00000003ff091219 */ /* 0x010fe20000011602 */
[----:B--2---:R-:W-:-:S04]  /*1b110*/  @P2 IMAD.IADD R7, R5, 0x1, -R4 ;  /* 0x0000000105072824 */ /* 0x004fc800078e0a04 */
[----:B------:R-:W-:-:S04]  /*1b120*/  IMAD.IADD R8, R6, 0x1, R7 ;  /* 0x0000000106087824 */ /* 0x000fc800078e0207 */
[C---:B------:R-:W-:Y:S01]  /*1b130*/  VIADD R21, R8.reuse, 0x7f ;  /* 0x0000007f08157836 */ /* 0x040fe20000000000 */
[----:B------:R-:W-:-:S04]  /*1b140*/  IADD3 R20, R8, 0x1, -R13 ;  /* 0x0000000108147810 */ /* 0x000fc80007ffe80d */
[----:B------:R-:W-:Y:S01]  /*1b150*/  SHF.R.S32.HI R2, RZ, 0x1f, R21 ;  /* 0x0000001fff027819 */ /* 0x000fe20000011415 */
[----:B------:R-:W-:-:S03]  /*1b160*/  IMAD.IADD R9, R20, 0x1, R9 ;  /* 0x0000000114097824 */ /* 0x000fc600078e0209 */
[----:B------:R-:W-:Y:S02]  /*1b170*/  LEA.HI R21, R2, R21, RZ, 0x7 ;  /* 0x0000001502157211 */ /* 0x000fe400078f38ff */
[----:B------:R-:W2:Y:S02]  /*1b180*/  LDC.64 R2, c[0x0][0x9e0] ;  /* 0x00027800ff027b82 */ /* 0x000ea40000000a00 */
[----:B------:R-:W-:Y:S02]  /*1b190*/  SHF.R.S32.HI R21, RZ, 0x7, R21 ;  /* 0x00000007ff157819 */ /* 0x000fe40000011415 */
[----:B--2---:R-:W-:Y:S01]  /*1b1a0*/  ISETP.GE.AND P3, PT, R3, 0x1, PT ;  /* 0x000000010300780c */ /* 0x004fe20003f66270 */
[----:B------:R-:W-:-:S12]  /*1b1b0*/  IMAD.IADD R2, R9, 0x1, R2 ;  /* 0x0000000109027824 */ /* 0x000fd800078e0202 */
[----:B-1----:R-:W-:Y:S05]  /*1b1c0*/  @!P3 BRA `(.L_x_9796) ;  /* 0x000000000048b947 */ /* 0x002fea0003800000 */
        /* <DEDUP_REMOVED lines=11> */
.L_x_9798:
[----:B------:R-:W-:-:S13]  /*1b280*/  ISETP.NE.AND P0, PT, R3, 0x1, PT ;  /* 0x000000010300780c */ /* 0x000fda0003f05270 */
[----:B------:R-:W1:Y:S02]  /*1b290*/  @P0 LDC.64 R4, c[0x0][0x9e8] ;  /* 0x00027a00ff040b82 */ /* 0x000e640000000a00 */
[----:B-1----:R-:W-:-:S05]  /*1b2a0*/  @P0 IMAD.HI.U32 R4, R10, R4, RZ ;  /* 0x000000040a040227 */ /* 0x002fca00078e00ff */
[----:B------:R-:W-:-:S07]  /*1b2b0*/  @P0 SHF.R.U32.HI R10, RZ, R5, R4 ;  /* 0x00000005ff0a0219 */ /* 0x000fce0000011604 */
.L_x_9799:
[----:B------:R-:W-:Y:S05]  /*1b2c0*/  BSYNC B0 ;  /* 0x0000000000007941 */ /* 0x000fea0003800000 */
.L_x_9797:
[----:B------:R-:W-:-:S05]  /*1b2d0*/  IMAD R10, R10, R3, R3 ;  /* 0x000000030a0a7224 */ /* 0x000fca00078e0203 */
[----:B------:R-:W-:-:S07]  /*1b2e0*/  VIMNMX R2, R2, R10, PT ;  /* 0x0000000a02027248 */ /* 0x000fce0003fe0100 */
.L_x_9796:
        /* <DEDUP_REMOVED lines=20> */
.L_x_9802:
[----:B------:R-:W-:-:S13]  /*1b430*/  ISETP.NE.AND P0, PT, R3, 0x1, PT ;  /* 0x000000010300780c */ /* 0x000fda0003f05270 */
[----:B------:R-:W1:Y:S02]  /*1b440*/  @P0 LDC.64 R4, c[0x0][0x9e8] ;  /* 0x00027a00ff040b82 */ /* 0x000e640000000a00 */
[----:B-1----:R-:W-:-:S05]  /*1b450*/  @P0 IMAD.HI.U32 R4, R9, R4, RZ ;  /* 0x0000000409040227 */ /* 0x002fca00078e00ff */
[----:B------:R-:W-:-:S07]  /*1b460*/  @P0 SHF.R.U32.HI R9, RZ, R5, R4 ;  /* 0x00000005ff090219 */ /* 0x000fce0000011604 */
.L_x_9803:
[----:B------:R-:W-:Y:S05]  /*1b470*/  BSYNC B0 ;  /* 0x0000000000007941 */ /* 0x000fea0003800000 */
.L_x_9801:
[----:B------:R-:W-:-:S05]  /*1b480*/  IMAD R3, R9, R3, RZ ;  /* 0x0000000309037224 */ /* 0x000fca00078e02ff */
[----:B------:R-:W-:-:S07]  /*1b490*/  VIMNMX R8, R8, R3, !PT ;  /* 0x0000000308087248 */ /* 0x000fce0007fe0100 */
.L_x_9800:
[----:B------:R-:W-:Y:S01]  /*1b4a0*/  VIADD R2, R2, 0x7f ;  /* 0x0000007f02027836 */ /* 0x000fe20000000000 */
[----:B------:R-:W-:Y:S04]  /*1b4b0*/  BSSY B0, `(.L_x_9804) ;  /* 0x000015d000007945 */ /* 0x000fe80003800000 */
[----:B------:R-:W-:-:S04]  /*1b4c0*/  SHF.R.S32.HI R3, RZ, 0x1f, R2 ;  /* 0x0000001fff037819 */ /* 0x000fc80000011402 */
[----:B------:R-:W-:Y:S02]  /*1b4d0*/  LEA.HI R3, R3, R2, RZ, 0x7 ;  /* 0x0000000203037211 */ /* 0x000fe400078f38ff */
[----:B------:R-:W-:Y:S02]  /*1b4e0*/  SHF.R.S32.HI R2, RZ, 0x1f, R8 ;  /* 0x0000001fff027819 */ /* 0x000fe40000011408 */
[----:B------:R-:W-:Y:S02]  /*1b4f0*/  SHF.R.S32.HI R3, RZ, 0x7, R3 ;  /* 0x00000007ff037819 */ /* 0x000fe40000011403 */
[----:B------:R-:W-:Y:S02]  /*1b500*/  LEA.HI R2, R2, R8, RZ, 0x7 ;  /* 0x0000000802027211 */ /* 0x000fe400078f38ff */
[----:B------:R-:W-:Y:S02]  /*1b510*/  VIMNMX R3, R21, R3, PT ;  /* 0x0000000315037248 */ /* 0x000fe40003fe0100 */
[----:B------:R-:W-:-:S03]  /*1b520*/  SHF.R.S32.HI R2, RZ, 0x7, R2 ;  /* 0x00000007ff027819 */ /* 0x000fc60000011402 */
[----:B------:R-:W-:Y:S01]  /*1b530*/  IMAD R3, R3, 0x80, -R6 ;  /* 0x0000008003037824 */ /* 0x000fe200078e0a06 */
[----:B------:R-:W-:-:S04]  /*1b540*/  VIMNMX R2, RZ, R2, !PT ;  /* 0x00000002ff027248 */ /* 0x000fc80007fe0100 */
[----:B------:R-:W-:Y:S01]  /*1b550*/  VIMNMX R3, R3, R7, PT ;  /* 0x0000000703037248 */ /* 0x000fe20003fe0100 */
[----:B------:R-:W-:-:S05]  /*1b560*/  IMAD R2, R2, 0x80, -R6 ;  /* 0x0000008002027824 */ /* 0x000fca00078e0a06 */
[----:B------:R-:W-:-:S04]  /*1b570*/  VIMNMX R4, RZ, R2, !PT ;  /* 0x00000002ff047248 */ /* 0x000fc80007fe0100 */
[----:B------:R-:W-:Y:S02]  /*1b580*/  ISETP.GT.AND P0, PT, R3, R4, PT ;  /* 0x000000040300720c */ /* 0x000fe40003f04270 */
[----:B------:R-:W-:-:S11]  /*1b590*/  SHF.R.U32.HI R4, RZ, 0x7, R4 ;  /* 0x00000007ff047819 */ /* 0x000fd60000011604 */
[----:B------:R-:W-:-:S05]  /*1b5a0*/  @P0 VIADD R2, R3, 0x7f ;  /* 0x0000007f03020836 */ /* 0x000fca0000000000 */
[----:B------:R-:W-:-:S04]  /*1b5b0*/  @P0 SHF.R.S32.HI R3, RZ, 0x1f, R2 ;  /* 0x0000001fff030819 */ /* 0x000fc80000011402 */
[----:B------:R-:W-:Y:S01]  /*1b5c0*/  @P0 LEA.HI R2, R3, R2, RZ, 0x7 ;  /* 0x0000000203020211 */ /* 0x000fe200078f38ff */
[----:B------:R-:W-:-:S03]  /*1b5d0*/  IMAD.MOV.U32 R3, RZ, RZ, R4 ;  /* 0x000000ffff037224 */ /* 0x000fc600078e0004 */
        /* <DEDUP_REMOVED lines=11> */
.L_x_9959:
[----:B--2---:R-:W-:Y:S02]  /*1b690*/  ISETP.NE.AND P0, PT, R14, RZ, PT ;  /* 0x000000ff0e00720c */ /* 0x004fe40003f05270 */
[----:B------:R-:W-:-:S11]  /*1b6a0*/  PLOP3.LUT P6, PT, PT, PT, PT, 0x8, 0x0 ;  /* 0x000000000000781c */ /* 0x000fd60003fce170 */
[----:B------:R-:W-:Y:S05]  /*1b6b0*/  @P0 BRA `(.L_x_9807) ;  /* 0x00000000000c0947 */ /* 0x000fea0003800000 */
[----:B------:R-:W-:-:S03]  /*1b6c0*/  UMOV UR4, 0xffffffff ;  /* 0xffffffff00047882 */ /* 0x000fc60000000000 */
[----:B------:R-:W-:Y:S05]  /*1b6d0*/  BRA.DIV UR4, `(.L_x_9808) ;  /* 0x0000006204d07947 */ /* 0x000fea000b800000 */
[----:B------:R-:W-:-:S13]  /*1b6e0*/  ELECT P6, URZ, PT ;  /* 0x00000000003f782f */ /* 0x000fda00038c0000 */
.L_x_9807:
        /* <DEDUP_REMOVED lines=9> */
.L_x_9962:
[----:B------:R-:W-:Y:S05]  /*1b780*/  BSYNC B1 ;  /* 0x0000000000017941 */ /* 0x000fea0003800000 */
.L_x_9809:
        /* <DEDUP_REMOVED lines=11> */
.L_x_9963:
[----:B------:R-:W-:Y:S05]  /*1b840*/  BSYNC B2 ;  /* 0x0000000000027941 */ /* 0x000fea0003800000 */
.L_x_9813:
        /* <DEDUP_REMOVED lines=9> */
.L_x_9816:
[----:B------:R-:W-:Y:S05]  /*1b8e0*/  BSYNC B2 ;  /* 0x0000000000027941 */ /* 0x000fea0003800000 */
.L_x_9815:
        /* <DEDUP_REMOVED lines=12> */
.L_x_9817:
        /* <DEDUP_REMOVED lines=10> */
[----:B0-----:R-:W-:Y:S01]  /*1ba50*/  IMAD.MOV.U32 R13, RZ, RZ, 0x20 ;  /* 0x00000020ff0d7424 */ /* 0x001fe200078e00ff */
[----:B------:R-:W-:Y:S01]  /*1ba60*/  PLOP3.LUT P0, PT, PT, PT, PT, 0x80, 0x0 ;  /* 0x000000000000781c */ /* 0x000fe20003f0f070 */
[----:B------:R-:W-:Y:S01]  /*1ba70*/  VIADD R10, R7, 0x14800 ;  /* 0x00014800070a7836 */ /* 0x000fe20000000000 */
[----:B------:R-:W-:Y:S01]  /*1ba80*/  UMOV UR6, 0x0 ;  /* 0x0000000000067882 */ /* 0x000fe20000000000 */
[----:B------:R-:W-:Y:S01]  /*1ba90*/  UMOV UR7, 0x12f00000 ;  /* 0x12f0000000077882 */ /* 0x000fe20000000000 */
[----:B------:R-:W-:-:S15]  /*1baa0*/  R2UR UR10, R13 ;  /* 0x000000000d0a72ca */ /* 0x000fde00000e0000 */
.L_x_9818:
        /* <DEDUP_REMOVED lines=16> */
.L_x_9819:
        /* <DEDUP_REMOVED lines=13> */
.L_x_9964:
[----:B------:R-:W-:Y:S05]  /*1bc80*/  BSYNC B2 ;  /* 0x0000000000027941 */ /* 0x000fea0003800000 */
.L_x_9820:
[----:B------:R-:W-:Y:S01]  /*1bc90*/  BSSY B2, `(.L_x_9822) ;  /* 0x000000b000027945 */ /* 0x000fe20003800000 */
[----:B------:R-:W-:Y:S02]  /*1bca0*/  IMAD.MOV.U32 R10, RZ, RZ, 0x0 ;  /* 0x00000000ff0a7424 */ /* 0x000fe400078e00ff */
        /* <DEDUP_REMOVED lines=9> */
.L_x_9823:
[----:B------:R-:W-:Y:S05]  /*1bd40*/  BSYNC B2 ;  /* 0x0000000000027941 */ /* 0x000fea0003800000 */
.L_x_9822:
        /* <DEDUP_REMOVED lines=8> */
.L_x_9824:
        /* <DEDUP_REMOVED lines=15> */
.L_x_9825:
        /* <DEDUP_REMOVED lines=15> */
.L_x_9826:
        /* <DEDUP_REMOVED lines=10> */
.L_x_9812:
[----:B------:R-:W-:Y:S05]  /*1c050*/  BSYNC B1 ;  /* 0x0000000000017941 */ /* 0x000fea0003800000 */
.L_x_9811:
        /* <DEDUP_REMOVED lines=11> */
.L_x_9843:
        /* <DEDUP_REMOVED lines=12> */
.L_x_9965:
[----:B------:R-:W-:Y:S05]  /*1c1d0*/  BSYNC B2 ;  /* 0x0000000000027941 */ /* 0x000fea0003800000 */
.L_x_9829:
        /* <DEDUP_REMOVED lines=9> */
.L_x_9832:
[----:B------:R-:W-:Y:S05]  /*1c270*/  BSYNC B2 ;  /* 0x0000000000027941 */ /* 0x000fea0003800000 */
.L_x_9831:
        /* <DEDUP_REMOVED lines=11> */
.L_x_9833:
        /* <DEDUP_REMOVED lines=16> */
.L_x_9834:
        /* <DEDUP_REMOVED lines=10> */
[----:B0-----:R-:W-:Y:S01]  /*1c4d0*/  IMAD.MOV.U32 R13, RZ, RZ, 0x40 ;  /* 0x00000040ff0d7424 */ /* 0x001fe200078e00ff */
[----:B------:R-:W-:Y:S01]  /*1c4e0*/  PLOP3.LUT P1, PT, PT, PT, PT, 0x80, 0x0 ;  /* 0x000000000000781c */ /* 0x000fe20003f2f070 */
[----:B------:R-:W-:Y:S01]  /*1c4f0*/  VIADD R10, R6, 0x15800 ;  /* 0x00015800060a7836 */ /* 0x000fe20000000000 */
[----:B------:R-:W-:Y:S01]  /*1c500*/  UMOV UR6, 0x0 ;  /* 0x0000000000067882 */ /* 0x000fe20000000000 */
[----:B------:R-:W-:Y:S01]  /*1c510*/  UMOV UR7, 0x12f00000 ;  /* 0x12f0000000077882 */ /* 0x000fe20000000000 */
[----:B------:R-:W-:-:S15]  /*1c520*/  R2UR UR10, R13 ;  /* 0x000000000d0a72ca */ /* 0x000fde00000e0000 */
.L_x_9835:
        /* <DEDUP_REMOVED lines=13> */
.L_x_9966:
[----:B------:R-:W-:Y:S05]  /*1c600*/  BSYNC B2 ;  /* 0x0000000000027941 */ /* 0x000fea0003800000 */
.L_x_9836:
        /* <DEDUP_REMOVED lines=11> */
.L_x_9839:
[----:B------:R-:W-:Y:S05]  /*1c6c0*/  BSYNC B2 ;  /* 0x0000000000027941 */ /* 0x000fea0003800000 */
.L_x_9838:
        /* <DEDUP_REMOVED lines=8> */
.L_x_9840:
        /* <DEDUP_REMOVED lines=15> */
.L_x_9841:
        /* <DEDUP_REMOVED lines=15> */
.L_x_9842:
        /* <DEDUP_REMOVED lines=10> */
.L_x_9828:
[----:B------:R-:W-:Y:S05]  /*1c9d0*/  BSYNC B1 ;  /* 0x0000000000017941 */ /* 0x000fea0003800000 */
.L_x_9827:
        /* <DEDUP_REMOVED lines=10> */
.L_x_9805:
[----:B------:R-:W-:Y:S05]  /*1ca80*/  BSYNC B0 ;  /* 0x0000000000007941 */ /* 0x000fea0003800000 */
.L_x_9804:
        /* <DEDUP_REMOVED lines=26> */
.L_x_9846:
[----:B------:R-:W-:-:S13]  /*1cc30*/  ISETP.NE.AND P0, PT, R3, 0x1, PT ;  /* 0x000000010300780c */ /* 0x000fda0003f05270 */
[----:B-1----:R-:W1:Y:S02]  /*1cc40*/  @P0 LDC.64 R4, c[0x0][0x9e8] ;  /* 0x00027a00ff040b82 */ /* 0x002e640000000a00 */
[----:B-1----:R-:W-:-:S05]  /*1cc50*/  @P0 IMAD.HI.U32 R4, R0, R4, RZ ;  /* 0x0000000400040227 */ /* 0x002fca00078e00ff */
[----:B------:R-:W-:-:S07]  /*1cc60*/  @P0 SHF.R.U32.HI R0, RZ, R5, R4 ;  /* 0x00000005ff000219 */ /* 0x000fce0000011604 */
.L_x_9847:
[----:B------:R-:W-:Y:S05]  /*1cc70*/  BSYNC B0 ;  /* 0x0000000000007941 */ /* 0x000fea0003800000 */
.L_x_9845:
[----:B------:R-:W-:-:S05]  /*1cc80*/  IMAD R0, R0, R3, R3 ;  /* 0x0000000300007224 */ /* 0x000fca00078e0203 */
[----:B------:R-:W-:-:S07]  /*1cc90*/  VIMNMX R2, R2, R0, PT ;  /* 0x0000000002027248 */ /* 0x000fce0003fe0100 */
.L_x_9844:
[----:B------:R-:W-:Y:S01]  /*1cca0*/  VIADD R2, R2, 0x7f ;  /* 0x0000007f02027836 */ /* 0x000fe20000000000 */
[----:B------:R-:W-:Y:S01]  /*1ccb0*/  ULDC UR4, c[0x0][0x9dc] ;  /* 0x0002770000047ab9 */ /* 0x000fe20000000800 */
[----:B------:R-:W-:-:S03]  /*1ccc0*/  IMAD.MOV.U32 R4, RZ, RZ, R7 ;  /* 0x000000ffff047224 */ /* 0x000fc600078e0007 */
[----:B------:R-:W-:-:S04]  /*1ccd0*/  SHF.R.S32.HI R0, RZ, 0x1f, R2 ;  /* 0x0000001fff007819 */ /* 0x000fc80000011402 */
[----:B------:R-:W-:Y:S02]  /*1cce0*/  LEA.HI R0, R0, R2, RZ, 0x7 ;  /* 0x0000000200007211 */ /* 0x000fe400078f38ff */
[----:B------:R-:W2:Y:S02]  /*1ccf0*/  @P1 LDC R2, c[0x0][0x44c] ;  /* 0x00011300ff021b82 */ /* 0x000ea40000000800 */
[----:B------:R-:W-:-:S04]  /*1cd00*/  SHF.R.S32.HI R0, RZ, 0x7, R0 ;  /* 0x00000007ff007819 */ /* 0x000fc80000011400 */
[----:B------:R-:W-:Y:S02]  /*1cd10*/  VIMNMX R6, R21, R0, PT ;  /* 0x0000000015067248 */ /* 0x000fe40003fe0100 */
[----:B------:R-:W3:Y:S03]  /*1cd20*/  @P1 LDC R0, c[0x0][0x450] ;  /* 0x00011400ff001b82 */ /* 0x000ee60000000800 */
[----:B------:R4:W-:Y:S01]  /*1cd30*/  STL [R1+0x38], R6 ;  /* 0x0000380601007387 */ /* 0x0009e20000100800 */
[----:B--2---:R-:W-:-:S05]  /*1cd40*/  @P1 IMAD.HI.U32 R2, R7, R2, RZ ;  /* 0x0000000207021227 */ /* 0x004fca00078e00ff */
[----:B---3--:R-:W-:-:S05]  /*1cd50*/  @P1 SHF.R.U32.HI R4, RZ, R0, R2 ;  /* 0x00000000ff041219 */ /* 0x008fca0000011602 */
[----:B------:R-:W-:-:S04]  /*1cd60*/  IMAD.IADD R2, R17, 0x1, R4 ;  /* 0x0000000111027824 */ /* 0x000fc800078e0204 */
[----:B------:R-:W-:Y:S01]  /*1cd70*/  VIADD R0, R2, -UR4 ;  /* 0x8000000402007c36 */ /* 0x000fe20008000000 */
[----:B----4-:R-:W-:Y:S06]  /*1cd80*/  @!P2 BRA `(.L_x_9848) ;  /* 0x000000000044a947 */ /* 0x010fec0003800000 */
[----:B------:R-:W-:Y:S01]  /*1cd90*/  ISETP.GT.AND P0, PT, R2, -0x1, PT ;  /* 0xffffffff0200780c */ /* 0x000fe20003f04270 */
[----:B------:R-:W-:-:S12]  /*1cda0*/  BSSY B0, `(.L_x_9849) ;  /* 0x000000d000007945 */ /* 0x000fd80003800000 */
[----:B------:R-:W-:Y:S05]  /*1cdb0*/  @P0 BRA `(.L_x_9850) ;  /* 0x00000000001c0947 */ /* 0x000fea0003800000 */
[----:B------:R-:W-:Y:S02]  /*1cdc0*/  ISETP.NE.AND P0, PT, R3, 0x1, PT ;  /* 0x000000010300780c */ /* 0x000fe40003f05270 */
[----:B------:R-:W-:-:S11]  /*1cdd0*/  LOP3.LUT R2, RZ, R2, RZ, 0x33, !PT ;  /* 0x00000002ff027212 */ /* 0x000fd600078e33ff */
[----:B-1----:R-:W1:Y:S02]  /*1cde0*/  @P0 LDC.64 R4, c[0x0][0x9e8] ;  /* 0x00027a00ff040b82 */ /* 0x002e640000000a00 */
[----:B-1----:R-:W-:-:S05]  /*1cdf0*/  @P0 IMAD.HI.U32 R4, R2, R4, RZ ;  /* 0x0000000402040227 */ /* 0x002fca00078e00ff */
[----:B------:R-:W-:-:S04]  /*1ce00*/  @P0 SHF.R.U32.HI R2, RZ, R5, R4 ;  /* 0x00000005ff020219 */ /* 0x000fc80000011604 */
[----:B------:R-:W-:Y:S01]  /*1ce10*/  LOP3.LUT R2, RZ, R2, RZ, 0x33, !PT ;  /* 0x00000002ff027212 */ /* 0x000fe200078e33ff */
[----:B------:R-:W-:Y:S06]  /*1ce20*/  BRA `(.L_x_9851) ;  /* 0x0000000000107947 */ /* 0x000fec0003800000 */
.L_x_9850:
[----:B------:R-:W-:-:S13]  /*1ce30*/  ISETP.NE.AND P0, PT, R3, 0x1, PT ;  /* 0x000000010300780c */ /* 0x000fda0003f05270 */
[----:B-1----:R-:W1:Y:S02]  /*1ce40*/  @P0 LDC.64 R4, c[0x0][0x9e8] ;  /* 0x00027a00ff040b82 */ /* 0x002e640000000a00 */
[----:B-1----:R-:W-:-:S05]  /*1ce50*/  @P0 IMAD.HI.U32 R4, R2, R4, RZ ;  /* 0x0000000402040227 */ /* 0x002fca00078e00ff */
[----:B------:R-:W-:-:S07]  /*1ce60*/  @P0 SHF.R.U32.HI R2, RZ, R5, R4 ;  /* 0x00000005ff020219 */ /* 0x000fce0000011604 */
.L_x_9851:
[----:B------:R-:W-:Y:S05]  /*1ce70*/  BSYNC B0 ;  /* 0x0000000000007941 */ /* 0x000fea0003800000 */
.L_x_9849:
[----:B------:R-:W-:-:S05]  /*1ce80*/  IMAD R2, R2, R3, RZ ;  /* 0x0000000302027224 */ /* 0x000fca00078e02ff */
[----:B------:R-:W-:-:S07]  /*1ce90*/  VIMNMX R0, R0, R2, !PT ;  /* 0x0000000200007248 */ /* 0x000fce0007fe0100 */
.L_x_9848:
[----:B------:R-:W-:-:S04]  /*1cea0*/  SHF.R.S32.HI R2, RZ, 0x1f, R0 ;  /* 0x0000001fff027819 */ /* 0x000fc80000011400 */
[----:B------:R-:W-:-:S04]  /*1ceb0*/  LEA.HI R2, R2, R0, RZ, 0x7 ;  /* 0x0000000002027211 */ /* 0x000fc800078f38ff */
[----:B------:R-:W-:-:S04]  /*1cec0*/  SHF.R.S32.HI R2, RZ, 0x7, R2 ;  /* 0x00000007ff027819 */ /* 0x000fc80000011402 */
[----:B------:R-:W-:-:S04]  /*1ced0*/  VIMNMX R3, RZ, R2, !PT ;  /* 0x00000002ff037248 */ /* 0x000fc80007fe0100 */
[----:B------:R-:W-:Y:S01]  /*1cee0*/  ISETP.GT.AND P0, PT, R6, R3, PT ;  /* 0x000000030600720c */ /* 0x000fe20003f04270 */
[----:B------:R2:W-:-:S12]  /*1cef0*/  STL [R1+0xc], R3 ;  /* 0x00000c0301007387 */ /* 0x0005d80000100800 */
[----:B--2---:R-:W-:Y:S05]  /*1cf00*/  @P0 BRA `(.L_x_9852) ;  /* 0x0000000000440947 */ /* 0x004fea0003800000 */
[----:B------:R-:W2:Y:S02]  /*1cf10*/  S2R R3, SR_TID.X ;  /* 0x0000000000037919 */ /* 0x000ea40000002100 */
[----:B--2---:R-:W-:-:S04]  /*1cf20*/  LOP3.LUT R3, R3, 0x7f, RZ, 0xc0, !PT ;  /* 0x0000007f03037812 */ /* 0x004fc800078ec0ff */
[----:B------:R-:W-:-:S13]  /*1cf30*/  ISETP.NE.AND P0, PT, R3, RZ, PT ;  /* 0x000000ff0300720c */ /* 0x000fda0003f05270 */
[----:B------:R-:W-:Y:S05]  /*1cf40*/  @P0 BRA `(.L_x_9853) ;  /* 0x0000003000840947 */ /* 0x000fea0003800000 */
[----:B-1----:R-:W1:Y:S01]  /*1cf50*/  S2R R5, SR_LANEID ;  /* 0x0000000000057919 */ /* 0x002e620000000000 */
[----:B------:R-:W-:Y:S01]  /*1cf60*/  VOTEU.ANY UR4, UPT, PT ;  /* 0x0000000000047886 */ /* 0x000fe200038e0100 */
[----:B------:R-:W2:Y:S01]  /*1cf70*/  LDC.64 R2, c[0x0][0xc60] ;  /* 0x00031800ff027b82 */ /* 0x000ea20000000a00 */
[----:B------:R-:W1:Y:S02]  /*1cf80*/  FLO.U32 R0, UR4 ;  /* 0x0000000400007d00 */ /* 0x000e6400080e0000 */
[----:B-1----:R-:W-:-:S06]  /*1cf90*/  ISETP.EQ.U32.AND P0, PT, R0, R5, PT ;  /* 0x000000050000720c */ /* 0x002fcc0003f02070 */
[----:B------:R-:W2:Y:S07]  /*1cfa0*/  POPC R5, UR4 ;  /* 0x0000000400057d09 */ /* 0x000eae0008000000 */
[----:B--2---:R-:W2:Y:S01]  /*1cfb0*/  @P0 ATOMG.E.ADD.STRONG.GPU PT, R3, desc[UR42][R2.64], R5 ;  /* 0x00000005020309a8 */ /* 0x004ea200081ee1ea */
[----:B------:R-:W1:Y:S02]  /*1cfc0*/  S2R R4, SR_LTMASK ;  /* 0x0000000000047919 */ /* 0x000e640000003900 */
[----:B-1----:R-:W-:-:S04]  /*1cfd0*/  LOP3.LUT R4, R4, UR4, RZ, 0xc0, !PT ;  /* 0x0000000404047c12 */ /* 0x002fc8000f8ec0ff */
[----:B------:R-:W1:Y:S01]  /*1cfe0*/  POPC R7, R4 ;  /* 0x0000000400077309 */ /* 0x000e620000000000 */
[----:B--2---:R-:W1:Y:S02]  /*1cff0*/  SHFL.IDX PT, R0, R3, R0, 0x1f ;  /* 0x00001f0003007589 */ /* 0x004e6400000e0000 */
[----:B-1----:R-:W-:Y:S01]  /*1d000*/  IADD3 R16, R0, UR38, R7 ;  /* 0x0000002600107c10 */ /* 0x002fe2000fffe007 */
[----:B------:R-:W-:Y:S06]  /*1d010*/  BRA `(.L_x_9853) ;  /* 0x0000003000507947 */ /* 0x000fec0003800000 */
.L_x_9852:
        /* <DEDUP_REMOVED lines=9> */
[----:B------:R-:W2:Y:S01]  /*1d0b0*/  LDC.64 R2, c[0x4][R2] ;  /* 0x0100000002027b82 */ /* 0x000ea20000000a00 */
[----:B-1----:R-:W-:Y:S02]  /*1d0c0*/  IMAD.U32 R5, RZ, RZ, UR7 ;  /* 0x00000007ff057e24 */ /* 0x002fe4000f8e00ff */
        /* <DEDUP_REMOVED lines=8> */
[----:B--2---:R-:W-:Y:S05]  /*1d150*/  CALL.ABS.NOINC R2 ;  /* 0x0000000002007343 */ /* 0x004fea0003c00000 */
.L_x_9855:
[----:B------:R-:W-:Y:S05]  /*1d160*/  BSYNC B6 ;  /* 0x0000000000067941 */ /* 0x000fea0003800000 */
.L_x_9854:
        /* <DEDUP_REMOVED lines=22> */
.L_x_9857:
[----:B------:R-:W-:Y:S05]  /*1d2d0*/  BSYNC B6 ;  /* 0x0000000000067941 */ /* 0x000fea0003800000 */
.L_x_9856:
        /* <DEDUP_REMOVED lines=20> */
.L_x_9859:
[----:B------:R-:W-:Y:S05]  /*1d420*/  BSYNC B6 ;  /* 0x0000000000067941 */ /* 0x000fea0003800000 */
.L_x_9858:
        /* <DEDUP_REMOVED lines=19> */
.L_x_9861:
[----:B------:R-:W-:Y:S05]  /*1d560*/  BSYNC B6 ;  /* 0x0000000000067941 */ /* 0x000fea0003800000 */
.L_x_9860:
        /* <DEDUP_REMOVED lines=17> */
[----:B------:R-:W3:Y:S02]  /*1d680*/  S2R R0, SR_TID.X ;  /* 0x0000000000007919 */ /* 0x000ee40000002100 */
[----:B---3--:R-:W-:-:S04]  /*1d690*/  SHF.R.U32.HI R0, RZ, 0x5, R0 ;  /* 0x00000005ff007819 */ /* 0x008fc80000011600 */
[----:B------:R-:W-:-:S05]  /*1d6a0*/  LOP3.LUT R0, R0, 0x3, RZ, 0xc0, !PT ;  /* 0x0000000300007812 */ /* 0x000fca00078ec0ff */
[----:B------:R3:W4:Y:S02]  /*1d6b0*/  SHFL.IDX PT, R14, R0, RZ, 0x1f ;  /* 0x00001fff000e7589 */ /* 0x00072400000e0000 */
.L_x_9969:
[----:B----4-:R-:W-:Y:S02]  /*1d6c0*/  ISETP.NE.AND P0, PT, R14, RZ, PT ;  /* 0x000000ff0e00720c */ /* 0x010fe40003f05270 */
[----:B------:R-:W-:Y:S02]  /*1d6d0*/  PLOP3.LUT P1, PT, PT, PT, PT, 0x8, 0x0 ;  /* 0x000000000000781c */ /* 0x000fe40003f2e170 */
[----:B------:R-:W-:-:S11]  /*1d6e0*/  LOP3.LUT R22, R22, 0xfffffffe, RZ, 0xc0, !PT ;  /* 0xfffffffe16167812 */ /* 0x000fd600078ec0ff */
[----:B------:R-:W-:Y:S01]  /*1d6f0*/  @P1 LOP3.LUT R22, R22, 0x1, RZ, 0xfc, !PT ;  /* 0x0000000116161812 */ /* 0x000fe200078efcff */
[----:B------:R-:W-:Y:S06]  /*1d700*/  @P0 BRA `(.L_x_9863) ;  /* 0x0000000400a00947 */ /* 0x000fec0003800000 */
[----:B------:R-:W-:-:S03]  /*1d710*/  UMOV UR4, 0xffffffff ;  /* 0xffffffff00047882 */ /* 0x000fc60000000000 */
[----:B------:R-:W-:Y:S05]  /*1d720*/  BRA.DIV UR4, `(.L_x_9864) ;  /* 0x0000004604747947 */ /* 0x000fea000b800000 */
[----:B------:R-:W-:-:S13]  /*1d730*/  ELECT P6, URZ, PT ;  /* 0x00000000003f782f */ /* 0x000fda00038c0000 */
.L_x_9972:
[----:B------:R-:W-:Y:S05]  /*1d740*/  @!P6 BRA `(.L_x_9863) ;  /* 0x000000040090e947 */ /* 0x000fea0003800000 */
[----:B---3--:R-:W3:Y:S01]  /*1d750*/  LDL R0, [R1+0x38] ;  /* 0x0000380001007983 */ /* 0x008ee20000100800 */
[----:B------:R-:W-:-:S04]  /*1d760*/  ISETP.NE.U32.AND P0, PT, R2, RZ, PT ;  /* 0x000000ff0200720c */ /* 0x000fc80003f05070 */
[----:B------:R-:W-:Y:S01]  /*1d770*/  ISETP.NE.AND.EX P0, PT, R3, RZ, PT, P0 ;  /* 0x000000ff0300720c */ /* 0x000fe20003f05300 */
[----:B---3--:R-:W-:-:S12]  /*1d780*/  VIADD R0, R0, 0xffffffff ;  /* 0xffffffff00007836 */ /* 0x008fd80000000000 */
[----:B------:R-:W-:Y:S05]  /*1d790*/  @!P0 BRA `(.L_x_9865) ;  /* 0x0000000000448947 */ /* 0x000fea0003800000 */
[----:B------:R-:W3:Y:S01]  /*1d7a0*/  LDC R7, c[0x0][0x43c] ;  /* 0x00010f00ff077b82 */ /* 0x000ee20000000800 */
[----:B------:R-:W-:Y:S01]  /*1d7b0*/  ULDC.64 UR4, c[0x0][0x428] ;  /* 0x00010a0000047ab9 */ /* 0x000fe20000000a00 */
[----:B---3--:R-:W-:-:S13]  /*1d7c0*/  ISETP.NE.AND P0, PT, R7, 0x1, PT ;  /* 0x000000010700780c */ /* 0x008fda0003f05270 */
[----:B-1----:R-:W1:Y:S02]  /*1d7d0*/  @P0 LDC.64 R4, c[0x0][0x440] ;  /* 0x00011000ff040b82 */ /* 0x002e640000000a00 */
        /* <DEDUP_REMOVED lines=13> */
.L_x_9865:
[----:B------:R-:W-:Y:S01]  /*1d8b0*/  IMAD R4, R24, 0x8, R23 ;  /* 0x0000000818047824 */ /* 0x000fe200078e0217 */
[----:B---3--:R-:W-:Y:S01]  /*1d8c0*/  SHF.L.U32 R3, R28, 0x1f, RZ ;  /* 0x0000001f1c037819 */ /* 0x008fe200000006ff */
[----:B------:R-:W3:Y:S03]  /*1d8d0*/  S2R R2, SR_TID.X ;  /* 0x0000000000027919 */ /* 0x000ee60000002100 */
[----:B------:R-:W4:Y:S01]  /*1d8e0*/  SYNCS.PHASECHK.TRANS64.TRYWAIT P0, [R4+URZ+0x19c80], R3 ;  /* 0x019c8003040075a7 */ /* 0x000f22000800017f */
[----:B---3--:R-:W-:-:S04]  /*1d8f0*/  LOP3.LUT R2, R2, 0x7f, RZ, 0xc0, !PT ;  /* 0x0000007f02027812 */ /* 0x008fc800078ec0ff */
[----:B------:R-:W-:Y:S01]  /*1d900*/  ISETP.NE.AND P1, PT, R2, RZ, PT ;  /* 0x000000ff0200720c */ /* 0x000fe20003f25270 */
[----:B----4-:R-:W-:-:S12]  /*1d910*/  @!P0 BRA `(.L_x_9866) ;  /* 0x0000004400188947 */ /* 0x010fd80003800000 */
.L_x_9973:
[----:B------:R-:W-:Y:S05]  /*1d920*/  @P1 BRA `(.L_x_9867) ;  /* 0x00000000001c1947 */ /* 0x000fea0003800000 */
[----:B------:R-:W1:Y:S02]  /*1d930*/  S2R R2, SR_TID.X ;  /* 0x0000000000027919 */ /* 0x000e640000002100 */
[----:B-1----:R-:W-:Y:S01]  /*1d940*/  LOP3.LUT R5, R2, 0x1f, RZ, 0xc0, !PT ;  /* 0x0000001f02057812 */ /* 0x002fe200078ec0ff */
[----:B------:R-:W-:-:S03]  /*1d950*/  IMAD.MOV.U32 R2, RZ, RZ, 0x3000 ;  /* 0x00003000ff027424 */ /* 0x000fc600078e00ff */
[----:B------:R-:W-:Y:S01]  /*1d960*/  ISETP.NE.AND P0, PT, R5, RZ, PT ;  /* 0x000000ff0500720c */ /* 0x000fe20003f05270 */
[----:B------:R4:W-:-:S12]  /*1d970*/  SYNCS.ARRIVE.TRANS64 RZ, [R4+URZ+0x19c70], R2 ;  /* 0x019c700204ff79a7 */ /* 0x0009d8000800003f */
[----:B----4-:R-:W-:Y:S05]  /*1d980*/  @!P0 BRA `(.L_x_9867) ;  /* 0x0000000000048947 */ /* 0x010fea0003800000 */
[----:B------:R-:W-:Y:S01]  /*1d990*/  BPT.TRAP 0x1 ;  /* 0x000000040000795c */ /* 0x000fe20000300000 */
.L_x_9867:
[----:B-1----:R-:W4:Y:S01]  /*1d9a0*/  LDL R5, [R1+0x10] ;  /* 0x0000100001057983 */ /* 0x002f220000100800 */
        /* <DEDUP_REMOVED lines=15> */
[----:B----4-:R-:W-:-:S05]  /*1daa0*/  IMAD R0, R0, 0x80, R5 ;  /* 0x0000008000007824 */ /* 0x010fca00078e0205 */
        /* <DEDUP_REMOVED lines=9> */
[----:B------:R-:W4:Y:S02]  /*1db40*/  SYNCS.PHASECHK.TRANS64.TRYWAIT P0, [R4+URZ+0x19c40], R3 ;  /* 0x019c4003040075a7 */ /* 0x000f24000800017f */
[----:B-1--4-:R-:W-:Y:S05]  /*1db50*/  @!P0 BRA `(.L_x_9868) ;  /* 0x00000040009c8947 */ /* 0x012fea0003800000 */
.L_x_9974:
[----:B------:R-:W-:Y:S05]  /*1db60*/  @P1 BRA `(.L_x_9869) ;  /* 0x00000000001c1947 */ /* 0x000fea0003800000 */
[----:B------:R-:W4:Y:S01]  /*1db70*/  S2R R5, SR_TID.X ;  /* 0x0000000000057919 */ /* 0x000f220000002100 */
[----:B-1-3--:R-:W-:-:S04]  /*1db80*/  IMAD.MOV.U32 R3, RZ, RZ, 0x3000 ;  /* 0x00003000ff037424 */ /* 0x00afc800078e00ff */
[----:B------:R1:W-:Y:S01]  /*1db90*/  SYNCS.ARRIVE.TRANS64 RZ, [R4+URZ+0x19c30], R3 ;  /* 0x019c300304ff79a7 */ /* 0x0003e2000800003f */
[----:B----4-:R-:W-:-:S04]  /*1dba0*/  LOP3.LUT R5, R5, 0x1f, RZ, 0xc0, !PT ;  /* 0x0000001f05057812 */ /* 0x010fc800078ec0ff */
[----:B------:R-:W-:-:S13]  /*1dbb0*/  ISETP.NE.AND P0, PT, R5, RZ, PT ;  /* 0x000000ff0500720c */ /* 0x000fda0003f05270 */
[----:B-1----:R-:W-:Y:S05]  /*1dbc0*/  @!P0 BRA `(.L_x_9869) ;  /* 0x0000000000048947 */ /* 0x002fea0003800000 */
[----:B------:R-:W-:Y:S01]  /*1dbd0*/  BPT.TRAP 0x1 ;  /* 0x000000040000795c */ /* 0x000fe20000300000 */
.L_x_9869:
        /* <DEDUP_REMOVED lines=10> */
[----:B------:R-:W-:Y:S01]  /*1dc80*/  UMOV UR16, 0x20 ;  /* 0x0000002000107882 */ /* 0x000fe20000000000 */
[----:B------:R-:W-:-:S02]  /*1dc90*/  PLOP3.LUT P0, PT, PT, PT, PT, 0x80, 0x0 ;  /* 0x000000000000781c */ /* 0x000fc40003f0f070 */
[----:B------:R-:W-:Y:S01]  /*1dca0*/  UIADD3 UR8, UR15, 0x13800, URZ ;  /* 0x000138000f087890 */ /* 0x000fe2000fffe03f */
[----:B------:R-:W-:Y:S01]  /*1dcb0*/  LOP3.LUT R22, R22, 0xfffffffe, RZ, 0xc0, !PT ;  /* 0xfffffffe16167812 */ /* 0x000fe200078ec0ff */
[----:B------:R-:W-:Y:S02]  /*1dcc0*/  UIADD3 UR9, UR9, 0x19c30, URZ ;  /* 0x00019c3009097890 */ /* 0x000fe4000fffe03f */
[----:B------:R-:W-:Y:S02]  /*1dcd0*/  UIADD3 UR14, UR15, 0x14800, URZ ;  /* 0x000148000f0e7890 */ /* 0x000fe4000fffe03f */
[----:B------:R-:W-:-:S05]  /*1dce0*/  UIADD3 UR15, UR15, 0x15800, URZ ;  /* 0x000158000f0f7890 */ /* 0x000fca000fffe03f */
[----:B------:R4:W-:Y:S01]  /*1dcf0*/  UTMALDG.4D [UR8], [UR4], desc[UR6] ;  /* 0x00000608040075b4 */ /* 0x0009e20008019000 */
[----:B------:R-:W-:Y:S01]  /*1dd00*/  @P0 LOP3.LUT R22, R22, 0x1, RZ, 0xfc, !PT ;  /* 0x0000000116160812 */ /* 0x000fe200078efcff */
[----:B----4-:R-:W-:Y:S01]  /*1dd10*/  UMOV UR8, UR14 ;  /* 0x0000000e00087c82 */ /* 0x010fe20008000000 */
[----:B------:R-:W-:Y:S01]  /*1dd20*/  UMOV UR10, UR16 ;  /* 0x00000010000a7c82 */ /* 0x000fe20008000000 */
[----:B------:R-:W-:Y:S01]  /*1dd30*/  UMOV UR14, 0x40 ;  /* 0x00000040000e7882 */ /* 0x000fe20000000000 */
[----:B------:R4:W-:Y:S02]  /*1dd40*/  UTMALDG.4D [UR8], [UR4], desc[UR6] ;  /* 0x00000608040075b4 */ /* 0x0009e40008019000 */
[----:B----4-:R-:W-:Y:S01]  /*1dd50*/  UMOV UR8, UR15 ;  /* 0x0000000f00087c82 */ /* 0x010fe20008000000 */
[----:B------:R-:W-:Y:S02]  /*1dd60*/  UMOV UR10, UR14 ;  /* 0x0000000e000a7c82 */ /* 0x000fe40008000000 */
[----:B------:R4:W-:Y:S02]  /*1dd70*/  UTMALDG.4D [UR8], [UR4], desc[UR6] ;  /* 0x00000608040075b4 */ /* 0x0009e40008019000 */
[----:B----4-:R-:W-:Y:S01]  /*1dd80*/  NOP ;  /* 0x0000000000007918 */ /* 0x010fe20000000000 */
.L_x_9863:
[----:B-1-3--:R-:W3:Y:S01]  /*1dd90*/  LDL.LU R3, [R1+0x2c] ;  /* 0x00002c0001037983 */ /* 0x00aee20000300800 */
[----:B------:R-:W-:Y:S05]  /*1dda0*/  WARPSYNC.ALL ;  /* 0x0000000000007948 */ /* 0x000fea0003800000 */
[----:B------:R-:W-:Y:S01]  /*1ddb0*/  ULDC.64 UR4, c[0x0][0x298] ;  /* 0x0000a60000047ab9 */ /* 0x000fe20000000a00 */
[----:B------:R-:W-:Y:S01]  /*1ddc0*/  VIADD R0, R23, 0xf000 ;  /* 0x0000f00017007836 */ /* 0x000fe20000000000 */
[----:B------:R-:W-:Y:S01]  /*1ddd0*/  ULDC.64 UR6, c[0x0][0xa00] ;  /* 0x0002800000067ab9 */ /* 0x000fe20000000a00 */
[----:B------:R-:W-:Y:S01]  /*1dde0*/  BSSY B6, `(.L_x_9870) ;  /* 0x0000024000067945 */ /* 0x000fe20003800000 */
[----:B------:R-:W-:Y:S01]  /*1ddf0*/  BAR.SYNC.DEFER_BLOCKING 0x8, 0x200 ;  /* 0x0208000000007b1d */ /* 0x000fe20000010000 */
[----:B------:R-:W-:-:S02]  /*1de00*/  ISETP.NE.U32.AND P0, PT, RZ, UR6, PT ;  /* 0x00000006ff007c0c */ /* 0x000fc4000bf05070 */
[----:B------:R-:W-:Y:S02]  /*1de10*/  LOP3.LUT P1, RZ, R0, 0x9f, RZ, 0xc0, !PT ;  /* 0x0000009f00ff7812 */ /* 0x000fe4000782c0ff */
[----:B------:R-:W-:Y:S02]  /*1de20*/  ISETP.NE.AND.EX P0, PT, RZ, UR7, PT, P0 ;  /* 0x00000007ff007c0c */ /* 0x000fe4000bf05300 */
[----:B---3--:R-:W-:Y:S01]  /*1de30*/  SHF.R.S32.HI R2, RZ, 0x1f, R3 ;  /* 0x0000001fff027819 */ /* 0x008fe20000011403 */
[----:B------:R-:W-:-:S04]  /*1de40*/  IMAD.WIDE.U32 R4, R3, UR4, RZ ;  /* 0x0000000403047c25 */ /* 0x000fc8000f8e00ff */
[----:B------:R-:W-:Y:S01]  /*1de50*/  IMAD R2, R2, UR4, RZ ;  /* 0x0000000402027c24 */ /* 0x000fe2000f8e02ff */
[----:B------:R-:W-:Y:S03]  /*1de60*/  STL.64 [R1+0x30], R4 ;  /* 0x0000300401007387 */ /* 0x000fe60000100a00 */
[----:B------:R-:W-:Y:S01]  /*1de70*/  IMAD R0, R3, UR5, R2 ;  /* 0x0000000503007c24 */ /* 0x000fe2000f8e0202 */
[----:B------:R-:W-:-:S03]  /*1de80*/  SHF.R.S32.HI R2, RZ, 0x1f, R19 ;  /* 0x0000001fff027819 */ /* 0x000fc60000011413 */
[----:B------:R-:W-:Y:S01]  /*1de90*/  IMAD.IADD R0, R5, 0x1, R0 ;  /* 0x0000000105007824 */ /* 0x000fe200078e0200 */
[----:B------:R-:W-:Y:S02]  /*1dea0*/  SEL R3, R2, RZ, !P0 ;  /* 0x000000ff02037207 */ /* 0x000fe40004000000 */
[----:B------:R-:W-:Y:S02]  /*1deb0*/  SHF.R.S32.HI R2, RZ, 0x1f, R18 ;  /* 0x0000001fff027819 */ /* 0x000fe40000011412 */
[----:B------:R1:W-:Y:S04]  /*1dec0*/  STL [R1+0x40], R0 ;  /* 0x0000400001007387 */ /* 0x0003e80000100800 */
[----:B------:R3:W-:Y:S01]  /*1ded0*/  STL [R1+0x48], R3 ;  /* 0x0000480301007387 */ /* 0x0007e20000100800 */
[----:B-1----:R-:W-:-:S05]  /*1dee0*/  SEL R0, R19, RZ, !P0 ;  /* 0x000000ff13007207 */ /* 0x002fca0004000000 */
[----:B------:R3:W-:Y:S04]  /*1def0*/  STL [R1+0x2c], R0 ;  /* 0x00002c0001007387 */ /* 0x0007e80000100800 */
[----:B------:R3:W-:Y:S01]  /*1df00*/  STL [R1+0x44], R2 ;  /* 0x0000440201007387 */ /* 0x0007e20000100800 */
[----:B------:R-:W-:Y:S05]  /*1df10*/  @!P1 BRA `(.L_x_9871) ;  /* 0x0000000000409947 */ /* 0x000fea0003800000 */
[----:B---3--:R-:W-:Y:S01]  /*1df20*/  MOV R2, 0x0 ;  /* 0x0000000000027802 */ /* 0x008fe20000000f00 */
        /* <DEDUP_REMOVED lines=10> */
[----:B--2---:R-:W-:Y:S02]  /*1dfd0*/  IMAD.MOV.U32 R8, RZ, RZ, 0x70 ;  /* 0x00000070ff087424 */ /* 0x004fe400078e00ff */
[----:B------:R-:W-:Y:S02]  /*1dfe0*/  IMAD.MOV.U32 R12, RZ, RZ, 0x1 ;  /* 0x00000001ff0c7424 */ /* 0x000fe400078e00ff */
[----:B0-----:R-:W-:-:S07]  /*1dff0*/  IMAD.MOV.U32 R13, RZ, RZ, RZ ;  /* 0x000000ffff0d7224 */ /* 0x001fce00078e00ff */
[----:B------:R-:W-:-:S07]  /*1e000*/  LEPC R20, `(.L_x_9871) ;  /* 0x000000001014794e */ /* 0x000fce0000000000 */
[----:B-1----:R-:W-:Y:S05]  /*1e010*/  CALL.ABS.NOINC R2 ;  /* 0x0000000002007343 */ /* 0x002fea0003c00000 */
.L_x_9871:
[----:B------:R-:W-:Y:S05]  /*1e020*/  BSYNC B6 ;  /* 0x0000000000067941 */ /* 0x000fea0003800000 */
.L_x_9870:
[----:B---3--:R-:W3:Y:S01]  /*1e030*/  LDL.LU R0, [R1+0x40] ;  /* 0x0000400001007983 */ /* 0x008ee20000300800 */
[----:B--2---:R-:W1:Y:S01]  /*1e040*/  LDC R9, c[0x0][0x448] ;  /* 0x00011200ff097b82 */ /* 0x004e620000000800 */
[----:B------:R-:W-:Y:S01]  /*1e050*/  ULDC.64 UR4, c[0x0][0x2d8] ;  /* 0x0000b60000047ab9 */ /* 0x000fe20000000a00 */
[----:B------:R-:W-:Y:S01]  /*1e060*/  ULDC.64 UR6, c[0x0][0x2c8] ;  /* 0x0000b20000067ab9 */ /* 0x000fe20000000a00 */
[----:B------:R-:W3:Y:S01]  /*1e070*/  LDL.LU.64 R2, [R1+0x30] ;  /* 0x0000300001027983 */ /* 0x000ee20000300a00 */
[----:B------:R-:W-:-:S03]  /*1e080*/  ULDC.64 UR8, c[0x0][0x280] ;  /* 0x0000a00000087ab9 */ /* 0x000fc60000000a00 */
[----:B------:R-:W2:Y:S04]  /*1e090*/  LDL.LU R20, [R1+0x44] ;  /* 0x0000440001147983 */ /* 0x000ea80000300800 */
[----:B------:R-:W4:Y:S04]  /*1e0a0*/  LDL.LU R21, [R1+0x48] ;  /* 0x0000480001157983 */ /* 0x000f280000300800 */
[----:B------:R-:W4:Y:S04]  /*1e0b0*/  LDL.LU R4, [R1+0x2c] ;  /* 0x00002c0001047983 */ /* 0x000f280000300800 */
[----:B------:R-:W4:Y:S01]  /*1e0c0*/  LDL R12, [R1+0x20] ;  /* 0x00002000010c7983 */ /* 0x000f220000100800 */
[----:B-1----:R-:W-:-:S13]  /*1e0d0*/  ISETP.NE.AND P1, PT, R9, 0x1, PT ;  /* 0x000000010900780c */ /* 0x002fda0003f25270 */
[----:B------:R-:W1:Y:S08]  /*1e0e0*/  @P1 LDC R5, c[0x0][0x44c] ;  /* 0x00011300ff051b82 */ /* 0x000e700000000800 */
[----:B------:R-:W0:Y:S01]  /*1e0f0*/  @P1 LDC R6, c[0x0][0x450] ;  /* 0x00011400ff061b82 */ /* 0x000e220000000800 */
[----:B------:R-:W1:Y:S07]  /*1e100*/  S2R R10, SR_TID.X ;  /* 0x00000000000a7919 */ /* 0x000e6e0000002100 */
[----:B------:R-:W0:Y:S01]  /*1e110*/  @P1 LDC R8, c[0x0][0x450] ;  /* 0x00011400ff081b82 */ /* 0x000e220000000800 */
[----:B-1----:R-:W-:-:S05]  /*1e120*/  IMAD.SHL.U32 R10, R10, 0x10, RZ ;  /* 0x000000100a0a7824 */ /* 0x002fca00078e00ff */
[----:B------:R-:W-:-:S04]  /*1e130*/  LOP3.LUT R10, R10, 0x10, RZ, 0xc0, !PT ;  /* 0x000000100a0a7812 */ /* 0x000fc800078ec0ff */
[C---:B------:R-:W-:Y:S02]  /*1e140*/  LOP3.LUT R11, R10.reuse, 0x20, RZ, 0xfc, !PT ;  /* 0x000000200a0b7812 */ /* 0x040fe400078efcff */
[----:B------:R-:W-:Y:S01]  /*1e150*/  LOP3.LUT R10, R10, 0x40, RZ, 0xfc, !PT ;  /* 0x000000400a0a7812 */ /* 0x000fe200078efcff */
[----:B---3--:R-:W-:Y:S02]  /*1e160*/  IMAD.MOV.U32 R3, RZ, RZ, R0 ;  /* 0x000000ffff037224 */ /* 0x008fe400078e0000 */
[----:B--2---:R-:W-:Y:S02]  /*1e170*/  IMAD R0, R20, UR4, RZ ;  /* 0x0000000414007c24 */ /* 0x004fe4000f8e02ff */
[C---:B------:R-:W-:Y:S01]  /*1e180*/  IMAD.WIDE.U32 R2, R18.reuse, UR4, R2 ;  /* 0x0000000412027c25 */ /* 0x040fe2000f8e0002 */
[----:B------:R-:W1:Y:S03]  /*1e190*/  S2R R20, SR_TID.X ;  /* 0x0000000000147919 */ /* 0x000e660000002100 */
[----:B------:R-:W-:Y:S01]  /*1e1a0*/  IMAD R0, R18, UR5, R0 ;  /* 0x0000000512007c24 */ /* 0x000fe2000f8e0200 */
[----:B------:R-:W-:-:S03]  /*1e1b0*/  ULDC.64 UR4, c[0x0][0x2e0] ;  /* 0x0000b80000047ab9 */ /* 0x000fc60000000a00 */
[----:B------:R-:W-:Y:S02]  /*1e1c0*/  IMAD.IADD R3, R3, 0x1, R0 ;  /* 0x0000000103037824 */ /* 0x000fe400078e0200 */
[----:B----4-:R-:W-:Y:S02]  /*1e1d0*/  IMAD R0, R21, UR4, RZ ;  /* 0x0000000415007c24 */ /* 0x010fe4000f8e02ff */
[----:B------:R-:W2:Y:S01]  /*1e1e0*/  S2R R21, SR_TID.X ;  /* 0x0000000000157919 */ /* 0x000ea20000002100 */
[----:B------:R-:W-:-:S04]  /*1e1f0*/  IMAD.WIDE.U32 R2, R4, UR4, R2 ;  /* 0x0000000404027c25 */ /* 0x000fc8000f8e0002 */
[----:B------:R-:W-:Y:S01]  /*1e200*/  IMAD R0, R4, UR5, R0 ;  /* 0x0000000504007c24 */ /* 0x000fe2000f8e0200 */
[----:B------:R-:W-:-:S03]  /*1e210*/  ULDC.64 UR4, c[0x0][0x2d0] ;  /* 0x0000b40000047ab9 */ /* 0x000fc60000000a00 */
[----:B------:R-:W-:Y:S01]  /*1e220*/  IMAD.IADD R3, R3, 0x1, R0 ;  /* 0x0000000103037824 */ /* 0x000fe200078e0200 */
[----:B-1----:R-:W-:-:S04]  /*1e230*/  LOP3.LUT R20, R20, 0x7f, RZ, 0xc0, !PT ;  /* 0x0000007f14147812 */ /* 0x002fc800078ec0ff */
[----:B------:R-:W-:Y:S01]  /*1e240*/  SHF.R.U32.HI R20, RZ, 0x1, R20 ;  /* 0x00000001ff147819 */ /* 0x000fe20000011614 */
[----:B--2---:R-:W-:-:S05]  /*1e250*/  IMAD.SHL.U32 R4, R21, 0x40, RZ ;  /* 0x0000004015047824 */ /* 0x004fca00078e00ff */
[----:B------:R-:W-:-:S05]  /*1e260*/  LOP3.LUT R4, R20, 0x40, R4, 0xf8, !PT ;  /* 0x0000004014047812 */ /* 0x000fca00078ef804 */
[----:B------:R-:W-:-:S04]  /*1e270*/  IMAD.IADD R0, R4, 0x1, R12 ;  /* 0x0000000104007824 */ /* 0x000fc800078e020c */
[----:B------:R-:W-:-:S04]  /*1e280*/  @P1 IMAD.HI.U32 R5, R0, R5, RZ ;  /* 0x0000000500051227 */ /* 0x000fc800078e00ff */
[----:B------:R-:W-:Y:S01]  /*1e290*/  IMAD.MOV.U32 R4, RZ, RZ, R0 ;  /* 0x000000ffff047224 */ /* 0x000fe200078e0000 */
[----:B0-----:R-:W-:-:S04]  /*1e2a0*/  @P1 SHF.R.U32.HI R4, RZ, R6, R5 ;  /* 0x00000006ff041219 */ /* 0x001fc80000011605 */
        /* <DEDUP_REMOVED lines=17> */
[----:B------:R-:W-:-:S05]  /*1e3c0*/  @P1 SHF.R.U32.HI R4, RZ, R8, R7 ;  /* 0x00000008ff041219 */ /* 0x000fca0000011607 */
[----:B------:R-:W-:-:S04]  /*1e3d0*/  IMAD.MOV R7, RZ, RZ, -R4 ;  /* 0x000000ffff077224 */ /* 0x000fc800078e0a04 */
[----:B------:R-:W-:Y:S01]  /*1e3e0*/  IMAD R0, R9, R7, R0 ;  /* 0x0000000709007224 */ /* 0x000fe200078e0200 */
[----:B------:R-:W-:Y:S01]  /*1e3f0*/  SHF.R.S32.HI R7, RZ, 0x1f, R4 ;  /* 0x0000001fff077819 */ /* 0x000fe20000011404 */
[----:B------:R-:W-:-:S04]  /*1e400*/  IMAD.WIDE.U32 R2, R4, UR4, R2 ;  /* 0x0000000404027c25 */ /* 0x000fc8000f8e0002 */
[----:B------:R-:W-:Y:S01]  /*1e410*/  IMAD R7, R7, UR4, RZ ;  /* 0x0000000407077c24 */ /* 0x000fe2000f8e02ff */
[----:B------:R-:W-:Y:S02]  /*1e420*/  ULDC UR4, c[0x0][0x2b8] ;  /* 0x0000ae0000047ab9 */ /* 0x000fe40000000800 */
[----:B------:R-:W-:Y:S02]  /*1e430*/  ISETP.GE.AND P0, PT, R10, UR4, PT ;  /* 0x000000040a007c0c */ /* 0x000fe4000bf06270 */
[----:B------:R0:W5:Y:S01]  /*1e440*/  LDL R10, [R1+0x28] ;  /* 0x00002800010a7983 */ /* 0x0001620000100800 */
[----:B------:R-:W-:-:S04]  /*1e450*/  IMAD R4, R4, UR5, R7 ;  /* 0x0000000504047c24 */ /* 0x000fc8000f8e0207 */
[----:B------:R-:W-:Y:S01]  /*1e460*/  IMAD.IADD R3, R3, 0x1, R4 ;  /* 0x0000000103037824 */ /* 0x000fe200078e0204 */
[----:B------:R-:W-:Y:S01]  /*1e470*/  SHF.R.S32.HI R4, RZ, 0x1f, R0 ;  /* 0x0000001fff047819 */ /* 0x000fe20000011400 */
[----:B------:R-:W-:Y:S02]  /*1e480*/  IMAD.SHL.U32 R20, R21, 0x10, RZ ;  /* 0x0000001015147824 */ /* 0x000fe400078e00ff */
[----:B------:R-:W-:-:S04]  /*1e490*/  IMAD.WIDE.U32 R2, R0, UR6, R2 ;  /* 0x0000000600027c25 */ /* 0x000fc8000f8e0002 */
[----:B------:R-:W-:Y:S01]  /*1e4a0*/  IMAD R4, R4, UR6, RZ ;  /* 0x0000000604047c24 */ /* 0x000fe2000f8e02ff */
[----:B------:R-:W-:Y:S02]  /*1e4b0*/  LOP3.LUT R20, R20, 0x10, RZ, 0xc0, !PT ;  /* 0x0000001014147812 */ /* 0x000fe400078ec0ff */
[----:B------:R-:W-:Y:S01]  /*1e4c0*/  IADD3 R8, P3, R2, UR8, RZ ;  /* 0x0000000802087c10 */ /* 0x000fe2000ff7e0ff */
[----:B------:R-:W-:Y:S01]  /*1e4d0*/  IMAD R0, R0, UR7, R4 ;  /* 0x0000000700007c24 */ /* 0x000fe2000f8e0204 */
[----:B------:R-:W-:Y:S02]  /*1e4e0*/  ISETP.GE.AND P2, PT, R20, UR4, PT ;  /* 0x0000000414007c0c */ /* 0x000fe4000bf46270 */
[----:B------:R-:W-:Y:S01]  /*1e4f0*/  ISETP.GE.AND P1, PT, R11, UR4, PT ;  /* 0x000000040b007c0c */ /* 0x000fe2000bf26270 */
[----:B------:R-:W-:Y:S01]  /*1e500*/  UMOV UR4, 0xffffffff ;  /* 0xffffffff00047882 */ /* 0x000fe20000000000 */
[----:B------:R-:W-:Y:S02]  /*1e510*/  LOP3.LUT R21, R21, 0x7f, RZ, 0xc0, !PT ;  /* 0x0000007f15157812 */ /* 0x000fe400078ec0ff */
[----:B------:R-:W-:-:S02]  /*1e520*/  IADD3.X R7, R3, UR9, R0, P3, !PT ;  /* 0x0000000903077c10 */ /* 0x000fc40009ffe400 */
[----:B------:R-:W-:Y:S01]  /*1e530*/  SHF.R.U32.HI R21, RZ, 0x1, R21 ;  /* 0x00000001ff157819 */ /* 0x000fe20000011615 */
[----:B0-----:R-:W-:Y:S06]  /*1e540*/  BRA.DIV UR4, `(.L_x_9872) ;  /* 0x0000003a04347947 */ /* 0x001fec000b800000 */
[----:B------:R-:W2:Y:S04]  /*1e550*/  LDL.LU R12, [R1+0x24] ;  /* 0x00002400010c7983 */ /* 0x000ea80000300800 */
[----:B------:R-:W3:Y:S04]  /*1e560*/  LDL.LU R11, [R1+0x20] ;  /* 0x00002000010b7983 */ /* 0x000ee80000300800 */
[----:B------:R-:W0:Y:S04]  /*1e570*/  SHFL.IDX PT, R2, R6, RZ, 0x1e1f ;  /* 0x001e1fff06027589 */ /* 0x000e2800000e0000 */
[----:B------:R-:W1:Y:S04]  /*1e580*/  SHFL.IDX PT, R3, R5, RZ, 0x1e1f ;  /* 0x001e1fff05037589 */ /* 0x000e6800000e0000 */
[----:B------:R-:W4:Y:S04]  /*1e590*/  SHFL.IDX PT, R6, R6, 0x1, 0x1e1f ;  /* 0x003e1f0006067f89 */ /* 0x000f2800000e0000 */
[----:B------:R-:W4:Y:S01]  /*1e5a0*/  SHFL.IDX PT, R5, R5, 0x1, 0x1e1f ;  /* 0x003e1f0005057f89 */ /* 0x000f2200000e0000 */
[----:B--2---:R-:W-:-:S02]  /*1e5b0*/  IMAD R4, R12, R9, RZ ;  /* 0x000000090c047224 */ /* 0x004fc400078e02ff */
[----:B---3--:R-:W-:-:S05]  /*1e5c0*/  IMAD.IADD R0, R21, 0x1, R11 ;  /* 0x0000000115007824 */ /* 0x008fca00078e020b */
[----:B------:R-:W-:-:S13]  /*1e5d0*/  ISETP.GE.AND P4, PT, R0, R4, PT ;  /* 0x000000040000720c */ /* 0x000fda0003f86270 */
[----:B0-----:R-:W-:-:S05]  /*1e5e0*/  @!P4 IADD3 R2, P3, R20, R2, RZ ;  /* 0x000000021402c210 */ /* 0x001fca0007f7e0ff */
[----:B-1----:R-:W-:-:S05]  /*1e5f0*/  @!P4 IMAD.X R3, RZ, RZ, R3, P3 ;  /* 0x000000ffff03c224 */ /* 0x002fca00018e0603 */
[----:B-----5:R-:W-:Y:S04]  /*1e600*/  @!P4 LDGSTS.E.BYPASS.LTC128B.128 [R10+0xf000], desc[UR42][R2.64], !P2 ;  /* 0x0f000000020acfae */ /* 0x020fe8000d101d6a */
[----:B------:R-:W-:Y:S04]  /*1e610*/  @!P4 LDGSTS.E.BYPASS.LTC128B.128 [R10+0x10800], desc[UR42][R2.64+0x20], !P1 ;  /* 0x10800020020acfae */ /* 0x000fe8000c901d6a */
[----:B------:R0:W-:Y:S02]  /*1e620*/  @!P4 LDGSTS.E.BYPASS.LTC128B.128 [R10+0x12000], desc[UR42][R2.64+0x40], !P0 ;  /* 0x12000040020acfae */ /* 0x0001e4000c101d6a */
[----:B0-----:R-:W-:-:S05]  /*1e630*/  VIADD R2, R0, 0x40 ;  /* 0x0000004000027836 */ /* 0x001fca0000000000 */
[----:B------:R-:W-:-:S13]  /*1e640*/  ISETP.GE.AND P4, PT, R2, R4, PT ;  /* 0x000000040200720c */ /* 0x000fda0003f86270 */
[----:B----4-:R-:W-:-:S05]  /*1e650*/  @!P4 IADD3 R2, P3, R20, R6, RZ ;  /* 0x000000061402c210 */ /* 0x010fca0007f7e0ff */
[----:B------:R-:W-:-:S05]  /*1e660*/  @!P4 IMAD.X R3, RZ, RZ, R5, P3 ;  /* 0x000000ffff03c224 */ /* 0x000fca00018e0605 */
[----:B------:R-:W-:Y:S04]  /*1e670*/  @!P4 LDGSTS.E.BYPASS.LTC128B.128 [R10+0xf800], desc[UR42][R2.64], !P2 ;  /* 0x0f800000020acfae */ /* 0x000fe8000d101d6a */
[----:B------:R-:W-:Y:S04]  /*1e680*/  @!P4 LDGSTS.E.BYPASS.LTC128B.128 [R10+0x11000], desc[UR42][R2.64+0x20], !P1 ;  /* 0x11000020020acfae */ /* 0x000fe8000c901d6a */
[----:B------:R0:W-:Y:S04]  /*1e690*/  @!P4 LDGSTS.E.BYPASS.LTC128B.128 [R10+0x12800], desc[UR42][R2.64+0x40], !P0 ;  /* 0x12800040020acfae */ /* 0x0001e8000c101d6a */
[----:B0-----:R0:W1:Y:S04]  /*1e6a0*/  SHFL.IDX PT, R3, R7, RZ, 0x1e1f ;  /* 0x001e1fff07037589 */ /* 0x00106800000e0000 */
[----:B------:R0:W2:Y:S02]  /*1e6b0*/  SHFL.IDX PT, R2, R8, RZ, 0x1e1f ;  /* 0x001e1fff08027589 */ /* 0x0000a400000e0000 */
.L_x_9981:
        /* <DEDUP_REMOVED lines=12> */
.L_x_9874:
[----:B------:R-:W-:Y:S05]  /*1e780*/  BSYNC B0 ;  /* 0x0000000000007941 */ /* 0x000fea0003800000 */
.L_x_9873:
[----:B------:R-:W-:Y:S01]  /*1e790*/  NOP ;  /* 0x0000000000007918 */ /* 0x000fe20000000000 */
[----:B------:R-:W-:-:S13]  /*1e7a0*/  PLOP3.LUT P0, PT, PT, PT, PT, 0x80, 0x0 ;  /* 0x000000000000781c */ /* 0x000fda0003f0f070 */
.L_x_9875:
        /* <DEDUP_REMOVED lines=18> */
.L_x_9982:
[----:B------:R-:W-:Y:S05]  /*1e8d0*/  BSYNC B0 ;  /* 0x0000000000007941 */ /* 0x000fea0003800000 */
.L_x_9876:
[----:B------:R-:W3:Y:S04]  /*1e8e0*/  LDL.LU R2, [R1+0x38] ;  /* 0x0000380001027983 */ /* 0x000ee80000300800 */
[----:B-1----:R-:W4:Y:S01]  /*1e8f0*/  LDL R3, [R1+0xc] ;  /* 0x00000c0001037983 */ /* 0x002f220000100800 */
[----:B---3--:R-:W-:-:S05]  /*1e900*/  VIADD R2, R2, 0xfffffffe ;  /* 0xfffffffe02027836 */ /* 0x008fca0000000000 */
[----:B----4-:R-:W-:-:S13]  /*1e910*/  ISETP.GE.AND P0, PT, R2, R3, PT ;  /* 0x000000030200720c */ /* 0x010fda0003f06270 */
[----:B------:R-:W-:Y:S05]  /*1e920*/  @!P0 BRA `(.L_x_9878) ;  /* 0x0000001000448947 */ /* 0x000fea0003800000 */
[----:B--2---:R-:W-:Y:S02]  /*1e930*/  IMAD.MOV.U32 R0, RZ, RZ, R24 ;  /* 0x000000ffff007224 */ /* 0x004fe400078e0018 */
[----:B0-----:R-:W-:-:S07]  /*1e940*/  IMAD.MOV.U32 R8, RZ, RZ, R28 ;  /* 0x000000ffff087224 */ /* 0x001fce00078e001c */
.L_x_9902:
[----:B------:R-:W-:Y:S01]  /*1e950*/  LOP3.LUT P1, RZ, R22, 0x1, RZ, 0xc0, !PT ;  /* 0x0000000116ff7812 */ /* 0x000fe2000782c0ff */
[----:B------:R-:W-:Y:S01]  /*1e960*/  VIADD R24, R0, 0x1 ;  /* 0x0000000100187836 */ /* 0x000fe20000000000 */
[----:B------:R-:W-:Y:S05]  /*1e970*/  YIELD ;  /* 0x0000000000007946 */ /* 0x000fea0003800000 */
[----:B------:R-:W-:Y:S01]  /*1e980*/  ISETP.NE.AND P0, PT, R24, 0x2, PT ;  /* 0x000000021800780c */ /* 0x000fe20003f05270 */
[----:B------:R-:W-:Y:S03]  /*1e990*/  BSSY B0, `(.L_x_9879) ;  /* 0x00000a6000007945 */ /* 0x000fe60003800000 */
[----:B------:R-:W-:-:S02]  /*1e9a0*/  SEL R28, RZ, 0x1, P0 ;  /* 0x00000001ff1c7807 */ /* 0x000fc40000000000 */
        /* <DEDUP_REMOVED lines=27> */
.L_x_9881:
        /* <DEDUP_REMOVED lines=8> */
.L_x_9983:
[----:B------:R-:W-:Y:S05]  /*1ebe0*/  BSYNC B1 ;  /* 0x0000000000017941 */ /* 0x000fea0003800000 */
.L_x_9882:
        /* <DEDUP_REMOVED lines=9> */
.L_x_9885:
[----:B------:R-:W-:Y:S05]  /*1ec80*/  BSYNC B1 ;  /* 0x0000000000017941 */ /* 0x000fea0003800000 */
.L_x_9884:
        /* <DEDUP_REMOVED lines=12> */
.L_x_9886:
        /* <DEDUP_REMOVED lines=16> */
.L_x_9887:
        /* <DEDUP_REMOVED lines=16> */
.L_x_9888:
        /* <DEDUP_REMOVED lines=13> */
.L_x_9984:
[----:B------:R-:W-:Y:S05]  /*1f020*/  BSYNC B1 ;  /* 0x0000000000017941 */ /* 0x000fea0003800000 */
.L_x_9889:
        /* <DEDUP_REMOVED lines=11> */
.L_x_9892:
[----:B------:R-:W-:Y:S05]  /*1f0e0*/  BSYNC B1 ;  /* 0x0000000000017941 */ /* 0x000fea0003800000 */
.L_x_9891:
        /* <DEDUP_REMOVED lines=8> */
.L_x_9893:
        /* <DEDUP_REMOVED lines=15> */
.L_x_9894:
        /* <DEDUP_REMOVED lines=15> */
.L_x_9895:
        /* <DEDUP_REMOVED lines=10> */
.L_x_9880:
[----:B------:R-:W-:Y:S05]  /*1f3f0*/  BSYNC B0 ;  /* 0x0000000000007941 */ /* 0x000fea0003800000 */
.L_x_9879:
[----:B------:R-:W-:-:S06]  /*1f400*/  UISETP.NE.AND UP0, UPT, UR36, 0x3, UPT ;  /* 0x000000032400788c */ /* 0x000fcc000bf05270 */
[----:B------:R-:W-:-:S13]  /*1f410*/  PLOP3.LUT P0, PT, PT, PT, UP0, 0x80, 0x0 ;  /* 0x000000000000781c */ /* 0x000fda0003f0f008 */
[----:B------:R-:W-:Y:S05]  /*1f420*/  @!P0 BRA `(.L_x_9896) ;  /* 0x0000000000048947 */ /* 0x000fea0003800000 */
[----:B------:R-:W-:Y:S01]  /*1f430*/  BPT.TRAP 0x1 ;  /* 0x000000040000795c */ /* 0x000fe20000300000 */
.L_x_9896:
        /* <DEDUP_REMOVED lines=8> */
.L_x_9985:
[----:B------:R-:W-:Y:S05]  /*1f4c0*/  BSYNC B0 ;  /* 0x0000000000007941 */ /* 0x000fea0003800000 */
.L_x_9897:
[----:B------:R-:W-:Y:S05]  /*1f4d0*/  @!P1 BRA `(.L_x_9899) ;  /* 0x0000000000049947 */ /* 0x000fea0003800000 */
[----:B------:R-:W-:Y:S01]  /*1f4e0*/  BPT.TRAP 0x1 ;  /* 0x000000040000795c */ /* 0x000fe20000300000 */
.L_x_9899:
[----:B0-----:R-:W-:Y:S01]  /*1f4f0*/  SHF.L.U32 R4, R8, 0x1f, RZ ;  /* 0x0000001f08047819 */ /* 0x001fe200000006ff */
[----:B------:R-:W-:-:S03]  /*1f500*/  IMAD R0, R0, 0x3000, RZ ;  /* 0x0000300000007824 */ /* 0x000fc600078e02ff */
[----:B------:R-:W0:Y:S02]  /*1f510*/  SYNCS.PHASECHK.TRANS64.TRYWAIT P0, [R3+URZ+0x19c60], R4 ;  /* 0x019c6004030075a7 */ /* 0x000e24000800017f */
[----:B0-----:R-:W-:Y:S05]  /*1f520*/  @!P0 BRA `(.L_x_9900) ;  /* 0x0000002c00788947 */ /* 0x001fea0003800000 */
.L_x_9986:
[----:B------:R-:W2:Y:S01]  /*1f530*/  LDL R12, [R1+0x14] ;  /* 0x00001400010c7983 */ /* 0x000ea20000100800 */
[----:B0-----:R-:W-:Y:S01]  /*1f540*/  LOP3.LUT R4, R0, R26, RZ, 0xfc, !PT ;  /* 0x0000001a00047212 */ /* 0x001fe200078efcff */
[----:B------:R-:W-:Y:S05]  /*1f550*/  WARPSYNC.ALL ;  /* 0x0000000000007948 */ /* 0x000fea0003800000 */
[----:B------:R-:W-:Y:S01]  /*1f560*/  IMAD.IADD R4, R23, 0x1, R4 ;  /* 0x0000000117047824 */ /* 0x000fe200078e0204 */
[----:B------:R-:W-:-:S05]  /*1f570*/  LOP3.LUT R13, R26, 0x1800, RZ, 0xfc, !PT ;  /* 0x000018001a0d7812 */ /* 0x000fca00078efcff */
        /* <DEDUP_REMOVED lines=62> */
.L_x_9901:
[----:B------:R-:W2:Y:S01]  /*1f960*/  S2R R0, SR_TID.X ;  /* 0x0000000000007919 */ /* 0x000ea20000002100 */
[----:B-1----:R1:W-:Y:S01]  /*1f970*/  SYNCS.ARRIVE.TRANS64.A1T0 RZ, [R3+URZ+0x19c50], RZ ;  /* 0x019c50ff03ff79a7 */ /* 0x0023e2000810003f */
[----:B--2---:R-:W-:Y:S02]  /*1f980*/  LOP3.LUT R4, R0, 0x7f, RZ, 0xc0, !PT ;  /* 0x0000007f00047812 */ /* 0x004fe400078ec0ff */
[----:B------:R-:W2:Y:S01]  /*1f990*/  LDL R0, [R1+0xc] ;  /* 0x00000c0001007983 */ /* 0x000ea20000100800 */
[----:B0-----:R-:W-:Y:S01]  /*1f9a0*/  IMAD.MOV.U32 R8, RZ, RZ, R28 ;  /* 0x000000ffff087224 */ /* 0x001fe200078e001c */
[----:B------:R-:W-:Y:S01]  /*1f9b0*/  BAR.SYNC.DEFER_BLOCKING 0x2, 0x80 ;  /* 0x0082000000007b1d */ /* 0x000fe20000010000 */
[----:B------:R-:W-:-:S13]  /*1f9c0*/  ISETP.NE.AND P0, PT, R4, RZ, PT ;  /* 0x000000ff0400720c */ /* 0x000fda0003f05270 */
[----:B-1----:R-:W-:-:S05]  /*1f9d0*/  @!P0 VIADD R3, R3, 0x19c80 ;  /* 0x00019c8003038836 */ /* 0x002fca0000000000 */
[----:B------:R-:W-:-:S04]  /*1f9e0*/  @!P0 PRMT R3, RZ, 0x654, R3 ;  /* 0x00000654ff038816 */ /* 0x000fc80000000003 */
[----:B------:R1:W-:Y:S01]  /*1f9f0*/  @!P0 SYNCS.ARRIVE.TRANS64.RED.A1T0 RZ, [R3+URZ], RZ ;  /* 0x000000ff03ff89a7 */ /* 0x0003e2000810043f */
[C---:B--2---:R-:W-:Y:S01]  /*1fa00*/  ISETP.GT.AND P0, PT, R2.reuse, R0, PT ;  /* 0x000000000200720c */ /* 0x044fe20003f04270 */
[----:B------:R-:W-:Y:S02]  /*1fa10*/  VIADD R2, R2, 0xffffffff ;  /* 0xffffffff02027836 */ /* 0x000fe40000000000 */
[----:B------:R-:W-:-:S10]  /*1fa20*/  IMAD.MOV.U32 R0, RZ, RZ, R24 ;  /* 0x000000ffff007224 */ /* 0x000fd400078e0018 */
[----:B-1----:R-:W-:Y:S05]  /*1fa30*/  @P0 BRA `(.L_x_9902) ;  /* 0xffffffec00c40947 */ /* 0x002fea000383ffff */
.L_x_9878:
[----:B------:R-:W1:Y:S01]  /*1fa40*/  S2R R3, SR_TID.X ;  /* 0x0000000000037919 */ /* 0x000e620000002100 */
[----:B------:R-:W-:Y:S01]  /*1fa50*/  BSSY B0, `(.L_x_9903) ;  /* 0x0000010000007945 */ /* 0x000fe20003800000 */
[----:B-1----:R-:W-:-:S04]  /*1fa60*/  LOP3.LUT R3, R3, 0x7f, RZ, 0xc0, !PT ;  /* 0x0000007f03037812 */ /* 0x002fc800078ec0ff */
[----:B------:R-:W-:-:S13]  /*1fa70*/  ISETP.NE.AND P0, PT, R3, RZ, PT ;  /* 0x000000ff0300720c */ /* 0x000fda0003f05270 */
[----:B------:R-:W-:Y:S05]  /*1fa80*/  @P0 BRA `(.L_x_9904) ;  /* 0x0000000000300947 */ /* 0x000fea0003800000 */
[----:B------:R-:W1:Y:S01]  /*1fa90*/  S2R R5, SR_LANEID ;  /* 0x0000000000057919 */ /* 0x000e620000000000 */
[----:B------:R-:W-:Y:S01]  /*1faa0*/  VOTEU.ANY UR4, UPT, PT ;  /* 0x0000000000047886 */ /* 0x000fe200038e0100 */
[----:B------:R-:W3:Y:S01]  /*1fab0*/  LDC.64 R2, c[0x0][0xc60] ;  /* 0x00031800ff027b82 */ /* 0x000ee20000000a00 */
[----:B--2---:R-:W1:Y:S02]  /*1fac0*/  FLO.U32 R0, UR4 ;  /* 0x0000000400007d00 */ /* 0x004e6400080e0000 */
[----:B-1----:R-:W-:-:S06]  /*1fad0*/  ISETP.EQ.U32.AND P1, PT, R0, R5, PT ;  /* 0x000000050000720c */ /* 0x002fcc0003f22070 */
[----:B------:R-:W3:Y:S07]  /*1fae0*/  POPC R5, UR4 ;  /* 0x0000000400057d09 */ /* 0x000eee0008000000 */
[----:B---3--:R-:W2:Y:S01]  /*1faf0*/  @P1 ATOMG.E.ADD.STRONG.GPU PT, R3, desc[UR42][R2.64], R5 ;  /* 0x00000005020319a8 */ /* 0x008ea200081ee1ea */
[----:B------:R-:W1:Y:S02]  /*1fb00*/  S2R R4, SR_LTMASK ;  /* 0x0000000000047919 */ /* 0x000e640000003900 */
[----:B-1----:R-:W-:-:S04]  /*1fb10*/  LOP3.LUT R4, R4, UR4, RZ, 0xc0, !PT ;  /* 0x0000000404047c12 */ /* 0x002fc8000f8ec0ff */
[----:B0-----:R-:W0:Y:S01]  /*1fb20*/  POPC R7, R4 ;  /* 0x0000000400077309 */ /* 0x001e220000000000 */
[----:B--2---:R-:W0:Y:S02]  /*1fb30*/  SHFL.IDX PT, R0, R3, R0, 0x1f ;  /* 0x00001f0003007589 */ /* 0x004e2400000e0000 */
[----:B0-----:R-:W-:-:S07]  /*1fb40*/  IADD3 R16, R0, UR38, R7 ;  /* 0x0000002600107c10 */ /* 0x001fce000fffe007 */
.L_x_9904:
[----:B------:R-:W-:Y:S05]  /*1fb50*/  BSYNC B0 ;  /* 0x0000000000007941 */ /* 0x000fea0003800000 */
.L_x_9903:
[----:B------:R-:W-:-:S06]  /*1fb60*/  UISETP.NE.AND UP0, UPT, UR36, 0x3, UPT ;  /* 0x000000032400788c */ /* 0x000fcc000bf05270 */
[----:B------:R-:W-:-:S13]  /*1fb70*/  PLOP3.LUT P1, PT, PT, PT, UP0, 0x80, 0x0 ;  /* 0x000000000000781c */ /* 0x000fda0003f2f008 */
[----:B------:R-:W-:Y:S05]  /*1fb80*/  @!P1 BRA `(.L_x_9905) ;  /* 0x0000000000049947 */ /* 0x000fea0003800000 */
[----:B------:R-:W-:Y:S01]  /*1fb90*/  BPT.TRAP 0x1 ;  /* 0x000000040000795c */ /* 0x000fe20000300000 */
.L_x_9905:
        /* <DEDUP_REMOVED lines=8> */
.L_x_9987:
[----:B------:R-:W-:Y:S05]  /*1fc20*/  BSYNC B0 ;  /* 0x0000000000007941 */ /* 0x000fea0003800000 */
.L_x_9906:
[----:B------:R-:W-:Y:S05]  /*1fc30*/  @!P2 BRA `(.L_x_9908) ;  /* 0x000000000004a947 */ /* 0x000fea0003800000 */
[----:B------:R-:W-:Y:S01]  /*1fc40*/  BPT.TRAP 0x1 ;  /* 0x000000040000795c */ /* 0x000fe20000300000 */
.L_x_9908:
[----:B-1----:R-:W-:-:S04]  /*1fc50*/  SHF.L.U32 R3, R28, 0x1f, RZ ;  /* 0x0000001f1c037819 */ /* 0x002fc800000006ff */
[----:B------:R-:W1:Y:S02]  /*1fc60*/  SYNCS.PHASECHK.TRANS64.TRYWAIT P1, [R0+URZ+0x19c60], R3 ;  /* 0x019c6003000075a7 */ /* 0x000e64000802017f */
[----:B-1----:R-:W-:Y:S05]  /*1fc70*/  @!P1 BRA `(.L_x_9909) ;  /* 0x0000002400cc9947 */ /* 0x002fea0003800000 */
.L_x_9988:
[----:B------:R-:W2:Y:S01]  /*1fc80*/  LDL R15, [R1+0x14] ;  /* 0x00001400010f7983 */ /* 0x000ea20000100800 */
[----:B------:R-:W-:Y:S01]  /*1fc90*/  IMAD R2, R24, 0x3000, RZ ;  /* 0x0000300018027824 */ /* 0x000fe200078e02ff */
[----:B------:R-:W-:Y:S05]  /*1fca0*/  WARPSYNC.ALL ;  /* 0x0000000000007948 */ /* 0x000fea0003800000 */
[C---:B------:R-:W-:Y:S02]  /*1fcb0*/  LOP3.LUT R4, R2.reuse, R26, RZ, 0xfc, !PT ;  /* 0x0000001a02047212 */ /* 0x040fe400078efcff */
[----:B-1----:R-:W-:Y:S02]  /*1fcc0*/  LOP3.LUT R3, R2, R29, RZ, 0xfc, !PT ;  /* 0x0000001d02037212 */ /* 0x002fe400078efcff */
[----:B------:R-:W-:Y:S01]  /*1fcd0*/  LOP3.LUT R14, R26, 0x1800, RZ, 0xfc, !PT ;  /* 0x000018001a0e7812 */ /* 0x000fe200078efcff */
[----:B------:R-:W-:-:S02]  /*1fce0*/  IMAD.IADD R5, R23, 0x1, R4 ;  /* 0x0000000117057824 */ /* 0x000fc400078e0204 */
[----:B------:R-:W-:-:S04]  /*1fcf0*/  IMAD.IADD R3, R25, 0x1, R3 ;  /* 0x0000000119037824 */ /* 0x000fc800078e0203 */
[----:B0-----:R-:W0:Y:S02]  /*1fd00*/  LDSM.16.MT88.4 R4, [R5+0x9000] ;  /* 0x009000000504783b */ /* 0x001e240000004200 */
        /* <DEDUP_REMOVED lines=59> */
.L_x_9910:
        /* <DEDUP_REMOVED lines=10> */
.L_x_9853:
[----:B------:R-:W-:-:S13]  /*20160*/  LOP3.LUT P0, RZ, R22, 0x2, RZ, 0xc0, !PT ;  /* 0x0000000216ff7812 */ /* 0x000fda000780c0ff */
[----:B------:R-:W-:Y:S05]  /*20170*/  @!P0 BRA `(.L_x_9911) ;  /* 0x0000000000248947 */ /* 0x000fea0003800000 */
[----:B------:R-:W-:Y:S05]  /*20180*/  WARPSYNC.ALL ;  /* 0x0000000000007948 */ /* 0x000fea0003800000 */
[----:B------:R-:W2:Y:S08]  /*20190*/  S2UR UR5, SR_CgaCtaId ;  /* 0x00000000000579c3 */ /* 0x000eb00000008800 */
[----:B------:R-:W-:Y:S06]  /*201a0*/  BAR.SYNC.DEFER_BLOCKING 0x5, 0x200 ;  /* 0x0148000000007b1d */ /* 0x000fec0000010000 */
[----:B------:R-:W-:-:S02]  /*201b0*/  UMOV UR4, 0x400 ;  /* 0x0000040000047882 */ /* 0x000fc40000000000 */
[----:B--2---:R-:W-:-:S06]  /*201c0*/  ULEA UR4, UR5, UR4, 0x18 ;  /* 0x0000000405047291 */ /* 0x004fcc000f8ec03f */
[----:B------:R-:W-:-:S05]  /*201d0*/  IMAD.U32 R23, RZ, RZ, UR4 ;  /* 0x00000004ff177e24 */ /* 0x000fca000f8e00ff */
[----:B------:R2:W3:Y:S01]  /*201e0*/  LDS.128 R16, [R23+0x19cd0] ;  /* 0x019cd00017107984 */ /* 0x0004e20000000c00 */
[----:B------:R-:W-:Y:S06]  /*201f0*/  BAR.ARV 0x4, 0x200 ;  /* 0x0108000000007b1d */ /* 0x000fec0000002000 */
[----:B------:R-:W-:Y:S05]  /*20200*/  BRA `(.L_x_9912) ;  /* 0x0000000800cc7947 */ /* 0x000fea0003800000 */
.L_x_9911:
[----:B------:R-:W2:Y:S01]  /*20210*/  S2R R0, SR_TID.X ;  /* 0x0000000000007919 */ /* 0x000ea20000002100 */
[----:B------:R-:W-:Y:S01]  /*20220*/  UMOV UR4, 0xffffffff ;  /* 0xffffffff00047882 */ /* 0x000fe20000000000 */
[----:B--2---:R-:W-:-:S04]  /*20230*/  LOP3.LUT R4, R0, 0x1f, RZ, 0xc0, !PT ;  /* 0x0000001f00047812 */ /* 0x004fc800078ec0ff */
[----:B------:R-:W-:Y:S01]  /*20240*/  ISETP.NE.AND P0, PT, R4, 0x1f, PT ;  /* 0x0000001f0400780c */ /* 0x000fe20003f05270 */
[----:B------:R-:W-:-:S12]  /*20250*/  BRA.DIV UR4, `(.L_x_9913) ;  /* 0x0000002204687947 */ /* 0x000fd8000b800000 */
[----:B-1----:R-:W-:Y:S01]  /*20260*/  IMAD.IADD R5, R19, 0x1, R4 ;  /* 0x0000000113057824 */ /* 0x002fe200078e0204 */
        /* <DEDUP_REMOVED lines=30> */
.L_x_9998:
[----:B------:R-:W-:Y:S02]  /*20450*/  ULDC UR4, c[0x0][0xc38] ;  /* 0x00030e0000047ab9 */ /* 0x000fe40000000800 */
[----:B------:R-:W-:-:S04]  /*20460*/  IMAD.U32 R4, RZ, RZ, UR4 ;  /* 0x00000004ff047e24 */ /* 0x000fc8000f8e00ff */
[----:B--2---:R-:W-:-:S04]  /*20470*/  IMAD R5, R14, R4, RZ ;  /* 0x000000040e057224 */ /* 0x004fc800078e02ff */
[----:B------:R-:W-:-:S05]  /*20480*/  IMAD.IADD R16, R16, 0x1, R5 ;  /* 0x0000000110107824 */ /* 0x000fca00078e0205 */
[----:B------:R-:W-:-:S13]  /*20490*/  ISETP.GT.AND P6, PT, R16, R0, PT ;  /* 0x000000001000720c */ /* 0x000fda0003fc4270 */
[----:B------:R-:W-:Y:S05]  /*204a0*/  @P6 BRA `(.L_x_9914) ;  /* 0x00000000009c6947 */ /* 0x000fea0003800000 */
.L_x_9919:
[----:B------:R-:W2:Y:S01]  /*204b0*/  LDC R4, c[0x0][0xc3c] ;  /* 0x00030f00ff047b82 */ /* 0x000ea20000000800 */
[----:B------:R-:W-:-:S05]  /*204c0*/  VIADD R19, R19, 0x1f ;  /* 0x0000001f13137836 */ /* 0x000fca0000000000 */
[----:B--2---:R-:W-:-:S13]  /*204d0*/  ISETP.GE.AND P6, PT, R19, R4, PT ;  /* 0x000000041300720c */ /* 0x004fda0003fc6270 */
[----:B------:R-:W-:Y:S05]  /*204e0*/  @P6 BRA `(.L_x_9915) ;  /* 0x0000000400d06947 */ /* 0x000fea0003800000 */
[----:B------:R-:W2:Y:S01]  /*204f0*/  S2R R2, SR_TID.X ;  /* 0x0000000000027919 */ /* 0x000ea20000002100 */
[----:B------:R-:W-:Y:S01]  /*20500*/  BSSY B0, `(.L_x_9916) ;  /* 0x0000009000007945 */ /* 0x000fe20003800000 */
[----:B--2---:R-:W-:-:S05]  /*20510*/  LOP3.LUT R2, R2, 0x1f, RZ, 0xc0, !PT ;  /* 0x0000001f02027812 */ /* 0x004fca00078ec0ff */
[----:B------:R-:W-:Y:S02]  /*20520*/  IMAD.IADD R5, R19, 0x1, R2 ;  /* 0x0000000113057824 */ /* 0x000fe400078e0202 */
[----:B------:R-:W-:-:S03]  /*20530*/  IMAD.MOV.U32 R2, RZ, RZ, RZ ;  /* 0x000000ffff027224 */ /* 0x000fc600078e00ff */
[----:B------:R-:W-:-:S13]  /*20540*/  ISETP.GE.OR P6, PT, R5, R4, !P0 ;  /* 0x000000040500720c */ /* 0x000fda00047c6670 */
[----:B------:R-:W-:Y:S05]  /*20550*/  @P6 BRA `(.L_x_9917) ;  /* 0x00000000000c6947 */ /* 0x000fea0003800000 */
[----:B-1----:R-:W1:Y:S02]  /*20560*/  LDC.64 R2, c[0x0][0xc80] ;  /* 0x00032000ff027b82 */ /* 0x002e640000000a00 */
[----:B-1----:R-:W-:-:S06]  /*20570*/  IMAD.WIDE R2, R5, 0x4, R2 ;  /* 0x0000000405027825 */ /* 0x002fcc00078e0202 */
[----:B------:R2:W5:Y:S02]  /*20580*/  LDG.E R2, desc[UR42][R2.64] ;  /* 0x0000002a02027981 */ /* 0x000564000c1e1900 */
.L_x_9917:
[----:B------:R-:W-:Y:S05]  /*20590*/  BSYNC B0 ;  /* 0x0000000000007941 */ /* 0x000fea0003800000 */
.L_x_9916:
[----:B------:R-:W-:-:S03]  /*205a0*/  UMOV UR4, 0xffffffff ;  /* 0xffffffff00047882 */ /* 0x000fc60000000000 */
[----:B------:R-:W-:Y:S05]  /*205b0*/  BRA.DIV UR4, `(.L_x_9918) ;  /* 0x0000002204b47947 */ /* 0x000fea000b800000 */
[----:B-----5:R-:W1:Y:S02]  /*205c0*/  SHFL.UP PT, R14, R2, 0x1, RZ ;  /* 0x04200000020e7989 */ /* 0x020e6400000e00ff */
[----:B-12---:R-:W-:-:S05]  /*205d0*/  SEL R3, R14, RZ, P1 ;  /* 0x000000ff0e037207 */ /* 0x006fca0000800000 */
        /* <DEDUP_REMOVED lines=14> */
.L_x_10006:
[----:B------:R-:W-:Y:S02]  /*206c0*/  ULDC UR4, c[0x0][0xc38] ;  /* 0x00030e0000047ab9 */ /* 0x000fe40000000800 */
[----:B------:R-:W-:-:S04]  /*206d0*/  IMAD.U32 R4, RZ, RZ, UR4 ;  /* 0x00000004ff047e24 */ /* 0x000fc8000f8e00ff */
[----:B--2---:R-:W-:-:S04]  /*206e0*/  IMAD R5, R14, R4, RZ ;  /* 0x000000040e057224 */ /* 0x004fc800078e02ff */
[----:B------:R-:W-:-:S05]  /*206f0*/  IMAD.IADD R16, R5, 0x1, R16 ;  /* 0x0000000105107824 */ /* 0x000fca00078e0210 */
[----:B------:R-:W-:-:S13]  /*20700*/  ISETP.GT.AND P6, PT, R16, R0, PT ;  /* 0x000000001000720c */ /* 0x000fda0003fc4270 */
[----:B------:R-:W-:Y:S05]  /*20710*/  @!P6 BRA `(.L_x_9919) ;  /* 0xfffffffc0064e947 */ /* 0x000fea000383ffff */
.L_x_9914:
        /* <DEDUP_REMOVED lines=8> */
.L_x_10010:
[----:B------:R-:W-:Y:S01]  /*207a0*/  ISETP.NE.AND P0, PT, R5, RZ, PT ;  /* 0x000000ff0500720c */ /* 0x000fe20003f05270 */
[----:B------:R-:W-:-:S12]  /*207b0*/  IMAD.MOV.U32 R5, RZ, RZ, RZ ;  /* 0x000000ffff057224 */ /* 0x000fd800078e00ff */
[----:B------:R-:W-:Y:S05]  /*207c0*/  @!P0 BRA `(.L_x_9921) ;  /* 0x0000000000108947 */ /* 0x000fea0003800000 */
[----:B------:R-:W-:Y:S01]  /*207d0*/  UMOV UR4, 0xffffffff ;  /* 0xffffffff00047882 */ /* 0x000fe20000000000 */
[----:B------:R-:W-:Y:S02]  /*207e0*/  VIADD R12, R6, 0xffffffff ;  /* 0xffffffff060c7836 */ /* 0x000fe40000000000 */
[----:B------:R-:W-:Y:S05]  /*207f0*/  BRA.DIV UR4, `(.L_x_9922) ;  /* 0x00000026042c7947 */ /* 0x000fea000b800000 */
[----:B------:R4:W0:Y:S02]  /*20800*/  SHFL.IDX PT, R5, R3, R12, 0x1f ;  /* 0x00001f0c03057589 */ /* 0x00082400000e0000 */
.L_x_9921:
[----:B-12-4-:R-:W1:Y:S01]  /*20810*/  LDC.64 R2, c[0x0][0xc90] ;  /* 0x00032400ff027b82 */ /* 0x016e620000000a00 */
[----:B------:R-:W-:-:S04]  /*20820*/  IMAD.IADD R19, R6, 0x1, R19 ;  /* 0x0000000106137824 */ /* 0x000fc800078e0213 */
[----:B-1----:R-:W-:-:S05]  /*20830*/  IMAD.WIDE R2, R19, 0x4, R2 ;  /* 0x0000000413027825 */ /* 0x002fca00078e0202 */
[----:B------:R-:W3:Y:S01]  /*20840*/  LDG.E R7, desc[UR42][R2.64] ;  /* 0x0000002a02077981 */ /* 0x000ee2000c1e1900 */
[----:B0-----:R-:W-:-:S04]  /*20850*/  IMAD R16, R5, R4, R16 ;  /* 0x0000000405107224 */ /* 0x001fc800078e0210 */
        /* <DEDUP_REMOVED lines=61> */
.L_x_9915:
[----:B------:R-:W-:Y:S01]  /*20c30*/  UMOV UR4, URZ ;  /* 0x0000003f00047c82 */ /* 0x000fe20008000000 */
[----:B------:R-:W-:Y:S01]  /*20c40*/  UMOV UR5, URZ ;  /* 0x0000003f00057c82 */ /* 0x000fe20008000000 */
[----:B------:R-:W-:Y:S01]  /*20c50*/  ULDC UR6, c[0x0][0xc3c] ;  /* 0x00030f0000067ab9 */ /* 0x000fe20000000800 */
[----:B------:R-:W-:Y:S02]  /*20c60*/  IMAD.MOV.U32 R16, RZ, RZ, R0 ;  /* 0x000000ffff107224 */ /* 0x000fe400078e0000 */
[----:B------:R-:W-:Y:S02]  /*20c70*/  IMAD.U32 R17, RZ, RZ, UR4 ;  /* 0x00000004ff117e24 */ /* 0x000fe4000f8e00ff */
[----:B------:R-:W-:Y:S02]  /*20c80*/  IMAD.U32 R18, RZ, RZ, UR5 ;  /* 0x00000005ff127e24 */ /* 0x000fe4000f8e00ff */
[----:B------:R-:W-:-:S07]  /*20c90*/  IMAD.U32 R19, RZ, RZ, UR6 ;  /* 0x00000006ff137e24 */ /* 0x000fce000f8e00ff */
.L_x_9923:
[----:B------:R-:W2:Y:S01]  /*20ca0*/  S2R R0, SR_TID.X ;  /* 0x0000000000007919 */ /* 0x000ea20000002100 */
[----:B------:R-:W-:Y:S05]  /*20cb0*/  WARPSYNC.ALL ;  /* 0x0000000000007948 */ /* 0x000fea0003800000 */
[----:B------:R-:W-:Y:S01]  /*20cc0*/  BAR.SYNC.DEFER_BLOCKING 0x4, 0x200 ;  /* 0x0108000000007b1d */ /* 0x000fe20000010000 */
[----:B--2---:R-:W-:-:S04]  /*20cd0*/  LOP3.LUT R0, R0, 0x1f, RZ, 0xc0, !PT ;  /* 0x0000001f00007812 */ /* 0x004fc800078ec0ff */
[----:B------:R-:W-:-:S13]  /*20ce0*/  ISETP.NE.AND P0, PT, R0, RZ, PT ;  /* 0x000000ff0000720c */ /* 0x000fda0003f05270 */
[----:B-1----:R-:W1:Y:S01]  /*20cf0*/  @!P0 S2R R3, SR_CgaCtaId ;  /* 0x0000000000038919 */ /* 0x002e620000008800 */
[----:B------:R-:W-:-:S04]  /*20d00*/  @!P0 MOV R0, 0x400 ;  /* 0x0000040000008802 */ /* 0x000fc80000000f00 */
[----:B-1----:R-:W-:-:S05]  /*20d10*/  @!P0 LEA R23, R3, R0, 0x18 ;  /* 0x0000000003178211 */ /* 0x002fca00078ec0ff */
[----:B------:R1:W-:Y:S01]  /*20d20*/  @!P0 STS.128 [R23+0x19cd0], R16 ;  /* 0x019cd01017008388 */ /* 0x0003e20000000c00 */
[----:B------:R-:W-:Y:S06]  /*20d30*/  BAR.ARV 0x5, 0x200 ;  /* 0x0148000000007b1d */ /* 0x000fec0000002000 */
.L_x_9912:
[----:B------:R-:W-:Y:S02]  /*20d40*/  ULDC UR4, c[0x0][0xc3c] ;  /* 0x00030f0000047ab9 */ /* 0x000fe40000000800 */
[----:B---3--:R-:W-:-:S13]  /*20d50*/  ISETP.GE.AND P0, PT, R19, UR4, PT ;  /* 0x0000000413007c0c */ /* 0x008fda000bf06270 */
[----:B------:R-:W-:Y:S05]  /*20d60*/  @!P0 BRA `(.L_x_9924) ;  /* 0xffffff9c00a48947 */ /* 0x000fea000383ffff */
[----:B------:R-:W-:Y:S05]  /*20d70*/  BSYNC B7 ;  /* 0x0000000000077941 */ /* 0x000fea0003800000 */
.L_x_9792:
[----:B------:R-:W3:Y:S01]  /*20d80*/  LDL.LU R0, [R1+0x4c] ;  /* 0x00004c0001007983 */ /* 0x000ee20000300800 */
[----:B------:R-:W-:Y:S01]  /*20d90*/  BSSY B0, `(.L_x_9925) ;  /* 0x000000b000007945 */ /* 0x000fe20003800000 */
[----:B-1----:R-:W0:Y:S01]  /*20da0*/  S2R R5, SR_CgaCtaId ;  /* 0x0000000000057919 */ /* 0x002e220000008800 */
        /* <DEDUP_REMOVED lines=9> */
.L_x_10013:
[----:B------:R-:W-:Y:S05]  /*20e40*/  BSYNC B0 ;  /* 0x0000000000007941 */ /* 0x000fea0003800000 */
.L_x_9925:
[----:B------:R-:W-:-:S03]  /*20e50*/  UMOV UR4, 0xffffffff ;  /* 0xffffffff00047882 */ /* 0x000fc60000000000 */
[----:B------:R-:W-:Y:S05]  /*20e60*/  BRA.DIV UR4, `(.L_x_9927) ;  /* 0x0000001e04cc7947 */ /* 0x000fea000b800000 */
[----:B0-----:R-:W0:Y:S02]  /*20e70*/  S2R R0, SR_TID.X ;  /* 0x0000000000007919 */ /* 0x001e240000002100 */
[----:B0-----:R-:W-:-:S04]  /*20e80*/  SHF.R.U32.HI R0, RZ, 0x5, R0 ;  /* 0x00000005ff007819 */ /* 0x001fc80000011600 */
[----:B------:R-:W-:-:S05]  /*20e90*/  LOP3.LUT R0, R0, 0x3, RZ, 0xc0, !PT ;  /* 0x0000000300007812 */ /* 0x000fca00078ec0ff */
[----:B------:R0:W1:Y:S02]  /*20ea0*/  SHFL.IDX PT, R14, R0, RZ, 0x1f ;  /* 0x00001fff000e7589 */ /* 0x00006400000e0000 */
.L_x_10016:
[----:B-1----:R-:W-:-:S13]  /*20eb0*/  ISETP.NE.AND P0, PT, R14, RZ, PT ;  /* 0x000000ff0e00720c */ /* 0x002fda0003f05270 */
[----:B------:R-:W-:Y:S05]  /*20ec0*/  @P0 BRA `(.L_x_9590) ;  /* 0x0000000000a40947 */ /* 0x000fea0003800000 */
[----:B------:R-:W-:-:S03]  /*20ed0*/  UMOV UR4, 0xffffffff ;  /* 0xffffffff00047882 */ /* 0x000fc60000000000 */
[----:B------:R-:W-:Y:S05]  /*20ee0*/  BRA.DIV UR4, `(.L_x_9928) ;  /* 0x0000001e04e07947 */ /* 0x000fea000b800000 */
[----:B------:R-:W-:-:S13]  /*20ef0*/  ELECT P6, URZ, PT ;  /* 0x00000000003f782f */ /* 0x000fda00038c0000 */
.L_x_10019:
[----:B------:R-:W-:Y:S05]  /*20f00*/  @!P6 BRA `(.L_x_9590) ;  /* 0x000000000094e947 */ /* 0x000fea0003800000 */
[----:B------:R-:W-:-:S06]  /*20f10*/  ULOP3.LUT UR4, UR37, 0x2, URZ, 0xfc, !UPT ;  /* 0x0000000225047892 */ /* 0x000fcc000f8efc3f */
[----:B0-----:R-:W-:-:S05]  /*20f20*/  IMAD.U32 R0, RZ, RZ, UR4 ;  /* 0x00000004ff007e24 */ /* 0x001fca000f8e00ff */
[----:B------:R-:W-:-:S13]  /*20f30*/  ISETP.NE.AND P0, PT, R0, 0x3, PT ;  /* 0x000000030000780c */ /* 0x000fda0003f05270 */
[----:B------:R-:W-:Y:S05]  /*20f40*/  @!P0 BRA `(.L_x_9929) ;  /* 0x0000000000048947 */ /* 0x000fea0003800000 */
[----:B------:R-:W-:Y:S01]  /*20f50*/  BPT.TRAP 0x1 ;  /* 0x000000040000795c */ /* 0x000fe20000300000 */
.L_x_9929:
        /* <DEDUP_REMOVED lines=12> */
.L_x_10020:
[----:B------:R-:W1:Y:S02]  /*21020*/  SYNCS.PHASECHK.TRANS64.TRYWAIT P1, [R3+URZ], R0 ;  /* 0x00000000030075a7 */ /* 0x000e64000802017f */
[----:B-1----:R-:W-:Y:S05]  /*21030*/  @!P1 BRA `(.L_x_9931) ;  /* 0x0000001c00c09947 */ /* 0x002fea0003800000 */
.L_x_10021:
[----:B------:R-:W-:Y:S05]  /*21040*/  @!P0 BRA `(.L_x_9932) ;  /* 0x0000000000048947 */ /* 0x000fea0003800000 */
[----:B------:R-:W-:Y:S01]  /*21050*/  BPT.TRAP 0x1 ;  /* 0x000000040000795c */ /* 0x000fe20000300000 */
.L_x_9932:
[----:B-1----:R-:W-:-:S04]  /*21060*/  IMAD R3, R24, 0x8, R9 ;  /* 0x0000000818037824 */ /* 0x002fc800078e0209 */
[----:B------:R-:W1:Y:S02]  /*21070*/  SYNCS.PHASECHK.TRANS64.TRYWAIT P1, [R3+URZ+0x19c60], R2 ;  /* 0x019c6002030075a7 */ /* 0x000e64000802017f */
[----:B-1----:R-:W-:Y:S05]  /*21080*/  @!P1 BRA `(.L_x_9933) ;  /* 0x0000001c00c09947 */ /* 0x002fea0003800000 */
.L_x_10022:
[----:B------:R-:W-:Y:S05]  /*21090*/  @!P0 BRA `(.L_x_9934) ;  /* 0x0000000000048947 */ /* 0x000fea0003800000 */
[----:B------:R-:W-:Y:S01]  /*210a0*/  BPT.TRAP 0x1 ;  /* 0x000000040000795c */ /* 0x000fe20000300000 */
.L_x_9934:
[----:B------:R-:W-:-:S04]  /*210b0*/  IMAD R5, R4, 0x8, R9 ;  /* 0x0000000804057824 */ /* 0x000fc800078e0209 */
[----:B------:R-:W3:Y:S02]  /*210c0*/  SYNCS.PHASECHK.TRANS64.TRYWAIT P1, [R5+URZ+0x19c60], R0 ;  /* 0x019c6000050075a7 */ /* 0x000ee4000802017f */
[----:B---3--:R-:W-:Y:S05]  /*210d0*/  @!P1 BRA `(.L_x_9935) ;  /* 0x0000001c00c09947 */ /* 0x008fea0003800000 */
.L_x_10023:
[----:B------:R-:W-:Y:S05]  /*210e0*/  @!P0 BRA `(.L_x_9936) ;  /* 0x0000000000048947 */ /* 0x000fea0003800000 */
[----:B------:R-:W-:Y:S01]  /*210f0*/  BPT.TRAP 0x1 ;  /* 0x000000040000795c */ /* 0x000fe20000300000 */
.L_x_9936:
[----:B------:R-:W4:Y:S02]  /*21100*/  SYNCS.PHASECHK.TRANS64.TRYWAIT P0, [R3+URZ+0x19c80], R2 ;  /* 0x019c8002030075a7 */ /* 0x000f24000800017f */
[----:B----4-:R-:W-:Y:S05]  /*21110*/  @!P0 BRA `(.L_x_9937) ;  /* 0x0000001c00c48947 */ /* 0x010fea0003800000 */
.L_x_9938:
[----:B------:R0:W0:Y:S02]  /*21120*/  SYNCS.PHASECHK.TRANS64.TRYWAIT P0, [R5+URZ+0x19c80], R0 ;  /* 0x019c8000050075a7 */ /* 0x000024000800017f */
[----:B0-----:R-:W-:Y:S05]  /*21130*/  @!P0 NANOSLEEP.SYNCS 0x989680 ;  /* 0x009896800000895d */ /* 0x001fea0003900000 */
[----:B------:R-:W0:Y:S02]  /*21140*/  @!P0 SYNCS.PHASECHK.TRANS64 P0, [R5+URZ+0x19c80], R0 ;  /* 0x019c8000050085a7 */ /* 0x000e24000800007f */
[----:B0-----:R-:W-:Y:S05]  /*21150*/  @!P0 BRA `(.L_x_9938) ;  /* 0xfffffffc00f08947 */ /* 0x001fea000383ffff */
.L_x_9590:
[----:B------:R-:W-:Y:S05]  /*21160*/  BSYNC B8 ;  /* 0x0000000000087941 */ /* 0x000fea0003800000 */
.L_x_9587:
[----:B------:R-:W-:Y:S05]  /*21170*/  EXIT ;  /* 0x000000000000794d */ /* 0x000fea0003800000 */
.L_x_9614:
[----:B0-----:R0:W1:Y:S02]  /*21180*/  SYNCS.PHASECHK.TRANS64.TRYWAIT P5, [R83+URZ+0x19c90], R86 ;  /* 0x019c9056530075a7 */ /* 0x00106400080a017f */
[----:B-1----:R-:W-:Y:S05]  /*21190*/  @!P5 NANOSLEEP.SYNCS 0x989680 ;  /* 0x009896800000d95d */ /* 0x002fea0003900000 */
[----:B------:R-:W1:Y:S02]  /*211a0*/  @!P5 SYNCS.PHASECHK.TRANS64 P5, [R83+URZ+0x19c90], R86 ;  /* 0x019c90565300d5a7 */ /* 0x000e6400080a007f */
[----:B-1----:R-:W-:Y:S05]  /*211b0*/  @!P5 BRA `(.L_x_9614) ;  /* 0xfffffffc00f0d947 */ /* 0x002fea000383ffff */
[----:B------:R-:W-:Y:S05]  /*211c0*/  BRA `(.L_x_9939) ;  /* 0xfffffe1800a07947 */ /* 0x000fea000383ffff */
.L_x_9630:
[----:B0-----:R0:W1:Y:S02]  /*211d0*/  SYNCS.PHASECHK.TRANS64.TRYWAIT P5, [R83+URZ+0x19c90], R86 ;  /* 0x019c9056530075a7 */ /* 0x00106400080a017f */
[----:B-1----:R-:W-:Y:S05]  /*211e0*/  @!P5 NANOSLEEP.SYNCS 0x989680 ;  /* 0x009896800000d95d */ /* 0x002fea0003900000 */
[----:B------:R-:W1:Y:S02]  /*211f0*/  @!P5 SYNCS.PHASECHK.TRANS64 P5, [R83+URZ+0x19c90], R86 ;  /* 0x019c90565300d5a7 */ /* 0x000e6400080a007f */
[----:B-1----:R-:W-:Y:S05]  /*21200*/  @!P5 BRA `(.L_x_9630) ;  /* 0xfffffffc00f0d947 */ /* 0x002fea000383ffff */
[----:B------:R-:W-:Y:S05]  /*21210*/  BRA `(.L_x_9940) ;  /* 0xfffffe3000c47947 */ /* 0x000fea000383ffff */
.L_x_9639:
[----:B0-----:R0:W1:Y:S02]  /*21220*/  SYNCS.PHASECHK.TRANS64.TRYWAIT P5, [R83+URZ+0x19c90], R86 ;  /* 0x019c9056530075a7 */ /* 0x00106400080a017f */
[----:B-1----:R-:W-:Y:S05]  /*21230*/  @!P5 NANOSLEEP.SYNCS 0x989680 ;  /* 0x009896800000d95d */ /* 0x002fea0003900000 */
[----:B------:R-:W1:Y:S02]  /*21240*/  @!P5 SYNCS.PHASECHK.TRANS64 P5, [R83+URZ+0x19c90], R86 ;  /* 0x019c90565300d5a7 */ /* 0x000e6400080a007f */
[----:B-1----:R-:W-:Y:S05]  /*21250*/  @!P5 BRA `(.L_x_9639) ;  /* 0xfffffffc00f0d947 */ /* 0x002fea000383ffff */
[----:B------:R-:W-:Y:S05]  /*21260*/  BRA `(.L_x_9941) ;  /* 0xfffffe54000c7947 */ /* 0x000fea000383ffff */
.L_x_9643:
[----:B--2---:R2:W3:Y:S02]  /*21270*/  SYNCS.PHASECHK.TRANS64.TRYWAIT P5, [R83+URZ+0x19cb0], R86 ;  /* 0x019cb056530075a7 */ /* 0x0044e400080a017f */
[----:B---3--:R-:W-:Y:S05]  /*21280*/  @!P5 NANOSLEEP.SYNCS 0x989680 ;  /* 0x009896800000d95d */ /* 0x008fea0003900000 */
[----:B------:R-:W3:Y:S02]  /*21290*/  @!P5 SYNCS.PHASECHK.TRANS64 P5, [R83+URZ+0x19cb0], R86 ;  /* 0x019cb0565300d5a7 */ /* 0x000ee400080a007f */
[----:B---3--:R-:W-:Y:S05]  /*212a0*/  @!P5 BRA `(.L_x_9643) ;  /* 0xfffffffc00f0d947 */ /* 0x008fea000383ffff */
[----:B------:R-:W-:Y:S05]  /*212b0*/  BRA `(.L_x_9942) ;  /* 0xfffffe54007c7947 */ /* 0x000fea000383ffff */
.L_x_9669:
[----:B------:R-:W-:Y:S01]  /*212c0*/  BSSY B1, `(.L_x_9943) ;  /* 0x0000007000017945 */ /* 0x000fe20003800000 */
[----:B------:R-:W-:Y:S02]  /*212d0*/  IMAD.MOV.U32 R12, RZ, RZ, RZ ;  /* 0x000000ffff0c7224 */ /* 0x000fe400078e00ff */
[----:B------:R-:W-:Y:S02]  /*212e0*/  IMAD.MOV.U32 R11, RZ, RZ, 0x1e1f ;  /* 0x00001e1fff0b7424 */ /* 0x000fe400078e00ff */
[----:B------:R-:W-:-:S07]  /*212f0*/  IMAD.MOV.U32 R15, RZ, RZ, -0x1 ;  /* 0xffffffffff0f7424 */ /* 0x000fce00078e00ff */
[----:B------:R-:W-:Y:S05]  /*21300*/  WARPSYNC.COLLECTIVE R15, `(.L_x_9944) ;  /* 0x000000000f087348 */ /* 0x000fea0003c00000 */
[----:B------:R0:W1:Y:S02]  /*21310*/  SHFL.IDX P6, R14, R13, R12, R11 ;  /* 0x0000000c0d0e7389 */ /* 0x00006400000c000b */
[----:B01----:R-:W-:Y:S01]  /*21320*/  ENDCOLLECTIVE ;  /* 0x000000000000791b */ /* 0x003fe20003800000 */
.L_x_9944:
[----:B------:R-:W-:Y:S05]  /*21330*/  BSYNC B1 ;  /* 0x0000000000017941 */ /* 0x000fea0003800000 */
.L_x_9943:
        /* <DEDUP_REMOVED lines=8> */
.L_x_9945:
[----:B------:R-:W-:Y:S02]  /*213c0*/  IMAD.MOV.U32 R13, RZ, RZ, R4 ;  /* 0x000000ffff0d7224 */ /* 0x000fe400078e0004 */
[----:B------:R-:W-:-:S07]  /*213d0*/  IMAD.MOV.U32 R3, RZ, RZ, R14 ;  /* 0x000000ffff037224 */ /* 0x000fce00078e000e */
[----:B------:R-:W-:Y:S05]  /*213e0*/  WARPSYNC.COLLECTIVE R15, `(.L_x_9946) ;  /* 0x000000000f087348 */ /* 0x000fea0003c00000 */
[----:B------:R0:W1:Y:S02]  /*213f0*/  SHFL.IDX P6, R14, R13, R12, R11 ;  /* 0x0000000c0d0e7389 */ /* 0x00006400000c000b */
[----:B01----:R-:W-:Y:S01]  /*21400*/  ENDCOLLECTIVE ;  /* 0x000000000000791b */ /* 0x003fe20003800000 */
.L_x_9946:
[----:B------:R-:W-:Y:S02]  /*21410*/  IMAD.MOV.U32 R13, RZ, RZ, R5 ;  /* 0x000000ffff0d7224 */ /* 0x000fe400078e0005 */
[----:B------:R-:W-:-:S07]  /*21420*/  IMAD.MOV.U32 R4, RZ, RZ, R14 ;  /* 0x000000ffff047224 */ /* 0x000fce00078e000e */
[----:B------:R-:W-:Y:S05]  /*21430*/  WARPSYNC.COLLECTIVE R15, `(.L_x_9947) ;  /* 0x000000000f087348 */ /* 0x000fea0003c00000 */
[----:B------:R0:W1:Y:S02]  /*21440*/  SHFL.IDX P6, R14, R13, R12, R11 ;  /* 0x0000000c0d0e7389 */ /* 0x00006400000c000b */
[----:B01----:R-:W-:Y:S01]  /*21450*/  ENDCOLLECTIVE ;  /* 0x000000000000791b */ /* 0x003fe20003800000 */
.L_x_9947:
[----:B------:R-:W-:Y:S05]  /*21460*/  BRA `(.L_x_9948) ;  /* 0xfffffe6400ec7947 */ /* 0x000fea000383ffff */
.L_x_9673:
[----:B-1----:R1:W2:Y:S02]  /*21470*/  SYNCS.PHASECHK.TRANS64.TRYWAIT P0, [R16+URZ+0x19c00], R5 ;  /* 0x019c0005100075a7 */ /* 0x0022a4000800017f */
[----:B--2---:R-:W-:Y:S05]  /*21480*/  @!P0 NANOSLEEP.SYNCS 0x989680 ;  /* 0x009896800000895d */ /* 0x004fea0003900000 */
[----:B------:R-:W2:Y:S02]  /*21490*/  @!P0 SYNCS.PHASECHK.TRANS64 P0, [R16+URZ+0x19c00], R5 ;  /* 0x019c0005100085a7 */ /* 0x000ea4000800007f */
[----:B--2---:R-:W-:Y:S05]  /*214a0*/  @!P0 BRA `(.L_x_9673) ;  /* 0xfffffffc00f08947 */ /* 0x004fea000383ffff */
[----:B------:R-:W-:Y:S05]  /*214b0*/  BRA `(.L_x_9949) ;  /* 0xfffffe6800bc7947 */ /* 0x000fea000383ffff */
.L_x_9679:
[----:B------:R-:W-:Y:S01]  /*214c0*/  BSSY B1, `(.L_x_9950) ;  /* 0x0000007000017945 */ /* 0x000fe20003800000 */
[----:B------:R-:W-:Y:S02]  /*214d0*/  IMAD.MOV.U32 R12, RZ, RZ, RZ ;  /* 0x000000ffff0c7224 */ /* 0x000fe400078e00ff */
[----:B------:R-:W-:Y:S02]  /*214e0*/  IMAD.MOV.U32 R11, RZ, RZ, 0x1e1f ;  /* 0x00001e1fff0b7424 */ /* 0x000fe400078e00ff */
[----:B------:R-:W-:-:S07]  /*214f0*/  IMAD.MOV.U32 R15, RZ, RZ, -0x1 ;  /* 0xffffffffff0f7424 */ /* 0x000fce00078e00ff */
[----:B------:R-:W-:Y:S05]  /*21500*/  WARPSYNC.COLLECTIVE R15, `(.L_x_9951) ;  /* 0x000000000f087348 */ /* 0x000fea0003c00000 */
[----:B------:R0:W1:Y:S02]  /*21510*/  SHFL.IDX P6, R14, R13, R12, R11 ;  /* 0x0000000c0d0e7389 */ /* 0x00006400000c000b */
[----:B01----:R-:W-:Y:S01]  /*21520*/  ENDCOLLECTIVE ;  /* 0x000000000000791b */ /* 0x003fe20003800000 */
.L_x_9951:
[----:B------:R-:W-:Y:S05]  /*21530*/  BSYNC B1 ;  /* 0x0000000000017941 */ /* 0x000fea0003800000 */
.L_x_9950:
        /* <DEDUP_REMOVED lines=8> */
.L_x_9952:
[----:B------:R-:W-:Y:S02]  /*215c0*/  IMAD.MOV.U32 R13, RZ, RZ, R20 ;  /* 0x000000ffff0d7224 */ /* 0x000fe400078e0014 */
[----:B------:R-:W-:-:S07]  /*215d0*/  IMAD.MOV.U32 R3, RZ, RZ, R14 ;  /* 0x000000ffff037224 */ /* 0x000fce00078e000e */
[----:B------:R-:W-:Y:S05]  /*215e0*/  WARPSYNC.COLLECTIVE R15, `(.L_x_9953) ;  /* 0x000000000f087348 */ /* 0x000fea0003c00000 */
[----:B------:R0:W1:Y:S02]  /*215f0*/  SHFL.IDX P6, R14, R13, R12, R11 ;  /* 0x0000000c0d0e7389 */ /* 0x00006400000c000b */
[----:B01----:R-:W-:Y:S01]  /*21600*/  ENDCOLLECTIVE ;  /* 0x000000000000791b */ /* 0x003fe20003800000 */
.L_x_9953:
[----:B------:R-:W-:Y:S02]  /*21610*/  IMAD.MOV.U32 R13, RZ, RZ, R21 ;  /* 0x000000ffff0d7224 */ /* 0x000fe400078e0015 */
[----:B------:R-:W-:-:S07]  /*21620*/  IMAD.MOV.U32 R20, RZ, RZ, R14 ;  /* 0x000000ffff147224 */ /* 0x000fce00078e000e */
[----:B------:R-:W-:Y:S05]  /*21630*/  WARPSYNC.COLLECTIVE R15, `(.L_x_9954) ;  /* 0x000000000f087348 */ /* 0x000fea0003c00000 */
[----:B------:R0:W1:Y:S02]  /*21640*/  SHFL.IDX P6, R14, R13, R12, R11 ;  /* 0x0000000c0d0e7389 */ /* 0x00006400000c000b */
[----:B01----:R-:W-:Y:S01]  /*21650*/  ENDCOLLECTIVE ;  /* 0x000000000000791b */ /* 0x003fe20003800000 */
.L_x_9954:
[----:B------:R-:W-:Y:S01]  /*21660*/  IMAD.MOV.U32 R21, RZ, RZ, R14 ;  /* 0x000000ffff157224 */ /* 0x000fe200078e000e */
[----:B------:R-:W-:Y:S06]  /*21670*/  BRA `(.L_x_9955) ;  /* 0xfffffe8000a87947 */ /* 0x000fec000383ffff */
.L_x_9683:
[----:B-1----:R1:W2:Y:S02]  /*21680*/  SYNCS.PHASECHK.TRANS64.TRYWAIT P0, [R16+URZ+0x19c00], R39 ;  /* 0x019c0027100075a7 */ /* 0x0022a4000800017f */
[----:B--2---:R-:W-:Y:S05]  /*21690*/  @!P0 NANOSLEEP.SYNCS 0x989680 ;  /* 0x009896800000895d */ /* 0x004fea0003900000 */
[----:B------:R-:W2:Y:S02]  /*216a0*/  @!P0 SYNCS.PHASECHK.TRANS64 P0, [R16+URZ+0x19c00], R39 ;  /* 0x019c0027100085a7 */ /* 0x000ea4000800007f */
[----:B--2---:R-:W-:Y:S05]  /*216b0*/  @!P0 BRA `(.L_x_9683) ;  /* 0xfffffffc00f08947 */ /* 0x004fea000383ffff */
[----:B------:R-:W-:Y:S05]  /*216c0*/  BRA `(.L_x_9956) ;  /* 0xfffffe8400687947 */ /* 0x000fea000383ffff */
.L_x_9689:
[----:B-1----:R1:W2:Y:S02]  /*216d0*/  SYNCS.PHASECHK.TRANS64.TRYWAIT P1, [R15+URZ+0x19c30], R0 ;  /* 0x019c30000f0075a7 */ /* 0x0022a4000802017f */
[----:B--2---:R-:W-:Y:S05]  /*216e0*/  @!P1 NANOSLEEP.SYNCS 0x989680 ;  /* 0x009896800000995d */ /* 0x004fea0003900000 */
[----:B------:R-:W2:Y:S02]  /*216f0*/  @!P1 SYNCS.PHASECHK.TRANS64 P1, [R15+URZ+0x19c30], R0 ;  /* 0x019c30000f0095a7 */ /* 0x000ea4000802007f */
[----:B--2---:R-:W-:Y:S05]  /*21700*/  @!P1 BRA `(.L_x_9689) ;  /* 0xfffffffc00f09947 */ /* 0x004fea000383ffff */
[----:B------:R-:W-:Y:S05]  /*21710*/  BRA `(.L_x_9688) ;  /* 0xfffffea400cc7947 */ /* 0x000fea000383ffff */
.L_x_9709:
[----:B-1----:R1:W2:Y:S02]  /*21720*/  SYNCS.PHASECHK.TRANS64.TRYWAIT P1, [R7+URZ+0x19c30], R12 ;  /* 0x019c300c070075a7 */ /* 0x0022a4000802017f */
[----:B--2---:R-:W-:Y:S05]  /*21730*/  @!P1 NANOSLEEP.SYNCS 0x989680 ;  /* 0x009896800000995d */ /* 0x004fea0003900000 */
[----:B------:R-:W2:Y:S02]  /*21740*/  @!P1 SYNCS.PHASECHK.TRANS64 P1, [R7+URZ+0x19c30], R12 ;  /* 0x019c300c070095a7 */ /* 0x000ea4000802007f */
[----:B--2---:R-:W-:Y:S05]  /*21750*/  @!P1 BRA `(.L_x_9709) ;  /* 0xfffffffc00f09947 */ /* 0x004fea000383ffff */
[----:B------:R-:W-:Y:S05]  /*21760*/  BRA `(.L_x_9708) ;  /* 0xfffffed800707947 */ /* 0x000fea000383ffff */
.L_x_9714:
[----:B-1----:R1:W2:Y:S02]  /*21770*/  SYNCS.PHASECHK.TRANS64.TRYWAIT P1, [R19+URZ+0x19c50], R12 ;  /* 0x019c500c130075a7 */ /* 0x0022a4000802017f */
[----:B--2---:R-:W-:Y:S05]  /*21780*/  @!P1 NANOSLEEP.SYNCS 0x989680 ;  /* 0x009896800000995d */ /* 0x004fea0003900000 */
[----:B------:R-:W2:Y:S02]  /*21790*/  @!P1 SYNCS.PHASECHK.TRANS64 P1, [R19+URZ+0x19c50], R12 ;  /* 0x019c500c130095a7 */ /* 0x000ea4000802007f */
[----:B--2---:R-:W-:Y:S05]  /*217a0*/  @!P1 BRA `(.L_x_9714) ;  /* 0xfffffffc00f09947 */ /* 0x004fea000383ffff */
[----:B------:R-:W-:Y:S05]  /*217b0*/  BRA `(.L_x_9713) ;  /* 0xfffffed800f87947 */ /* 0x000fea000383ffff */
.L_x_9735:
[----:B-1----:R1:W2:Y:S02]  /*217c0*/  SYNCS.PHASECHK.TRANS64.TRYWAIT P1, [R15+URZ+0x19c30], R0 ;  /* 0x019c30000f0075a7 */ /* 0x0022a4000802017f */
[----:B--2---:R-:W-:Y:S05]  /*217d0*/  @!P1 NANOSLEEP.SYNCS 0x989680 ;  /* 0x009896800000995d */ /* 0x004fea0003900000 */
[----:B------:R-:W2:Y:S02]  /*217e0*/  @!P1 SYNCS.PHASECHK.TRANS64 P1, [R15+URZ+0x19c30], R0 ;  /* 0x019c30000f0095a7 */ /* 0x000ea4000802007f */
[----:B--2---:R-:W-:Y:S05]  /*217f0*/  @!P1 BRA `(.L_x_9735) ;  /* 0xfffffffc00f09947 */ /* 0x004fea000383ffff */
[----:B------:R-:W-:Y:S05]  /*21800*/  BRA `(.L_x_9734) ;  /* 0xffffff0c00047947 */ /* 0x000fea000383ffff */
.L_x_9740:
[----:B-1----:R1:W2:Y:S02]  /*21810*/  SYNCS.PHASECHK.TRANS64.TRYWAIT P1, [R154+URZ+0x19c50], R0 ;  /* 0x019c50009a0075a7 */ /* 0x0022a4000802017f */
[----:B--2---:R-:W-:Y:S05]  /*21820*/  @!P1 NANOSLEEP.SYNCS 0x989680 ;  /* 0x009896800000995d */ /* 0x004fea0003900000 */
[----:B------:R-:W2:Y:S02]  /*21830*/  @!P1 SYNCS.PHASECHK.TRANS64 P1, [R154+URZ+0x19c50], R0 ;  /* 0x019c50009a0095a7 */ /* 0x000ea4000802007f */
[----:B--2---:R-:W-:Y:S05]  /*21840*/  @!P1 BRA `(.L_x_9740) ;  /* 0xfffffffc00f09947 */ /* 0x004fea000383ffff */
[----:B------:R-:W-:Y:S05]  /*21850*/  BRA `(.L_x_9739) ;  /* 0xffffff0c008c7947 */ /* 0x000fea000383ffff */
.L_x_9749:
[----:B-1----:R1:W2:Y:S02]  /*21860*/  SYNCS.PHASECHK.TRANS64.TRYWAIT P1, [R0+URZ+0x19c30], R3 ;  /* 0x019c3003000075a7 */ /* 0x0022a4000802017f */
[----:B--2---:R-:W-:Y:S05]  /*21870*/  @!P1 NANOSLEEP.SYNCS 0x989680 ;  /* 0x009896800000995d */ /* 0x004fea0003900000 */
[----:B------:R-:W2:Y:S02]  /*21880*/  @!P1 SYNCS.PHASECHK.TRANS64 P1, [R0+URZ+0x19c30], R3 ;  /* 0x019c3003000095a7 */ /* 0x000ea4000802007f */
[----:B--2---:R-:W-:Y:S05]  /*21890*/  @!P1 BRA `(.L_x_9749) ;  /* 0xfffffffc00f09947 */ /* 0x004fea000383ffff */
[----:B------:R-:W-:Y:S05]  /*218a0*/  BRA `(.L_x_9748) ;  /* 0xffffff2800707947 */ /* 0x000fea000383ffff */
.L_x_9754:
[----:B-1----:R1:W2:Y:S02]  /*218b0*/  SYNCS.PHASECHK.TRANS64.TRYWAIT P1, [R21+URZ+0x19c50], R3 ;  /* 0x019c5003150075a7 */ /* 0x0022a4000802017f */
[----:B--2---:R-:W-:Y:S05]  /*218c0*/  @!P1 NANOSLEEP.SYNCS 0x989680 ;  /* 0x009896800000995d */ /* 0x004fea0003900000 */
[----:B------:R-:W2:Y:S02]  /*218d0*/  @!P1 SYNCS.PHASECHK.TRANS64 P1, [R21+URZ+0x19c50], R3 ;  /* 0x019c5003150095a7 */ /* 0x000ea4000802007f */
[----:B--2---:R-:W-:Y:S05]  /*218e0*/  @!P1 BRA `(.L_x_9754) ;  /* 0xfffffffc00f09947 */ /* 0x004fea000383ffff */
[----:B------:R-:W-:Y:S05]  /*218f0*/  BRA `(.L_x_9753) ;  /* 0xffffff2800f87947 */ /* 0x000fea000383ffff */
.L_x_9769:
[----:B-1----:R1:W2:Y:S02]  /*21900*/  SYNCS.PHASECHK.TRANS64.TRYWAIT P0, [R4+URZ+0x19c50], R7 ;  /* 0x019c5007040075a7 */ /* 0x0022a4000800017f */
[----:B--2---:R-:W-:Y:S05]  /*21910*/  @!P0 NANOSLEEP.SYNCS 0x989680 ;  /* 0x009896800000895d */ /* 0x004fea0003900000 */
[----:B------:R-:W2:Y:S02]  /*21920*/  @!P0 SYNCS.PHASECHK.TRANS64 P0, [R4+URZ+0x19c50], R7 ;  /* 0x019c5007040085a7 */ /* 0x000ea4000800007f */
[----:B--2---:R-:W-:Y:S05]  /*21930*/  @!P0 BRA `(.L_x_9769) ;  /* 0xfffffffc00f08947 */ /* 0x004fea000383ffff */
[----:B------:R-:W-:Y:S05]  /*21940*/  BRA `(.L_x_9768) ;  /* 0xffffff5800007947 */ /* 0x000fea000383ffff */
.L_x_9806:
        /* <DEDUP_REMOVED lines=11> */
.L_x_9958:
[----:B------:R-:W-:Y:S05]  /*21a00*/  BSYNC B1 ;  /* 0x0000000000017941 */ /* 0x000fea0003800000 */
.L_x_9957:
[----:B------:R-:W-:Y:S05]  /*21a10*/  BRA `(.L_x_9959) ;  /* 0xffffff9c001c7947 */ /* 0x000fea000383ffff */
.L_x_9808:
[----:B------:R-:W-:Y:S01]  /*21a20*/  BSSY B1, `(.L_x_9960) ;  /* 0x0000006000017945 */ /* 0x000fe20003800000 */
[----:B------:R-:W-:-:S07]  /*21a30*/  IMAD.MOV.U32 R15, RZ, RZ, -0x1 ;  /* 0xffffffffff0f7424 */ /* 0x000fce00078e00ff */
[----:B01----:R-:W-:Y:S05]  /*21a40*/  WARPSYNC.COLLECTIVE R15, `(.L_x_9961) ;  /* 0x000000000f0c7348 */ /* 0x003fea0003c00000 */
[----:B------:R-:W-:Y:S02]  /*21a50*/  ELECT P6, UR62, PT ;  /* 0x00000000003e782f */ /* 0x000fe400038c0000 */
[----:B------:R-:W-:Y:S01]  /*21a60*/  MOV R14, UR62 ;  /* 0x0000003e000e7c02 */ /* 0x000fe20008000f00 */
[----:B01----:R-:W-:Y:S10]  /*21a70*/  ENDCOLLECTIVE ;  /* 0x000000000000791b */ /* 0x003ff40003800000 */
.L_x_9961:
[----:B------:R-:W-:Y:S05]  /*21a80*/  BSYNC B1 ;  /* 0x0000000000017941 */ /* 0x000fea0003800000 */
.L_x_9960:
[----:B------:R-:W-:Y:S05]  /*21a90*/  BRA `(.L_x_9807) ;  /* 0xffffff9c00147947 */ /* 0x000fea000383ffff */
.L_x_9810:
[----:B-1----:R1:W2:Y:S02]  /*21aa0*/  SYNCS.PHASECHK.TRANS64.TRYWAIT P0, [R23+URZ+0x19c20], R5 ;  /* 0x019c2005170075a7 */ /* 0x0022a4000800017f */
[----:B--2---:R-:W-:Y:S05]  /*21ab0*/  @!P0 NANOSLEEP.SYNCS 0x989680 ;  /* 0x009896800000895d */ /* 0x004fea0003900000 */
[----:B------:R-:W2:Y:S02]  /*21ac0*/  @!P0 SYNCS.PHASECHK.TRANS64 P0, [R23+URZ+0x19c20], R5 ;  /* 0x019c2005170085a7 */ /* 0x000ea4000800007f */
[----:B--2---:R-:W-:Y:S05]  /*21ad0*/  @!P0 BRA `(.L_x_9810) ;  /* 0xfffffffc00f08947 */ /* 0x004fea000383ffff */
[----:B------:R-:W-:Y:S05]  /*21ae0*/  BRA `(.L_x_9962) ;  /* 0xffffff9c00247947 */ /* 0x000fea000383ffff */
.L_x_9814:
[----:B--2---:R2:W3:Y:S02]  /*21af0*/  SYNCS.PHASECHK.TRANS64.TRYWAIT P0, [R9+URZ+0x19ca0], R8 ;  /* 0x019ca008090075a7 */ /* 0x0044e4000800017f */
[----:B---3--:R-:W-:Y:S05]  /*21b00*/  @!P0 NANOSLEEP.SYNCS 0x989680 ;  /* 0x009896800000895d */ /* 0x008fea0003900000 */
[----:B------:R-:W3:Y:S02]  /*21b10*/  @!P0 SYNCS.PHASECHK.TRANS64 P0, [R9+URZ+0x19ca0], R8 ;  /* 0x019ca008090085a7 */ /* 0x000ee4000800007f */
[----:B---3--:R-:W-:Y:S05]  /*21b20*/  @!P0 BRA `(.L_x_9814) ;  /* 0xfffffffc00f08947 */ /* 0x008fea000383ffff */
[----:B------:R-:W-:Y:S05]  /*21b30*/  BRA `(.L_x_9963) ;  /* 0xffffff9c00407947 */ /* 0x000fea000383ffff */
.L_x_9821:
[----:B0-----:R0:W1:Y:S02]  /*21b40*/  SYNCS.PHASECHK.TRANS64.TRYWAIT P0, [R9+URZ+0x19cc0], R8 ;  /* 0x019cc008090075a7 */ /* 0x001064000800017f */
[----:B-1----:R-:W-:Y:S05]  /*21b50*/  @!P0 NANOSLEEP.SYNCS 0x989680 ;  /* 0x009896800000895d */ /* 0x002fea0003900000 */
[----:B------:R-:W1:Y:S02]  /*21b60*/  @!P0 SYNCS.PHASECHK.TRANS64 P0, [R9+URZ+0x19cc0], R8 ;  /* 0x019cc008090085a7 */ /* 0x000e64000800007f */
[----:B-1----:R-:W-:Y:S05]  /*21b70*/  @!P0 BRA `(.L_x_9821) ;  /* 0xfffffffc00f08947 */ /* 0x002fea000383ffff */
[----:B------:R-:W-:Y:S05]  /*21b80*/  BRA `(.L_x_9964) ;  /* 0xffffffa0003c7947 */ /* 0x000fea000383ffff */
.L_x_9830:
[----:B-1----:R1:W2:Y:S02]  /*21b90*/  SYNCS.PHASECHK.TRANS64.TRYWAIT P1, [R8+URZ+0x19ca0], R7 ;  /* 0x019ca007080075a7 */ /* 0x0022a4000802017f */
[----:B--2---:R-:W-:Y:S05]  /*21ba0*/  @!P1 NANOSLEEP.SYNCS 0x989680 ;  /* 0x009896800000995d */ /* 0x004fea0003900000 */
[----:B------:R-:W2:Y:S02]  /*21bb0*/  @!P1 SYNCS.PHASECHK.TRANS64 P1, [R8+URZ+0x19ca0], R7 ;  /* 0x019ca007080095a7 */ /* 0x000ea4000802007f */
[----:B--2---:R-:W-:Y:S05]  /*21bc0*/  @!P1 BRA `(.L_x_9830) ;  /* 0xfffffffc00f09947 */ /* 0x004fea000383ffff */
[----:B------:R-:W-:Y:S05]  /*21bd0*/  BRA `(.L_x_9965) ;  /* 0xffffffa4007c7947 */ /* 0x000fea000383ffff */
.L_x_9837:
[----:B0-----:R0:W2:Y:S02]  /*21be0*/  SYNCS.PHASECHK.TRANS64.TRYWAIT P1, [R8+URZ+0x19cc0], R7 ;  /* 0x019cc007080075a7 */ /* 0x0010a4000802017f */
[----:B--2---:R-:W-:Y:S05]  /*21bf0*/  @!P1 NANOSLEEP.SYNCS 0x989680 ;  /* 0x009896800000995d */ /* 0x004fea0003900000 */
[----:B------:R-:W2:Y:S02]  /*21c00*/  @!P1 SYNCS.PHASECHK.TRANS64 P1, [R8+URZ+0x19cc0], R7 ;  /* 0x019cc007080095a7 */ /* 0x000ea4000802007f */
[----:B--2---:R-:W-:Y:S05]  /*21c10*/  @!P1 BRA `(.L_x_9837) ;  /* 0xfffffffc00f09947 */ /* 0x004fea000383ffff */
[----:B------:R-:W-:Y:S05]  /*21c20*/  BRA `(.L_x_9966) ;  /* 0xffffffa800747947 */ /* 0x000fea000383ffff */
.L_x_9862:
[----:B------:R-:W3:Y:S01]  /*21c30*/  S2R R20, SR_TID.X ;  /* 0x0000000000147919 */ /* 0x000ee20000002100 */
[----:B------:R-:W-:Y:S01]  /*21c40*/  BSSY B0, `(.L_x_9967) ;  /* 0x000000a000007945 */ /* 0x000fe20003800000 */
[----:B------:R-:W-:Y:S02]  /*21c50*/  IMAD.MOV.U32 R12, RZ, RZ, RZ ;  /* 0x000000ffff0c7224 */ /* 0x000fe400078e00ff */
[----:B------:R-:W-:Y:S02]  /*21c60*/  IMAD.MOV.U32 R11, RZ, RZ, 0x1f ;  /* 0x0000001fff0b7424 */ /* 0x000fe400078e00ff */
[----:B------:R-:W-:Y:S01]  /*21c70*/  IMAD.MOV.U32 R15, RZ, RZ, -0x1 ;  /* 0xffffffffff0f7424 */ /* 0x000fe200078e00ff */
[----:B---3--:R-:W-:-:S04]  /*21c80*/  SHF.R.U32.HI R20, RZ, 0x5, R20 ;  /* 0x00000005ff147819 */ /* 0x008fc80000011614 */
[----:B------:R-:W-:-:S05]  /*21c90*/  LOP3.LUT R20, R20, 0x3, RZ, 0xc0, !PT ;  /* 0x0000000314147812 */ /* 0x000fca00078ec0ff */
[----:B0-----:R-:W-:-:S07]  /*21ca0*/  IMAD.MOV.U32 R13, RZ, RZ, R20 ;  /* 0x000000ffff0d7224 */ /* 0x001fce00078e0014 */
[----:B-12---:R-:W-:Y:S05]  /*21cb0*/  WARPSYNC.COLLECTIVE R15, `(.L_x_9968) ;  /* 0x000000000f087348 */ /* 0x006fea0003c00000 */
[----:B------:R0:W3:Y:S02]  /*21cc0*/  SHFL.IDX P6, R14, R13, R12, R11 ;  /* 0x0000000c0d0e7389 */ /* 0x0000e400000c000b */
[----:B0123--:R-:W-:Y:S01]  /*21cd0*/  ENDCOLLECTIVE ;  /* 0x000000000000791b */ /* 0x00ffe20003800000 */
.L_x_9968:
[----:B------:R-:W-:Y:S05]  /*21ce0*/  BSYNC B0 ;  /* 0x0000000000007941 */ /* 0x000fea0003800000 */
.L_x_9967:
[----:B------:R-:W-:Y:S05]  /*21cf0*/  BRA `(.L_x_9969) ;  /* 0xffffffb800707947 */ /* 0x000fea000383ffff */
.L_x_9864:
[----:B------:R-:W-:Y:S01]  /*21d00*/  BSSY B0, `(.L_x_9970) ;  /* 0x0000006000007945 */ /* 0x000fe20003800000 */
[----:B------:R-:W-:-:S07]  /*21d10*/  IMAD.MOV.U32 R15, RZ, RZ, -0x1 ;  /* 0xffffffffff0f7424 */ /* 0x000fce00078e00ff */
[----:B0123--:R-:W-:Y:S05]  /*21d20*/  WARPSYNC.COLLECTIVE R15, `(.L_x_9971) ;  /* 0x000000000f0c7348 */ /* 0x00ffea0003c00000 */
[----:B------:R-:W-:Y:S02]  /*21d30*/  ELECT P6, UR62, PT ;  /* 0x00000000003e782f */ /* 0x000fe400038c0000 */
[----:B------:R-:W-:Y:S01]  /*21d40*/  MOV R14, UR62 ;  /* 0x0000003e000e7c02 */ /* 0x000fe20008000f00 */
[----:B0123--:R-:W-:Y:S10]  /*21d50*/  ENDCOLLECTIVE ;  /* 0x000000000000791b */ /* 0x00fff40003800000 */
.L_x_9971:
[----:B------:R-:W-:Y:S05]  /*21d60*/  BSYNC B0 ;  /* 0x0000000000007941 */ /* 0x000fea0003800000 */
.L_x_9970:
[----:B------:R-:W-:Y:S05]  /*21d70*/  BRA `(.L_x_9972) ;  /* 0xffffffb800707947 */ /* 0x000fea000383ffff */
.L_x_9866:
[----:B---3--:R3:W4:Y:S02]  /*21d80*/  SYNCS.PHASECHK.TRANS64.TRYWAIT P0, [R4+URZ+0x19c80], R3 ;  /* 0x019c8003040075a7 */ /* 0x008724000800017f */
[----:B----4-:R-:W-:Y:S05]  /*21d90*/  @!P0 NANOSLEEP.SYNCS 0x989680 ;  /* 0x009896800000895d */ /* 0x010fea0003900000 */
[----:B------:R-:W4:Y:S02]  /*21da0*/  @!P0 SYNCS.PHASECHK.TRANS64 P0, [R4+URZ+0x19c80], R3 ;  /* 0x019c8003040085a7 */ /* 0x000f24000800007f */
[----:B----4-:R-:W-:Y:S05]  /*21db0*/  @!P0 BRA `(.L_x_9866) ;  /* 0xfffffffc00f08947 */ /* 0x010fea000383ffff */
[----:B------:R-:W-:Y:S05]  /*21dc0*/  BRA `(.L_x_9973) ;  /* 0xffffffb800d47947 */ /* 0x000fea000383ffff */
.L_x_9868:
[----:B-1----:R1:W4:Y:S02]  /*21dd0*/  SYNCS.PHASECHK.TRANS64.TRYWAIT P0, [R4+URZ+0x19c40], R3 ;  /* 0x019c4003040075a7 */ /* 0x002324000800017f */
[----:B----4-:R-:W-:Y:S05]  /*21de0*/  @!P0 NANOSLEEP.SYNCS 0x989680 ;  /* 0x009896800000895d */ /* 0x010fea0003900000 */
[----:B------:R-:W4:Y:S02]  /*21df0*/  @!P0 SYNCS.PHASECHK.TRANS64 P0, [R4+URZ+0x19c40], R3 ;  /* 0x019c4003040085a7 */ /* 0x000f24000800007f */
[----:B----4-:R-:W-:Y:S05]  /*21e00*/  @!P0 BRA `(.L_x_9868) ;  /* 0xfffffffc00f08947 */ /* 0x010fea000383ffff */
[----:B------:R-:W-:Y:S05]  /*21e10*/  BRA `(.L_x_9974) ;  /* 0xffffffbc00507947 */ /* 0x000fea000383ffff */
.L_x_9872:
[----:B------:R-:W2:Y:S01]  /*21e20*/  LDL.LU R11, [R1+0x24] ;  /* 0x00002400010b7983 */ /* 0x000ea20000300800 */
[----:B------:R-:W-:Y:S02]  /*21e30*/  IMAD.MOV.U32 R0, RZ, RZ, R12 ;  /* 0x000000ffff007224 */ /* 0x000fe400078e000c */
[----:B------:R-:W-:Y:S02]  /*21e40*/  IMAD.MOV.U32 R13, RZ, RZ, R5 ;  /* 0x000000ffff0d7224 */ /* 0x000fe400078e0005 */
[----:B------:R-:W-:Y:S02]  /*21e50*/  IMAD.MOV.U32 R12, RZ, RZ, RZ ;  /* 0x000000ffff0c7224 */ /* 0x000fe400078e00ff */
[----:B------:R-:W-:Y:S02]  /*21e60*/  IMAD.MOV.U32 R15, RZ, RZ, -0x1 ;  /* 0xffffffffff0f7424 */ /* 0x000fe400078e00ff */
[----:B------:R-:W-:Y:S02]  /*21e70*/  IMAD.IADD R0, R21, 0x1, R0 ;  /* 0x0000000115007824 */ /* 0x000fe400078e0200 */
[----:B--2---:R-:W-:-:S02]  /*21e80*/  IMAD R4, R11, R9, RZ ;  /* 0x000000090b047224 */ /* 0x004fc400078e02ff */
[----:B------:R-:W-:-:S03]  /*21e90*/  IMAD.MOV.U32 R11, RZ, RZ, 0x1e1f ;  /* 0x00001e1fff0b7424 */ /* 0x000fc600078e00ff */
[----:B------:R-:W-:-:S13]  /*21ea0*/  ISETP.GE.AND P4, PT, R0, R4, PT ;  /* 0x000000040000720c */ /* 0x000fda0003f86270 */
[----:B-----5:R-:W-:Y:S05]  /*21eb0*/  WARPSYNC.COLLECTIVE R15, `(.L_x_9975) ;  /* 0x000000000f087348 */ /* 0x020fea0003c00000 */
[----:B------:R0:W1:Y:S02]  /*21ec0*/  SHFL.IDX P6, R14, R13, R12, R11 ;  /* 0x0000000c0d0e7389 */ /* 0x00006400000c000b */
[----:B01---5:R-:W-:Y:S01]  /*21ed0*/  ENDCOLLECTIVE ;  /* 0x000000000000791b */ /* 0x023fe20003800000 */
.L_x_9975:
[----:B------:R-:W-:Y:S02]  /*21ee0*/  IMAD.MOV.U32 R13, RZ, RZ, R6 ;  /* 0x000000ffff0d7224 */ /* 0x000fe400078e0006 */
[----:B------:R-:W-:-:S07]  /*21ef0*/  IMAD.MOV.U32 R3, RZ, RZ, R14 ;  /* 0x000000ffff037224 */ /* 0x000fce00078e000e */
[----:B------:R-:W-:Y:S05]  /*21f00*/  WARPSYNC.COLLECTIVE R15, `(.L_x_9976) ;  /* 0x000000000f087348 */ /* 0x000fea0003c00000 */
[----:B------:R0:W1:Y:S02]  /*21f10*/  SHFL.IDX P6, R14, R13, R12, R11 ;  /* 0x0000000c0d0e7389 */ /* 0x00006400000c000b */
[----:B01----:R-:W-:Y:S01]  /*21f20*/  ENDCOLLECTIVE ;  /* 0x000000000000791b */ /* 0x003fe20003800000 */
.L_x_9976:
[----:B------:R-:W-:Y:S02]  /*21f30*/  IMAD.MOV.U32 R13, RZ, RZ, R5 ;  /* 0x000000ffff0d7224 */ /* 0x000fe400078e0005 */
[----:B------:R-:W-:Y:S02]  /*21f40*/  IMAD.MOV.U32 R12, RZ, RZ, 0x1 ;  /* 0x00000001ff0c7424 */ /* 0x000fe400078e00ff */
[----:B------:R-:W-:-:S07]  /*21f50*/  IMAD.MOV.U32 R2, RZ, RZ, R14 ;  /* 0x000000ffff027224 */ /* 0x000fce00078e000e */
[----:B------:R-:W-:Y:S05]  /*21f60*/  WARPSYNC.COLLECTIVE R15, `(.L_x_9977) ;  /* 0x000000000f087348 */ /* 0x000fea0003c00000 */
[----:B------:R0:W1:Y:S02]  /*21f70*/  SHFL.IDX P6, R14, R13, R12, R11 ;  /* 0x0000000c0d0e7389 */ /* 0x00006400000c000b */
[----:B01----:R-:W-:Y:S01]  /*21f80*/  ENDCOLLECTIVE ;  /* 0x000000000000791b */ /* 0x003fe20003800000 */
.L_x_9977:
        /* <DEDUP_REMOVED lines=13> */
.L_x_9978:
        /* <DEDUP_REMOVED lines=8> */
.L_x_9979:
        /* <DEDUP_REMOVED lines=13> */
.L_x_9980:
[----:B------:R-:W-:Y:S01]  /*221b0*/  IMAD.MOV.U32 R2, RZ, RZ, R14 ;  /* 0x000000ffff027224 */ /* 0x000fe200078e000e */
[----:B------:R-:W-:Y:S06]  /*221c0*/  BRA `(.L_x_9981) ;  /* 0xffffffc4003c7947 */ /* 0x000fec000383ffff */
.L_x_9877:
[----:B--2---:R2:W3:Y:S02]  /*221d0*/  SYNCS.PHASECHK.TRANS64.TRYWAIT P0, [R23+URZ+0x19c20], R0 ;  /* 0x019c2000170075a7 */ /* 0x0044e4000800017f */
[----:B---3--:R-:W-:Y:S05]  /*221e0*/  @!P0 NANOSLEEP.SYNCS 0x989680 ;  /* 0x009896800000895d */ /* 0x008fea0003900000 */
[----:B------:R-:W3:Y:S02]  /*221f0*/  @!P0 SYNCS.PHASECHK.TRANS64 P0, [R23+URZ+0x19c20], R0 ;  /* 0x019c2000170085a7 */ /* 0x000ee4000800007f */
[----:B---3--:R-:W-:Y:S05]  /*22200*/  @!P0 BRA `(.L_x_9877) ;  /* 0xfffffffc00f08947 */ /* 0x008fea000383ffff */
[----:B------:R-:W-:Y:S05]  /*22210*/  BRA `(.L_x_9982) ;  /* 0xffffffc400ac7947 */ /* 0x000fea000383ffff */
.L_x_9883:
[----:B0-----:R0:W1:Y:S02]  /*22220*/  SYNCS.PHASECHK.TRANS64.TRYWAIT P0, [R6+URZ+0x19c80], R5 ;  /* 0x019c8005060075a7 */ /* 0x001064000800017f */
[----:B-1----:R-:W-:Y:S05]  /*22230*/  @!P0 NANOSLEEP.SYNCS 0x989680 ;  /* 0x009896800000895d */ /* 0x002fea0003900000 */
[----:B------:R-:W1:Y:S02]  /*22240*/  @!P0 SYNCS.PHASECHK.TRANS64 P0, [R6+URZ+0x19c80], R5 ;  /* 0x019c8005060085a7 */ /* 0x000e64000800007f */
[----:B-1----:R-:W-:Y:S05]  /*22250*/  @!P0 BRA `(.L_x_9883) ;  /* 0xfffffffc00f08947 */ /* 0x002fea000383ffff */
[----:B------:R-:W-:Y:S05]  /*22260*/  BRA `(.L_x_9983) ;  /* 0xffffffc8005c7947 */ /* 0x000fea000383ffff */
.L_x_9890:
[----:B-1----:R1:W2:Y:S02]  /*22270*/  SYNCS.PHASECHK.TRANS64.TRYWAIT P0, [R6+URZ+0x19c40], R5 ;  /* 0x019c4005060075a7 */ /* 0x0022a4000800017f */
[----:B--2---:R-:W-:Y:S05]  /*22280*/  @!P0 NANOSLEEP.SYNCS 0x989680 ;  /* 0x009896800000895d */ /* 0x004fea0003900000 */
[----:B------:R-:W2:Y:S02]  /*22290*/  @!P0 SYNCS.PHASECHK.TRANS64 P0, [R6+URZ+0x19c40], R5 ;  /* 0x019c4005060085a7 */ /* 0x000ea4000800007f */
[----:B--2---:R-:W-:Y:S05]  /*222a0*/  @!P0 BRA `(.L_x_9890) ;  /* 0xfffffffc00f08947 */ /* 0x004fea000383ffff */
[----:B------:R-:W-:Y:S05]  /*222b0*/  BRA `(.L_x_9984) ;  /* 0xffffffcc00587947 */ /* 0x000fea000383ffff */
.L_x_9898:
[----:B0-----:R0:W1:Y:S02]  /*222c0*/  SYNCS.PHASECHK.TRANS64.TRYWAIT P0, [R3+URZ+0x19c70], R4 ;  /* 0x019c7004030075a7 */ /* 0x001064000800017f */
[----:B-1----:R-:W-:Y:S05]  /*222d0*/  @!P0 NANOSLEEP.SYNCS 0x989680 ;  /* 0x009896800000895d */ /* 0x002fea0003900000 */
[----:B------:R-:W1:Y:S02]  /*222e0*/  @!P0 SYNCS.PHASECHK.TRANS64 P0, [R3+URZ+0x19c70], R4 ;  /* 0x019c7004030085a7 */ /* 0x000e64000800007f */
[----:B-1----:R-:W-:Y:S05]  /*222f0*/  @!P0 BRA `(.L_x_9898) ;  /* 0xfffffffc00f08947 */ /* 0x002fea000383ffff */
[----:B------:R-:W-:Y:S05]  /*22300*/  BRA `(.L_x_9985) ;  /* 0xffffffd0006c7947 */ /* 0x000fea000383ffff */
.L_x_9900:
[----:B0-----:R0:W1:Y:S02]  /*22310*/  SYNCS.PHASECHK.TRANS64.TRYWAIT P0, [R3+URZ+0x19c60], R4 ;  /* 0x019c6004030075a7 */ /* 0x001064000800017f */
[----:B-1----:R-:W-:Y:S05]  /*22320*/  @!P0 NANOSLEEP.SYNCS 0x989680 ;  /* 0x009896800000895d */ /* 0x002fea0003900000 */
[----:B------:R-:W1:Y:S02]  /*22330*/  @!P0 SYNCS.PHASECHK.TRANS64 P0, [R3+URZ+0x19c60], R4 ;  /* 0x019c6004030085a7 */ /* 0x000e64000800007f */
[----:B-1----:R-:W-:Y:S05]  /*22340*/  @!P0 BRA `(.L_x_9900) ;  /* 0xfffffffc00f08947 */ /* 0x002fea000383ffff */
[----:B------:R-:W-:Y:S05]  /*22350*/  BRA `(.L_x_9986) ;  /* 0xffffffd000747947 */ /* 0x000fea000383ffff */
.L_x_9907:
[----:B-1----:R1:W2:Y:S02]  /*22360*/  SYNCS.PHASECHK.TRANS64.TRYWAIT P1, [R0+URZ+0x19c70], R3 ;  /* 0x019c7003000075a7 */ /* 0x0022a4000802017f */
[----:B--2---:R-:W-:Y:S05]  /*22370*/  @!P1 NANOSLEEP.SYNCS 0x989680 ;  /* 0x009896800000995d */ /* 0x004fea0003900000 */
[----:B------:R-:W2:Y:S02]  /*22380*/  @!P1 SYNCS.PHASECHK.TRANS64 P1, [R0+URZ+0x19c70], R3 ;  /* 0x019c7003000095a7 */ /* 0x000ea4000802007f */
[----:B--2---:R-:W-:Y:S05]  /*22390*/  @!P1 BRA `(.L_x_9907) ;  /* 0xfffffffc00f09947 */ /* 0x004fea000383ffff */
[----:B------:R-:W-:Y:S05]  /*223a0*/  BRA `(.L_x_9987) ;  /* 0xffffffd8001c7947 */ /* 0x000fea000383ffff */
.L_x_9909:
[----:B-1----:R1:W2:Y:S02]  /*223b0*/  SYNCS.PHASECHK.TRANS64.TRYWAIT P1, [R0+URZ+0x19c60], R3 ;  /* 0x019c6003000075a7 */ /* 0x0022a4000802017f */
[----:B--2---:R-:W-:Y:S05]  /*223c0*/  @!P1 NANOSLEEP.SYNCS 0x989680 ;  /* 0x009896800000995d */ /* 0x004fea0003900000 */
[----:B------:R-:W2:Y:S02]  /*223d0*/  @!P1 SYNCS.PHASECHK.TRANS64 P1, [R0+URZ+0x19c60], R3 ;  /* 0x019c6003000095a7 */ /* 0x000ea4000802007f */
[----:B--2---:R-:W-:Y:S05]  /*223e0*/  @!P1 BRA `(.L_x_9909) ;  /* 0xfffffffc00f09947 */ /* 0x004fea000383ffff */
[----:B------:R-:W-:Y:S05]  /*223f0*/  BRA `(.L_x_9988) ;  /* 0xffffffd800207947 */ /* 0x000fea000383ffff */
.L_x_9913:
        /* <DEDUP_REMOVED lines=8> */
.L_x_9990:
[----:B------:R-:W-:Y:S05]  /*22480*/  BSYNC B0 ;  /* 0x0000000000007941 */ /* 0x000fea0003800000 */
.L_x_9989:
        /* <DEDUP_REMOVED lines=9> */
.L_x_9991:
        /* <DEDUP_REMOVED lines=18> */
.L_x_9992:
[----:B------:R-:W-:Y:S01]  /*22640*/  IMAD.MOV.U32 R12, RZ, RZ, 0x2 ;  /* 0x00000002ff0c7424 */ /* 0x000fe200078e00ff */
[----:B------:R-:W-:-:S05]  /*22650*/  SEL R5, R14, RZ, P1 ;  /* 0x000000ff0e057207 */ /* 0x000fca0000800000 */
[----:B------:R-:W-:-:S04]  /*22660*/  IMAD.IADD R3, R2, 0x1, R5 ;  /* 0x0000000102037824 */ /* 0x000fc800078e0205 */
[----:B------:R-:W-:-:S07]  /*22670*/  IMAD.MOV.U32 R13, RZ, RZ, R3 ;  /* 0x000000ffff0d7224 */ /* 0x000fce00078e0003 */
[----:B------:R-:W-:Y:S05]  /*22680*/  WARPSYNC.COLLECTIVE R15, `(.L_x_9993) ;  /* 0x000000000f087348 */ /* 0x000fea0003c00000 */
[----:B------:R0:W1:Y:S02]  /*22690*/  SHFL.UP P6, R14, R13, R12, R11 ;  /* 0x0400000c0d0e7389 */ /* 0x00006400000c000b */
[----:B01----:R-:W-:Y:S01]  /*226a0*/  ENDCOLLECTIVE ;  /* 0x000000000000791b */ /* 0x003fe20003800000 */
.L_x_9993:
[----:B------:R-:W-:Y:S01]  /*226b0*/  IMAD.MOV.U32 R12, RZ, RZ, 0x4 ;  /* 0x00000004ff0c7424 */ /* 0x000fe200078e00ff */
[----:B------:R-:W-:-:S05]  /*226c0*/  SEL R14, R14, RZ, P2 ;  /* 0x000000ff0e0e7207 */ /* 0x000fca0001000000 */
[----:B------:R-:W-:-:S04]  /*226d0*/  IMAD.IADD R3, R3, 0x1, R14 ;  /* 0x0000000103037824 */ /* 0x000fc800078e020e */
[----:B------:R-:W-:-:S07]  /*226e0*/  IMAD.MOV.U32 R13, RZ, RZ, R3 ;  /* 0x000000ffff0d7224 */ /* 0x000fce00078e0003 */
[----:B------:R-:W-:Y:S05]  /*226f0*/  WARPSYNC.COLLECTIVE R15, `(.L_x_9994) ;  /* 0x000000000f087348 */ /* 0x000fea0003c00000 */
[----:B------:R0:W1:Y:S02]  /*22700*/  SHFL.UP P6, R14, R13, R12, R11 ;  /* 0x0400000c0d0e7389 */ /* 0x00006400000c000b */
[----:B01----:R-:W-:Y:S01]  /*22710*/  ENDCOLLECTIVE ;  /* 0x000000000000791b */ /* 0x003fe20003800000 */
.L_x_9994:
[----:B------:R-:W-:Y:S01]  /*22720*/  IMAD.MOV.U32 R12, RZ, RZ, 0x8 ;  /* 0x00000008ff0c7424 */ /* 0x000fe200078e00ff */
[----:B------:R-:W-:-:S05]  /*22730*/  SEL R14, R14, RZ, P3 ;  /* 0x000000ff0e0e7207 */ /* 0x000fca0001800000 */
[----:B------:R-:W-:-:S04]  /*22740*/  IMAD.IADD R3, R3, 0x1, R14 ;  /* 0x0000000103037824 */ /* 0x000fc800078e020e */
[----:B------:R-:W-:-:S07]  /*22750*/  IMAD.MOV.U32 R13, RZ, RZ, R3 ;  /* 0x000000ffff0d7224 */ /* 0x000fce00078e0003 */
[----:B------:R-:W-:Y:S05]  /*22760*/  WARPSYNC.COLLECTIVE R15, `(.L_x_9995) ;  /* 0x000000000f087348 */ /* 0x000fea0003c00000 */
[----:B------:R0:W1:Y:S02]  /*22770*/  SHFL.UP P6, R14, R13, R12, R11 ;  /* 0x0400000c0d0e7389 */ /* 0x00006400000c000b */
[----:B01----:R-:W-:Y:S01]  /*22780*/  ENDCOLLECTIVE ;  /* 0x000000000000791b */ /* 0x003fe20003800000 */
.L_x_9995:
[----:B------:R-:W-:Y:S01]  /*22790*/  IMAD.MOV.U32 R12, RZ, RZ, 0x10 ;  /* 0x00000010ff0c7424 */ /* 0x000fe200078e00ff */
[----:B------:R-:W-:-:S05]  /*227a0*/  SEL R14, R14, RZ, P4 ;  /* 0x000000ff0e0e7207 */ /* 0x000fca0002000000 */
[----:B------:R-:W-:-:S04]  /*227b0*/  IMAD.IADD R3, R3, 0x1, R14 ;  /* 0x0000000103037824 */ /* 0x000fc800078e020e */
[----:B------:R-:W-:-:S07]  /*227c0*/  IMAD.MOV.U32 R13, RZ, RZ, R3 ;  /* 0x000000ffff0d7224 */ /* 0x000fce00078e0003 */
[----:B------:R-:W-:Y:S05]  /*227d0*/  WARPSYNC.COLLECTIVE R15, `(.L_x_9996) ;  /* 0x000000000f087348 */ /* 0x000fea0003c00000 */
[----:B------:R0:W1:Y:S02]  /*227e0*/  SHFL.UP P6, R14, R13, R12, R11 ;  /* 0x0400000c0d0e7389 */ /* 0x00006400000c000b */
[----:B01----:R-:W-:Y:S01]  /*227f0*/  ENDCOLLECTIVE ;  /* 0x000000000000791b */ /* 0x003fe20003800000 */
.L_x_9996:
        /* <DEDUP_REMOVED lines=8> */
.L_x_9997:
[----:B------:R-:W-:Y:S05]  /*22880*/  BRA `(.L_x_9998) ;  /* 0xffffffd800f07947 */ /* 0x000fea000383ffff */
.L_x_9918:
[----:B------:R-:W-:Y:S01]  /*22890*/  BSSY B0, `(.L_x_9999) ;  /* 0x0000008000007945 */ /* 0x000fe20003800000 */
[----:B0----5:R-:W-:Y:S02]  /*228a0*/  IMAD.MOV.U32 R13, RZ, RZ, R2 ;  /* 0x000000ffff0d7224 */ /* 0x021fe400078e0002 */
[----:B------:R-:W-:Y:S02]  /*228b0*/  IMAD.MOV.U32 R12, RZ, RZ, 0x1 ;  /* 0x00000001ff0c7424 */ /* 0x000fe400078e00ff */
[----:B------:R-:W-:Y:S02]  /*228c0*/  IMAD.MOV.U32 R11, RZ, RZ, RZ ;  /* 0x000000ffff0b7224 */ /* 0x000fe400078e00ff */
[----:B------:R-:W-:-:S07]  /*228d0*/  IMAD.MOV.U32 R15, RZ, RZ, -0x1 ;  /* 0xffffffffff0f7424 */ /* 0x000fce00078e00ff */
[----:B-12---:R-:W-:Y:S05]  /*228e0*/  WARPSYNC.COLLECTIVE R15, `(.L_x_10000) ;  /* 0x000000000f087348 */ /* 0x006fea0003c00000 */
[----:B------:R0:W3:Y:S02]  /*228f0*/  SHFL.UP P6, R14, R13, R12, R11 ;  /* 0x0400000c0d0e7389 */ /* 0x0000e400000c000b */
[----:B0123--:R-:W-:Y:S01]  /*22900*/  ENDCOLLECTIVE ;  /* 0x000000000000791b */ /* 0x00ffe20003800000 */
.L_x_10000:
[----:B------:R-:W-:Y:S05]  /*22910*/  BSYNC B0 ;  /* 0x0000000000007941 */ /* 0x000fea0003800000 */
.L_x_9999:
        /* <DEDUP_REMOVED lines=9> */
.L_x_10001:
[----:B------:R-:W-:Y:S01]  /*229b0*/  IMAD.MOV.U32 R12, RZ, RZ, 0x4 ;  /* 0x00000004ff0c7424 */ /* 0x000fe200078e00ff */
[----:B------:R-:W-:-:S05]  /*229c0*/  SEL R14, R14, RZ, P2 ;  /* 0x000000ff0e0e7207 */ /* 0x000fca0001000000 */
[----:B------:R-:W-:-:S04]  /*229d0*/  IMAD.IADD R3, R3, 0x1, R14 ;  /* 0x0000000103037824 */ /* 0x000fc800078e020e */
[----:B------:R-:W-:-:S07]  /*229e0*/  IMAD.MOV.U32 R13, RZ, RZ, R3 ;  /* 0x000000ffff0d7224 */ /* 0x000fce00078e0003 */
[----:B------:R-:W-:Y:S05]  /*229f0*/  WARPSYNC.COLLECTIVE R15, `(.L_x_10002) ;  /* 0x000000000f087348 */ /* 0x000fea0003c00000 */
[----:B------:R0:W1:Y:S02]  /*22a00*/  SHFL.UP P6, R14, R13, R12, R11 ;  /* 0x0400000c0d0e7389 */ /* 0x00006400000c000b */
[----:B01----:R-:W-:Y:S01]  /*22a10*/  ENDCOLLECTIVE ;  /* 0x000000000000791b */ /* 0x003fe20003800000 */
.L_x_10002:
[----:B------:R-:W-:Y:S01]  /*22a20*/  IMAD.MOV.U32 R12, RZ, RZ, 0x8 ;  /* 0x00000008ff0c7424 */ /* 0x000fe200078e00ff */
[----:B------:R-:W-:-:S05]  /*22a30*/  SEL R14, R14, RZ, P3 ;  /* 0x000000ff0e0e7207 */ /* 0x000fca0001800000 */
[----:B------:R-:W-:-:S04]  /*22a40*/  IMAD.IADD R3, R3, 0x1, R14 ;  /* 0x0000000103037824 */ /* 0x000fc800078e020e */
[----:B------:R-:W-:-:S07]  /*22a50*/  IMAD.MOV.U32 R13, RZ, RZ, R3 ;  /* 0x000000ffff0d7224 */ /* 0x000fce00078e0003 */
[----:B------:R-:W-:Y:S05]  /*22a60*/  WARPSYNC.COLLECTIVE R15, `(.L_x_10003) ;  /* 0x000000000f087348 */ /* 0x000fea0003c00000 */
[----:B------:R0:W1:Y:S02]  /*22a70*/  SHFL.UP P6, R14, R13, R12, R11 ;  /* 0x0400000c0d0e7389 */ /* 0x00006400000c000b */
[----:B01----:R-:W-:Y:S01]  /*22a80*/  ENDCOLLECTIVE ;  /* 0x000000000000791b */ /* 0x003fe20003800000 */
.L_x_10003:
[----:B------:R-:W-:Y:S01]  /*22a90*/  IMAD.MOV.U32 R12, RZ, RZ, 0x10 ;  /* 0x00000010ff0c7424 */ /* 0x000fe200078e00ff */
[----:B------:R-:W-:-:S05]  /*22aa0*/  SEL R14, R14, RZ, P4 ;  /* 0x000000ff0e0e7207 */ /* 0x000fca0002000000 */
[----:B------:R-:W-:-:S04]  /*22ab0*/  IMAD.IADD R3, R3, 0x1, R14 ;  /* 0x0000000103037824 */ /* 0x000fc800078e020e */
[----:B------:R-:W-:-:S07]  /*22ac0*/  IMAD.MOV.U32 R13, RZ, RZ, R3 ;  /* 0x000000ffff0d7224 */ /* 0x000fce00078e0003 */
[----:B------:R-:W-:Y:S05]  /*22ad0*/  WARPSYNC.COLLECTIVE R15, `(.L_x_10004) ;  /* 0x000000000f087348 */ /* 0x000fea0003c00000 */
[----:B------:R0:W1:Y:S02]  /*22ae0*/  SHFL.UP P6, R14, R13, R12, R11 ;  /* 0x0400000c0d0e7389 */ /* 0x00006400000c000b */
[----:B01----:R-:W-:Y:S01]  /*22af0*/  ENDCOLLECTIVE ;  /* 0x000000000000791b */ /* 0x003fe20003800000 */
.L_x_10004:
        /* <DEDUP_REMOVED lines=8> */
.L_x_10005:
[----:B------:R-:W-:Y:S05]  /*22b80*/  BRA `(.L_x_10006) ;  /* 0xffffffd800cc7947 */ /* 0x000fea000383ffff */
.L_x_9920:
[----:B------:R-:W-:Y:S01]  /*22b90*/  BSSY B0, `(.L_x_10007) ;  /* 0x0000006000007945 */ /* 0x000fe20003800000 */
[----:B------:R-:W-:Y:S01]  /*22ba0*/  PLOP3.LUT P6, PT, P6, PT, PT, 0x8, 0x0 ;  /* 0x000000000000781c */ /* 0x000fe200037ce170 */
[----:B------:R-:W-:-:S12]  /*22bb0*/  IMAD.MOV.U32 R15, RZ, RZ, -0x1 ;  /* 0xffffffffff0f7424 */ /* 0x000fd800078e00ff */
[----:B01----:R-:W-:Y:S05]  /*22bc0*/  WARPSYNC.COLLECTIVE R15, `(.L_x_10008) ;  /* 0x000000000f087348 */ /* 0x003fea0003c00000 */
[----:B------:R-:W-:Y:S01]  /*22bd0*/  VOTE.ANY R14, PT, P6 ;  /* 0x00000000000e7806 */ /* 0x000fe200030e0100 */
[----:B01----:R-:W-:Y:S06]  /*22be0*/  ENDCOLLECTIVE ;  /* 0x000000000000791b */ /* 0x003fec0003800000 */
.L_x_10008:
[----:B------:R-:W-:Y:S05]  /*22bf0*/  BSYNC B0 ;  /* 0x0000000000007941 */ /* 0x000fea0003800000 */
.L_x_10007:
        /* <DEDUP_REMOVED lines=9> */
.L_x_10009:
[----:B------:R-:W-:Y:S01]  /*22c90*/  IMAD.MOV.U32 R17, RZ, RZ, R14 ;  /* 0x000000ffff117224 */ /* 0x000fe200078e000e */
[----:B------:R-:W-:Y:S06]  /*22ca0*/  BRA `(.L_x_10010) ;  /* 0xffffffd800bc7947 */ /* 0x000fec000383ffff */
.L_x_9922:
[----:B------:R-:W-:Y:S01]  /*22cb0*/  BSSY B0, `(.L_x_10011) ;  /* 0x0000007000007945 */ /* 0x000fe20003800000 */
[----:B0-----:R-:W-:Y:S02]  /*22cc0*/  IMAD.MOV.U32 R13, RZ, RZ, R3 ;  /* 0x000000ffff0d7224 */ /* 0x001fe400078e0003 */
[----:B------:R-:W-:Y:S02]  /*22cd0*/  IMAD.MOV.U32 R11, RZ, RZ, 0x1f ;  /* 0x0000001fff0b7424 */ /* 0x000fe400078e00ff */
[----:B------:R-:W-:-:S07]  /*22ce0*/  IMAD.MOV.U32 R15, RZ, RZ, -0x1 ;  /* 0xffffffffff0f7424 */ /* 0x000fce00078e00ff */
[----:B-123--:R-:W-:Y:S05]  /*22cf0*/  WARPSYNC.COLLECTIVE R15, `(.L_x_10012) ;  /* 0x000000000f087348 */ /* 0x00efea0003c00000 */
[----:B------:R0:W4:Y:S02]  /*22d00*/  SHFL.IDX P6, R14, R13, R12, R11 ;  /* 0x0000000c0d0e7389 */ /* 0x00012400000c000b */
[----:B01234-:R-:W-:Y:S01]  /*22d10*/  ENDCOLLECTIVE ;  /* 0x000000000000791b */ /* 0x01ffe20003800000 */
.L_x_10012:
[----:B------:R-:W-:Y:S05]  /*22d20*/  BSYNC B0 ;  /* 0x0000000000007941 */ /* 0x000fea0003800000 */
.L_x_10011:
[----:B------:R-:W-:Y:S01]  /*22d30*/  IMAD.MOV.U32 R5, RZ, RZ, R14 ;  /* 0x000000ffff057224 */ /* 0x000fe200078e000e */
[----:B------:R-:W-:Y:S06]  /*22d40*/  BRA `(.L_x_9921) ;  /* 0xffffffd800b07947 */ /* 0x000fec000383ffff */
.L_x_9926:
[----:B0-----:R0:W1:Y:S02]  /*22d50*/  SYNCS.PHASECHK.TRANS64.TRYWAIT P0, [R9+URZ+0x19c20], R0 ;  /* 0x019c2000090075a7 */ /* 0x001064000800017f */
[----:B-1----:R-:W-:Y:S05]  /*22d60*/  @!P0 NANOSLEEP.SYNCS 0x989680 ;  /* 0x009896800000895d */ /* 0x002fea0003900000 */
[----:B------:R-:W1:Y:S02]  /*22d70*/  @!P0 SYNCS.PHASECHK.TRANS64 P0, [R9+URZ+0x19c20], R0 ;  /* 0x019c2000090085a7 */ /* 0x000e64000800007f */
[----:B-1----:R-:W-:Y:S05]  /*22d80*/  @!P0 BRA `(.L_x_9926) ;  /* 0xfffffffc00f08947 */ /* 0x002fea000383ffff */
[----:B------:R-:W-:Y:S05]  /*22d90*/  BRA `(.L_x_10013) ;  /* 0xffffffe000287947 */ /* 0x000fea000383ffff */
.L_x_9927:
        /* <DEDUP_REMOVED lines=8> */
[----:B0-2---:R-:W-:Y:S05]  /*22e20*/  WARPSYNC.COLLECTIVE R15, `(.L_x_10015) ;  /* 0x000000000f087348 */ /* 0x005fea0003c00000 */
[----:B------:R1:W3:Y:S02]  /*22e30*/  SHFL.IDX P6, R14, R13, R12, R11 ;  /* 0x0000000c0d0e7389 */ /* 0x0002e400000c000b */
[----:B0123--:R-:W-:Y:S01]  /*22e40*/  ENDCOLLECTIVE ;  /* 0x000000000000791b */ /* 0x00ffe20003800000 */
.L_x_10015:
[----:B------:R-:W-:Y:S05]  /*22e50*/  BSYNC B0 ;  /* 0x0000000000007941 */ /* 0x000fea0003800000 */
.L_x_10014:
[----:B------:R-:W-:Y:S05]  /*22e60*/  BRA `(.L_x_10016) ;  /* 0xffffffe000107947 */ /* 0x000fea000383ffff */
.L_x_9928:
[----:B------:R-:W-:Y:S01]  /*22e70*/  BSSY B0, `(.L_x_10017) ;  /* 0x0000006000007945 */ /* 0x000fe20003800000 */
[----:B------:R-:W-:-:S07]  /*22e80*/  IMAD.MOV.U32 R15, RZ, RZ, -0x1 ;  /* 0xffffffffff0f7424 */ /* 0x000fce00078e00ff */
[----:B0-2---:R-:W-:Y:S05]  /*22e90*/  WARPSYNC.COLLECTIVE R15, `(.L_x_10018) ;  /* 0x000000000f0c7348 */ /* 0x005fea0003c00000 */
[----:B------:R-:W-:Y:S02]  /*22ea0*/  ELECT P6, UR62, PT ;  /* 0x00000000003e782f */ /* 0x000fe400038c0000 */
[----:B------:R-:W-:Y:S01]  /*22eb0*/  MOV R14, UR62 ;  /* 0x0000003e000e7c02 */ /* 0x000fe20008000f00 */
[----:B0-2---:R-:W-:Y:S10]  /*22ec0*/  ENDCOLLECTIVE ;  /* 0x000000000000791b */ /* 0x005ff40003800000 */
.L_x_10018:
[----:B------:R-:W-:Y:S05]  /*22ed0*/  BSYNC B0 ;  /* 0x0000000000007941 */ /* 0x000fea0003800000 */
.L_x_10017:
[----:B------:R-:W-:Y:S05]  /*22ee0*/  BRA `(.L_x_10019) ;  /* 0xffffffe000047947 */ /* 0x000fea000383ffff */
.L_x_9930:
[----:B0-----:R0:W1:Y:S02]  /*22ef0*/  SYNCS.PHASECHK.TRANS64.TRYWAIT P1, [R7+URZ], R2 ;  /* 0x00000002070075a7 */ /* 0x001064000802017f */
[----:B-1----:R-:W-:Y:S05]  /*22f00*/  @!P1 NANOSLEEP.SYNCS 0x989680 ;  /* 0x009896800000995d */ /* 0x002fea0003900000 */
[----:B------:R-:W1:Y:S02]  /*22f10*/  @!P1 SYNCS.PHASECHK.TRANS64 P1, [R7+URZ], R2 ;  /* 0x00000002070095a7 */ /* 0x000e64000802007f */
[----:B-1----:R-:W-:Y:S05]  /*22f20*/  @!P1 BRA `(.L_x_9930) ;  /* 0xfffffffc00f09947 */ /* 0x002fea000383ffff */
[----:B------:R-:W-:Y:S05]  /*22f30*/  BRA `(.L_x_10020) ;  /* 0xffffffe000387947 */ /* 0x000fea000383ffff */
.L_x_9931:
[----:B-1----:R1:W3:Y:S02]  /*22f40*/  SYNCS.PHASECHK.TRANS64.TRYWAIT P1, [R3+URZ], R0 ;  /* 0x00000000030075a7 */ /* 0x0022e4000802017f */
[----:B---3--:R-:W-:Y:S05]  /*22f50*/  @!P1 NANOSLEEP.SYNCS 0x989680 ;  /* 0x009896800000995d */ /* 0x008fea0003900000 */
[----:B------:R-:W3:Y:S02]  /*22f60*/  @!P1 SYNCS.PHASECHK.TRANS64 P1, [R3+URZ], R0 ;  /* 0x00000000030095a7 */ /* 0x000ee4000802007f */
[----:B---3--:R-:W-:Y:S05]  /*22f70*/  @!P1 BRA `(.L_x_9931) ;  /* 0xfffffffc00f09947 */ /* 0x008fea000383ffff */
[----:B------:R-:W-:Y:S05]  /*22f80*/  BRA `(.L_x_10021) ;  /* 0xffffffe0002c7947 */ /* 0x000fea000383ffff */
.L_x_9933:
[----:B-1----:R1:W3:Y:S02]  /*22f90*/  SYNCS.PHASECHK.TRANS64.TRYWAIT P1, [R3+URZ+0x19c60], R2 ;  /* 0x019c6002030075a7 */ /* 0x0022e4000802017f */
[----:B---3--:R-:W-:Y:S05]  /*22fa0*/  @!P1 NANOSLEEP.SYNCS 0x989680 ;  /* 0x009896800000995d */ /* 0x008fea0003900000 */
[----:B------:R-:W3:Y:S02]  /*22fb0*/  @!P1 SYNCS.PHASECHK.TRANS64 P1, [R3+URZ+0x19c60], R2 ;  /* 0x019c6002030095a7 */ /* 0x000ee4000802007f */
[----:B---3--:R-:W-:Y:S05]  /*22fc0*/  @!P1 BRA `(.L_x_9933) ;  /* 0xfffffffc00f09947 */ /* 0x008fea000383ffff */
[----:B------:R-:W-:Y:S05]  /*22fd0*/  BRA `(.L_x_10022) ;  /* 0xffffffe0002c7947 */ /* 0x000fea000383ffff */
.L_x_9935:
[----:B---3--:R3:W4:Y:S02]  /*22fe0*/  SYNCS.PHASECHK.TRANS64.TRYWAIT P1, [R5+URZ+0x19c60], R0 ;  /* 0x019c6000050075a7 */ /* 0x008724000802017f */
[----:B----4-:R-:W-:Y:S05]  /*22ff0*/  @!P1 NANOSLEEP.SYNCS 0x989680 ;  /* 0x009896800000995d */ /* 0x010fea0003900000 */
[----:B------:R-:W4:Y:S02]  /*23000*/  @!P1 SYNCS.PHASECHK.TRANS64 P1, [R5+URZ+0x19c60], R0 ;  /* 0x019c6000050095a7 */ /* 0x000f24000802007f */
[----:B----4-:R-:W-:Y:S05]  /*23010*/  @!P1 BRA `(.L_x_9935) ;  /* 0xfffffffc00f09947 */ /* 0x010fea000383ffff */
[----:B------:R-:W-:Y:S05]  /*23020*/  BRA `(.L_x_10023) ;  /* 0xffffffe0002c7947 */ /* 0x000fea000383ffff */
.L_x_9937:
[----:B----4-:R4:W0:Y:S02]  /*23030*/  SYNCS.PHASECHK.TRANS64.TRYWAIT P0, [R3+URZ+0x19c80], R2 ;  /* 0x019c8002030075a7 */ /* 0x010824000800017f */
[----:B0-----:R-:W-:Y:S05]  /*23040*/  @!P0 NANOSLEEP.SYNCS 0x989680 ;  /* 0x009896800000895d */ /* 0x001fea0003900000 */
[----:B------:R-:W0:Y:S02]  /*23050*/  @!P0 SYNCS.PHASECHK.TRANS64 P0, [R3+URZ+0x19c80], R2 ;  /* 0x019c8002030085a7 */ /* 0x000e24000800007f */
[----:B0-----:R-:W-:Y:S05]  /*23060*/  @!P0 BRA `(.L_x_9937) ;  /* 0xfffffffc00f08947 */ /* 0x001fea000383ffff */
[----:B------:R-:W-:Y:S05]  /*23070*/  BRA `(.L_x_9938) ;  /* 0xffffffe000287947 */ /* 0x000fea000383ffff */
.L_x_10024:
        /* <DEDUP_REMOVED lines=16> */
.L_x_12984:


//--------------------- .text._ZN7cutlass13device_kernelIN5flash11enable_sm90INS1_16FlashAttnFwdSm90INS1_25CollectiveMainloopFwdSm90ILi2EN4cute5tupleIJNS5_1CILi1EEES8_S8_EEENS6_IJNS7_ILi192EEENS7_ILi128EEENS7_ILi96EEEEEELi96ENS_12float_e4m3_tEfNS_4arch4Sm90ELb1ELb0ELb0ELb0ELb0ELb0ELb0ELb1ELb1ELb1ELb0ELb0EEENS1_21CollectiveEpilogueFwdINS6_IJSA_SC_SB_EEES9_NS_10bfloat16_tESG_Li384ELb0ELb1ELb0ELb1EEENS1_30DynamicPersistentTileSchedulerILi384ELi128ELb0ELb1ELb1EEEEEEEEEvNT_6ParamsE --------------------------
	.section	.text._ZN7cutlass13device_kernelIN5flash11enable_sm90INS1_16FlashAttnFwdSm90INS1_25CollectiveMainloopFwdSm90ILi2EN4cute5tupleIJNS5_1CILi1EEES8_S8_EEENS6_IJNS7_ILi192EEENS7_ILi128EEENS7_ILi96EEEEEELi96ENS_12float_e4m3_tEfNS_4arch4Sm90ELb1ELb0ELb0ELb0ELb0ELb0ELb0ELb1ELb1ELb1ELb0ELb0EEENS1_21CollectiveEpilogueFwdINS6_IJSA_SC_SB_EEES9_NS_10bfloat16_tESG_Li384ELb0ELb1ELb0ELb1EEENS1_30DynamicPersistentTileSchedulerILi384ELi128ELb0ELb1ELb1EEEEEEEEEvNT_6ParamsE,"ax",@progbits
	.align	128
.text._ZN7cutlass13device_kernelIN5flash11enable_sm90INS1_16FlashAttnFwdSm90INS1_25CollectiveMainloopFwdSm90ILi2EN4cute5tupleIJNS5_1CILi1EEES8_S8_EEENS6_IJNS7_ILi192EEENS7_ILi128EEENS7_ILi96EEEEEELi96ENS_12float_e4m3_tEfNS_4arch4Sm90ELb1ELb0ELb0ELb0ELb0ELb0ELb0ELb1ELb1ELb1ELb0ELb0EEENS1_21CollectiveEpilogueFwdINS6_IJSA_SC_SB_EEES9_NS_10bfloat16_tESG_Li384ELb0ELb1ELb0ELb1EEENS1_30DynamicPersistentTileSchedulerILi384ELi128ELb0ELb1ELb1EEEEEEEEEvNT_6ParamsE:
        .type           _ZN7cutlass13device_kernelIN5flash11enable_sm90INS1_16FlashAttnFwdSm90INS1_25CollectiveMainloopFwdSm90ILi2EN4cute5tupleIJNS5_1CILi1EEES8_S8_EEENS6_IJNS7_ILi192EEENS7_ILi128EEENS7_ILi96EEEEEELi96ENS_12float_e4m3_tEfNS_4arch4Sm90ELb1ELb0ELb0ELb0ELb0ELb0ELb0ELb1ELb1ELb1ELb0ELb0EEENS1_21CollectiveEpilogueFwdINS6_IJSA_SC_SB_EEES9_NS_10bfloat16_tESG_Li384ELb0ELb1ELb0ELb1EEENS1_30DynamicPersistentTileSchedulerILi384ELi128ELb0ELb1ELb1EEEEEEEEEvNT_6ParamsE,@function
        .size           _ZN7cutlass13device_kernelIN5flash11enable_sm90INS1_16FlashAttnFwdSm90INS1_25CollectiveMainloopFwdSm90ILi2EN4cute5tupleIJNS5_1CILi1EEES8_S8_EEENS6_IJNS7_ILi192EEENS7_ILi128EEENS7_ILi96EEEEEELi96ENS_12float_e4m3_tEfNS_4arch4Sm90ELb1ELb0ELb0ELb0ELb0ELb0ELb0ELb1ELb1ELb1ELb0ELb0EEENS1_21CollectiveEpilogueFwdINS6_IJSA_SC_SB_EEES9_NS_10bfloat16_tESG_Li384ELb0ELb1ELb0ELb1EEENS1_30DynamicPersistentTileSchedulerILi384ELi128ELb0ELb1ELb1EEEEEEEEEvNT_6ParamsE,(.L_x_12985 - _ZN7cutlass13device_kernelIN5flash11enable_sm90INS1_16FlashAttnFwdSm90INS1_25CollectiveMainloopFwdSm90ILi2EN4cute5tupleIJNS5_1CILi1EEES8_S8_EEENS6_IJNS7_ILi192EEENS7_ILi128EEENS7_ILi96EEEEEELi96ENS_12float_e4m3_tEfNS_4arch4Sm90ELb1ELb0ELb0ELb0ELb0ELb0ELb0ELb1ELb1ELb1ELb0ELb0EEENS1_21CollectiveEpilogueFwdINS6_IJSA_SC_SB_EEES9_NS_10bfloat16_tESG_Li384ELb0ELb1ELb0ELb1EEENS1_30DynamicPersistentTileSchedulerILi384ELi128ELb0ELb1ELb1EEEEEEEEEvNT_6ParamsE)
        .other          _ZN7cutlass13device_kernelIN5flash11enable_sm90INS1_16FlashAttnFwdSm90INS1_25CollectiveMainloopFwdSm90ILi2EN4cute5tupleIJNS5_1CILi1EEES8_S8_EEENS6_IJNS7_ILi192EEENS7_ILi128EEENS7_ILi96EEEEEELi96ENS_12float_e4m3_tEfNS_4arch4Sm90ELb1ELb0ELb0ELb0ELb0ELb0ELb0ELb1ELb1ELb1ELb0ELb0EEENS1_21CollectiveEpilogueFwdINS6_IJSA_SC_SB_EEES9_NS_10bfloat16_tESG_Li384ELb0ELb1ELb0ELb1EEENS1_30DynamicPersistentTileSchedulerILi384ELi128ELb0ELb1ELb1EEEEEEEEEvNT_6ParamsE,@"STO_CUDA_ENTRY STV_DEFAULT"
_ZN7cutlass13device_kernelIN5flash11enable_sm90INS1_16FlashAttnFwdSm90INS1_25CollectiveMainloopFwdSm90ILi2EN4cute5tupleIJNS5_1CILi1EEES8_S8_EEENS6_IJNS7_ILi192EEENS7_ILi128EEENS7_ILi96EEEEEELi96ENS_12float_e4m3_tEfNS_4arch4Sm90ELb1ELb0ELb0ELb0ELb0ELb0ELb0ELb1ELb1ELb1ELb0ELb0EEENS1_21CollectiveEpilogueFwdINS6_IJSA_SC_SB_EEES9_NS_10bfloat16_tESG_Li384ELb0ELb1ELb0ELb1EEENS1_30DynamicPersistentTileSchedulerILi384ELi128ELb0ELb1ELb1EEEEEEEEEvNT_6ParamsE:
        /* <DEDUP_REMOVED lines=18> */
.L_x_10026:
[----:B------:R-:W-:Y:S05]  /*0120*/  BSYNC B0 ;  /* 0x0000000000007941 */ /* 0x000fea0003800000 */
.L_x_10025:
        /* <DEDUP_REMOVED lines=41> */
.L_x_10027:
        /* <DEDUP_REMOVED lines=22> */
.L_x_10028:
        /* <DEDUP_REMOVED lines=18> */
.L_x_10029:
        /* <DEDUP_REMOVED lines=22> */
.L_x_10030:
        /* <DEDUP_REMOVED lines=22> */
.L_x_10031:
[----:B------:R-:W-:Y:S01]  /*0900*/  PLOP3.LUT P0, PT, PT, PT, UP0, 0x80, 0x0 ;  /* 0x000000000000781c */ /* 0x000fe20003f0f008 */
[----:B------:R-:W-:Y:S01]  /*0910*/  UMOV UR41, 0x1 ;  /* 0x0000000100297882 */ /* 0x000fe20000000000 */
[----:B------:R-:W-:Y:S01]  /*0920*/  NOP ;  /* 0x0000000000007918 */ /* 0x000fe20000000000 */
[----:B------:R-:W-:Y:S01]  /*0930*/  USEL UR41, UR41, 0x2, !UP0 ;  /* 0x0000000229297887 */ /* 0x000fe2000c000000 */
[----:B------:R-:W-:Y:S01]  /*0940*/  ULDC.64 UR46, c[0x0][0x208] ;  /* 0x00008200002e7ab9 */ /* 0x000fe20000000a00 */
[----:B012-4-:R-:W-:Y:S08]  /*0950*/  BAR.SYNC.DEFER_BLOCKING 0x0 ;  /* 0x0000000000007b1d */ /* 0x017ff00000010000 */
[----:B------:R-:W-:Y:S05]  /*0960*/  @!P0 BRA `(.L_x_10032) ;  /* 0x00000098001c8947 */ /* 0x000fea0003800000 */
.L_x_10033:
        /* <DEDUP_REMOVED lines=62> */
.L_x_10079:
        /* <DEDUP_REMOVED lines=21> */
.L_x_10034:
[----:B------:R-:W-:Y:S01]  /*0ea0*/  ULDC UR6, c[0x0][0xc54] ;  /* 0x0003150000067ab9 */ /* 0x000fe20000000800 */
[----:B------:R-:W-:Y:S01]  /*0eb0*/  UMOV UR8, UR7 ;  /* 0x0000000700087c82 */ /* 0x000fe20008000000 */
[----:B------:R-:W-:-:S11]  /*0ec0*/  UISETP.NE.AND UP0, UPT, UR6, 0x1, UPT ;  /* 0x000000010600788c */ /* 0x000fd6000bf05270 */
[----:B------:R-:W-:Y:S02]  /*0ed0*/  @UP0 ULDC.64 UR10, c[0x0][0xc58] ;  /* 0x00031600000a0ab9 */ /* 0x000fe40000000a00 */
[----:B------:R-:W-:-:S04]  /*0ee0*/  UIMAD.WIDE.U32 UR4, UR7, UR10, URZ ;  /* 0x0000000a070472a5 */ /* 0x000fc8000f8e003f */
[----:B------:R-:W-:-:S04]  /*0ef0*/  @UP0 USHF.R.U32.HI UR8, URZ, UR11, UR5 ;  /* 0x0000000b3f080299 */ /* 0x000fc80008011605 */
[----:B------:R-:W-:-:S12]  /*0f00*/  UIMAD UR4, UR8, UR6, URZ ;  /* 0x00000006080472a4 */ /* 0x000fd8000f8e023f */
.L_x_10035:
        /* <DEDUP_REMOVED lines=62> */
[----:B------:R-:W2:Y:S01]  /*12f0*/  @P1 LDG.E R0, desc[UR46][R4.64] ;  /* 0x0000002e04001981 */ /* 0x000ea2000c1e1900 */
[----:B------:R-:W-:Y:S01]  /*1300*/  UISETP.NE.U32.AND UP0, UPT, UR6, URZ, UPT ;  /* 0x0000003f0600728c */ /* 0x000fe2000bf05070 */
[----:B------:R-:W-:-:S02]  /*1310*/  PLOP3.LUT P0, PT, PT, PT, PT, 0x80, 0x0 ;  /* 0x000000000000781c */ /* 0x000fc40003f0f070 */
[----:B------:R-:W-:Y:S02]  /*1320*/  CS2R R8, SRZ ;  /* 0x0000000000087805 */ /* 0x000fe4000001ff00 */
[----:B------:R-:W-:Y:S01]  /*1330*/  CS2R R134, SRZ ;  /* 0x0000000000867805 */ /* 0x000fe2000001ff00 */
[----:B------:R-:W-:Y:S01]  /*1340*/  UISETP.NE.AND.EX UP0, UPT, UR7, URZ, UPT, UP0 ;  /* 0x0000003f0700728c */ /* 0x000fe2000bf05300 */
[----:B0-----:R-:W-:Y:S01]  /*1350*/  IMAD.MOV.U32 R3, RZ, RZ, RZ ;  /* 0x000000ffff037224 */ /* 0x001fe200078e00ff */
[----:B------:R-:W-:Y:S01]  /*1360*/  CS2R R132, SRZ ;  /* 0x0000000000847805 */ /* 0x000fe2000001ff00 */
[----:B------:R-:W-:Y:S01]  /*1370*/  ULDC UR7, c[0x0][0x288] ;  /* 0x0000a20000077ab9 */ /* 0x000fe20000000800 */
[----:B------:R-:W-:Y:S01]  /*1380*/  USEL UR49, UR49, 0x1, UP0 ;  /* 0x0000000131317887 */ /* 0x000fe20008000000 */
[----:B------:R-:W-:Y:S01]  /*1390*/  CS2R R10, SRZ ;  /* 0x00000000000a7805 */ /* 0x000fe2000001ff00 */
        /* <DEDUP_REMOVED lines=29> */
[----:B------:R-:W-:-:S03]  /*1570*/  UIMAD UR43, UR4, 0xc0, URZ ;  /* 0x000000c0042b78a4 */ /* 0x000fc6000f8e023f */
        /* <DEDUP_REMOVED lines=48> */
.L_x_10037:
        /* <DEDUP_REMOVED lines=9> */
.L_x_10162:
[----:B------:R-:W-:Y:S05]  /*1910*/  @!P0 BRA `(.L_x_10039) ;  /* 0x0000000000048947 */ /* 0x000fea0003800000 */
[----:B------:R-:W-:Y:S01]  /*1920*/  BPT.TRAP 0x1 ;  /* 0x000000040000795c */ /* 0x000fe20000300000 */
.L_x_10039:
[----:B0-----:R-:W-:Y:S02]  /*1930*/  IMAD.U32 R3, RZ, RZ, UR38 ;  /* 0x00000026ff037e24 */ /* 0x001fe4000f8e00ff */
[----:B------:R-:W-:-:S03]  /*1940*/  IMAD.U32 R0, RZ, RZ, UR37 ;  /* 0x00000025ff007e24 */ /* 0x000fc6000f8e00ff */
[----:B------:R-:W-:Y:S02]  /*1950*/  LEA R3, R3, UR45, 0x3 ;  /* 0x0000002d03037c11 */ /* 0x000fe4000f8e18ff */
[----:B------:R-:W-:-:S04]  /*1960*/  SHF.L.U32 R0, R0, 0x1f, RZ ;  /* 0x0000001f00007819 */ /* 0x000fc800000006ff */
[----:B------:R0:W1:Y:S01]  /*1970*/  SYNCS.PHASECHK.TRANS64.TRYWAIT P2, [R3+URZ+0x19c30], R0 ;  /* 0x019c3000030075a7 */ /* 0x000062000804017f */
[----:B------:R-:W-:Y:S05]  /*1980*/  @!P0 BRA `(.L_x_10040) ;  /* 0x0000000000048947 */ /* 0x000fea0003800000 */
[----:B------:R-:W-:Y:S01]  /*1990*/  BPT.TRAP 0x1 ;  /* 0x000000040000795c */ /* 0x000fe20000300000 */
.L_x_10040:
[----:B------:R-:W2:Y:S02]  /*19a0*/  S2R R2, SR_TID.X ;  /* 0x0000000000027919 */ /* 0x000ea40000002100 */
[----:B--2---:R-:W-:Y:S01]  /*19b0*/  LOP3.LUT P1, RZ, R2, 0x7f, RZ, 0xc0, !PT ;  /* 0x0000007f02ff7812 */ /* 0x004fe2000782c0ff */
[----:B-1----:R-:W-:-:S12]  /*19c0*/  @P2 BRA `(.L_x_10041) ;  /* 0x0000000000082947 */ /* 0x002fd80003800000 */
[----:B------:R-:W1:Y:S02]  /*19d0*/  SYNCS.PHASECHK.TRANS64.TRYWAIT P2, [R3+URZ+0x19c30], R0 ;  /* 0x019c3000030075a7 */ /* 0x000e64000804017f */
[----:B-1----:R-:W-:Y:S05]  /*19e0*/  @!P2 BRA `(.L_x_10042) ;  /* 0x000000c80020a947 */ /* 0x002fea0003800000 */
.L_x_10041:
[----:B------:R-:W-:Y:S05]  /*19f0*/  WARPSYNC.ALL ;  /* 0x0000000000007948 */ /* 0x000fea0003800000 */
[----:B------:R-:W-:Y:S01]  /*1a00*/  UIADD3 UR4, UR45, 0x13800, URZ ;  /* 0x000138002d047890 */ /* 0x000fe2000fffe03f */
[----:B------:R-:W-:Y:S01]  /*1a10*/  WARPGROUP.ARRIVE ;  /* 0x00000000000079c5 */ /* 0x000fe20000000000 */
[----:B------:R-:W-:Y:S01]  /*1a20*/  ULOP3.LUT UR12, UR51, 0x10000, URZ, 0xfc, !UPT ;  /* 0x00010000330c7892 */ /* 0x000fe2000f8efc3f */
[----:B01----:R-:W-:Y:S01]  /*1a30*/  VIADD R0, R17, UR43 ;  /* 0x0000002b11007c36 */ /* 0x003fe20008000000 */
[----:B------:R-:W-:Y:S01]  /*1a40*/  USHF.R.U32.HI UR4, URZ, 0x4, UR4 ;  /* 0x000000043f047899 */ /* 0x000fe20008011604 */
[----:B------:R-:W-:Y:S01]  /*1a50*/  CS2R R134, SRZ ;  /* 0x0000000000867805 */ /* 0x000fe2000001ff00 */
[----:B------:R-:W-:Y:S01]  /*1a60*/  UMOV UR13, 0xc0000010 ;  /* 0xc0000010000d7882 */ /* 0x000fe20000000000 */
[----:B------:R-:W-:Y:S01]  /*1a70*/  UMOV UR15, 0xc0000010 ;  /* 0xc0000010000f7882 */ /* 0x000fe20000000000 */
[----:B------:R-:W-:Y:S01]  /*1a80*/  ULOP3.LUT UR4, UR4, 0x3fff, URZ, 0xc0, !UPT ;  /* 0x00003fff04047892 */ /* 0x000fe2000f8ec03f */
[----:B------:R-:W-:Y:S01]  /*1a90*/  CS2R R132, SRZ ;  /* 0x0000000000847805 */ /* 0x000fe2000001ff00 */
[----:B------:R-:W-:Y:S01]  /*1aa0*/  UMOV UR5, 0xc0000010 ;  /* 0xc000001000057882 */ /* 0x000fe20000000000 */
[----:B------:R-:W-:Y:S01]  /*1ab0*/  UMOV UR7, 0xc0000010 ;  /* 0xc000001000077882 */ /* 0x000fe20000000000 */
[----:B------:R-:W-:Y:S01]  /*1ac0*/  ULOP3.LUT UR16, UR4, 0x10000, URZ, 0xfc, !UPT ;  /* 0x0001000004107892 */ /* 0x000fe2000f8efc3f */
[----:B------:R-:W-:Y:S01]  /*1ad0*/  CS2R R130, SRZ ;  /* 0x0000000000827805 */ /* 0x000fe2000001ff00 */
[----:B------:R-:W-:Y:S01]  /*1ae0*/  UIADD3 UR4, UR12, 0x180, URZ ;  /* 0x000001800c047890 */ /* 0x000fe2000fffe03f */
[----:B------:R-:W-:Y:S01]  /*1af0*/  CS2R R128, SRZ ;  /* 0x0000000000807805 */ /* 0x000fe2000001ff00 */
[----:B------:R-:W-:Y:S01]  /*1b00*/  UIMAD UR14, UR38, 0x300, UR16 ;  /* 0x00000300260e78a4 */ /* 0x000fe2000f8e0210 */
        /* <DEDUP_REMOVED lines=10> */
[----:B------:R-:W-:Y:S01]  /*1bb0*/  ULDC UR14, c[0x0][0x288] ;  /* 0x0000a200000e7ab9 */ /* 0x000fe20000000800 */
        /* <DEDUP_REMOVED lines=24> */
[----:B------:R-:W0:Y:S01]  /*1d40*/  SHFL.IDX PT, R5, R0, 0x1, 0x1c1f ;  /* 0x003c1f0000057f89 */ /* 0x000e2200000e0000 */
[----:B------:R-:W-:Y:S02]  /*1d50*/  UIADD3 UR50, UR50, -0x2, URZ ;  /* 0xfffffffe32327890 */ /* 0x000fe4000fffe03f */
        /* <DEDUP_REMOVED lines=9> */
[----:B------:R-:W-:Y:S01]  /*1df0*/  IMAD.U32 R9, RZ, RZ, UR11 ;  /* 0x0000000bff097e24 */ /* 0x000fe2000f8e00ff */
[----:B------:R-:W-:-:S03]  /*1e00*/  UIMAD UR11, UR49, UR11, -UR14 ;  /* 0x0000000b310b72a4 */ /* 0x000fc6000f8e0a0e */
[----:B------:R-:W-:Y:S02]  /*1e10*/  IMAD R4, R9, UR49, R4 ;  /* 0x0000003109047c24 */ /* 0x000fe4000f8e0204 */
[----:B------:R-:W-:Y:S01]  /*1e20*/  IMAD.U32 R7, RZ, RZ, UR6 ;  /* 0x00000006ff077e24 */ /* 0x000fe2000f8e00ff */
[----:B------:R-:W-:Y:S02]  /*1e30*/  @UP0 ULDC UR6, c[0x0][0x44c] ;  /* 0x0001130000060ab9 */ /* 0x000fe40000000800 */
[----:B0-----:R-:W-:Y:S01]  /*1e40*/  IADD3 R5, R5, -UR14, R4 ;  /* 0x8000000e05057c10 */ /* 0x001fe2000fffe004 */
[----:B------:R-:W-:Y:S01]  /*1e50*/  IMAD R2, R16, -0x2, R7 ;  /* 0xfffffffe10027824 */ /* 0x000fe200078e0207 */
[----:B------:R-:W-:-:S04]  /*1e60*/  UIMAD.WIDE.U32 UR6, UR43, UR6, URZ ;  /* 0x000000062b0672a5 */ /* 0x000fc8000f8e003f */
[----:B------:R-:W-:-:S04]  /*1e70*/  VIMNMX R5, R2, R5, PT ;  /* 0x0000000502057248 */ /* 0x000fc80003fe0100 */
        /* <DEDUP_REMOVED lines=95> */
[----:B------:R-:W-:-:S04]  /*2470*/  FMNMX.FTZ R6, R86, R5, !PT ;  /* 0x0000000556067209 */ /* 0x000fc80007810000 */
[----:B------:R-:W-:Y:S02]  /*2480*/  FMNMX.FTZ R8, R87, R6, !PT ;  /* 0x0000000657087209 */ /* 0x000fe40007810000 */
[----:B------:R-:W-:Y:S04]  /*2490*/  SHFL.IDX PT, R6, R0, RZ, 0x1c1f ;  /* 0x001c1fff00067589 */ /* 0x000fe800000e0000 */
[----:B------:R-:W0:Y:S02]  /*24a0*/  SHFL.BFLY PT, R5, R8, 0x2, 0x1f ;  /* 0x0c401f0008057f89 */ /* 0x000e2400000e0000 */
[----:B0-----:R-:W-:-:S05]  /*24b0*/  FMNMX.FTZ R12, R8, R5, !PT ;  /* 0x00000005080c7209 */ /* 0x001fca0007810000 */
[----:B------:R-:W0:Y:S02]  /*24c0*/  SHFL.BFLY PT, R5, R12, 0x1, 0x1f ;  /* 0x0c201f000c057f89 */ /* 0x000e2400000e0000 */
[----:B0-----:R-:W-:Y:S01]  /*24d0*/  FMNMX.FTZ R0, R12, R5, !PT ;  /* 0x000000050c007209 */ /* 0x001fe20007810000 */
[----:B------:R-:W-:Y:S01]  /*24e0*/  VIADD R5, R4, -UR14 ;  /* 0x8000000e04057c36 */ /* 0x000fe20008000000 */
[----:B------:R-:W-:Y:S02]  /*24f0*/  @UP0 ULDC UR14, c[0x0][0x450] ;  /* 0x00011400000e0ab9 */ /* 0x000fe40000000800 */
[C---:B------:R-:W-:Y:S01]  /*2500*/  FSETP.NEU.FTZ.AND P3, PT, R0.reuse, -INF , PT ;  /* 0xff8000000000780b */ /* 0x040fe20003f7d000 */
[----:B------:R-:W-:-:S01]  /*2510*/  FFMA.FTZ R10, R0, R95, -8 ;  /* 0xc1000000000a7423 */ /* 0x000fc2000001005f */
[----:B------:R-:W-:Y:S01]  /*2520*/  VIADDMNMX R2, R6, R5, R2, PT ;  /* 0x0000000506027246 */ /* 0x000fe20003800102 */
[----:B------:R-:W-:Y:S01]  /*2530*/  @UP0 USHF.R.U32.HI UR10, URZ, UR14, UR7 ;  /* 0x0000000e3f0a0299 */ /* 0x000fe20008011607 */
[----:B------:R-:W-:-:S02]  /*2540*/  CS2R R94, SRZ ;  /* 0x00000000005e7805 */ /* 0x000fc4000001ff00 */
[----:B------:R-:W-:Y:S01]  /*2550*/  FSEL R10, R10, RZ, P3 ;  /* 0x000000ff0a0a7208 */ /* 0x000fe20001800000 */
[----:B------:R-:W-:Y:S01]  /*2560*/  UIADD3 UR11, UR11, UR10, URZ ;  /* 0x0000000a0b0b7290 */ /* 0x000fe2000fffe03f */
[C---:B------:R-:W-:Y:S02]  /*2570*/  ISETP.GT.AND P3, PT, R2.reuse, RZ, PT ;  /* 0x000000ff0200720c */ /* 0x040fe40003f64270 */
[----:B------:R-:W-:Y:S01]  /*2580*/  ISETP.GT.AND P4, PT, R2, 0x1, PT ;  /* 0x000000010200780c */ /* 0x000fe20003f84270 */
[----:B------:R-:W-:-:S01]  /*2590*/  FFMA.FTZ R6, R89, UR42, -R10 ;  /* 0x0000002a59067c23 */ /* 0x000fc2000801080a */
[----:B------:R-:W-:Y:S01]  /*25a0*/  ISETP.GT.AND P5, PT, R2, 0x8, PT ;  /* 0x000000080200780c */ /* 0x000fe20003fa4270 */
[----:B------:R-:W-:-:S01]  /*25b0*/  FFMA.FTZ R20, R35, UR42, -R10 ;  /* 0x0000002a23147c23 */ /* 0x000fc2000801080a */
[----:B------:R-:W-:Y:S01]  /*25c0*/  FSEL R24, R24, -INF , P3 ;  /* 0xff80000018187808 */ /* 0x000fe20001800000 */
[----:B------:R-:W-:-:S01]  /*25d0*/  FFMA.FTZ R47, R47, UR42, -R10 ;  /* 0x0000002a2f2f7c23 */ /* 0x000fc2000801080a */
[----:B------:R-:W-:Y:S01]  /*25e0*/  FSEL R25, R25, -INF , P4 ;  /* 0xff80000019197808 */ /* 0x000fe20002000000 */
[----:B------:R-:W-:-:S01]  /*25f0*/  FFMA.FTZ R43, R43, UR42, -R10 ;  /* 0x0000002a2b2b7c23 */ /* 0x000fc2000801080a */
[----:B------:R-:W-:Y:S01]  /*2600*/  ISETP.GT.AND P3, PT, R2, 0x9, PT ;  /* 0x000000090200780c */ /* 0x000fe20003f64270 */
[----:B------:R-:W-:-:S01]  /*2610*/  FFMA.FTZ R38, R62, UR42, -R10 ;  /* 0x0000002a3e267c23 */ /* 0x000fc2000801080a */
[----:B------:R-:W-:Y:S01]  /*2620*/  FSEL R28, R28, -INF , P5 ;  /* 0xff8000001c1c7808 */ /* 0x000fe20002800000 */
[----:B------:R-:W-:-:S01]  /*2630*/  FFMA.FTZ R5, R93, UR42, -R10 ;  /* 0x0000002a5d057c23 */ /* 0x000fc2000801080a */
[----:B------:R-:W-:Y:S01]  /*2640*/  FMNMX.FTZ R89, R24, R25, !PT ;  /* 0x0000001918597209 */ /* 0x000fe20007810000 */
[----:B------:R-:W-:-:S01]  /*2650*/  FFMA.FTZ R91, R91, UR42, -R10 ;  /* 0x0000002a5b5b7c23 */ /* 0x000fc2000801080a */
[----:B------:R-:W-:Y:S01]  /*2660*/  ISETP.GT.AND P4, PT, R2, 0x10, PT ;  /* 0x000000100200780c */ /* 0x000fe20003f84270 */
[----:B------:R-:W-:-:S01]  /*2670*/  FFMA.FTZ R7, R7, UR42, -R10 ;  /* 0x0000002a07077c23 */ /* 0x000fc2000801080a */
[----:B------:R-:W-:Y:S01]  /*2680*/  FSEL R29, R29, -INF , P3 ;  /* 0xff8000001d1d7808 */ /* 0x000fe20001800000 */
[----:B------:R0:W-:Y:S01]  /*2690*/  MUFU.EX2 R4, R91 ;  /* 0x0000005b00047308 */ /* 0x0001e20000000800 */
        /* <DEDUP_REMOVED lines=21> */
[----:B------:R-:W-:Y:S01]  /*27f0*/  FFMA.FTZ R50, R75, UR42, -R10 ;  /* 0x0000002a4b327c23 */ /* 0x000fe2000801080a */
[----:B------:R-:W-:Y:S01]  /*2800*/  FSEL R37, R37, -INF , P3 ;  /* 0xff80000025257808 */ /* 0x000fe20001800000 */
[----:B------:R-:W-:Y:S01]  /*2810*/  USHF.R.S32.HI UR6, URZ, 0x1f, UR11 ;  /* 0x0000001f3f067899 */ /* 0x000fe2000801140b */
[----:B------:R-:W-:Y:S01]  /*2820*/  FMNMX.FTZ R12, R36, R9, !PT ;  /* 0x00000009240c7209 */ /* 0x000fe20007810000 */
[----:B------:R-:W1:Y:S01]  /*2830*/  MUFU.EX2 R7, R7 ;  /* 0x0000000700077308 */ /* 0x000e620000000800 */
[----:B------:R-:W-:Y:S01]  /*2840*/  ISETP.GT.AND P3, PT, R2, 0x21, PT ;  /* 0x000000210200780c */ /* 0x000fe20003f64270 */
[----:B------:R-:W-:Y:S01]  /*2850*/  ULEA.HI UR6, UR6, UR11, URZ, 0x7 ;  /* 0x0000000b06067291 */ /* 0x000fe2000f8f383f */
[----:B------:R-:W-:-:S02]  /*2860*/  FSEL R40, R40, -INF , P4 ;  /* 0xff80000028287808 */ /* 0x000fc40002000000 */
[----:B------:R-:W-:Y:S02]  /*2870*/  CS2R R92, SRZ ;  /* 0x00000000005c7805 */ /* 0x000fe4000001ff00 */
[----:B------:R-:W-:Y:S01]  /*2880*/  FMNMX.FTZ R35, R37, R12, !PT ;  /* 0x0000000c25237209 */ /* 0x000fe20007810000 */
[----:B------:R-:W-:Y:S01]  /*2890*/  FFMA.FTZ R12, R27, UR42, -R10 ;  /* 0x0000002a1b0c7c23 */ /* 0x000fe2000801080a */
[----:B------:R-:W-:Y:S01]  /*28a0*/  ISETP.GT.AND P4, PT, R2, 0x28, PT ;  /* 0x000000280200780c */ /* 0x000fe20003f84270 */
[----:B------:R2:W-:Y:S01]  /*28b0*/  MUFU.EX2 R9, R20 ;  /* 0x0000001400097308 */ /* 0x0005e20000000800 */
[----:B------:R-:W-:Y:S01]  /*28c0*/  FSEL R41, R41, -INF , P3 ;  /* 0xff80000029297808 */ /* 0x000fe20001800000 */
[----:B------:R-:W-:Y:S01]  /*28d0*/  USHF.R.S32.HI UR6, URZ, 0x7, UR6 ;  /* 0x000000073f067899 */ /* 0x000fe20008011406 */
[----:B------:R-:W-:Y:S02]  /*28e0*/  FMNMX.FTZ R14, R40, R35, !PT ;  /* 0x00000023280e7209 */ /* 0x000fe40007810000 */
[----:B0-----:R-:W-:-:S02]  /*28f0*/  CS2R R90, SRZ ;  /* 0x00000000005a7805 */ /* 0x001fc4000001ff00 */
[----:B------:R-:W-:Y:S01]  /*2900*/  ISETP.GT.AND P3, PT, R2, 0x29, PT ;  /* 0x000000290200780c */ /* 0x000fe20003f64270 */
[----:B------:R-:W-:Y:S01]  /*2910*/  UISETP.LT.AND UP1, UPT, URZ, UR6, UPT ;  /* 0x000000063f00728c */ /* 0x000fe2000bf21270 */
[----:B------:R-:W-:Y:S01]  /*2920*/  FSEL R44, R44, -INF , P4 ;  /* 0xff8000002c2c7808 */ /* 0x000fe20002000000 */
[----:B------:R-:W-:Y:S01]  /*2930*/  MUFU.EX2 R8, R8 ;  /* 0x0000000800087308 */ /* 0x000fe20000000800 */
[----:B------:R-:W-:Y:S01]  /*2940*/  FMNMX.FTZ R27, R41, R14, !PT ;  /* 0x0000000e291b7209 */ /* 0x000fe20007810000 */
[----:B------:R-:W-:Y:S01]  /*2950*/  USEL UR17, URZ, UR6, !UP1 ;  /* 0x000000063f117287 */ /* 0x000fe2000c800000 */
[----:B------:R-:W-:Y:S02]  /*2960*/  ISETP.GT.AND P4, PT, R2, 0x30, PT ;  /* 0x000000300200780c */ /* 0x000fe40003f84270 */
[----:B------:R-:W-:Y:S02]  /*2970*/  CS2R R88, SRZ ;  /* 0x0000000000587805 */ /* 0x000fe4000001ff00 */
[----:B------:R-:W-:Y:S01]  /*2980*/  FSEL R45, R45, -INF , P3 ;  /* 0xff8000002d2d7808 */ /* 0x000fe20001800000 */
[----:B------:R-:W-:Y:S01]  /*2990*/  UISETP.GE.AND UP1, UPT, UR50, UR17, UPT ;  /* 0x000000113200728c */ /* 0x000fe2000bf26270 */
[----:B------:R-:W-:Y:S01]  /*29a0*/  FMNMX.FTZ R14, R44, R27, !PT ;  /* 0x0000001b2c0e7209 */ /* 0x000fe20007810000 */
[----:B------:R-:W-:Y:S01]  /*29b0*/  MUFU.EX2 R12, R12 ;  /* 0x0000000c000c7308 */ /* 0x000fe20000000800 */
[----:B------:R-:W-:-:S02]  /*29c0*/  ISETP.GT.AND P3, PT, R2, 0x31, PT ;  /* 0x000000310200780c */ /* 0x000fc40003f64270 */
[----:B------:R-:W-:Y:S02]  /*29d0*/  FSEL R48, R48, -INF , P4 ;  /* 0xff80000030307808 */ /* 0x000fe40002000000 */
[----:B------:R-:W-:Y:S01]  /*29e0*/  FMNMX.FTZ R35, R45, R14, !PT ;  /* 0x0000000e2d237209 */ /* 0x000fe20007810000 */
[----:B------:R-:W-:Y:S01]  /*29f0*/  FFMA.FTZ R14, R31, UR42, -R10 ;  /* 0x0000002a1f0e7c23 */ /* 0x000fe2000801080a */
[----:B------:R-:W-:Y:S01]  /*2a00*/  ISETP.GT.AND P4, PT, R2, 0x38, PT ;  /* 0x000000380200780c */ /* 0x000fe20003f84270 */
[----:B------:R0:W3:Y:S01]  /*2a10*/  MUFU.EX2 R27, R39 ;  /* 0x00000027001b7308 */ /* 0x0000e20000000800 */
[----:B------:R-:W-:Y:S02]  /*2a20*/  FSEL R49, R49, -INF , P3 ;  /* 0xff80000031317808 */ /* 0x000fe40001800000 */
[----:B--2---:R-:W-:Y:S02]  /*2a30*/  FMNMX.FTZ R20, R48, R35, !PT ;  /* 0x0000002330147209 */ /* 0x004fe40007810000 */
[----:B------:R-:W-:-:S02]  /*2a40*/  ISETP.GT.AND P3, PT, R2, 0x39, PT ;  /* 0x000000390200780c */ /* 0x000fc40003f64270 */
[----:B------:R-:W-:Y:S01]  /*2a50*/  FSEL R52, R52, -INF , P4 ;  /* 0xff80000034347808 */ /* 0x000fe20002000000 */
[----:B------:R-:W-:Y:S01]  /*2a60*/  MUFU.EX2 R14, R14 ;  /* 0x0000000e000e7308 */ /* 0x000fe20000000800 */
[----:B------:R-:W-:Y:S01]  /*2a70*/  FMNMX.FTZ R31, R49, R20, !PT ;  /* 0x00000014311f7209 */ /* 0x000fe20007810000 */
[----:B0-----:R-:W-:Y:S01]  /*2a80*/  FFMA.FTZ R39, R70, UR42, -R10 ;  /* 0x0000002a46277c23 */ /* 0x001fe2000801080a */
[----:B------:R-:W-:Y:S02]  /*2a90*/  ISETP.GT.AND P4, PT, R2, 0x40, PT ;  /* 0x000000400200780c */ /* 0x000fe40003f84270 */
[----:B------:R-:W-:Y:S02]  /*2aa0*/  FSEL R53, R53, -INF , P3 ;  /* 0xff80000035357808 */ /* 0x000fe40001800000 */
        /* <DEDUP_REMOVED lines=12> */
[----:B------:R-:W-:Y:S01]  /*2b70*/  MUFU.EX2 R20, R20 ;  /* 0x0000001400147308 */ /* 0x000fe20000000800 */
[----:B------:R-:W-:Y:S01]  /*2b80*/  FMNMX.FTZ R21, R57, R26, !PT ;  /* 0x0000001a39157209 */ /* 0x000fe20007810000 */
[----:B0-----:R-:W-:Y:S01]  /*2b90*/  FFMA.FTZ R43, R63, UR42, -R10 ;  /* 0x0000002a3f2b7c23 */ /* 0x001fe2000801080a */
[----:B------:R-:W-:Y:S01]  /*2ba0*/  ISETP.GT.AND P4, PT, R2, 0x50, PT ;  /* 0x000000500200780c */ /* 0x000fe20003f84270 */
[----:B------:R-:W-:Y:S01]  /*2bb0*/  IMAD.U32 R63, RZ, RZ, UR42 ;  /* 0x0000002aff3f7e24 */ /* 0x000fe2000f8e00ff */
        /* <DEDUP_REMOVED lines=12> */
[----:B------:R-:W-:Y:S01]  /*2c80*/  MUFU.EX2 R11, R11 ;  /* 0x0000000b000b7308 */ /* 0x000fe20000000800 */
[----:B------:R-:W-:Y:S01]  /*2c90*/  FMNMX.FTZ R35, R65, R26, !PT ;  /* 0x0000001a41237209 */ /* 0x000fe20007810000 */
[--C-:B------:R-:W-:Y:S01]  /*2ca0*/  FFMA.FTZ R26, R51, UR42, -R10.reuse ;  /* 0x0000002a331a7c23 */ /* 0x100fe2000801080a */
[----:B------:R-:W-:Y:S01]  /*2cb0*/  ISETP.GT.AND P4, PT, R2, 0x60, PT ;  /* 0x000000600200780c */ /* 0x000fe20003f84270 */
[----:B------:R-:W-:Y:S01]  /*2cc0*/  FFMA.FTZ R51, R78, UR42, -R10 ;  /* 0x0000002a4e337c23 */ /* 0x000fe2000801080a */
        /* <DEDUP_REMOVED lines=32> */
[----:B------:R-:W-:Y:S02]  /*2ed0*/  FSEL R85, R85, -INF , P3 ;  /* 0xff80000055557808 */ /* 0x000fe40001800000 */
[----:B------:R-:W-:Y:S01]  /*2ee0*/  FMNMX.FTZ R2, R84, R35, !PT ;  /* 0x0000002354027209 */ /* 0x000fe20007810000 */
[----:B------:R-:W-:-:S01]  /*2ef0*/  FFMA.FTZ R35, R66, UR42, -R10 ;  /* 0x0000002a42237c23 */ /* 0x000fc2000801080a */
[----:B-1----:R-:W-:Y:S01]  /*2f00*/  F2FP.SATFINITE.E4M3.F32.PACK_AB_MERGE_C R149, R7, R6, RZ ;  /* 0x000000060795723e */ /* 0x002fe200048070ff */
[----:B------:R-:W-:Y:S01]  /*2f10*/  MUFU.EX2 R34, R34 ;  /* 0x0000002200227308 */ /* 0x000fe20000000800 */
[----:B------:R-:W-:-:S02]  /*2f20*/  FMNMX.FTZ R2, R85, R2, !PT ;  /* 0x0000000255027209 */ /* 0x000fc40007810000 */
[----:B---3--:R-:W-:Y:S02]  /*2f30*/  F2FP.SATFINITE.E4M3.F32.PACK_AB_MERGE_C R151, R27, R12, RZ ;  /* 0x0000000c1b97723e */ /* 0x008fe400048070ff */
[----:B0-----:R-:W-:Y:S01]  /*2f40*/  F2FP.SATFINITE.E4M3.F32.PACK_AB_MERGE_C R147, R30, R13, RZ ;  /* 0x0000000d1e93723e */ /* 0x001fe200048070ff */
[----:B------:R-:W0:Y:S01]  /*2f50*/  SHFL.BFLY PT, R47, R2, 0x2, 0x1f ;  /* 0x0c401f00022f7f89 */ /* 0x000e2200000e0000 */
[----:B------:R-:W-:Y:S01]  /*2f60*/  F2FP.SATFINITE.E4M3.F32.PACK_AB_MERGE_C R149, R5, R4, R149 ;  /* 0x000000040595723e */ /* 0x000fe20004807095 */
[----:B------:R-:W-:Y:S01]  /*2f70*/  MUFU.EX2 R35, R35 ;  /* 0x0000002300237308 */ /* 0x000fe20000000800 */
[----:B------:R-:W-:Y:S02]  /*2f80*/  F2FP.SATFINITE.E4M3.F32.PACK_AB_MERGE_C R151, R9, R8, R151 ;  /* 0x000000080997723e */ /* 0x000fe40004807097 */
[----:B------:R-:W-:Y:S02]  /*2f90*/  F2FP.SATFINITE.E4M3.F32.PACK_AB_MERGE_C R145, R21, R20, RZ ;  /* 0x000000141591723e */ /* 0x000fe400048070ff */
[----:B------:R-:W-:-:S02]  /*2fa0*/  F2FP.SATFINITE.E4M3.F32.PACK_AB_MERGE_C R147, R26, R15, R147 ;  /* 0x0000000f1a93723e */ /* 0x000fc40004807093 */
[----:B------:R-:W-:Y:S01]  /*2fb0*/  F2FP.SATFINITE.E4M3.F32.PACK_AB_MERGE_C R145, R31, R14, R145 ;  /* 0x0000000e1f91723e */ /* 0x000fe20004807091 */
[----:B------:R-:W-:Y:S08]  /*2fc0*/  MUFU.EX2 R46, R46 ;  /* 0x0000002e002e7308 */ /* 0x000ff00000000800 */
[----:B------:R-:W-:Y:S01]  /*2fd0*/  MUFU.EX2 R51, R51 ;  /* 0x0000003300337308 */ /* 0x000fe20000000800 */
[----:B0-----:R-:W-:Y:S01]  /*2fe0*/  FMNMX.FTZ R58, R2, R47, !PT ;  /* 0x0000002f023a7209 */ /* 0x001fe20007810000 */
[----:B------:R-:W-:-:S06]  /*2ff0*/  FFMA.FTZ R47, R74, UR42, -R10 ;  /* 0x0000002a4a2f7c23 */ /* 0x000fcc000801080a */
[----:B------:R-:W-:Y:S01]  /*3000*/  MUFU.EX2 R54, R54 ;  /* 0x0000003600367308 */ /* 0x000fe20000000800 */
[----:B------:R-:W0:Y:S07]  /*3010*/  SHFL.BFLY PT, R59, R58, 0x1, 0x1f ;  /* 0x0c201f003a3b7f89 */ /* 0x000e2e00000e0000 */
[----:B------:R-:W-:Y:S08]  /*3020*/  MUFU.EX2 R47, R47 ;  /* 0x0000002f002f7308 */ /* 0x000ff00000000800 */
[----:B------:R-:W-:Y:S08]  /*3030*/  MUFU.EX2 R50, R50 ;  /* 0x0000003200327308 */ /* 0x000ff00000000800 */
[----:B------:R-:W-:Y:S01]  /*3040*/  MUFU.EX2 R55, R55 ;  /* 0x0000003700377308 */ /* 0x000fe20000000800 */
[----:B0-----:R-:W-:Y:S01]  /*3050*/  FMNMX.FTZ R2, R58, R59, !PT ;  /* 0x0000003b3a027209 */ /* 0x001fe20007810000 */
[--C-:B------:R-:W-:Y:S01]  /*3060*/  FFMA.FTZ R58, R83, UR42, -R10.reuse ;  /* 0x0000002a533a7c23 */ /* 0x100fe2000801080a */
[----:B------:R-:W-:-:S01]  /*3070*/  FFMA.FTZ R59, R86, UR42, -R10 ;  /* 0x0000002a563b7c23 */ /* 0x000fc2000801080a */
[----:B------:R-:W-:Y:S01]  /*3080*/  FFMA.FTZ R10, R87, UR42, -R10 ;  /* 0x0000002a570a7c23 */ /* 0x000fe2000801080a */
        /* <DEDUP_REMOVED lines=37> */
[----:B------:R-:W-:Y:S01]  /*32e0*/  FFMA.FTZ R68, R68, UR42, -R62 ;  /* 0x0000002a44447c23 */ /* 0x000fe2000801083e */
[----:B------:R-:W-:-:S01]  /*32f0*/  FADD.FTZ R74, R12, R57 ;  /* 0x000000390c4a7221 */ /* 0x000fc20000010000 */
[--C-:B------:R-:W-:Y:S01]  /*3300*/  FFMA.FTZ R69, R69, UR42, -R62.reuse ;  /* 0x0000002a45457c23 */ /* 0x100fe2000801083e */
[----:B------:R-:W-:-:S01]  /*3310*/  FFMA.FTZ R73, R73, UR42, -R62 ;  /* 0x0000002a49497c23 */ /* 0x000fc2000801083e */
[----:B------:R-:W-:Y:S01]  /*3320*/  FFMA.FTZ R76, R76, UR42, -R62 ;  /* 0x0000002a4c4c7c23 */ /* 0x000fe2000801083e */
[----:B------:R-:W-:-:S01]  /*3330*/  FADD.FTZ R71, R27, R74 ;  /* 0x0000004a1b477221 */ /* 0x000fc20000010000 */
[----:B------:R-:W0:Y:S01]  /*3340*/  MUFU.EX2 R28, R28 ;  /* 0x0000001c001c7308 */ /* 0x000e220000000800 */
[----:B-1----:R-:W-:-:S01]  /*3350*/  FADD.FTZ R49, R63, R48 ;  /* 0x000000303f317221 */ /* 0x002fc20000010000 */
[----:B------:R-:W-:-:S02]  /*3360*/  @!P1 VIADD R48, R3, 0x19c40 ;  /* 0x00019c4003309836 */ /* 0x000fc40000000000 */
[----:B------:R-:W-:-:S01]  /*3370*/  FFMA.FTZ R77, R77, UR42, -R62 ;  /* 0x0000002a4d4d7c23 */ /* 0x000fc2000801083e */
[--C-:B------:R-:W-:Y:S01]  /*3380*/  FFMA.FTZ R80, R80, UR42, -R62.reuse ;  /* 0x0000002a50507c23 */ /* 0x100fe2000801083e */
[----:B------:R-:W-:-:S01]  /*3390*/  FFMA.FTZ R81, R81, UR42, -R62 ;  /* 0x0000002a51517c23 */ /* 0x000fc2000801083e */
[----:B------:R-:W-:Y:S01]  /*33a0*/  F2FP.SATFINITE.E4M3.F32.PACK_AB_MERGE_C R8, R54, R51, RZ ;  /* 0x000000333608723e */ /* 0x000fe200048070ff */
[----:B------:R-:W-:-:S01]  /*33b0*/  FFMA.FTZ R84, R84, UR42, -R62 ;  /* 0x0000002a54547c23 */ /* 0x000fc2000801083e */
[----:B------:R-:W1:Y:S01]  /*33c0*/  MUFU.EX2 R29, R29 ;  /* 0x0000001d001d7308 */ /* 0x000e620000000800 */
[----:B--2---:R-:W-:-:S01]  /*33d0*/  FADD.FTZ R49, R66, R49 ;  /* 0x0000003142317221 */ /* 0x004fc20000010000 */
[----:B------:R-:W-:Y:S02]  /*33e0*/  @!P1 PRMT R48, RZ, 0x654, R48 ;  /* 0x00000654ff309816 */ /* 0x000fe40000000030 */
[----:B------:R-:W-:Y:S02]  /*33f0*/  F2FP.SATFINITE.E4M3.F32.PACK_AB_MERGE_C R137, R50, R47, R8 ;  /* 0x0000002f3289723e */ /* 0x000fe40004807008 */
[----:B------:R2:W-:Y:S01]  /*3400*/  @!P1 SYNCS.ARRIVE.TRANS64.RED.A1T0 RZ, [R48+URZ], RZ ;  /* 0x000000ff30ff99a7 */ /* 0x0005e2000810043f */
[----:B------:R-:W-:Y:S01]  /*3410*/  F2FP.SATFINITE.E4M3.F32.PACK_AB_MERGE_C R63, R66, R63, RZ ;  /* 0x0000003f423f723e */ /* 0x000fe200048070ff */
[----:B------:R-:W3:Y:S01]  /*3420*/  MUFU.EX2 R36, R36 ;  /* 0x0000002400247308 */ /* 0x000ee20000000800 */
[----:B0-----:R-:W-:-:S02]  /*3430*/  FADD.FTZ R56, R28, R49 ;  /* 0x000000311c387221 */ /* 0x001fc40000010000 */
[----:B------:R-:W-:-:S05]  /*3440*/  F2FP.SATFINITE.E4M3.F32.PACK_AB_MERGE_C R148, R25, R24, R63 ;  /* 0x000000181994723e */ /* 0x000fca000480703f */
[----:B------:R-:W0:Y:S01]  /*3450*/  MUFU.EX2 R37, R37 ;  /* 0x0000002500257308 */ /* 0x000e220000000800 */
[----:B-1----:R-:W-:-:S07]  /*3460*/  FADD.FTZ R49, R29, R56 ;  /* 0x000000381d317221 */ /* 0x002fce0000010000 */
[----:B------:R-:W1:Y:S01]  /*3470*/  MUFU.EX2 R32, R32 ;  /* 0x0000002000207308 */ /* 0x000e620000000800 */
[----:B---3--:R-:W-:-:S01]  /*3480*/  FADD.FTZ R56, R36, R49 ;  /* 0x0000003124387221 */ /* 0x008fc20000010000 */
[--C-:B------:R-:W-:Y:S01]  /*3490*/  FFMA.FTZ R49, R72, UR42, -R62.reuse ;  /* 0x0000002a48317c23 */ /* 0x100fe2000801083e */
[----:B------:R-:W-:-:S05]  /*34a0*/  FFMA.FTZ R62, R85, UR42, -R62 ;  /* 0x0000002a553e7c23 */ /* 0x000fca000801083e */
[----:B------:R-:W3:Y:S01]  /*34b0*/  MUFU.EX2 R33, R33 ;  /* 0x0000002100217308 */ /* 0x000ee20000000800 */
[----:B0-----:R-:W-:-:S01]  /*34c0*/  FADD.FTZ R57, R37, R56 ;  /* 0x0000003825397221 */ /* 0x001fc20000010000 */
[----:B------:R-:W-:-:S04]  /*34d0*/  F2FP.SATFINITE.E4M3.F32.PACK_AB_MERGE_C R36, R37, R36, RZ ;  /* 0x000000242524723e */ /* 0x000fc800048070ff */
[----:B------:R-:W-:Y:S02]  /*34e0*/  F2FP.SATFINITE.E4M3.F32.PACK_AB_MERGE_C R150, R29, R28, R36 ;  /* 0x0000001c1d96723e */ /* 0x000fe40004807024 */
[----:B------:R-:W0:Y:S01]  /*34f0*/  MUFU.EX2 R67, R67 ;  /* 0x0000004300437308 */ /* 0x000e220000000800 */
[----:B-1----:R-:W-:-:S07]  /*3500*/  FADD.FTZ R56, R32, R57 ;  /* 0x0000003920387221 */ /* 0x002fce0000010000 */
[----:B------:R-:W1:Y:S01]  /*3510*/  MUFU.EX2 R70, R70 ;  /* 0x0000004600467308 */ /* 0x000e620000000800 */
[----:B---3--:R-:W-:-:S07]  /*3520*/  FADD.FTZ R56, R33, R56 ;  /* 0x0000003821387221 */ /* 0x008fce0000010000 */
[----:B------:R3:W-:Y:S08]  /*3530*/  MUFU.EX2 R3, R64 ;  /* 0x0000004000037308 */ /* 0x0007f00000000800 */
[----:B------:R-:W4:Y:S01]  /*3540*/  MUFU.EX2 R40, R40 ;  /* 0x0000002800287308 */ /* 0x000f220000000800 */
[----:B---3--:R-:W-:-:S04]  /*3550*/  FADD.FTZ R64, R14, R71 ;  /* 0x000000470e407221 */ /* 0x008fc80000010000 */
[----:B------:R-:W-:-:S03]  /*3560*/  FADD.FTZ R57, R31, R64 ;  /* 0x000000401f397221 */ /* 0x000fc60000010000 */
[----:B------:R-:W3:Y:S01]  /*3570*/  MUFU.EX2 R41, R41 ;  /* 0x0000002900297308 */ /* 0x000ee20000000800 */
[----:B------:R-:W-:-:S01]  /*3580*/  FADD.FTZ R64, R20, R57 ;  /* 0x0000003914407221 */ /* 0x000fc20000010000 */
[----:B0-----:R-:W-:Y:S01]  /*3590*/  FADD.FTZ R57, R67, R56 ;  /* 0x0000003843397221 */ /* 0x001fe20000010000 */
[C---:B-1----:R-:W-:Y:S02]  /*35a0*/  F2FP.SATFINITE.E4M3.F32.PACK_AB_MERGE_C R67, R70.reuse, R67, RZ ;  /* 0x000000434643723e */ /* 0x042fe400048070ff */
[----:B------:R-:W-:Y:S01]  /*35b0*/  FADD.FTZ R64, R21, R64 ;  /* 0x0000004015407221 */ /* 0x000fe20000010000 */
[----:B------:R-:W-:-:S01]  /*35c0*/  FADD.FTZ R57, R70, R57 ;  /* 0x0000003946397221 */ /* 0x000fc20000010000 */
[----:B------:R-:W-:Y:S01]  /*35d0*/  F2FP.SATFINITE.E4M3.F32.PACK_AB_MERGE_C R144, R33, R32, R67 ;  /* 0x000000202190723e */ /* 0x000fe20004807043 */
[----:B------:R-:W0:Y:S02]  /*35e0*/  MUFU.EX2 R52, R52 ;  /* 0x0000003400347308 */ /* 0x000e240000000800 */
[----:B----4-:R-:W-:-:S06]  /*35f0*/  FADD.FTZ R56, R40, R57 ;  /* 0x0000003928387221 */ /* 0x010fcc0000010000 */
[----:B------:R-:W1:Y:S01]  /*3600*/  MUFU.EX2 R53, R53 ;  /* 0x0000003500357308 */ /* 0x000e620000000800 */
[----:B---3--:R-:W-:-:S07]  /*3610*/  FADD.FTZ R7, R41, R56 ;  /* 0x0000003829077221 */ /* 0x008fce0000010000 */
[----:B--2---:R2:W-:Y:S01]  /*3620*/  MUFU.EX2 R48, R65 ;  /* 0x0000004100307308 */ /* 0x0045e20000000800 */
[----:B0-----:R-:W-:-:S07]  /*3630*/  FADD.FTZ R12, R52, R7 ;  /* 0x00000007340c7221 */ /* 0x001fce0000010000 */
[----:B------:R-:W0:Y:S01]  /*3640*/  MUFU.EX2 R44, R44 ;  /* 0x0000002c002c7308 */ /* 0x000e220000000800 */
[----:B--2---:R-:W-:-:S01]  /*3650*/  FADD.FTZ R65, R15, R64 ;  /* 0x000000400f417221 */ /* 0x004fc20000010000 */
[C---:B-1----:R-:W-:Y:S01]  /*3660*/  FADD.FTZ R7, R53.reuse, R12 ;  /* 0x0000000c35077221 */ /* 0x042fe20000010000 */
[----:B------:R-:W-:Y:S02]  /*3670*/  F2FP.SATFINITE.E4M3.F32.PACK_AB_MERGE_C R52, R53, R52, RZ ;  /* 0x000000343534723e */ /* 0x000fe400048070ff */
[----:B------:R-:W-:Y:S02]  /*3680*/  FADD.FTZ R64, R26, R65 ;  /* 0x000000411a407221 */ /* 0x000fe40000010000 */
[----:B------:R-:W-:Y:S01]  /*3690*/  F2FP.SATFINITE.E4M3.F32.PACK_AB_MERGE_C R146, R41, R40, R52 ;  /* 0x000000282992723e */ /* 0x000fe20004807034 */
        /* <DEDUP_REMOVED lines=15> */
[----:B------:R-:W-:-:S06]  /*3790*/  FADD.FTZ R7, R35, R12 ;  /* 0x0000000c23077221 */ /* 0x000fcc0000010000 */
[----:B------:R-:W2:Y:S01]  /*37a0*/  MUFU.EX2 R69, R69 ;  /* 0x0000004500457308 */ /* 0x000ea20000000800 */
[----:B0-----:R-:W-:-:S01]  /*37b0*/  FADD.FTZ R4, R61, R4 ;  /* 0x000000043d047221 */ /* 0x001fc20000010000 */
[----:B------:R-:W-:-:S03]  /*37c0*/  F2FP.SATFINITE.E4M3.F32.PACK_AB_MERGE_C R60, R61, R60, RZ ;  /* 0x0000003c3d3c723e */ /* 0x000fc600048070ff */
[----:B------:R-:W-:Y:S01]  /*37d0*/  FADD.FTZ R5, R3, R4 ;  /* 0x0000000403057221 */ /* 0x000fe20000010000 */
[----:B------:R-:W-:-:S01]  /*37e0*/  FADD.FTZ R4, R42, R7 ;  /* 0x000000072a047221 */ /* 0x000fc20000010000 */
[----:B------:R-:W-:Y:S01]  /*37f0*/  F2FP.SATFINITE.E4M3.F32.PACK_AB_MERGE_C R140, R45, R44, R60 ;  /* 0x0000002c2d8c723e */ /* 0x000fe2000480703c */
[----:B------:R-:W0:Y:S01]  /*3800*/  MUFU.EX2 R49, R49 ;  /* 0x0000003100317308 */ /* 0x000e220000000800 */
[----:B------:R-:W-:-:S01]  /*3810*/  FADD.FTZ R5, R48, R5 ;  /* 0x0000000530057221 */ /* 0x000fc20000010000 */
[----:B------:R-:W-:Y:S01]  /*3820*/  FADD.FTZ R7, R39, R4 ;  /* 0x0000000427077221 */ /* 0x000fe20000010000 */
[----:B------:R-:W-:Y:S02]  /*3830*/  F2FP.SATFINITE.E4M3.F32.PACK_AB_MERGE_C R39, R46, R39, RZ ;  /* 0x000000272e27723e */ /* 0x000fe400048070ff */
[----:B-1----:R-:W-:Y:S01]  /*3840*/  FADD.FTZ R4, R68, R5 ;  /* 0x0000000544047221 */ /* 0x002fe20000010000 */
[----:B------:R-:W-:-:S01]  /*3850*/  FADD.FTZ R46, R46, R7 ;  /* 0x000000072e2e7221 */ /* 0x000fc20000010000 */
        /* <DEDUP_REMOVED lines=12> */
[----:B-1----:R-:W-:-:S07]  /*3920*/  FADD.FTZ R7, R6, R5 ;  /* 0x0000000506077221 */ /* 0x002fce0000010000 */
[----:B------:R-:W-:Y:S01]  /*3930*/  MUFU.EX2 R59, R59 ;  /* 0x0000003b003b7308 */ /* 0x000fe20000000800 */
[----:B--2---:R-:W-:-:S01]  /*3940*/  FADD.FTZ R4, R76, R7 ;  /* 0x000000074c047221 */ /* 0x004fc20000010000 */
[----:B------:R-:W-:-:S06]  /*3950*/  FADD.FTZ R7, R55, R54 ;  /* 0x0000003637077221 */ /* 0x000fcc0000010000 */
[----:B------:R-:W1:Y:S01]  /*3960*/  MUFU.EX2 R10, R10 ;  /* 0x0000000a000a7308 */ /* 0x000e620000000800 */
[C---:B0-----:R-:W-:Y:S01]  /*3970*/  F2FP.SATFINITE.E4M3.F32.PACK_AB_MERGE_C R76, R77.reuse, R76, RZ ;  /* 0x0000004c4d4c723e */ /* 0x041fe200048070ff */
[----:B------:R-:W-:-:S03]  /*3980*/  FADD.FTZ R77, R77, R4 ;  /* 0x000000044d4d7221 */ /* 0x000fc60000010000 */
[----:B------:R-:W-:-:S03]  /*3990*/  F2FP.SATFINITE.E4M3.F32.PACK_AB_MERGE_C R136, R6, R49, R76 ;  /* 0x000000310688723e */ /* 0x000fc6000480704c */
[----:B------:R-:W0:Y:S08]  /*39a0*/  MUFU.EX2 R80, R80 ;  /* 0x0000005000507308 */ /* 0x000e300000000800 */
[----:B------:R-:W2:Y:S01]  /*39b0*/  MUFU.EX2 R81, R81 ;  /* 0x0000005100517308 */ /* 0x000ea20000000800 */
[----:B-1----:R-:W-:-:S04]  /*39c0*/  F2FP.SATFINITE.E4M3.F32.PACK_AB_MERGE_C R8, R10, R59, RZ ;  /* 0x0000003b0a08723e */ /* 0x002fc800048070ff */
[C---:B------:R-:W-:Y:S01]  /*39d0*/  F2FP.SATFINITE.E4M3.F32.PACK_AB_MERGE_C R139, R58.reuse, R55, R8 ;  /* 0x000000373a8b723e */ /* 0x040fe20004807008 */
[----:B------:R-:W-:-:S02]  /*39e0*/  FADD.FTZ R58, R58, R7 ;  /* 0x000000073a3a7221 */ /* 0x000fc40000010000 */
[----:B------:R-:W1:Y:S01]  /*39f0*/  MUFU.EX2 R84, R84 ;  /* 0x0000005400547308 */ /* 0x000e620000000800 */
[----:B0-----:R-:W-:-:S01]  /*3a00*/  FADD.FTZ R4, R80, R77 ;  /* 0x0000004d50047221 */ /* 0x001fc20000010000 */
[----:B------:R-:W-:-:S04]  /*3a10*/  FADD.FTZ R3, R59, R58 ;  /* 0x0000003a3b037221 */ /* 0x000fc80000010000 */
[----:B------:R-:W-:Y:S02]  /*3a20*/  FADD.FTZ R3, R10, R3 ;  /* 0x000000030a037221 */ /* 0x000fe40000010000 */
[----:B------:R-:W0:Y:S01]  /*3a30*/  MUFU.EX2 R5, R62 ;  /* 0x0000003e00057308 */ /* 0x000e220000000800 */
[----:B--2---:R-:W-:-:S04]  /*3a40*/  FADD.FTZ R7, R81, R4 ;  /* 0x0000000451077221 */ /* 0x004fc80000010000 */
[----:B-1----:R-:W-:Y:S01]  /*3a50*/  FADD.FTZ R4, R84, R7 ;  /* 0x0000000754047221 */ /* 0x002fe20000010000 */
[----:B0-----:R-:W-:-:S03]  /*3a60*/  F2FP.SATFINITE.E4M3.F32.PACK_AB_MERGE_C R8, R5, R84, RZ ;  /* 0x000000540508723e */ /* 0x001fc600048070ff */
[----:B------:R-:W-:Y:S01]  /*3a70*/  FADD.FTZ R4, R5, R4 ;  /* 0x0000000405047221 */ /* 0x000fe20000010000 */
[----:B------:R-:W-:Y:S01]  /*3a80*/  F2FP.SATFINITE.E4M3.F32.PACK_AB_MERGE_C R138, R81, R80, R8 ;  /* 0x00000050518a723e */ /* 0x000fe20004807008 */
[----:B------:R-:W-:Y:S06]  /*3a90*/  @!P3 BRA `(.L_x_10043) ;  /* 0x000000240048b947 */ /* 0x000fec0003800000 */
[----:B------:R-:W-:Y:S01]  /*3aa0*/  IMAD.MOV.U32 R5, RZ, RZ, R0 ;  /* 0x000000ffff057224 */ /* 0x000fe200078e0000 */
[----:B------:R-:W-:Y:S01]  /*3ab0*/  UMOV UR18, UR37 ;  /* 0x0000002500127c82 */ /* 0x000fe20008000000 */
[----:B------:R-:W-:Y:S01]  /*3ac0*/  IMAD.MOV.U32 R6, RZ, RZ, R2 ;  /* 0x000000ffff067224 */ /* 0x000fe200078e0002 */
[----:B------:R-:W-:Y:S01]  /*3ad0*/  UMOV UR19, UR38 ;  /* 0x0000002600137c82 */ /* 0x000fe20008000000 */
[----:B------:R-:W-:Y:S01]  /*3ae0*/  IMAD.MOV.U32 R135, RZ, RZ, RZ ;  /* 0x000000ffff877224 */ /* 0x000fe200078e00ff */
[----:B------:R-:W-:-:S06]  /*3af0*/  ULDC UR20, c[0x0][0x288] ;  /* 0x0000a20000147ab9 */ /* 0x000fcc0000000800 */
.L_x_10053:
[----:B------:R-:W-:-:S04]  /*3b00*/  UISETP.NE.AND UP1, UPT, UR19, 0x1, UPT ;  /* 0x000000011300788c */ /* 0x000fc8000bf25270 */
[----:B------:R-:W-:-:S04]  /*3b10*/  USEL UR37, URZ, 0x1, UP1 ;  /* 0x000000013f257887 */ /* 0x000fc80008800000 */
[----:B------:R-:W-:Y:S01]  /*3b20*/  ULOP3.LUT UR37, UR18, UR37, URZ, 0x3c, !UPT ;  /* 0x0000002512257292 */ /* 0x000fe2000f8e3c3f */
[----:B------:R-:W-:Y:S11]  /*3b30*/  @!P0 BRA `(.L_x_10044) ;  /* 0x0000000000048947 */ /* 0x000ff60003800000 */
[----:B------:R-:W-:Y:S01]  /*3b40*/  BPT.TRAP 0x1 ;  /* 0x000000040000795c */ /* 0x000fe20000300000 */
.L_x_10044:
        /* <DEDUP_REMOVED lines=9> */
.L_x_10045:
[----:B-1----:R-:W-:Y:S05]  /*3be0*/  @P3 BRA `(.L_x_10046) ;  /* 0x0000000000083947 */ /* 0x002fea0003800000 */
[----:B------:R-:W1:Y:S02]  /*3bf0*/  SYNCS.PHASECHK.TRANS64.TRYWAIT P3, [UR21+0x19c30], R0 ;  /* 0x019c3000ff0075a7 */ /* 0x000e640008060155 */
[----:B-1----:R-:W-:Y:S05]  /*3c00*/  @!P3 BRA `(.L_x_10047) ;  /* 0x000000a400acb947 */ /* 0x002fea0003800000 */
.L_x_10046:
        /* <DEDUP_REMOVED lines=17> */
.L_x_10048:
[----:B------:R-:W-:Y:S01]  /*3d20*/  ULEA UR11, UR19, UR45, 0x3 ;  /* 0x0000002d130b7291 */ /* 0x000fe2000f8e183f */
[----:B01----:R-:W-:-:S05]  /*3d30*/  IMAD.U32 R0, RZ, RZ, UR18 ;  /* 0x00000012ff007e24 */ /* 0x003fca000f8e00ff */
[----:B------:R-:W-:-:S04]  /*3d40*/  SHF.L.U32 R0, R0, 0x1f, RZ ;  /* 0x0000001f00007819 */ /* 0x000fc800000006ff */
[----:B------:R0:W1:Y:S01]  /*3d50*/  SYNCS.PHASECHK.TRANS64.TRYWAIT P3, [UR11+0x19c50], R0 ;  /* 0x019c5000ff0075a7 */ /* 0x000062000806014b */
[----:B------:R-:W-:Y:S05]  /*3d60*/  @!P0 BRA `(.L_x_10049) ;  /* 0x0000000000048947 */ /* 0x000fea0003800000 */
[----:B------:R-:W-:Y:S01]  /*3d70*/  BPT.TRAP 0x1 ;  /* 0x000000040000795c */ /* 0x000fe20000300000 */
.L_x_10049:
[----:B-1----:R-:W-:Y:S05]  /*3d80*/  @P3 BRA `(.L_x_10050) ;  /* 0x0000000000083947 */ /* 0x002fea0003800000 */
[----:B------:R-:W1:Y:S02]  /*3d90*/  SYNCS.PHASECHK.TRANS64.TRYWAIT P3, [UR11+0x19c50], R0 ;  /* 0x019c5000ff0075a7 */ /* 0x000e64000806014b */
[----:B-1----:R-:W-:Y:S05]  /*3da0*/  @!P3 BRA `(.L_x_10051) ;  /* 0x000000a4005cb947 */ /* 0x002fea0003800000 */
.L_x_10050:
[----:B------:R-:W-:Y:S01]  /*3db0*/  UIADD3 UR6, UR45, 0x3000, URZ ;  /* 0x000030002d067890 */ /* 0x000fe2000fffe03f */
[----:B------:R-:W-:Y:S01]  /*3dc0*/  WARPGROUP.ARRIVE ;  /* 0x00000000000079c5 */ /* 0x000fe20000000000 */
[----:B------:R-:W-:Y:S01]  /*3dd0*/  UMOV UR7, 0x40000040 ;  /* 0x4000004000077882 */ /* 0x000fe20000000000 */
[----:B------:R-:W-:Y:S01]  /*3de0*/  VIADD R8, R17, UR43 ;  /* 0x0000002b11087c36 */ /* 0x000fe20008000000 */
[----:B------:R-:W-:Y:S01]  /*3df0*/  USHF.R.U32.HI UR6, URZ, 0x4, UR6 ;  /* 0x000000043f067899 */ /* 0x000fe20008011606 */
[----:B------:R-:W2:Y:S01]  /*3e00*/  LDC R9, c[0x0][0x2f0] ;  /* 0x0000bc00ff097b82 */ /* 0x000ea20000000800 */
[----:B------:R-:W-:Y:S02]  /*3e10*/  IMAD.MOV.U32 R11, RZ, RZ, -0x2 ;  /* 0xfffffffeff0b7424 */ /* 0x000fe400078e00ff */
[----:B------:R-:W-:Y:S01]  /*3e20*/  ULOP3.LUT UR6, UR6, 0x3fff, URZ, 0xc0, !UPT ;  /* 0x00003fff06067892 */ /* 0x000fe2000f8ec03f */
[----:B------:R-:W-:-:S03]  /*3e30*/  IMAD.U32 R13, RZ, RZ, UR42 ;  /* 0x0000002aff0d7e24 */ /* 0x000fc6000f8e00ff */
[----:B------:R-:W-:-:S04]  /*3e40*/  ULOP3.LUT UR6, UR6, 0x10000, URZ, 0xfc, !UPT ;  /* 0x0001000006067892 */ /* 0x000fc8000f8efc3f */
[----:B------:R-:W-:-:S07]  /*3e50*/  UIMAD UR10, UR19, 0x300, UR6 ;  /* 0x00000300130a78a4 */ /* 0x000fce000f8e0206 */
[----:B------:R-:W-:Y:S02]  /*3e60*/  UMOV UR6, UR10 ;  /* 0x0000000a00067c82 */ /* 0x000fe40008000000 */
[----:B------:R-:W-:Y:S01]  /*3e70*/  QGMMA.64x96x32.F32.E4M3.E4M3 R88, R148, gdesc[UR4], R88, gsb0 ;  /* 0x0160000494587df3 */ /* 0x000fe20008000858 */
[----:B------:R-:W-:Y:S01]  /*3e80*/  @UP0 ULDC UR6, c[0x0][0x44c] ;  /* 0x0001130000060ab9 */ /* 0x000fe20000000800 */
[----:B------:R-:W-:Y:S01]  /*3e90*/  UMOV UR7, 0x40000040 ;  /* 0x4000004000077882 */ /* 0x000fe20000000000 */
[----:B01----:R-:W-:Y:S01]  /*3ea0*/  @P2 IMAD.HI.U32 R0, R8, UR6, RZ ;  /* 0x0000000608002c27 */ /* 0x003fe2000f8e00ff */
[----:B------:R-:W-:-:S04]  /*3eb0*/  @UP0 ULDC UR6, c[0x0][0x450] ;  /* 0x0001140000060ab9 */ /* 0x000fc80000000800 */
[----:B------:R-:W-:Y:S01]  /*3ec0*/  @P2 SHF.R.U32.HI R8, RZ, UR6, R0 ;  /* 0x00000006ff082c19 */ /* 0x000fe20008011600 */
[----:B------:R-:W-:Y:S02]  /*3ed0*/  UMOV UR6, 0xffffff80 ;  /* 0xffffff8000067882 */ /* 0x000fe40000000000 */
[----:B------:R-:W-:Y:S02]  /*3ee0*/  UIMAD UR6, UR50, UR6, 0x1 ;  /* 0x00000001320674a4 */ /* 0x000fe4000f8e0206 */
[----:B------:R-:W0:Y:S04]  /*3ef0*/  SHFL.IDX PT, R7, R8, RZ, 0x1c1f ;  /* 0x001c1fff08077589 */ /* 0x000e2800000e0000 */
[----:B------:R-:W-:Y:S01]  /*3f00*/  IMAD R0, R16, R11, UR6 ;  /* 0x0000000610007e24 */ /* 0x000fe2000f8e020b */
[----:B------:R-:W-:-:S03]  /*3f10*/  UIADD3 UR6, UR10, 0x2, URZ ;  /* 0x000000020a067890 */ /* 0x000fc6000fffe03f */
[----:B--2---:R-:W-:-:S05]  /*3f20*/  IMAD R0, R9, UR49, R0 ;  /* 0x0000003109007c24 */ /* 0x004fca000f8e0200 */
        /* <DEDUP_REMOVED lines=35> */
[----:B------:R-:W-:Y:S01]  /*4160*/  FSEL R45, R45, -INF , P4 ;  /* 0xff8000002d2d7808 */ /* 0x000fe20002000000 */
[----:B------:R-:W-:Y:S02]  /*4170*/  WARPGROUP.DEPBAR.LE gsb0, 0x0 ;  /* 0x00008000000079c5 */ /* 0x000fe40000010000 */
[----:B------:R-:W-:Y:S01]  /*4180*/  FMNMX.FTZ R10, R44, R9, !PT ;  /* 0x000000092c0a7209 */ /* 0x000fe20007810000 */
[----:B------:R-:W-:Y:S01]  /*4190*/  WARPGROUP.ARRIVE ;  /* 0x00000000000079c5 */ /* 0x000fe20000000000 */
[----:B------:R-:W-:-:S02]  /*41a0*/  ISETP.GT.AND P4, PT, R2, 0x31, PT ;  /* 0x000000310200780c */ /* 0x000fc40003f84270 */
[----:B------:R-:W-:Y:S02]  /*41b0*/  FSEL R48, R48, -INF , P3 ;  /* 0xff80000030307808 */ /* 0x000fe40001800000 */
[----:B------:R-:W-:Y:S01]  /*41c0*/  FMNMX.FTZ R9, R45, R10, !PT ;  /* 0x0000000a2d097209 */ /* 0x000fe20007810000 */
[----:B------:R-:W-:Y:S01]  /*41d0*/  QGMMA.64x96x32.F32.E4M3.E4M3 R88, R144, gdesc[UR4], R88, gsb0 ;  /* 0x0160000490587df3 */ /* 0x000fe20008000858 */
[----:B------:R-:W-:Y:S01]  /*41e0*/  ISETP.GT.AND P3, PT, R2, 0x38, PT ;  /* 0x000000380200780c */ /* 0x000fe20003f64270 */
[----:B------:R-:W-:Y:S01]  /*41f0*/  UIADD3 UR6, UR10, 0x4, URZ ;  /* 0x000000040a067890 */ /* 0x000fe2000fffe03f */
[----:B------:R-:W-:Y:S01]  /*4200*/  FSEL R49, R49, -INF , P4 ;  /* 0xff80000031317808 */ /* 0x000fe20002000000 */
[----:B------:R-:W-:Y:S01]  /*4210*/  UMOV UR7, 0x40000040 ;  /* 0x4000004000077882 */ /* 0x000fe20000000000 */
        /* <DEDUP_REMOVED lines=52> */
[----:B------:R-:W-:Y:S01]  /*4560*/  FSEL R85, R85, -INF , P5 ;  /* 0xff80000055557808 */ /* 0x000fe20002800000 */
[----:B------:R-:W-:Y:S02]  /*4570*/  WARPGROUP.DEPBAR.LE gsb0, 0x0 ;  /* 0x00008000000079c5 */ /* 0x000fe40000010000 */
[----:B------:R-:W-:Y:S01]  /*4580*/  FMNMX.FTZ R2, R84, R9, !PT ;  /* 0x0000000954027209 */ /* 0x000fe20007810000 */
[----:B------:R-:W-:-:S03]  /*4590*/  WARPGROUP.ARRIVE ;  /* 0x00000000000079c5 */ /* 0x000fc60000000000 */
[----:B------:R-:W-:-:S03]  /*45a0*/  FMNMX.FTZ R10, R85, R2, !PT ;  /* 0x00000002550a7209 */ /* 0x000fc60007810000 */
[----:B------:R-:W-:Y:S01]  /*45b0*/  QGMMA.64x96x32.F32.E4M3.E4M3 R88, R140, gdesc[UR4], R88, gsb0 ;  /* 0x016000048c587df3 */ /* 0x000fe20008000858 */
[----:B------:R-:W-:Y:S01]  /*45c0*/  UIADD3 UR6, UR10, 0x6, URZ ;  /* 0x000000060a067890 */ /* 0x000fe2000fffe03f */
[----:B------:R-:W0:Y:S01]  /*45d0*/  SHFL.BFLY PT, R9, R10, 0x2, 0x1f ;  /* 0x0c401f000a097f89 */ /* 0x000e2200000e0000 */
[----:B------:R-:W-:Y:S01]  /*45e0*/  UMOV UR7, 0x40000040 ;  /* 0x4000004000077882 */ /* 0x000fe20000000000 */
[----:B0-----:R-:W-:Y:S02]  /*45f0*/  FMNMX.FTZ R11, R10, R9, !PT ;  /* 0x000000090a0b7209 */ /* 0x001fe40007810000 */
[----:B------:R-:W0:Y:S04]  /*4600*/  SHFL.IDX PT, R9, R8, 0x1, 0x1c1f ;  /* 0x003c1f0008097f89 */ /* 0x000e2800000e0000 */
[----:B------:R-:W1:Y:S01]  /*4610*/  SHFL.BFLY PT, R2, R11, 0x1, 0x1f ;  /* 0x0c201f000b027f89 */ /* 0x000e6200000e0000 */
[----:B0-----:R-:W-:-:S02]  /*4620*/  IADD3 R0, R9, -UR20, R0 ;  /* 0x8000001409007c10 */ /* 0x001fc4000fffe000 */
[----:B-1----:R-:W-:Y:S02]  /*4630*/  FMNMX.FTZ R2, R11, R2, !PT ;  /* 0x000000020b027209 */ /* 0x002fe40007810000 */
[----:B------:R-:W-:Y:S02]  /*4640*/  ISETP.GT.AND P4, PT, R0, RZ, PT ;  /* 0x000000ff0000720c */ /* 0x000fe40003f84270 */
[C---:B------:R-:W-:Y:S01]  /*4650*/  FSETP.NEU.FTZ.AND P3, PT, R2.reuse, -INF , PT ;  /* 0xff8000000200780b */ /* 0x040fe20003f7d000 */
[----:B------:R-:W-:-:S01]  /*4660*/  FFMA.FTZ R12, R2, R13, -8 ;  /* 0xc1000000020c7423 */ /* 0x000fc2000001000d */
[----:B------:R-:W-:Y:S02]  /*4670*/  ISETP.GT.AND P5, PT, R0, 0x1, PT ;  /* 0x000000010000780c */ /* 0x000fe40003fa4270 */
[----:B------:R-:W-:Y:S02]  /*4680*/  FSEL R26, R26, -INF , P4 ;  /* 0xff8000001a1a7808 */ /* 0x000fe40002000000 */
[----:B------:R-:W-:-:S02]  /*4690*/  FSEL R10, R12, RZ, P3 ;  /* 0x000000ff0c0a7208 */ /* 0x000fc40001800000 */
[----:B------:R-:W-:Y:S02]  /*46a0*/  ISETP.GT.AND P4, PT, R0, 0x8, PT ;  /* 0x000000080000780c */ /* 0x000fe40003f84270 */
        /* <DEDUP_REMOVED lines=25> */
[----:B------:R-:W-:Y:S01]  /*4840*/  FFMA.FTZ R56, R56, UR42, -R10 ;  /* 0x0000002a38387c23 */ /* 0x000fe2000801080a */
[----:B------:R-:W-:-:S02]  /*4850*/  FMNMX.FTZ R14, R34, R11, !PT ;  /* 0x0000000b220e7209 */ /* 0x000fc40007810000 */
[----:B------:R-:W-:Y:S02]  /*4860*/  ISETP.GT.AND P5, PT, R0, 0x19, PT ;  /* 0x000000190000780c */ /* 0x000fe40003fa4270 */
[----:B------:R-:W-:Y:S01]  /*4870*/  FSEL R38, R38, -INF , P4 ;  /* 0xff80000026267808 */ /* 0x000fe20002000000 */
[----:B------:R1:W-:Y:S01]  /*4880*/  MUFU.EX2 R11, R32 ;  /* 0x00000020000b7308 */ /* 0x0003e20000000800 */
[----:B------:R-:W-:Y:S01]  /*4890*/  FMNMX.FTZ R13, R35, R14, !PT ;  /* 0x0000000e230d7209 */ /* 0x000fe20007810000 */
[----:B------:R-:W-:Y:S01]  /*48a0*/  FFMA.FTZ R14, R33, UR42, -R10 ;  /* 0x0000002a210e7c23 */ /* 0x000fe2000801080a */
[----:B------:R-:W-:Y:S02]  /*48b0*/  ISETP.GT.AND P4, PT, R0, 0x20, PT ;  /* 0x000000200000780c */ /* 0x000fe40003f84270 */
[----:B------:R-:W-:Y:S02]  /*48c0*/  FSEL R39, R39, -INF , P5 ;  /* 0xff80000027277808 */ /* 0x000fe40002800000 */
[----:B------:R-:W-:Y:S01]  /*48d0*/  FMNMX.FTZ R20, R38, R13, !PT ;  /* 0x0000000d26147209 */ /* 0x000fe20007810000 */
[----:B------:R-:W-:Y:S01]  /*48e0*/  MUFU.EX2 R7, R7 ;  /* 0x0000000700077308 */ /* 0x000fe20000000800 */
[----:B------:R-:W-:Y:S01]  /*48f0*/  ISETP.GT.AND P5, PT, R0, 0x21, PT ;  /* 0x000000210000780c */ /* 0x000fe20003fa4270 */
[----:B------:R-:W-:-:S02]  /*4900*/  WARPGROUP.DEPBAR.LE gsb0, 0x0 ;  /* 0x00008000000079c5 */ /* 0x000fc40000010000 */
[----:B------:R-:W-:Y:S01]  /*4910*/  FSEL R42, R42, -INF , P4 ;  /* 0xff8000002a2a7808 */ /* 0x000fe20002000000 */
[----:B------:R-:W-:Y:S01]  /*4920*/  WARPGROUP.ARRIVE ;  /* 0x00000000000079c5 */ /* 0x000fe20000000000 */
[----:B------:R-:W-:Y:S02]  /*4930*/  FMNMX.FTZ R13, R39, R20, !PT ;  /* 0x00000014270d7209 */ /* 0x000fe40007810000 */
[----:B------:R-:W-:Y:S01]  /*4940*/  ISETP.GT.AND P4, PT, R0, 0x28, PT ;  /* 0x000000280000780c */ /* 0x000fe20003f84270 */
[----:B------:R-:W-:Y:S01]  /*4950*/  MUFU.EX2 R12, R12 ;  /* 0x0000000c000c7308 */ /* 0x000fe20000000800 */
[----:B------:R-:W-:Y:S01]  /*4960*/  FSEL R43, R43, -INF , P5 ;  /* 0xff8000002b2b7808 */ /* 0x000fe20002800000 */
[----:B------:R-:W-:Y:S01]  /*4970*/  QGMMA.64x96x32.F32.E4M3.E4M3 R88, R136, gdesc[UR4], R88, gsb0 ;  /* 0x0160000488587df3 */ /* 0x000fe20008000858 */
[----:B------:R-:W-:Y:S02]  /*4980*/  FMNMX.FTZ R20, R42, R13, !PT ;  /* 0x0000000d2a147209 */ /* 0x000fe40007810000 */
[----:B------:R-:W-:-:S02]  /*4990*/  ISETP.GT.AND P5, PT, R0, 0x29, PT ;  /* 0x000000290000780c */ /* 0x000fc40003fa4270 */
[----:B------:R-:W-:Y:S01]  /*49a0*/  FSEL R46, R46, -INF , P4 ;  /* 0xff8000002e2e7808 */ /* 0x000fe20002000000 */
[----:B------:R-:W-:Y:S01]  /*49b0*/  MUFU.EX2 R13, R36 ;  /* 0x00000024000d7308 */ /* 0x000fe20000000800 */
[----:B------:R-:W-:Y:S01]  /*49c0*/  FMNMX.FTZ R15, R43, R20, !PT ;  /* 0x000000142b0f7209 */ /* 0x000fe20007810000 */
[----:B------:R-:W-:Y:S01]  /*49d0*/  FFMA.FTZ R20, R37, UR42, -R10 ;  /* 0x0000002a25147c23 */ /* 0x000fe2000801080a */
        /* <DEDUP_REMOVED lines=17> */
[--C-:B------:R-:W-:Y:S01]  /*4af0*/  FFMA.FTZ R41, R64, UR42, -R10.reuse ;  /* 0x0000002a40297c23 */ /* 0x100fe2000801080a */
        /* <DEDUP_REMOVED lines=14> */
[----:B0-----:R-:W-:Y:S01]  /*4be0*/  FMNMX.FTZ R25, R59, R28, !PT ;  /* 0x0000001c3b197209 */ /* 0x001fe20007810000 */
[--C-:B------:R-:W-:Y:S01]  /*4bf0*/  FFMA.FTZ R28, R45, UR42, -R10.reuse ;  /* 0x0000002a2d1c7c23 */ /* 0x100fe2000801080a */
[----:B------:R-:W-:Y:S01]  /*4c00*/  ISETP.GT.AND P4, PT, R0, 0x50, PT ;  /* 0x000000500000780c */ /* 0x000fe20003f84270 */
[--C-:B------:R-:W-:Y:S01]  /*4c10*/  FFMA.FTZ R45, R68, UR42, -R10.reuse ;  /* 0x0000002a442d7c23 */ /* 0x100fe2000801080a */
[----:B------:R-:W-:Y:S02]  /*4c20*/  FSEL R63, R63, -INF , P5 ;  /* 0xff8000003f3f7808 */ /* 0x000fe40002800000 */
[----:B-1----:R-:W-:Y:S01]  /*4c30*/  FMNMX.FTZ R32, R62, R25, !PT ;  /* 0x000000193e207209 */ /* 0x002fe20007810000 */
[----:B------:R-:W-:Y:S01]  /*4c40*/  MUFU.EX2 R28, R28 ;  /* 0x0000001c001c7308 */ /* 0x000fe20000000800 */
[----:B------:R-:W-:Y:S01]  /*4c50*/  ISETP.GT.AND P5, PT, R0, 0x51, PT ;  /* 0x000000510000780c */ /* 0x000fe20003fa4270 */
[----:B--2---:R-:W-:Y:S01]  /*4c60*/  FFMA.FTZ R44, R61, UR42, -R10 ;  /* 0x0000002a3d2c7c23 */ /* 0x004fe2000801080a */
        /* <DEDUP_REMOVED lines=8> */
[----:B------:R0:W-:Y:S01]  /*4cf0*/  MUFU.EX2 R25, R48 ;  /* 0x0000003000197308 */ /* 0x0001e20000000800 */
[----:B------:R-:W-:Y:S01]  /*4d00*/  FMNMX.FTZ R29, R67, R32, !PT ;  /* 0x00000020431d7209 */ /* 0x000fe20007810000 */
[----:B------:R-:W-:Y:S01]  /*4d10*/  FFMA.FTZ R32, R49, UR42, -R10 ;  /* 0x0000002a31207c23 */ /* 0x000fe2000801080a */
[----:B------:R-:W-:-:S02]  /*4d20*/  ISETP.GT.AND P4, PT, R0, 0x60, PT ;  /* 0x000000600000780c */ /* 0x000fc40003f84270 */
[----:B------:R-:W-:Y:S02]  /*4d30*/  FSEL R71, R71, -INF , P5 ;  /* 0xff80000047477808 */ /* 0x000fe40002800000 */
[----:B------:R-:W-:Y:S01]  /*4d40*/  FMNMX.FTZ R36, R70, R29, !PT ;  /* 0x0000001d46247209 */ /* 0x000fe20007810000 */
[----:B------:R-:W-:Y:S01]  /*4d50*/  MUFU.EX2 R32, R32 ;  /* 0x0000002000207308 */ /* 0x000fe20000000800 */
[----:B------:R-:W-:Y:S01]  /*4d60*/  ISETP.GT.AND P5, PT, R0, 0x61, PT ;  /* 0x000000610000780c */ /* 0x000fe20003fa4270 */
[----:B0-----:R-:W-:Y:S01]  /*4d70*/  FFMA.FTZ R48, R65, UR42, -R10 ;  /* 0x0000002a41307c23 */ /* 0x001fe2000801080a */
[----:B------:R-:W-:Y:S01]  /*4d80*/  FSEL R74, R74, -INF , P4 ;  /* 0xff8000004a4a7808 */ /* 0x000fe20002000000 */
[----:B------:R-:W-:Y:S01]  /*4d90*/  IMAD.U32 R65, RZ, RZ, UR42 ;  /* 0x0000002aff417e24 */ /* 0x000fe2000f8e00ff */
        /* <DEDUP_REMOVED lines=11> */
[----:B------:R-:W-:Y:S01]  /*4e50*/  FFMA.FTZ R53, R76, UR42, -R10 ;  /* 0x0000002a4c357c23 */ /* 0x000fe2000801080a */
[----:B------:R-:W-:-:S02]  /*4e60*/  FSEL R79, R79, -INF , P5 ;  /* 0xff8000004f4f7808 */ /* 0x000fc40002800000 */
[----:B------:R-:W-:Y:S01]  /*4e70*/  FMNMX.FTZ R40, R78, R33, !PT ;  /* 0x000000214e287209 */ /* 0x000fe20007810000 */
[----:B------:R-:W-:Y:S01]  /*4e80*/  MUFU.EX2 R36, R36 ;  /* 0x0000002400247308 */ /* 0x000fe20000000800 */
[----:B------:R-:W-:Y:S01]  /*4e90*/  ISETP.GT.AND P5, PT, R0, 0x71, PT ;  /* 0x000000710000780c */ /* 0x000fe20003fa4270 */
[----:B0-----:R-:W-:Y:S01]  /*4ea0*/  FFMA.FTZ R52, R69, UR42, -R10 ;  /* 0x0000002a45347c23 */ /* 0x001fe2000801080a */
[----:B------:R-:W-:Y:S01]  /*4eb0*/  FSEL R82, R82, -INF , P4 ;  /* 0xff80000052527808 */ /* 0x000fe20002000000 */
[----:B------:R-:W-:Y:S02]  /*4ec0*/  WARPGROUP.DEPBAR.LE gsb0, 0x0 ;  /* 0x00008000000079c5 */ /* 0x000fe40000010000 */
        /* <DEDUP_REMOVED lines=10> */
[----:B------:R-:W-:Y:S01]  /*4f70*/  FSEL R87, R87, -INF , P5 ;  /* 0xff80000057577808 */ /* 0x000fe20002800000 */
[--C-:B------:R-:W-:Y:S01]  /*4f80*/  FFMA.FTZ R57, R80, UR42, -R10.reuse ;  /* 0x0000002a50397c23 */ /* 0x100fe2000801080a */
[----:B------:R-:W-:Y:S01]  /*4f90*/  FMNMX.FTZ R0, R86, R37, !PT ;  /* 0x0000002556007209 */ /* 0x000fe20007810000 */
[--C-:B------:R-:W-:Y:S01]  /*4fa0*/  FFMA.FTZ R37, R60, UR42, -R10.reuse ;  /* 0x0000002a3c257c23 */ /* 0x100fe2000801080a */
[----:B------:R-:W-:Y:S01]  /*4fb0*/  FSEL R69, R2, RZ, P3 ;  /* 0x000000ff02457208 */ /* 0x000fe20001800000 */
[----:B------:R-:W-:Y:S01]  /*4fc0*/  MUFU.EX2 R40, R40 ;  /* 0x0000002800287308 */ /* 0x000fe20000000800 */
[----:B------:R-:W-:Y:S01]  /*4fd0*/  FMNMX.FTZ R0, R87, R0, !PT ;  /* 0x0000000057007209 */ /* 0x000fe20007810000 */
[--C-:B0-----:R-:W-:Y:S01]  /*4fe0*/  FFMA.FTZ R56, R73, UR42, -R10.reuse ;  /* 0x0000002a49387c23 */ /* 0x101fe2000801080a */
[----:B------:R-:W-:-:S01]  /*4ff0*/  FFMA.FTZ R60, R77, UR42, -R10 ;  /* 0x0000002a4d3c7c23 */ /* 0x000fc2000801080a */
[----:B------:R-:W-:-:S02]  /*5000*/  FADD.FTZ R69, -R69, R6 ;  /* 0x0000000645457221 */ /* 0x000fc40000010100 */
[----:B------:R-:W0:Y:S02]  /*5010*/  SHFL.BFLY PT, R49, R0, 0x2, 0x1f ;  /* 0x0c401f0000317f89 */ /* 0x000e2400000e0000 */
[----:B------:R-:W-:Y:S08]  /*5020*/  MUFU.EX2 R37, R37 ;  /* 0x0000002500257308 */ /* 0x000ff00000000800 */
        /* <DEDUP_REMOVED lines=11> */
[----:B------:R-:W-:-:S02]  /*50e0*/  FFMA.FTZ R10, R85, UR42, -R10 ;  /* 0x0000002a550a7c23 */ /* 0x000fc4000801080a */
[C---:B------:R-:W-:Y:S01]  /*50f0*/  FSETP.NEU.FTZ.AND P4, PT, R0.reuse, -INF , PT ;  /* 0xff8000000000780b */ /* 0x040fe20003f9d000 */
[----:B------:R-:W-:-:S02]  /*5100*/  FFMA.FTZ R65, R0, R65, -8 ;  /* 0xc100000000417423 */ /* 0x000fc40000010041 */
[----:B------:R-:W-:Y:S01]  /*5110*/  MUFU.EX2 R64, R64 ;  /* 0x0000004000407308 */ /* 0x000fe20000000800 */
[----:B------:R-:W-:Y:S02]  /*5120*/  FSEL R68, R0, RZ, P4 ;  /* 0x000000ff00447208 */ /* 0x000fe40002000000 */
[----:B------:R-:W-:-:S03]  /*5130*/  FSEL R65, R65, RZ, P4 ;  /* 0x000000ff41417208 */ /* 0x000fc60002000000 */
[----:B------:R-:W-:Y:S02]  /*5140*/  FADD.FTZ R68, -R68, R5 ;  /* 0x0000000544447221 */ /* 0x000fe40000010100 */
[----:B------:R-:W-:Y:S01]  /*5150*/  MUFU.EX2 R61, R61 ;  /* 0x0000003d003d7308 */ /* 0x000fe20000000800 */
[----:B------:R-:W-:-:S01]  /*5160*/  FFMA.FTZ R6, R54, UR42, -R65 ;  /* 0x0000002a36067c23 */ /* 0x000fc20008010841 */
[----:B------:R-:W-:Y:S01]  /*5170*/  FMUL.FTZ R54, R69, UR42 ;  /* 0x0000002a45367c20 */ /* 0x000fe20008410000 */
[----:B------:R-:W-:-:S01]  /*5180*/  FFMA.FTZ R26, R26, UR42, -R65 ;  /* 0x0000002a1a1a7c23 */ /* 0x000fc20008010841 */
[----:B------:R-:W-:Y:S01]  /*5190*/  FMUL.FTZ R5, R68, UR42 ;  /* 0x0000002a44057c20 */ /* 0x000fe20008410000 */
        /* <DEDUP_REMOVED lines=34> */
[----:B------:R-:W-:Y:S01]  /*53c0*/  FADD.FTZ R69, R13, R68 ;  /* 0x000000440d457221 */ /* 0x000fe20000010000 */
[----:B------:R-:W-:-:S03]  /*53d0*/  FFMA.FTZ R68, R70, UR42, -R65 ;  /* 0x0000002a46447c23 */ /* 0x000fc60008010841 */
[----:B------:R-:W-:Y:S02]  /*53e0*/  FADD.FTZ R72, R20, R69 ;  /* 0x0000004514487221 */ /* 0x000fe40000010000 */
[----:B------:R-:W0:Y:S01]  /*53f0*/  MUFU.EX2 R34, R34 ;  /* 0x0000002200227308 */ /* 0x000e220000000800 */
[----:B--2---:R-:W-:-:S01]  /*5400*/  FADD.FTZ R4, R30, R3 ;  /* 0x000000031e047221 */ /* 0x004fc20000010000 */
[----:B------:R-:W-:-:S04]  /*5410*/  FADD.FTZ R69, R15, R72 ;  /* 0x000000480f457221 */ /* 0x000fc80000010000 */
[----:B------:R-:W-:Y:S01]  /*5420*/  FADD.FTZ R70, R24, R69 ;  /* 0x0000004518467221 */ /* 0x000fe20000010000 */
[----:B------:R-:W-:-:S01]  /*5430*/  FFMA.FTZ R69, R71, UR42, -R65 ;  /* 0x0000002a47457c23 */ /* 0x000fc20008010841 */
[----:B------:R-:W2:Y:S01]  /*5440*/  MUFU.EX2 R35, R35 ;  /* 0x0000002300237308 */ /* 0x000ea20000000800 */
[----:B-1----:R-:W-:-:S01]  /*5450*/  FADD.FTZ R3, R31, R4 ;  /* 0x000000041f037221 */ /* 0x002fc20000010000 */
[----:B------:R-:W-:Y:S01]  /*5460*/  FADD.FTZ R71, R21, R70 ;  /* 0x0000004615477221 */ /* 0x000fe20000010000 */
[----:B------:R-:W-:-:S03]  /*5470*/  FFMA.FTZ R70, R74, UR42, -R65 ;  /* 0x0000002a4a467c23 */ /* 0x000fc60008010841 */
[----:B------:R-:W-:Y:S02]  /*5480*/  FADD.FTZ R72, R28, R71 ;  /* 0x000000471c487221 */ /* 0x000fe40000010000 */
[----:B------:R-:W1:Y:S01]  /*5490*/  MUFU.EX2 R38, R38 ;  /* 0x0000002600267308 */ /* 0x000e620000000800 */
[----:B0-----:R-:W-:-:S01]  /*54a0*/  FADD.FTZ R4, R34, R3 ;  /* 0x0000000322047221 */ /* 0x001fc20000010000 */
[----:B------:R-:W-:-:S04]  /*54b0*/  FADD.FTZ R71, R25, R72 ;  /* 0x0000004819477221 */ /* 0x000fc80000010000 */
[----:B------:R-:W-:Y:S01]  /*54c0*/  FADD.FTZ R72, R32, R71 ;  /* 0x0000004720487221 */ /* 0x000fe20000010000 */
[----:B------:R-:W-:-:S01]  /*54d0*/  FFMA.FTZ R71, R75, UR42, -R65 ;  /* 0x0000002a4b477c23 */ /* 0x000fc20008010841 */
[----:B------:R-:W0:Y:S01]  /*54e0*/  MUFU.EX2 R39, R39 ;  /* 0x0000002700277308 */ /* 0x000e220000000800 */
[----:B--2---:R-:W-:-:S01]  /*54f0*/  FADD.FTZ R3, R35, R4 ;  /* 0x0000000423037221 */ /* 0x004fc20000010000 */
[----:B------:R-:W-:Y:S01]  /*5500*/  FADD.FTZ R73, R29, R72 ;  /* 0x000000481d497221 */ /* 0x000fe20000010000 */
[----:B------:R-:W-:-:S03]  /*5510*/  FFMA.FTZ R72, R78, UR42, -R65 ;  /* 0x0000002a4e487c23 */ /* 0x000fc60008010841 */
[----:B------:R-:W-:Y:S02]  /*5520*/  FADD.FTZ R74, R36, R73 ;  /* 0x00000049244a7221 */ /* 0x000fe40000010000 */
[----:B------:R-:W2:Y:S01]  /*5530*/  MUFU.EX2 R42, R42 ;  /* 0x0000002a002a7308 */ /* 0x000ea20000000800 */
[----:B-1----:R-:W-:-:S01]  /*5540*/  FADD.FTZ R4, R38, R3 ;  /* 0x0000000326047221 */ /* 0x002fc20000010000 */
[----:B------:R-:W-:-:S04]  /*5550*/  FADD.FTZ R73, R33, R74 ;  /* 0x0000004a21497221 */ /* 0x000fc80000010000 */
[----:B------:R-:W-:Y:S01]  /*5560*/  FADD.FTZ R74, R40, R73 ;  /* 0x00000049284a7221 */ /* 0x000fe20000010000 */
[----:B------:R-:W-:-:S01]  /*5570*/  FFMA.FTZ R73, R79, UR42, -R65 ;  /* 0x0000002a4f497c23 */ /* 0x000fc20008010841 */
[----:B------:R-:W1:Y:S01]  /*5580*/  MUFU.EX2 R43, R43 ;  /* 0x0000002b002b7308 */ /* 0x000e620000000800 */
[----:B0-----:R-:W-:-:S01]  /*5590*/  FADD.FTZ R3, R39, R4 ;  /* 0x0000000427037221 */ /* 0x001fc20000010000 */
[----:B------:R-:W-:Y:S01]  /*55a0*/  FADD.FTZ R75, R37, R74 ;  /* 0x0000004a254b7221 */ /* 0x000fe20000010000 */
[----:B------:R-:W-:-:S01]  /*55b0*/  FFMA.FTZ R74, R82, UR42, -R65 ;  /* 0x0000002a524a7c23 */ /* 0x000fc20008010841 */
[----:B------:R-:W-:Y:S02]  /*55c0*/  IMAD.U32 R79, RZ, RZ, UR21 ;  /* 0x00000015ff4f7e24 */ /* 0x000fe4000f8e00ff */
[----:B------:R-:W-:-:S02]  /*55d0*/  FADD.FTZ R76, R44, R75 ;  /* 0x0000004b2c4c7221 */ /* 0x000fc40000010000 */
        /* <DEDUP_REMOVED lines=8> */
[----:B------:R-:W-:-:S01]  /*5660*/  FFMA.FTZ R76, R86, UR42, -R65 ;  /* 0x0000002a564c7c23 */ /* 0x000fc20008010841 */
[----:B------:R-:W-:Y:S02]  /*5670*/  FFMA.FTZ R65, R87, UR42, -R65 ;  /* 0x0000002a57417c23 */ /* 0x000fe40008010841 */
[----:B------:R-:W-:-:S02]  /*5680*/  FADD.FTZ R78, R52, R77 ;  /* 0x0000004d344e7221 */ /* 0x000fc40000010000 */
        /* <DEDUP_REMOVED lines=32> */
[----:B------:R-:W-:Y:S02]  /*5890*/  @!P1 VIADD R3, R79, 0x19c40 ;  /* 0x00019c404f039836 */ /* 0x000fe40000000000 */
[----:B------:R-:W-:-:S03]  /*58a0*/  FADD.FTZ R79, R53, R78 ;  /* 0x0000004e354f7221 */ /* 0x000fc60000010000 */
[----:B------:R-:W-:Y:S01]  /*58b0*/  @!P1 PRMT R3, RZ, 0x654, R3 ;  /* 0x00000654ff039816 */ /* 0x000fe20000000003 */
[----:B------:R-:W1:Y:S01]  /*58c0*/  MUFU.EX2 R73, R73 ;  /* 0x0000004900497308 */ /* 0x000e620000000800 */
[----:B0-----:R-:W-:-:S01]  /*58d0*/  FADD.FTZ R77, R71, R4 ;  /* 0x00000004474d7221 */ /* 0x001fc20000010000 */
[----:B------:R-:W-:Y:S01]  /*58e0*/  FADD.FTZ R78, R60, R79 ;  /* 0x0000004f3c4e7221 */ /* 0x000fe20000010000 */
[----:B------:R1:W-:Y:S05]  /*58f0*/  @!P1 SYNCS.ARRIVE.TRANS64.RED.A1T0 RZ, [R3+URZ], RZ ;  /* 0x000000ff03ff99a7 */ /* 0x0003ea000810043f */
        /* <DEDUP_REMOVED lines=13> */
[----:B0-----:R-:W-:-:S03]  /*59d0*/  FADD.FTZ R4, R10, R77 ;  /* 0x0000004d0a047221 */ /* 0x001fc60000010000 */
[----:B--2---:R-:W-:Y:S01]  /*59e0*/  FADD.FTZ R3, R65, R78 ;  /* 0x0000004e41037221 */ /* 0x004fe20000010000 */
[----:B------:R-:W-:Y:S06]  /*59f0*/  @!P0 BRA `(.L_x_10052) ;  /* 0x0000000000048947 */ /* 0x000fec0003800000 */
[----:B------:R-:W-:Y:S01]  /*5a00*/  BPT.TRAP 0x1 ;  /* 0x000000040000795c */ /* 0x000fe20000300000 */
.L_x_10052:
[----:B------:R-:W-:Y:S01]  /*5a10*/  UISETP.GT.AND UP1, UPT, UR50, UR17, UPT ;  /* 0x000000113200728c */ /* 0x000fe2000bf24270 */
[----:B------:R-:W-:Y:S01]  /*5a20*/  F2FP.SATFINITE.E4M3.F32.PACK_AB_MERGE_C R6, R55, R6, RZ ;  /* 0x000000063706723e */ /* 0x000fe200048070ff */
[----:B------:R-:W-:Y:S01]  /*5a30*/  UIADD3 UR6, UR11, 0x19c60, URZ ;  /* 0x00019c600b067890 */ /* 0x000fe2000fffe03f */
[----:B------:R-:W-:Y:S01]  /*5a40*/  F2FP.SATFINITE.E4M3.F32.PACK_AB_MERGE_C R9, R12, R9, RZ ;  /* 0x000000090c09723e */ /* 0x000fe200048070ff */
[----:B------:R-:W-:Y:S01]  /*5a50*/  UIADD3 UR50, UR50, -0x1, URZ ;  /* 0xffffffff32327890 */ /* 0x000fe2000fffe03f */
[----:B------:R-:W-:Y:S01]  /*5a60*/  F2FP.SATFINITE.E4M3.F32.PACK_AB_MERGE_C R30, R31, R30, RZ ;  /* 0x0000001e1f1e723e */ /* 0x000fe200048070ff */
[----:B------:R-:W-:Y:S01]  /*5a70*/  UPRMT UR6, UR44, 0x654, UR6 ;  /* 0x000006542c067896 */ /* 0x000fe20008000006 */
[----:B------:R-:W-:Y:S01]  /*5a80*/  PLOP3.LUT P3, PT, PT, PT, UP1, 0x80, 0x0 ;  /* 0x000000000000781c */ /* 0x000fe20003f6f018 */
        /* <DEDUP_REMOVED lines=83> */
.L_x_10043:
[----:B------:R-:W-:-:S13]  /*5fc0*/  ISETP.LE.AND P2, PT, RZ, UR50, PT ;  /* 0x00000032ff007c0c */ /* 0x000fda000bf43270 */
[----:B------:R-:W-:Y:S05]  /*5fd0*/  @!P2 BRA `(.L_x_10054) ;  /* 0x0000001800eca947 */ /* 0x000fea0003800000 */
[----:B------:R-:W-:Y:S01]  /*5fe0*/  IMAD.MOV.U32 R7, RZ, RZ, R0 ;  /* 0x000000ffff077224 */ /* 0x000fe200078e0000 */
[----:B------:R-:W-:Y:S01]  /*5ff0*/  UMOV UR17, UR37 ;  /* 0x0000002500117c82 */ /* 0x000fe20008000000 */
[----:B------:R-:W-:Y:S01]  /*6000*/  IMAD.MOV.U32 R5, RZ, RZ, R2 ;  /* 0x000000ffff057224 */ /* 0x000fe200078e0002 */
[----:B------:R-:W-:-:S06]  /*6010*/  UMOV UR18, UR38 ;  /* 0x0000002600127c82 */ /* 0x000fcc0008000000 */
.L_x_10064:
[----:B------:R-:W-:-:S04]  /*6020*/  UIADD3 UR6, UR18, 0x1, URZ ;  /* 0x0000000112067890 */ /* 0x000fc8000fffe03f */
[----:B------:R-:W-:-:S04]  /*6030*/  UISETP.NE.AND UP0, UPT, UR6, 0x2, UPT ;  /* 0x000000020600788c */ /* 0x000fc8000bf05270 */
[----:B------:R-:W-:Y:S02]  /*6040*/  USEL UR37, URZ, 0x1, UP0 ;  /* 0x000000013f257887 */ /* 0x000fe40008000000 */
[----:B------:R-:W-:Y:S02]  /*6050*/  USEL UR38, UR6, URZ, UP0 ;  /* 0x0000003f06267287 */ /* 0x000fe40008000000 */
[----:B------:R-:W-:Y:S01]  /*6060*/  ULOP3.LUT UR37, UR17, UR37, URZ, 0x3c, !UPT ;  /* 0x0000002511257292 */ /* 0x000fe2000f8e3c3f */
[----:B------:R-:W-:Y:S11]  /*6070*/  @!P0 BRA `(.L_x_10055) ;  /* 0x0000000000048947 */ /* 0x000ff60003800000 */
[----:B------:R-:W-:Y:S01]  /*6080*/  BPT.TRAP 0x1 ;  /* 0x000000040000795c */ /* 0x000fe20000300000 */
.L_x_10055:
[----:B------:R-:W-:Y:S01]  /*6090*/  ULEA UR6, UR38, UR45, 0x3 ;  /* 0x0000002d26067291 */ /* 0x000fe2000f8e183f */
[----:B------:R-:W-:-:S05]  /*60a0*/  IMAD.U32 R0, RZ, RZ, UR37 ;  /* 0x00000025ff007e24 */ /* 0x000fca000f8e00ff */
[----:B------:R-:W-:-:S04]  /*60b0*/  SHF.L.U32 R0, R0, 0x1f, RZ ;  /* 0x0000001f00007819 */ /* 0x000fc800000006ff */
[----:B------:R0:W1:Y:S01]  /*60c0*/  SYNCS.PHASECHK.TRANS64.TRYWAIT P2, [UR6+0x19c30], R0 ;  /* 0x019c3000ff0075a7 */ /* 0x0000620008040146 */
[----:B------:R-:W-:Y:S05]  /*60d0*/  @!P0 BRA `(.L_x_10056) ;  /* 0x0000000000048947 */ /* 0x000fea0003800000 */
[----:B------:R-:W-:Y:S01]  /*60e0*/  BPT.TRAP 0x1 ;  /* 0x000000040000795c */ /* 0x000fe20000300000 */
.L_x_10056:
[----:B-1----:R-:W-:Y:S05]  /*60f0*/  @P2 BRA `(.L_x_10057) ;  /* 0x0000000000082947 */ /* 0x002fea0003800000 */
[----:B------:R-:W1:Y:S02]  /*6100*/  SYNCS.PHASECHK.TRANS64.TRYWAIT P2, [UR6+0x19c30], R0 ;  /* 0x019c3000ff0075a7 */ /* 0x000e640008040146 */
[----:B-1----:R-:W-:Y:S05]  /*6110*/  @!P2 BRA `(.L_x_10058) ;  /* 0x000000800098a947 */ /* 0x002fea0003800000 */
.L_x_10057:
        /* <DEDUP_REMOVED lines=17> */
.L_x_10059:
[----:B------:R-:W-:Y:S01]  /*6230*/  ULEA UR11, UR18, UR45, 0x3 ;  /* 0x0000002d120b7291 */ /* 0x000fe2000f8e183f */
[----:B01----:R-:W-:-:S05]  /*6240*/  IMAD.U32 R0, RZ, RZ, UR17 ;  /* 0x00000011ff007e24 */ /* 0x003fca000f8e00ff */
[----:B------:R-:W-:-:S04]  /*6250*/  SHF.L.U32 R0, R0, 0x1f, RZ ;  /* 0x0000001f00007819 */ /* 0x000fc800000006ff */
[----:B------:R0:W1:Y:S01]  /*6260*/  SYNCS.PHASECHK.TRANS64.TRYWAIT P2, [UR11+0x19c50], R0 ;  /* 0x019c5000ff0075a7 */ /* 0x000062000804014b */
[----:B------:R-:W-:Y:S05]  /*6270*/  @!P0 BRA `(.L_x_10060) ;  /* 0x0000000000048947 */ /* 0x000fea0003800000 */
[----:B------:R-:W-:Y:S01]  /*6280*/  BPT.TRAP 0x1 ;  /* 0x000000040000795c */ /* 0x000fe20000300000 */
.L_x_10060:
[----:B-1----:R-:W-:Y:S05]  /*6290*/  @P2 BRA `(.L_x_10061) ;  /* 0x0000000000082947 */ /* 0x002fea0003800000 */
[----:B------:R-:W1:Y:S02]  /*62a0*/  SYNCS.PHASECHK.TRANS64.TRYWAIT P2, [UR11+0x19c50], R0 ;  /* 0x019c5000ff0075a7 */ /* 0x000e64000804014b */
[----:B-1----:R-:W-:Y:S05]  /*62b0*/  @!P2 BRA `(.L_x_10062) ;  /* 0x000000800048a947 */ /* 0x002fea0003800000 */
.L_x_10061:
[----:B------:R-:W-:Y:S01]  /*62c0*/  UIADD3 UR6, UR45, 0x3000, URZ ;  /* 0x000030002d067890 */ /* 0x000fe2000fffe03f */
[----:B------:R-:W-:Y:S01]  /*62d0*/  WARPGROUP.ARRIVE ;  /* 0x00000000000079c5 */ /* 0x000fe20000000000 */
[----:B------:R-:W-:Y:S01]  /*62e0*/  UMOV UR7, 0x40000040 ;  /* 0x4000004000077882 */ /* 0x000fe20000000000 */
[----:B------:R-:W-:Y:S01]  /*62f0*/  FMNMX.FTZ R2, R26, R7, !PT ;  /* 0x000000071a027209 */ /* 0x000fe20007810000 */
[----:B------:R-:W-:Y:S01]  /*6300*/  USHF.R.U32.HI UR6, URZ, 0x4, UR6 ;  /* 0x000000043f067899 */ /* 0x000fe20008011606 */
[----:B01----:R-:W-:Y:S01]  /*6310*/  FMNMX.FTZ R0, R24, R5, !PT ;  /* 0x0000000518007209 */ /* 0x003fe20007810000 */
[----:B------:R-:W-:Y:S01]  /*6320*/  IMAD.U32 R13, RZ, RZ, UR42 ;  /* 0x0000002aff0d7e24 */ /* 0x000fe2000f8e00ff */
        /* <DEDUP_REMOVED lines=82> */
[----:B------:R-:W-:Y:S02]  /*6850*/  FADD.FTZ R6, -R0, R7 ;  /* 0x0000000700067221 */ /* 0x000fe40000010100 */
[----:B------:R-:W-:-:S01]  /*6860*/  FFMA.FTZ R7, R2, R13, -8 ;  /* 0xc100000002077423 */ /* 0x000fc2000001000d */
[----:B------:R-:W-:Y:S01]  /*6870*/  FADD.FTZ R5, -R2, R5 ;  /* 0x0000000502057221 */ /* 0x000fe20000010100 */
[----:B------:R-:W-:Y:S02]  /*6880*/  FMUL.FTZ R6, R6, UR42 ;  /* 0x0000002a06067c20 */ /* 0x000fe40008410000 */
[--C-:B------:R-:W-:Y:S01]  /*6890*/  FFMA.FTZ R9, R25, UR42, -R7.reuse ;  /* 0x0000002a19097c23 */ /* 0x100fe20008010807 */
[----:B------:R-:W-:-:S01]  /*68a0*/  FFMA.FTZ R25, R45, UR42, -R7 ;  /* 0x0000002a2d197c23 */ /* 0x000fc20008010807 */
[--C-:B------:R-:W-:Y:S01]  /*68b0*/  FFMA.FTZ R45, R65, UR42, -R7.reuse ;  /* 0x0000002a412d7c23 */ /* 0x100fe20008010807 */
[----:B------:R-:W-:Y:S02]  /*68c0*/  IMAD.U32 R65, RZ, RZ, UR42 ;  /* 0x0000002aff417e24 */ /* 0x000fe4000f8e00ff */
[--C-:B------:R-:W-:Y:S01]  /*68d0*/  FFMA.FTZ R11, R29, UR42, -R7.reuse ;  /* 0x0000002a1d0b7c23 */ /* 0x100fe20008010807 */
[----:B------:R-:W-:-:S01]  /*68e0*/  FFMA.FTZ R29, R49, UR42, -R7 ;  /* 0x0000002a311d7c23 */ /* 0x000fc20008010807 */
[----:B------:R-:W-:Y:S01]  /*68f0*/  FMUL.FTZ R5, R5, UR42 ;  /* 0x0000002a05057c20 */ /* 0x000fe20008410000 */
[----:B------:R-:W-:-:S01]  /*6900*/  FFMA.FTZ R65, R0, R65, -8 ;  /* 0xc100000000417423 */ /* 0x000fc20000010041 */
[--C-:B------:R-:W-:Y:S01]  /*6910*/  FFMA.FTZ R8, R24, UR42, -R7.reuse ;  /* 0x0000002a18087c23 */ /* 0x100fe20008010807 */
        /* <DEDUP_REMOVED lines=34> */
[----:B0-----:R-:W-:-:S01]  /*6b40*/  FFMA.FTZ R4, R5, R4, R8 ;  /* 0x0000000405047223 */ /* 0x001fc20000010008 */
[----:B------:R-:W-:Y:S01]  /*6b50*/  FFMA.FTZ R21, R41, UR42, -R7 ;  /* 0x0000002a29157c23 */ /* 0x000fe20008010807 */
[----:B------:R-:W-:-:S01]  /*6b60*/  FFMA.FTZ R59, R62, UR42, -R65 ;  /* 0x0000002a3e3b7c23 */ /* 0x000fc20008010841 */
[--C-:B------:R-:W-:Y:S01]  /*6b70*/  FFMA.FTZ R62, R63, UR42, -R65.reuse ;  /* 0x0000002a3f3e7c23 */ /* 0x100fe20008010841 */
[----:B------:R-:W-:-:S01]  /*6b80*/  FFMA.FTZ R63, R66, UR42, -R65 ;  /* 0x0000002a423f7c23 */ /* 0x000fc20008010841 */
[--C-:B------:R-:W-:Y:S01]  /*6b90*/  FFMA.FTZ R24, R44, UR42, -R7.reuse ;  /* 0x0000002a2c187c23 */ /* 0x100fe20008010807 */
[----:B------:R-:W-:-:S01]  /*6ba0*/  FFMA.FTZ R32, R52, UR42, -R7 ;  /* 0x0000002a34207c23 */ /* 0x000fc20008010807 */
[----:B------:R-:W0:Y:S01]  /*6bb0*/  MUFU.EX2 R26, R26 ;  /* 0x0000001a001a7308 */ /* 0x000e220000000800 */
[----:B-1----:R-:W-:-:S01]  /*6bc0*/  FFMA.FTZ R3, R6, R3, R69 ;  /* 0x0000000306037223 */ /* 0x002fc20000010045 */
[----:B------:R-:W-:Y:S01]  /*6bd0*/  FFMA.FTZ R36, R56, UR42, -R7 ;  /* 0x0000002a38247c23 */ /* 0x000fe20008010807 */
[----:B------:R-:W-:-:S02]  /*6be0*/  WARPGROUP.DEPBAR.LE gsb0, 0x0 ;  /* 0x00008000000079c5 */ /* 0x000fc40000010000 */
[----:B------:R-:W-:Y:S01]  /*6bf0*/  WARPGROUP.ARRIVE ;  /* 0x00000000000079c5 */ /* 0x000fe20000000000 */
[----:B------:R-:W-:-:S01]  /*6c00*/  FFMA.FTZ R37, R57, UR42, -R7 ;  /* 0x0000002a39257c23 */ /* 0x000fc20008010807 */
[----:B------:R-:W-:Y:S01]  /*6c10*/  FFMA.FTZ R52, R72, UR42, -R7 ;  /* 0x0000002a48347c23 */ /* 0x000fe20008010807 */
[----:B------:R-:W1:Y:S01]  /*6c20*/  MUFU.EX2 R27, R27 ;  /* 0x0000001b001b7308 */ /* 0x000e620000000800 */
[----:B--2---:R-:W-:-:S01]  /*6c30*/  FADD.FTZ R73, R9, R4 ;  /* 0x0000000409497221 */ /* 0x004fc20000010000 */
[--C-:B------:R-:W-:Y:S01]  /*6c40*/  FFMA.FTZ R40, R60, UR42, -R7.reuse ;  /* 0x0000002a3c287c23 */ /* 0x100fe20008010807 */
[----:B------:R-:W-:Y:S01]  /*6c50*/  QGMMA.64x96x32.F32.E4M3.E4M3 R88, R140, gdesc[UR4], R88, gsb0 ;  /* 0x016000048c587df3 */ /* 0x000fe20008000858 */
[----:B------:R-:W-:Y:S01]  /*6c60*/  UIADD3 UR6, UR10, 0x6, URZ ;  /* 0x000000060a067890 */ /* 0x000fe2000fffe03f */
[--C-:B------:R-:W-:Y:S01]  /*6c70*/  FFMA.FTZ R41, R61, UR42, -R7.reuse ;  /* 0x0000002a3d297c23 */ /* 0x100fe20008010807 */
[----:B------:R-:W-:Y:S01]  /*6c80*/  UMOV UR7, 0x40000040 ;  /* 0x4000004000077882 */ /* 0x000fe20000000000 */
[----:B------:R-:W-:Y:S01]  /*6c90*/  FFMA.FTZ R44, R64, UR42, -R7 ;  /* 0x0000002a402c7c23 */ /* 0x000fe20008010807 */
        /* <DEDUP_REMOVED lines=35> */
[----:B------:R-:W-:Y:S02]  /*6ed0*/  WARPGROUP.DEPBAR.LE gsb0, 0x0 ;  /* 0x00008000000079c5 */ /* 0x000fe40000010000 */
[----:B------:R-:W-:Y:S01]  /*6ee0*/  WARPGROUP.ARRIVE ;  /* 0x00000000000079c5 */ /* 0x000fe20000000000 */
[----:B-1----:R-:W-:-:S04]  /*6ef0*/  FADD.FTZ R3, R39, R4 ;  /* 0x0000000427037221 */ /* 0x002fc80000010000 */
[----:B------:R-:W1:Y:S01]  /*6f00*/  MUFU.EX2 R21, R21 ;  /* 0x0000001500157308 */ /* 0x000e620000000800 */
[----:B------:R-:W-:Y:S01]  /*6f10*/  QGMMA.64x96x32.F32.E4M3.E4M3 R88, R136, gdesc[UR4], R88, gsb0 ;  /* 0x0160000488587df3 */ /* 0x000fe20008000858 */
[----:B--2---:R-:W-:-:S06]  /*6f20*/  FADD.FTZ R68, R20, R73 ;  /* 0x0000004914447221 */ /* 0x004fcc0000010000 */
        /* <DEDUP_REMOVED lines=31> */
[----:B-1----:R-:W-:-:S01]  /*7120*/  FADD.FTZ R73, R33, R72 ;  /* 0x0000004821497221 */ /* 0x002fc20000010000 */
[----:B------:R-:W-:-:S06]  /*7130*/  FFMA.FTZ R72, R78, UR42, -R65 ;  /* 0x0000002a4e487c23 */ /* 0x000fcc0008010841 */
        /* <DEDUP_REMOVED lines=28> */
[----:B--2---:R-:W-:-:S01]  /*7300*/  FADD.FTZ R3, R67, R4 ;  /* 0x0000000443037221 */ /* 0x004fc20000010000 */
[----:B------:R-:W-:-:S06]  /*7310*/  IMAD.U32 R4, RZ, RZ, UR38 ;  /* 0x00000026ff047e24 */ /* 0x000fcc000f8e00ff */
[----:B------:R-:W2:Y:S01]  /*7320*/  MUFU.EX2 R68, R68 ;  /* 0x0000004400447308 */ /* 0x000ea20000000800 */
[----:B0-----:R-:W-:-:S07]  /*7330*/  FADD.FTZ R76, R48, R77 ;  /* 0x0000004d304c7221 */ /* 0x001fce0000010000 */
[----:B------:R-:W0:Y:S01]  /*7340*/  MUFU.EX2 R52, R52 ;  /* 0x0000003400347308 */ /* 0x000e220000000800 */
[----:B-1----:R-:W-:-:S01]  /*7350*/  FADD.FTZ R77, R49, R76 ;  /* 0x0000004c314d7221 */ /* 0x002fc20000010000 */
[--C-:B------:R-:W-:Y:S01]  /*7360*/  FFMA.FTZ R76, R86, UR42, -R65.reuse ;  /* 0x0000002a564c7c23 */ /* 0x100fe20008010841 */
[----:B------:R-:W-:-:S05]  /*7370*/  FFMA.FTZ R65, R87, UR42, -R65 ;  /* 0x0000002a57417c23 */ /* 0x000fca0008010841 */
        /* <DEDUP_REMOVED lines=8> */
[----:B-1----:R-:W-:-:S01]  /*7400*/  FADD.FTZ R78, R70, R79 ;  /* 0x0000004f464e7221 */ /* 0x002fc20000010000 */
[----:B------:R1:W-:Y:S06]  /*7410*/  @!P1 SYNCS.ARRIVE.TRANS64.RED.A1T0 RZ, [R3+URZ], RZ ;  /* 0x000000ff03ff99a7 */ /* 0x0003ec000810043f */
[----:B------:R-:W3:Y:S01]  /*7420*/  MUFU.EX2 R56, R56 ;  /* 0x0000003800387308 */ /* 0x000ee20000000800 */
[----:B--2---:R-:W-:-:S07]  /*7430*/  FADD.FTZ R77, R53, R4 ;  /* 0x00000004354d7221 */ /* 0x004fce0000010000 */
[----:B------:R-:W2:Y:S01]  /*7440*/  MUFU.EX2 R72, R72 ;  /* 0x0000004800487308 */ /* 0x000ea20000000800 */
[----:B0-----:R-:W-:-:S07]  /*7450*/  FADD.FTZ R79, R71, R78 ;  /* 0x0000004e474f7221 */ /* 0x001fce0000010000 */
[----:B------:R-:W1:Y:S01]  /*7460*/  MUFU.EX2 R57, R57 ;  /* 0x0000003900397308 */ /* 0x000e620000000800 */
[----:B---3--:R-:W-:-:S07]  /*7470*/  FADD.FTZ R4, R56, R77 ;  /* 0x0000004d38047221 */ /* 0x008fce0000010000 */
        /* <DEDUP_REMOVED lines=22> */
.L_x_10063:
        /* <DEDUP_REMOVED lines=91> */
.L_x_10054:
[----:B------:R-:W-:Y:S06]  /*7b90*/  BAR.ARV 0x8, 0x200 ;  /* 0x0208000000007b1d */ /* 0x000fec0000002000 */
[----:B------:R-:W-:Y:S05]  /*7ba0*/  @!P0 BRA `(.L_x_10065) ;  /* 0x0000000000048947 */ /* 0x000fea0003800000 */
[----:B------:R-:W-:Y:S01]  /*7bb0*/  BPT.TRAP 0x1 ;  /* 0x000000040000795c */ /* 0x000fe20000300000 */
.L_x_10065:
[----:B------:R-:W-:Y:S01]  /*7bc0*/  ULEA UR14, UR38, UR45, 0x3 ;  /* 0x0000002d260e7291 */ /* 0x000fe2000f8e183f */
[----:B------:R-:W-:-:S05]  /*7bd0*/  IMAD.U32 R5, RZ, RZ, UR37 ;  /* 0x00000025ff057e24 */ /* 0x000fca000f8e00ff */
[----:B------:R-:W-:-:S04]  /*7be0*/  SHF.L.U32 R5, R5, 0x1f, RZ ;  /* 0x0000001f05057819 */ /* 0x000fc800000006ff */
[----:B------:R0:W1:Y:S01]  /*7bf0*/  SYNCS.PHASECHK.TRANS64.TRYWAIT P1, [UR14+0x19c50], R5 ;  /* 0x019c5005ff0075a7 */ /* 0x000062000802014e */
[----:B------:R-:W-:Y:S05]  /*7c00*/  @!P0 BRA `(.L_x_10066) ;  /* 0x0000000000048947 */ /* 0x000fea0003800000 */
[----:B------:R-:W-:Y:S01]  /*7c10*/  BPT.TRAP 0x1 ;  /* 0x000000040000795c */ /* 0x000fe20000300000 */
.L_x_10066:
[----:B-1----:R-:W-:Y:S05]  /*7c20*/  @P1 BRA `(.L_x_10067) ;  /* 0x0000000000081947 */ /* 0x002fea0003800000 */
[----:B------:R-:W1:Y:S02]  /*7c30*/  SYNCS.PHASECHK.TRANS64.TRYWAIT P1, [UR14+0x19c50], R5 ;  /* 0x019c5005ff0075a7 */ /* 0x000e64000802014e */
[----:B-1----:R-:W-:Y:S05]  /*7c40*/  @!P1 BRA `(.L_x_10068) ;  /* 0x0000006400fc9947 */ /* 0x002fea0003800000 */
.L_x_10067:
[----:B------:R-:W-:Y:S01]  /*7c50*/  ULDC.64 UR4, c[0x0][0x9a0] ;  /* 0x0002680000047ab9 */ /* 0x000fe20000000a00 */
[----:B------:R-:W-:Y:S01]  /*7c60*/  UIADD3 UR45, UR45, 0x3000, URZ ;  /* 0x000030002d2d7890 */ /* 0x000fe2000fffe03f */
[----:B------:R-:W-:Y:S01]  /*7c70*/  WARPGROUP.ARRIVE ;  /* 0x00000000000079c5 */ /* 0x000fe20000000000 */
[----:B------:R-:W-:Y:S01]  /*7c80*/  UISETP.NE.U32.AND UP0, UPT, UR4, URZ, UPT ;  /* 0x0000003f0400728c */ /* 0x000fe2000bf05070 */
[----:B01----:R-:W-:Y:S01]  /*7c90*/  IMAD.MOV.U32 R5, RZ, RZ, 0x3f800000 ;  /* 0x3f800000ff057424 */ /* 0x003fe200078e00ff */
        /* <DEDUP_REMOVED lines=34> */
[----:B------:R-:W1:Y:S01]  /*7ec0*/  SHFL.BFLY PT, R9, R4, 0x2, 0x1f ;  /* 0x0c401f0004097f89 */ /* 0x000e6200000e0000 */
[----:B------:R-:W-:-:S03]  /*7ed0*/  UIADD3 UR10, UR10, 0x6, URZ ;  /* 0x000000060a0a7890 */ /* 0x000fc6000fffe03f */
[----:B------:R-:W3:Y:S01]  /*7ee0*/  SHFL.BFLY PT, R8, R3, 0x2, 0x1f ;  /* 0x0c401f0003087f89 */ /* 0x000ee200000e0000 */
[----:B------:R-:W-:Y:S01]  /*7ef0*/  UMOV UR11, 0x40000040 ;  /* 0x40000040000b7882 */ /* 0x000fe20000000000 */
[----:B------:R-:W-:Y:S02]  /*7f00*/  WARPGROUP.DEPBAR.LE gsb0, 0x0 ;  /* 0x00008000000079c5 */ /* 0x000fe40000010000 */
[----:B------:R-:W-:-:S06]  /*7f10*/  WARPGROUP.ARRIVE ;  /* 0x00000000000079c5 */ /* 0x000fcc0000000000 */
[----:B------:R-:W-:Y:S01]  /*7f20*/  QGMMA.64x96x32.F32.E4M3.E4M3 R88, R140, gdesc[UR4], R88, gsb0 ;  /* 0x016000048c587df3 */ /* 0x000fe20008000858 */
        /* <DEDUP_REMOVED lines=36> */
.L_x_10069:
        /* <DEDUP_REMOVED lines=58> */
.L_x_10036:
        /* <DEDUP_REMOVED lines=45> */
[----:B------:R-:W-:Y:S02]  /*87e0*/  UIMAD UR5, UR12, UR8, URZ ;  /* 0x000000080c0572a4 */ /* 0x000fe4000f8e023f */
[----:B------:R-:W-:Y:S02]  /*87f0*/  UIMAD.WIDE.U32 UR6, UR40, UR8, URZ ;  /* 0x00000008280672a5 */ /* 0x000fe4000f8e003f */
[----:B------:R-:W-:Y:S02]  /*8800*/  UIMAD UR5, UR40, UR9, UR5 ;  /* 0x00000009280572a4 */ /* 0x000fe4000f8e0205 */
[----:B------:R-:W-:Y:S02]  /*8810*/  UIMAD UR8, UR13, UR10, URZ ;  /* 0x0000000a0d0872a4 */ /* 0x000fe4000f8e023f */
[----:B------:R-:W-:Y:S01]  /*8820*/  UIADD3 UR7, UR7, UR5, URZ ;  /* 0x0000000507077290 */ /* 0x000fe2000fffe03f */
[----:B0-----:R-:W-:Y:S01]  /*8830*/  LOP3.LUT P0, R5, R38, 0x3, RZ, 0xc0, !PT ;  /* 0x0000000326057812 */ /* 0x001fe2000780c0ff */
[----:B------:R-:W-:Y:S01]  /*8840*/  UIMAD UR8, UR39, UR11, UR8 ;  /* 0x0000000b270872a4 */ /* 0x000fe2000f8e0208 */
[----:B------:R-:W-:-:S02]  /*8850*/  MOV R38, R0 ;  /* 0x0000000000267202 */ /* 0x000fc40000000f00 */
[----:B-1----:R-:W-:Y:S01]  /*8860*/  MOV R39, R37 ;  /* 0x0000002500277202 */ /* 0x002fe20000000f00 */
[----:B------:R-:W-:Y:S01]  /*8870*/  UIMAD.WIDE.U32 UR6, UR39, UR10, UR6 ;  /* 0x0000000a270672a5 */ /* 0x000fe2000f8e0006 */
[----:B------:R-:W-:Y:S01]  /*8880*/  ISETP.EQ.OR P0, PT, R5, 0x3, !P0 ;  /* 0x000000030500780c */ /* 0x000fe20004702670 */
[----:B------:R-:W-:Y:S01]  /*8890*/  IMAD R5, R152, 0x20, R18 ;  /* 0x0000002098057824 */ /* 0x000fe200078e0212 */
[----:B------:R-:W-:Y:S01]  /*88a0*/  F2FP.BF16.F32.PACK_AB R4, R111, R26 ;  /* 0x0000001a6f04723e */ /* 0x000fe200000010ff */
[----:B------:R-:W-:Y:S01]  /*88b0*/  ULDC UR5, c[0x0][0xa88] ;  /* 0x0002a20000057ab9 */ /* 0x000fe20000000800 */
[----:B------:R-:W-:Y:S01]  /*88c0*/  SEL R47, R27, R28, P0 ;  /* 0x0000001c1b2f7207 */ /* 0x000fe20000000000 */
[----:B------:R-:W-:Y:S01]  /*88d0*/  ULDC.64 UR10, c[0x0][0xaf0] ;  /* 0x0002bc00000a7ab9 */ /* 0x000fe20000000a00 */
[----:B------:R-:W-:Y:S01]  /*88e0*/  SEL R33, R28, R27, P0 ;  /* 0x0000001b1c217207 */ /* 0x000fe20000000000 */
[----:B------:R-:W-:Y:S01]  /*88f0*/  IMAD.WIDE R26, R156, 0x2, R38 ;  /* 0x000000029c1a7825 */ /* 0x000fe200078e0226 */
[----:B------:R-:W-:-:S02]  /*8900*/  SEL R53, R9, R10, P0 ;  /* 0x0000000a09357207 */ /* 0x000fc40000000000 */
[----:B------:R-:W-:Y:S01]  /*8910*/  SEL R55, R10, R9, P0 ;  /* 0x000000090a377207 */ /* 0x000fe20000000000 */
[----:B------:R-:W-:Y:S01]  /*8920*/  IMAD.WIDE R38, R5, 0x2, R38 ;  /* 0x0000000205267825 */ /* 0x000fe200078e0226 */
[----:B------:R-:W-:Y:S02]  /*8930*/  IADD3 R9, P1, R26, 0x6020, RZ ;  /* 0x000060201a097810 */ /* 0x000fe40007f3e0ff */
[----:B------:R-:W-:Y:S02]  /*8940*/  SEL R41, R35, R36, P0 ;  /* 0x0000002423297207 */ /* 0x000fe40000000000 */
[----:B------:R-:W-:Y:S02]  /*8950*/  SEL R43, R36, R35, P0 ;  /* 0x00000023242b7207 */ /* 0x000fe40000000000 */
[----:B------:R-:W-:Y:S02]  /*8960*/  SEL R51, R13, R14, P0 ;  /* 0x0000000e0d337207 */ /* 0x000fe40000000000 */
[----:B------:R-:W-:-:S02]  /*8970*/  SEL R35, R14, R13, P0 ;  /* 0x0000000d0e237207 */ /* 0x000fc40000000000 */
[----:B------:R-:W-:Y:S02]  /*8980*/  LOP3.LUT R14, R9, 0x180, RZ, 0xc0, !PT ;  /* 0x00000180090e7812 */ /* 0x000fe400078ec0ff */
[----:B------:R-:W-:Y:S02]  /*8990*/  SEL R45, R31, R32, P0 ;  /* 0x000000201f2d7207 */ /* 0x000fe40000000000 */
[----:B------:R-:W-:Y:S02]  /*89a0*/  SHF.R.U64 R14, R14, 0x3, RZ ;  /* 0x000000030e0e7819 */ /* 0x000fe400000012ff */
[----:B------:R-:W-:Y:S02]  /*89b0*/  SEL R32, R32, R31, P0 ;  /* 0x0000001f20207207 */ /* 0x000fe40000000000 */
[----:B------:R-:W-:Y:S02]  /*89c0*/  LOP3.LUT R14, R14, R9, RZ, 0x3c, !PT ;  /* 0x000000090e0e7212 */ /* 0x000fe400078e3cff */
[----:B------:R-:W0:Y:S01]  /*89d0*/  LDC R9, c[0x0][0xbe8] ;  /* 0x0002fa00ff097b82 */ /* 0x000e220000000800 */
[----:B------:R-:W-:-:S02]  /*89e0*/  IADD3 R31, P2, R26, 0x6000, RZ ;  /* 0x000060001a1f7810 */ /* 0x000fc40007f5e0ff */
[----:B------:R-:W-:Y:S02]  /*89f0*/  SEL R59, R29, R30, P0 ;  /* 0x0000001e1d3b7207 */ /* 0x000fe40000000000 */
[----:B------:R-:W-:Y:S02]  /*8a00*/  SEL R61, R30, R29, P0 ;  /* 0x0000001d1e3d7207 */ /* 0x000fe40000000000 */
[----:B------:R-:W-:Y:S02]  /*8a10*/  IADD3 R29, P3, R26, 0x3020, RZ ;  /* 0x000030201a1d7810 */ /* 0x000fe40007f7e0ff */
[----:B------:R-:W-:Y:S02]  /*8a20*/  SEL R63, R25, R4, P0 ;  /* 0x00000004193f7207 */ /* 0x000fe40000000000 */
[----:B------:R-:W-:Y:S01]  /*8a30*/  SEL R65, R4, R25, P0 ;  /* 0x0000001904417207 */ /* 0x000fe20000000000 */
[--C-:B------:R-:W-:Y:S01]  /*8a40*/  IMAD.X R25, RZ, RZ, R27.reuse, P2 ;  /* 0x000000ffff197224 */ /* 0x100fe200010e061b */
[----:B------:R-:W-:Y:S01]  /*8a50*/  SEL R71, R11, R12, P0 ;  /* 0x0000000c0b477207 */ /* 0x000fe20000000000 */
[----:B------:R-:W-:Y:S01]  /*8a60*/  IMAD.X R13, RZ, RZ, R27, P3 ;  /* 0x000000ffff0d7224 */ /* 0x000fe200018e061b */
[----:B------:R-:W-:-:S02]  /*8a70*/  SEL R73, R12, R11, P0 ;  /* 0x0000000b0c497207 */ /* 0x000fc40000000000 */
[----:B------:R-:W-:Y:S02]  /*8a80*/  LOP3.LUT R12, R31, 0x180, RZ, 0xc0, !PT ;  /* 0x000001801f0c7812 */ /* 0x000fe400078ec0ff */
[----:B------:R-:W-:Y:S02]  /*8a90*/  LOP3.LUT R10, R29, 0x180, RZ, 0xc0, !PT ;  /* 0x000001801d0a7812 */ /* 0x000fe400078ec0ff */
[----:B------:R-:W-:Y:S02]  /*8aa0*/  SHF.R.U64 R12, R12, 0x3, RZ ;  /* 0x000000030c0c7819 */ /* 0x000fe400000012ff */
[----:B------:R-:W-:Y:S02]  /*8ab0*/  SHF.R.U64 R10, R10, 0x3, RZ ;  /* 0x000000030a0a7819 */ /* 0x000fe400000012ff */
[----:B0-----:R-:W-:Y:S02]  /*8ac0*/  ISETP.NE.AND P2, PT, R9, 0x1, PT ;  /* 0x000000010900780c */ /* 0x001fe40003f45270 */
[----:B------:R-:W-:-:S02]  /*8ad0*/  IADD3 R79, P6, R38, 0x7800, RZ ;  /* 0x00007800264f7810 */ /* 0x000fc40007fde0ff */
[----:B------:R-:W-:Y:S02]  /*8ae0*/  SEL R49, R21, R24, P0 ;  /* 0x0000001815317207 */ /* 0x000fe40000000000 */
[----:B------:R-:W-:Y:S02]  /*8af0*/  SEL R34, R24, R21, P0 ;  /* 0x0000001518227207 */ /* 0x000fe40000000000 */
[----:B------:R-:W-:Y:S02]  /*8b00*/  LOP3.LUT R24, R12, R31, RZ, 0x3c, !PT ;  /* 0x0000001f0c187212 */ /* 0x000fe400078e3cff */
[----:B------:R-:W-:Y:S02]  /*8b10*/  LOP3.LUT R12, R10, R29, RZ, 0x3c, !PT ;  /* 0x0000001d0a0c7212 */ /* 0x000fe400078e3cff */
[----:B------:R-:W-:Y:S01]  /*8b20*/  LOP3.LUT R10, R79, 0x180, RZ, 0xc0, !PT ;  /* 0x000001804f0a7812 */ /* 0x000fe200078ec0ff */
[----:B------:R-:W0:Y:S01]  /*8b30*/  @P2 LDC R42, c[0x0][0xbec] ;  /* 0x0002fb00ff2a2b82 */ /* 0x000e220000000800 */
[----:B------:R-:W-:-:S02]  /*8b40*/  IADD3 R21, P4, R26, 0x3000, RZ ;  /* 0x000030001a157810 */ /* 0x000fc40007f9e0ff */
[----:B------:R-:W-:Y:S02]  /*8b50*/  SHF.R.U64 R10, R10, 0x3, RZ ;  /* 0x000000030a0a7819 */ /* 0x000fe400000012ff */
[----:B------:R-:W-:Y:S02]  /*8b60*/  SEL R75, R7, R6, P0 ;  /* 0x00000006074b7207 */ /* 0x000fe40000000000 */
[----:B------:R-:W-:Y:S02]  /*8b70*/  LOP3.LUT R10, R10, R79, RZ, 0x3c, !PT ;  /* 0x0000004f0a0a7212 */ /* 0x000fe400078e3cff */
[----:B------:R-:W1:Y:S01]  /*8b80*/  @P2 LDC R79, c[0x0][0xbf0] ;  /* 0x0002fc00ff4f2b82 */ /* 0x000e620000000800 */
[----:B------:R-:W-:Y:S01]  /*8b90*/  SEL R77, R6, R7, P0 ;  /* 0x00000007064d7207 */ /* 0x000fe20000000000 */
[----:B------:R-:W-:Y:S01]  /*8ba0*/  IMAD.X R7, RZ, RZ, R27, P4 ;  /* 0x000000ffff077224 */ /* 0x000fe200020e061b */
[----:B------:R-:W-:Y:S02]  /*8bb0*/  LOP3.LUT R6, R21, 0x180, RZ, 0xc0, !PT ;  /* 0x0000018015067812 */ /* 0x000fe400078ec0ff */
[----:B------:R-:W-:Y:S01]  /*8bc0*/  MOV R68, R12 ;  /* 0x0000000c00447202 */ /* 0x000fe20000000f00 */
[----:B------:R-:W-:Y:S01]  /*8bd0*/  VIADD R13, R17, UR43 ;  /* 0x0000002b110d7c36 */ /* 0x000fe20008000000 */
[----:B------:R-:W-:-:S02]  /*8be0*/  SHF.R.U64 R6, R6, 0x3, RZ ;  /* 0x0000000306067819 */ /* 0x000fc400000012ff */
[----:B------:R-:W-:Y:S02]  /*8bf0*/  LOP3.LUT R5, R26, 0x180, RZ, 0xc0, !PT ;  /* 0x000001801a057812 */ /* 0x000fe400078ec0ff */
[----:B------:R-:W-:Y:S02]  /*8c00*/  LOP3.LUT R6, R6, R21, RZ, 0x3c, !PT ;  /* 0x0000001506067212 */ /* 0x000fe400078e3cff */
[----:B------:R-:W-:Y:S02]  /*8c10*/  IADD3 R11, P5, R26, 0x20, RZ ;  /* 0x000000201a0b7810 */ /* 0x000fe40007fbe0ff */
[----:B------:R-:W-:Y:S02]  /*8c20*/  SEL R67, R15, R20, P0 ;  /* 0x000000140f437207 */ /* 0x000fe40000000000 */
[----:B------:R-:W-:Y:S01]  /*8c30*/  SEL R69, R20, R15, P0 ;  /* 0x0000000f14457207 */ /* 0x000fe20000000000 */
        /* <DEDUP_REMOVED lines=11> */
[----:B-1----:R-:W-:-:S02]  /*8cf0*/  @P2 SHF.R.U32.HI R7, RZ, R79, R6 ;  /* 0x0000004fff072219 */ /* 0x002fc40000011606 */
[----:B------:R-:W-:Y:S01]  /*8d00*/  MOV R64, R14 ;  /* 0x0000000e00407202 */ /* 0x000fe20000000f00 */
[----:B------:R-:W-:Y:S01]  /*8d10*/  IMAD.U32 R15, RZ, RZ, UR8 ;  /* 0x00000008ff0f7e24 */ /* 0x000fe2000f8e00ff */
[----:B------:R-:W-:Y:S01]  /*8d20*/  SEL R57, R94, R95, P0 ;  /* 0x0000005f5e397207 */ /* 0x000fe20000000000 */
[----:B------:R-:W-:Y:S01]  /*8d30*/  ULDC.64 UR8, c[0x0][0xae8] ;  /* 0x0002ba0000087ab9 */ /* 0x000fe20000000a00 */
[----:B------:R-:W-:Y:S02]  /*8d40*/  SEL R95, R95, R94, P0 ;  /* 0x0000005e5f5f7207 */ /* 0x000fe40000000000 */
[----:B------:R-:W-:Y:S02]  /*8d50*/  SHF.R.U64 R36, R36, 0x3, RZ ;  /* 0x0000000324247819 */ /* 0x000fe400000012ff */
[----:B------:R-:W-:Y:S02]  /*8d60*/  LOP3.LUT R4, R4, R11, RZ, 0x3c, !PT ;  /* 0x0000000b04047212 */ /* 0x000fe400078e3cff */
[----:B------:R-:W-:Y:S01]  /*8d70*/  MOV R40, R26 ;  /* 0x0000001a00287202 */ /* 0x000fe20000000f00 */
[----:B------:R-:W-:Y:S01]  /*8d80*/  IMAD.MOV R26, RZ, RZ, -R7 ;  /* 0x000000ffff1a7224 */ /* 0x000fe200078e0a07 */
[----:B------:R-:W-:Y:S01]  /*8d90*/  LOP3.LUT R36, R36, R37, RZ, 0x3c, !PT ;  /* 0x0000002524247212 */ /* 0x000fe200078e3cff */
[----:B------:R-:W-:Y:S01]  /*8da0*/  IMAD.X R37, RZ, RZ, R39, P1 ;  /* 0x000000ffff257224 */ /* 0x000fe200008e0627 */
[----:B------:R-:W-:-:S02]  /*8db0*/  MOV R66, R24 ;  /* 0x0000001800427202 */ /* 0x000fc40000000f00 */
[----:B------:R-:W-:Y:S01]  /*8dc0*/  MOV R70, R4 ;  /* 0x0000000400467202 */ /* 0x000fe20000000f00 */
[----:B------:R-:W-:Y:S01]  /*8dd0*/  IMAD R5, R9, R26, R13 ;  /* 0x0000001a09057224 */ /* 0x000fe200078e020d */
[----:B------:R-:W-:Y:S02]  /*8de0*/  SHF.R.S32.HI R4, RZ, 0x1f, R7 ;  /* 0x0000001fff047819 */ /* 0x000fe40000011407 */
[----:B------:R-:W-:Y:S02]  /*8df0*/  IADD3 R12, P1, R7, UR6, RZ ;  /* 0x00000006070c7c10 */ /* 0x000fe4000ff3e0ff */
        /* <DEDUP_REMOVED lines=12> */
[----:B------:R-:W-:Y:S01]  /*8ec0*/  LOP3.LUT R28, R28, R29, RZ, 0x3c, !PT ;  /* 0x0000001d1c1c7212 */ /* 0x000fe200078e3cff */
[----:B------:R-:W-:Y:S01]  /*8ed0*/  ULDC.64 UR6, c[0x0][0xb50] ;  /* 0x0002d40000067ab9 */ /* 0x000fe20000000a00 */
[----:B------:R-:W-:Y:S01]  /*8ee0*/  IMAD.X R29, RZ, RZ, R39, P4 ;  /* 0x000000ffff1d7224 */ /* 0x000fe200020e0627 */
[----:B------:R-:W-:Y:S01]  /*8ef0*/  LOP3.LUT P1, RZ, R153, 0x3, RZ, 0xc0, !PT ;  /* 0x0000000399ff7812 */ /* 0x000fe2000782c0ff */
        /* <DEDUP_REMOVED lines=25> */
[----:B------:R0:W2:Y:S01]  /*9090*/  SHFL.IDX PT, R26, R33, R14, 0x1c1f ;  /* 0x001c1f0e211a7589 */ /* 0x0000a200000e0000 */
[----:B-1----:R-:W-:Y:S02]  /*90a0*/  SEL R5, R57, R24, P0 ;  /* 0x0000001839057207 */ /* 0x002fe40000000000 */
[----:B------:R-:W-:Y:S01]  /*90b0*/  SEL R7, R24, R57, P0 ;  /* 0x0000003918077207 */ /* 0x000fe20000000000 */
[----:B------:R-:W-:Y:S04]  /*90c0*/  SHFL.IDX PT, R48, R61, R14, 0x1c1f ;  /* 0x001c1f0e3d307589 */ /* 0x000fe800000e0000 */
[----:B------:R-:W1:Y:S01]  /*90d0*/  SHFL.IDX PT, R50, R65, R14, 0x1c1f ;  /* 0x001c1f0e41327589 */ /* 0x000e6200000e0000 */
[----:B0-----:R-:W-:-:S03]  /*90e0*/  LEA R33, P4, R12, UR6, 0x2 ;  /* 0x000000060c217c11 */ /* 0x001fc6000f8810ff */
[----:B------:R-:W-:Y:S04]  /*90f0*/  SHFL.IDX PT, R49, R49, R2, 0x1c1f ;  /* 0x001c1f0231317589 */ /* 0x000fe800000e0000 */
[----:B------:R-:W0:Y:S04]  /*9100*/  SHFL.IDX PT, R34, R34, R14, 0x1c1f ;  /* 0x001c1f0e22227589 */ /* 0x000e2800000e0000 */
[----:B------:R-:W-:Y:S04]  /*9110*/  SHFL.IDX PT, R51, R51, R2, 0x1c1f ;  /* 0x001c1f0233337589 */ /* 0x000fe800000e0000 */
[----:B------:R-:W-:Y:S01]  /*9120*/  SHFL.IDX PT, R67, R67, R2, 0x1c1f ;  /* 0x001c1f0243437589 */ /* 0x000fe200000e0000 */
[----:B--2---:R-:W-:-:S02]  /*9130*/  SEL R24, R47, R26, P0 ;  /* 0x0000001a2f187207 */ /* 0x004fc40000000000 */
[----:B------:R-:W-:Y:S01]  /*9140*/  SEL R26, R26, R47, P0 ;  /* 0x0000002f1a1a7207 */ /* 0x000fe20000000000 */
[----:B------:R2:W3:Y:S04]  /*9150*/  SHFL.IDX PT, R42, R35, R14, 0x1c1f ;  /* 0x001c1f0e232a7589 */ /* 0x0004e800000e0000 */
[----:B------:R-:W4:Y:S01]  /*9160*/  SHFL.IDX PT, R52, R69, R14, 0x1c1f ;  /* 0x001c1f0e45347589 */ /* 0x000f2200000e0000 */
[----:B-1----:R-:W-:Y:S02]  /*9170*/  SEL R25, R27, R50, P0 ;  /* 0x000000321b197207 */ /* 0x002fe40000000000 */
[----:B------:R-:W-:Y:S01]  /*9180*/  SEL R27, R50, R27, P0 ;  /* 0x0000001b321b7207 */ /* 0x000fe20000000000 */
[----:B------:R-:W-:Y:S01]  /*9190*/  SHFL.IDX PT, R53, R53, R2, 0x1c1f ;  /* 0x001c1f0235357589 */ /* 0x000fe200000e0000 */
[----:B--2---:R-:W-:-:S03]  /*91a0*/  VIADD R35, R155, UR43 ;  /* 0x0000002b9b237c36 */ /* 0x004fc60008000000 */
[----:B------:R-:W-:Y:S01]  /*91b0*/  SHFL.IDX PT, R71, R71, R2, 0x1c1f ;  /* 0x001c1f0247477589 */ /* 0x000fe200000e0000 */
[----:B------:R-:W-:-:S03]  /*91c0*/  VIADD R15, R35, 0x8 ;  /* 0x00000008230f7836 */ /* 0x000fc60000000000 */
[----:B------:R-:W1:Y:S04]  /*91d0*/  SHFL.IDX PT, R46, R55, R14, 0x1c1f ;  /* 0x001c1f0e372e7589 */ /* 0x000e6800000e0000 */
[----:B------:R-:W2:Y:S04]  /*91e0*/  SHFL.IDX PT, R54, R73, R14, 0x1c1f ;  /* 0x001c1f0e49367589 */ /* 0x000ea800000e0000 */
[----:B------:R0:W-:Y:S04]  /*91f0*/  SHFL.IDX PT, R75, R75, R2, 0x1c1f ;  /* 0x001c1f024b4b7589 */ /* 0x0001e800000e0000 */
[----:B------:R3:W2:Y:S04]  /*9200*/  SHFL.IDX PT, R56, R77, R14, 0x1c1f ;  /* 0x001c1f0e4d387589 */ /* 0x0006a800000e0000 */
[----:B------:R4:W-:Y:S01]  /*9210*/  STSM.16.M88.4 [R40], R4 ;  /* 0x0000000428007844 */ /* 0x0009e20000000200 */
[----:B0-----:R-:W-:-:S03]  /*9220*/  IMAD R2, R9, UR5, RZ ;  /* 0x0000000509027c24 */ /* 0x001fc6000f8e02ff */
[----:B------:R-:W-:Y:S01]  /*9230*/  SHFL.IDX PT, R60, R33, RZ, 0x1c1f ;  /* 0x001c1fff213c7589 */ /* 0x000fe200000e0000 */
[----:B---3--:R-:W-:Y:S02]  /*9240*/  SEL R14, R32, R45, P0 ;  /* 0x0000002d200e7207 */ /* 0x008fe40000000000 */
[-C--:B------:R-:W-:Y:S01]  /*9250*/  ISETP.GE.OR P3, PT, R35, R2.reuse, P1 ;  /* 0x000000022300720c */ /* 0x080fe20000f66670 */
[----:B------:R0:W-:Y:S01]  /*9260*/  SHFL.IDX PT, R62, R33, 0x1, 0x1c1f ;  /* 0x003c1f00213e7f89 */ /* 0x0001e200000e0000 */
[----:B------:R-:W-:Y:S02]  /*9270*/  LEA.HI.X R35, R12, UR7, R13, 0x2, P4 ;  /* 0x000000070c237c11 */ /* 0x000fe4000a0f140d */
[----:B------:R-:W-:Y:S02]  /*9280*/  ISETP.GE.OR P1, PT, R15, R2, P1 ;  /* 0x000000020f00720c */ /* 0x000fe40000f26670 */
[----:B------:R-:W-:Y:S01]  /*9290*/  SEL R12, R45, R32, P0 ;  /* 0x000000202d0c7207 */ /* 0x000fe20000000000 */
[----:B------:R-:W3:Y:S01]  /*92a0*/  SHFL.IDX PT, R61, R35, RZ, 0x1c1f ;  /* 0x001c1fff233d7589 */ /* 0x000ee200000e0000 */
[----:B------:R-:W-:-:S02]  /*92b0*/  SEL R13, R59, R48, P0 ;  /* 0x000000303b0d7207 */ /* 0x000fc40000000000 */
[----:B------:R-:W-:Y:S01]  /*92c0*/  SEL R15, R48, R59, P0 ;  /* 0x0000003b300f7207 */ /* 0x000fe20000000000 */
[----:B------:R1:W3:Y:S01]  /*92d0*/  SHFL.IDX PT, R63, R35, 0x1, 0x1c1f ;  /* 0x003c1f00233f7f89 */ /* 0x0002e200000e0000 */
[----:B------:R-:W-:Y:S02]  /*92e0*/  SEL R32, R49, R34, P0 ;  /* 0x0000002231207207 */ /* 0x000fe40000000000 */
[----:B------:R-:W-:Y:S01]  /*92f0*/  SEL R34, R34, R49, P0 ;  /* 0x0000003122227207 */ /* 0x000fe20000000000 */
[----:B------:R-:W-:Y:S01]  /*9300*/  STSM.16.M88.4 [R70], R12 ;  /* 0x0000000c46007844 */ /* 0x000fe20000000200 */
[----:B----4-:R-:W-:Y:S02]  /*9310*/  SEL R40, R51, R42, P0 ;  /* 0x0000002a33287207 */ /* 0x010fe40000000000 */
[----:B0-----:R-:W-:Y:S01]  /*9320*/  SEL R33, R67, R52, P0 ;  /* 0x0000003443217207 */ /* 0x001fe20000000000 */
[----:B------:R-:W-:Y:S01]  /*9330*/  STSM.16.M88.4 [R58], R24 ;  /* 0x000000183a007844 */ /* 0x000fe20000000200 */
[----:B-1----:R-:W-:-:S02]  /*9340*/  SEL R35, R52, R67, P0 ;  /* 0x0000004334237207 */ /* 0x002fc40000000000 */
[----:B------:R-:W-:Y:S02]  /*9350*/  SEL R42, R42, R51, P0 ;  /* 0x000000332a2a7207 */ /* 0x000fe40000000000 */
[----:B------:R-:W-:Y:S01]  /*9360*/  SEL R44, R53, R46, P0 ;  /* 0x0000002e352c7207 */ /* 0x000fe20000000000 */
[----:B------:R0:W-:Y:S01]  /*9370*/  STSM.16.M88.4 [R68], R32 ;  /* 0x0000002044007844 */ /* 0x0001e20000000200 */
[----:B--2---:R-:W-:Y:S02]  /*9380*/  SEL R41, R71, R54, P0 ;  /* 0x0000003647297207 */ /* 0x004fe40000000000 */
[----:B------:R-:W-:Y:S02]  /*9390*/  SEL R43, R54, R71, P0 ;  /* 0x00000047362b7207 */ /* 0x000fe40000000000 */
[----:B------:R-:W-:Y:S02]  /*93a0*/  SEL R46, R46, R53, P0 ;  /* 0x000000352e2e7207 */ /* 0x000fe40000000000 */
[----:B------:R-:W-:Y:S01]  /*93b0*/  SEL R45, R75, R56, P0 ;  /* 0x000000384b2d7207 */ /* 0x000fe20000000000 */
[----:B------:R-:W-:Y:S01]  /*93c0*/  STSM.16.M88.4 [R66], R40 ;  /* 0x0000002842007844 */ /* 0x000fe20000000200 */
[----:B------:R-:W-:-:S05]  /*93d0*/  SEL R47, R56, R75, P0 ;  /* 0x0000004b382f7207 */ /* 0x000fca0000000000 */
[----:B------:R-:W-:Y:S01]  /*93e0*/  STSM.16.M88.4 [R64], R44 ;  /* 0x0000002c40007844 */ /* 0x000fe20000000200 */
[----:B0-----:R-:W0:Y:S08]  /*93f0*/  @P2 LDC R32, c[0x0][0xbec] ;  /* 0x0002fb00ff202b82 */ /* 0x001e300000000800 */
[----:B------:R-:W-:Y:S08]  /*9400*/  BAR.SYNC.DEFER_BLOCKING 0x1, 0x180 ;  /* 0x0046000000007b1d */ /* 0x000ff00000010000 */
[----:B------:R-:W1:Y:S01]  /*9410*/  @P2 LDC R33, c[0x0][0xbf0] ;  /* 0x0002fc00ff212b82 */ /* 0x000e620000000800 */
[----:B------:R-:W-:-:S02]  /*9420*/  UIMAD UR5, UR12, UR8, URZ ;  /* 0x000000080c0572a4 */ /* 0x000fc4000f8e023f */
[----:B------:R-:W-:Y:S02]  /*9430*/  UIMAD.WIDE.U32 UR6, UR40, UR8, URZ ;  /* 0x00000008280672a5 */ /* 0x000fe4000f8e003f */
[----:B------:R-:W-:Y:S02]  /*9440*/  UIMAD UR5, UR40, UR9, UR5 ;  /* 0x00000009280572a4 */ /* 0x000fe4000f8e0205 */
[----:B------:R-:W-:Y:S01]  /*9450*/  UIMAD UR8, UR13, UR10, URZ ;  /* 0x0000000a0d0872a4 */ /* 0x000fe2000f8e023f */
[----:B---3--:R2:W-:Y:S04]  /*9460*/  @!P3 ST.E desc[UR46][R60.64], R3 ;  /* 0x000000033c00b985 */ /* 0x0085e8000c10192e */
[----:B------:R0:W-:Y:S04]  /*9470*/  @!P1 ST.E desc[UR46][R62.64], R8 ;  /* 0x000000083e009985 */ /* 0x0001e8000c10192e */
[----:B------:R3:W5:Y:S01]  /*9480*/  LD.E.128 R56, desc[UR46][R20.64] ;  /* 0x0000002e14387980 */ /* 0x000762000c101d00 */
[----:B--2---:R-:W-:Y:S01]  /*9490*/  IMAD R3, R23, 0x60, R152 ;  /* 0x0000006017037824 */ /* 0x004fe200078e0298 */
[----:B------:R-:W-:-:S02]  /*94a0*/  UIADD3 UR7, UR7, UR5, URZ ;  /* 0x0000000507077290 */ /* 0x000fc4000fffe03f */
[----:B------:R2:W5:Y:S01]  /*94b0*/  LD.E.128 R24, desc[UR46][R10.64] ;  /* 0x0000002e0a187980 */ /* 0x000562000c101d00 */
[----:B---3--:R-:W-:-:S03]  /*94c0*/  VIADD R21, R3, UR43 ;  /* 0x0000002b03157c36 */ /* 0x008fc60008000000 */
        /* <DEDUP_REMOVED lines=57> */
.L_x_10073:
[----:B------:R-:W-:Y:S05]  /*9860*/  BSYNC B1 ;  /* 0x0000000000017941 */ /* 0x000fea0003800000 */
.L_x_10072:
[----:B------:R-:W-:Y:S01]  /*9870*/  VIADD R3, R33, 0x60 ;  /* 0x0000006021037836 */ /* 0x000fe20000000000 */
[----:B---3--:R3:W4:Y:S04]  /*9880*/  SHFL.IDX PT, R9, R31, 0x1, 0x1c1f ;  /* 0x003c1f001f097f89 */ /* 0x00872800000e0000 */
[----:B------:R-:W-:Y:S01]  /*9890*/  ISETP.GE.AND P0, PT, R3, R2, PT ;  /* 0x000000020300720c */ /* 0x000fe20003f06270 */
[----:B------:R3:W0:-:S12]  /*98a0*/  SHFL.IDX PT, R8, R30, 0x1, 0x1c1f ;  /* 0x003c1f001e087f89 */ /* 0x00061800000e0000 */
[----:B---3--:R-:W-:Y:S05]  /*98b0*/  @P0 BRA `(.L_x_10074) ;  /* 0x0000000800300947 */ /* 0x008fea0003800000 */
[----:B------:R-:W-:Y:S02]  /*98c0*/  ULDC UR5, c[0x0][0xac8] ;  /* 0x0002b20000057ab9 */ /* 0x000fe40000000800 */
[----:B------:R-:W-:Y:S02]  /*98d0*/  ISETP.GE.AND P2, PT, R19, UR5, PT ;  /* 0x0000000513007c0c */ /* 0x000fe4000bf46270 */
[----:B------:R-:W-:-:S11]  /*98e0*/  ISETP.GE.AND P1, PT, R18, UR5, PT ;  /* 0x0000000512007c0c */ /* 0x000fd6000bf26270 */
[C---:B01----:R-:W-:Y:S02]  /*98f0*/  @!P2 LEA R10, P0, R19.reuse, R8, 0x1 ;  /* 0x00000008130aa211 */ /* 0x043fe400078008ff */
[----:B----4-:R-:W-:Y:S02]  /*9900*/  @!P1 IMAD.WIDE R2, R18, 0x2, R8 ;  /* 0x0000000212029825 */ /* 0x010fe400078e0208 */
[----:B--2---:R-:W-:Y:S02]  /*9910*/  @!P2 LEA.HI.X R11, R19, R9, R72, 0x1, P0 ;  /* 0x00000009130ba211 */ /* 0x004fe400000f0c48 */
        /* <DEDUP_REMOVED lines=8> */
.L_x_10071:
        /* <DEDUP_REMOVED lines=52> */
.L_x_10076:
[----:B------:R-:W-:Y:S05]  /*9ce0*/  BSYNC B1 ;  /* 0x0000000000017941 */ /* 0x000fea0003800000 */
.L_x_10075:
        /* <DEDUP_REMOVED lines=20> */
[----:B------:R-:W-:Y:S02]  /*9e30*/  IMAD R7, R8, R7, R6 ;  /* 0x0000000708077224 */ /* 0x000fe400078e0206 */
[----:B------:R-:W-:-:S02]  /*9e40*/  IMAD R0, R0, UR8, RZ ;  /* 0x0000000800007c24 */ /* 0x000fc4000f8e02ff */
        /* <DEDUP_REMOVED lines=33> */
.L_x_10078:
[----:B------:R-:W-:Y:S05]  /*a060*/  BSYNC B1 ;  /* 0x0000000000017941 */ /* 0x000fea0003800000 */
.L_x_10077:
        /* <DEDUP_REMOVED lines=17> */
.L_x_10074:
[----:B------:R-:W-:Y:S05]  /*a180*/  BSYNC B0 ;  /* 0x0000000000007941 */ /* 0x000fea0003800000 */
.L_x_10070:
[----:B------:R-:W-:Y:S02]  /*a190*/  ULDC UR5, c[0x0][0xc38] ;  /* 0x00030e0000057ab9 */ /* 0x000fe40000000800 */
[----:B------:R-:W-:-:S06]  /*a1a0*/  UISETP.GE.AND UP0, UPT, UR4, UR5, UPT ;  /* 0x000000050400728c */ /* 0x000fcc000bf06270 */
[----:B------:R-:W-:-:S13]  /*a1b0*/  PLOP3.LUT P0, PT, PT, PT, UP0, 0x80, 0x0 ;  /* 0x000000000000781c */ /* 0x000fda0003f0f008 */
[----:B------:R-:W-:Y:S05]  /*a1c0*/  @!P0 BRA `(.L_x_10079) ;  /* 0xffffff6800e08947 */ /* 0x000fea000383ffff */
[----:B------:R-:W-:Y:S05]  /*a1d0*/  EXIT ;  /* 0x000000000000794d */ /* 0x000fea0003800000 */
.L_x_10032:
[----:B------:R-:W-:-:S08]  /*a1e0*/  NOP ;  /* 0x0000000000007918 */ /* 0x000fd00000000000 */
[----:B------:R-:W0:-:S00]  /*a1f0*/  USETMAXREG.DEALLOC.CTAPOOL 0x20 ;  /* 0x00000020000079c8 */ /* 0x000e0000080e0500 */
[----:B0-----:R-:W-:-:S06]  /*a200*/  LOP3.LUT R0, R2, 0x3, RZ, 0xc0, !PT ;  /* 0x0000000302007812 */ /* 0x001fcc00078ec0ff */
[----:B------:R-:W0:Y:S01]  /*a210*/  S2UR UR6, SR_CTAID.X ;  /* 0x00000000000679c3 */ /* 0x000e220000002500 */
[----:B------:R-:W-:Y:S01]  /*a220*/  LOP3.LUT R25, R25, 0xfffffffb, RZ, 0xc0, !PT ;  /* 0xfffffffb19197812 */ /* 0x000fe200078ec0ff */
[----:B------:R-:W-:Y:S01]  /*a230*/  STL [R1+0x8], RZ ;  /* 0x000008ff01007387 */ /* 0x000fe20000100800 */
[----:B------:R-:W-:Y:S02]  /*a240*/  IMAD.MOV.U32 R23, RZ, RZ, 0x1 ;  /* 0x00000001ff177424 */ /* 0x000fe400078e00ff */
[----:B------:R-:W-:Y:S01]  /*a250*/  IMAD.MOV.U32 R18, RZ, RZ, RZ ;  /* 0x000000ffff127224 */ /* 0x000fe200078e00ff */
        /* <DEDUP_REMOVED lines=36> */
[----:B------:R-:W-:Y:S01]  /*a4a0*/  LOP3.LUT R7, R7, 0x380, R2, 0xf8, !PT ;  /* 0x0000038007077812 */ /* 0x000fe200078ef802 */
[----:B------:R-:W-:Y:S01]  /*a4b0*/  IMAD.SHL.U32 R2, R10, 0x40, RZ ;  /* 0x000000400a027824 */ /* 0x000fe200078e00ff */
[----:B------:R-:W-:-:S02]  /*a4c0*/  LOP3.LUT R5, R5, 0x400, R6, 0xf8, !PT ;  /* 0x0000040005057812 */ /* 0x000fc400078ef806 */
[----:B------:R-:W-:Y:S02]  /*a4d0*/  LOP3.LUT R6, R0, 0x90, RZ, 0xc0, !PT ;  /* 0x0000009000067812 */ /* 0x000fe400078ec0ff */
[----:B------:R-:W-:Y:S02]  /*a4e0*/  LOP3.LUT R4, R4, 0x800, R9, 0xf8, !PT ;  /* 0x0000080004047812 */ /* 0x000fe400078ef809 */
[----:B------:R-:W-:Y:S02]  /*a4f0*/  LOP3.LUT R7, R7, 0x70, R0, 0x78, !PT ;  /* 0x0000007007077812 */ /* 0x000fe400078e7800 */
[----:B------:R-:W-:Y:S02]  /*a500*/  LOP3.LUT R6, R6, 0x10, R11, 0x78, !PT ;  /* 0x0000001006067812 */ /* 0x000fe400078e780b */
[----:B------:R-:W-:Y:S01]  /*a510*/  LOP3.LUT R24, R4, R7, RZ, 0xfc, !PT ;  /* 0x0000000704187212 */ /* 0x000fe200078efcff */
[----:B------:R-:W-:Y:S01]  /*a520*/  IMAD.U32 R4, RZ, RZ, UR6 ;  /* 0x00000006ff047e24 */ /* 0x000fe2000f8e00ff */
[----:B------:R-:W-:-:S02]  /*a530*/  LOP3.LUT R22, R3, 0x10, R22, 0x78, !PT ;  /* 0x0000001003167812 */ /* 0x000fc400078e7816 */
[----:B------:R-:W-:Y:S01]  /*a540*/  LOP3.LUT R13, R13, R6, RZ, 0xfc, !PT ;  /* 0x000000060d0d7212 */ /* 0x000fe200078efcff */
[----:B------:R-:W-:Y:S01]  /*a550*/  VIADD R28, R24, 0x40 ;  /* 0x00000040181c7836 */ /* 0x000fe20000000000 */
[----:B------:R-:W-:Y:S01]  /*a560*/  SHF.R.U32.HI R3, RZ, 0x1, R8 ;  /* 0x00000001ff037819 */ /* 0x000fe20000011608 */
[----:B------:R0:W-:Y:S01]  /*a570*/  STL [R1], R4 ;  /* 0x0000000401007387 */ /* 0x0001e20000100800 */
[----:B------:R-:W-:Y:S01]  /*a580*/  LOP3.LUT R0, R0, 0x10, RZ, 0xc0, !PT ;  /* 0x0000001000007812 */ /* 0x000fe200078ec0ff */
[----:B------:R-:W-:Y:S01]  /*a590*/  @P0 VIADD R28, R24, 0xffffffc0 ;  /* 0xffffffc0181c0836 */ /* 0x000fe20000000000 */
[----:B------:R-:W-:Y:S01]  /*a5a0*/  LOP3.LUT R22, R5, R22, RZ, 0xfc, !PT ;  /* 0x0000001605167212 */ /* 0x000fe200078efcff */
[----:B------:R1:W-:Y:S03]  /*a5b0*/  STL [R1+0x8], RZ ;  /* 0x000008ff01007387 */ /* 0x0003e60000100800 */
[----:B------:R-:W-:-:S02]  /*a5c0*/  LOP3.LUT R29, R22, 0x2800, RZ, 0xfc, !PT ;  /* 0x00002800161d7812 */ /* 0x000fc400078efcff */
[----:B0-----:R-:W-:Y:S01]  /*a5d0*/  LOP3.LUT R4, R3, 0x40, R2, 0xf8, !PT ;  /* 0x0000004003047812 */ /* 0x001fe200078ef802 */
[----:B------:R-:W-:Y:S01]  /*a5e0*/  IMAD.IADD R3, R16, 0x1, R13 ;  /* 0x0000000110037824 */ /* 0x000fe200078e020d */
[C---:B------:R-:W-:Y:S02]  /*a5f0*/  LOP3.LUT R2, R0.reuse, 0x20, RZ, 0xfc, !PT ;  /* 0x0000002000027812 */ /* 0x040fe400078efcff */
[----:B------:R-:W-:Y:S02]  /*a600*/  LOP3.LUT R2, R0, 0x40, RZ, 0xfc, !PT ;  /* 0x0000004000027812 */ /* 0x000fe400078efcff */
[----:B------:R1:W-:Y:S01]  /*a610*/  STL [R1+0x4], R3 ;  /* 0x0000040301007387 */ /* 0x0003e20000100800 */
[----:B------:R-:W-:-:S07]  /*a620*/  LOP3.LUT R0, R22, 0x1800, RZ, 0xfc, !PT ;  /* 0x0000180016007812 */ /* 0x000fce00078efcff */
.L_x_10145:
        /* <DEDUP_REMOVED lines=23> */
.L_x_10081:
[----:B------:R-:W-:Y:S01]  /*a7a0*/  ULDC UR8, c[0x0][0xc54] ;  /* 0x0003150000087ab9 */ /* 0x000fe20000000800 */
[----:B------:R-:W-:Y:S01]  /*a7b0*/  UMOV UR5, UR9 ;  /* 0x0000000900057c82 */ /* 0x000fe20008000000 */
[----:B------:R-:W-:-:S11]  /*a7c0*/  UISETP.NE.AND UP0, UPT, UR8, 0x1, UPT ;  /* 0x000000010800788c */ /* 0x000fd6000bf05270 */
[----:B------:R-:W-:Y:S02]  /*a7d0*/  @UP0 ULDC.64 UR10, c[0x0][0xc58] ;  /* 0x00031600000a0ab9 */ /* 0x000fe40000000a00 */
[----:B------:R-:W-:-:S04]  /*a7e0*/  UIMAD.WIDE.U32 UR6, UR9, UR10, URZ ;  /* 0x0000000a090672a5 */ /* 0x000fc8000f8e003f */
[----:B------:R-:W-:-:S04]  /*a7f0*/  @UP0 USHF.R.U32.HI UR5, URZ, UR11, UR7 ;  /* 0x0000000b3f050299 */ /* 0x000fc80008011607 */
[----:B------:R-:W-:-:S12]  /*a800*/  UIMAD UR8, UR5, UR8, URZ ;  /* 0x00000008050872a4 */ /* 0x000fd8000f8e023f */
.L_x_10082:
        /* <DEDUP_REMOVED lines=8> */
[----:B------:R-:W-:-:S02]  /*a890*/  UIMAD UR5, UR40, 0xc0, URZ ;  /* 0x000000c0280578a4 */ /* 0x000fc4000f8e023f */
        /* <DEDUP_REMOVED lines=54> */
.L_x_10084:
        /* <DEDUP_REMOVED lines=20> */
.L_x_10087:
[----:B------:R-:W-:Y:S05]  /*ad40*/  BSYNC B6 ;  /* 0x0000000000067941 */ /* 0x000fea0003800000 */
.L_x_10086:
        /* <DEDUP_REMOVED lines=22> */
.L_x_10089:
[----:B------:R-:W-:Y:S05]  /*aeb0*/  BSYNC B6 ;  /* 0x0000000000067941 */ /* 0x000fea0003800000 */
.L_x_10088:
        /* <DEDUP_REMOVED lines=20> */
.L_x_10091:
[----:B------:R-:W-:Y:S05]  /*b000*/  BSYNC B6 ;  /* 0x0000000000067941 */ /* 0x000fea0003800000 */
.L_x_10090:
        /* <DEDUP_REMOVED lines=19> */
.L_x_10093:
[----:B------:R-:W-:Y:S05]  /*b140*/  BSYNC B6 ;  /* 0x0000000000067941 */ /* 0x000fea0003800000 */
.L_x_10092:
        /* <DEDUP_REMOVED lines=23> */
.L_x_10164:
        /* <DEDUP_REMOVED lines=10> */
.L_x_10167:
        /* <DEDUP_REMOVED lines=20> */
.L_x_10097:
[----:B-1----:R-:W1:Y:S01]  /*b4a0*/  S2R R2, SR_TID.X ;  /* 0x0000000000027919 */ /* 0x002e620000002100 */
[----:B------:R-:W-:Y:S01]  /*b4b0*/  IMAD R3, R18, 0x8, R16 ;  /* 0x0000000812037824 */ /* 0x000fe200078e0210 */
[----:B-1----:R-:W-:Y:S02]  /*b4c0*/  LOP3.LUT R4, R2, 0x7f, RZ, 0xc0, !PT ;  /* 0x0000007f02047812 */ /* 0x002fe400078ec0ff */
[----:B------:R-:W-:Y:S02]  /*b4d0*/  SHF.L.U32 R2, R23, 0x1f, RZ ;  /* 0x0000001f17027819 */ /* 0x000fe400000006ff */
[----:B------:R-:W-:Y:S02]  /*b4e0*/  ISETP.NE.AND P0, PT, R4, RZ, PT ;  /* 0x000000ff0400720c */ /* 0x000fe40003f05270 */
[----:B------:R-:W1:Y:S02]  /*b4f0*/  SYNCS.PHASECHK.TRANS64.TRYWAIT P1, [R3+URZ+0x19c80], R2 ;  /* 0x019c8002030075a7 */ /* 0x000e64000802017f */
[----:B-1----:R-:W-:Y:S09]  /*b500*/  @!P1 BRA `(.L_x_10098) ;  /* 0x0000003000249947 */ /* 0x002ff20003800000 */
.L_x_10168:
        /* <DEDUP_REMOVED lines=8> */
.L_x_10099:
        /* <DEDUP_REMOVED lines=30> */
.L_x_10169:
        /* <DEDUP_REMOVED lines=8> */
.L_x_10101:
        /* <DEDUP_REMOVED lines=31> */
.L_x_10095:
        /* <DEDUP_REMOVED lines=29> */
.L_x_10103:
[----:B------:R-:W-:Y:S05]  /*bbb0*/  BSYNC B6 ;  /* 0x0000000000067941 */ /* 0x000fea0003800000 */
.L_x_10102:
[----:B------:R-:W3:Y:S01]  /*bbc0*/  LDC R9, c[0x0][0x448] ;  /* 0x00011200ff097b82 */ /* 0x000ee20000000800 */
[----:B0-----:R-:W0:Y:S01]  /*bbd0*/  S2R R20, SR_TID.X ;  /* 0x0000000000147919 */ /* 0x001e220000002100 */
[----:B------:R-:W-:Y:S01]  /*bbe0*/  IMAD.U32 R6, RZ, RZ, UR40 ;  /* 0x00000028ff067e24 */ /* 0x000fe2000f8e00ff */
[----:B------:R-:W-:Y:S01]  /*bbf0*/  ULDC.64 UR8, c[0x0][0x2e0] ;  /* 0x0000b80000087ab9 */ /* 0x000fe20000000a00 */
[----:B------:R-:W-:Y:S01]  /*bc00*/  UMOV UR4, UR50 ;  /* 0x0000003200047c82 */ /* 0x000fe20008000000 */
[----:B------:R-:W-:Y:S01]  /*bc10*/  UIMAD UR6, UR37, UR8, URZ ;  /* 0x00000008250672a4 */ /* 0x000fe2000f8e023f */
[----:B------:R-:W4:Y:S01]  /*bc20*/  S2R R10, SR_TID.X ;  /* 0x00000000000a7919 */ /* 0x000f220000002100 */
[----:B------:R-:W-:Y:S02]  /*bc30*/  UMOV UR5, UR45 ;  /* 0x0000002d00057c82 */ /* 0x000fe40008000000 */
        /* <DEDUP_REMOVED lines=18> */
[----:B------:R-:W-:Y:S01]  /*bd60*/  IMAD R6, R6, 0xc0, R20 ;  /* 0x000000c006067824 */ /* 0x000fe200078e0214 */
        /* <DEDUP_REMOVED lines=51> */
[----:B------:R-:W-:Y:S01]  /*c0a0*/  IMAD.U32 R5, RZ, RZ, UR40 ;  /* 0x00000028ff057e24 */ /* 0x000fe2000f8e00ff */
[----:B------:R-:W-:Y:S02]  /*c0b0*/  ULDC UR4, c[0x0][0x288] ;  /* 0x0000a20000047ab9 */ /* 0x000fe40000000800 */
[----:B------:R-:W1:Y:S01]  /*c0c0*/  SHFL.IDX PT, R2, R4, RZ, 0x1e1f ;  /* 0x001e1fff04027589 */ /* 0x000e6200000e0000 */
[----:B------:R-:W-:Y:S02]  /*c0d0*/  IMAD R6, R9, UR4, RZ ;  /* 0x0000000409067c24 */ /* 0x000fe4000f8e02ff */
[----:B------:R-:W-:Y:S01]  /*c0e0*/  IMAD R5, R5, 0xc0, R21 ;  /* 0x000000c005057824 */ /* 0x000fe200078e0215 */
[----:B------:R-:W2:Y:S04]  /*c0f0*/  SHFL.IDX PT, R0, R0, 0x1, 0x1e1f ;  /* 0x003e1f0000007f89 */ /* 0x000ea800000e0000 */
[----:B------:R-:W-:Y:S01]  /*c100*/  ISETP.GE.AND P4, PT, R5, R6, PT ;  /* 0x000000060500720c */ /* 0x000fe20003f86270 */
[----:B------:R-:W3:Y:S04]  /*c110*/  SHFL.IDX PT, R4, R4, 0x1, 0x1e1f ;  /* 0x003e1f0004047f89 */ /* 0x000ee800000e0000 */
[----:B------:R-:W4:Y:S04]  /*c120*/  SHFL.IDX PT, R7, R7, RZ, 0x1e1f ;  /* 0x001e1fff07077589 */ /* 0x000f2800000e0000 */
[----:B------:R1:W2:Y:S04]  /*c130*/  SHFL.IDX PT, R14, R8, RZ, 0x1e1f ;  /* 0x001e1fff080e7589 */ /* 0x0002a800000e0000 */
        /* <DEDUP_REMOVED lines=17> */
.L_x_10176:
        /* <DEDUP_REMOVED lines=12> */
.L_x_10106:
[----:B------:R-:W-:Y:S05]  /*c310*/  BSYNC B0 ;  /* 0x0000000000007941 */ /* 0x000fea0003800000 */
.L_x_10105:
[----:B------:R-:W-:Y:S01]  /*c320*/  NOP ;  /* 0x0000000000007918 */ /* 0x000fe20000000000 */
[----:B------:R-:W-:-:S13]  /*c330*/  PLOP3.LUT P0, PT, PT, PT, PT, 0x80, 0x0 ;  /* 0x000000000000781c */ /* 0x000fda0003f0f070 */
.L_x_10107:
        /* <DEDUP_REMOVED lines=18> */
.L_x_10177:
[----:B------:R-:W-:Y:S05]  /*c460*/  BSYNC B0 ;  /* 0x0000000000007941 */ /* 0x000fea0003800000 */
.L_x_10108:
[----:B------:R-:W-:-:S06]  /*c470*/  UISETP.GE.AND UP0, UPT, UR39, 0x2, UPT ;  /* 0x000000022700788c */ /* 0x000fcc000bf06270 */
[----:B------:R-:W-:-:S13]  /*c480*/  PLOP3.LUT P0, PT, PT, PT, UP0, 0x80, 0x0 ;  /* 0x000000000000781c */ /* 0x000fda0003f0f008 */
[----:B------:R-:W-:Y:S05]  /*c490*/  @!P0 BRA `(.L_x_10110) ;  /* 0x0000001000308947 */ /* 0x000fea0003800000 */
[----:B------:R-:W-:Y:S01]  /*c4a0*/  UIADD3 UR4, UR39, -0x2, URZ ;  /* 0xfffffffe27047890 */ /* 0x000fe2000fffe03f */
[----:B------:R-:W-:Y:S02]  /*c4b0*/  IMAD.MOV.U32 R8, RZ, RZ, R23 ;  /* 0x000000ffff087224 */ /* 0x000fe400078e0017 */
[----:B------:R-:W-:-:S03]  /*c4c0*/  IMAD.MOV.U32 R0, RZ, RZ, R18 ;  /* 0x000000ffff007224 */ /* 0x000fc600078e0012 */
[----:B------:R-:W-:-:S07]  /*c4d0*/  IMAD.U32 R2, RZ, RZ, UR4 ;  /* 0x00000004ff027e24 */ /* 0x000fce000f8e00ff */
.L_x_10134:
        /* <DEDUP_REMOVED lines=9> */
[----:B------:R-:W-:Y:S01]  /*c570*/  LOP3.LUT P1, RZ, R25, 0x1, RZ, 0xc0, !PT ;  /* 0x0000000119ff7812 */ /* 0x000fe2000782c0ff */
[----:B0-----:R-:W-:-:S12]  /*c580*/  IMAD.MOV.U32 R3, RZ, RZ, R2 ;  /* 0x000000ffff037224 */ /* 0x001fd800078e0002 */
        /* <DEDUP_REMOVED lines=19> */
.L_x_10113:
        /* <DEDUP_REMOVED lines=8> */
.L_x_10178:
[----:B------:R-:W-:Y:S05]  /*c740*/  BSYNC B1 ;  /* 0x0000000000017941 */ /* 0x000fea0003800000 */
.L_x_10114:
        /* <DEDUP_REMOVED lines=9> */
.L_x_10117:
[----:B------:R-:W-:Y:S05]  /*c7e0*/  BSYNC B1 ;  /* 0x0000000000017941 */ /* 0x000fea0003800000 */
.L_x_10116:
        /* <DEDUP_REMOVED lines=11> */
.L_x_10118:
        /* <DEDUP_REMOVED lines=16> */
.L_x_10119:
        /* <DEDUP_REMOVED lines=16> */
.L_x_10120:
        /* <DEDUP_REMOVED lines=13> */
.L_x_10179:
[----:B------:R-:W-:Y:S05]  /*cb70*/  BSYNC B1 ;  /* 0x0000000000017941 */ /* 0x000fea0003800000 */
.L_x_10121:
        /* <DEDUP_REMOVED lines=11> */
.L_x_10124:
[----:B------:R-:W-:Y:S05]  /*cc30*/  BSYNC B1 ;  /* 0x0000000000017941 */ /* 0x000fea0003800000 */
.L_x_10123:
        /* <DEDUP_REMOVED lines=8> */
.L_x_10125:
        /* <DEDUP_REMOVED lines=15> */
.L_x_10126:
        /* <DEDUP_REMOVED lines=15> */
.L_x_10127:
        /* <DEDUP_REMOVED lines=10> */
.L_x_10112:
[----:B------:R-:W-:Y:S05]  /*cf40*/  BSYNC B0 ;  /* 0x0000000000007941 */ /* 0x000fea0003800000 */
.L_x_10111:
[----:B------:R-:W-:-:S06]  /*cf50*/  UISETP.NE.AND UP0, UPT, UR38, 0x3, UPT ;  /* 0x000000032600788c */ /* 0x000fcc000bf05270 */
[----:B------:R-:W-:-:S13]  /*cf60*/  PLOP3.LUT P0, PT, PT, PT, UP0, 0x80, 0x0 ;  /* 0x000000000000781c */ /* 0x000fda0003f0f008 */
[----:B------:R-:W-:Y:S05]  /*cf70*/  @!P0 BRA `(.L_x_10128) ;  /* 0x0000000000048947 */ /* 0x000fea0003800000 */
[----:B------:R-:W-:Y:S01]  /*cf80*/  BPT.TRAP 0x1 ;  /* 0x000000040000795c */ /* 0x000fe20000300000 */
.L_x_10128:
[----:B0-----:R-:W-:Y:S01]  /*cf90*/  IMAD.U32 R3, RZ, RZ, UR44 ;  /* 0x0000002cff037e24 */ /* 0x001fe2000f8e00ff */
[----:B------:R-:W-:Y:S01]  /*cfa0*/  LOP3.LUT R4, R8, 0x1, RZ, 0x3c, !PT ;  /* 0x0000000108047812 */ /* 0x000fe200078e3cff */
[----:B------:R-:W-:Y:S03]  /*cfb0*/  BSSY B0, `(.L_x_10129) ;  /* 0x0000006000007945 */ /* 0x000fe60003800000 */
[----:B------:R-:W-:Y:S01]  /*cfc0*/  ISETP.NE.AND P0, PT, R3, 0x3, PT ;  /* 0x000000030300780c */ /* 0x000fe20003f05270 */
[----:B------:R-:W-:Y:S01]  /*cfd0*/  IMAD R3, R0, 0x8, R16 ;  /* 0x0000000800037824 */ /* 0x000fe200078e0210 */
[----:B------:R-:W-:-:S04]  /*cfe0*/  SHF.L.U32 R4, R4, 0x1f, RZ ;  /* 0x0000001f04047819 */ /* 0x000fc800000006ff */
[----:B------:R-:W0:Y:S02]  /*cff0*/  SYNCS.PHASECHK.TRANS64.TRYWAIT P1, [R3+URZ+0x19c70], R4 ;  /* 0x019c7004030075a7 */ /* 0x000e24000802017f */
[----:B0-----:R-:W-:Y:S05]  /*d000*/  @!P1 BRA `(.L_x_10130) ;  /* 0x0000001800c49947 */ /* 0x001fea0003800000 */
.L_x_10180:
[----:B------:R-:W-:Y:S05]  /*d010*/  BSYNC B0 ;  /* 0x0000000000007941 */ /* 0x000fea0003800000 */
.L_x_10129:
[----:B------:R-:W-:Y:S05]  /*d020*/  @!P0 BRA `(.L_x_10131) ;  /* 0x0000000000048947 */ /* 0x000fea0003800000 */
[----:B------:R-:W-:Y:S01]  /*d030*/  BPT.TRAP 0x1 ;  /* 0x000000040000795c */ /* 0x000fe20000300000 */
.L_x_10131:
[----:B0-----:R-:W-:Y:S01]  /*d040*/  SHF.L.U32 R4, R8, 0x1f, RZ ;  /* 0x0000001f08047819 */ /* 0x001fe200000006ff */
[----:B------:R-:W-:-:S03]  /*d050*/  IMAD R0, R0, 0x3000, RZ ;  /* 0x0000300000007824 */ /* 0x000fc600078e02ff */
[----:B------:R-:W0:Y:S02]  /*d060*/  SYNCS.PHASECHK.TRANS64.TRYWAIT P1, [R3+URZ+0x19c60], R4 ;  /* 0x019c6004030075a7 */ /* 0x000e24000802017f */
[----:B0-----:R-:W-:Y:S05]  /*d070*/  @!P1 BRA `(.L_x_10132) ;  /* 0x0000001800bc9947 */ /* 0x001fea0003800000 */
.L_x_10181:
        /* <DEDUP_REMOVED lines=65> */
.L_x_10133:
        /* <DEDUP_REMOVED lines=13> */
.L_x_10110:
        /* <DEDUP_REMOVED lines=18> */
.L_x_10136:
[----:B------:R-:W-:Y:S05]  /*d680*/  BSYNC B0 ;  /* 0x0000000000007941 */ /* 0x000fea0003800000 */
.L_x_10135:
[----:B------:R-:W-:-:S06]  /*d690*/  UISETP.NE.AND UP0, UPT, UR38, 0x3, UPT ;  /* 0x000000032600788c */ /* 0x000fcc000bf05270 */
[----:B------:R-:W-:-:S13]  /*d6a0*/  PLOP3.LUT P1, PT, PT, PT, UP0, 0x80, 0x0 ;  /* 0x000000000000781c */ /* 0x000fda0003f2f008 */
[----:B------:R-:W-:Y:S05]  /*d6b0*/  @!P1 BRA `(.L_x_10137) ;  /* 0x0000000000049947 */ /* 0x000fea0003800000 */
[----:B------:R-:W-:Y:S01]  /*d6c0*/  BPT.TRAP 0x1 ;  /* 0x000000040000795c */ /* 0x000fe20000300000 */
.L_x_10137:
        /* <DEDUP_REMOVED lines=8> */
.L_x_10182:
[----:B------:R-:W-:Y:S05]  /*d750*/  BSYNC B0 ;  /* 0x0000000000007941 */ /* 0x000fea0003800000 */
.L_x_10138:
[----:B------:R-:W-:Y:S05]  /*d760*/  @!P2 BRA `(.L_x_10140) ;  /* 0x000000000004a947 */ /* 0x000fea0003800000 */
[----:B------:R-:W-:Y:S01]  /*d770*/  BPT.TRAP 0x1 ;  /* 0x000000040000795c */ /* 0x000fe20000300000 */
.L_x_10140:
[----:B0-----:R-:W-:-:S04]  /*d780*/  SHF.L.U32 R3, R23, 0x1f, RZ ;  /* 0x0000001f17037819 */ /* 0x001fc800000006ff */
[----:B------:R-:W0:Y:S02]  /*d790*/  SYNCS.PHASECHK.TRANS64.TRYWAIT P1, [R0+URZ+0x19c60], R3 ;  /* 0x019c6003000075a7 */ /* 0x000e24000802017f */
[----:B0-----:R-:W-:Y:S05]  /*d7a0*/  @!P1 BRA `(.L_x_10141) ;  /* 0x0000001400189947 */ /* 0x001fea0003800000 */
.L_x_10183:
        /* <DEDUP_REMOVED lines=66> */
.L_x_10142:
[----:B-1----:R1:W-:Y:S01]  /*dbd0*/  SYNCS.ARRIVE.TRANS64.A1T0 RZ, [R0+URZ+0x19c50], RZ ;  /* 0x019c50ff00ff79a7 */ /* 0x0023e2000810003f */
[----:B------:R-:W-:Y:S02]  /*dbe0*/  @!P0 VIADD R2, R0, 0x19c80 ;  /* 0x00019c8000028836 */ /* 0x000fe40000000000 */
[----:B------:R-:W-:-:S03]  /*dbf0*/  VIADD R18, R18, 0x1 ;  /* 0x0000000112127836 */ /* 0x000fc60000000000 */
[----:B------:R-:W-:Y:S01]  /*dc00*/  @!P0 PRMT R2, RZ, 0x654, R2 ;  /* 0x00000654ff028816 */ /* 0x000fe20000000002 */
[----:B------:R-:W-:Y:S01]  /*dc10*/  BAR.SYNC.DEFER_BLOCKING 0x2, 0x80 ;  /* 0x0082000000007b1d */ /* 0x000fe20000010000 */
[----:B------:R-:W-:-:S04]  /*dc20*/  ISETP.NE.AND P1, PT, R18, 0x2, PT ;  /* 0x000000021200780c */ /* 0x000fc80003f25270 */
[----:B-1----:R-:W-:Y:S02]  /*dc30*/  SEL R0, RZ, 0x1, P1 ;  /* 0x00000001ff007807 */ /* 0x002fe40000800000 */
[----:B------:R-:W-:Y:S02]  /*dc40*/  SEL R18, R18, RZ, P1 ;  /* 0x000000ff12127207 */ /* 0x000fe40000800000 */
[----:B------:R-:W-:Y:S01]  /*dc50*/  LOP3.LUT R23, R23, R0, RZ, 0x3c, !PT ;  /* 0x0000000017177212 */ /* 0x000fe200078e3cff */
[----:B------:R1:W-:Y:S06]  /*dc60*/  @!P0 SYNCS.ARRIVE.TRANS64.RED.A1T0 RZ, [R2+URZ], RZ ;  /* 0x000000ff02ff89a7 */ /* 0x0003ec000810043f */
.L_x_10085:
[----:B------:R-:W-:Y:S05]  /*dc70*/  BSYNC B7 ;  /* 0x0000000000077941 */ /* 0x000fea0003800000 */
.L_x_10083:
        /* <DEDUP_REMOVED lines=12> */
.L_x_10143:
        /* <DEDUP_REMOVED lines=8> */
.L_x_10144:
[----:B--23--:R-:W2:Y:S01]  /*ddc0*/  LDL R0, [R1] ;  /* 0x0000000001007983 */ /* 0x00cea20000100800 */
[----:B------:R-:W-:Y:S02]  /*ddd0*/  ULDC UR4, c[0x0][0xc38] ;  /* 0x00030e0000047ab9 */ /* 0x000fe40000000800 */
[----:B--2---:R-:W-:-:S13]  /*dde0*/  ISETP.GE.AND P0, PT, R0, UR4, PT ;  /* 0x0000000400007c0c */ /* 0x004fda000bf06270 */
[----:B------:R-:W-:Y:S05]  /*ddf0*/  @!P0 BRA `(.L_x_10145) ;  /* 0xffffffc8000c8947 */ /* 0x000fea000383ffff */
.L_x_10080:
        /* <DEDUP_REMOVED lines=12> */
.L_x_10184:
[----:B------:R-:W-:Y:S05]  /*dec0*/  BSYNC B0 ;  /* 0x0000000000007941 */ /* 0x000fea0003800000 */
.L_x_10146:
[----:B------:R-:W-:-:S03]  /*ded0*/  UMOV UR4, 0xffffffff ;  /* 0xffffffff00047882 */ /* 0x000fc60000000000 */
[----:B------:R-:W-:Y:S05]  /*dee0*/  BRA.DIV UR4, `(.L_x_10148) ;  /* 0x0000000e04707947 */ /* 0x000fea000b800000 */
[----:B-1----:R-:W1:Y:S02]  /*def0*/  S2R R0, SR_TID.X ;  /* 0x0000000000007919 */ /* 0x002e640000002100 */
[----:B-1----:R-:W-:-:S04]  /*df00*/  SHF.R.U32.HI R0, RZ, 0x5, R0 ;  /* 0x00000005ff007819 */ /* 0x002fc80000011600 */
[----:B------:R-:W-:-:S05]  /*df10*/  LOP3.LUT R0, R0, 0x3, RZ, 0xc0, !PT ;  /* 0x0000000300007812 */ /* 0x000fca00078ec0ff */
[----:B------:R1:W2:Y:S02]  /*df20*/  SHFL.IDX PT, R14, R0, RZ, 0x1f ;  /* 0x00001fff000e7589 */ /* 0x0002a400000e0000 */
.L_x_10187:
[----:B--2---:R-:W-:Y:S01]  /*df30*/  ISETP.NE.AND P0, PT, R14, RZ, PT ;  /* 0x000000ff0e00720c */ /* 0x004fe20003f05270 */
[----:B------:R-:W-:-:S12]  /*df40*/  BSSY B0, `(.L_x_10149) ;  /* 0x000002b000007945 */ /* 0x000fd80003800000 */
[----:B------:R-:W-:Y:S05]  /*df50*/  @P0 BRA `(.L_x_10150) ;  /* 0x0000000000a40947 */ /* 0x000fea0003800000 */
[----:B------:R-:W-:-:S03]  /*df60*/  UMOV UR4, 0xffffffff ;  /* 0xffffffff00047882 */ /* 0x000fc60000000000 */
[----:B------:R-:W-:Y:S05]  /*df70*/  BRA.DIV UR4, `(.L_x_10151) ;  /* 0x0000000e04807947 */ /* 0x000fea000b800000 */
[----:B------:R-:W-:-:S13]  /*df80*/  ELECT P6, URZ, PT ;  /* 0x00000000003f782f */ /* 0x000fda00038c0000 */
.L_x_10190:
[----:B------:R-:W-:Y:S05]  /*df90*/  @!P6 BRA `(.L_x_10150) ;  /* 0x000000000094e947 */ /* 0x000fea0003800000 */
[----:B------:R-:W-:-:S06]  /*dfa0*/  ULOP3.LUT UR4, UR41, 0x2, URZ, 0xfc, !UPT ;  /* 0x0000000229047892 */ /* 0x000fcc000f8efc3f */
[----:B-1----:R-:W-:-:S05]  /*dfb0*/  IMAD.U32 R0, RZ, RZ, UR4 ;  /* 0x00000004ff007e24 */ /* 0x002fca000f8e00ff */
[----:B------:R-:W-:-:S13]  /*dfc0*/  ISETP.NE.AND P0, PT, R0, 0x3, PT ;  /* 0x000000030000780c */ /* 0x000fda0003f05270 */
[----:B------:R-:W-:Y:S05]  /*dfd0*/  @!P0 BRA `(.L_x_10152) ;  /* 0x0000000000048947 */ /* 0x000fea0003800000 */
[----:B------:R-:W-:Y:S01]  /*dfe0*/  BPT.TRAP 0x1 ;  /* 0x000000040000795c */ /* 0x000fe20000300000 */
.L_x_10152:
        /* <DEDUP_REMOVED lines=9> */
[----:B------:R-:W-:Y:S01]  /*e080*/  IMAD R3, R6, 0x8, R3 ;  /* 0x0000000806037824 */ /* 0x000fe200078e0203 */
[----:B------:R-:W-:Y:S01]  /*e090*/  SHF.L.U32 R0, R0, 0x1f, RZ ;  /* 0x0000001f00007819 */ /* 0x000fe200000006ff */
[----:B-1----:R-:W-:Y:S06]  /*e0a0*/  @!P1 BRA `(.L_x_10153) ;  /* 0x0000000c00549947 */ /* 0x002fec0003800000 */
.L_x_10191:
[----:B------:R-:W2:Y:S02]  /*e0b0*/  SYNCS.PHASECHK.TRANS64.TRYWAIT P1, [R3+URZ], R0 ;  /* 0x00000000030075a7 */ /* 0x000ea4000802017f */
[----:B--2---:R-:W-:Y:S05]  /*e0c0*/  @!P1 BRA `(.L_x_10154) ;  /* 0x0000000c00609947 */ /* 0x004fea0003800000 */
.L_x_10192:
[----:B------:R-:W-:Y:S05]  /*e0d0*/  @!P0 BRA `(.L_x_10155) ;  /* 0x0000000000048947 */ /* 0x000fea0003800000 */
[----:B------:R-:W-:Y:S01]  /*e0e0*/  BPT.TRAP 0x1 ;  /* 0x000000040000795c */ /* 0x000fe20000300000 */
.L_x_10155:
[----:B--2---:R-:W-:-:S04]  /*e0f0*/  IMAD R3, R18, 0x8, R7 ;  /* 0x0000000812037824 */ /* 0x004fc800078e0207 */
[----:B------:R-:W2:Y:S02]  /*e100*/  SYNCS.PHASECHK.TRANS64.TRYWAIT P1, [R3+URZ+0x19c60], R4 ;  /* 0x019c6004030075a7 */ /* 0x000ea4000802017f */
[----:B--2---:R-:W-:Y:S05]  /*e110*/  @!P1 BRA `(.L_x_10156) ;  /* 0x0000000c00609947 */ /* 0x004fea0003800000 */
.L_x_10193:
[----:B------:R-:W-:Y:S05]  /*e120*/  @!P0 BRA `(.L_x_10157) ;  /* 0x0000000000048947 */ /* 0x000fea0003800000 */
[----:B------:R-:W-:Y:S01]  /*e130*/  BPT.TRAP 0x1 ;  /* 0x000000040000795c */ /* 0x000fe20000300000 */
.L_x_10157:
[----:B-1----:R-:W-:-:S04]  /*e140*/  IMAD R5, R6, 0x8, R7 ;  /* 0x0000000806057824 */ /* 0x002fc800078e0207 */
[----:B------:R-:W1:Y:S02]  /*e150*/  SYNCS.PHASECHK.TRANS64.TRYWAIT P1, [R5+URZ+0x19c60], R0 ;  /* 0x019c6000050075a7 */ /* 0x000e64000802017f */
[----:B-1----:R-:W-:Y:S05]  /*e160*/  @!P1 BRA `(.L_x_10158) ;  /* 0x0000000c00609947 */ /* 0x002fea0003800000 */
.L_x_10194:
[----:B------:R-:W-:Y:S05]  /*e170*/  @!P0 BRA `(.L_x_10159) ;  /* 0x0000000000048947 */ /* 0x000fea0003800000 */
[----:B------:R-:W-:Y:S01]  /*e180*/  BPT.TRAP 0x1 ;  /* 0x000000040000795c */ /* 0x000fe20000300000 */
.L_x_10159:
[----:B------:R-:W3:Y:S02]  /*e190*/  SYNCS.PHASECHK.TRANS64.TRYWAIT P0, [R3+URZ+0x19c80], R4 ;  /* 0x019c8004030075a7 */ /* 0x000ee4000800017f */
[----:B---3--:R-:W-:Y:S05]  /*e1a0*/  @!P0 BRA `(.L_x_10160) ;  /* 0x0000000c00648947 */ /* 0x008fea0003800000 */
.L_x_10161:
[----:B----4-:R4:W0:Y:S02]  /*e1b0*/  SYNCS.PHASECHK.TRANS64.TRYWAIT P0, [R5+URZ+0x19c80], R0 ;  /* 0x019c8000050075a7 */ /* 0x010824000800017f */
[----:B0-----:R-:W-:Y:S05]  /*e1c0*/  @!P0 NANOSLEEP.SYNCS 0x989680 ;  /* 0x009896800000895d */ /* 0x001fea0003900000 */
[----:B------:R-:W0:Y:S02]  /*e1d0*/  @!P0 SYNCS.PHASECHK.TRANS64 P0, [R5+URZ+0x19c80], R0 ;  /* 0x019c8000050085a7 */ /* 0x000e24000800007f */
[----:B0-----:R-:W-:Y:S05]  /*e1e0*/  @!P0 BRA `(.L_x_10161) ;  /* 0xfffffffc00f08947 */ /* 0x001fea000383ffff */
.L_x_10150:
[----:B------:R-:W-:Y:S05]  /*e1f0*/  BSYNC B0 ;  /* 0x0000000000007941 */ /* 0x000fea0003800000 */
.L_x_10149:
[----:B------:R-:W-:Y:S05]  /*e200*/  EXIT ;  /* 0x000000000000794d */ /* 0x000fea0003800000 */
.L_x_10038:
[----:B0-----:R-:W-:-:S04]  /*e210*/  IMAD.U32 R3, RZ, RZ, UR45 ;  /* 0x0000002dff037e24 */ /* 0x001fc8000f8e00ff */
[----:B------:R0:W1:Y:S03]  /*e220*/  SYNCS.PHASECHK.TRANS64.TRYWAIT P1, [R3+URZ+0x19c00], R0 ;  /* 0x019c0000030075a7 */ /* 0x000066000802017f */
[----:B-1----:R-:W-:Y:S05]  /*e230*/  @!P1 NANOSLEEP.SYNCS 0x989680 ;  /* 0x009896800000995d */ /* 0x002fea0003900000 */
[----:B------:R-:W1:Y:S02]  /*e240*/  @!P1 SYNCS.PHASECHK.TRANS64 P1, [R3+URZ+0x19c00], R0 ;  /* 0x019c0000030095a7 */ /* 0x000e64000802007f */
[----:B-1----:R-:W-:Y:S05]  /*e250*/  @!P1 BRA `(.L_x_10038) ;  /* 0xfffffffc00ec9947 */ /* 0x002fea000383ffff */
[----:B------:R-:W-:Y:S05]  /*e260*/  BRA `(.L_x_10162) ;  /* 0xffffff3400a87947 */ /* 0x000fea000383ffff */
.L_x_10042:
[----:B-1----:R1:W2:Y:S02]  /*e270*/  SYNCS.PHASECHK.TRANS64.TRYWAIT P2, [R3+URZ+0x19c30], R0 ;  /* 0x019c3000030075a7 */ /* 0x0022a4000804017f */
[----:B--2---:R-:W-:Y:S05]  /*e280*/  @!P2 NANOSLEEP.SYNCS 0x989680 ;  /* 0x009896800000a95d */ /* 0x004fea0003900000 */
[----:B------:R-:W2:Y:S02]  /*e290*/  @!P2 SYNCS.PHASECHK.TRANS64 P2, [R3+URZ+0x19c30], R0 ;  /* 0x019c30000300a5a7 */ /* 0x000ea4000804007f */
[----:B--2---:R-:W-:Y:S05]  /*e2a0*/  @!P2 BRA `(.L_x_10042) ;  /* 0xfffffffc00f0a947 */ /* 0x004fea000383ffff */
[----:B------:R-:W-:Y:S05]  /*e2b0*/  BRA `(.L_x_10041) ;  /* 0xffffff3400cc7947 */ /* 0x000fea000383ffff */
.L_x_10047:
[----:B-1----:R-:W-:-:S04]  /*e2c0*/  IMAD.U32 R7, RZ, RZ, UR21 ;  /* 0x00000015ff077e24 */ /* 0x002fc8000f8e00ff */
[----:B------:R1:W2:Y:S03]  /*e2d0*/  SYNCS.PHASECHK.TRANS64.TRYWAIT P3, [R7+URZ+0x19c30], R0 ;  /* 0x019c3000070075a7 */ /* 0x0002a6000806017f */
[----:B--2---:R-:W-:Y:S05]  /*e2e0*/  @!P3 NANOSLEEP.SYNCS 0x989680 ;  /* 0x009896800000b95d */ /* 0x004fea0003900000 */
[----:B------:R-:W2:Y:S02]  /*e2f0*/  @!P3 SYNCS.PHASECHK.TRANS64 P3, [R7+URZ+0x19c30], R0 ;  /* 0x019c30000700b5a7 */ /* 0x000ea4000806007f */
[----:B--2---:R-:W-:Y:S05]  /*e300*/  @!P3 BRA `(.L_x_10047) ;  /* 0xfffffffc00ecb947 */ /* 0x004fea000383ffff */
[----:B------:R-:W-:Y:S05]  /*e310*/  BRA `(.L_x_10046) ;  /* 0xffffff58003c7947 */ /* 0x000fea000383ffff */
.L_x_10051:
[----:B-1----:R-:W-:-:S04]  /*e320*/  IMAD.U32 R7, RZ, RZ, UR11 ;  /* 0x0000000bff077e24 */ /* 0x002fc8000f8e00ff */
[----:B------:R1:W2:Y:S03]  /*e330*/  SYNCS.PHASECHK.TRANS64.TRYWAIT P3, [R7+URZ+0x19c50], R0 ;  /* 0x019c5000070075a7 */ /* 0x0002a6000806017f */
[----:B--2---:R-:W-:Y:S05]  /*e340*/  @!P3 NANOSLEEP.SYNCS 0x989680 ;  /* 0x009896800000b95d */ /* 0x004fea0003900000 */
[----:B------:R-:W2:Y:S02]  /*e350*/  @!P3 SYNCS.PHASECHK.TRANS64 P3, [R7+URZ+0x19c50], R0 ;  /* 0x019c50000700b5a7 */ /* 0x000ea4000806007f */
[----:B--2---:R-:W-:Y:S05]  /*e360*/  @!P3 BRA `(.L_x_10051) ;  /* 0xfffffffc00ecb947 */ /* 0x004fea000383ffff */
[----:B------:R-:W-:Y:S05]  /*e370*/  BRA `(.L_x_10050) ;  /* 0xffffff58008c7947 */ /* 0x000fea000383ffff */
.L_x_10058:
[----:B-1----:R-:W-:-:S04]  /*e380*/  IMAD.U32 R9, RZ, RZ, UR6 ;  /* 0x00000006ff097e24 */ /* 0x002fc8000f8e00ff */
[----:B------:R1:W2:Y:S03]  /*e390*/  SYNCS.PHASECHK.TRANS64.TRYWAIT P2, [R9+URZ+0x19c30], R0 ;  /* 0x019c3000090075a7 */ /* 0x0002a6000804017f */
[----:B--2---:R-:W-:Y:S05]  /*e3a0*/  @!P2 NANOSLEEP.SYNCS 0x989680 ;  /* 0x009896800000a95d */ /* 0x004fea0003900000 */
[----:B------:R-:W2:Y:S02]  /*e3b0*/  @!P2 SYNCS.PHASECHK.TRANS64 P2, [R9+URZ+0x19c30], R0 ;  /* 0x019c30000900a5a7 */ /* 0x000ea4000804007f */
[----:B--2---:R-:W-:Y:S05]  /*e3c0*/  @!P2 BRA `(.L_x_10058) ;  /* 0xfffffffc00eca947 */ /* 0x004fea000383ffff */
[----:B------:R-:W-:Y:S05]  /*e3d0*/  BRA `(.L_x_10057) ;  /* 0xffffff7c00507947 */ /* 0x000fea000383ffff */
.L_x_10062:
[----:B-1----:R-:W-:-:S04]  /*e3e0*/  IMAD.U32 R9, RZ, RZ, UR11 ;  /* 0x0000000bff097e24 */ /* 0x002fc8000f8e00ff */
[----:B------:R1:W2:Y:S03]  /*e3f0*/  SYNCS.PHASECHK.TRANS64.TRYWAIT P2, [R9+URZ+0x19c50], R0 ;  /* 0x019c5000090075a7 */ /* 0x0002a6000804017f */
[----:B--2---:R-:W-:Y:S05]  /*e400*/  @!P2 NANOSLEEP.SYNCS 0x989680 ;  /* 0x009896800000a95d */ /* 0x004fea0003900000 */
[----:B------:R-:W2:Y:S02]  /*e410*/  @!P2 SYNCS.PHASECHK.TRANS64 P2, [R9+URZ+0x19c50], R0 ;  /* 0x019c50000900a5a7 */ /* 0x000ea4000804007f */
[----:B--2---:R-:W-:Y:S05]  /*e420*/  @!P2 BRA `(.L_x_10062) ;  /* 0xfffffffc00eca947 */ /* 0x004fea000383ffff */
[----:B------:R-:W-:Y:S05]  /*e430*/  BRA `(.L_x_10061) ;  /* 0xffffff7c00a07947 */ /* 0x000fea000383ffff */
.L_x_10068:
[----:B-1----:R-:W-:-:S04]  /*e440*/  IMAD.U32 R6, RZ, RZ, UR14 ;  /* 0x0000000eff067e24 */ /* 0x002fc8000f8e00ff */
[----:B------:R1:W2:Y:S03]  /*e450*/  SYNCS.PHASECHK.TRANS64.TRYWAIT P1, [R6+URZ+0x19c50], R5 ;  /* 0x019c5005060075a7 */ /* 0x0002a6000802017f */
[----:B--2---:R-:W-:Y:S05]  /*e460*/  @!P1 NANOSLEEP.SYNCS 0x989680 ;  /* 0x009896800000995d */ /* 0x004fea0003900000 */
[----:B------:R-:W2:Y:S02]  /*e470*/  @!P1 SYNCS.PHASECHK.TRANS64 P1, [R6+URZ+0x19c50], R5 ;  /* 0x019c5005060095a7 */ /* 0x000ea4000802007f */
[----:B--2---:R-:W-:Y:S05]  /*e480*/  @!P1 BRA `(.L_x_10068) ;  /* 0xfffffffc00ec9947 */ /* 0x004fea000383ffff */
[----:B------:R-:W-:Y:S05]  /*e490*/  BRA `(.L_x_10067) ;  /* 0xffffff9400ec7947 */ /* 0x000fea000383ffff */
.L_x_10094:
[----:B------:R-:W-:Y:S02]  /*e4a0*/  IMAD.MOV.U32 R13, RZ, RZ, R20 ;  /* 0x000000ffff0d7224 */ /* 0x000fe400078e0014 */
[----:B------:R-:W-:Y:S02]  /*e4b0*/  IMAD.MOV.U32 R12, RZ, RZ, RZ ;  /* 0x000000ffff0c7224 */ /* 0x000fe400078e00ff */
[----:B------:R-:W-:Y:S02]  /*e4c0*/  IMAD.MOV.U32 R11, RZ, RZ, 0x1f ;  /* 0x0000001fff0b7424 */ /* 0x000fe400078e00ff */
[----:B------:R-:W-:-:S07]  /*e4d0*/  IMAD.MOV.U32 R15, RZ, RZ, -0x1 ;  /* 0xffffffffff0f7424 */ /* 0x000fce00078e00ff */
[----:B------:R-:W-:Y:S05]  /*e4e0*/  WARPSYNC.COLLECTIVE R15, `(.L_x_10163) ;  /* 0x000000000f087348 */ /* 0x000fea0003c00000 */
[----:B------:R0:W1:Y:S02]  /*e4f0*/  SHFL.IDX P6, R14, R13, R12, R11 ;  /* 0x0000000c0d0e7389 */ /* 0x00006400000c000b */
[----:B01----:R-:W-:Y:S01]  /*e500*/  ENDCOLLECTIVE ;  /* 0x000000000000791b */ /* 0x003fe20003800000 */
.L_x_10163:
[----:B------:R-:W-:Y:S05]  /*e510*/  BRA `(.L_x_10164) ;  /* 0xffffffcc00687947 */ /* 0x000fea000383ffff */
.L_x_10096:
[----:B------:R-:W-:Y:S01]  /*e520*/  BSSY B0, `(.L_x_10165) ;  /* 0x0000006000007945 */ /* 0x000fe20003800000 */
[----:B------:R-:W-:-:S07]  /*e530*/  IMAD.MOV.U32 R15, RZ, RZ, -0x1 ;  /* 0xffffffffff0f7424 */ /* 0x000fce00078e00ff */
[----:B0-----:R-:W-:Y:S05]  /*e540*/  WARPSYNC.COLLECTIVE R15, `(.L_x_10166) ;  /* 0x000000000f0c7348 */ /* 0x001fea0003c00000 */
[----:B------:R-:W-:Y:S02]  /*e550*/  ELECT P6, UR62, PT ;  /* 0x00000000003e782f */ /* 0x000fe400038c0000 */
[----:B------:R-:W-:Y:S01]  /*e560*/  MOV R14, UR62 ;  /* 0x0000003e000e7c02 */ /* 0x000fe20008000f00 */
[----:B0-----:R-:W-:Y:S10]  /*e570*/  ENDCOLLECTIVE ;  /* 0x000000000000791b */ /* 0x001ff40003800000 */
.L_x_10166:
[----:B------:R-:W-:Y:S05]  /*e580*/  BSYNC B0 ;  /* 0x0000000000007941 */ /* 0x000fea0003800000 */
.L_x_10165:
[----:B------:R-:W-:Y:S05]  /*e590*/  BRA `(.L_x_10167) ;  /* 0xffffffcc00707947 */ /* 0x000fea000383ffff */
.L_x_10098:
[----:B-1----:R1:W2:Y:S02]  /*e5a0*/  SYNCS.PHASECHK.TRANS64.TRYWAIT P1, [R3+URZ+0x19c80], R2 ;  /* 0x019c8002030075a7 */ /* 0x0022a4000802017f */
[----:B--2---:R-:W-:Y:S05]  /*e5b0*/  @!P1 NANOSLEEP.SYNCS 0x989680 ;  /* 0x009896800000995d */ /* 0x004fea0003900000 */
[----:B------:R-:W2:Y:S02]  /*e5c0*/  @!P1 SYNCS.PHASECHK.TRANS64 P1, [R3+URZ+0x19c80], R2 ;  /* 0x019c8002030095a7 */ /* 0x000ea4000802007f */
[----:B--2---:R-:W-:Y:S05]  /*e5d0*/  @!P1 BRA `(.L_x_10098) ;  /* 0xfffffffc00f09947 */ /* 0x004fea000383ffff */
[----:B------:R-:W-:Y:S05]  /*e5e0*/  BRA `(.L_x_10168) ;  /* 0xffffffcc00c87947 */ /* 0x000fea000383ffff */
.L_x_10100:
[----:B--2---:R2:W3:Y:S02]  /*e5f0*/  SYNCS.PHASECHK.TRANS64.TRYWAIT P1, [R3+URZ+0x19c40], R2 ;  /* 0x019c4002030075a7 */ /* 0x0044e4000802017f */
[----:B---3--:R-:W-:Y:S05]  /*e600*/  @!P1 NANOSLEEP.SYNCS 0x989680 ;  /* 0x009896800000995d */ /* 0x008fea0003900000 */
[----:B------:R-:W3:Y:S02]  /*e610*/  @!P1 SYNCS.PHASECHK.TRANS64 P1, [R3+URZ+0x19c40], R2 ;  /* 0x019c4002030095a7 */ /* 0x000ee4000802007f */
[----:B---3--:R-:W-:Y:S05]  /*e620*/  @!P1 BRA `(.L_x_10100) ;  /* 0xfffffffc00f09947 */ /* 0x008fea000383ffff */
[----:B------:R-:W-:Y:S05]  /*e630*/  BRA `(.L_x_10169) ;  /* 0xffffffd0004c7947 */ /* 0x000fea000383ffff */
.L_x_10104:
        /* <DEDUP_REMOVED lines=8> */
.L_x_10170:
[----:B------:R-:W-:Y:S02]  /*e6c0*/  IMAD R5, R5, 0xc0, R21 ;  /* 0x000000c005057824 */ /* 0x000fe400078e0215 */
[----:B------:R-:W-:Y:S02]  /*e6d0*/  IMAD.MOV.U32 R13, RZ, RZ, R0 ;  /* 0x000000ffff0d7224 */ /* 0x000fe400078e0000 */
[----:B------:R-:W-:-:S07]  /*e6e0*/  IMAD.MOV.U32 R2, RZ, RZ, R14 ;  /* 0x000000ffff027224 */ /* 0x000fce00078e000e */
[----:B------:R-:W-:Y:S05]  /*e6f0*/  WARPSYNC.COLLECTIVE R15, `(.L_x_10171) ;  /* 0x000000000f087348 */ /* 0x000fea0003c00000 */
[----:B------:R0:W1:Y:S02]  /*e700*/  SHFL.IDX P6, R14, R13, R12, R11 ;  /* 0x0000000c0d0e7389 */ /* 0x00006400000c000b */
[----:B01----:R-:W-:Y:S01]  /*e710*/  ENDCOLLECTIVE ;  /* 0x000000000000791b */ /* 0x003fe20003800000 */
.L_x_10171:
        /* <DEDUP_REMOVED lines=9> */
.L_x_10172:
        /* <DEDUP_REMOVED lines=10> */
.L_x_10173:
        /* <DEDUP_REMOVED lines=13> */
.L_x_10174:
        /* <DEDUP_REMOVED lines=10> */
.L_x_10175:
[----:B------:R-:W-:Y:S01]  /*e9c0*/  @!PT LDS RZ, [RZ] ;  /* 0x00000000fffff984 */ /* 0x000fe20000000800 */
[----:B------:R-:W-:Y:S01]  /*e9d0*/  @!PT LDS RZ, [RZ] ;  /* 0x00000000fffff984 */ /* 0x000fe20000000800 */
[----:B------:R-:W-:Y:S01]  /*e9e0*/  @!PT LDS RZ, [RZ] ;  /* 0x00000000fffff984 */ /* 0x000fe20000000800 */
[----:B------:R1:W-:Y:S04]  /*e9f0*/  @!P4 LDGSTS.E.BYPASS.LTC128B.128 [R10+0xf800], desc[UR46][R2.64], !P0 ;  /* 0x0f800000020acfae */ /* 0x0003e8000c101d6e */
[----:B------:R1:W-:Y:S04]  /*ea00*/  @!P4 LDGSTS.E.BYPASS.LTC128B.128 [R10+0x11000], desc[UR46][R2.64+0x20], !P1 ;  /* 0x11000020020acfae */ /* 0x0003e8000c901d6e */
[----:B------:R1:W-:Y:S01]  /*ea10*/  @!P4 LDGSTS.E.BYPASS.LTC128B.128 [R10+0x12800], desc[UR46][R2.64+0x40], !P2 ;  /* 0x12800040020acfae */ /* 0x0003e2000d101d6e */
[----:B------:R-:W-:Y:S05]  /*ea20*/  BRA `(.L_x_10176) ;  /* 0xffffffd800087947 */ /* 0x000fea000383ffff */
.L_x_10109:
[----:B0-----:R0:W1:Y:S02]  /*ea30*/  SYNCS.PHASECHK.TRANS64.TRYWAIT P0, [R16+URZ+0x19c20], R3 ;  /* 0x019c2003100075a7 */ /* 0x001064000800017f */
[----:B-1----:R-:W-:Y:S05]  /*ea40*/  @!P0 NANOSLEEP.SYNCS 0x989680 ;  /* 0x009896800000895d */ /* 0x002fea0003900000 */
[----:B------:R-:W1:Y:S02]  /*ea50*/  @!P0 SYNCS.PHASECHK.TRANS64 P0, [R16+URZ+0x19c20], R3 ;  /* 0x019c2003100085a7 */ /* 0x000e64000800007f */
[----:B-1----:R-:W-:Y:S05]  /*ea60*/  @!P0 BRA `(.L_x_10109) ;  /* 0xfffffffc00f08947 */ /* 0x002fea000383ffff */
[----:B------:R-:W-:Y:S05]  /*ea70*/  BRA `(.L_x_10177) ;  /* 0xffffffd800787947 */ /* 0x000fea000383ffff */
.L_x_10115:
[----:B0-----:R0:W1:Y:S02]  /*ea80*/  SYNCS.PHASECHK.TRANS64.TRYWAIT P0, [R6+URZ+0x19c80], R4 ;  /* 0x019c8004060075a7 */ /* 0x001064000800017f */
[----:B-1----:R-:W-:Y:S05]  /*ea90*/  @!P0 NANOSLEEP.SYNCS 0x989680 ;  /* 0x009896800000895d */ /* 0x002fea0003900000 */
[----:B------:R-:W1:Y:S02]  /*eaa0*/  @!P0 SYNCS.PHASECHK.TRANS64 P0, [R6+URZ+0x19c80], R4 ;  /* 0x019c8004060085a7 */ /* 0x000e64000800007f */
[----:B-1----:R-:W-:Y:S05]  /*eab0*/  @!P0 BRA `(.L_x_10115) ;  /* 0xfffffffc00f08947 */ /* 0x002fea000383ffff */
[----:B------:R-:W-:Y:S05]  /*eac0*/  BRA `(.L_x_10178) ;  /* 0xffffffdc001c7947 */ /* 0x000fea000383ffff */
.L_x_10122:
[----:B-1----:R1:W2:Y:S02]  /*ead0*/  SYNCS.PHASECHK.TRANS64.TRYWAIT P0, [R6+URZ+0x19c40], R4 ;  /* 0x019c4004060075a7 */ /* 0x0022a4000800017f */
[----:B--2---:R-:W-:Y:S05]  /*eae0*/  @!P0 NANOSLEEP.SYNCS 0x989680 ;  /* 0x009896800000895d */ /* 0x004fea0003900000 */
[----:B------:R-:W2:Y:S02]  /*eaf0*/  @!P0 SYNCS.PHASECHK.TRANS64 P0, [R6+URZ+0x19c40], R4 ;  /* 0x019c4004060085a7 */ /* 0x000ea4000800007f */
[----:B--2---:R-:W-:Y:S05]  /*eb00*/  @!P0 BRA `(.L_x_10122) ;  /* 0xfffffffc00f08947 */ /* 0x004fea000383ffff */
[----:B------:R-:W-:Y:S05]  /*eb10*/  BRA `(.L_x_10179) ;  /* 0xffffffe000147947 */ /* 0x000fea000383ffff */
.L_x_10130:
[----:B0-----:R0:W1:Y:S02]  /*eb20*/  SYNCS.PHASECHK.TRANS64.TRYWAIT P1, [R3+URZ+0x19c70], R4 ;  /* 0x019c7004030075a7 */ /* 0x001064000802017f */
[----:B-1----:R-:W-:Y:S05]  /*eb30*/  @!P1 NANOSLEEP.SYNCS 0x989680 ;  /* 0x009896800000995d */ /* 0x002fea0003900000 */
[----:B------:R-:W1:Y:S02]  /*eb40*/  @!P1 SYNCS.PHASECHK.TRANS64 P1, [R3+URZ+0x19c70], R4 ;  /* 0x019c7004030095a7 */ /* 0x000e64000802007f */
[----:B-1----:R-:W-:Y:S05]  /*eb50*/  @!P1 BRA `(.L_x_10130) ;  /* 0xfffffffc00f09947 */ /* 0x002fea000383ffff */
[----:B------:R-:W-:Y:S05]  /*eb60*/  BRA `(.L_x_10180) ;  /* 0xffffffe400287947 */ /* 0x000fea000383ffff */
.L_x_10132:
[----:B0-----:R0:W1:Y:S02]  /*eb70*/  SYNCS.PHASECHK.TRANS64.TRYWAIT P1, [R3+URZ+0x19c60], R4 ;  /* 0x019c6004030075a7 */ /* 0x001064000802017f */
[----:B-1----:R-:W-:Y:S05]  /*eb80*/  @!P1 NANOSLEEP.SYNCS 0x989680 ;  /* 0x009896800000995d */ /* 0x002fea0003900000 */
[----:B------:R-:W1:Y:S02]  /*eb90*/  @!P1 SYNCS.PHASECHK.TRANS64 P1, [R3+URZ+0x19c60], R4 ;  /* 0x019c6004030095a7 */ /* 0x000e64000802007f */
[----:B-1----:R-:W-:Y:S05]  /*eba0*/  @!P1 BRA `(.L_x_10132) ;  /* 0xfffffffc00f09947 */ /* 0x002fea000383ffff */
[----:B------:R-:W-:Y:S05]  /*ebb0*/  BRA `(.L_x_10181) ;  /* 0xffffffe400307947 */ /* 0x000fea000383ffff */
.L_x_10139:
[----:B0-----:R0:W1:Y:S02]  /*ebc0*/  SYNCS.PHASECHK.TRANS64.TRYWAIT P1, [R0+URZ+0x19c70], R3 ;  /* 0x019c7003000075a7 */ /* 0x001064000802017f */
[----:B-1----:R-:W-:Y:S05]  /*ebd0*/  @!P1 NANOSLEEP.SYNCS 0x989680 ;  /* 0x009896800000995d */ /* 0x002fea0003900000 */
[----:B------:R-:W1:Y:S02]  /*ebe0*/  @!P1 SYNCS.PHASECHK.TRANS64 P1, [R0+URZ+0x19c70], R3 ;  /* 0x019c7003000095a7 */ /* 0x000e64000802007f */
[----:B-1----:R-:W-:Y:S05]  /*ebf0*/  @!P1 BRA `(.L_x_10139) ;  /* 0xfffffffc00f09947 */ /* 0x002fea000383ffff */
[----:B------:R-:W-:Y:S05]  /*ec00*/  BRA `(.L_x_10182) ;  /* 0xffffffe800d07947 */ /* 0x000fea000383ffff */
.L_x_10141:
[----:B0-----:R0:W1:Y:S02]  /*ec10*/  SYNCS.PHASECHK.TRANS64.TRYWAIT P1, [R0+URZ+0x19c60], R3 ;  /* 0x019c6003000075a7 */ /* 0x001064000802017f */
[----:B-1----:R-:W-:Y:S05]  /*ec20*/  @!P1 NANOSLEEP.SYNCS 0x989680 ;  /* 0x009896800000995d */ /* 0x002fea0003900000 */
[----:B------:R-:W1:Y:S02]  /*ec30*/  @!P1 SYNCS.PHASECHK.TRANS64 P1, [R0+URZ+0x19c60], R3 ;  /* 0x019c6003000095a7 */ /* 0x000e64000802007f */
[----:B-1----:R-:W-:Y:S05]  /*ec40*/  @!P1 BRA `(.L_x_10141) ;  /* 0xfffffffc00f09947 */ /* 0x002fea000383ffff */
[----:B------:R-:W-:Y:S05]  /*ec50*/  BRA `(.L_x_10183) ;  /* 0xffffffe800d47947 */ /* 0x000fea000383ffff */
.L_x_10147:
[----:B-1----:R1:W2:Y:S02]  /*ec60*/  SYNCS.PHASECHK.TRANS64.TRYWAIT P0, [R7+URZ+0x19c20], R0 ;  /* 0x019c2000070075a7 */ /* 0x0022a4000800017f */
[----:B--2---:R-:W-:Y:S05]  /*ec70*/  @!P0 NANOSLEEP.SYNCS 0x989680 ;  /* 0x009896800000895d */ /* 0x004fea0003900000 */
[----:B------:R-:W2:Y:S02]  /*ec80*/  @!P0 SYNCS.PHASECHK.TRANS64 P0, [R7+URZ+0x19c20], R0 ;  /* 0x019c2000070085a7 */ /* 0x000ea4000800007f */
[----:B--2---:R-:W-:Y:S05]  /*ec90*/  @!P0 BRA `(.L_x_10147) ;  /* 0xfffffffc00f08947 */ /* 0x004fea000383ffff */
[----:B------:R-:W-:Y:S05]  /*eca0*/  BRA `(.L_x_10184) ;  /* 0xfffffff000847947 */ /* 0x000fea000383ffff */
.L_x_10148:
        /* <DEDUP_REMOVED lines=11> */
.L_x_10186:
[----:B------:R-:W-:Y:S05]  /*ed60*/  BSYNC B0 ;  /* 0x0000000000007941 */ /* 0x000fea0003800000 */
.L_x_10185:
[----:B------:R-:W-:Y:S05]  /*ed70*/  BRA `(.L_x_10187) ;  /* 0xfffffff0006c7947 */ /* 0x000fea000383ffff */
.L_x_10151:
[----:B------:R-:W-:Y:S01]  /*ed80*/  BSSY B1, `(.L_x_10188) ;  /* 0x0000006000017945 */ /* 0x000fe20003800000 */
[----:B------:R-:W-:-:S07]  /*ed90*/  IMAD.MOV.U32 R15, RZ, RZ, -0x1 ;  /* 0xffffffffff0f7424 */ /* 0x000fce00078e00ff */
[----:B01----:R-:W-:Y:S05]  /*eda0*/  WARPSYNC.COLLECTIVE R15, `(.L_x_10189) ;  /* 0x000000000f0c7348 */ /* 0x003fea0003c00000 */
[----:B------:R-:W-:Y:S02]  /*edb0*/  ELECT P6, UR62, PT ;  /* 0x00000000003e782f */ /* 0x000fe400038c0000 */
[----:B------:R-:W-:Y:S01]  /*edc0*/  MOV R14, UR62 ;  /* 0x0000003e000e7c02 */ /* 0x000fe20008000f00 */
[----:B01----:R-:W-:Y:S10]  /*edd0*/  ENDCOLLECTIVE ;  /* 0x000000000000791b */ /* 0x003ff40003800000 */
.L_x_10189:
[----:B------:R-:W-:Y:S05]  /*ede0*/  BSYNC B1 ;  /* 0x0000000000017941 */ /* 0x000fea0003800000 */
.L_x_10188:
[----:B------:R-:W-:Y:S05]  /*edf0*/  BRA `(.L_x_10190) ;  /* 0xfffffff000647947 */ /* 0x000fea000383ffff */
.L_x_10153:
[----:B-1----:R1:W2:Y:S02]  /*ee00*/  SYNCS.PHASECHK.TRANS64.TRYWAIT P1, [R5+URZ], R4 ;  /* 0x00000004050075a7 */ /* 0x0022a4000802017f */
[----:B--2---:R-:W-:Y:S05]  /*ee10*/  @!P1 NANOSLEEP.SYNCS 0x989680 ;  /* 0x009896800000995d */ /* 0x004fea0003900000 */
[----:B------:R-:W2:Y:S02]  /*ee20*/  @!P1 SYNCS.PHASECHK.TRANS64 P1, [R5+URZ], R4 ;  /* 0x00000004050095a7 */ /* 0x000ea4000802007f */
[----:B--2---:R-:W-:Y:S05]  /*ee30*/  @!P1 BRA `(.L_x_10153) ;  /* 0xfffffffc00f09947 */ /* 0x004fea000383ffff */
[----:B------:R-:W-:Y:S05]  /*ee40*/  BRA `(.L_x_10191) ;  /* 0xfffffff000987947 */ /* 0x000fea000383ffff */
.L_x_10154:
[----:B--2---:R2:W3:Y:S02]  /*ee50*/  SYNCS.PHASECHK.TRANS64.TRYWAIT P1, [R3+URZ], R0 ;  /* 0x00000000030075a7 */ /* 0x0044e4000802017f */
[----:B---3--:R-:W-:Y:S05]  /*ee60*/  @!P1 NANOSLEEP.SYNCS 0x989680 ;  /* 0x009896800000995d */ /* 0x008fea0003900000 */
[----:B------:R-:W3:Y:S02]  /*ee70*/  @!P1 SYNCS.PHASECHK.TRANS64 P1, [R3+URZ], R0 ;  /* 0x00000000030095a7 */ /* 0x000ee4000802007f */
[----:B---3--:R-:W-:Y:S05]  /*ee80*/  @!P1 BRA `(.L_x_10154) ;  /* 0xfffffffc00f09947 */ /* 0x008fea000383ffff */
[----:B------:R-:W-:Y:S05]  /*ee90*/  BRA `(.L_x_10192) ;  /* 0xfffffff0008c7947 */ /* 0x000fea000383ffff */
.L_x_10156:
[----:B--2---:R2:W3:Y:S02]  /*eea0*/  SYNCS.PHASECHK.TRANS64.TRYWAIT P1, [R3+URZ+0x19c60], R4 ;  /* 0x019c6004030075a7 */ /* 0x0044e4000802017f */
[----:B---3--:R-:W-:Y:S05]  /*eeb0*/  @!P1 NANOSLEEP.SYNCS 0x989680 ;  /* 0x009896800000995d */ /* 0x008fea0003900000 */
[----:B------:R-:W3:Y:S02]  /*eec0*/  @!P1 SYNCS.PHASECHK.TRANS64 P1, [R3+URZ+0x19c60], R4 ;  /* 0x019c6004030095a7 */ /* 0x000ee4000802007f */
[----:B---3--:R-:W-:Y:S05]  /*eed0*/  @!P1 BRA `(.L_x_10156) ;  /* 0xfffffffc00f09947 */ /* 0x008fea000383ffff */
[----:B------:R-:W-:Y:S05]  /*eee0*/  BRA `(.L_x_10193) ;  /* 0xfffffff0008c7947 */ /* 0x000fea000383ffff */
.L_x_10158:
[----:B-1----:R1:W3:Y:S02]  /*eef0*/  SYNCS.PHASECHK.TRANS64.TRYWAIT P1, [R5+URZ+0x19c60], R0 ;  /* 0x019c6000050075a7 */ /* 0x0022e4000802017f */
[----:B---3--:R-:W-:Y:S05]  /*ef00*/  @!P1 NANOSLEEP.SYNCS 0x989680 ;  /* 0x009896800000995d */ /* 0x008fea0003900000 */
[----:B------:R-:W3:Y:S02]  /*ef10*/  @!P1 SYNCS.PHASECHK.TRANS64 P1, [R5+URZ+0x19c60], R0 ;  /* 0x019c6000050095a7 */ /* 0x000ee4000802007f */
[----:B---3--:R-:W-:Y:S05]  /*ef20*/  @!P1 BRA `(.L_x_10158) ;  /* 0xfffffffc00f09947 */ /* 0x008fea000383ffff */
[----:B------:R-:W-:Y:S05]  /*ef30*/  BRA `(.L_x_10194) ;  /* 0xfffffff0008c7947 */ /* 0x000fea000383ffff */
.L_x_10160:
[----:B---3--:R3:W4:Y:S02]  /*ef40*/  SYNCS.PHASECHK.TRANS64.TRYWAIT P0, [R3+URZ+0x19c80], R4 ;  /* 0x019c8004030075a7 */ /* 0x008724000800017f */
[----:B----4-:R-:W-:Y:S05]  /*ef50*/  @!P0 NANOSLEEP.SYNCS 0x989680 ;  /* 0x009896800000895d */ /* 0x010fea0003900000 */
[----:B------:R-:W4:Y:S02]  /*ef60*/  @!P0 SYNCS.PHASECHK.TRANS64 P0, [R3+URZ+0x19c80], R4 ;  /* 0x019c8004030085a7 */ /* 0x000f24000800007f */
[----:B----4-:R-:W-:Y:S05]  /*ef70*/  @!P0 BRA `(.L_x_10160) ;  /* 0xfffffffc00f08947 */ /* 0x010fea000383ffff */
[----:B------:R-:W-:Y:S05]  /*ef80*/  BRA `(.L_x_10161) ;  /* 0xfffffff000887947 */ /* 0x000fea000383ffff */
.L_x_10195:
        /* <DEDUP_REMOVED lines=15> */
.L_x_12985:


//--------------------- .text._ZN7cutlass13device_kernelIN5flash11enable_sm90INS1_16FlashAttnFwdSm90INS1_25CollectiveMainloopFwdSm90ILi2EN4cute5tupleIJNS5_1CILi1EEES8_S8_EEENS6_IJNS7_ILi192EEENS7_ILi128EEENS7_ILi96EEEEEELi96ENS_12float_e4m3_tEfNS_4arch4Sm90ELb1ELb0ELb0ELb1ELb0ELb0ELb0ELb1ELb1ELb1ELb0ELb0EEENS1_21CollectiveEpilogueFwdINS6_IJSA_SC_SB_EEES9_NS_10bfloat16_tESG_Li384ELb1ELb1ELb0ELb1EEENS1_36VarlenDynamicPersistentTileSchedulerILi192ELi128ELi384ELi128ELb0ELb1ELb1ELb1ELb1ELb1EEEEEEEEEvNT_6ParamsE --------------------------
	.section	.text._ZN7cutlass13device_kernelIN5flash11enable_sm90INS1_16FlashAttnFwdSm90INS1_25CollectiveMainloopFwdSm90ILi2EN4cute5tupleIJNS5_1CILi1EEES8_S8_EEENS6_IJNS7_ILi192EEENS7_ILi128EEENS7_ILi96EEEEEELi96ENS_12float_e4m3_tEfNS_4arch4Sm90ELb1ELb0ELb0ELb1ELb0ELb0ELb0ELb1ELb1ELb1ELb0ELb0EEENS1_21CollectiveEpilogueFwdINS6_IJSA_SC_SB_EEES9_NS_10bfloat16_tESG_Li384ELb1ELb1ELb0ELb1EEENS1_36VarlenDynamicPersistentTileSchedulerILi192ELi128ELi384ELi128ELb0ELb1ELb1ELb1ELb1ELb1EEEEEEEEEvNT_6ParamsE,"ax",@progbits
	.align	128
.text._ZN7cutlass13device_kernelIN5flash11enable_sm90INS1_16FlashAttnFwdSm90INS1_25CollectiveMainloopFwdSm90ILi2EN4cute5tupleIJNS5_1CILi1EEES8_S8_EEENS6_IJNS7_ILi192EEENS7_ILi128EEENS7_ILi96EEEEEELi96ENS_12float_e4m3_tEfNS_4arch4Sm90ELb1ELb0ELb0ELb1ELb0ELb0ELb0ELb1ELb1ELb1ELb0ELb0EEENS1_21CollectiveEpilogueFwdINS6_IJSA_SC_SB_EEES9_NS_10bfloat16_tESG_Li384ELb1ELb1ELb0ELb1EEENS1_36VarlenDynamicPersistentTileSchedulerILi192ELi128ELi384ELi128ELb0ELb1ELb1ELb1ELb1ELb1EEEEEEEEEvNT_6ParamsE:
        .type           _ZN7cutlass13device_kernelIN5flash11enable_sm90INS1_16FlashAttnFwdSm90INS1_25CollectiveMainloopFwdSm90ILi2EN4cute5tupleIJNS5_1CILi1EEES8_S8_EEENS6_IJNS7_ILi192EEENS7_ILi128EEENS7_ILi96EEEEEELi96ENS_12float_e4m3_tEfNS_4arch4Sm90ELb1ELb0ELb0ELb1ELb0ELb0ELb0ELb1ELb1ELb1ELb0ELb0EEENS1_21CollectiveEpilogueFwdINS6_IJSA_SC_SB_EEES9_NS_10bfloat16_tESG_Li384ELb1ELb1ELb0ELb1EEENS1_36VarlenDynamicPersistentTileSchedulerILi192ELi128ELi384ELi128ELb0ELb1ELb1ELb1ELb1ELb1EEEEEEEEEvNT_6ParamsE,@function
        .size           _ZN7cutlass13device_kernelIN5flash11enable_sm90INS1_16FlashAttnFwdSm90INS1_25CollectiveMainloopFwdSm90ILi2EN4cute5tupleIJNS5_1CILi1EEES8_S8_EEENS6_IJNS7_ILi192EEENS7_ILi128EEENS7_ILi96EEEEEELi96ENS_12float_e4m3_tEfNS_4arch4Sm90ELb1ELb0ELb0ELb1ELb0ELb0ELb0ELb1ELb1ELb1ELb0ELb0EEENS1_21CollectiveEpilogueFwdINS6_IJSA_SC_SB_EEES9_NS_10bfloat16_tESG_Li384ELb1ELb1ELb0ELb1EEENS1_36VarlenDynamicPersistentTileSchedulerILi192ELi128ELi384ELi128ELb0ELb1ELb1ELb1ELb1ELb1EEEEEEEEEvNT_6ParamsE,(.L_x_12986 - _ZN7cutlass13device_kernelIN5flash11enable_sm90INS1_16FlashAttnFwdSm90INS1_25CollectiveMainloopFwdSm90ILi2EN4cute5tupleIJNS5_1CILi1EEES8_S8_EEENS6_IJNS7_ILi192EEENS7_ILi128EEENS7_ILi96EEEEEELi96ENS_12float_e4m3_tEfNS_4arch4Sm90ELb1ELb0ELb0ELb1ELb0ELb0ELb0ELb1ELb1ELb1ELb0ELb0EEENS1_21CollectiveEpilogueFwdINS6_IJSA_SC_SB_EEES9_NS_10bfloat16_tESG_Li384ELb1ELb1ELb0ELb1EEENS1_36VarlenDynamicPersistentTileSchedulerILi192ELi128ELi384ELi128ELb0ELb1ELb1ELb1ELb1ELb1EEEEEEEEEvNT_6ParamsE)
        .other          _ZN7cutlass13device_kernelIN5flash11enable_sm90INS1_16FlashAttnFwdSm90INS1_25CollectiveMainloopFwdSm90ILi2EN4cute5tupleIJNS5_1CILi1EEES8_S8_EEENS6_IJNS7_ILi192EEENS7_ILi128EEENS7_ILi96EEEEEELi96ENS_12float_e4m3_tEfNS_4arch4Sm90ELb1ELb0ELb0ELb1ELb0ELb0ELb0ELb1ELb1ELb1ELb0ELb0EEENS1_21CollectiveEpilogueFwdINS6_IJSA_SC_SB_EEES9_NS_10bfloat16_tESG_Li384ELb1ELb1ELb0ELb1EEENS1_36VarlenDynamicPersistentTileSchedulerILi192ELi128ELi384ELi128ELb0ELb1ELb1ELb1ELb1ELb1EEEEEEEEEvNT_6ParamsE,@"STO_CUDA_ENTRY STV_DEFAULT"
_ZN7cutlass13device_kernelIN5flash11enable_sm90INS1_16FlashAttnFwdSm90INS1_25CollectiveMainloopFwdSm90ILi2EN4cute5tupleIJNS5_1CILi1EEES8_S8_EEENS6_IJNS7_ILi192EEENS7_ILi128EEENS7_ILi96EEEEEELi96ENS_12float_e4m3_tEfNS_4arch4Sm90ELb1ELb0ELb0ELb1ELb0ELb0ELb0ELb1ELb1ELb1ELb0ELb0EEENS1_21CollectiveEpilogueFwdINS6_IJSA_SC_SB_EEES9_NS_10bfloat16_tESG_Li384ELb1ELb1ELb0ELb1EEENS1_36VarlenDynamicPersistentTileSchedulerILi192ELi128ELi384ELi128ELb0ELb1ELb1ELb1ELb1ELb1EEEEEEEEEvNT_6ParamsE:
        /* <DEDUP_REMOVED lines=18> */
.L_x_10197:
[----:B------:R-:W-:Y:S05]  /*0120*/  BSYNC B0 ;  /* 0x0000000000007941 */ /* 0x000fea0003800000 */
.L_x_10196:
        /* <DEDUP_REMOVED lines=41> */
.L_x_10198:
        /* <DEDUP_REMOVED lines=22> */
.L_x_10199:
        /* <DEDUP_REMOVED lines=18> */
.L_x_10200:
        /* <DEDUP_REMOVED lines=22> */
.L_x_10201:
        /* <DEDUP_REMOVED lines=22> */
.L_x_10202:
[----:B------:R-:W-:Y:S01]  /*0900*/  PLOP3.LUT P0, PT, PT, PT, UP0, 0x80, 0x0 ;  /* 0x000000000000781c */ /* 0x000fe20003f0f008 */
[----:B------:R-:W-:Y:S01]  /*0910*/  UMOV UR40, 0x1 ;  /* 0x0000000100287882 */ /* 0x000fe20000000000 */
[----:B------:R-:W-:Y:S01]  /*0920*/  NOP ;  /* 0x0000000000007918 */ /* 0x000fe20000000000 */
[----:B------:R-:W-:Y:S01]  /*0930*/  USEL UR40, UR40, 0x2, !UP0 ;  /* 0x0000000228287887 */ /* 0x000fe2000c000000 */
[----:B------:R-:W-:Y:S01]  /*0940*/  ULDC.64 UR44, c[0x0][0x208] ;  /* 0x00008200002c7ab9 */ /* 0x000fe20000000a00 */
[----:B012-4-:R-:W-:Y:S08]  /*0950*/  BAR.SYNC.DEFER_BLOCKING 0x0 ;  /* 0x0000000000007b1d */ /* 0x017ff00000010000 */
[----:B------:R-:W-:Y:S05]  /*0960*/  @!P0 BRA `(.L_x_10203) ;  /* 0x0000009c00888947 */ /* 0x000fea0003800000 */
.L_x_10204:
        /* <DEDUP_REMOVED lines=68> */
.L_x_10253:
[----:B01-34-:R-:W0:Y:S01]  /*0db0*/  LDC.64 R2, c[0x0][0xc88] ;  /* 0x00032200ff027b82 */ /* 0x01be220000000a00 */
[----:B------:R-:W-:Y:S01]  /*0dc0*/  ULDC.64 UR6, c[0x0][0xa28] ;  /* 0x00028a0000067ab9 */ /* 0x000fe20000000a00 */
[----:B------:R-:W-:Y:S01]  /*0dd0*/  ULDC.64 UR8, c[0x0][0xa18] ;  /* 0x0002860000087ab9 */ /* 0x000fe20000000a00 */
[----:B------:R-:W-:Y:S01]  /*0de0*/  ULDC UR4, c[0x0][0x424] ;  /* 0x0001090000047ab9 */ /* 0x000fe20000000800 */
[----:B0-----:R-:W-:-:S06]  /*0df0*/  IMAD.WIDE R2, R47, 0x4, R2 ;  /* 0x000000042f027825 */ /* 0x001fcc00078e0202 */
[----:B--2---:R-:W2:Y:S01]  /*0e00*/  LDG.E R2, desc[UR44][R2.64] ;  /* 0x0000002c02027981 */ /* 0x004ea2000c1e1900 */
        /* <DEDUP_REMOVED lines=15> */
[----:B-----5:R-:W-:-:S03]  /*0f00*/  IMAD.U32 R4, RZ, RZ, UR8 ;  /* 0x00000008ff047e24 */ /* 0x020fc6000f8e00ff */
[----:B------:R-:W-:Y:S01]  /*0f10*/  IMAD.U32 R5, RZ, RZ, UR9 ;  /* 0x00000009ff057e24 */ /* 0x000fe2000f8e00ff */
[----:B------:R-:W2:Y:S01]  /*0f20*/  @P0 LDG.E R2, desc[UR44][R2.64] ;  /* 0x0000002c02020981 */ /* 0x000ea2000c1e1900 */
[----:B------:R-:W-:Y:S01]  /*0f30*/  UISETP.NE.U32.AND UP0, UPT, UR6, URZ, UPT ;  /* 0x0000003f0600728c */ /* 0x000fe2000bf05070 */
[----:B------:R-:W-:Y:S02]  /*0f40*/  ULDC.64 UR8, c[0x0][0xa20] ;  /* 0x0002880000087ab9 */ /* 0x000fe40000000a00 */
[----:B------:R-:W3:Y:S01]  /*0f50*/  @P2 LDG.E R4, desc[UR44][R4.64] ;  /* 0x0000002c04042981 */ /* 0x000ee2000c1e1900 */
        /* <DEDUP_REMOVED lines=24> */
.L_x_10205:
        /* <DEDUP_REMOVED lines=9> */
.L_x_10206:
        /* <DEDUP_REMOVED lines=13> */
.L_x_10207:
        /* <DEDUP_REMOVED lines=38> */
[----:B------:R-:W-:Y:S01]  /*14a0*/  UIMAD UR42, UR5, 0xc0, URZ ;  /* 0x000000c0052a78a4 */ /* 0x000fe2000f8e023f */
        /* <DEDUP_REMOVED lines=10> */
[----:B------:R-:W-:Y:S01]  /*1550*/  CS2R R134, SRZ ;  /* 0x0000000000867805 */ /* 0x000fe2000001ff00 */
[----:B0-----:R-:W-:Y:S01]  /*1560*/  IMAD.MOV.U32 R3, RZ, RZ, RZ ;  /* 0x000000ffff037224 */ /* 0x001fe200078e00ff */
[----:B------:R-:W-:Y:S01]  /*1570*/  UIADD3 UR7, UR51, 0x80, -UR52 ;  /* 0x0000008033077890 */ /* 0x000fe2000fffe834 */
[----:B------:R-:W-:-:S02]  /*1580*/  CS2R R132, SRZ ;  /* 0x0000000000847805 */ /* 0x000fc4000001ff00 */
[----:B------:R-:W-:Y:S02]  /*1590*/  CS2R R10, SRZ ;  /* 0x00000000000a7805 */ /* 0x000fe4000001ff00 */
[----:B------:R-:W-:Y:S02]  /*15a0*/  CS2R R126, SRZ ;  /* 0x00000000007e7805 */ /* 0x000fe4000001ff00 */
[----:B------:R-:W-:Y:S01]  /*15b0*/  CS2R R12, SRZ ;  /* 0x00000000000c7805 */ /* 0x000fe2000001ff00 */
[----:B------:R-:W-:Y:S01]  /*15c0*/  @UP0 ULDC UR4, c[0x0][0x44c] ;  /* 0x0001130000040ab9 */ /* 0x000fe20000000800 */
[----:B------:R-:W-:Y:S01]  /*15d0*/  @UP0 ULDC UR8, c[0x0][0x450] ;  /* 0x0001140000080ab9 */ /* 0x000fe20000000800 */
        /* <DEDUP_REMOVED lines=69> */
.L_x_10209:
        /* <DEDUP_REMOVED lines=9> */
.L_x_10353:
[----:B------:R-:W-:Y:S05]  /*1ac0*/  @!P0 BRA `(.L_x_10211) ;  /* 0x0000000000048947 */ /* 0x000fea0003800000 */
[----:B------:R-:W-:Y:S01]  /*1ad0*/  BPT.TRAP 0x1 ;  /* 0x000000040000795c */ /* 0x000fe20000300000 */
.L_x_10211:
[----:B0-----:R-:W-:Y:S02]  /*1ae0*/  IMAD.U32 R3, RZ, RZ, UR37 ;  /* 0x00000025ff037e24 */ /* 0x001fe4000f8e00ff */
[----:B------:R-:W-:-:S03]  /*1af0*/  IMAD.U32 R0, RZ, RZ, UR36 ;  /* 0x00000024ff007e24 */ /* 0x000fc6000f8e00ff */
[----:B------:R-:W-:Y:S02]  /*1b00*/  LEA R3, R3, UR47, 0x3 ;  /* 0x0000002f03037c11 */ /* 0x000fe4000f8e18ff */
[----:B------:R-:W-:-:S04]  /*1b10*/  SHF.L.U32 R0, R0, 0x1f, RZ ;  /* 0x0000001f00007819 */ /* 0x000fc800000006ff */
[----:B------:R0:W1:Y:S01]  /*1b20*/  SYNCS.PHASECHK.TRANS64.TRYWAIT P2, [R3+URZ+0x19c30], R0 ;  /* 0x019c3000030075a7 */ /* 0x000062000804017f */
[----:B------:R-:W-:Y:S05]  /*1b30*/  @!P0 BRA `(.L_x_10212) ;  /* 0x0000000000048947 */ /* 0x000fea0003800000 */
[----:B------:R-:W-:Y:S01]  /*1b40*/  BPT.TRAP 0x1 ;  /* 0x000000040000795c */ /* 0x000fe20000300000 */
.L_x_10212:
[----:B------:R-:W2:Y:S02]  /*1b50*/  S2R R2, SR_TID.X ;  /* 0x0000000000027919 */ /* 0x000ea40000002100 */
[----:B--2---:R-:W-:Y:S01]  /*1b60*/  LOP3.LUT P1, RZ, R2, 0x7f, RZ, 0xc0, !PT ;  /* 0x0000007f02ff7812 */ /* 0x004fe2000782c0ff */
[----:B-1----:R-:W-:-:S12]  /*1b70*/  @P2 BRA `(.L_x_10213) ;  /* 0x0000000000082947 */ /* 0x002fd80003800000 */
[----:B------:R-:W1:Y:S02]  /*1b80*/  SYNCS.PHASECHK.TRANS64.TRYWAIT P2, [R3+URZ+0x19c30], R0 ;  /* 0x019c3000030075a7 */ /* 0x000e64000804017f */
[----:B-1----:R-:W-:Y:S05]  /*1b90*/  @!P2 BRA `(.L_x_10214) ;  /* 0x000000e4004ca947 */ /* 0x002fea0003800000 */
.L_x_10213:
        /* <DEDUP_REMOVED lines=42> */
[----:B------:R-:W-:-:S02]  /*1e40*/  WARPGROUP.DEPBAR.LE gsb0, 0x0 ;  /* 0x00008000000079c5 */ /* 0x000fc40000010000 */
        /* <DEDUP_REMOVED lines=128> */
[----:B------:R-:W-:Y:S01]  /*2650*/  FSEL R87, R87, -INF , P3 ;  /* 0xff80000057577808 */ /* 0x000fe20001800000 */
[----:B------:R-:W0:Y:S01]  /*2660*/  SHFL.IDX PT, R6, R0, RZ, 0x1c1f ;  /* 0x001c1fff00067589 */ /* 0x000e2200000e0000 */
[----:B------:R-:W-:-:S04]  /*2670*/  FMNMX.FTZ R4, R86, R95, !PT ;  /* 0x0000005f56047209 */ /* 0x000fc80007810000 */
[----:B------:R-:W-:-:S05]  /*2680*/  FMNMX.FTZ R8, R87, R4, !PT ;  /* 0x0000000457087209 */ /* 0x000fca0007810000 */
[----:B------:R-:W1:Y:S01]  /*2690*/  SHFL.BFLY PT, R95, R8, 0x2, 0x1f ;  /* 0x0c401f00085f7f89 */ /* 0x000e6200000e0000 */
[----:B0-----:R-:W-:-:S04]  /*26a0*/  VIADDMNMX R2, R6, R5, R2, PT ;  /* 0x0000000506027246 */ /* 0x001fc80003800102 */
[C---:B------:R-:W-:Y:S02]  /*26b0*/  ISETP.GT.AND P4, PT, R2.reuse, 0x1, PT ;  /* 0x000000010200780c */ /* 0x040fe40003f84270 */
[----:B------:R-:W-:Y:S02]  /*26c0*/  ISETP.GT.AND P5, PT, R2, 0x8, PT ;  /* 0x000000080200780c */ /* 0x000fe40003fa4270 */
[----:B------:R-:W-:Y:S02]  /*26d0*/  FSEL R25, R25, -INF , P4 ;  /* 0xff80000019197808 */ /* 0x000fe40002000000 */
[----:B-1----:R-:W-:Y:S02]  /*26e0*/  FMNMX.FTZ R95, R8, R95, !PT ;  /* 0x0000005f085f7209 */ /* 0x002fe40007810000 */
        /* <DEDUP_REMOVED lines=12> */
[----:B------:R-:W-:Y:S02]  /*27b0*/  CS2R R94, SRZ ;  /* 0x00000000005e7805 */ /* 0x000fe4000001ff00 */
[----:B------:R-:W-:Y:S02]  /*27c0*/  FSEL R48, R48, -INF , P4 ;  /* 0xff80000030307808 */ /* 0x000fe40002000000 */
[C---:B------:R-:W-:Y:S01]  /*27d0*/  FSETP.NEU.FTZ.AND P3, PT, R0.reuse, -INF , PT ;  /* 0xff8000000000780b */ /* 0x040fe20003f7d000 */
[----:B------:R-:W-:-:S01]  /*27e0*/  FFMA.FTZ R10, R0, R97, -8 ;  /* 0xc1000000000a7423 */ /* 0x000fc20000010061 */
[----:B------:R-:W-:-:S02]  /*27f0*/  ISETP.GT.AND P4, PT, R2, 0x38, PT ;  /* 0x000000380200780c */ /* 0x000fc40003f84270 */
[----:B------:R-:W-:Y:S02]  /*2800*/  CS2R R96, SRZ ;  /* 0x0000000000607805 */ /* 0x000fe4000001ff00 */
        /* <DEDUP_REMOVED lines=45> */
[----:B------:R-:W-:Y:S01]  /*2ae0*/  FFMA.FTZ R50, R75, UR43, -R10 ;  /* 0x0000002b4b327c23 */ /* 0x000fe2000801080a */
[----:B------:R-:W-:-:S02]  /*2af0*/  ISETP.GT.AND P3, PT, R2, 0x31, PT ;  /* 0x000000310200780c */ /* 0x000fc40003f64270 */
[----:B------:R-:W-:Y:S02]  /*2b00*/  CS2R R92, SRZ ;  /* 0x00000000005c7805 */ /* 0x000fe4000001ff00 */
[----:B------:R-:W-:Y:S01]  /*2b10*/  FMNMX.FTZ R35, R45, R14, !PT ;  /* 0x0000000e2d237209 */ /* 0x000fe20007810000 */
[----:B------:R-:W-:Y:S01]  /*2b20*/  FFMA.FTZ R14, R31, UR43, -R10 ;  /* 0x0000002b1f0e7c23 */ /* 0x000fe2000801080a */
[----:B------:R-:W-:Y:S01]  /*2b30*/  FSEL R49, R49, -INF , P3 ;  /* 0xff80000031317808 */ /* 0x000fe20001800000 */
[----:B------:R-:W1:Y:S01]  /*2b40*/  MUFU.EX2 R7, R7 ;  /* 0x0000000700077308 */ /* 0x000e620000000800 */
[----:B0-----:R-:W-:Y:S02]  /*2b50*/  FMNMX.FTZ R20, R48, R35, !PT ;  /* 0x0000002330147209 */ /* 0x001fe40007810000 */
[----:B------:R-:W-:Y:S02]  /*2b60*/  CS2R R90, SRZ ;  /* 0x00000000005a7805 */ /* 0x000fe4000001ff00 */
[----:B------:R-:W-:-:S02]  /*2b70*/  ISETP.GT.AND P3, PT, R2, 0x39, PT ;  /* 0x000000390200780c */ /* 0x000fc40003f64270 */
[----:B------:R-:W-:Y:S02]  /*2b80*/  CS2R R88, SRZ ;  /* 0x0000000000587805 */ /* 0x000fe4000001ff00 */
        /* <DEDUP_REMOVED lines=9> */
[--C-:B------:R-:W-:Y:S01]  /*2c20*/  FFMA.FTZ R20, R21, UR43, -R10.reuse ;  /* 0x0000002b15147c23 */ /* 0x100fe2000801080a */
[----:B------:R-:W-:Y:S02]  /*2c30*/  ISETP.GT.AND P4, PT, R2, 0x48, PT ;  /* 0x000000480200780c */ /* 0x000fe40003f84270 */
[----:B------:R-:W-:Y:S02]  /*2c40*/  FSEL R57, R57, -INF , P3 ;  /* 0xff80000039397808 */ /* 0x000fe40001800000 */
[----:B------:R-:W-:Y:S01]  /*2c50*/  FMNMX.FTZ R26, R56, R35, !PT ;  /* 0x00000023381a7209 */ /* 0x000fe20007810000 */
[----:B------:R-:W-:Y:S01]  /*2c60*/  MUFU.EX2 R12, R12 ;  /* 0x0000000c000c7308 */ /* 0x000fe20000000800 */
[----:B------:R-:W-:Y:S01]  /*2c70*/  ISETP.GT.AND P3, PT, R2, 0x49, PT ;  /* 0x000000490200780c */ /* 0x000fe20003f64270 */
[----:B0-----:R-:W-:Y:S01]  /*2c80*/  FFMA.FTZ R43, R63, UR43, -R10 ;  /* 0x0000002b3f2b7c23 */ /* 0x001fe2000801080a */
[----:B------:R-:W-:Y:S01]  /*2c90*/  FSEL R60, R60, -INF , P4 ;  /* 0xff8000003c3c7808 */ /* 0x000fe20002000000 */
[----:B------:R-:W-:Y:S01]  /*2ca0*/  IMAD.U32 R63, RZ, RZ, UR43 ;  /* 0x0000002bff3f7e24 */ /* 0x000fe2000f8e00ff */
[----:B------:R-:W-:-:S02]  /*2cb0*/  FMNMX.FTZ R21, R57, R26, !PT ;  /* 0x0000001a39157209 */ /* 0x000fc40007810000 */
[----:B------:R-:W-:Y:S01]  /*2cc0*/  ISETP.GT.AND P4, PT, R2, 0x50, PT ;  /* 0x000000500200780c */ /* 0x000fe20003f84270 */
[----:B------:R0:W2:Y:S01]  /*2cd0*/  MUFU.EX2 R27, R39 ;  /* 0x00000027001b7308 */ /* 0x0000a20000000800 */
[----:B------:R-:W-:Y:S02]  /*2ce0*/  FSEL R61, R61, -INF , P3 ;  /* 0xff8000003d3d7808 */ /* 0x000fe40001800000 */
[----:B------:R-:W-:Y:S02]  /*2cf0*/  FMNMX.FTZ R26, R60, R21, !PT ;  /* 0x000000153c1a7209 */ /* 0x000fe40007810000 */
[----:B------:R-:W-:Y:S02]  /*2d00*/  ISETP.GT.AND P3, PT, R2, 0x51, PT ;  /* 0x000000510200780c */ /* 0x000fe40003f64270 */
[----:B------:R-:W-:Y:S01]  /*2d10*/  FSEL R64, R64, -INF , P4 ;  /* 0xff80000040407808 */ /* 0x000fe20002000000 */
[----:B------:R-:W-:Y:S01]  /*2d20*/  MUFU.EX2 R21, R47 ;  /* 0x0000002f00157308 */ /* 0x000fe20000000800 */
[----:B------:R-:W-:Y:S01]  /*2d30*/  FMNMX.FTZ R35, R61, R26, !PT ;  /* 0x0000001a3d237209 */ /* 0x000fe20007810000 */
[----:B0-----:R-:W-:Y:S01]  /*2d40*/  FFMA.FTZ R39, R70, UR43, -R10 ;  /* 0x0000002b46277c23 */ /* 0x001fe2000801080a */
[----:B------:R-:W-:-:S02]  /*2d50*/  ISETP.GT.AND P4, PT, R2, 0x58, PT ;  /* 0x000000580200780c */ /* 0x000fc40003f84270 */
[----:B------:R-:W-:Y:S02]  /*2d60*/  FSEL R65, R65, -INF , P3 ;  /* 0xff80000041417808 */ /* 0x000fe40001800000 */
[----:B------:R-:W-:Y:S01]  /*2d70*/  FMNMX.FTZ R26, R64, R35, !PT ;  /* 0x00000023401a7209 */ /* 0x000fe20007810000 */
[----:B------:R-:W-:Y:S01]  /*2d80*/  MUFU.EX2 R14, R14 ;  /* 0x0000000e000e7308 */ /* 0x000fe20000000800 */
[----:B------:R-:W-:Y:S02]  /*2d90*/  ISETP.GT.AND P3, PT, R2, 0x59, PT ;  /* 0x000000590200780c */ /* 0x000fe40003f64270 */
[----:B------:R-:W-:Y:S02]  /*2da0*/  FSEL R68, R68, -INF , P4 ;  /* 0xff80000044447808 */ /* 0x000fe40002000000 */
        /* <DEDUP_REMOVED lines=17> */
[----:B------:R-:W-:Y:S01]  /*2ec0*/  FMNMX.FTZ R35, R73, R30, !PT ;  /* 0x0000001e49237209 */ /* 0x000fe20007810000 */
[--C-:B------:R-:W-:Y:S01]  /*2ed0*/  FFMA.FTZ R30, R55, UR43, -R10.reuse ;  /* 0x0000002b371e7c23 */ /* 0x100fe2000801080a */
[----:B------:R-:W-:Y:S01]  /*2ee0*/  ISETP.GT.AND P4, PT, R2, 0x70, PT ;  /* 0x000000700200780c */ /* 0x000fe20003f84270 */
[----:B------:R-:W-:Y:S01]  /*2ef0*/  MUFU.EX2 R13, R13 ;  /* 0x0000000d000d7308 */ /* 0x000fe20000000800 */
[----:B------:R-:W-:Y:S01]  /*2f00*/  FSEL R77, R77, -INF , P3 ;  /* 0xff8000004d4d7808 */ /* 0x000fe20001800000 */
[----:B------:R-:W-:Y:S01]  /*2f10*/  FFMA.FTZ R55, R82, UR43, -R10 ;  /* 0x0000002b52377c23 */ /* 0x000fe2000801080a */
[----:B------:R-:W-:Y:S02]  /*2f20*/  FMNMX.FTZ R34, R76, R35, !PT ;  /* 0x000000234c227209 */ /* 0x000fe40007810000 */
[----:B------:R-:W-:-:S02]  /*2f30*/  ISETP.GT.AND P3, PT, R2, 0x71, PT ;  /* 0x000000710200780c */ /* 0x000fc40003f64270 */
[----:B------:R-:W-:Y:S01]  /*2f40*/  FSEL R80, R80, -INF , P4 ;  /* 0xff80000050507808 */ /* 0x000fe20002000000 */
[----:B------:R-:W0:Y:S01]  /*2f50*/  MUFU.EX2 R30, R30 ;  /* 0x0000001e001e7308 */ /* 0x000e220000000800 */
        /* <DEDUP_REMOVED lines=9> */
[----:B------:R-:W-:Y:S01]  /*2ff0*/  FSEL R85, R85, -INF , P3 ;  /* 0xff80000055557808 */ /* 0x000fe20001800000 */
[----:B------:R-:W-:Y:S01]  /*3000*/  MUFU.EX2 R38, R38 ;  /* 0x0000002600267308 */ /* 0x000fe20000000800 */
[----:B------:R-:W-:Y:S01]  /*3010*/  FMNMX.FTZ R2, R84, R35, !PT ;  /* 0x0000002354027209 */ /* 0x000fe20007810000 */
[----:B------:R-:W-:Y:S01]  /*3020*/  FFMA.FTZ R35, R66, UR43, -R10 ;  /* 0x0000002b42237c23 */ /* 0x000fe2000801080a */
[----:B-1----:R-:W-:Y:S02]  /*3030*/  F2FP.SATFINITE.E4M3.F32.PACK_AB_MERGE_C R149, R7, R6, RZ ;  /* 0x000000060795723e */ /* 0x002fe400048070ff */
[----:B------:R-:W-:-:S02]  /*3040*/  FMNMX.FTZ R2, R85, R2, !PT ;  /* 0x0000000255027209 */ /* 0x000fc40007810000 */
[----:B--2---:R-:W-:Y:S01]  /*3050*/  F2FP.SATFINITE.E4M3.F32.PACK_AB_MERGE_C R151, R27, R12, RZ ;  /* 0x0000000c1b97723e */ /* 0x004fe200048070ff */
[----:B------:R-:W-:Y:S01]  /*3060*/  MUFU.EX2 R34, R34 ;  /* 0x0000002200227308 */ /* 0x000fe20000000800 */
[----:B0-----:R-:W-:Y:S01]  /*3070*/  F2FP.SATFINITE.E4M3.F32.PACK_AB_MERGE_C R147, R30, R13, RZ ;  /* 0x0000000d1e93723e */ /* 0x001fe200048070ff */
[----:B------:R-:W0:Y:S01]  /*3080*/  SHFL.BFLY PT, R47, R2, 0x2, 0x1f ;  /* 0x0c401f00022f7f89 */ /* 0x000e2200000e0000 */
[----:B------:R-:W-:Y:S02]  /*3090*/  F2FP.SATFINITE.E4M3.F32.PACK_AB_MERGE_C R149, R5, R4, R149 ;  /* 0x000000040595723e */ /* 0x000fe40004807095 */
[----:B------:R-:W-:Y:S02]  /*30a0*/  F2FP.SATFINITE.E4M3.F32.PACK_AB_MERGE_C R151, R9, R8, R151 ;  /* 0x000000080997723e */ /* 0x000fe40004807097 */
[----:B------:R-:W-:Y:S01]  /*30b0*/  F2FP.SATFINITE.E4M3.F32.PACK_AB_MERGE_C R145, R21, R20, RZ ;  /* 0x000000141591723e */ /* 0x000fe200048070ff */
[----:B------:R-:W-:Y:S01]  /*30c0*/  MUFU.EX2 R43, R43 ;  /* 0x0000002b002b7308 */ /* 0x000fe20000000800 */
[----:B------:R-:W-:-:S02]  /*30d0*/  F2FP.SATFINITE.E4M3.F32.PACK_AB_MERGE_C R147, R26, R15, R147 ;  /* 0x0000000f1a93723e */ /* 0x000fc40004807093 */
[----:B------:R-:W-:-:S05]  /*30e0*/  F2FP.SATFINITE.E4M3.F32.PACK_AB_MERGE_C R145, R31, R14, R145 ;  /* 0x0000000e1f91723e */ /* 0x000fca0004807091 */
[----:B------:R-:W-:Y:S08]  /*30f0*/  MUFU.EX2 R35, R35 ;  /* 0x0000002300237308 */ /* 0x000ff00000000800 */
[----:B------:R-:W-:Y:S01]  /*3100*/  MUFU.EX2 R42, R42 ;  /* 0x0000002a002a7308 */ /* 0x000fe20000000800 */
[----:B0-----:R-:W-:Y:S01]  /*3110*/  FMNMX.FTZ R58, R2, R47, !PT ;  /* 0x0000002f023a7209 */ /* 0x001fe20007810000 */
[----:B------:R-:W-:-:S04]  /*3120*/  FFMA.FTZ R47, R74, UR43, -R10 ;  /* 0x0000002b4a2f7c23 */ /* 0x000fc8000801080a */
[----:B------:R-:W0:Y:S02]  /*3130*/  SHFL.BFLY PT, R59, R58, 0x1, 0x1f ;  /* 0x0c201f003a3b7f89 */ /* 0x000e2400000e0000 */
[----:B------:R-:W-:Y:S08]  /*3140*/  MUFU.EX2 R39, R39 ;  /* 0x0000002700277308 */ /* 0x000ff00000000800 */
[----:B------:R-:W-:Y:S08]  /*3150*/  MUFU.EX2 R46, R46 ;  /* 0x0000002e002e7308 */ /* 0x000ff00000000800 */
[----:B------:R-:W-:Y:S01]  /*3160*/  MUFU.EX2 R51, R51 ;  /* 0x0000003300337308 */ /* 0x000fe20000000800 */
[----:B0-----:R-:W-:-:S07]  /*3170*/  FMNMX.FTZ R2, R58, R59, !PT ;  /* 0x0000003b3a027209 */ /* 0x001fce0007810000 */
[----:B------:R-:W-:Y:S01]  /*3180*/  MUFU.EX2 R54, R54 ;  /* 0x0000003600367308 */ /* 0x000fe20000000800 */
[----:B------:R-:W-:-:S01]  /*3190*/  FFMA.FTZ R58, R83, UR43, -R10 ;  /* 0x0000002b533a7c23 */ /* 0x000fc2000801080a */
[--C-:B------:R-:W-:Y:S01]  /*31a0*/  FFMA.FTZ R59, R86, UR43, -R10.reuse ;  /* 0x0000002b563b7c23 */ /* 0x100fe2000801080a */
[C---:B------:R-:W-:Y:S01]  /*31b0*/  FSETP.NEU.FTZ.AND P3, PT, R2.reuse, -INF , PT ;  /* 0xff8000000200780b */ /* 0x040fe20003f7d000 */
[----:B------:R-:W-:Y:S01]  /*31c0*/  FFMA.FTZ R62, R2, R63, -8 ;  /* 0xc1000000023e7423 */ /* 0x000fe2000001003f */
[----:B------:R-:W-:-:S03]  /*31d0*/  FFMA.FTZ R10, R87, UR43, -R10 ;  /* 0x0000002b570a7c23 */ /* 0x000fc6000801080a */
        /* <DEDUP_REMOVED lines=52> */
[----:B------:R-:W-:Y:S02]  /*3520*/  F2FP.SATFINITE.E4M3.F32.PACK_AB_MERGE_C R63, R66, R63, RZ ;  /* 0x0000003f423f723e */ /* 0x000fe400048070ff */
[----:B------:R2:W-:Y:S02]  /*3530*/  @!P1 SYNCS.ARRIVE.TRANS64.RED.A1T0 RZ, [R48+URZ], RZ ;  /* 0x000000ff30ff99a7 */ /* 0x0005e4000810043f */
[----:B------:R-:W3:Y:S01]  /*3540*/  MUFU.EX2 R36, R36 ;  /* 0x0000002400247308 */ /* 0x000ee20000000800 */
[----:B0-----:R-:W-:-:S01]  /*3550*/  FADD.FTZ R56, R28, R49 ;  /* 0x000000311c387221 */ /* 0x001fc20000010000 */
[----:B------:R-:W-:-:S06]  /*3560*/  F2FP.SATFINITE.E4M3.F32.PACK_AB_MERGE_C R148, R25, R24, R63 ;  /* 0x000000181994723e */ /* 0x000fcc000480703f */
        /* <DEDUP_REMOVED lines=74> */
[C---:B-1----:R-:W-:Y:S01]  /*3a10*/  F2FP.SATFINITE.E4M3.F32.PACK_AB_MERGE_C R137, R50.reuse, R47, R8 ;  /* 0x0000002f3289723e */ /* 0x042fe20004807008 */
[----:B------:R-:W-:-:S04]  /*3a20*/  FADD.FTZ R50, R50, R7 ;  /* 0x0000000732327221 */ /* 0x000fc80000010000 */
[----:B------:R-:W-:Y:S02]  /*3a30*/  FADD.FTZ R51, R51, R50 ;  /* 0x0000003233337221 */ /* 0x000fe40000010000 */
[----:B------:R-:W1:Y:S01]  /*3a40*/  MUFU.EX2 R77, R77 ;  /* 0x0000004d004d7308 */ /* 0x000e620000000800 */
[----:B--2---:R-:W-:-:S01]  /*3a50*/  FADD.FTZ R7, R6, R5 ;  /* 0x0000000506077221 */ /* 0x004fc20000010000 */
[----:B------:R-:W-:-:S06]  /*3a60*/  FADD.FTZ R54, R54, R51 ;  /* 0x0000003336367221 */ /* 0x000fcc0000010000 */
[----:B------:R-:W-:Y:S01]  /*3a70*/  MUFU.EX2 R59, R59 ;  /* 0x0000003b003b7308 */ /* 0x000fe20000000800 */
[----:B0-----:R-:W-:-:S07]  /*3a80*/  FADD.FTZ R4, R76, R7 ;  /* 0x000000074c047221 */ /* 0x001fce0000010000 */
[----:B------:R-:W0:Y:S01]  /*3a90*/  MUFU.EX2 R10, R10 ;  /* 0x0000000a000a7308 */ /* 0x000e220000000800 */
[C---:B-1----:R-:W-:Y:S01]  /*3aa0*/  F2FP.SATFINITE.E4M3.F32.PACK_AB_MERGE_C R76, R77.reuse, R76, RZ ;  /* 0x0000004c4d4c723e */ /* 0x042fe200048070ff */
        /* <DEDUP_REMOVED lines=15> */
[----:B------:R-:W-:-:S03]  /*3ba0*/  FADD.FTZ R3, R10, R3 ;  /* 0x000000030a037221 */ /* 0x000fc60000010000 */
[----:B--2---:R-:W-:Y:S01]  /*3bb0*/  FADD.FTZ R4, R84, R7 ;  /* 0x0000000754047221 */ /* 0x004fe20000010000 */
        /* <DEDUP_REMOVED lines=8> */
[----:B------:R-:W-:-:S07]  /*3c40*/  IMAD.MOV.U32 R135, RZ, RZ, RZ ;  /* 0x000000ffff877224 */ /* 0x000fce00078e00ff */
.L_x_10225:
[----:B------:R-:W-:-:S04]  /*3c50*/  UISETP.NE.AND UP1, UPT, UR20, 0x1, UPT ;  /* 0x000000011400788c */ /* 0x000fc8000bf25270 */
[----:B------:R-:W-:-:S04]  /*3c60*/  USEL UR36, URZ, 0x1, UP1 ;  /* 0x000000013f247887 */ /* 0x000fc80008800000 */
[----:B------:R-:W-:Y:S01]  /*3c70*/  ULOP3.LUT UR36, UR19, UR36, URZ, 0x3c, !UPT ;  /* 0x0000002413247292 */ /* 0x000fe2000f8e3c3f */
[----:B------:R-:W-:Y:S11]  /*3c80*/  @!P0 BRA `(.L_x_10216) ;  /* 0x0000000000048947 */ /* 0x000ff60003800000 */
[----:B------:R-:W-:Y:S01]  /*3c90*/  BPT.TRAP 0x1 ;  /* 0x000000040000795c */ /* 0x000fe20000300000 */
.L_x_10216:
        /* <DEDUP_REMOVED lines=9> */
.L_x_10217:
[----:B-1----:R-:W-:Y:S05]  /*3d30*/  @P3 BRA `(.L_x_10218) ;  /* 0x0000000000083947 */ /* 0x002fea0003800000 */
[----:B------:R-:W1:Y:S02]  /*3d40*/  SYNCS.PHASECHK.TRANS64.TRYWAIT P3, [UR21+0x19c30], R0 ;  /* 0x019c3000ff0075a7 */ /* 0x000e640008060155 */
[----:B-1----:R-:W-:Y:S05]  /*3d50*/  @!P3 BRA `(.L_x_10219) ;  /* 0x000000c000f0b947 */ /* 0x002fea0003800000 */
.L_x_10218:
        /* <DEDUP_REMOVED lines=17> */
.L_x_10220:
[----:B------:R-:W-:Y:S01]  /*3e70*/  ULEA UR11, UR20, UR47, 0x3 ;  /* 0x0000002f140b7291 */ /* 0x000fe2000f8e183f */
[----:B01----:R-:W-:-:S05]  /*3e80*/  IMAD.U32 R0, RZ, RZ, UR19 ;  /* 0x00000013ff007e24 */ /* 0x003fca000f8e00ff */
[----:B------:R-:W-:-:S04]  /*3e90*/  SHF.L.U32 R0, R0, 0x1f, RZ ;  /* 0x0000001f00007819 */ /* 0x000fc800000006ff */
[----:B------:R0:W1:Y:S01]  /*3ea0*/  SYNCS.PHASECHK.TRANS64.TRYWAIT P3, [UR11+0x19c50], R0 ;  /* 0x019c5000ff0075a7 */ /* 0x000062000806014b */
[----:B------:R-:W-:Y:S05]  /*3eb0*/  @!P0 BRA `(.L_x_10221) ;  /* 0x0000000000048947 */ /* 0x000fea0003800000 */
[----:B------:R-:W-:Y:S01]  /*3ec0*/  BPT.TRAP 0x1 ;  /* 0x000000040000795c */ /* 0x000fe20000300000 */
.L_x_10221:
[----:B-1----:R-:W-:Y:S05]  /*3ed0*/  @P3 BRA `(.L_x_10222) ;  /* 0x0000000000083947 */ /* 0x002fea0003800000 */
[----:B------:R-:W1:Y:S02]  /*3ee0*/  SYNCS.PHASECHK.TRANS64.TRYWAIT P3, [UR11+0x19c50], R0 ;  /* 0x019c5000ff0075a7 */ /* 0x000e64000806014b */
[----:B-1----:R-:W-:Y:S05]  /*3ef0*/  @!P3 BRA `(.L_x_10223) ;  /* 0x000000c000a0b947 */ /* 0x002fea0003800000 */
.L_x_10222:
[----:B------:R-:W-:Y:S01]  /*3f00*/  UIADD3 UR6, UR47, 0x3000, URZ ;  /* 0x000030002f067890 */ /* 0x000fe2000fffe03f */
[----:B------:R-:W-:Y:S01]  /*3f10*/  WARPGROUP.ARRIVE ;  /* 0x00000000000079c5 */ /* 0x000fe20000000000 */
[----:B------:R-:W-:Y:S01]  /*3f20*/  UMOV UR7, 0x40000040 ;  /* 0x4000004000077882 */ /* 0x000fe20000000000 */
[----:B------:R-:W-:Y:S01]  /*3f30*/  VIADD R8, R17, UR42 ;  /* 0x0000002a11087c36 */ /* 0x000fe20008000000 */
[----:B------:R-:W-:Y:S01]  /*3f40*/  USHF.R.U32.HI UR6, URZ, 0x4, UR6 ;  /* 0x000000043f067899 */ /* 0x000fe20008011606 */
[----:B------:R-:W-:Y:S02]  /*3f50*/  IMAD.MOV.U32 R9, RZ, RZ, -0x2 ;  /* 0xfffffffeff097424 */ /* 0x000fe400078e00ff */
[----:B------:R-:W-:Y:S01]  /*3f60*/  IMAD.U32 R13, RZ, RZ, UR43 ;  /* 0x0000002bff0d7e24 */ /* 0x000fe2000f8e00ff */
[----:B------:R-:W-:-:S04]  /*3f70*/  ULOP3.LUT UR6, UR6, 0x3fff, URZ, 0xc0, !UPT ;  /* 0x00003fff06067892 */ /* 0x000fc8000f8ec03f */
        /* <DEDUP_REMOVED lines=13> */
[----:B------:R-:W-:Y:S01]  /*4050*/  UIADD3 UR6, UR10, 0x2, URZ ;  /* 0x000000020a067890 */ /* 0x000fe2000fffe03f */
[----:B------:R-:W-:-:S05]  /*4060*/  IMAD.U32 R9, RZ, RZ, UR52 ;  /* 0x00000034ff097e24 */ /* 0x000fca000f8e00ff */
[----:B------:R-:W-:-:S05]  /*4070*/  IADD3 R0, -R9, UR51, R0 ;  /* 0x0000003309007c10 */ /* 0x000fca000fffe100 */
[----:B0-----:R-:W-:-:S05]  /*4080*/  IMAD.IADD R2, R0, 0x1, R7 ;  /* 0x0000000100027824 */ /* 0x001fca00078e0207 */
        /* <DEDUP_REMOVED lines=110> */
[----:B0-----:R-:W-:Y:S01]  /*4770*/  IMAD.IADD R0, R0, 0x1, R9 ;  /* 0x0000000100007824 */ /* 0x001fe200078e0209 */
[----:B-1----:R-:W-:-:S04]  /*4780*/  FMNMX.FTZ R2, R11, R2, !PT ;  /* 0x000000020b027209 */ /* 0x002fc80007810000 */
[----:B------:R-:W-:Y:S02]  /*4790*/  ISETP.GT.AND P4, PT, R0, RZ, PT ;  /* 0x000000ff0000720c */ /* 0x000fe40003f84270 */
[C---:B------:R-:W-:Y:S01]  /*47a0*/  FSETP.NEU.FTZ.AND P3, PT, R2.reuse, -INF , PT ;  /* 0xff8000000200780b */ /* 0x040fe20003f7d000 */
[----:B------:R-:W-:-:S01]  /*47b0*/  FFMA.FTZ R12, R2, R13, -8 ;  /* 0xc1000000020c7423 */ /* 0x000fc2000001000d */
[----:B------:R-:W-:Y:S02]  /*47c0*/  ISETP.GT.AND P5, PT, R0, 0x1, PT ;  /* 0x000000010000780c */ /* 0x000fe40003fa4270 */
[----:B------:R-:W-:Y:S02]  /*47d0*/  FSEL R26, R26, -INF , P4 ;  /* 0xff8000001a1a7808 */ /* 0x000fe40002000000 */
[----:B------:R-:W-:Y:S02]  /*47e0*/  FSEL R10, R12, RZ, P3 ;  /* 0x000000ff0c0a7208 */ /* 0x000fe40001800000 */
[----:B------:R-:W-:-:S02]  /*47f0*/  ISETP.GT.AND P4, PT, R0, 0x8, PT ;  /* 0x000000080000780c */ /* 0x000fc40003f84270 */
        /* <DEDUP_REMOVED lines=310> */
.L_x_10224:
        /* <DEDUP_REMOVED lines=91> */
.L_x_10215:
[----:B------:R-:W-:-:S13]  /*6110*/  ISETP.LE.AND P2, PT, RZ, UR18, PT ;  /* 0x00000012ff007c0c */ /* 0x000fda000bf43270 */
[----:B------:R-:W-:Y:S05]  /*6120*/  @!P2 BRA `(.L_x_10226) ;  /* 0x0000001800eca947 */ /* 0x000fea0003800000 */
[----:B------:R-:W-:Y:S01]  /*6130*/  IMAD.MOV.U32 R7, RZ, RZ, R0 ;  /* 0x000000ffff077224 */ /* 0x000fe200078e0000 */
[----:B------:R-:W-:Y:S01]  /*6140*/  UMOV UR17, UR36 ;  /* 0x0000002400117c82 */ /* 0x000fe20008000000 */
[----:B------:R-:W-:Y:S01]  /*6150*/  IMAD.MOV.U32 R5, RZ, RZ, R2 ;  /* 0x000000ffff057224 */ /* 0x000fe200078e0002 */
[----:B------:R-:W-:-:S06]  /*6160*/  UMOV UR19, UR37 ;  /* 0x0000002500137c82 */ /* 0x000fcc0008000000 */
.L_x_10236:
[----:B------:R-:W-:-:S04]  /*6170*/  UIADD3 UR37, UR19, 0x1, URZ ;  /* 0x0000000113257890 */ /* 0x000fc8000fffe03f */
[----:B------:R-:W-:-:S04]  /*6180*/  UISETP.NE.AND UP0, UPT, UR37, 0x2, UPT ;  /* 0x000000022500788c */ /* 0x000fc8000bf05270 */
[----:B------:R-:W-:Y:S02]  /*6190*/  USEL UR36, URZ, 0x1, UP0 ;  /* 0x000000013f247887 */ /* 0x000fe40008000000 */
[----:B------:R-:W-:Y:S02]  /*61a0*/  USEL UR37, UR37, URZ, UP0 ;  /* 0x0000003f25257287 */ /* 0x000fe40008000000 */
[----:B------:R-:W-:Y:S01]  /*61b0*/  ULOP3.LUT UR36, UR17, UR36, URZ, 0x3c, !UPT ;  /* 0x0000002411247292 */ /* 0x000fe2000f8e3c3f */
[----:B------:R-:W-:Y:S11]  /*61c0*/  @!P0 BRA `(.L_x_10227) ;  /* 0x0000000000048947 */ /* 0x000ff60003800000 */
[----:B------:R-:W-:Y:S01]  /*61d0*/  BPT.TRAP 0x1 ;  /* 0x000000040000795c */ /* 0x000fe20000300000 */
.L_x_10227:
[----:B------:R-:W-:Y:S01]  /*61e0*/  ULEA UR6, UR37, UR47, 0x3 ;  /* 0x0000002f25067291 */ /* 0x000fe2000f8e183f */
[----:B------:R-:W-:-:S05]  /*61f0*/  IMAD.U32 R0, RZ, RZ, UR36 ;  /* 0x00000024ff007e24 */ /* 0x000fca000f8e00ff */
[----:B------:R-:W-:-:S04]  /*6200*/  SHF.L.U32 R0, R0, 0x1f, RZ ;  /* 0x0000001f00007819 */ /* 0x000fc800000006ff */
[----:B------:R0:W1:Y:S01]  /*6210*/  SYNCS.PHASECHK.TRANS64.TRYWAIT P2, [UR6+0x19c30], R0 ;  /* 0x019c3000ff0075a7 */ /* 0x0000620008040146 */
[----:B------:R-:W-:Y:S05]  /*6220*/  @!P0 BRA `(.L_x_10228) ;  /* 0x0000000000048947 */ /* 0x000fea0003800000 */
[----:B------:R-:W-:Y:S01]  /*6230*/  BPT.TRAP 0x1 ;  /* 0x000000040000795c */ /* 0x000fe20000300000 */
.L_x_10228:
[----:B-1----:R-:W-:Y:S05]  /*6240*/  @P2 BRA `(.L_x_10229) ;  /* 0x0000000000082947 */ /* 0x002fea0003800000 */
[----:B------:R-:W1:Y:S02]  /*6250*/  SYNCS.PHASECHK.TRANS64.TRYWAIT P2, [UR6+0x19c30], R0 ;  /* 0x019c3000ff0075a7 */ /* 0x000e640008040146 */
[----:B-1----:R-:W-:Y:S05]  /*6260*/  @!P2 BRA `(.L_x_10230) ;  /* 0x0000009c00dca947 */ /* 0x002fea0003800000 */
.L_x_10229:
        /* <DEDUP_REMOVED lines=17> */
.L_x_10231:
[----:B------:R-:W-:Y:S01]  /*6380*/  ULEA UR11, UR19, UR47, 0x3 ;  /* 0x0000002f130b7291 */ /* 0x000fe2000f8e183f */
[----:B01----:R-:W-:-:S05]  /*6390*/  IMAD.U32 R0, RZ, RZ, UR17 ;  /* 0x00000011ff007e24 */ /* 0x003fca000f8e00ff */
[----:B------:R-:W-:-:S04]  /*63a0*/  SHF.L.U32 R0, R0, 0x1f, RZ ;  /* 0x0000001f00007819 */ /* 0x000fc800000006ff */
[----:B------:R0:W1:Y:S01]  /*63b0*/  SYNCS.PHASECHK.TRANS64.TRYWAIT P2, [UR11+0x19c50], R0 ;  /* 0x019c5000ff0075a7 */ /* 0x000062000804014b */
[----:B------:R-:W-:Y:S05]  /*63c0*/  @!P0 BRA `(.L_x_10232) ;  /* 0x0000000000048947 */ /* 0x000fea0003800000 */
[----:B------:R-:W-:Y:S01]  /*63d0*/  BPT.TRAP 0x1 ;  /* 0x000000040000795c */ /* 0x000fe20000300000 */
.L_x_10232:
[----:B-1----:R-:W-:Y:S05]  /*63e0*/  @P2 BRA `(.L_x_10233) ;  /* 0x0000000000082947 */ /* 0x002fea0003800000 */
[----:B------:R-:W1:Y:S02]  /*63f0*/  SYNCS.PHASECHK.TRANS64.TRYWAIT P2, [UR11+0x19c50], R0 ;  /* 0x019c5000ff0075a7 */ /* 0x000e64000804014b */
[----:B-1----:R-:W-:Y:S05]  /*6400*/  @!P2 BRA `(.L_x_10234) ;  /* 0x0000009c008ca947 */ /* 0x002fea0003800000 */
.L_x_10233:
        /* <DEDUP_REMOVED lines=306> */
.L_x_10235:
        /* <DEDUP_REMOVED lines=91> */
.L_x_10226:
[----:B------:R-:W-:Y:S06]  /*7ce0*/  BAR.ARV 0x8, 0x200 ;  /* 0x0208000000007b1d */ /* 0x000fec0000002000 */
[----:B------:R-:W-:Y:S05]  /*7cf0*/  @!P0 BRA `(.L_x_10237) ;  /* 0x0000000000048947 */ /* 0x000fea0003800000 */
[----:B------:R-:W-:Y:S01]  /*7d00*/  BPT.TRAP 0x1 ;  /* 0x000000040000795c */ /* 0x000fe20000300000 */
.L_x_10237:
[----:B------:R-:W-:Y:S01]  /*7d10*/  ULEA UR14, UR37, UR47, 0x3 ;  /* 0x0000002f250e7291 */ /* 0x000fe2000f8e183f */
[----:B------:R-:W-:-:S05]  /*7d20*/  IMAD.U32 R5, RZ, RZ, UR36 ;  /* 0x00000024ff057e24 */ /* 0x000fca000f8e00ff */
[----:B------:R-:W-:-:S04]  /*7d30*/  SHF.L.U32 R5, R5, 0x1f, RZ ;  /* 0x0000001f05057819 */ /* 0x000fc800000006ff */
[----:B------:R0:W1:Y:S01]  /*7d40*/  SYNCS.PHASECHK.TRANS64.TRYWAIT P1, [UR14+0x19c50], R5 ;  /* 0x019c5005ff0075a7 */ /* 0x000062000802014e */
[----:B------:R-:W-:Y:S05]  /*7d50*/  @!P0 BRA `(.L_x_10238) ;  /* 0x0000000000048947 */ /* 0x000fea0003800000 */
[----:B------:R-:W-:Y:S01]  /*7d60*/  BPT.TRAP 0x1 ;  /* 0x000000040000795c */ /* 0x000fe20000300000 */
.L_x_10238:
[----:B-1----:R-:W-:Y:S05]  /*7d70*/  @P1 BRA `(.L_x_10239) ;  /* 0x0000000000081947 */ /* 0x002fea0003800000 */
[----:B------:R-:W1:Y:S02]  /*7d80*/  SYNCS.PHASECHK.TRANS64.TRYWAIT P1, [UR14+0x19c50], R5 ;  /* 0x019c5005ff0075a7 */ /* 0x000e64000802014e */
[----:B-1----:R-:W-:Y:S05]  /*7d90*/  @!P1 BRA `(.L_x_10240) ;  /* 0x0000008400409947 */ /* 0x002fea0003800000 */
.L_x_10239:
        /* <DEDUP_REMOVED lines=10> */
[----:B------:R-:W-:Y:S01]  /*7e40*/  @UP0 ULDC.64 UR10, c[0x0][0x9c8] ;  /* 0x00027200000a0ab9 */ /* 0x000fe20000000a00 */
[----:B------:R-:W-:Y:S02]  /*7e50*/  @UP0 USHF.R.S32.HI UR15, URZ, 0x1f, UR50 ;  /* 0x0000001f3f0f0899 */ /* 0x000fe40008011432 */
[----:B------:R-:W-:Y:S02]  /*7e60*/  @UP0 UIMAD UR6, UR39, UR10, URZ ;  /* 0x0000000a270602a4 */ /* 0x000fe4000f8e023f */
[----:B------:R-:W-:Y:S02]  /*7e70*/  @UP0 UIMAD.WIDE.U32 UR8, UR38, UR10, URZ ;  /* 0x0000000a260802a5 */ /* 0x000fe4000f8e003f */
[----:B------:R-:W-:Y:S02]  /*7e80*/  @UP0 UIMAD UR7, UR38, UR11, UR6 ;  /* 0x0000000b260702a4 */ /* 0x000fe4000f8e0206 */
[----:B------:R-:W-:Y:S02]  /*7e90*/  UIMAD UR6, UR37, 0x300, UR47 ;  /* 0x00000300250678a4 */ /* 0x000fe4000f8e022f */
[----:B------:R-:W-:Y:S01]  /*7ea0*/  @UP0 UIADD3 UR9, UR9, UR7, URZ ;  /* 0x0000000709090290 */ /* 0x000fe2000fffe03f */
[----:B------:R-:W-:-:S02]  /*7eb0*/  @UP0 ULDC.64 UR12, c[0x0][0x9d0] ;  /* 0x00027400000c0ab9 */ /* 0x000fc40000000a00 */
[----:B------:R-:W-:Y:S01]  /*7ec0*/  UMOV UR7, 0x40000040 ;  /* 0x4000004000077882 */ /* 0x000fe20000000000 */
[----:B------:R-:W-:Y:S02]  /*7ed0*/  @UP0 UIMAD UR10, UR15, UR12, URZ ;  /* 0x0000000c0f0a02a4 */ /* 0x000fe4000f8e023f */
[----:B------:R-:W-:Y:S01]  /*7ee0*/  @UP0 UIMAD.WIDE.U32 UR8, UR50, UR12, UR8 ;  /* 0x0000000c320802a5 */ /* 0x000fe2000f8e0008 */
[----:B------:R-:W-:Y:S01]  /*7ef0*/  QGMMA.64x96x32.F32.E4M3.E4M3 R88, R148, gdesc[UR4], R88, gsb0 ;  /* 0x0160000494587df3 */ /* 0x000fe20008000858 */
        /* <DEDUP_REMOVED lines=59> */
.L_x_10241:
        /* <DEDUP_REMOVED lines=58> */
.L_x_10208:
        /* <DEDUP_REMOVED lines=43> */
[----:B------:R-:W-:Y:S02]  /*8900*/  SEL R51, R7, R6, P0 ;  /* 0x0000000607337207 */ /* 0x000fe40000000000 */
[----:B------:R-:W-:Y:S02]  /*8910*/  SEL R54, R6, R7, P0 ;  /* 0x0000000706367207 */ /* 0x000fe40000000000 */
[----:B------:R-:W-:Y:S02]  /*8920*/  IADD3 R9, P5, R12, 0x20, RZ ;  /* 0x000000200c097810 */ /* 0x000fe40007fbe0ff */
[----:B------:R-:W-:-:S02]  /*8930*/  F2FP.BF16.F32.PACK_AB R27, R108, R27 ;  /* 0x0000001b6c1b723e */ /* 0x000fc400000010ff */
[----:B------:R-:W-:Y:S02]  /*8940*/  LOP3.LUT R6, R9, 0x180, RZ, 0xc0, !PT ;  /* 0x0000018009067812 */ /* 0x000fe400078ec0ff */
[----:B------:R-:W-:Y:S02]  /*8950*/  F2FP.BF16.F32.PACK_AB R28, R109, R28 ;  /* 0x0000001c6d1c723e */ /* 0x000fe400000010ff */
[----:B------:R-:W-:Y:S02]  /*8960*/  SEL R37, R35, R36, P0 ;  /* 0x0000002423257207 */ /* 0x000fe40000000000 */
[----:B------:R-:W-:Y:S02]  /*8970*/  SEL R36, R36, R35, P0 ;  /* 0x0000002324247207 */ /* 0x000fe40000000000 */
[----:B------:R-:W-:Y:S02]  /*8980*/  F2FP.BF16.F32.PACK_AB R21, R116, R21 ;  /* 0x000000157415723e */ /* 0x000fe400000010ff */
[----:B------:R-:W-:-:S02]  /*8990*/  F2FP.BF16.F32.PACK_AB R24, R117, R24 ;  /* 0x000000187518723e */ /* 0x000fc400000010ff */
[----:B------:R-:W-:Y:S02]  /*89a0*/  SEL R35, R31, R32, P0 ;  /* 0x000000201f237207 */ /* 0x000fe40000000000 */
[----:B------:R-:W-:Y:S02]  /*89b0*/  F2FP.BF16.F32.PACK_AB R33, R94, R33 ;  /* 0x000000215e21723e */ /* 0x000fe400000010ff */
[----:B------:R-:W-:Y:S02]  /*89c0*/  F2FP.BF16.F32.PACK_AB R34, R95, R34 ;  /* 0x000000225f22723e */ /* 0x000fe400000010ff */
[----:B------:R-:W-:Y:S02]  /*89d0*/  SEL R32, R32, R31, P0 ;  /* 0x0000001f20207207 */ /* 0x000fe40000000000 */
[----:B------:R-:W-:Y:S02]  /*89e0*/  SHF.R.U64 R6, R6, 0x3, RZ ;  /* 0x0000000306067819 */ /* 0x000fe400000012ff */
[----:B------:R-:W-:-:S02]  /*89f0*/  F2FP.BF16.F32.PACK_AB R29, R102, R29 ;  /* 0x0000001d661d723e */ /* 0x000fc400000010ff */
[----:B------:R-:W-:Y:S02]  /*8a00*/  F2FP.BF16.F32.PACK_AB R30, R103, R30 ;  /* 0x0000001e671e723e */ /* 0x000fe400000010ff */
[----:B------:R-:W-:Y:S02]  /*8a10*/  SEL R31, R27, R28, P0 ;  /* 0x0000001c1b1f7207 */ /* 0x000fe40000000000 */
[----:B------:R-:W-:Y:S02]  /*8a20*/  IADD3 R10, P3, R12, 0x3020, RZ ;  /* 0x000030200c0a7810 */ /* 0x000fe40007f7e0ff */
[----:B------:R-:W-:Y:S02]  /*8a30*/  F2FP.BF16.F32.PACK_AB R25, R110, R25 ;  /* 0x000000196e19723e */ /* 0x000fe400000010ff */
[----:B------:R-:W-:Y:S02]  /*8a40*/  F2FP.BF16.F32.PACK_AB R26, R111, R26 ;  /* 0x0000001a6f1a723e */ /* 0x000fe400000010ff */
[----:B------:R-:W-:-:S02]  /*8a50*/  SEL R28, R28, R27, P0 ;  /* 0x0000001b1c1c7207 */ /* 0x000fc40000000000 */
[----:B------:R-:W-:Y:S02]  /*8a60*/  SEL R27, R21, R24, P0 ;  /* 0x00000018151b7207 */ /* 0x000fe40000000000 */
[----:B------:R-:W-:Y:S02]  /*8a70*/  SEL R40, R24, R21, P0 ;  /* 0x0000001518287207 */ /* 0x000fe40000000000 */
[----:B------:R-:W-:Y:S02]  /*8a80*/  IADD3 R55, P2, R12, 0x6000, RZ ;  /* 0x000060000c377810 */ /* 0x000fe40007f5e0ff */
[----:B------:R-:W-:Y:S02]  /*8a90*/  SEL R43, R33, R34, P0 ;  /* 0x00000022212b7207 */ /* 0x000fe40000000000 */
[----:B------:R-:W-:Y:S02]  /*8aa0*/  SEL R46, R34, R33, P0 ;  /* 0x00000021222e7207 */ /* 0x000fe40000000000 */
[----:B------:R-:W-:-:S02]  /*8ab0*/  IADD3 R53, P4, R12, 0x3000, RZ ;  /* 0x000030000c357810 */ /* 0x000fc40007f9e0ff */
[----:B------:R-:W-:Y:S02]  /*8ac0*/  LOP3.LUT R24, R6, R9, RZ, 0x3c, !PT ;  /* 0x0000000906187212 */ /* 0x000fe400078e3cff */
[----:B------:R-:W-:Y:S01]  /*8ad0*/  SEL R33, R29, R30, P0 ;  /* 0x0000001e1d217207 */ /* 0x000fe20000000000 */
[----:B------:R-:W-:Y:S01]  /*8ae0*/  IMAD.X R21, RZ, RZ, R13, P4 ;  /* 0x000000ffff157224 */ /* 0x000fe200020e060d */
[----:B------:R-:W-:Y:S02]  /*8af0*/  SEL R48, R30, R29, P0 ;  /* 0x0000001d1e307207 */ /* 0x000fe40000000000 */
[----:B------:R-:W-:Y:S02]  /*8b00*/  IADD3 R57, P1, R12, 0x6020, RZ ;  /* 0x000060200c397810 */ /* 0x000fe40007f3e0ff */
[----:B------:R-:W-:Y:S02]  /*8b10*/  LOP3.LUT R9, R10, 0x180, RZ, 0xc0, !PT ;  /* 0x000001800a097812 */ /* 0x000fe400078ec0ff */
[----:B------:R-:W-:-:S02]  /*8b20*/  SEL R29, R25, R26, P0 ;  /* 0x0000001a191d7207 */ /* 0x000fc40000000000 */
[----:B------:R-:W-:Y:S01]  /*8b30*/  SEL R50, R26, R25, P0 ;  /* 0x000000191a327207 */ /* 0x000fe20000000000 */
[----:B------:R-:W-:Y:S01]  /*8b40*/  IMAD.X R25, RZ, RZ, R13, P5 ;  /* 0x000000ffff197224 */ /* 0x000fe200028e060d */
[----:B------:R-:W-:Y:S02]  /*8b50*/  LOP3.LUT R26, R55, 0x180, RZ, 0xc0, !PT ;  /* 0x00000180371a7812 */ /* 0x000fe400078ec0ff */
[----:B------:R-:W-:Y:S02]  /*8b60*/  LOP3.LUT R6, R53, 0x180, RZ, 0xc0, !PT ;  /* 0x0000018035067812 */ /* 0x000fe400078ec0ff */
[----:B------:R-:W-:Y:S02]  /*8b70*/  F2FP.BF16.F32.PACK_AB R11, R126, R11 ;  /* 0x0000000b7e0b723e */ /* 0x000fe400000010ff */
[----:B------:R-:W-:Y:S02]  /*8b80*/  LOP3.LUT R30, R57, 0x180, RZ, 0xc0, !PT ;  /* 0x00000180391e7812 */ /* 0x000fe400078ec0ff */
[----:B------:R-:W-:-:S02]  /*8b90*/  SHF.R.U64 R9, R9, 0x3, RZ ;  /* 0x0000000309097819 */ /* 0x000fc400000012ff */
[----:B------:R-:W-:Y:S02]  /*8ba0*/  F2FP.BF16.F32.PACK_AB R15, R118, R15 ;  /* 0x0000000f760f723e */ /* 0x000fe400000010ff */
[----:B------:R-:W-:Y:S02]  /*8bb0*/  F2FP.BF16.F32.PACK_AB R20, R119, R20 ;  /* 0x000000147714723e */ /* 0x000fe400000010ff */
[----:B------:R-:W-:Y:S02]  /*8bc0*/  SHF.R.U64 R26, R26, 0x3, RZ ;  /* 0x000000031a1a7819 */ /* 0x000fe400000012ff */
[----:B------:R-:W-:Y:S02]  /*8bd0*/  SHF.R.U64 R6, R6, 0x3, RZ ;  /* 0x0000000306067819 */ /* 0x000fe400000012ff */
[----:B------:R-:W-:Y:S02]  /*8be0*/  SEL R49, R11, R38, P0 ;  /* 0x000000260b317207 */ /* 0x000fe40000000000 */
[----:B------:R-:W-:-:S02]  /*8bf0*/  SHF.R.U64 R30, R30, 0x3, RZ ;  /* 0x000000031e1e7819 */ /* 0x000fc400000012ff */
[----:B------:R-:W-:Y:S02]  /*8c00*/  LOP3.LUT R14, R9, R10, RZ, 0x3c, !PT ;  /* 0x0000000a090e7212 */ /* 0x000fe400078e3cff */
[----:B------:R-:W-:Y:S01]  /*8c10*/  SEL R38, R38, R11, P0 ;  /* 0x0000000b26267207 */ /* 0x000fe20000000000 */
[--C-:B------:R-:W-:Y:S01]  /*8c20*/  IMAD.X R11, RZ, RZ, R13.reuse, P2 ;  /* 0x000000ffff0b7224 */ /* 0x100fe200010e060d */
[----:B------:R-:W-:Y:S02]  /*8c30*/  SEL R45, R15, R20, P0 ;  /* 0x000000140f2d7207 */ /* 0x000fe40000000000 */
[----:B------:R-:W-:Y:S01]  /*8c40*/  SEL R52, R20, R15, P0 ;  /* 0x0000000f14347207 */ /* 0x000fe20000000000 */
[----:B------:R-:W-:Y:S01]  /*8c50*/  IMAD.X R15, RZ, RZ, R13, P3 ;  /* 0x000000ffff0f7224 */ /* 0x000fe200018e060d */
        /* <DEDUP_REMOVED lines=28> */
[----:B------:R1:W-:Y:S01]  /*8e20*/  SHFL.IDX PT, R34, R27, R2, 0x1c1f ;  /* 0x001c1f021b227589 */ /* 0x0003e200000e0000 */
[----:B------:R-:W-:Y:S01]  /*8e30*/  MOV R46, R6 ;  /* 0x00000006002e7202 */ /* 0x000fe20000000f00 */
[----:B------:R-:W-:-:S02]  /*8e40*/  IMAD.U32 R6, RZ, RZ, UR6 ;  /* 0x00000006ff067e24 */ /* 0x000fc4000f8e00ff */
[----:B------:R-:W-:Y:S01]  /*8e50*/  SHFL.IDX PT, R10, R29, R2, 0x1c1f ;  /* 0x001c1f021d0a7589 */ /* 0x000fe200000e0000 */
[----:B--2---:R-:W-:Y:S01]  /*8e60*/  SEL R28, R31, R30, P0 ;  /* 0x0000001e1f1c7207 */ /* 0x004fe20000000000 */
[----:B------:R-:W-:Y:S01]  /*8e70*/  IMAD.U32 R7, RZ, RZ, UR7 ;  /* 0x00000007ff077e24 */ /* 0x000fe2000f8e00ff */
[----:B------:R-:W-:Y:S01]  /*8e80*/  SEL R30, R30, R31, P0 ;  /* 0x0000001f1e1e7207 */ /* 0x000fe20000000000 */
[----:B------:R-:W2:Y:S01]  /*8e90*/  SHFL.IDX PT, R11, R40, R9, 0x1c1f ;  /* 0x001c1f09280b7589 */ /* 0x000ea200000e0000 */
[----:B------:R-:W-:-:S03]  /*8ea0*/  ULDC.64 UR6, c[0x0][0xc08] ;  /* 0x0003020000067ab9 */ /* 0x000fc60000000a00 */
[----:B------:R-:W4:Y:S01]  /*8eb0*/  SHFL.IDX PT, R21, R50, R9, 0x1c1f ;  /* 0x001c1f0932157589 */ /* 0x000f2200000e0000 */
[----:B---3--:R-:W-:Y:S02]  /*8ec0*/  SEL R24, R35, R32, P0 ;  /* 0x0000002023187207 */ /* 0x008fe40000000000 */
[----:B------:R-:W-:Y:S01]  /*8ed0*/  SEL R26, R32, R35, P0 ;  /* 0x00000023201a7207 */ /* 0x000fe20000000000 */
[----:B------:R-:W-:Y:S04]  /*8ee0*/  SHFL.IDX PT, R39, R39, R2, 0x1c1f ;  /* 0x001c1f0227277589 */ /* 0x000fe800000e0000 */
[----:B------:R-:W-:Y:S01]  /*8ef0*/  SHFL.IDX PT, R45, R45, R2, 0x1c1f ;  /* 0x001c1f022d2d7589 */ /* 0x000fe200000e0000 */
[----:B0-----:R-:W-:Y:S02]  /*8f00*/  SEL R25, R33, R48, P0 ;  /* 0x0000003021197207 */ /* 0x001fe40000000000 */
[----:B-1----:R-:W-:Y:S01]  /*8f10*/  SEL R27, R48, R33, P0 ;  /* 0x00000021301b7207 */ /* 0x002fe20000000000 */
[----:B------:R-:W0:Y:S04]  /*8f20*/  SHFL.IDX PT, R42, R42, R9, 0x1c1f ;  /* 0x001c1f092a2a7589 */ /* 0x000e2800000e0000 */
[----:B------:R-:W1:Y:S04]  /*8f30*/  SHFL.IDX PT, R52, R52, R9, 0x1c1f ;  /* 0x001c1f0934347589 */ /* 0x000e6800000e0000 */
[----:B------:R-:W-:Y:S01]  /*8f40*/  SHFL.IDX PT, R41, R41, R2, 0x1c1f ;  /* 0x001c1f0229297589 */ /* 0x000fe200000e0000 */
[----:B--2---:R-:W-:-:S02]  /*8f50*/  SEL R32, R34, R11, P0 ;  /* 0x0000000b22207207 */ /* 0x004fc40000000000 */
[----:B------:R-:W-:Y:S01]  /*8f60*/  SEL R34, R11, R34, P0 ;  /* 0x000000220b227207 */ /* 0x000fe20000000000 */
[----:B------:R-:W-:Y:S01]  /*8f70*/  SHFL.IDX PT, R49, R49, R2, 0x1c1f ;  /* 0x001c1f0231317589 */ /* 0x000fe200000e0000 */
[----:B----4-:R-:W-:Y:S02]  /*8f80*/  SEL R29, R10, R21, P0 ;  /* 0x000000150a1d7207 */ /* 0x010fe40000000000 */
[----:B------:R-:W-:Y:S01]  /*8f90*/  SEL R31, R21, R10, P0 ;  /* 0x0000000a151f7207 */ /* 0x000fe20000000000 */
[----:B------:R-:W2:Y:S04]  /*8fa0*/  SHFL.IDX PT, R44, R44, R9, 0x1c1f ;  /* 0x001c1f092c2c7589 */ /* 0x000ea800000e0000 */
[----:B------:R3:W4:Y:S04]  /*8fb0*/  SHFL.IDX PT, R20, R38, R9, 0x1c1f ;  /* 0x001c1f0926147589 */ /* 0x00072800000e0000 */
[----:B------:R-:W-:Y:S01]  /*8fc0*/  SHFL.IDX PT, R51, R51, R2, 0x1c1f ;  /* 0x001c1f0233337589 */ /* 0x000fe200000e0000 */
[----:B0-----:R-:W-:-:S03]  /*8fd0*/  SEL R36, R39, R42, P0 ;  /* 0x0000002a27247207 */ /* 0x001fc60000000000 */
[----:B------:R-:W0:Y:S01]  /*8fe0*/  SHFL.IDX PT, R54, R54, R9, 0x1c1f ;  /* 0x001c1f0936367589 */ /* 0x000e2200000e0000 */
[----:B-1----:R-:W-:Y:S02]  /*8ff0*/  SEL R33, R45, R52, P0 ;  /* 0x000000342d217207 */ /* 0x002fe40000000000 */
[----:B---3--:R-:W-:Y:S01]  /*9000*/  SEL R38, R42, R39, P0 ;  /* 0x000000272a267207 */ /* 0x008fe20000000000 */
[----:B------:R-:W-:Y:S01]  /*9010*/  BAR.SYNC.DEFER_BLOCKING 0x1, 0x180 ;  /* 0x0046000000007b1d */ /* 0x000fe20000010000 */
[----:B------:R-:W-:Y:S01]  /*9020*/  SEL R35, R52, R45, P0 ;  /* 0x0000002d34237207 */ /* 0x000fe20000000000 */
[----:B------:R-:W-:Y:S01]  /*9030*/  UISETP.NE.U32.AND UP1, UPT, UR6, URZ, UPT ;  /* 0x0000003f0600728c */ /* 0x000fe2000bf25070 */
[----:B--2---:R-:W-:Y:S02]  /*9040*/  SEL R40, R41, R44, P0 ;  /* 0x0000002c29287207 */ /* 0x004fe40000000000 */
[----:B------:R-:W-:Y:S01]  /*9050*/  SEL R42, R44, R41, P0 ;  /* 0x000000292c2a7207 */ /* 0x000fe20000000000 */
[----:B------:R-:W-:Y:S01]  /*9060*/  UMOV UR4, URZ ;  /* 0x0000003f00047c82 */ /* 0x000fe20008000000 */
[----:B----4-:R-:W-:Y:S01]  /*9070*/  SEL R37, R49, R20, P0 ;  /* 0x0000001431257207 */ /* 0x010fe20000000000 */
[----:B------:R-:W-:Y:S01]  /*9080*/  ULDC UR8, c[0x0][0xa88] ;  /* 0x0002a20000087ab9 */ /* 0x000fe20000000800 */
[----:B------:R-:W-:Y:S01]  /*9090*/  SEL R39, R20, R49, P0 ;  /* 0x0000003114277207 */ /* 0x000fe20000000000 */
[----:B------:R-:W1:Y:S01]  /*90a0*/  LDC R45, c[0x0][0xbe8] ;  /* 0x0002fa00ff2d7b82 */ /* 0x000e620000000800 */
[----:B0-----:R-:W-:-:S02]  /*90b0*/  SEL R41, R51, R54, P0 ;  /* 0x0000003633297207 */ /* 0x001fc40000000000 */
[----:B------:R-:W-:Y:S01]  /*90c0*/  SEL R43, R54, R51, P0 ;  /* 0x00000033362b7207 */ /* 0x000fe20000000000 */
[----:B------:R0:W-:Y:S04]  /*90d0*/  STSM.16.M88.4 [R58], R12 ;  /* 0x0000000c3a007844 */ /* 0x0001e80000000200 */
[----:B------:R2:W-:Y:S04]  /*90e0*/  STSM.16.M88.4 [R57], R24 ;  /* 0x0000001839007844 */ /* 0x0005e80000000200 */
[----:B------:R2:W-:Y:S04]  /*90f0*/  STSM.16.M88.4 [R56], R28 ;  /* 0x0000001c38007844 */ /* 0x0005e80000000200 */
[----:B------:R2:W-:Y:S04]  /*9100*/  STSM.16.M88.4 [R55], R32 ;  /* 0x0000002037007844 */ /* 0x0005e80000000200 */
[----:B------:R2:W-:Y:S04]  /*9110*/  STSM.16.M88.4 [R53], R36 ;  /* 0x0000002435007844 */ /* 0x0005e80000000200 */
[----:B------:R2:W-:Y:S01]  /*9120*/  STSM.16.M88.4 [R46], R40 ;  /* 0x000000282e007844 */ /* 0x0005e20000000200 */
[----:B------:R-:W-:Y:S06]  /*9130*/  BAR.SYNC.DEFER_BLOCKING 0x1, 0x180 ;  /* 0x0046000000007b1d */ /* 0x000fec0000010000 */
[----:B------:R-:W3:Y:S01]  /*9140*/  @P2 LDG.E R2, desc[UR44][R6.64] ;  /* 0x0000002c06022981 */ /* 0x000ee2000c1e1900 */
[----:B------:R-:W-:Y:S01]  /*9150*/  UISETP.NE.AND.EX UP1, UPT, UR7, URZ, UPT, UP1 ;  /* 0x0000003f0700728c */ /* 0x000fe2000bf25310 */
[----:B-1----:R-:W-:Y:S01]  /*9160*/  ISETP.NE.AND P1, PT, R45, 0x1, PT ;  /* 0x000000012d00780c */ /* 0x002fe20003f25270 */
[----:B0-----:R-:W-:-:S04]  /*9170*/  VIADD R12, R17, UR42 ;  /* 0x0000002a110c7c36 */ /* 0x001fc80008000000 */
[----:B------:R-:W-:-:S05]  /*9180*/  PLOP3.LUT P0, PT, PT, PT, UP1, 0x80, 0x0 ;  /* 0x000000000000781c */ /* 0x000fca0003f0f018 */
[----:B------:R-:W-:Y:S02]  /*9190*/  @UP1 ULDC.64 UR6, c[0x0][0xc08] ;  /* 0x0003020000061ab9 */ /* 0x000fe40000000a00 */
[----:B------:R-:W-:Y:S01]  /*91a0*/  @UP1 UIMAD.WIDE UR6, UR38, 0x4, UR6 ;  /* 0x00000004260618a5 */ /* 0x000fe2000f8e0206 */
[----:B------:R-:W0:Y:S05]  /*91b0*/  @P1 LDC R9, c[0x0][0xbec] ;  /* 0x0002fb00ff091b82 */ /* 0x000e2a0000000800 */
[----:B------:R-:W-:Y:S02]  /*91c0*/  IMAD.U32 R14, RZ, RZ, UR6 ;  /* 0x00000006ff0e7e24 */ /* 0x000fe4000f8e00ff */
[----:B------:R-:W-:Y:S01]  /*91d0*/  IMAD.U32 R15, RZ, RZ, UR7 ;  /* 0x00000007ff0f7e24 */ /* 0x000fe2000f8e00ff */
[----:B------:R-:W1:Y:S01]  /*91e0*/  @P1 LDC R10, c[0x0][0xbf0] ;  /* 0x0002fc00ff0a1b82 */ /* 0x000e620000000800 */
[----:B---3--:R-:W-:Y:S01]  /*91f0*/  @P2 R2UR UR4, R2 ;  /* 0x00000000020422ca */ /* 0x008fe200000e0000 */
[----:B------:R-:W-:-:S06]  /*9200*/  IMAD.U32 R2, RZ, RZ, UR8 ;  /* 0x00000008ff027e24 */ /* 0x000fcc000f8e00ff */
[----:B------:R2:W5:Y:S01]  /*9210*/  @P0 LDG.E R2, desc[UR44][R14.64] ;  /* 0x0000002c0e020981 */ /* 0x000562000c1e1900 */
[----:B01----:R-:W-:Y:S07]  /*9220*/  @P0 BRA `(.L_x_10244) ;  /* 0x0000000000100947 */ /* 0x003fee0003800000 */
[----:B------:R-:W-:Y:S05]  /*9230*/  @!P2 BRA `(.L_x_10244) ;  /* 0x00000000000ca947 */ /* 0x000fea0003800000 */
[----:B------:R-:W3:Y:S04]  /*9240*/  LDG.E R11, desc[UR44][R6.64] ;  /* 0x0000002c060b7981 */ /* 0x000ee8000c1e1900 */
[----:B-----5:R-:W3:Y:S02]  /*9250*/  LDG.E R2, desc[UR44][R6.64+0x4] ;  /* 0x0000042c06027981 */ /* 0x020ee4000c1e1900 */
[----:B---3--:R-:W-:-:S07]  /*9260*/  IMAD.IADD R2, R2, 0x1, -R11 ;  /* 0x0000000102027824 */ /* 0x008fce00078e0a0b */
.L_x_10244:
[----:B------:R-:W-:Y:S01]  /*9270*/  USHF.R.S32.HI UR14, URZ, 0x1f, UR41 ;  /* 0x0000001f3f0e7899 */ /* 0x000fe20008011429 */
[----:B------:R-:W-:Y:S01]  /*9280*/  @P1 IMAD.HI.U32 R7, R12, R9, RZ ;  /* 0x000000090c071227 */ /* 0x000fe200078e00ff */
[----:B------:R-:W-:Y:S01]  /*9290*/  ULDC.64 UR12, c[0x0][0xb90] ;  /* 0x0002e400000c7ab9 */ /* 0x000fe20000000a00 */
[----:B------:R-:W-:Y:S01]  /*92a0*/  USHF.R.S32.HI UR9, URZ, 0x1f, UR4 ;  /* 0x0000001f3f097899 */ /* 0x000fe20008011404 */
[----:B--2---:R-:W0:Y:S01]  /*92b0*/  @P1 LDC R42, c[0x0][0xbec] ;  /* 0x0002fb00ff2a1b82 */ /* 0x004e220000000800 */
[----:B------:R-:W-:Y:S01]  /*92c0*/  UIMAD UR10, UR14, UR12, URZ ;  /* 0x0000000c0e0a72a4 */ /* 0x000fe2000f8e023f */
[----:B------:R-:W-:Y:S01]  /*92d0*/  IMAD.MOV.U32 R6, RZ, RZ, R12 ;  /* 0x000000ffff067224 */ /* 0x000fe200078e000c */
[----:B------:R-:W-:Y:S01]  /*92e0*/  UMOV UR8, UR4 ;  /* 0x0000000400087c82 */ /* 0x000fe20008000000 */
[----:B------:R-:W-:Y:S01]  /*92f0*/  @P1 SHF.R.U32.HI R6, RZ, R10, R7 ;  /* 0x0000000aff061219 */ /* 0x000fe20000011607 */
[----:B------:R-:W-:Y:S01]  /*9300*/  USEL UR39, UR39, URZ, !UP0 ;  /* 0x0000003f27277287 */ /* 0x000fe2000c000000 */
[----:B------:R-:W-:Y:S01]  /*9310*/  IMAD R7, R152, 0x20, R18 ;  /* 0x0000002098077824 */ /* 0x000fe200078e0212 */
[----:B------:R-:W-:Y:S01]  /*9320*/  UIMAD.WIDE.U32 UR6, UR41, UR12, UR8 ;  /* 0x0000000c290672a5 */ /* 0x000fe2000f8e0008 */
[----:B-----5:R-:W-:Y:S01]  /*9330*/  IMAD R43, R2, R45, RZ ;  /* 0x0000002d022b7224 */ /* 0x020fe200078e02ff */
[----:B------:R-:W-:Y:S01]  /*9340*/  UIMAD UR10, UR41, UR13, UR10 ;  /* 0x0000000d290a72a4 */ /* 0x000fe2000f8e020a */
[----:B------:R-:W-:Y:S01]  /*9350*/  IMAD.MOV R10, RZ, RZ, -R6 ;  /* 0x000000ffff0a7224 */ /* 0x000fe200078e0a06 */
[----:B------:R-:W-:Y:S01]  /*9360*/  USEL UR38, UR38, URZ, !UP0 ;  /* 0x0000003f26267287 */ /* 0x000fe2000c000000 */
[----:B------:R-:W-:Y:S01]  /*9370*/  IMAD.WIDE R4, R7, 0x2, R4 ;  /* 0x0000000207047825 */ /* 0x000fe200078e0204 */
[----:B------:R-:W-:Y:S01]  /*9380*/  ULDC.64 UR12, c[0x0][0xb98] ;  /* 0x0002e600000c7ab9 */ /* 0x000fe20000000a00 */
[----:B------:R-:W-:-:S02]  /*9390*/  UIADD3 UR7, UR7, UR10, URZ ;  /* 0x0000000a07077290 */ /* 0x000fc4000fffe03f */
[----:B------:R-:W-:Y:S01]  /*93a0*/  UIMAD UR8, UR39, UR12, URZ ;  /* 0x0000000c270872a4 */ /* 0x000fe2000f8e023f */
[----:B------:R-:W-:Y:S01]  /*93b0*/  IMAD R9, R45, R10, R12 ;  /* 0x0000000a2d097224 */ /* 0x000fe200078e020c */
[----:B------:R-:W-:Y:S01]  /*93c0*/  UIMAD.WIDE.U32 UR6, UR38, UR12, UR6 ;  /* 0x0000000c260672a5 */ /* 0x000fe2000f8e0006 */
[----:B------:R-:W-:Y:S01]  /*93d0*/  IADD3 R12, P2, R4, 0x1800, RZ ;  /* 0x00001800040c7810 */ /* 0x000fe20007f5e0ff */
[----:B------:R-:W-:Y:S01]  /*93e0*/  UIMAD UR8, UR38, UR13, UR8 ;  /* 0x0000000d260872a4 */ /* 0x000fe2000f8e0208 */
[----:B------:R-:W-:Y:S01]  /*93f0*/  SHF.R.S32.HI R10, RZ, 0x1f, R6 ;  /* 0x0000001fff0a7819 */ /* 0x000fe20000011406 */
[----:B------:R-:W-:Y:S01]  /*9400*/  ULDC.64 UR10, c[0x0][0xb88] ;  /* 0x0002e200000a7ab9 */ /* 0x000fe20000000a00 */
[----:B------:R-:W-:Y:S02]  /*9410*/  SHF.R.S32.HI R7, RZ, 0x1f, R9 ;  /* 0x0000001fff077819 */ /* 0x000fe40000011409 */
[----:B------:R-:W-:Y:S01]  /*9420*/  LOP3.LUT R11, R12, 0x180, RZ, 0xc0, !PT ;  /* 0x000001800c0b7812 */ /* 0x000fe200078ec0ff */
[----:B------:R-:W-:Y:S01]  /*9430*/  IMAD.U32 R13, RZ, RZ, UR8 ;  /* 0x00000008ff0d7e24 */ /* 0x000fe2000f8e00ff */
[----:B------:R-:W-:Y:S01]  /*9440*/  IADD3 R6, P0, R6, UR6, RZ ;  /* 0x0000000606067c10 */ /* 0x000fe2000ff1e0ff */
[----:B------:R-:W-:Y:S01]  /*9450*/  IMAD R14, R7, UR10, RZ ;  /* 0x0000000a070e7c24 */ /* 0x000fe2000f8e02ff */
[----:B------:R-:W-:-:S02]  /*9460*/  SHF.R.U64 R11, R11, 0x3, RZ ;  /* 0x000000030b0b7819 */ /* 0x000fc400000012ff */
[----:B------:R-:W-:Y:S01]  /*9470*/  IADD3.X R7, R10, UR7, R13, P0, !PT ;  /* 0x000000070a077c10 */ /* 0x000fe200087fe40d */
[----:B------:R-:W-:Y:S01]  /*9480*/  ULDC.64 UR6, c[0x0][0xb50] ;  /* 0x0002d40000067ab9 */ /* 0x000fe20000000a00 */
[----:B------:R-:W-:Y:S01]  /*9490*/  LOP3.LUT R10, R11, R12, RZ, 0x3c, !PT ;  /* 0x0000000c0b0a7212 */ /* 0x000fe200078e3cff */
[C---:B------:R-:W-:Y:S01]  /*94a0*/  IMAD R11, R9.reuse, UR11, R14 ;  /* 0x0000000b090b7c24 */ /* 0x040fe2000f8e020e */
[C---:B------:R-:W-:Y:S01]  /*94b0*/  IADD3 R33, P6, R4.reuse, 0x3000, RZ ;  /* 0x0000300004217810 */ /* 0x040fe20007fde0ff */
[----:B------:R-:W-:Y:S01]  /*94c0*/  IMAD.WIDE.U32 R6, R9, UR10, R6 ;  /* 0x0000000a09067c25 */ /* 0x000fe2000f8e0006 */
[C---:B------:R-:W-:Y:S01]  /*94d0*/  IADD3 R25, P5, R4.reuse, 0x4800, RZ ;  /* 0x0000480004197810 */ /* 0x040fe20007fbe0ff */
[----:B------:R-:W-:Y:S01]  /*94e0*/  ULDC.64 UR10, c[0x0][0xaa0] ;  /* 0x0002a800000a7ab9 */ /* 0x000fe20000000a00 */
[----:B------:R-:W-:Y:S01]  /*94f0*/  IADD3 R37, P4, R4, 0x6000, RZ ;  /* 0x0000600004257810 */ /* 0x000fe20007f9e0ff */
[----:B------:R-:W-:Y:S01]  /*9500*/  IMAD.IADD R7, R7, 0x1, R11 ;  /* 0x0000000107077824 */ /* 0x000fe200078e020b */
[C---:B------:R-:W-:Y:S01]  /*9510*/  LEA R9, P0, R6.reuse, UR6, 0x2 ;  /* 0x0000000606097c11 */ /* 0x040fe2000f8010ff */
        /* <DEDUP_REMOVED lines=16> */
[----:B------:R-:W-:Y:S02]  /*9620*/  LOP3.LUT R36, R37, 0x180, RZ, 0xc0, !PT ;  /* 0x0000018025247812 */ /* 0x000fe400078ec0ff */
[----:B------:R-:W-:Y:S01]  /*9630*/  LOP3.LUT R13, R4, 0x180, RZ, 0xc0, !PT ;  /* 0x00000180040d7812 */ /* 0x000fe200078ec0ff */
[----:B------:R-:W-:Y:S01]  /*9640*/  UIMAD.WIDE.U32 UR6, UR4, UR10, URZ ;  /* 0x0000000a040672a5 */ /* 0x000fe2000f8e003f */
[----:B------:R-:W-:Y:S01]  /*9650*/  SHF.R.U64 R2, R2, 0x3, RZ ;  /* 0x0000000302027819 */ /* 0x000fe200000012ff */
[----:B------:R-:W-:Y:S01]  /*9660*/  UIMAD UR8, UR4, UR11, UR8 ;  /* 0x0000000b040872a4 */ /* 0x000fe2000f8e0208 */
[----:B------:R-:W-:Y:S01]  /*9670*/  SHF.R.U64 R32, R32, 0x3, RZ ;  /* 0x0000000320207819 */ /* 0x000fe200000012ff */
[----:B------:R-:W-:Y:S01]  /*9680*/  IMAD.X R29, RZ, RZ, R5, P3 ;  /* 0x000000ffff1d7224 */ /* 0x000fe200018e0605 */
[----:B------:R-:W-:Y:S01]  /*9690*/  SHF.R.U64 R24, R24, 0x3, RZ ;  /* 0x0000000318187819 */ /* 0x000fe200000012ff */
[----:B------:R-:W-:Y:S01]  /*96a0*/  ULDC.64 UR10, c[0x0][0xae8] ;  /* 0x0002ba00000a7ab9 */ /* 0x000fe20000000a00 */
[----:B------:R-:W-:-:S02]  /*96b0*/  SHF.R.U64 R36, R36, 0x3, RZ ;  /* 0x0000000324247819 */ /* 0x000fc400000012ff */
[----:B------:R-:W-:Y:S02]  /*96c0*/  SHF.R.U64 R13, R13, 0x3, RZ ;  /* 0x000000030d0d7819 */ /* 0x000fe400000012ff */
[----:B------:R-:W-:Y:S01]  /*96d0*/  LOP3.LUT R28, R2, R7, RZ, 0x3c, !PT ;  /* 0x00000007021c7212 */ /* 0x000fe200078e3cff */
[----:B-1----:R1:W-:Y:S01]  /*96e0*/  @!P2 ST.E desc[UR44][R20.64], R3 ;  /* 0x000000031400a985 */ /* 0x0023e2000c10192c */
[----:B------:R-:W-:Y:S01]  /*96f0*/  IMAD R2, R23, 0x60, R152 ;  /* 0x0000006017027824 */ /* 0x000fe200078e0298 */
        /* <DEDUP_REMOVED lines=10> */
[----:B-1----:R-:W1:Y:S01]  /*97a0*/  @P1 LDC R3, c[0x0][0xbf0] ;  /* 0x0002fc00ff031b82 */ /* 0x002e620000000800 */
[----:B------:R-:W-:Y:S01]  /*97b0*/  IMAD.MOV.U32 R13, RZ, RZ, R5 ;  /* 0x000000ffff0d7224 */ /* 0x000fe200078e0005 */
[----:B------:R-:W-:Y:S01]  /*97c0*/  UIMAD UR4, UR41, UR11, UR4 ;  /* 0x0000000b290472a4 */ /* 0x000fe2000f8e0204 */
[----:B------:R3:W5:Y:S01]  /*97d0*/  LD.E.128 R4, desc[UR44][R10.64] ;  /* 0x0000002c0a047980 */ /* 0x000762000c101d00 */
[----:B------:R-:W-:Y:S01]  /*97e0*/  UIMAD.WIDE.U32 UR6, UR41, UR10, UR6 ;  /* 0x0000000a290672a5 */ /* 0x000fe2000f8e0006 */
[----:B------:R-:W-:-:S02]  /*97f0*/  ULDC.64 UR8, c[0x0][0xaf0] ;  /* 0x0002bc0000087ab9 */ /* 0x000fc40000000a00 */
[----:B------:R-:W5:Y:S01]  /*9800*/  LD.E.128 R12, desc[UR44][R12.64] ;  /* 0x0000002c0c0c7980 */ /* 0x000f62000c101d00 */
[----:B------:R-:W-:-:S03]  /*9810*/  UIADD3 UR7, UR7, UR4, URZ ;  /* 0x0000000407077290 */ /* 0x000fc6000fffe03f */
[----:B------:R-:W5:Y:S01]  /*9820*/  LD.E.128 R32, desc[UR44][R32.64] ;  /* 0x0000002c20207980 */ /* 0x000f62000c101d00 */
[----:B---3--:R-:W-:Y:S01]  /*9830*/  VIADD R11, R2, UR42 ;  /* 0x0000002a020b7c36 */ /* 0x008fe20008000000 */
[----:B------:R-:W-:Y:S02]  /*9840*/  UIMAD UR4, UR39, UR8, URZ ;  /* 0x00000008270472a4 */ /* 0x000fe4000f8e023f */
[----:B------:R-:W5:Y:S01]  /*9850*/  LD.E.128 R24, desc[UR44][R24.64] ;  /* 0x0000002c18187980 */ /* 0x000f62000c101d00 */
[----:B0-----:R-:W-:Y:S01]  /*9860*/  @P1 IMAD.HI.U32 R2, R11, R42, RZ ;  /* 0x0000002a0b021227 */ /* 0x001fe200078e00ff */
[----:B------:R-:W-:Y:S02]  /*9870*/  UIMAD UR4, UR38, UR9, UR4 ;  /* 0x00000009260472a4 */ /* 0x000fe4000f8e0204 */
[----:B------:R-:W5:Y:S01]  /*9880*/  LD.E.128 R36, desc[UR44][R36.64] ;  /* 0x0000002c24247980 */ /* 0x000f62000c101d00 */
[----:B------:R-:W-:Y:S01]  /*9890*/  IMAD.MOV.U32 R9, RZ, RZ, R11 ;  /* 0x000000ffff097224 */ /* 0x000fe200078e000b */
[----:B------:R-:W-:-:S02]  /*98a0*/  UIMAD.WIDE.U32 UR6, UR38, UR8, UR6 ;  /* 0x00000008260672a5 */ /* 0x000fc4000f8e0006 */
[----:B------:R-:W5:Y:S01]  /*98b0*/  LD.E.128 R28, desc[UR44][R28.64] ;  /* 0x0000002c1c1c7980 */ /* 0x000f62000c101d00 */
[----:B-1----:R-:W-:Y:S01]  /*98c0*/  @P1 SHF.R.U32.HI R9, RZ, R3, R2 ;  /* 0x00000003ff091219 */ /* 0x002fe20000011602 */
[----:B------:R-:W-:Y:S01]  /*98d0*/  ULDC.64 UR8, c[0x0][0xae0] ;  /* 0x0002b80000087ab9 */ /* 0x000fe20000000a00 */
[----:B------:R-:W-:Y:S01]  /*98e0*/  UIADD3 UR4, UR7, UR4, URZ ;  /* 0x0000000407047290 */ /* 0x000fe2000fffe03f */
[----:B------:R-:W-:Y:S01]  /*98f0*/  @!PT LDS RZ, [RZ] ;  /* 0x00000000fffff984 */ /* 0x000fe20000000800 */
[----:B------:R-:W-:Y:S01]  /*9900*/  @!PT LDS RZ, [RZ] ;  /* 0x00000000fffff984 */ /* 0x000fe20000000800 */
[----:B------:R-:W-:Y:S01]  /*9910*/  @!PT LDS RZ, [RZ] ;  /* 0x00000000fffff984 */ /* 0x000fe20000000800 */
[----:B------:R-:W-:Y:S01]  /*9920*/  @!PT LDS RZ, [RZ] ;  /* 0x00000000fffff984 */ /* 0x000fe20000000800 */
[----:B------:R0:W-:Y:S06]  /*9930*/  MEMBAR.ALL.CTA ;  /* 0x0000000000007992 */ /* 0x0001ec0000008000 */
[----:B0-----:R-:W0:Y:S01]  /*9940*/  FENCE.VIEW.ASYNC.S ;  /* 0x00000000000073c6 */ /* 0x001e220000000000 */
[--C-:B--2---:R-:W-:Y:S01]  /*9950*/  SHF.R.S32.HI R8, RZ, 0x1f, R9.reuse ;  /* 0x0000001fff087819 */ /* 0x104fe20000011409 */
        /* <DEDUP_REMOVED lines=40> */
.L_x_10246:
[----:B------:R-:W-:Y:S05]  /*9be0*/  BSYNC B1 ;  /* 0x0000000000017941 */ /* 0x000fea0003800000 */
.L_x_10245:
        /* <DEDUP_REMOVED lines=19> */
.L_x_10243:
        /* <DEDUP_REMOVED lines=37> */
.L_x_10248:
        /* <DEDUP_REMOVED lines=45> */
.L_x_10250:
[----:B------:R-:W-:Y:S05]  /*a240*/  BSYNC B1 ;  /* 0x0000000000017941 */ /* 0x000fea0003800000 */
.L_x_10249:
        /* <DEDUP_REMOVED lines=61> */
.L_x_10252:
[----:B------:R-:W-:Y:S05]  /*a620*/  BSYNC B1 ;  /* 0x0000000000017941 */ /* 0x000fea0003800000 */
.L_x_10251:
        /* <DEDUP_REMOVED lines=17> */
.L_x_10247:
[----:B------:R-:W-:Y:S05]  /*a740*/  BSYNC B0 ;  /* 0x0000000000007941 */ /* 0x000fea0003800000 */
.L_x_10242:
[----:B------:R-:W-:Y:S02]  /*a750*/  ULDC UR4, c[0x0][0xc3c] ;  /* 0x00030f0000047ab9 */ /* 0x000fe40000000800 */
[----:B------:R-:W-:-:S13]  /*a760*/  ISETP.GE.AND P0, PT, R47, UR4, PT ;  /* 0x000000042f007c0c */ /* 0x000fda000bf06270 */
[----:B------:R-:W-:Y:S05]  /*a770*/  @!P0 BRA `(.L_x_10253) ;  /* 0xffffff64008c8947 */ /* 0x000fea000383ffff */
[----:B------:R-:W-:Y:S05]  /*a780*/  EXIT ;  /* 0x000000000000794d */ /* 0x000fea0003800000 */
.L_x_10203:
        /* <DEDUP_REMOVED lines=20> */
.L_x_10254:
        /* <DEDUP_REMOVED lines=41> */
.L_x_10260:
        /* <DEDUP_REMOVED lines=14> */
.L_x_10259:
[----:B------:R-:W-:Y:S05]  /*ac40*/  BSYNC B0 ;  /* 0x0000000000007941 */ /* 0x000fea0003800000 */
.L_x_10258:
        /* <DEDUP_REMOVED lines=21> */
.L_x_10256:
        /* <DEDUP_REMOVED lines=25> */
.L_x_10261:
        /* <DEDUP_REMOVED lines=59> */
.L_x_10257:
[----:B------:R0:W-:Y:S01]  /*b2e0*/  STL [R1], R6 ;  /* 0x0000000601007387 */ /* 0x0001e20000100800 */
[----:B------:R-:W-:-:S03]  /*b2f0*/  UMOV UR36, URZ ;  /* 0x0000003f00247c82 */ /* 0x000fc60008000000 */
[----:B------:R0:W-:Y:S02]  /*b300*/  STL [R1+0x4], RZ ;  /* 0x000004ff01007387 */ /* 0x0001e40000100800 */
.L_x_10262:
        /* <DEDUP_REMOVED lines=11> */
.L_x_10255:
        /* <DEDUP_REMOVED lines=50> */
[----:B------:R-:W-:Y:S02]  /*b6e0*/  LOP3.LUT R2, R2, 0x10, RZ, 0xc0, !PT ;  /* 0x0000001002027812 */ /* 0x000fe400078ec0ff */
[----:B------:R-:W-:Y:S01]  /*b6f0*/  LOP3.LUT R22, R5, R22, RZ, 0xfc, !PT ;  /* 0x0000001605167212 */ /* 0x000fe200078efcff */
[----:B------:R-:W-:Y:S01]  /*b700*/  VIADD R28, R24, 0x40 ;  /* 0x00000040181c7836 */ /* 0x000fe20000000000 */
[----:B------:R-:W-:Y:S01]  /*b710*/  LOP3.LUT R3, R2, 0x20, RZ, 0xfc, !PT ;  /* 0x0000002002037812 */ /* 0x000fe200078efcff */
[----:B------:R0:W-:Y:S01]  /*b720*/  STL [R1+0x10], R0 ;  /* 0x0000100001007387 */ /* 0x0001e20000100800 */
[----:B------:R-:W-:Y:S01]  /*b730*/  @P0 VIADD R28, R24, 0xffffffc0 ;  /* 0xffffffc0181c0836 */ /* 0x000fe20000000000 */
[----:B------:R-:W-:-:S02]  /*b740*/  LOP3.LUT R2, R2, 0x40, RZ, 0xfc, !PT ;  /* 0x0000004002027812 */ /* 0x000fc400078efcff */
[C---:B------:R-:W-:Y:S02]  /*b750*/  LOP3.LUT R29, R22.reuse, 0x2800, RZ, 0xfc, !PT ;  /* 0x00002800161d7812 */ /* 0x040fe400078efcff */
[----:B0-----:R-:W-:-:S07]  /*b760*/  LOP3.LUT R0, R22, 0x1800, RZ, 0xfc, !PT ;  /* 0x0000180016007812 */ /* 0x001fce00078efcff */
.L_x_10336:
        /* <DEDUP_REMOVED lines=8> */
[----:B--2---:R-:W2:Y:S01]  /*b7f0*/  LDG.E R2, desc[UR44][R2.64] ;  /* 0x0000002c02027981 */ /* 0x004ea2000c1e1900 */
        /* <DEDUP_REMOVED lines=26> */
[----:B------:R0:W3:Y:S01]  /*b9a0*/  @P2 LDG.E R6, desc[UR44][R2.64] ;  /* 0x0000002c02062981 */ /* 0x0000e2000c1e1900 */
[----:B------:R-:W-:Y:S01]  /*b9b0*/  ISETP.NE.AND.EX P0, PT, RZ, UR5, PT, P0 ;  /* 0x00000005ff007c0c */ /* 0x000fe2000bf05300 */
[----:B------:R-:W-:-:S02]  /*b9c0*/  UIADD3.X UR5, UR49, UR5, URZ, UP0, !UPT ;  /* 0x0000000531057290 */ /* 0x000fc400087fe43f */
[----:B------:R-:W-:Y:S01]  /*b9d0*/  UIADD3.X UR7, UR49, UR7, URZ, UP1, !UPT ;  /* 0x0000000731077290 */ /* 0x000fe20008ffe43f */
[----:B-1----:R-:W-:Y:S02]  /*b9e0*/  IMAD.U32 R4, RZ, RZ, UR6 ;  /* 0x00000006ff047e24 */ /* 0x002fe4000f8e00ff */
[----:B0-----:R-:W-:Y:S02]  /*b9f0*/  IMAD.U32 R2, RZ, RZ, UR4 ;  /* 0x00000004ff027e24 */ /* 0x001fe4000f8e00ff */
[----:B------:R-:W-:Y:S02]  /*ba00*/  IMAD.U32 R3, RZ, RZ, UR5 ;  /* 0x00000005ff037e24 */ /* 0x000fe4000f8e00ff */
[----:B------:R-:W-:-:S03]  /*ba10*/  IMAD.U32 R5, RZ, RZ, UR7 ;  /* 0x00000007ff057e24 */ /* 0x000fc6000f8e00ff */
[----:B------:R0:W5:Y:S04]  /*ba20*/  @P0 LDG.E R7, desc[UR44][R2.64] ;  /* 0x0000002c02070981 */ /* 0x000168000c1e1900 */
[----:B--2---:R1:W-:Y:S01]  /*ba30*/  STL [R1+0xc], R0 ;  /* 0x00000c0001007387 */ /* 0x0043e20000100800 */
[----:B------:R-:W-:-:S03]  /*ba40*/  IMAD.MOV.U32 R8, RZ, RZ, R0 ;  /* 0x000000ffff087224 */ /* 0x000fc600078e0000 */
[----:B-1----:R0:W5:Y:S01]  /*ba50*/  @P1 LDG.E R0, desc[UR44][R4.64] ;  /* 0x0000002c04001981 */ /* 0x002162000c1e1900 */
[----:B------:R-:W-:Y:S01]  /*ba60*/  UMOV UR4, URZ ;  /* 0x0000003f00047c82 */ /* 0x000fe20008000000 */
[----:B---3--:R-:W-:Y:S01]  /*ba70*/  @P2 R2UR UR4, R6 ;  /* 0x00000000060422ca */ /* 0x008fe200000e0000 */
[----:B0-----:R-:W-:-:S14]  /*ba80*/  @P3 BRA `(.L_x_10264) ;  /* 0x0000000000143947 */ /* 0x001fdc0003800000 */
[----:B------:R-:W-:Y:S05]  /*ba90*/  @!P0 BRA `(.L_x_10264) ;  /* 0x0000000000108947 */ /* 0x000fea0003800000 */
[----:B------:R-:W2:Y:S04]  /*baa0*/  LDG.E R9, desc[UR44][R2.64] ;  /* 0x0000002c02097981 */ /* 0x000ea8000c1e1900 */
[----:B------:R-:W2:Y:S02]  /*bab0*/  LDG.E R6, desc[UR44][R2.64+0x4] ;  /* 0x0000042c02067981 */ /* 0x000ea4000c1e1900 */
[----:B--2---:R-:W-:-:S05]  /*bac0*/  IMAD.IADD R8, R6, 0x1, -R9 ;  /* 0x0000000106087824 */ /* 0x004fca00078e0a09 */
[----:B------:R0:W-:Y:S02]  /*bad0*/  STL [R1+0xc], R8 ;  /* 0x00000c0801007387 */ /* 0x0001e40000100800 */
.L_x_10264:
[----:B------:R-:W-:Y:S01]  /*bae0*/  ULDC.64 UR6, c[0x0][0x418] ;  /* 0x0001060000067ab9 */ /* 0x000fe20000000a00 */
[----:B------:R-:W-:Y:S01]  /*baf0*/  UMOV UR52, URZ ;  /* 0x0000003f00347c82 */ /* 0x000fe20008000000 */
[----:B------:R-:W-:Y:S01]  /*bb00*/  UISETP.NE.U32.AND UP0, UPT, UR6, URZ, UPT ;  /* 0x0000003f0600728c */ /* 0x000fe2000bf05070 */
[----:B-----5:R-:W-:Y:S01]  /*bb10*/  @P0 R2UR UR52, R7 ;  /* 0x00000000073402ca */ /* 0x020fe200000e0000 */
[----:B------:R-:W-:Y:S01]  /*bb20*/  ULDC.64 UR8, c[0x0][0xa20] ;  /* 0x0002880000087ab9 */ /* 0x000fe20000000a00 */
[----:B------:R-:W-:Y:S01]  /*bb30*/  UMOV UR39, URZ ;  /* 0x0000003f00277c82 */ /* 0x000fe20008000000 */
[----:B------:R-:W-:Y:S01]  /*bb40*/  ISETP.NE.U32.AND P0, PT, RZ, UR8, PT ;  /* 0x00000008ff007c0c */ /* 0x000fe2000bf05070 */
[----:B------:R-:W-:Y:S01]  /*bb50*/  UISETP.NE.AND.EX UP0, UPT, UR7, URZ, UPT, UP0 ;  /* 0x0000003f0700728c */ /* 0x000fe2000bf05300 */
[----:B------:R-:W-:Y:S01]  /*bb60*/  @P1 R2UR UR39, R0 ;  /* 0x00000000002712ca */ /* 0x000fe200000e0000 */
[----:B------:R-:W-:Y:S01]  /*bb70*/  ULDC UR5, c[0x0][0x424] ;  /* 0x0001090000057ab9 */ /* 0x000fe20000000800 */
[----:B------:R-:W-:Y:S01]  /*bb80*/  ISETP.NE.AND.EX P0, PT, RZ, UR9, PT, P0 ;  /* 0x00000009ff007c0c */ /* 0x000fe2000bf05300 */
[----:B------:R-:W-:Y:S01]  /*bb90*/  USEL UR5, UR5, 0x1, UP0 ;  /* 0x0000000105057887 */ /* 0x000fe20008000000 */
[----:B------:R-:W-:Y:S01]  /*bba0*/  IMAD.U32 R25, RZ, RZ, UR46 ;  /* 0x0000002eff197e24 */ /* 0x000fe2000f8e00ff */
[----:B------:R-:W-:-:S02]  /*bbb0*/  ULDC UR6, c[0x0][0x2f0] ;  /* 0x0000bc0000067ab9 */ /* 0x000fc40000000800 */
[----:B------:R-:W-:-:S06]  /*bbc0*/  UIMAD UR5, UR5, UR6, URZ ;  /* 0x00000006050572a4 */ /* 0x000fcc000f8e023f */
[----:B------:R-:W-:Y:S01]  /*bbd0*/  UIADD3 UR39, UR39, UR4, URZ ;  /* 0x0000000427277290 */ /* 0x000fe2000fffe03f */
[----:B------:R-:W-:Y:S01]  /*bbe0*/  IMAD.U32 R2, RZ, RZ, UR5 ;  /* 0x00000005ff027e24 */ /* 0x000fe2000f8e00ff */
[----:B------:R-:W-:Y:S10]  /*bbf0*/  @!P0 BRA `(.L_x_10265) ;  /* 0x0000000000188947 */ /* 0x000ff40003800000 */
[----:B------:R-:W-:-:S04]  /*bc00*/  UIADD3 UR5, UP0, UR47, UR8, URZ ;  /* 0x000000082f057290 */ /* 0x000fc8000ff1e03f */
[----:B------:R-:W-:Y:S02]  /*bc10*/  UIADD3.X UR6, UR49, UR9, URZ, UP0, !UPT ;  /* 0x0000000931067290 */ /* 0x000fe400087fe43f */
[----:B------:R-:W-:-:S04]  /*bc20*/  IMAD.U32 R2, RZ, RZ, UR5 ;  /* 0x00000005ff027e24 */ /* 0x000fc8000f8e00ff */
[----:B------:R-:W-:-:S05]  /*bc30*/  IMAD.U32 R3, RZ, RZ, UR6 ;  /* 0x00000006ff037e24 */ /* 0x000fca000f8e00ff */
[----:B------:R1:W5:Y:S01]  /*bc40*/  LDG.E R2, desc[UR44][R2.64] ;  /* 0x0000002c02027981 */ /* 0x000362000c1e1900 */
[----:B------:R-:W-:Y:S05]  /*bc50*/  BRA `(.L_x_10266) ;  /* 0x0000000000107947 */ /* 0x000fea0003800000 */
.L_x_10265:
[----:B------:R-:W-:Y:S05]  /*bc60*/  @!P1 BRA `(.L_x_10266) ;  /* 0x00000000000c9947 */ /* 0x000fea0003800000 */
[----:B------:R-:W2:Y:S04]  /*bc70*/  LDG.E R3, desc[UR44][R4.64] ;  /* 0x0000002c04037981 */ /* 0x000ea8000c1e1900 */
[----:B------:R-:W2:Y:S02]  /*bc80*/  LDG.E R2, desc[UR44][R4.64+0x4] ;  /* 0x0000042c04027981 */ /* 0x000ea4000c1e1900 */
[----:B--2---:R-:W-:-:S07]  /*bc90*/  IMAD.IADD R2, R2, 0x1, -R3 ;  /* 0x0000000102027824 */ /* 0x004fce00078e0a03 */
.L_x_10266:
[----:B------:R-:W2:Y:S01]  /*bca0*/  LDL R4, [R1+0x4] ;  /* 0x0000040001047983 */ /* 0x000ea20000100800 */
[----:B------:R-:W3:Y:S01]  /*bcb0*/  LDC R0, c[0x0][0x448] ;  /* 0x00011200ff007b82 */ /* 0x000ee20000000800 */
[----:B-----5:R-:W-:Y:S01]  /*bcc0*/  VIADD R2, R2, -UR4 ;  /* 0x8000000402027c36 */ /* 0x020fe20008000000 */
[----:B------:R-:W-:Y:S01]  /*bcd0*/  BSSY B7, `(.L_x_10267) ;  /* 0x0000330000077945 */ /* 0x000fe20003800000 */
[----:B---3--:R-:W-:-:S13]  /*bce0*/  ISETP.NE.AND P0, PT, R0, 0x1, PT ;  /* 0x000000010000780c */ /* 0x008fda0003f05270 */
[----:B------:R-:W3:Y:S08]  /*bcf0*/  @P0 LDC R5, c[0x0][0x44c] ;  /* 0x00011300ff050b82 */ /* 0x000ef00000000800 */
[----:B-1----:R-:W1:Y:S01]  /*bd00*/  @P0 LDC R3, c[0x0][0x450] ;  /* 0x00011400ff030b82 */ /* 0x002e620000000800 */
[----:B--2---:R-:W-:-:S04]  /*bd10*/  IMAD R0, R4, 0xc0, RZ ;  /* 0x000000c004007824 */ /* 0x004fc800078e02ff */
[----:B------:R-:W-:-:S04]  /*bd20*/  VIADD R0, R0, 0xbf ;  /* 0x000000bf00007836 */ /* 0x000fc80000000000 */
[----:B---3--:R-:W-:-:S05]  /*bd30*/  @P0 IMAD.HI.U32 R4, R0, R5, RZ ;  /* 0x0000000500040227 */ /* 0x008fca00078e00ff */
[----:B-1----:R-:W-:Y:S02]  /*bd40*/  @P0 SHF.R.U32.HI R0, RZ, R3, R4 ;  /* 0x00000003ff000219 */ /* 0x002fe40000011604 */
[C---:B------:R-:W-:Y:S01]  /*bd50*/  IADD3 R3, R2.reuse, 0x80, -R8 ;  /* 0x0000008002037810 */ /* 0x040fe20007ffe808 */
[----:B------:R-:W-:-:S04]  /*bd60*/  VIADD R2, R2, 0x7f ;  /* 0x0000007f02027836 */ /* 0x000fc80000000000 */
[----:B------:R-:W-:Y:S01]  /*bd70*/  IMAD.IADD R0, R3, 0x1, R0 ;  /* 0x0000000103007824 */ /* 0x000fe200078e0200 */
[----:B------:R-:W-:-:S04]  /*bd80*/  SHF.R.S32.HI R3, RZ, 0x1f, R2 ;  /* 0x0000001fff037819 */ /* 0x000fc80000011402 */
[----:B------:R-:W-:Y:S02]  /*bd90*/  SHF.R.S32.HI R5, RZ, 0x1f, R0 ;  /* 0x0000001fff057819 */ /* 0x000fe40000011400 */
[----:B------:R-:W-:Y:S02]  /*bda0*/  LEA.HI R3, R3, R2, RZ, 0x7 ;  /* 0x0000000203037211 */ /* 0x000fe400078f38ff */
[----:B------:R-:W-:Y:S02]  /*bdb0*/  LEA.HI R5, R5, R0, RZ, 0x7 ;  /* 0x0000000005057211 */ /* 0x000fe400078f38ff */
[----:B------:R-:W-:Y:S02]  /*bdc0*/  SHF.R.S32.HI R3, RZ, 0x7, R3 ;  /* 0x00000007ff037819 */ /* 0x000fe40000011403 */
        /* <DEDUP_REMOVED lines=20> */
[----:B-1----:R-:W-:-:S05]  /*bf10*/  IADD3 R0, R0, UR41, R7 ;  /* 0x0000002900007c10 */ /* 0x002fca000fffe007 */
[----:B------:R1:W-:Y:S01]  /*bf20*/  STL [R1], R0 ;  /* 0x0000000001007387 */ /* 0x0003e20000100800 */
[----:B------:R-:W-:Y:S05]  /*bf30*/  BRA `(.L_x_10269) ;  /* 0x0000003000247947 */ /* 0x000fea0003800000 */
.L_x_10268:
        /* <DEDUP_REMOVED lines=19> */
[----:B-1----:R-:W-:Y:S05]  /*c070*/  CALL.ABS.NOINC R2 ;  /* 0x0000000002007343 */ /* 0x002fea0003c00000 */
.L_x_10271:
[----:B------:R-:W-:Y:S05]  /*c080*/  BSYNC B6 ;  /* 0x0000000000067941 */ /* 0x000fea0003800000 */
.L_x_10270:
        /* <DEDUP_REMOVED lines=21> */
.L_x_10273:
[----:B------:R-:W-:Y:S05]  /*c1e0*/  BSYNC B6 ;  /* 0x0000000000067941 */ /* 0x000fea0003800000 */
.L_x_10272:
        /* <DEDUP_REMOVED lines=20> */
.L_x_10275:
[----:B------:R-:W-:Y:S05]  /*c330*/  BSYNC B6 ;  /* 0x0000000000067941 */ /* 0x000fea0003800000 */
.L_x_10274:
        /* <DEDUP_REMOVED lines=19> */
.L_x_10277:
[----:B------:R-:W-:Y:S05]  /*c470*/  BSYNC B6 ;  /* 0x0000000000067941 */ /* 0x000fea0003800000 */
.L_x_10276:
        /* <DEDUP_REMOVED lines=10> */
[----:B------:R2:W3:Y:S02]  /*c520*/  @P0 LDG.E R25, desc[UR44][R2.64] ;  /* 0x0000002c02190981 */ /* 0x0004e4000c1e1900 */
[----:B--2---:R-:W2:Y:S01]  /*c530*/  LDC.64 R2, c[0x0][0x418] ;  /* 0x00010600ff027b82 */ /* 0x004ea20000000a00 */
[----:B-1----:R-:W-:-:S04]  /*c540*/  SHF.R.U32.HI R20, RZ, 0x5, R17 ;  /* 0x00000005ff147819 */ /* 0x002fc80000011611 */
[----:B------:R-:W-:Y:S02]  /*c550*/  LOP3.LUT R20, R20, 0x3, RZ, 0xc0, !PT ;  /* 0x0000000314147812 */ /* 0x000fe400078ec0ff */
[----:B--2---:R-:W-:Y:S01]  /*c560*/  LOP3.LUT P0, RZ, R2, UR4, RZ, 0xfc, !PT ;  /* 0x0000000402ff7c12 */ /* 0x004fe2000f80fcff */
[----:B------:R-:W-:-:S03]  /*c570*/  UMOV UR4, 0xffffffff ;  /* 0xffffffff00047882 */ /* 0x000fc60000000000 */
[----:B------:R-:W-:Y:S02]  /*c580*/  LOP3.LUT P0, RZ, R3, UR5, RZ, 0xfc, P0 ;  /* 0x0000000503ff7c12 */ /* 0x000fe4000800fcff */
[----:B---3--:R-:W-:Y:S02]  /*c590*/  SHF.R.S32.HI R26, RZ, 0x1f, R25 ;  /* 0x0000001fff1a7819 */ /* 0x008fe40000011419 */
[----:B------:R-:W-:Y:S01]  /*c5a0*/  SEL R17, R25, RZ, !P0 ;  /* 0x000000ff19117207 */ /* 0x000fe20004000000 */
[----:B------:R-:W-:Y:S08]  /*c5b0*/  BRA.DIV UR4, `(.L_x_10278) ;  /* 0x0000003e04507947 */ /* 0x000ff0000b800000 */
[----:B------:R1:W2:Y:S02]  /*c5c0*/  SHFL.IDX PT, R14, R20, RZ, 0x1f ;  /* 0x00001fff140e7589 */ /* 0x0002a400000e0000 */
.L_x_10355:
[----:B--2---:R-:W-:Y:S02]  /*c5d0*/  ISETP.NE.AND P0, PT, R14, RZ, PT ;  /* 0x000000ff0e00720c */ /* 0x004fe40003f05270 */
[----:B------:R-:W-:-:S04]  /*c5e0*/  PLOP3.LUT P1, PT, PT, PT, PT, 0x8, 0x0 ;  /* 0x000000000000781c */ /* 0x000fc80003f2e170 */
[----:B------:R-:W-:-:S07]  /*c5f0*/  P2R R27, PR, RZ, 0x2 ;  /* 0x00000002ff1b7803 */ /* 0x000fce0000000000 */
[----:B------:R-:W-:Y:S05]  /*c600*/  @P0 BRA `(.L_x_10279) ;  /* 0x0000000400b40947 */ /* 0x000fea0003800000 */
[----:B------:R-:W2:Y:S01]  /*c610*/  LDL R0, [R1+0x8] ;  /* 0x0000080001007983 */ /* 0x000ea20000100800 */
[----:B------:R-:W-:Y:S01]  /*c620*/  UMOV UR4, 0xffffffff ;  /* 0xffffffff00047882 */ /* 0x000fe20000000000 */
[----:B--2---:R-:W-:Y:S02]  /*c630*/  VIADD R0, R0, 0xffffffff ;  /* 0xffffffff00007836 */ /* 0x004fe40000000000 */
[----:B------:R-:W-:Y:S05]  /*c640*/  BRA.DIV UR4, `(.L_x_10280) ;  /* 0x0000003e044c7947 */ /* 0x000fea000b800000 */
[----:B------:R-:W-:-:S13]  /*c650*/  ELECT P6, URZ, PT ;  /* 0x00000000003f782f */ /* 0x000fda00038c0000 */
.L_x_10358:
        /* <DEDUP_REMOVED lines=21> */
.L_x_10281:
[----:B------:R-:W-:Y:S01]  /*c7b0*/  IMAD R4, R18, 0x8, R16 ;  /* 0x0000000812047824 */ /* 0x000fe200078e0210 */
[----:B--2---:R-:W-:Y:S01]  /*c7c0*/  SHF.L.U32 R3, R23, 0x1f, RZ ;  /* 0x0000001f17037819 */ /* 0x004fe200000006ff */
[----:B------:R-:W2:Y:S03]  /*c7d0*/  S2R R2, SR_TID.X ;  /* 0x0000000000027919 */ /* 0x000ea60000002100 */
[----:B------:R-:W3:Y:S01]  /*c7e0*/  SYNCS.PHASECHK.TRANS64.TRYWAIT P0, [R4+URZ+0x19c80], R3 ;  /* 0x019c8003040075a7 */ /* 0x000ee2000800017f */
[----:B--2---:R-:W-:-:S04]  /*c7f0*/  LOP3.LUT R2, R2, 0x7f, RZ, 0xc0, !PT ;  /* 0x0000007f02027812 */ /* 0x004fc800078ec0ff */
[----:B------:R-:W-:Y:S01]  /*c800*/  ISETP.NE.AND P1, PT, R2, RZ, PT ;  /* 0x000000ff0200720c */ /* 0x000fe20003f25270 */
[----:B---3--:R-:W-:-:S12]  /*c810*/  @!P0 BRA `(.L_x_10282) ;  /* 0x0000003800f88947 */ /* 0x008fd80003800000 */
.L_x_10359:
        /* <DEDUP_REMOVED lines=8> */
.L_x_10283:
        /* <DEDUP_REMOVED lines=28> */
[----:B------:R-:W4:Y:S02]  /*ca60*/  SYNCS.PHASECHK.TRANS64.TRYWAIT P0, [R4+URZ+0x19c40], R3 ;  /* 0x019c4003040075a7 */ /* 0x000f24000800017f */
[----:B---34-:R-:W-:Y:S05]  /*ca70*/  @!P0 BRA `(.L_x_10284) ;  /* 0x0000003800748947 */ /* 0x018fea0003800000 */
.L_x_10360:
        /* <DEDUP_REMOVED lines=8> */
.L_x_10285:
        /* <DEDUP_REMOVED lines=15> */
[----:B------:R-:W-:-:S02]  /*cbf0*/  UIADD3 UR25, UR25, 0x19c30, URZ ;  /* 0x00019c3019197890 */ /* 0x000fc4000fffe03f */
[----:B------:R-:W-:Y:S01]  /*cc00*/  UIADD3 UR16, UR8, 0x14800, URZ ;  /* 0x0001480008107890 */ /* 0x000fe2000fffe03f */
[----:B------:R-:W-:Y:S01]  /*cc10*/  P2R R27, PR, RZ, 0x1 ;  /* 0x00000001ff1b7803 */ /* 0x000fe20000000000 */
        /* <DEDUP_REMOVED lines=9> */
[----:B------:R4:W-:Y:S01]  /*ccb0*/  UTMALDG.4D [UR16], [UR4], desc[UR6] ;  /* 0x00000610040075b4 */ /* 0x0009e20008019000 */
[----:B------:R4:W-:Y:S02]  /*ccc0*/  UTMALDG.4D [UR8], [UR4], desc[UR6] ;  /* 0x00000608040075b4 */ /* 0x0009e40008019000 */
[----:B----4-:R-:W-:Y:S01]  /*ccd0*/  NOP ;  /* 0x0000000000007918 */ /* 0x010fe20000000000 */
.L_x_10279:
[----:B------:R-:W-:Y:S05]  /*cce0*/  WARPSYNC.ALL ;  /* 0x0000000000007948 */ /* 0x000fea0003800000 */
[----:B------:R-:W-:Y:S01]  /*ccf0*/  VIADD R0, R16, 0xf000 ;  /* 0x0000f00010007836 */ /* 0x000fe20000000000 */
        /* <DEDUP_REMOVED lines=30> */
[----:B-1----:R-:W-:-:S07]  /*cee0*/  LEPC R20, `(.L_x_10287) ;  /* 0x000000001014794e */ /* 0x002fce0000000000 */
[----:B--2---:R-:W-:Y:S05]  /*cef0*/  CALL.ABS.NOINC R2 ;  /* 0x0000000002007343 */ /* 0x004fea0003c00000 */
.L_x_10287:
[----:B------:R-:W-:Y:S05]  /*cf00*/  BSYNC B6 ;  /* 0x0000000000067941 */ /* 0x000fea0003800000 */
.L_x_10286:
[----:B------:R-:W4:Y:S01]  /*cf10*/  LDL R21, [R1+0x4] ;  /* 0x0000040001157983 */ /* 0x000f220000100800 */
[----:B------:R-:W0:Y:S01]  /*cf20*/  LDC R9, c[0x0][0x448] ;  /* 0x00011200ff097b82 */ /* 0x000e220000000800 */
[----:B------:R-:W-:Y:S01]  /*cf30*/  ULDC.64 UR8, c[0x0][0x2d8] ;  /* 0x0000b60000087ab9 */ /* 0x000fe20000000a00 */
[----:B------:R-:W1:Y:S01]  /*cf40*/  S2R R2, SR_TID.X ;  /* 0x0000000000027919 */ /* 0x000e620000002100 */
[----:B------:R-:W-:Y:S01]  /*cf50*/  UMOV UR48, UR54 ;  /* 0x0000003600307c82 */ /* 0x000fe20008000000 */
[----:B------:R-:W-:Y:S01]  /*cf60*/  ULDC.64 UR10, c[0x0][0x280] ;  /* 0x0000a000000a7ab9 */ /* 0x000fe20000000a00 */
[----:B0-----:R-:W-:Y:S01]  /*cf70*/  ISETP.NE.AND P1, PT, R9, 0x1, PT ;  /* 0x000000010900780c */ /* 0x001fe20003f25270 */
[----:B------:R-:W-:Y:S01]  /*cf80*/  UIMAD UR6, UR47, UR8, URZ ;  /* 0x000000082f0672a4 */ /* 0x000fe2000f8e023f */
[----:B-1----:R-:W-:-:S11]  /*cf90*/  LOP3.LUT R20, R2, 0x7f, RZ, 0xc0, !PT ;  /* 0x0000007f02147812 */ /* 0x002fd600078ec0ff */
[----:B--23--:R-:W0:Y:S01]  /*cfa0*/  @P1 LDC R3, c[0x0][0x44c] ;  /* 0x00011300ff031b82 */ /* 0x00ce220000000800 */
        /* <DEDUP_REMOVED lines=15> */
[----:B------:R-:W2:Y:S02]  /*d0a0*/  S2R R8, SR_TID.X ;  /* 0x0000000000087919 */ /* 0x000ea40000002100 */
[----:B--2---:R-:W-:-:S05]  /*d0b0*/  IMAD.SHL.U32 R10, R8, 0x10, RZ ;  /* 0x00000010080a7824 */ /* 0x004fca00078e00ff */
[----:B------:R-:W-:-:S04]  /*d0c0*/  LOP3.LUT R10, R10, 0x10, RZ, 0xc0, !PT ;  /* 0x000000100a0a7812 */ /* 0x000fc800078ec0ff */
[C---:B------:R-:W-:Y:S02]  /*d0d0*/  LOP3.LUT R11, R10.reuse, 0x20, RZ, 0xfc, !PT ;  /* 0x000000200a0b7812 */ /* 0x040fe400078efcff */
[----:B------:R-:W-:Y:S01]  /*d0e0*/  LOP3.LUT R10, R10, 0x40, RZ, 0xfc, !PT ;  /* 0x000000400a0a7812 */ /* 0x000fe200078efcff */
[----:B----4-:R-:W-:-:S04]  /*d0f0*/  IMAD R6, R21, 0xc0, R2 ;  /* 0x000000c015067824 */ /* 0x010fc800078e0202 */
        /* <DEDUP_REMOVED lines=50> */
[----:B------:R-:W-:Y:S01]  /*d420*/  IMAD R6, R21, 0xc0, R11 ;  /* 0x000000c015067824 */ /* 0x000fe200078e020b */
[----:B------:R-:W-:Y:S04]  /*d430*/  SHFL.IDX PT, R0, R0, 0x1, 0x1e1f ;  /* 0x003e1f0000007f89 */ /* 0x000fe800000e0000 */
[----:B------:R-:W-:Y:S01]  /*d440*/  SHFL.IDX PT, R7, R7, RZ, 0x1e1f ;  /* 0x001e1fff07077589 */ /* 0x000fe200000e0000 */
[----:B--2---:R-:W-:-:S03]  /*d450*/  IMAD R5, R3, R9, RZ ;  /* 0x0000000903057224 */ /* 0x004fc600078e02ff */
[----:B------:R-:W0:Y:S02]  /*d460*/  SHFL.IDX PT, R3, R4, RZ, 0x1e1f ;  /* 0x001e1fff04037589 */ /* 0x000e2400000e0000 */
[----:B------:R-:W-:Y:S02]  /*d470*/  ISETP.GE.AND P4, PT, R6, R5, PT ;  /* 0x000000050600720c */ /* 0x000fe40003f86270 */
[----:B------:R-:W1:Y:S11]  /*d480*/  SHFL.IDX PT, R4, R4, 0x1, 0x1e1f ;  /* 0x003e1f0004047f89 */ /* 0x000e7600000e0000 */
        /* <DEDUP_REMOVED lines=10> */
[----:B-1----:R-:W-:-:S05]  /*d530*/  @!P4 IADD3 R2, P3, R20, R4, RZ ;  /* 0x000000041402c210 */ /* 0x002fca0007f7e0ff */
[----:B------:R-:W-:-:S04]  /*d540*/  @!P4 IMAD.X R0, RZ, RZ, R0, P3 ;  /* 0x000000ffff00c224 */ /* 0x000fc800018e0600 */
[----:B------:R-:W-:-:S05]  /*d550*/  @!P4 IMAD.MOV.U32 R3, RZ, RZ, R0 ;  /* 0x000000ffff03c224 */ /* 0x000fca00078e0000 */
[----:B------:R-:W-:Y:S04]  /*d560*/  @!P4 LDGSTS.E.BYPASS.LTC128B.128 [R10+0xf800], desc[UR44][R2.64], !P2 ;  /* 0x0f800000020acfae */ /* 0x000fe8000d101d6c */
[----:B------:R-:W-:Y:S04]  /*d570*/  @!P4 LDGSTS.E.BYPASS.LTC128B.128 [R10+0x11000], desc[UR44][R2.64+0x20], !P1 ;  /* 0x11000020020acfae */ /* 0x000fe8000c901d6c */
[----:B------:R0:W-:Y:S04]  /*d580*/  @!P4 LDGSTS.E.BYPASS.LTC128B.128 [R10+0x12800], desc[UR44][R2.64+0x40], !P0 ;  /* 0x12800040020acfae */ /* 0x0001e8000c101d6c */
[----:B0-----:R0:W1:Y:S02]  /*d590*/  SHFL.IDX PT, R2, R8, RZ, 0x1e1f ;  /* 0x001e1fff08027589 */ /* 0x00106400000e0000 */
.L_x_10367:
[----:B------:R-:W-:Y:S01]  /*d5a0*/  VIADD R6, R6, 0x80 ;  /* 0x0000008006067836 */ /* 0x000fe20000000000 */
        /* <DEDUP_REMOVED lines=11> */
.L_x_10290:
[----:B------:R-:W-:Y:S05]  /*d660*/  BSYNC B0 ;  /* 0x0000000000007941 */ /* 0x000fea0003800000 */
.L_x_10289:
[----:B------:R-:W-:Y:S01]  /*d670*/  NOP ;  /* 0x0000000000007918 */ /* 0x000fe20000000000 */
[----:B------:R-:W-:-:S13]  /*d680*/  PLOP3.LUT P0, PT, PT, PT, PT, 0x80, 0x0 ;  /* 0x000000000000781c */ /* 0x000fda0003f0f070 */
.L_x_10291:
[----:B------:R-:W-:Y:S02]  /*d690*/  PLOP3.LUT P1, PT, P1, P0, PT, 0xa2, 0x0 ;  /* 0x000000000000781c */ /* 0x000fe40000f21472 */
[----:B------:R-:W-:-:S08]  /*d6a0*/  @P0 R2UR P1, UR4, R16 ;  /* 0x00000000100402ca */ /* 0x000fd00000020000 */
[----:B------:R-:W-:-:S05]  /*d6b0*/  @P0 PLOP3.LUT P0, PT, P1, PT, PT, 0x80, 0x0 ;  /* 0x000000000000081c */ /* 0x000fca0000f0f070 */
[----:B------:R-:W-:Y:S01]  /*d6c0*/  @!P1 SYNCS.ARRIVE.TRANS64.RED.A0T1 RZ, [UR4+0x19c00], RZ ;  /* 0x019c00ffffff99a7 */ /* 0x000fe20008200404 */
[----:B------:R-:W-:Y:S07]  /*d6d0*/  @!P1 ARRIVES.LDGSTSBAR.64.TRANSCNT [UR4+0x19c00] ;  /* 0x019c0000ff0099b0 */ /* 0x000fee0008000a84 */
[----:B------:R-:W-:Y:S05]  /*d6e0*/  @P0 BRA.U.ANY `(.L_x_10291) ;  /* 0xfffffffd00e80947 */ /* 0x000fea000393ffff */
[----:B-12---:R-:W2:Y:S02]  /*d6f0*/  LDL.LU R2, [R1+0x14] ;  /* 0x0000140001027983 */ /* 0x006ea40000300800 */
[----:B--2---:R-:W-:-:S05]  /*d700*/  VIADD R2, R2, 0x1 ;  /* 0x0000000102027836 */ /* 0x004fca0000000000 */
[----:B------:R1:W-:Y:S01]  /*d710*/  STL [R1+0x14], R2 ;  /* 0x0000140201007387 */ /* 0x0003e20000100800 */
[----:B------:R-:W-:-:S04]  /*d720*/  LEA.HI R0, R2, R2, RZ, 0x1 ;  /* 0x0000000202007211 */ /* 0x000fc800078f08ff */
[----:B------:R-:W-:-:S05]  /*d730*/  LOP3.LUT R0, R0, 0xfffffffe, RZ, 0xc0, !PT ;  /* 0xfffffffe00007812 */ /* 0x000fca00078ec0ff */
[----:B------:R-:W-:-:S05]  /*d740*/  IMAD.IADD R0, R2, 0x1, -R0 ;  /* 0x0000000102007824 */ /* 0x000fca00078e0a00 */
[----:B------:R-:W-:Y:S01]  /*d750*/  SHF.L.U32 R3, R0, 0x1f, RZ ;  /* 0x0000001f00037819 */ /* 0x000fe200000006ff */
[----:B------:R-:W-:Y:S01]  /*d760*/  NOP ;  /* 0x0000000000007918 */ /* 0x000fe20000000000 */
[----:B-1----:R-:W2:Y:S01]  /*d770*/  LDL R2, [R1+0x8] ;  /* 0x0000080001027983 */ /* 0x002ea20000100800 */
[----:B------:R1:W-:Y:S01]  /*d780*/  SYNCS.ARRIVE.TRANS64.A1T0 RZ, [R16+URZ+0x19c00], RZ ;  /* 0x019c00ff10ff79a7 */ /* 0x0003e2000810003f */
[----:B------:R-:W-:Y:S01]  /*d790*/  BSSY B0, `(.L_x_10292) ;  /* 0x0000004000007945 */ /* 0x000fe20003800000 */
[----:B------:R-:W3:Y:S01]  /*d7a0*/  SYNCS.PHASECHK.TRANS64.TRYWAIT P0, [R16+URZ+0x19c20], R3 ;  /* 0x019c2003100075a7 */ /* 0x000ee2000800017f */
[----:B--2---:R-:W-:Y:S02]  /*d7b0*/  ISETP.GE.AND P1, PT, R2, 0x2, PT ;  /* 0x000000020200780c */ /* 0x004fe40003f26270 */
[----:B-1-3--:R-:W-:Y:S11]  /*d7c0*/  @!P0 BRA `(.L_x_10293) ;  /* 0x0000003000348947 */ /* 0x00aff60003800000 */
.L_x_10368:
[----:B------:R-:W-:Y:S05]  /*d7d0*/  BSYNC B0 ;  /* 0x0000000000007941 */ /* 0x000fea0003800000 */
.L_x_10292:
[----:B------:R-:W-:Y:S05]  /*d7e0*/  @!P1 BRA `(.L_x_10294) ;  /* 0x0000001000349947 */ /* 0x000fea0003800000 */
[----:B------:R-:W2:Y:S01]  /*d7f0*/  LDL.LU R0, [R1+0x8] ;  /* 0x0000080001007983 */ /* 0x000ea20000300800 */
[----:B0-----:R-:W-:Y:S02]  /*d800*/  IMAD.MOV.U32 R8, RZ, RZ, R23 ;  /* 0x000000ffff087224 */ /* 0x001fe400078e0017 */
[----:B--2---:R-:W-:Y:S02]  /*d810*/  VIADD R2, R0, 0xfffffffe ;  /* 0xfffffffe00027836 */ /* 0x004fe40000000000 */
[----:B------:R-:W-:-:S07]  /*d820*/  IMAD.MOV.U32 R0, RZ, RZ, R18 ;  /* 0x000000ffff007224 */ /* 0x000fce00078e0012 */
.L_x_10318:
[----:B------:R-:W-:Y:S01]  /*d830*/  ISETP.NE.AND P1, PT, R27, RZ, PT ;  /* 0x000000ff1b00720c */ /* 0x000fe20003f25270 */
        /* <DEDUP_REMOVED lines=9> */
[----:B-1----:R-:W-:Y:S01]  /*d8d0*/  IMAD.MOV.U32 R3, RZ, RZ, R2 ;  /* 0x000000ffff037224 */ /* 0x002fe200078e0002 */
        /* <DEDUP_REMOVED lines=20> */
.L_x_10297:
        /* <DEDUP_REMOVED lines=8> */
.L_x_10369:
[----:B------:R-:W-:Y:S05]  /*daa0*/  BSYNC B1 ;  /* 0x0000000000017941 */ /* 0x000fea0003800000 */
.L_x_10298:
        /* <DEDUP_REMOVED lines=9> */
.L_x_10301:
[----:B------:R-:W-:Y:S05]  /*db40*/  BSYNC B1 ;  /* 0x0000000000017941 */ /* 0x000fea0003800000 */
.L_x_10300:
        /* <DEDUP_REMOVED lines=11> */
.L_x_10302:
        /* <DEDUP_REMOVED lines=16> */
.L_x_10303:
        /* <DEDUP_REMOVED lines=16> */
.L_x_10304:
        /* <DEDUP_REMOVED lines=13> */
.L_x_10370:
[----:B------:R-:W-:Y:S05]  /*ded0*/  BSYNC B1 ;  /* 0x0000000000017941 */ /* 0x000fea0003800000 */
.L_x_10305:
        /* <DEDUP_REMOVED lines=11> */
.L_x_10308:
[----:B------:R-:W-:Y:S05]  /*df90*/  BSYNC B1 ;  /* 0x0000000000017941 */ /* 0x000fea0003800000 */
.L_x_10307:
        /* <DEDUP_REMOVED lines=8> */
.L_x_10309:
        /* <DEDUP_REMOVED lines=15> */
.L_x_10310:
        /* <DEDUP_REMOVED lines=15> */
.L_x_10311:
        /* <DEDUP_REMOVED lines=10> */
.L_x_10296:
[----:B------:R-:W-:Y:S05]  /*e2a0*/  BSYNC B0 ;  /* 0x0000000000007941 */ /* 0x000fea0003800000 */
.L_x_10295:
[----:B------:R-:W-:-:S06]  /*e2b0*/  UISETP.NE.AND UP0, UPT, UR38, 0x3, UPT ;  /* 0x000000032600788c */ /* 0x000fcc000bf05270 */
[----:B------:R-:W-:-:S13]  /*e2c0*/  PLOP3.LUT P0, PT, PT, PT, UP0, 0x80, 0x0 ;  /* 0x000000000000781c */ /* 0x000fda0003f0f008 */
[----:B------:R-:W-:Y:S05]  /*e2d0*/  @!P0 BRA `(.L_x_10312) ;  /* 0x0000000000048947 */ /* 0x000fea0003800000 */
[----:B------:R-:W-:Y:S01]  /*e2e0*/  BPT.TRAP 0x1 ;  /* 0x000000040000795c */ /* 0x000fe20000300000 */
.L_x_10312:
[----:B-1----:R-:W-:Y:S01]  /*e2f0*/  IMAD.U32 R3, RZ, RZ, UR42 ;  /* 0x0000002aff037e24 */ /* 0x002fe2000f8e00ff */
[----:B------:R-:W-:Y:S01]  /*e300*/  LOP3.LUT R4, R8, 0x1, RZ, 0x3c, !PT ;  /* 0x0000000108047812 */ /* 0x000fe200078e3cff */
[----:B------:R-:W-:Y:S03]  /*e310*/  BSSY B0, `(.L_x_10313) ;  /* 0x0000006000007945 */ /* 0x000fe60003800000 */
[----:B------:R-:W-:Y:S01]  /*e320*/  ISETP.NE.AND P1, PT, R3, 0x3, PT ;  /* 0x000000030300780c */ /* 0x000fe20003f25270 */
[----:B------:R-:W-:Y:S01]  /*e330*/  IMAD R3, R0, 0x8, R16 ;  /* 0x0000000800037824 */ /* 0x000fe200078e0210 */
[----:B------:R-:W-:-:S04]  /*e340*/  SHF.L.U32 R4, R4, 0x1f, RZ ;  /* 0x0000001f04047819 */ /* 0x000fc800000006ff */
[----:B------:R-:W0:Y:S02]  /*e350*/  SYNCS.PHASECHK.TRANS64.TRYWAIT P0, [R3+URZ+0x19c70], R4 ;  /* 0x019c7004030075a7 */ /* 0x000e24000800017f */
[----:B0-----:R-:W-:Y:S05]  /*e360*/  @!P0 BRA `(.L_x_10314) ;  /* 0x0000002400888947 */ /* 0x001fea0003800000 */
.L_x_10371:
[----:B------:R-:W-:Y:S05]  /*e370*/  BSYNC B0 ;  /* 0x0000000000007941 */ /* 0x000fea0003800000 */
.L_x_10313:
[----:B------:R-:W-:Y:S05]  /*e380*/  @!P1 BRA `(.L_x_10315) ;  /* 0x0000000000049947 */ /* 0x000fea0003800000 */
[----:B------:R-:W-:Y:S01]  /*e390*/  BPT.TRAP 0x1 ;  /* 0x000000040000795c */ /* 0x000fe20000300000 */
.L_x_10315:
[----:B0-----:R-:W-:Y:S01]  /*e3a0*/  SHF.L.U32 R4, R8, 0x1f, RZ ;  /* 0x0000001f08047819 */ /* 0x001fe200000006ff */
[----:B------:R-:W-:-:S03]  /*e3b0*/  IMAD R0, R0, 0x3000, RZ ;  /* 0x0000300000007824 */ /* 0x000fc600078e02ff */
[----:B------:R-:W0:Y:S02]  /*e3c0*/  SYNCS.PHASECHK.TRANS64.TRYWAIT P0, [R3+URZ+0x19c60], R4 ;  /* 0x019c6004030075a7 */ /* 0x000e24000800017f */
[----:B0-----:R-:W-:Y:S05]  /*e3d0*/  @!P0 BRA `(.L_x_10316) ;  /* 0x0000002400808947 */ /* 0x001fea0003800000 */
.L_x_10372:
        /* <DEDUP_REMOVED lines=42> */
[----:B------:R-:W-:-:S03]  /*e680*/  IADD3 R4, R16, R14, R0 ;  /* 0x0000000e10047210 */ /* 0x000fc60007ffe000 */
        /* <DEDUP_REMOVED lines=22> */
.L_x_10317:
        /* <DEDUP_REMOVED lines=13> */
.L_x_10294:
[----:B-1----:R-:W1:Y:S01]  /*e8c0*/  S2R R3, SR_TID.X ;  /* 0x0000000000037919 */ /* 0x002e620000002100 */
[----:B------:R-:W-:Y:S01]  /*e8d0*/  BSSY B0, `(.L_x_10319) ;  /* 0x0000011000007945 */ /* 0x000fe20003800000 */
        /* <DEDUP_REMOVED lines=15> */
[----:B------:R1:W-:Y:S02]  /*e9d0*/  STL [R1], R0 ;  /* 0x0000000001007387 */ /* 0x0003e40000100800 */
.L_x_10320:
[----:B------:R-:W-:Y:S05]  /*e9e0*/  BSYNC B0 ;  /* 0x0000000000007941 */ /* 0x000fea0003800000 */
.L_x_10319:
[----:B------:R-:W-:-:S06]  /*e9f0*/  UISETP.NE.AND UP0, UPT, UR38, 0x3, UPT ;  /* 0x000000032600788c */ /* 0x000fcc000bf05270 */
[----:B------:R-:W-:-:S13]  /*ea00*/  PLOP3.LUT P1, PT, PT, PT, UP0, 0x80, 0x0 ;  /* 0x000000000000781c */ /* 0x000fda0003f2f008 */
[----:B------:R-:W-:Y:S05]  /*ea10*/  @!P1 BRA `(.L_x_10321) ;  /* 0x0000000000049947 */ /* 0x000fea0003800000 */
[----:B------:R-:W-:Y:S01]  /*ea20*/  BPT.TRAP 0x1 ;  /* 0x000000040000795c */ /* 0x000fe20000300000 */
.L_x_10321:
[----:B------:R-:W-:Y:S01]  /*ea30*/  LOP3.LUT R3, R23, 0x1, RZ, 0x3c, !PT ;  /* 0x0000000117037812 */ /* 0x000fe200078e3cff */
[----:B-1----:R-:W-:Y:S01]  /*ea40*/  IMAD R0, R18, 0x8, R16 ;  /* 0x0000000812007824 */ /* 0x002fe200078e0210 */
[----:B------:R-:W-:Y:S01]  /*ea50*/  BSSY B0, `(.L_x_10322) ;  /* 0x0000006000007945 */ /* 0x000fe20003800000 */
[----:B------:R-:W-:Y:S01]  /*ea60*/  IMAD.U32 R2, RZ, RZ, UR42 ;  /* 0x0000002aff027e24 */ /* 0x000fe2000f8e00ff */
[----:B------:R-:W-:-:S04]  /*ea70*/  SHF.L.U32 R3, R3, 0x1f, RZ ;  /* 0x0000001f03037819 */ /* 0x000fc800000006ff */
[----:B------:R-:W1:Y:S01]  /*ea80*/  SYNCS.PHASECHK.TRANS64.TRYWAIT P1, [R0+URZ+0x19c70], R3 ;  /* 0x019c7003000075a7 */ /* 0x000e62000802017f */
[----:B------:R-:W-:Y:S01]  /*ea90*/  ISETP.NE.AND P2, PT, R2, 0x3, PT ;  /* 0x000000030200780c */ /* 0x000fe20003f45270 */
[----:B-1----:R-:W-:-:S12]  /*eaa0*/  @!P1 BRA `(.L_x_10323) ;  /* 0x0000001c00e09947 */ /* 0x002fd80003800000 */
.L_x_10373:
[----:B------:R-:W-:Y:S05]  /*eab0*/  BSYNC B0 ;  /* 0x0000000000007941 */ /* 0x000fea0003800000 */
.L_x_10322:
[----:B------:R-:W-:Y:S05]  /*eac0*/  @!P2 BRA `(.L_x_10324) ;  /* 0x000000000004a947 */ /* 0x000fea0003800000 */
[----:B------:R-:W-:Y:S01]  /*ead0*/  BPT.TRAP 0x1 ;  /* 0x000000040000795c */ /* 0x000fe20000300000 */
.L_x_10324:
[----:B-1----:R-:W-:-:S04]  /*eae0*/  SHF.L.U32 R3, R23, 0x1f, RZ ;  /* 0x0000001f17037819 */ /* 0x002fc800000006ff */
[----:B------:R-:W1:Y:S02]  /*eaf0*/  SYNCS.PHASECHK.TRANS64.TRYWAIT P1, [R0+URZ+0x19c60], R3 ;  /* 0x019c6003000075a7 */ /* 0x000e64000802017f */
[----:B-1----:R-:W-:Y:S05]  /*eb00*/  @!P1 BRA `(.L_x_10325) ;  /* 0x0000001c00dc9947 */ /* 0x002fea0003800000 */
.L_x_10374:
[----:B------:R-:W-:Y:S01]  /*eb10*/  IMAD R2, R18, 0x3000, RZ ;  /* 0x0000300012027824 */ /* 0x000fe200078e02ff */
[----:B------:R-:W-:Y:S05]  /*eb20*/  WARPSYNC.ALL ;  /* 0x0000000000007948 */ /* 0x000fea0003800000 */
[----:B-1----:R-:W-:Y:S02]  /*eb30*/  LOP3.LUT R3, R2, R22, RZ, 0xfc, !PT ;  /* 0x0000001602037212 */ /* 0x002fe400078efcff */
        /* <DEDUP_REMOVED lines=63> */
.L_x_10326:
        /* <DEDUP_REMOVED lines=10> */
.L_x_10269:
[----:B------:R-:W-:Y:S05]  /*efd0*/  BSYNC B7 ;  /* 0x0000000000077941 */ /* 0x000fea0003800000 */
.L_x_10267:
[----:B-1----:R-:W2:Y:S02]  /*efe0*/  LDL R0, [R1+0x18] ;  /* 0x0000180001007983 */ /* 0x002ea40000100800 */
        /* <DEDUP_REMOVED lines=8> */
[----:B-1----:R1:W-:Y:S01]  /*f070*/  STL.64 [R1], R4 ;  /* 0x0000000401007387 */ /* 0x0023e20000100a00 */
[----:B------:R-:W-:Y:S02]  /*f080*/  IMAD.MOV.U32 R2, RZ, RZ, R7 ;  /* 0x000000ffff027224 */ /* 0x000fe400078e0007 */
[----:B------:R-:W-:-:S03]  /*f090*/  IMAD.MOV.U32 R0, RZ, RZ, R6 ;  /* 0x000000ffff007224 */ /* 0x000fc600078e0006 */
[----:B------:R-:W-:Y:S02]  /*f0a0*/  R2UR UR43, R2 ;  /* 0x00000000022b72ca */ /* 0x000fe400000e0000 */
[----:B------:R-:W-:Y:S01]  /*f0b0*/  R2UR UR36, R0 ;  /* 0x00000000002472ca */ /* 0x000fe200000e0000 */
[----:B------:R-:W-:Y:S06]  /*f0c0*/  BAR.ARV 0x4, 0x200 ;  /* 0x0108000000007b1d */ /* 0x000fec0000002000 */
[----:B------:R-:W-:Y:S08]  /*f0d0*/  BRA `(.L_x_10328) ;  /* 0x0000000800d07947 */ /* 0x000ff00003800000 */
.L_x_10327:
[----:B------:R-:W0:Y:S01]  /*f0e0*/  S2R R2, SR_TID.X ;  /* 0x0000000000027919 */ /* 0x000e220000002100 */
[----:B------:R-:W-:Y:S01]  /*f0f0*/  ULDC UR4, c[0x0][0xc3c] ;  /* 0x00030f0000047ab9 */ /* 0x000fe20000000800 */
[----:B------:R-:W2:Y:S01]  /*f100*/  LDL.LU R0, [R1] ;  /* 0x0000000001007983 */ /* 0x000ea20000300800 */
        /* <DEDUP_REMOVED lines=38> */
.L_x_10333:
        /* <DEDUP_REMOVED lines=14> */
.L_x_10332:
[----:B------:R-:W-:Y:S05]  /*f450*/  BSYNC B0 ;  /* 0x0000000000007941 */ /* 0x000fea0003800000 */
.L_x_10331:
        /* <DEDUP_REMOVED lines=21> */
.L_x_10329:
        /* <DEDUP_REMOVED lines=21> */
.L_x_10334:
        /* <DEDUP_REMOVED lines=63> */
.L_x_10330:
[----:B------:R0:W-:Y:S01]  /*faf0*/  STL [R1], R0 ;  /* 0x0000000001007387 */ /* 0x0001e20000100800 */
[----:B------:R-:W-:Y:S01]  /*fb00*/  ULDC UR43, c[0x0][0xc3c] ;  /* 0x00030f00002b7ab9 */ /* 0x000fe20000000800 */
[----:B------:R-:W-:Y:S02]  /*fb10*/  UMOV UR36, URZ ;  /* 0x0000003f00247c82 */ /* 0x000fe40008000000 */
[----:B------:R0:W-:Y:S03]  /*fb20*/  STL [R1+0x4], RZ ;  /* 0x000004ff01007387 */ /* 0x0001e60000100800 */
.L_x_10335:
        /* <DEDUP_REMOVED lines=15> */
.L_x_10328:
[----:B------:R-:W-:Y:S02]  /*fc20*/  ULDC UR4, c[0x0][0xc3c] ;  /* 0x00030f0000047ab9 */ /* 0x000fe40000000800 */
[----:B------:R-:W-:-:S06]  /*fc30*/  UISETP.GE.AND UP0, UPT, UR43, UR4, UPT ;  /* 0x000000042b00728c */ /* 0x000fcc000bf06270 */
[----:B------:R-:W-:-:S13]  /*fc40*/  PLOP3.LUT P0, PT, PT, PT, UP0, 0x80, 0x0 ;  /* 0x000000000000781c */ /* 0x000fda0003f0f008 */
[----:B------:R-:W-:Y:S05]  /*fc50*/  @!P0 BRA `(.L_x_10336) ;  /* 0xffffffb800c48947 */ /* 0x000fea000383ffff */
.L_x_10263:
        /* <DEDUP_REMOVED lines=12> */
.L_x_10375:
[----:B------:R-:W-:Y:S05]  /*fd20*/  BSYNC B0 ;  /* 0x0000000000007941 */ /* 0x000fea0003800000 */
.L_x_10337:
[----:B------:R-:W-:-:S03]  /*fd30*/  UMOV UR4, 0xffffffff ;  /* 0xffffffff00047882 */ /* 0x000fc60000000000 */
[----:B------:R-:W-:Y:S05]  /*fd40*/  BRA.DIV UR4, `(.L_x_10339) ;  /* 0x0000000e04747947 */ /* 0x000fea000b800000 */
[----:B0-----:R-:W0:Y:S02]  /*fd50*/  S2R R0, SR_TID.X ;  /* 0x0000000000007919 */ /* 0x001e240000002100 */
[----:B0-----:R-:W-:-:S04]  /*fd60*/  SHF.R.U32.HI R0, RZ, 0x5, R0 ;  /* 0x00000005ff007819 */ /* 0x001fc80000011600 */
[----:B------:R-:W-:-:S05]  /*fd70*/  LOP3.LUT R0, R0, 0x3, RZ, 0xc0, !PT ;  /* 0x0000000300007812 */ /* 0x000fca00078ec0ff */
[----:B------:R0:W1:Y:S02]  /*fd80*/  SHFL.IDX PT, R14, R0, RZ, 0x1f ;  /* 0x00001fff000e7589 */ /* 0x00006400000e0000 */
.L_x_10378:
[----:B-1----:R-:W-:Y:S01]  /*fd90*/  ISETP.NE.AND P0, PT, R14, RZ, PT ;  /* 0x000000ff0e00720c */ /* 0x002fe20003f05270 */
[----:B------:R-:W-:-:S12]  /*fda0*/  BSSY B0, `(.L_x_10340) ;  /* 0x000002b000007945 */ /* 0x000fd80003800000 */
[----:B------:R-:W-:Y:S05]  /*fdb0*/  @P0 BRA `(.L_x_10341) ;  /* 0x0000000000a40947 */ /* 0x000fea0003800000 */
[----:B------:R-:W-:-:S03]  /*fdc0*/  UMOV UR4, 0xffffffff ;  /* 0xffffffff00047882 */ /* 0x000fc60000000000 */
[----:B------:R-:W-:Y:S05]  /*fdd0*/  BRA.DIV UR4, `(.L_x_10342) ;  /* 0x0000000e04847947 */ /* 0x000fea000b800000 */
[----:B------:R-:W-:-:S13]  /*fde0*/  ELECT P6, URZ, PT ;  /* 0x00000000003f782f */ /* 0x000fda00038c0000 */
.L_x_10381:
[----:B------:R-:W-:Y:S05]  /*fdf0*/  @!P6 BRA `(.L_x_10341) ;  /* 0x000000000094e947 */ /* 0x000fea0003800000 */
[----:B------:R-:W-:-:S06]  /*fe00*/  ULOP3.LUT UR4, UR40, 0x2, URZ, 0xfc, !UPT ;  /* 0x0000000228047892 */ /* 0x000fcc000f8efc3f */
[----:B0-----:R-:W-:-:S05]  /*fe10*/  IMAD.U32 R0, RZ, RZ, UR4 ;  /* 0x00000004ff007e24 */ /* 0x001fca000f8e00ff */
[----:B------:R-:W-:-:S13]  /*fe20*/  ISETP.NE.AND P0, PT, R0, 0x3, PT ;  /* 0x000000030000780c */ /* 0x000fda0003f05270 */
[----:B------:R-:W-:Y:S05]  /*fe30*/  @!P0 BRA `(.L_x_10343) ;  /* 0x0000000000048947 */ /* 0x000fea0003800000 */
[----:B------:R-:W-:Y:S01]  /*fe40*/  BPT.TRAP 0x1 ;  /* 0x000000040000795c */ /* 0x000fe20000300000 */
.L_x_10343:
        /* <DEDUP_REMOVED lines=12> */
.L_x_10382:
[----:B------:R-:W1:Y:S02]  /*ff10*/  SYNCS.PHASECHK.TRANS64.TRYWAIT P1, [R3+URZ], R0 ;  /* 0x00000000030075a7 */ /* 0x000e64000802017f */
[----:B-1----:R-:W-:Y:S05]  /*ff20*/  @!P1 BRA `(.L_x_10345) ;  /* 0x0000000c00649947 */ /* 0x002fea0003800000 */
.L_x_10383:
[----:B------:R-:W-:Y:S05]  /*ff30*/  @!P0 BRA `(.L_x_10346) ;  /* 0x0000000000048947 */ /* 0x000fea0003800000 */
[----:B------:R-:W-:Y:S01]  /*ff40*/  BPT.TRAP 0x1 ;  /* 0x000000040000795c */ /* 0x000fe20000300000 */
.L_x_10346:
[----:B-1----:R-:W-:-:S04]  /*ff50*/  IMAD R3, R18, 0x8, R7 ;  /* 0x0000000812037824 */ /* 0x002fc800078e0207 */
[----:B------:R-:W1:Y:S02]  /*ff60*/  SYNCS.PHASECHK.TRANS64.TRYWAIT P1, [R3+URZ+0x19c60], R4 ;  /* 0x019c6004030075a7 */ /* 0x000e64000802017f */
[----:B-1----:R-:W-:Y:S05]  /*ff70*/  @!P1 BRA `(.L_x_10347) ;  /* 0x0000000c00649947 */ /* 0x002fea0003800000 */
.L_x_10384:
[----:B------:R-:W-:Y:S05]  /*ff80*/  @!P0 BRA `(.L_x_10348) ;  /* 0x0000000000048947 */ /* 0x000fea0003800000 */
[----:B------:R-:W-:Y:S01]  /*ff90*/  BPT.TRAP 0x1 ;  /* 0x000000040000795c */ /* 0x000fe20000300000 */
.L_x_10348:
[----:B0-----:R-:W-:-:S04]  /*ffa0*/  IMAD R5, R6, 0x8, R7 ;  /* 0x0000000806057824 */ /* 0x001fc800078e0207 */
[----:B------:R-:W0:Y:S02]  /*ffb0*/  SYNCS.PHASECHK.TRANS64.TRYWAIT P1, [R5+URZ+0x19c60], R0 ;  /* 0x019c6000050075a7 */ /* 0x000e24000802017f */
[----:B0-----:R-:W-:Y:S05]  /*ffc0*/  @!P1 BRA `(.L_x_10349) ;  /* 0x0000000c00649947 */ /* 0x001fea0003800000 */
.L_x_10385:
[----:B------:R-:W-:Y:S05]  /*ffd0*/  @!P0 BRA `(.L_x_10350) ;  /* 0x0000000000048947 */ /* 0x000fea0003800000 */
[----:B------:R-:W-:Y:S01]  /*ffe0*/  BPT.TRAP 0x1 ;  /* 0x000000040000795c */ /* 0x000fe20000300000 */
.L_x_10350:
[----:B------:R-:W2:Y:S02]  /*fff0*/  SYNCS.PHASECHK.TRANS64.TRYWAIT P0, [R3+URZ+0x19c80], R4 ;  /* 0x019c8004030075a7 */ /* 0x000ea4000800017f */
[----:B--2---:R-:W-:Y:S05]  /*10000*/  @!P0 BRA `(.L_x_10351) ;  /* 0x0000000c00688947 */ /* 0x004fea0003800000 */
.L_x_10352:
[----:B---3--:R3:W4:Y:S02]  /*10010*/  SYNCS.PHASECHK.TRANS64.TRYWAIT P0, [R5+URZ+0x19c80], R0 ;  /* 0x019c8000050075a7 */ /* 0x008724000800017f */
[----:B----4-:R-:W-:Y:S05]  /*10020*/  @!P0 NANOSLEEP.SYNCS 0x989680 ;  /* 0x009896800000895d */ /* 0x010fea0003900000 */
[----:B------:R-:W4:Y:S02]  /*10030*/  @!P0 SYNCS.PHASECHK.TRANS64 P0, [R5+URZ+0x19c80], R0 ;  /* 0x019c8000050085a7 */ /* 0x000f24000800007f */
[----:B----4-:R-:W-:Y:S05]  /*10040*/  @!P0 BRA `(.L_x_10352) ;  /* 0xfffffffc00f08947 */ /* 0x010fea000383ffff */
.L_x_10341:
[----:B------:R-:W-:Y:S05]  /*10050*/  BSYNC B0 ;  /* 0x0000000000007941 */ /* 0x000fea0003800000 */
.L_x_10340:
[----:B------:R-:W-:Y:S05]  /*10060*/  EXIT ;  /* 0x000000000000794d */ /* 0x000fea0003800000 */
.L_x_10210:
[----:B0-----:R-:W-:-:S04]  /*10070*/  IMAD.U32 R3, RZ, RZ, UR47 ;  /* 0x0000002fff037e24 */ /* 0x001fc8000f8e00ff */
[----:B------:R0:W1:Y:S03]  /*10080*/  SYNCS.PHASECHK.TRANS64.TRYWAIT P1, [R3+URZ+0x19c00], R0 ;  /* 0x019c0000030075a7 */ /* 0x000066000802017f */
[----:B-1----:R-:W-:Y:S05]  /*10090*/  @!P1 NANOSLEEP.SYNCS 0x989680 ;  /* 0x009896800000995d */ /* 0x002fea0003900000 */
[----:B------:R-:W1:Y:S02]  /*100a0*/  @!P1 SYNCS.PHASECHK.TRANS64 P1, [R3+URZ+0x19c00], R0 ;  /* 0x019c0000030095a7 */ /* 0x000e64000802007f */
[----:B-1----:R-:W-:Y:S05]  /*100b0*/  @!P1 BRA `(.L_x_10210) ;  /* 0xfffffffc00ec9947 */ /* 0x002fea000383ffff */
[----:B------:R-:W-:Y:S05]  /*100c0*/  BRA `(.L_x_10353) ;  /* 0xffffff18007c7947 */ /* 0x000fea000383ffff */
.L_x_10214:
[----:B-1----:R1:W2:Y:S02]  /*100d0*/  SYNCS.PHASECHK.TRANS64.TRYWAIT P2, [R3+URZ+0x19c30], R0 ;  /* 0x019c3000030075a7 */ /* 0x0022a4000804017f */
[----:B--2---:R-:W-:Y:S05]  /*100e0*/  @!P2 NANOSLEEP.SYNCS 0x989680 ;  /* 0x009896800000a95d */ /* 0x004fea0003900000 */
[----:B------:R-:W2:Y:S02]  /*100f0*/  @!P2 SYNCS.PHASECHK.TRANS64 P2, [R3+URZ+0x19c30], R0 ;  /* 0x019c30000300a5a7 */ /* 0x000ea4000804007f */
[----:B--2---:R-:W-:Y:S05]  /*10100*/  @!P2 BRA `(.L_x_10214) ;  /* 0xfffffffc00f0a947 */ /* 0x004fea000383ffff */
[----:B------:R-:W-:Y:S05]  /*10110*/  BRA `(.L_x_10213) ;  /* 0xffffff1800a07947 */ /* 0x000fea000383ffff */
.L_x_10219:
[----:B-1----:R-:W-:-:S04]  /*10120*/  IMAD.U32 R7, RZ, RZ, UR21 ;  /* 0x00000015ff077e24 */ /* 0x002fc8000f8e00ff */
[----:B------:R1:W2:Y:S03]  /*10130*/  SYNCS.PHASECHK.TRANS64.TRYWAIT P3, [R7+URZ+0x19c30], R0 ;  /* 0x019c3000070075a7 */ /* 0x0002a6000806017f */
[----:B--2---:R-:W-:Y:S05]  /*10140*/  @!P3 NANOSLEEP.SYNCS 0x989680 ;  /* 0x009896800000b95d */ /* 0x004fea0003900000 */
[----:B------:R-:W2:Y:S02]  /*10150*/  @!P3 SYNCS.PHASECHK.TRANS64 P3, [R7+URZ+0x19c30], R0 ;  /* 0x019c30000700b5a7 */ /* 0x000ea4000806007f */
[----:B--2---:R-:W-:Y:S05]  /*10160*/  @!P3 BRA `(.L_x_10219) ;  /* 0xfffffffc00ecb947 */ /* 0x004fea000383ffff */
[----:B------:R-:W-:Y:S05]  /*10170*/  BRA `(.L_x_10218) ;  /* 0xffffff3800f87947 */ /* 0x000fea000383ffff */
.L_x_10223:
[----:B-1----:R-:W-:-:S04]  /*10180*/  IMAD.U32 R7, RZ, RZ, UR11 ;  /* 0x0000000bff077e24 */ /* 0x002fc8000f8e00ff */
[----:B------:R1:W2:Y:S03]  /*10190*/  SYNCS.PHASECHK.TRANS64.TRYWAIT P3, [R7+URZ+0x19c50], R0 ;  /* 0x019c5000070075a7 */ /* 0x0002a6000806017f */
[----:B--2---:R-:W-:Y:S05]  /*101a0*/  @!P3 NANOSLEEP.SYNCS 0x989680 ;  /* 0x009896800000b95d */ /* 0x004fea0003900000 */
[----:B------:R-:W2:Y:S02]  /*101b0*/  @!P3 SYNCS.PHASECHK.TRANS64 P3, [R7+URZ+0x19c50], R0 ;  /* 0x019c50000700b5a7 */ /* 0x000ea4000806007f */
[----:B--2---:R-:W-:Y:S05]  /*101c0*/  @!P3 BRA `(.L_x_10223) ;  /* 0xfffffffc00ecb947 */ /* 0x004fea000383ffff */
[----:B------:R-:W-:Y:S05]  /*101d0*/  BRA `(.L_x_10222) ;  /* 0xffffff3c00487947 */ /* 0x000fea000383ffff */
.L_x_10230:
[----:B-1----:R-:W-:-:S04]  /*101e0*/  IMAD.U32 R9, RZ, RZ, UR6 ;  /* 0x00000006ff097e24 */ /* 0x002fc8000f8e00ff */
[----:B------:R1:W2:Y:S03]  /*101f0*/  SYNCS.PHASECHK.TRANS64.TRYWAIT P2, [R9+URZ+0x19c30], R0 ;  /* 0x019c3000090075a7 */ /* 0x0002a6000804017f */
[----:B--2---:R-:W-:Y:S05]  /*10200*/  @!P2 NANOSLEEP.SYNCS 0x989680 ;  /* 0x009896800000a95d */ /* 0x004fea0003900000 */
[----:B------:R-:W2:Y:S02]  /*10210*/  @!P2 SYNCS.PHASECHK.TRANS64 P2, [R9+URZ+0x19c30], R0 ;  /* 0x019c30000900a5a7 */ /* 0x000ea4000804007f */
[----:B--2---:R-:W-:Y:S05]  /*10220*/  @!P2 BRA `(.L_x_10230) ;  /* 0xfffffffc00eca947 */ /* 0x004fea000383ffff */
[----:B------:R-:W-:Y:S05]  /*10230*/  BRA `(.L_x_10229) ;  /* 0xffffff60000c7947 */ /* 0x000fea000383ffff */
.L_x_10234:
[----:B-1----:R-:W-:-:S04]  /*10240*/  IMAD.U32 R9, RZ, RZ, UR11 ;  /* 0x0000000bff097e24 */ /* 0x002fc8000f8e00ff */
[----:B------:R1:W2:Y:S03]  /*10250*/  SYNCS.PHASECHK.TRANS64.TRYWAIT P2, [R9+URZ+0x19c50], R0 ;  /* 0x019c5000090075a7 */ /* 0x0002a6000804017f */
[----:B--2---:R-:W-:Y:S05]  /*10260*/  @!P2 NANOSLEEP.SYNCS 0x989680 ;  /* 0x009896800000a95d */ /* 0x004fea0003900000 */
[----:B------:R-:W2:Y:S02]  /*10270*/  @!P2 SYNCS.PHASECHK.TRANS64 P2, [R9+URZ+0x19c50], R0 ;  /* 0x019c50000900a5a7 */ /* 0x000ea4000804007f */
[----:B--2---:R-:W-:Y:S05]  /*10280*/  @!P2 BRA `(.L_x_10234) ;  /* 0xfffffffc00eca947 */ /* 0x004fea000383ffff */
[----:B------:R-:W-:Y:S05]  /*10290*/  BRA `(.L_x_10233) ;  /* 0xffffff60005c7947 */ /* 0x000fea000383ffff */
.L_x_10240:
[----:B-1----:R-:W-:-:S04]  /*102a0*/  IMAD.U32 R6, RZ, RZ, UR14 ;  /* 0x0000000eff067e24 */ /* 0x002fc8000f8e00ff */
[----:B------:R1:W2:Y:S03]  /*102b0*/  SYNCS.PHASECHK.TRANS64.TRYWAIT P1, [R6+URZ+0x19c50], R5 ;  /* 0x019c5005060075a7 */ /* 0x0002a6000802017f */
[----:B--2---:R-:W-:Y:S05]  /*102c0*/  @!P1 NANOSLEEP.SYNCS 0x989680 ;  /* 0x009896800000995d */ /* 0x004fea0003900000 */
[----:B------:R-:W2:Y:S02]  /*102d0*/  @!P1 SYNCS.PHASECHK.TRANS64 P1, [R6+URZ+0x19c50], R5 ;  /* 0x019c5005060095a7 */ /* 0x000ea4000802007f */
[----:B--2---:R-:W-:Y:S05]  /*102e0*/  @!P1 BRA `(.L_x_10240) ;  /* 0xfffffffc00ec9947 */ /* 0x004fea000383ffff */
[----:B------:R-:W-:Y:S05]  /*102f0*/  BRA `(.L_x_10239) ;  /* 0xffffff7800a87947 */ /* 0x000fea000383ffff */
.L_x_10278:
[----:B------:R-:W-:Y:S02]  /*10300*/  IMAD.MOV.U32 R13, RZ, RZ, R20 ;  /* 0x000000ffff0d7224 */ /* 0x000fe400078e0014 */
[----:B------:R-:W-:Y:S02]  /*10310*/  IMAD.MOV.U32 R12, RZ, RZ, RZ ;  /* 0x000000ffff0c7224 */ /* 0x000fe400078e00ff */
[----:B------:R-:W-:Y:S02]  /*10320*/  IMAD.MOV.U32 R11, RZ, RZ, 0x1f ;  /* 0x0000001fff0b7424 */ /* 0x000fe400078e00ff */
[----:B------:R-:W-:-:S07]  /*10330*/  IMAD.MOV.U32 R15, RZ, RZ, -0x1 ;  /* 0xffffffffff0f7424 */ /* 0x000fce00078e00ff */
[----:B0-----:R-:W-:Y:S05]  /*10340*/  WARPSYNC.COLLECTIVE R15, `(.L_x_10354) ;  /* 0x000000000f087348 */ /* 0x001fea0003c00000 */
[----:B------:R1:W2:Y:S02]  /*10350*/  SHFL.IDX P6, R14, R13, R12, R11 ;  /* 0x0000000c0d0e7389 */ /* 0x0002a400000c000b */
[----:B012---:R-:W-:Y:S01]  /*10360*/  ENDCOLLECTIVE ;  /* 0x000000000000791b */ /* 0x007fe20003800000 */
.L_x_10354:
[----:B------:R-:W-:Y:S05]  /*10370*/  BRA `(.L_x_10355) ;  /* 0xffffffc000947947 */ /* 0x000fea000383ffff */
.L_x_10280:
[----:B------:R-:W-:Y:S01]  /*10380*/  BSSY B0, `(.L_x_10356) ;  /* 0x0000006000007945 */ /* 0x000fe20003800000 */
[----:B------:R-:W-:-:S07]  /*10390*/  IMAD.MOV.U32 R15, RZ, RZ, -0x1 ;  /* 0xffffffffff0f7424 */ /* 0x000fce00078e00ff */
[----:B01----:R-:W-:Y:S05]  /*103a0*/  WARPSYNC.COLLECTIVE R15, `(.L_x_10357) ;  /* 0x000000000f0c7348 */ /* 0x003fea0003c00000 */
[----:B------:R-:W-:Y:S02]  /*103b0*/  ELECT P6, UR62, PT ;  /* 0x00000000003e782f */ /* 0x000fe400038c0000 */
[----:B------:R-:W-:Y:S01]  /*103c0*/  MOV R14, UR62 ;  /* 0x0000003e000e7c02 */ /* 0x000fe20008000f00 */
[----:B01----:R-:W-:Y:S10]  /*103d0*/  ENDCOLLECTIVE ;  /* 0x000000000000791b */ /* 0x003ff40003800000 */
.L_x_10357:
[----:B------:R-:W-:Y:S05]  /*103e0*/  BSYNC B0 ;  /* 0x0000000000007941 */ /* 0x000fea0003800000 */
.L_x_10356:
[----:B------:R-:W-:Y:S05]  /*103f0*/  BRA `(.L_x_10358) ;  /* 0xffffffc000987947 */ /* 0x000fea000383ffff */
.L_x_10282:
[----:B--2---:R2:W3:Y:S02]  /*10400*/  SYNCS.PHASECHK.TRANS64.TRYWAIT P0, [R4+URZ+0x19c80], R3 ;  /* 0x019c8003040075a7 */ /* 0x0044e4000800017f */
[----:B---3--:R-:W-:Y:S05]  /*10410*/  @!P0 NANOSLEEP.SYNCS 0x989680 ;  /* 0x009896800000895d */ /* 0x008fea0003900000 */
[----:B------:R-:W3:Y:S02]  /*10420*/  @!P0 SYNCS.PHASECHK.TRANS64 P0, [R4+URZ+0x19c80], R3 ;  /* 0x019c8003040085a7 */ /* 0x000ee4000800007f */
[----:B---3--:R-:W-:Y:S05]  /*10430*/  @!P0 BRA `(.L_x_10282) ;  /* 0xfffffffc00f08947 */ /* 0x008fea000383ffff */
[----:B------:R-:W-:Y:S05]  /*10440*/  BRA `(.L_x_10359) ;  /* 0xffffffc000f47947 */ /* 0x000fea000383ffff */
.L_x_10284:
[----:B---3--:R3:W4:Y:S02]  /*10450*/  SYNCS.PHASECHK.TRANS64.TRYWAIT P0, [R4+URZ+0x19c40], R3 ;  /* 0x019c4003040075a7 */ /* 0x008724000800017f */
[----:B----4-:R-:W-:Y:S05]  /*10460*/  @!P0 NANOSLEEP.SYNCS 0x989680 ;  /* 0x009896800000895d */ /* 0x010fea0003900000 */
[----:B------:R-:W4:Y:S02]  /*10470*/  @!P0 SYNCS.PHASECHK.TRANS64 P0, [R4+URZ+0x19c40], R3 ;  /* 0x019c4003040085a7 */ /* 0x000f24000800007f */
[----:B----4-:R-:W-:Y:S05]  /*10480*/  @!P0 BRA `(.L_x_10284) ;  /* 0xfffffffc00f08947 */ /* 0x010fea000383ffff */
[----:B------:R-:W-:Y:S05]  /*10490*/  BRA `(.L_x_10360) ;  /* 0xffffffc400787947 */ /* 0x000fea000383ffff */
.L_x_10288:
        /* <DEDUP_REMOVED lines=13> */
.L_x_10361:
[----:B------:R-:W-:Y:S02]  /*10570*/  IMAD.MOV.U32 R13, RZ, RZ, R4 ;  /* 0x000000ffff0d7224 */ /* 0x000fe400078e0004 */
[----:B------:R-:W-:-:S07]  /*10580*/  IMAD.MOV.U32 R2, RZ, RZ, R14 ;  /* 0x000000ffff027224 */ /* 0x000fce00078e000e */
[----:B------:R-:W-:Y:S05]  /*10590*/  WARPSYNC.COLLECTIVE R15, `(.L_x_10362) ;  /* 0x000000000f087348 */ /* 0x000fea0003c00000 */
[----:B------:R0:W1:Y:S02]  /*105a0*/  SHFL.IDX P6, R14, R13, R12, R11 ;  /* 0x0000000c0d0e7389 */ /* 0x00006400000c000b */
[----:B01----:R-:W-:Y:S01]  /*105b0*/  ENDCOLLECTIVE ;  /* 0x000000000000791b */ /* 0x003fe20003800000 */
.L_x_10362:
[----:B------:R-:W-:Y:S02]  /*105c0*/  IMAD.MOV.U32 R13, RZ, RZ, R0 ;  /* 0x000000ffff0d7224 */ /* 0x000fe400078e0000 */
[----:B------:R-:W-:Y:S02]  /*105d0*/  IMAD.MOV.U32 R12, RZ, RZ, 0x1 ;  /* 0x00000001ff0c7424 */ /* 0x000fe400078e00ff */
[----:B------:R-:W-:-:S07]  /*105e0*/  IMAD.MOV.U32 R3, RZ, RZ, R14 ;  /* 0x000000ffff037224 */ /* 0x000fce00078e000e */
[----:B------:R-:W-:Y:S05]  /*105f0*/  WARPSYNC.COLLECTIVE R15, `(.L_x_10363) ;  /* 0x000000000f087348 */ /* 0x000fea0003c00000 */
[----:B------:R0:W1:Y:S02]  /*10600*/  SHFL.IDX P6, R14, R13, R12, R11 ;  /* 0x0000000c0d0e7389 */ /* 0x00006400000c000b */
[----:B01----:R-:W-:Y:S01]  /*10610*/  ENDCOLLECTIVE ;  /* 0x000000000000791b */ /* 0x003fe20003800000 */
.L_x_10363:
        /* <DEDUP_REMOVED lines=10> */
.L_x_10364:
[----:B------:R-:W-:Y:S01]  /*106c0*/  @!PT LDS RZ, [RZ] ;  /* 0x00000000fffff984 */ /* 0x000fe20000000800 */
[----:B------:R-:W-:Y:S01]  /*106d0*/  @!PT LDS RZ, [RZ] ;  /* 0x00000000fffff984 */ /* 0x000fe20000000800 */
[----:B------:R-:W-:Y:S01]  /*106e0*/  @!PT LDS RZ, [RZ] ;  /* 0x00000000fffff984 */ /* 0x000fe20000000800 */
[----:B------:R0:W-:Y:S04]  /*106f0*/  @!P4 LDGSTS.E.BYPASS.LTC128B.128 [R10+0xf000], desc[UR44][R2.64], !P2 ;  /* 0x0f000000020acfae */ /* 0x0001e8000d101d6c */
[----:B------:R0:W-:Y:S04]  /*10700*/  @!P4 LDGSTS.E.BYPASS.LTC128B.128 [R10+0x10800], desc[UR44][R2.64+0x20], !P1 ;  /* 0x10800020020acfae */ /* 0x0001e8000c901d6c */
[----:B------:R0:W-:Y:S01]  /*10710*/  @!P4 LDGSTS.E.BYPASS.LTC128B.128 [R10+0x12000], desc[UR44][R2.64+0x40], !P0 ;  /* 0x12000040020acfae */ /* 0x0001e2000c101d6c */
[----:B------:R-:W-:Y:S02]  /*10720*/  IMAD.MOV.U32 R13, RZ, RZ, R7 ;  /* 0x000000ffff0d7224 */ /* 0x000fe400078e0007 */
[----:B------:R-:W-:-:S02]  /*10730*/  IMAD.MOV.U32 R12, RZ, RZ, RZ ;  /* 0x000000ffff0c7224 */ /* 0x000fc400078e00ff */
[----:B------:R-:W-:-:S07]  /*10740*/  IMAD.MOV.U32 R4, RZ, RZ, R14 ;  /* 0x000000ffff047224 */ /* 0x000fce00078e000e */
[----:B0-----:R-:W-:Y:S05]  /*10750*/  WARPSYNC.COLLECTIVE R15, `(.L_x_10365) ;  /* 0x000000000f087348 */ /* 0x001fea0003c00000 */
[----:B------:R1:W2:Y:S02]  /*10760*/  SHFL.IDX P6, R14, R13, R12, R11 ;  /* 0x0000000c0d0e7389 */ /* 0x0002a400000c000b */
[----:B012---:R-:W-:Y:S01]  /*10770*/  ENDCOLLECTIVE ;  /* 0x000000000000791b */ /* 0x007fe20003800000 */
.L_x_10365:
[----:B------:R-:W-:-:S05]  /*10780*/  VIADD R2, R6, 0x40 ;  /* 0x0000004006027836 */ /* 0x000fca0000000000 */
[----:B------:R-:W-:Y:S01]  /*10790*/  ISETP.GE.AND P4, PT, R2, R5, PT ;  /* 0x000000050200720c */ /* 0x000fe20003f86270 */
[----:B------:R-:W-:-:S12]  /*107a0*/  IMAD.MOV.U32 R13, RZ, RZ, R8 ;  /* 0x000000ffff0d7224 */ /* 0x000fd800078e0008 */
[----:B------:R-:W-:Y:S01]  /*107b0*/  @!P4 IADD3 R2, P3, R20, R4, RZ ;  /* 0x000000041402c210 */ /* 0x000fe20007f7e0ff */
[----:B------:R-:W-:-:S12]  /*107c0*/  IMAD.MOV.U32 R7, RZ, RZ, R14 ;  /* 0x000000ffff077224 */ /* 0x000fd800078e000e */
[----:B------:R-:W-:Y:S05]  /*107d0*/  WARPSYNC.COLLECTIVE R15, `(.L_x_10366) ;  /* 0x000000000f087348 */ /* 0x000fea0003c00000 */
[----:B------:R0:W1:Y:S02]  /*107e0*/  SHFL.IDX P6, R14, R13, R12, R11 ;  /* 0x0000000c0d0e7389 */ /* 0x00006400000c000b */
[----:B01----:R-:W-:Y:S01]  /*107f0*/  ENDCOLLECTIVE ;  /* 0x000000000000791b */ /* 0x003fe20003800000 */
.L_x_10366:
[----:B------:R-:W-:-:S04]  /*10800*/  @!P4 IMAD.X R0, RZ, RZ, R0, P3 ;  /* 0x000000ffff00c224 */ /* 0x000fc800018e0600 */
[----:B------:R-:W-:-:S05]  /*10810*/  @!P4 IMAD.MOV.U32 R3, RZ, RZ, R0 ;  /* 0x000000ffff03c224 */ /* 0x000fca00078e0000 */
[----:B------:R-:W-:Y:S01]  /*10820*/  @!PT LDS RZ, [RZ] ;  /* 0x00000000fffff984 */ /* 0x000fe20000000800 */
[----:B------:R-:W-:Y:S01]  /*10830*/  @!PT LDS RZ, [RZ] ;  /* 0x00000000fffff984 */ /* 0x000fe20000000800 */
[----:B------:R-:W-:Y:S01]  /*10840*/  @!PT LDS RZ, [RZ] ;  /* 0x00000000fffff984 */ /* 0x000fe20000000800 */
[----:B------:R-:W-:Y:S04]  /*10850*/  @!P4 LDGSTS.E.BYPASS.LTC128B.128 [R10+0xf800], desc[UR44][R2.64], !P2 ;  /* 0x0f800000020acfae */ /* 0x000fe8000d101d6c */
[----:B------:R-:W-:Y:S04]  /*10860*/  @!P4 LDGSTS.E.BYPASS.LTC128B.128 [R10+0x11000], desc[UR44][R2.64+0x20], !P1 ;  /* 0x11000020020acfae */ /* 0x000fe8000c901d6c */
[----:B------:R0:W-:Y:S02]  /*10870*/  @!P4 LDGSTS.E.BYPASS.LTC128B.128 [R10+0x12800], desc[UR44][R2.64+0x40], !P0 ;  /* 0x12800040020acfae */ /* 0x0001e4000c101d6c */
[----:B0-----:R-:W-:Y:S01]  /*10880*/  IMAD.MOV.U32 R2, RZ, RZ, R14 ;  /* 0x000000ffff027224 */ /* 0x001fe200078e000e */
[----:B------:R-:W-:Y:S06]  /*10890*/  BRA `(.L_x_10367) ;  /* 0xffffffcc00407947 */ /* 0x000fec000383ffff */
.L_x_10293:
[----:B-1----:R1:W2:Y:S02]  /*108a0*/  SYNCS.PHASECHK.TRANS64.TRYWAIT P0, [R16+URZ+0x19c20], R3 ;  /* 0x019c2003100075a7 */ /* 0x0022a4000800017f */
[----:B--2---:R-:W-:Y:S05]  /*108b0*/  @!P0 NANOSLEEP.SYNCS 0x989680 ;  /* 0x009896800000895d */ /* 0x004fea0003900000 */
[----:B------:R-:W2:Y:S02]  /*108c0*/  @!P0 SYNCS.PHASECHK.TRANS64 P0, [R16+URZ+0x19c20], R3 ;  /* 0x019c2003100085a7 */ /* 0x000ea4000800007f */
[----:B--2---:R-:W-:Y:S05]  /*108d0*/  @!P0 BRA `(.L_x_10293) ;  /* 0xfffffffc00f08947 */ /* 0x004fea000383ffff */
[----:B------:R-:W-:Y:S05]  /*108e0*/  BRA `(.L_x_10368) ;  /* 0xffffffcc00b87947 */ /* 0x000fea000383ffff */
.L_x_10299:
[----:B0-----:R0:W1:Y:S02]  /*108f0*/  SYNCS.PHASECHK.TRANS64.TRYWAIT P0, [R6+URZ+0x19c80], R4 ;  /* 0x019c8004060075a7 */ /* 0x001064000800017f */
[----:B-1----:R-:W-:Y:S05]  /*10900*/  @!P0 NANOSLEEP.SYNCS 0x989680 ;  /* 0x009896800000895d */ /* 0x002fea0003900000 */
[----:B------:R-:W1:Y:S02]  /*10910*/  @!P0 SYNCS.PHASECHK.TRANS64 P0, [R6+URZ+0x19c80], R4 ;  /* 0x019c8004060085a7 */ /* 0x000e64000800007f */
[----:B-1----:R-:W-:Y:S05]  /*10920*/  @!P0 BRA `(.L_x_10299) ;  /* 0xfffffffc00f08947 */ /* 0x002fea000383ffff */
[----:B------:R-:W-:Y:S05]  /*10930*/  BRA `(.L_x_10369) ;  /* 0xffffffd000587947 */ /* 0x000fea000383ffff */
.L_x_10306:
[----:B-1----:R1:W2:Y:S02]  /*10940*/  SYNCS.PHASECHK.TRANS64.TRYWAIT P0, [R6+URZ+0x19c40], R4 ;  /* 0x019c4004060075a7 */ /* 0x0022a4000800017f */
[----:B--2---:R-:W-:Y:S05]  /*10950*/  @!P0 NANOSLEEP.SYNCS 0x989680 ;  /* 0x009896800000895d */ /* 0x004fea0003900000 */
[----:B------:R-:W2:Y:S02]  /*10960*/  @!P0 SYNCS.PHASECHK.TRANS64 P0, [R6+URZ+0x19c40], R4 ;  /* 0x019c4004060085a7 */ /* 0x000ea4000800007f */
[----:B--2---:R-:W-:Y:S05]  /*10970*/  @!P0 BRA `(.L_x_10306) ;  /* 0xfffffffc00f08947 */ /* 0x004fea000383ffff */
[----:B------:R-:W-:Y:S05]  /*10980*/  BRA `(.L_x_10370) ;  /* 0xffffffd400507947 */ /* 0x000fea000383ffff */
.L_x_10314:
[----:B0-----:R0:W1:Y:S02]  /*10990*/  SYNCS.PHASECHK.TRANS64.TRYWAIT P0, [R3+URZ+0x19c70], R4 ;  /* 0x019c7004030075a7 */ /* 0x001064000800017f */
[----:B-1----:R-:W-:Y:S05]  /*109a0*/  @!P0 NANOSLEEP.SYNCS 0x989680 ;  /* 0x009896800000895d */ /* 0x002fea0003900000 */
[----:B------:R-:W1:Y:S02]  /*109b0*/  @!P0 SYNCS.PHASECHK.TRANS64 P0, [R3+URZ+0x19c70], R4 ;  /* 0x019c7004030085a7 */ /* 0x000e64000800007f */
[----:B-1----:R-:W-:Y:S05]  /*109c0*/  @!P0 BRA `(.L_x_10314) ;  /* 0xfffffffc00f08947 */ /* 0x002fea000383ffff */
[----:B------:R-:W-:Y:S05]  /*109d0*/  BRA `(.L_x_10371) ;  /* 0xffffffd800647947 */ /* 0x000fea000383ffff */
.L_x_10316:
[----:B0-----:R0:W1:Y:S02]  /*109e0*/  SYNCS.PHASECHK.TRANS64.TRYWAIT P0, [R3+URZ+0x19c60], R4 ;  /* 0x019c6004030075a7 */ /* 0x001064000800017f */
[----:B-1----:R-:W-:Y:S05]  /*109f0*/  @!P0 NANOSLEEP.SYNCS 0x989680 ;  /* 0x009896800000895d */ /* 0x002fea0003900000 */
[----:B------:R-:W1:Y:S02]  /*10a00*/  @!P0 SYNCS.PHASECHK.TRANS64 P0, [R3+URZ+0x19c60], R4 ;  /* 0x019c6004030085a7 */ /* 0x000e64000800007f */
[----:B-1----:R-:W-:Y:S05]  /*10a10*/  @!P0 BRA `(.L_x_10316) ;  /* 0xfffffffc00f08947 */ /* 0x002fea000383ffff */
[----:B------:R-:W-:Y:S05]  /*10a20*/  BRA `(.L_x_10372) ;  /* 0xffffffd8006c7947 */ /* 0x000fea000383ffff */
.L_x_10323:
[----:B-1----:R1:W2:Y:S02]  /*10a30*/  SYNCS.PHASECHK.TRANS64.TRYWAIT P1, [R0+URZ+0x19c70], R3 ;  /* 0x019c7003000075a7 */ /* 0x0022a4000802017f */
[----:B--2---:R-:W-:Y:S05]  /*10a40*/  @!P1 NANOSLEEP.SYNCS 0x989680 ;  /* 0x009896800000995d */ /* 0x004fea0003900000 */
[----:B------:R-:W2:Y:S02]  /*10a50*/  @!P1 SYNCS.PHASECHK.TRANS64 P1, [R0+URZ+0x19c70], R3 ;  /* 0x019c7003000095a7 */ /* 0x000ea4000802007f */
[----:B--2---:R-:W-:Y:S05]  /*10a60*/  @!P1 BRA `(.L_x_10323) ;  /* 0xfffffffc00f09947 */ /* 0x004fea000383ffff */
[----:B------:R-:W-:Y:S05]  /*10a70*/  BRA `(.L_x_10373) ;  /* 0xffffffe0000c7947 */ /* 0x000fea000383ffff */
.L_x_10325:
[----:B-1----:R1:W2:Y:S02]  /*10a80*/  SYNCS.PHASECHK.TRANS64.TRYWAIT P1, [R0+URZ+0x19c60], R3 ;  /* 0x019c6003000075a7 */ /* 0x0022a4000802017f */
[----:B--2---:R-:W-:Y:S05]  /*10a90*/  @!P1 NANOSLEEP.SYNCS 0x989680 ;  /* 0x009896800000995d */ /* 0x004fea0003900000 */
[----:B------:R-:W2:Y:S02]  /*10aa0*/  @!P1 SYNCS.PHASECHK.TRANS64 P1, [R0+URZ+0x19c60], R3 ;  /* 0x019c6003000095a7 */ /* 0x000ea4000802007f */
[----:B--2---:R-:W-:Y:S05]  /*10ab0*/  @!P1 BRA `(.L_x_10325) ;  /* 0xfffffffc00f09947 */ /* 0x004fea000383ffff */
[----:B------:R-:W-:Y:S05]  /*10ac0*/  BRA `(.L_x_10374) ;  /* 0xffffffe000107947 */ /* 0x000fea000383ffff */
.L_x_10338:
[----:B0-----:R0:W1:Y:S02]  /*10ad0*/  SYNCS.PHASECHK.TRANS64.TRYWAIT P0, [R7+URZ+0x19c20], R0 ;  /* 0x019c2000070075a7 */ /* 0x001064000800017f */
[----:B-1----:R-:W-:Y:S05]  /*10ae0*/  @!P0 NANOSLEEP.SYNCS 0x989680 ;  /* 0x009896800000895d */ /* 0x002fea0003900000 */
[----:B------:R-:W1:Y:S02]  /*10af0*/  @!P0 SYNCS.PHASECHK.TRANS64 P0, [R7+URZ+0x19c20], R0 ;  /* 0x019c2000070085a7 */ /* 0x000e64000800007f */
[----:B-1----:R-:W-:Y:S05]  /*10b00*/  @!P0 BRA `(.L_x_10338) ;  /* 0xfffffffc00f08947 */ /* 0x002fea000383ffff */
[----:B------:R-:W-:Y:S05]  /*10b10*/  BRA `(.L_x_10375) ;  /* 0xfffffff000807947 */ /* 0x000fea000383ffff */
.L_x_10339:
        /* <DEDUP_REMOVED lines=11> */
.L_x_10377:
[----:B------:R-:W-:Y:S05]  /*10bd0*/  BSYNC B0 ;  /* 0x0000000000007941 */ /* 0x000fea0003800000 */
.L_x_10376:
[----:B------:R-:W-:Y:S05]  /*10be0*/  BRA `(.L_x_10378) ;  /* 0xfffffff000687947 */ /* 0x000fea000383ffff */
.L_x_10342:
[----:B------:R-:W-:Y:S01]  /*10bf0*/  BSSY B1, `(.L_x_10379) ;  /* 0x0000006000017945 */ /* 0x000fe20003800000 */
[----:B------:R-:W-:-:S07]  /*10c00*/  IMAD.MOV.U32 R15, RZ, RZ, -0x1 ;  /* 0xffffffffff0f7424 */ /* 0x000fce00078e00ff */
[----:B0-----:R-:W-:Y:S05]  /*10c10*/  WARPSYNC.COLLECTIVE R15, `(.L_x_10380) ;  /* 0x000000000f0c7348 */ /* 0x001fea0003c00000 */
[----:B------:R-:W-:Y:S02]  /*10c20*/  ELECT P6, UR62, PT ;  /* 0x00000000003e782f */ /* 0x000fe400038c0000 */
[----:B------:R-:W-:Y:S01]  /*10c30*/  MOV R14, UR62 ;  /* 0x0000003e000e7c02 */ /* 0x000fe20008000f00 */
[----:B0-----:R-:W-:Y:S10]  /*10c40*/  ENDCOLLECTIVE ;  /* 0x000000000000791b */ /* 0x001ff40003800000 */
.L_x_10380:
[----:B------:R-:W-:Y:S05]  /*10c50*/  BSYNC B1 ;  /* 0x0000000000017941 */ /* 0x000fea0003800000 */
.L_x_10379:
[----:B------:R-:W-:Y:S05]  /*10c60*/  BRA `(.L_x_10381) ;  /* 0xfffffff000607947 */ /* 0x000fea000383ffff */
.L_x_10344:
[----:B0-----:R0:W1:Y:S02]  /*10c70*/  SYNCS.PHASECHK.TRANS64.TRYWAIT P1, [R5+URZ], R4 ;  /* 0x00000004050075a7 */ /* 0x001064000802017f */
[----:B-1----:R-:W-:Y:S05]  /*10c80*/  @!P1 NANOSLEEP.SYNCS 0x989680 ;  /* 0x009896800000995d */ /* 0x002fea0003900000 */
[----:B------:R-:W1:Y:S02]  /*10c90*/  @!P1 SYNCS.PHASECHK.TRANS64 P1, [R5+URZ], R4 ;  /* 0x00000004050095a7 */ /* 0x000e64000802007f */
[----:B-1----:R-:W-:Y:S05]  /*10ca0*/  @!P1 BRA `(.L_x_10344) ;  /* 0xfffffffc00f09947 */ /* 0x002fea000383ffff */
[----:B------:R-:W-:Y:S05]  /*10cb0*/  BRA `(.L_x_10382) ;  /* 0xfffffff000947947 */ /* 0x000fea000383ffff */
.L_x_10345:
[----:B-1----:R1:W2:Y:S02]  /*10cc0*/  SYNCS.PHASECHK.TRANS64.TRYWAIT P1, [R3+URZ], R0 ;  /* 0x00000000030075a7 */ /* 0x0022a4000802017f */
[----:B--2---:R-:W-:Y:S05]  /*10cd0*/  @!P1 NANOSLEEP.SYNCS 0x989680 ;  /* 0x009896800000995d */ /* 0x004fea0003900000 */
[----:B------:R-:W2:Y:S02]  /*10ce0*/  @!P1 SYNCS.PHASECHK.TRANS64 P1, [R3+URZ], R0 ;  /* 0x00000000030095a7 */ /* 0x000ea4000802007f */
[----:B--2---:R-:W-:Y:S05]  /*10cf0*/  @!P1 BRA `(.L_x_10345) ;  /* 0xfffffffc00f09947 */ /* 0x004fea000383ffff */
[----:B------:R-:W-:Y:S05]  /*10d00*/  BRA `(.L_x_10383) ;  /* 0xfffffff000887947 */ /* 0x000fea000383ffff */
.L_x_10347:
[----:B-1----:R1:W2:Y:S02]  /*10d10*/  SYNCS.PHASECHK.TRANS64.TRYWAIT P1, [R3+URZ+0x19c60], R4 ;  /* 0x019c6004030075a7 */ /* 0x0022a4000802017f */
[----:B--2---:R-:W-:Y:S05]  /*10d20*/  @!P1 NANOSLEEP.SYNCS 0x989680 ;  /* 0x009896800000995d */ /* 0x004fea0003900000 */
[----:B------:R-:W2:Y:S02]  /*10d30*/  @!P1 SYNCS.PHASECHK.TRANS64 P1, [R3+URZ+0x19c60], R4 ;  /* 0x019c6004030095a7 */ /* 0x000ea4000802007f */
[----:B--2---:R-:W-:Y:S05]  /*10d40*/  @!P1 BRA `(.L_x_10347) ;  /* 0xfffffffc00f09947 */ /* 0x004fea000383ffff */
[----:B------:R-:W-:Y:S05]  /*10d50*/  BRA `(.L_x_10384) ;  /* 0xfffffff000887947 */ /* 0x000fea000383ffff */
.L_x_10349:
[----:B0-----:R0:W2:Y:S02]  /*10d60*/  SYNCS.PHASECHK.TRANS64.TRYWAIT P1, [R5+URZ+0x19c60], R0 ;  /* 0x019c6000050075a7 */ /* 0x0010a4000802017f */
[----:B--2---:R-:W-:Y:S05]  /*10d70*/  @!P1 NANOSLEEP.SYNCS 0x989680 ;  /* 0x009896800000995d */ /* 0x004fea0003900000 */
[----:B------:R-:W2:Y:S02]  /*10d80*/  @!P1 SYNCS.PHASECHK.TRANS64 P1, [R5+URZ+0x19c60], R0 ;  /* 0x019c6000050095a7 */ /* 0x000ea4000802007f */
[----:B--2---:R-:W-:Y:S05]  /*10d90*/  @!P1 BRA `(.L_x_10349) ;  /* 0xfffffffc00f09947 */ /* 0x004fea000383ffff */
[----:B------:R-:W-:Y:S05]  /*10da0*/  BRA `(.L_x_10385) ;  /* 0xfffffff000887947 */ /* 0x000fea000383ffff */
.L_x_10351:
[----:B--2---:R2:W3:Y:S02]  /*10db0*/  SYNCS.PHASECHK.TRANS64.TRYWAIT P0, [R3+URZ+0x19c80], R4 ;  /* 0x019c8004030075a7 */ /* 0x0044e4000800017f */
[----:B---3--:R-:W-:Y:S05]  /*10dc0*/  @!P0 NANOSLEEP.SYNCS 0x989680 ;  /* 0x009896800000895d */ /* 0x008fea0003900000 */
[----:B------:R-:W3:Y:S02]  /*10dd0*/  @!P0 SYNCS.PHASECHK.TRANS64 P0, [R3+URZ+0x19c80], R4 ;  /* 0x019c8004030085a7 */ /* 0x000ee4000800007f */
[----:B---3--:R-:W-:Y:S05]  /*10de0*/  @!P0 BRA `(.L_x_10351) ;  /* 0xfffffffc00f08947 */ /* 0x008fea000383ffff */
[----:B------:R-:W-:Y:S05]  /*10df0*/  BRA `(.L_x_10352) ;  /* 0xfffffff000847947 */ /* 0x000fea000383ffff */
.L_x_10386:
        /* <DEDUP_REMOVED lines=16> */
.L_x_12986:


//--------------------- .text._ZN7cutlass13device_kernelIN5flash11enable_sm90INS1_16FlashAttnFwdSm90INS1_25CollectiveMainloopFwdSm90ILi2EN4cute5tupleIJNS5_1CILi1EEES8_S8_EEENS6_IJNS7_ILi192EEENS7_ILi128EEENS7_ILi96EEEEEELi96ENS_12float_e4m3_tEfNS_4arch4Sm90ELb1ELb0ELb0ELb1ELb0ELb1ELb0ELb1ELb1ELb1ELb0ELb0EEENS1_21CollectiveEpilogueFwdINS6_IJSA_SC_SB_EEES9_NS_10bfloat16_tESG_Li384ELb1ELb1ELb0ELb1EEENS1_36VarlenDynamicPersistentTileSchedulerILi192ELi128ELi384ELi128ELb0ELb1ELb1ELb1ELb1ELb1EEEEEEEEEvNT_6ParamsE --------------------------
	.section	.text._ZN7cutlass13device_kernelIN5flash11enable_sm90INS1_16FlashAttnFwdSm90INS1_25CollectiveMainloopFwdSm90ILi2EN4cute5tupleIJNS5_1CILi1EEES8_S8_EEENS6_IJNS7_ILi192EEENS7_ILi128EEENS7_ILi96EEEEEELi96ENS_12float_e4m3_tEfNS_4arch4Sm90ELb1ELb0ELb0ELb1ELb0ELb1ELb0ELb1ELb1ELb1ELb0ELb0EEENS1_21CollectiveEpilogueFwdINS6_IJSA_SC_SB_EEES9_NS_10bfloat16_tESG_Li384ELb1ELb1ELb0ELb1EEENS1_36VarlenDynamicPersistentTileSchedulerILi192ELi128ELi384ELi128ELb0ELb1ELb1ELb1ELb1ELb1EEEEEEEEEvNT_6ParamsE,"ax",@progbits
	.align	128
.text._ZN7cutlass13device_kernelIN5flash11enable_sm90INS1_16FlashAttnFwdSm90INS1_25CollectiveMainloopFwdSm90ILi2EN4cute5tupleIJNS5_1CILi1EEES8_S8_EEENS6_IJNS7_ILi192EEENS7_ILi128EEENS7_ILi96EEEEEELi96ENS_12float_e4m3_tEfNS_4arch4Sm90ELb1ELb0ELb0ELb1ELb0ELb1ELb0ELb1ELb1ELb1ELb0ELb0EEENS1_21CollectiveEpilogueFwdINS6_IJSA_SC_SB_EEES9_NS_10bfloat16_tESG_Li384ELb1ELb1ELb0ELb1EEENS1_36VarlenDynamicPersistentTileSchedulerILi192ELi128ELi384ELi128ELb0ELb1ELb1ELb1ELb1ELb1EEEEEEEEEvNT_6ParamsE:
        .type           _ZN7cutlass13device_kernelIN5flash11enable_sm90INS1_16FlashAttnFwdSm90INS1_25CollectiveMainloopFwdSm90ILi2EN4cute5tupleIJNS5_1CILi1EEES8_S8_EEENS6_IJNS7_ILi192EEENS7_ILi128EEENS7_ILi96EEEEEELi96ENS_12float_e4m3_tEfNS_4arch4Sm90ELb1ELb0ELb0ELb1ELb0ELb1ELb0ELb1ELb1ELb1ELb0ELb0EEENS1_21CollectiveEpilogueFwdINS6_IJSA_SC_SB_EEES9_NS_10bfloat16_tESG_Li384ELb1ELb1ELb0ELb1EEENS1_36VarlenDynamicPersistentTileSchedulerILi192ELi128ELi384ELi128ELb0ELb1ELb1ELb1ELb1ELb1EEEEEEEEEvNT_6ParamsE,@function
        .size           _ZN7cutlass13device_kernelIN5flash11enable_sm90INS1_16FlashAttnFwdSm90INS1_25CollectiveMainloopFwdSm90ILi2EN4cute5tupleIJNS5_1CILi1EEES8_S8_EEENS6_IJNS7_ILi192EEENS7_ILi128EEENS7_ILi96EEEEEELi96ENS_12float_e4m3_tEfNS_4arch4Sm90ELb1ELb0ELb0ELb1ELb0ELb1ELb0ELb1ELb1ELb1ELb0ELb0EEENS1_21CollectiveEpilogueFwdINS6_IJSA_SC_SB_EEES9_NS_10bfloat16_tESG_Li384ELb1ELb1ELb0ELb1EEENS1_36VarlenDynamicPersistentTileSchedulerILi192ELi128ELi384ELi128ELb0ELb1ELb1ELb1ELb1ELb1EEEEEEEEEvNT_6ParamsE,(.L_x_12987 - _ZN7cutlass13device_kernelIN5flash11enable_sm90INS1_16FlashAttnFwdSm90INS1_25CollectiveMainloopFwdSm90ILi2EN4cute5tupleIJNS5_1CILi1EEES8_S8_EEENS6_IJNS7_ILi192EEENS7_ILi128EEENS7_ILi96EEEEEELi96ENS_12float_e4m3_tEfNS_4arch4Sm90ELb1ELb0ELb0ELb1ELb0ELb1ELb0ELb1ELb1ELb1ELb0ELb0EEENS1_21CollectiveEpilogueFwdINS6_IJSA_SC_SB_EEES9_NS_10bfloat16_tESG_Li384ELb1ELb1ELb0ELb1EEENS1_36VarlenDynamicPersistentTileSchedulerILi192ELi128ELi384ELi128ELb0ELb1ELb1ELb1ELb1ELb1EEEEEEEEEvNT_6ParamsE)
        .other          _ZN7cutlass13device_kernelIN5flash11enable_sm90INS1_16FlashAttnFwdSm90INS1_25CollectiveMainloopFwdSm90ILi2EN4cute5tupleIJNS5_1CILi1EEES8_S8_EEENS6_IJNS7_ILi192EEENS7_ILi128EEENS7_ILi96EEEEEELi96ENS_12float_e4m3_tEfNS_4arch4Sm90ELb1ELb0ELb0ELb1ELb0ELb1ELb0ELb1ELb1ELb1ELb0ELb0EEENS1_21CollectiveEpilogueFwdINS6_IJSA_SC_SB_EEES9_NS_10bfloat16_tESG_Li384ELb1ELb1ELb0ELb1EEENS1_36VarlenDynamicPersistentTileSchedulerILi192ELi128ELi384ELi128ELb0ELb1ELb1ELb1ELb1ELb1EEEEEEEEEvNT_6ParamsE,@"STO_CUDA_ENTRY STV_DEFAULT"
_ZN7cutlass13device_kernelIN5flash11enable_sm90INS1_16FlashAttnFwdSm90INS1_25CollectiveMainloopFwdSm90ILi2EN4cute5tupleIJNS5_1CILi1EEES8_S8_EEENS6_IJNS7_ILi192EEENS7_ILi128EEENS7_ILi96EEEEEELi96ENS_12float_e4m3_tEfNS_4arch4Sm90ELb1ELb0ELb0ELb1ELb0ELb1ELb0ELb1ELb1ELb1ELb0ELb0EEENS1_21CollectiveEpilogueFwdINS6_IJSA_SC_SB_EEES9_NS_10bfloat16_tESG_Li384ELb1ELb1ELb0ELb1EEENS1_36VarlenDynamicPersistentTileSchedulerILi192ELi128ELi384ELi128ELb0ELb1ELb1ELb1ELb1ELb1EEEEEEEEEvNT_6ParamsE:
        /* <DEDUP_REMOVED lines=24> */
.L_x_10388:
[----:B------:R-:W-:Y:S05]  /*0180*/  BSYNC B0 ;  /* 0x0000000000007941 */ /* 0x000fea0003800000 */
.L_x_10387:
        /* <DEDUP_REMOVED lines=41> */
.L_x_10389:
        /* <DEDUP_REMOVED lines=22> */
.L_x_10390:
        /* <DEDUP_REMOVED lines=18> */
.L_x_10391:
        /* <DEDUP_REMOVED lines=22> */
.L_x_10392:
        /* <DEDUP_REMOVED lines=22> */
.L_x_10393:
        /* <DEDUP_REMOVED lines=8> */
.L_x_10396:
        /* <DEDUP_REMOVED lines=17> */
[----:B------:R-:W-:Y:S01]  /*0af0*/  CS2R R152, SRZ ;  /* 0x0000000000987805 */ /* 0x000fe2000001ff00 */
        /* <DEDUP_REMOVED lines=13> */
[----:B------:R-:W-:Y:S02]  /*0bd0*/  LOP3.LUT R7, R2, 0xffffff80, RZ, 0xc0, !PT ;  /* 0xffffff8002077812 */ /* 0x000fe400078ec0ff */
[----:B------:R-:W-:-:S02]  /*0be0*/  SHF.R.S32.HI R6, RZ, 0x1f, R3 ;  /* 0x0000001fff067819 */ /* 0x000fc40000011403 */
[----:B------:R-:W-:Y:S01]  /*0bf0*/  LOP3.LUT R3, R3, 0xfffffffe, RZ, 0xc0, !PT ;  /* 0xfffffffe03037812 */ /* 0x000fe200078ec0ff */
[----:B------:R-:W-:Y:S01]  /*0c00*/  IMAD.IADD R21, R18, 0x1, -R7 ;  /* 0x0000000112157824 */ /* 0x000fe200078e0a07 */
[----:B------:R-:W-:Y:S02]  /*0c10*/  SHF.R.S32.HI R27, RZ, 0x7, R2 ;  /* 0x00000007ff1b7819 */ /* 0x000fe40000011402 */
[----:B------:R-:W-:Y:S01]  /*0c20*/  LEA.HI R6, R6, R19, RZ, 0x2 ;  /* 0x0000001306067211 */ /* 0x000fe200078f10ff */
[----:B------:R-:W-:Y:S01]  /*0c30*/  IMAD.IADD R22, R18, 0x1, -R3 ;  /* 0x0000000112167824 */ /* 0x000fe200078e0a03 */
[----:B------:R-:W-:Y:S02]  /*0c40*/  SHF.R.S32.HI R3, RZ, 0x1f, R21 ;  /* 0x0000001fff037819 */ /* 0x000fe40000011415 */
[----:B------:R-:W-:Y:S01]  /*0c50*/  SHF.R.S32.HI R2, RZ, 0x4, R5 ;  /* 0x00000004ff027819 */ /* 0x000fe20000011405 */
[C---:B------:R-:W-:Y:S01]  /*0c60*/  IMAD.SHL.U32 R154, R22.reuse, 0x8, RZ ;  /* 0x00000008169a7824 */ /* 0x040fe200078e00ff */
[----:B------:R-:W-:Y:S01]  /*0c70*/  LEA.HI R7, R3, R21, RZ, 0x2 ;  /* 0x0000001503077211 */ /* 0x000fe200078f10ff */
[----:B------:R-:W-:Y:S01]  /*0c80*/  IMAD.SHL.U32 R22, R22, 0x10, RZ ;  /* 0x0000001016167824 */ /* 0x000fe200078e00ff */
[----:B------:R-:W-:Y:S01]  /*0c90*/  LOP3.LUT R6, R6, 0x7fffffc, RZ, 0xc0, !PT ;  /* 0x07fffffc06067812 */ /* 0x000fe200078ec0ff */
[----:B------:R-:W-:Y:S01]  /*0ca0*/  VIADD R25, R154, 0x20 ;  /* 0x000000209a197836 */ /* 0x000fe20000000000 */
[----:B------:R-:W-:-:S02]  /*0cb0*/  LEA.HI R5, R5, R2, RZ, 0x1 ;  /* 0x0000000205057211 */ /* 0x000fc400078f08ff */
[----:B------:R-:W-:Y:S01]  /*0cc0*/  LEA.HI R4, R0, R18, RZ, 0x3 ;  /* 0x0000001200047211 */ /* 0x000fe200078f18ff */
[----:B------:R-:W-:Y:S01]  /*0cd0*/  IMAD.IADD R14, R154, 0x1, R25 ;  /* 0x000000019a0e7824 */ /* 0x000fe200078e0219 */
[--C-:B------:R-:W-:Y:S01]  /*0ce0*/  SHF.R.S32.HI R12, RZ, 0x2, R7.reuse ;  /* 0x00000002ff0c7819 */ /* 0x100fe20000011407 */
[----:B------:R-:W-:Y:S01]  /*0cf0*/  IMAD.IADD R6, R19, 0x1, -R6 ;  /* 0x0000000113067824 */ /* 0x000fe200078e0a06 */
[----:B------:R-:W-:Y:S01]  /*0d00*/  SHF.R.S32.HI R13, RZ, 0x1f, R7 ;  /* 0x0000001fff0d7819 */ /* 0x000fe20000011407 */
[----:B------:R-:W-:Y:S01]  /*0d10*/  STL [R1+0x10], R25 ;  /* 0x0000101901007387 */ /* 0x000fe20000100800 */
[----:B------:R-:W-:Y:S01]  /*0d20*/  LOP3.LUT R5, R5, 0x1ffffffe, RZ, 0xc0, !PT ;  /* 0x1ffffffe05057812 */ /* 0x000fe200078ec0ff */
[C---:B------:R-:W-:Y:S01]  /*0d30*/  IMAD R17, R2.reuse, 0x8, R6 ;  /* 0x0000000802117824 */ /* 0x040fe200078e0206 */
[----:B------:R-:W-:Y:S02]  /*0d40*/  SHF.R.S32.HI R4, RZ, 0x3, R4 ;  /* 0x00000003ff047819 */ /* 0x000fe40000011404 */
[----:B------:R-:W-:Y:S01]  /*0d50*/  LEA.HI R13, R13, R12, RZ, 0x3 ;  /* 0x0000000c0d0d7211 */ /* 0x000fe200078f18ff */
[----:B------:R-:W-:Y:S01]  /*0d60*/  IMAD.IADD R5, R2, 0x1, -R5 ;  /* 0x0000000102057824 */ /* 0x000fe200078e0a05 */
[----:B------:R-:W-:Y:S01]  /*0d70*/  SHF.R.S32.HI R15, RZ, 0x1f, R14 ;  /* 0x0000001fff0f7819 */ /* 0x000fe2000001140e */
[----:B------:R-:W-:Y:S01]  /*0d80*/  IMAD.SHL.U32 R4, R4, 0x80, RZ ;  /* 0x0000008004047824 */ /* 0x000fe200078e00ff */
[----:B------:R-:W-:Y:S01]  /*0d90*/  LOP3.LUT R13, R13, 0xfffffff8, RZ, 0xc0, !PT ;  /* 0xfffffff80d0d7812 */ /* 0x000fe200078ec0ff */
[----:B------:R-:W-:Y:S01]  /*0da0*/  IMAD.HI R2, R27, 0x55555556, RZ ;  /* 0x555555561b027827 */ /* 0x000fe200078e02ff */
[----:B------:R-:W-:-:S02]  /*0db0*/  LEA.HI R3, R3, R21, RZ, 0x5 ;  /* 0x0000001503037211 */ /* 0x000fc400078f28ff */
[CC--:B------:R-:W-:Y:S01]  /*0dc0*/  LEA.HI R6, R15.reuse, R14.reuse, RZ, 0x4 ;  /* 0x0000000e0f067211 */ /* 0x0c0fe200078f20ff */
        /* <DEDUP_REMOVED lines=20> */
[----:B------:R-:W-:Y:S01]  /*0f10*/  IADD3 R4, R16, R13, R4 ;  /* 0x0000000d10047210 */ /* 0x000fe20007ffe004 */
[----:B------:R-:W-:Y:S01]  /*0f20*/  STL [R1+0x7c], R24 ;  /* 0x00007c1801007387 */ /* 0x000fe20000100800 */
[----:B------:R-:W-:Y:S01]  /*0f30*/  SHF.R.S32.HI R0, RZ, 0x2, R0 ;  /* 0x00000002ff007819 */ /* 0x000fe20000011400 */
[----:B------:R-:W-:Y:S01]  /*0f40*/  IMAD.IADD R8, R18, 0x1, -R2 ;  /* 0x0000000112087824 */ /* 0x000fe200078e0a02 */
[----:B------:R-:W-:Y:S01]  /*0f50*/  SHF.R.S32.HI R2, RZ, 0x1f, R19 ;  /* 0x0000001fff027819 */ /* 0x000fe20000011413 */
[----:B------:R0:W-:Y:S01]  /*0f60*/  STL [R1+0x84], R5 ;  /* 0x0000840501007387 */ /* 0x0001e20000100800 */
[----:B------:R-:W-:Y:S01]  /*0f70*/  LOP3.LUT R7, R7, 0x7ffffffc, RZ, 0xc0, !PT ;  /* 0x7ffffffc07077812 */ /* 0x000fe200078ec0ff */
[----:B------:R-:W-:Y:S01]  /*0f80*/  IMAD.MOV.U32 R18, RZ, RZ, RZ ;  /* 0x000000ffff127224 */ /* 0x000fe200078e00ff */
        /* <DEDUP_REMOVED lines=35> */
.L_x_10526:
[----:B--2---:R-:W2:Y:S01]  /*11c0*/  LDL.LU R0, [R1+0x3c] ;  /* 0x00003c0001007983 */ /* 0x004ea20000300800 */
[----:B0--34-:R-:W2:Y:S01]  /*11d0*/  LDC.64 R2, c[0x0][0xc88] ;  /* 0x00032200ff027b82 */ /* 0x019ea20000000a00 */
[----:B------:R-:W-:Y:S01]  /*11e0*/  ULDC.64 UR4, c[0x0][0xa28] ;  /* 0x00028a0000047ab9 */ /* 0x000fe20000000a00 */
[----:B------:R-:W-:Y:S01]  /*11f0*/  ULDC.64 UR8, c[0x0][0xa18] ;  /* 0x0002860000087ab9 */ /* 0x000fe20000000a00 */
[----:B------:R-:W-:Y:S01]  /*1200*/  ISETP.NE.U32.AND P2, PT, RZ, UR4, PT ;  /* 0x00000004ff007c0c */ /* 0x000fe2000bf45070 */
[----:B------:R-:W-:Y:S01]  /*1210*/  IMAD.MOV.U32 R9, RZ, RZ, RZ ;  /* 0x000000ffff097224 */ /* 0x000fe200078e00ff */
        /* <DEDUP_REMOVED lines=17> */
[----:B------:R-:W-:Y:S01]  /*1330*/  ULDC UR4, c[0x0][0x288] ;  /* 0x0000a20000047ab9 */ /* 0x000fe20000000800 */
[C---:B------:R-:W-:Y:S02]  /*1340*/  IADD3 R6, P4, R32.reuse, UR6, RZ ;  /* 0x0000000620067c10 */ /* 0x040fe4000ff9e0ff */
[----:B-----5:R1:W5:Y:S01]  /*1350*/  @P2 LDG.E R9, desc[UR42][R2.64] ;  /* 0x0000002a02092981 */ /* 0x020362000c1e1900 */
[----:B------:R-:W-:Y:S01]  /*1360*/  IMAD.U32 R8, RZ, RZ, UR4 ;  /* 0x00000004ff087e24 */ /* 0x000fe2000f8e00ff */
[----:B------:R-:W-:Y:S01]  /*1370*/  IADD3.X R7, R31, UR7, RZ, P4, !PT ;  /* 0x000000071f077c10 */ /* 0x000fe2000a7fe4ff */
[----:B------:R-:W-:Y:S01]  /*1380*/  ULDC.64 UR4, c[0x0][0x418] ;  /* 0x0001060000047ab9 */ /* 0x000fe20000000a00 */
[----:B------:R1:W-:Y:S01]  /*1390*/  STL [R1+0x54], R32 ;  /* 0x0000542001007387 */ /* 0x0003e20000100800 */
[----:B0-----:R-:W-:-:S03]  /*13a0*/  @P1 IADD3 R4, P2, R32, UR8, RZ ;  /* 0x0000000820041c10 */ /* 0x001fc6000ff5e0ff */
[----:B------:R1:W5:Y:S01]  /*13b0*/  @P0 LDG.E R29, desc[UR42][R6.64] ;  /* 0x0000002a061d0981 */ /* 0x000362000c1e1900 */
[----:B------:R-:W-:Y:S01]  /*13c0*/  @P1 IADD3.X R5, R31, UR9, RZ, P2, !PT ;  /* 0x000000091f051c10 */ /* 0x000fe200097fe4ff */
[----:B------:R-:W-:Y:S02]  /*13d0*/  UISETP.NE.U32.AND UP0, UPT, UR4, URZ, UPT ;  /* 0x0000003f0400728c */ /* 0x000fe4000bf05070 */
[----:B------:R1:W-:Y:S01]  /*13e0*/  STL [R1+0x58], R31 ;  /* 0x0000581f01007387 */ /* 0x0003e20000100800 */
[----:B------:R-:W-:Y:S01]  /*13f0*/  ULDC.64 UR8, c[0x0][0xa20] ;  /* 0x0002880000087ab9 */ /* 0x000fe20000000a00 */
[----:B------:R-:W-:Y:S02]  /*1400*/  ULDC UR4, c[0x0][0x424] ;  /* 0x0001090000047ab9 */ /* 0x000fe40000000800 */
[----:B------:R-:W2:Y:S01]  /*1410*/  @P1 LDG.E R8, desc[UR42][R4.64] ;  /* 0x0000002a04081981 */ /* 0x000ea2000c1e1900 */
[----:B------:R-:W-:Y:S01]  /*1420*/  UISETP.NE.AND.EX UP0, UPT, UR5, URZ, UPT, UP0 ;  /* 0x0000003f0500728c */ /* 0x000fe2000bf05300 */
[----:B------:R-:W-:-:S02]  /*1430*/  ISETP.NE.U32.AND P2, PT, RZ, UR8, PT ;  /* 0x00000008ff007c0c */ /* 0x000fc4000bf45070 */
[----:B------:R-:W-:Y:S01]  /*1440*/  ULDC UR5, c[0x0][0x2f0] ;  /* 0x0000bc0000057ab9 */ /* 0x000fe20000000800 */
[----:B------:R-:W-:Y:S01]  /*1450*/  USEL UR4, UR4, 0x1, UP0 ;  /* 0x0000000104047887 */ /* 0x000fe20008000000 */
[----:B------:R-:W-:-:S03]  /*1460*/  ISETP.NE.AND.EX P2, PT, RZ, UR9, PT, P2 ;  /* 0x00000009ff007c0c */ /* 0x000fc6000bf45320 */
[----:B------:R-:W-:-:S03]  /*1470*/  UIMAD UR4, UR4, UR5, URZ ;  /* 0x00000005040472a4 */ /* 0x000fc6000f8e023f */
[----:B------:R-:W-:Y:S01]  /*1480*/  ULDC UR5, c[0x0][0x348] ;  /* 0x0000d20000057ab9 */ /* 0x000fe20000000800 */
[----:B------:R-:W-:Y:S01]  /*1490*/  IMAD.MOV.U32 R27, RZ, RZ, R0 ;  /* 0x000000ffff1b7224 */ /* 0x000fe200078e0000 */
[----:B--2---:R1:W-:Y:S04]  /*14a0*/  STL [R1+0x24], R8 ;  /* 0x0000240801007387 */ /* 0x0043e80000100800 */
[----:B---3--:R1:W-:Y:S01]  /*14b0*/  STL [R1+0x50], R30 ;  /* 0x0000501e01007387 */ /* 0x0083e20000100800 */
[----:B------:R-:W-:Y:S05]  /*14c0*/  @P1 BRA `(.L_x_10398) ;  /* 0x0000000000281947 */ /* 0x000fea0003800000 */
[----:B------:R-:W-:Y:S02]  /*14d0*/  ULDC.64 UR6, c[0x0][0xa00] ;  /* 0x0002800000067ab9 */ /* 0x000fe40000000a00 */
[----:B------:R-:W-:-:S04]  /*14e0*/  ISETP.NE.U32.AND P1, PT, RZ, UR6, PT ;  /* 0x00000006ff007c0c */ /* 0x000fc8000bf25070 */
[----:B------:R-:W-:-:S13]  /*14f0*/  ISETP.NE.AND.EX P1, PT, RZ, UR7, PT, P1 ;  /* 0x00000007ff007c0c */ /* 0x000fda000bf25310 */
[----:B------:R-:W-:Y:S05]  /*1500*/  @!P1 BRA `(.L_x_10398) ;  /* 0x0000000000189947 */ /* 0x000fea0003800000 */
[----:B-1----:R-:W0:Y:S02]  /*1510*/  LDC.64 R2, c[0x0][0xa00] ;  /* 0x00028000ff027b82 */ /* 0x002e240000000a00 */
[----:B0-----:R-:W-:-:S05]  /*1520*/  IMAD.WIDE R2, R27, 0x4, R2 ;  /* 0x000000041b027825 */ /* 0x001fca00078e0202 */
[----:B------:R-:W2:Y:S04]  /*1530*/  LDG.E R0, desc[UR42][R2.64] ;  /* 0x0000002a02007981 */ /* 0x000ea8000c1e1900 */
[----:B------:R-:W2:Y:S02]  /*1540*/  LDG.E R5, desc[UR42][R2.64+0x4] ;  /* 0x0000042a02057981 */ /* 0x000ea4000c1e1900 */
[----:B--2---:R-:W-:-:S05]  /*1550*/  IMAD.IADD R8, R5, 0x1, -R0 ;  /* 0x0000000105087824 */ /* 0x004fca00078e0a00 */
[----:B------:R0:W-:Y:S02]  /*1560*/  STL [R1+0x24], R8 ;  /* 0x0000240801007387 */ /* 0x0001e40000100800 */
.L_x_10398:
[----:B------:R-:W-:Y:S02]  /*1570*/  IMAD.U32 R26, RZ, RZ, UR5 ;  /* 0x00000005ff1a7e24 */ /* 0x000fe4000f8e00ff */
[----:B------:R-:W-:Y:S01]  /*1580*/  IMAD.U32 R28, RZ, RZ, UR4 ;  /* 0x00000004ff1c7e24 */ /* 0x000fe2000f8e00ff */
[----:B------:R-:W-:Y:S06]  /*1590*/  @!P2 BRA `(.L_x_10399) ;  /* 0x000000000010a947 */ /* 0x000fec0003800000 */
[----:B-1----:R-:W-:-:S04]  /*15a0*/  IADD3 R2, P0, R32, UR8, RZ ;  /* 0x0000000820027c10 */ /* 0x002fc8000ff1e0ff */
[----:B------:R-:W-:-:S05]  /*15b0*/  IADD3.X R3, R31, UR9, RZ, P0, !PT ;  /* 0x000000091f037c10 */ /* 0x000fca00087fe4ff */
[----:B------:R2:W5:Y:S01]  /*15c0*/  LDG.E R28, desc[UR42][R2.64] ;  /* 0x0000002a021c7981 */ /* 0x000562000c1e1900 */
[----:B------:R-:W-:Y:S05]  /*15d0*/  BRA `(.L_x_10400) ;  /* 0x0000000000107947 */ /* 0x000fea0003800000 */
.L_x_10399:
[----:B------:R-:W-:Y:S05]  /*15e0*/  @!P0 BRA `(.L_x_10400) ;  /* 0x00000000000c8947 */ /* 0x000fea0003800000 */
[----:B-1----:R-:W2:Y:S04]  /*15f0*/  LDG.E R3, desc[UR42][R6.64] ;  /* 0x0000002a06037981 */ /* 0x002ea8000c1e1900 */
[----:B------:R-:W2:Y:S02]  /*1600*/  LDG.E R28, desc[UR42][R6.64+0x4] ;  /* 0x0000042a061c7981 */ /* 0x000ea4000c1e1900 */
[----:B--2---:R-:W-:-:S07]  /*1610*/  IMAD.IADD R28, R28, 0x1, -R3 ;  /* 0x000000011c1c7824 */ /* 0x004fce00078e0a03 */
.L_x_10400:
[----:B------:R-:W-:Y:S01]  /*1620*/  ULDC.64 UR4, c[0x0][0xa10] ;  /* 0x0002840000047ab9 */ /* 0x000fe20000000a00 */
[----:B------:R-:W3:Y:S01]  /*1630*/  LDL R10, [R1+0x34] ;  /* 0x00003400010a7983 */ /* 0x000ee20000100800 */
[----:B------:R-:W-:Y:S01]  /*1640*/  ISETP.NE.U32.AND P0, PT, RZ, UR4, PT ;  /* 0x00000004ff007c0c */ /* 0x000fe2000bf05070 */
[----:B-1----:R-:W1:Y:S03]  /*1650*/  LDC R6, c[0x0][0x448] ;  /* 0x00011200ff067b82 */ /* 0x002e660000000800 */
        /* <DEDUP_REMOVED lines=12> */
[----:B-1----:R-:W-:Y:S01]  /*1720*/  ISETP.NE.AND P1, PT, R6, 0x1, PT ;  /* 0x000000010600780c */ /* 0x002fe20003f25270 */
[----:B------:R-:W-:Y:S01]  /*1730*/  IMAD.IADD R9, R28, 0x1, -R9 ;  /* 0x000000011c097824 */ /* 0x000fe200078e0a09 */
[----:B------:R-:W-:-:S03]  /*1740*/  PLOP3.LUT P3, PT, PT, PT, PT, 0x80, 0x0 ;  /* 0x000000000000781c */ /* 0x000fc60003f6f070 */
[----:B------:R-:W-:-:S05]  /*1750*/  IMAD.MOV R25, RZ, RZ, -R9 ;  /* 0x000000ffff197224 */ /* 0x000fca00078e0a09 */
[----:B------:R-:W-:-:S03]  /*1760*/  VIMNMX R25, RZ, R25, !PT ;  /* 0x00000019ff197248 */ /* 0x000fc60007fe0100 */
[----:B------:R-:W1:Y:S08]  /*1770*/  @P1 LDC R11, c[0x0][0x44c] ;  /* 0x00011300ff0b1b82 */ /* 0x000e700000000800 */
[----:B----4-:R-:W4:Y:S01]  /*1780*/  @P1 LDC R3, c[0x0][0x450] ;  /* 0x00011400ff031b82 */ /* 0x010f220000000800 */
[----:B---3--:R-:W-:-:S04]  /*1790*/  IMAD R10, R10, 0xc0, RZ ;  /* 0x000000c00a0a7824 */ /* 0x008fc800078e02ff */
[----:B------:R-:W-:Y:S01]  /*17a0*/  VIADD R2, R10, 0xbf ;  /* 0x000000bf0a027836 */ /* 0x000fe20000000000 */
[----:B------:R3:W-:Y:S01]  /*17b0*/  STL [R1+0x20], R10 ;  /* 0x0000200a01007387 */ /* 0x0007e20000100800 */
[----:B--2---:R-:W-:Y:S02]  /*17c0*/  @P0 IMAD.IADD R26, R7, 0x1, -R0 ;  /* 0x00000001071a0824 */ /* 0x004fe400078e0a00 */
[----:B-1----:R-:W-:-:S04]  /*17d0*/  @P1 IMAD.HI.U32 R0, R2, R11, RZ ;  /* 0x0000000b02001227 */ /* 0x002fc800078e00ff */
[----:B0-----:R-:W-:Y:S01]  /*17e0*/  IMAD.IADD R4, R9, 0x1, R26 ;  /* 0x0000000109047824 */ /* 0x001fe200078e021a */
[----:B----4-:R-:W-:-:S03]  /*17f0*/  @P1 SHF.R.U32.HI R2, RZ, R3, R0 ;  /* 0x00000003ff021219 */ /* 0x010fc60000011600 */
[C---:B------:R-:W-:Y:S01]  /*1800*/  VIADD R0, R4.reuse, 0x7f ;  /* 0x0000007f04007836 */ /* 0x040fe20000000000 */
[----:B------:R-:W-:Y:S01]  /*1810*/  IADD3 R87, R4, 0x80, -R8 ;  /* 0x0000008004577810 */ /* 0x000fe20007ffe808 */
[----:B------:R3:W-:Y:S03]  /*1820*/  STL [R1+0x28], R4 ;  /* 0x0000280401007387 */ /* 0x0007e60000100800 */
[----:B------:R-:W-:Y:S01]  /*1830*/  SHF.R.S32.HI R3, RZ, 0x1f, R0 ;  /* 0x0000001fff037819 */ /* 0x000fe20000011400 */
[----:B------:R-:W-:-:S03]  /*1840*/  IMAD.IADD R2, R87, 0x1, R2 ;  /* 0x0000000157027824 */ /* 0x000fc600078e0202 */
[----:B------:R-:W-:Y:S02]  /*1850*/  LEA.HI R3, R3, R0, RZ, 0x7 ;  /* 0x0000000003037211 */ /* 0x000fe400078f38ff */
[----:B------:R-:W-:Y:S02]  /*1860*/  SHF.R.S32.HI R5, RZ, 0x1f, R2 ;  /* 0x0000001fff057819 */ /* 0x000fe40000011402 */
[----:B------:R-:W-:Y:S02]  /*1870*/  SHF.R.S32.HI R88, RZ, 0x7, R3 ;  /* 0x00000007ff587819 */ /* 0x000fe40000011403 */
[----:B------:R-:W-:-:S04]  /*1880*/  LEA.HI R5, R5, R2, RZ, 0x7 ;  /* 0x0000000205057211 */ /* 0x000fc800078f38ff */
        /* <DEDUP_REMOVED lines=10> */
[----:B------:R-:W-:-:S04]  /*1930*/  @P0 SHF.R.S32.HI R2, RZ, 0x7, R3 ;  /* 0x00000007ff020819 */ /* 0x000fc80000011403 */
        /* <DEDUP_REMOVED lines=22> */
.L_x_10403:
[----:B------:R-:W-:Y:S05]  /*1aa0*/  BSYNC B6 ;  /* 0x0000000000067941 */ /* 0x000fea0003800000 */
.L_x_10402:
        /* <DEDUP_REMOVED lines=20> */
.L_x_10405:
[----:B------:R-:W-:Y:S05]  /*1bf0*/  BSYNC B6 ;  /* 0x0000000000067941 */ /* 0x000fea0003800000 */
.L_x_10404:
[----:B------:R-:W-:Y:S01]  /*1c00*/  ULDC.64 UR4, c[0x0][0x9f8] ;  /* 0x00027e0000047ab9 */ /* 0x000fe20000000a00 */
[----:B------:R-:W0:Y:S01]  /*1c10*/  LDC.64 R6, c[0x0][0x300] ;  /* 0x0000c000ff067b82 */ /* 0x000e220000000a00 */
[----:B------:R-:W-:Y:S01]  /*1c20*/  ISETP.NE.U32.AND P0, PT, RZ, UR4, PT ;  /* 0x00000004ff007c0c */ /* 0x000fe2000bf05070 */
[----:B------:R-:W-:Y:S01]  /*1c30*/  IMAD.IADD R46, R29, 0x1, R28 ;  /* 0x000000011d2e7824 */ /* 0x000fe200078e021c */
[----:B------:R-:W-:Y:S01]  /*1c40*/  ULDC.64 UR6, c[0x0][0x330] ;  /* 0x0000cc0000067ab9 */ /* 0x000fe20000000a00 */
[----:B------:R-:W-:Y:S01]  /*1c50*/  SHF.R.S32.HI R23, RZ, 0x1f, R22 ;  /* 0x0000001fff177819 */ /* 0x000fe20000011416 */
[----:B------:R-:W2:Y:S01]  /*1c60*/  LDL R28, [R1+0x7c] ;  /* 0x00007c00011c7983 */ /* 0x000ea20000100800 */
[----:B------:R-:W-:Y:S01]  /*1c70*/  ISETP.NE.AND.EX P0, PT, RZ, UR5, PT, P0 ;  /* 0x00000005ff007c0c */ /* 0x000fe2000bf05300 */
[----:B------:R-:W-:Y:S01]  /*1c80*/  ULDC.64 UR8, c[0x0][0xa08] ;  /* 0x0002820000087ab9 */ /* 0x000fe20000000a00 */
[----:B------:R-:W1:Y:S01]  /*1c90*/  LDC.64 R62, c[0x0][0x408] ;  /* 0x00010200ff3e7b82 */ /* 0x000e620000000a00 */
[----:B------:R-:W3:Y:S10]  /*1ca0*/  LDL R21, [R1+0x14] ;  /* 0x0000140001157983 */ /* 0x000ef40000100800 */
[----:B------:R-:W-:-:S04]  /*1cb0*/  @P0 IADD3 R4, P1, R32, UR4, RZ ;  /* 0x0000000420040c10 */ /* 0x000fc8000ff3e0ff */
[----:B------:R-:W-:Y:S01]  /*1cc0*/  @P0 IADD3.X R5, R31, UR5, RZ, P1, !PT ;  /* 0x000000051f050c10 */ /* 0x000fe20008ffe4ff */
[----:B0-----:R-:W-:Y:S01]  /*1cd0*/  IMAD.WIDE.U32 R8, R46, R6, RZ ;  /* 0x000000062e087225 */ /* 0x001fe200078e00ff */
[----:B------:R-:W-:Y:S01]  /*1ce0*/  SHF.R.S32.HI R3, RZ, 0x1f, R46 ;  /* 0x0000001fff037819 */ /* 0x000fe2000001142e */
[----:B------:R-:W-:Y:S02]  /*1cf0*/  ULDC.64 UR4, c[0x0][0x308] ;  /* 0x0000c20000047ab9 */ /* 0x000fe40000000a00 */
[----:B------:R0:W4:Y:S01]  /*1d00*/  @P0 LDG.E R27, desc[UR42][R4.64] ;  /* 0x0000002a041b0981 */ /* 0x000122000c1e1900 */
[----:B------:R-:W-:Y:S01]  /*1d10*/  IMAD.WIDE.U32 R56, R30, UR6, R22 ;  /* 0x000000061e387c25 */ /* 0x000fe2000f8e0016 */
[----:B------:R-:W-:-:S03]  /*1d20*/  ISETP.NE.U32.AND P0, PT, RZ, UR8, PT ;  /* 0x00000008ff007c0c */ /* 0x000fc6000bf05070 */
[----:B------:R-:W-:-:S04]  /*1d30*/  IMAD R0, R3, R6, RZ ;  /* 0x0000000603007224 */ /* 0x000fc800078e02ff */
[----:B------:R-:W-:Y:S01]  /*1d40*/  IMAD R11, R46, R7, R0 ;  /* 0x000000072e0b7224 */ /* 0x000fe200078e0200 */
[----:B------:R-:W-:-:S03]  /*1d50*/  SHF.R.S32.HI R0, RZ, 0x1f, R30 ;  /* 0x0000001fff007819 */ /* 0x000fc6000001141e */
[----:B------:R-:W-:Y:S02]  /*1d60*/  IMAD.IADD R9, R9, 0x1, R11 ;  /* 0x0000000109097824 */ /* 0x000fe400078e020b */
[C---:B0-----:R-:W-:Y:S02]  /*1d70*/  IMAD R4, R0.reuse, UR6, RZ ;  /* 0x0000000600047c24 */ /* 0x041fe4000f8e02ff */
[----:B------:R-:W-:Y:S02]  /*1d80*/  IMAD R0, R0, UR4, RZ ;  /* 0x0000000400007c24 */ /* 0x000fe4000f8e02ff */
[C---:B------:R-:W-:Y:S01]  /*1d90*/  IMAD R11, R30.reuse, UR7, R4 ;  /* 0x000000071e0b7c24 */ /* 0x040fe2000f8e0204 */
[----:B------:R-:W-:Y:S01]  /*1da0*/  ISETP.NE.AND.EX P0, PT, RZ, UR9, PT, P0 ;  /* 0x00000009ff007c0c */ /* 0x000fe2000bf05300 */
[C---:B------:R-:W-:Y:S01]  /*1db0*/  IMAD R59, R30.reuse, UR5, R0 ;  /* 0x000000051e3b7c24 */ /* 0x040fe2000f8e0200 */
[----:B------:R-:W-:Y:S01]  /*1dc0*/  SHF.R.S32.HI R20, RZ, 0x1f, R19 ;  /* 0x0000001fff147819 */ /* 0x000fe20000011413 */
[----:B------:R-:W-:Y:S01]  /*1dd0*/  IMAD.WIDE.U32 R4, R30, UR4, R8 ;  /* 0x000000041e047c25 */ /* 0x000fe2000f8e0008 */
[----:B------:R-:W-:Y:S01]  /*1de0*/  ULDC.64 UR4, c[0x0][0x310] ;  /* 0x0000c40000047ab9 */ /* 0x000fe20000000a00 */
[----:B------:R-:W2:Y:S01]  /*1df0*/  LDL R30, [R1+0x8] ;  /* 0x00000800011e7983 */ /* 0x000ea20000100800 */
[----:B------:R-:W-:Y:S01]  /*1e00*/  ULDC.64 UR6, c[0x0][0x338] ;  /* 0x0000ce0000067ab9 */ /* 0x000fe20000000a00 */
[----:B------:R-:W-:-:S02]  /*1e10*/  IMAD.IADD R57, R57, 0x1, R11 ;  /* 0x0000000139397824 */ /* 0x000fc400078e020b */
[----:B------:R-:W-:Y:S02]  /*1e20*/  IMAD.IADD R59, R5, 0x1, R59 ;  /* 0x00000001053b7824 */ /* 0x000fe400078e023b */
[----:B------:R-:W-:Y:S02]  /*1e30*/  IMAD.MOV.U32 R58, RZ, RZ, R4 ;  /* 0x000000ffff3a7224 */ /* 0x000fe400078e0004 */
[----:B------:R-:W0:Y:S01]  /*1e40*/  LDC.64 R4, c[0x0][0x3f8] ;  /* 0x0000fe00ff047b82 */ /* 0x000e220000000a00 */
[-C--:B------:R-:W-:Y:S02]  /*1e50*/  IMAD R14, R20, R6.reuse, RZ ;  /* 0x00000006140e7224 */ /* 0x080fe400078e02ff */
[----:B------:R-:W-:-:S04]  /*1e60*/  IMAD.WIDE.U32 R8, R19, R6, R22 ;  /* 0x0000000613087225 */ /* 0x000fc800078e0016 */
[----:B------:R-:W-:Y:S02]  /*1e70*/  VIADD R80, R22, 0x20 ;  /* 0x0000002016507836 */ /* 0x000fe40000000000 */
[C---:B------:R-:W-:Y:S01]  /*1e80*/  IMAD R73, R19.reuse, R7, R14 ;  /* 0x0000000713497224 */ /* 0x040fe200078e020e */
[----:B------:R-:W-:Y:S01]  /*1e90*/  SHF.R.S32.HI R155, RZ, 0x1f, R154 ;  /* 0x0000001fff9b7819 */ /* 0x000fe2000001149a */
[----:B-1----:R-:W-:-:S04]  /*1ea0*/  IMAD.WIDE.U32 R48, R19, R62, R22 ;  /* 0x0000003e13307225 */ /* 0x002fc800078e0016 */
[----:B------:R-:W-:-:S04]  /*1eb0*/  IMAD.WIDE.U32 R50, R19, R62, R154 ;  /* 0x0000003e13327225 */ /* 0x000fc800078e009a */
[----:B0-----:R-:W-:-:S04]  /*1ec0*/  IMAD.WIDE.U32 R54, R19, R4, R154 ;  /* 0x0000000413367225 */ /* 0x001fc800078e009a */
[----:B------:R-:W-:Y:S01]  /*1ed0*/  IMAD.WIDE.U32 R52, R19, R4, R22 ;  /* 0x0000000413347225 */ /* 0x000fe200078e0016 */
[----:B------:R-:W-:-:S03]  /*1ee0*/  SHF.L.U64.HI R68, R6, 0x7, R7 ;  /* 0x0000000706447819 */ /* 0x000fc60000010207 */
[----:B------:R-:W-:Y:S01]  /*1ef0*/  VIADD R64, R22, 0x40 ;  /* 0x0000004016407836 */ /* 0x000fe20000000000 */
[----:B------:R-:W-:Y:S01]  /*1f00*/  SHF.L.U64.HI R66, R4, 0x7, R5 ;  /* 0x0000000704427819 */ /* 0x000fe20000010205 */
[----:B------:R-:W-:Y:S02]  /*1f10*/  IMAD.SHL.U32 R67, R6, 0x80, RZ ;  /* 0x0000008006437824 */ /* 0x000fe400078e00ff */
[----:B------:R-:W-:Y:S01]  /*1f20*/  IMAD.SHL.U32 R65, R4, 0x80, RZ ;  /* 0x0000008004417824 */ /* 0x000fe200078e00ff */
[----:B----4-:R-:W-:Y:S02]  /*1f30*/  SHF.R.S32.HI R0, RZ, 0x1f, R27 ;  /* 0x0000001fff007819 */ /* 0x010fe4000001141b */
[----:B------:R-:W-:Y:S02]  /*1f40*/  SEL R11, R27, RZ, !P0 ;  /* 0x000000ff1b0b7207 */ /* 0x000fe40004000000 */
[----:B------:R-:W0:Y:S01]  /*1f50*/  LDC R27, c[0x0][0x3f4] ;  /* 0x0000fd00ff1b7b82 */ /* 0x000e220000000800 */
[----:B------:R-:W-:-:S02]  /*1f60*/  SEL R12, R0, RZ, !P0 ;  /* 0x000000ff000c7207 */ /* 0x000fc40004000000 */
[----:B------:R-:W-:-:S04]  /*1f70*/  IMAD.WIDE.U32 R58, R11, UR4, R58 ;  /* 0x000000040b3a7c25 */ /* 0x000fc8000f8e003a */
[----:B------:R-:W-:Y:S01]  /*1f80*/  IMAD R0, R12, UR4, RZ ;  /* 0x000000040c007c24 */ /* 0x000fe2000f8e02ff */
[----:B------:R-:W-:Y:S02]  /*1f90*/  ULDC UR4, c[0x0][0x2f4] ;  /* 0x0000bd0000047ab9 */ /* 0x000fe40000000800 */
[----:B------:R-:W-:Y:S01]  /*1fa0*/  ISETP.GE.AND P0, PT, R22, UR4, PT ;  /* 0x0000000416007c0c */ /* 0x000fe2000bf06270 */
[----:B------:R-:W-:-:S03]  /*1fb0*/  IMAD R13, R11, UR5, R0 ;  /* 0x000000050b0d7c24 */ /* 0x000fc6000f8e0200 */
[----:B------:R-:W-:Y:S01]  /*1fc0*/  SEL R0, RZ, 0x1, P0 ;  /* 0x00000001ff007807 */ /* 0x000fe20000000000 */
[----:B------:R-:W-:Y:S01]  /*1fd0*/  IMAD.IADD R74, R59, 0x1, R13 ;  /* 0x000000013b4a7824 */ /* 0x000fe200078e020d */
[----:B------:R-:W-:Y:S01]  /*1fe0*/  IADD3 R75, P0, R58, R8, RZ ;  /* 0x000000083a4b7210 */ /* 0x000fe20007f1e0ff */
[----:B------:R-:W-:Y:S01]  /*1ff0*/  IMAD R12, R12, UR6, RZ ;  /* 0x000000060c0c7c24 */ /* 0x000fe2000f8e02ff */
[----:B------:R-:W-:Y:S02]  /*2000*/  ISETP.GE.AND P1, PT, R80, UR4, PT ;  /* 0x0000000450007c0c */ /* 0x000fe4000bf26270 */
[----:B------:R-:W-:Y:S01]  /*2010*/  IADD3.X R73, R74, R9, R73, P0, !PT ;  /* 0x000000094a497210 */ /* 0x000fe200007fe449 */
[----:B------:R-:W-:Y:S01]  /*2020*/  IMAD.WIDE.U32 R56, R11, UR6, R56 ;  /* 0x000000060b387c25 */ /* 0x000fe2000f8e0038 */
[----:B------:R-:W-:Y:S02]  /*2030*/  SEL R10, RZ, 0xffffffff, P1 ;  /* 0xffffffffff0a7807 */ /* 0x000fe40000800000 */
[----:B0-----:R-:W-:-:S02]  /*2040*/  ISETP.GE.AND P0, PT, R22, R27, PT ;  /* 0x0000001b1600720c */ /* 0x001fc40003f06270 */
[----:B------:R-:W-:Y:S01]  /*2050*/  ISETP.GE.AND P2, PT, R80, R27, PT ;  /* 0x0000001b5000720c */ /* 0x000fe20003f46270 */
[----:B------:R-:W-:Y:S01]  /*2060*/  IMAD R29, R11, UR7, R12 ;  /* 0x000000070b1d7c24 */ /* 0x000fe2000f8e020c */
[C---:B------:R-:W-:Y:S02]  /*2070*/  SEL R9, R27.reuse, RZ, P0 ;  /* 0x000000ff1b097207 */ /* 0x040fe40000000000 */
[----:B------:R-:W-:Y:S01]  /*2080*/  SEL R11, R27, RZ, P2 ;  /* 0x000000ff1b0b7207 */ /* 0x000fe20001000000 */
[----:B------:R-:W-:Y:S02]  /*2090*/  IMAD.SHL.U32 R15, R10, 0x2, RZ ;  /* 0x000000020a0f7824 */ /* 0x000fe400078e00ff */
[C---:B------:R-:W-:Y:S02]  /*20a0*/  IMAD R8, R20.reuse, R4, RZ ;  /* 0x0000000414087224 */ /* 0x040fe400078e02ff */
[----:B------:R-:W-:Y:S02]  /*20b0*/  IMAD R10, R20, R62, RZ ;  /* 0x0000003e140a7224 */ /* 0x000fe400078e02ff */
[----:B------:R-:W-:-:S02]  /*20c0*/  IMAD.IADD R9, R22, 0x1, R9 ;  /* 0x0000000116097824 */ /* 0x000fc400078e0209 */
[----:B------:R-:W-:Y:S01]  /*20d0*/  IMAD.IADD R11, R80, 0x1, R11 ;  /* 0x00000001500b7824 */ /* 0x000fe200078e020b */
[----:B------:R-:W-:Y:S01]  /*20e0*/  LOP3.LUT R0, R15, 0x2, R0, 0xe2, !PT ;  /* 0x000000020f007812 */ /* 0x000fe200078ee200 */
[C---:B------:R-:W-:Y:S01]  /*20f0*/  IMAD R13, R19.reuse, R5, R8 ;  /* 0x00000005130d7224 */ /* 0x040fe200078e0208 */
[----:B------:R-:W-:Y:S01]  /*2100*/  SHF.R.S32.HI R8, RZ, 0x1f, R9 ;  /* 0x0000001fff087819 */ /* 0x000fe20000011409 */
[----:B------:R-:W-:Y:S01]  /*2110*/  IMAD R15, R19, R63, R10 ;  /* 0x0000003f130f7224 */ /* 0x000fe200078e020a */
[----:B------:R-:W-:Y:S02]  /*2120*/  SHF.R.S32.HI R10, RZ, 0x1f, R11 ;  /* 0x0000001fff0a7819 */ /* 0x000fe4000001140b */
[----:B------:R-:W-:Y:S02]  /*2130*/  LEA.HI R72, R8, R9, RZ, 0x4 ;  /* 0x0000000908487211 */ /* 0x000fe400078f20ff */
[----:B------:R-:W-:Y:S02]  /*2140*/  LEA.HI R71, R10, R11, RZ, 0x4 ;  /* 0x0000000b0a477211 */ /* 0x000fe400078f20ff */
[----:B------:R-:W-:-:S02]  /*2150*/  LEA.HI R8, R8, R9, RZ, 0x5 ;  /* 0x0000000908087211 */ /* 0x000fc400078f28ff */
[----:B------:R-:W-:-:S03]  /*2160*/  LEA.HI R10, R10, R11, RZ, 0x5 ;  /* 0x0000000b0a0a7211 */ /* 0x000fc600078f28ff */
[----:B------:R-:W-:Y:S01]  /*2170*/  IMAD.SHL.U32 R9, R8, 0x80, RZ ;  /* 0x0000008008097824 */ /* 0x000fe200078e00ff */
[----:B--2---:R-:W-:Y:S01]  /*2180*/  LOP3.LUT R8, R30, 0x10, R72, 0xf8, !PT ;  /* 0x000000101e087812 */ /* 0x004fe200078ef848 */
[----:B------:R-:W-:Y:S01]  /*2190*/  IMAD.SHL.U32 R11, R10, 0x80, RZ ;  /* 0x000000800a0b7824 */ /* 0x000fe200078e00ff */
[----:B------:R-:W-:Y:S02]  /*21a0*/  LOP3.LUT R10, R30, 0x10, R71, 0xf8, !PT ;  /* 0x000000101e0a7812 */ /* 0x000fe400078ef847 */
[----:B------:R-:W0:Y:S01]  /*21b0*/  S2R R30, SR_TID.X ;  /* 0x00000000001e7919 */ /* 0x000e220000002100 */
[----:B------:R-:W-:Y:S01]  /*21c0*/  IMAD.IADD R55, R55, 0x1, R13 ;  /* 0x0000000137377824 */ /* 0x000fe200078e020d */
[----:B------:R-:W-:Y:S01]  /*21d0*/  LOP3.LUT R9, R9, 0xfffff000, RZ, 0xc0, !PT ;  /* 0xfffff00009097812 */ /* 0x000fe200078ec0ff */
[----:B------:R-:W-:Y:S01]  /*21e0*/  IMAD.IADD R53, R13, 0x1, R53 ;  /* 0x000000010d357824 */ /* 0x000fe200078e0235 */
[----:B-----5:R-:W-:Y:S02]  /*21f0*/  SHF.R.S32.HI R13, RZ, 0x1f, R24 ;  /* 0x0000001fff0d7819 */ /* 0x020fe40000011418 */
[----:B------:R-:W-:-:S02]  /*2200*/  LOP3.LUT R8, R8, R28, RZ, 0x3c, !PT ;  /* 0x0000001c08087212 */ /* 0x000fc400078e3cff */
[----:B------:R-:W-:Y:S02]  /*2210*/  P2R R81, PR, RZ, 0x4 ;  /* 0x00000004ff517803 */ /* 0x000fe40000000000 */
[----:B------:R-:W-:Y:S02]  /*2220*/  LOP3.LUT R11, R11, 0xfffff000, RZ, 0xc0, !PT ;  /* 0xfffff0000b0b7812 */ /* 0x000fe400078ec0ff */
[----:B------:R-:W-:Y:S02]  /*2230*/  LOP3.LUT R10, R10, R28, RZ, 0x3c, !PT ;  /* 0x0000001c0a0a7212 */ /* 0x000fe400078e3cff */
[----:B---3--:R-:W-:Y:S01]  /*2240*/  IADD3 R70, R8, R9, R21 ;  /* 0x0000000908467210 */ /* 0x008fe20007ffe015 */
[----:B------:R-:W-:Y:S01]  /*2250*/  IMAD R8, R13, R4, RZ ;  /* 0x000000040d087224 */ /* 0x000fe200078e02ff */
[----:B------:R-:W-:Y:S01]  /*2260*/  IADD3 R46, P2, R19, R46, RZ ;  /* 0x0000002e132e7210 */ /* 0x000fe20007f5e0ff */
[----:B------:R-:W-:Y:S02]  /*2270*/  IMAD.IADD R51, R51, 0x1, R15 ;  /* 0x0000000133337824 */ /* 0x000fe400078e020f */
[----:B------:R-:W-:-:S02]  /*2280*/  IMAD.IADD R49, R15, 0x1, R49 ;  /* 0x000000010f317824 */ /* 0x000fc400078e0231 */
[----:B------:R-:W-:Y:S01]  /*2290*/  IMAD R13, R13, R62, RZ ;  /* 0x0000003e0d0d7224 */ /* 0x000fe200078e02ff */
[----:B------:R-:W-:Y:S01]  /*22a0*/  IADD3 R69, R10, R11, R21 ;  /* 0x0000000b0a457210 */ /* 0x000fe20007ffe015 */
[C---:B------:R-:W-:Y:S01]  /*22b0*/  IMAD R21, R24.reuse, R5, R8 ;  /* 0x0000000518157224 */ /* 0x040fe200078e0208 */
[----:B------:R-:W-:Y:S01]  /*22c0*/  LOP3.LUT R7, R71, 0xfffffff0, RZ, 0xc0, !PT ;  /* 0xfffffff047077812 */ /* 0x000fe200078ec0ff */
[----:B------:R-:W-:-:S04]  /*22d0*/  IMAD.WIDE.U32 R54, R24, R4, R54 ;  /* 0x0000000418367225 */ /* 0x000fc800078e0036 */
[----:B------:R-:W-:Y:S01]  /*22e0*/  IMAD.X R47, R20, 0x1, R3, P2 ;  /* 0x00000001142f7824 */ /* 0x000fe200010e0603 */
[----:B------:R-:W-:Y:S01]  /*22f0*/  LOP3.LUT R20, R72, 0xfffffff0, RZ, 0xc0, !PT ;  /* 0xfffffff048147812 */ /* 0x000fe200078ec0ff */
[----:B------:R-:W-:Y:S01]  /*2300*/  IMAD.WIDE.U32 R52, R24, R4, R52 ;  /* 0x0000000418347225 */ /* 0x000fe200078e0034 */
[----:B0-----:R-:W-:-:S03]  /*2310*/  SHF.R.U32.HI R28, RZ, 0x7, R30 ;  /* 0x00000007ff1c7819 */ /* 0x001fc6000001161e */
[C---:B------:R-:W-:Y:S02]  /*2320*/  IMAD R13, R24.reuse, R63, R13 ;  /* 0x0000003f180d7224 */ /* 0x040fe400078e020d */
[----:B------:R-:W-:Y:S01]  /*2330*/  IMAD.WIDE.U32 R50, R24, R62, R50 ;  /* 0x0000003e18327225 */ /* 0x000fe200078e0032 */
[----:B------:R-:W-:-:S03]  /*2340*/  SHF.L.U64.HI R63, R62, 0x7, R63 ;  /* 0x000000073e3f7819 */ /* 0x000fc6000001023f */
[----:B------:R-:W-:Y:S01]  /*2350*/  IMAD.WIDE.U32 R48, R24, R62, R48 ;  /* 0x0000003e18307225 */ /* 0x000fe200078e0030 */
[C---:B------:R-:W-:Y:S02]  /*2360*/  LOP3.LUT R45, R0.reuse, 0x1, RZ, 0xc0, !PT ;  /* 0x00000001002d7812 */ /* 0x040fe400078ec0ff */
[----:B------:R-:W-:Y:S01]  /*2370*/  LOP3.LUT R44, R0, 0x2, RZ, 0xc0, !PT ;  /* 0x00000002002c7812 */ /* 0x000fe200078ec0ff */
[----:B------:R-:W-:Y:S01]  /*2380*/  IMAD.SHL.U32 R60, R27, 0x2, RZ ;  /* 0x000000021b3c7824 */ /* 0x000fe200078e00ff */
[----:B------:R-:W-:Y:S01]  /*2390*/  ISETP.GE.AND P1, PT, R64, UR4, PT ;  /* 0x0000000440007c0c */ /* 0x000fe2000bf26270 */
[----:B------:R-:W-:Y:S01]  /*23a0*/  IMAD.IADD R27, R55, 0x1, R21 ;  /* 0x00000001371b7824 */ /* 0x000fe200078e0215 */
[----:B------:R-:W-:Y:S01]  /*23b0*/  SHF.R.S32.HI R4, RZ, 0x1f, R20 ;  /* 0x0000001fff047819 */ /* 0x000fe20000011414 */
[----:B------:R-:W-:Y:S01]  /*23c0*/  IMAD.SHL.U32 R62, R62, 0x80, RZ ;  /* 0x000000803e3e7824 */ /* 0x000fe200078e00ff */
[----:B------:R-:W-:Y:S01]  /*23d0*/  SHF.R.S32.HI R3, RZ, 0x1f, R7 ;  /* 0x0000001fff037819 */ /* 0x000fe20000011407 */
[----:B------:R-:W-:-:S02]  /*23e0*/  VIADD R61, R28, 0x8 ;  /* 0x000000081c3d7836 */ /* 0x000fc40000000000 */
[----:B------:R-:W-:Y:S02]  /*23f0*/  IMAD.IADD R21, R21, 0x1, R53 ;  /* 0x0000000115157824 */ /* 0x000fe400078e0235 */
[----:B------:R-:W-:Y:S02]  /*2400*/  IMAD.IADD R6, R51, 0x1, R13 ;  /* 0x0000000133067824 */ /* 0x000fe400078e020d */
[----:B------:R-:W-:Y:S02]  /*2410*/  IMAD.IADD R5, R13, 0x1, R49 ;  /* 0x000000010d057824 */ /* 0x000fe400078e0231 */
[----:B------:R-:W-:-:S07]  /*2420*/  IMAD.IADD R0, R57, 0x1, R29 ;  /* 0x0000000139007824 */ /* 0x000fce00078e021d */
.L_x_10445:
[----:B------:R-:W2:Y:S01]  /*2430*/  LDL R8, [R1+0x2c] ;  /* 0x00002c0001087983 */ /* 0x000ea20000100800 */
[----:B------:R-:W0:Y:S01]  /*2440*/  LDC R86, c[0x0][0x3f4] ;  /* 0x0000fd00ff567b82 */ /* 0x000e220000000800 */
[----:B------:R-:W-:Y:S01]  /*2450*/  VIADD R10, R2, 0xffffffff ;  /* 0xffffffff020a7836 */ /* 0x000fe20000000000 */
[----:B------:R-:W-:Y:S05]  /*2460*/  YIELD ;  /* 0x0000000000007946 */ /* 0x000fea0003800000 */
[----:B----4-:R-:W-:Y:S01]  /*2470*/  SHF.R.S32.HI R12, RZ, 0x1f, R10 ;  /* 0x0000001fff0c7819 */ /* 0x010fe2000001140a */
[----:B------:R-:W1:Y:S01]  /*2480*/  LDC.64 R76, c[0x0][0x2e8] ;  /* 0x0000ba00ff4c7b82 */ /* 0x000e620000000a00 */
[-C--:B------:R-:W-:Y:S01]  /*2490*/  IMAD R2, R68, R10.reuse, RZ ;  /* 0x0000000a44027224 */ /* 0x080fe200078e02ff */
[----:B------:R-:W-:Y:S01]  /*24a0*/  BSSY B0, `(.L_x_10406) ;  /* 0x00003f5000007945 */ /* 0x000fe20003800000 */
[----:B------:R-:W-:Y:S01]  /*24b0*/  IMAD.WIDE.U32 R36, R67, R10, RZ ;  /* 0x0000000a43247225 */ /* 0x000fe200078e00ff */
[----:B------:R-:W-:-:S03]  /*24c0*/  ISETP.GT.AND P2, PT, R10, R25, PT ;  /* 0x000000190a00720c */ /* 0x000fc60003f44270 */
[----:B------:R-:W-:Y:S02]  /*24d0*/  IMAD R9, R12, R67, R2 ;  /* 0x000000430c097224 */ /* 0x000fe400078e0202 */
[----:B------:R-:W-:Y:S02]  /*24e0*/  IMAD.MOV.U32 R2, RZ, RZ, R10 ;  /* 0x000000ffff027224 */ /* 0x000fe400078e000a */
        /* <DEDUP_REMOVED lines=31> */
[----:B------:R-:W-:Y:S02]  /*26e0*/  ULDC.64 UR6, c[0x0][0x400] ;  /* 0x0001000000067ab9 */ /* 0x000fe40000000a00 */
[----:B------:R-:W3:Y:S01]  /*26f0*/  LDL R78, [R1+0x10] ;  /* 0x00001000014e7983 */ /* 0x000ee20000100800 */
[----:B------:R-:W-:Y:S02]  /*2700*/  IADD3 R40, P3, P5, R54, UR4, R40 ;  /* 0x0000000436287c10 */ /* 0x000fe4000fd7e028 */
[----:B------:R-:W-:Y:S02]  /*2710*/  CS2R R34, SRZ ;  /* 0x0000000000227805 */ /* 0x000fe4000001ff00 */
[----:B------:R-:W-:Y:S02]  /*2720*/  CS2R R36, SRZ ;  /* 0x0000000000247805 */ /* 0x000fe4000001ff00 */
[----:B------:R-:W-:-:S02]  /*2730*/  IADD3.X R41, R27, UR5, R42, P3, P5 ;  /* 0x000000051b297c10 */ /* 0x000fc40009fea42a */
[----:B------:R-:W-:-:S04]  /*2740*/  IADD3 R38, P3, P5, R50, UR6, R38 ;  /* 0x0000000632267c10 */ /* 0x000fc8000fd7e026 */
[----:B------:R-:W-:Y:S02]  /*2750*/  IADD3.X R39, R6, UR7, R43, P3, P5 ;  /* 0x0000000706277c10 */ /* 0x000fe40009fea42b */
[----:B------:R-:W-:Y:S02]  /*2760*/  ISETP.GE.AND P5, PT, R154, R86, PT ;  /* 0x000000569a00720c */ /* 0x000fe40003fa6270 */
[----:B------:R-:W-:Y:S02]  /*2770*/  CS2R R28, SRZ ;  /* 0x00000000001c7805 */ /* 0x000fe4000001ff00 */
[----:B------:R-:W-:Y:S02]  /*2780*/  CS2R R12, SRZ ;  /* 0x00000000000c7805 */ /* 0x000fe4000001ff00 */
[----:B------:R-:W-:Y:S02]  /*2790*/  CS2R R30, SRZ ;  /* 0x00000000001e7805 */ /* 0x000fe4000001ff00 */
[----:B------:R-:W-:-:S05]  /*27a0*/  CS2R R14, SRZ ;  /* 0x00000000000e7805 */ /* 0x000fca000001ff00 */
[----:B------:R0:W5:Y:S04]  /*27b0*/  @!P5 LDG.E.64 R34, desc[UR42][R40.64] ;  /* 0x0000002a2822d981 */ /* 0x000168000c1e1b00 */
[----:B------:R0:W5:Y:S01]  /*27c0*/  @!P5 LDG.E.64 R36, desc[UR42][R38.64] ;  /* 0x0000002a2624d981 */ /* 0x000162000c1e1b00 */
[-C--:B--2---:R-:W-:Y:S02]  /*27d0*/  ISETP.GE.AND P3, PT, R82, R86.reuse, PT ;  /* 0x000000565200720c */ /* 0x084fe40003f66270 */
[----:B---3--:R-:W-:-:S11]  /*27e0*/  ISETP.GE.AND P5, PT, R78, R86, PT ;  /* 0x000000564e00720c */ /* 0x008fd60003fa6270 */
[----:B------:R0:W5:Y:S04]  /*27f0*/  @!P3 LDG.E.64 R28, desc[UR42][R40.64+0x10] ;  /* 0x0000102a281cb981 */ /* 0x000168000c1e1b00 */
[----:B------:R0:W5:Y:S04]  /*2800*/  @!P5 LDG.E.64 R12, desc[UR42][R40.64+0x20] ;  /* 0x0000202a280cd981 */ /* 0x000168000c1e1b00 */
[----:B------:R0:W5:Y:S04]  /*2810*/  @!P3 LDG.E.64 R30, desc[UR42][R38.64+0x10] ;  /* 0x0000102a261eb981 */ /* 0x000168000c1e1b00 */
[----:B------:R0:W5:Y:S02]  /*2820*/  @!P5 LDG.E.64 R14, desc[UR42][R38.64+0x20] ;  /* 0x0000202a260ed981 */ /* 0x000164000c1e1b00 */
.L_x_10410:
[----:B------:R-:W-:Y:S05]  /*2830*/  BSYNC B1 ;  /* 0x0000000000017941 */ /* 0x000fea0003800000 */
.L_x_10409:
        /* <DEDUP_REMOVED lines=10> */
.L_x_10411:
[----:B------:R-:W-:Y:S01]  /*28e0*/  IMAD R82, R17, 0x8, R16 ;  /* 0x0000000811527824 */ /* 0x000fe200078e0210 */
[----:B------:R-:W-:Y:S01]  /*28f0*/  SHF.L.U32 R85, R153, 0x1f, RZ ;  /* 0x0000001f99557819 */ /* 0x000fe200000006ff */
[----:B------:R-:W-:Y:S03]  /*2900*/  BSSY B1, `(.L_x_10412) ;  /* 0x0000003000017945 */ /* 0x000fe60003800000 */
[----:B------:R-:W0:Y:S02]  /*2910*/  SYNCS.PHASECHK.TRANS64.TRYWAIT P5, [R82+URZ+0x19c90], R85 ;  /* 0x019c9055520075a7 */ /* 0x000e2400080a017f */
[----:B0-----:R-:W-:Y:S05]  /*2920*/  @!P5 BRA `(.L_x_10413) ;  /* 0x0000018c00f8d947 */ /* 0x001fea0003800000 */
.L_x_10667:
[----:B------:R-:W-:Y:S05]  /*2930*/  BSYNC B1 ;  /* 0x0000000000017941 */ /* 0x000fea0003800000 */
.L_x_10412:
        /* <DEDUP_REMOVED lines=39> */
[--C-:B------:R-:W-:Y:S01]  /*2bb0*/  HADD2.F32 R79, -RZ, R78.reuse.H0_H0 ;  /* 0x2000004eff4f7230 */ /* 0x100fe20000004100 */
[----:B------:R-:W-:Y:S01]  /*2bc0*/  F2FP.F16.E4M3.UNPACK_B R93, R35.H1 ;  /* 0x00000023ff5d723e */ /* 0x000fe200030006ff */
[----:B------:R-:W-:Y:S02]  /*2bd0*/  HADD2.F32 R76, -RZ, R9.H0_H0 ;  /* 0x20000009ff4c7230 */ /* 0x000fe40000004100 */
[----:B------:R-:W-:Y:S01]  /*2be0*/  FMUL.FTZ R89, R77, R90 ;  /* 0x0000005a4d597220 */ /* 0x000fe20000410000 */
[----:B------:R-:W-:Y:S02]  /*2bf0*/  HADD2.F32 R78, -RZ, R78.H1_H1 ;  /* 0x3000004eff4e7230 */ /* 0x000fe40000004100 */
[-C--:B------:R-:W-:Y:S01]  /*2c00*/  FFMA.FTZ R9, R37, R79.reuse, R92 ;  /* 0x0000004f25097223 */ /* 0x080fe2000001005c */
[----:B------:R-:W-:Y:S01]  /*2c10*/  F2FP.F16.E4M3.UNPACK_B R37, R36.H1 ;  /* 0x00000024ff25723e */ /* 0x000fe200030006ff */
[----:B------:R-:W-:Y:S01]  /*2c20*/  FMUL.FTZ R90, R76, R90 ;  /* 0x0000005a4c5a7220 */ /* 0x000fe20000410000 */
[----:B------:R-:W-:Y:S01]  /*2c30*/  FFMA.FTZ R8, R8, R79, -R91 ;  /* 0x0000004f08087223 */ /* 0x000fe2000001085b */
        /* <DEDUP_REMOVED lines=16> */
[-C--:B------:R-:W-:Y:S01]  /*2d40*/  FFMA.FTZ R43, R43, R36.reuse, -R92 ;  /* 0x000000242b2b7223 */ /* 0x080fe2000001085c */
[----:B------:R-:W-:Y:S01]  /*2d50*/  FFMA.FTZ R78, R76, R36, R89 ;  /* 0x000000244c4e7223 */ /* 0x000fe20000010059 */
[----:B------:R-:W-:Y:S01]  /*2d60*/  F2FP.F16.E4M3.UNPACK_B R76, R11.H1 ;  /* 0x0000000bff4c723e */ /* 0x000fe200030006ff */
[-C--:B------:R-:W-:Y:S01]  /*2d70*/  FFMA.FTZ R36, R37, R77.reuse, -R90 ;  /* 0x0000004d25247223 */ /* 0x080fe2000001085a */
[----:B------:R-:W-:Y:S01]  /*2d80*/  FFMA.FTZ R37, R42, R77, R79 ;  /* 0x0000004d2a257223 */ /* 0x000fe2000001004f */
[----:B------:R-:W-:Y:S01]  /*2d90*/  F2FP.F16.E4M3.UNPACK_B R77, R10.H1 ;  /* 0x0000000aff4d723e */ /* 0x000fe200030006ff */
[----:B------:R-:W-:Y:S01]  /*2da0*/  HADD2.F32 R90, -RZ, R93.H1_H1 ;  /* 0x3000005dff5a7230 */ /* 0x000fe20000004100 */
[----:B------:R-:W-:Y:S01]  /*2db0*/  F2FP.SATFINITE.E4M3.F32.PACK_AB_MERGE_C R43, R78, R43, RZ ;  /* 0x0000002b4e2b723e */ /* 0x000fe200048070ff */
[--C-:B------:R-:W-:Y:S01]  /*2dc0*/  HADD2.F32 R78, -RZ, R76.reuse.H0_H0 ;  /* 0x2000004cff4e7230 */ /* 0x100fe20000004100 */
[----:B------:R-:W-:Y:S01]  /*2dd0*/  F2FP.F16.E4M3.UNPACK_B R92, R35 ;  /* 0x00000023ff5c723e */ /* 0x000fe200020006ff */
[----:B------:R-:W-:Y:S01]  /*2de0*/  HADD2.F32 R79, -RZ, R76.H1_H1 ;  /* 0x3000004cff4f7230 */ /* 0x000fe20000004100 */
[-C--:B------:R-:W-:Y:S01]  /*2df0*/  F2FP.F16.E4M3.UNPACK_B R76, R34.reuse.H1 ;  /* 0x00000022ff4c723e */ /* 0x080fe200030006ff */
[----:B------:R-:W-:Y:S01]  /*2e00*/  HADD2.F32 R35, -RZ, R77.H1_H1 ;  /* 0x3000004dff237230 */ /* 0x000fe20000004100 */
[----:B------:R-:W-:Y:S01]  /*2e10*/  F2FP.SATFINITE.E4M3.F32.PACK_AB_MERGE_C R42, R94, R91, RZ ;  /* 0x0000005b5e2a723e */ /* 0x000fe200048070ff */
[----:B------:R-:W-:Y:S01]  /*2e20*/  HADD2.F32 R94, -RZ, R92.H1_H1 ;  /* 0x3000005cff5e7230 */ /* 0x000fe20000004100 */
[----:B------:R-:W-:Y:S01]  /*2e30*/  F2FP.F16.E4M3.UNPACK_B R89, R34 ;  /* 0x00000022ff59723e */ /* 0x000fe200020006ff */
[----:B------:R-:W-:-:S02]  /*2e40*/  HADD2.F32 R91, -RZ, R76.H1_H1 ;  /* 0x3000004cff5b7230 */ /* 0x000fc40000004100 */
[-C--:B------:R-:W-:Y:S01]  /*2e50*/  FMUL.FTZ R95, R79, R90.reuse ;  /* 0x0000005a4f5f7220 */ /* 0x080fe20000410000 */
[----:B------:R-:W-:Y:S02]  /*2e60*/  HADD2.F32 R77, -RZ, R77.H0_H0 ;  /* 0x2000004dff4d7230 */ /* 0x000fe40000004100 */
[C---:B------:R-:W-:Y:S01]  /*2e70*/  FMUL.FTZ R98, R78.reuse, R90 ;  /* 0x0000005a4e627220 */ /* 0x040fe20000410000 */
[----:B------:R-:W-:Y:S02]  /*2e80*/  HADD2.F32 R90, -RZ, R89.H1_H1 ;  /* 0x30000059ff5a7230 */ /* 0x000fe40000004100 */
[----:B------:R-:W-:Y:S01]  /*2e90*/  FFMA.FTZ R34, R78, R91, -R95 ;  /* 0x0000005b4e227223 */ /* 0x000fe2000001085f */
[-C--:B------:R-:W-:Y:S01]  /*2ea0*/  FMUL.FTZ R96, R35, R94.reuse ;  /* 0x0000005e23607220 */ /* 0x080fe20000410000 */
        /* <DEDUP_REMOVED lines=12> */
[--C-:B------:R-:W-:Y:S01]  /*2f70*/  HADD2.F32 R35, -RZ, R10.reuse.H0_H0 ;  /* 0x2000000aff237230 */ /* 0x100fe20000004100 */
[----:B------:R-:W-:Y:S01]  /*2f80*/  F2FP.SATFINITE.E4M3.F32.PACK_AB_MERGE_C R8, R37, R36, R43 ;  /* 0x000000242508723e */ /* 0x000fe2000480702b */
[----:B------:R-:W-:-:S02]  /*2f90*/  HADD2.F32 R10, -RZ, R10.H1_H1 ;  /* 0x3000000aff0a7230 */ /* 0x000fc40000004100 */
[-C--:B------:R-:W-:Y:S01]  /*2fa0*/  FMUL.FTZ R94, R78, R93.reuse ;  /* 0x0000005d4e5e7220 */ /* 0x080fe20000410000 */
[----:B------:R-:W-:Y:S02]  /*2fb0*/  HADD2.F32 R92, -RZ, R92.H0_H0 ;  /* 0x2000005cff5c7230 */ /* 0x000fe40000004100 */
[----:B------:R-:W-:Y:S01]  /*2fc0*/  FMUL.FTZ R93, R77, R93 ;  /* 0x0000005d4d5d7220 */ /* 0x000fe20000410000 */
[----:B------:R-:W-:Y:S02]  /*2fd0*/  HADD2.F32 R76, -RZ, R76.H0_H0 ;  /* 0x2000004cff4c7230 */ /* 0x000fe40000004100 */
        /* <DEDUP_REMOVED lines=9> */
.L_x_10418:
[----:B------:R-:W-:Y:S05]  /*3070*/  BSYNC B2 ;  /* 0x0000000000027941 */ /* 0x000fea0003800000 */
.L_x_10417:
[----:B--2---:R1:W-:Y:S02]  /*3080*/  STG.E.128 desc[UR42][R32.64], R8 ;  /* 0x0000000820007986 */ /* 0x0043e4000c101d2a */
.L_x_10416:
[----:B------:R-:W-:Y:S05]  /*3090*/  BSYNC B1 ;  /* 0x0000000000017941 */ /* 0x000fea0003800000 */
.L_x_10415:
        /* <DEDUP_REMOVED lines=115> */
.L_x_10422:
[----:B------:R-:W-:Y:S05]  /*37d0*/  BSYNC B2 ;  /* 0x0000000000027941 */ /* 0x000fea0003800000 */
.L_x_10421:
[----:B------:R2:W-:Y:S02]  /*37e0*/  STG.E.128 desc[UR42][R32.64+0x20], R8 ;  /* 0x0000200820007986 */ /* 0x0005e4000c101d2a */
.L_x_10420:
[----:B------:R-:W-:Y:S05]  /*37f0*/  BSYNC B1 ;  /* 0x0000000000017941 */ /* 0x000fea0003800000 */
.L_x_10419:
        /* <DEDUP_REMOVED lines=111> */
.L_x_10424:
[----:B------:R-:W-:Y:S05]  /*3ef0*/  BSYNC B1 ;  /* 0x0000000000017941 */ /* 0x000fea0003800000 */
.L_x_10423:
[----:B------:R3:W-:Y:S01]  /*3f00*/  STG.E.128 desc[UR42][R32.64+0x40], R8 ;  /* 0x0000400820007986 */ /* 0x0007e2000c101d2a */
[----:B------:R-:W-:Y:S05]  /*3f10*/  BRA `(.L_x_10414) ;  /* 0x0000002400347947 */ /* 0x000fea0003800000 */
.L_x_10408:
        /* <DEDUP_REMOVED lines=27> */
.L_x_10426:
[----:B------:R-:W-:Y:S05]  /*40d0*/  BSYNC B1 ;  /* 0x0000000000017941 */ /* 0x000fea0003800000 */
.L_x_10425:
        /* <DEDUP_REMOVED lines=12> */
.L_x_10427:
[----:B------:R-:W-:Y:S01]  /*41a0*/  IMAD R82, R17, 0x8, R16 ;  /* 0x0000000811527824 */ /* 0x000fe200078e0210 */
[----:B------:R-:W-:Y:S01]  /*41b0*/  SHF.L.U32 R85, R153, 0x1f, RZ ;  /* 0x0000001f99557819 */ /* 0x000fe200000006ff */
[----:B------:R-:W-:Y:S03]  /*41c0*/  BSSY B1, `(.L_x_10428) ;  /* 0x0000003000017945 */ /* 0x000fe60003800000 */
[----:B------:R-:W1:Y:S02]  /*41d0*/  SYNCS.PHASECHK.TRANS64.TRYWAIT P5, [R82+URZ+0x19c90], R85 ;  /* 0x019c9055520075a7 */ /* 0x000e6400080a017f */
[----:B-1----:R-:W-:Y:S05]  /*41e0*/  @!P5 BRA `(.L_x_10429) ;  /* 0x0000017400dcd947 */ /* 0x002fea0003800000 */
.L_x_10668:
[----:B------:R-:W-:Y:S05]  /*41f0*/  BSYNC B1 ;  /* 0x0000000000017941 */ /* 0x000fea0003800000 */
.L_x_10428:
        /* <DEDUP_REMOVED lines=13> */
[----:B------:R-:W2:Y:S04]  /*42d0*/  LDL R41, [R1+0x8] ;  /* 0x0000080001297983 */ /* 0x000ea80000100800 */
[----:B------:R-:W3:Y:S04]  /*42e0*/  LDL R40, [R1+0x7c] ;  /* 0x00007c0001287983 */ /* 0x000ee80000100800 */
[----:B------:R-:W4:Y:S01]  /*42f0*/  LDL R39, [R1+0x14] ;  /* 0x0000140001277983 */ /* 0x000f220000100800 */
[----:B------:R-:W-:Y:S01]  /*4300*/  SEL R36, R60, R95, !P0 ;  /* 0x0000005f3c247207 */ /* 0x000fe20004000000 */
[----:B------:R-:W-:Y:S01]  /*4310*/  BSSY B2, `(.L_x_10432) ;  /* 0x00000ee000027945 */ /* 0x000fe20003800000 */
[----:B------:R-:W-:-:S02]  /*4320*/  ISETP.GE.AND P6, PT, R22, R86, PT ;  /* 0x000000561600720c */ /* 0x000fc40003fc6270 */
[----:B------:R-:W-:Y:S02]  /*4330*/  SHF.R.S32.HI R37, RZ, 0x1f, R36 ;  /* 0x0000001fff257819 */ /* 0x000fe40000011424 */
[----:B------:R-:W-:Y:S02]  /*4340*/  IADD3 R101, P4, P5, R58, R78, R20 ;  /* 0x0000004e3a657210 */ /* 0x000fe40007d9e014 */
[----:B------:R-:W-:-:S04]  /*4350*/  LEA.HI R37, R37, R36, RZ, 0x5 ;  /* 0x0000002425257211 */ /* 0x000fc800078f28ff */
[----:B------:R-:W-:-:S04]  /*4360*/  SHF.R.S32.HI R37, RZ, 0x5, R37 ;  /* 0x00000005ff257819 */ /* 0x000fc80000011425 */
[----:B------:R-:W-:-:S04]  /*4370*/  LEA.HI.SX32 R37, R72, R37, 0x1c ;  /* 0x0000002548257211 */ /* 0x000fc800078fe2ff */
        /* <DEDUP_REMOVED lines=188> */
[----:B------:R-:W-:Y:S01]  /*4f40*/  F2FP.F16.E4M3.UNPACK_B R40, R99.H1 ;  /* 0x00000063ff28723e */ /* 0x000fe200030006ff */
[--C-:B------:R-:W-:Y:S01]  /*4f50*/  HADD2.F32 R113, -RZ, R33.reuse.H0_H0 ;  /* 0x20000021ff717230 */ /* 0x100fe20000004100 */
[----:B------:R-:W-:Y:S01]  /*4f60*/  F2FP.F16.E4M3.UNPACK_B R98, R98 ;  /* 0x00000062ff62723e */ /* 0x000fe200020006ff */
[----:B------:R-:W-:Y:S01]  /*4f70*/  HADD2.F32 R33, -RZ, R33.H1_H1 ;  /* 0x30000021ff217230 */ /* 0x000fe20000004100 */
[----:B------:R-:W-:Y:S01]  /*4f80*/  F2FP.F16.E4M3.UNPACK_B R42, R42 ;  /* 0x0000002aff2a723e */ /* 0x000fe200020006ff */
[----:B------:R-:W-:-:S02]  /*4f90*/  HADD2.F32 R97, -RZ, R40.H0_H0 ;  /* 0x20000028ff617230 */ /* 0x000fc40000004100 */
[CC--:B------:R-:W-:Y:S01]  /*4fa0*/  FMUL.FTZ R109, R39.reuse, R113.reuse ;  /* 0x00000071276d7220 */ /* 0x0c0fe20000410000 */
[C---:B------:R-:W-:Y:S01]  /*4fb0*/  FMUL.FTZ R113, R96.reuse, R113 ;  /* 0x0000007160717220 */ /* 0x040fe20000410000 */
[----:B------:R-:W-:Y:S01]  /*4fc0*/  HADD2.F32 R36, -RZ, R36.H1_H1 ;  /* 0x30000024ff247230 */ /* 0x000fe20000004100 */
[----:B------:R-:W-:Y:S01]  /*4fd0*/  F2FP.F16.E4M3.UNPACK_B R99, R99 ;  /* 0x00000063ff63723e */ /* 0x000fe200020006ff */
[----:B------:R-:W-:Y:S02]  /*4fe0*/  HADD2.F32 R34, -RZ, R34.H1_H1 ;  /* 0x30000022ff227230 */ /* 0x000fe40000004100 */
[-C--:B------:R-:W-:Y:S01]  /*4ff0*/  FFMA.FTZ R109, R96, R97.reuse, -R109 ;  /* 0x00000061606d7223 */ /* 0x080fe2000001086d */
[----:B------:R-:W-:Y:S01]  /*5000*/  FFMA.FTZ R113, R39, R97, R113 ;  /* 0x0000006127717223 */ /* 0x000fe20000010071 */
[----:B------:R-:W-:Y:S02]  /*5010*/  HADD2.F32 R39, -RZ, R40.H1_H1 ;  /* 0x30000028ff277230 */ /* 0x000fe40000004100 */
[-C--:B------:R-:W-:Y:S01]  /*5020*/  FMUL.FTZ R97, R36, R33.reuse ;  /* 0x0000002124617220 */ /* 0x080fe20000410000 */
[C---:B------:R-:W-:Y:S01]  /*5030*/  FMUL.FTZ R33, R34.reuse, R33 ;  /* 0x0000002122217220 */ /* 0x040fe20000410000 */
[----:B------:R-:W-:Y:S01]  /*5040*/  HADD2.F32 R40, -RZ, R38.H0_H0 ;  /* 0x20000026ff287230 */ /* 0x000fe20000004100 */
[----:B------:R-:W-:Y:S01]  /*5050*/  F2FP.SATFINITE.E4M3.F32.PACK_AB_MERGE_C R13, R13, R111, RZ ;  /* 0x0000006f0d0d723e */ /* 0x000fe200048070ff */
[-C--:B------:R-:W-:Y:S01]  /*5060*/  FFMA.FTZ R34, R34, R39.reuse, -R97 ;  /* 0x0000002722227223 */ /* 0x080fe20000010861 */
        /* <DEDUP_REMOVED lines=8> */
[-C--:B------:R-:W-:Y:S01]  /*50f0*/  FMUL.FTZ R96, R36, R97.reuse ;  /* 0x0000006124607220 */ /* 0x080fe20000410000 */
[C---:B------:R-:W-:Y:S01]  /*5100*/  FMUL.FTZ R97, R40.reuse, R97 ;  /* 0x0000006128617220 */ /* 0x040fe20000410000 */
[----:B------:R-:W-:Y:S02]  /*5110*/  HADD2.F32 R115, -RZ, R38.H1_H1 ;  /* 0x30000026ff737230 */ /* 0x000fe40000004100 */
[-C--:B------:R-:W-:Y:S01]  /*5120*/  FFMA.FTZ R96, R40, R39.reuse, -R96 ;  /* 0x0000002728607223 */ /* 0x080fe20000010860 */
[----:B------:R-:W-:Y:S01]  /*5130*/  FFMA.FTZ R97, R36, R39, R97 ;  /* 0x0000002724617223 */ /* 0x000fe20000010061 */
[----:B------:R-:W-:Y:S01]  /*5140*/  HADD2.F32 R39, -RZ, R42.H1_H1 ;  /* 0x3000002aff277230 */ /* 0x000fe20000004100 */
[----:B------:R-:W-:Y:S01]  /*5150*/  F2FP.SATFINITE.E4M3.F32.PACK_AB_MERGE_C R40, R14, R107, R13 ;  /* 0x0000006b0e28723e */ /* 0x000fe2000480700d */
[----:B------:R-:W-:-:S03]  /*5160*/  HADD2.F32 R36, -RZ, R99.H1_H1 ;  /* 0x30000063ff247230 */ /* 0x000fc60000004100 */
[-C--:B------:R-:W-:Y:S01]  /*5170*/  FMUL.FTZ R38, R39, R98.reuse ;  /* 0x0000006227267220 */ /* 0x080fe20000410000 */
[----:B------:R-:W-:-:S03]  /*5180*/  FMUL.FTZ R98, R115, R98 ;  /* 0x0000006273627220 */ /* 0x000fc60000410000 */
[-C--:B------:R-:W-:Y:S01]  /*5190*/  FFMA.FTZ R115, R115, R36.reuse, -R38 ;  /* 0x0000002473737223 */ /* 0x080fe20000010826 */
[----:B------:R-:W-:Y:S01]  /*51a0*/  FFMA.FTZ R36, R39, R36, R98 ;  /* 0x0000002427247223 */ /* 0x000fe20000010062 */
[----:B------:R-:W-:-:S03]  /*51b0*/  F2FP.SATFINITE.E4M3.F32.PACK_AB_MERGE_C R39, R32, R106, R105 ;  /* 0x0000006a2027723e */ /* 0x000fc60004807069 */
[----:B------:R-:W-:Y:S02]  /*51c0*/  F2FP.SATFINITE.E4M3.F32.PACK_AB_MERGE_C R38, R115, R96, R34 ;  /* 0x000000607326723e */ /* 0x000fe40004807022 */
[----:B------:R-:W-:Y:S01]  /*51d0*/  F2FP.SATFINITE.E4M3.F32.PACK_AB_MERGE_C R42, R36, R97, R33 ;  /* 0x00000061242a723e */ /* 0x000fe20004807021 */
[----:B------:R-:W-:-:S07]  /*51e0*/  IMAD.MOV.U32 R36, RZ, RZ, R102 ;  /* 0x000000ffff247224 */ /* 0x000fce00078e0066 */
.L_x_10433:
[----:B------:R-:W-:Y:S05]  /*51f0*/  BSYNC B2 ;  /* 0x0000000000027941 */ /* 0x000fea0003800000 */
.L_x_10432:
[----:B------:R-:W-:Y:S02]  /*5200*/  IADD3.X R14, R74, R94, R4, P4, P5 ;  /* 0x0000005e4a0e7210 */ /* 0x000fe400027ea404 */
        /* <DEDUP_REMOVED lines=10> */
.L_x_10431:
[----:B------:R-:W-:Y:S05]  /*52b0*/  BSYNC B1 ;  /* 0x0000000000017941 */ /* 0x000fea0003800000 */
.L_x_10430:
[----:B------:R-:W-:-:S13]  /*52c0*/  ISETP.NE.AND P4, PT, R44, RZ, PT ;  /* 0x000000ff2c00720c */ /* 0x000fda0003f85270 */
[----:B------:R-:W-:Y:S05]  /*52d0*/  @!P4 BRA `(.L_x_10414) ;  /* 0x000000100044c947 */ /* 0x000fea0003800000 */
[----:B------:R-:W2:Y:S04]  /*52e0*/  LDL R32, [R1+0x8] ;  /* 0x0000080001207983 */ /* 0x000ea80000100800 */
[----:B0-----:R-:W3:Y:S04]  /*52f0*/  LDL R15, [R1+0x7c] ;  /* 0x00007c00010f7983 */ /* 0x001ee80000100800 */
        /* <DEDUP_REMOVED lines=47> */
[----:B0-----:R-:W-:Y:S01]  /*55f0*/  IMAD.MOV.U32 R29, RZ, RZ, R12 ;  /* 0x000000ffff1d7224 */ /* 0x001fe200078e000c */
        /* <DEDUP_REMOVED lines=62> */
[--C-:B------:R-:W-:Y:S02]  /*59e0*/  HADD2.F32 R40, -RZ, R38.reuse.H0_H0 ;  /* 0x20000026ff287230 */ /* 0x100fe40000004100 */
        /* <DEDUP_REMOVED lines=8> */
[CC--:B------:R-:W-:Y:S01]  /*5a70*/  FMUL.FTZ R99, R89.reuse, R96.reuse ;  /* 0x0000006059637220 */ /* 0x0c0fe20000410000 */
[----:B------:R-:W-:Y:S01]  /*5a80*/  FFMA.FTZ R40, R86, R91, R97 ;  /* 0x0000005b56287223 */ /* 0x000fe20000010061 */
[C---:B------:R-:W-:Y:S01]  /*5a90*/  FMUL.FTZ R98, R42.reuse, R96 ;  /* 0x000000602a627220 */ /* 0x040fe20000410000 */
[----:B------:R-:W-:Y:S01]  /*5aa0*/  F2FP.F16.E4M3.UNPACK_B R92, R92 ;  /* 0x0000005cff5c723e */ /* 0x000fe200020006ff */
        /* <DEDUP_REMOVED lines=58> */
[----:B------:R-:W-:Y:S02]  /*5e50*/  HADD2.F32 R33, -RZ, R10.H0_H0 ;  /* 0x2000000aff217230 */ /* 0x000fe40000004100 */
[C---:B------:R-:W-:Y:S01]  /*5e60*/  FMUL.FTZ R41, R11.reuse, R41 ;  /* 0x000000290b297220 */ /* 0x040fe20000410000 */
[----:B------:R-:W-:Y:S01]  /*5e70*/  HADD2.F32 R43, -RZ, R42.H1_H1 ;  /* 0x3000002aff2b7230 */ /* 0x000fe20000004100 */
[----:B------:R-:W-:Y:S01]  /*5e80*/  F2FP.F16.E4M3.UNPACK_B R89, R8 ;  /* 0x00000008ff59723e */ /* 0x000fe200020006ff */
[----:B------:R-:W-:Y:S02]  /*5e90*/  HADD2.F32 R31, -RZ, R31.H1_H1 ;  /* 0x3000001fff1f7230 */ /* 0x000fe40000004100 */
[----:B------:R-:W-:Y:S02]  /*5ea0*/  HADD2.F32 R42, -RZ, R10.H1_H1 ;  /* 0x3000000aff2a7230 */ /* 0x000fe40000004100 */
[----:B------:R-:W-:Y:S01]  /*5eb0*/  FFMA.FTZ R10, R11, R33, -R86 ;  /* 0x000000210b0a7223 */ /* 0x000fe20000010856 */
[----:B------:R-:W-:Y:S01]  /*5ec0*/  FMUL.FTZ R90, R40, R43 ;  /* 0x0000002b285a7220 */ /* 0x000fe20000410000 */
[----:B------:R-:W-:Y:S01]  /*5ed0*/  FFMA.FTZ R11, R38, R33, R41 ;  /* 0x00000021260b7223 */ /* 0x000fe20000010029 */
[C---:B------:R-:W-:Y:S01]  /*5ee0*/  FMUL.FTZ R43, R31.reuse, R43 ;  /* 0x0000002b1f2b7220 */ /* 0x040fe20000410000 */
[-C--:B------:R-:W-:Y:S01]  /*5ef0*/  F2FP.F16.E4M3.UNPACK_B R33, R15.reuse ;  /* 0x0000000fff21723e */ /* 0x080fe200020006ff */
[-C--:B------:R-:W-:Y:S01]  /*5f00*/  FFMA.FTZ R31, R31, R42.reuse, -R90 ;  /* 0x0000002a1f1f7223 */ /* 0x080fe2000001085a */
[----:B------:R-:W-:Y:S01]  /*5f10*/  F2FP.F16.E4M3.UNPACK_B R15, R15.H1 ;  /* 0x0000000fff0f723e */ /* 0x000fe200030006ff */
[----:B------:R-:W-:Y:S01]  /*5f20*/  FFMA.FTZ R38, R40, R42, R43 ;  /* 0x0000002a28267223 */ /* 0x000fe2000001002b */
[-C--:B------:R-:W-:Y:S01]  /*5f30*/  F2FP.F16.E4M3.UNPACK_B R41, R35.reuse ;  /* 0x00000023ff29723e */ /* 0x080fe200020006ff */
[----:B------:R-:W-:Y:S01]  /*5f40*/  HADD2.F32 R9, -RZ, R96.H0_H0 ;  /* 0x20000060ff097230 */ /* 0x000fe20000004100 */
[----:B------:R-:W-:Y:S01]  /*5f50*/  F2FP.F16.E4M3.UNPACK_B R42, R35.H1 ;  /* 0x00000023ff2a723e */ /* 0x000fe200030006ff */
[----:B------:R-:W-:Y:S01]  /*5f60*/  HADD2.F32 R40, -RZ, R15.H0_H0 ;  /* 0x2000000fff287230 */ /* 0x000fe20000004100 */
[----:B------:R-:W-:Y:S01]  /*5f70*/  F2FP.F16.E4M3.UNPACK_B R90, R8.H1 ;  /* 0x00000008ff5a723e */ /* 0x000fe200030006ff */
[----:B------:R-:W-:Y:S01]  /*5f80*/  HADD2.F32 R43, -RZ, R41.H0_H0 ;  /* 0x20000029ff2b7230 */ /* 0x000fe20000004100 */
[----:B------:R-:W-:Y:S01]  /*5f90*/  F2FP.SATFINITE.E4M3.F32.PACK_AB_MERGE_C R10, R31, R10, RZ ;  /* 0x0000000a1f0a723e */ /* 0x000fe200048070ff */
[----:B------:R-:W-:-:S02]  /*5fa0*/  HADD2.F32 R8, -RZ, R95.H0_H0 ;  /* 0x2000005fff087230 */ /* 0x000fc40000004100 */
[----:B------:R-:W-:Y:S01]  /*5fb0*/  FMUL.FTZ R99, R40, R9 ;  /* 0x0000000928637220 */ /* 0x000fe20000410000 */
[----:B------:R-:W-:Y:S01]  /*5fc0*/  HADD2.F32 R35, -RZ, R33.H0_H0 ;  /* 0x20000021ff237230 */ /* 0x000fe20000004100 */
[----:B------:R-:W-:Y:S01]  /*5fd0*/  F2FP.SATFINITE.E4M3.F32.PACK_AB_MERGE_C R11, R38, R11, RZ ;  /* 0x0000000b260b723e */ /* 0x000fe200048070ff */
[----:B------:R-:W-:Y:S02]  /*5fe0*/  HADD2.F32 R86, -RZ, R42.H0_H0 ;  /* 0x2000002aff567230 */ /* 0x000fe40000004100 */
[-C--:B------:R-:W-:Y:S01]  /*5ff0*/  FMUL.FTZ R98, R43, R8.reuse ;  /* 0x000000082b627220 */ /* 0x080fe20000410000 */
[----:B------:R-:W-:Y:S02]  /*6000*/  HADD2.F32 R91, -RZ, R90.H0_H0 ;  /* 0x2000005aff5b7230 */ /* 0x000fe40000004100 */
[----:B------:R-:W-:Y:S01]  /*6010*/  FMUL.FTZ R100, R35, R8 ;  /* 0x0000000823647220 */ /* 0x000fe20000410000 */
[----:B------:R-:W-:Y:S02]  /*6020*/  HADD2.F32 R92, -RZ, R89.H0_H0 ;  /* 0x20000059ff5c7230 */ /* 0x000fe40000004100 */
[----:B------:R-:W-:Y:S01]  /*6030*/  FMUL.FTZ R97, R86, R9 ;  /* 0x0000000956617220 */ /* 0x000fe20000410000 */
[----:B------:R-:W-:-:S02]  /*6040*/  HADD2.F32 R42, -RZ, R42.H1_H1 ;  /* 0x3000002aff2a7230 */ /* 0x000fc40000004100 */
[-C--:B------:R-:W-:Y:S01]  /*6050*/  FFMA.FTZ R99, R86, R91.reuse, R99 ;  /* 0x0000005b56637223 */ /* 0x080fe20000010063 */
        /* <DEDUP_REMOVED lines=11> */
[----:B------:R-:W-:Y:S01]  /*6110*/  FMUL.FTZ R92, R41, R86 ;  /* 0x00000056295c7220 */ /* 0x000fe20000410000 */
[----:B------:R-:W-:Y:S02]  /*6120*/  HADD2.F32 R40, -RZ, R89.H1_H1 ;  /* 0x30000059ff287230 */ /* 0x000fe40000004100 */
[-C--:B------:R-:W-:Y:S01]  /*6130*/  FFMA.FTZ R98, R15, R90.reuse, -R98 ;  /* 0x0000005a0f627223 */ /* 0x080fe20000010862 */
[----:B------:R-:W-:Y:S01]  /*6140*/  FFMA.FTZ R42, R42, R90, R35 ;  /* 0x0000005a2a2a7223 */ /* 0x000fe20000010023 */
[----:B------:R-:W-:Y:S01]  /*6150*/  FMUL.FTZ R86, R33, R86 ;  /* 0x0000005621567220 */ /* 0x000fe20000410000 */
[----:B------:R-:W-:Y:S01]  /*6160*/  F2FP.SATFINITE.E4M3.F32.PACK_AB_MERGE_C R13, R13, R28, R10 ;  /* 0x0000001c0d0d723e */ /* 0x000fe2000480700a */
[-C--:B------:R-:W-:Y:S01]  /*6170*/  FFMA.FTZ R33, R33, R40.reuse, -R92 ;  /* 0x0000002821217223 */ /* 0x080fe2000001085c */
[----:B------:R-:W-:Y:S01]  /*6180*/  F2FP.SATFINITE.E4M3.F32.PACK_AB_MERGE_C R97, R98, R97, RZ ;  /* 0x000000616261723e */ /* 0x000fe200048070ff */
[----:B------:R-:W-:Y:S01]  /*6190*/  FFMA.FTZ R86, R41, R40, R86 ;  /* 0x0000002829567223 */ /* 0x000fe20000010056 */
[----:B------:R-:W-:-:S02]  /*61a0*/  F2FP.SATFINITE.E4M3.F32.PACK_AB_MERGE_C R42, R42, R99, RZ ;  /* 0x000000632a2a723e */ /* 0x000fc400048070ff */
[----:B------:R-:W-:Y:S02]  /*61b0*/  F2FP.SATFINITE.E4M3.F32.PACK_AB_MERGE_C R15, R33, R8, R97 ;  /* 0x00000008210f723e */ /* 0x000fe40004807061 */
[----:B------:R-:W-:Y:S02]  /*61c0*/  F2FP.SATFINITE.E4M3.F32.PACK_AB_MERGE_C R33, R30, R29, R11 ;  /* 0x0000001d1e21723e */ /* 0x000fe4000480700b */
[----:B------:R-:W-:-:S07]  /*61d0*/  F2FP.SATFINITE.E4M3.F32.PACK_AB_MERGE_C R35, R86, R9, R42 ;  /* 0x000000095623723e */ /* 0x000fce000480702a */
.L_x_10435:
[----:B------:R-:W-:Y:S05]  /*61e0*/  BSYNC B1 ;  /* 0x0000000000017941 */ /* 0x000fea0003800000 */
.L_x_10434:
        /* <DEDUP_REMOVED lines=10> */
.L_x_10407:
[----:B------:R-:W-:-:S06]  /*6290*/  UISETP.NE.AND UP0, UPT, UR36, 0x3, UPT ;  /* 0x000000032400788c */ /* 0x000fcc000bf05270 */
[----:B------:R-:W-:-:S13]  /*62a0*/  PLOP3.LUT P3, PT, PT, PT, UP0, 0x80, 0x0 ;  /* 0x000000000000781c */ /* 0x000fda0003f6f008 */
[----:B------:R-:W-:Y:S05]  /*62b0*/  @!P3 BRA `(.L_x_10436) ;  /* 0x000000000004b947 */ /* 0x000fea0003800000 */
[----:B------:R-:W-:Y:S01]  /*62c0*/  BPT.TRAP 0x1 ;  /* 0x000000040000795c */ /* 0x000fe20000300000 */
.L_x_10436:
        /* <DEDUP_REMOVED lines=8> */
.L_x_10669:
[----:B------:R-:W-:Y:S05]  /*6350*/  BSYNC B1 ;  /* 0x0000000000017941 */ /* 0x000fea0003800000 */
.L_x_10437:
        /* <DEDUP_REMOVED lines=9> */
.L_x_10414:
[----:B------:R-:W-:Y:S05]  /*63f0*/  BSYNC B0 ;  /* 0x0000000000007941 */ /* 0x000fea0003800000 */
.L_x_10406:
        /* <DEDUP_REMOVED lines=17> */
.L_x_10440:
[----:B------:R-:W-:Y:S05]  /*6510*/  BSYNC B0 ;  /* 0x0000000000007941 */ /* 0x000fea0003800000 */
.L_x_10439:
[----:B------:R-:W2:Y:S01]  /*6520*/  SYNCS.PHASECHK.TRANS64.TRYWAIT P5, [R82+URZ+0x19cb0], R85 ;  /* 0x019cb055520075a7 */ /* 0x000ea200080a017f */
[----:B------:R-:W-:Y:S01]  /*6530*/  BSSY B0, `(.L_x_10441) ;  /* 0x0000003000007945 */ /* 0x000fe20003800000 */
[----:B------:R-:W-:-:S03]  /*6540*/  ISETP.GE.AND P3, PT, R19, R84, PT ;  /* 0x000000541300720c */ /* 0x000fc60003f66270 */
[----:B--2---:R-:W-:Y:S10]  /*6550*/  @!P5 BRA `(.L_x_10442) ;  /* 0x000001540028d947 */ /* 0x004ff40003800000 */
.L_x_10670:
[----:B------:R-:W-:Y:S05]  /*6560*/  BSYNC B0 ;  /* 0x0000000000007941 */ /* 0x000fea0003800000 */
.L_x_10441:
        /* <DEDUP_REMOVED lines=22> */
.L_x_10444:
[----:B------:R-:W-:Y:S05]  /*66d0*/  BSYNC B0 ;  /* 0x0000000000007941 */ /* 0x000fea0003800000 */
.L_x_10443:
        /* <DEDUP_REMOVED lines=17> */
.L_x_10401:
[----:B------:R-:W-:Y:S04]  /*67f0*/  BSSY B0, `(.L_x_10446) ;  /* 0x0000004000007945 */ /* 0x000fe80003800000 */
[----:B------:R-:W-:Y:S05]  /*6800*/  @P3 BRA `(.L_x_10447) ;  /* 0x0000000000083947 */ /* 0x000fea0003800000 */
[----:B------:R-:W0:Y:S02]  /*6810*/  FENCE.VIEW.ASYNC.G ;  /* 0x00000000000073c6 */ /* 0x000e240000000100 */
[----:B0-----:R-:W-:Y:S06]  /*6820*/  BAR.ARV 0xc, 0x200 ;  /* 0x0308000000007b1d */ /* 0x001fec0000002000 */
.L_x_10447:
[----:B------:R-:W-:Y:S05]  /*6830*/  BSYNC B0 ;  /* 0x0000000000007941 */ /* 0x000fea0003800000 */
.L_x_10446:
[----:B------:R-:W2:Y:S01]  /*6840*/  LDL R2, [R1+0x60] ;  /* 0x0000600001027983 */ /* 0x000ea20000100800 */
[----:B------:R-:W-:Y:S01]  /*6850*/  ULDC.64 UR4, c[0x0][0x990] ;  /* 0x0002640000047ab9 */ /* 0x000fe20000000a00 */
[----:B------:R-:W-:Y:S02]  /*6860*/  ULDC.64 UR6, c[0x0][0x998] ;  /* 0x0002660000067ab9 */ /* 0x000fe40000000a00 */
[----:B------:R-:W3:Y:S04]  /*6870*/  LDL R5, [R1+0x48] ;  /* 0x0000480001057983 */ /* 0x000ee80000100800 */
[----:B------:R-:W3:Y:S01]  /*6880*/  LDL R20, [R1+0x38] ;  /* 0x0000380001147983 */ /* 0x000ee20000100800 */
[----:B------:R-:W-:Y:S02]  /*6890*/  ISETP.NE.U32.AND P0, PT, RZ, UR4, PT ;  /* 0x00000004ff007c0c */ /* 0x000fe4000bf05070 */
[----:B------:R-:W-:Y:S01]  /*68a0*/  ISETP.NE.U32.AND P1, PT, RZ, UR6, PT ;  /* 0x00000006ff007c0c */ /* 0x000fe2000bf25070 */
[----:B----4-:R-:W4:Y:S01]  /*68b0*/  LDL R14, [R1+0x20] ;  /* 0x00002000010e7983 */ /* 0x010f220000100800 */
        /* <DEDUP_REMOVED lines=10> */
[----:B------:R-:W-:-:S03]  /*6960*/  @P0 SHF.R.S32.HI R15, RZ, 0x1f, R20 ;  /* 0x0000001fff0f0819 */ /* 0x000fc60000011414 */
        /* <DEDUP_REMOVED lines=10> */
[----:B------:R-:W-:-:S04]  /*6a10*/  @P1 IMAD.WIDE.U32 R6, R20, R12, R4 ;  /* 0x0000000c14061225 */ /* 0x000fc800078e0004 */
[----:B------:R-:W-:Y:S01]  /*6a20*/  @P0 IMAD.IADD R5, R3, 0x1, R9 ;  /* 0x0000000103050824 */ /* 0x000fe200078e0209 */
[----:B------:R-:W-:Y:S01]  /*6a30*/  @P1 LEA R8, P3, R6, UR6, 0x2 ;  /* 0x0000000606081c11 */ /* 0x000fe2000f8610ff */
[----:B------:R-:W-:Y:S01]  /*6a40*/  @P1 IMAD.IADD R3, R7, 0x1, R11 ;  /* 0x0000000107031824 */ /* 0x000fe200078e020b */
[----:B------:R-:W-:Y:S01]  /*6a50*/  @P0 LEA R4, P2, R2, UR4, 0x2 ;  /* 0x0000000402040c11 */ /* 0x000fe2000f8410ff */
[----:B------:R-:W-:Y:S01]  /*6a60*/  IMAD.MOV.U32 R0, RZ, RZ, 0x3f800000 ;  /* 0x3f800000ff007424 */ /* 0x000fe200078e00ff */
[----:B------:R-:W-:Y:S02]  /*6a70*/  ULDC UR4, c[0x0][0x988] ;  /* 0x0002620000047ab9 */ /* 0x000fe40000000800 */
[----:B------:R-:W-:Y:S01]  /*6a80*/  @P1 LEA.HI.X R9, R6, UR7, R3, 0x2, P3 ;  /* 0x0000000706091c11 */ /* 0x000fe200098f1403 */
[----:B------:R-:W-:Y:S01]  /*6a90*/  IMAD.MOV.U32 R3, RZ, RZ, 0x3f800000 ;  /* 0x3f800000ff037424 */ /* 0x000fe200078e00ff */
[----:B------:R-:W-:Y:S02]  /*6aa0*/  @P0 LEA.HI.X R5, R2, UR5, R5, 0x2, P2 ;  /* 0x0000000502050c11 */ /* 0x000fe400090f1405 */
[----:B------:R-:W0:Y:S01]  /*6ab0*/  LDC R2, c[0x0][0x448] ;  /* 0x00011200ff027b82 */ /* 0x000e220000000800 */
[----:B------:R-:W2:Y:S04]  /*6ac0*/  @P1 LDG.E R0, desc[UR42][R8.64] ;  /* 0x0000002a08001981 */ /* 0x000ea8000c1e1900 */
[----:B------:R1:W2:Y:S01]  /*6ad0*/  @P0 LDG.E R3, desc[UR42][R4.64] ;  /* 0x0000002a04030981 */ /* 0x0002a2000c1e1900 */
[----:B0-----:R-:W-:-:S13]  /*6ae0*/  ISETP.NE.AND P0, PT, R2, 0x1, PT ;  /* 0x000000010200780c */ /* 0x001fda0003f05270 */
[----:B------:R-:W0:Y:S08]  /*6af0*/  @P0 LDC R7, c[0x0][0x44c] ;  /* 0x00011300ff070b82 */ /* 0x000e300000000800 */
[----:B------:R-:W3:Y:S01]  /*6b00*/  @P0 LDC R6, c[0x0][0x450] ;  /* 0x00011400ff060b82 */ /* 0x000ee20000000800 */
[----:B----4-:R-:W-:-:S04]  /*6b10*/  VIADD R2, R14, 0xbf ;  /* 0x000000bf0e027836 */ /* 0x010fc80000000000 */
[----:B0-----:R-:W-:-:S05]  /*6b20*/  @P0 IMAD.HI.U32 R7, R2, R7, RZ ;  /* 0x0000000702070227 */ /* 0x001fca00078e00ff */
[----:B---3--:R-:W-:-:S05]  /*6b30*/  @P0 SHF.R.U32.HI R2, RZ, R6, R7 ;  /* 0x00000006ff020219 */ /* 0x008fca0000011607 */
[----:B------:R-:W-:-:S05]  /*6b40*/  IMAD.IADD R2, R87, 0x1, R2 ;  /* 0x0000000157027824 */ /* 0x000fca00078e0202 */
[----:B-1----:R-:W-:-:S04]  /*6b50*/  SHF.R.S32.HI R5, RZ, 0x1f, R2 ;  /* 0x0000001fff057819 */ /* 0x002fc80000011402 */
        /* <DEDUP_REMOVED lines=28> */
[----:B------:R-:W-:Y:S01]  /*6d20*/  CS2R R94, SRZ ;  /* 0x00000000005e7805 */ /* 0x000fe2000001ff00 */
[----:B------:R-:W-:Y:S01]  /*6d30*/  IMAD.MOV.U32 R38, RZ, RZ, RZ ;  /* 0x000000ffff267224 */ /* 0x000fe200078e00ff */
[----:B------:R-:W-:Y:S01]  /*6d40*/  CS2R R4, SRZ ;  /* 0x0000000000047805 */ /* 0x000fe2000001ff00 */
[----:B------:R-:W-:-:S02]  /*6d50*/  IMAD.MOV.U32 R89, RZ, RZ, RZ ;  /* 0x000000ffff597224 */ /* 0x000fc400078e00ff */
[----:B--2---:R-:W-:Y:S01]  /*6d60*/  FMUL.FTZ R2, R3, R0 ;  /* 0x0000000003027220 */ /* 0x004fe20000410000 */
[----:B------:R-:W-:-:S03]  /*6d70*/  IMAD.MOV.U32 R0, RZ, RZ, RZ ;  /* 0x000000ffff007224 */ /* 0x000fc600078e00ff */
[----:B------:R-:W-:Y:S01]  /*6d80*/  FMUL.FTZ R2, R2, UR4 ;  /* 0x0000000402027c20 */ /* 0x000fe20008410000 */
[----:B------:R-:W-:Y:S06]  /*6d90*/  @!P1 BRA `(.L_x_10448) ;  /* 0x000000b8006c9947 */ /* 0x000fec0003800000 */
[----:B------:R-:W0:Y:S01]  /*6da0*/  S2R R26, SR_TID.X ;  /* 0x00000000001a7919 */ /* 0x000e220000002100 */
[----:B------:R-:W-:Y:S01]  /*6db0*/  BSSY B6, `(.L_x_10449) ;  /* 0x000001f000067945 */ /* 0x000fe20003800000 */
[----:B0-----:R-:W-:-:S05]  /*6dc0*/  VIADD R37, R26, 0xffffff80 ;  /* 0xffffff801a257836 */ /* 0x001fca0000000000 */
[----:B------:R-:W-:-:S04]  /*6dd0*/  SHF.R.S32.HI R26, RZ, 0x1f, R37 ;  /* 0x0000001fff1a7819 */ /* 0x000fc80000011425 */
[----:B------:R-:W-:-:S04]  /*6de0*/  LEA.HI R26, R26, R37, RZ, 0x7 ;  /* 0x000000251a1a7211 */ /* 0x000fc800078f38ff */
[----:B------:R-:W-:-:S05]  /*6df0*/  SHF.R.S32.HI R26, RZ, 0x7, R26 ;  /* 0x00000007ff1a7819 */ /* 0x000fca000001141a */
[----:B------:R0:W1:Y:S02]  /*6e00*/  SHFL.IDX PT, R0, R26, RZ, 0x1f ;  /* 0x00001fff1a007589 */ /* 0x00006400000e0000 */
[----:B0-----:R-:W-:-:S05]  /*6e10*/  VIADD R26, R16, 0xf000 ;  /* 0x0000f000101a7836 */ /* 0x001fca0000000000 */
[----:B------:R-:W-:Y:S01]  /*6e20*/  LOP3.LUT P0, RZ, R26, 0x3ff, RZ, 0xc0, !PT ;  /* 0x000003ff1aff7812 */ /* 0x000fe2000780c0ff */
[----:B-1----:R-:W-:-:S05]  /*6e30*/  IMAD.HI R3, R0, 0x55555556, RZ ;  /* 0x5555555600037827 */ /* 0x002fca00078e02ff */
        /* <DEDUP_REMOVED lines=22> */
.L_x_10450:
[----:B------:R-:W-:Y:S05]  /*6fa0*/  BSYNC B6 ;  /* 0x0000000000067941 */ /* 0x000fea0003800000 */
.L_x_10449:
        /* <DEDUP_REMOVED lines=13> */
.L_x_10454:
[----:B-1----:R1:W2:Y:S02]  /*7080*/  SYNCS.PHASECHK.TRANS64.TRYWAIT P0, [R16+URZ+0x19c00], R3 ;  /* 0x019c0003100075a7 */ /* 0x0022a4000800017f */
[----:B--2---:R-:W-:Y:S05]  /*7090*/  @!P0 NANOSLEEP.SYNCS 0x989680 ;  /* 0x009896800000895d */ /* 0x004fea0003900000 */
[----:B------:R-:W2:Y:S02]  /*70a0*/  @!P0 SYNCS.PHASECHK.TRANS64 P0, [R16+URZ+0x19c00], R3 ;  /* 0x019c0003100085a7 */ /* 0x000ea4000800007f */
[----:B--2---:R-:W-:Y:S05]  /*70b0*/  @!P0 BRA `(.L_x_10454) ;  /* 0xfffffffc00f08947 */ /* 0x004fea000383ffff */
.L_x_10453:
[----:B------:R-:W-:Y:S05]  /*70c0*/  BSYNC B0 ;  /* 0x0000000000007941 */ /* 0x000fea0003800000 */
.L_x_10452:
[----:B------:R-:W-:Y:S05]  /*70d0*/  BRA `(.L_x_10455) ;  /* 0x0000004400647947 */ /* 0x000fea0003800000 */
.L_x_10451:
        /* <DEDUP_REMOVED lines=30> */
.L_x_10457:
[----:B------:R-:W-:Y:S05]  /*72c0*/  BSYNC B6 ;  /* 0x0000000000067941 */ /* 0x000fea0003800000 */
.L_x_10456:
        /* <DEDUP_REMOVED lines=24> */
[----:B------:R-:W-:Y:S01]  /*7450*/  IMAD R4, R0, UR4, RZ ;  /* 0x0000000400047c24 */ /* 0x000fe2000f8e02ff */
[----:B------:R-:W-:Y:S01]  /*7460*/  IADD3 R5, P1, R8, UR8, RZ ;  /* 0x0000000808057c10 */ /* 0x000fe2000ff3e0ff */
[----:B------:R-:W-:-:S04]  /*7470*/  IMAD.WIDE.U32 R6, R11, UR4, R6 ;  /* 0x000000040b067c25 */ /* 0x000fc8000f8e0006 */
[----:B------:R-:W-:Y:S02]  /*7480*/  IMAD R0, R0, UR6, RZ ;  /* 0x0000000600007c24 */ /* 0x000fe4000f8e02ff */
        /* <DEDUP_REMOVED lines=11> */
[----:B------:R0:W4:Y:S02]  /*7540*/  SHFL.IDX PT, R14, R5, RZ, 0x1e1f ;  /* 0x001e1fff050e7589 */ /* 0x00012400000e0000 */
.L_x_10676:
[----:B0-----:R-:W5:Y:S04]  /*7550*/  LDL R5, [R1+0x24] ;  /* 0x0000240001057983 */ /* 0x001f680000100800 */
[----:B------:R-:W2:Y:S01]  /*7560*/  LDL R6, [R1+0x5c] ;  /* 0x00005c0001067983 */ /* 0x000ea20000100800 */
[----:B------:R-:W-:Y:S01]  /*7570*/  BSSY B1, `(.L_x_10461) ;  /* 0x000002f000017945 */ /* 0x000fe20003800000 */
[----:B------:R-:W-:Y:S02]  /*7580*/  CS2R R26, SRZ ;  /* 0x00000000001a7805 */ /* 0x000fe4000001ff00 */
[----:B------:R-:W-:Y:S02]  /*7590*/  CS2R R20, SRZ ;  /* 0x0000000000147805 */ /* 0x000fe4000001ff00 */
[----:B------:R-:W-:-:S02]  /*75a0*/  CS2R R8, SRZ ;  /* 0x0000000000087805 */ /* 0x000fc4000001ff00 */
[----:B------:R-:W-:Y:S02]  /*75b0*/  CS2R R24, SRZ ;  /* 0x0000000000187805 */ /* 0x000fe4000001ff00 */
[----:B------:R-:W-:Y:S01]  /*75c0*/  CS2R R12, SRZ ;  /* 0x00000000000c7805 */ /* 0x000fe2000001ff00 */
[----:B-----5:R-:W-:Y:S01]  /*75d0*/  IMAD R39, R5, R39, RZ ;  /* 0x0000002705277224 */ /* 0x020fe200078e02ff */
[----:B--2---:R-:W-:-:S04]  /*75e0*/  LEA.HI R5, R6, R6, RZ, 0x1 ;  /* 0x0000000606057211 */ /* 0x004fc800078f08ff */
[----:B------:R-:W-:Y:S02]  /*75f0*/  ISETP.GE.AND P0, PT, R10, R39, PT ;  /* 0x000000270a00720c */ /* 0x000fe40003f06270 */
[----:B------:R-:W-:Y:S02]  /*7600*/  CS2R R10, SRZ ;  /* 0x00000000000a7805 */ /* 0x000fe4000001ff00 */
[----:B------:R-:W-:-:S05]  /*7610*/  LOP3.LUT R5, R5, 0xfffffffe, RZ, 0xc0, !PT ;  /* 0xfffffffe05057812 */ /* 0x000fca00078ec0ff */
[----:B------:R-:W-:-:S05]  /*7620*/  IMAD.IADD R5, R6, 0x1, -R5 ;  /* 0x0000000106057824 */ /* 0x000fca00078e0a05 */
[----:B------:R-:W-:Y:S01]  /*7630*/  SHF.L.U32 R5, R5, 0x1f, RZ ;  /* 0x0000001f05057819 */ /* 0x000fe200000006ff */
[----:B------:R-:W-:Y:S06]  /*7640*/  @P0 BRA `(.L_x_10462) ;  /* 0x0000000000840947 */ /* 0x000fec0003800000 */
[----:B------:R-:W2:Y:S01]  /*7650*/  LDL R32, [R1+0xc] ;  /* 0x00000c0001207983 */ /* 0x000ea20000100800 */
[----:B------:R-:W-:-:S03]  /*7660*/  ULDC UR4, c[0x0][0x3f4] ;  /* 0x0000fd0000047ab9 */ /* 0x000fc60000000800 */
[----:B------:R-:W2:Y:S04]  /*7670*/  LDL R15, [R1+0x10] ;  /* 0x00001000010f7983 */ /* 0x000ea80000100800 */
[----:B------:R-:W2:Y:S04]  /*7680*/  LDL R40, [R1+0x74] ;  /* 0x0000740001287983 */ /* 0x000ea80000100800 */
[----:B------:R-:W2:Y:S01]  /*7690*/  LDL R38, [R1+0x70] ;  /* 0x0000700001267983 */ /* 0x000ea20000100800 */
[----:B------:R-:W-:Y:S02]  /*76a0*/  ISETP.GE.AND P5, PT, R154, UR4, PT ;  /* 0x000000049a007c0c */ /* 0x000fe4000bfa6270 */
[----:B------:R-:W-:-:S02]  /*76b0*/  CS2R R24, SRZ ;  /* 0x0000000000187805 */ /* 0x000fc4000001ff00 */
[----:B------:R-:W-:Y:S02]  /*76c0*/  CS2R R26, SRZ ;  /* 0x00000000001a7805 */ /* 0x000fe4000001ff00 */
[----:B------:R-:W-:-:S07]  /*76d0*/  CS2R R12, SRZ ;  /* 0x00000000000c7805 */ /* 0x000fce000001ff00 */
[----:B------:R-:W-:Y:S02]  /*76e0*/  @!P5 SHF.R.S32.HI R9, RZ, 0x1f, R154 ;  /* 0x0000001fff09d819 */ /* 0x000fe4000001149a */
[C---:B------:R-:W-:Y:S02]  /*76f0*/  @!P5 IADD3 R6, P2, R154.reuse, R3, RZ ;  /* 0x000000039a06d210 */ /* 0x040fe40007f5e0ff */
[----:B----4-:R-:W-:-:S03]  /*7700*/  @!P5 IADD3 R28, P3, R154, R14, RZ ;  /* 0x0000000e9a1cd210 */ /* 0x010fc60007f7e0ff */
[--C-:B-1----:R-:W-:Y:S02]  /*7710*/  @!P5 IMAD.X R7, R0, 0x1, R9.reuse, P2 ;  /* 0x000000010007d824 */ /* 0x102fe400010e0609 */
[----:B---3--:R-:W-:Y:S01]  /*7720*/  @!P5 IMAD.X R29, R4, 0x1, R9, P3 ;  /* 0x00000001041dd824 */ /* 0x008fe200018e0609 */
[----:B------:R-:W-:Y:S02]  /*7730*/  CS2R R20, SRZ ;  /* 0x0000000000147805 */ /* 0x000fe4000001ff00 */
[----:B------:R-:W-:Y:S02]  /*7740*/  CS2R R10, SRZ ;  /* 0x00000000000a7805 */ /* 0x000fe4000001ff00 */
[----:B------:R-:W-:Y:S01]  /*7750*/  CS2R R8, SRZ ;  /* 0x0000000000087805 */ /* 0x000fe2000001ff00 */
[----:B------:R0:W5:Y:S04]  /*7760*/  @!P5 LD.E.64 R24, desc[UR42][R6.64] ;  /* 0x0000002a0618d980 */ /* 0x000168000c101b00 */
[----:B------:R0:W5:Y:S01]  /*7770*/  @!P5 LD.E.64 R26, desc[UR42][R28.64] ;  /* 0x0000002a1c1ad980 */ /* 0x000162000c101b00 */
[----:B--2---:R-:W-:-:S02]  /*7780*/  ISETP.GE.AND P1, PT, R32, UR4, PT ;  /* 0x0000000420007c0c */ /* 0x004fc4000bf26270 */
[----:B------:R-:W-:-:S11]  /*7790*/  ISETP.GE.AND P0, PT, R15, UR4, PT ;  /* 0x000000040f007c0c */ /* 0x000fd6000bf06270 */
[CC--:B------:R-:W-:Y:S02]  /*77a0*/  @!P1 IADD3 R30, P4, R32.reuse, R3.reuse, RZ ;  /* 0x00000003201e9210 */ /* 0x0c0fe40007f9e0ff */
[-C--:B------:R-:W-:Y:S02]  /*77b0*/  @!P1 IADD3 R32, P2, R32, R14.reuse, RZ ;  /* 0x0000000e20209210 */ /* 0x080fe40007f5e0ff */
        /* <DEDUP_REMOVED lines=10> */
.L_x_10462:
[----:B------:R-:W-:Y:S05]  /*7860*/  BSYNC B1 ;  /* 0x0000000000017941 */ /* 0x000fea0003800000 */
.L_x_10461:
[----:B-1----:R-:W2:Y:S01]  /*7870*/  LDL.LU R0, [R1+0x34] ;  /* 0x0000340001007983 */ /* 0x002ea20000300800 */
[----:B------:R-:W1:Y:S01]  /*7880*/  SYNCS.PHASECHK.TRANS64.TRYWAIT P0, [R16+URZ+0x19c00], R5 ;  /* 0x019c0005100075a7 */ /* 0x000e62000800017f */
[----:B------:R-:W-:Y:S01]  /*7890*/  BSSY B1, `(.L_x_10463) ;  /* 0x0000005000017945 */ /* 0x000fe20003800000 */
[----:B--2---:R-:W-:-:S05]  /*78a0*/  IMAD R0, R0, -0xc0, R39 ;  /* 0xffffff4000007824 */ /* 0x004fca00078e0227 */
[----:B------:R-:W-:-:S04]  /*78b0*/  VIMNMX R0, R0, 0xc0, PT ;  /* 0x000000c000007848 */ /* 0x000fc80003fe0100 */
[----:B------:R-:W-:Y:S01]  /*78c0*/  ISETP.GE.AND P1, PT, R19, R0, PT ;  /* 0x000000001300720c */ /* 0x000fe20003f26270 */
[----:B-1----:R-:W-:-:S12]  /*78d0*/  @!P0 BRA `(.L_x_10464) ;  /* 0x0000014000c88947 */ /* 0x002fd80003800000 */
.L_x_10677:
[----:B------:R-:W-:Y:S05]  /*78e0*/  BSYNC B1 ;  /* 0x0000000000017941 */ /* 0x000fea0003800000 */
.L_x_10463:
[----:B------:R-:W-:Y:S05]  /*78f0*/  @P1 BRA `(.L_x_10465) ;  /* 0x0000003c00381947 */ /* 0x000fea0003800000 */
[----:B---3--:R-:W2:Y:S01]  /*7900*/  LDL R4, [R1+0xc] ;  /* 0x00000c0001047983 */ /* 0x008ea20000100800 */
[----:B------:R-:W3:Y:S03]  /*7910*/  LDC R3, c[0x0][0x3f4] ;  /* 0x0000fd00ff037b82 */ /* 0x000ee60000000800 */
[----:B------:R-:W4:Y:S01]  /*7920*/  LDL R0, [R1+0x10] ;  /* 0x0000100001007983 */ /* 0x000f220000100800 */
[----:B------:R-:W-:Y:S01]  /*7930*/  BSSY B1, `(.L_x_10466) ;  /* 0x000007b000017945 */ /* 0x000fe20003800000 */
[-C--:B---3--:R-:W-:Y:S02]  /*7940*/  ISETP.GE.AND P0, PT, R154, R3.reuse, PT ;  /* 0x000000039a00720c */ /* 0x088fe40003f06270 */
[-C--:B--2---:R-:W-:Y:S02]  /*7950*/  ISETP.GE.AND P1, PT, R4, R3.reuse, PT ;  /* 0x000000030400720c */ /* 0x084fe40003f26270 */
[----:B----4-:R-:W-:-:S09]  /*7960*/  ISETP.GE.AND P2, PT, R0, R3, PT ;  /* 0x000000030000720c */ /* 0x010fd20003f46270 */
        /* <DEDUP_REMOVED lines=119> */
.L_x_10467:
[----:B------:R-:W-:Y:S05]  /*80e0*/  BSYNC B1 ;  /* 0x0000000000017941 */ /* 0x000fea0003800000 */
.L_x_10466:
[----:B------:R-:W-:Y:S04]  /*80f0*/  BSSY B1, `(.L_x_10468) ;  /* 0x000007c000017945 */ /* 0x000fe80003800000 */
[----:B------:R-:W-:Y:S05]  /*8100*/  @P1 BRA `(.L_x_10469) ;  /* 0x0000000400e81947 */ /* 0x000fea0003800000 */
[----:B012---:R-:W0:Y:S01]  /*8110*/  LDS.128 R4, [R37+0x10800] ;  /* 0x0108000025047984 */ /* 0x007e220000000c00 */
        /* <DEDUP_REMOVED lines=121> */
.L_x_10469:
[----:B------:R-:W-:Y:S05]  /*88b0*/  BSYNC B1 ;  /* 0x0000000000017941 */ /* 0x000fea0003800000 */
.L_x_10468:
[----:B------:R-:W-:Y:S05]  /*88c0*/  @P2 BRA `(.L_x_10465) ;  /* 0x0000002c00442947 */ /* 0x000fea0003800000 */
[----:B0123--:R-:W0:Y:S01]  /*88d0*/  LDS.128 R4, [R37+0x12000] ;  /* 0x0120000025047984 */ /* 0x00fe220000000c00 */
        /* <DEDUP_REMOVED lines=118> */
.L_x_10459:
        /* <DEDUP_REMOVED lines=32> */
.L_x_10683:
[----:B------:R-:W5:Y:S04]  /*9240*/  LDL R4, [R1+0x24] ;  /* 0x0000240001047983 */ /* 0x000f680000100800 */
[----:B------:R-:W2:Y:S01]  /*9250*/  LDL R13, [R1+0x5c] ;  /* 0x00005c00010d7983 */ /* 0x000ea20000100800 */
[----:B------:R-:W-:Y:S01]  /*9260*/  BSSY B1, `(.L_x_10471) ;  /* 0x000002c000017945 */ /* 0x000fe20003800000 */
[----:B------:R-:W-:Y:S02]  /*9270*/  CS2R R8, SRZ ;  /* 0x0000000000087805 */ /* 0x000fe4000001ff00 */
[----:B------:R-:W-:Y:S02]  /*9280*/  CS2R R14, SRZ ;  /* 0x00000000000e7805 */ /* 0x000fe4000001ff00 */
[----:B------:R-:W-:Y:S01]  /*9290*/  CS2R R26, SRZ ;  /* 0x00000000001a7805 */ /* 0x000fe2000001ff00 */
[----:B-----5:R-:W-:Y:S01]  /*92a0*/  IMAD R41, R4, R25, RZ ;  /* 0x0000001904297224 */ /* 0x020fe200078e02ff */
[----:B------:R-:W-:-:S02]  /*92b0*/  CS2R R4, SRZ ;  /* 0x0000000000047805 */ /* 0x000fc4000001ff00 */
[----:B------:R-:W-:Y:S02]  /*92c0*/  CS2R R24, SRZ ;  /* 0x0000000000187805 */ /* 0x000fe4000001ff00 */
[----:B--2---:R-:W-:Y:S02]  /*92d0*/  LEA.HI R6, R13, R13, RZ, 0x1 ;  /* 0x0000000d0d067211 */ /* 0x004fe400078f08ff */
[----:B------:R-:W-:Y:S02]  /*92e0*/  ISETP.GE.AND P0, PT, R10, R41, PT ;  /* 0x000000290a00720c */ /* 0x000fe40003f06270 */
[----:B------:R-:W-:Y:S02]  /*92f0*/  CS2R R10, SRZ ;  /* 0x00000000000a7805 */ /* 0x000fe4000001ff00 */
[----:B------:R-:W-:Y:S02]  /*9300*/  LOP3.LUT R12, R6, 0xfffffffe, RZ, 0xc0, !PT ;  /* 0xfffffffe060c7812 */ /* 0x000fe400078ec0ff */
[----:B------:R-:W-:-:S03]  /*9310*/  CS2R R6, SRZ ;  /* 0x0000000000067805 */ /* 0x000fc6000001ff00 */
[----:B------:R-:W-:Y:S01]  /*9320*/  IMAD.IADD R39, R13, 0x1, -R12 ;  /* 0x000000010d277824 */ /* 0x000fe200078e0a0c */
[----:B------:R-:W-:-:S04]  /*9330*/  CS2R R12, SRZ ;  /* 0x00000000000c7805 */ /* 0x000fc8000001ff00 */
[----:B------:R-:W-:Y:S01]  /*9340*/  SHF.L.U32 R39, R39, 0x1f, RZ ;  /* 0x0000001f27277819 */ /* 0x000fe200000006ff */
[----:B------:R-:W-:Y:S06]  /*9350*/  @P0 BRA `(.L_x_10472) ;  /* 0x0000000000700947 */ /* 0x000fec0003800000 */
[----:B------:R-:W2:Y:S01]  /*9360*/  LDL R28, [R1+0x6c] ;  /* 0x00006c00011c7983 */ /* 0x000ea20000100800 */
        /* <DEDUP_REMOVED lines=12> */
[----:B----4-:R-:W-:-:S05]  /*9430*/  @!P4 IADD3 R30, P1, R22, R21, RZ ;  /* 0x00000015161ec210 */ /* 0x010fca0007f3e0ff */
[----:B---3--:R-:W-:Y:S02]  /*9440*/  @!P4 IMAD.X R31, R20, 0x1, R5, P1 ;  /* 0x00000001141fc824 */ /* 0x008fe400008e0605 */
[----:B--2---:R-:W-:Y:S01]  /*9450*/  @!P5 IMAD.SHL.U32 R4, R28, 0x10, RZ ;  /* 0x000000101c04d824 */ /* 0x004fe200078e00ff */
[----:B------:R-:W-:-:S04]  /*9460*/  @!P4 IADD3 R28, P0, R22, R3, RZ ;  /* 0x00000003161cc210 */ /* 0x000fc80007f1e0ff */
[-C--:B------:R-:W-:Y:S01]  /*9470*/  @!P5 IADD3 R32, P2, R3, R4.reuse, RZ ;  /* 0x000000040320d210 */ /* 0x080fe20007f5e0ff */
[C---:B-1----:R-:W-:Y:S01]  /*9480*/  @!P4 IMAD.X R29, R0.reuse, 0x1, R5, P0 ;  /* 0x00000001001dc824 */ /* 0x042fe200000e0605 */
[----:B------:R-:W-:Y:S02]  /*9490*/  @!P5 IADD3 R34, P3, R21, R4, RZ ;  /* 0x000000041522d210 */ /* 0x000fe40007f7e0ff */
[----:B------:R-:W-:Y:S02]  /*94a0*/  @!P5 SHF.R.S32.HI R3, RZ, 0x1f, R4 ;  /* 0x0000001fff03d819 */ /* 0x000fe40000011404 */
[----:B------:R-:W-:Y:S01]  /*94b0*/  CS2R R4, SRZ ;  /* 0x0000000000047805 */ /* 0x000fe2000001ff00 */
[----:B------:R0:W5:Y:S02]  /*94c0*/  @!P4 LD.E.128 R12, desc[UR42][R28.64] ;  /* 0x0000002a1c0cc980 */ /* 0x000164000c101d00 */
[--C-:B------:R-:W-:Y:S02]  /*94d0*/  @!P5 IMAD.X R33, R0, 0x1, R3.reuse, P2 ;  /* 0x000000010021d824 */ /* 0x100fe400010e0603 */
[----:B------:R-:W-:Y:S01]  /*94e0*/  @!P5 IMAD.X R35, R20, 0x1, R3, P3 ;  /* 0x000000011423d824 */ /* 0x000fe200018e0603 */
[----:B------:R0:W5:Y:S04]  /*94f0*/  @!P4 LD.E.128 R4, desc[UR42][R30.64] ;  /* 0x0000002a1e04c980 */ /* 0x000168000c101d00 */
[----:B------:R0:W5:Y:S04]  /*9500*/  @!P5 LD.E.128 R24, desc[UR42][R32.64] ;  /* 0x0000002a2018d980 */ /* 0x000168000c101d00 */
[----:B------:R0:W5:Y:S02]  /*9510*/  @!P5 LD.E.128 R8, desc[UR42][R34.64] ;  /* 0x0000002a2208d980 */ /* 0x000164000c101d00 */
.L_x_10472:
[----:B------:R-:W-:Y:S05]  /*9520*/  BSYNC B1 ;  /* 0x0000000000017941 */ /* 0x000fea0003800000 */
.L_x_10471:
[----:B-1----:R-:W2:Y:S01]  /*9530*/  LDL.LU R0, [R1+0x34] ;  /* 0x0000340001007983 */ /* 0x002ea20000300800 */
[----:B------:R-:W1:Y:S01]  /*9540*/  SYNCS.PHASECHK.TRANS64.TRYWAIT P0, [R16+URZ+0x19c00], R39 ;  /* 0x019c0027100075a7 */ /* 0x000e62000800017f */
[----:B------:R-:W-:Y:S01]  /*9550*/  BSSY B1, `(.L_x_10473) ;  /* 0x0000005000017945 */ /* 0x000fe20003800000 */
[----:B--2---:R-:W-:-:S05]  /*9560*/  IMAD R0, R0, -0xc0, R41 ;  /* 0xffffff4000007824 */ /* 0x004fca00078e0229 */
[----:B------:R-:W-:-:S04]  /*9570*/  VIMNMX R0, R0, 0xc0, PT ;  /* 0x000000c000007848 */ /* 0x000fc80003fe0100 */
[----:B------:R-:W-:Y:S01]  /*9580*/  ISETP.GE.AND P1, PT, R19, R0, PT ;  /* 0x000000001300720c */ /* 0x000fe20003f26270 */
[----:B-1----:R-:W-:-:S12]  /*9590*/  @!P0 BRA `(.L_x_10474) ;  /* 0x00000128001c8947 */ /* 0x002fd80003800000 */
.L_x_10684:
[----:B------:R-:W-:Y:S05]  /*95a0*/  BSYNC B1 ;  /* 0x0000000000017941 */ /* 0x000fea0003800000 */
.L_x_10473:
        /* <DEDUP_REMOVED lines=23> */
[----:B------:R-:W-:Y:S02]  /*9720*/  SHF.R.U32.HI R43, RZ, 0x8, R6 ;  /* 0x00000008ff2b7819 */ /* 0x000fe40000011606 */
[----:B------:R-:W-:Y:S02]  /*9730*/  LOP3.LUT R40, R40, 0xff, RZ, 0xc0, !PT ;  /* 0x000000ff28287812 */ /* 0x000fe400078ec0ff */
[----:B------:R-:W-:Y:S02]  /*9740*/  LOP3.LUT R44, R7, 0xff, RZ, 0xc0, !PT ;  /* 0x000000ff072c7812 */ /* 0x000fe400078ec0ff */
        /* <DEDUP_REMOVED lines=8> */
[----:B------:R-:W-:Y:S01]  /*97d0*/  LOP3.LUT R42, R6, 0xff, RZ, 0xc0, !PT ;  /* 0x000000ff062a7812 */ /* 0x000fe200078ec0ff */
        /* <DEDUP_REMOVED lines=19> */
[----:B------:R-:W-:Y:S02]  /*9910*/  PRMT R40, R40, 0x7604, R21 ;  /* 0x0000760428287816 */ /* 0x000fe40000000015 */
[----:B------:R-:W-:Y:S02]  /*9920*/  SHF.R.U32.HI R21, RZ, 0x10, R13 ;  /* 0x00000010ff157819 */ /* 0x000fe4000001160d */
[----:B------:R-:W-:Y:S02]  /*9930*/  PRMT R44, R47, 0x7604, R44 ;  /* 0x000076042f2c7816 */ /* 0x000fe4000000002c */
[----:B------:R-:W-:Y:S01]  /*9940*/  PRMT R49, R43, 0x7604, R42 ;  /* 0x000076042b317816 */ /* 0x000fe2000000002a */
[----:B------:R-:W-:Y:S01]  /*9950*/  IMAD.U32 R21, R21, 0x10000, RZ ;  /* 0x0001000015157824 */ /* 0x000fe200078e00ff */
[----:B------:R-:W-:-:S02]  /*9960*/  SHF.R.U32.HI R47, RZ, 0x10, R5 ;  /* 0x00000010ff2f7819 */ /* 0x000fc40000011605 */
[----:B------:R-:W-:Y:S02]  /*9970*/  SHF.R.U32.HI R43, RZ, 0x10, R15 ;  /* 0x00000010ff2b7819 */ /* 0x000fe4000001160f */
[----:B------:R-:W-:Y:S01]  /*9980*/  LOP3.LUT R21, R38, 0xff0000, R21, 0xf8, !PT ;  /* 0x00ff000026157812 */ /* 0x000fe200078ef815 */
[----:B------:R-:W-:Y:S01]  /*9990*/  IMAD.U32 R47, R47, 0x10000, RZ ;  /* 0x000100002f2f7824 */ /* 0x000fe200078e00ff */
[----:B------:R-:W-:Y:S01]  /*99a0*/  LOP3.LUT R39, R39, 0xff0000, R12, 0xf8, !PT ;  /* 0x00ff000027277812 */ /* 0x000fe200078ef80c */
[----:B------:R-:W-:Y:S01]  /*99b0*/  IMAD.U32 R43, R43, 0x10000, RZ ;  /* 0x000100002b2b7824 */ /* 0x000fe200078e00ff */
[----:B------:R-:W-:Y:S02]  /*99c0*/  LOP3.LUT R41, R41, 0xff0000, R14, 0xf8, !PT ;  /* 0x00ff000029297812 */ /* 0x000fe400078ef80e */
[----:B------:R-:W-:Y:S02]  /*99d0*/  LOP3.LUT R47, R40, 0xff0000, R47, 0xf8, !PT ;  /* 0x00ff0000282f7812 */ /* 0x000fe400078ef82f */
[----:B------:R-:W-:-:S02]  /*99e0*/  LOP3.LUT R43, R20, 0xff0000, R43, 0xf8, !PT ;  /* 0x00ff0000142b7812 */ /* 0x000fc400078ef82b */
        /* <DEDUP_REMOVED lines=11> */
[-C--:B0-----:R-:W-:Y:S02]  /*9aa0*/  F2FP.F16.E4M3.UNPACK_B R41, R31.reuse ;  /* 0x0000001fff29723e */ /* 0x081fe400020006ff */
[----:B------:R-:W-:-:S02]  /*9ab0*/  F2FP.F16.E4M3.UNPACK_B R46, R31.H1 ;  /* 0x0000001fff2e723e */ /* 0x000fc400030006ff */
[-C--:B------:R-:W-:Y:S02]  /*9ac0*/  F2FP.F16.E4M3.UNPACK_B R14, R28.reuse ;  /* 0x0000001cff0e723e */ /* 0x080fe400020006ff */
[----:B------:R-:W-:Y:S02]  /*9ad0*/  F2FP.F16.E4M3.UNPACK_B R38, R28.H1 ;  /* 0x0000001cff26723e */ /* 0x000fe400030006ff */
[----:B------:R-:W-:Y:S02]  /*9ae0*/  F2FP.F16.E4M3.UNPACK_B R49, R48 ;  /* 0x00000030ff31723e */ /* 0x000fe400020006ff */
[----:B-1----:R-:W-:Y:S02]  /*9af0*/  F2FP.F16.E4M3.UNPACK_B R31, R33 ;  /* 0x00000021ff1f723e */ /* 0x002fe400020006ff */
[----:B------:R-:W-:Y:S01]  /*9b00*/  F2FP.F16.E4M3.UNPACK_B R28, R40 ;  /* 0x00000028ff1c723e */ /* 0x000fe200020006ff */
[----:B------:R-:W-:Y:S01]  /*9b10*/  HADD2.F32 R50, -RZ, R49.H0_H0 ;  /* 0x20000031ff327230 */ /* 0x000fe20000004100 */
[-C--:B------:R-:W-:Y:S01]  /*9b20*/  F2FP.F16.E4M3.UNPACK_B R21, R29.reuse ;  /* 0x0000001dff15723e */ /* 0x080fe200020006ff */
[----:B------:R-:W-:Y:S01]  /*9b30*/  HADD2.F32 R6, -RZ, R31.H0_H0 ;  /* 0x2000001fff067230 */ /* 0x000fe20000004100 */
[----:B------:R-:W-:Y:S01]  /*9b40*/  LOP3.LUT R51, R44, 0xff0000, R51, 0xf8, !PT ;  /* 0x00ff00002c337812 */ /* 0x000fe200078ef833 */
[--C-:B------:R-:W-:Y:S01]  /*9b50*/  HADD2.F32 R44, -RZ, R28.reuse.H0_H0 ;  /* 0x2000001cff2c7230 */ /* 0x100fe20000004100 */
[----:B------:R-:W-:Y:S01]  /*9b60*/  F2FP.F16.E4M3.UNPACK_B R39, R29.H1 ;  /* 0x0000001dff27723e */ /* 0x000fe200030006ff */
[----:B------:R-:W-:Y:S01]  /*9b70*/  HADD2.F32 R13, -RZ, R21.H0_H0 ;  /* 0x20000015ff0d7230 */ /* 0x000fe20000004100 */
[-C--:B------:R-:W-:Y:S01]  /*9b80*/  F2FP.F16.E4M3.UNPACK_B R29, R32.reuse ;  /* 0x00000020ff1d723e */ /* 0x080fe200020006ff */
[----:B------:R-:W-:Y:S01]  /*9b90*/  HADD2.F32 R49, -RZ, R49.H1_H1 ;  /* 0x30000031ff317230 */ /* 0x000fe20000004100 */
[----:B------:R-:W-:Y:S01]  /*9ba0*/  F2FP.F16.E4M3.UNPACK_B R43, R32.H1 ;  /* 0x00000020ff2b723e */ /* 0x000fe200030006ff */
[C---:B------:R-:W-:Y:S01]  /*9bb0*/  FMUL.FTZ R32, R6.reuse, R50 ;  /* 0x0000003206207220 */ /* 0x040fe20000410000 */
[-C--:B------:R-:W-:Y:S01]  /*9bc0*/  F2FP.F16.E4M3.UNPACK_B R42, R35.reuse ;  /* 0x00000023ff2a723e */ /* 0x080fe200020006ff */
[----:B------:R-:W-:Y:S01]  /*9bd0*/  HADD2.F32 R31, -RZ, R31.H1_H1 ;  /* 0x3000001fff1f7230 */ /* 0x000fe20000004100 */
[----:B------:R-:W-:Y:S01]  /*9be0*/  F2FP.F16.E4M3.UNPACK_B R47, R35.H1 ;  /* 0x00000023ff2f723e */ /* 0x000fe200030006ff */
[-C--:B------:R-:W-:Y:S01]  /*9bf0*/  FMUL.FTZ R35, R6, R44.reuse ;  /* 0x0000002c06237220 */ /* 0x080fe20000410000 */
[----:B------:R-:W-:Y:S01]  /*9c00*/  F2FP.F16.E4M3.UNPACK_B R33, R33.H1 ;  /* 0x00000021ff21723e */ /* 0x000fe200030006ff */
[C---:B------:R-:W-:Y:S01]  /*9c10*/  FFMA.FTZ R6, R13.reuse, R44, -R32 ;  /* 0x0000002c0d067223 */ /* 0x040fe20000010820 */
[----:B------:R-:W-:Y:S01]  /*9c20*/  F2FP.F16.E4M3.UNPACK_B R48, R48.H1 ;  /* 0x00000030ff30723e */ /* 0x000fe200030006ff */
[----:B------:R-:W-:Y:S01]  /*9c30*/  FFMA.FTZ R13, R13, R50, R35 ;  /* 0x000000320d0d7223 */ /* 0x000fe20000010023 */
[----:B------:R-:W-:Y:S01]  /*9c40*/  F2FP.F16.E4M3.UNPACK_B R40, R40.H1 ;  /* 0x00000028ff28723e */ /* 0x000fe200030006ff */
[----:B------:R-:W-:-:S02]  /*9c50*/  HADD2.F32 R35, -RZ, R28.H1_H1 ;  /* 0x3000001cff237230 */ /* 0x000fc40000004100 */
[----:B------:R-:W-:Y:S01]  /*9c60*/  FMUL.FTZ R53, R31, R49 ;  /* 0x000000311f357220 */ /* 0x000fe20000410000 */
[----:B------:R-:W-:Y:S01]  /*9c70*/  HADD2.F32 R28, -RZ, R21.H1_H1 ;  /* 0x30000015ff1c7230 */ /* 0x000fe20000004100 */
[----:B------:R-:W-:Y:S01]  /*9c80*/  LOP3.LUT R51, R51, 0xff000000, R7, 0xf8, !PT ;  /* 0xff00000033337812 */ /* 0x000fe200078ef807 */
[----:B------:R-:W-:Y:S02]  /*9c90*/  HADD2.F32 R50, -RZ, R48.H0_H0 ;  /* 0x20000030ff327230 */ /* 0x000fe40000004100 */
[----:B------:R-:W-:Y:S01]  /*9ca0*/  FMUL.FTZ R52, R31, R35 ;  /* 0x000000231f347220 */ /* 0x000fe20000410000 */
[----:B------:R-:W-:Y:S01]  /*9cb0*/  HADD2.F32 R21, -RZ, R33.H0_H0 ;  /* 0x20000021ff157230 */ /* 0x000fe20000004100 */
[-C--:B------:R-:W-:Y:S01]  /*9cc0*/  F2FP.F16.E4M3.UNPACK_B R7, R34.reuse ;  /* 0x00000022ff07723e */ /* 0x080fe200020006ff */
[----:B------:R-:W-:Y:S01]  /*9cd0*/  HADD2.F32 R44, -RZ, R40.H0_H0 ;  /* 0x20000028ff2c7230 */ /* 0x000fe20000004100 */
[----:B------:R-:W-:Y:S01]  /*9ce0*/  F2FP.F16.E4M3.UNPACK_B R34, R34.H1 ;  /* 0x00000022ff22723e */ /* 0x000fe200030006ff */
[----:B------:R-:W-:-:S02]  /*9cf0*/  HADD2.F32 R32, -RZ, R39.H0_H0 ;  /* 0x20000027ff207230 */ /* 0x000fc40000004100 */
[C---:B------:R-:W-:Y:S01]  /*9d00*/  FMUL.FTZ R31, R21.reuse, R50 ;  /* 0x00000032151f7220 */ /* 0x040fe20000410000 */
[----:B------:R-:W-:Y:S02]  /*9d10*/  HADD2.F32 R39, -RZ, R39.H1_H1 ;  /* 0x30000027ff277230 */ /* 0x000fe40000004100 */
[-C--:B------:R-:W-:Y:S01]  /*9d20*/  FMUL.FTZ R55, R21, R44.reuse ;  /* 0x0000002c15377220 */ /* 0x080fe20000410000 */
[----:B------:R-:W-:Y:S01]  /*9d30*/  FFMA.FTZ R21, R28, R35, -R53 ;  /* 0x000000231c157223 */ /* 0x000fe20000010835 */
[----:B------:R-:W-:Y:S01]  /*9d40*/  FFMA.FTZ R31, R32, R44, -R31 ;  /* 0x0000002c201f7223 */ /* 0x000fe2000001081f */
[----:B------:R-:W-:Y:S01]  /*9d50*/  FFMA.FTZ R28, R28, R49, R52 ;  /* 0x000000311c1c7223 */ /* 0x000fe20000010034 */
[----:B------:R-:W-:Y:S01]  /*9d60*/  FFMA.FTZ R32, R32, R50, R55 ;  /* 0x0000003220207223 */ /* 0x000fe20000010037 */
[----:B------:R-:W-:Y:S01]  /*9d70*/  F2FP.F16.E4M3.UNPACK_B R52, R51 ;  /* 0x00000033ff34723e */ /* 0x000fe200020006ff */
[----:B------:R-:W-:Y:S01]  /*9d80*/  HADD2.F32 R50, -RZ, R48.H1_H1 ;  /* 0x30000030ff327230 */ /* 0x000fe20000004100 */
[----:B------:R-:W-:Y:S01]  /*9d90*/  F2FP.F16.E4M3.UNPACK_B R48, R45 ;  /* 0x0000002dff30723e */ /* 0x000fe200020006ff */
        /* <DEDUP_REMOVED lines=10> */
[----:B------:R-:W-:Y:S02]  /*9e40*/  HADD2.F32 R33, -RZ, R41.H0_H0 ;  /* 0x20000029ff217230 */ /* 0x000fe40000004100 */
[C---:B------:R-:W-:Y:S01]  /*9e50*/  FMUL.FTZ R56, R40.reuse, R53 ;  /* 0x0000003528387220 */ /* 0x040fe20000410000 */
[----:B------:R-:W-:Y:S02]  /*9e60*/  HADD2.F32 R52, -RZ, R52.H1_H1 ;  /* 0x30000034ff347230 */ /* 0x000fe40000004100 */
[-C--:B------:R-:W-:Y:S01]  /*9e70*/  FMUL.FTZ R58, R40, R49.reuse ;  /* 0x00000031283a7220 */ /* 0x080fe20000410000 */
[C---:B------:R-:W-:Y:S01]  /*9e80*/  FFMA.FTZ R40, R39.reuse, R44, -R54 ;  /* 0x0000002c27287223 */ /* 0x040fe20000010836 */
[----:B------:R-:W-:Y:S01]  /*9e90*/  FFMA.FTZ R39, R39, R50, R35 ;  /* 0x0000003227277223 */ /* 0x000fe20000010023 */
[C---:B------:R-:W-:Y:S01]  /*9ea0*/  FFMA.FTZ R35, R33.reuse, R49, -R56 ;  /* 0x0000003121237223 */ /* 0x040fe20000010838 */
[----:B------:R-:W-:Y:S01]  /*9eb0*/  HADD2.F32 R49, -RZ, R48.H1_H1 ;  /* 0x30000030ff317230 */ /* 0x000fe20000004100 */
[----:B------:R-:W-:Y:S01]  /*9ec0*/  F2FP.F16.E4M3.UNPACK_B R48, R45.H1 ;  /* 0x0000002dff30723e */ /* 0x000fe200030006ff */
[----:B------:R-:W-:Y:S01]  /*9ed0*/  FFMA.FTZ R33, R33, R53, R58 ;  /* 0x0000003521217223 */ /* 0x000fe2000001003a */
[----:B------:R-:W-:Y:S01]  /*9ee0*/  HADD2.F32 R42, -RZ, R42.H1_H1 ;  /* 0x3000002aff2a7230 */ /* 0x000fe20000004100 */
[----:B------:R-:W-:Y:S01]  /*9ef0*/  F2FP.SATFINITE.E4M3.F32.PACK_AB_MERGE_C R32, R39, R32, RZ ;  /* 0x000000202720723e */ /* 0x000fe200048070ff */
[----:B------:R-:W-:-:S02]  /*9f00*/  HADD2.F32 R53, -RZ, R51.H0_H0 ;  /* 0x20000033ff357230 */ /* 0x000fc40000004100 */
[----:B------:R-:W-:Y:S02]  /*9f10*/  HADD2.F32 R44, -RZ, R47.H0_H0 ;  /* 0x2000002fff2c7230 */ /* 0x000fe40000004100 */
        /* <DEDUP_REMOVED lines=16> */
[----:B------:R-:W-:Y:S01]  /*a020*/  F2FP.SATFINITE.E4M3.F32.PACK_AB_MERGE_C R13, R28, R13, R32 ;  /* 0x0000000d1c0d723e */ /* 0x000fe20004807020 */
[----:B------:R-:W-:Y:S02]  /*a030*/  HADD2.F32 R54, -RZ, R53.H0_H0 ;  /* 0x20000035ff367230 */ /* 0x000fe40000004100 */
[----:B------:R-:W-:Y:S01]  /*a040*/  FMUL.FTZ R58, R47, R52 ;  /* 0x000000342f3a7220 */ /* 0x000fe20000410000 */
[----:B------:R-:W-:-:S02]  /*a050*/  HADD2.F32 R46, -RZ, R43.H0_H0 ;  /* 0x2000002bff2e7230 */ /* 0x000fc40000004100 */
[----:B------:R-:W-:Y:S02]  /*a060*/  HADD2.F32 R55, -RZ, R51.H1_H1 ;  /* 0x30000033ff377230 */ /* 0x000fe40000004100 */
        /* <DEDUP_REMOVED lines=16> */
[----:B------:R-:W-:Y:S01]  /*a170*/  FFMA.FTZ R48, R48, R55, R58 ;  /* 0x0000003730307223 */ /* 0x000fe2000001003a */
[----:B------:R-:W-:-:S02]  /*a180*/  HADD2.F32 R43, -RZ, R52.H0_H0 ;  /* 0x20000034ff2b7230 */ /* 0x000fc40000004100 */
[C---:B------:R-:W-:Y:S01]  /*a190*/  FFMA.FTZ R56, R38.reuse, R51, -R15 ;  /* 0x0000003326387223 */ /* 0x040fe2000001080f */
[--C-:B------:R-:W-:Y:S02]  /*a1a0*/  HADD2.F32 R20, -RZ, R29.reuse.H0_H0 ;  /* 0x2000001dff147230 */ /* 0x100fe40000004100 */
        /* <DEDUP_REMOVED lines=26> */
[----:B------:R-:W-:Y:S02]  /*a350*/  HADD2.F32 R34, -RZ, R34.H1_H1 ;  /* 0x30000022ff227230 */ /* 0x000fe40000004100 */
[----:B------:R-:W-:-:S02]  /*a360*/  HADD2.F32 R51, -RZ, R38.H1_H1 ;  /* 0x30000026ff337230 */ /* 0x000fc40000004100 */
[----:B------:R-:W-:Y:S01]  /*a370*/  FFMA.FTZ R57, R14, R29, -R57 ;  /* 0x0000001d0e397223 */ /* 0x000fe20000010839 */
[----:B------:R-:W-:Y:S02]  /*a380*/  HADD2.F32 R30, -RZ, R30.H1_H1 ;  /* 0x3000001eff1e7230 */ /* 0x000fe40000004100 */
[----:B------:R-:W-:Y:S01]  /*a390*/  FMUL.FTZ R20, R34, R43 ;  /* 0x0000002b22147220 */ /* 0x000fe20000410000 */
[----:B------:R-:W-:Y:S01]  /*a3a0*/  FFMA.FTZ R50, R14, R50, R15 ;  /* 0x000000320e327223 */ /* 0x000fe2000001000f */
[-C--:B------:R-:W-:Y:S01]  /*a3b0*/  FMUL.FTZ R29, R34, R51.reuse ;  /* 0x00000033221d7220 */ /* 0x080fe20000410000 */
[--C-:B------:R-:W-:Y:S02]  /*a3c0*/  HADD2.F32 R15, -RZ, R12.reuse.H0_H0 ;  /* 0x2000000cff0f7230 */ /* 0x100fe40000004100 */
[C---:B------:R-:W-:Y:S01]  /*a3d0*/  FFMA.FTZ R51, R30.reuse, R51, R20 ;  /* 0x000000331e337223 */ /* 0x040fe20000010014 */
[----:B------:R-:W-:Y:S02]  /*a3e0*/  HADD2.F32 R14, -RZ, R12.H1_H1 ;  /* 0x3000000cff0e7230 */ /* 0x000fe40000004100 */
[----:B------:R-:W-:Y:S01]  /*a3f0*/  FFMA.FTZ R34, R30, R43, -R29 ;  /* 0x0000002b1e227223 */ /* 0x000fe2000001081d */
[----:B------:R-:W-:-:S02]  /*a400*/  HADD2.F32 R12, -RZ, R7.H0_H0 ;  /* 0x20000007ff0c7230 */ /* 0x000fc40000004100 */
[--C-:B------:R-:W-:Y:S01]  /*a410*/  HADD2.F32 R20, -RZ, R4.reuse.H1_H1 ;  /* 0x30000004ff147230 */ /* 0x100fe20000004100 */
[----:B------:R-:W-:Y:S01]  /*a420*/  F2FP.SATFINITE.E4M3.F32.PACK_AB_MERGE_C R50, R51, R50, RZ ;  /* 0x000000323332723e */ /* 0x000fe200048070ff */
[----:B------:R-:W-:Y:S01]  /*a430*/  HADD2.F32 R7, -RZ, R7.H1_H1 ;  /* 0x30000007ff077230 */ /* 0x000fe20000004100 */
[----:B------:R-:W-:Y:S01]  /*a440*/  F2FP.SATFINITE.E4M3.F32.PACK_AB_MERGE_C R34, R34, R57, RZ ;  /* 0x000000392222723e */ /* 0x000fe200048070ff */
[----:B------:R-:W-:Y:S02]  /*a450*/  HADD2.F32 R29, -RZ, R4.H0_H0 ;  /* 0x20000004ff1d7230 */ /* 0x000fe40000004100 */
[--C-:B------:R-:W-:Y:S02]  /*a460*/  HADD2.F32 R4, -RZ, R5.reuse.H0_H0 ;  /* 0x20000005ff047230 */ /* 0x100fe40000004100 */
[C---:B------:R-:W-:Y:S01]  /*a470*/  FMUL.FTZ R30, R7.reuse, R20 ;  /* 0x00000014071e7220 */ /* 0x040fe20000410000 */
[----:B------:R-:W-:Y:S02]  /*a480*/  HADD2.F32 R5, -RZ, R5.H1_H1 ;  /* 0x30000005ff057230 */ /* 0x000fe40000004100 */
[C---:B------:R-:W-:Y:S01]  /*a490*/  FMUL.FTZ R43, R12.reuse, R29 ;  /* 0x0000001d0c2b7220 */ /* 0x040fe20000410000 */
[-C--:B------:R-:W-:Y:S01]  /*a4a0*/  FMUL.FTZ R7, R7, R14.reuse ;  /* 0x0000000e07077220 */ /* 0x080fe20000410000 */
[----:B------:R-:W-:Y:S01]  /*a4b0*/  FMUL.FTZ R12, R12, R15 ;  /* 0x0000000f0c0c7220 */ /* 0x000fe20000410000 */
[----:B------:R-:W-:-:S02]  /*a4c0*/  FFMA.FTZ R30, R5, R14, -R30 ;  /* 0x0000000e051e7223 */ /* 0x000fc4000001081e */
[----:B------:R-:W-:Y:S01]  /*a4d0*/  FFMA.FTZ R14, R5, R20, R7 ;  /* 0x00000014050e7223 */ /* 0x000fe20000010007 */
[C---:B------:R-:W-:Y:S01]  /*a4e0*/  FFMA.FTZ R43, R4.reuse, R15, -R43 ;  /* 0x0000000f042b7223 */ /* 0x040fe2000001082b */
[----:B------:R-:W-:Y:S01]  /*a4f0*/  FFMA.FTZ R29, R4, R29, R12 ;  /* 0x0000001d041d7223 */ /* 0x000fe2000001000c */
        /* <DEDUP_REMOVED lines=14> */
.L_x_10476:
[----:B------:R-:W-:Y:S05]  /*a5e0*/  BSYNC B1 ;  /* 0x0000000000017941 */ /* 0x000fea0003800000 */
.L_x_10475:
        /* <DEDUP_REMOVED lines=68> */
[----:B-1----:R-:W-:-:S02]  /*aa30*/  PRMT R39, R30, 0x7054, R37 ;  /* 0x000070541e277816 */ /* 0x002fc40000000025 */
        /* <DEDUP_REMOVED lines=186> */
.L_x_10465:
[----:B------:R-:W-:Y:S05]  /*b5e0*/  BSYNC B0 ;  /* 0x0000000000007941 */ /* 0x000fea0003800000 */
.L_x_10458:
        /* <DEDUP_REMOVED lines=8> */
.L_x_10455:
[----:B0-2---:R-:W-:-:S05]  /*b670*/  IMAD.U32 R0, RZ, RZ, UR36 ;  /* 0x00000024ff007e24 */ /* 0x005fca000f8e00ff */
[----:B------:R-:W-:-:S13]  /*b680*/  ISETP.NE.AND P1, PT, R0, 0x3, PT ;  /* 0x000000030000780c */ /* 0x000fda0003f25270 */
[----:B------:R-:W-:Y:S05]  /*b690*/  @!P1 BRA `(.L_x_10477) ;  /* 0x0000000000049947 */ /* 0x000fea0003800000 */
[----:B------:R-:W-:Y:S01]  /*b6a0*/  BPT.TRAP 0x1 ;  /* 0x000000040000795c */ /* 0x000fe20000300000 */
.L_x_10477:
[----:B-----5:R-:W-:Y:S01]  /*b6b0*/  IMAD R10, R18, 0x8, R16 ;  /* 0x00000008120a7824 */ /* 0x020fe200078e0210 */
[----:B-1----:R-:W-:-:S04]  /*b6c0*/  SHF.L.U32 R3, R152, 0x1f, RZ ;  /* 0x0000001f98037819 */ /* 0x002fc800000006ff */
[----:B------:R0:W1:Y:S01]  /*b6d0*/  SYNCS.PHASECHK.TRANS64.TRYWAIT P0, [R10+URZ+0x19c30], R3 ;  /* 0x019c30030a0075a7 */ /* 0x000062000800017f */
[----:B------:R-:W-:Y:S05]  /*b6e0*/  @!P1 BRA `(.L_x_10478) ;  /* 0x0000000000049947 */ /* 0x000fea0003800000 */
[----:B------:R-:W-:Y:S01]  /*b6f0*/  BPT.TRAP 0x1 ;  /* 0x000000040000795c */ /* 0x000fe20000300000 */
.L_x_10478:
[----:B------:R-:W2:Y:S02]  /*b700*/  S2R R0, SR_TID.X ;  /* 0x0000000000007919 */ /* 0x000ea40000002100 */
[----:B--2---:R-:W-:-:S04]  /*b710*/  LOP3.LUT R0, R0, 0x7f, RZ, 0xc0, !PT ;  /* 0x0000007f00007812 */ /* 0x004fc800078ec0ff */
[----:B------:R-:W-:Y:S01]  /*b720*/  ISETP.NE.AND P2, PT, R0, RZ, PT ;  /* 0x000000ff0000720c */ /* 0x000fe20003f45270 */
[----:B-1----:R-:W-:-:S12]  /*b730*/  @P0 BRA `(.L_x_10479) ;  /* 0x0000000000080947 */ /* 0x002fd80003800000 */
[----:B------:R-:W1:Y:S02]  /*b740*/  SYNCS.PHASECHK.TRANS64.TRYWAIT P0, [R10+URZ+0x19c30], R3 ;  /* 0x019c30030a0075a7 */ /* 0x000e64000800017f */
[----:B-1----:R-:W-:Y:S05]  /*b750*/  @!P0 BRA `(.L_x_10480) ;  /* 0x0000010400c08947 */ /* 0x002fea0003800000 */
.L_x_10479:
[----:B------:R-:W-:Y:S05]  /*b760*/  WARPSYNC.ALL ;  /* 0x0000000000007948 */ /* 0x000fea0003800000 */
[----:B------:R-:W-:Y:S01]  /*b770*/  VIADD R0, R16, 0x13800 ;  /* 0x0001380010007836 */ /* 0x000fe20000000000 */
[----:B------:R-:W2:Y:S04]  /*b780*/  LDL R12, [R1+0x44] ;  /* 0x00004400010c7983 */ /* 0x000ea80000100800 */
[----:B------:R-:W-:Y:S01]  /*b790*/  SHF.R.U32.HI R0, RZ, 0x4, R0 ;  /* 0x00000004ff007819 */ /* 0x000fe20000011600 */
[----:B------:R-:W2:Y:S03]  /*b7a0*/  LDL R94, [R1+0x20] ;  /* 0x00002000015e7983 */ /* 0x000ea60000100800 */
[----:B------:R-:W-:Y:S01]  /*b7b0*/  LOP3.LUT R0, R0, 0x3fff, RZ, 0xc0, !PT ;  /* 0x00003fff00007812 */ /* 0x000fe200078ec0ff */
[----:B------:R-:W5:Y:S03]  /*b7c0*/  LDL R11, [R1+0x40] ;  /* 0x00004000010b7983 */ /* 0x000f660000100800 */
[----:B----4-:R-:W-:Y:S01]  /*b7d0*/  LOP3.LUT R21, R0, 0x10000, RZ, 0xfc, !PT ;  /* 0x0001000000157812 */ /* 0x010fe200078efcff */
[----:B---3--:R-:W-:Y:S01]  /*b7e0*/  IMAD.MOV.U32 R7, RZ, RZ, -0x3ffffff0 ;  /* 0xc0000010ff077424 */ /* 0x008fe200078e00ff */
[----:B------:R-:W-:Y:S01]  /*b7f0*/  LOP3.LUT R6, R36, 0x10000, RZ, 0xfc, !PT ;  /* 0x0001000024067812 */ /* 0x000fe200078efcff */
[----:B------:R-:W-:Y:S01]  /*b800*/  IMAD.MOV.U32 R5, RZ, RZ, -0x3ffffff0 ;  /* 0xc0000010ff057424 */ /* 0x000fe200078e00ff */
[----:B------:R-:W3:Y:S01]  /*b810*/  LDL R90, [R1+0x28] ;  /* 0x00002800015a7983 */ /* 0x000ee20000100800 */
[----:B------:R-:W-:Y:S01]  /*b820*/  IMAD R4, R18, 0x300, R21 ;  /* 0x0000030012047824 */ /* 0x000fe200078e0215 */
[----:B------:R-:W-:-:S02]  /*b830*/  R2UR UR4, R6 ;  /* 0x00000000060472ca */ /* 0x000fc400000e0000 */
[----:B------:R-:W4:Y:S01]  /*b840*/  LDL R92, [R1+0x24] ;  /* 0x00002400015c7983 */ /* 0x000f220000100800 */
[----:B------:R-:W-:Y:S01]  /*b850*/  R2UR UR5, R7 ;  /* 0x00000000070572ca */ /* 0x000fe200000e0000 */
[----:B------:R-:W-:Y:S01]  /*b860*/  IMAD.MOV.U32 R15, RZ, RZ, -0x3ffffff0 ;  /* 0xc0000010ff0f7424 */ /* 0x000fe200078e00ff */
[----:B------:R-:W-:Y:S01]  /*b870*/  R2UR UR6, R4 ;  /* 0x00000000040672ca */ /* 0x000fe200000e0000 */
[----:B------:R-:W-:Y:S01]  /*b880*/  IMAD.MOV.U32 R9, RZ, RZ, -0x3ffffff0 ;  /* 0xc0000010ff097424 */ /* 0x000fe200078e00ff */
[----:B------:R-:W-:Y:S01]  /*b890*/  R2UR UR7, R5 ;  /* 0x00000000050772ca */ /* 0x000fe200000e0000 */
[----:B------:R-:W-:Y:S01]  /*b8a0*/  WARPGROUP.ARRIVE ;  /* 0x00000000000079c5 */ /* 0x000fe20000000000 */
[----:B------:R-:W-:Y:S01]  /*b8b0*/  IMAD.MOV.U32 R157, RZ, RZ, -0x3ffffff0 ;  /* 0xc0000010ff9d7424 */ /* 0x000fe200078e00ff */
[----:B------:R-:W0:Y:S10]  /*b8c0*/  LDC R0, c[0x0][0x448] ;  /* 0x00011200ff007b82 */ /* 0x000e340000000800 */
        /* <DEDUP_REMOVED lines=23> */
[----:B--2---:R-:W-:-:S04]  /*ba40*/  IMAD.IADD R8, R12, 0x1, R94 ;  /* 0x000000010c087824 */ /* 0x004fc800078e025e */
[----:B0-----:R-:W-:-:S05]  /*ba50*/  @P0 IMAD.HI.U32 R0, R8, R3, RZ ;  /* 0x0000000308000227 */ /* 0x001fca00078e00ff */
[----:B-1----:R-:W-:Y:S01]  /*ba60*/  @P0 SHF.R.U32.HI R8, RZ, R5, R0 ;  /* 0x00000005ff080219 */ /* 0x002fe20000011600 */
[----:B------:R-:W-:-:S04]  /*ba70*/  IMAD.MOV.U32 R3, RZ, RZ, -0x80 ;  /* 0xffffff80ff037424 */ /* 0x000fc800078e00ff */
[----:B------:R-:W0:Y:S01]  /*ba80*/  SHFL.IDX PT, R5, R8, 0x1, 0x1c1f ;  /* 0x003c1f0008057f89 */ /* 0x000e2200000e0000 */
[----:B------:R-:W-:-:S04]  /*ba90*/  IMAD R0, R88, R3, 0x80 ;  /* 0x0000008058007424 */ /* 0x000fc800078e0203 */
[----:B------:R-:W-:Y:S02]  /*baa0*/  VIADD R3, R0, 0x1 ;  /* 0x0000000100037836 */ /* 0x000fe40000000000 */
[----:B---3--:R-:W-:Y:S02]  /*bab0*/  IMAD.IADD R4, R90, 0x1, R0 ;  /* 0x000000015a047824 */ /* 0x008fe400078e0200 */
[C---:B-----5:R-:W-:Y:S02]  /*bac0*/  IMAD R3, R11.reuse, -0x2, R3 ;  /* 0xfffffffe0b037824 */ /* 0x060fe400078e0203 */
[----:B------:R-:W-:-:S03]  /*bad0*/  IMAD R4, R11, -0x2, R4 ;  /* 0xfffffffe0b047824 */ /* 0x000fc600078e0204 */
[----:B----4-:R-:W-:-:S04]  /*bae0*/  IADD3 R3, -R92, R3, R90 ;  /* 0x000000035c037210 */ /* 0x010fc80007ffe15a */
[----:B0-----:R-:W-:-:S04]  /*baf0*/  VIADDMNMX R0, R5, R3, R4, PT ;  /* 0x0000000305007246 */ /* 0x001fc80003800104 */
[C---:B------:R-:W-:Y:S02]  /*bb00*/  ISETP.GT.AND P3, PT, R0.reuse, RZ, PT ;  /* 0x000000ff0000720c */ /* 0x040fe40003f64270 */
[C---:B------:R-:W-:Y:S02]  /*bb10*/  ISETP.GT.AND P4, PT, R0.reuse, 0x1, PT ;  /* 0x000000010000780c */ /* 0x040fe40003f84270 */
[----:B------:R-:W-:Y:S01]  /*bb20*/  ISETP.GT.AND P5, PT, R0, 0x8, PT ;  /* 0x000000080000780c */ /* 0x000fe20003fa4270 */
[----:B------:R0:W-:Y:S01]  /*bb30*/  STL.64 [R1], R14 ;  /* 0x0000000e01007387 */ /* 0x0001e20000100a00 */
[----:B------:R-:W-:Y:S02]  /*bb40*/  WARPGROUP.DEPBAR.LE gsb0, 0x0 ;  /* 0x00008000000079c5 */ /* 0x000fe40000010000 */
[----:B------:R-:W-:Y:S02]  /*bb50*/  FSEL R5, R26, -INF , P3 ;  /* 0xff8000001a057808 */ /* 0x000fe40001800000 */
        /* <DEDUP_REMOVED lines=20> */
[----:B0-----:R-:W-:Y:S02]  /*bca0*/  FSEL R15, R42, -INF , P4 ;  /* 0xff8000002a0f7808 */ /* 0x001fe40002000000 */
        /* <DEDUP_REMOVED lines=75> */
[C---:B------:R-:W-:Y:S02]  /*c160*/  ISETP.GT.AND P4, PT, R3.reuse, 0x1, PT ;  /* 0x000000010300780c */ /* 0x040fe40003f84270 */
[----:B------:R-:W-:Y:S02]  /*c170*/  ISETP.GT.AND P5, PT, R3, 0x8, PT ;  /* 0x000000080300780c */ /* 0x000fe40003fa4270 */
[----:B0-----:R-:W-:-:S04]  /*c180*/  FMNMX.FTZ R0, R14, R111, !PT ;  /* 0x0000006f0e007209 */ /* 0x001fc80007810000 */
[----:B------:R-:W-:Y:S01]  /*c190*/  FSETP.NEU.FTZ.AND P3, PT, R0, -INF , PT ;  /* 0xff8000000000780b */ /* 0x000fe20003f7d000 */
[----:B------:R-:W-:-:S05]  /*c1a0*/  FFMA.FTZ R111, R2, R0, -8 ;  /* 0xc1000000026f7423 */ /* 0x000fca0000010000 */
[----:B------:R-:W-:Y:S02]  /*c1b0*/  FSEL R111, R111, RZ, P3 ;  /* 0x000000ff6f6f7208 */ /* 0x000fe40001800000 */
[----:B------:R-:W-:Y:S02]  /*c1c0*/  ISETP.GT.AND P3, PT, R3, RZ, PT ;  /* 0x000000ff0300720c */ /* 0x000fe40003f64270 */
[----:B------:R-:W-:Y:S01]  /*c1d0*/  FSEL R25, R25, -INF , P4 ;  /* 0xff80000019197808 */ /* 0x000fe20002000000 */
[----:B------:R-:W-:-:S01]  /*c1e0*/  FFMA.FTZ R8, R2, R9, -R111 ;  /* 0x0000000902087223 */ /* 0x000fc2000001086f */
[----:B------:R-:W-:Y:S01]  /*c1f0*/  FSEL R9, R24, -INF , P3 ;  /* 0xff80000018097808 */ /* 0x000fe20001800000 */
[----:B------:R-:W-:-:S01]  /*c200*/  FFMA.FTZ R20, R2, R27, -R111 ;  /* 0x0000001b02147223 */ /* 0x000fc2000001086f */
        /* <DEDUP_REMOVED lines=18> */
[----:B------:R0:W-:Y:S01]  /*c330*/  MUFU.EX2 R4, R20 ;  /* 0x0000001400047308 */ /* 0x0001e20000000800 */
[----:B------:R-:W-:Y:S02]  /*c340*/  ISETP.GT.AND P3, PT, R3, 0x21, PT ;  /* 0x000000210300780c */ /* 0x000fe40003f64270 */
[----:B------:R-:W-:Y:S01]  /*c350*/  FMNMX.FTZ R14, R37, R14, !PT ;  /* 0x0000000e250e7209 */ /* 0x000fe20007810000 */
[----:B0-----:R-:W-:-:S01]  /*c360*/  FFMA.FTZ R20, R2, R35, -R111 ;  /* 0x0000002302147223 */ /* 0x001fc2000001086f */
[----:B------:R-:W-:-:S02]  /*c370*/  FSEL R35, R40, -INF , P4 ;  /* 0xff80000028237808 */ /* 0x000fc40002000000 */
[----:B------:R-:W-:Y:S02]  /*c380*/  ISETP.GT.AND P4, PT, R3, 0x28, PT ;  /* 0x000000280300780c */ /* 0x000fe40003f84270 */
[----:B------:R-:W-:Y:S02]  /*c390*/  FSEL R41, R41, -INF , P3 ;  /* 0xff80000029297808 */ /* 0x000fe40001800000 */
[----:B------:R-:W-:Y:S01]  /*c3a0*/  FMNMX.FTZ R14, R35, R14, !PT ;  /* 0x0000000e230e7209 */ /* 0x000fe20007810000 */
[----:B------:R0:W-:Y:S01]  /*c3b0*/  MUFU.EX2 R12, R20 ;  /* 0x00000014000c7308 */ /* 0x0001e20000000800 */
[C---:B------:R-:W-:Y:S02]  /*c3c0*/  ISETP.GT.AND P3, PT, R3.reuse, 0x29, PT ;  /* 0x000000290300780c */ /* 0x040fe40003f64270 */
[----:B------:R-:W-:Y:S02]  /*c3d0*/  FSEL R117, R44, -INF , P4 ;  /* 0xff8000002c757808 */ /* 0x000fe40002000000 */
[----:B------:R-:W-:-:S02]  /*c3e0*/  ISETP.GT.AND P4, PT, R3, 0x30, PT ;  /* 0x000000300300780c */ /* 0x000fc40003f84270 */
[----:B0-----:R-:W-:Y:S02]  /*c3f0*/  FMNMX.FTZ R20, R41, R14, !PT ;  /* 0x0000000e29147209 */ /* 0x001fe40007810000 */
[----:B------:R-:W-:Y:S02]  /*c400*/  FSEL R45, R45, -INF , P3 ;  /* 0xff8000002d2d7808 */ /* 0x000fe40001800000 */
[----:B------:R-:W-:Y:S01]  /*c410*/  FMNMX.FTZ R20, R117, R20, !PT ;  /* 0x0000001475147209 */ /* 0x000fe20007810000 */
[----:B------:R-:W-:-:S01]  /*c420*/  FFMA.FTZ R24, R2, R39, -R111 ;  /* 0x0000002702187223 */ /* 0x000fc2000001086f */
[----:B------:R-:W-:Y:S02]  /*c430*/  ISETP.GT.AND P3, PT, R3, 0x31, PT ;  /* 0x000000310300780c */ /* 0x000fe40003f64270 */
[----:B------:R-:W-:Y:S02]  /*c440*/  FSEL R39, R48, -INF , P4 ;  /* 0xff80000030277808 */ /* 0x000fe40002000000 */
[----:B------:R-:W-:-:S02]  /*c450*/  FMNMX.FTZ R20, R45, R20, !PT ;  /* 0x000000142d147209 */ /* 0x000fc40007810000 */
        /* <DEDUP_REMOVED lines=17> */
[----:B------:R-:W-:Y:S01]  /*c570*/  FFMA.FTZ R30, R2, R89, -R111 ;  /* 0x00000059021e7223 */ /* 0x000fe2000001086f */
        /* <DEDUP_REMOVED lines=46> */
[----:B------:R-:W-:Y:S02]  /*c860*/  FSEL R127, R85, -INF , P3 ;  /* 0xff800000557f7808 */ /* 0x000fe40001800000 */
[----:B------:R-:W-:-:S04]  /*c870*/  FMNMX.FTZ R32, R95, R32, !PT ;  /* 0x000000205f207209 */ /* 0x000fc80007810000 */
[----:B------:R-:W-:-:S05]  /*c880*/  FMNMX.FTZ R3, R127, R32, !PT ;  /* 0x000000207f037209 */ /* 0x000fca0007810000 */
[----:B------:R-:W0:Y:S02]  /*c890*/  SHFL.BFLY PT, R36, R3, 0x2, 0x1f ;  /* 0x0c401f0003247f89 */ /* 0x000e2400000e0000 */
[----:B0-----:R-:W-:-:S05]  /*c8a0*/  FMNMX.FTZ R44, R3, R36, !PT ;  /* 0x00000024032c7209 */ /* 0x001fca0007810000 */
[----:B------:R-:W0:Y:S01]  /*c8b0*/  SHFL.BFLY PT, R3, R44, 0x1, 0x1f ;  /* 0x0c201f002c037f89 */ /* 0x000e2200000e0000 */
[----:B------:R-:W-:-:S01]  /*c8c0*/  FFMA.FTZ R5, R2, R5, -R111 ;  /* 0x0000000502057223 */ /* 0x000fc2000001086f */
[C-C-:B------:R-:W-:Y:S01]  /*c8d0*/  FFMA.FTZ R31, R2.reuse, R31, -R111.reuse ;  /* 0x0000001f021f7223 */ /* 0x140fe2000001086f */
[----:B------:R-:W-:-:S04]  /*c8e0*/  FFMA.FTZ R40, R2, R97, -R111 ;  /* 0x0000006102287223 */ /* 0x000fc8000001086f */
[----:B------:R-:W1:Y:S01]  /*c8f0*/  MUFU.EX2 R5, R5 ;  /* 0x0000000500057308 */ /* 0x000e620000000800 */
[----:B0-----:R-:W-:-:S04]  /*c900*/  FMNMX.FTZ R3, R44, R3, !PT ;  /* 0x000000032c037209 */ /* 0x001fc80007810000 */
[----:B------:R-:W-:Y:S01]  /*c910*/  FSETP.NEU.FTZ.AND P3, PT, R3, -INF , PT ;  /* 0xff8000000300780b */ /* 0x000fe20003f7d000 */
[----:B------:R-:W-:-:S05]  /*c920*/  FFMA.FTZ R54, R2, R3, -8 ;  /* 0xc100000002367423 */ /* 0x000fca0000010003 */
[----:B------:R-:W-:-:S05]  /*c930*/  FSEL R54, R54, RZ, P3 ;  /* 0x000000ff36367208 */ /* 0x000fca0001800000 */
[C-C-:B------:R-:W-:Y:S01]  /*c940*/  FFMA.FTZ R9, R2.reuse, R9, -R54.reuse ;  /* 0x0000000902097223 */ /* 0x140fe20000010836 */
[----:B------:R-:W-:-:S01]  /*c950*/  FFMA.FTZ R46, R2, R25, -R54 ;  /* 0x00000019022e7223 */ /* 0x000fc20000010836 */
[C---:B------:R-:W-:Y:S01]  /*c960*/  FFMA.FTZ R52, R2.reuse, R27, -R54 ;  /* 0x0000001b02347223 */ /* 0x040fe20000010836 */
[----:B------:R-:W0:Y:S01]  /*c970*/  MUFU.EX2 R8, R8 ;  /* 0x0000000800087308 */ /* 0x000e220000000800 */
[----:B------:R-:W-:-:S01]  /*c980*/  FFMA.FTZ R97, R2, R67, -R111 ;  /* 0x0000004302617223 */ /* 0x000fc2000001086f */
[C-C-:B------:R-:W-:Y:S01]  /*c990*/  FFMA.FTZ R67, R2.reuse, R75, -R111.reuse ;  /* 0x0000004b02437223 */ /* 0x140fe2000001086f */
[----:B------:R-:W-:-:S01]  /*c9a0*/  FFMA.FTZ R11, R2, R11, -R111 ;  /* 0x0000000b020b7223 */ /* 0x000fc2000001086f */
[C---:B------:R-:W-:Y:S01]  /*c9b0*/  FFMA.FTZ R75, R2.reuse, R83, -R111 ;  /* 0x00000053024b7223 */ /* 0x040fe2000001086f */
[----:B------:R-:W-:-:S03]  /*c9c0*/  FFMA.FTZ R83, R2, R29, -R54 ;  /* 0x0000001d02537223 */ /* 0x000fc60000010836 */
[----:B------:R-:W-:Y:S01]  /*c9d0*/  MUFU.EX2 R9, R9 ;  /* 0x0000000900097308 */ /* 0x000fe20000000800 */
[----:B------:R-:W-:-:S07]  /*c9e0*/  FFMA.FTZ R25, R2, R113, -R54 ;  /* 0x0000007102197223 */ /* 0x000fce0000010836 */
[----:B------:R-:W2:Y:S01]  /*c9f0*/  MUFU.EX2 R46, R46 ;  /* 0x0000002e002e7308 */ /* 0x000ea20000000800 */
[----:B------:R-:W-:-:S07]  /*ca00*/  FFMA.FTZ R13, R2, R13, -R111 ;  /* 0x0000000d020d7223 */ /* 0x000fce000001086f */
[----:B------:R-:W3:Y:S01]  /*ca10*/  MUFU.EX2 R31, R31 ;  /* 0x0000001f001f7308 */ /* 0x000ee20000000800 */
[----:B------:R-:W-:-:S07]  /*ca20*/  FFMA.FTZ R48, R2, R33, -R54 ;  /* 0x0000002102307223 */ /* 0x000fce0000010836 */
[----:B------:R-:W4:Y:S01]  /*ca30*/  MUFU.EX2 R52, R52 ;  /* 0x0000003400347308 */ /* 0x000f220000000800 */
[----:B------:R-:W-:-:S01]  /*ca40*/  FFMA.FTZ R60, R2, R45, -R54 ;  /* 0x0000002d023c7223 */ /* 0x000fc20000010836 */
[----:B-1----:R-:W-:-:S06]  /*ca50*/  FADD.FTZ R45, R5, R4 ;  /* 0x00000004052d7221 */ /* 0x002fcc0000010000 */
[----:B------:R-:W1:Y:S01]  /*ca60*/  MUFU.EX2 R11, R11 ;  /* 0x0000000b000b7308 */ /* 0x000e620000000800 */
[----:B------:R-:W-:-:S07]  /*ca70*/  FFMA.FTZ R56, R2, R115, -R54 ;  /* 0x0000007302387223 */ /* 0x000fce0000010836 */
[----:B------:R-:W5:Y:S01]  /*ca80*/  MUFU.EX2 R83, R83 ;  /* 0x0000005300537308 */ /* 0x000f620000000800 */
[----:B------:R-:W-:-:S01]  /*ca90*/  FFMA.FTZ R50, R2, R49, -R54 ;  /* 0x0000003102327223 */ /* 0x000fc20000010836 */
[----:B0-----:R-:W-:Y:S01]  /*caa0*/  FADD.FTZ R66, R8, R45 ;  /* 0x0000002d08427221 */ /* 0x001fe20000010000 */
[----:B------:R-:W-:-:S05]  /*cab0*/  FFMA.FTZ R15, R2, R15, -R111 ;  /* 0x0000000f020f7223 */ /* 0x000fca000001086f */
[----:B------:R-:W0:Y:S01]  /*cac0*/  MUFU.EX2 R25, R25 ;  /* 0x0000001900197308 */ /* 0x000e220000000800 */
[----:B--2---:R-:W-:-:S01]  /*cad0*/  FADD.FTZ R49, R9, R46 ;  /* 0x0000002e09317221 */ /* 0x004fc20000010000 */
[----:B------:R-:W-:Y:S01]  /*cae0*/  FFMA.FTZ R37, R2, R37, -R54 ;  /* 0x0000002502257223 */ /* 0x000fe20000010836 */
[----:B---3--:R-:W-:-:S05]  /*caf0*/  FADD.FTZ R66, R31, R66 ;  /* 0x000000421f427221 */ /* 0x008fca0000010000 */
[----:B------:R-:W2:Y:S01]  /*cb00*/  MUFU.EX2 R13, R13 ;  /* 0x0000000d000d7308 */ /* 0x000ea20000000800 */
[----:B----4-:R-:W-:-:S01]  /*cb10*/  FADD.FTZ R68, R52, R49 ;  /* 0x0000003134447221 */ /* 0x010fc20000010000 */
[----:B------:R-:W-:-:S06]  /*cb20*/  FFMA.FTZ R27, R2, R35, -R54 ;  /* 0x00000023021b7223 */ /* 0x000fcc0000010836 */
[----:B------:R-:W3:Y:S01]  /*cb30*/  MUFU.EX2 R48, R48 ;  /* 0x0000003000307308 */ /* 0x000ee20000000800 */
[----:B-1----:R-:W-:-:S01]  /*cb40*/  FADD.FTZ R49, R11, R66 ;  /* 0x000000420b317221 */ /* 0x002fc20000010000 */
[----:B-----5:R-:W-:-:S06]  /*cb50*/  FADD.FTZ R68, R83, R68 ;  /* 0x0000004453447221 */ /* 0x020fcc0000010000 */
[----:B------:R-:W1:Y:S01]  /*cb60*/  MUFU.EX2 R56, R56 ;  /* 0x0000003800387308 */ /* 0x000e620000000800 */
[----:B------:R-:W-:-:S01]  /*cb70*/  FFMA.FTZ R144, R2, R41, -R54 ;  /* 0x0000002902907223 */ /* 0x000fc20000010836 */
[----:B------:R-:W-:-:S06]  /*cb80*/  FADD.FTZ R70, R12, R49 ;  /* 0x000000310c467221 */ /* 0x000fcc0000010000 */
[----:B------:R-:W4:Y:S01]  /*cb90*/  MUFU.EX2 R15, R15 ;  /* 0x0000000f000f7308 */ /* 0x000f220000000800 */
[----:B------:R-:W-:-:S01]  /*cba0*/  FFMA.FTZ R47, R2, R47, -R111 ;  /* 0x0000002f022f7223 */ /* 0x000fc2000001086f */
[----:B0-----:R-:W-:-:S06]  /*cbb0*/  FADD.FTZ R49, R25, R68 ;  /* 0x0000004419317221 */ /* 0x001fcc0000010000 */
[----:B------:R-:W0:Y:S01]  /*cbc0*/  MUFU.EX2 R37, R37 ;  /* 0x0000002500257308 */ /* 0x000e220000000800 */
[----:B------:R-:W-:-:S01]  /*cbd0*/  FFMA.FTZ R35, R2, R117, -R54 ;  /* 0x0000007502237223 */ /* 0x000fc20000010836 */
[----:B------:R-:W-:Y:S01]  /*cbe0*/  FFMA.FTZ R62, R2, R53, -R54 ;  /* 0x00000035023e7223 */ /* 0x000fe20000010836 */
[----:B--2---:R-:W-:-:S05]  /*cbf0*/  FADD.FTZ R53, R13, R70 ;  /* 0x000000460d357221 */ /* 0x004fca0000010000 */
[----:B------:R-:W2:Y:S01]  /*cc00*/  MUFU.EX2 R27, R27 ;  /* 0x0000001b001b7308 */ /* 0x000ea20000000800 */
[----:B---3--:R-:W-:-:S01]  /*cc10*/  FADD.FTZ R49, R48, R49 ;  /* 0x0000003130317221 */ /* 0x008fc20000010000 */
[----:B------:R-:W-:Y:S01]  /*cc20*/  FADD.FTZ R70, R14, R53 ;  /* 0x000000350e467221 */ /* 0x000fe20000010000 */
[----:B------:R-:W-:-:S05]  /*cc30*/  FFMA.FTZ R51, R2, R51, -R111 ;  /* 0x0000003302337223 */ /* 0x000fca000001086f */
[----:B------:R-:W3:Y:S01]  /*cc40*/  MUFU.EX2 R144, R144 ;  /* 0x0000009000907308 */ /* 0x000ee20000000800 */
[----:B-1----:R-:W-:-:S01]  /*cc50*/  FADD.FTZ R68, R56, R49 ;  /* 0x0000003138447221 */ /* 0x002fc20000010000 */
[----:B------:R-:W-:Y:S01]  /*cc60*/  FFMA.FTZ R29, R2, R39, -R54 ;  /* 0x00000027021d7223 */ /* 0x000fe20000010836 */
[----:B----4-:R-:W-:-:S05]  /*cc70*/  FADD.FTZ R49, R15, R70 ;  /* 0x000000460f317221 */ /* 0x010fca0000010000 */
[----:B------:R-:W1:Y:S01]  /*cc80*/  MUFU.EX2 R47, R47 ;  /* 0x0000002f002f7308 */ /* 0x000e620000000800 */
[----:B0-----:R-:W-:-:S07]  /*cc90*/  FADD.FTZ R68, R37, R68 ;  /* 0x0000004425447221 */ /* 0x001fce0000010000 */
[----:B------:R-:W0:Y:S01]  /*cca0*/  MUFU.EX2 R35, R35 ;  /* 0x0000002300237308 */ /* 0x000e220000000800 */
[----:B------:R-:W-:-:S01]  /*ccb0*/  FFMA.FTZ R55, R2, R55, -R111 ;  /* 0x0000003702377223 */ /* 0x000fc2000001086f */
[----:B------:R-:W-:Y:S01]  /*ccc0*/  FADD.FTZ R53, R20, R49 ;  /* 0x0000003114357221 */ /* 0x000fe20000010000 */
[----:B--2---:R-:W-:-:S05]  /*ccd0*/  FADD.FTZ R49, R27, R68 ;  /* 0x000000441b317221 */ /* 0x004fca0000010000 */
[----:B------:R-:W2:Y:S01]  /*cce0*/  MUFU.EX2 R60, R60 ;  /* 0x0000003c003c7308 */ /* 0x000ea20000000800 */
[----:B------:R-:W-:-:S01]  /*ccf0*/  FFMA.FTZ R39, R2, R119, -R54 ;  /* 0x0000007702277223 */ /* 0x000fc20000010836 */
[----:B------:R-:W-:Y:S01]  /*cd00*/  FADD.FTZ R68, R24, R53 ;  /* 0x0000003518447221 */ /* 0x000fe20000010000 */
[----:B------:R-:W-:-:S05]  /*cd10*/  F2FP.SATFINITE.E4M3.F32.PACK_AB_MERGE_C R149, R31, R8, RZ ;  /* 0x000000081f95723e */ /* 0x000fca00048070ff */
[----:B------:R-:W4:Y:S01]  /*cd20*/  MUFU.EX2 R51, R51 ;  /* 0x0000003300337308 */ /* 0x000f220000000800 */
[----:B---3--:R-:W-:-:S07]  /*cd30*/  FADD.FTZ R8, R144, R49 ;  /* 0x0000003190087221 */ /* 0x008fce0000010000 */
[----:B------:R-:W3:Y:S01]  /*cd40*/  MUFU.EX2 R29, R29 ;  /* 0x0000001d001d7308 */ /* 0x000ee20000000800 */
[----:B------:R-:W-:Y:S01]  /*cd50*/  F2FP.SATFINITE.E4M3.F32.PACK_AB_MERGE_C R151, R14, R13, RZ ;  /* 0x0000000d0e97723e */ /* 0x000fe200048070ff */
[----:B-1----:R-:W-:Y:S01]  /*cd60*/  FADD.FTZ R31, R47, R68 ;  /* 0x000000442f1f7221 */ /* 0x002fe20000010000 */
[----:B------:R-:W-:-:S05]  /*cd70*/  FFMA.FTZ R59, R2, R59, -R111 ;  /* 0x0000003b023b7223 */ /* 0x000fca000001086f */
[----:B------:R-:W1:Y:S01]  /*cd80*/  MUFU.EX2 R50, R50 ;  /* 0x0000003200327308 */ /* 0x000e620000000800 */
[----:B0-----:R-:W-:-:S01]  /*cd90*/  FADD.FTZ R13, R35, R8 ;  /* 0x00000008230d7221 */ /* 0x001fc20000010000 */
[----:B------:R-:W-:Y:S01]  /*cda0*/  FFMA.FTZ R33, R2, R43, -R54 ;  /* 0x0000002b02217223 */ /* 0x000fe20000010836 */
[----:B------:R-:W-:-:S05]  /*cdb0*/  F2FP.SATFINITE.E4M3.F32.PACK_AB_MERGE_C R145, R47, R24, RZ ;  /* 0x000000182f91723e */ /* 0x000fca00048070ff */
[----:B------:R-:W0:Y:S01]  /*cdc0*/  MUFU.EX2 R55, R55 ;  /* 0x0000003700377308 */ /* 0x000e220000000800 */
[----:B------:R-:W-:-:S01]  /*cdd0*/  FADD.FTZ R24, R26, R31 ;  /* 0x0000001f1a187221 */ /* 0x000fc20000010000 */
[----:B--2---:R-:W-:-:S06]  /*cde0*/  FADD.FTZ R14, R60, R13 ;  /* 0x0000000d3c0e7221 */ /* 0x004fcc0000010000 */
[----:B------:R-:W2:Y:S01]  /*cdf0*/  MUFU.EX2 R39, R39 ;  /* 0x0000002700277308 */ /* 0x000ea20000000800 */
[----:B------:R-:W-:-:S01]  /*ce00*/  FFMA.FTZ R58, R2, R57, -R54 ;  /* 0x00000039023a7223 */ /* 0x000fc20000010836 */
[----:B------:R-:W-:Y:S01]  /*ce10*/  F2FP.SATFINITE.E4M3.F32.PACK_AB_MERGE_C R150, R37, R56, RZ ;  /* 0x000000382596723e */ /* 0x000fe200048070ff */
[----:B------:R-:W-:-:S05]  /*ce20*/  FFMA.FTZ R85, R2, R63, -R111 ;  /* 0x0000003f02557223 */ /* 0x000fca000001086f */
[----:B------:R-:W5:Y:S01]  /*ce30*/  MUFU.EX2 R30, R34 ;  /* 0x00000022001e7308 */ /* 0x000f620000000800 */
[----:B------:R-:W-:Y:S02]  /*ce40*/  @!P2 VIADD R41, R10, 0x19c40 ;  /* 0x00019c400a29a836 */ /* 0x000fe40000000000 */
[----:B----4-:R-:W-:-:S05]  /*ce50*/  FADD.FTZ R37, R51, R24 ;  /* 0x0000001833257221 */ /* 0x010fca0000010000 */
[----:B------:R-:W4:Y:S01]  /*ce60*/  MUFU.EX2 R62, R62 ;  /* 0x0000003e003e7308 */ /* 0x000f220000000800 */
[----:B---3--:R-:W-:-:S01]  /*ce70*/  FADD.FTZ R31, R29, R14 ;  /* 0x0000000e1d1f7221 */ /* 0x008fc20000010000 */
[----:B------:R-:W-:Y:S01]  /*ce80*/  FFMA.FTZ R89, R2, R89, -R54 ;  /* 0x0000005902597223 */ /* 0x000fe20000010836 */
[----:B------:R-:W-:-:S05]  /*ce90*/  FADD.FTZ R14, R28, R37 ;  /* 0x000000251c0e7221 */ /* 0x000fca0000010000 */
[----:B------:R-:W3:Y:S01]  /*cea0*/  MUFU.EX2 R59, R59 ;  /* 0x0000003b003b7308 */ /* 0x000ee20000000800 */
[----:B------:R-:W-:Y:S01]  /*ceb0*/  F2FP.SATFINITE.E4M3.F32.PACK_AB_MERGE_C R149, R4, R5, R149 ;  /* 0x000000050495723e */ /* 0x000fe20004807095 */
[----:B-1----:R-:W-:Y:S01]  /*cec0*/  FADD.FTZ R4, R50, R31 ;  /* 0x0000001f32047221 */ /* 0x002fe20000010000 */
[----:B------:R-:W-:-:S05]  /*ced0*/  @!P2 PRMT R41, RZ, 0x654, R41 ;  /* 0x00000654ff29a816 */ /* 0x000fca0000000029 */
[----:B------:R-:W1:Y:S01]  /*cee0*/  MUFU.EX2 R33, R33 ;  /* 0x0000002100217308 */ /* 0x000e620000000800 */
[----:B------:R-:W-:-:S01]  /*cef0*/  FFMA.FTZ R43, R2, R61, -R54 ;  /* 0x0000003d022b7223 */ /* 0x000fc20000010836 */
[C---:B0-----:R-:W-:Y:S01]  /*cf00*/  F2FP.SATFINITE.E4M3.F32.PACK_AB_MERGE_C R147, R55.reuse, R28, RZ ;  /* 0x0000001c3793723e */ /* 0x041fe200048070ff */
[----:B------:R-:W-:-:S01]  /*cf10*/  FADD.FTZ R55, R55, R14 ;  /* 0x0000000e37377221 */ /* 0x000fc20000010000 */
[----:B------:R0:W-:Y:S04]  /*cf20*/  @!P2 SYNCS.ARRIVE.TRANS64.RED.A1T0 RZ, [R41+URZ], RZ ;  /* 0x000000ff29ffa9a7 */ /* 0x0001e8000810043f */
[----:B------:R-:W1:Y:S01]  /*cf30*/  MUFU.EX2 R34, R40 ;  /* 0x0000002800227308 */ /* 0x000e620000000800 */
[----:B--2---:R-:W-:-:S07]  /*cf40*/  FADD.FTZ R5, R39, R4 ;  /* 0x0000000427057221 */ /* 0x004fce0000010000 */
[----:B------:R-:W2:Y:S01]  /*cf50*/  MUFU.EX2 R58, R58 ;  /* 0x0000003a003a7308 */ /* 0x000ea20000000800 */
[----:B0-----:R-:W-:-:S01]  /*cf60*/  FFMA.FTZ R41, R2, R121, -R54 ;  /* 0x0000007902297223 */ /* 0x001fc20000010836 */
[----:B-----5:R-:W-:-:S06]  /*cf70*/  FADD.FTZ R4, R30, R55 ;  /* 0x000000371e047221 */ /* 0x020fcc0000010000 */
[----:B------:R-:W0:Y:S01]  /*cf80*/  MUFU.EX2 R85, R85 ;  /* 0x0000005500557308 */ /* 0x000e220000000800 */
[C---:B----4-:R-:W-:Y:S01]  /*cf90*/  F2FP.SATFINITE.E4M3.F32.PACK_AB_MERGE_C R146, R62.reuse, R39, RZ ;  /* 0x000000273e92723e */ /* 0x050fe200048070ff */
[----:B------:R-:W-:-:S06]  /*cfa0*/  FADD.FTZ R62, R62, R5 ;  /* 0x000000053e3e7221 */ /* 0x000fcc0000010000 */
[----:B------:R-:W4:Y:S01]  /*cfb0*/  MUFU.EX2 R10, R89 ;  /* 0x00000059000a7308 */ /* 0x000f220000000800 */
[----:B------:R-:W-:-:S01]  /*cfc0*/  FFMA.FTZ R64, R2, R65, -R54 ;  /* 0x0000004102407223 */ /* 0x000fc20000010836 */
[----:B------:R-:W-:Y:S01]  /*cfd0*/  F2FP.SATFINITE.E4M3.F32.PACK_AB_MERGE_C R151, R12, R11, R151 ;  /* 0x0000000b0c97723e */ /* 0x000fe20004807097 */
[----:B---3--:R-:W-:-:S05]  /*cfe0*/  FADD.FTZ R11, R59, R4 ;  /* 0x000000043b0b7221 */ /* 0x008fca0000010000 */
[----:B------:R-:W3:Y:S01]  /*cff0*/  MUFU.EX2 R43, R43 ;  /* 0x0000002b002b7308 */ /* 0x000ee20000000800 */
[----:B-1----:R-:W-:-:S01]  /*d000*/  FADD.FTZ R5, R33, R62 ;  /* 0x0000003e21057221 */ /* 0x002fc20000010000 */
[----:B------:R-:W-:Y:S01]  /*d010*/  FFMA.FTZ R45, R2, R91, -R54 ;  /* 0x0000005b022d7223 */ /* 0x000fe20000010836 */
[----:B------:R-:W-:-:S05]  /*d020*/  FADD.FTZ R12, R34, R11 ;  /* 0x0000000b220c7221 */ /* 0x000fca0000010000 */
[----:B------:R-:W1:Y:S01]  /*d030*/  MUFU.EX2 R41, R41 ;  /* 0x0000002900297308 */ /* 0x000e620000000800 */
[----:B--2---:R-:W-:-:S01]  /*d040*/  FADD.FTZ R5, R58, R5 ;  /* 0x000000053a057221 */ /* 0x004fc20000010000 */
[----:B------:R-:W-:Y:S01]  /*d050*/  FFMA.FTZ R66, R2, R69, -R54 ;  /* 0x0000004502427223 */ /* 0x000fe20000010836 */
[C---:B0-----:R-:W-:Y:S01]  /*d060*/  F2FP.SATFINITE.E4M3.F32.PACK_AB_MERGE_C R141, R85.reuse, R34, RZ ;  /* 0x00000022558d723e */ /* 0x041fe200048070ff */
[----:B------:R-:W-:-:S04]  /*d070*/  FADD.FTZ R85, R85, R12 ;  /* 0x0000000c55557221 */ /* 0x000fc80000010000 */
[----:B------:R-:W0:Y:S01]  /*d080*/  MUFU.EX2 R64, R64 ;  /* 0x0000004000407308 */ /* 0x000e220000000800 */
[----:B----4-:R-:W-:-:S01]  /*d090*/  FADD.FTZ R12, R10, R5 ;  /* 0x000000050a0c7221 */ /* 0x010fc20000010000 */
[----:B------:R-:W-:Y:S01]  /*d0a0*/  FFMA.FTZ R123, R2, R123, -R54 ;  /* 0x0000007b027b7223 */ /* 0x000fe20000010836 */
[----:B------:R-:W-:-:S05]  /*d0b0*/  F2FP.SATFINITE.E4M3.F32.PACK_AB_MERGE_C R148, R83, R52, RZ ;  /* 0x000000345394723e */ /* 0x000fca00048070ff */
[----:B------:R-:W2:Y:S01]  /*d0c0*/  MUFU.EX2 R45, R45 ;  /* 0x0000002d002d7308 */ /* 0x000ea20000000800 */
[----:B---3--:R-:W-:-:S01]  /*d0d0*/  FADD.FTZ R12, R43, R12 ;  /* 0x0000000c2b0c7221 */ /* 0x008fc20000010000 */
[C-C-:B------:R-:W-:Y:S01]  /*d0e0*/  FFMA.FTZ R73, R2.reuse, R73, -R54.reuse ;  /* 0x0000004902497223 */ /* 0x140fe20000010836 */
[----:B------:R-:W-:-:S05]  /*d0f0*/  FFMA.FTZ R93, R2, R93, -R54 ;  /* 0x0000005d025d7223 */ /* 0x000fca0000010836 */
[----:B------:R-:W3:Y:S01]  /*d100*/  MUFU.EX2 R66, R66 ;  /* 0x0000004200427308 */ /* 0x000ee20000000800 */
[----:B------:R-:W-:Y:S01]  /*d110*/  F2FP.SATFINITE.E4M3.F32.PACK_AB_MERGE_C R148, R46, R9, R148 ;  /* 0x000000092e94723e */ /* 0x000fe20004807094 */
[----:B-1----:R-:W-:Y:S01]  /*d120*/  FADD.FTZ R5, R41, R12 ;  /* 0x0000000c29057221 */ /* 0x002fe20000010000 */
[----:B------:R-:W1:Y:S01]  /*d130*/  @P0 LDC R9, c[0x0][0x44c] ;  /* 0x00011300ff090b82 */ /* 0x000e620000000800 */
[----:B------:R-:W-:-:S04]  /*d140*/  FFMA.FTZ R77, R2, R77, -R54 ;  /* 0x0000004d024d7223 */ /* 0x000fc80000010836 */
[----:B------:R-:W4:Y:S01]  /*d150*/  MUFU.EX2 R8, R123 ;  /* 0x0000007b00087308 */ /* 0x000f220000000800 */
[----:B------:R-:W-:-:S01]  /*d160*/  FFMA.FTZ R63, R2, R101, -R111 ;  /* 0x00000065023f7223 */ /* 0x000fc2000001086f */
[----:B------:R-:W-:Y:S01]  /*d170*/  FFMA.FTZ R32, R2, R71, -R111 ;  /* 0x0000004702207223 */ /* 0x000fe2000001086f */
[----:B0-----:R-:W-:-:S01]  /*d180*/  FADD.FTZ R12, R64, R5 ;  /* 0x00000005400c7221 */ /* 0x001fc20000010000 */
[----:B------:R-:W-:Y:S01]  /*d190*/  FFMA.FTZ R71, R2, R79, -R111 ;  /* 0x0000004f02477223 */ /* 0x000fe2000001086f */
[----:B------:R-:W-:-:S03]  /*d1a0*/  F2FP.SATFINITE.E4M3.F32.PACK_AB_MERGE_C R145, R20, R15, R145 ;  /* 0x0000000f1491723e */ /* 0x000fc60004807091 */
[----:B------:R-:W0:Y:S01]  /*d1b0*/  MUFU.EX2 R13, R73 ;  /* 0x00000049000d7308 */ /* 0x000e220000000800 */
[----:B------:R-:W-:-:S01]  /*d1c0*/  FFMA.FTZ R44, R2, R109, -R111 ;  /* 0x0000006d022c7223 */ /* 0x000fc2000001086f */
[C-C-:B------:R-:W-:Y:S01]  /*d1d0*/  FFMA.FTZ R79, R2.reuse, R87, -R111.reuse ;  /* 0x00000057024f7223 */ /* 0x140fe2000001086f */
[----:B------:R-:W5:Y:S01]  /*d1e0*/  @P0 LDC R15, c[0x0][0x450] ;  /* 0x00011400ff0f0b82 */ /* 0x000f620000000800 */
[----:B------:R-:W-:-:S01]  /*d1f0*/  FFMA.FTZ R38, R2, R99, -R111 ;  /* 0x0000006302267223 */ /* 0x000fc2000001086f */
[----:B--2---:R-:W-:-:S03]  /*d200*/  FADD.FTZ R5, R45, R12 ;  /* 0x0000000c2d057221 */ /* 0x004fc60000010000 */
[----:B------:R-:W-:Y:S01]  /*d210*/  MUFU.EX2 R93, R93 ;  /* 0x0000005d005d7308 */ /* 0x000fe20000000800 */
[----:B------:R-:W-:-:S01]  /*d220*/  FFMA.FTZ R42, R2, R107, -R111 ;  /* 0x0000006b022a7223 */ /* 0x000fc2000001086f */
[----:B---3--:R-:W-:-:S06]  /*d230*/  FADD.FTZ R5, R66, R5 ;  /* 0x0000000542057221 */ /* 0x008fcc0000010000 */
[----:B------:R-:W2:Y:S01]  /*d240*/  MUFU.EX2 R4, R77 ;  /* 0x0000004d00047308 */ /* 0x000ea20000000800 */
[----:B----4-:R-:W-:-:S07]  /*d250*/  FADD.FTZ R12, R8, R5 ;  /* 0x00000005080c7221 */ /* 0x010fce0000010000 */
[----:B------:R-:W-:Y:S08]  /*d260*/  MUFU.EX2 R63, R63 ;  /* 0x0000003f003f7308 */ /* 0x000ff00000000800 */
[----:B------:R-:W3:Y:S08]  /*d270*/  MUFU.EX2 R32, R32 ;  /* 0x0000002000207308 */ /* 0x000ef00000000800 */
[----:B------:R-:W-:Y:S08]  /*d280*/  MUFU.EX2 R44, R44 ;  /* 0x0000002c002c7308 */ /* 0x000ff00000000800 */
[----:B------:R-:W4:Y:S01]  /*d290*/  MUFU.EX2 R79, R79 ;  /* 0x0000004f004f7308 */ /* 0x000f220000000800 */
[----:B0-----:R-:W-:-:S07]  /*d2a0*/  FADD.FTZ R12, R13, R12 ;  /* 0x0000000c0d0c7221 */ /* 0x001fce0000010000 */
[----:B------:R-:W-:Y:S08]  /*d2b0*/  MUFU.EX2 R38, R38 ;  /* 0x0000002600267308 */ /* 0x000ff00000000800 */
[----:B------:R-:W0:Y:S01]  /*d2c0*/  MUFU.EX2 R97, R97 ;  /* 0x0000006100617308 */ /* 0x000e220000000800 */
[----:B------:R-:W-:-:S07]  /*d2d0*/  FFMA.FTZ R40, R2, R105, -R111 ;  /* 0x0000006902287223 */ /* 0x000fce000001086f */
[----:B------:R-:W-:Y:S01]  /*d2e0*/  MUFU.EX2 R42, R42 ;  /* 0x0000002a002a7308 */ /* 0x000fe20000000800 */
[----:B--2---:R-:W-:-:S07]  /*d2f0*/  F2FP.SATFINITE.E4M3.F32.PACK_AB_MERGE_C R136, R4, R93, RZ ;  /* 0x0000005d0488723e */ /* 0x004fce00048070ff */
[----:B------:R-:W2:Y:S01]  /*d300*/  MUFU.EX2 R75, R75 ;  /* 0x0000004b004b7308 */ /* 0x000ea20000000800 */
[----:B------:R-:W-:-:S01]  /*d310*/  FFMA.FTZ R36, R2, R103, -R111 ;  /* 0x0000006702247223 */ /* 0x000fc2000001086f */
[----:B------:R-:W-:Y:S01]  /*d320*/  FADD.FTZ R93, R93, R12 ;  /* 0x0000000c5d5d7221 */ /* 0x000fe20000010000 */
[----:B-1----:R-:W-:Y:S01]  /*d330*/  @P0 IMAD.HI.U32 R12, R94, R9, RZ ;  /* 0x000000095e0c0227 */ /* 0x002fe200078e00ff */
[----:B---3--:R-:W-:Y:S02]  /*d340*/  F2FP.SATFINITE.E4M3.F32.PACK_AB_MERGE_C R143, R32, R63, RZ ;  /* 0x0000003f208f723e */ /* 0x008fe400048070ff */
[----:B----4-:R-:W-:Y:S01]  /*d350*/  F2FP.SATFINITE.E4M3.F32.PACK_AB_MERGE_C R9, R79, R44, RZ ;  /* 0x0000002c4f09723e */ /* 0x010fe200048070ff */
[----:B------:R-:W-:Y:S01]  /*d360*/  IMAD.MOV.U32 R11, RZ, RZ, R94 ;  /* 0x000000ffff0b7224 */ /* 0x000fe200078e005e */
[----:B------:R-:W-:Y:S01]  /*d370*/  MUFU.EX2 R40, R40 ;  /* 0x0000002800287308 */ /* 0x000fe20000000800 */
[----:B0-----:R-:W-:Y:S01]  /*d380*/  F2FP.SATFINITE.E4M3.F32.PACK_AB_MERGE_C R143, R97, R38, R143 ;  /* 0x00000026618f723e */ /* 0x001fe2000480708f */
[----:B------:R-:W-:Y:S01]  /*d390*/  FADD.FTZ R38, R38, R85 ;  /* 0x0000005526267221 */ /* 0x000fe20000010000 */
[----:B-----5:R-:W-:-:S05]  /*d3a0*/  @P0 SHF.R.U32.HI R11, RZ, R15, R12 ;  /* 0x0000000fff0b0219 */ /* 0x020fca000001160c */
[----:B------:R-:W0:Y:S01]  /*d3b0*/  MUFU.EX2 R71, R71 ;  /* 0x0000004700477308 */ /* 0x000e220000000800 */
[----:B--2---:R-:W-:Y:S01]  /*d3c0*/  F2FP.SATFINITE.E4M3.F32.PACK_AB_MERGE_C R139, R75, R42, R9 ;  /* 0x0000002a4b8b723e */ /* 0x004fe20004807009 */
[----:B------:R-:W-:Y:S01]  /*d3d0*/  FADD.FTZ R38, R97, R38 ;  /* 0x0000002661267221 */ /* 0x000fe20000010000 */
[----:B------:R-:W-:-:S05]  /*d3e0*/  IADD3 R9, R11, R90, -R92 ;  /* 0x0000005a0b097210 */ /* 0x000fca0007ffe85c */
[----:B------:R-:W1:Y:S01]  /*d3f0*/  MUFU.EX2 R36, R36 ;  /* 0x0000002400247308 */ /* 0x000e620000000800 */
[----:B------:R-:W-:Y:S01]  /*d400*/  SHF.R.S32.HI R12, RZ, 0x1f, R9 ;  /* 0x0000001fff0c7819 */ /* 0x000fe20000011409 */
[----:B------:R-:W-:-:S06]  /*d410*/  FADD.FTZ R63, R63, R38 ;  /* 0x000000263f3f7221 */ /* 0x000fcc0000010000 */
[----:B------:R-:W2:Y:S01]  /*d420*/  MUFU.EX2 R67, R67 ;  /* 0x0000004300437308 */ /* 0x000ea20000000800 */
[----:B------:R-:W-:-:S01]  /*d430*/  FFMA.FTZ R125, R2, R125, -R54 ;  /* 0x0000007d027d7223 */ /* 0x000fc20000010836 */
[----:B------:R-:W-:Y:S01]  /*d440*/  LEA.HI R12, R12, R9, RZ, 0x7 ;  /* 0x000000090c0c7211 */ /* 0x000fe200078f38ff */
[----:B------:R-:W-:-:S01]  /*d450*/  FADD.FTZ R63, R32, R63 ;  /* 0x0000003f203f7221 */ /* 0x000fc20000010000 */
[C-C-:B------:R-:W-:Y:S01]  /*d460*/  FFMA.FTZ R81, R2.reuse, R81, -R54.reuse ;  /* 0x0000005102517223 */ /* 0x140fe20000010836 */
[----:B------:R-:W-:-:S01]  /*d470*/  FFMA.FTZ R95, R2, R95, -R54 ;  /* 0x0000005f025f7223 */ /* 0x000fc20000010836 */
[----:B0-----:R-:W-:Y:S01]  /*d480*/  F2FP.SATFINITE.E4M3.F32.PACK_AB_MERGE_C R137, R71, R40, RZ ;  /* 0x000000284789723e */ /* 0x001fe200048070ff */
[----:B------:R-:W-:-:S01]  /*d490*/  FFMA.FTZ R54, R2, R127, -R54 ;  /* 0x0000007f02367223 */ /* 0x000fc20000010836 */
[----:B------:R-:W0:Y:S01]  /*d4a0*/  MUFU.EX2 R125, R125 ;  /* 0x0000007d007d7308 */ /* 0x000e220000000800 */
[----:B------:R-:W-:Y:S01]  /*d4b0*/  SHF.R.S32.HI R12, RZ, 0x7, R12 ;  /* 0x00000007ff0c7819 */ /* 0x000fe2000001140c */
[----:B-1----:R-:W-:Y:S01]  /*d4c0*/  FADD.FTZ R14, R36, R63 ;  /* 0x0000003f240e7221 */ /* 0x002fe20000010000 */
[----:B------:R-:W-:-:S02]  /*d4d0*/  F2FP.SATFINITE.E4M3.F32.PACK_AB_MERGE_C R140, R43, R10, RZ ;  /* 0x0000000a2b8c723e */ /* 0x000fc400048070ff */
[----:B------:R-:W-:Y:S02]  /*d4e0*/  F2FP.SATFINITE.E4M3.F32.PACK_AB_MERGE_C R136, R13, R8, R136 ;  /* 0x000000080d88723e */ /* 0x000fe40004807088 */
[----:B------:R-:W-:Y:S01]  /*d4f0*/  VIMNMX R13, RZ, R12, !PT ;  /* 0x0000000cff0d7248 */ /* 0x000fe20007fe0100 */
[----:B------:R-:W1:Y:S01]  /*d500*/  MUFU.EX2 R10, R81 ;  /* 0x00000051000a7308 */ /* 0x000e620000000800 */
[C---:B--2---:R-:W-:Y:S01]  /*d510*/  F2FP.SATFINITE.E4M3.F32.PACK_AB_MERGE_C R137, R67.reuse, R36, R137 ;  /* 0x000000244389723e */ /* 0x044fe20004807089 */
[----:B------:R-:W-:Y:S01]  /*d520*/  FADD.FTZ R67, R67, R14 ;  /* 0x0000000e43437221 */ /* 0x000fe20000010000 */
[----:B------:R-:W-:Y:S01]  /*d530*/  VIADD R14, R88, 0xfffffffe ;  /* 0xfffffffe580e7836 */ /* 0x000fe20000000000 */
[----:B------:R2:W-:Y:S02]  /*d540*/  STL [R1+0x18], R13 ;  /* 0x0000180d01007387 */ /* 0x0005e40000100800 */
[----:B------:R-:W-:-:S02]  /*d550*/  FADD.FTZ R40, R40, R67 ;  /* 0x0000004328287221 */ /* 0x000fc40000010000 */
[----:B------:R-:W3:Y:S01]  /*d560*/  MUFU.EX2 R95, R95 ;  /* 0x0000005f005f7308 */ /* 0x000ee20000000800 */
[----:B------:R-:W-:-:S01]  /*d570*/  FADD.FTZ R4, R4, R93 ;  /* 0x0000005d04047221 */ /* 0x000fc20000010000 */
[----:B------:R-:W-:-:S06]  /*d580*/  FADD.FTZ R71, R71, R40 ;  /* 0x0000002847477221 */ /* 0x000fcc0000010000 */
[----:B------:R-:W4:Y:S01]  /*d590*/  MUFU.EX2 R54, R54 ;  /* 0x0000003600367308 */ /* 0x000f220000000800 */
[----:B------:R-:W-:Y:S01]  /*d5a0*/  ISETP.GE.AND P2, PT, R14, R13, PT ;  /* 0x0000000d0e00720c */ /* 0x000fe20003f46270 */
[----:B------:R-:W-:Y:S01]  /*d5b0*/  FADD.FTZ R8, R42, R71 ;  /* 0x000000472a087221 */ /* 0x000fe20000010000 */
[----:B0-----:R-:W-:-:S03]  /*d5c0*/  FADD.FTZ R5, R125, R4 ;  /* 0x000000047d057221 */ /* 0x001fc60000010000 */
[----:B------:R-:W-:Y:S01]  /*d5d0*/  FADD.FTZ R75, R75, R8 ;  /* 0x000000084b4b7221 */ /* 0x000fe20000010000 */
[----:B-1----:R-:W-:-:S01]  /*d5e0*/  FADD.FTZ R4, R10, R5 ;  /* 0x000000050a047221 */ /* 0x002fc20000010000 */
[----:B------:R-:W-:Y:S01]  /*d5f0*/  F2FP.SATFINITE.E4M3.F32.PACK_AB_MERGE_C R35, R60, R35, RZ ;  /* 0x000000233c23723e */ /* 0x000fe200048070ff */
[----:B------:R-:W-:Y:S01]  /*d600*/  BSSY B0, `(.L_x_10481) ;  /* 0x000029c000007945 */ /* 0x000fe20003800000 */
[----:B------:R-:W-:Y:S01]  /*d610*/  F2FP.SATFINITE.E4M3.F32.PACK_AB_MERGE_C R142, R66, R45, RZ ;  /* 0x0000002d428e723e */ /* 0x000fe200048070ff */
[----:B------:R-:W-:Y:S01]  /*d620*/  FADD.FTZ R44, R44, R75 ;  /* 0x0000004b2c2c7221 */ /* 0x000fe20000010000 */
[----:B---3--:R-:W-:-:S01]  /*d630*/  FADD.FTZ R5, R95, R4 ;  /* 0x000000045f057221 */ /* 0x008fc20000010000 */
[----:B----4-:R-:W-:Y:S02]  /*d640*/  F2FP.SATFINITE.E4M3.F32.PACK_AB_MERGE_C R8, R54, R95, RZ ;  /* 0x0000005f3608723e */ /* 0x010fe400048070ff */
        /* <DEDUP_REMOVED lines=34> */
[----:B--2---:R-:W-:Y:S06]  /*d870*/  @!P2 BRA `(.L_x_10482) ;  /* 0x0000002400d0a947 */ /* 0x004fec0003800000 */
[----:B------:R-:W-:Y:S01]  /*d880*/  BSSY B1, `(.L_x_10482) ;  /* 0x0000273000017945 */ /* 0x000fe20003800000 */
[----:B------:R-:W-:Y:S02]  /*d890*/  IMAD.MOV.U32 R8, RZ, RZ, R0 ;  /* 0x000000ffff087224 */ /* 0x000fe400078e0000 */
[----:B------:R-:W-:Y:S02]  /*d8a0*/  IMAD.MOV.U32 R9, RZ, RZ, R3 ;  /* 0x000000ffff097224 */ /* 0x000fe400078e0003 */
[----:B------:R-:W-:Y:S02]  /*d8b0*/  IMAD.MOV.U32 R11, RZ, RZ, R152 ;  /* 0x000000ffff0b7224 */ /* 0x000fe400078e0098 */
[----:B------:R-:W-:Y:S02]  /*d8c0*/  IMAD.MOV.U32 R10, RZ, RZ, R18 ;  /* 0x000000ffff0a7224 */ /* 0x000fe400078e0012 */
[----:B------:R-:W-:-:S07]  /*d8d0*/  IMAD.MOV.U32 R135, RZ, RZ, RZ ;  /* 0x000000ffff877224 */ /* 0x000fce00078e00ff */
.L_x_10494:
[----:B------:R-:W-:-:S04]  /*d8e0*/  ISETP.NE.AND P2, PT, R10, 0x1, PT ;  /* 0x000000010a00780c */ /* 0x000fc80003f45270 */
[----:B------:R-:W-:-:S04]  /*d8f0*/  SEL R152, RZ, 0x1, P2 ;  /* 0x00000001ff987807 */ /* 0x000fc80001000000 */
[----:B------:R-:W-:Y:S01]  /*d900*/  LOP3.LUT R152, R11, R152, RZ, 0x3c, !PT ;  /* 0x000000980b987212 */ /* 0x000fe200078e3cff */
[----:B------:R-:W-:Y:S06]  /*d910*/  @!P1 BRA `(.L_x_10483) ;  /* 0x0000000000049947 */ /* 0x000fec0003800000 */
[----:B------:R-:W-:Y:S01]  /*d920*/  BPT.TRAP 0x1 ;  /* 0x000000040000795c */ /* 0x000fe20000300000 */
.L_x_10483:
        /* <DEDUP_REMOVED lines=8> */
.L_x_10484:
[----:B------:R-:W-:Y:S01]  /*d9b0*/  BSSY B2, `(.L_x_10485) ;  /* 0x0000006000027945 */ /* 0x000fe20003800000 */
[----:B------:R-:W-:Y:S02]  /*d9c0*/  IMAD R24, R18, 0x300, R21 ;  /* 0x0000030012187824 */ /* 0x000fe400078e0215 */
[----:B------:R-:W-:Y:S01]  /*d9d0*/  IMAD.MOV.U32 R25, RZ, RZ, -0x3ffffff0 ;  /* 0xc0000010ff197424 */ /* 0x000fe200078e00ff */
[----:B-1----:R-:W-:Y:S06]  /*d9e0*/  @P2 BRA `(.L_x_10486) ;  /* 0x0000000000082947 */ /* 0x002fec0003800000 */
[----:B------:R-:W1:Y:S02]  /*d9f0*/  SYNCS.PHASECHK.TRANS64.TRYWAIT P2, [R15+URZ+0x19c30], R0 ;  /* 0x019c30000f0075a7 */ /* 0x000e64000804017f */
[----:B-1----:R-:W-:Y:S05]  /*da00*/  @!P2 BRA `(.L_x_10487) ;  /* 0x000000e40028a947 */ /* 0x002fea0003800000 */
.L_x_10486:
[----:B------:R-:W-:Y:S05]  /*da10*/  BSYNC B2 ;  /* 0x0000000000027941 */ /* 0x000fea0003800000 */
.L_x_10485:
[C---:B------:R-:W-:Y:S01]  /*da20*/  VIADD R12, R24.reuse, 0x100 ;  /* 0x00000100180c7836 */ /* 0x040fe20000000000 */
[C---:B------:R-:W-:Y:S01]  /*da30*/  R2UR UR6, R24.reuse ;  /* 0x00000000180672ca */ /* 0x040fe200000e0000 */
[----:B------:R-:W-:Y:S01]  /*da40*/  IMAD.MOV.U32 R13, RZ, RZ, -0x3ffffff0 ;  /* 0xc0000010ff0d7424 */ /* 0x000fe200078e00ff */
[----:B------:R-:W-:Y:S01]  /*da50*/  R2UR UR7, R25 ;  /* 0x00000000190772ca */ /* 0x000fe200000e0000 */
[----:B------:R-:W-:Y:S01]  /*da60*/  VIADD R24, R24, 0x200 ;  /* 0x0000020018187836 */ /* 0x000fe20000000000 */
[----:B------:R-:W-:Y:S02]  /*da70*/  R2UR UR10, R12 ;  /* 0x000000000c0a72ca */ /* 0x000fe400000e0000 */
[----:B------:R-:W-:Y:S02]  /*da80*/  R2UR UR11, R13 ;  /* 0x000000000d0b72ca */ /* 0x000fe400000e0000 */
[----:B------:R-:W2:Y:S01]  /*da90*/  LDL.64 R12, [R1] ;  /* 0x00000000010c7983 */ /* 0x000ea20000100a00 */
[----:B------:R-:W-:Y:S01]  /*daa0*/  R2UR UR4, R6 ;  /* 0x00000000060472ca */ /* 0x000fe200000e0000 */
[----:B------:R-:W-:Y:S01]  /*dab0*/  IMAD.MOV.U32 R25, RZ, RZ, -0x3ffffff0 ;  /* 0xc0000010ff197424 */ /* 0x000fe200078e00ff */
[----:B------:R-:W-:-:S02]  /*dac0*/  R2UR UR5, R7 ;  /* 0x00000000070572ca */ /* 0x000fc400000e0000 */
[----:B------:R-:W-:Y:S02]  /*dad0*/  R2UR UR14, R24 ;  /* 0x00000000180e72ca */ /* 0x000fe400000e0000 */
[----:B------:R-:W-:Y:S02]  /*dae0*/  R2UR UR15, R25 ;  /* 0x00000000190f72ca */ /* 0x000fe400000e0000 */
[----:B------:R-:W-:-:S07]  /*daf0*/  WARPGROUP.ARRIVE ;  /* 0x00000000000079c5 */ /* 0x000fce0000000000 */
[----:B------:R-:W-:Y:S01]  /*db00*/  QGMMA.64x128x32.F32.E4M3.E4M3 R24, gdesc[UR4], RZ, !UPT, gsb0 ;  /* 0x01e00000041879f3 */ /* 0x000fe2000c0008ff */
[----:B------:R-:W-:Y:S02]  /*db10*/  R2UR UR12, R156 ;  /* 0x000000009c0c72ca */ /* 0x000fe400000e0000 */
[----:B------:R-:W-:Y:S01]  /*db20*/  R2UR UR13, R157 ;  /* 0x000000009d0d72ca */ /* 0x000fe200000e0000 */
[----:B------:R-:W-:Y:S02]  /*db30*/  WARPGROUP.DEPBAR.LE gsb0, 0x0 ;  /* 0x00008000000079c5 */ /* 0x000fe40000010000 */
[----:B------:R-:W-:Y:S01]  /*db40*/  WARPGROUP.ARRIVE ;  /* 0x00000000000079c5 */ /* 0x000fe20000000000 */
[----:B--2---:R-:W-:Y:S02]  /*db50*/  R2UR UR8, R12 ;  /* 0x000000000c0872ca */ /* 0x004fe400000e0000 */
[----:B------:R-:W-:-:S13]  /*db60*/  R2UR UR9, R13 ;  /* 0x000000000d0972ca */ /* 0x000fda00000e0000 */
[----:B------:R-:W-:Y:S03]  /*db70*/  QGMMA.64x128x32.F32.E4M3.E4M3 R24, gdesc[UR8], R24, gsb0 ;  /* 0x01e00000081879f3 */ /* 0x000fe60008000818 */
[----:B------:R-:W-:Y:S02]  /*db80*/  WARPGROUP.DEPBAR.LE gsb0, 0x0 ;  /* 0x00008000000079c5 */ /* 0x000fe40000010000 */
[----:B------:R-:W-:-:S07]  /*db90*/  WARPGROUP.ARRIVE ;  /* 0x00000000000079c5 */ /* 0x000fce0000000000 */
[----:B------:R-:W-:Y:S03]  /*dba0*/  QGMMA.64x128x32.F32.E4M3.E4M3 R24, gdesc[UR12], R24, gsb0 ;  /* 0x01e000000c1879f3 */ /* 0x000fe60008000818 */
[----:B------:R-:W-:Y:S02]  /*dbb0*/  WARPGROUP.DEPBAR.LE gsb0, 0x0 ;  /* 0x00008000000079c5 */ /* 0x000fe40000010000 */
[----:B------:R-:W-:Y:S05]  /*dbc0*/  @!P1 BRA `(.L_x_10488) ;  /* 0x0000000000049947 */ /* 0x000fea0003800000 */
[----:B------:R-:W-:Y:S01]  /*dbd0*/  BPT.TRAP 0x1 ;  /* 0x000000040000795c */ /* 0x000fe20000300000 */
.L_x_10488:
[----:B01----:R-:W-:Y:S01]  /*dbe0*/  SHF.L.U32 R0, R11, 0x1f, RZ ;  /* 0x0000001f0b007819 */ /* 0x003fe200000006ff */
[----:B------:R-:W-:-:S04]  /*dbf0*/  IMAD R20, R10, 0x8, R16 ;  /* 0x000000080a147824 */ /* 0x000fc800078e0210 */
[----:B------:R0:W1:Y:S01]  /*dc00*/  SYNCS.PHASECHK.TRANS64.TRYWAIT P2, [R20+URZ+0x19c50], R0 ;  /* 0x019c5000140075a7 */ /* 0x000062000804017f */
[----:B------:R-:W-:Y:S05]  /*dc10*/  @!P1 BRA `(.L_x_10489) ;  /* 0x0000000000049947 */ /* 0x000fea0003800000 */
[----:B------:R-:W-:Y:S01]  /*dc20*/  BPT.TRAP 0x1 ;  /* 0x000000040000795c */ /* 0x000fe20000300000 */
.L_x_10489:
[----:B------:R-:W-:Y:S04]  /*dc30*/  BSSY B2, `(.L_x_10490) ;  /* 0x0000004000027945 */ /* 0x000fe80003800000 */
[----:B-1----:R-:W-:Y:S05]  /*dc40*/  @P2 BRA `(.L_x_10491) ;  /* 0x0000000000082947 */ /* 0x002fea0003800000 */
[----:B------:R-:W1:Y:S02]  /*dc50*/  SYNCS.PHASECHK.TRANS64.TRYWAIT P2, [R20+URZ+0x19c50], R0 ;  /* 0x019c5000140075a7 */ /* 0x000e64000804017f */
[----:B-1----:R-:W-:Y:S05]  /*dc60*/  @!P2 BRA `(.L_x_10492) ;  /* 0x000000e000a4a947 */ /* 0x002fea0003800000 */
.L_x_10491:
[----:B------:R-:W-:Y:S05]  /*dc70*/  BSYNC B2 ;  /* 0x0000000000027941 */ /* 0x000fea0003800000 */
.L_x_10490:
[----:B01----:R-:W-:Y:S01]  /*dc80*/  VIADD R0, R16, 0x3000 ;  /* 0x0000300010007836 */ /* 0x003fe20000000000 */
[----:B------:R-:W-:Y:S01]  /*dc90*/  WARPGROUP.ARRIVE ;  /* 0x00000000000079c5 */ /* 0x000fe20000000000 */
[----:B------:R-:W-:Y:S01]  /*dca0*/  IMAD.MOV.U32 R11, RZ, RZ, 0x40000040 ;  /* 0x40000040ff0b7424 */ /* 0x000fe200078e00ff */
[----:B------:R-:W0:Y:S02]  /*dcb0*/  @P0 LDC R3, c[0x0][0x450] ;  /* 0x00011400ff030b82 */ /* 0x000e240000000800 */
[----:B------:R-:W-:Y:S02]  /*dcc0*/  SHF.R.U32.HI R0, RZ, 0x4, R0 ;  /* 0x00000004ff007819 */ /* 0x000fe40000011600 */
[----:B------:R-:W-:Y:S02]  /*dcd0*/  R2UR UR7, R11 ;  /* 0x000000000b0772ca */ /* 0x000fe400000e0000 */
[----:B------:R-:W-:-:S04]  /*dce0*/  LOP3.LUT R0, R0, 0x3fff, RZ, 0xc0, !PT ;  /* 0x00003fff00007812 */ /* 0x000fc800078ec0ff */
[----:B------:R-:W-:-:S05]  /*dcf0*/  LOP3.LUT R0, R0, 0x10000, RZ, 0xfc, !PT ;  /* 0x0001000000007812 */ /* 0x000fca00078efcff */
[----:B------:R-:W-:Y:S02]  /*dd00*/  IMAD R10, R10, 0x300, R0 ;  /* 0x000003000a0a7824 */ /* 0x000fe400078e0200 */
[----:B------:R-:W-:Y:S01]  /*dd10*/  IMAD.MOV.U32 R13, RZ, RZ, 0x40000040 ;  /* 0x40000040ff0d7424 */ /* 0x000fe200078e00ff */
[----:B------:R-:W1:Y:S02]  /*dd20*/  @P0 LDC R0, c[0x0][0x44c] ;  /* 0x00011300ff000b82 */ /* 0x000e640000000800 */
[----:B------:R-:W-:-:S13]  /*dd30*/  R2UR UR6, R10 ;  /* 0x000000000a0672ca */ /* 0x000fda00000e0000 */
[----:B------:R-:W-:Y:S01]  /*dd40*/  QGMMA.64x96x32.F32.E4M3.E4M3 R88, R148, gdesc[UR4], R88, gsb0 ;  /* 0x0160000494587df3 */ /* 0x000fe20008000858 */
[----:B------:R-:W-:Y:S01]  /*dd50*/  VIADD R12, R10, 0x2 ;  /* 0x000000020a0c7836 */ /* 0x000fe20000000000 */
[----:B------:R-:W-:-:S04]  /*dd60*/  R2UR UR7, R13 ;  /* 0x000000000d0772ca */ /* 0x000fc800000e0000 */
[----:B------:R-:W-:Y:S01]  /*dd70*/  R2UR UR6, R12 ;  /* 0x000000000c0672ca */ /* 0x000fe200000e0000 */
[----:B------:R-:W-:Y:S02]  /*dd80*/  WARPGROUP.DEPBAR.LE gsb0, 0x0 ;  /* 0x00008000000079c5 */ /* 0x000fe40000010000 */
[----:B------:R-:W-:Y:S01]  /*dd90*/  WARPGROUP.ARRIVE ;  /* 0x00000000000079c5 */ /* 0x000fe20000000000 */
[----:B------:R-:W2:Y:S04]  /*dda0*/  LDL R148, [R1+0x44] ;  /* 0x0000440001947983 */ /* 0x000ea80000100800 */
[----:B------:R-:W3:Y:S05]  /*ddb0*/  LDL R149, [R1+0x40] ;  /* 0x0000400001957983 */ /* 0x000eea0000100800 */
[----:B------:R-:W-:Y:S01]  /*ddc0*/  QGMMA.64x96x32.F32.E4M3.E4M3 R88, R144, gdesc[UR4], R88, gsb0 ;  /* 0x0160000490587df3 */ /* 0x000fe20008000858 */
[----:B------:R-:W4:Y:S04]  /*ddd0*/  LDL R150, [R1+0x28] ;  /* 0x0000280001967983 */ /* 0x000f280000100800 */
[----:B------:R-:W4:Y:S01]  /*dde0*/  LDL R151, [R1+0x24] ;  /* 0x0000240001977983 */ /* 0x000f220000100800 */
[----:B------:R-:W-:-:S03]  /*ddf0*/  WARPGROUP.DEPBAR.LE gsb0, 0x0 ;  /* 0x00008000000079c5 */ /* 0x000fc60000010000 */
[----:B------:R-:W2:Y:S01]  /*de00*/  LDL R147, [R1+0x20] ;  /* 0x0000200001937983 */ /* 0x000ea20000100800 */
[----:B------:R-:W-:Y:S01]  /*de10*/  VIADD R12, R10, 0x4 ;  /* 0x000000040a0c7836 */ /* 0x000fe20000000000 */
[----:B------:R-:W-:Y:S01]  /*de20*/  WARPGROUP.ARRIVE ;  /* 0x00000000000079c5 */ /* 0x000fe20000000000 */
[----:B------:R-:W-:-:S03]  /*de30*/  IMAD.MOV.U32 R13, RZ, RZ, 0x40000040 ;  /* 0x40000040ff0d7424 */ /* 0x000fc600078e00ff */
[----:B------:R-:W-:Y:S02]  /*de40*/  R2UR UR6, R12 ;  /* 0x000000000c0672ca */ /* 0x000fe400000e0000 */
[----:B------:R-:W-:-:S13]  /*de50*/  R2UR UR7, R13 ;  /* 0x000000000d0772ca */ /* 0x000fda00000e0000 */
[----:B------:R-:W-:Y:S03]  /*de60*/  QGMMA.64x96x32.F32.E4M3.E4M3 R88, R140, gdesc[UR4], R88, gsb0 ;  /* 0x016000048c587df3 */ /* 0x000fe60008000858 */
[----:B------:R-:W-:Y:S02]  /*de70*/  WARPGROUP.DEPBAR.LE gsb0, 0x0 ;  /* 0x00008000000079c5 */ /* 0x000fe40000010000 */
[----:B------:R-:W-:Y:S01]  /*de80*/  WARPGROUP.ARRIVE ;  /* 0x00000000000079c5 */ /* 0x000fe20000000000 */
[----:B--2---:R-:W-:-:S04]  /*de90*/  IMAD.IADD R11, R148, 0x1, R147 ;  /* 0x00000001940b7824 */ /* 0x004fc800078e0293 */
[----:B-1----:R-:W-:-:S05]  /*dea0*/  @P0 IMAD.HI.U32 R0, R11, R0, RZ ;  /* 0x000000000b000227 */ /* 0x002fca00078e00ff */
[----:B0-----:R-:W-:Y:S01]  /*deb0*/  @P0 SHF.R.U32.HI R11, RZ, R3, R0 ;  /* 0x00000003ff0b0219 */ /* 0x001fe20000011600 */
[----:B------:R-:W-:-:S04]  /*dec0*/  IMAD.MOV.U32 R0, RZ, RZ, -0x80 ;  /* 0xffffff80ff007424 */ /* 0x000fc800078e00ff */
[----:B------:R-:W0:Y:S01]  /*ded0*/  SHFL.IDX PT, R3, R11, RZ, 0x1c1f ;  /* 0x001c1fff0b037589 */ /* 0x000e2200000e0000 */
[----:B------:R-:W-:-:S03]  /*dee0*/  IMAD R0, R14, R0, 0x1 ;  /* 0x000000010e007424 */ /* 0x000fc600078e0200 */
[----:B------:R-:W1:Y:S01]  /*def0*/  SHFL.IDX PT, R11, R11, 0x1, 0x1c1f ;  /* 0x003c1f000b0b7f89 */ /* 0x000e6200000e0000 */
[----:B---3--:R-:W-:-:S05]  /*df00*/  IMAD R0, R149, -0x2, R0 ;  /* 0xfffffffe95007824 */ /* 0x008fca00078e0200 */
[----:B----4-:R-:W-:Y:S02]  /*df10*/  IADD3 R0, -R151, R0, R150 ;  /* 0x0000000097007210 */ /* 0x010fe40007ffe196 */
[----:B------:R-:W2:Y:S03]  /*df20*/  S2R R151, SR_TID.X ;  /* 0x0000000000977919 */ /* 0x000ea60000002100 */
[C---:B0-----:R-:W-:Y:S02]  /*df30*/  IMAD.IADD R3, R0.reuse, 0x1, R3 ;  /* 0x0000000100037824 */ /* 0x041fe400078e0203 */
[----:B-1----:R-:W-:-:S03]  /*df40*/  IMAD.IADD R0, R0, 0x1, R11 ;  /* 0x0000000100007824 */ /* 0x002fc600078e020b */
        /* <DEDUP_REMOVED lines=94> */
[----:B------:R-:W-:Y:S01]  /*e530*/  FMNMX.FTZ R3, R84, R12, !PT ;  /* 0x0000000c54037209 */ /* 0x000fe20007810000 */
[----:B------:R-:W-:Y:S01]  /*e540*/  VIADD R12, R10, 0x6 ;  /* 0x000000060a0c7836 */ /* 0x000fe20000000000 */
[----:B------:R-:W-:-:S02]  /*e550*/  ISETP.GT.AND P5, PT, R0, RZ, PT ;  /* 0x000000ff0000720c */ /* 0x000fc40003fa4270 */
[----:B------:R-:W-:Y:S02]  /*e560*/  FMNMX.FTZ R3, R85, R3, !PT ;  /* 0x0000000355037209 */ /* 0x000fe40007810000 */
[----:B------:R-:W-:Y:S02]  /*e570*/  ISETP.GT.AND P6, PT, R0, 0x1, PT ;  /* 0x000000010000780c */ /* 0x000fe40003fc4270 */
[----:B------:R-:W-:Y:S01]  /*e580*/  FSEL R26, R26, -INF , P5 ;  /* 0xff8000001a1a7808 */ /* 0x000fe20002800000 */
[----:B------:R-:W0:Y:S01]  /*e590*/  SHFL.BFLY PT, R13, R3, 0x2, 0x1f ;  /* 0x0c401f00030d7f89 */ /* 0x000e2200000e0000 */
        /* <DEDUP_REMOVED lines=12> */
[----:B0-----:R-:W-:Y:S01]  /*e660*/  FMNMX.FTZ R3, R3, R13, !PT ;  /* 0x0000000d03037209 */ /* 0x001fe20007810000 */
[----:B------:R-:W-:Y:S01]  /*e670*/  IMAD.MOV.U32 R13, RZ, RZ, 0x40000040 ;  /* 0x40000040ff0d7424 */ /* 0x000fe200078e00ff */
[----:B------:R-:W-:Y:S02]  /*e680*/  ISETP.GT.AND P5, PT, R0, 0x20, PT ;  /* 0x000000200000780c */ /* 0x000fe40003fa4270 */
[----:B------:R-:W-:Y:S01]  /*e690*/  FSEL R39, R39, -INF , P4 ;  /* 0xff80000027277808 */ /* 0x000fe20002000000 */
[----:B------:R-:W0:Y:S01]  /*e6a0*/  SHFL.BFLY PT, R10, R3, 0x1, 0x1f ;  /* 0x0c201f00030a7f89 */ /* 0x000e2200000e0000 */
[----:B------:R-:W-:-:S02]  /*e6b0*/  R2UR UR7, R13 ;  /* 0x000000000d0772ca */ /* 0x000fc400000e0000 */
        /* <DEDUP_REMOVED lines=11> */
[----:B0-----:R-:W-:-:S02]  /*e770*/  FMNMX.FTZ R3, R3, R10, !PT ;  /* 0x0000000a03037209 */ /* 0x001fc40007810000 */
[----:B------:R-:W-:Y:S02]  /*e780*/  FSEL R51, R51, -INF , P6 ;  /* 0xff80000033337808 */ /* 0x000fe40003000000 */
[----:B------:R-:W-:Y:S01]  /*e790*/  FSETP.NEU.FTZ.AND P2, PT, R3, -INF , PT ;  /* 0xff8000000300780b */ /* 0x000fe20003f5d000 */
[----:B------:R-:W-:-:S01]  /*e7a0*/  FFMA.FTZ R13, R2, R3, -8 ;  /* 0xc1000000020d7423 */ /* 0x000fc20000010003 */
[----:B------:R-:W-:Y:S02]  /*e7b0*/  ISETP.GT.AND P4, PT, R0, 0x39, PT ;  /* 0x000000390000780c */ /* 0x000fe40003f84270 */
[----:B------:R-:W-:Y:S02]  /*e7c0*/  FSEL R54, R54, -INF , P3 ;  /* 0xff80000036367808 */ /* 0x000fe40001800000 */
[----:B------:R-:W-:Y:S02]  /*e7d0*/  FSEL R13, R13, RZ, P2 ;  /* 0x000000ff0d0d7208 */ /* 0x000fe40001000000 */
[----:B------:R-:W-:-:S02]  /*e7e0*/  ISETP.GT.AND P5, PT, R0, 0x40, PT ;  /* 0x000000400000780c */ /* 0x000fc40003fa4270 */
[----:B------:R-:W-:Y:S01]  /*e7f0*/  FSEL R55, R55, -INF , P4 ;  /* 0xff80000037377808 */ /* 0x000fe20002000000 */
[----:B------:R-:W-:-:S01]  /*e800*/  FFMA.FTZ R11, R2, R25, -R13 ;  /* 0x00000019020b7223 */ /* 0x000fc2000001080d */
[----:B------:R-:W-:Y:S01]  /*e810*/  FMNMX.FTZ R25, R26, R8, !PT ;  /* 0x000000081a197209 */ /* 0x000fe20007810000 */
[----:B------:R-:W-:-:S01]  /*e820*/  FFMA.FTZ R10, R2, R24, -R13 ;  /* 0x00000018020a7223 */ /* 0x000fc2000001080d */
[----:B------:R-:W-:Y:S01]  /*e830*/  ISETP.GT.AND P6, PT, R0, 0x41, PT ;  /* 0x000000410000780c */ /* 0x000fe20003fc4270 */
[----:B------:R-:W-:-:S01]  /*e840*/  FFMA.FTZ R24, R2, R29, -R13 ;  /* 0x0000001d02187223 */ /* 0x000fc2000001080d */
[----:B------:R-:W-:Y:S01]  /*e850*/  FMNMX.FTZ R25, R27, R25, !PT ;  /* 0x000000191b197209 */ /* 0x000fe20007810000 */
[----:B------:R-:W-:-:S01]  /*e860*/  FFMA.FTZ R29, R2, R60, -R13 ;  /* 0x0000003c021d7223 */ /* 0x000fc2000001080d */
[----:B------:R-:W-:Y:S01]  /*e870*/  FSEL R58, R58, -INF , P5 ;  /* 0xff8000003a3a7808 */ /* 0x000fe20002800000 */
[----:B------:R-:W-:-:S01]  /*e880*/  FFMA.FTZ R56, R2, R56, -R13 ;  /* 0x0000003802387223 */ /* 0x000fc2000001080d */
[----:B------:R-:W-:Y:S01]  /*e890*/  FMNMX.FTZ R25, R30, R25, !PT ;  /* 0x000000191e197209 */ /* 0x000fe20007810000 */
[----:B------:R-:W-:Y:S01]  /*e8a0*/  MUFU.EX2 R10, R10 ;  /* 0x0000000a000a7308 */ /* 0x000fe20000000800 */
[----:B------:R-:W-:Y:S01]  /*e8b0*/  ISETP.GT.AND P3, PT, R0, 0x48, PT ;  /* 0x000000480000780c */ /* 0x000fe20003f64270 */
[C-C-:B------:R-:W-:Y:S01]  /*e8c0*/  FFMA.FTZ R32, R2.reuse, R32, -R13.reuse ;  /* 0x0000002002207223 */ /* 0x140fe2000001080d */
[----:B------:R-:W-:Y:S01]  /*e8d0*/  FMNMX.FTZ R25, R31, R25, !PT ;  /* 0x000000191f197209 */ /* 0x000fe20007810000 */
[C-C-:B------:R-:W-:Y:S01]  /*e8e0*/  FFMA.FTZ R33, R2.reuse, R33, -R13.reuse ;  /* 0x0000002102217223 */ /* 0x140fe2000001080d */
[----:B------:R-:W-:Y:S01]  /*e8f0*/  FSEL R59, R59, -INF , P6 ;  /* 0xff8000003b3b7808 */ /* 0x000fe20003000000 */
[--C-:B------:R-:W-:Y:S01]  /*e900*/  FFMA.FTZ R36, R2, R36, -R13.reuse ;  /* 0x0000002402247223 */ /* 0x100fe2000001080d */
[----:B------:R-:W-:Y:S01]  /*e910*/  FMNMX.FTZ R25, R34, R25, !PT ;  /* 0x0000001922197209 */ /* 0x000fe20007810000 */
[----:B------:R-:W-:Y:S01]  /*e920*/  MUFU.EX2 R11, R11 ;  /* 0x0000000b000b7308 */ /* 0x000fe20000000800 */
[----:B------:R-:W-:Y:S01]  /*e930*/  ISETP.GT.AND P4, PT, R0, 0x49, PT ;  /* 0x000000490000780c */ /* 0x000fe20003f84270 */
[C-C-:B------:R-:W-:Y:S01]  /*e940*/  FFMA.FTZ R37, R2.reuse, R37, -R13.reuse ;  /* 0x0000002502257223 */ /* 0x140fe2000001080d */
[----:B------:R-:W-:Y:S01]  /*e950*/  FMNMX.FTZ R25, R35, R25, !PT ;  /* 0x0000001923197209 */ /* 0x000fe20007810000 */
[--C-:B------:R-:W-:Y:S01]  /*e960*/  FFMA.FTZ R40, R2, R40, -R13.reuse ;  /* 0x0000002802287223 */ /* 0x100fe2000001080d */
[----:B------:R-:W-:Y:S01]  /*e970*/  FSEL R62, R62, -INF , P3 ;  /* 0xff8000003e3e7808 */ /* 0x000fe20001800000 */
[--C-:B------:R-:W-:Y:S01]  /*e980*/  FFMA.FTZ R41, R2, R41, -R13.reuse ;  /* 0x0000002902297223 */ /* 0x100fe2000001080d */
        /* <DEDUP_REMOVED lines=19> */
[----:B------:R-:W-:Y:S01]  /*eac0*/  FFMA.FTZ R81, R2, R81, -R13 ;  /* 0x0000005102517223 */ /* 0x000fe2000001080d */
[----:B------:R-:W-:-:S02]  /*ead0*/  FMNMX.FTZ R25, R47, R25, !PT ;  /* 0x000000192f197209 */ /* 0x000fc40007810000 */
[----:B------:R-:W-:Y:S02]  /*eae0*/  FSEL R67, R67, -INF , P6 ;  /* 0xff80000043437808 */ /* 0x000fe40003000000 */
[----:B------:R-:W-:Y:S01]  /*eaf0*/  FMNMX.FTZ R25, R50, R25, !PT ;  /* 0x0000001932197209 */ /* 0x000fe20007810000 */
[----:B------:R-:W-:Y:S01]  /*eb00*/  MUFU.EX2 R36, R36 ;  /* 0x0000002400247308 */ /* 0x000fe20000000800 */
[----:B------:R-:W-:Y:S02]  /*eb10*/  ISETP.GT.AND P4, PT, R0, 0x59, PT ;  /* 0x000000590000780c */ /* 0x000fe40003f84270 */
[----:B------:R-:W-:Y:S02]  /*eb20*/  FMNMX.FTZ R25, R51, R25, !PT ;  /* 0x0000001933197209 */ /* 0x000fe40007810000 */
[----:B------:R-:W-:Y:S02]  /*eb30*/  FSEL R70, R70, -INF , P3 ;  /* 0xff80000046467808 */ /* 0x000fe40001800000 */
        /* <DEDUP_REMOVED lines=8> */
[----:B------:R-:W-:Y:S02]  /*ebc0*/  FMNMX.FTZ R25, R59, R25, !PT ;  /* 0x000000193b197209 */ /* 0x000fe40007810000 */
[----:B------:R-:W-:-:S02]  /*ebd0*/  FSEL R74, R74, -INF , P5 ;  /* 0xff8000004a4a7808 */ /* 0x000fc40002800000 */
        /* <DEDUP_REMOVED lines=12> */
[----:B------:R-:W-:Y:S02]  /*eca0*/  FSEL R79, R79, -INF , P4 ;  /* 0xff8000004f4f7808 */ /* 0x000fe40002000000 */
[----:B------:R-:W-:Y:S02]  /*ecb0*/  FMNMX.FTZ R25, R71, R25, !PT ;  /* 0x0000001947197209 */ /* 0x000fe40007810000 */
[----:B------:R-:W-:-:S02]  /*ecc0*/  ISETP.GT.AND P5, PT, R0, 0x70, PT ;  /* 0x000000700000780c */ /* 0x000fc40003fa4270 */
[----:B------:R-:W-:Y:S01]  /*ecd0*/  FMNMX.FTZ R25, R74, R25, !PT ;  /* 0x000000194a197209 */ /* 0x000fe20007810000 */
[----:B------:R-:W-:Y:S01]  /*ece0*/  MUFU.EX2 R48, R48 ;  /* 0x0000003000307308 */ /* 0x000fe20000000800 */
[C---:B------:R-:W-:Y:S02]  /*ecf0*/  ISETP.GT.AND P6, PT, R0.reuse, 0x71, PT ;  /* 0x000000710000780c */ /* 0x040fe40003fc4270 */
[----:B------:R-:W-:Y:S02]  /*ed00*/  FMNMX.FTZ R25, R75, R25, !PT ;  /* 0x000000194b197209 */ /* 0x000fe40007810000 */
[C---:B------:R-:W-:Y:S02]  /*ed10*/  ISETP.GT.AND P3, PT, R0.reuse, 0x78, PT ;  /* 0x000000780000780c */ /* 0x040fe40003f64270 */
[----:B------:R-:W-:Y:S01]  /*ed20*/  ISETP.GT.AND P4, PT, R0, 0x79, PT ;  /* 0x000000790000780c */ /* 0x000fe20003f84270 */
[----:B------:R-:W-:Y:S01]  /*ed30*/  MUFU.EX2 R49, R49 ;  /* 0x0000003100317308 */ /* 0x000fe20000000800 */
[----:B------:R-:W-:-:S02]  /*ed40*/  FMNMX.FTZ R0, R78, R25, !PT ;  /* 0x000000194e007209 */ /* 0x000fc40007810000 */
[----:B------:R-:W-:Y:S02]  /*ed50*/  FSEL R82, R82, -INF , P5 ;  /* 0xff80000052527808 */ /* 0x000fe40002800000 */
[----:B------:R-:W-:Y:S02]  /*ed60*/  FMNMX.FTZ R0, R79, R0, !PT ;  /* 0x000000004f007209 */ /* 0x000fe40007810000 */
[----:B------:R-:W-:Y:S01]  /*ed70*/  FSEL R83, R83, -INF , P6 ;  /* 0xff80000053537808 */ /* 0x000fe20003000000 */
[----:B------:R0:W-:Y:S01]  /*ed80*/  MUFU.EX2 R25, R56 ;  /* 0x0000003800197308 */ /* 0x0001e20000000800 */
[----:B------:R-:W-:Y:S02]  /*ed90*/  FMNMX.FTZ R0, R82, R0, !PT ;  /* 0x0000000052007209 */ /* 0x000fe40007810000 */
[----:B------:R-:W-:Y:S02]  /*eda0*/  FSEL R86, R86, -INF , P3 ;  /* 0xff80000056567808 */ /* 0x000fe40001800000 */
[----:B------:R-:W-:-:S02]  /*edb0*/  FMNMX.FTZ R0, R83, R0, !PT ;  /* 0x0000000053007209 */ /* 0x000fc40007810000 */
[----:B------:R-:W-:Y:S01]  /*edc0*/  FSEL R87, R87, -INF , P4 ;  /* 0xff80000057577808 */ /* 0x000fe20002000000 */
[----:B------:R-:W-:Y:S01]  /*edd0*/  MUFU.EX2 R52, R52 ;  /* 0x0000003400347308 */ /* 0x000fe20000000800 */
[----:B------:R-:W-:Y:S01]  /*ede0*/  FMNMX.FTZ R0, R86, R0, !PT ;  /* 0x0000000056007209 */ /* 0x000fe20007810000 */
[C-C-:B0-----:R-:W-:Y:S01]  /*edf0*/  FFMA.FTZ R56, R2.reuse, R61, -R13.reuse ;  /* 0x0000003d02387223 */ /* 0x141fe2000001080d */
[----:B------:R-:W-:-:S01]  /*ee00*/  FFMA.FTZ R61, R2, R65, -R13 ;  /* 0x00000041023d7223 */ /* 0x000fc2000001080d */
[--C-:B------:R-:W-:Y:S01]  /*ee10*/  FFMA.FTZ R65, R2, R69, -R13.reuse ;  /* 0x0000004502417223 */ /* 0x100fe2000001080d */
[----:B------:R-:W-:Y:S02]  /*ee20*/  FMNMX.FTZ R0, R87, R0, !PT ;  /* 0x0000000057007209 */ /* 0x000fe40007810000 */
[----:B------:R-:W-:Y:S01]  /*ee30*/  R2UR UR6, R12 ;  /* 0x000000000c0672ca */ /* 0x000fe200000e0000 */
[----:B------:R-:W-:-:S01]  /*ee40*/  FFMA.FTZ R12, R2, R28, -R13 ;  /* 0x0000001c020c7223 */ /* 0x000fc2000001080d */
[C-C-:B------:R-:W-:Y:S01]  /*ee50*/  FFMA.FTZ R28, R2.reuse, R57, -R13.reuse ;  /* 0x00000039021c7223 */ /* 0x140fe2000001080d */
[----:B------:R-:W0:Y:S01]  /*ee60*/  SHFL.BFLY PT, R60, R0, 0x2, 0x1f ;  /* 0x0c401f00003c7f89 */ /* 0x000e2200000e0000 */
[----:B------:R-:W-:-:S01]  /*ee70*/  FFMA.FTZ R57, R2, R64, -R13 ;  /* 0x0000004002397223 */ /* 0x000fc2000001080d */
[C-C-:B------:R-:W-:Y:S01]  /*ee80*/  FFMA.FTZ R64, R2.reuse, R68, -R13.reuse ;  /* 0x0000004402407223 */ /* 0x140fe2000001080d */
[----:B------:R-:W-:-:S01]  /*ee90*/  FFMA.FTZ R68, R2, R73, -R13 ;  /* 0x0000004902447223 */ /* 0x000fc2000001080d */
[----:B------:R-:W-:Y:S01]  /*eea0*/  FFMA.FTZ R73, R2, R77, -R13 ;  /* 0x0000004d02497223 */ /* 0x000fe2000001080d */
[----:B------:R-:W-:Y:S01]  /*eeb0*/  MUFU.EX2 R12, R12 ;  /* 0x0000000c000c7308 */ /* 0x000fe20000000800 */
[----:B--2---:R-:W-:-:S04]  /*eec0*/  LOP3.LUT R140, R151, 0x7f, RZ, 0xc0, !PT ;  /* 0x0000007f978c7812 */ /* 0x004fc800078ec0ff */
[----:B------:R-:W-:Y:S03]  /*eed0*/  QGMMA.64x96x32.F32.E4M3.E4M3 R88, R136, gdesc[UR4], R88, gsb0 ;  /* 0x0160000488587df3 */ /* 0x000fe60008000858 */
[----:B------:R-:W-:Y:S08]  /*eee0*/  MUFU.EX2 R53, R53 ;  /* 0x0000003500357308 */ /* 0x000ff00000000800 */
[----:B------:R-:W-:Y:S01]  /*eef0*/  MUFU.EX2 R28, R28 ;  /* 0x0000001c001c7308 */ /* 0x000fe20000000800 */
[----:B0-----:R-:W-:Y:S01]  /*ef00*/  FMNMX.FTZ R0, R0, R60, !PT ;  /* 0x0000003c00007209 */ /* 0x001fe20007810000 */
[C-C-:B------:R-:W-:Y:S01]  /*ef10*/  FFMA.FTZ R60, R2.reuse, R72, -R13.reuse ;  /* 0x00000048023c7223 */ /* 0x140fe2000001080d */
[----:B------:R-:W-:-:S01]  /*ef20*/  FFMA.FTZ R72, R2, R76, -R13 ;  /* 0x0000004c02487223 */ /* 0x000fc2000001080d */
[----:B------:R-:W-:Y:S01]  /*ef30*/  FFMA.FTZ R76, R2, R80, -R13 ;  /* 0x00000050024c7223 */ /* 0x000fe2000001080d */
[----:B------:R-:W-:Y:S01]  /*ef40*/  FSEL R80, R3, RZ, P2 ;  /* 0x000000ff03507208 */ /* 0x000fe20001000000 */
[----:B------:R-:W0:Y:S02]  /*ef50*/  SHFL.BFLY PT, R69, R0, 0x1, 0x1f ;  /* 0x0c201f0000457f89 */ /* 0x000e2400000e0000 */
[----:B------:R-:W-:Y:S01]  /*ef60*/  MUFU.EX2 R29, R29 ;  /* 0x0000001d001d7308 */ /* 0x000fe20000000800 */
[----:B------:R-:W-:Y:S01]  /*ef70*/  ISETP.NE.AND P2, PT, R140, RZ, PT ;  /* 0x000000ff8c00720c */ /* 0x000fe20003f45270 */
[----:B------:R-:W-:-:S04]  /*ef80*/  FADD.FTZ R80, -R80, R9 ;  /* 0x0000000950507221 */ /* 0x000fc80000010100 */
[----:B------:R-:W-:Y:S02]  /*ef90*/  FMUL.FTZ R80, R2, R80 ;  /* 0x0000005002507220 */ /* 0x000fe40000410000 */
[----:B------:R-:W-:Y:S06]  /*efa0*/  MUFU.EX2 R56, R56 ;  /* 0x0000003800387308 */ /* 0x000fec0000000800 */
[----:B------:R-:W-:Y:S02]  /*efb0*/  @!P2 VIADD R15, R15, 0x19c40 ;  /* 0x00019c400f0fa836 */ /* 0x000fe40000000000 */
[----:B------:R-:W-:Y:S03]  /*efc0*/  MUFU.EX2 R57, R57 ;  /* 0x0000003900397308 */ /* 0x000fe60000000800 */
[----:B------:R-:W-:-:S02]  /*efd0*/  @!P2 PRMT R15, RZ, 0x654, R15 ;  /* 0x00000654ff0fa816 */ /* 0x000fc4000000000f */
[----:B0-----:R-:W-:-:S03]  /*efe0*/  FMNMX.FTZ R0, R0, R69, !PT ;  /* 0x0000004500007209 */ /* 0x001fc60007810000 */
[----:B------:R-:W-:Y:S01]  /*eff0*/  MUFU.EX2 R61, R61 ;  /* 0x0000003d003d7308 */ /* 0x000fe20000000800 */
[----:B------:R-:W-:-:S01]  /*f000*/  FFMA.FTZ R69, R2, R84, -R13 ;  /* 0x0000005402457223 */ /* 0x000fc2000001080d */
[----:B------:R-:W-:Y:S01]  /*f010*/  FFMA.FTZ R13, R2, R85, -R13 ;  /* 0x00000055020d7223 */ /* 0x000fe2000001080d */
[----:B------:R-:W-:Y:S01]  /*f020*/  FSETP.NEU.FTZ.AND P3, PT, R0, -INF , PT ;  /* 0xff8000000000780b */ /* 0x000fe20003f7d000 */
[----:B------:R-:W-:-:S04]  /*f030*/  FFMA.FTZ R77, R2, R0, -8 ;  /* 0xc1000000024d7423 */ /* 0x000fc80000010000 */
[----:B------:R-:W-:Y:S01]  /*f040*/  MUFU.EX2 R64, R64 ;  /* 0x0000004000407308 */ /* 0x000fe20000000800 */
[----:B------:R-:W-:-:S05]  /*f050*/  FSEL R77, R77, RZ, P3 ;  /* 0x000000ff4d4d7208 */ /* 0x000fca0001800000 */
        /* <DEDUP_REMOVED lines=20> */
[----:B------:R0:W1:Y:S01]  /*f1a0*/  MUFU.EX2 R54, R80 ;  /* 0x0000005000367308 */ /* 0x0000620000000800 */
        /* <DEDUP_REMOVED lines=14> */
[----:B0-----:R-:W-:-:S01]  /*f290*/  FFMA.FTZ R80, R2, R82, -R77 ;  /* 0x0000005202507223 */ /* 0x001fc2000001084d */
[----:B------:R-:W0:Y:S01]  /*f2a0*/  MUFU.EX2 R27, R27 ;  /* 0x0000001b001b7308 */ /* 0x000e220000000800 */
[----:B-1----:R-:W-:-:S01]  /*f2b0*/  FFMA.FTZ R5, R54, R5, R10 ;  /* 0x0000000536057223 */ /* 0x002fc2000001000a */
[C-C-:B------:R-:W-:Y:S01]  /*f2c0*/  FFMA.FTZ R82, R2.reuse, R83, -R77.reuse ;  /* 0x0000005302527223 */ /* 0x140fe2000001084d */
[----:B------:R-:W-:-:S01]  /*f2d0*/  FFMA.FTZ R86, R2, R86, -R77 ;  /* 0x0000005602567223 */ /* 0x000fc2000001084d */
[----:B------:R-:W-:Y:S01]  /*f2e0*/  FFMA.FTZ R77, R2, R87, -R77 ;  /* 0x00000057024d7223 */ /* 0x000fe2000001084d */
[----:B------:R-:W-:-:S03]  /*f2f0*/  FADD.FTZ R5, R11, R5 ;  /* 0x000000050b057221 */ /* 0x000fc60000010000 */
[----:B------:R-:W1:Y:S01]  /*f300*/  MUFU.EX2 R30, R30 ;  /* 0x0000001e001e7308 */ /* 0x000e620000000800 */
[----:B--2---:R-:W-:-:S01]  /*f310*/  FFMA.FTZ R4, R8, R4, R26 ;  /* 0x0000000408047223 */ /* 0x004fc2000001001a */
[----:B------:R-:W-:-:S04]  /*f320*/  FADD.FTZ R5, R12, R5 ;  /* 0x000000050c057221 */ /* 0x000fc80000010000 */
[----:B------:R-:W-:Y:S02]  /*f330*/  FADD.FTZ R5, R24, R5 ;  /* 0x0000000518057221 */ /* 0x000fe40000010000 */
[----:B------:R-:W2:Y:S01]  /*f340*/  MUFU.EX2 R31, R31 ;  /* 0x0000001f001f7308 */ /* 0x000ea20000000800 */
[----:B0-----:R-:W-:-:S01]  /*f350*/  FADD.FTZ R4, R27, R4 ;  /* 0x000000041b047221 */ /* 0x001fc20000010000 */
[----:B------:R-:W-:Y:S01]  /*f360*/  FADD.FTZ R5, R32, R5 ;  /* 0x0000000520057221 */ /* 0x000fe20000010000 */
[----:B------:R-:W-:Y:S02]  /*f370*/  WARPGROUP.DEPBAR.LE gsb0, 0x0 ;  /* 0x00008000000079c5 */ /* 0x000fe40000010000 */
[----:B------:R0:W-:Y:S01]  /*f380*/  @!P2 SYNCS.ARRIVE.TRANS64.RED.A1T0 RZ, [R15+URZ], RZ ;  /* 0x000000ff0fffa9a7 */ /* 0x0001e2000810043f */
[----:B------:R-:W-:-:S02]  /*f390*/  FADD.FTZ R5, R33, R5 ;  /* 0x0000000521057221 */ /* 0x000fc40000010000 */
[----:B------:R-:W3:Y:S01]  /*f3a0*/  MUFU.EX2 R34, R34 ;  /* 0x0000002200227308 */ /* 0x000ee20000000800 */
        /* <DEDUP_REMOVED lines=8> */
[----:B---3--:R-:W-:-:S01]  /*f430*/  FADD.FTZ R4, R34, R4 ;  /* 0x0000000422047221 */ /* 0x008fc20000010000 */
[----:B------:R-:W-:-:S04]  /*f440*/  FADD.FTZ R5, R44, R5 ;  /* 0x000000052c057221 */ /* 0x000fc80000010000 */
[----:B------:R-:W-:Y:S02]  /*f450*/  FADD.FTZ R5, R45, R5 ;  /* 0x000000052d057221 */ /* 0x000fe40000010000 */
        /* <DEDUP_REMOVED lines=22> */
[----:B------:R-:W-:-:S06]  /*f5c0*/  FADD.FTZ R5, R64, R5 ;  /* 0x0000000540057221 */ /* 0x000fcc0000010000 */
[----:B------:R-:W3:Y:S01]  /*f5d0*/  MUFU.EX2 R51, R51 ;  /* 0x0000003300337308 */ /* 0x000ee20000000800 */
[----:B-1----:R-:W-:-:S07]  /*f5e0*/  FADD.FTZ R4, R47, R4 ;  /* 0x000000042f047221 */ /* 0x002fce0000010000 */
[----:B------:R-:W1:Y:S01]  /*f5f0*/  MUFU.EX2 R55, R55 ;  /* 0x0000003700377308 */ /* 0x000e620000000800 */
[----:B--2---:R-:W-:-:S07]  /*f600*/  FADD.FTZ R4, R50, R4 ;  /* 0x0000000432047221 */ /* 0x004fce0000010000 */
[----:B------:R-:W2:Y:S01]  /*f610*/  MUFU.EX2 R58, R58 ;  /* 0x0000003a003a7308 */ /* 0x000ea20000000800 */
[----:B---3--:R-:W-:-:S04]  /*f620*/  FADD.FTZ R4, R51, R4 ;  /* 0x0000000433047221 */ /* 0x008fc80000010000 */
[----:B------:R-:W-:-:S03]  /*f630*/  FADD.FTZ R4, R9, R4 ;  /* 0x0000000409047221 */ /* 0x000fc60000010000 */
[----:B------:R-:W3:Y:S01]  /*f640*/  MUFU.EX2 R59, R59 ;  /* 0x0000003b003b7308 */ /* 0x000ee20000000800 */
[----:B-1----:R-:W-:-:S07]  /*f650*/  FADD.FTZ R4, R55, R4 ;  /* 0x0000000437047221 */ /* 0x002fce0000010000 */
[----:B------:R-:W1:Y:S01]  /*f660*/  MUFU.EX2 R62, R62 ;  /* 0x0000003e003e7308 */ /* 0x000e620000000800 */
[----:B--2---:R-:W-:-:S07]  /*f670*/  FADD.FTZ R4, R58, R4 ;  /* 0x000000043a047221 */ /* 0x004fce0000010000 */
        /* <DEDUP_REMOVED lines=43> */
[----:B---3--:R-:W-:-:S01]  /*f930*/  FADD.FTZ R4, R86, R4 ;  /* 0x0000000456047221 */ /* 0x008fc20000010000 */
[----:B-1----:R-:W-:-:S03]  /*f940*/  FADD.FTZ R5, R13, R5 ;  /* 0x000000050d057221 */ /* 0x002fc60000010000 */
[----:B--2---:R-:W-:Y:S01]  /*f950*/  FADD.FTZ R4, R77, R4 ;  /* 0x000000044d047221 */ /* 0x004fe20000010000 */
[----:B0-----:R-:W-:Y:S06]  /*f960*/  @!P1 BRA `(.L_x_10493) ;  /* 0x0000000000049947 */ /* 0x001fec0003800000 */
[----:B------:R-:W-:Y:S01]  /*f970*/  BPT.TRAP 0x1 ;  /* 0x000000040000795c */ /* 0x000fe20000300000 */
.L_x_10493:
        /* <DEDUP_REMOVED lines=95> */
[----:B------:R-:W-:Y:S01]  /*ff70*/  IMAD.MOV.U32 R146, RZ, RZ, R52 ;  /* 0x000000ffff927224 */ /* 0x000fe200078e0034 */
[C---:B--2---:R-:W-:Y:S01]  /*ff80*/  ISETP.GT.AND P2, PT, R14.reuse, R15, PT ;  /* 0x0000000f0e00720c */ /* 0x044fe20003f44270 */
[----:B------:R-:W-:-:S12]  /*ff90*/  VIADD R14, R14, 0xffffffff ;  /* 0xffffffff0e0e7836 */ /* 0x000fd80000000000 */
[----:B0-----:R-:W-:Y:S05]  /*ffa0*/  @P2 BRA `(.L_x_10494) ;  /* 0xffffffd8004c2947 */ /* 0x001fea000383ffff */
[----:B------:R-:W-:Y:S05]  /*ffb0*/  BSYNC B1 ;  /* 0x0000000000017941 */ /* 0x000fea0003800000 */
.L_x_10482:
[----:B------:R-:W-:Y:S05]  /*ffc0*/  BSYNC B0 ;  /* 0x0000000000007941 */ /* 0x000fea0003800000 */
.L_x_10481:
[----:B------:R-:W-:Y:S01]  /*ffd0*/  ISETP.GE.AND P0, PT, R14, RZ, PT ;  /* 0x000000ff0e00720c */ /* 0x000fe20003f06270 */
[----:B------:R-:W-:-:S12]  /*ffe0*/  BSSY B0, `(.L_x_10495) ;  /* 0x00001d7000007945 */ /* 0x000fd80003800000 */
[----:B------:R-:W-:Y:S05]  /*fff0*/  @!P0 BRA `(.L_x_10496) ;  /* 0x0000001c00548947 */ /* 0x000fea0003800000 */
[----:B------:R-:W-:Y:S02]  /*10000*/  IMAD.MOV.U32 R13, RZ, RZ, R0 ;  /* 0x000000ffff0d7224 */ /* 0x000fe400078e0000 */
[----:B------:R-:W-:Y:S02]  /*10010*/  IMAD.MOV.U32 R12, RZ, RZ, R3 ;  /* 0x000000ffff0c7224 */ /* 0x000fe400078e0003 */
[----:B------:R-:W-:Y:S02]  /*10020*/  IMAD.MOV.U32 R9, RZ, RZ, R152 ;  /* 0x000000ffff097224 */ /* 0x000fe400078e0098 */
[----:B------:R-:W-:-:S07]  /*10030*/  IMAD.MOV.U32 R8, RZ, RZ, R18 ;  /* 0x000000ffff087224 */ /* 0x000fce00078e0012 */
.L_x_10508:
[----:B------:R-:W-:-:S05]  /*10040*/  VIADD R18, R8, 0x1 ;  /* 0x0000000108127836 */ /* 0x000fca0000000000 */
[----:B------:R-:W-:-:S04]  /*10050*/  ISETP.NE.AND P0, PT, R18, 0x2, PT ;  /* 0x000000021200780c */ /* 0x000fc80003f05270 */
[----:B------:R-:W-:Y:S02]  /*10060*/  SEL R152, RZ, 0x1, P0 ;  /* 0x00000001ff987807 */ /* 0x000fe40000000000 */
[----:B------:R-:W-:Y:S02]  /*10070*/  SEL R18, R18, RZ, P0 ;  /* 0x000000ff12127207 */ /* 0x000fe40000000000 */
[----:B------:R-:W-:Y:S01]  /*10080*/  LOP3.LUT R152, R9, R152, RZ, 0x3c, !PT ;  /* 0x0000009809987212 */ /* 0x000fe200078e3cff */
[----:B0-----:R-:W-:Y:S06]  /*10090*/  @!P1 BRA `(.L_x_10497) ;  /* 0x0000000000049947 */ /* 0x001fec0003800000 */
[----:B------:R-:W-:Y:S01]  /*100a0*/  BPT.TRAP 0x1 ;  /* 0x000000040000795c */ /* 0x000fe20000300000 */
.L_x_10497:
[----:B------:R-:W-:Y:S01]  /*100b0*/  IMAD R0, R18, 0x8, R16 ;  /* 0x0000000812007824 */ /* 0x000fe200078e0210 */
[----:B------:R-:W-:-:S04]  /*100c0*/  SHF.L.U32 R3, R152, 0x1f, RZ ;  /* 0x0000001f98037819 */ /* 0x000fc800000006ff */
[----:B------:R0:W1:Y:S01]  /*100d0*/  SYNCS.PHASECHK.TRANS64.TRYWAIT P0, [R0+URZ+0x19c30], R3 ;  /* 0x019c3003000075a7 */ /* 0x000062000800017f */
[----:B------:R-:W-:Y:S05]  /*100e0*/  @!P1 BRA `(.L_x_10498) ;  /* 0x0000000000049947 */ /* 0x000fea0003800000 */
[----:B------:R-:W-:Y:S01]  /*100f0*/  BPT.TRAP 0x1 ;  /* 0x000000040000795c */ /* 0x000fe20000300000 */
.L_x_10498:
[----:B------:R-:W-:Y:S01]  /*10100*/  BSSY B1, `(.L_x_10499) ;  /* 0x0000006000017945 */ /* 0x000fe20003800000 */
[----:B------:R-:W-:Y:S02]  /*10110*/  IMAD R24, R18, 0x300, R21 ;  /* 0x0000030012187824 */ /* 0x000fe400078e0215 */
[----:B------:R-:W-:Y:S01]  /*10120*/  IMAD.MOV.U32 R25, RZ, RZ, -0x3ffffff0 ;  /* 0xc0000010ff197424 */ /* 0x000fe200078e00ff */
[----:B-1----:R-:W-:Y:S06]  /*10130*/  @P0 BRA `(.L_x_10500) ;  /* 0x0000000000080947 */ /* 0x002fec0003800000 */
[----:B------:R-:W1:Y:S02]  /*10140*/  SYNCS.PHASECHK.TRANS64.TRYWAIT P0, [R0+URZ+0x19c30], R3 ;  /* 0x019c3003000075a7 */ /* 0x000e64000800017f */
[----:B-1----:R-:W-:Y:S05]  /*10150*/  @!P0 BRA `(.L_x_10501) ;  /* 0x000000bc007c8947 */ /* 0x002fea0003800000 */
.L_x_10500:
[----:B------:R-:W-:Y:S05]  /*10160*/  BSYNC B1 ;  /* 0x0000000000017941 */ /* 0x000fea0003800000 */
.L_x_10499:
        /* <DEDUP_REMOVED lines=28> */
.L_x_10502:
[----:B01----:R-:W-:Y:S01]  /*10330*/  SHF.L.U32 R0, R9, 0x1f, RZ ;  /* 0x0000001f09007819 */ /* 0x003fe200000006ff */
[----:B------:R-:W-:-:S04]  /*10340*/  IMAD R15, R8, 0x8, R16 ;  /* 0x00000008080f7824 */ /* 0x000fc800078e0210 */
[----:B------:R0:W1:Y:S01]  /*10350*/  SYNCS.PHASECHK.TRANS64.TRYWAIT P0, [R15+URZ+0x19c50], R0 ;  /* 0x019c50000f0075a7 */ /* 0x000062000800017f */
[----:B------:R-:W-:Y:S05]  /*10360*/  @!P1 BRA `(.L_x_10503) ;  /* 0x0000000000049947 */ /* 0x000fea0003800000 */
[----:B------:R-:W-:Y:S01]  /*10370*/  BPT.TRAP 0x1 ;  /* 0x000000040000795c */ /* 0x000fe20000300000 */
.L_x_10503:
[----:B------:R-:W-:Y:S04]  /*10380*/  BSSY B1, `(.L_x_10504) ;  /* 0x0000004000017945 */ /* 0x000fe80003800000 */
[----:B-1----:R-:W-:Y:S05]  /*10390*/  @P0 BRA `(.L_x_10505) ;  /* 0x0000000000080947 */ /* 0x002fea0003800000 */
[----:B------:R-:W1:Y:S02]  /*103a0*/  SYNCS.PHASECHK.TRANS64.TRYWAIT P0, [R15+URZ+0x19c50], R0 ;  /* 0x019c50000f0075a7 */ /* 0x000e64000800017f */
[----:B-1----:R-:W-:Y:S05]  /*103b0*/  @!P0 BRA `(.L_x_10506) ;  /* 0x000000b800f88947 */ /* 0x002fea0003800000 */
.L_x_10505:
[----:B------:R-:W-:Y:S05]  /*103c0*/  BSYNC B1 ;  /* 0x0000000000017941 */ /* 0x000fea0003800000 */
.L_x_10504:
[----:B01----:R-:W-:Y:S01]  /*103d0*/  VIADD R0, R16, 0x3000 ;  /* 0x0000300010007836 */ /* 0x003fe20000000000 */
[----:B------:R-:W-:Y:S01]  /*103e0*/  WARPGROUP.ARRIVE ;  /* 0x00000000000079c5 */ /* 0x000fe20000000000 */
[----:B------:R-:W-:Y:S01]  /*103f0*/  IMAD.MOV.U32 R9, RZ, RZ, 0x40000040 ;  /* 0x40000040ff097424 */ /* 0x000fe200078e00ff */
[----:B------:R-:W-:Y:S01]  /*10400*/  FMNMX.FTZ R3, R26, R13, !PT ;  /* 0x0000000d1a037209 */ /* 0x000fe20007810000 */
[----:B------:R-:W-:Y:S01]  /*10410*/  IMAD.MOV.U32 R11, RZ, RZ, 0x40000040 ;  /* 0x40000040ff0b7424 */ /* 0x000fe200078e00ff */
[----:B------:R-:W-:Y:S02]  /*10420*/  SHF.R.U32.HI R0, RZ, 0x4, R0 ;  /* 0x00000004ff007819 */ /* 0x000fe40000011600 */
[----:B------:R-:W-:Y:S02]  /*10430*/  R2UR UR7, R9 ;  /* 0x00000000090772ca */ /* 0x000fe400000e0000 */
[----:B------:R-:W-:Y:S02]  /*10440*/  LOP3.LUT R0, R0, 0x3fff, RZ, 0xc0, !PT ;  /* 0x00003fff00007812 */ /* 0x000fe400078ec0ff */
[----:B------:R-:W-:-:S02]  /*10450*/  FMNMX.FTZ R3, R27, R3, !PT ;  /* 0x000000031b037209 */ /* 0x000fc40007810000 */
        /* <DEDUP_REMOVED lines=13> */
[----:B------:R-:W-:Y:S01]  /*10530*/  QGMMA.64x96x32.F32.E4M3.E4M3 R88, R148, gdesc[UR4], R88, gsb0 ;  /* 0x0160000494587df3 */ /* 0x000fe20008000858 */
        /* <DEDUP_REMOVED lines=19> */
[----:B------:R-:W-:Y:S01]  /*10670*/  R2UR UR6, R10 ;  /* 0x000000000a0672ca */ /* 0x000fe200000e0000 */
[----:B------:R-:W-:Y:S01]  /*10680*/  VIADD R10, R8, 0x4 ;  /* 0x00000004080a7836 */ /* 0x000fe20000000000 */
[----:B------:R-:W-:Y:S01]  /*10690*/  FMNMX.FTZ R0, R52, R0, !PT ;  /* 0x0000000034007209 */ /* 0x000fe20007810000 */
[----:B------:R-:W-:Y:S01]  /*106a0*/  VIADD R8, R8, 0x6 ;  /* 0x0000000608087836 */ /* 0x000fe20000000000 */
[----:B------:R-:W-:Y:S01]  /*106b0*/  R2UR UR7, R11 ;  /* 0x000000000b0772ca */ /* 0x000fe200000e0000 */
[----:B------:R-:W-:Y:S01]  /*106c0*/  IMAD.MOV.U32 R11, RZ, RZ, 0x40000040 ;  /* 0x40000040ff0b7424 */ /* 0x000fe200078e00ff */
        /* <DEDUP_REMOVED lines=34> */
[----:B------:R-:W-:-:S06]  /*108f0*/  WARPGROUP.ARRIVE ;  /* 0x00000000000079c5 */ /* 0x000fcc0000000000 */
[----:B------:R-:W0:Y:S01]  /*10900*/  S2R R151, SR_TID.X ;  /* 0x0000000000977919 */ /* 0x000e220000002100 */
[----:B------:R-:W1:Y:S01]  /*10910*/  SHFL.BFLY PT, R9, R0, 0x2, 0x1f ;  /* 0x0c401f0000097f89 */ /* 0x000e6200000e0000 */
[----:B------:R-:W-:Y:S01]  /*10920*/  QGMMA.64x96x32.F32.E4M3.E4M3 R88, R144, gdesc[UR4], R88, gsb0 ;  /* 0x0160000490587df3 */ /* 0x000fe20008000858 */
[----:B------:R-:W-:Y:S02]  /*10930*/  R2UR UR6, R10 ;  /* 0x000000000a0672ca */ /* 0x000fe400000e0000 */
[----:B------:R-:W2:Y:S01]  /*10940*/  SHFL.BFLY PT, R10, R3, 0x2, 0x1f ;  /* 0x0c401f00030a7f89 */ /* 0x000ea200000e0000 */
[----:B------:R-:W-:Y:S02]  /*10950*/  R2UR UR7, R11 ;  /* 0x000000000b0772ca */ /* 0x000fe400000e0000 */
[----:B-1----:R-:W-:Y:S01]  /*10960*/  FMNMX.FTZ R0, R0, R9, !PT ;  /* 0x0000000900007209 */ /* 0x002fe20007810000 */
[----:B------:R-:W-:Y:S01]  /*10970*/  IMAD.MOV.U32 R9, RZ, RZ, 0x40000040 ;  /* 0x40000040ff097424 */ /* 0x000fe200078e00ff */
[----:B--2---:R-:W-:-:S03]  /*10980*/  FMNMX.FTZ R10, R3, R10, !PT ;  /* 0x0000000a030a7209 */ /* 0x004fc60007810000 */
[----:B------:R-:W1:Y:S01]  /*10990*/  SHFL.BFLY PT, R3, R0, 0x1, 0x1f ;  /* 0x0c201f0000037f89 */ /* 0x000e6200000e0000 */
[----:B0-----:R-:W-:-:S04]  /*109a0*/  LOP3.LUT R151, R151, 0x7f, RZ, 0xc0, !PT ;  /* 0x0000007f97977812 */ /* 0x001fc800078ec0ff */
[----:B------:R-:W-:Y:S02]  /*109b0*/  ISETP.NE.AND P0, PT, R151, RZ, PT ;  /* 0x000000ff9700720c */ /* 0x000fe40003f05270 */
[----:B-1----:R-:W-:-:S05]  /*109c0*/  FMNMX.FTZ R3, R0, R3, !PT ;  /* 0x0000000300037209 */ /* 0x002fca0007810000 */
[----:B------:R-:W-:-:S04]  /*109d0*/  FFMA.FTZ R11, R2, R3, -8 ;  /* 0xc1000000020b7423 */ /* 0x000fc80000010003 */
[C-C-:B------:R-:W-:Y:S01]  /*109e0*/  FFMA.FTZ R20, R2.reuse, R29, -R11.reuse ;  /* 0x0000001d02147223 */ /* 0x140fe2000001080b */
[----:B------:R-:W-:-:S01]  /*109f0*/  FFMA.FTZ R29, R2, R37, -R11 ;  /* 0x00000025021d7223 */ /* 0x000fc2000001080b */
[C-C-:B------:R-:W-:Y:S01]  /*10a00*/  FFMA.FTZ R37, R2.reuse, R45, -R11.reuse ;  /* 0x0000002d02257223 */ /* 0x140fe2000001080b */
[----:B------:R-:W-:-:S01]  /*10a10*/  FFMA.FTZ R45, R2, R53, -R11 ;  /* 0x00000035022d7223 */ /* 0x000fc2000001080b */
[C-C-:B------:R-:W-:Y:S01]  /*10a20*/  FFMA.FTZ R53, R2.reuse, R61, -R11.reuse ;  /* 0x0000003d02357223 */ /* 0x140fe2000001080b */
[----:B------:R-:W-:-:S01]  /*10a30*/  FFMA.FTZ R61, R2, R69, -R11 ;  /* 0x00000045023d7223 */ /* 0x000fc2000001080b */
[----:B------:R-:W-:Y:S01]  /*10a40*/  FFMA.FTZ R69, R2, R77, -R11 ;  /* 0x0000004d02457223 */ /* 0x000fe2000001080b */
[----:B------:R-:W-:Y:S08]  /*10a50*/  MUFU.EX2 R20, R20 ;  /* 0x0000001400147308 */ /* 0x000ff00000000800 */
[----:B------:R-:W-:Y:S08]  /*10a60*/  MUFU.EX2 R29, R29 ;  /* 0x0000001d001d7308 */ /* 0x000ff00000000800 */
[----:B------:R-:W-:Y:S08]  /*10a70*/  MUFU.EX2 R37, R37 ;  /* 0x0000002500257308 */ /* 0x000ff00000000800 */
[----:B------:R-:W-:Y:S08]  /*10a80*/  MUFU.EX2 R45, R45 ;  /* 0x0000002d002d7308 */ /* 0x000ff00000000800 */
[----:B------:R-:W-:Y:S08]  /*10a90*/  MUFU.EX2 R53, R53 ;  /* 0x0000003500357308 */ /* 0x000ff00000000800 */
[----:B------:R-:W-:Y:S01]  /*10aa0*/  MUFU.EX2 R61, R61 ;  /* 0x0000003d003d7308 */ /* 0x000fe20000000800 */
[----:B------:R-:W-:-:S02]  /*10ab0*/  WARPGROUP.DEPBAR.LE gsb0, 0x0 ;  /* 0x00008000000079c5 */ /* 0x000fc40000010000 */
[----:B------:R-:W-:-:S05]  /*10ac0*/  WARPGROUP.ARRIVE ;  /* 0x00000000000079c5 */ /* 0x000fca0000000000 */
[----:B------:R-:W-:Y:S01]  /*10ad0*/  MUFU.EX2 R69, R69 ;  /* 0x0000004500457308 */ /* 0x000fe20000000800 */
[----:B------:R-:W-:Y:S01]  /*10ae0*/  QGMMA.64x96x32.F32.E4M3.E4M3 R88, R140, gdesc[UR4], R88, gsb0 ;  /* 0x016000048c587df3 */ /* 0x000fe20008000858 */
[----:B------:R-:W-:Y:S02]  /*10af0*/  R2UR UR6, R8 ;  /* 0x00000000080672ca */ /* 0x000fe400000e0000 */
[----:B------:R-:W0:Y:S01]  /*10b00*/  SHFL.BFLY PT, R8, R10, 0x1, 0x1f ;  /* 0x0c201f000a087f89 */ /* 0x000e2200000e0000 */
[----:B------:R-:W-:Y:S01]  /*10b10*/  R2UR UR7, R9 ;  /* 0x00000000090772ca */ /* 0x000fe200000e0000 */
        /* <DEDUP_REMOVED lines=10> */
[----:B------:R-:W-:-:S05]  /*10bc0*/  FFMA.FTZ R73, R2, R81, -R11 ;  /* 0x0000005102497223 */ /* 0x000fca000001080b */
        /* <DEDUP_REMOVED lines=34> */
[----:B------:R-:W-:-:S01]  /*10df0*/  FADD.FTZ R5, R12, R5 ;  /* 0x000000050c057221 */ /* 0x000fc20000010000 */
        /* <DEDUP_REMOVED lines=30> */
[----:B------:R-:W-:Y:S01]  /*10fe0*/  FFMA.FTZ R11, R2, R85, -R11 ;  /* 0x00000055020b7223 */ /* 0x000fe2000001080b */
[----:B------:R-:W-:-:S01]  /*10ff0*/  FADD.FTZ R5, R20, R5 ;  /* 0x0000000514057221 */ /* 0x000fc20000010000 */
[----:B------:R-:W-:Y:S01]  /*11000*/  FFMA.FTZ R77, R2, R87, -R77 ;  /* 0x00000057024d7223 */ /* 0x000fe2000001084d */
[----:B------:R-:W-:Y:S01]  /*11010*/  @!P0 IMAD R82, R18, 0x8, R16 ;  /* 0x0000000812528824 */ /* 0x000fe200078e0210 */
[----:B------:R-:W2:Y:S01]  /*11020*/  MUFU.EX2 R24, R24 ;  /* 0x0000001800187308 */ /* 0x000ea20000000800 */
[----:B-1----:R-:W-:-:S02]  /*11030*/  FADD.FTZ R4, R30, R4 ;  /* 0x000000041e047221 */ /* 0x002fc40000010000 */
[----:B------:R-:W-:-:S05]  /*11040*/  @!P0 VIADD R82, R82, 0x19c40 ;  /* 0x00019c4052528836 */ /* 0x000fca0000000000 */
[----:B------:R-:W1:Y:S01]  /*11050*/  MUFU.EX2 R34, R34 ;  /* 0x0000002200227308 */ /* 0x000e620000000800 */
[----:B0-----:R-:W-:-:S01]  /*11060*/  FADD.FTZ R4, R31, R4 ;  /* 0x000000041f047221 */ /* 0x001fc20000010000 */
[----:B------:R-:W-:Y:S01]  /*11070*/  @!P0 PRMT R82, RZ, 0x654, R82 ;  /* 0x00000654ff528816 */ /* 0x000fe20000000052 */
[----:B------:R-:W-:-:S05]  /*11080*/  WARPGROUP.DEPBAR.LE gsb0, 0x0 ;  /* 0x00008000000079c5 */ /* 0x000fca0000010000 */
[----:B------:R-:W0:Y:S01]  /*11090*/  MUFU.EX2 R35, R35 ;  /* 0x0000002300237308 */ /* 0x000e220000000800 */
[----:B--2---:R-:W-:-:S01]  /*110a0*/  FADD.FTZ R5, R24, R5 ;  /* 0x0000000518057221 */ /* 0x004fc20000010000 */
[----:B------:R-:W-:-:S03]  /*110b0*/  WARPGROUP.ARRIVE ;  /* 0x00000000000079c5 */ /* 0x000fc60000000000 */
[----:B------:R-:W-:-:S03]  /*110c0*/  FADD.FTZ R5, R25, R5 ;  /* 0x0000000519057221 */ /* 0x000fc60000010000 */
[----:B------:R-:W2:Y:S01]  /*110d0*/  MUFU.EX2 R28, R28 ;  /* 0x0000001c001c7308 */ /* 0x000ea20000000800 */
[----:B-1----:R-:W-:-:S01]  /*110e0*/  FADD.FTZ R4, R34, R4 ;  /* 0x0000000422047221 */ /* 0x002fc20000010000 */
[----:B------:R-:W-:Y:S06]  /*110f0*/  QGMMA.64x96x32.F32.E4M3.E4M3 R88, R136, gdesc[UR4], R88, gsb0 ;  /* 0x0160000488587df3 */ /* 0x000fec0008000858 */
        /* <DEDUP_REMOVED lines=31> */
[----:B------:R2:W-:Y:S04]  /*112f0*/  @!P0 SYNCS.ARRIVE.TRANS64.RED.A1T0 RZ, [R82+URZ], RZ ;  /* 0x000000ff52ff89a7 */ /* 0x0005e8000810043f */
[----:B------:R-:W3:Y:S01]  /*11300*/  MUFU.EX2 R54, R54 ;  /* 0x0000003600367308 */ /* 0x000ee20000000800 */
[----:B-1----:R-:W-:-:S07]  /*11310*/  FADD.FTZ R4, R51, R4 ;  /* 0x0000000433047221 */ /* 0x002fce0000010000 */
[----:B------:R-:W1:Y:S01]  /*11320*/  MUFU.EX2 R55, R55 ;  /* 0x0000003700377308 */ /* 0x000e620000000800 */
[----:B0-----:R-:W-:-:S04]  /*11330*/  FADD.FTZ R5, R44, R5 ;  /* 0x000000052c057221 */ /* 0x001fc80000010000 */
[----:B------:R-:W-:-:S03]  /*11340*/  FADD.FTZ R5, R45, R5 ;  /* 0x000000052d057221 */ /* 0x000fc60000010000 */
[----:B------:R-:W0:Y:S01]  /*11350*/  MUFU.EX2 R48, R48 ;  /* 0x0000003000307308 */ /* 0x000e220000000800 */
[----:B---3--:R-:W-:-:S07]  /*11360*/  FADD.FTZ R4, R54, R4 ;  /* 0x0000000436047221 */ /* 0x008fce0000010000 */
        /* <DEDUP_REMOVED lines=10> */
[----:B------:R-:W0:Y:S01]  /*11410*/  MUFU.EX2 R63, R63 ;  /* 0x0000003f003f7308 */ /* 0x000e220000000800 */
[----:B---3--:R-:W-:-:S04]  /*11420*/  FADD.FTZ R5, R52, R5 ;  /* 0x0000000534057221 */ /* 0x008fc80000010000 */
[----:B------:R-:W-:-:S03]  /*11430*/  FADD.FTZ R5, R53, R5 ;  /* 0x0000000535057221 */ /* 0x000fc60000010000 */
        /* <DEDUP_REMOVED lines=13> */
[----:B-1----:R-:W-:-:S04]  /*11510*/  FADD.FTZ R5, R60, R5 ;  /* 0x000000053c057221 */ /* 0x002fc80000010000 */
[----:B------:R-:W-:-:S03]  /*11520*/  FADD.FTZ R5, R61, R5 ;  /* 0x000000053d057221 */ /* 0x000fc60000010000 */
        /* <DEDUP_REMOVED lines=30> */
[----:B-1----:R-:W-:-:S01]  /*11710*/  FADD.FTZ R4, R86, R4 ;  /* 0x0000000456047221 */ /* 0x002fc20000010000 */
[----:B0-----:R-:W-:-:S03]  /*11720*/  FADD.FTZ R5, R11, R5 ;  /* 0x000000050b057221 */ /* 0x001fc60000010000 */
[----:B---3--:R-:W-:Y:S01]  /*11730*/  FADD.FTZ R4, R77, R4 ;  /* 0x000000044d047221 */ /* 0x008fe20000010000 */
[----:B--2---:R-:W-:Y:S06]  /*11740*/  @!P1 BRA `(.L_x_10507) ;  /* 0x0000000000049947 */ /* 0x004fec0003800000 */
[----:B------:R-:W-:Y:S01]  /*11750*/  BPT.TRAP 0x1 ;  /* 0x000000040000795c */ /* 0x000fe20000300000 */
.L_x_10507:
[----:B------:R-:W2:Y:S01]  /*11760*/  LDL R82, [R1+0x1c] ;  /* 0x00001c0001527983 */ /* 0x000ea20000100800 */
[----:B------:R-:W-:Y:S01]  /*11770*/  ISETP.GT.AND P0, PT, R14, RZ, PT ;  /* 0x000000ff0e00720c */ /* 0x000fe20003f04270 */
        /* <DEDUP_REMOVED lines=90> */
[----:B--2---:R-:W-:-:S04]  /*11d20*/  PRMT R15, R82, 0x654, R15 ;  /* 0x00000654520f7816 */ /* 0x004fc8000000000f */
[----:B------:R0:W-:Y:S01]  /*11d30*/  SYNCS.ARRIVE.TRANS64.RED.A1T0 RZ, [R15+URZ], RZ ;  /* 0x000000ff0fff79a7 */ /* 0x0001e2000810043f */
[----:B------:R-:W-:Y:S05]  /*11d40*/  @P0 BRA `(.L_x_10508) ;  /* 0xffffffe000bc0947 */ /* 0x000fea000383ffff */
.L_x_10496:
[----:B------:R-:W-:Y:S05]  /*11d50*/  BSYNC B0 ;  /* 0x0000000000007941 */ /* 0x000fea0003800000 */
.L_x_10495:
[----:B------:R-:W-:Y:S06]  /*11d60*/  BAR.ARV 0x8, 0x200 ;  /* 0x0208000000007b1d */ /* 0x000fec0000002000 */
[----:B------:R-:W-:Y:S05]  /*11d70*/  @!P1 BRA `(.L_x_10509) ;  /* 0x0000000000049947 */ /* 0x000fea0003800000 */
[----:B------:R-:W-:Y:S01]  /*11d80*/  BPT.TRAP 0x1 ;  /* 0x000000040000795c */ /* 0x000fe20000300000 */
.L_x_10509:
[----:B------:R-:W-:Y:S01]  /*11d90*/  IMAD R12, R18, 0x8, R16 ;  /* 0x00000008120c7824 */ /* 0x000fe200078e0210 */
[----:B------:R-:W-:-:S04]  /*11da0*/  SHF.L.U32 R7, R152, 0x1f, RZ ;  /* 0x0000001f98077819 */ /* 0x000fc800000006ff */
[----:B------:R1:W2:Y:S01]  /*11db0*/  SYNCS.PHASECHK.TRANS64.TRYWAIT P0, [R12+URZ+0x19c50], R7 ;  /* 0x019c50070c0075a7 */ /* 0x0002a2000800017f */
[----:B------:R-:W-:Y:S05]  /*11dc0*/  @!P1 BRA `(.L_x_10510) ;  /* 0x0000000000049947 */ /* 0x000fea0003800000 */
[----:B------:R-:W-:Y:S01]  /*11dd0*/  BPT.TRAP 0x1 ;  /* 0x000000040000795c */ /* 0x000fe20000300000 */
.L_x_10510:
[----:B------:R-:W-:Y:S04]  /*11de0*/  BSSY B0, `(.L_x_10511) ;  /* 0x0000004000007945 */ /* 0x000fe80003800000 */
[----:B--2---:R-:W-:Y:S05]  /*11df0*/  @P0 BRA `(.L_x_10512) ;  /* 0x0000000000080947 */ /* 0x004fea0003800000 */
[----:B------:R-:W2:Y:S02]  /*11e00*/  SYNCS.PHASECHK.TRANS64.TRYWAIT P0, [R12+URZ+0x19c50], R7 ;  /* 0x019c50070c0075a7 */ /* 0x000ea4000800017f */
[----:B--2---:R-:W-:Y:S05]  /*11e10*/  @!P0 BRA `(.L_x_10513) ;  /* 0x000000a000748947 */ /* 0x004fea0003800000 */
.L_x_10512:
[----:B------:R-:W-:Y:S05]  /*11e20*/  BSYNC B0 ;  /* 0x0000000000007941 */ /* 0x000fea0003800000 */
.L_x_10511:
        /* <DEDUP_REMOVED lines=10> */
[----:B-12---:R-:W-:-:S05]  /*11ed0*/  LOP3.LUT R7, R16, 0x10000, RZ, 0xfc, !PT ;  /* 0x0001000010077812 */ /* 0x006fca00078efcff */
[----:B------:R-:W-:Y:S02]  /*11ee0*/  IMAD R6, R18, 0x300, R7 ;  /* 0x0000030012067824 */ /* 0x000fe400078e0207 */
        /* <DEDUP_REMOVED lines=29> */
[----:B------:R-:W-:Y:S02]  /*120c0*/  IMAD.MOV.U32 R20, RZ, RZ, -0x800000 ;  /* 0xff800000ff147424 */ /* 0x000fe400078e00ff */
[----:B------:R-:W-:-:S06]  /*120d0*/  IMAD.MOV.U32 R21, RZ, RZ, -0x800000 ;  /* 0xff800000ff157424 */ /* 0x000fcc00078e00ff */
        /* <DEDUP_REMOVED lines=16> */
[----:B-1----:R-:W-:-:S03]  /*121e0*/  FADD.FTZ R10, R8, R7 ;  /* 0x00000007080a7221 */ /* 0x002fc60000010000 */
        /* <DEDUP_REMOVED lines=25> */
.L_x_10514:
[----:B------:R-:W2:Y:S01]  /*12380*/  LDL.LU R2, [R1+0x1c] ;  /* 0x00001c0001027983 */ /* 0x000ea20000300800 */
[----:B------:R-:W-:Y:S02]  /*12390*/  VIADD R12, R12, 0x19c60 ;  /* 0x00019c600c0c7836 */ /* 0x000fe40000000000 */
[-C--:B------:R-:W-:Y:S01]  /*123a0*/  FMUL.FTZ R0, R88, R14.reuse ;  /* 0x0000000e58007220 */ /* 0x080fe20000410000 */
[----:B------:R-:W-:Y:S01]  /*123b0*/  FMUL.FTZ R89, R89, R14 ;  /* 0x0000000e59597220 */ /* 0x000fe20000410000 */
[----:B------:R-:W3:Y:S01]  /*123c0*/  LDL.LU R24, [R1+0x5c] ;  /* 0x00005c0001187983 */ /* 0x000ee20000300800 */
[----:B------:R-:W-:-:S05]  /*123d0*/  VIADD R18, R18, 0x1 ;  /* 0x0000000112127836 */ /* 0x000fca0000000000 */
[----:B------:R-:W-:Y:S01]  /*123e0*/  ISETP.NE.AND P1, PT, R18, 0x2, PT ;  /* 0x000000021200780c */ /* 0x000fe20003f25270 */
[----:B------:R-:W-:-:S03]  /*123f0*/  FMUL.FTZ R5, R92, R14 ;  /* 0x0000000e5c057220 */ /* 0x000fc60000410000 */
        /* <DEDUP_REMOVED lines=45> */
[----:B------:R-:W-:-:S02]  /*126d0*/  LOP3.LUT R152, R152, R3, RZ, 0x3c, !PT ;  /* 0x0000000398987212 */ /* 0x000fc400078e3cff */
[----:B------:R-:W-:Y:S02]  /*126e0*/  SEL R18, R18, RZ, P1 ;  /* 0x000000ff12127207 */ /* 0x000fe40000800000 */
[----:B--2---:R-:W-:Y:S01]  /*126f0*/  PRMT R2, R2, 0x654, R12 ;  /* 0x0000065402027816 */ /* 0x004fe2000000000c */
[----:B---3--:R-:W-:-:S03]  /*12700*/  VIADD R24, R24, 0x1 ;  /* 0x0000000118187836 */ /* 0x008fc60000000000 */
[----:B------:R0:W-:Y:S02]  /*12710*/  SYNCS.ARRIVE.TRANS64.RED.A1T0 RZ, [R2+URZ], RZ ;  /* 0x000000ff02ff79a7 */ /* 0x0001e4000810043f */
[----:B------:R0:W-:Y:S01]  /*12720*/  STL [R1+0x5c], R24 ;  /* 0x00005c1801007387 */ /* 0x0001e20000100800 */
[-C--:B------:R-:W-:Y:S01]  /*12730*/  FMUL.FTZ R12, R125, R14.reuse ;  /* 0x0000000e7d0c7220 */ /* 0x080fe20000410000 */
[----:B------:R-:W-:-:S07]  /*12740*/  FMUL.FTZ R14, R133, R14 ;  /* 0x0000000e850e7220 */ /* 0x000fce0000410000 */
.L_x_10448:
[----:B------:R-:W0:Y:S08]  /*12750*/  S2UR UR4, SR_CgaCtaId ;  /* 0x00000000000479c3 */ /* 0x000e300000008800 */
[----:B------:R-:W-:Y:S01]  /*12760*/  BAR.SYNC.DEFER_BLOCKING 0x5, 0x200 ;  /* 0x0148000000007b1d */ /* 0x000fe20000010000 */
[----:B------:R-:W-:-:S05]  /*12770*/  MOV R16, 0x400 ;  /* 0x0000040000107802 */ /* 0x000fca0000000f00 */
        /* <DEDUP_REMOVED lines=11> */
[----:B0-----:R-:W2:Y:S04]  /*12830*/  LDL R40, [R1+0x84] ;  /* 0x0000840001287983 */ /* 0x001ea80000100800 */
[----:B------:R-:W3:Y:S04]  /*12840*/  LDL.LU R62, [R1+0x54] ;  /* 0x00005400013e7983 */ /* 0x000ee80000300800 */
[----:B------:R-:W4:Y:S01]  /*12850*/  LDL.LU R60, [R1+0x58] ;  /* 0x00005800013c7983 */ /* 0x000f220000300800 */
        /* <DEDUP_REMOVED lines=10> */
[----:B------:R-:W-:Y:S01]  /*12900*/  F2FP.BF16.F32.PACK_AB R89, R4, R89 ;  /* 0x000000590459723e */ /* 0x000fe200000010ff */
[----:B------:R-:W-:-:S03]  /*12910*/  ULDC.64 UR4, c[0x0][0xc00] ;  /* 0x0003000000047ab9 */ /* 0x000fc60000000a00 */
[----:B------:R0:W3:Y:S01]  /*12920*/  LDG.E.CONSTANT R26, desc[UR42][R2.64] ;  /* 0x0000002a021a7981 */ /* 0x0000e2000c1e9900 */
[----:B------:R-:W-:Y:S02]  /*12930*/  F2FP.BF16.F32.PACK_AB R11, R11, R112 ;  /* 0x000000700b0b723e */ /* 0x000fe400000010ff */
[----:B------:R-:W-:Y:S02]  /*12940*/  F2FP.BF16.F32.PACK_AB R10, R10, R113 ;  /* 0x000000710a0a723e */ /* 0x000fe400000010ff */
[----:B------:R-:W-:Y:S02]  /*12950*/  F2FP.BF16.F32.PACK_AB R15, R15, R128 ;  /* 0x000000800f0f723e */ /* 0x000fe400000010ff */
[----:B------:R-:W-:Y:S02]  /*12960*/  F2FP.BF16.F32.PACK_AB R14, R14, R129 ;  /* 0x000000810e0e723e */ /* 0x000fe400000010ff */
[----:B------:R-:W-:Y:S01]  /*12970*/  F2FP.BF16.F32.PACK_AB R13, R13, R120 ;  /* 0x000000780d0d723e */ /* 0x000fe200000010ff */
[----:B0-----:R-:W0:Y:S01]  /*12980*/  S2R R3, SR_SWINHI ;  /* 0x0000000000037919 */ /* 0x001e220000002f00 */
[----:B------:R-:W-:-:S02]  /*12990*/  LOP3.LUT P0, R2, R24, 0x3, RZ, 0xc0, !PT ;  /* 0x0000000318027812 */ /* 0x000fc4000780c0ff */
[----:B------:R-:W-:Y:S02]  /*129a0*/  F2FP.BF16.F32.PACK_AB R12, R12, R121 ;  /* 0x000000790c0c723e */ /* 0x000fe400000010ff */
[----:B------:R-:W-:Y:S02]  /*129b0*/  ISETP.EQ.OR P0, PT, R2, 0x3, !P0 ;  /* 0x000000030200780c */ /* 0x000fe40004702670 */
        /* <DEDUP_REMOVED lines=8> */
[----:B------:R-:W-:Y:S02]  /*12a40*/  F2FP.BF16.F32.PACK_AB R38, R95, R38 ;  /* 0x000000265f26723e */ /* 0x000fe400000010ff */
[----:B------:R-:W-:-:S02]  /*12a50*/  SEL R15, R14, R15, P0 ;  /* 0x0000000f0e0f7207 */ /* 0x000fc40000000000 */
[----:B------:R-:W-:Y:S02]  /*12a60*/  F2FP.BF16.F32.PACK_AB R33, R102, R33 ;  /* 0x000000216621723e */ /* 0x000fe400000010ff */
[----:B------:R-:W-:Y:S02]  /*12a70*/  F2FP.BF16.F32.PACK_AB R36, R103, R36 ;  /* 0x000000246724723e */ /* 0x000fe400000010ff */
[----:B------:R-:W-:Y:S02]  /*12a80*/  F2FP.BF16.F32.PACK_AB R9, R9, R104 ;  /* 0x000000680909723e */ /* 0x000fe400000010ff */
[----:B------:R-:W-:Y:S02]  /*12a90*/  MOV R24, R16 ;  /* 0x0000001000187202 */ /* 0x000fe40000000f00 */
[----:B0-----:R-:W-:Y:S02]  /*12aa0*/  MOV R25, R3 ;  /* 0x0000000300197202 */ /* 0x001fe40000000f00 */
        /* <DEDUP_REMOVED lines=9> */
[----:B------:R-:W-:Y:S02]  /*12b40*/  F2FP.BF16.F32.PACK_AB R29, R118, R29 ;  /* 0x0000001d761d723e */ /* 0x000fe400000010ff */
[----:B------:R-:W-:Y:S02]  /*12b50*/  F2FP.BF16.F32.PACK_AB R32, R119, R32 ;  /* 0x000000207720723e */ /* 0x000fe400000010ff */
[----:B------:R-:W-:Y:S02]  /*12b60*/  SEL R45, R8, R9, P0 ;  /* 0x00000009082d7207 */ /* 0x000fe40000000000 */
[----:B------:R-:W-:-:S02]  /*12b70*/  SEL R33, R36, R33, P0 ;  /* 0x0000002124217207 */ /* 0x000fc40000000000 */
[----:B------:R-:W-:Y:S02]  /*12b80*/  SEL R61, R31, R34, P0 ;  /* 0x000000221f3d7207 */ /* 0x000fe40000000000 */
[----:B------:R-:W-:Y:S02]  /*12b90*/  F2FP.BF16.F32.PACK_AB R27, R126, R27 ;  /* 0x0000001b7e1b723e */ /* 0x000fe400000010ff */
[----:B------:R-:W-:Y:S02]  /*12ba0*/  F2FP.BF16.F32.PACK_AB R30, R127, R30 ;  /* 0x0000001e7f1e723e */ /* 0x000fe400000010ff */
[----:B------:R-:W-:Y:S02]  /*12bb0*/  SEL R31, R34, R31, P0 ;  /* 0x0000001f221f7207 */ /* 0x000fe40000000000 */
[----:B------:R-:W-:Y:S02]  /*12bc0*/  F2FP.BF16.F32.PACK_AB R135, R135, R28 ;  /* 0x0000001c8787723e */ /* 0x000fe400000010ff */
[----:B------:R-:W-:-:S02]  /*12bd0*/  SEL R63, R29, R32, P0 ;  /* 0x000000201d3f7207 */ /* 0x000fc40000000000 */
        /* <DEDUP_REMOVED lines=10> */
[----:B------:R-:W-:Y:S02]  /*12c80*/  LOP3.LUT R3, R6, 0x180, RZ, 0xc0, !PT ;  /* 0x0000018006037812 */ /* 0x000fe400078ec0ff */
[----:B------:R-:W-:Y:S02]  /*12c90*/  LOP3.LUT R10, R0, R69, RZ, 0x3c, !PT ;  /* 0x00000045000a7212 */ /* 0x000fe400078e3cff */
[----:B------:R-:W-:-:S02]  /*12ca0*/  LOP3.LUT R0, R71, 0x180, RZ, 0xc0, !PT ;  /* 0x0000018047007812 */ /* 0x000fc400078ec0ff */
[C---:B------:R-:W-:Y:S02]  /*12cb0*/  IADD3 R73, P3, R6.reuse, 0x3020, RZ ;  /* 0x0000302006497810 */ /* 0x040fe40007f7e0ff */
[----:B------:R-:W-:Y:S02]  /*12cc0*/  IADD3 R77, P1, R6, 0x6020, RZ ;  /* 0x00006020064d7810 */ /* 0x000fe40007f3e0ff */
[----:B------:R-:W-:Y:S02]  /*12cd0*/  SHF.R.U64 R3, R3, 0x3, RZ ;  /* 0x0000000303037819 */ /* 0x000fe400000012ff */
[----:B------:R-:W-:Y:S02]  /*12ce0*/  SHF.R.U64 R0, R0, 0x3, RZ ;  /* 0x0000000300007819 */ /* 0x000fe400000012ff */
[----:B------:R-:W-:Y:S02]  /*12cf0*/  LOP3.LUT R2, R73, 0x180, RZ, 0xc0, !PT ;  /* 0x0000018049027812 */ /* 0x000fe400078ec0ff */
[----:B------:R-:W-:-:S02]  /*12d00*/  LOP3.LUT R14, R77, 0x180, RZ, 0xc0, !PT ;  /* 0x000001804d0e7812 */ /* 0x000fc400078ec0ff */
[----:B------:R-:W-:Y:S01]  /*12d10*/  IADD3 R75, P2, R6, 0x6000, RZ ;  /* 0x00006000064b7810 */ /* 0x000fe20007f5e0ff */
[----:B------:R-:W-:Y:S01]  /*12d20*/  IMAD.X R11, RZ, RZ, R7, P5 ;  /* 0x000000ffff0b7224 */ /* 0x000fe200028e0607 */
[----:B------:R-:W-:Y:S02]  /*12d30*/  LOP3.LUT R6, R3, R6, RZ, 0x3c, !PT ;  /* 0x0000000603067212 */ /* 0x000fe400078e3cff */
[----:B------:R-:W-:Y:S02]  /*12d40*/  LOP3.LUT R12, R0, R71, RZ, 0x3c, !PT ;  /* 0x00000047000c7212 */ /* 0x000fe400078e3cff */
[----:B------:R-:W-:Y:S02]  /*12d50*/  SHF.R.U64 R2, R2, 0x3, RZ ;  /* 0x0000000302027819 */ /* 0x000fe400000012ff */
[----:B------:R-:W-:Y:S02]  /*12d60*/  SHF.R.U64 R14, R14, 0x3, RZ ;  /* 0x000000030e0e7819 */ /* 0x000fe400000012ff */
[----:B------:R-:W-:-:S02]  /*12d70*/  MOV R54, R6 ;  /* 0x0000000600367202 */ /* 0x000fc40000000f00 */
[----:B---3--:R-:W-:Y:S01]  /*12d80*/  LOP3.LUT R0, R26, 0x2, RZ, 0x3c, !PT ;  /* 0x000000021a007812 */ /* 0x008fe200078e3cff */
[----:B------:R-:W-:Y:S01]  /*12d90*/  SHFL.IDX PT, R37, R37, R26, 0x1c1f ;  /* 0x001c1f1a25257589 */ /* 0x000fe200000e0000 */
[----:B------:R-:W-:Y:S02]  /*12da0*/  LOP3.LUT R8, R2, R73, RZ, 0x3c, !PT ;  /* 0x0000004902087212 */ /* 0x000fe400078e3cff */
[----:B------:R-:W-:Y:S01]  /*12db0*/  MOV R52, R10 ;  /* 0x0000000a00347202 */ /* 0x000fe20000000f00 */
[----:B------:R-:W0:Y:S01]  /*12dc0*/  SHFL.IDX PT, R6, R89, R0, 0x1c1f ;  /* 0x001c1f0059067589 */ /* 0x000e2200000e0000 */
[----:B------:R-:W-:-:S03]  /*12dd0*/  LOP3.LUT R2, R14, R77, RZ, 0x3c, !PT ;  /* 0x0000004d0e027212 */ /* 0x000fc600078e3cff */
        /* <DEDUP_REMOVED lines=18> */
[----:B------:R-:W4:Y:S04]  /*12f00*/  SHFL.IDX PT, R42, R27, R0, 0x1c1f ;  /* 0x001c1f001b2a7589 */ /* 0x000f2800000e0000 */
[----:B------:R-:W-:Y:S04]  /*12f10*/  SHFL.IDX PT, R55, R55, R26, 0x1c1f ;  /* 0x001c1f1a37377589 */ /* 0x000fe800000e0000 */
[----:B------:R-:W-:Y:S04]  /*12f20*/  SHFL.IDX PT, R67, R67, R26, 0x1c1f ;  /* 0x001c1f1a43437589 */ /* 0x000fe800000e0000 */
[----:B------:R-:W4:Y:S04]  /*12f30*/  SHFL.IDX PT, R32, R15, R0, 0x1c1f ;  /* 0x001c1f000f207589 */ /* 0x000f2800000e0000 */
[----:B------:R0:W4:Y:S01]  /*12f40*/  SHFL.IDX PT, R44, R135, R0, 0x1c1f ;  /* 0x001c1f00872c7589 */ /* 0x00012200000e0000 */
[----:B------:R-:W-:Y:S01]  /*12f50*/  SHF.R.U64 R4, R4, 0x3, RZ ;  /* 0x0000000304047819 */ /* 0x000fe200000012ff */
[----:B------:R-:W-:-:S02]  /*12f60*/  IMAD.X R5, RZ, RZ, R7, P2 ;  /* 0x000000ffff057224 */ /* 0x000fc400010e0607 */
[--C-:B------:R-:W-:Y:S01]  /*12f70*/  IMAD.X R9, RZ, RZ, R7.reuse, P3 ;  /* 0x000000ffff097224 */ /* 0x100fe200018e0607 */
[----:B------:R-:W-:Y:S01]  /*12f80*/  LOP3.LUT R4, R4, R75, RZ, 0x3c, !PT ;  /* 0x0000004b04047212 */ /* 0x000fe200078e3cff */
[--C-:B------:R-:W-:Y:S02]  /*12f90*/  IMAD.X R13, RZ, RZ, R7.reuse, P4 ;  /* 0x000000ffff0d7224 */ /* 0x100fe400020e0607 */
[----:B------:R-:W-:Y:S01]  /*12fa0*/  IMAD.X R3, RZ, RZ, R7, P1 ;  /* 0x000000ffff037224 */ /* 0x000fe200008e0607 */
[----:B------:R-:W-:Y:S01]  /*12fb0*/  MOV R46, R4 ;  /* 0x00000004002e7202 */ /* 0x000fe20000000f00 */
[----:B0-----:R-:W0:Y:S01]  /*12fc0*/  LDC R0, c[0x0][0xbe8] ;  /* 0x0002fa00ff007b82 */ /* 0x001e220000000800 */
[----:B------:R-:W-:Y:S02]  /*12fd0*/  MOV R48, R8 ;  /* 0x0000000800307202 */ /* 0x000fe40000000f00 */
[----:B------:R-:W-:Y:S02]  /*12fe0*/  SEL R4, R37, R6, P0 ;  /* 0x0000000625047207 */ /* 0x000fe40000000000 */
[----:B------:R-:W-:-:S02]  /*12ff0*/  MOV R50, R12 ;  /* 0x0000000c00327202 */ /* 0x000fc40000000f00 */
[----:B------:R-:W-:Y:S02]  /*13000*/  SEL R6, R6, R37, P0 ;  /* 0x0000002506067207 */ /* 0x000fe40000000000 */
[----:B-1----:R-:W-:Y:S02]  /*13010*/  SEL R8, R39, R10, P0 ;  /* 0x0000000a27087207 */ /* 0x002fe40000000000 */
[----:B--2---:R-:W-:Y:S02]  /*13020*/  SEL R5, R57, R34, P0 ;  /* 0x0000002239057207 */ /* 0x004fe40000000000 */
[----:B------:R-:W-:Y:S01]  /*13030*/  SEL R7, R34, R57, P0 ;  /* 0x0000003922077207 */ /* 0x000fe20000000000 */
[----:B------:R-:W-:Y:S01]  /*13040*/  BAR.SYNC.DEFER_BLOCKING 0x1, 0x180 ;  /* 0x0046000000007b1d */ /* 0x000fe20000010000 */
[----:B------:R-:W-:Y:S02]  /*13050*/  SEL R10, R10, R39, P0 ;  /* 0x000000270a0a7207 */ /* 0x000fe40000000000 */
[----:B---3--:R-:W-:-:S02]  /*13060*/  SEL R12, R43, R14, P0 ;  /* 0x0000000e2b0c7207 */ /* 0x008fc40000000000 */
[----:B----4-:R-:W-:Y:S02]  /*13070*/  SEL R9, R59, R36, P0 ;  /* 0x000000243b097207 */ /* 0x010fe40000000000 */
[----:B------:R-:W-:Y:S02]  /*13080*/  SEL R11, R36, R59, P0 ;  /* 0x0000003b240b7207 */ /* 0x000fe40000000000 */
[----:B------:R-:W-:Y:S02]  /*13090*/  SEL R14, R14, R43, P0 ;  /* 0x0000002b0e0e7207 */ /* 0x000fe40000000000 */
[----:B------:R-:W-:Y:S02]  /*130a0*/  SEL R13, R61, R38, P0 ;  /* 0x000000263d0d7207 */ /* 0x000fe40000000000 */
[----:B------:R-:W-:Y:S02]  /*130b0*/  SEL R15, R38, R61, P0 ;  /* 0x0000003d260f7207 */ /* 0x000fe40000000000 */
[----:B------:R-:W-:-:S02]  /*130c0*/  ISETP.NE.U32.AND P2, PT, RZ, UR4, PT ;  /* 0x00000004ff007c0c */ /* 0x000fc4000bf45070 */
[----:B------:R-:W-:Y:S02]  /*130d0*/  IADD3 R26, P1, R62, UR4, RZ ;  /* 0x000000043e1a7c10 */ /* 0x000fe4000ff3e0ff */
[----:B------:R-:W-:Y:S01]  /*130e0*/  MOV R3, R2 ;  /* 0x0000000200037202 */ /* 0x000fe20000000f00 */
        /* <DEDUP_REMOVED lines=34> */
[----:B--2---:R-:W-:Y:S01]  /*13310*/  IMAD.IADD R15, R58, 0x1, R56 ;  /* 0x000000013a0f7824 */ /* 0x004fe200078e0238 */
[----:B-1----:R-:W-:Y:S06]  /*13320*/  @P0 BRA `(.L_x_10517) ;  /* 0x0000000000100947 */ /* 0x002fec0003800000 */
[----:B------:R-:W-:Y:S05]  /*13330*/  @!P2 BRA `(.L_x_10517) ;  /* 0x00000000000ca947 */ /* 0x000fea0003800000 */
[----:B------:R-:W2:Y:S04]  /*13340*/  LDG.E R4, desc[UR42][R26.64] ;  /* 0x0000002a1a047981 */ /* 0x000ea8000c1e1900 */
[----:B-----5:R-:W2:Y:S02]  /*13350*/  LDG.E R7, desc[UR42][R26.64+0x4] ;  /* 0x0000042a1a077981 */ /* 0x020ea4000c1e1900 */
[----:B--2---:R-:W-:-:S07]  /*13360*/  IMAD.IADD R7, R7, 0x1, -R4 ;  /* 0x0000000107077824 */ /* 0x004fce00078e0a04 */
.L_x_10517:
[----:B------:R-:W2:Y:S01]  /*13370*/  LDL.LU R4, [R1+0x48] ;  /* 0x0000480001047983 */ /* 0x000ea20000300800 */
[----:B------:R-:W-:Y:S01]  /*13380*/  ULDC.64 UR4, c[0x0][0xb90] ;  /* 0x0002e40000047ab9 */ /* 0x000fe20000000a00 */
[----:B------:R-:W1:Y:S01]  /*13390*/  S2R R3, SR_TID.X ;  /* 0x0000000000037919 */ /* 0x000e620000002100 */
[----:B------:R-:W4:Y:S01]  /*133a0*/  S2R R14, SR_TID.X ;  /* 0x00000000000e7919 */ /* 0x000f220000002100 */
[----:B------:R-:W-:Y:S01]  /*133b0*/  IMAD.MOV.U32 R9, RZ, RZ, R15 ;  /* 0x000000ffff097224 */ /* 0x000fe200078e000f */
[----:B------:R-:W3:Y:S01]  /*133c0*/  @P1 LDC R45, c[0x0][0xbec] ;  /* 0x0002fb00ff2d1b82 */ /* 0x000ee20000000800 */
[----:B------:R-:W3:Y:S04]  /*133d0*/  LDL.LU R10, [R1+0x60] ;  /* 0x00006000010a7983 */ /* 0x000ee80000300800 */
[----:B------:R-:W3:Y:S04]  /*133e0*/  LDL.LU R44, [R1+0x50] ;  /* 0x00005000012c7983 */ /* 0x000ee80000300800 */
[----:B------:R-:W3:Y:S04]  /*133f0*/  LDL R49, [R1+0x4c] ;  /* 0x00004c0001317983 */ /* 0x000ee80000100800 */
[----:B------:R-:W3:Y:S01]  /*13400*/  LDL R30, [R1+0x80] ;  /* 0x00008000011e7983 */ /* 0x000ee20000100800 */
[----:B-----5:R-:W-:-:S03]  /*13410*/  IMAD R38, R7, R0, RZ ;  /* 0x0000000007267224 */ /* 0x020fc600078e02ff */
[----:B------:R0:W5:Y:S01]  /*13420*/  LDL R48, [R1+0x8c] ;  /* 0x00008c0001307983 */ /* 0x0001620000100800 */
[----:B-1----:R-:W-:-:S05]  /*13430*/  VIADD R47, R3, 0xffffff80 ;  /* 0xffffff80032f7836 */ /* 0x002fca0000000000 */
[----:B------:R-:W-:-:S04]  /*13440*/  SHF.R.S32.HI R50, RZ, 0x1f, R47 ;  /* 0x0000001fff327819 */ /* 0x000fc8000001142f */
[----:B------:R-:W-:Y:S02]  /*13450*/  LEA.HI R50, R50, R47, RZ, 0x2 ;  /* 0x0000002f32327211 */ /* 0x000fe400078f10ff */
[----:B------:R-:W-:Y:S02]  /*13460*/  SHF.R.S32.HI R3, RZ, 0x1f, R2 ;  /* 0x0000001fff037819 */ /* 0x000fe40000011402 */
[----:B------:R-:W-:Y:S01]  /*13470*/  SHF.R.S32.HI R50, RZ, 0x2, R50 ;  /* 0x00000002ff327819 */ /* 0x000fe20000011432 */
        /* <DEDUP_REMOVED lines=10> */
[----:B--2---:R-:W-:Y:S02]  /*13520*/  IMAD.MOV.U32 R8, RZ, RZ, R4 ;  /* 0x000000ffff087224 */ /* 0x004fe400078e0004 */
[----:B0-----:R-:W-:-:S05]  /*13530*/  @P1 IMAD.HI.U32 R4, R15, R6, RZ ;  /* 0x000000060f041227 */ /* 0x001fca00078e00ff */
[----:B---3--:R-:W-:Y:S02]  /*13540*/  @P1 SHF.R.U32.HI R9, RZ, R29, R4 ;  /* 0x0000001dff091219 */ /* 0x008fe40000011604 */
        /* <DEDUP_REMOVED lines=31> */
[----:B------:R-:W0:Y:S01]  /*13740*/  SHFL.IDX PT, R41, R4, RZ, 0x1c1f ;  /* 0x001c1fff04297589 */ /* 0x000e2200000e0000 */
[----:B------:R-:W-:-:S02]  /*13750*/  SHF.R.U64 R12, R12, 0x3, RZ ;  /* 0x000000030c0c7819 */ /* 0x000fc400000012ff */
[----:B------:R-:W-:Y:S02]  /*13760*/  IADD3 R15, P2, R24, 0x1800, RZ ;  /* 0x00001800180f7810 */ /* 0x000fe40007f5e0ff */
[----:B------:R-:W-:Y:S01]  /*13770*/  LOP3.LUT R12, R12, R13, RZ, 0x3c, !PT ;  /* 0x0000000d0c0c7212 */ /* 0x000fe200078e3cff */
[----:B------:R-:W-:Y:S01]  /*13780*/  IMAD.IADD R13, R30, 0x1, R56 ;  /* 0x000000011e0d7824 */ /* 0x000fe200078e0238 */
[----:B------:R-:W-:Y:S01]  /*13790*/  LOP3.LUT P0, RZ, R14, 0x3, RZ, 0xc0, !PT ;  /* 0x000000030eff7812 */ /* 0x000fe2000780c0ff */
[----:B------:R-:W-:-:S03]  /*137a0*/  IMAD.X R9, RZ, RZ, R25, P2 ;  /* 0x000000ffff097224 */ /* 0x000fc600010e0619 */
[----:B------:R-:W-:Y:S01]  /*137b0*/  ISETP.GE.OR P2, PT, R13, R38, P0 ;  /* 0x000000260d00720c */ /* 0x000fe20000746670 */
[----:B------:R-:W-:-:S12]  /*137c0*/  IMAD R3, R3, UR4, RZ ;  /* 0x0000000403037c24 */ /* 0x000fd8000f8e02ff */
[----:B0-----:R0:W-:Y:S02]  /*137d0*/  @!P2 ST.E desc[UR42][R40.64], R20 ;  /* 0x000000142800a985 */ /* 0x0011e4000c10192a */
[C---:B0-----:R-:W-:Y:S02]  /*137e0*/  IMAD R41, R2.reuse, UR5, R3 ;  /* 0x0000000502297c24 */ /* 0x041fe4000f8e0203 */
        /* <DEDUP_REMOVED lines=12> */
[----:B------:R-:W0:Y:S01]  /*138b0*/  SHFL.IDX PT, R43, R4, 0x1, 0x1c1f ;  /* 0x003c1f00042b7f89 */ /* 0x000e2200000e0000 */
[----:B------:R-:W-:-:S05]  /*138c0*/  VIADD R5, R13, 0x8 ;  /* 0x000000080d057836 */ /* 0x000fca0000000000 */
[----:B------:R-:W-:Y:S01]  /*138d0*/  ISETP.GE.OR P0, PT, R5, R38, P0 ;  /* 0x000000260500720c */ /* 0x000fe20000706670 */
[----:B------:R-:W-:-:S12]  /*138e0*/  IMAD.IADD R40, R56, 0x1, R20 ;  /* 0x0000000138287824 */ /* 0x000fd800078e0214 */
[----:B0-----:R0:W-:Y:S02]  /*138f0*/  @!P0 ST.E desc[UR42][R42.64], R21 ;  /* 0x000000152a008985 */ /* 0x0011e4000c10192a */
[----:B0-----:R-:W0:Y:S01]  /*13900*/  @P1 LDC R43, c[0x0][0xbf0] ;  /* 0x0002fc00ff2b1b82 */ /* 0x001e220000000800 */
[----:B------:R-:W-:Y:S01]  /*13910*/  IADD3 R29, P4, R24, 0x6000, RZ ;  /* 0x00006000181d7810 */ /* 0x000fe20007f9e0ff */
[----:B------:R-:W-:Y:S01]  /*13920*/  @P1 IMAD.HI.U32 R20, R40, R45, RZ ;  /* 0x0000002d28141227 */ /* 0x000fe200078e00ff */
[C---:B------:R-:W-:Y:S02]  /*13930*/  IADD3 R7, P3, R24.reuse, 0x7800, RZ ;  /* 0x0000780018077810 */ /* 0x040fe40007f7e0ff */
[----:B------:R-:W-:Y:S02]  /*13940*/  LOP3.LUT R26, R27, 0x180, RZ, 0xc0, !PT ;  /* 0x000001801b1a7812 */ /* 0x000fe400078ec0ff */
[----:B------:R-:W-:Y:S01]  /*13950*/  LOP3.LUT R28, R29, 0x180, RZ, 0xc0, !PT ;  /* 0x000001801d1c7812 */ /* 0x000fe200078ec0ff */
[----:B------:R-:W-:Y:S01]  /*13960*/  IMAD.MOV.U32 R21, RZ, RZ, R40 ;  /* 0x000000ffff157224 */ /* 0x000fe200078e0028 */
[----:B------:R-:W-:Y:S01]  /*13970*/  LOP3.LUT R8, R15, 0x180, RZ, 0xc0, !PT ;  /* 0x000001800f087812 */ /* 0x000fe200078ec0ff */
[----:B------:R-:W-:Y:S01]  /*13980*/  IMAD R37, R37, UR4, RZ ;  /* 0x0000000425257c24 */ /* 0x000fe2000f8e02ff */
[----:B------:R-:W-:-:S02]  /*13990*/  LOP3.LUT R11, R24, 0x180, RZ, 0xc0, !PT ;  /* 0x00000180180b7812 */ /* 0x000fc400078ec0ff */
[----:B------:R-:W-:Y:S01]  /*139a0*/  LOP3.LUT R6, R7, 0x180, RZ, 0xc0, !PT ;  /* 0x0000018007067812 */ /* 0x000fe200078ec0ff */
[----:B------:R-:W-:Y:S01]  /*139b0*/  IMAD.IADD R3, R3, 0x1, R39 ;  /* 0x0000000103037824 */ /* 0x000fe200078e0227 */
[----:B------:R-:W-:Y:S02]  /*139c0*/  SHF.R.U64 R26, R26, 0x3, RZ ;  /* 0x000000031a1a7819 */ /* 0x000fe400000012ff */
[----:B------:R-:W-:Y:S01]  /*139d0*/  SHF.R.U64 R28, R28, 0x3, RZ ;  /* 0x000000031c1c7819 */ /* 0x000fe200000012ff */
[----:B------:R-:W-:Y:S01]  /*139e0*/  IMAD R39, R36, UR5, R37 ;  /* 0x0000000524277c24 */ /* 0x000fe2000f8e0225 */
[----:B------:R-:W-:Y:S02]  /*139f0*/  SHF.R.U64 R8, R8, 0x3, RZ ;  /* 0x0000000308087819 */ /* 0x000fe400000012ff */
[----:B------:R-:W-:Y:S02]  /*13a00*/  SHF.R.U64 R11, R11, 0x3, RZ ;  /* 0x000000030b0b7819 */ /* 0x000fe400000012ff */
[----:B0-----:R-:W-:-:S02]  /*13a10*/  @P1 SHF.R.U32.HI R21, RZ, R43, R20 ;  /* 0x0000002bff151219 */ /* 0x001fc40000011614 */
[----:B------:R-:W-:Y:S01]  /*13a20*/  SHF.R.U64 R6, R6, 0x3, RZ ;  /* 0x0000000306067819 */ /* 0x000fe200000012ff */
[----:B------:R-:W-:Y:S01]  /*13a30*/  IMAD.WIDE.U32 R36, R36, UR4, R2 ;  /* 0x0000000424247c25 */ /* 0x000fe2000f8e0002 */
[----:B------:R-:W-:Y:S01]  /*13a40*/  LOP3.LUT R26, R26, R27, RZ, 0x3c, !PT ;  /* 0x0000001b1a1a7212 */ /* 0x000fe200078e3cff */
[----:B------:R-:W-:Y:S01]  /*13a50*/  ULDC.64 UR4, c[0x0][0xae0] ;  /* 0x0002b80000047ab9 */ /* 0x000fe20000000a00 */
[----:B------:R-:W-:Y:S01]  /*13a60*/  LOP3.LUT R28, R28, R29, RZ, 0x3c, !PT ;  /* 0x0000001d1c1c7212 */ /* 0x000fe200078e3cff */
[--C-:B------:R-:W-:Y:S01]  /*13a70*/  IMAD.MOV R3, RZ, RZ, -R21.reuse ;  /* 0x000000ffff037224 */ /* 0x100fe200078e0a15 */
[----:B------:R-:W-:Y:S01]  /*13a80*/  SHF.R.S32.HI R2, RZ, 0x1f, R21 ;  /* 0x0000001fff027819 */ /* 0x000fe20000011415 */
[--C-:B------:R-:W-:Y:S01]  /*13a90*/  IMAD.X R13, RZ, RZ, R25.reuse, P6 ;  /* 0x000000ffff0d7224 */ /* 0x100fe200030e0619 */
[----:B------:R-:W-:Y:S01]  /*13aa0*/  LOP3.LUT R8, R8, R15, RZ, 0x3c, !PT ;  /* 0x0000000f08087212 */ /* 0x000fe200078e3cff */
[--C-:B------:R-:W-:Y:S01]  /*13ab0*/  IMAD.X R27, RZ, RZ, R25.reuse, P5 ;  /* 0x000000ffff1b7224 */ /* 0x100fe200028e0619 */
[----:B------:R-:W-:Y:S01]  /*13ac0*/  LOP3.LUT R4, R11, R24, RZ, 0x3c, !PT ;  /* 0x000000180b047212 */ /* 0x000fe200078e3cff */
[--C-:B------:R-:W-:Y:S01]  /*13ad0*/  IMAD.X R29, RZ, RZ, R25.reuse, P4 ;  /* 0x000000ffff1d7224 */ /* 0x100fe200020e0619 */
[----:B------:R-:W-:Y:S01]  /*13ae0*/  LOP3.LUT R32, R6, R7, RZ, 0x3c, !PT ;  /* 0x0000000706207212 */ /* 0x000fe200078e3cff */
[--C-:B------:R-:W-:Y:S01]  /*13af0*/  IMAD.X R33, RZ, RZ, R25.reuse, P3 ;  /* 0x000000ffff217224 */ /* 0x100fe200018e0619 */
[----:B------:R-:W5:Y:S01]  /*13b00*/  LD.E.128 R8, desc[UR42][R8.64] ;  /* 0x0000002a08087980 */ /* 0x000f62000c101d00 */
[----:B------:R-:W-:-:S02]  /*13b10*/  IMAD.MOV.U32 R5, RZ, RZ, R25 ;  /* 0x000000ffff057224 */ /* 0x000fc400078e0019 */
[----:B------:R-:W-:Y:S01]  /*13b20*/  IMAD.IADD R37, R37, 0x1, R39 ;  /* 0x0000000125257824 */ /* 0x000fe200078e0227 */
[----:B------:R-:W5:Y:S01]  /*13b30*/  LD.E.128 R12, desc[UR42][R12.64] ;  /* 0x0000002a0c0c7980 */ /* 0x000f62000c101d00 */
[----:B------:R-:W-:Y:S02]  /*13b40*/  IMAD R39, R0, R3, R40 ;  /* 0x0000000300277224 */ /* 0x000fe400078e0228 */
[----:B------:R-:W-:Y:S01]  /*13b50*/  IMAD R2, R2, UR4, RZ ;  /* 0x0000000402027c24 */ /* 0x000fe2000f8e02ff */
[----:B------:R-:W5:Y:S02]  /*13b60*/  LD.E.128 R4, desc[UR42][R4.64] ;  /* 0x0000002a04047980 */ /* 0x000f64000c101d00 */
[----:B------:R-:W-:Y:S02]  /*13b70*/  SHF.R.S32.HI R0, RZ, 0x1f, R39 ;  /* 0x0000001fff007819 */ /* 0x000fe40000011427 */
[----:B------:R-:W5:Y:S01]  /*13b80*/  LD.E.128 R24, desc[UR42][R26.64] ;  /* 0x0000002a1a187980 */ /* 0x000f62000c101d00 */
[----:B------:R-:W-:-:S03]  /*13b90*/  IMAD R41, R21, UR5, R2 ;  /* 0x0000000515297c24 */ /* 0x000fc6000f8e0202 */
[----:B------:R-:W5:Y:S01]  /*13ba0*/  LD.E.128 R28, desc[UR42][R28.64] ;  /* 0x0000002a1c1c7980 */ /* 0x000f62000c101d00 */
[----:B------:R-:W-:Y:S01]  /*13bb0*/  IMAD.WIDE.U32 R2, R21, UR4, R36 ;  /* 0x0000000415027c25 */ /* 0x000fe2000f8e0024 */
[----:B------:R-:W-:Y:S02]  /*13bc0*/  ULDC.64 UR4, c[0x0][0xad8] ;  /* 0x0002b60000047ab9 */ /* 0x000fe40000000a00 */
        /* <DEDUP_REMOVED lines=19> */
[----:B0-----:R1:W0:Y:S01]  /*13d00*/  SHFL.IDX PT, R20, R39, RZ, 0x1c1f ;  /* 0x001c1fff27147589 */ /* 0x00122200000e0000 */
        /* <DEDUP_REMOVED lines=8> */
[-C--:B0-----:R-:W-:Y:S02]  /*13d90*/  @!P1 LEA R36, P3, R47, R20.reuse, 0x1 ;  /* 0x000000142f249211 */ /* 0x081fe400078608ff */
[C---:B------:R-:W-:Y:S02]  /*13da0*/  @!P2 LEA R40, P4, R44.reuse, R20, 0x1 ;  /* 0x000000142c28a211 */ /* 0x040fe400078808ff */
[----:B--2---:R-:W-:Y:S01]  /*13db0*/  @!P0 IMAD.WIDE R2, R49, 0x2, R20 ;  /* 0x0000000231028825 */ /* 0x004fe200078e0214 */
[-C--:B------:R-:W-:Y:S02]  /*13dc0*/  @!P1 LEA.HI.X R37, R47, R21.reuse, R48, 0x1, P3 ;  /* 0x000000152f259211 */ /* 0x080fe400018f0c30 */
[----:B------:R-:W-:Y:S02]  /*13dd0*/  @!P2 LEA.HI.X R41, R44, R21, R46, 0x1, P4 ;  /* 0x000000152c29a211 */ /* 0x000fe400020f0c2e */
[----:B------:R3:W-:Y:S04]  /*13de0*/  @!P0 ST.E.128 desc[UR42][R2.64], R4 ;  /* 0x0000000402008985 */ /* 0x0007e8000c101d2a */
[----:B------:R3:W-:Y:S04]  /*13df0*/  @!P1 ST.E.128 desc[UR42][R36.64], R12 ;  /* 0x0000000c24009985 */ /* 0x0007e8000c101d2a */
[----:B------:R3:W-:Y:S02]  /*13e00*/  @!P2 ST.E.128 desc[UR42][R40.64], R28 ;  /* 0x0000001c2800a985 */ /* 0x0007e4000c101d2a */
.L_x_10519:
[----:B------:R-:W-:Y:S05]  /*13e10*/  BSYNC B1 ;  /* 0x0000000000017941 */ /* 0x000fea0003800000 */
.L_x_10518:
        /* <DEDUP_REMOVED lines=19> */
.L_x_10516:
        /* <DEDUP_REMOVED lines=28> */
.L_x_10521:
        /* <DEDUP_REMOVED lines=48> */
.L_x_10523:
[----:B------:R-:W-:Y:S05]  /*14410*/  BSYNC B1 ;  /* 0x0000000000017941 */ /* 0x000fea0003800000 */
.L_x_10522:
        /* <DEDUP_REMOVED lines=69> */
.L_x_10525:
[----:B------:R-:W-:Y:S05]  /*14870*/  BSYNC B1 ;  /* 0x0000000000017941 */ /* 0x000fea0003800000 */
.L_x_10524:
        /* <DEDUP_REMOVED lines=17> */
.L_x_10520:
[----:B------:R-:W-:Y:S05]  /*14990*/  BSYNC B0 ;  /* 0x0000000000007941 */ /* 0x000fea0003800000 */
.L_x_10515:
[----:B-1----:R-:W2:Y:S01]  /*149a0*/  LDL R0, [R1+0x3c] ;  /* 0x00003c0001007983 */ /* 0x002ea20000100800 */
[----:B------:R-:W-:Y:S02]  /*149b0*/  ULDC UR4, c[0x0][0xc3c] ;  /* 0x00030f0000047ab9 */ /* 0x000fe40000000800 */
[----:B--2---:R-:W-:-:S13]  /*149c0*/  ISETP.GE.AND P0, PT, R0, UR4, PT ;  /* 0x0000000400007c0c */ /* 0x004fda000bf06270 */
[----:B------:R-:W-:Y:S05]  /*149d0*/  @!P0 BRA `(.L_x_10526) ;  /* 0xfffffec400f88947 */ /* 0x000fea000383ffff */
[----:B------:R-:W-:Y:S05]  /*149e0*/  BRA `(.L_x_10397) ;  /* 0x0000006c00c07947 */ /* 0x000fea0003800000 */
.L_x_10395:
        /* <DEDUP_REMOVED lines=18> */
.L_x_10527:
        /* <DEDUP_REMOVED lines=42> */
.L_x_10533:
        /* <DEDUP_REMOVED lines=12> */
.L_x_10532:
[----:B------:R-:W-:Y:S05]  /*14e70*/  BSYNC B0 ;  /* 0x0000000000007941 */ /* 0x000fea0003800000 */
.L_x_10531:
        /* <DEDUP_REMOVED lines=21> */
.L_x_10529:
        /* <DEDUP_REMOVED lines=21> */
.L_x_10534:
        /* <DEDUP_REMOVED lines=55> */
.L_x_10530:
[----:B------:R-:W-:Y:S02]  /*15490*/  IMAD.MOV.U32 R17, RZ, RZ, RZ ;  /* 0x000000ffff117224 */ /* 0x000fe400078e00ff */
[----:B------:R-:W-:Y:S02]  /*154a0*/  IMAD.U32 R16, RZ, RZ, UR6 ;  /* 0x00000006ff107e24 */ /* 0x000fe4000f8e00ff */
[----:B------:R-:W-:-:S07]  /*154b0*/  IMAD.MOV.U32 R18, RZ, RZ, RZ ;  /* 0x000000ffff127224 */ /* 0x000fce00078e00ff */
.L_x_10535:
[----:B------:R-:W-:-:S13]  /*154c0*/  ISETP.NE.AND P0, PT, R5, RZ, PT ;  /* 0x000000ff0500720c */ /* 0x000fda0003f05270 */
[----:B------:R-:W0:Y:S01]  /*154d0*/  @!P0 S2R R3, SR_CgaCtaId ;  /* 0x0000000000038919 */ /* 0x000e220000008800 */
[----:B------:R-:W-:-:S04]  /*154e0*/  @!P0 MOV R2, 0x400 ;  /* 0x0000040000028802 */ /* 0x000fc80000000f00 */
[----:B0-----:R-:W-:-:S05]  /*154f0*/  @!P0 LEA R2, R3, R2, 0x18 ;  /* 0x0000000203028211 */ /* 0x001fca00078ec0ff */
[----:B------:R2:W-:Y:S01]  /*15500*/  @!P0 STS.128 [R2+0x19cd0], R16 ;  /* 0x019cd01002008388 */ /* 0x0005e20000000c00 */
[----:B------:R-:W-:Y:S06]  /*15510*/  BAR.ARV 0x5, 0x200 ;  /* 0x0148000000007b1d */ /* 0x000fec0000002000 */
.L_x_10528:
        /* <DEDUP_REMOVED lines=63> */
.L_x_10652:
[----:B------:R-:W0:Y:S02]  /*15910*/  LDC.64 R2, c[0x0][0xc88] ;  /* 0x00032200ff027b82 */ /* 0x000e240000000a00 */
[----:B0-----:R-:W-:-:S05]  /*15920*/  IMAD.WIDE R2, R19, 0x4, R2 ;  /* 0x0000000413027825 */ /* 0x001fca00078e0202 */
[----:B--2---:R0:W2:Y:S01]  /*15930*/  LDG.E R13, desc[UR42][R2.64] ;  /* 0x0000002a020d7981 */ /* 0x0040a2000c1e1900 */
[----:B------:R-:W-:Y:S05]  /*15940*/  YIELD ;  /* 0x0000000000007946 */ /* 0x000fea0003800000 */
[----:B------:R-:W-:Y:S01]  /*15950*/  ULDC.64 UR4, c[0x0][0xa28] ;  /* 0x00028a0000047ab9 */ /* 0x000fe20000000a00 */
[----:B------:R-:W-:Y:S01]  /*15960*/  ULDC.64 UR6, c[0x0][0xa00] ;  /* 0x0002800000067ab9 */ /* 0x000fe20000000a00 */
[----:B------:R-:W-:Y:S01]  /*15970*/  ISETP.NE.U32.AND P0, PT, RZ, UR4, PT ;  /* 0x00000004ff007c0c */ /* 0x000fe2000bf05070 */
[----:B------:R-:W-:Y:S01]  /*15980*/  ULDC.64 UR8, c[0x0][0xa18] ;  /* 0x0002860000087ab9 */ /* 0x000fe20000000a00 */
[----:B0-----:R-:W-:-:S02]  /*15990*/  CS2R R2, SRZ ;  /* 0x0000000000027805 */ /* 0x001fc4000001ff00 */
        /* <DEDUP_REMOVED lines=8> */
[----:B---3--:R-:W-:Y:S01]  /*15a20*/  @P1 LEA.HI.X R7, R13, UR5, R0, 0x2, P2 ;  /* 0x000000050d071c11 */ /* 0x008fe200090f1400 */
[----:B------:R0:W-:Y:S01]  /*15a30*/  STL [R1+0x34], R0 ;  /* 0x0000340001007387 */ /* 0x0001e20000100800 */
[----:B------:R-:W-:Y:S01]  /*15a40*/  IADD3 R4, P2, R23, UR6, RZ ;  /* 0x0000000617047c10 */ /* 0x000fe2000ff5e0ff */
[----:B------:R-:W-:Y:S01]  /*15a50*/  ULDC.64 UR4, c[0x0][0xa08] ;  /* 0x0002820000047ab9 */ /* 0x000fe20000000a00 */
[----:B------:R-:W-:Y:S01]  /*15a60*/  ISETP.NE.U32.AND P3, PT, RZ, UR8, PT ;  /* 0x00000008ff007c0c */ /* 0x000fe2000bf65070 */
[----:B-1----:R1:W5:Y:S01]  /*15a70*/  @P1 LDG.E R2, desc[UR42][R6.64] ;  /* 0x0000002a06021981 */ /* 0x002362000c1e1900 */
[----:B------:R-:W-:Y:S01]  /*15a80*/  IADD3.X R5, R15, UR7, RZ, P2, !PT ;  /* 0x000000070f057c10 */ /* 0x000fe200097fe4ff */
[----:B------:R-:W-:Y:S01]  /*15a90*/  ULDC.64 UR6, c[0x0][0xa10] ;  /* 0x0002840000067ab9 */ /* 0x000fe20000000a00 */
[----:B0-----:R-:W-:Y:S01]  /*15aa0*/  IMAD.MOV.U32 R0, RZ, RZ, RZ ;  /* 0x000000ffff007224 */ /* 0x001fe200078e00ff */
[----:B------:R-:W-:Y:S05]  /*15ab0*/  STL [R1+0xc], R15 ;  /* 0x00000c0f01007387 */ /* 0x000fea0000100800 */
[----:B------:R-:W2:Y:S01]  /*15ac0*/  @P0 LDG.E R0, desc[UR42][R4.64] ;  /* 0x0000002a04000981 */ /* 0x000ea2000c1e1900 */
[----:B------:R-:W-:-:S02]  /*15ad0*/  ISETP.NE.AND.EX P3, PT, RZ, UR9, PT, P3 ;  /* 0x00000009ff007c0c */ /* 0x000fc4000bf65330 */
[----:B------:R-:W-:-:S04]  /*15ae0*/  IADD3 R8, P4, R23, UR4, RZ ;  /* 0x0000000417087c10 */ /* 0x000fc8000ff9e0ff */
[----:B------:R-:W-:Y:S02]  /*15af0*/  IADD3.X R9, R15, UR5, RZ, P4, !PT ;  /* 0x000000050f097c10 */ /* 0x000fe4000a7fe4ff */
[----:B-1----:R-:W-:Y:S02]  /*15b00*/  IADD3 R6, P4, R23, UR6, RZ ;  /* 0x0000000617067c10 */ /* 0x002fe4000ff9e0ff */
[----:B------:R-:W-:Y:S02]  /*15b10*/  ISETP.NE.U32.AND P1, PT, RZ, UR4, PT ;  /* 0x00000004ff007c0c */ /* 0x000fe4000bf25070 */
[----:B------:R-:W-:Y:S01]  /*15b20*/  IADD3.X R7, R15, UR7, RZ, P4, !PT ;  /* 0x000000070f077c10 */ /* 0x000fe2000a7fe4ff */
[----:B------:R-:W-:Y:S01]  /*15b30*/  ULDC UR4, c[0x0][0x288] ;  /* 0x0000a20000047ab9 */ /* 0x000fe20000000800 */
[----:B------:R-:W-:Y:S02]  /*15b40*/  ISETP.NE.U32.AND P2, PT, RZ, UR6, PT ;  /* 0x00000006ff007c0c */ /* 0x000fe4000bf45070 */
[----:B------:R-:W-:-:S02]  /*15b50*/  @P3 IADD3 R10, P4, R23, UR8, RZ ;  /* 0x00000008170a3c10 */ /* 0x000fc4000ff9e0ff */
[----:B------:R-:W-:Y:S02]  /*15b60*/  ISETP.NE.AND.EX P1, PT, RZ, UR5, PT, P1 ;  /* 0x00000005ff007c0c */ /* 0x000fe4000bf25310 */
[----:B------:R-:W-:Y:S02]  /*15b70*/  ISETP.NE.AND.EX P2, PT, RZ, UR7, PT, P2 ;  /* 0x00000007ff007c0c */ /* 0x000fe4000bf45320 */
[----:B------:R-:W-:Y:S01]  /*15b80*/  @P3 IADD3.X R11, R15, UR9, RZ, P4, !PT ;  /* 0x000000090f0b3c10 */ /* 0x000fe2000a7fe4ff */
[----:B------:R-:W-:-:S08]  /*15b90*/  IMAD.MOV.U32 R12, RZ, RZ, RZ ;  /* 0x000000ffff0c7224 */ /* 0x000fd000078e00ff */
[----:B------:R-:W5:Y:S04]  /*15ba0*/  @P1 LDG.E R12, desc[UR42][R8.64] ;  /* 0x0000002a080c1981 */ /* 0x000f68000c1e1900 */
[----:B------:R-:W5:Y:S04]  /*15bb0*/  @P2 LDG.E R3, desc[UR42][R6.64] ;  /* 0x0000002a06032981 */ /* 0x000f68000c1e1900 */
        /* <DEDUP_REMOVED lines=12> */
[----:B--2---:R0:W-:Y:S01]  /*15c80*/  STL [R1+0x30], R0 ;  /* 0x0000300001007387 */ /* 0x0041e20000100800 */
[----:B------:R-:W-:Y:S02]  /*15c90*/  IMAD.MOV.U32 R14, RZ, RZ, R0 ;  /* 0x000000ffff0e7224 */ /* 0x000fe400078e0000 */
[----:B0-----:R-:W-:Y:S01]  /*15ca0*/  IMAD.U32 R0, RZ, RZ, UR5 ;  /* 0x00000005ff007e24 */ /* 0x001fe2000f8e00ff */
[----:B----4-:R-:W-:Y:S06]  /*15cb0*/  @P3 BRA `(.L_x_10537) ;  /* 0x0000000000143947 */ /* 0x010fec0003800000 */
[----:B------:R-:W-:Y:S05]  /*15cc0*/  @!P0 BRA `(.L_x_10537) ;  /* 0x0000000000108947 */ /* 0x000fea0003800000 */
[----:B------:R-:W2:Y:S04]  /*15cd0*/  LDG.E R11, desc[UR42][R4.64] ;  /* 0x0000002a040b7981 */ /* 0x000ea8000c1e1900 */
[----:B------:R-:W2:Y:S02]  /*15ce0*/  LDG.E R4, desc[UR42][R4.64+0x4] ;  /* 0x0000042a04047981 */ /* 0x000ea4000c1e1900 */
[----:B--2---:R-:W-:-:S05]  /*15cf0*/  IMAD.IADD R14, R4, 0x1, -R11 ;  /* 0x00000001040e7824 */ /* 0x004fca00078e0a0b */
[----:B------:R0:W-:Y:S02]  /*15d00*/  STL [R1+0x30], R14 ;  /* 0x0000300e01007387 */ /* 0x0001e40000100800 */
.L_x_10537:
[----:B-----5:R-:W-:Y:S01]  /*15d10*/  IMAD.IADD R4, R12, 0x1, R2 ;  /* 0x000000010c047824 */ /* 0x020fe200078e0202 */
[----:B------:R-:W-:Y:S01]  /*15d20*/  ULDC.64 UR4, c[0x0][0xa20] ;  /* 0x0002880000047ab9 */ /* 0x000fe20000000a00 */
[----:B------:R1:W-:Y:S01]  /*15d30*/  STL [R1+0x4], R13 ;  /* 0x0000040d01007387 */ /* 0x0003e20000100800 */
[----:B------:R-:W-:-:S03]  /*15d40*/  ISETP.NE.U32.AND P0, PT, RZ, UR4, PT ;  /* 0x00000004ff007c0c */ /* 0x000fc6000bf05070 */
[----:B------:R1:W-:Y:S01]  /*15d50*/  STL [R1+0x10], R4 ;  /* 0x0000100401007387 */ /* 0x0003e20000100800 */
[----:B------:R-:W-:-:S13]  /*15d60*/  ISETP.NE.AND.EX P0, PT, RZ, UR5, PT, P0 ;  /* 0x00000005ff007c0c */ /* 0x000fda000bf05300 */
[----:B-1----:R-:W-:Y:S05]  /*15d70*/  @!P0 BRA `(.L_x_10538) ;  /* 0x0000000000108947 */ /* 0x002fea0003800000 */
[----:B------:R-:W-:-:S04]  /*15d80*/  IADD3 R10, P0, R23, UR4, RZ ;  /* 0x00000004170a7c10 */ /* 0x000fc8000ff1e0ff */
[----:B------:R-:W-:-:S05]  /*15d90*/  IADD3.X R11, R15, UR5, RZ, P0, !PT ;  /* 0x000000050f0b7c10 */ /* 0x000fca00087fe4ff */
[----:B------:R1:W5:Y:S01]  /*15da0*/  LDG.E R10, desc[UR42][R10.64] ;  /* 0x0000002a0a0a7981 */ /* 0x000362000c1e1900 */
[----:B------:R-:W-:Y:S05]  /*15db0*/  BRA `(.L_x_10539) ;  /* 0x0000000000107947 */ /* 0x000fea0003800000 */
.L_x_10538:
[----:B------:R-:W-:Y:S05]  /*15dc0*/  @!P1 BRA `(.L_x_10539) ;  /* 0x00000000000c9947 */ /* 0x000fea0003800000 */
[----:B------:R-:W2:Y:S04]  /*15dd0*/  LDG.E R10, desc[UR42][R8.64] ;  /* 0x0000002a080a7981 */ /* 0x000ea8000c1e1900 */
[----:B------:R-:W2:Y:S02]  /*15de0*/  LDG.E R8, desc[UR42][R8.64+0x4] ;  /* 0x0000042a08087981 */ /* 0x000ea4000c1e1900 */
[----:B--2---:R-:W-:-:S07]  /*15df0*/  IMAD.IADD R10, R8, 0x1, -R10 ;  /* 0x00000001080a7824 */ /* 0x004fce00078e0a0a */
.L_x_10539:
[----:B-----5:R-:W-:Y:S01]  /*15e00*/  IMAD.IADD R10, R10, 0x1, -R2 ;  /* 0x000000010a0a7824 */ /* 0x020fe200078e0a02 */
[----:B------:R-:W2:Y:S01]  /*15e10*/  LDC R4, c[0x0][0x448] ;  /* 0x00011200ff047b82 */ /* 0x000ea20000000800 */
[----:B------:R-:W3:Y:S04]  /*15e20*/  @P2 LDG.E R2, desc[UR42][R6.64] ;  /* 0x0000002a06022981 */ /* 0x000ee8000c1e1900 */
[----:B------:R-:W3:Y:S01]  /*15e30*/  @P2 LDG.E R6, desc[UR42][R6.64+0x4] ;  /* 0x0000042a06062981 */ /* 0x000ee2000c1e1900 */
[----:B------:R-:W-:Y:S01]  /*15e40*/  BSSY B0, `(.L_x_10540) ;  /* 0x0000168000007945 */ /* 0x000fe20003800000 */
[----:B--2---:R-:W-:-:S13]  /*15e50*/  ISETP.NE.AND P0, PT, R4, 0x1, PT ;  /* 0x000000010400780c */ /* 0x004fda0003f05270 */
[----:B------:R-:W2:Y:S08]  /*15e60*/  @P0 LDC R4, c[0x0][0x44c] ;  /* 0x00011300ff040b82 */ /* 0x000eb00000000800 */
[----:B------:R-:W4:Y:S01]  /*15e70*/  @P0 LDC R5, c[0x0][0x450] ;  /* 0x00011400ff050b82 */ /* 0x000f220000000800 */
[----:B---3--:R-:W-:Y:S02]  /*15e80*/  @P2 IMAD.IADD R0, R6, 0x1, -R2 ;  /* 0x0000000106002824 */ /* 0x008fe400078e0a02 */
[----:B------:R-:W-:-:S04]  /*15e90*/  IMAD R2, R17, 0xc0, RZ ;  /* 0x000000c011027824 */ /* 0x000fc800078e02ff */
[----:B------:R-:W-:-:S04]  /*15ea0*/  VIADD R2, R2, 0xbf ;  /* 0x000000bf02027836 */ /* 0x000fc80000000000 */
[----:B--2---:R-:W-:-:S05]  /*15eb0*/  @P0 IMAD.HI.U32 R4, R2, R4, RZ ;  /* 0x0000000402040227 */ /* 0x004fca00078e00ff */
[----:B----4-:R-:W-:Y:S01]  /*15ec0*/  @P0 SHF.R.U32.HI R2, RZ, R5, R4 ;  /* 0x00000005ff020219 */ /* 0x010fe20000011604 */
[----:B------:R-:W-:-:S05]  /*15ed0*/  IMAD.IADD R4, R10, 0x1, R0 ;  /* 0x000000010a047824 */ /* 0x000fca00078e0200 */
        /* <DEDUP_REMOVED lines=9> */
[----:B------:R-:W-:-:S05]  /*15f70*/  VIMNMX R2, R20, R2, PT ;  /* 0x0000000214027248 */ /* 0x000fca0003fe0100 */
[--C-:B------:R-:W-:Y:S02]  /*15f80*/  IMAD R2, R2, 0x80, -R10.reuse ;  /* 0x0000008002027824 */ /* 0x100fe400078e0a0a */
[----:B------:R-:W-:-:S03]  /*15f90*/  IMAD.MOV R10, RZ, RZ, -R10 ;  /* 0x000000ffff0a7224 */ /* 0x000fc600078e0a0a */
[----:B------:R-:W-:Y:S02]  /*15fa0*/  VIMNMX R0, R2, R0, PT ;  /* 0x0000000002007248 */ /* 0x000fe40003fe0100 */
        /* <DEDUP_REMOVED lines=14> */
[----:B------:R-:W2:Y:S02]  /*16090*/  S2R R5, SR_TID.X ;  /* 0x0000000000057919 */ /* 0x000ea40000002100 */
[----:B--2---:R-:W-:-:S04]  /*160a0*/  SHF.R.U32.HI R5, RZ, 0x5, R5 ;  /* 0x00000005ff057819 */ /* 0x004fc80000011605 */
[----:B------:R-:W-:-:S05]  /*160b0*/  LOP3.LUT R5, R5, 0x3, RZ, 0xc0, !PT ;  /* 0x0000000305057812 */ /* 0x000fca00078ec0ff */
[----:B0-----:R0:W2:Y:S02]  /*160c0*/  SHFL.IDX PT, R14, R5, RZ, 0x1f ;  /* 0x00001fff050e7589 */ /* 0x0010a400000e0000 */
.L_x_10687:
[----:B--2---:R-:W-:Y:S02]  /*160d0*/  ISETP.NE.AND P0, PT, R14, RZ, PT ;  /* 0x000000ff0e00720c */ /* 0x004fe40003f05270 */
[----:B------:R-:W-:-:S11]  /*160e0*/  PLOP3.LUT P6, PT, PT, PT, PT, 0x8, 0x0 ;  /* 0x000000000000781c */ /* 0x000fd60003fce170 */
[----:B------:R-:W-:Y:S05]  /*160f0*/  @P0 BRA `(.L_x_10543) ;  /* 0x00000000000c0947 */ /* 0x000fea0003800000 */
[----:B------:R-:W-:-:S03]  /*16100*/  UMOV UR4, 0xffffffff ;  /* 0xffffffff00047882 */ /* 0x000fc60000000000 */
[----:B------:R-:W-:Y:S05]  /*16110*/  BRA.DIV UR4, `(.L_x_10544) ;  /* 0x0000005e04fc7947 */ /* 0x000fea000b800000 */
[----:B------:R-:W-:-:S13]  /*16120*/  ELECT P6, URZ, PT ;  /* 0x00000000003f782f */ /* 0x000fda00038c0000 */
.L_x_10543:
[----:B0-----:R-:W2:Y:S01]  /*16130*/  LDL R5, [R1+0x48] ;  /* 0x0000480001057983 */ /* 0x001ea20000100800 */
[----:B------:R-:W-:Y:S01]  /*16140*/  BSSY B1, `(.L_x_10545) ;  /* 0x0000008000017945 */ /* 0x000fe20003800000 */
[----:B--2---:R-:W-:-:S05]  /*16150*/  VIADD R5, R5, 0x1 ;  /* 0x0000000105057836 */ /* 0x004fca0000000000 */
[----:B------:R-:W-:-:S04]  /*16160*/  LEA.HI R6, R5, R5, RZ, 0x1 ;  /* 0x0000000505067211 */ /* 0x000fc800078f08ff */
[----:B------:R-:W-:-:S05]  /*16170*/  LOP3.LUT R6, R6, 0xfffffffe, RZ, 0xc0, !PT ;  /* 0xfffffffe06067812 */ /* 0x000fca00078ec0ff */
[----:B------:R-:W-:-:S05]  /*16180*/  IMAD.IADD R5, R5, 0x1, -R6 ;  /* 0x0000000105057824 */ /* 0x000fca00078e0a06 */
[----:B------:R-:W-:-:S04]  /*16190*/  SHF.L.U32 R5, R5, 0x1f, RZ ;  /* 0x0000001f05057819 */ /* 0x000fc800000006ff */
[----:B------:R-:W0:Y:S02]  /*161a0*/  SYNCS.PHASECHK.TRANS64.TRYWAIT P0, [R22+URZ+0x19c20], R5 ;  /* 0x019c2005160075a7 */ /* 0x000e24000800017f */
[----:B0-----:R-:W-:Y:S05]  /*161b0*/  @!P0 BRA `(.L_x_10546) ;  /* 0x0000005c00f48947 */ /* 0x001fea0003800000 */
.L_x_10690:
[----:B------:R-:W-:Y:S05]  /*161c0*/  BSYNC B1 ;  /* 0x0000000000017941 */ /* 0x000fea0003800000 */
.L_x_10545:
        /* <DEDUP_REMOVED lines=11> */
.L_x_10691:
[----:B------:R-:W-:Y:S05]  /*16280*/  BSYNC B2 ;  /* 0x0000000000027941 */ /* 0x000fea0003800000 */
.L_x_10549:
[----:B------:R-:W-:Y:S04]  /*16290*/  BSSY B2, `(.L_x_10551) ;  /* 0x0000009000027945 */ /* 0x000fe80003800000 */
[----:B------:R-:W-:Y:S05]  /*162a0*/  @P1 BRA `(.L_x_10552) ;  /* 0x00000000001c1947 */ /* 0x000fea0003800000 */
[----:B0-----:R-:W0:Y:S02]  /*162b0*/  S2R R5, SR_TID.X ;  /* 0x0000000000057919 */ /* 0x001e240000002100 */
[----:B0-----:R-:W-:Y:S01]  /*162c0*/  LOP3.LUT R6, R5, 0x1f, RZ, 0xc0, !PT ;  /* 0x0000001f05067812 */ /* 0x001fe200078ec0ff */
[----:B------:R-:W-:-:S03]  /*162d0*/  IMAD.MOV.U32 R5, RZ, RZ, 0x3000 ;  /* 0x00003000ff057424 */ /* 0x000fc600078e00ff */
[----:B------:R-:W-:Y:S01]  /*162e0*/  ISETP.NE.AND P0, PT, R6, RZ, PT ;  /* 0x000000ff0600720c */ /* 0x000fe20003f05270 */
[----:B------:R3:W-:-:S12]  /*162f0*/  SYNCS.ARRIVE.TRANS64 RZ, [R8+URZ+0x19c90], R5 ;  /* 0x019c900508ff79a7 */ /* 0x0007d8000800003f */
[----:B---3--:R-:W-:Y:S05]  /*16300*/  @!P0 BRA `(.L_x_10552) ;  /* 0x0000000000048947 */ /* 0x008fea0003800000 */
[----:B------:R-:W-:Y:S01]  /*16310*/  BPT.TRAP 0x1 ;  /* 0x000000040000795c */ /* 0x000fe20000300000 */
.L_x_10552:
[----:B------:R-:W-:Y:S05]  /*16320*/  BSYNC B2 ;  /* 0x0000000000027941 */ /* 0x000fea0003800000 */
.L_x_10551:
        /* <DEDUP_REMOVED lines=8> */
[----:B0-----:R-:W-:Y:S01]  /*163b0*/  VIADD R5, R8, 0x19c90 ;  /* 0x00019c9008057836 */ /* 0x001fe20000000000 */
[----:B------:R-:W-:Y:S01]  /*163c0*/  UMOV UR6, 0x0 ;  /* 0x0000000000067882 */ /* 0x000fe20000000000 */
[----:B------:R-:W-:Y:S01]  /*163d0*/  VIADD R9, R7, 0x13800 ;  /* 0x0001380007097836 */ /* 0x000fe20000000000 */
[----:B------:R-:W-:-:S09]  /*163e0*/  UMOV UR7, 0x12f00000 ;  /* 0x12f0000000077882 */ /* 0x000fd20000000000 */
.L_x_10553:
        /* <DEDUP_REMOVED lines=16> */
.L_x_10554:
        /* <DEDUP_REMOVED lines=16> */
.L_x_10555:
        /* <DEDUP_REMOVED lines=13> */
.L_x_10692:
[----:B------:R-:W-:Y:S05]  /*166c0*/  BSYNC B2 ;  /* 0x0000000000027941 */ /* 0x000fea0003800000 */
.L_x_10556:
[----:B------:R-:W-:Y:S01]  /*166d0*/  BSSY B2, `(.L_x_10558) ;  /* 0x000000b000027945 */ /* 0x000fe20003800000 */
[----:B0-2---:R-:W-:Y:S02]  /*166e0*/  IMAD.MOV.U32 R10, RZ, RZ, 0x0 ;  /* 0x00000000ff0a7424 */ /* 0x005fe400078e00ff */
[----:B-1----:R-:W-:Y:S01]  /*166f0*/  IMAD.MOV.U32 R11, RZ, RZ, 0x12f00000 ;  /* 0x12f00000ff0b7424 */ /* 0x002fe200078e00ff */
        /* <DEDUP_REMOVED lines=8> */
.L_x_10559:
[----:B------:R-:W-:Y:S05]  /*16780*/  BSYNC B2 ;  /* 0x0000000000027941 */ /* 0x000fea0003800000 */
.L_x_10558:
        /* <DEDUP_REMOVED lines=8> */
.L_x_10560:
        /* <DEDUP_REMOVED lines=15> */
.L_x_10561:
        /* <DEDUP_REMOVED lines=15> */
.L_x_10562:
        /* <DEDUP_REMOVED lines=10> */
.L_x_10548:
[----:B------:R-:W-:Y:S05]  /*16a90*/  BSYNC B1 ;  /* 0x0000000000017941 */ /* 0x000fea0003800000 */
.L_x_10547:
[----:B0-----:R-:W2:Y:S01]  /*16aa0*/  LDL.LU R5, [R1] ;  /* 0x0000000001057983 */ /* 0x001ea20000300800 */
        /* <DEDUP_REMOVED lines=10> */
.L_x_10579:
[----:B------:R-:W-:Y:S05]  /*16b50*/  YIELD ;  /* 0x0000000000007946 */ /* 0x000fea0003800000 */
[----:B------:R-:W-:Y:S04]  /*16b60*/  BSSY B1, `(.L_x_10563) ;  /* 0x000008b000017945 */ /* 0x000fe80003800000 */
[----:B---3--:R-:W-:Y:S05]  /*16b70*/  @!P6 BRA `(.L_x_10564) ;  /* 0x000000080024e947 */ /* 0x008fea0003800000 */
[----:B--2---:R-:W2:Y:S01]  /*16b80*/  LDL R5, [R1] ;  /* 0x0000000001057983 */ /* 0x004ea20000100800 */
[----:B------:R-:W-:Y:S01]  /*16b90*/  IMAD R8, R27, 0x8, R22 ;  /* 0x000000081b087824 */ /* 0x000fe200078e0216 */
[----:B------:R-:W0:Y:S01]  /*16ba0*/  S2R R4, SR_TID.X ;  /* 0x0000000000047919 */ /* 0x000e220000002100 */
[----:B------:R-:W-:Y:S01]  /*16bb0*/  BSSY B2, `(.L_x_10565) ;  /* 0x0000006000027945 */ /* 0x000fe20003800000 */
[----:B0-----:R-:W-:-:S04]  /*16bc0*/  LOP3.LUT R4, R4, 0x7f, RZ, 0xc0, !PT ;  /* 0x0000007f04047812 */ /* 0x001fc800078ec0ff */
[----:B------:R-:W-:Y:S02]  /*16bd0*/  ISETP.NE.AND P2, PT, R4, RZ, PT ;  /* 0x000000ff0400720c */ /* 0x000fe40003f45270 */
[----:B--2---:R-:W-:-:S04]  /*16be0*/  SHF.L.U32 R7, R5, 0x1f, RZ ;  /* 0x0000001f05077819 */ /* 0x004fc800000006ff */
[----:B------:R-:W0:Y:S02]  /*16bf0*/  SYNCS.PHASECHK.TRANS64.TRYWAIT P1, [R8+URZ+0x19ca0], R7 ;  /* 0x019ca007080075a7 */ /* 0x000e24000802017f */
[----:B0-----:R-:W-:Y:S05]  /*16c00*/  @!P1 BRA `(.L_x_10566) ;  /* 0x00000054009c9947 */ /* 0x001fea0003800000 */
.L_x_10693:
[----:B------:R-:W-:Y:S05]  /*16c10*/  BSYNC B2 ;  /* 0x0000000000027941 */ /* 0x000fea0003800000 */
.L_x_10565:
        /* <DEDUP_REMOVED lines=9> */
.L_x_10568:
[----:B------:R-:W-:Y:S05]  /*16cb0*/  BSYNC B2 ;  /* 0x0000000000027941 */ /* 0x000fea0003800000 */
.L_x_10567:
        /* <DEDUP_REMOVED lines=11> */
.L_x_10569:
        /* <DEDUP_REMOVED lines=16> */
.L_x_10570:
        /* <DEDUP_REMOVED lines=16> */
.L_x_10571:
        /* <DEDUP_REMOVED lines=13> */
.L_x_10694:
[----:B------:R-:W-:Y:S05]  /*17040*/  BSYNC B2 ;  /* 0x0000000000027941 */ /* 0x000fea0003800000 */
.L_x_10572:
[----:B------:R-:W-:Y:S01]  /*17050*/  BSSY B2, `(.L_x_10574) ;  /* 0x000000b000027945 */ /* 0x000fe20003800000 */
[----:B------:R-:W-:Y:S02]  /*17060*/  IMAD.MOV.U32 R10, RZ, RZ, 0x0 ;  /* 0x00000000ff0a7424 */ /* 0x000fe400078e00ff */
[----:B-1----:R-:W-:Y:S01]  /*17070*/  IMAD.MOV.U32 R11, RZ, RZ, 0x12f00000 ;  /* 0x12f00000ff0b7424 */ /* 0x002fe200078e00ff */
        /* <DEDUP_REMOVED lines=8> */
.L_x_10575:
[----:B------:R-:W-:Y:S05]  /*17100*/  BSYNC B2 ;  /* 0x0000000000027941 */ /* 0x000fea0003800000 */
.L_x_10574:
        /* <DEDUP_REMOVED lines=8> */
.L_x_10576:
        /* <DEDUP_REMOVED lines=15> */
.L_x_10577:
        /* <DEDUP_REMOVED lines=15> */
.L_x_10578:
        /* <DEDUP_REMOVED lines=10> */
.L_x_10564:
[----:B------:R-:W-:Y:S05]  /*17410*/  BSYNC B1 ;  /* 0x0000000000017941 */ /* 0x000fea0003800000 */
.L_x_10563:
[----:B------:R-:W3:Y:S01]  /*17420*/  LDL.LU R7, [R1] ;  /* 0x0000000001077983 */ /* 0x000ee20000300800 */
[----:B------:R-:W-:Y:S01]  /*17430*/  VIADD R27, R27, 0x1 ;  /* 0x000000011b1b7836 */ /* 0x000fe20000000000 */
[C---:B------:R-:W-:Y:S01]  /*17440*/  ISETP.GT.AND P2, PT, R9.reuse, R2, PT ;  /* 0x000000020900720c */ /* 0x040fe20003f44270 */
[----:B------:R-:W-:-:S03]  /*17450*/  VIADD R9, R9, 0xffffffff ;  /* 0xffffffff09097836 */ /* 0x000fc60000000000 */
[----:B------:R-:W-:-:S04]  /*17460*/  ISETP.NE.AND P1, PT, R27, 0x2, PT ;  /* 0x000000021b00780c */ /* 0x000fc80003f25270 */
[----:B------:R-:W-:Y:S02]  /*17470*/  SEL R4, RZ, 0x1, P1 ;  /* 0x00000001ff047807 */ /* 0x000fe40000800000 */
[----:B------:R-:W-:Y:S02]  /*17480*/  SEL R27, R27, RZ, P1 ;  /* 0x000000ff1b1b7207 */ /* 0x000fe40000800000 */
[----:B---3--:R-:W-:-:S05]  /*17490*/  LOP3.LUT R7, R7, R4, RZ, 0x3c, !PT ;  /* 0x0000000407077212 */ /* 0x008fca00078e3cff */
[----:B------:R3:W-:Y:S01]  /*174a0*/  STL [R1], R7 ;  /* 0x0000000701007387 */ /* 0x0007e20000100800 */
[----:B------:R-:W-:Y:S05]  /*174b0*/  @P2 BRA `(.L_x_10579) ;  /* 0xfffffff400a42947 */ /* 0x000fea000383ffff */
.L_x_10541:
[----:B------:R-:W-:Y:S05]  /*174c0*/  BSYNC B0 ;  /* 0x0000000000007941 */ /* 0x000fea0003800000 */
.L_x_10540:
[----:B------:R-:W4:Y:S01]  /*174d0*/  LDC R0, c[0x0][0x448] ;  /* 0x00011200ff007b82 */ /* 0x000f220000000800 */
[----:B------:R-:W-:Y:S01]  /*174e0*/  IMAD.MOV.U32 R2, RZ, RZ, 0xc0 ;  /* 0x000000c0ff027424 */ /* 0x000fe200078e00ff */
[----:B------:R-:W-:Y:S05]  /*174f0*/  @!P0 WARPSYNC.ALL ;  /* 0x0000000000008948 */ /* 0x000fea0003800000 */
[----:B------:R-:W-:Y:S01]  /*17500*/  IMAD R2, R17, R2, 0xbf ;  /* 0x000000bf11027424 */ /* 0x000fe200078e0202 */
[----:B------:R-:W-:Y:S01]  /*17510*/  @!P0 BAR.SYNC.DEFER_BLOCKING 0xc, 0x200 ;  /* 0x0308000000008b1d */ /* 0x000fe20000010000 */
[----:B----4-:R-:W-:-:S13]  /*17520*/  ISETP.NE.AND P1, PT, R0, 0x1, PT ;  /* 0x000000010000780c */ /* 0x010fda0003f25270 */
[----:B------:R-:W4:Y:S08]  /*17530*/  @P1 LDC R0, c[0x0][0x44c] ;  /* 0x00011300ff001b82 */ /* 0x000f300000000800 */
[----:B------:R-:W5:Y:S01]  /*17540*/  @P1 LDC R3, c[0x0][0x450] ;  /* 0x00011400ff031b82 */ /* 0x000f620000000800 */
[----:B----4-:R-:W-:-:S05]  /*17550*/  @P1 IMAD.HI.U32 R0, R2, R0, RZ ;  /* 0x0000000002001227 */ /* 0x010fca00078e00ff */
[----:B-----5:R-:W-:-:S05]  /*17560*/  @P1 SHF.R.U32.HI R2, RZ, R3, R0 ;  /* 0x00000003ff021219 */ /* 0x020fca0000011600 */
[----:B------:R-:W-:-:S05]  /*17570*/  IMAD.IADD R2, R21, 0x1, R2 ;  /* 0x0000000115027824 */ /* 0x000fca00078e0202 */
[----:B------:R-:W-:-:S04]  /*17580*/  SHF.R.S32.HI R0, RZ, 0x1f, R2 ;  /* 0x0000001fff007819 */ /* 0x000fc80000011402 */
[----:B------:R-:W-:-:S04]  /*17590*/  LEA.HI R0, R0, R2, RZ, 0x7 ;  /* 0x0000000200007211 */ /* 0x000fc800078f38ff */
[----:B------:R-:W-:-:S04]  /*175a0*/  SHF.R.S32.HI R0, RZ, 0x7, R0 ;  /* 0x00000007ff007819 */ /* 0x000fc80000011400 */
[----:B------:R-:W-:-:S04]  /*175b0*/  VIMNMX R4, R20, R0, PT ;  /* 0x0000000014047248 */ /* 0x000fc80003fe0100 */
[----:B------:R-:W-:Y:S01]  /*175c0*/  ISETP.GT.AND P0, PT, R4, RZ, PT ;  /* 0x000000ff0400720c */ /* 0x000fe20003f04270 */
[----:B------:R4:W-:-:S12]  /*175d0*/  STL [R1+0x28], R4 ;  /* 0x0000280401007387 */ /* 0x0009d80000100800 */
[----:B----4-:R-:W-:Y:S05]  /*175e0*/  @P0 BRA `(.L_x_10580) ;  /* 0x0000000000440947 */ /* 0x010fea0003800000 */
[----:B------:R-:W4:Y:S02]  /*175f0*/  S2R R4, SR_TID.X ;  /* 0x0000000000047919 */ /* 0x000f240000002100 */
[----:B----4-:R-:W-:-:S04]  /*17600*/  LOP3.LUT R4, R4, 0x7f, RZ, 0xc0, !PT ;  /* 0x0000007f04047812 */ /* 0x010fc800078ec0ff */
[----:B------:R-:W-:-:S13]  /*17610*/  ISETP.NE.AND P0, PT, R4, RZ, PT ;  /* 0x000000ff0400720c */ /* 0x000fda0003f05270 */
[----:B------:R-:W-:Y:S05]  /*17620*/  @P0 BRA `(.L_x_10581) ;  /* 0x0000003000ac0947 */ /* 0x000fea0003800000 */
[----:B--2---:R-:W2:Y:S01]  /*17630*/  S2R R5, SR_LANEID ;  /* 0x0000000000057919 */ /* 0x004ea20000000000 */
[----:B------:R-:W-:Y:S01]  /*17640*/  VOTEU.ANY UR4, UPT, PT ;  /* 0x0000000000047886 */ /* 0x000fe200038e0100 */
[----:B------:R-:W4:Y:S01]  /*17650*/  LDC.64 R2, c[0x0][0xc60] ;  /* 0x00031800ff027b82 */ /* 0x000f220000000a00 */
[----:B------:R-:W2:Y:S02]  /*17660*/  FLO.U32 R0, UR4 ;  /* 0x0000000400007d00 */ /* 0x000ea400080e0000 */
[----:B--2---:R-:W-:-:S06]  /*17670*/  ISETP.EQ.U32.AND P0, PT, R0, R5, PT ;  /* 0x000000050000720c */ /* 0x004fcc0003f02070 */
[----:B------:R-:W4:Y:S07]  /*17680*/  POPC R5, UR4 ;  /* 0x0000000400057d09 */ /* 0x000f2e0008000000 */
[----:B----4-:R-:W2:Y:S01]  /*17690*/  @P0 ATOMG.E.ADD.STRONG.GPU PT, R3, desc[UR42][R2.64], R5 ;  /* 0x00000005020309a8 */ /* 0x010ea200081ee1ea */
[----:B------:R-:W4:Y:S02]  /*176a0*/  S2R R4, SR_LTMASK ;  /* 0x0000000000047919 */ /* 0x000f240000003900 */
[----:B----4-:R-:W-:-:S04]  /*176b0*/  LOP3.LUT R4, R4, UR4, RZ, 0xc0, !PT ;  /* 0x0000000404047c12 */ /* 0x010fc8000f8ec0ff */
[----:B---3--:R-:W3:Y:S01]  /*176c0*/  POPC R7, R4 ;  /* 0x0000000400077309 */ /* 0x008ee20000000000 */
[----:B--2---:R-:W3:Y:S02]  /*176d0*/  SHFL.IDX PT, R0, R3, R0, 0x1f ;  /* 0x00001f0003007589 */ /* 0x004ee400000e0000 */
[----:B---3--:R-:W-:Y:S01]  /*176e0*/  IADD3 R16, R0, UR38, R7 ;  /* 0x0000002600107c10 */ /* 0x008fe2000fffe007 */
[----:B------:R-:W-:Y:S06]  /*176f0*/  BRA `(.L_x_10581) ;  /* 0x0000003000787947 */ /* 0x000fec0003800000 */
.L_x_10580:
        /* <DEDUP_REMOVED lines=9> */
[----:B------:R-:W4:Y:S01]  /*17790*/  LDC.64 R2, c[0x4][R2] ;  /* 0x0100000002027b82 */ /* 0x000f220000000a00 */
[----:B--2---:R-:W-:Y:S02]  /*177a0*/  IMAD.U32 R5, RZ, RZ, UR7 ;  /* 0x00000007ff057e24 */ /* 0x004fe4000f8e00ff */
[----:B------:R-:W-:Y:S02]  /*177b0*/  IMAD.U32 R6, RZ, RZ, UR8 ;  /* 0x00000008ff067e24 */ /* 0x000fe4000f8e00ff */
[----:B---3--:R-:W-:-:S02]  /*177c0*/  IMAD.U32 R7, RZ, RZ, UR9 ;  /* 0x00000009ff077e24 */ /* 0x008fc4000f8e00ff */
[----:B------:R-:W-:Y:S02]  /*177d0*/  IMAD.U32 R10, RZ, RZ, UR4 ;  /* 0x00000004ff0a7e24 */ /* 0x000fe4000f8e00ff */
[----:B-1----:R-:W-:Y:S02]  /*177e0*/  IMAD.U32 R11, RZ, RZ, UR5 ;  /* 0x00000005ff0b7e24 */ /* 0x002fe4000f8e00ff */
[----:B------:R-:W-:Y:S02]  /*177f0*/  IMAD.MOV.U32 R8, RZ, RZ, 0x70 ;  /* 0x00000070ff087424 */ /* 0x000fe400078e00ff */
[----:B------:R-:W-:Y:S02]  /*17800*/  IMAD.MOV.U32 R12, RZ, RZ, 0x1 ;  /* 0x00000001ff0c7424 */ /* 0x000fe400078e00ff */
[----:B------:R-:W-:-:S07]  /*17810*/  IMAD.MOV.U32 R13, RZ, RZ, RZ ;  /* 0x000000ffff0d7224 */ /* 0x000fce00078e00ff */
[----:B------:R-:W-:-:S07]  /*17820*/  LEPC R20, `(.L_x_10583) ;  /* 0x000000001014794e */ /* 0x000fce0000000000 */
[----:B0---4-:R-:W-:Y:S05]  /*17830*/  CALL.ABS.NOINC R2 ;  /* 0x0000000002007343 */ /* 0x011fea0003c00000 */
.L_x_10583:
[----:B------:R-:W-:Y:S05]  /*17840*/  BSYNC B6 ;  /* 0x0000000000067941 */ /* 0x000fea0003800000 */
.L_x_10582:
[----:B------:R-:W4:Y:S01]  /*17850*/  LDL.LU R2, [R1+0x8] ;  /* 0x0000080001027983 */ /* 0x000f220000300800 */
[----:B------:R-:W-:Y:S01]  /*17860*/  VIADD R0, R22, 0x9000 ;  /* 0x0000900016007836 */ /* 0x000fe20000000000 */
[----:B------:R-:W-:Y:S04]  /*17870*/  BSSY B6, `(.L_x_10584) ;  /* 0x0000016000067945 */ /* 0x000fe80003800000 */
[----:B------:R-:W-:Y:S02]  /*17880*/  LOP3.LUT P0, RZ, R0, 0x9f, RZ, 0xc0, !PT ;  /* 0x0000009f00ff7812 */ /* 0x000fe4000780c0ff */
[----:B----4-:R-:W-:-:S11]  /*17890*/  LOP3.LUT R2, R2, 0xfffffffe, RZ, 0xc0, !PT ;  /* 0xfffffffe02027812 */ /* 0x010fd600078ec0ff */
[----:B------:R-:W-:-:S05]  /*178a0*/  @P0 LOP3.LUT R2, R2, 0x1, RZ, 0xfc, !PT ;  /* 0x0000000102020812 */ /* 0x000fca00078efcff */
[----:B------:R4:W-:Y:S01]  /*178b0*/  STL [R1+0x8], R2 ;  /* 0x0000080201007387 */ /* 0x0009e20000100800 */
[----:B------:R-:W-:Y:S05]  /*178c0*/  @!P0 BRA `(.L_x_10585) ;  /* 0x0000000000408947 */ /* 0x000fea0003800000 */
[----:B----4-:R-:W-:Y:S01]  /*178d0*/  MOV R2, 0x0 ;  /* 0x0000000000027802 */ /* 0x010fe20000000f00 */
        /* <DEDUP_REMOVED lines=15> */
.L_x_10585:
[----:B------:R-:W-:Y:S05]  /*179d0*/  BSYNC B6 ;  /* 0x0000000000067941 */ /* 0x000fea0003800000 */
.L_x_10584:
[----:B------:R-:W-:Y:S01]  /*179e0*/  VIADD R25, R22, 0x3000 ;  /* 0x0000300016197836 */ /* 0x000fe20000000000 */
[----:B------:R-:W-:Y:S04]  /*179f0*/  BSSY B6, `(.L_x_10586) ;  /* 0x0000013000067945 */ /* 0x000fe80003800000 */
[----:B------:R-:W-:-:S13]  /*17a00*/  LOP3.LUT P0, RZ, R25, 0x3ff, RZ, 0xc0, !PT ;  /* 0x000003ff19ff7812 */ /* 0x000fda000780c0ff */
        /* <DEDUP_REMOVED lines=17> */
.L_x_10587:
[----:B------:R-:W-:Y:S05]  /*17b20*/  BSYNC B6 ;  /* 0x0000000000067941 */ /* 0x000fea0003800000 */
.L_x_10586:
[----:B----4-:R-:W4:Y:S01]  /*17b30*/  LDL R2, [R1+0x8] ;  /* 0x0000080001027983 */ /* 0x010f220000100800 */
[----:B------:R-:W-:Y:S01]  /*17b40*/  BSSY B6, `(.L_x_10588) ;  /* 0x0000013000067945 */ /* 0x000fe20003800000 */
[----:B----4-:R-:W-:-:S13]  /*17b50*/  LOP3.LUT P6, RZ, R2, 0x1, RZ, 0xc0, !PT ;  /* 0x0000000102ff7812 */ /* 0x010fda00078cc0ff */
        /* <DEDUP_REMOVED lines=17> */
.L_x_10589:
[----:B------:R-:W-:Y:S05]  /*17c70*/  BSYNC B6 ;  /* 0x0000000000067941 */ /* 0x000fea0003800000 */
.L_x_10588:
[----:B------:R-:W4:Y:S01]  /*17c80*/  LDL.LU R21, [R1+0xc] ;  /* 0x00000c0001157983 */ /* 0x000f220000300800 */
[----:B------:R-:W-:-:S03]  /*17c90*/  ULDC.64 UR4, c[0x0][0x9f8] ;  /* 0x00027e0000047ab9 */ /* 0x000fc60000000a00 */
[----:B------:R-:W5:Y:S01]  /*17ca0*/  LDL R20, [R1+0x4] ;  /* 0x0000040001147983 */ /* 0x000f620000100800 */
[----:B------:R-:W-:-:S04]  /*17cb0*/  ISETP.NE.U32.AND P0, PT, RZ, UR4, PT ;  /* 0x00000004ff007c0c */ /* 0x000fc8000bf05070 */
[----:B------:R-:W-:-:S13]  /*17cc0*/  ISETP.NE.AND.EX P0, PT, RZ, UR5, PT, P0 ;  /* 0x00000005ff007c0c */ /* 0x000fda000bf05300 */
[----:B------:R-:W-:-:S04]  /*17cd0*/  @P0 IADD3 R2, P1, R23, UR4, RZ ;  /* 0x0000000417020c10 */ /* 0x000fc8000ff3e0ff */
[----:B----4-:R-:W-:Y:S01]  /*17ce0*/  @P0 IADD3.X R3, R21, UR5, RZ, P1, !PT ;  /* 0x0000000515030c10 */ /* 0x010fe20008ffe4ff */
[----:B------:R-:W-:-:S04]  /*17cf0*/  ULDC.64 UR4, c[0x0][0xa08] ;  /* 0x0002820000047ab9 */ /* 0x000fc80000000a00 */
[----:B-----5:R4:W5:Y:S02]  /*17d00*/  @P0 LDG.E R20, desc[UR42][R2.64] ;  /* 0x0000002a02140981 */ /* 0x020964000c1e1900 */
[----:B----4-:R-:W4:Y:S01]  /*17d10*/  LDC.64 R2, c[0x0][0x418] ;  /* 0x00010600ff027b82 */ /* 0x010f220000000a00 */
[----:B-----5:R-:W-:Y:S01]  /*17d20*/  SHF.R.S32.HI R8, RZ, 0x1f, R20 ;  /* 0x0000001fff087819 */ /* 0x020fe20000011414 */
[----:B------:R0:W-:Y:S01]  /*17d30*/  @P0 STL [R1+0x4], R20 ;  /* 0x0000041401000387 */ /* 0x0001e20000100800 */
[----:B----4-:R-:W-:Y:S01]  /*17d40*/  LOP3.LUT P0, RZ, R2, UR4, RZ, 0xfc, !PT ;  /* 0x0000000402ff7c12 */ /* 0x010fe2000f80fcff */
[----:B------:R-:W-:Y:S02]  /*17d50*/  UMOV UR4, 0xffffffff ;  /* 0xffffffff00047882 */ /* 0x000fe40000000000 */
[----:B------:R0:W-:Y:S01]  /*17d60*/  STL [R1+0xc], R8 ;  /* 0x00000c0801007387 */ /* 0x0001e20000100800 */
[----:B------:R-:W-:-:S04]  /*17d70*/  LOP3.LUT P0, RZ, R3, UR5, RZ, 0xfc, P0 ;  /* 0x0000000503ff7c12 */ /* 0x000fc8000800fcff */
[----:B------:R-:W-:Y:S01]  /*17d80*/  SEL R23, R20, RZ, !P0 ;  /* 0x000000ff14177207 */ /* 0x000fe20004000000 */
[----:B------:R-:W-:Y:S08]  /*17d90*/  BRA.DIV UR4, `(.L_x_10590) ;  /* 0x0000004604607947 */ /* 0x000ff0000b800000 */
[----:B------:R-:W4:Y:S02]  /*17da0*/  S2R R0, SR_TID.X ;  /* 0x0000000000007919 */ /* 0x000f240000002100 */
[----:B----4-:R-:W-:-:S04]  /*17db0*/  SHF.R.U32.HI R0, RZ, 0x5, R0 ;  /* 0x00000005ff007819 */ /* 0x010fc80000011600 */
[----:B------:R-:W-:-:S05]  /*17dc0*/  LOP3.LUT R0, R0, 0x3, RZ, 0xc0, !PT ;  /* 0x0000000300007812 */ /* 0x000fca00078ec0ff */
[----:B0-----:R0:W4:Y:S02]  /*17dd0*/  SHFL.IDX PT, R14, R0, RZ, 0x1f ;  /* 0x00001fff000e7589 */ /* 0x00112400000e0000 */
.L_x_10697:
[----:B0-----:R-:W5:Y:S01]  /*17de0*/  LDL.LU R0, [R1+0x8] ;  /* 0x0000080001007983 */ /* 0x001f620000300800 */
[----:B------:R-:W-:Y:S02]  /*17df0*/  PLOP3.LUT P1, PT, PT, PT, PT, 0x8, 0x0 ;  /* 0x000000000000781c */ /* 0x000fe40003f2e170 */
[----:B----4-:R-:W-:Y:S02]  /*17e00*/  ISETP.NE.AND P0, PT, R14, RZ, PT ;  /* 0x000000ff0e00720c */ /* 0x010fe40003f05270 */
[----:B-----5:R-:W-:-:S09]  /*17e10*/  LOP3.LUT R0, R0, 0xfffffffe, RZ, 0xc0, !PT ;  /* 0xfffffffe00007812 */ /* 0x020fd200078ec0ff */
[----:B------:R-:W-:-:S05]  /*17e20*/  @P1 LOP3.LUT R0, R0, 0x1, RZ, 0xfc, !PT ;  /* 0x0000000100001812 */ /* 0x000fca00078efcff */
[----:B------:R0:W-:Y:S01]  /*17e30*/  STL [R1+0x8], R0 ;  /* 0x0000080001007387 */ /* 0x0001e20000100800 */
[----:B------:R-:W-:Y:S05]  /*17e40*/  @P0 BRA `(.L_x_10591) ;  /* 0x0000000400a80947 */ /* 0x000fea0003800000 */
[----:B------:R-:W-:-:S03]  /*17e50*/  UMOV UR4, 0xffffffff ;  /* 0xffffffff00047882 */ /* 0x000fc60000000000 */
[----:B------:R-:W-:Y:S05]  /*17e60*/  BRA.DIV UR4, `(.L_x_10592) ;  /* 0x0000004604607947 */ /* 0x000fea000b800000 */
[----:B------:R-:W-:-:S13]  /*17e70*/  ELECT P6, URZ, PT ;  /* 0x00000000003f782f */ /* 0x000fda00038c0000 */
.L_x_10700:
[----:B------:R-:W-:Y:S05]  /*17e80*/  @!P6 BRA `(.L_x_10591) ;  /* 0x000000040098e947 */ /* 0x000fea0003800000 */
[----:B0-----:R-:W4:Y:S01]  /*17e90*/  LDL R0, [R1+0x28] ;  /* 0x0000280001007983 */ /* 0x001f220000100800 */
[----:B------:R-:W-:-:S04]  /*17ea0*/  ISETP.NE.U32.AND P0, PT, R2, RZ, PT ;  /* 0x000000ff0200720c */ /* 0x000fc80003f05070 */
[----:B------:R-:W-:Y:S01]  /*17eb0*/  ISETP.NE.AND.EX P0, PT, R3, RZ, PT, P0 ;  /* 0x000000ff0300720c */ /* 0x000fe20003f05300 */
[----:B----4-:R-:W-:-:S12]  /*17ec0*/  VIADD R0, R0, 0xffffffff ;  /* 0xffffffff00007836 */ /* 0x010fd80000000000 */
[----:B------:R-:W-:Y:S05]  /*17ed0*/  @!P0 BRA `(.L_x_10593) ;  /* 0x0000000000448947 */ /* 0x000fea0003800000 */
[----:B---3--:R-:W0:Y:S01]  /*17ee0*/  LDC R7, c[0x0][0x43c] ;  /* 0x00010f00ff077b82 */ /* 0x008e220000000800 */
[----:B------:R-:W-:Y:S01]  /*17ef0*/  ULDC.64 UR4, c[0x0][0x428] ;  /* 0x00010a0000047ab9 */ /* 0x000fe20000000a00 */
[----:B0-----:R-:W-:-:S13]  /*17f00*/  ISETP.NE.AND P0, PT, R7, 0x1, PT ;  /* 0x000000010700780c */ /* 0x001fda0003f05270 */
[----:B--2---:R-:W0:Y:S02]  /*17f10*/  @P0 LDC.64 R4, c[0x0][0x440] ;  /* 0x00011000ff040b82 */ /* 0x004e240000000a00 */
        /* <DEDUP_REMOVED lines=13> */
.L_x_10593:
[----:B------:R-:W-:Y:S01]  /*17ff0*/  IMAD R4, R24, 0x8, R22 ;  /* 0x0000000818047824 */ /* 0x000fe200078e0216 */
[----:B0-----:R-:W-:Y:S01]  /*18000*/  SHF.L.U32 R3, R28, 0x1f, RZ ;  /* 0x0000001f1c037819 */ /* 0x001fe200000006ff */
[----:B------:R-:W0:Y:S03]  /*18010*/  S2R R2, SR_TID.X ;  /* 0x0000000000027919 */ /* 0x000e260000002100 */
[----:B------:R-:W4:Y:S01]  /*18020*/  SYNCS.PHASECHK.TRANS64.TRYWAIT P0, [R4+URZ+0x19c80], R3 ;  /* 0x019c8003040075a7 */ /* 0x000f22000800017f */
[----:B0-----:R-:W-:-:S04]  /*18030*/  LOP3.LUT R2, R2, 0x7f, RZ, 0xc0, !PT ;  /* 0x0000007f02027812 */ /* 0x001fc800078ec0ff */
[----:B------:R-:W-:Y:S01]  /*18040*/  ISETP.NE.AND P1, PT, R2, RZ, PT ;  /* 0x000000ff0200720c */ /* 0x000fe20003f25270 */
[----:B----4-:R-:W-:-:S12]  /*18050*/  @!P0 BRA `(.L_x_10594) ;  /* 0x0000004400048947 */ /* 0x010fd80003800000 */
.L_x_10701:
[----:B------:R-:W-:Y:S05]  /*18060*/  @P1 BRA `(.L_x_10595) ;  /* 0x00000000001c1947 */ /* 0x000fea0003800000 */
[----:B------:R-:W2:Y:S02]  /*18070*/  S2R R2, SR_TID.X ;  /* 0x0000000000027919 */ /* 0x000ea40000002100 */
[----:B--2---:R-:W-:Y:S01]  /*18080*/  LOP3.LUT R5, R2, 0x1f, RZ, 0xc0, !PT ;  /* 0x0000001f02057812 */ /* 0x004fe200078ec0ff */
[----:B------:R-:W-:-:S03]  /*18090*/  IMAD.MOV.U32 R2, RZ, RZ, 0x3000 ;  /* 0x00003000ff027424 */ /* 0x000fc600078e00ff */
[----:B------:R-:W-:Y:S01]  /*180a0*/  ISETP.NE.AND P0, PT, R5, RZ, PT ;  /* 0x000000ff0500720c */ /* 0x000fe20003f05270 */
[----:B------:R4:W-:-:S12]  /*180b0*/  SYNCS.ARRIVE.TRANS64 RZ, [R4+URZ+0x19c70], R2 ;  /* 0x019c700204ff79a7 */ /* 0x0009d8000800003f */
[----:B----4-:R-:W-:Y:S05]  /*180c0*/  @!P0 BRA `(.L_x_10595) ;  /* 0x0000000000048947 */ /* 0x010fea0003800000 */
[----:B------:R-:W-:Y:S01]  /*180d0*/  BPT.TRAP 0x1 ;  /* 0x000000040000795c */ /* 0x000fe20000300000 */
.L_x_10595:
[----:B--2---:R-:W2:Y:S01]  /*180e0*/  LDL R5, [R1+0x10] ;  /* 0x0000100001057983 */ /* 0x004ea20000100800 */
        /* <DEDUP_REMOVED lines=15> */
[----:B--2---:R-:W-:-:S05]  /*181e0*/  IMAD R0, R0, 0x80, R5 ;  /* 0x0000008000007824 */ /* 0x004fca00078e0205 */
[----:B------:R-:W-:-:S13]  /*181f0*/  R2UR UR11, R0 ;  /* 0x00000000000b72ca */ /* 0x000fda00000e0000 */
        /* <DEDUP_REMOVED lines=8> */
[----:B------:R-:W4:Y:S02]  /*18280*/  SYNCS.PHASECHK.TRANS64.TRYWAIT P0, [R4+URZ+0x19c40], R3 ;  /* 0x019c4003040075a7 */ /* 0x000f24000800017f */
[----:B--2-4-:R-:W-:Y:S05]  /*18290*/  @!P0 BRA `(.L_x_10596) ;  /* 0x0000004000888947 */ /* 0x014fea0003800000 */
.L_x_10702:
        /* <DEDUP_REMOVED lines=8> */
.L_x_10597:
[----:B0-2---:R-:W2:Y:S01]  /*18320*/  LDL.LU R3, [R1+0x8] ;  /* 0x0000080001037983 */ /* 0x005ea20000300800 */
        /* <DEDUP_REMOVED lines=24> */
[----:B--2---:R-:W-:-:S04]  /*184b0*/  LOP3.LUT R3, R3, 0xfffffffe, RZ, 0xc0, !PT ;  /* 0xfffffffe03037812 */ /* 0x004fc800078ec0ff */
[----:B------:R-:W-:-:S05]  /*184c0*/  @P0 LOP3.LUT R3, R3, 0x1, RZ, 0xfc, !PT ;  /* 0x0000000103030812 */ /* 0x000fca00078efcff */
[----:B------:R4:W-:Y:S01]  /*184d0*/  STL [R1+0x8], R3 ;  /* 0x0000080301007387 */ /* 0x0009e20000100800 */
[----:B------:R-:W-:Y:S01]  /*184e0*/  NOP ;  /* 0x0000000000007918 */ /* 0x000fe20000000000 */
.L_x_10591:
[----:B------:R-:W5:Y:S04]  /*184f0*/  LDL.LU R4, [R1+0x2c] ;  /* 0x00002c0001047983 */ /* 0x000f680000300800 */
[----:B------:R-:W2:Y:S04]  /*18500*/  LDL.LU R6, [R1+0x20] ;  /* 0x0000200001067983 */ /* 0x000ea80000300800 */
[----:B----4-:R-:W4:Y:S01]  /*18510*/  LDL.LU R3, [R1+0x34] ;  /* 0x0000340001037983 */ /* 0x010f220000300800 */
[----:B------:R-:W-:Y:S05]  /*18520*/  WARPSYNC.ALL ;  /* 0x0000000000007948 */ /* 0x000fea0003800000 */
[----:B------:R-:W-:Y:S01]  /*18530*/  ULDC.64 UR6, c[0x0][0xa00] ;  /* 0x0002800000067ab9 */ /* 0x000fe20000000a00 */
[----:B------:R-:W-:Y:S01]  /*18540*/  ULDC.64 UR4, c[0x0][0x298] ;  /* 0x0000a60000047ab9 */ /* 0x000fe20000000a00 */
[----:B------:R-:W-:Y:S01]  /*18550*/  BAR.SYNC.DEFER_BLOCKING 0x8, 0x200 ;  /* 0x0208000000007b1d */ /* 0x000fe20000010000 */
[----:B------:R-:W-:Y:S01]  /*18560*/  ISETP.NE.U32.AND P0, PT, RZ, UR6, PT ;  /* 0x00000006ff007c0c */ /* 0x000fe2000bf05070 */
[----:B0-----:R-:W-:-:S03]  /*18570*/  VIADD R0, R22, 0xf000 ;  /* 0x0000f00016007836 */ /* 0x001fc60000000000 */
[----:B------:R-:W-:Y:S01]  /*18580*/  ISETP.NE.AND.EX P0, PT, RZ, UR7, PT, P0 ;  /* 0x00000007ff007c0c */ /* 0x000fe2000bf05300 */
[----:B------:R-:W-:Y:S01]  /*18590*/  BSSY B6, `(.L_x_10598) ;  /* 0x0000020000067945 */ /* 0x000fe20003800000 */
[----:B------:R-:W-:Y:S02]  /*185a0*/  LOP3.LUT P1, RZ, R0, 0x9f, RZ, 0xc0, !PT ;  /* 0x0000009f00ff7812 */ /* 0x000fe4000782c0ff */
[----:B-----5:R-:W-:-:S05]  /*185b0*/  SHF.R.S32.HI R2, RZ, 0x1f, R4 ;  /* 0x0000001fff027819 */ /* 0x020fca0000011404 */
[----:B------:R-:W-:Y:S01]  /*185c0*/  IMAD R2, R2, UR4, RZ ;  /* 0x0000000402027c24 */ /* 0x000fe2000f8e02ff */
[----:B----4-:R-:W-:-:S03]  /*185d0*/  SEL R3, R3, RZ, !P0 ;  /* 0x000000ff03037207 */ /* 0x010fc60004000000 */
[----:B------:R-:W-:Y:S01]  /*185e0*/  IMAD R0, R4, UR5, R2 ;  /* 0x0000000504007c24 */ /* 0x000fe2000f8e0202 */
[----:B--2---:R-:W-:Y:S01]  /*185f0*/  SEL R2, R6, RZ, !P0 ;  /* 0x000000ff06027207 */ /* 0x004fe20004000000 */
[----:B------:R-:W-:-:S05]  /*18600*/  IMAD.WIDE.U32 R4, R4, UR4, RZ ;  /* 0x0000000404047c25 */ /* 0x000fca000f8e00ff */
        /* <DEDUP_REMOVED lines=13> */
[----:B------:R-:W0:Y:S01]  /*186e0*/  LDC.64 R2, c[0x4][R2] ;  /* 0x0100000002027b82 */ /* 0x000e220000000a00 */
[----:B------:R-:W-:Y:S02]  /*186f0*/  IMAD.U32 R5, RZ, RZ, UR5 ;  /* 0x00000005ff057e24 */ /* 0x000fe4000f8e00ff */
        /* <DEDUP_REMOVED lines=8> */
[----:B0-----:R-:W-:Y:S05]  /*18780*/  CALL.ABS.NOINC R2 ;  /* 0x0000000002007343 */ /* 0x001fea0003c00000 */
.L_x_10599:
[----:B------:R-:W-:Y:S05]  /*18790*/  BSYNC B6 ;  /* 0x0000000000067941 */ /* 0x000fea0003800000 */
.L_x_10598:
[----:B--2---:R-:W2:Y:S01]  /*187a0*/  LDL.LU R0, [R1+0x2c] ;  /* 0x00002c0001007983 */ /* 0x004ea20000300800 */
[----:B------:R-:W0:Y:S01]  /*187b0*/  LDC R9, c[0x0][0x448] ;  /* 0x00011200ff097b82 */ /* 0x000e220000000800 */
[----:B------:R-:W-:Y:S01]  /*187c0*/  ULDC.64 UR4, c[0x0][0x2d8] ;  /* 0x0000b60000047ab9 */ /* 0x000fe20000000a00 */
[----:B------:R-:W-:Y:S01]  /*187d0*/  ULDC.64 UR6, c[0x0][0x2c8] ;  /* 0x0000b20000067ab9 */ /* 0x000fe20000000a00 */
[----:B------:R-:W2:Y:S01]  /*187e0*/  LDL.LU.64 R2, [R1+0x38] ;  /* 0x0000380001027983 */ /* 0x000ea20000300a00 */
[----:B------:R-:W-:-:S03]  /*187f0*/  ULDC.64 UR8, c[0x0][0x280] ;  /* 0x0000a00000087ab9 */ /* 0x000fc60000000a00 */
[----:B------:R-:W4:Y:S04]  /*18800*/  LDL.LU R20, [R1+0x34] ;  /* 0x0000340001147983 */ /* 0x000f280000300800 */
[----:B------:R-:W3:Y:S04]  /*18810*/  LDL.LU R21, [R1+0x44] ;  /* 0x0000440001157983 */ /* 0x000ee80000300800 */
[----:B------:R-:W3:Y:S01]  /*18820*/  LDL.LU R4, [R1+0x20] ;  /* 0x0000200001047983 */ /* 0x000ee20000300800 */
[----:B0-----:R-:W-:-:S13]  /*18830*/  ISETP.NE.AND P1, PT, R9, 0x1, PT ;  /* 0x000000010900780c */ /* 0x001fda0003f25270 */
[----:B------:R-:W0:Y:S08]  /*18840*/  @P1 LDC R5, c[0x0][0x44c] ;  /* 0x00011300ff051b82 */ /* 0x000e300000000800 */
[----:B------:R-:W1:Y:S08]  /*18850*/  @P1 LDC R6, c[0x0][0x450] ;  /* 0x00011400ff061b82 */ /* 0x000e700000000800 */
[----:B------:R-:W1:Y:S01]  /*18860*/  @P1 LDC R8, c[0x0][0x450] ;  /* 0x00011400ff081b82 */ /* 0x000e620000000800 */
[----:B--2---:R-:W-:-:S02]  /*18870*/  IMAD.MOV.U32 R3, RZ, RZ, R0 ;  /* 0x000000ffff037224 */ /* 0x004fc400078e0000 */
[----:B----4-:R-:W-:Y:S02]  /*18880*/  IMAD R0, R20, UR4, RZ ;  /* 0x0000000414007c24 */ /* 0x010fe4000f8e02ff */
[C---:B------:R-:W-:Y:S01]  /*18890*/  IMAD.WIDE.U32 R2, R18.reuse, UR4, R2 ;  /* 0x0000000412027c25 */ /* 0x040fe2000f8e0002 */
[----:B------:R-:W2:Y:S03]  /*188a0*/  S2R R20, SR_TID.X ;  /* 0x0000000000147919 */ /* 0x000ea60000002100 */
[----:B------:R-:W-:Y:S01]  /*188b0*/  IMAD R0, R18, UR5, R0 ;  /* 0x0000000512007c24 */ /* 0x000fe2000f8e0200 */
[----:B------:R-:W-:-:S03]  /*188c0*/  ULDC.64 UR4, c[0x0][0x2e0] ;  /* 0x0000b80000047ab9 */ /* 0x000fc60000000a00 */
[----:B------:R-:W-:Y:S02]  /*188d0*/  IMAD.IADD R3, R3, 0x1, R0 ;  /* 0x0000000103037824 */ /* 0x000fe400078e0200 */
[----:B---3--:R-:W-:Y:S02]  /*188e0*/  IMAD R0, R21, UR4, RZ ;  /* 0x0000000415007c24 */ /* 0x008fe4000f8e02ff */
        /* <DEDUP_REMOVED lines=71> */
[----:B------:R-:W-:-:S04]  /*18d60*/  @!P4 LOP3.LUT R3, R3, R2, RZ, 0x3c, !PT ;  /* 0x000000020303c212 */ /* 0x000fc800078e3cff */
[----:B------:R-:W-:-:S04]  /*18d70*/  @!P4 LOP3.LUT R2, R3, R2, RZ, 0x3c, !PT ;  /* 0x000000020302c212 */ /* 0x000fc800078e3cff */
[----:B------:R-:W-:-:S05]  /*18d80*/  @!P4 LOP3.LUT R3, R3, R2, RZ, 0x3c, !PT ;  /* 0x000000020303c212 */ /* 0x000fca00078e3cff */
        /* <DEDUP_REMOVED lines=12> */
.L_x_10709:
        /* <DEDUP_REMOVED lines=12> */
.L_x_10602:
[----:B------:R-:W-:Y:S05]  /*18f10*/  BSYNC B0 ;  /* 0x0000000000007941 */ /* 0x000fea0003800000 */
.L_x_10601:
[----:B------:R-:W-:Y:S01]  /*18f20*/  NOP ;  /* 0x0000000000007918 */ /* 0x000fe20000000000 */
[----:B------:R-:W-:-:S13]  /*18f30*/  PLOP3.LUT P0, PT, PT, PT, PT, 0x80, 0x0 ;  /* 0x000000000000781c */ /* 0x000fda0003f0f070 */
.L_x_10603:
        /* <DEDUP_REMOVED lines=18> */
.L_x_10710:
[----:B------:R-:W-:Y:S05]  /*19060*/  BSYNC B0 ;  /* 0x0000000000007941 */ /* 0x000fea0003800000 */
.L_x_10604:
[----:B------:R-:W3:Y:S02]  /*19070*/  LDL R2, [R1+0x28] ;  /* 0x0000280001027983 */ /* 0x000ee40000100800 */
[----:B---3--:R-:W-:-:S13]  /*19080*/  ISETP.GE.AND P0, PT, R2, 0x2, PT ;  /* 0x000000020200780c */ /* 0x008fda0003f06270 */
[----:B------:R-:W-:Y:S05]  /*19090*/  @!P0 BRA `(.L_x_10606) ;  /* 0x0000001000488947 */ /* 0x000fea0003800000 */
[----:B------:R-:W-:Y:S02]  /*190a0*/  VIADD R2, R2, 0xfffffffe ;  /* 0xfffffffe02027836 */ /* 0x000fe40000000000 */
[----:B--2---:R-:W-:Y:S02]  /*190b0*/  IMAD.MOV.U32 R0, RZ, RZ, R24 ;  /* 0x000000ffff007224 */ /* 0x004fe400078e0018 */
[----:B------:R-:W-:-:S07]  /*190c0*/  IMAD.MOV.U32 R8, RZ, RZ, R28 ;  /* 0x000000ffff087224 */ /* 0x000fce00078e001c */
.L_x_10630:
        /* <DEDUP_REMOVED lines=34> */
.L_x_10609:
[----:B-1----:R-:W-:Y:S01]  /*192f0*/  IMAD R6, R24, 0x8, R22 ;  /* 0x0000000818067824 */ /* 0x002fe200078e0216 */
[----:B------:R-:W-:Y:S01]  /*19300*/  SHF.L.U32 R5, R28, 0x1f, RZ ;  /* 0x0000001f1c057819 */ /* 0x000fe200000006ff */
[----:B0-----:R-:W0:Y:S01]  /*19310*/  S2R R4, SR_TID.X ;  /* 0x0000000000047919 */ /* 0x001e220000002100 */
[----:B------:R-:W-:Y:S02]  /*19320*/  BSSY B1, `(.L_x_10610) ;  /* 0x0000005000017945 */ /* 0x000fe40003800000 */
[----:B------:R-:W1:Y:S01]  /*19330*/  SYNCS.PHASECHK.TRANS64.TRYWAIT P0, [R6+URZ+0x19c80], R5 ;  /* 0x019c8005060075a7 */ /* 0x000e62000800017f */
[----:B0-----:R-:W-:-:S04]  /*19340*/  LOP3.LUT R4, R4, 0x7f, RZ, 0xc0, !PT ;  /* 0x0000007f04047812 */ /* 0x001fc800078ec0ff */
[----:B------:R-:W-:Y:S01]  /*19350*/  ISETP.NE.AND P1, PT, R4, RZ, PT ;  /* 0x000000ff0400720c */ /* 0x000fe20003f25270 */
[----:B-1----:R-:W-:-:S12]  /*19360*/  @!P0 BRA `(.L_x_10611) ;  /* 0x00000034006c8947 */ /* 0x002fd80003800000 */
.L_x_10711:
[----:B------:R-:W-:Y:S05]  /*19370*/  BSYNC B1 ;  /* 0x0000000000017941 */ /* 0x000fea0003800000 */
.L_x_10610:
        /* <DEDUP_REMOVED lines=9> */
.L_x_10613:
[----:B------:R-:W-:Y:S05]  /*19410*/  BSYNC B1 ;  /* 0x0000000000017941 */ /* 0x000fea0003800000 */
.L_x_10612:
        /* <DEDUP_REMOVED lines=12> */
.L_x_10614:
        /* <DEDUP_REMOVED lines=16> */
.L_x_10615:
        /* <DEDUP_REMOVED lines=16> */
.L_x_10616:
        /* <DEDUP_REMOVED lines=13> */
.L_x_10712:
[----:B------:R-:W-:Y:S05]  /*197b0*/  BSYNC B1 ;  /* 0x0000000000017941 */ /* 0x000fea0003800000 */
.L_x_10617:
        /* <DEDUP_REMOVED lines=11> */
.L_x_10620:
[----:B------:R-:W-:Y:S05]  /*19870*/  BSYNC B1 ;  /* 0x0000000000017941 */ /* 0x000fea0003800000 */
.L_x_10619:
        /* <DEDUP_REMOVED lines=8> */
.L_x_10621:
        /* <DEDUP_REMOVED lines=15> */
.L_x_10622:
        /* <DEDUP_REMOVED lines=15> */
.L_x_10623:
        /* <DEDUP_REMOVED lines=10> */
.L_x_10608:
[----:B------:R-:W-:Y:S05]  /*19b80*/  BSYNC B0 ;  /* 0x0000000000007941 */ /* 0x000fea0003800000 */
.L_x_10607:
[----:B------:R-:W-:-:S06]  /*19b90*/  UISETP.NE.AND UP0, UPT, UR36, 0x3, UPT ;  /* 0x000000032400788c */ /* 0x000fcc000bf05270 */
[----:B------:R-:W-:-:S13]  /*19ba0*/  PLOP3.LUT P0, PT, PT, PT, UP0, 0x80, 0x0 ;  /* 0x000000000000781c */ /* 0x000fda0003f0f008 */
[----:B------:R-:W-:Y:S05]  /*19bb0*/  @!P0 BRA `(.L_x_10624) ;  /* 0x0000000000048947 */ /* 0x000fea0003800000 */
[----:B------:R-:W-:Y:S01]  /*19bc0*/  BPT.TRAP 0x1 ;  /* 0x000000040000795c */ /* 0x000fe20000300000 */
.L_x_10624:
[----:B------:R-:W-:Y:S01]  /*19bd0*/  IMAD.U32 R3, RZ, RZ, UR39 ;  /* 0x00000027ff037e24 */ /* 0x000fe2000f8e00ff */
[----:B0-----:R-:W-:Y:S01]  /*19be0*/  LOP3.LUT R4, R8, 0x1, RZ, 0x3c, !PT ;  /* 0x0000000108047812 */ /* 0x001fe200078e3cff */
[----:B------:R-:W-:Y:S03]  /*19bf0*/  BSSY B0, `(.L_x_10625) ;  /* 0x0000006000007945 */ /* 0x000fe60003800000 */
[----:B------:R-:W-:Y:S01]  /*19c00*/  ISETP.NE.AND P1, PT, R3, 0x3, PT ;  /* 0x000000030300780c */ /* 0x000fe20003f25270 */
[----:B------:R-:W-:Y:S01]  /*19c10*/  IMAD R3, R0, 0x8, R22 ;  /* 0x0000000800037824 */ /* 0x000fe200078e0216 */
[----:B------:R-:W-:-:S04]  /*19c20*/  SHF.L.U32 R4, R4, 0x1f, RZ ;  /* 0x0000001f04047819 */ /* 0x000fc800000006ff */
[----:B------:R-:W0:Y:S02]  /*19c30*/  SYNCS.PHASECHK.TRANS64.TRYWAIT P0, [R3+URZ+0x19c70], R4 ;  /* 0x019c7004030075a7 */ /* 0x000e24000800017f */
[----:B0-----:R-:W-:Y:S05]  /*19c40*/  @!P0 BRA `(.L_x_10626) ;  /* 0x0000002c005c8947 */ /* 0x001fea0003800000 */
.L_x_10713:
[----:B------:R-:W-:Y:S05]  /*19c50*/  BSYNC B0 ;  /* 0x0000000000007941 */ /* 0x000fea0003800000 */
.L_x_10625:
[----:B------:R-:W-:Y:S05]  /*19c60*/  @!P1 BRA `(.L_x_10627) ;  /* 0x0000000000049947 */ /* 0x000fea0003800000 */
[----:B------:R-:W-:Y:S01]  /*19c70*/  BPT.TRAP 0x1 ;  /* 0x000000040000795c */ /* 0x000fe20000300000 */
.L_x_10627:
[----:B0-----:R-:W-:Y:S01]  /*19c80*/  SHF.L.U32 R4, R8, 0x1f, RZ ;  /* 0x0000001f08047819 */ /* 0x001fe200000006ff */
[----:B------:R-:W-:-:S03]  /*19c90*/  IMAD R0, R0, 0x3000, RZ ;  /* 0x0000300000007824 */ /* 0x000fc600078e02ff */
[----:B------:R-:W0:Y:S02]  /*19ca0*/  SYNCS.PHASECHK.TRANS64.TRYWAIT P0, [R3+URZ+0x19c60], R4 ;  /* 0x019c6004030075a7 */ /* 0x000e24000800017f */
[----:B0-----:R-:W-:Y:S05]  /*19cb0*/  @!P0 BRA `(.L_x_10628) ;  /* 0x0000002c00548947 */ /* 0x001fea0003800000 */
.L_x_10714:
        /* <DEDUP_REMOVED lines=67> */
.L_x_10629:
        /* <DEDUP_REMOVED lines=13> */
.L_x_10606:
[----:B-1----:R-:W1:Y:S01]  /*1a1c0*/  S2R R3, SR_TID.X ;  /* 0x0000000000037919 */ /* 0x002e620000002100 */
        /* <DEDUP_REMOVED lines=11> */
[----:B0-----:R-:W0:Y:S02]  /*1a280*/  S2R R4, SR_LTMASK ;  /* 0x0000000000047919 */ /* 0x001e240000003900 */
[----:B0-----:R-:W-:-:S04]  /*1a290*/  LOP3.LUT R4, R4, UR4, RZ, 0xc0, !PT ;  /* 0x0000000404047c12 */ /* 0x001fc8000f8ec0ff */
[----:B------:R-:W0:Y:S01]  /*1a2a0*/  POPC R7, R4 ;  /* 0x0000000400077309 */ /* 0x000e220000000000 */
[----:B--2---:R-:W0:Y:S02]  /*1a2b0*/  SHFL.IDX PT, R0, R3, R0, 0x1f ;  /* 0x00001f0003007589 */ /* 0x004e2400000e0000 */
[----:B0-----:R-:W-:-:S07]  /*1a2c0*/  IADD3 R16, R0, UR38, R7 ;  /* 0x0000002600107c10 */ /* 0x001fce000fffe007 */
.L_x_10632:
[----:B------:R-:W-:Y:S05]  /*1a2d0*/  BSYNC B0 ;  /* 0x0000000000007941 */ /* 0x000fea0003800000 */
.L_x_10631:
[----:B------:R-:W-:-:S06]  /*1a2e0*/  UISETP.NE.AND UP0, UPT, UR36, 0x3, UPT ;  /* 0x000000032400788c */ /* 0x000fcc000bf05270 */
[----:B------:R-:W-:-:S13]  /*1a2f0*/  PLOP3.LUT P1, PT, PT, PT, UP0, 0x80, 0x0 ;  /* 0x000000000000781c */ /* 0x000fda0003f2f008 */
[----:B------:R-:W-:Y:S05]  /*1a300*/  @!P1 BRA `(.L_x_10633) ;  /* 0x0000000000049947 */ /* 0x000fea0003800000 */
[----:B------:R-:W-:Y:S01]  /*1a310*/  BPT.TRAP 0x1 ;  /* 0x000000040000795c */ /* 0x000fe20000300000 */
.L_x_10633:
        /* <DEDUP_REMOVED lines=8> */
.L_x_10715:
[----:B------:R-:W-:Y:S05]  /*1a3a0*/  BSYNC B0 ;  /* 0x0000000000007941 */ /* 0x000fea0003800000 */
.L_x_10634:
[----:B------:R-:W-:Y:S05]  /*1a3b0*/  @!P2 BRA `(.L_x_10636) ;  /* 0x000000000004a947 */ /* 0x000fea0003800000 */
[----:B------:R-:W-:Y:S01]  /*1a3c0*/  BPT.TRAP 0x1 ;  /* 0x000000040000795c */ /* 0x000fe20000300000 */
.L_x_10636:
[----:B-1----:R-:W-:-:S04]  /*1a3d0*/  SHF.L.U32 R3, R28, 0x1f, RZ ;  /* 0x0000001f1c037819 */ /* 0x002fc800000006ff */
[----:B------:R-:W1:Y:S02]  /*1a3e0*/  SYNCS.PHASECHK.TRANS64.TRYWAIT P1, [R0+URZ+0x19c60], R3 ;  /* 0x019c6003000075a7 */ /* 0x000e64000802017f */
[----:B-1----:R-:W-:Y:S05]  /*1a3f0*/  @!P1 BRA `(.L_x_10637) ;  /* 0x0000002400ac9947 */ /* 0x002fea0003800000 */
.L_x_10716:
[----:B------:R-:W2:Y:S01]  /*1a400*/  LDL R15, [R1+0x14] ;  /* 0x00001400010f7983 */ /* 0x000ea20000100800 */
[----:B------:R-:W-:Y:S01]  /*1a410*/  IMAD R2, R24, 0x3000, RZ ;  /* 0x0000300018027824 */ /* 0x000fe200078e02ff */
[----:B------:R-:W-:Y:S05]  /*1a420*/  WARPSYNC.ALL ;  /* 0x0000000000007948 */ /* 0x000fea0003800000 */
[----:B-1----:R-:W-:Y:S02]  /*1a430*/  LOP3.LUT R3, R2, R26, RZ, 0xfc, !PT ;  /* 0x0000001a02037212 */ /* 0x002fe400078efcff */
[----:B------:R-:W-:-:S03]  /*1a440*/  LOP3.LUT R14, R26, 0x1800, RZ, 0xfc, !PT ;  /* 0x000018001a0e7812 */ /* 0x000fc600078efcff */
[----:B0-----:R-:W-:Y:S01]  /*1a450*/  IMAD.IADD R4, R22, 0x1, R3 ;  /* 0x0000000116047824 */ /* 0x001fe200078e0203 */
[----:B------:R-:W-:-:S05]  /*1a460*/  LOP3.LUT R3, R2, R29, RZ, 0xfc, !PT ;  /* 0x0000001d02037212 */ /* 0x000fca00078efcff */
[----:B------:R-:W0:Y:S01]  /*1a470*/  LDSM.16.MT88.4 R4, [R4+0x9000] ;  /* 0x009000000404783b */ /* 0x000e220000004200 */
        /* <DEDUP_REMOVED lines=60> */
.L_x_10638:
        /* <DEDUP_REMOVED lines=10> */
.L_x_10581:
[----:B------:R-:W4:Y:S02]  /*1a8e0*/  LDL R0, [R1+0x8] ;  /* 0x0000080001007983 */ /* 0x000f240000100800 */
[----:B----4-:R-:W-:-:S13]  /*1a8f0*/  LOP3.LUT P0, RZ, R0, 0x2, RZ, 0xc0, !PT ;  /* 0x0000000200ff7812 */ /* 0x010fda000780c0ff */
[----:B------:R-:W-:Y:S05]  /*1a900*/  @!P0 BRA `(.L_x_10639) ;  /* 0x0000000000248947 */ /* 0x000fea0003800000 */
[----:B------:R-:W-:Y:S05]  /*1a910*/  WARPSYNC.ALL ;  /* 0x0000000000007948 */ /* 0x000fea0003800000 */
[----:B------:R-:W4:Y:S08]  /*1a920*/  S2UR UR5, SR_CgaCtaId ;  /* 0x00000000000579c3 */ /* 0x000f300000008800 */
[----:B------:R-:W-:Y:S06]  /*1a930*/  BAR.SYNC.DEFER_BLOCKING 0x5, 0x200 ;  /* 0x0148000000007b1d */ /* 0x000fec0000010000 */
[----:B------:R-:W-:-:S02]  /*1a940*/  UMOV UR4, 0x400 ;  /* 0x0000040000047882 */ /* 0x000fc40000000000 */
[----:B----4-:R-:W-:-:S06]  /*1a950*/  ULEA UR4, UR5, UR4, 0x18 ;  /* 0x0000000405047291 */ /* 0x010fcc000f8ec03f */
[----:B------:R-:W-:-:S05]  /*1a960*/  IMAD.U32 R22, RZ, RZ, UR4 ;  /* 0x00000004ff167e24 */ /* 0x000fca000f8e00ff */
[----:B------:R4:W0:Y:S01]  /*1a970*/  LDS.128 R16, [R22+0x19cd0] ;  /* 0x019cd00016107984 */ /* 0x0008220000000c00 */
[----:B------:R-:W-:Y:S06]  /*1a980*/  BAR.ARV 0x4, 0x200 ;  /* 0x0108000000007b1d */ /* 0x000fec0000002000 */
[----:B------:R-:W-:Y:S05]  /*1a990*/  BRA `(.L_x_10640) ;  /* 0x0000000800cc7947 */ /* 0x000fea0003800000 */
.L_x_10639:
[----:B------:R-:W4:Y:S01]  /*1a9a0*/  S2R R0, SR_TID.X ;  /* 0x0000000000007919 */ /* 0x000f220000002100 */
[----:B------:R-:W-:Y:S01]  /*1a9b0*/  UMOV UR4, 0xffffffff ;  /* 0xffffffff00047882 */ /* 0x000fe20000000000 */
[----:B----4-:R-:W-:-:S04]  /*1a9c0*/  LOP3.LUT R4, R0, 0x1f, RZ, 0xc0, !PT ;  /* 0x0000001f00047812 */ /* 0x010fc800078ec0ff */
[----:B------:R-:W-:Y:S01]  /*1a9d0*/  ISETP.NE.AND P0, PT, R4, 0x1f, PT ;  /* 0x0000001f0400780c */ /* 0x000fe20003f05270 */
[----:B------:R-:W-:-:S12]  /*1a9e0*/  BRA.DIV UR4, `(.L_x_10641) ;  /* 0x0000002204447947 */ /* 0x000fd8000b800000 */
[----:B--2---:R-:W-:Y:S01]  /*1a9f0*/  IMAD.IADD R5, R19, 0x1, R4 ;  /* 0x0000000113057824 */ /* 0x004fe200078e0204 */
[----:B------:R-:W-:-:S04]  /*1aa00*/  ULDC UR4, c[0x0][0xc3c] ;  /* 0x00030f0000047ab9 */ /* 0x000fc80000000800 */
[----:B------:R-:W-:-:S13]  /*1aa10*/  ISETP.GE.OR P1, PT, R5, UR4, !P0 ;  /* 0x0000000405007c0c */ /* 0x000fda000c726670 */
[----:B------:R-:W2:Y:S02]  /*1aa20*/  @!P1 LDC.64 R2, c[0x0][0xc80] ;  /* 0x00032000ff029b82 */ /* 0x000ea40000000a00 */
[----:B--2---:R-:W-:-:S06]  /*1aa30*/  @!P1 IMAD.WIDE R2, R5, 0x4, R2 ;  /* 0x0000000405029825 */ /* 0x004fcc00078e0202 */
[----:B------:R2:W4:Y:S01]  /*1aa40*/  @!P1 LDG.E R3, desc[UR42][R2.64] ;  /* 0x0000002a02039981 */ /* 0x000522000c1e1900 */
[C---:B------:R-:W-:Y:S02]  /*1aa50*/  ISETP.GE.U32.AND P2, PT, R4.reuse, 0x2, PT ;  /* 0x000000020400780c */ /* 0x040fe40003f46070 */
[C---:B------:R-:W-:Y:S01]  /*1aa60*/  ISETP.GE.U32.AND P3, PT, R4.reuse, 0x4, PT ;  /* 0x000000040400780c */ /* 0x040fe20003f66070 */
[----:B------:R-:W-:Y:S01]  /*1aa70*/  SHFL.IDX PT, R0, R16, RZ, 0x1f ;  /* 0x00001fff10007589 */ /* 0x000fe200000e0000 */
[C---:B------:R-:W-:Y:S02]  /*1aa80*/  ISETP.GE.U32.AND P4, PT, R4.reuse, 0x8, PT ;  /* 0x000000080400780c */ /* 0x040fe40003f86070 */
[C---:B------:R-:W-:Y:S01]  /*1aa90*/  ISETP.GE.U32.AND P5, PT, R4.reuse, 0x10, PT ;  /* 0x000000100400780c */ /* 0x040fe20003fa6070 */
[----:B------:R-:W-:Y:S01]  /*1aaa0*/  SHFL.IDX PT, R16, R16, 0x1, 0x1f ;  /* 0x00201f0010107f89 */ /* 0x000fe200000e0000 */
[----:B--2---:R-:W-:Y:S02]  /*1aab0*/  IMAD.MOV.U32 R2, RZ, RZ, RZ ;  /* 0x000000ffff027224 */ /* 0x004fe400078e00ff */
[----:B----4-:R-:W-:Y:S01]  /*1aac0*/  @!P1 IMAD.MOV.U32 R2, RZ, RZ, R3 ;  /* 0x000000ffff029224 */ /* 0x010fe200078e0003 */
[----:B------:R-:W-:-:S04]  /*1aad0*/  ISETP.NE.AND P1, PT, R4, RZ, PT ;  /* 0x000000ff0400720c */ /* 0x000fc80003f25270 */
        /* <DEDUP_REMOVED lines=16> */
.L_x_10726:
[----:B------:R-:W-:Y:S02]  /*1abe0*/  ULDC UR4, c[0x0][0xc38] ;  /* 0x00030e0000047ab9 */ /* 0x000fe40000000800 */
[----:B------:R-:W-:-:S04]  /*1abf0*/  IMAD.U32 R4, RZ, RZ, UR4 ;  /* 0x00000004ff047e24 */ /* 0x000fc8000f8e00ff */
[----:B--2---:R-:W-:-:S04]  /*1ac00*/  IMAD R5, R14, R4, RZ ;  /* 0x000000040e057224 */ /* 0x004fc800078e02ff */
[----:B------:R-:W-:-:S05]  /*1ac10*/  IMAD.IADD R16, R16, 0x1, R5 ;  /* 0x0000000110107824 */ /* 0x000fca00078e0205 */
[----:B------:R-:W-:-:S13]  /*1ac20*/  ISETP.GT.AND P6, PT, R16, R0, PT ;  /* 0x000000001000720c */ /* 0x000fda0003fc4270 */
[----:B------:R-:W-:Y:S05]  /*1ac30*/  @P6 BRA `(.L_x_10642) ;  /* 0x00000000009c6947 */ /* 0x000fea0003800000 */
.L_x_10647:
        /* <DEDUP_REMOVED lines=11> */
[----:B0-----:R-:W0:Y:S02]  /*1acf0*/  LDC.64 R2, c[0x0][0xc80] ;  /* 0x00032000ff027b82 */ /* 0x001e240000000a00 */
[----:B0-----:R-:W-:-:S06]  /*1ad00*/  IMAD.WIDE R2, R5, 0x4, R2 ;  /* 0x0000000405027825 */ /* 0x001fcc00078e0202 */
[----:B------:R2:W5:Y:S02]  /*1ad10*/  LDG.E R2, desc[UR42][R2.64] ;  /* 0x0000002a02027981 */ /* 0x000564000c1e1900 */
.L_x_10645:
[----:B------:R-:W-:Y:S05]  /*1ad20*/  BSYNC B0 ;  /* 0x0000000000007941 */ /* 0x000fea0003800000 */
.L_x_10644:
[----:B------:R-:W-:-:S03]  /*1ad30*/  UMOV UR4, 0xffffffff ;  /* 0xffffffff00047882 */ /* 0x000fc60000000000 */
[----:B------:R-:W-:Y:S05]  /*1ad40*/  BRA.DIV UR4, `(.L_x_10646) ;  /* 0x0000002204907947 */ /* 0x000fea000b800000 */
[----:B-----5:R-:W0:Y:S02]  /*1ad50*/  SHFL.UP PT, R14, R2, 0x1, RZ ;  /* 0x04200000020e7989 */ /* 0x020e2400000e00ff */
[----:B0-2---:R-:W-:-:S05]  /*1ad60*/  SEL R3, R14, RZ, P1 ;  /* 0x000000ff0e037207 */ /* 0x005fca0000800000 */
        /* <DEDUP_REMOVED lines=14> */
.L_x_10734:
[----:B------:R-:W-:Y:S02]  /*1ae50*/  ULDC UR4, c[0x0][0xc38] ;  /* 0x00030e0000047ab9 */ /* 0x000fe40000000800 */
[----:B------:R-:W-:-:S04]  /*1ae60*/  IMAD.U32 R4, RZ, RZ, UR4 ;  /* 0x00000004ff047e24 */ /* 0x000fc8000f8e00ff */
[----:B--2---:R-:W-:-:S04]  /*1ae70*/  IMAD R5, R14, R4, RZ ;  /* 0x000000040e057224 */ /* 0x004fc800078e02ff */
[----:B------:R-:W-:-:S05]  /*1ae80*/  IMAD.IADD R16, R5, 0x1, R16 ;  /* 0x0000000105107824 */ /* 0x000fca00078e0210 */
[----:B------:R-:W-:-:S13]  /*1ae90*/  ISETP.GT.AND P6, PT, R16, R0, PT ;  /* 0x000000001000720c */ /* 0x000fda0003fc4270 */
[----:B------:R-:W-:Y:S05]  /*1aea0*/  @!P6 BRA `(.L_x_10647) ;  /* 0xfffffffc0064e947 */ /* 0x000fea000383ffff */
.L_x_10642:
[----:B------:R-:W-:Y:S01]  /*1aeb0*/  IMAD.IADD R16, R16, 0x1, -R5 ;  /* 0x0000000110107824 */ /* 0x000fe200078e0a05 */
[----:B------:R-:W-:-:S03]  /*1aec0*/  UMOV UR4, 0xffffffff ;  /* 0xffffffff00047882 */ /* 0x000fc60000000000 */
[----:B------:R-:W-:-:S05]  /*1aed0*/  IMAD R5, R3, R4, R16 ;  /* 0x0000000403057224 */ /* 0x000fca00078e0210 */
[----:B------:R-:W-:Y:S01]  /*1aee0*/  ISETP.GT.AND P6, PT, R5, R0, PT ;  /* 0x000000000500720c */ /* 0x000fe20003fc4270 */
[----:B------:R-:W-:-:S12]  /*1aef0*/  BRA.DIV UR4, `(.L_x_10648) ;  /* 0x0000002204e47947 */ /* 0x000fd8000b800000 */
[----:B------:R-:W-:-:S04]  /*1af00*/  VOTE.ANY R5, PT, !P6 ;  /* 0x0000000000057806 */ /* 0x000fc800070e0100 */
[----:B------:R-:W2:Y:S02]  /*1af10*/  POPC R6, R5 ;  /* 0x0000000500067309 */ /* 0x000ea40000000000 */
[----:B--2---:R2:W4:Y:S02]  /*1af20*/  SHFL.IDX PT, R17, R2, R6, 0x1f ;  /* 0x00001f0602117589 */ /* 0x00452400000e0000 */
.L_x_10738:
[----:B------:R-:W-:Y:S01]  /*1af30*/  ISETP.NE.AND P0, PT, R5, RZ, PT ;  /* 0x000000ff0500720c */ /* 0x000fe20003f05270 */
[----:B------:R-:W-:-:S12]  /*1af40*/  IMAD.MOV.U32 R5, RZ, RZ, RZ ;  /* 0x000000ffff057224 */ /* 0x000fd800078e00ff */
[----:B------:R-:W-:Y:S05]  /*1af50*/  @!P0 BRA `(.L_x_10649) ;  /* 0x0000000000108947 */ /* 0x000fea0003800000 */
[----:B------:R-:W-:Y:S01]  /*1af60*/  UMOV UR4, 0xffffffff ;  /* 0xffffffff00047882 */ /* 0x000fe20000000000 */
[----:B------:R-:W-:Y:S02]  /*1af70*/  VIADD R12, R6, 0xffffffff ;  /* 0xffffffff060c7836 */ /* 0x000fe40000000000 */
[----:B------:R-:W-:Y:S05]  /*1af80*/  BRA.DIV UR4, `(.L_x_10650) ;  /* 0x0000002604087947 */ /* 0x000fea000b800000 */
[----:B------:R0:W0:Y:S02]  /*1af90*/  SHFL.IDX PT, R5, R3, R12, 0x1f ;  /* 0x00001f0c03057589 */ /* 0x00002400000e0000 */
.L_x_10649:
[----:B0-2---:R-:W0:Y:S01]  /*1afa0*/  LDC.64 R2, c[0x0][0xc90] ;  /* 0x00032400ff027b82 */ /* 0x005e220000000a00 */
[----:B------:R-:W-:-:S04]  /*1afb0*/  IMAD.IADD R19, R6, 0x1, R19 ;  /* 0x0000000106137824 */ /* 0x000fc800078e0213 */
[----:B0-----:R-:W-:-:S05]  /*1afc0*/  IMAD.WIDE R2, R19, 0x4, R2 ;  /* 0x0000000413027825 */ /* 0x001fca00078e0202 */
[----:B---3--:R-:W4:Y:S01]  /*1afd0*/  LDG.E R7, desc[UR42][R2.64] ;  /* 0x0000002a02077981 */ /* 0x008f22000c1e1900 */
[----:B------:R-:W-:-:S04]  /*1afe0*/  IMAD R16, R5, R4, R16 ;  /* 0x0000000405107224 */ /* 0x000fc800078e0210 */
[----:B------:R-:W-:Y:S02]  /*1aff0*/  IMAD.IADD R0, R0, 0x1, -R16 ;  /* 0x0000000100007824 */ /* 0x000fe400078e0a10 */
[----:B----4-:R-:W-:-:S05]  /*1b000*/  IMAD R6, R17, R7, RZ ;  /* 0x0000000711067224 */ /* 0x010fca00078e02ff */
        /* <DEDUP_REMOVED lines=59> */
.L_x_10643:
[----:B------:R-:W-:Y:S01]  /*1b3c0*/  UMOV UR4, URZ ;  /* 0x0000003f00047c82 */ /* 0x000fe20008000000 */
[----:B------:R-:W-:Y:S01]  /*1b3d0*/  UMOV UR5, URZ ;  /* 0x0000003f00057c82 */ /* 0x000fe20008000000 */
[----:B------:R-:W-:Y:S01]  /*1b3e0*/  ULDC UR6, c[0x0][0xc3c] ;  /* 0x00030f0000067ab9 */ /* 0x000fe20000000800 */
[----:B------:R-:W-:Y:S02]  /*1b3f0*/  IMAD.MOV.U32 R16, RZ, RZ, R0 ;  /* 0x000000ffff107224 */ /* 0x000fe400078e0000 */
[----:B------:R-:W-:Y:S02]  /*1b400*/  IMAD.U32 R17, RZ, RZ, UR4 ;  /* 0x00000004ff117e24 */ /* 0x000fe4000f8e00ff */
[----:B------:R-:W-:Y:S02]  /*1b410*/  IMAD.U32 R18, RZ, RZ, UR5 ;  /* 0x00000005ff127e24 */ /* 0x000fe4000f8e00ff */
[----:B------:R-:W-:-:S07]  /*1b420*/  IMAD.U32 R19, RZ, RZ, UR6 ;  /* 0x00000006ff137e24 */ /* 0x000fce000f8e00ff */
.L_x_10651:
[----:B------:R-:W2:Y:S01]  /*1b430*/  S2R R0, SR_TID.X ;  /* 0x0000000000007919 */ /* 0x000ea20000002100 */
[----:B------:R-:W-:Y:S05]  /*1b440*/  WARPSYNC.ALL ;  /* 0x0000000000007948 */ /* 0x000fea0003800000 */
[----:B------:R-:W-:Y:S01]  /*1b450*/  BAR.SYNC.DEFER_BLOCKING 0x4, 0x200 ;  /* 0x0108000000007b1d */ /* 0x000fe20000010000 */
[----:B--2---:R-:W-:-:S04]  /*1b460*/  LOP3.LUT R0, R0, 0x1f, RZ, 0xc0, !PT ;  /* 0x0000001f00007812 */ /* 0x004fc800078ec0ff */
[----:B------:R-:W-:-:S13]  /*1b470*/  ISETP.NE.AND P0, PT, R0, RZ, PT ;  /* 0x000000ff0000720c */ /* 0x000fda0003f05270 */
[----:B0-----:R-:W0:Y:S01]  /*1b480*/  @!P0 S2R R3, SR_CgaCtaId ;  /* 0x0000000000038919 */ /* 0x001e220000008800 */
[----:B------:R-:W-:-:S04]  /*1b490*/  @!P0 MOV R0, 0x400 ;  /* 0x0000040000008802 */ /* 0x000fc80000000f00 */
[----:B0-----:R-:W-:-:S05]  /*1b4a0*/  @!P0 LEA R22, R3, R0, 0x18 ;  /* 0x0000000003168211 */ /* 0x001fca00078ec0ff */
[----:B------:R0:W-:Y:S01]  /*1b4b0*/  @!P0 STS.128 [R22+0x19cd0], R16 ;  /* 0x019cd01016008388 */ /* 0x0001e20000000c00 */
[----:B------:R-:W-:Y:S06]  /*1b4c0*/  BAR.ARV 0x5, 0x200 ;  /* 0x0148000000007b1d */ /* 0x000fec0000002000 */
.L_x_10640:
[----:B------:R-:W-:Y:S02]  /*1b4d0*/  ULDC UR4, c[0x0][0xc3c] ;  /* 0x00030f0000047ab9 */ /* 0x000fe40000000800 */
[----:B0-----:R-:W-:-:S13]  /*1b4e0*/  ISETP.GE.AND P0, PT, R19, UR4, PT ;  /* 0x0000000413007c0c */ /* 0x001fda000bf06270 */
[----:B------:R-:W-:Y:S05]  /*1b4f0*/  @!P0 BRA `(.L_x_10652) ;  /* 0xffffffa400048947 */ /* 0x000fea000383ffff */
[----:B------:R-:W-:Y:S05]  /*1b500*/  BSYNC B7 ;  /* 0x0000000000077941 */ /* 0x000fea0003800000 */
.L_x_10536:
[----:B------:R-:W5:Y:S01]  /*1b510*/  LDL.LU R0, [R1+0x48] ;  /* 0x0000480001007983 */ /* 0x000f620000300800 */
[----:B------:R-:W-:Y:S01]  /*1b520*/  BSSY B0, `(.L_x_10653) ;  /* 0x000000b000007945 */ /* 0x000fe20003800000 */
[----:B--2---:R-:W2:Y:S01]  /*1b530*/  S2R R5, SR_CgaCtaId ;  /* 0x0000000000057919 */ /* 0x004ea20000008800 */
[----:B-----5:R-:W-:-:S05]  /*1b540*/  VIADD R0, R0, 0x1 ;  /* 0x0000000100007836 */ /* 0x020fca0000000000 */
[----:B------:R-:W-:-:S04]  /*1b550*/  LEA.HI R2, R0, R0, RZ, 0x1 ;  /* 0x0000000000027211 */ /* 0x000fc800078f08ff */
[----:B0-----:R-:W-:Y:S02]  /*1b560*/  LOP3.LUT R3, R2, 0xfffffffe, RZ, 0xc0, !PT ;  /* 0xfffffffe02037812 */ /* 0x001fe400078ec0ff */
[----:B------:R-:W-:-:S03]  /*1b570*/  MOV R2, 0x400 ;  /* 0x0000040000027802 */ /* 0x000fc60000000f00 */
[----:B------:R-:W-:Y:S01]  /*1b580*/  IMAD.IADD R0, R0, 0x1, -R3 ;  /* 0x0000000100007824 */ /* 0x000fe200078e0a03 */
[----:B--2---:R-:W-:-:S04]  /*1b590*/  LEA R9, R5, R2, 0x18 ;  /* 0x0000000205097211 */ /* 0x004fc800078ec0ff */
[----:B------:R-:W-:-:S04]  /*1b5a0*/  SHF.L.U32 R0, R0, 0x1f, RZ ;  /* 0x0000001f00007819 */ /* 0x000fc800000006ff */
[----:B------:R-:W0:Y:S02]  /*1b5b0*/  SYNCS.PHASECHK.TRANS64.TRYWAIT P0, [R9+URZ+0x19c20], R0 ;  /* 0x019c2000090075a7 */ /* 0x000e24000800017f */
[----:B0-----:R-:W-:Y:S05]  /*1b5c0*/  @!P0 BRA `(.L_x_10654) ;  /* 0x0000001c00a08947 */ /* 0x001fea0003800000 */
.L_x_10741:
[----:B------:R-:W-:Y:S05]  /*1b5d0*/  BSYNC B0 ;  /* 0x0000000000007941 */ /* 0x000fea0003800000 */
.L_x_10653:
[----:B------:R-:W-:-:S03]  /*1b5e0*/  UMOV UR4, 0xffffffff ;  /* 0xffffffff00047882 */ /* 0x000fc60000000000 */
[----:B------:R-:W-:Y:S05]  /*1b5f0*/  BRA.DIV UR4, `(.L_x_10655) ;  /* 0x0000001e04a87947 */ /* 0x000fea000b800000 */
[----:B0-----:R-:W0:Y:S02]  /*1b600*/  S2R R0, SR_TID.X ;  /* 0x0000000000007919 */ /* 0x001e240000002100 */
[----:B0-----:R-:W-:-:S04]  /*1b610*/  SHF.R.U32.HI R0, RZ, 0x5, R0 ;  /* 0x00000005ff007819 */ /* 0x001fc80000011600 */
[----:B------:R-:W-:-:S05]  /*1b620*/  LOP3.LUT R0, R0, 0x3, RZ, 0xc0, !PT ;  /* 0x0000000300007812 */ /* 0x000fca00078ec0ff */
[----:B------:R0:W2:Y:S02]  /*1b630*/  SHFL.IDX PT, R14, R0, RZ, 0x1f ;  /* 0x00001fff000e7589 */ /* 0x0000a400000e0000 */
.L_x_10744:
[----:B--2---:R-:W-:-:S13]  /*1b640*/  ISETP.NE.AND P0, PT, R14, RZ, PT ;  /* 0x000000ff0e00720c */ /* 0x004fda0003f05270 */
[----:B------:R-:W-:Y:S05]  /*1b650*/  @P0 BRA `(.L_x_10397) ;  /* 0x0000000000a40947 */ /* 0x000fea0003800000 */
[----:B------:R-:W-:-:S03]  /*1b660*/  UMOV UR4, 0xffffffff ;  /* 0xffffffff00047882 */ /* 0x000fc60000000000 */
[----:B------:R-:W-:Y:S05]  /*1b670*/  BRA.DIV UR4, `(.L_x_10656) ;  /* 0x0000001e04bc7947 */ /* 0x000fea000b800000 */
[----:B------:R-:W-:-:S13]  /*1b680*/  ELECT P6, URZ, PT ;  /* 0x00000000003f782f */ /* 0x000fda00038c0000 */
.L_x_10747:
[----:B------:R-:W-:Y:S05]  /*1b690*/  @!P6 BRA `(.L_x_10397) ;  /* 0x000000000094e947 */ /* 0x000fea0003800000 */
[----:B------:R-:W-:-:S06]  /*1b6a0*/  ULOP3.LUT UR4, UR37, 0x2, URZ, 0xfc, !UPT ;  /* 0x0000000225047892 */ /* 0x000fcc000f8efc3f */
[----:B0-----:R-:W-:-:S05]  /*1b6b0*/  IMAD.U32 R0, RZ, RZ, UR4 ;  /* 0x00000004ff007e24 */ /* 0x001fca000f8e00ff */
[----:B------:R-:W-:-:S13]  /*1b6c0*/  ISETP.NE.AND P0, PT, R0, 0x3, PT ;  /* 0x000000030000780c */ /* 0x000fda0003f05270 */
[----:B------:R-:W-:Y:S05]  /*1b6d0*/  @!P0 BRA `(.L_x_10657) ;  /* 0x0000000000048947 */ /* 0x000fea0003800000 */
[----:B------:R-:W-:Y:S01]  /*1b6e0*/  BPT.TRAP 0x1 ;  /* 0x000000040000795c */ /* 0x000fe20000300000 */
.L_x_10657:
[----:B------:R-:W-:Y:S01]  /*1b6f0*/  VIADD R3, R9, 0x19c40 ;  /* 0x00019c4009037836 */ /* 0x000fe20000000000 */
[----:B------:R-:W-:Y:S01]  /*1b700*/  SHF.L.U32 R2, R28, 0x1f, RZ ;  /* 0x0000001f1c027819 */ /* 0x000fe200000006ff */
[C---:B------:R-:W-:Y:S02]  /*1b710*/  VIADD R0, R24.reuse, 0x1 ;  /* 0x0000000118007836 */ /* 0x040fe40000000000 */
[----:B---3--:R-:W-:-:S03]  /*1b720*/  IMAD R7, R24, 0x8, R3 ;  /* 0x0000000818077824 */ /* 0x008fc600078e0203 */
        /* <DEDUP_REMOVED lines=8> */
.L_x_10748:
[----:B------:R-:W2:Y:S02]  /*1b7b0*/  SYNCS.PHASECHK.TRANS64.TRYWAIT P1, [R3+URZ], R0 ;  /* 0x00000000030075a7 */ /* 0x000ea4000802017f */
[----:B--2---:R-:W-:Y:S05]  /*1b7c0*/  @!P1 BRA `(.L_x_10659) ;  /* 0x0000001c009c9947 */ /* 0x004fea0003800000 */
.L_x_10749:
[----:B------:R-:W-:Y:S05]  /*1b7d0*/  @!P0 BRA `(.L_x_10660) ;  /* 0x0000000000048947 */ /* 0x000fea0003800000 */
[----:B------:R-:W-:Y:S01]  /*1b7e0*/  BPT.TRAP 0x1 ;  /* 0x000000040000795c */ /* 0x000fe20000300000 */
.L_x_10660:
[----:B--2---:R-:W-:-:S04]  /*1b7f0*/  IMAD R3, R24, 0x8, R9 ;  /* 0x0000000818037824 */ /* 0x004fc800078e0209 */
[----:B------:R-:W2:Y:S02]  /*1b800*/  SYNCS.PHASECHK.TRANS64.TRYWAIT P1, [R3+URZ+0x19c60], R2 ;  /* 0x019c6002030075a7 */ /* 0x000ea4000802017f */
[----:B--2---:R-:W-:Y:S05]  /*1b810*/  @!P1 BRA `(.L_x_10661) ;  /* 0x0000001c009c9947 */ /* 0x004fea0003800000 */
.L_x_10750:
[----:B------:R-:W-:Y:S05]  /*1b820*/  @!P0 BRA `(.L_x_10662) ;  /* 0x0000000000048947 */ /* 0x000fea0003800000 */
[----:B------:R-:W-:Y:S01]  /*1b830*/  BPT.TRAP 0x1 ;  /* 0x000000040000795c */ /* 0x000fe20000300000 */
.L_x_10662:
[----:B------:R-:W-:-:S04]  /*1b840*/  IMAD R5, R4, 0x8, R9 ;  /* 0x0000000804057824 */ /* 0x000fc800078e0209 */
[----:B------:R-:W3:Y:S02]  /*1b850*/  SYNCS.PHASECHK.TRANS64.TRYWAIT P1, [R5+URZ+0x19c60], R0 ;  /* 0x019c6000050075a7 */ /* 0x000ee4000802017f */
[----:B---3--:R-:W-:Y:S05]  /*1b860*/  @!P1 BRA `(.L_x_10663) ;  /* 0x0000001c009c9947 */ /* 0x008fea0003800000 */
.L_x_10751:
[----:B------:R-:W-:Y:S05]  /*1b870*/  @!P0 BRA `(.L_x_10664) ;  /* 0x0000000000048947 */ /* 0x000fea0003800000 */
[----:B------:R-:W-:Y:S01]  /*1b880*/  BPT.TRAP 0x1 ;  /* 0x000000040000795c */ /* 0x000fe20000300000 */
.L_x_10664:
[----:B------:R-:W5:Y:S02]  /*1b890*/  SYNCS.PHASECHK.TRANS64.TRYWAIT P0, [R3+URZ+0x19c80], R2 ;  /* 0x019c8002030075a7 */ /* 0x000f64000800017f */
[----:B-----5:R-:W-:Y:S05]  /*1b8a0*/  @!P0 BRA `(.L_x_10665) ;  /* 0x0000001c00a08947 */ /* 0x020fea0003800000 */
.L_x_10666:
[----:B------:R0:W0:Y:S02]  /*1b8b0*/  SYNCS.PHASECHK.TRANS64.TRYWAIT P0, [R5+URZ+0x19c80], R0 ;  /* 0x019c8000050075a7 */ /* 0x000024000800017f */
[----:B0-----:R-:W-:Y:S05]  /*1b8c0*/  @!P0 NANOSLEEP.SYNCS 0x989680 ;  /* 0x009896800000895d */ /* 0x001fea0003900000 */
[----:B------:R-:W0:Y:S02]  /*1b8d0*/  @!P0 SYNCS.PHASECHK.TRANS64 P0, [R5+URZ+0x19c80], R0 ;  /* 0x019c8000050085a7 */ /* 0x000e24000800007f */
[----:B0-----:R-:W-:Y:S05]  /*1b8e0*/  @!P0 BRA `(.L_x_10666) ;  /* 0xfffffffc00f08947 */ /* 0x001fea000383ffff */
.L_x_10397:
[----:B------:R-:W-:Y:S05]  /*1b8f0*/  BSYNC B8 ;  /* 0x0000000000087941 */ /* 0x000fea0003800000 */
.L_x_10394:
[----:B------:R-:W-:Y:S05]  /*1b900*/  EXIT ;  /* 0x000000000000794d */ /* 0x000fea0003800000 */
.L_x_10413:
[----:B0-----:R0:W1:Y:S02]  /*1b910*/  SYNCS.PHASECHK.TRANS64.TRYWAIT P5, [R82+URZ+0x19c90], R85 ;  /* 0x019c9055520075a7 */ /* 0x00106400080a017f */
[----:B-1----:R-:W-:Y:S05]  /*1b920*/  @!P5 NANOSLEEP.SYNCS 0x989680 ;  /* 0x009896800000d95d */ /* 0x002fea0003900000 */
[----:B------:R-:W1:Y:S02]  /*1b930*/  @!P5 SYNCS.PHASECHK.TRANS64 P5, [R82+URZ+0x19c90], R85 ;  /* 0x019c90555200d5a7 */ /* 0x000e6400080a007f */
[----:B-1----:R-:W-:Y:S05]  /*1b940*/  @!P5 BRA `(.L_x_10413) ;  /* 0xfffffffc00f0d947 */ /* 0x002fea000383ffff */
[----:B------:R-:W-:Y:S05]  /*1b950*/  BRA `(.L_x_10667) ;  /* 0xfffffe6c00f47947 */ /* 0x000fea000383ffff */
.L_x_10429:
[----:B-1----:R1:W2:Y:S02]  /*1b960*/  SYNCS.PHASECHK.TRANS64.TRYWAIT P5, [R82+URZ+0x19c90], R85 ;  /* 0x019c9055520075a7 */ /* 0x0022a400080a017f */
[----:B--2---:R-:W-:Y:S05]  /*1b970*/  @!P5 NANOSLEEP.SYNCS 0x989680 ;  /* 0x009896800000d95d */ /* 0x004fea0003900000 */
[----:B------:R-:W2:Y:S02]  /*1b980*/  @!P5 SYNCS.PHASECHK.TRANS64 P5, [R82+URZ+0x19c90], R85 ;  /* 0x019c90555200d5a7 */ /* 0x000ea400080a007f */
[----:B--2---:R-:W-:Y:S05]  /*1b990*/  @!P5 BRA `(.L_x_10429) ;  /* 0xfffffffc00f0d947 */ /* 0x004fea000383ffff */
[----:B------:R-:W-:Y:S05]  /*1b9a0*/  BRA `(.L_x_10668) ;  /* 0xfffffe8800107947 */ /* 0x000fea000383ffff */
.L_x_10438:
[----:B0-----:R0:W1:Y:S02]  /*1b9b0*/  SYNCS.PHASECHK.TRANS64.TRYWAIT P5, [R82+URZ+0x19c90], R85 ;  /* 0x019c9055520075a7 */ /* 0x00106400080a017f */
[----:B-1----:R-:W-:Y:S05]  /*1b9c0*/  @!P5 NANOSLEEP.SYNCS 0x989680 ;  /* 0x009896800000d95d */ /* 0x002fea0003900000 */
[----:B------:R-:W1:Y:S02]  /*1b9d0*/  @!P5 SYNCS.PHASECHK.TRANS64 P5, [R82+URZ+0x19c90], R85 ;  /* 0x019c90555200d5a7 */ /* 0x000e6400080a007f */
[----:B-1----:R-:W-:Y:S05]  /*1b9e0*/  @!P5 BRA `(.L_x_10438) ;  /* 0xfffffffc00f0d947 */ /* 0x002fea000383ffff */
[----:B------:R-:W-:Y:S05]  /*1b9f0*/  BRA `(.L_x_10669) ;  /* 0xfffffea800547947 */ /* 0x000fea000383ffff */
.L_x_10442:
[----:B--2---:R2:W3:Y:S02]  /*1ba00*/  SYNCS.PHASECHK.TRANS64.TRYWAIT P5, [R82+URZ+0x19cb0], R85 ;  /* 0x019cb055520075a7 */ /* 0x0044e400080a017f */
[----:B---3--:R-:W-:Y:S05]  /*1ba10*/  @!P5 NANOSLEEP.SYNCS 0x989680 ;  /* 0x009896800000d95d */ /* 0x008fea0003900000 */
[----:B------:R-:W3:Y:S02]  /*1ba20*/  @!P5 SYNCS.PHASECHK.TRANS64 P5, [R82+URZ+0x19cb0], R85 ;  /* 0x019cb0555200d5a7 */ /* 0x000ee400080a007f */
[----:B---3--:R-:W-:Y:S05]  /*1ba30*/  @!P5 BRA `(.L_x_10442) ;  /* 0xfffffffc00f0d947 */ /* 0x008fea000383ffff */
[----:B------:R-:W-:Y:S05]  /*1ba40*/  BRA `(.L_x_10670) ;  /* 0xfffffea800c47947 */ /* 0x000fea000383ffff */
.L_x_10460:
[----:B------:R-:W-:Y:S01]  /*1ba50*/  BSSY B1, `(.L_x_10671) ;  /* 0x0000007000017945 */ /* 0x000fe20003800000 */
[----:B------:R-:W-:Y:S02]  /*1ba60*/  IMAD.MOV.U32 R12, RZ, RZ, RZ ;  /* 0x000000ffff0c7224 */ /* 0x000fe400078e00ff */
[----:B------:R-:W-:Y:S02]  /*1ba70*/  IMAD.MOV.U32 R11, RZ, RZ, 0x1e1f ;  /* 0x00001e1fff0b7424 */ /* 0x000fe400078e00ff */
[----:B------:R-:W-:-:S07]  /*1ba80*/  IMAD.MOV.U32 R15, RZ, RZ, -0x1 ;  /* 0xffffffffff0f7424 */ /* 0x000fce00078e00ff */
[----:B------:R-:W-:Y:S05]  /*1ba90*/  WARPSYNC.COLLECTIVE R15, `(.L_x_10672) ;  /* 0x000000000f087348 */ /* 0x000fea0003c00000 */
[----:B------:R0:W1:Y:S02]  /*1baa0*/  SHFL.IDX P6, R14, R13, R12, R11 ;  /* 0x0000000c0d0e7389 */ /* 0x00006400000c000b */
[----:B01----:R-:W-:Y:S01]  /*1bab0*/  ENDCOLLECTIVE ;  /* 0x000000000000791b */ /* 0x003fe20003800000 */
.L_x_10672:
[----:B------:R-:W-:Y:S05]  /*1bac0*/  BSYNC B1 ;  /* 0x0000000000017941 */ /* 0x000fea0003800000 */
.L_x_10671:
        /* <DEDUP_REMOVED lines=8> */
.L_x_10673:
[----:B------:R-:W-:Y:S02]  /*1bb50*/  IMAD.MOV.U32 R13, RZ, RZ, R4 ;  /* 0x000000ffff0d7224 */ /* 0x000fe400078e0004 */
[----:B------:R-:W-:-:S07]  /*1bb60*/  IMAD.MOV.U32 R3, RZ, RZ, R14 ;  /* 0x000000ffff037224 */ /* 0x000fce00078e000e */
[----:B------:R-:W-:Y:S05]  /*1bb70*/  WARPSYNC.COLLECTIVE R15, `(.L_x_10674) ;  /* 0x000000000f087348 */ /* 0x000fea0003c00000 */
[----:B------:R0:W1:Y:S02]  /*1bb80*/  SHFL.IDX P6, R14, R13, R12, R11 ;  /* 0x0000000c0d0e7389 */ /* 0x00006400000c000b */
[----:B01----:R-:W-:Y:S01]  /*1bb90*/  ENDCOLLECTIVE ;  /* 0x000000000000791b */ /* 0x003fe20003800000 */
.L_x_10674:
[----:B------:R-:W-:Y:S02]  /*1bba0*/  IMAD.MOV.U32 R13, RZ, RZ, R5 ;  /* 0x000000ffff0d7224 */ /* 0x000fe400078e0005 */
[----:B------:R-:W-:-:S07]  /*1bbb0*/  IMAD.MOV.U32 R4, RZ, RZ, R14 ;  /* 0x000000ffff047224 */ /* 0x000fce00078e000e */
[----:B------:R-:W-:Y:S05]  /*1bbc0*/  WARPSYNC.COLLECTIVE R15, `(.L_x_10675) ;  /* 0x000000000f087348 */ /* 0x000fea0003c00000 */
[----:B------:R0:W1:Y:S02]  /*1bbd0*/  SHFL.IDX P6, R14, R13, R12, R11 ;  /* 0x0000000c0d0e7389 */ /* 0x00006400000c000b */
[----:B01----:R-:W-:Y:S01]  /*1bbe0*/  ENDCOLLECTIVE ;  /* 0x000000000000791b */ /* 0x003fe20003800000 */
.L_x_10675:
[----:B------:R-:W-:Y:S05]  /*1bbf0*/  BRA `(.L_x_10676) ;  /* 0xfffffeb800547947 */ /* 0x000fea000383ffff */
.L_x_10464:
[----:B-1----:R1:W2:Y:S02]  /*1bc00*/  SYNCS.PHASECHK.TRANS64.TRYWAIT P0, [R16+URZ+0x19c00], R5 ;  /* 0x019c0005100075a7 */ /* 0x0022a4000800017f */
[----:B--2---:R-:W-:Y:S05]  /*1bc10*/  @!P0 NANOSLEEP.SYNCS 0x989680 ;  /* 0x009896800000895d */ /* 0x004fea0003900000 */
[----:B------:R-:W2:Y:S02]  /*1bc20*/  @!P0 SYNCS.PHASECHK.TRANS64 P0, [R16+URZ+0x19c00], R5 ;  /* 0x019c0005100085a7 */ /* 0x000ea4000800007f */
[----:B--2---:R-:W-:Y:S05]  /*1bc30*/  @!P0 BRA `(.L_x_10464) ;  /* 0xfffffffc00f08947 */ /* 0x004fea000383ffff */
[----:B------:R-:W-:Y:S05]  /*1bc40*/  BRA `(.L_x_10677) ;  /* 0xfffffebc00247947 */ /* 0x000fea000383ffff */
.L_x_10470:
[----:B------:R-:W-:Y:S01]  /*1bc50*/  BSSY B1, `(.L_x_10678) ;  /* 0x0000007000017945 */ /* 0x000fe20003800000 */
[----:B------:R-:W-:Y:S02]  /*1bc60*/  IMAD.MOV.U32 R12, RZ, RZ, RZ ;  /* 0x000000ffff0c7224 */ /* 0x000fe400078e00ff */
[----:B------:R-:W-:Y:S02]  /*1bc70*/  IMAD.MOV.U32 R11, RZ, RZ, 0x1e1f ;  /* 0x00001e1fff0b7424 */ /* 0x000fe400078e00ff */
[----:B------:R-:W-:-:S07]  /*1bc80*/  IMAD.MOV.U32 R15, RZ, RZ, -0x1 ;  /* 0xffffffffff0f7424 */ /* 0x000fce00078e00ff */
[----:B------:R-:W-:Y:S05]  /*1bc90*/  WARPSYNC.COLLECTIVE R15, `(.L_x_10679) ;  /* 0x000000000f087348 */ /* 0x000fea0003c00000 */
[----:B------:R0:W1:Y:S02]  /*1bca0*/  SHFL.IDX P6, R14, R13, R12, R11 ;  /* 0x0000000c0d0e7389 */ /* 0x00006400000c000b */
[----:B01----:R-:W-:Y:S01]  /*1bcb0*/  ENDCOLLECTIVE ;  /* 0x000000000000791b */ /* 0x003fe20003800000 */
.L_x_10679:
[----:B------:R-:W-:Y:S05]  /*1bcc0*/  BSYNC B1 ;  /* 0x0000000000017941 */ /* 0x000fea0003800000 */
.L_x_10678:
        /* <DEDUP_REMOVED lines=8> */
.L_x_10680:
[----:B------:R-:W-:Y:S02]  /*1bd50*/  IMAD.MOV.U32 R13, RZ, RZ, R20 ;  /* 0x000000ffff0d7224 */ /* 0x000fe400078e0014 */
[----:B------:R-:W-:-:S07]  /*1bd60*/  IMAD.MOV.U32 R3, RZ, RZ, R14 ;  /* 0x000000ffff037224 */ /* 0x000fce00078e000e */
[----:B------:R-:W-:Y:S05]  /*1bd70*/  WARPSYNC.COLLECTIVE R15, `(.L_x_10681) ;  /* 0x000000000f087348 */ /* 0x000fea0003c00000 */
[----:B------:R0:W1:Y:S02]  /*1bd80*/  SHFL.IDX P6, R14, R13, R12, R11 ;  /* 0x0000000c0d0e7389 */ /* 0x00006400000c000b */
[----:B01----:R-:W-:Y:S01]  /*1bd90*/  ENDCOLLECTIVE ;  /* 0x000000000000791b */ /* 0x003fe20003800000 */
.L_x_10681:
[----:B------:R-:W-:Y:S02]  /*1bda0*/  IMAD.MOV.U32 R13, RZ, RZ, R21 ;  /* 0x000000ffff0d7224 */ /* 0x000fe400078e0015 */
[----:B------:R-:W-:-:S07]  /*1bdb0*/  IMAD.MOV.U32 R20, RZ, RZ, R14 ;  /* 0x000000ffff147224 */ /* 0x000fce00078e000e */
[----:B------:R-:W-:Y:S05]  /*1bdc0*/  WARPSYNC.COLLECTIVE R15, `(.L_x_10682) ;  /* 0x000000000f087348 */ /* 0x000fea0003c00000 */
[----:B------:R0:W1:Y:S02]  /*1bdd0*/  SHFL.IDX P6, R14, R13, R12, R11 ;  /* 0x0000000c0d0e7389 */ /* 0x00006400000c000b */
[----:B01----:R-:W-:Y:S01]  /*1bde0*/  ENDCOLLECTIVE ;  /* 0x000000000000791b */ /* 0x003fe20003800000 */
.L_x_10682:
[----:B------:R-:W-:Y:S01]  /*1bdf0*/  IMAD.MOV.U32 R21, RZ, RZ, R14 ;  /* 0x000000ffff157224 */ /* 0x000fe200078e000e */
[----:B------:R-:W-:Y:S06]  /*1be00*/  BRA `(.L_x_10683) ;  /* 0xfffffed4000c7947 */ /* 0x000fec000383ffff */
.L_x_10474:
[----:B-1----:R1:W2:Y:S02]  /*1be10*/  SYNCS.PHASECHK.TRANS64.TRYWAIT P0, [R16+URZ+0x19c00], R39 ;  /* 0x019c0027100075a7 */ /* 0x0022a4000800017f */
[----:B--2---:R-:W-:Y:S05]  /*1be20*/  @!P0 NANOSLEEP.SYNCS 0x989680 ;  /* 0x009896800000895d */ /* 0x004fea0003900000 */
[----:B------:R-:W2:Y:S02]  /*1be30*/  @!P0 SYNCS.PHASECHK.TRANS64 P0, [R16+URZ+0x19c00], R39 ;  /* 0x019c0027100085a7 */ /* 0x000ea4000800007f */
[----:B--2---:R-:W-:Y:S05]  /*1be40*/  @!P0 BRA `(.L_x_10474) ;  /* 0xfffffffc00f08947 */ /* 0x004fea000383ffff */
[----:B------:R-:W-:Y:S05]  /*1be50*/  BRA `(.L_x_10684) ;  /* 0xfffffed400d07947 */ /* 0x000fea000383ffff */
.L_x_10480:
[----:B-1----:R1:W2:Y:S02]  /*1be60*/  SYNCS.PHASECHK.TRANS64.TRYWAIT P0, [R10+URZ+0x19c30], R3 ;  /* 0x019c30030a0075a7 */ /* 0x0022a4000800017f */
[----:B--2---:R-:W-:Y:S05]  /*1be70*/  @!P0 NANOSLEEP.SYNCS 0x989680 ;  /* 0x009896800000895d */ /* 0x004fea0003900000 */
[----:B------:R-:W2:Y:S02]  /*1be80*/  @!P0 SYNCS.PHASECHK.TRANS64 P0, [R10+URZ+0x19c30], R3 ;  /* 0x019c30030a0085a7 */ /* 0x000ea4000800007f */
[----:B--2---:R-:W-:Y:S05]  /*1be90*/  @!P0 BRA `(.L_x_10480) ;  /* 0xfffffffc00f08947 */ /* 0x004fea000383ffff */
[----:B------:R-:W-:Y:S05]  /*1bea0*/  BRA `(.L_x_10479) ;  /* 0xfffffef8002c7947 */ /* 0x000fea000383ffff */
.L_x_10487:
[----:B-1----:R1:W2:Y:S02]  /*1beb0*/  SYNCS.PHASECHK.TRANS64.TRYWAIT P2, [R15+URZ+0x19c30], R0 ;  /* 0x019c30000f0075a7 */ /* 0x0022a4000804017f */
[----:B--2---:R-:W-:Y:S05]  /*1bec0*/  @!P2 NANOSLEEP.SYNCS 0x989680 ;  /* 0x009896800000a95d */ /* 0x004fea0003900000 */
[----:B------:R-:W2:Y:S02]  /*1bed0*/  @!P2 SYNCS.PHASECHK.TRANS64 P2, [R15+URZ+0x19c30], R0 ;  /* 0x019c30000f00a5a7 */ /* 0x000ea4000804007f */
[----:B--2---:R-:W-:Y:S05]  /*1bee0*/  @!P2 BRA `(.L_x_10487) ;  /* 0xfffffffc00f0a947 */ /* 0x004fea000383ffff */
[----:B------:R-:W-:Y:S05]  /*1bef0*/  BRA `(.L_x_10486) ;  /* 0xffffff1800c47947 */ /* 0x000fea000383ffff */
.L_x_10492:
[----:B-1----:R1:W2:Y:S02]  /*1bf00*/  SYNCS.PHASECHK.TRANS64.TRYWAIT P2, [R20+URZ+0x19c50], R0 ;  /* 0x019c5000140075a7 */ /* 0x0022a4000804017f */
[----:B--2---:R-:W-:Y:S05]  /*1bf10*/  @!P2 NANOSLEEP.SYNCS 0x989680 ;  /* 0x009896800000a95d */ /* 0x004fea0003900000 */
[----:B------:R-:W2:Y:S02]  /*1bf20*/  @!P2 SYNCS.PHASECHK.TRANS64 P2, [R20+URZ+0x19c50], R0 ;  /* 0x019c50001400a5a7 */ /* 0x000ea4000804007f */
[----:B--2---:R-:W-:Y:S05]  /*1bf30*/  @!P2 BRA `(.L_x_10492) ;  /* 0xfffffffc00f0a947 */ /* 0x004fea000383ffff */
[----:B------:R-:W-:Y:S05]  /*1bf40*/  BRA `(.L_x_10491) ;  /* 0xffffff1c00487947 */ /* 0x000fea000383ffff */
.L_x_10501:
[----:B-1----:R1:W2:Y:S02]  /*1bf50*/  SYNCS.PHASECHK.TRANS64.TRYWAIT P0, [R0+URZ+0x19c30], R3 ;  /* 0x019c3003000075a7 */ /* 0x0022a4000800017f */
[----:B--2---:R-:W-:Y:S05]  /*1bf60*/  @!P0 NANOSLEEP.SYNCS 0x989680 ;  /* 0x009896800000895d */ /* 0x004fea0003900000 */
[----:B------:R-:W2:Y:S02]  /*1bf70*/  @!P0 SYNCS.PHASECHK.TRANS64 P0, [R0+URZ+0x19c30], R3 ;  /* 0x019c3003000085a7 */ /* 0x000ea4000800007f */
[----:B--2---:R-:W-:Y:S05]  /*1bf80*/  @!P0 BRA `(.L_x_10501) ;  /* 0xfffffffc00f08947 */ /* 0x004fea000383ffff */
[----:B------:R-:W-:Y:S05]  /*1bf90*/  BRA `(.L_x_10500) ;  /* 0xffffff4000707947 */ /* 0x000fea000383ffff */
.L_x_10506:
[----:B-1----:R1:W2:Y:S02]  /*1bfa0*/  SYNCS.PHASECHK.TRANS64.TRYWAIT P0, [R15+URZ+0x19c50], R0 ;  /* 0x019c50000f0075a7 */ /* 0x0022a4000800017f */
[----:B--2---:R-:W-:Y:S05]  /*1bfb0*/  @!P0 NANOSLEEP.SYNCS 0x989680 ;  /* 0x009896800000895d */ /* 0x004fea0003900000 */
[----:B------:R-:W2:Y:S02]  /*1bfc0*/  @!P0 SYNCS.PHASECHK.TRANS64 P0, [R15+URZ+0x19c50], R0 ;  /* 0x019c50000f0085a7 */ /* 0x000ea4000800007f */
[----:B--2---:R-:W-:Y:S05]  /*1bfd0*/  @!P0 BRA `(.L_x_10506) ;  /* 0xfffffffc00f08947 */ /* 0x004fea000383ffff */
[----:B------:R-:W-:Y:S05]  /*1bfe0*/  BRA `(.L_x_10505) ;  /* 0xffffff4000f47947 */ /* 0x000fea000383ffff */
.L_x_10513:
[----:B--2---:R2:W3:Y:S02]  /*1bff0*/  SYNCS.PHASECHK.TRANS64.TRYWAIT P0, [R12+URZ+0x19c50], R7 ;  /* 0x019c50070c0075a7 */ /* 0x0044e4000800017f */
[----:B---3--:R-:W-:Y:S05]  /*1c000*/  @!P0 NANOSLEEP.SYNCS 0x989680 ;  /* 0x009896800000895d */ /* 0x008fea0003900000 */
[----:B------:R-:W3:Y:S02]  /*1c010*/  @!P0 SYNCS.PHASECHK.TRANS64 P0, [R12+URZ+0x19c50], R7 ;  /* 0x019c50070c0085a7 */ /* 0x000ee4000800007f */
[----:B---3--:R-:W-:Y:S05]  /*1c020*/  @!P0 BRA `(.L_x_10513) ;  /* 0xfffffffc00f08947 */ /* 0x008fea000383ffff */
[----:B------:R-:W-:Y:S05]  /*1c030*/  BRA `(.L_x_10512) ;  /* 0xffffff5c00787947 */ /* 0x000fea000383ffff */
.L_x_10542:
[----:B------:R-:W2:Y:S01]  /*1c040*/  S2R R8, SR_TID.X ;  /* 0x0000000000087919 */ /* 0x000ea20000002100 */
[----:B------:R-:W-:Y:S01]  /*1c050*/  BSSY B1, `(.L_x_10685) ;  /* 0x000000a000017945 */ /* 0x000fe20003800000 */
[----:B------:R-:W-:Y:S02]  /*1c060*/  IMAD.MOV.U32 R12, RZ, RZ, RZ ;  /* 0x000000ffff0c7224 */ /* 0x000fe400078e00ff */
[----:B-1----:R-:W-:Y:S02]  /*1c070*/  IMAD.MOV.U32 R11, RZ, RZ, 0x1f ;  /* 0x0000001fff0b7424 */ /* 0x002fe400078e00ff */
[----:B------:R-:W-:Y:S01]  /*1c080*/  IMAD.MOV.U32 R15, RZ, RZ, -0x1 ;  /* 0xffffffffff0f7424 */ /* 0x000fe200078e00ff */
[----:B--2---:R-:W-:-:S04]  /*1c090*/  SHF.R.U32.HI R8, RZ, 0x5, R8 ;  /* 0x00000005ff087819 */ /* 0x004fc80000011608 */
[----:B------:R-:W-:-:S05]  /*1c0a0*/  LOP3.LUT R8, R8, 0x3, RZ, 0xc0, !PT ;  /* 0x0000000308087812 */ /* 0x000fca00078ec0ff */
[----:B------:R-:W-:-:S07]  /*1c0b0*/  IMAD.MOV.U32 R13, RZ, RZ, R8 ;  /* 0x000000ffff0d7224 */ /* 0x000fce00078e0008 */
[----:B0-----:R-:W-:Y:S05]  /*1c0c0*/  WARPSYNC.COLLECTIVE R15, `(.L_x_10686) ;  /* 0x000000000f087348 */ /* 0x001fea0003c00000 */
[----:B0-----:R0:W1:Y:S02]  /*1c0d0*/  SHFL.IDX P6, R14, R13, R12, R11 ;  /* 0x0000000c0d0e7389 */ /* 0x00106400000c000b */
[----:B01----:R-:W-:Y:S01]  /*1c0e0*/  ENDCOLLECTIVE ;  /* 0x000000000000791b */ /* 0x003fe20003800000 */
.L_x_10686:
[----:B------:R-:W-:Y:S05]  /*1c0f0*/  BSYNC B1 ;  /* 0x0000000000017941 */ /* 0x000fea0003800000 */
.L_x_10685:
[----:B------:R-:W-:Y:S05]  /*1c100*/  BRA `(.L_x_10687) ;  /* 0xffffff9c00f07947 */ /* 0x000fea000383ffff */
.L_x_10544:
[----:B------:R-:W-:Y:S01]  /*1c110*/  BSSY B1, `(.L_x_10688) ;  /* 0x0000006000017945 */ /* 0x000fe20003800000 */
[----:B------:R-:W-:-:S07]  /*1c120*/  IMAD.MOV.U32 R15, RZ, RZ, -0x1 ;  /* 0xffffffffff0f7424 */ /* 0x000fce00078e00ff */
[----:B01----:R-:W-:Y:S05]  /*1c130*/  WARPSYNC.COLLECTIVE R15, `(.L_x_10689) ;  /* 0x000000000f0c7348 */ /* 0x003fea0003c00000 */
[----:B------:R-:W-:Y:S02]  /*1c140*/  ELECT P6, UR62, PT ;  /* 0x00000000003e782f */ /* 0x000fe400038c0000 */
[----:B------:R-:W-:Y:S01]  /*1c150*/  MOV R14, UR62 ;  /* 0x0000003e000e7c02 */ /* 0x000fe20008000f00 */
[----:B01----:R-:W-:Y:S10]  /*1c160*/  ENDCOLLECTIVE ;  /* 0x000000000000791b */ /* 0x003ff40003800000 */
.L_x_10689:
[----:B------:R-:W-:Y:S05]  /*1c170*/  BSYNC B1 ;  /* 0x0000000000017941 */ /* 0x000fea0003800000 */
.L_x_10688:
[----:B------:R-:W-:Y:S05]  /*1c180*/  BRA `(.L_x_10543) ;  /* 0xffffff9c00e87947 */ /* 0x000fea000383ffff */
.L_x_10546:
[----:B0-----:R0:W2:Y:S02]  /*1c190*/  SYNCS.PHASECHK.TRANS64.TRYWAIT P0, [R22+URZ+0x19c20], R5 ;  /* 0x019c2005160075a7 */ /* 0x0010a4000800017f */
[----:B--2---:R-:W-:Y:S05]  /*1c1a0*/  @!P0 NANOSLEEP.SYNCS 0x989680 ;  /* 0x009896800000895d */ /* 0x004fea0003900000 */
[----:B------:R-:W2:Y:S02]  /*1c1b0*/  @!P0 SYNCS.PHASECHK.TRANS64 P0, [R22+URZ+0x19c20], R5 ;  /* 0x019c2005160085a7 */ /* 0x000ea4000800007f */
[----:B--2---:R-:W-:Y:S05]  /*1c1c0*/  @!P0 BRA `(.L_x_10546) ;  /* 0xfffffffc00f08947 */ /* 0x004fea000383ffff */
[----:B------:R-:W-:Y:S05]  /*1c1d0*/  BRA `(.L_x_10690) ;  /* 0xffffff9c00f87947 */ /* 0x000fea000383ffff */
.L_x_10550:
[----:B--2---:R2:W3:Y:S02]  /*1c1e0*/  SYNCS.PHASECHK.TRANS64.TRYWAIT P0, [R8+URZ+0x19ca0], R10 ;  /* 0x019ca00a080075a7 */ /* 0x0044e4000800017f */
[----:B---3--:R-:W-:Y:S05]  /*1c1f0*/  @!P0 NANOSLEEP.SYNCS 0x989680 ;  /* 0x009896800000895d */ /* 0x008fea0003900000 */
[----:B------:R-:W3:Y:S02]  /*1c200*/  @!P0 SYNCS.PHASECHK.TRANS64 P0, [R8+URZ+0x19ca0], R10 ;  /* 0x019ca00a080085a7 */ /* 0x000ee4000800007f */
[----:B---3--:R-:W-:Y:S05]  /*1c210*/  @!P0 BRA `(.L_x_10550) ;  /* 0xfffffffc00f08947 */ /* 0x008fea000383ffff */
[----:B------:R-:W-:Y:S05]  /*1c220*/  BRA `(.L_x_10691) ;  /* 0xffffffa000147947 */ /* 0x000fea000383ffff */
.L_x_10557:
[----:B0-----:R0:W3:Y:S02]  /*1c230*/  SYNCS.PHASECHK.TRANS64.TRYWAIT P0, [R8+URZ+0x19cc0], R10 ;  /* 0x019cc00a080075a7 */ /* 0x0010e4000800017f */
[----:B---3--:R-:W-:Y:S05]  /*1c240*/  @!P0 NANOSLEEP.SYNCS 0x989680 ;  /* 0x009896800000895d */ /* 0x008fea0003900000 */
[----:B------:R-:W3:Y:S02]  /*1c250*/  @!P0 SYNCS.PHASECHK.TRANS64 P0, [R8+URZ+0x19cc0], R10 ;  /* 0x019cc00a080085a7 */ /* 0x000ee4000800007f */
[----:B---3--:R-:W-:Y:S05]  /*1c260*/  @!P0 BRA `(.L_x_10557) ;  /* 0xfffffffc00f08947 */ /* 0x008fea000383ffff */
[----:B------:R-:W-:Y:S05]  /*1c270*/  BRA `(.L_x_10692) ;  /* 0xffffffa400107947 */ /* 0x000fea000383ffff */
.L_x_10566:
[----:B0-----:R0:W2:Y:S02]  /*1c280*/  SYNCS.PHASECHK.TRANS64.TRYWAIT P1, [R8+URZ+0x19ca0], R7 ;  /* 0x019ca007080075a7 */ /* 0x0010a4000802017f */
[----:B--2---:R-:W-:Y:S05]  /*1c290*/  @!P1 NANOSLEEP.SYNCS 0x989680 ;  /* 0x009896800000995d */ /* 0x004fea0003900000 */
[----:B------:R-:W2:Y:S02]  /*1c2a0*/  @!P1 SYNCS.PHASECHK.TRANS64 P1, [R8+URZ+0x19ca0], R7 ;  /* 0x019ca007080095a7 */ /* 0x000ea4000802007f */
[----:B--2---:R-:W-:Y:S05]  /*1c2b0*/  @!P1 BRA `(.L_x_10566) ;  /* 0xfffffffc00f09947 */ /* 0x004fea000383ffff */
[----:B------:R-:W-:Y:S05]  /*1c2c0*/  BRA `(.L_x_10693) ;  /* 0xffffffa800507947 */ /* 0x000fea000383ffff */
.L_x_10573:
[----:B--2---:R2:W3:Y:S02]  /*1c2d0*/  SYNCS.PHASECHK.TRANS64.TRYWAIT P1, [R8+URZ+0x19cc0], R7 ;  /* 0x019cc007080075a7 */ /* 0x0044e4000802017f */
[----:B---3--:R-:W-:Y:S05]  /*1c2e0*/  @!P1 NANOSLEEP.SYNCS 0x989680 ;  /* 0x009896800000995d */ /* 0x008fea0003900000 */
[----:B------:R-:W3:Y:S02]  /*1c2f0*/  @!P1 SYNCS.PHASECHK.TRANS64 P1, [R8+URZ+0x19cc0], R7 ;  /* 0x019cc007080095a7 */ /* 0x000ee4000802007f */
[----:B---3--:R-:W-:Y:S05]  /*1c300*/  @!P1 BRA `(.L_x_10573) ;  /* 0xfffffffc00f09947 */ /* 0x008fea000383ffff */
[----:B------:R-:W-:Y:S05]  /*1c310*/  BRA `(.L_x_10694) ;  /* 0xffffffac00487947 */ /* 0x000fea000383ffff */
.L_x_10590:
[----:B------:R-:W4:Y:S01]  /*1c320*/  S2R R21, SR_TID.X ;  /* 0x0000000000157919 */ /* 0x000f220000002100 */
[----:B------:R-:W-:Y:S01]  /*1c330*/  BSSY B0, `(.L_x_10695) ;  /* 0x000000a000007945 */ /* 0x000fe20003800000 */
[----:B------:R-:W-:Y:S02]  /*1c340*/  IMAD.MOV.U32 R12, RZ, RZ, RZ ;  /* 0x000000ffff0c7224 */ /* 0x000fe400078e00ff */
[----:B-1----:R-:W-:Y:S02]  /*1c350*/  IMAD.MOV.U32 R11, RZ, RZ, 0x1f ;  /* 0x0000001fff0b7424 */ /* 0x002fe400078e00ff */
[----:B------:R-:W-:Y:S01]  /*1c360*/  IMAD.MOV.U32 R15, RZ, RZ, -0x1 ;  /* 0xffffffffff0f7424 */ /* 0x000fe200078e00ff */
[----:B----4-:R-:W-:-:S04]  /*1c370*/  SHF.R.U32.HI R21, RZ, 0x5, R21 ;  /* 0x00000005ff157819 */ /* 0x010fc80000011615 */
[----:B------:R-:W-:-:S05]  /*1c380*/  LOP3.LUT R21, R21, 0x3, RZ, 0xc0, !PT ;  /* 0x0000000315157812 */ /* 0x000fca00078ec0ff */
[----:B------:R-:W-:-:S07]  /*1c390*/  IMAD.MOV.U32 R13, RZ, RZ, R21 ;  /* 0x000000ffff0d7224 */ /* 0x000fce00078e0015 */
[----:B0-23--:R-:W-:Y:S05]  /*1c3a0*/  WARPSYNC.COLLECTIVE R15, `(.L_x_10696) ;  /* 0x000000000f087348 */ /* 0x00dfea0003c00000 */
[----:B0-----:R0:W1:Y:S02]  /*1c3b0*/  SHFL.IDX P6, R14, R13, R12, R11 ;  /* 0x0000000c0d0e7389 */ /* 0x00106400000c000b */
[----:B0123--:R-:W-:Y:S01]  /*1c3c0*/  ENDCOLLECTIVE ;  /* 0x000000000000791b */ /* 0x00ffe20003800000 */
.L_x_10696:
[----:B------:R-:W-:Y:S05]  /*1c3d0*/  BSYNC B0 ;  /* 0x0000000000007941 */ /* 0x000fea0003800000 */
.L_x_10695:
[----:B------:R-:W-:Y:S05]  /*1c3e0*/  BRA `(.L_x_10697) ;  /* 0xffffffb8007c7947 */ /* 0x000fea000383ffff */
.L_x_10592:
[----:B------:R-:W-:Y:S01]  /*1c3f0*/  BSSY B0, `(.L_x_10698) ;  /* 0x0000006000007945 */ /* 0x000fe20003800000 */
[----:B------:R-:W-:-:S07]  /*1c400*/  IMAD.MOV.U32 R15, RZ, RZ, -0x1 ;  /* 0xffffffffff0f7424 */ /* 0x000fce00078e00ff */
[----:B0123--:R-:W-:Y:S05]  /*1c410*/  WARPSYNC.COLLECTIVE R15, `(.L_x_10699) ;  /* 0x000000000f0c7348 */ /* 0x00ffea0003c00000 */
[----:B------:R-:W-:Y:S02]  /*1c420*/  ELECT P6, UR62, PT ;  /* 0x00000000003e782f */ /* 0x000fe400038c0000 */
[----:B------:R-:W-:Y:S01]  /*1c430*/  MOV R14, UR62 ;  /* 0x0000003e000e7c02 */ /* 0x000fe20008000f00 */
[----:B0123--:R-:W-:Y:S10]  /*1c440*/  ENDCOLLECTIVE ;  /* 0x000000000000791b */ /* 0x00fff40003800000 */
.L_x_10699:
[----:B------:R-:W-:Y:S05]  /*1c450*/  BSYNC B0 ;  /* 0x0000000000007941 */ /* 0x000fea0003800000 */
.L_x_10698:
[----:B------:R-:W-:Y:S05]  /*1c460*/  BRA `(.L_x_10700) ;  /* 0xffffffb800847947 */ /* 0x000fea000383ffff */
.L_x_10594:
[----:B0-----:R0:W4:Y:S02]  /*1c470*/  SYNCS.PHASECHK.TRANS64.TRYWAIT P0, [R4+URZ+0x19c80], R3 ;  /* 0x019c8003040075a7 */ /* 0x001124000800017f */
[----:B----4-:R-:W-:Y:S05]  /*1c480*/  @!P0 NANOSLEEP.SYNCS 0x989680 ;  /* 0x009896800000895d */ /* 0x010fea0003900000 */
[----:B------:R-:W4:Y:S02]  /*1c490*/  @!P0 SYNCS.PHASECHK.TRANS64 P0, [R4+URZ+0x19c80], R3 ;  /* 0x019c8003040085a7 */ /* 0x000f24000800007f */
[----:B----4-:R-:W-:Y:S05]  /*1c4a0*/  @!P0 BRA `(.L_x_10594) ;  /* 0xfffffffc00f08947 */ /* 0x010fea000383ffff */
[----:B------:R-:W-:Y:S05]  /*1c4b0*/  BRA `(.L_x_10701) ;  /* 0xffffffb800e87947 */ /* 0x000fea000383ffff */
.L_x_10596:
[----:B--2---:R2:W4:Y:S02]  /*1c4c0*/  SYNCS.PHASECHK.TRANS64.TRYWAIT P0, [R4+URZ+0x19c40], R3 ;  /* 0x019c4003040075a7 */ /* 0x004524000800017f */
[----:B----4-:R-:W-:Y:S05]  /*1c4d0*/  @!P0 NANOSLEEP.SYNCS 0x989680 ;  /* 0x009896800000895d */ /* 0x010fea0003900000 */
[----:B------:R-:W4:Y:S02]  /*1c4e0*/  @!P0 SYNCS.PHASECHK.TRANS64 P0, [R4+URZ+0x19c40], R3 ;  /* 0x019c4003040085a7 */ /* 0x000f24000800007f */
[----:B----4-:R-:W-:Y:S05]  /*1c4f0*/  @!P0 BRA `(.L_x_10596) ;  /* 0xfffffffc00f08947 */ /* 0x010fea000383ffff */
[----:B------:R-:W-:Y:S05]  /*1c500*/  BRA `(.L_x_10702) ;  /* 0xffffffbc00647947 */ /* 0x000fea000383ffff */
.L_x_10600:
        /* <DEDUP_REMOVED lines=9> */
.L_x_10703:
[----:B------:R-:W-:Y:S01]  /*1c5a0*/  ISETP.GE.AND P4, PT, R17, R0, PT ;  /* 0x000000001100720c */ /* 0x000fe20003f86270 */
[----:B------:R-:W-:Y:S02]  /*1c5b0*/  IMAD.MOV.U32 R13, RZ, RZ, R6 ;  /* 0x000000ffff0d7224 */ /* 0x000fe400078e0006 */
[----:B------:R-:W-:-:S10]  /*1c5c0*/  IMAD.MOV.U32 R2, RZ, RZ, R14 ;  /* 0x000000ffff027224 */ /* 0x000fd400078e000e */
[----:B------:R-:W-:Y:S05]  /*1c5d0*/  WARPSYNC.COLLECTIVE R15, `(.L_x_10704) ;  /* 0x000000000f087348 */ /* 0x000fea0003c00000 */
[----:B------:R0:W1:Y:S02]  /*1c5e0*/  SHFL.IDX P6, R14, R13, R12, R11 ;  /* 0x0000000c0d0e7389 */ /* 0x00006400000c000b */
[----:B01----:R-:W-:Y:S01]  /*1c5f0*/  ENDCOLLECTIVE ;  /* 0x000000000000791b */ /* 0x003fe20003800000 */
.L_x_10704:
[----:B------:R-:W-:Y:S02]  /*1c600*/  IMAD.MOV.U32 R13, RZ, RZ, R5 ;  /* 0x000000ffff0d7224 */ /* 0x000fe400078e0005 */
[----:B------:R-:W-:Y:S02]  /*1c610*/  IMAD.MOV.U32 R12, RZ, RZ, 0x1 ;  /* 0x00000001ff0c7424 */ /* 0x000fe400078e00ff */
[----:B------:R-:W-:-:S07]  /*1c620*/  IMAD.MOV.U32 R3, RZ, RZ, R14 ;  /* 0x000000ffff037224 */ /* 0x000fce00078e000e */
[----:B------:R-:W-:Y:S05]  /*1c630*/  WARPSYNC.COLLECTIVE R15, `(.L_x_10705) ;  /* 0x000000000f087348 */ /* 0x000fea0003c00000 */
[----:B------:R0:W1:Y:S02]  /*1c640*/  SHFL.IDX P6, R14, R13, R12, R11 ;  /* 0x0000000c0d0e7389 */ /* 0x00006400000c000b */
[----:B01----:R-:W-:Y:S01]  /*1c650*/  ENDCOLLECTIVE ;  /* 0x000000000000791b */ /* 0x003fe20003800000 */
.L_x_10705:
        /* <DEDUP_REMOVED lines=10> */
.L_x_10706:
        /* <DEDUP_REMOVED lines=13> */
.L_x_10707:
[----:B------:R-:W-:-:S13]  /*1c7d0*/  ISETP.GE.AND P4, PT, R3, R0, PT ;  /* 0x000000000300720c */ /* 0x000fda0003f86270 */
[----:B------:R-:W-:Y:S01]  /*1c7e0*/  @!P4 IADD3 R2, P3, R10, R6, RZ ;  /* 0x000000060a02c210 */ /* 0x000fe20007f7e0ff */
[----:B------:R-:W-:-:S04]  /*1c7f0*/  IMAD.MOV.U32 R13, RZ, RZ, R7 ;  /* 0x000000ffff0d7224 */ /* 0x000fc800078e0007 */
[----:B------:R-:W-:-:S05]  /*1c800*/  @!P4 IMAD.X R3, RZ, RZ, R5, P3 ;  /* 0x000000ffff03c224 */ /* 0x000fca00018e0605 */
        /* <DEDUP_REMOVED lines=10> */
.L_x_10708:
[----:B------:R-:W-:Y:S01]  /*1c8b0*/  IMAD.MOV.U32 R2, RZ, RZ, R14 ;  /* 0x000000ffff027224 */ /* 0x000fe200078e000e */
[----:B------:R-:W-:Y:S06]  /*1c8c0*/  BRA `(.L_x_10709) ;  /* 0xffffffc400607947 */ /* 0x000fec000383ffff */
.L_x_10605:
[----:B--2---:R2:W3:Y:S02]  /*1c8d0*/  SYNCS.PHASECHK.TRANS64.TRYWAIT P0, [R22+URZ+0x19c20], R0 ;  /* 0x019c2000160075a7 */ /* 0x0044e4000800017f */
[----:B---3--:R-:W-:Y:S05]  /*1c8e0*/  @!P0 NANOSLEEP.SYNCS 0x989680 ;  /* 0x009896800000895d */ /* 0x008fea0003900000 */
[----:B------:R-:W3:Y:S02]  /*1c8f0*/  @!P0 SYNCS.PHASECHK.TRANS64 P0, [R22+URZ+0x19c20], R0 ;  /* 0x019c2000160085a7 */ /* 0x000ee4000800007f */
[----:B---3--:R-:W-:Y:S05]  /*1c900*/  @!P0 BRA `(.L_x_10605) ;  /* 0xfffffffc00f08947 */ /* 0x008fea000383ffff */
[----:B------:R-:W-:Y:S05]  /*1c910*/  BRA `(.L_x_10710) ;  /* 0xffffffc400d07947 */ /* 0x000fea000383ffff */
.L_x_10611:
[----:B0-----:R0:W1:Y:S02]  /*1c920*/  SYNCS.PHASECHK.TRANS64.TRYWAIT P0, [R6+URZ+0x19c80], R5 ;  /* 0x019c8005060075a7 */ /* 0x001064000800017f */
[----:B-1----:R-:W-:Y:S05]  /*1c930*/  @!P0 NANOSLEEP.SYNCS 0x989680 ;  /* 0x009896800000895d */ /* 0x002fea0003900000 */
[----:B------:R-:W1:Y:S02]  /*1c940*/  @!P0 SYNCS.PHASECHK.TRANS64 P0, [R6+URZ+0x19c80], R5 ;  /* 0x019c8005060085a7 */ /* 0x000e64000800007f */
[----:B-1----:R-:W-:Y:S05]  /*1c950*/  @!P0 BRA `(.L_x_10611) ;  /* 0xfffffffc00f08947 */ /* 0x002fea000383ffff */
[----:B------:R-:W-:Y:S05]  /*1c960*/  BRA `(.L_x_10711) ;  /* 0xffffffc800807947 */ /* 0x000fea000383ffff */
.L_x_10618:
[----:B-1----:R1:W2:Y:S02]  /*1c970*/  SYNCS.PHASECHK.TRANS64.TRYWAIT P0, [R6+URZ+0x19c40], R5 ;  /* 0x019c4005060075a7 */ /* 0x0022a4000800017f */
[----:B--2---:R-:W-:Y:S05]  /*1c980*/  @!P0 NANOSLEEP.SYNCS 0x989680 ;  /* 0x009896800000895d */ /* 0x004fea0003900000 */
[----:B------:R-:W2:Y:S02]  /*1c990*/  @!P0 SYNCS.PHASECHK.TRANS64 P0, [R6+URZ+0x19c40], R5 ;  /* 0x019c4005060085a7 */ /* 0x000ea4000800007f */
[----:B--2---:R-:W-:Y:S05]  /*1c9a0*/  @!P0 BRA `(.L_x_10618) ;  /* 0xfffffffc00f08947 */ /* 0x004fea000383ffff */
[----:B------:R-:W-:Y:S05]  /*1c9b0*/  BRA `(.L_x_10712) ;  /* 0xffffffcc007c7947 */ /* 0x000fea000383ffff */
.L_x_10626:
[----:B0-----:R0:W1:Y:S02]  /*1c9c0*/  SYNCS.PHASECHK.TRANS64.TRYWAIT P0, [R3+URZ+0x19c70], R4 ;  /* 0x019c7004030075a7 */ /* 0x001064000800017f */
[----:B-1----:R-:W-:Y:S05]  /*1c9d0*/  @!P0 NANOSLEEP.SYNCS 0x989680 ;  /* 0x009896800000895d */ /* 0x002fea0003900000 */
[----:B------:R-:W1:Y:S02]  /*1c9e0*/  @!P0 SYNCS.PHASECHK.TRANS64 P0, [R3+URZ+0x19c70], R4 ;  /* 0x019c7004030085a7 */ /* 0x000e64000800007f */
[----:B-1----:R-:W-:Y:S05]  /*1c9f0*/  @!P0 BRA `(.L_x_10626) ;  /* 0xfffffffc00f08947 */ /* 0x002fea000383ffff */
[----:B------:R-:W-:Y:S05]  /*1ca00*/  BRA `(.L_x_10713) ;  /* 0xffffffd000907947 */ /* 0x000fea000383ffff */
.L_x_10628:
[----:B0-----:R0:W1:Y:S02]  /*1ca10*/  SYNCS.PHASECHK.TRANS64.TRYWAIT P0, [R3+URZ+0x19c60], R4 ;  /* 0x019c6004030075a7 */ /* 0x001064000800017f */
[----:B-1----:R-:W-:Y:S05]  /*1ca20*/  @!P0 NANOSLEEP.SYNCS 0x989680 ;  /* 0x009896800000895d */ /* 0x002fea0003900000 */
[----:B------:R-:W1:Y:S02]  /*1ca30*/  @!P0 SYNCS.PHASECHK.TRANS64 P0, [R3+URZ+0x19c60], R4 ;  /* 0x019c6004030085a7 */ /* 0x000e64000800007f */
[----:B-1----:R-:W-:Y:S05]  /*1ca40*/  @!P0 BRA `(.L_x_10628) ;  /* 0xfffffffc00f08947 */ /* 0x002fea000383ffff */
[----:B------:R-:W-:Y:S05]  /*1ca50*/  BRA `(.L_x_10714) ;  /* 0xffffffd000987947 */ /* 0x000fea000383ffff */
.L_x_10635:
[----:B-1----:R1:W2:Y:S02]  /*1ca60*/  SYNCS.PHASECHK.TRANS64.TRYWAIT P1, [R0+URZ+0x19c70], R3 ;  /* 0x019c7003000075a7 */ /* 0x0022a4000802017f */
[----:B--2---:R-:W-:Y:S05]  /*1ca70*/  @!P1 NANOSLEEP.SYNCS 0x989680 ;  /* 0x009896800000995d */ /* 0x004fea0003900000 */
[----:B------:R-:W2:Y:S02]  /*1ca80*/  @!P1 SYNCS.PHASECHK.TRANS64 P1, [R0+URZ+0x19c70], R3 ;  /* 0x019c7003000095a7 */ /* 0x000ea4000802007f */
[----:B--2---:R-:W-:Y:S05]  /*1ca90*/  @!P1 BRA `(.L_x_10635) ;  /* 0xfffffffc00f09947 */ /* 0x004fea000383ffff */
[----:B------:R-:W-:Y:S05]  /*1caa0*/  BRA `(.L_x_10715) ;  /* 0xffffffd8003c7947 */ /* 0x000fea000383ffff */
.L_x_10637:
[----:B-1----:R1:W2:Y:S02]  /*1cab0*/  SYNCS.PHASECHK.TRANS64.TRYWAIT P1, [R0+URZ+0x19c60], R3 ;  /* 0x019c6003000075a7 */ /* 0x0022a4000802017f */
[----:B--2---:R-:W-:Y:S05]  /*1cac0*/  @!P1 NANOSLEEP.SYNCS 0x989680 ;  /* 0x009896800000995d */ /* 0x004fea0003900000 */
[----:B------:R-:W2:Y:S02]  /*1cad0*/  @!P1 SYNCS.PHASECHK.TRANS64 P1, [R0+URZ+0x19c60], R3 ;  /* 0x019c6003000095a7 */ /* 0x000ea4000802007f */
[----:B--2---:R-:W-:Y:S05]  /*1cae0*/  @!P1 BRA `(.L_x_10637) ;  /* 0xfffffffc00f09947 */ /* 0x004fea000383ffff */
[----:B------:R-:W-:Y:S05]  /*1caf0*/  BRA `(.L_x_10716) ;  /* 0xffffffd800407947 */ /* 0x000fea000383ffff */
.L_x_10641:
[----:B------:R-:W-:Y:S01]  /*1cb00*/  BSSY B0, `(.L_x_10717) ;  /* 0x0000008000007945 */ /* 0x000fe20003800000 */
[----:B------:R-:W-:Y:S02]  /*1cb10*/  IMAD.MOV.U32 R13, RZ, RZ, R16 ;  /* 0x000000ffff0d7224 */ /* 0x000fe400078e0010 */
[----:B------:R-:W-:Y:S02]  /*1cb20*/  IMAD.MOV.U32 R12, RZ, RZ, RZ ;  /* 0x000000ffff0c7224 */ /* 0x000fe400078e00ff */
[----:B01----:R-:W-:Y:S02]  /*1cb30*/  IMAD.MOV.U32 R11, RZ, RZ, 0x1f ;  /* 0x0000001fff0b7424 */ /* 0x003fe400078e00ff */
[----:B------:R-:W-:-:S07]  /*1cb40*/  IMAD.MOV.U32 R15, RZ, RZ, -0x1 ;  /* 0xffffffffff0f7424 */ /* 0x000fce00078e00ff */
[----:B--23--:R-:W-:Y:S05]  /*1cb50*/  WARPSYNC.COLLECTIVE R15, `(.L_x_10718) ;  /* 0x000000000f087348 */ /* 0x00cfea0003c00000 */
[----:B------:R0:W1:Y:S02]  /*1cb60*/  SHFL.IDX P6, R14, R13, R12, R11 ;  /* 0x0000000c0d0e7389 */ /* 0x00006400000c000b */
[----:B0123--:R-:W-:Y:S01]  /*1cb70*/  ENDCOLLECTIVE ;  /* 0x000000000000791b */ /* 0x00ffe20003800000 */
.L_x_10718:
[----:B------:R-:W-:Y:S05]  /*1cb80*/  BSYNC B0 ;  /* 0x0000000000007941 */ /* 0x000fea0003800000 */
.L_x_10717:
        /* <DEDUP_REMOVED lines=9> */
.L_x_10719:
        /* <DEDUP_REMOVED lines=18> */
.L_x_10720:
[----:B------:R-:W-:Y:S01]  /*1cd40*/  IMAD.MOV.U32 R12, RZ, RZ, 0x2 ;  /* 0x00000002ff0c7424 */ /* 0x000fe200078e00ff */
[----:B------:R-:W-:-:S05]  /*1cd50*/  SEL R5, R14, RZ, P1 ;  /* 0x000000ff0e057207 */ /* 0x000fca0000800000 */
[----:B------:R-:W-:-:S04]  /*1cd60*/  IMAD.IADD R3, R2, 0x1, R5 ;  /* 0x0000000102037824 */ /* 0x000fc800078e0205 */
[----:B------:R-:W-:-:S07]  /*1cd70*/  IMAD.MOV.U32 R13, RZ, RZ, R3 ;  /* 0x000000ffff0d7224 */ /* 0x000fce00078e0003 */
[----:B------:R-:W-:Y:S05]  /*1cd80*/  WARPSYNC.COLLECTIVE R15, `(.L_x_10721) ;  /* 0x000000000f087348 */ /* 0x000fea0003c00000 */
[----:B------:R0:W1:Y:S02]  /*1cd90*/  SHFL.UP P6, R14, R13, R12, R11 ;  /* 0x0400000c0d0e7389 */ /* 0x00006400000c000b */
[----:B01----:R-:W-:Y:S01]  /*1cda0*/  ENDCOLLECTIVE ;  /* 0x000000000000791b */ /* 0x003fe20003800000 */
.L_x_10721:
[----:B------:R-:W-:Y:S01]  /*1cdb0*/  IMAD.MOV.U32 R12, RZ, RZ, 0x4 ;  /* 0x00000004ff0c7424 */ /* 0x000fe200078e00ff */
[----:B------:R-:W-:-:S05]  /*1cdc0*/  SEL R14, R14, RZ, P2 ;  /* 0x000000ff0e0e7207 */ /* 0x000fca0001000000 */
[----:B------:R-:W-:-:S04]  /*1cdd0*/  IMAD.IADD R3, R3, 0x1, R14 ;  /* 0x0000000103037824 */ /* 0x000fc800078e020e */
[----:B------:R-:W-:-:S07]  /*1cde0*/  IMAD.MOV.U32 R13, RZ, RZ, R3 ;  /* 0x000000ffff0d7224 */ /* 0x000fce00078e0003 */
[----:B------:R-:W-:Y:S05]  /*1cdf0*/  WARPSYNC.COLLECTIVE R15, `(.L_x_10722) ;  /* 0x000000000f087348 */ /* 0x000fea0003c00000 */
[----:B------:R0:W1:Y:S02]  /*1ce00*/  SHFL.UP P6, R14, R13, R12, R11 ;  /* 0x0400000c0d0e7389 */ /* 0x00006400000c000b */
[----:B01----:R-:W-:Y:S01]  /*1ce10*/  ENDCOLLECTIVE ;  /* 0x000000000000791b */ /* 0x003fe20003800000 */
.L_x_10722:
[----:B------:R-:W-:Y:S01]  /*1ce20*/  IMAD.MOV.U32 R12, RZ, RZ, 0x8 ;  /* 0x00000008ff0c7424 */ /* 0x000fe200078e00ff */
[----:B------:R-:W-:-:S05]  /*1ce30*/  SEL R14, R14, RZ, P3 ;  /* 0x000000ff0e0e7207 */ /* 0x000fca0001800000 */
[----:B------:R-:W-:-:S04]  /*1ce40*/  IMAD.IADD R3, R3, 0x1, R14 ;  /* 0x0000000103037824 */ /* 0x000fc800078e020e */
[----:B------:R-:W-:-:S07]  /*1ce50*/  IMAD.MOV.U32 R13, RZ, RZ, R3 ;  /* 0x000000ffff0d7224 */ /* 0x000fce00078e0003 */
[----:B------:R-:W-:Y:S05]  /*1ce60*/  WARPSYNC.COLLECTIVE R15, `(.L_x_10723) ;  /* 0x000000000f087348 */ /* 0x000fea0003c00000 */
[----:B------:R0:W1:Y:S02]  /*1ce70*/  SHFL.UP P6, R14, R13, R12, R11 ;  /* 0x0400000c0d0e7389 */ /* 0x00006400000c000b */
[----:B01----:R-:W-:Y:S01]  /*1ce80*/  ENDCOLLECTIVE ;  /* 0x000000000000791b */ /* 0x003fe20003800000 */
.L_x_10723:
[----:B------:R-:W-:Y:S01]  /*1ce90*/  IMAD.MOV.U32 R12, RZ, RZ, 0x10 ;  /* 0x00000010ff0c7424 */ /* 0x000fe200078e00ff */
[----:B------:R-:W-:-:S05]  /*1cea0*/  SEL R14, R14, RZ, P4 ;  /* 0x000000ff0e0e7207 */ /* 0x000fca0002000000 */
[----:B------:R-:W-:-:S04]  /*1ceb0*/  IMAD.IADD R3, R3, 0x1, R14 ;  /* 0x0000000103037824 */ /* 0x000fc800078e020e */
[----:B------:R-:W-:-:S07]  /*1cec0*/  IMAD.MOV.U32 R13, RZ, RZ, R3 ;  /* 0x000000ffff0d7224 */ /* 0x000fce00078e0003 */
[----:B------:R-:W-:Y:S05]  /*1ced0*/  WARPSYNC.COLLECTIVE R15, `(.L_x_10724) ;  /* 0x000000000f087348 */ /* 0x000fea0003c00000 */
[----:B------:R0:W1:Y:S02]  /*1cee0*/  SHFL.UP P6, R14, R13, R12, R11 ;  /* 0x0400000c0d0e7389 */ /* 0x00006400000c000b */
[----:B01----:R-:W-:Y:S01]  /*1cef0*/  ENDCOLLECTIVE ;  /* 0x000000000000791b */ /* 0x003fe20003800000 */
.L_x_10724:
        /* <DEDUP_REMOVED lines=8> */
.L_x_10725:
[----:B------:R-:W-:Y:S05]  /*1cf80*/  BRA `(.L_x_10726) ;  /* 0xffffffdc00147947 */ /* 0x000fea000383ffff */
.L_x_10646:
[----:B------:R-:W-:Y:S01]  /*1cf90*/  BSSY B0, `(.L_x_10727) ;  /* 0x0000008000007945 */ /* 0x000fe20003800000 */
[----:B-----5:R-:W-:Y:S02]  /*1cfa0*/  IMAD.MOV.U32 R13, RZ, RZ, R2 ;  /* 0x000000ffff0d7224 */ /* 0x020fe400078e0002 */
[----:B------:R-:W-:Y:S02]  /*1cfb0*/  IMAD.MOV.U32 R12, RZ, RZ, 0x1 ;  /* 0x00000001ff0c7424 */ /* 0x000fe400078e00ff */
[----:B-1----:R-:W-:Y:S02]  /*1cfc0*/  IMAD.MOV.U32 R11, RZ, RZ, RZ ;  /* 0x000000ffff0b7224 */ /* 0x002fe400078e00ff */
[----:B------:R-:W-:-:S07]  /*1cfd0*/  IMAD.MOV.U32 R15, RZ, RZ, -0x1 ;  /* 0xffffffffff0f7424 */ /* 0x000fce00078e00ff */
[----:B0-23--:R-:W-:Y:S05]  /*1cfe0*/  WARPSYNC.COLLECTIVE R15, `(.L_x_10728) ;  /* 0x000000000f087348 */ /* 0x00dfea0003c00000 */
[----:B------:R1:W4:Y:S02]  /*1cff0*/  SHFL.UP P6, R14, R13, R12, R11 ;  /* 0x0400000c0d0e7389 */ /* 0x00032400000c000b */
[----:B01234-:R-:W-:Y:S01]  /*1d000*/  ENDCOLLECTIVE ;  /* 0x000000000000791b */ /* 0x01ffe20003800000 */
.L_x_10728:
[----:B------:R-:W-:Y:S05]  /*1d010*/  BSYNC B0 ;  /* 0x0000000000007941 */ /* 0x000fea0003800000 */
.L_x_10727:
        /* <DEDUP_REMOVED lines=9> */
.L_x_10729:
[----:B------:R-:W-:Y:S01]  /*1d0b0*/  IMAD.MOV.U32 R12, RZ, RZ, 0x4 ;  /* 0x00000004ff0c7424 */ /* 0x000fe200078e00ff */
[----:B------:R-:W-:-:S05]  /*1d0c0*/  SEL R14, R14, RZ, P2 ;  /* 0x000000ff0e0e7207 */ /* 0x000fca0001000000 */
[----:B------:R-:W-:-:S04]  /*1d0d0*/  IMAD.IADD R3, R3, 0x1, R14 ;  /* 0x0000000103037824 */ /* 0x000fc800078e020e */
[----:B------:R-:W-:-:S07]  /*1d0e0*/  IMAD.MOV.U32 R13, RZ, RZ, R3 ;  /* 0x000000ffff0d7224 */ /* 0x000fce00078e0003 */
[----:B------:R-:W-:Y:S05]  /*1d0f0*/  WARPSYNC.COLLECTIVE R15, `(.L_x_10730) ;  /* 0x000000000f087348 */ /* 0x000fea0003c00000 */
[----:B------:R0:W1:Y:S02]  /*1d100*/  SHFL.UP P6, R14, R13, R12, R11 ;  /* 0x0400000c0d0e7389 */ /* 0x00006400000c000b */
[----:B01----:R-:W-:Y:S01]  /*1d110*/  ENDCOLLECTIVE ;  /* 0x000000000000791b */ /* 0x003fe20003800000 */
.L_x_10730:
[----:B------:R-:W-:Y:S01]  /*1d120*/  IMAD.MOV.U32 R12, RZ, RZ, 0x8 ;  /* 0x00000008ff0c7424 */ /* 0x000fe200078e00ff */
[----:B------:R-:W-:-:S05]  /*1d130*/  SEL R14, R14, RZ, P3 ;  /* 0x000000ff0e0e7207 */ /* 0x000fca0001800000 */
[----:B------:R-:W-:-:S04]  /*1d140*/  IMAD.IADD R3, R3, 0x1, R14 ;  /* 0x0000000103037824 */ /* 0x000fc800078e020e */
[----:B------:R-:W-:-:S07]  /*1d150*/  IMAD.MOV.U32 R13, RZ, RZ, R3 ;  /* 0x000000ffff0d7224 */ /* 0x000fce00078e0003 */
[----:B------:R-:W-:Y:S05]  /*1d160*/  WARPSYNC.COLLECTIVE R15, `(.L_x_10731) ;  /* 0x000000000f087348 */ /* 0x000fea0003c00000 */
[----:B------:R0:W1:Y:S02]  /*1d170*/  SHFL.UP P6, R14, R13, R12, R11 ;  /* 0x0400000c0d0e7389 */ /* 0x00006400000c000b */
[----:B01----:R-:W-:Y:S01]  /*1d180*/  ENDCOLLECTIVE ;  /* 0x000000000000791b */ /* 0x003fe20003800000 */
.L_x_10731:
[----:B------:R-:W-:Y:S01]  /*1d190*/  IMAD.MOV.U32 R12, RZ, RZ, 0x10 ;  /* 0x00000010ff0c7424 */ /* 0x000fe200078e00ff */
[----:B------:R-:W-:-:S05]  /*1d1a0*/  SEL R14, R14, RZ, P4 ;  /* 0x000000ff0e0e7207 */ /* 0x000fca0002000000 */
[----:B------:R-:W-:-:S04]  /*1d1b0*/  IMAD.IADD R3, R3, 0x1, R14 ;  /* 0x0000000103037824 */ /* 0x000fc800078e020e */
[----:B------:R-:W-:-:S07]  /*1d1c0*/  IMAD.MOV.U32 R13, RZ, RZ, R3 ;  /* 0x000000ffff0d7224 */ /* 0x000fce00078e0003 */
[----:B------:R-:W-:Y:S05]  /*1d1d0*/  WARPSYNC.COLLECTIVE R15, `(.L_x_10732) ;  /* 0x000000000f087348 */ /* 0x000fea0003c00000 */
[----:B------:R0:W1:Y:S02]  /*1d1e0*/  SHFL.UP P6, R14, R13, R12, R11 ;  /* 0x0400000c0d0e7389 */ /* 0x00006400000c000b */
[----:B01----:R-:W-:Y:S01]  /*1d1f0*/  ENDCOLLECTIVE ;  /* 0x000000000000791b */ /* 0x003fe20003800000 */
.L_x_10732:
        /* <DEDUP_REMOVED lines=8> */
.L_x_10733:
[----:B------:R-:W-:Y:S05]  /*1d280*/  BRA `(.L_x_10734) ;  /* 0xffffffd800f07947 */ /* 0x000fea000383ffff */
.L_x_10648:
[----:B------:R-:W-:Y:S01]  /*1d290*/  BSSY B0, `(.L_x_10735) ;  /* 0x0000006000007945 */ /* 0x000fe20003800000 */
[----:B------:R-:W-:Y:S01]  /*1d2a0*/  PLOP3.LUT P6, PT, P6, PT, PT, 0x8, 0x0 ;  /* 0x000000000000781c */ /* 0x000fe200037ce170 */
[----:B------:R-:W-:-:S12]  /*1d2b0*/  IMAD.MOV.U32 R15, RZ, RZ, -0x1 ;  /* 0xffffffffff0f7424 */ /* 0x000fd800078e00ff */
[----:B01-3--:R-:W-:Y:S05]  /*1d2c0*/  WARPSYNC.COLLECTIVE R15, `(.L_x_10736) ;  /* 0x000000000f087348 */ /* 0x00bfea0003c00000 */
[----:B------:R-:W-:Y:S01]  /*1d2d0*/  VOTE.ANY R14, PT, P6 ;  /* 0x00000000000e7806 */ /* 0x000fe200030e0100 */
[----:B01-3--:R-:W-:Y:S06]  /*1d2e0*/  ENDCOLLECTIVE ;  /* 0x000000000000791b */ /* 0x00bfec0003800000 */
.L_x_10736:
[----:B------:R-:W-:Y:S05]  /*1d2f0*/  BSYNC B0 ;  /* 0x0000000000007941 */ /* 0x000fea0003800000 */
.L_x_10735:
        /* <DEDUP_REMOVED lines=9> */
.L_x_10737:
[----:B------:R-:W-:Y:S01]  /*1d390*/  IMAD.MOV.U32 R17, RZ, RZ, R14 ;  /* 0x000000ffff117224 */ /* 0x000fe200078e000e */
[----:B------:R-:W-:Y:S06]  /*1d3a0*/  BRA `(.L_x_10738) ;  /* 0xffffffd800e07947 */ /* 0x000fec000383ffff */
.L_x_10650:
[----:B------:R-:W-:Y:S01]  /*1d3b0*/  BSSY B0, `(.L_x_10739) ;  /* 0x0000007000007945 */ /* 0x000fe20003800000 */
[----:B------:R-:W-:Y:S02]  /*1d3c0*/  IMAD.MOV.U32 R13, RZ, RZ, R3 ;  /* 0x000000ffff0d7224 */ /* 0x000fe400078e0003 */
[----:B-1----:R-:W-:Y:S02]  /*1d3d0*/  IMAD.MOV.U32 R11, RZ, RZ, 0x1f ;  /* 0x0000001fff0b7424 */ /* 0x002fe400078e00ff */
[----:B------:R-:W-:-:S07]  /*1d3e0*/  IMAD.MOV.U32 R15, RZ, RZ, -0x1 ;  /* 0xffffffffff0f7424 */ /* 0x000fce00078e00ff */
[----:B0-234-:R-:W-:Y:S05]  /*1d3f0*/  WARPSYNC.COLLECTIVE R15, `(.L_x_10740) ;  /* 0x000000000f087348 */ /* 0x01dfea0003c00000 */
[----:B------:R1:W0:Y:S02]  /*1d400*/  SHFL.IDX P6, R14, R13, R12, R11 ;  /* 0x0000000c0d0e7389 */ /* 0x00022400000c000b */
[----:B01234-:R-:W-:Y:S01]  /*1d410*/  ENDCOLLECTIVE ;  /* 0x000000000000791b */ /* 0x01ffe20003800000 */
.L_x_10740:
[----:B------:R-:W-:Y:S05]  /*1d420*/  BSYNC B0 ;  /* 0x0000000000007941 */ /* 0x000fea0003800000 */
.L_x_10739:
[----:B------:R-:W-:Y:S01]  /*1d430*/  IMAD.MOV.U32 R5, RZ, RZ, R14 ;  /* 0x000000ffff057224 */ /* 0x000fe200078e000e */
[----:B------:R-:W-:Y:S06]  /*1d440*/  BRA `(.L_x_10649) ;  /* 0xffffffd800d47947 */ /* 0x000fec000383ffff */
.L_x_10654:
[----:B0-----:R0:W2:Y:S02]  /*1d450*/  SYNCS.PHASECHK.TRANS64.TRYWAIT P0, [R9+URZ+0x19c20], R0 ;  /* 0x019c2000090075a7 */ /* 0x0010a4000800017f */
[----:B--2---:R-:W-:Y:S05]  /*1d460*/  @!P0 NANOSLEEP.SYNCS 0x989680 ;  /* 0x009896800000895d */ /* 0x004fea0003900000 */
[----:B------:R-:W2:Y:S02]  /*1d470*/  @!P0 SYNCS.PHASECHK.TRANS64 P0, [R9+URZ+0x19c20], R0 ;  /* 0x019c2000090085a7 */ /* 0x000ea4000800007f */
[----:B--2---:R-:W-:Y:S05]  /*1d480*/  @!P0 BRA `(.L_x_10654) ;  /* 0xfffffffc00f08947 */ /* 0x004fea000383ffff */
[----:B------:R-:W-:Y:S05]  /*1d490*/  BRA `(.L_x_10741) ;  /* 0xffffffe0004c7947 */ /* 0x000fea000383ffff */
.L_x_10655:
        /* <DEDUP_REMOVED lines=8> */
[----:B0--34-:R-:W-:Y:S05]  /*1d520*/  WARPSYNC.COLLECTIVE R15, `(.L_x_10743) ;  /* 0x000000000f087348 */ /* 0x019fea0003c00000 */
[----:B------:R1:W2:Y:S02]  /*1d530*/  SHFL.IDX P6, R14, R13, R12, R11 ;  /* 0x0000000c0d0e7389 */ /* 0x0002a400000c000b */
[----:B01234-:R-:W-:Y:S01]  /*1d540*/  ENDCOLLECTIVE ;  /* 0x000000000000791b */ /* 0x01ffe20003800000 */
.L_x_10743:
[----:B------:R-:W-:Y:S05]  /*1d550*/  BSYNC B0 ;  /* 0x0000000000007941 */ /* 0x000fea0003800000 */
.L_x_10742:
[----:B------:R-:W-:Y:S05]  /*1d560*/  BRA `(.L_x_10744) ;  /* 0xffffffe000347947 */ /* 0x000fea000383ffff */
.L_x_10656:
[----:B------:R-:W-:Y:S01]  /*1d570*/  BSSY B0, `(.L_x_10745) ;  /* 0x0000006000007945 */ /* 0x000fe20003800000 */
[----:B------:R-:W-:-:S07]  /*1d580*/  IMAD.MOV.U32 R15, RZ, RZ, -0x1 ;  /* 0xffffffffff0f7424 */ /* 0x000fce00078e00ff */
[----:B01-34-:R-:W-:Y:S05]  /*1d590*/  WARPSYNC.COLLECTIVE R15, `(.L_x_10746) ;  /* 0x000000000f0c7348 */ /* 0x01bfea0003c00000 */
[----:B------:R-:W-:Y:S02]  /*1d5a0*/  ELECT P6, UR62, PT ;  /* 0x00000000003e782f */ /* 0x000fe400038c0000 */
[----:B------:R-:W-:Y:S01]  /*1d5b0*/  MOV R14, UR62 ;  /* 0x0000003e000e7c02 */ /* 0x000fe20008000f00 */
[----:B01-34-:R-:W-:Y:S10]  /*1d5c0*/  ENDCOLLECTIVE ;  /* 0x000000000000791b */ /* 0x01bff40003800000 */
.L_x_10746:
[----:B------:R-:W-:Y:S05]  /*1d5d0*/  BSYNC B0 ;  /* 0x0000000000007941 */ /* 0x000fea0003800000 */
.L_x_10745:
[----:B------:R-:W-:Y:S05]  /*1d5e0*/  BRA `(.L_x_10747) ;  /* 0xffffffe000287947 */ /* 0x000fea000383ffff */
.L_x_10658:
[----:B0-----:R0:W2:Y:S02]  /*1d5f0*/  SYNCS.PHASECHK.TRANS64.TRYWAIT P1, [R7+URZ], R2 ;  /* 0x00000002070075a7 */ /* 0x0010a4000802017f */
[----:B--2---:R-:W-:Y:S05]  /*1d600*/  @!P1 NANOSLEEP.SYNCS 0x989680 ;  /* 0x009896800000995d */ /* 0x004fea0003900000 */
[----:B------:R-:W2:Y:S02]  /*1d610*/  @!P1 SYNCS.PHASECHK.TRANS64 P1, [R7+URZ], R2 ;  /* 0x00000002070095a7 */ /* 0x000ea4000802007f */
[----:B--2---:R-:W-:Y:S05]  /*1d620*/  @!P1 BRA `(.L_x_10658) ;  /* 0xfffffffc00f09947 */ /* 0x004fea000383ffff */
[----:B------:R-:W-:Y:S05]  /*1d630*/  BRA `(.L_x_10748) ;  /* 0xffffffe0005c7947 */ /* 0x000fea000383ffff */
.L_x_10659:
[----:B--2---:R2:W3:Y:S02]  /*1d640*/  SYNCS.PHASECHK.TRANS64.TRYWAIT P1, [R3+URZ], R0 ;  /* 0x00000000030075a7 */ /* 0x0044e4000802017f */
[----:B---3--:R-:W-:Y:S05]  /*1d650*/  @!P1 NANOSLEEP.SYNCS 0x989680 ;  /* 0x009896800000995d */ /* 0x008fea0003900000 */
[----:B------:R-:W3:Y:S02]  /*1d660*/  @!P1 SYNCS.PHASECHK.TRANS64 P1, [R3+URZ], R0 ;  /* 0x00000000030095a7 */ /* 0x000ee4000802007f */
[----:B---3--:R-:W-:Y:S05]  /*1d670*/  @!P1 BRA `(.L_x_10659) ;  /* 0xfffffffc00f09947 */ /* 0x008fea000383ffff */
[----:B------:R-:W-:Y:S05]  /*1d680*/  BRA `(.L_x_10749) ;  /* 0xffffffe000507947 */ /* 0x000fea000383ffff */
.L_x_10661:
[----:B--2---:R2:W3:Y:S02]  /*1d690*/  SYNCS.PHASECHK.TRANS64.TRYWAIT P1, [R3+URZ+0x19c60], R2 ;  /* 0x019c6002030075a7 */ /* 0x0044e4000802017f */
[----:B---3--:R-:W-:Y:S05]  /*1d6a0*/  @!P1 NANOSLEEP.SYNCS 0x989680 ;  /* 0x009896800000995d */ /* 0x008fea0003900000 */
[----:B------:R-:W3:Y:S02]  /*1d6b0*/  @!P1 SYNCS.PHASECHK.TRANS64 P1, [R3+URZ+0x19c60], R2 ;  /* 0x019c6002030095a7 */ /* 0x000ee4000802007f */
[----:B---3--:R-:W-:Y:S05]  /*1d6c0*/  @!P1 BRA `(.L_x_10661) ;  /* 0xfffffffc00f09947 */ /* 0x008fea000383ffff */
[----:B------:R-:W-:Y:S05]  /*1d6d0*/  BRA `(.L_x_10750) ;  /* 0xffffffe000507947 */ /* 0x000fea000383ffff */
.L_x_10663:
[----:B---3--:R3:W0:Y:S02]  /*1d6e0*/  SYNCS.PHASECHK.TRANS64.TRYWAIT P1, [R5+URZ+0x19c60], R0 ;  /* 0x019c6000050075a7 */ /* 0x008624000802017f */
[----:B0-----:R-:W-:Y:S05]  /*1d6f0*/  @!P1 NANOSLEEP.SYNCS 0x989680 ;  /* 0x009896800000995d */ /* 0x001fea0003900000 */
[----:B------:R-:W0:Y:S02]  /*1d700*/  @!P1 SYNCS.PHASECHK.TRANS64 P1, [R5+URZ+0x19c60], R0 ;  /* 0x019c6000050095a7 */ /* 0x000e24000802007f */
[----:B0-----:R-:W-:Y:S05]  /*1d710*/  @!P1 BRA `(.L_x_10663) ;  /* 0xfffffffc00f09947 */ /* 0x001fea000383ffff */
[----:B------:R-:W-:Y:S05]  /*1d720*/  BRA `(.L_x_10751) ;  /* 0xffffffe000507947 */ /* 0x000fea000383ffff */
.L_x_10665:
[----:B------:R0:W0:Y:S02]  /*1d730*/  SYNCS.PHASECHK.TRANS64.TRYWAIT P0, [R3+URZ+0x19c80], R2 ;  /* 0x019c8002030075a7 */ /* 0x000024000800017f */
[----:B0-----:R-:W-:Y:S05]  /*1d740*/  @!P0 NANOSLEEP.SYNCS 0x989680 ;  /* 0x009896800000895d */ /* 0x001fea0003900000 */
[----:B------:R-:W0:Y:S02]  /*1d750*/  @!P0 SYNCS.PHASECHK.TRANS64 P0, [R3+URZ+0x19c80], R2 ;  /* 0x019c8002030085a7 */ /* 0x000e24000800007f */
[----:B0-----:R-:W-:Y:S05]  /*1d760*/  @!P0 BRA `(.L_x_10665) ;  /* 0xfffffffc00f08947 */ /* 0x001fea000383ffff */
[----:B------:R-:W-:Y:S05]  /*1d770*/  BRA `(.L_x_10666) ;  /* 0xffffffe0004c7947 */ /* 0x000fea000383ffff */
.L_x_10752:
        /* <DEDUP_REMOVED lines=16> */
.L_x_12987:


//--------------------- .text._ZN7cutlass13device_kernelIN5flash11enable_sm90INS1_16FlashAttnFwdSm90INS1_25CollectiveMainloopFwdSm90ILi2EN4cute5tupleIJNS5_1CILi1EEES8_S8_EEENS6_IJNS7_ILi192EEENS7_ILi160EEENS7_ILi64EEEEEELi64ENS_12float_e4m3_tEfNS_4arch4Sm90ELb0ELb0ELb0ELb0ELb0ELb0ELb0ELb1ELb1ELb1ELb0ELb0EEENS1_21CollectiveEpilogueFwdINS6_IJSA_SC_SB_EEES9_NS_10bfloat16_tESG_Li384ELb0ELb1ELb0ELb1EEENS1_29StaticPersistentTileSchedulerILb0EEEEEEEEEvNT_6ParamsE --------------------------
	.section	.text._ZN7cutlass13device_kernelIN5flash11enable_sm90INS1_16FlashAttnFwdSm90INS1_25CollectiveMainloopFwdSm90ILi2EN4cute5tupleIJNS5_1CILi1EEES8_S8_EEENS6_IJNS7_ILi192EEENS7_ILi160EEENS7_ILi64EEEEEELi64ENS_12float_e4m3_tEfNS_4arch4Sm90ELb0ELb0ELb0ELb0ELb0ELb0ELb0ELb1ELb1ELb1ELb0ELb0EEENS1_21CollectiveEpilogueFwdINS6_IJSA_SC_SB_EEES9_NS_10bfloat16_tESG_Li384ELb0ELb1ELb0ELb1EEENS1_29StaticPersistentTileSchedulerILb0EEEEEEEEEvNT_6ParamsE,"ax",@progbits
	.align	128
.text._ZN7cutlass13device_kernelIN5flash11enable_sm90INS1_16FlashAttnFwdSm90INS1_25CollectiveMainloopFwdSm90ILi2EN4cute5tupleIJNS5_1CILi1EEES8_S8_EEENS6_IJNS7_ILi192EEENS7_ILi160EEENS7_ILi64EEEEEELi64ENS_12float_e4m3_tEfNS_4arch4Sm90ELb0ELb0ELb0ELb0ELb0ELb0ELb0ELb1ELb1ELb1ELb0ELb0EEENS1_21CollectiveEpilogueFwdINS6_IJSA_SC_SB_EEES9_NS_10bfloat16_tESG_Li384ELb0ELb1ELb0ELb1EEENS1_29StaticPersistentTileSchedulerILb0EEEEEEEEEvNT_6ParamsE:
        .type           _ZN7cutlass13device_kernelIN5flash11enable_sm90INS1_16FlashAttnFwdSm90INS1_25CollectiveMainloopFwdSm90ILi2EN4cute5tupleIJNS5_1CILi1EEES8_S8_EEENS6_IJNS7_ILi192EEENS7_ILi160EEENS7_ILi64EEEEEELi64ENS_12float_e4m3_tEfNS_4arch4Sm90ELb0ELb0ELb0ELb0ELb0ELb0ELb0ELb1ELb1ELb1ELb0ELb0EEENS1_21CollectiveEpilogueFwdINS6_IJSA_SC_SB_EEES9_NS_10bfloat16_tESG_Li384ELb0ELb1ELb0ELb1EEENS1_29StaticPersistentTileSchedulerILb0EEEEEEEEEvNT_6ParamsE,@function
        .size           _ZN7cutlass13device_kernelIN5flash11enable_sm90INS1_16FlashAttnFwdSm90INS1_25CollectiveMainloopFwdSm90ILi2EN4cute5tupleIJNS5_1CILi1EEES8_S8_EEENS6_IJNS7_ILi192EEENS7_ILi160EEENS7_ILi64EEEEEELi64ENS_12float_e4m3_tEfNS_4arch4Sm90ELb0ELb0ELb0ELb0ELb0ELb0ELb0ELb1ELb1ELb1ELb0ELb0EEENS1_21CollectiveEpilogueFwdINS6_IJSA_SC_SB_EEES9_NS_10bfloat16_tESG_Li384ELb0ELb1ELb0ELb1EEENS1_29StaticPersistentTileSchedulerILb0EEEEEEEEEvNT_6ParamsE,(.L_x_12988 - _ZN7cutlass13device_kernelIN5flash11enable_sm90INS1_16FlashAttnFwdSm90INS1_25CollectiveMainloopFwdSm90ILi2EN4cute5tupleIJNS5_1CILi1EEES8_S8_EEENS6_IJNS7_ILi192EEENS7_ILi160EEENS7_ILi64EEEEEELi64ENS_12float_e4m3_tEfNS_4arch4Sm90ELb0ELb0ELb0ELb0ELb0ELb0ELb0ELb1ELb1ELb1ELb0ELb0EEENS1_21CollectiveEpilogueFwdINS6_IJSA_SC_SB_EEES9_NS_10bfloat16_tESG_Li384ELb0ELb1ELb0ELb1EEENS1_29StaticPersistentTileSchedulerILb0EEEEEEEEEvNT_6ParamsE)
        .other          _ZN7cutlass13device_kernelIN5flash11enable_sm90INS1_16FlashAttnFwdSm90INS1_25CollectiveMainloopFwdSm90ILi2EN4cute5tupleIJNS5_1CILi1EEES8_S8_EEENS6_IJNS7_ILi192EEENS7_ILi160EEENS7_ILi64EEEEEELi64ENS_12float_e4m3_tEfNS_4arch4Sm90ELb0ELb0ELb0ELb0ELb0ELb0ELb0ELb1ELb1ELb1ELb0ELb0EEENS1_21CollectiveEpilogueFwdINS6_IJSA_SC_SB_EEES9_NS_10bfloat16_tESG_Li384ELb0ELb1ELb0ELb1EEENS1_29StaticPersistentTileSchedulerILb0EEEEEEEEEvNT_6ParamsE,@"STO_CUDA_ENTRY STV_DEFAULT"
_ZN7cutlass13device_kernelIN5flash11enable_sm90INS1_16FlashAttnFwdSm90INS1_25CollectiveMainloopFwdSm90ILi2EN4cute5tupleIJNS5_1CILi1EEES8_S8_EEENS6_IJNS7_ILi192EEENS7_ILi160EEENS7_ILi64EEEEEELi64ENS_12float_e4m3_tEfNS_4arch4Sm90ELb0ELb0ELb0ELb0ELb0ELb0ELb0ELb1ELb1ELb1ELb0ELb0EEENS1_21CollectiveEpilogueFwdINS6_IJSA_SC_SB_EEES9_NS_10bfloat16_tESG_Li384ELb0ELb1ELb0ELb1EEENS1_29StaticPersistentTileSchedulerILb0EEEEEEEEEvNT_6ParamsE:
[----:B------:R-:W0:Y:S01]  /*0000*/  LDC R1, c[0x0][0x28] ;  /* 0x00000a00ff017b82 */ /* 0x000e220000000800 */
[----:B------:R-:W1:Y:S01]  /*0010*/  S2R R4, SR_TID.X ;  /* 0x0000000000047919 */ /* 0x000e620000002100 */
[----:B------:R-:W-:Y:S01]  /*0020*/  ELECT P0, URZ, PT ;  /* 0x00000000003f782f */ /* 0x000fe20003800000 */
[----:B------:R-:W-:Y:S01]  /*0030*/  BSSY B0, `(.L_x_10753) ;  /* 0x000000e000007945 */ /* 0x000fe20003800000 */
[----:B-1----:R-:W-:-:S05]  /*0040*/  SHF.R.U32.HI R0, RZ, 0x5, R4 ;  /* 0x00000005ff007819 */ /* 0x002fca0000011604 */
[----:B------:R-:W1:Y:S02]  /*0050*/  SHFL.IDX PT, R2, R0, RZ, 0x1f ;  /* 0x00001fff00027589 */ /* 0x000e6400000e0000 */
[----:B-1----:R-:W-:Y:S02]  /*0060*/  ISETP.EQ.AND P0, PT, R2, RZ, P0 ;  /* 0x000000ff0200720c */ /* 0x002fe40000702270 */
[----:B------:R-:W-:-:S11]  /*0070*/  SHF.R.U32.HI R2, RZ, 0x7, R4 ;  /* 0x00000007ff027819 */ /* 0x000fd60000011604 */
[----:B0-----:R-:W-:Y:S05]  /*0080*/  @!P0 BRA `(.L_x_10754) ;  /* 0x0000000000208947 */ /* 0x001fea0003800000 */
        /* <DEDUP_REMOVED lines=8> */
.L_x_10754:
[----:B------:R-:W-:Y:S05]  /*0110*/  BSYNC B0 ;  /* 0x0000000000007941 */ /* 0x000fea0003800000 */
.L_x_10753:
        /* <DEDUP_REMOVED lines=41> */
.L_x_10755:
        /* <DEDUP_REMOVED lines=22> */
.L_x_10756:
        /* <DEDUP_REMOVED lines=18> */
.L_x_10757:
        /* <DEDUP_REMOVED lines=22> */
.L_x_10758:
        /* <DEDUP_REMOVED lines=22> */
.L_x_10759:
[----:B------:R-:W-:Y:S01]  /*08f0*/  PLOP3.LUT P0, PT, PT, PT, UP0, 0x80, 0x0 ;  /* 0x000000000000781c */ /* 0x000fe20003f0f008 */
[----:B------:R-:W-:Y:S01]  /*0900*/  UMOV UR40, 0x1 ;  /* 0x0000000100287882 */ /* 0x000fe20000000000 */
[----:B------:R-:W-:Y:S01]  /*0910*/  NOP ;  /* 0x0000000000007918 */ /* 0x000fe20000000000 */
[----:B------:R-:W-:Y:S01]  /*0920*/  USEL UR40, UR40, 0x2, !UP0 ;  /* 0x0000000228287887 */ /* 0x000fe2000c000000 */
[----:B------:R-:W-:Y:S01]  /*0930*/  LOP3.LUT R28, R4, 0x7f, RZ, 0xc0, !PT ;  /* 0x0000007f041c7812 */ /* 0x000fe200078ec0ff */
[----:B------:R-:W-:Y:S01]  /*0940*/  ULDC.64 UR52, c[0x0][0x208] ;  /* 0x0000820000347ab9 */ /* 0x000fe20000000a00 */
[----:B012-4-:R-:W-:Y:S07]  /*0950*/  BAR.SYNC.DEFER_BLOCKING 0x0 ;  /* 0x0000000000007b1d */ /* 0x017fee0000010000 */
[----:B------:R-:W-:Y:S05]  /*0960*/  @!P0 BRA `(.L_x_10760) ;  /* 0x0000006c00d88947 */ /* 0x000fea0003800000 */
.L_x_10761:
        /* <DEDUP_REMOVED lines=10> */
[----:B------:R-:W-:Y:S01]  /*0a10*/  IMAD.MOV.U32 R157, RZ, RZ, -0x2 ;  /* 0xfffffffeff9d7424 */ /* 0x000fe200078e00ff */
        /* <DEDUP_REMOVED lines=9> */
[CC--:B------:R-:W-:Y:S02]  /*0ab0*/  LEA.HI R0, R3.reuse, R2.reuse, RZ, 0x4 ;  /* 0x0000000203007211 */ /* 0x0c0fe400078f20ff */
[----:B------:R-:W-:Y:S01]  /*0ac0*/  LEA.HI R5, R3, R2, RZ, 0x5 ;  /* 0x0000000203057211 */ /* 0x000fe200078f28ff */
[----:B------:R-:W-:Y:S01]  /*0ad0*/  IMAD.IADD R17, R2, 0x1, -R17 ;  /* 0x0000000102117824 */ /* 0x000fe200078e0a11 */
[----:B------:R-:W-:-:S02]  /*0ae0*/  LOP3.LUT R11, R7, 0xfffffffc, RZ, 0xc0, !PT ;  /* 0xfffffffc070b7812 */ /* 0x000fc400078ec0ff */
[----:B------:R-:W-:Y:S01]  /*0af0*/  SHF.R.S32.HI R7, RZ, 0x4, R0 ;  /* 0x00000004ff077819 */ /* 0x000fe20000011400 */
[----:B------:R-:W-:Y:S01]  /*0b00*/  IMAD.SHL.U32 R6, R5, 0x20, RZ ;  /* 0x0000002005067824 */ /* 0x000fe200078e00ff */
[----:B------:R-:W-:Y:S01]  /*0b10*/  SHF.R.S32.HI R4, RZ, 0x1f, R17 ;  /* 0x0000001fff047819 */ /* 0x000fe20000011411 */
[----:B------:R-:W-:Y:S01]  /*0b20*/  IMAD.IADD R11, R2, 0x1, -R11 ;  /* 0x00000001020b7824 */ /* 0x000fe200078e0a0b */
[----:B------:R-:W-:Y:S02]  /*0b30*/  LEA.HI R16, R3, R2, RZ, 0x3 ;  /* 0x0000000203107211 */ /* 0x000fe400078f18ff */
[----:B------:R-:W-:Y:S02]  /*0b40*/  LEA.HI R3, R4, R17, RZ, 0x2 ;  /* 0x0000001104037211 */ /* 0x000fe400078f10ff */
[C---:B------:R-:W-:Y:S02]  /*0b50*/  LOP3.LUT R5, R0.reuse, 0x3fffff0, RZ, 0xc0, !PT ;  /* 0x03fffff000057812 */ /* 0x040fe400078ec0ff */
[----:B------:R-:W-:-:S02]  /*0b60*/  LEA.HI R0, R0, R7, RZ, 0x1 ;  /* 0x0000000700007211 */ /* 0x000fc400078f08ff */
[----:B------:R-:W-:Y:S01]  /*0b70*/  SHF.R.S32.HI R8, RZ, 0x2, R3 ;  /* 0x00000002ff087819 */ /* 0x000fe20000011403 */
[----:B------:R-:W-:Y:S01]  /*0b80*/  IMAD.IADD R5, R2, 0x1, -R5 ;  /* 0x0000000102057824 */ /* 0x000fe200078e0a05 */
[----:B------:R-:W-:Y:S02]  /*0b90*/  SHF.R.S32.HI R9, RZ, 0x1f, R3 ;  /* 0x0000001fff097819 */ /* 0x000fe40000011403 */
[----:B------:R-:W-:Y:S02]  /*0ba0*/  LOP3.LUT R0, R0, 0x1ffffffe, RZ, 0xc0, !PT ;  /* 0x1ffffffe00007812 */ /* 0x000fe400078ec0ff */
[----:B------:R-:W-:Y:S02]  /*0bb0*/  SHF.R.S32.HI R18, RZ, 0x7, R18 ;  /* 0x00000007ff127819 */ /* 0x000fe40000011412 */
[----:B------:R-:W-:Y:S01]  /*0bc0*/  LOP3.LUT R6, R6, 0xfffffc00, RZ, 0xc0, !PT ;  /* 0xfffffc0006067812 */ /* 0x000fe200078ec0ff */
[----:B------:R-:W-:Y:S01]  /*0bd0*/  IMAD.IADD R156, R7, 0x1, -R0 ;  /* 0x00000001079c7824 */ /* 0x000fe200078e0a00 */
[----:B------:R-:W-:Y:S01]  /*0be0*/  LEA.HI R9, R9, R8, RZ, 0x3 ;  /* 0x0000000809097211 */ /* 0x000fe200078f18ff */
[----:B------:R-:W-:Y:S01]  /*0bf0*/  IMAD.HI R0, R18, 0x55555556, RZ ;  /* 0x5555555612007827 */ /* 0x000fe200078e02ff */
[----:B------:R-:W-:-:S02]  /*0c00*/  LEA.HI R7, R11, R11, RZ, 0x1 ;  /* 0x0000000b0b077211 */ /* 0x000fc400078f08ff */
[----:B------:R-:W-:Y:S01]  /*0c10*/  LOP3.LUT R9, R9, 0xfffffff8, RZ, 0xc0, !PT ;  /* 0xfffffff809097812 */ /* 0x000fe200078ec0ff */
[----:B------:R-:W-:Y:S01]  /*0c20*/  IMAD R5, R5, 0x40, R6 ;  /* 0x0000004005057824 */ /* 0x000fe200078e0206 */
[----:B------:R-:W-:Y:S02]  /*0c30*/  LEA.HI R6, R4, R17, RZ, 0x5 ;  /* 0x0000001104067211 */ /* 0x000fe400078f28ff */
[----:B------:R-:W-:Y:S01]  /*0c40*/  LOP3.LUT R4, R3, 0x7ffffffc, RZ, 0xc0, !PT ;  /* 0x7ffffffc03047812 */ /* 0x000fe200078ec0ff */
[----:B------:R-:W-:Y:S01]  /*0c50*/  IMAD.IADD R9, R8, 0x1, -R9 ;  /* 0x0000000108097824 */ /* 0x000fe200078e0a09 */
[----:B------:R-:W-:Y:S01]  /*0c60*/  LEA.HI R3, R0, R0, RZ, 0x1 ;  /* 0x0000000000037211 */ /* 0x000fe200078f08ff */
[----:B------:R-:W-:Y:S01]  /*0c70*/  IMAD R156, R156, 0x8, R5 ;  /* 0x000000089c9c7824 */ /* 0x000fe200078e0205 */
[----:B------:R-:W-:Y:S01]  /*0c80*/  SHF.R.S32.HI R6, RZ, 0x5, R6 ;  /* 0x00000005ff067819 */ /* 0x000fe20000011406 */
[----:B------:R-:W-:Y:S01]  /*0c90*/  IMAD.IADD R4, R17, 0x1, -R4 ;  /* 0x0000000111047824 */ /* 0x000fe200078e0a04 */
[----:B------:R-:W-:Y:S01]  /*0ca0*/  LOP3.LUT R0, R7, 0x1ffffffe, RZ, 0xc0, !PT ;  /* 0x1ffffffe07007812 */ /* 0x000fe200078ec0ff */
[----:B------:R-:W-:Y:S01]  /*0cb0*/  IMAD R3, R3, -0x3, R18 ;  /* 0xfffffffd03037824 */ /* 0x000fe200078e0212 */
[----:B------:R-:W-:Y:S01]  /*0cc0*/  LOP3.LUT R13, R16, 0xfffffff8, RZ, 0xc0, !PT ;  /* 0xfffffff8100d7812 */ /* 0x000fe200078ec0ff */
[----:B------:R-:W-:Y:S01]  /*0cd0*/  IMAD R6, R6, 0x10, R9 ;  /* 0x0000001006067824 */ /* 0x000fe200078e0209 */
[----:B------:R-:W-:Y:S01]  /*0ce0*/  SHF.R.S32.HI R16, RZ, 0x3, R16 ;  /* 0x00000003ff107819 */ /* 0x000fe20000011410 */
[----:B------:R-:W-:-:S02]  /*0cf0*/  IMAD.IADD R0, R11, 0x1, -R0 ;  /* 0x000000010b007824 */ /* 0x000fc400078e0a00 */
[----:B------:R-:W-:Y:S02]  /*0d00*/  IMAD R19, R3, 0x40, R6 ;  /* 0x0000004003137824 */ /* 0x000fe400078e0206 */
[----:B------:R-:W-:Y:S02]  /*0d10*/  IMAD.IADD R2, R2, 0x1, -R13 ;  /* 0x0000000102027824 */ /* 0x000fe400078e0a0d */
[----:B------:R-:W-:Y:S02]  /*0d20*/  IMAD R157, R4, R157, 0xa0 ;  /* 0x000000a0049d7424 */ /* 0x000fe400078e029d */
[----:B------:R-:W-:-:S07]  /*0d30*/  IMAD R22, R0, 0x8, R19 ;  /* 0x0000000800167824 */ /* 0x000fce00078e0213 */
.L_x_10784:
        /* <DEDUP_REMOVED lines=68> */
[----:B------:R-:W-:Y:S01]  /*1180*/  UISETP.NE.U32.AND UP0, UPT, UR4, URZ, UPT ;  /* 0x0000003f0400728c */ /* 0x000fe2000bf05070 */
[----:B------:R-:W-:-:S03]  /*1190*/  UMOV UR37, 0x80000020 ;  /* 0x8000002000257882 */ /* 0x000fc60000000000 */
        /* <DEDUP_REMOVED lines=9> */
[----:B------:R-:W-:Y:S02]  /*1230*/  ULEA UR6, UR5, UR8, 0xc ;  /* 0x0000000805067291 */ /* 0x000fe4000f8e603f */
[----:B------:R-:W-:Y:S02]  /*1240*/  ULOP3.LUT UP0, URZ, UR8, 0x9f, URZ, 0xc0, !UPT ;  /* 0x0000009f083f7892 */ /* 0x000fe4000f80c03f */
[----:B------:R-:W-:-:S02]  /*1250*/  USHF.R.U32.HI UR6, URZ, 0x4, UR6 ;  /* 0x000000043f067899 */ /* 0x000fc40008011606 */
[----:B------:R-:W-:Y:S02]  /*1260*/  UIMAD.WIDE UR4, UR4, 0x66666667, URZ ;  /* 0x66666667040478a5 */ /* 0x000fe4000f8e023f */
[----:B------:R-:W-:Y:S01]  /*1270*/  PLOP3.LUT P0, PT, PT, PT, UP0, 0x80, 0x0 ;  /* 0x000000000000781c */ /* 0x000fe20003f0f008 */
[----:B------:R-:W-:Y:S01]  /*1280*/  ULOP3.LUT UR6, UR6, 0x3fff, URZ, 0xc0, !UPT ;  /* 0x00003fff06067892 */ /* 0x000fe2000f8ec03f */
[----:B------:R-:W-:Y:S01]  /*1290*/  ULDC UR7, c[0x0][0x988] ;  /* 0x0002620000077ab9 */ /* 0x000fe20000000800 */
[----:B------:R-:W-:Y:S02]  /*12a0*/  USHF.R.U32.HI UR51, URZ, 0x1f, UR5 ;  /* 0x0000001f3f337899 */ /* 0x000fe40008011605 */
[----:B------:R-:W-:Y:S02]  /*12b0*/  ULOP3.LUT UR55, UR6, 0x10000, URZ, 0xfc, !UPT ;  /* 0x0001000006377892 */ /* 0x000fe4000f8efc3f */
[----:B------:R-:W-:-:S05]  /*12c0*/  ULEA.HI.SX32 UR51, UR5, UR51, 0x1a ;  /* 0x0000003305337291 */ /* 0x000fca000f8fd23f */
[----:B------:R-:W-:Y:S01]  /*12d0*/  UMOV UR36, UR55 ;  /* 0x0000003700247c82 */ /* 0x000fe20008000000 */
[----:B--2---:R-:W-:-:S04]  /*12e0*/  FMUL.FTZ R0, R3, R0 ;  /* 0x0000000003007220 */ /* 0x004fc80000410000 */
[----:B------:R-:W-:-:S05]  /*12f0*/  FMUL.FTZ R0, R0, UR7 ;  /* 0x0000000700007c20 */ /* 0x000fca0008410000 */
[----:B------:R-:W-:Y:S01]  /*1300*/  R2UR UR49, R0 ;  /* 0x00000000003172ca */ /* 0x000fe200000e0000 */
[----:B------:R-:W-:-:S14]  /*1310*/  @!P0 BRA `(.L_x_10762) ;  /* 0x0000000000408947 */ /* 0x000fdc0003800000 */
        /* <DEDUP_REMOVED lines=16> */
.L_x_10762:
[----:B------:R-:W-:Y:S01]  /*1420*/  ULOP3.LUT UR4, UR41, 0x1, URZ, 0xc0, !UPT ;  /* 0x0000000129047892 */ /* 0x000fe2000f8ec03f */
[----:B------:R-:W-:-:S05]  /*1430*/  IMAD.U32 R3, RZ, RZ, UR44 ;  /* 0x0000002cff037e24 */ /* 0x000fca000f8e00ff */
[----:B------:R-:W-:Y:S01]  /*1440*/  IMAD.U32 R0, RZ, RZ, UR4 ;  /* 0x00000004ff007e24 */ /* 0x000fe2000f8e00ff */
[----:B------:R-:W-:-:S04]  /*1450*/  ISETP.NE.AND P0, PT, R3, 0x3, PT ;  /* 0x000000030300780c */ /* 0x000fc80003f05270 */
[----:B------:R-:W-:-:S04]  /*1460*/  SHF.L.U32 R0, R0, 0x1f, RZ ;  /* 0x0000001f00007819 */ /* 0x000fc800000006ff */
[----:B------:R-:W0:Y:S02]  /*1470*/  SYNCS.PHASECHK.TRANS64.TRYWAIT P1, [UR48+0x13200], R0 ;  /* 0x01320000ff0075a7 */ /* 0x000e240008020170 */
[----:B0-----:R-:W-:Y:S05]  /*1480*/  @!P1 BRA `(.L_x_10763) ;  /* 0x0000009000509947 */ /* 0x001fea0003800000 */
.L_x_10842:
[----:B------:R-:W-:Y:S05]  /*1490*/  @!P0 BRA `(.L_x_10764) ;  /* 0x0000000000048947 */ /* 0x000fea0003800000 */
[----:B------:R-:W-:Y:S01]  /*14a0*/  BPT.TRAP 0x1 ;  /* 0x000000040000795c */ /* 0x000fe20000300000 */
.L_x_10764:
[----:B------:R-:W-:Y:S02]  /*14b0*/  IMAD.U32 R4, RZ, RZ, UR43 ;  /* 0x0000002bff047e24 */ /* 0x000fe4000f8e00ff */
[----:B0-----:R-:W-:-:S03]  /*14c0*/  IMAD.U32 R3, RZ, RZ, UR42 ;  /* 0x0000002aff037e24 */ /* 0x001fc6000f8e00ff */
[----:B------:R-:W-:Y:S02]  /*14d0*/  LEA R4, R4, UR48, 0x3 ;  /* 0x0000003004047c11 */ /* 0x000fe4000f8e18ff */
[----:B------:R-:W-:-:S04]  /*14e0*/  SHF.L.U32 R3, R3, 0x1f, RZ ;  /* 0x0000001f03037819 */ /* 0x000fc800000006ff */
[----:B------:R0:W1:Y:S01]  /*14f0*/  SYNCS.PHASECHK.TRANS64.TRYWAIT P1, [R4+URZ+0x13230], R3 ;  /* 0x01323003040075a7 */ /* 0x000062000802017f */
[----:B------:R-:W-:Y:S05]  /*1500*/  @!P0 BRA `(.L_x_10765) ;  /* 0x0000000000048947 */ /* 0x000fea0003800000 */
[----:B------:R-:W-:Y:S01]  /*1510*/  BPT.TRAP 0x1 ;  /* 0x000000040000795c */ /* 0x000fe20000300000 */
.L_x_10765:
[----:B-1----:R-:W-:Y:S05]  /*1520*/  @P1 BRA `(.L_x_10766) ;  /* 0x0000000000081947 */ /* 0x002fea0003800000 */
[----:B------:R-:W1:Y:S02]  /*1530*/  SYNCS.PHASECHK.TRANS64.TRYWAIT P1, [R4+URZ+0x13230], R3 ;  /* 0x01323003040075a7 */ /* 0x000e64000802017f */
[----:B-1----:R-:W-:Y:S05]  /*1540*/  @!P1 BRA `(.L_x_10767) ;  /* 0x0000009000389947 */ /* 0x002fea0003800000 */
.L_x_10766:
[----:B------:R-:W2:Y:S01]  /*1550*/  S2R R120, SR_TID.X ;  /* 0x0000000000787919 */ /* 0x000ea20000002100 */
[----:B------:R-:W-:Y:S01]  /*1560*/  UIADD3 UR4, UR48, 0xe000, URZ ;  /* 0x0000e00030047890 */ /* 0x000fe2000fffe03f */
[----:B------:R-:W-:Y:S01]  /*1570*/  LOP3.LUT R23, R23, 0xffffffef, RZ, 0xc0, !PT ;  /* 0xffffffef17177812 */ /* 0x000fe200078ec0ff */
[----:B------:R-:W-:Y:S02]  /*1580*/  IMAD.MOV.U32 R55, RZ, RZ, RZ ;  /* 0x000000ffff377224 */ /* 0x000fe400078e00ff */
        /* <DEDUP_REMOVED lines=8> */
[----:B------:R-:W-:Y:S01]  /*1610*/  WARPGROUP.ARRIVE ;  /* 0x00000000000079c5 */ /* 0x000fe20000000000 */
[----:B------:R-:W-:Y:S01]  /*1620*/  UMOV UR39, 0x80000020 ;  /* 0x8000002000277882 */ /* 0x000fe20000000000 */
[----:B------:R-:W-:Y:S01]  /*1630*/  UMOV UR4, UR36 ;  /* 0x0000002400047c82 */ /* 0x000fe20008000000 */
[----:B------:R-:W-:Y:S01]  /*1640*/  UMOV UR5, UR37 ;  /* 0x0000002500057c82 */ /* 0x000fe20008000000 */
[----:B------:R-:W-:Y:S01]  /*1650*/  UMOV UR7, 0x80000020 ;  /* 0x8000002000077882 */ /* 0x000fe20000000000 */
[----:B------:R-:W-:Y:S01]  /*1660*/  UIADD3 UR10, UR55, 0x2, URZ ;  /* 0x00000002370a7890 */ /* 0x000fe2000fffe03f */
[----:B------:R-:W-:Y:S01]  /*1670*/  VIADD R5, R157, UR54 ;  /* 0x000000369d057c36 */ /* 0x000fe20008000000 */
[----:B------:R-:W-:Y:S01]  /*1680*/  P2R R6, PR, RZ, 0x1 ;  /* 0x00000001ff067803 */ /* 0x000fe20000000000 */
[----:B------:R-:W-:Y:S01]  /*1690*/  IMAD.U32 R8, RZ, RZ, UR51 ;  /* 0x00000033ff087e24 */ /* 0x000fe2000f8e00ff */
[----:B------:R-:W-:Y:S01]  /*16a0*/  UISETP.GE.AND UP0, UPT, UR54, 0xa1, UPT ;  /* 0x000000a13600788c */ /* 0x000fe2000bf06270 */
[----:B------:R-:W-:-:S02]  /*16b0*/  IMAD.U32 R46, RZ, RZ, UR49 ;  /* 0x00000031ff2e7e24 */ /* 0x000fc4000f8e00ff */
[----:B------:R-:W-:Y:S01]  /*16c0*/  UIMAD UR8, UR43, 0x280, UR8 ;  /* 0x000002802b0878a4 */ /* 0x000fe2000f8e0208 */
[----:B------:R-:W-:-:S03]  /*16d0*/  IMAD R5, R8, -0xa0, R5 ;  /* 0xffffff6008057824 */ /* 0x000fc600078e0205 */
[----:B------:R-:W-:Y:S02]  /*16e0*/  UIADD3 UR6, UR8, 0x180, URZ ;  /* 0x0000018008067890 */ /* 0x000fe4000fffe03f */
        /* <DEDUP_REMOVED lines=8> */
[----:B------:R-:W-:-:S02]  /*1770*/  ISETP.GT.AND P4, PT, R5, 0x8, PT ;  /* 0x000000080500780c */ /* 0x000fc40003f84270 */
[C---:B------:R-:W-:Y:S02]  /*1780*/  ISETP.GT.AND P1, PT, R5.reuse, 0x9, PT ;  /* 0x000000090500780c */ /* 0x040fe40003f24270 */
[C---:B------:R-:W-:Y:S02]  /*1790*/  ISETP.GT.AND P3, PT, R5.reuse, 0x10, PT ;  /* 0x000000100500780c */ /* 0x040fe40003f64270 */
[C---:B------:R-:W-:Y:S02]  /*17a0*/  ISETP.GT.AND P0, PT, R5.reuse, 0x79, PT ;  /* 0x000000790500780c */ /* 0x040fe40003f04270 */
[----:B------:R-:W-:Y:S01]  /*17b0*/  ISETP.GT.AND P6, PT, R5, 0x80, PT ;  /* 0x000000800500780c */ /* 0x000fe20003fc4270 */
        /* <DEDUP_REMOVED lines=35> */
[----:B------:R-:W-:Y:S01]  /*19f0*/  FSEL R109, R109, -INF , P1 ;  /* 0xff8000006d6d7808 */ /* 0x000fe20000800000 */
[----:B------:R-:W-:Y:S01]  /*1a00*/  UIADD3 UR8, UR8, 0x202, URZ ;  /* 0x0000020208087890 */ /* 0x000fe2000fffe03f */
        /* <DEDUP_REMOVED lines=25> */
[----:B------:R-:W-:Y:S02]  /*1ba0*/  ISETP.GT.AND P4, PT, R5, 0x30, PT ;  /* 0x000000300500780c */ /* 0x000fe40003f84270 */
[----:B------:R-:W-:Y:S01]  /*1bb0*/  FMNMX.FTZ R13, R106, R107, !PT ;  /* 0x0000006b6a0d7209 */ /* 0x000fe20007810000 */
        /* <DEDUP_REMOVED lines=77> */
[----:B------:R-:W-:Y:S02]  /*2090*/  ISETP.GT.AND P0, PT, R5, 0x81, PT ;  /* 0x000000810500780c */ /* 0x000fe40003f04270 */
[----:B------:R-:W-:Y:S01]  /*20a0*/  FSEL R56, R56, -INF , P1 ;  /* 0xff80000038387808 */ /* 0x000fe20000800000 */
[----:B------:R-:W-:Y:S01]  /*20b0*/  QGMMA.64x32x32.F32.E4M3.E4M3 R24, gdesc[UR4], R24, gsb0 ;  /* 0x00600000041879f3 */ /* 0x000fe20008000818 */
[----:B------:R-:W-:-:S02]  /*20c0*/  P2R R12, PR, RZ, 0x1 ;  /* 0x00000001ff0c7803 */ /* 0x000fc40000000000 */
[----:B------:R-:W-:Y:S02]  /*20d0*/  FSEL R57, R57, -INF , P2 ;  /* 0xff80000039397808 */ /* 0x000fe40001000000 */
[----:B------:R-:W-:Y:S02]  /*20e0*/  FMNMX.FTZ R8, R56, R3, !PT ;  /* 0x0000000338087209 */ /* 0x000fe40007810000 */
        /* <DEDUP_REMOVED lines=26> */
[----:B------:R-:W-:Y:S01]  /*2290*/  P2R R11, PR, RZ, 0x2 ;  /* 0x00000002ff0b7803 */ /* 0x000fe20000000000 */
[----:B------:R-:W-:Y:S02]  /*22a0*/  WARPGROUP.DEPBAR.LE gsb0, 0x0 ;  /* 0x00008000000079c5 */ /* 0x000fe40000010000 */
[----:B------:R-:W-:-:S02]  /*22b0*/  FSEL R45, R25, -INF , P0 ;  /* 0xff800000192d7808 */ /* 0x000fc40000000000 */
[----:B------:R-:W-:Y:S02]  /*22c0*/  ISETP.GT.AND P0, PT, R5, 0x80, PT ;  /* 0x000000800500780c */ /* 0x000fe40003f04270 */
[----:B------:R-:W-:Y:S02]  /*22d0*/  FSEL R41, R24, -INF , P6 ;  /* 0xff80000018297808 */ /* 0x000fe40003000000 */
[----:B------:R-:W-:Y:S02]  /*22e0*/  FSEL R26, R26, -INF , P0 ;  /* 0xff8000001a1a7808 */ /* 0x000fe40000000000 */
[----:B------:R-:W-:Y:S02]  /*22f0*/  ISETP.NE.AND P0, PT, R12, RZ, PT ;  /* 0x000000ff0c00720c */ /* 0x000fe40003f05270 */
[----:B------:R-:W-:Y:S02]  /*2300*/  FMNMX.FTZ R8, R41, R8, !PT ;  /* 0x0000000829087209 */ /* 0x000fe40007810000 */
[----:B------:R-:W-:-:S02]  /*2310*/  FSEL R27, R27, -INF , P0 ;  /* 0xff8000001b1b7808 */ /* 0x000fc40000000000 */
[----:B------:R-:W-:Y:S02]  /*2320*/  ISETP.NE.AND P0, PT, R6, RZ, PT ;  /* 0x000000ff0600720c */ /* 0x000fe40003f05270 */
[----:B------:R-:W-:Y:S02]  /*2330*/  FMNMX.FTZ R6, R110, R13, !PT ;  /* 0x0000000d6e067209 */ /* 0x000fe40007810000 */
[----:B------:R-:W-:Y:S02]  /*2340*/  FSEL R51, R28, -INF , P1 ;  /* 0xff8000001c337808 */ /* 0x000fe40000800000 */
[----:B------:R-:W-:Y:S02]  /*2350*/  FMNMX.FTZ R13, R111, R6, !PT ;  /* 0x000000066f0d7209 */ /* 0x000fe40007810000 */
[----:B------:R-:W-:Y:S02]  /*2360*/  FMNMX.FTZ R8, R45, R8, !PT ;  /* 0x000000082d087209 */ /* 0x000fe40007810000 */
[----:B------:R-:W-:-:S02]  /*2370*/  FMNMX.FTZ R6, R114, R13, !PT ;  /* 0x0000000d72067209 */ /* 0x000fc40007810000 */
[----:B------:R-:W-:Y:S02]  /*2380*/  FSEL R49, R29, -INF , P2 ;  /* 0xff8000001d317808 */ /* 0x000fe40001000000 */
[----:B------:R-:W-:Y:S02]  /*2390*/  FMNMX.FTZ R15, R115, R6, !PT ;  /* 0x00000006730f7209 */ /* 0x000fe40007810000 */
[----:B------:R-:W-:Y:S02]  /*23a0*/  FMNMX.FTZ R8, R51, R8, !PT ;  /* 0x0000000833087209 */ /* 0x000fe40007810000 */
[----:B------:R-:W-:Y:S02]  /*23b0*/  FMNMX.FTZ R6, R118, R15, !PT ;  /* 0x0000000f76067209 */ /* 0x000fe40007810000 */
[----:B------:R-:W-:Y:S02]  /*23c0*/  FSEL R47, R32, -INF , P3 ;  /* 0xff800000202f7808 */ /* 0x000fe40001800000 */
[----:B------:R-:W-:-:S02]  /*23d0*/  FMNMX.FTZ R15, R119, R6, !PT ;  /* 0x00000006770f7209 */ /* 0x000fc40007810000 */
[----:B------:R-:W-:Y:S02]  /*23e0*/  FMNMX.FTZ R8, R49, R8, !PT ;  /* 0x0000000831087209 */ /* 0x000fe40007810000 */
        /* <DEDUP_REMOVED lines=16> */
[----:B------:R-:W-:-:S02]  /*24f0*/  FMNMX.FTZ R6, R74, R25, !PT ;  /* 0x000000194a067209 */ /* 0x000fc40007810000 */
[----:B------:R-:W-:Y:S01]  /*2500*/  ISETP.GT.AND P1, PT, R5, 0x79, PT ;  /* 0x000000790500780c */ /* 0x000fe20003f24270 */
[----:B------:R-:W0:Y:S01]  /*2510*/  SHFL.BFLY PT, R3, R8, 0x2, 0x1f ;  /* 0x0c401f0008037f89 */ /* 0x000e2200000e0000 */
[----:B------:R-:W-:Y:S02]  /*2520*/  FMNMX.FTZ R29, R75, R6, !PT ;  /* 0x000000064b1d7209 */ /* 0x000fe40007810000 */
[----:B------:R-:W-:Y:S02]  /*2530*/  FSEL R71, R71, -INF , P1 ;  /* 0xff80000047477808 */ /* 0x000fe40000800000 */
[----:B------:R-:W-:Y:S02]  /*2540*/  FMNMX.FTZ R6, R78, R29, !PT ;  /* 0x0000001d4e067209 */ /* 0x000fe40007810000 */
[----:B------:R-:W-:Y:S02]  /*2550*/  P2R R9, PR, RZ, 0x4 ;  /* 0x00000004ff097803 */ /* 0x000fe40000000000 */
[----:B------:R-:W-:-:S02]  /*2560*/  FMNMX.FTZ R29, R79, R6, !PT ;  /* 0x000000064f1d7209 */ /* 0x000fc40007810000 */
[----:B------:R-:W-:Y:S02]  /*2570*/  ISETP.NE.AND P1, PT, R11, RZ, PT ;  /* 0x000000ff0b00720c */ /* 0x000fe40003f25270 */
[----:B------:R-:W-:Y:S02]  /*2580*/  FMNMX.FTZ R6, R82, R29, !PT ;  /* 0x0000001d52067209 */ /* 0x000fe40007810000 */
[----:B------:R-:W-:Y:S02]  /*2590*/  FSEL R30, R30, -INF , P1 ;  /* 0xff8000001e1e7808 */ /* 0x000fe40000800000 */
[----:B------:R-:W-:Y:S02]  /*25a0*/  FMNMX.FTZ R33, R83, R6, !PT ;  /* 0x0000000653217209 */ /* 0x000fe40007810000 */
[----:B------:R-:W-:Y:S02]  /*25b0*/  FSEL R54, R35, -INF , P4 ;  /* 0xff80000023367808 */ /* 0x000fe40002000000 */
[----:B------:R-:W-:-:S02]  /*25c0*/  FMNMX.FTZ R6, R86, R33, !PT ;  /* 0x0000002156067209 */ /* 0x000fc40007810000 */
[----:B------:R-:W-:Y:S02]  /*25d0*/  FSEL R38, R38, -INF , P5 ;  /* 0xff80000026267808 */ /* 0x000fe40002800000 */
        /* <DEDUP_REMOVED lines=16> */
[----:B------:R-:W-:Y:S02]  /*26e0*/  ISETP.NE.AND P2, PT, R9, RZ, PT ;  /* 0x000000ff0900720c */ /* 0x000fe40003f45270 */
        /* <DEDUP_REMOVED lines=9> */
[----:B------:R0:W-:Y:S01]  /*2780*/  MUFU.EX2 R29, R72 ;  /* 0x00000048001d7308 */ /* 0x0001e20000000800 */
[----:B------:R-:W-:Y:S01]  /*2790*/  FSEL R56, R39, -INF , P6 ;  /* 0xff80000027387808 */ /* 0x000fe20003000000 */
[--C-:B------:R-:W-:Y:S01]  /*27a0*/  FFMA.FTZ R5, R104, UR49, -R46.reuse ;  /* 0x0000003168057c23 */ /* 0x100fe2000801082e */
[----:B------:R-:W-:Y:S01]  /*27b0*/  FMNMX.FTZ R35, R53, R6, !PT ;  /* 0x0000000635237209 */ /* 0x000fe20007810000 */
[--C-:B------:R-:W-:Y:S01]  /*27c0*/  FFMA.FTZ R8, R105, UR49, -R46.reuse ;  /* 0x0000003169087c23 */ /* 0x100fe2000801082e */
[----:B------:R-:W-:-:S01]  /*27d0*/  FFMA.FTZ R7, R108, UR49, -R46 ;  /* 0x000000316c077c23 */ /* 0x000fc2000801082e */
[--C-:B------:R-:W-:Y:S01]  /*27e0*/  FFMA.FTZ R10, R109, UR49, -R46.reuse ;  /* 0x000000316d0a7c23 */ /* 0x100fe2000801082e */
[----:B------:R-:W-:Y:S01]  /*27f0*/  FMNMX.FTZ R35, R54, R35, !PT ;  /* 0x0000002336237209 */ /* 0x000fe20007810000 */
[--C-:B------:R-:W-:Y:S01]  /*2800*/  FFMA.FTZ R9, R112, UR49, -R46.reuse ;  /* 0x0000003170097c23 */ /* 0x100fe2000801082e */
[----:B0-----:R-:W-:-:S01]  /*2810*/  FFMA.FTZ R72, R57, UR49, -R46 ;  /* 0x0000003139487c23 */ /* 0x001fc2000801082e */
        /* <DEDUP_REMOVED lines=9> */
[--C-:B------:R-:W-:Y:S01]  /*28b0*/  FFMA.FTZ R14, R117, UR49, -R46.reuse ;  /* 0x00000031750e7c23 */ /* 0x100fe2000801082e */
[----:B------:R-:W1:Y:S01]  /*28c0*/  SHFL.BFLY PT, R73, R6, 0x2, 0x1f ;  /* 0x0c401f0006497f89 */ /* 0x000e6200000e0000 */
[----:B------:R-:W-:-:S01]  /*28d0*/  FFMA.FTZ R88, R88, UR49, -R46 ;  /* 0x0000003158587c23 */ /* 0x000fc2000801082e */
[--C-:B0-----:R-:W-:Y:S01]  /*28e0*/  FFMA.FTZ R72, R45, UR49, -R46.reuse ;  /* 0x000000312d487c23 */ /* 0x101fe2000801082e */
        /* <DEDUP_REMOVED lines=21> */
[----:B-1----:R-:W-:Y:S01]  /*2a40*/  FMNMX.FTZ R73, R6, R73, !PT ;  /* 0x0000004906497209 */ /* 0x002fe20007810000 */
[----:B------:R-:W-:-:S01]  /*2a50*/  FFMA.FTZ R43, R43, UR49, -R46 ;  /* 0x000000312b2b7c23 */ /* 0x000fc2000801082e */
[----:B------:R-:W-:Y:S01]  /*2a60*/  MUFU.EX2 R5, R5 ;  /* 0x0000000500057308 */ /* 0x000fe20000000800 */
[----:B------:R-:W-:-:S02]  /*2a70*/  LOP3.LUT P2, RZ, R120, 0x7f, RZ, 0xc0, !PT ;  /* 0x0000007f78ff7812 */ /* 0x000fc4000784c0ff */
[----:B------:R-:W0:Y:S05]  /*2a80*/  SHFL.BFLY PT, R6, R73, 0x1, 0x1f ;  /* 0x0c201f0049067f89 */ /* 0x000e2a00000e0000 */
[----:B------:R-:W-:Y:S08]  /*2a90*/  MUFU.EX2 R8, R8 ;  /* 0x0000000800087308 */ /* 0x000ff00000000800 */
[----:B------:R-:W-:Y:S08]  /*2aa0*/  MUFU.EX2 R7, R7 ;  /* 0x0000000700077308 */ /* 0x000ff00000000800 */
[----:B------:R-:W1:Y:S01]  /*2ab0*/  MUFU.EX2 R10, R10 ;  /* 0x0000000a000a7308 */ /* 0x000e620000000800 */
[----:B0-----:R-:W-:-:S04]  /*2ac0*/  FMNMX.FTZ R6, R73, R6, !PT ;  /* 0x0000000649067209 */ /* 0x001fc80007810000 */
[C---:B------:R-:W-:Y:S01]  /*2ad0*/  FSETP.NEU.FTZ.AND P1, PT, R6.reuse, -INF , PT ;  /* 0xff8000000600780b */ /* 0x040fe20003f3d000 */
[----:B------:R-:W-:-:S02]  /*2ae0*/  FFMA.FTZ R51, R6, R51, -8 ;  /* 0xc100000006337423 */ /* 0x000fc40000010033 */
[----:B------:R0:W-:Y:S03]  /*2af0*/  MUFU.EX2 R33, R80 ;  /* 0x0000005000217308 */ /* 0x0001e60000000800 */
        /* <DEDUP_REMOVED lines=8> */
[--C-:B0-----:R-:W-:Y:S01]  /*2b80*/  FFMA.FTZ R80, R115, UR49, -R51.reuse ;  /* 0x0000003173507c23 */ /* 0x101fe20008010833 */
        /* <DEDUP_REMOVED lines=27> */
[----:B-1----:R-:W-:-:S04]  /*2d40*/  F2FP.SATFINITE.E4M3.F32.PACK_AB_MERGE_C R152, R10, R7, RZ ;  /* 0x000000070a98723e */ /* 0x002fc800048070ff */
[----:B------:R-:W-:Y:S02]  /*2d50*/  F2FP.SATFINITE.E4M3.F32.PACK_AB_MERGE_C R152, R8, R5, R152 ;  /* 0x000000050898723e */ /* 0x000fe40004807098 */
[----:B------:R1:W-:Y:S08]  /*2d60*/  MUFU.EX2 R13, R88 ;  /* 0x00000058000d7308 */ /* 0x0003f00000000800 */
[----:B------:R-:W4:Y:S01]  /*2d70*/  MUFU.EX2 R65, R65 ;  /* 0x0000004100417308 */ /* 0x000f220000000800 */
[----:B-1----:R-:W-:-:S01]  /*2d80*/  FFMA.FTZ R88, R91, UR49, -R51 ;  /* 0x000000315b587c23 */ /* 0x002fc20008010833 */
[--C-:B------:R-:W-:Y:S01]  /*2d90*/  FFMA.FTZ R91, R78, UR49, -R51.reuse ;  /* 0x000000314e5b7c23 */ /* 0x100fe20008010833 */
[----:B------:R-:W-:-:S01]  /*2da0*/  FFMA.FTZ R78, R82, UR49, -R51 ;  /* 0x00000031524e7c23 */ /* 0x000fc20008010833 */
[----:B------:R-:W-:Y:S01]  /*2db0*/  FFMA.FTZ R82, R86, UR49, -R51 ;  /* 0x0000003156527c23 */ /* 0x000fe20008010833 */
[----:B------:R-:W-:-:S03]  /*2dc0*/  FADD.FTZ R86, R5, R8 ;  /* 0x0000000805567221 */ /* 0x000fc60000010000 */
[----:B------:R-:W1:Y:S01]  /*2dd0*/  MUFU.EX2 R12, R12 ;  /* 0x0000000c000c7308 */ /* 0x000e620000000800 */
[----:B------:R-:W-:-:S01]  /*2de0*/  FADD.FTZ R87, R7, R86 ;  /* 0x0000005607577221 */ /* 0x000fc20000010000 */
[----:B------:R-:W-:Y:S01]  /*2df0*/  FFMA.FTZ R86, R58, UR49, -R51 ;  /* 0x000000313a567c23 */ /* 0x000fe20008010833 */
[----:B------:R-:W-:-:S05]  /*2e00*/  @!P2 VIADD R58, R4, 0x13240 ;  /* 0x00013240043aa836 */ /* 0x000fca0000000000 */
[----:B------:R0:W-:Y:S01]  /*2e10*/  MUFU.EX2 R25, R100 ;  /* 0x0000006400197308 */ /* 0x0001e20000000800 */
[----:B------:R-:W-:-:S04]  /*2e20*/  @!P2 PRMT R58, RZ, 0x654, R58 ;  /* 0x00000654ff3aa816 */ /* 0x000fc8000000003a */
[----:B------:R5:W-:Y:S03]  /*2e30*/  @!P2 SYNCS.ARRIVE.TRANS64.RED.A1T0 RZ, [R58+URZ], RZ ;  /* 0x000000ff3affa9a7 */ /* 0x000be6000810043f */
[----:B------:R-:W1:Y:S01]  /*2e40*/  MUFU.EX2 R80, R80 ;  /* 0x0000005000507308 */ /* 0x000e620000000800 */
[----:B0-----:R-:W-:-:S04]  /*2e50*/  FADD.FTZ R100, R46, R49 ;  /* 0x000000312e647221 */ /* 0x001fc80000010000 */
[----:B--2---:R-:W-:Y:S01]  /*2e60*/  FADD.FTZ R93, R69, R100 ;  /* 0x00000064455d7221 */ /* 0x004fe20000010000 */
[----:B------:R-:W-:-:S01]  /*2e70*/  FADD.FTZ R100, R10, R87 ;  /* 0x000000570a647221 */ /* 0x000fc20000010000 */
[----:B-----5:R-:W-:Y:S01]  /*2e80*/  FFMA.FTZ R58, R62, UR49, -R51 ;  /* 0x000000313e3a7c23 */ /* 0x020fe20008010833 */
[----:B------:R0:W-:Y:S01]  /*2e90*/  MUFU.EX2 R15, R92 ;  /* 0x0000005c000f7308 */ /* 0x0001e20000000800 */
[----:B---3--:R-:W-:-:S01]  /*2ea0*/  FADD.FTZ R102, R84, R93 ;  /* 0x0000005d54667221 */ /* 0x008fc20000010000 */
[----:B------:R-:W-:Y:S01]  /*2eb0*/  FADD.FTZ R87, R9, R100 ;  /* 0x0000006409577221 */ /* 0x000fe20000010000 */
[----:B------:R-:W-:Y:S02]  /*2ec0*/  F2FP.SATFINITE.E4M3.F32.PACK_AB_MERGE_C R69, R84, R69, RZ ;  /* 0x000000455445723e */ /* 0x000fe400048070ff */
[----:B----4-:R-:W-:Y:S01]  /*2ed0*/  FADD.FTZ R93, R65, R102 ;  /* 0x00000066415d7221 */ /* 0x010fe20000010000 */
[----:B-1----:R-:W-:-:S01]  /*2ee0*/  FADD.FTZ R100, R12, R87 ;  /* 0x000000570c647221 */ /* 0x002fc20000010000 */
[----:B------:R-:W-:Y:S01]  /*2ef0*/  F2FP.SATFINITE.E4M3.F32.PACK_AB_MERGE_C R153, R49, R46, R69 ;  /* 0x0000002e3199723e */ /* 0x000fe20004807045 */
[----:B------:R-:W1:Y:S01]  /*2f00*/  MUFU.EX2 R11, R11 ;  /* 0x0000000b000b7308 */ /* 0x000e620000000800 */
[----:B0-----:R-:W-:-:S01]  /*2f10*/  FFMA.FTZ R92, R119, UR49, -R51 ;  /* 0x00000031775c7c23 */ /* 0x001fc20008010833 */
[----:B------:R-:W-:Y:S01]  /*2f20*/  FADD.FTZ R102, R80, R93 ;  /* 0x0000005d50667221 */ /* 0x000fe20000010000 */
[----:B------:R-:W-:-:S02]  /*2f30*/  IMAD.MOV.U32 R49, RZ, RZ, R55 ;  /* 0x000000ffff317224 */ /* 0x000fc400078e0037 */
[----:B------:R-:W-:-:S03]  /*2f40*/  IMAD.MOV.U32 R46, RZ, RZ, R55 ;  /* 0x000000ffff2e7224 */ /* 0x000fc600078e0037 */
[----:B------:R-:W0:Y:S08]  /*2f50*/  MUFU.EX2 R81, R81 ;  /* 0x0000005100517308 */ /* 0x000e300000000800 */
[----:B------:R-:W2:Y:S01]  /*2f60*/  MUFU.EX2 R14, R14 ;  /* 0x0000000e000e7308 */ /* 0x000ea20000000800 */
[----:B-1----:R-:W-:-:S07]  /*2f70*/  FADD.FTZ R87, R11, R100 ;  /* 0x000000640b577221 */ /* 0x002fce0000010000 */
[----:B------:R-:W1:Y:S01]  /*2f80*/  MUFU.EX2 R92, R92 ;  /* 0x0000005c005c7308 */ /* 0x000e620000000800 */
[----:B0-----:R-:W-:-:S07]  /*2f90*/  FADD.FTZ R93, R81, R102 ;  /* 0x00000066515d7221 */ /* 0x001fce0000010000 */
[----:B------:R-:W-:Y:S01]  /*2fa0*/  MUFU.EX2 R73, R73 ;  /* 0x0000004900497308 */ /* 0x000fe20000000800 */
[----:B--2---:R-:W-:-:S01]  /*2fb0*/  FADD.FTZ R62, R14, R87 ;  /* 0x000000570e3e7221 */ /* 0x004fc20000010000 */
[----:B------:R-:W-:-:S03]  /*2fc0*/  F2FP.SATFINITE.E4M3.F32.PACK_AB_MERGE_C R154, R14, R11, RZ ;  /* 0x0000000b0e9a723e */ /* 0x000fc600048070ff */
[----:B------:R-:W-:Y:S01]  /*2fd0*/  FADD.FTZ R87, R13, R62 ;  /* 0x0000003e0d577221 */ /* 0x000fe20000010000 */
[----:B------:R-:W-:Y:S02]  /*2fe0*/  F2FP.SATFINITE.E4M3.F32.PACK_AB_MERGE_C R154, R12, R9, R154 ;  /* 0x000000090c9a723e */ /* 0x000fe4000480709a */
[----:B------:R-:W0:Y:S01]  /*2ff0*/  MUFU.EX2 R20, R20 ;  /* 0x0000001400147308 */ /* 0x000e220000000800 */
[----:B-1----:R-:W-:-:S04]  /*3000*/  F2FP.SATFINITE.E4M3.F32.PACK_AB_MERGE_C R81, R92, R81, RZ ;  /* 0x000000515c51723e */ /* 0x002fc800048070ff */
[----:B------:R-:W-:-:S03]  /*3010*/  F2FP.SATFINITE.E4M3.F32.PACK_AB_MERGE_C R155, R80, R65, R81 ;  /* 0x00000041509b723e */ /* 0x000fc60004807051 */
[----:B------:R-:W-:Y:S08]  /*3020*/  MUFU.EX2 R88, R88 ;  /* 0x0000005800587308 */ /* 0x000ff00000000800 */
[----:B------:R-:W-:Y:S01]  /*3030*/  MUFU.EX2 R85, R85 ;  /* 0x0000005500557308 */ /* 0x000fe20000000800 */
[----:B0-----:R-:W-:-:S04]  /*3040*/  FADD.FTZ R62, R20, R87 ;  /* 0x00000057143e7221 */ /* 0x001fc80000010000 */
[----:B------:R-:W-:Y:S01]  /*3050*/  FADD.FTZ R87, R15, R62 ;  /* 0x0000003e0f577221 */ /* 0x000fe20000010000 */
[----:B------:R-:W-:-:S02]  /*3060*/  FFMA.FTZ R62, R26, UR49, -R51 ;  /* 0x000000311a3e7c23 */ /* 0x000fc40008010833 */
[----:B------:R-:W0:Y:S08]  /*3070*/  MUFU.EX2 R24, R24 ;  /* 0x0000001800187308 */ /* 0x000e300000000800 */
[----:B------:R-:W1:Y:S08]  /*3080*/  MUFU.EX2 R94, R94 ;  /* 0x0000005e005e7308 */ /* 0x000e700000000800 */
[----:B------:R2:W-:Y:S01]  /*3090*/  MUFU.EX2 R4, R86 ;  /* 0x0000005600047308 */ /* 0x0005e20000000800 */
[----:B0-----:R-:W-:-:S01]  /*30a0*/  FADD.FTZ R100, R24, R87 ;  /* 0x0000005718647221 */ /* 0x001fc20000010000 */
[----:B------:R-:W-:Y:S01]  /*30b0*/  F2FP.SATFINITE.E4M3.F32.PACK_AB_MERGE_C R136, R24, R15, RZ ;  /* 0x0000000f1888723e */ /* 0x000fe200048070ff */
[----:B------:R-:W-:-:S03]  /*30c0*/  IMAD.MOV.U32 R24, RZ, RZ, R55 ;  /* 0x000000ffff187224 */ /* 0x000fc600078e0037 */
[----:B------:R-:W-:Y:S02]  /*30d0*/  F2FP.SATFINITE.E4M3.F32.PACK_AB_MERGE_C R136, R20, R13, R136 ;  /* 0x0000000d1488723e */ /* 0x000fe40004807088 */
[----:B------:R0:W3:Y:S01]  /*30e0*/  MUFU.EX2 R21, R96 ;  /* 0x0000006000157308 */ /* 0x0000e20000000800 */
[----:B--2---:R-:W-:-:S04]  /*30f0*/  FADD.FTZ R86, R92, R93 ;  /* 0x0000005d5c567221 */ /* 0x004fc80000010000 */
[----:B------:R-:W-:-:S03]  /*3100*/  FADD.FTZ R93, R73, R86 ;  /* 0x00000056495d7221 */ /* 0x000fc60000010000 */
[----:B------:R-:W2:Y:S01]  /*3110*/  MUFU.EX2 R77, R77 ;  /* 0x0000004d004d7308 */ /* 0x000ea20000000800 */
[----:B------:R-:W-:-:S01]  /*3120*/  FADD.FTZ R86, R88, R93 ;  /* 0x0000005d58567221 */ /* 0x000fc20000010000 */
[----:B0-----:R-:W-:-:S03]  /*3130*/  FFMA.FTZ R96, R103, UR49, -R51 ;  /* 0x0000003167607c23 */ /* 0x001fc60008010833 */
[----:B------:R-:W-:Y:S01]  /*3140*/  FADD.FTZ R93, R85, R86 ;  /* 0x00000056555d7221 */ /* 0x000fe20000010000 */
[----:B------:R-:W-:-:S01]  /*3150*/  FFMA.FTZ R86, R27, UR49, -R51 ;  /* 0x000000311b567c23 */ /* 0x000fc20008010833 */
[----:B------:R-:W-:Y:S01]  /*3160*/  FFMA.FTZ R51, R56, UR49, -R51 ;  /* 0x0000003138337c23 */ /* 0x000fe20008010833 */
[----:B------:R-:W0:Y:S01]  /*3170*/  MUFU.EX2 R28, R28 ;  /* 0x0000001c001c7308 */ /* 0x000e220000000800 */
[----:B-1----:R-:W-:-:S01]  /*3180*/  FADD.FTZ R102, R94, R93 ;  /* 0x0000005d5e667221 */ /* 0x002fc20000010000 */
[----:B---3--:R-:W-:Y:S01]  /*3190*/  FADD.FTZ R27, R21, R100 ;  /* 0x00000064151b7221 */ /* 0x008fe20000010000 */
[----:B------:R-:W-:-:S04]  /*31a0*/  F2FP.SATFINITE.E4M3.F32.PACK_AB_MERGE_C R85, R94, R85, RZ ;  /* 0x000000555e55723e */ /* 0x000fc800048070ff */
[----:B------:R-:W-:Y:S01]  /*31b0*/  F2FP.SATFINITE.E4M3.F32.PACK_AB_MERGE_C R137, R88, R73, R85 ;  /* 0x000000495889723e */ /* 0x000fe20004807055 */
[----:B------:R-:W1:Y:S01]  /*31c0*/  MUFU.EX2 R90, R90 ;  /* 0x0000005a005a7308 */ /* 0x000e620000000800 */
[----:B--2---:R-:W-:-:S07]  /*31d0*/  FADD.FTZ R87, R77, R102 ;  /* 0x000000664d577221 */ /* 0x004fce0000010000 */
[----:B------:R-:W2:Y:S01]  /*31e0*/  MUFU.EX2 R89, R89 ;  /* 0x0000005900597308 */ /* 0x000ea20000000800 */
[----:B0-----:R-:W-:-:S07]  /*31f0*/  FADD.FTZ R100, R28, R27 ;  /* 0x0000001b1c647221 */ /* 0x001fce0000010000 */
[----:B------:R-:W0:Y:S01]  /*3200*/  MUFU.EX2 R32, R32 ;  /* 0x0000002000207308 */ /* 0x000e220000000800 */
[----:B-1----:R-:W-:-:S01]  /*3210*/  FADD.FTZ R102, R90, R87 ;  /* 0x000000575a667221 */ /* 0x002fc20000010000 */
[----:B------:R-:W-:-:S06]  /*3220*/  FADD.FTZ R87, R25, R100 ;  /* 0x0000006419577221 */ /* 0x000fcc0000010000 */
[----:B------:R-:W1:Y:S01]  /*3230*/  MUFU.EX2 R96, R96 ;  /* 0x0000006000607308 */ /* 0x000e620000000800 */
[----:B--2---:R-:W-:-:S07]  /*3240*/  FADD.FTZ R93, R89, R102 ;  /* 0x00000066595d7221 */ /* 0x004fce0000010000 */
[----:B------:R-:W2:Y:S01]  /*3250*/  MUFU.EX2 R74, R74 ;  /* 0x0000004a004a7308 */ /* 0x000ea20000000800 */
[----:B0-----:R-:W-:-:S01]  /*3260*/  FADD.FTZ R56, R32, R87 ;  /* 0x0000005720387221 */ /* 0x001fc20000010000 */
[----:B------:R-:W-:Y:S01]  /*3270*/  F2FP.SATFINITE.E4M3.F32.PACK_AB_MERGE_C R138, R32, R25, RZ ;  /* 0x00000019208a723e */ /* 0x000fe200048070ff */
[--C-:B------:R-:W-:Y:S02]  /*3280*/  IMAD.MOV.U32 R32, RZ, RZ, R55.reuse ;  /* 0x000000ffff207224 */ /* 0x100fe400078e0037 */
        /* <DEDUP_REMOVED lines=20> */
[----:B------:R-:W-:Y:S01]  /*33d0*/  FADD.FTZ R48, R48, R7 ;  /* 0x0000000730307221 */ /* 0x000fe20000010000 */
[----:B------:R-:W-:Y:S02]  /*33e0*/  IMAD.MOV.U32 R37, RZ, RZ, R55 ;  /* 0x000000ffff257224 */ /* 0x000fe400078e0037 */
[----:B------:R-:W-:Y:S01]  /*33f0*/  F2FP.SATFINITE.E4M3.F32.PACK_AB_MERGE_C R140, R36, R29, R140 ;  /* 0x0000001d248c723e */ /* 0x000fe2000480708c */
[----:B------:R-:W-:-:S01]  /*3400*/  FADD.FTZ R15, R33, R48 ;  /* 0x00000030210f7221 */ /* 0x000fc20000010000 */
[----:B------:R-:W-:Y:S01]  /*3410*/  IMAD.MOV.U32 R48, RZ, RZ, R55 ;  /* 0x000000ffff307224 */ /* 0x000fe200078e0037 */
[----:B------:R-:W1:Y:S01]  /*3420*/  MUFU.EX2 R40, R40 ;  /* 0x0000002800287308 */ /* 0x000e620000000800 */
[----:B--2---:R-:W-:-:S01]  /*3430*/  FADD.FTZ R11, R98, R11 ;  /* 0x0000000b620b7221 */ /* 0x004fc20000010000 */
[----:B------:R-:W-:Y:S01]  /*3440*/  F2FP.SATFINITE.E4M3.F32.PACK_AB_MERGE_C R91, R98, R91, RZ ;  /* 0x0000005b625b723e */ /* 0x000fe200048070ff */
[----:B------:R-:W-:-:S02]  /*3450*/  IMAD.MOV.U32 R36, RZ, RZ, R55 ;  /* 0x000000ffff247224 */ /* 0x000fc400078e0037 */
[----:B------:R-:W-:Y:S01]  /*3460*/  IMAD.MOV.U32 R29, RZ, RZ, R55 ;  /* 0x000000ffff1d7224 */ /* 0x000fe200078e0037 */
        /* <DEDUP_REMOVED lines=15> */
[--C-:B------:R-:W-:Y:S02]  /*3560*/  IMAD.MOV.U32 R50, RZ, RZ, R55.reuse ;  /* 0x000000ffff327224 */ /* 0x100fe400078e0037 */
[----:B------:R-:W2:Y:S01]  /*3570*/  MUFU.EX2 R59, R59 ;  /* 0x0000003b003b7308 */ /* 0x000ea20000000800 */
[C---:B0-----:R-:W-:Y:S01]  /*3580*/  F2FP.SATFINITE.E4M3.F32.PACK_AB_MERGE_C R82, R83.reuse, R82, RZ ;  /* 0x000000525352723e */ /* 0x041fe200048070ff */
[----:B------:R-:W-:Y:S01]  /*3590*/  FADD.FTZ R83, R83, R8 ;  /* 0x0000000853537221 */ /* 0x000fe20000010000 */
[----:B------:R-:W-:Y:S02]  /*35a0*/  IMAD.MOV.U32 R40, RZ, RZ, R55 ;  /* 0x000000ffff287224 */ /* 0x000fe400078e0037 */
[----:B------:R-:W-:Y:S01]  /*35b0*/  F2FP.SATFINITE.E4M3.F32.PACK_AB_MERGE_C R143, R79, R78, R82 ;  /* 0x0000004e4f8f723e */ /* 0x000fe20004807052 */
[----:B------:R-:W-:-:S01]  /*35c0*/  FADD.FTZ R10, R4, R83 ;  /* 0x00000053040a7221 */ /* 0x000fc20000010000 */
[----:B------:R-:W-:Y:S01]  /*35d0*/  IMAD.MOV.U32 R33, RZ, RZ, R55 ;  /* 0x000000ffff217224 */ /* 0x000fe200078e0037 */
[----:B------:R-:W0:Y:S01]  /*35e0*/  MUFU.EX2 R39, R39 ;  /* 0x0000002700277308 */ /* 0x000e220000000800 */
[----:B-1----:R-:W-:-:S01]  /*35f0*/  FADD.FTZ R8, R34, R31 ;  /* 0x0000001f22087221 */ /* 0x002fc20000010000 */
[----:B------:R-:W-:-:S03]  /*3600*/  IMAD.MOV.U32 R31, RZ, RZ, R55 ;  /* 0x000000ffff1f7224 */ /* 0x000fc600078e0037 */
        /* <DEDUP_REMOVED lines=15> */
[--C-:B------:R-:W-:Y:S02]  /*3700*/  IMAD.MOV.U32 R35, RZ, RZ, R55.reuse ;  /* 0x000000ffff237224 */ /* 0x100fe400078e0037 */
[----:B------:R-:W-:Y:S01]  /*3710*/  F2FP.SATFINITE.E4M3.F32.PACK_AB_MERGE_C R145, R59, R4, R58 ;  /* 0x000000043b91723e */ /* 0x000fe2000480703a */
[----:B------:R-:W-:Y:S02]  /*3720*/  IMAD.MOV.U32 R34, RZ, RZ, R55 ;  /* 0x000000ffff227224 */ /* 0x000fe400078e0037 */
        /* <DEDUP_REMOVED lines=8> */
[----:B------:R-:W1:Y:S08]  /*37b0*/  MUFU.EX2 R70, R70 ;  /* 0x0000004600467308 */ /* 0x000e700000000800 */
[----:B------:R-:W2:Y:S01]  /*37c0*/  MUFU.EX2 R71, R71 ;  /* 0x0000004700477308 */ /* 0x000ea20000000800 */
[----:B0-----:R-:W-:Y:S01]  /*37d0*/  F2FP.SATFINITE.E4M3.F32.PACK_AB_MERGE_C R11, R68, R61, RZ ;  /* 0x0000003d440b723e */ /* 0x001fe200048070ff */
[----:B------:R-:W-:-:S03]  /*37e0*/  FADD.FTZ R61, R61, R10 ;  /* 0x0000000a3d3d7221 */ /* 0x000fc60000010000 */
[----:B------:R-:W-:Y:S01]  /*37f0*/  F2FP.SATFINITE.E4M3.F32.PACK_AB_MERGE_C R146, R64, R57, R11 ;  /* 0x000000394092723e */ /* 0x000fe2000480700b */
[----:B------:R-:W-:-:S02]  /*3800*/  FADD.FTZ R68, R68, R61 ;  /* 0x0000003d44447221 */ /* 0x000fc40000010000 */
[----:B------:R-:W-:Y:S01]  /*3810*/  MUFU.EX2 R45, R45 ;  /* 0x0000002d002d7308 */ /* 0x000fe20000000800 */
[----:B-1----:R-:W-:-:S07]  /*3820*/  FADD.FTZ R8, R70, R9 ;  /* 0x0000000946087221 */ /* 0x002fce0000010000 */
[----:B------:R-:W0:Y:S01]  /*3830*/  MUFU.EX2 R76, R76 ;  /* 0x0000004c004c7308 */ /* 0x000e220000000800 */
[----:B--2---:R-:W-:-:S01]  /*3840*/  FADD.FTZ R8, R71, R8 ;  /* 0x0000000847087221 */ /* 0x004fc20000010000 */
        /* <DEDUP_REMOVED lines=28> */
[----:B------:R-:W2:Y:S01]  /*3a10*/  MUFU.EX2 R42, R42 ;  /* 0x0000002a002a7308 */ /* 0x000ea20000000800 */
[----:B-1----:R-:W-:-:S07]  /*3a20*/  FADD.FTZ R5, R47, R76 ;  /* 0x0000004c2f057221 */ /* 0x002fce0000010000 */
[----:B------:R-:W1:Y:S01]  /*3a30*/  MUFU.EX2 R54, R54 ;  /* 0x0000003600367308 */ /* 0x000e620000000800 */
[----:B0-----:R-:W-:-:S07]  /*3a40*/  FADD.FTZ R9, R53, R8 ;  /* 0x0000000835097221 */ /* 0x001fce0000010000 */
[----:B------:R-:W-:Y:S01]  /*3a50*/  MUFU.EX2 R44, R44 ;  /* 0x0000002c002c7308 */ /* 0x000fe20000000800 */
[----:B--2---:R-:W-:-:S07]  /*3a60*/  FADD.FTZ R5, R42, R5 ;  /* 0x000000052a057221 */ /* 0x004fce0000010000 */
[----:B------:R-:W0:Y:S01]  /*3a70*/  MUFU.EX2 R43, R43 ;  /* 0x0000002b002b7308 */ /* 0x000e220000000800 */
[----:B-1----:R-:W-:-:S07]  /*3a80*/  FADD.FTZ R9, R54, R9 ;  /* 0x0000000936097221 */ /* 0x002fce0000010000 */
[----:B------:R-:W1:Y:S08]  /*3a90*/  MUFU.EX2 R38, R38 ;  /* 0x0000002600267308 */ /* 0x000e700000000800 */
[----:B------:R-:W2:Y:S01]  /*3aa0*/  MUFU.EX2 R51, R51 ;  /* 0x0000003300337308 */ /* 0x000ea20000000800 */
[----:B0-----:R-:W-:Y:S01]  /*3ab0*/  F2FP.SATFINITE.E4M3.F32.PACK_AB_MERGE_C R10, R43, R44, RZ ;  /* 0x0000002c2b0a723e */ /* 0x001fe200048070ff */
[----:B------:R-:W-:-:S03]  /*3ac0*/  FADD.FTZ R44, R44, R5 ;  /* 0x000000052c2c7221 */ /* 0x000fc60000010000 */
[----:B------:R-:W-:Y:S01]  /*3ad0*/  F2FP.SATFINITE.E4M3.F32.PACK_AB_MERGE_C R150, R42, R47, R10 ;  /* 0x0000002f2a96723e */ /* 0x000fe2000480700a */
[----:B------:R-:W-:-:S01]  /*3ae0*/  FADD.FTZ R5, R43, R44 ;  /* 0x0000002c2b057221 */ /* 0x000fc20000010000 */
[----:B------:R-:W-:Y:S02]  /*3af0*/  IMAD.MOV.U32 R47, RZ, RZ, R55 ;  /* 0x000000ffff2f7224 */ /* 0x000fe400078e0037 */
[----:B-1----:R-:W-:-:S01]  /*3b00*/  FADD.FTZ R4, R38, R9 ;  /* 0x0000000926047221 */ /* 0x002fc20000010000 */
[--C-:B------:R-:W-:Y:S02]  /*3b10*/  IMAD.MOV.U32 R44, RZ, RZ, R55.reuse ;  /* 0x000000ffff2c7224 */ /* 0x100fe400078e0037 */
[--C-:B------:R-:W-:Y:S02]  /*3b20*/  IMAD.MOV.U32 R43, RZ, RZ, R55.reuse ;  /* 0x000000ffff2b7224 */ /* 0x100fe400078e0037 */
[--C-:B------:R-:W-:Y:S01]  /*3b30*/  IMAD.MOV.U32 R42, RZ, RZ, R55.reuse ;  /* 0x000000ffff2a7224 */ /* 0x100fe200078e0037 */
[C---:B--2---:R-:W-:Y:S01]  /*3b40*/  F2FP.SATFINITE.E4M3.F32.PACK_AB_MERGE_C R8, R51.reuse, R38, RZ ;  /* 0x000000263308723e */ /* 0x044fe200048070ff */
[----:B------:R-:W-:Y:S01]  /*3b50*/  FADD.FTZ R4, R51, R4 ;  /* 0x0000000433047221 */ /* 0x000fe20000010000 */
[----:B------:R-:W-:-:S02]  /*3b60*/  IMAD.MOV.U32 R51, RZ, RZ, R55 ;  /* 0x000000ffff337224 */ /* 0x000fc400078e0037 */
        /* <DEDUP_REMOVED lines=26> */
.L_x_10778:
[----:B------:R-:W-:-:S04]  /*3d10*/  UISETP.NE.AND UP0, UPT, UR17, 0x1, UPT ;  /* 0x000000011100788c */ /* 0x000fc8000bf05270 */
[----:B------:R-:W-:-:S04]  /*3d20*/  USEL UR42, URZ, 0x1, UP0 ;  /* 0x000000013f2a7887 */ /* 0x000fc80008000000 */
[----:B------:R-:W-:Y:S01]  /*3d30*/  ULOP3.LUT UR42, UR18, UR42, URZ, 0x3c, !UPT ;  /* 0x0000002a122a7292 */ /* 0x000fe2000f8e3c3f */
[----:B------:R-:W-:Y:S11]  /*3d40*/  @!P0 BRA `(.L_x_10769) ;  /* 0x0000000000048947 */ /* 0x000ff60003800000 */
[----:B------:R-:W-:Y:S01]  /*3d50*/  BPT.TRAP 0x1 ;  /* 0x000000040000795c */ /* 0x000fe20000300000 */
.L_x_10769:
        /* <DEDUP_REMOVED lines=9> */
.L_x_10770:
[----:B-1----:R-:W-:Y:S05]  /*3df0*/  @P1 BRA `(.L_x_10771) ;  /* 0x0000000000081947 */ /* 0x002fea0003800000 */
[----:B------:R-:W1:Y:S02]  /*3e00*/  SYNCS.PHASECHK.TRANS64.TRYWAIT P1, [UR16+0x13230], R3 ;  /* 0x01323003ff0075a7 */ /* 0x000e640008020150 */
[----:B-1----:R-:W-:Y:S05]  /*3e10*/  @!P1 BRA `(.L_x_10772) ;  /* 0x0000006800189947 */ /* 0x002fea0003800000 */
.L_x_10771:
[----:B------:R-:W-:Y:S01]  /*3e20*/  R2UR UR19, R0 ;  /* 0x00000000001372ca */ /* 0x000fe200000e0000 */
[----:B------:R-:W-:Y:S01]  /*3e30*/  WARPGROUP.ARRIVE ;  /* 0x00000000000079c5 */ /* 0x000fe20000000000 */
[----:B------:R-:W-:Y:S01]  /*3e40*/  UMOV UR39, 0x80000020 ;  /* 0x8000002000277882 */ /* 0x000fe20000000000 */
[----:B------:R-:W-:Y:S01]  /*3e50*/  UMOV UR8, UR36 ;  /* 0x0000002400087c82 */ /* 0x000fe20008000000 */
[----:B------:R-:W-:Y:S01]  /*3e60*/  UMOV UR9, UR37 ;  /* 0x0000002500097c82 */ /* 0x000fe20008000000 */
[----:B------:R-:W-:Y:S01]  /*3e70*/  UMOV UR11, 0x80000020 ;  /* 0x80000020000b7882 */ /* 0x000fe20000000000 */
[----:B------:R-:W-:Y:S01]  /*3e80*/  UMOV UR12, UR36 ;  /* 0x00000024000c7c82 */ /* 0x000fe20008000000 */
[----:B------:R-:W-:Y:S01]  /*3e90*/  UMOV UR13, UR37 ;  /* 0x00000025000d7c82 */ /* 0x000fe20008000000 */
[----:B------:R-:W-:Y:S01]  /*3ea0*/  UMOV UR15, 0x80000020 ;  /* 0x80000020000f7882 */ /* 0x000fe20000000000 */
[----:B------:R-:W-:-:S04]  /*3eb0*/  UMOV UR7, 0x80000020 ;  /* 0x8000002000077882 */ /* 0x000fc80000000000 */
[----:B------:R-:W-:-:S04]  /*3ec0*/  UIMAD UR19, UR43, 0x280, UR19 ;  /* 0x000002802b1378a4 */ /* 0x000fc8000f8e0213 */
[----:B------:R-:W-:Y:S02]  /*3ed0*/  UIADD3 UR10, UR19, 0x80, URZ ;  /* 0x00000080130a7890 */ /* 0x000fe4000fffe03f */
[----:B------:R-:W-:Y:S02]  /*3ee0*/  UIADD3 UR14, UR19, 0x100, URZ ;  /* 0x00000100130e7890 */ /* 0x000fe4000fffe03f */
[----:B------:R-:W-:Y:S01]  /*3ef0*/  UMOV UR38, UR19 ;  /* 0x0000001300267c82 */ /* 0x000fe20008000000 */
[----:B------:R-:W-:Y:S01]  /*3f00*/  UIADD3 UR6, UR19, 0x200, URZ ;  /* 0x0000020013067890 */ /* 0x000fe2000fffe03f */
        /* <DEDUP_REMOVED lines=49> */
.L_x_10773:
[----:B------:R-:W-:Y:S01]  /*4220*/  ULEA UR9, UR17, UR48, 0x3 ;  /* 0x0000003011097291 */ /* 0x000fe2000f8e183f */
[----:B01----:R-:W-:-:S05]  /*4230*/  IMAD.U32 R3, RZ, RZ, UR18 ;  /* 0x00000012ff037e24 */ /* 0x003fca000f8e00ff */
[----:B------:R-:W-:-:S04]  /*4240*/  SHF.L.U32 R3, R3, 0x1f, RZ ;  /* 0x0000001f03037819 */ /* 0x000fc800000006ff */
[----:B------:R0:W1:Y:S01]  /*4250*/  SYNCS.PHASECHK.TRANS64.TRYWAIT P1, [UR9+0x13250], R3 ;  /* 0x01325003ff0075a7 */ /* 0x0000620008020149 */
[----:B------:R-:W-:Y:S05]  /*4260*/  @!P0 BRA `(.L_x_10774) ;  /* 0x0000000000048947 */ /* 0x000fea0003800000 */
[----:B------:R-:W-:Y:S01]  /*4270*/  BPT.TRAP 0x1 ;  /* 0x000000040000795c */ /* 0x000fe20000300000 */
.L_x_10774:
[----:B-1----:R-:W-:Y:S05]  /*4280*/  @P1 BRA `(.L_x_10775) ;  /* 0x0000000000081947 */ /* 0x002fea0003800000 */
[----:B------:R-:W1:Y:S02]  /*4290*/  SYNCS.PHASECHK.TRANS64.TRYWAIT P1, [UR9+0x13250], R3 ;  /* 0x01325003ff0075a7 */ /* 0x000e640008020149 */
[----:B-1----:R-:W-:Y:S05]  /*42a0*/  @!P1 BRA `(.L_x_10776) ;  /* 0x00000064000c9947 */ /* 0x002fea0003800000 */
.L_x_10775:
[----:B-1----:R-:W-:Y:S01]  /*42b0*/  FMNMX.FTZ R6, R120, R7, !PT ;  /* 0x0000000778067209 */ /* 0x002fe20007810000 */
[----:B------:R-:W-:Y:S01]  /*42c0*/  UIADD3 UR6, UR48, 0x1000, URZ ;  /* 0x0000100030067890 */ /* 0x000fe2000fffe03f */
[----:B------:R-:W-:Y:S01]  /*42d0*/  FMNMX.FTZ R8, R122, R9, !PT ;  /* 0x000000097a087209 */ /* 0x000fe20007810000 */
[----:B------:R-:W-:Y:S01]  /*42e0*/  WARPGROUP.ARRIVE ;  /* 0x00000000000079c5 */ /* 0x000fe20000000000 */
[----:B0-----:R-:W-:Y:S01]  /*42f0*/  FMNMX.FTZ R3, R121, R6, !PT ;  /* 0x0000000679037209 */ /* 0x001fe20007810000 */
[----:B------:R-:W-:Y:S01]  /*4300*/  USHF.R.U32.HI UR6, URZ, 0x4, UR6 ;  /* 0x000000043f067899 */ /* 0x000fe20008011606 */
[----:B------:R-:W-:Y:S01]  /*4310*/  FMNMX.FTZ R11, R123, R8, !PT ;  /* 0x000000087b0b7209 */ /* 0x000fe20007810000 */
[----:B------:R-:W-:Y:S01]  /*4320*/  UMOV UR7, 0xc0000010 ;  /* 0xc000001000077882 */ /* 0x000fe20000000000 */
        /* <DEDUP_REMOVED lines=11> */
[----:B------:R-:W-:Y:S01]  /*43e0*/  FMNMX.FTZ R6, R132, R3, !PT ;  /* 0x0000000384067209 */ /* 0x000fe20007810000 */
[----:B------:R-:W-:Y:S01]  /*43f0*/  UMOV UR6, UR8 ;  /* 0x0000000800067c82 */ /* 0x000fe20008000000 */
[----:B------:R-:W-:Y:S01]  /*4400*/  FMNMX.FTZ R8, R134, R11, !PT ;  /* 0x0000000b86087209 */ /* 0x000fe20007810000 */
[----:B------:R-:W-:Y:S01]  /*4410*/  QGMMA.64x64x32.F32.E4M3.E4M3 R24, R152, gdesc[UR4], R24, gsb0 ;  /* 0x00e0000498187df3 */ /* 0x000fe20008000818 */
[----:B------:R-:W-:Y:S01]  /*4420*/  FMNMX.FTZ R3, R133, R6, !PT ;  /* 0x0000000685037209 */ /* 0x000fe20007810000 */
        /* <DEDUP_REMOVED lines=39> */
[----:B------:R-:W-:Y:S01]  /*46a0*/  FMNMX.FTZ R6, R76, R3, !PT ;  /* 0x000000034c067209 */ /* 0x000fe20007810000 */
[----:B------:R-:W-:Y:S02]  /*46b0*/  WARPGROUP.DEPBAR.LE gsb0, 0x0 ;  /* 0x00008000000079c5 */ /* 0x000fe40000010000 */
[----:B------:R-:W-:Y:S01]  /*46c0*/  FMNMX.FTZ R8, R78, R11, !PT ;  /* 0x0000000b4e087209 */ /* 0x000fe20007810000 */
[----:B------:R-:W-:Y:S01]  /*46d0*/  WARPGROUP.ARRIVE ;  /* 0x00000000000079c5 */ /* 0x000fe20000000000 */
[----:B------:R-:W-:-:S05]  /*46e0*/  FMNMX.FTZ R3, R77, R6, !PT ;  /* 0x000000064d037209 */ /* 0x000fca0007810000 */
[----:B------:R-:W0:Y:S01]  /*46f0*/  S2R R155, SR_TID.X ;  /* 0x00000000009b7919 */ /* 0x000e220000002100 */
[----:B------:R-:W-:Y:S02]  /*4700*/  FMNMX.FTZ R11, R79, R8, !PT ;  /* 0x000000084f0b7209 */ /* 0x000fe40007810000 */
        /* <DEDUP_REMOVED lines=28> */
[----:B------:R-:W0:Y:S04]  /*48d0*/  SHFL.BFLY PT, R3, R6, 0x2, 0x1f ;  /* 0x0c401f0006037f89 */ /* 0x000e2800000e0000 */
[----:B------:R-:W1:Y:S01]  /*48e0*/  SHFL.BFLY PT, R11, R8, 0x2, 0x1f ;  /* 0x0c401f00080b7f89 */ /* 0x000e6200000e0000 */
[----:B0-----:R-:W-:Y:S02]  /*48f0*/  FMNMX.FTZ R10, R6, R3, !PT ;  /* 0x00000003060a7209 */ /* 0x001fe40007810000 */
[----:B-1----:R-:W-:-:S03]  /*4900*/  FMNMX.FTZ R11, R8, R11, !PT ;  /* 0x0000000b080b7209 */ /* 0x002fc60007810000 */
[----:B------:R-:W0:Y:S01]  /*4910*/  SHFL.BFLY PT, R3, R10, 0x1, 0x1f ;  /* 0x0c201f000a037f89 */ /* 0x000e2200000e0000 */
[----:B------:R-:W-:Y:S02]  /*4920*/  WARPGROUP.DEPBAR.LE gsb0, 0x0 ;  /* 0x00008000000079c5 */ /* 0x000fe40000010000 */
[----:B------:R-:W-:Y:S01]  /*4930*/  WARPGROUP.ARRIVE ;  /* 0x00000000000079c5 */ /* 0x000fe20000000000 */
[----:B------:R-:W1:Y:S05]  /*4940*/  SHFL.BFLY PT, R12, R11, 0x1, 0x1f ;  /* 0x0c201f000b0c7f89 */ /* 0x000e6a00000e0000 */
[----:B------:R-:W-:Y:S01]  /*4950*/  QGMMA.64x64x32.F32.E4M3.E4M3 R24, R140, gdesc[UR4], R24, gsb0 ;  /* 0x00e000048c187df3 */ /* 0x000fe20008000818 */
[----:B------:R-:W-:Y:S01]  /*4960*/  UIADD3 UR6, UR8, 0x180, URZ ;  /* 0x0000018008067890 */ /* 0x000fe2000fffe03f */
[----:B------:R-:W-:Y:S01]  /*4970*/  UMOV UR7, 0xc0000010 ;  /* 0xc000001000077882 */ /* 0x000fe20000000000 */
        /* <DEDUP_REMOVED lines=57> */
[----:B------:R-:W-:-:S02]  /*4d10*/  WARPGROUP.DEPBAR.LE gsb0, 0x0 ;  /* 0x00008000000079c5 */ /* 0x000fc40000010000 */
[----:B------:R-:W-:Y:S01]  /*4d20*/  WARPGROUP.ARRIVE ;  /* 0x00000000000079c5 */ /* 0x000fe20000000000 */
[----:B------:R-:W-:-:S01]  /*4d30*/  FFMA.FTZ R125, R131, UR49, -R69 ;  /* 0x00000031837d7c23 */ /* 0x000fc20008010845 */
[--C-:B------:R-:W-:Y:S01]  /*4d40*/  FFMA.FTZ R126, R134, UR49, -R69.reuse ;  /* 0x00000031867e7c23 */ /* 0x100fe20008010845 */
[----:B------:R-:W-:-:S01]  /*4d50*/  FFMA.FTZ R127, R135, UR49, -R69 ;  /* 0x00000031877f7c23 */ /* 0x000fc20008010845 */
[--C-:B------:R-:W-:Y:S01]  /*4d60*/  FFMA.FTZ R106, R106, UR49, -R69.reuse ;  /* 0x000000316a6a7c23 */ /* 0x100fe20008010845 */
[----:B------:R-:W-:Y:S01]  /*4d70*/  MUFU.EX2 R7, R7 ;  /* 0x0000000700077308 */ /* 0x000fe20000000800 */
[----:B------:R-:W-:Y:S01]  /*4d80*/  QGMMA.64x64x32.F32.E4M3.E4M3 R24, R144, gdesc[UR4], R24, gsb0 ;  /* 0x00e0000490187df3 */ /* 0x000fe20008000818 */
[----:B------:R-:W-:-:S01]  /*4d90*/  FFMA.FTZ R107, R107, UR49, -R69 ;  /* 0x000000316b6b7c23 */ /* 0x000fc20008010845 */
[--C-:B------:R-:W-:Y:S01]  /*4da0*/  FFMA.FTZ R110, R110, UR49, -R69.reuse ;  /* 0x000000316e6e7c23 */ /* 0x100fe20008010845 */
[----:B------:R-:W-:-:S01]  /*4db0*/  FFMA.FTZ R111, R111, UR49, -R69 ;  /* 0x000000316f6f7c23 */ /* 0x000fc20008010845 */
[--C-:B------:R-:W-:Y:S01]  /*4dc0*/  FFMA.FTZ R114, R114, UR49, -R69.reuse ;  /* 0x0000003172727c23 */ /* 0x100fe20008010845 */
[----:B------:R-:W-:-:S01]  /*4dd0*/  FFMA.FTZ R115, R115, UR49, -R69 ;  /* 0x0000003173737c23 */ /* 0x000fc20008010845 */
[----:B------:R-:W-:Y:S01]  /*4de0*/  FFMA.FTZ R118, R118, UR49, -R69 ;  /* 0x0000003176767c23 */ /* 0x000fe20008010845 */
        /* <DEDUP_REMOVED lines=11> */
[----:B------:R-:W-:Y:S01]  /*4ea0*/  UIADD3 UR6, UR8, 0x200, URZ ;  /* 0x0000020008067890 */ /* 0x000fe2000fffe03f */
[--C-:B------:R-:W-:Y:S01]  /*4eb0*/  FFMA.FTZ R103, R103, UR49, -R69.reuse ;  /* 0x0000003167677c23 */ /* 0x100fe20008010845 */
[----:B------:R-:W-:-:S01]  /*4ec0*/  FFMA.FTZ R74, R74, UR49, -R69 ;  /* 0x000000314a4a7c23 */ /* 0x000fc20008010845 */
[----:B------:R-:W-:Y:S01]  /*4ed0*/  UMOV UR7, 0xc0000010 ;  /* 0xc000001000077882 */ /* 0x000fe20000000000 */
        /* <DEDUP_REMOVED lines=31> */
[----:B0-----:R-:W-:-:S01]  /*50d0*/  FADD.FTZ R4, R14, R5 ;  /* 0x000000050e047221 */ /* 0x001fc20000010000 */
[----:B------:R-:W-:-:S06]  /*50e0*/  WARPGROUP.ARRIVE ;  /* 0x00000000000079c5 */ /* 0x000fcc0000000000 */
[----:B------:R-:W0:Y:S01]  /*50f0*/  MUFU.EX2 R125, R125 ;  /* 0x0000007d007d7308 */ /* 0x000e220000000800 */
[----:B--2---:R-:W-:-:S01]  /*5100*/  FADD.FTZ R128, R124, R129 ;  /* 0x000000817c807221 */ /* 0x004fc20000010000 */
[----:B------:R-:W-:Y:S06]  /*5110*/  QGMMA.64x64x32.F32.E4M3.E4M3 R24, R148, gdesc[UR4], R24, gsb0 ;  /* 0x00e0000494187df3 */ /* 0x000fec0008000818 */
        /* <DEDUP_REMOVED lines=107> */
[----:B------:R-:W-:-:S04]  /*57d0*/  IMAD.U32 R4, RZ, RZ, UR16 ;  /* 0x00000010ff047e24 */ /* 0x000fc8000f8e00ff */
[----:B------:R-:W-:Y:S02]  /*57e0*/  @!P1 VIADD R4, R4, 0x13240 ;  /* 0x0001324004049836 */ /* 0x000fe40000000000 */
[----:B------:R-:W0:Y:S01]  /*57f0*/  MUFU.EX2 R58, R58 ;  /* 0x0000003a003a7308 */ /* 0x000e220000000800 */
[----:B--2---:R-:W-:-:S02]  /*5800*/  FADD.FTZ R129, R87, R128 ;  /* 0x0000008057817221 */ /* 0x004fc40000010000 */
[----:B------:R-:W-:-:S04]  /*5810*/  @!P1 PRMT R4, RZ, 0x654, R4 ;  /* 0x00000654ff049816 */ /* 0x000fc80000000004 */
[----:B------:R2:W-:Y:S01]  /*5820*/  @!P1 SYNCS.ARRIVE.TRANS64.RED.A1T0 RZ, [R4+URZ], RZ ;  /* 0x000000ff04ff99a7 */ /* 0x0005e2000810043f */
        /* <DEDUP_REMOVED lines=32> */
.L_x_10777:
        /* <DEDUP_REMOVED lines=78> */
[----:B------:R-:W-:Y:S01]  /*5f10*/  IMAD.MOV.U32 R9, RZ, RZ, R6 ;  /* 0x000000ffff097224 */ /* 0x000fe200078e0006 */
[----:B------:R-:W-:Y:S01]  /*5f20*/  F2FP.SATFINITE.E4M3.F32.PACK_AB_MERGE_C R149, R59, R58, R62 ;  /* 0x0000003a3b95723e */ /* 0x000fe2000480703e */
[----:B------:R-:W-:Y:S01]  /*5f30*/  IMAD.MOV.U32 R7, RZ, RZ, R3 ;  /* 0x000000ffff077224 */ /* 0x000fe200078e0003 */
[----:B------:R-:W-:Y:S01]  /*5f40*/  F2FP.SATFINITE.E4M3.F32.PACK_AB_MERGE_C R151, R67, R66, R69 ;  /* 0x000000424397723e */ /* 0x000fe20004807045 */
[----:B------:R-:W-:Y:S06]  /*5f50*/  @P1 BRA `(.L_x_10778) ;  /* 0xffffffdc006c1947 */ /* 0x000fec000383ffff */
.L_x_10768:
[----:B------:R-:W-:Y:S06]  /*5f60*/  BAR.ARV 0x8, 0x200 ;  /* 0x0208000000007b1d */ /* 0x000fec0000002000 */
[----:B------:R-:W-:Y:S05]  /*5f70*/  @!P0 BRA `(.L_x_10779) ;  /* 0x0000000000048947 */ /* 0x000fea0003800000 */
[----:B------:R-:W-:Y:S01]  /*5f80*/  BPT.TRAP 0x1 ;  /* 0x000000040000795c */ /* 0x000fe20000300000 */
.L_x_10779:
[----:B------:R-:W-:Y:S01]  /*5f90*/  ULEA UR4, UR43, UR48, 0x3 ;  /* 0x000000302b047291 */ /* 0x000fe2000f8e183f */
[----:B------:R-:W-:-:S05]  /*5fa0*/  IMAD.U32 R0, RZ, RZ, UR42 ;  /* 0x0000002aff007e24 */ /* 0x000fca000f8e00ff */
[----:B------:R-:W-:-:S04]  /*5fb0*/  SHF.L.U32 R0, R0, 0x1f, RZ ;  /* 0x0000001f00007819 */ /* 0x000fc800000006ff */
[----:B------:R0:W1:Y:S01]  /*5fc0*/  SYNCS.PHASECHK.TRANS64.TRYWAIT P1, [UR4+0x13250], R0 ;  /* 0x01325000ff0075a7 */ /* 0x0000620008020144 */
[----:B------:R-:W-:Y:S05]  /*5fd0*/  @!P0 BRA `(.L_x_10780) ;  /* 0x0000000000048947 */ /* 0x000fea0003800000 */
[----:B------:R-:W-:Y:S01]  /*5fe0*/  BPT.TRAP 0x1 ;  /* 0x000000040000795c */ /* 0x000fe20000300000 */
.L_x_10780:
[----:B-1----:R-:W-:Y:S05]  /*5ff0*/  @P1 BRA `(.L_x_10781) ;  /* 0x0000000000081947 */ /* 0x002fea0003800000 */
[----:B------:R-:W1:Y:S02]  /*6000*/  SYNCS.PHASECHK.TRANS64.TRYWAIT P1, [UR4+0x13250], R0 ;  /* 0x01325000ff0075a7 */ /* 0x000e640008020144 */
[----:B-1----:R-:W-:Y:S05]  /*6010*/  @!P1 BRA `(.L_x_10782) ;  /* 0x0000004400c89947 */ /* 0x002fea0003800000 */
.L_x_10781:
[----:B------:R-:W-:Y:S01]  /*6020*/  ULDC.64 UR8, c[0x0][0x9a0] ;  /* 0x0002680000087ab9 */ /* 0x000fe20000000a00 */
[----:B------:R-:W-:Y:S01]  /*6030*/  UIADD3 UR5, UR48, 0x1000, URZ ;  /* 0x0000100030057890 */ /* 0x000fe2000fffe03f */
[----:B------:R-:W-:Y:S01]  /*6040*/  WARPGROUP.ARRIVE ;  /* 0x00000000000079c5 */ /* 0x000fe20000000000 */
[----:B------:R-:W-:Y:S01]  /*6050*/  UISETP.NE.U32.AND UP0, UPT, UR8, URZ, UPT ;  /* 0x0000003f0800728c */ /* 0x000fe2000bf05070 */
[----:B-1----:R-:W-:Y:S01]  /*6060*/  IMAD.MOV.U32 R7, RZ, RZ, 0x3f800000 ;  /* 0x3f800000ff077424 */ /* 0x002fe200078e00ff */
[----:B------:R-:W-:Y:S02]  /*6070*/  USHF.R.U32.HI UR5, URZ, 0x4, UR5 ;  /* 0x000000043f057899 */ /* 0x000fe40008011605 */
[----:B------:R-:W-:Y:S02]  /*6080*/  UISETP.NE.AND.EX UP0, UPT, UR9, URZ, UPT, UP0 ;  /* 0x0000003f0900728c */ /* 0x000fe4000bf05300 */
[----:B------:R-:W-:-:S04]  /*6090*/  ULOP3.LUT UR5, UR5, 0x3fff, URZ, 0xc0, !UPT ;  /* 0x00003fff05057892 */ /* 0x000fc8000f8ec03f */
[----:B------:R-:W-:Y:S01]  /*60a0*/  ULOP3.LUT UR12, UR5, 0x10000, URZ, 0xfc, !UPT ;  /* 0x00010000050c7892 */ /* 0x000fe2000f8efc3f */
[----:B------:R-:W-:-:S04]  /*60b0*/  PLOP3.LUT P1, PT, PT, PT, UP0, 0x80, 0x0 ;  /* 0x000000000000781c */ /* 0x000fc80003f2f008 */
[----:B------:R-:W-:Y:S01]  /*60c0*/  @UP0 USHF.R.S32.HI UR5, URZ, 0x1f, UR46 ;  /* 0x0000001f3f050899 */ /* 0x000fe2000801142e */
[----:B------:R-:W-:Y:S01]  /*60d0*/  @UP0 ULDC.64 UR6, c[0x0][0x9c8] ;  /* 0x0002720000060ab9 */ /* 0x000fe20000000a00 */
[----:B------:R-:W-:Y:S02]  /*60e0*/  @UP0 UIADD3 UR13, -UR46, URZ, URZ ;  /* 0x0000003f2e0d0290 */ /* 0x000fe4000fffe13f */
[----:B------:R-:W-:Y:S02]  /*60f0*/  @UP0 UIMAD UR5, UR5, UR6, URZ ;  /* 0x00000006050502a4 */ /* 0x000fe4000f8e023f */
[----:B------:R-:W-:Y:S02]  /*6100*/  @UP0 UIMAD.WIDE.U32 UR10, UR46, UR6, URZ ;  /* 0x000000062e0a02a5 */ /* 0x000fe4000f8e003f */
[----:B------:R-:W-:Y:S02]  /*6110*/  @UP0 UIMAD UR6, UR46, UR7, UR5 ;  /* 0x000000072e0602a4 */ /* 0x000fe4000f8e0205 */
[----:B------:R-:W-:-:S02]  /*6120*/  UIMAD UR5, UR43, 0x280, UR12 ;  /* 0x000002802b0578a4 */ /* 0x000fc4000f8e020c */
[----:B------:R-:W-:Y:S01]  /*6130*/  @UP0 UIADD3 UR11, UR11, UR6, URZ ;  /* 0x000000060b0b0290 */ /* 0x000fe2000fffe03f */
[----:B------:R-:W-:Y:S01]  /*6140*/  UMOV UR7, 0xc0000010 ;  /* 0xc000001000077882 */ /* 0x000fe20000000000 */
[----:B------:R-:W-:-:S03]  /*6150*/  @UP0 ULDC UR14, c[0x0][0xc44] ;  /* 0x00031100000e0ab9 */ /* 0x000fc60000000800 */
[----:B------:R-:W-:Y:S01]  /*6160*/  UMOV UR6, UR5 ;  /* 0x0000000500067c82 */ /* 0x000fe20008000000 */
[----:B------:R-:W-:Y:S01]  /*6170*/  @UP0 UIMAD UR13, UR14, UR13, UR45 ;  /* 0x0000000d0e0d02a4 */ /* 0x000fe2000f8e022d */
[----:B------:R-:W-:Y:S02]  /*6180*/  QGMMA.64x64x32.F32.E4M3.E4M3 R24, R152, gdesc[UR4], R24, gsb0 ;  /* 0x00e0000498187df3 */ /* 0x000fe40008000818 */
[----:B------:R-:W-:Y:S01]  /*6190*/  @UP0 ULDC.64 UR14, c[0x0][0x9d0] ;  /* 0x00027400000e0ab9 */ /* 0x000fe20000000a00 */
[----:B------:R-:W-:Y:S02]  /*61a0*/  @UP0 USHF.R.S32.HI UR12, URZ, 0x1f, UR13 ;  /* 0x0000001f3f0c0899 */ /* 0x000fe4000801140d */
[----:B------:R-:W-:Y:S02]  /*61b0*/  @UP0 UIMAD.WIDE.U32 UR6, UR13, UR14, UR10 ;  /* 0x0000000e0d0602a5 */ /* 0x000fe4000f8e000a */
[----:B------:R-:W-:Y:S02]  /*61c0*/  @UP0 UIMAD UR12, UR12, UR14, URZ ;  /* 0x0000000e0c0c02a4 */ /* 0x000fe4000f8e023f */
[----:B------:R-:W-:-:S02]  /*61d0*/  @UP0 ULEA UR8, UP1, UR6, UR8, 0x2 ;  /* 0x0000000806080291 */ /* 0x000fc4000f82103f */
[----:B------:R-:W-:-:S04]  /*61e0*/  @UP0 UIMAD UR12, UR13, UR15, UR12 ;  /* 0x0000000f0d0c02a4 */ /* 0x000fc8000f8e020c */
[----:B------:R-:W-:Y:S01]  /*61f0*/  @UP0 UIADD3 UR7, UR7, UR12, URZ ;  /* 0x0000000c07070290 */ /* 0x000fe2000fffe03f */
[----:B------:R-:W-:-:S03]  /*6200*/  IMAD.U32 R8, RZ, RZ, UR8 ;  /* 0x00000008ff087e24 */ /* 0x000fc6000f8e00ff */
[----:B------:R-:W-:-:S06]  /*6210*/  @UP0 ULEA.HI.X UR9, UR6, UR9, UR7, 0x2, UP1 ;  /* 0x0000000906090291 */ /* 0x000fcc00088f1407 */
[----:B------:R-:W-:Y:S01]  /*6220*/  IMAD.U32 R9, RZ, RZ, UR9 ;  /* 0x00000009ff097e24 */ /* 0x000fe2000f8e00ff */
[----:B------:R-:W-:-:S04]  /*6230*/  UIADD3 UR6, UR5, 0x80, URZ ;  /* 0x0000008005067890 */ /* 0x000fc8000fffe03f */
[----:B------:R1:W2:Y:S01]  /*6240*/  @P1 LDG.E R7, desc[UR52][R8.64] ;  /* 0x0000003408071981 */ /* 0x0002a2000c1e1900 */
[----:B------:R-:W-:Y:S01]  /*6250*/  UMOV UR7, 0xc0000010 ;  /* 0xc000001000077882 */ /* 0x000fe20000000000 */
[----:B------:R-:W-:Y:S02]  /*6260*/  WARPGROUP.DEPBAR.LE gsb0, 0x0 ;  /* 0x00008000000079c5 */ /* 0x000fe40000010000 */
[----:B------:R-:W-:-:S06]  /*6270*/  WARPGROUP.ARRIVE ;  /* 0x00000000000079c5 */ /* 0x000fcc0000000000 */
[----:B------:R-:W-:Y:S01]  /*6280*/  QGMMA.64x64x32.F32.E4M3.E4M3 R24, R136, gdesc[UR4], R24, gsb0 ;  /* 0x00e0000488187df3 */ /* 0x000fe20008000818 */
[----:B------:R-:W-:Y:S01]  /*6290*/  UIADD3 UR6, UR5, 0x100, URZ ;  /* 0x0000010005067890 */ /* 0x000fe2000fffe03f */
[----:B------:R-:W-:Y:S01]  /*62a0*/  UMOV UR7, 0xc0000010 ;  /* 0xc000001000077882 */ /* 0x000fe20000000000 */
[----:B------:R-:W-:Y:S02]  /*62b0*/  WARPGROUP.DEPBAR.LE gsb0, 0x0 ;  /* 0x00008000000079c5 */ /* 0x000fe40000010000 */
[----:B------:R-:W-:-:S06]  /*62c0*/  WARPGROUP.ARRIVE ;  /* 0x00000000000079c5 */ /* 0x000fcc0000000000 */
[----:B------:R-:W-:Y:S01]  /*62d0*/  QGMMA.64x64x32.F32.E4M3.E4M3 R24, R140, gdesc[UR4], R24, gsb0 ;  /* 0x00e000048c187df3 */ /* 0x000fe20008000818 */
[----:B------:R-:W-:Y:S01]  /*62e0*/  UIADD3 UR6, UR5, 0x180, URZ ;  /* 0x0000018005067890 */ /* 0x000fe2000fffe03f */
[----:B------:R-:W-:Y:S01]  /*62f0*/  UMOV UR7, 0xc0000010 ;  /* 0xc000001000077882 */ /* 0x000fe20000000000 */
[----:B0-----:R-:W0:Y:S04]  /*6300*/  SHFL.BFLY PT, R0, R5, 0x2, 0x1f ;  /* 0x0c401f0005007f89 */ /* 0x001e2800000e0000 */
[----:B------:R-:W3:Y:S01]  /*6310*/  SHFL.BFLY PT, R11, R4, 0x2, 0x1f ;  /* 0x0c401f00040b7f89 */ /* 0x000ee200000e0000 */
[----:B------:R-:W-:Y:S02]  /*6320*/  WARPGROUP.DEPBAR.LE gsb0, 0x0 ;  /* 0x00008000000079c5 */ /* 0x000fe40000010000 */
[----:B------:R-:W-:-:S06]  /*6330*/  WARPGROUP.ARRIVE ;  /* 0x00000000000079c5 */ /* 0x000fcc0000000000 */
[----:B------:R-:W-:Y:S01]  /*6340*/  QGMMA.64x64x32.F32.E4M3.E4M3 R24, R144, gdesc[UR4], R24, gsb0 ;  /* 0x00e0000490187df3 */ /* 0x000fe20008000818 */
[----:B0-----:R-:W-:-:S01]  /*6350*/  FADD.FTZ R0, R0, R5 ;  /* 0x0000000500007221 */ /* 0x001fc20000010000 */
[----:B------:R-:W-:Y:S01]  /*6360*/  UIADD3 UR6, UR5, 0x200, URZ ;  /* 0x0000020005067890 */ /* 0x000fe2000fffe03f */
[----:B---3--:R-:W-:-:S01]  /*6370*/  FADD.FTZ R11, R11, R4 ;  /* 0x000000040b0b7221 */ /* 0x008fc20000010000 */
[----:B------:R-:W-:Y:S02]  /*6380*/  UMOV UR7, 0xc0000010 ;  /* 0xc000001000077882 */ /* 0x000fe40000000000 */
[----:B-1----:R-:W0:Y:S04]  /*6390*/  SHFL.BFLY PT, R9, R0, 0x1, 0x1f ;  /* 0x0c201f0000097f89 */ /* 0x002e2800000e0000 */
[----:B------:R-:W1:Y:S01]  /*63a0*/  SHFL.BFLY PT, R8, R11, 0x1, 0x1f ;  /* 0x0c201f000b087f89 */ /* 0x000e6200000e0000 */
[----:B0-----:R-:W-:-:S01]  /*63b0*/  FADD.FTZ R10, R0, R9 ;  /* 0x00000009000a7221 */ /* 0x001fc20000010000 */
[----:B-1----:R-:W-:-:S04]  /*63c0*/  FADD.FTZ R13, R11, R8 ;  /* 0x000000080b0d7221 */ /* 0x002fc80000010000 */
[C---:B------:R-:W-:Y:S01]  /*63d0*/  FSETP.NE.FTZ.AND P1, PT, R10.reuse, RZ, PT ;  /* 0x000000ff0a00720b */ /* 0x040fe20003f35000 */
[----:B------:R-:W-:Y:S01]  /*63e0*/  FMUL.FTZ R5, R10, 0.00390625 ;  /* 0x3b8000000a057820 */ /* 0x000fe20000410000 */
[----:B------:R-:W-:Y:S01]  /*63f0*/  FMUL.FTZ R14, R13, 0.00390625 ;  /* 0x3b8000000d0e7820 */ /* 0x000fe20000410000 */
[----:B------:R-:W-:Y:S01]  /*6400*/  IMAD.MOV.U32 R8, RZ, RZ, RZ ;  /* 0x000000ffff087224 */ /* 0x000fe200078e00ff */
[----:B------:R-:W-:Y:S02]  /*6410*/  WARPGROUP.DEPBAR.LE gsb0, 0x0 ;  /* 0x00008000000079c5 */ /* 0x000fe40000010000 */
[----:B------:R-:W-:-:S06]  /*6420*/  WARPGROUP.ARRIVE ;  /* 0x00000000000079c5 */ /* 0x000fcc0000000000 */
[----:B------:R-:W-:Y:S01]  /*6430*/  QGMMA.64x64x32.F32.E4M3.E4M3 R24, R148, gdesc[UR4], R24, gsb0 ;  /* 0x00e0000494187df3 */ /* 0x000fe20008000818 */
[----:B------:R-:W-:Y:S02]  /*6440*/  FSETP.NE.FTZ.AND P2, PT, R5, RZ, PT ;  /* 0x000000ff0500720b */ /* 0x000fe40003f55000 */
[----:B------:R-:W-:Y:S01]  /*6450*/  FSETP.NE.FTZ.AND P3, PT, R14, RZ, PT ;  /* 0x000000ff0e00720b */ /* 0x000fe20003f75000 */
[----:B------:R-:W-:Y:S01]  /*6460*/  @P1 MUFU.RCP R8, R10 ;  /* 0x0000000a00081308 */ /* 0x000fe20000001000 */
[----:B------:R-:W-:Y:S01]  /*6470*/  FSETP.NE.FTZ.AND P1, PT, R13, RZ, PT ;  /* 0x000000ff0d00720b */ /* 0x000fe20003f35000 */
[----:B------:R-:W-:-:S08]  /*6480*/  IMAD.MOV.U32 R12, RZ, RZ, RZ ;  /* 0x000000ffff0c7224 */ /* 0x000fd000078e00ff */
        /* <DEDUP_REMOVED lines=18> */
.L_x_10783:
        /* <DEDUP_REMOVED lines=12> */
[----:B------:R-:W2:Y:S01]  /*6670*/  LDC R66, c[0x0][0xc38] ;  /* 0x00030e00ff427b82 */ /* 0x000ea20000000800 */
[----:B------:R-:W-:Y:S01]  /*6680*/  ULDC.64 UR8, c[0x0][0xb90] ;  /* 0x0002e40000087ab9 */ /* 0x000fe20000000a00 */
[----:B------:R-:W-:Y:S01]  /*6690*/  USHF.R.S32.HI UR14, URZ, 0x1f, UR46 ;  /* 0x0000001f3f0e7899 */ /* 0x000fe2000801142e */
[----:B------:R-:W-:Y:S01]  /*66a0*/  ULDC.64 UR10, c[0x0][0xb98] ;  /* 0x0002e600000a7ab9 */ /* 0x000fe20000000a00 */
[----:B0-----:R-:W-:-:S05]  /*66b0*/  IMAD.SHL.U32 R3, R57, 0x4, RZ ;  /* 0x0000000439037824 */ /* 0x001fca00078e00ff */
[----:B------:R-:W-:-:S04]  /*66c0*/  LOP3.LUT R3, R3, 0xc, RZ, 0xc0, !PT ;  /* 0x0000000c03037812 */ /* 0x000fc800078ec0ff */
[----:B------:R-:W-:-:S05]  /*66d0*/  IADD3 R6, P0, R3, UR6, RZ ;  /* 0x0000000603067c10 */ /* 0x000fca000ff1e0ff */
[----:B------:R-:W-:-:S05]  /*66e0*/  IMAD.X R7, RZ, RZ, UR7, P0 ;  /* 0x00000007ff077e24 */ /* 0x000fca00080e06ff */
[----:B------:R0:W3:Y:S01]  /*66f0*/  LDG.E.CONSTANT R5, desc[UR52][R6.64] ;  /* 0x0000003406057981 */ /* 0x0000e2000c1e9900 */
[-C--:B------:R-:W-:Y:S01]  /*6700*/  FMUL.FTZ R24, R33, R11.reuse ;  /* 0x0000000b21187220 */ /* 0x080fe20000410000 */
[-C--:B------:R-:W-:Y:S01]  /*6710*/  FMUL.FTZ R37, R48, R11.reuse ;  /* 0x0000000b30257220 */ /* 0x080fe20000410000 */
[-C--:B------:R-:W-:Y:S01]  /*6720*/  FMUL.FTZ R3, R28, R11.reuse ;  /* 0x0000000b1c037220 */ /* 0x080fe20000410000 */
[----:B------:R-:W4:Y:S01]  /*6730*/  LDC R48, c[0x0][0xbe8] ;  /* 0x0002fa00ff307b82 */ /* 0x000f220000000800 */
        /* <DEDUP_REMOVED lines=9> */
[----:B------:R-:W-:Y:S01]  /*67d0*/  FMUL.FTZ R41, R49, R11 ;  /* 0x0000000b31297220 */ /* 0x000fe20000410000 */
[-C--:B------:R-:W-:Y:S01]  /*67e0*/  FMUL.FTZ R35, R54, R56.reuse ;  /* 0x0000003836237220 */ /* 0x080fe20000410000 */
[----:B------:R-:W-:Y:S01]  /*67f0*/  F2FP.BF16.F32.PACK_AB R6, R6, R7 ;  /* 0x000000070606723e */ /* 0x000fe200000010ff */
[-C--:B------:R-:W-:Y:S01]  /*6800*/  FMUL.FTZ R38, R50, R56.reuse ;  /* 0x0000003832267220 */ /* 0x080fe20000410000 */
[----:B------:R-:W-:Y:S01]  /*6810*/  LOP3.LUT P0, R7, R57, 0x3, RZ, 0xc0, !PT ;  /* 0x0000000339077812 */ /* 0x000fe2000780c0ff */
[-C--:B------:R-:W-:Y:S01]  /*6820*/  FMUL.FTZ R11, R31, R56.reuse ;  /* 0x000000381f0b7220 */ /* 0x080fe20000410000 */
[----:B------:R-:W-:Y:S01]  /*6830*/  FMUL.FTZ R25, R39, R56 ;  /* 0x0000003827197220 */ /* 0x000fe20000410000 */
[----:B------:R-:W-:Y:S01]  /*6840*/  F2FP.BF16.F32.PACK_AB R13, R13, R14 ;  /* 0x0000000e0d0d723e */ /* 0x000fe200000010ff */
[----:B------:R-:W-:Y:S01]  /*6850*/  UMOV UR6, UR48 ;  /* 0x0000003000067c82 */ /* 0x000fe20008000000 */
[----:B-1----:R-:W-:Y:S01]  /*6860*/  UMOV UR7, UR5 ;  /* 0x0000000500077c82 */ /* 0x002fe20008000000 */
[----:B------:R-:W-:Y:S01]  /*6870*/  F2FP.BF16.F32.PACK_AB R24, R21, R24 ;  /* 0x000000181518723e */ /* 0x000fe200000010ff */
[-C--:B------:R-:W-:Y:S01]  /*6880*/  FMUL.FTZ R27, R46, R56.reuse ;  /* 0x000000382e1b7220 */ /* 0x080fe20000410000 */
[----:B------:R-:W-:Y:S01]  /*6890*/  ISETP.EQ.OR P0, PT, R7, 0x3, !P0 ;  /* 0x000000030700780c */ /* 0x000fe20004702670 */
[----:B------:R-:W-:Y:S01]  /*68a0*/  FMUL.FTZ R30, R42, R56 ;  /* 0x000000382a1e7220 */ /* 0x000fe20000410000 */
[----:B------:R-:W-:Y:S01]  /*68b0*/  F2FP.BF16.F32.PACK_AB R35, R35, R38 ;  /* 0x000000262323723e */ /* 0x000fe200000010ff */
[-C--:B------:R-:W-:Y:S01]  /*68c0*/  FMUL.FTZ R39, R55, R56.reuse ;  /* 0x0000003837277220 */ /* 0x080fe20000410000 */
[----:B------:R-:W-:Y:S01]  /*68d0*/  F2FP.BF16.F32.PACK_AB R41, R40, R41 ;  /* 0x000000292829723e */ /* 0x000fe200000010ff */
[----:B------:R-:W-:Y:S01]  /*68e0*/  FMUL.FTZ R42, R51, R56 ;  /* 0x00000038332a7220 */ /* 0x000fe20000410000 */
[----:B------:R-:W-:Y:S01]  /*68f0*/  F2FP.BF16.F32.PACK_AB R11, R11, R12 ;  /* 0x0000000c0b0b723e */ /* 0x000fe200000010ff */
[----:B------:R-:W-:Y:S01]  /*6900*/  FMUL.FTZ R31, R47, R56 ;  /* 0x000000382f1f7220 */ /* 0x000fe20000410000 */
[----:B------:R-:W-:Y:S01]  /*6910*/  F2FP.BF16.F32.PACK_AB R26, R25, R26 ;  /* 0x0000001a191a723e */ /* 0x000fe200000010ff */
[----:B------:R-:W-:Y:S01]  /*6920*/  IMAD.U32 R25, RZ, RZ, UR7 ;  /* 0x00000007ff197e24 */ /* 0x000fe2000f8e00ff */
[----:B------:R-:W-:Y:S01]  /*6930*/  SEL R38, R13, R24, P0 ;  /* 0x000000180d267207 */ /* 0x000fe20000000000 */
[----:B------:R-:W-:Y:S01]  /*6940*/  FMUL.FTZ R34, R43, R56 ;  /* 0x000000382b227220 */ /* 0x000fe20000410000 */
[----:B------:R-:W-:Y:S01]  /*6950*/  SEL R40, R24, R13, P0 ;  /* 0x0000000d18287207 */ /* 0x000fe20000000000 */
[----:B------:R-:W-:Y:S01]  /*6960*/  IMAD.U32 R24, RZ, RZ, UR6 ;  /* 0x00000006ff187e24 */ /* 0x000fe2000f8e00ff */
[----:B------:R-:W-:Y:S01]  /*6970*/  SEL R52, R6, R11, P0 ;  /* 0x0000000b06347207 */ /* 0x000fe20000000000 */
[----:B------:R-:W-:Y:S01]  /*6980*/  UIADD3 UR5, -UR46, URZ, URZ ;  /* 0x0000003f2e057290 */ /* 0x000fe2000fffe13f */
[----:B------:R-:W-:Y:S01]  /*6990*/  SEL R54, R11, R6, P0 ;  /* 0x000000060b367207 */ /* 0x000fe20000000000 */
[----:B------:R-:W-:Y:S01]  /*69a0*/  IMAD.WIDE R6, R156, 0x2, R24 ;  /* 0x000000029c067825 */ /* 0x000fe200078e0218 */
[----:B------:R-:W-:Y:S01]  /*69b0*/  F2FP.BF16.F32.PACK_AB R3, R3, R8 ;  /* 0x000000080303723e */ /* 0x000fe200000010ff */
[----:B------:R-:W-:Y:S01]  /*69c0*/  ULDC UR6, c[0x0][0xc44] ;  /* 0x0003110000067ab9 */ /* 0x000fe20000000800 */
[----:B------:R-:W-:Y:S01]  /*69d0*/  F2FP.BF16.F32.PACK_AB R10, R9, R10 ;  /* 0x0000000a090a723e */ /* 0x000fe200000010ff */
[----:B------:R-:W-:Y:S01]  /*69e0*/  UIMAD UR13, UR6, UR5, UR45 ;  /* 0x00000005060d72a4 */ /* 0x000fe2000f8e022d */
[----:B------:R-:W-:Y:S01]  /*69f0*/  F2FP.BF16.F32.PACK_AB R27, R27, R30 ;  /* 0x0000001e1b1b723e */ /* 0x000fe200000010ff */
[----:B------:R-:W-:Y:S01]  /*6a00*/  IMAD R49, RZ, RZ, -UR45 ;  /* 0x8000002dff317e24 */ /* 0x000fe2000f8e02ff */
[----:B------:R-:W-:Y:S01]  /*6a10*/  F2FP.BF16.F32.PACK_AB R33, R32, R33 ;  /* 0x000000212021723e */ /* 0x000fe200000010ff */
[----:B------:R-:W-:Y:S01]  /*6a20*/  USHF.R.S32.HI UR12, URZ, 0x1f, UR13 ;  /* 0x0000001f3f0c7899 */ /* 0x000fe2000801140d */
[----:B------:R-:W-:Y:S01]  /*6a30*/  SEL R30, R3, R10, P0 ;  /* 0x0000000a031e7207 */ /* 0x000fe20000000000 */
[----:B--2---:R-:W-:Y:S01]  /*6a40*/  IMAD R49, R66, R49, UR50 ;  /* 0x0000003242317e24 */ /* 0x004fe2000f8e0231 */
[----:B------:R-:W-:Y:S01]  /*6a50*/  SEL R32, R10, R3, P0 ;  /* 0x000000030a207207 */ /* 0x000fe20000000000 */
[----:B------:R-:W-:Y:S01]  /*6a60*/  IMAD.SHL.U32 R3, R2, 0x8, RZ ;  /* 0x0000000802037824 */ /* 0x000fe200078e00ff */
[----:B------:R-:W-:Y:S01]  /*6a70*/  IADD3 R10, P2, R6, 0x40, RZ ;  /* 0x00000040060a7810 */ /* 0x000fe20007f5e0ff */
[----:B------:R-:W-:Y:S01]  /*6a80*/  UIMAD UR5, UR12, UR8, URZ ;  /* 0x000000080c0572a4 */ /* 0x000fe2000f8e023f */
[----:B------:R-:W-:Y:S01]  /*6a90*/  F2FP.BF16.F32.PACK_AB R15, R15, R20 ;  /* 0x000000140f0f723e */ /* 0x000fe200000010ff */
[----:B------:R-:W-:Y:S01]  /*6aa0*/  IMAD R9, R16, 0x40, R3 ;  /* 0x0000004010097824 */ /* 0x000fe200078e0203 */
[----:B------:R-:W-:Y:S01]  /*6ab0*/  F2FP.BF16.F32.PACK_AB R42, R39, R42 ;  /* 0x0000002a272a723e */ /* 0x000fe200000010ff */
[----:B------:R-:W-:Y:S01]  /*6ac0*/  IMAD.X R11, RZ, RZ, R7, P2 ;  /* 0x000000ffff0b7224 */ /* 0x000fe200010e0607 */
[----:B----4-:R-:W-:Y:S01]  /*6ad0*/  ISETP.NE.AND P2, PT, R48, 0x1, PT ;  /* 0x000000013000780c */ /* 0x010fe20003f45270 */
[----:B------:R-:W-:Y:S01]  /*6ae0*/  IMAD.WIDE R24, R9, 0x2, R24 ;  /* 0x0000000209187825 */ /* 0x000fe200078e0218 */
[----:B------:R-:W-:Y:S01]  /*6af0*/  SEL R56, R15, R26, P0 ;  /* 0x0000001a0f387207 */ /* 0x000fe20000000000 */
[----:B------:R-:W-:Y:S01]  /*6b00*/  UIMAD.WIDE.U32 UR6, UR13, UR8, URZ ;  /* 0x000000080d0672a5 */ /* 0x000fe2000f8e003f */
[----:B------:R-:W-:Y:S01]  /*6b10*/  SEL R58, R26, R15, P0 ;  /* 0x0000000f1a3a7207 */ /* 0x000fe20000000000 */
[----:B------:R-:W-:Y:S01]  /*6b20*/  UIMAD UR5, UR13, UR9, UR5 ;  /* 0x000000090d0572a4 */ /* 0x000fe2000f8e0205 */
[C---:B------:R-:W-:Y:S01]  /*6b30*/  LOP3.LUT R15, R6.reuse, 0x380, RZ, 0xc0, !PT ;  /* 0x00000380060f7812 */ /* 0x040fe200078ec0ff */
[----:B------:R-:W-:Y:S01]  /*6b40*/  UIMAD UR8, UR14, UR10, URZ ;  /* 0x0000000a0e0872a4 */ /* 0x000fe2000f8e023f */
[----:B------:R-:W-:Y:S01]  /*6b50*/  IADD3 R21, P1, R6, 0x60, RZ ;  /* 0x0000006006157810 */ /* 0x000fe20007f3e0ff */
[----:B------:R-:W-:Y:S01]  /*6b60*/  UIADD3 UR7, UR7, UR5, URZ ;  /* 0x0000000507077290 */ /* 0x000fe2000fffe03f */
[----:B------:R-:W-:Y:S01]  /*6b70*/  F2FP.BF16.F32.PACK_AB R34, R31, R34 ;  /* 0x000000221f22723e */ /* 0x000fe200000010ff */
[----:B------:R-:W-:Y:S01]  /*6b80*/  IMAD R31, R49, 0xc0, R22 ;  /* 0x000000c0311f7824 */ /* 0x000fe200078e0216 */
[----:B------:R-:W-:Y:S01]  /*6b90*/  SHF.R.U64 R15, R15, 0x3, RZ ;  /* 0x000000030f0f7819 */ /* 0x000fe200000012ff */
[----:B------:R-:W0:Y:S01]  /*6ba0*/  @P2 LDC R26, c[0x0][0xbec] ;  /* 0x0002fb00ff1a2b82 */ /* 0x000e220000000800 */
[----:B------:R-:W-:Y:S01]  /*6bb0*/  LOP3.LUT R8, R21, 0x380, RZ, 0xc0, !PT ;  /* 0x0000038015087812 */ /* 0x000fe200078ec0ff */
[--C-:B------:R-:W-:Y:S01]  /*6bc0*/  IMAD.X R9, RZ, RZ, R7.reuse, P1 ;  /* 0x000000ffff097224 */ /* 0x100fe200008e0607 */
[----:B------:R-:W-:Y:S01]  /*6bd0*/  SEL R60, R27, R34, P0 ;  /* 0x000000221b3c7207 */ /* 0x000fe20000000000 */
[----:B------:R-:W-:Y:S01]  /*6be0*/  UIMAD UR8, UR46, UR11, UR8 ;  /* 0x0000000b2e0872a4 */ /* 0x000fe2000f8e0208 */
[----:B------:R-:W-:Y:S01]  /*6bf0*/  SEL R62, R35, R42, P0 ;  /* 0x0000002a233e7207 */ /* 0x000fe20000000000 */
[----:B------:R-:W-:Y:S01]  /*6c00*/  UIMAD.WIDE.U32 UR6, UR46, UR10, UR6 ;  /* 0x0000000a2e0672a5 */ /* 0x000fe2000f8e0006 */
[----:B------:R-:W-:Y:S01]  /*6c10*/  SEL R64, R42, R35, P0 ;  /* 0x000000232a407207 */ /* 0x000fe20000000000 */
[----:B------:R-:W-:Y:S01]  /*6c20*/  UIADD3 UR4, UR4, 0x13260, URZ ;  /* 0x0001326004047890 */ /* 0x000fe2000fffe03f */
[----:B------:R-:W-:Y:S01]  /*6c30*/  SEL R34, R34, R27, P0 ;  /* 0x0000001b22227207 */ /* 0x000fe20000000000 */
[----:B------:R-:W1:Y:S01]  /*6c40*/  @P2 LDC R42, c[0x0][0xbf0] ;  /* 0x0002fc00ff2a2b82 */ /* 0x000e620000000800 */
[----:B------:R-:W-:Y:S01]  /*6c50*/  IADD3 R27, P3, R6, 0x20, RZ ;  /* 0x00000020061b7810 */ /* 0x000fe20007f7e0ff */
[----:B------:R-:W-:Y:S01]  /*6c60*/  UPRMT UR4, UR47, 0x654, UR4 ;  /* 0x000006542f047896 */ /* 0x000fe20008000004 */
[----:B------:R-:W-:Y:S01]  /*6c70*/  LOP3.LUT R14, R15, R6, RZ, 0x3c, !PT ;  /* 0x000000060f0e7212 */ /* 0x000fe200078e3cff */
[--C-:B------:R-:W-:Y:S01]  /*6c80*/  IMAD.MOV.U32 R15, RZ, RZ, R7.reuse ;  /* 0x000000ffff0f7224 */ /* 0x100fe200078e0007 */
[----:B------:R-:W-:Y:S01]  /*6c90*/  SHF.R.U64 R6, R8, 0x3, RZ ;  /* 0x0000000308067819 */ /* 0x000fe200000012ff */
[----:B------:R-:W-:Y:S01]  /*6ca0*/  IMAD.X R13, RZ, RZ, R7, P3 ;  /* 0x000000ffff0d7224 */ /* 0x000fe200018e0607 */
[----:B------:R-:W-:Y:S01]  /*6cb0*/  F2FP.BF16.F32.PACK_AB R28, R28, R29 ;  /* 0x0000001d1c1c723e */ /* 0x000fe200000010ff */
[----:B------:R-:W-:Y:S01]  /*6cc0*/  ULDC UR5, c[0x0][0xa88] ;  /* 0x0002a20000057ab9 */ /* 0x000fe20000000800 */
[----:B------:R-:W-:Y:S01]  /*6cd0*/  LOP3.LUT R8, R6, R21, RZ, 0x3c, !PT ;  /* 0x0000001506087212 */ /* 0x000fe200078e3cff */
[----:B------:R-:W-:Y:S01]  /*6ce0*/  IMAD R55, R48, UR5, RZ ;  /* 0x0000000530377c24 */ /* 0x000fe2000f8e02ff */
[----:B------:R-:W-:Y:S01]  /*6cf0*/  LOP3.LUT R6, R27, 0x380, RZ, 0xc0, !PT ;  /* 0x000003801b067812 */ /* 0x000fe200078ec0ff */
[----:B------:R-:W-:Y:S01]  /*6d00*/  SYNCS.ARRIVE.TRANS64.RED.A1T0 RZ, [UR4], RZ ;  /* 0x000000ffffff79a7 */ /* 0x000fe20008100404 */
[----:B------:R-:W-:Y:S01]  /*6d10*/  MOV R63, R14 ;  /* 0x0000000e003f7202 */ /* 0x000fe20000000f00 */
[----:B0-----:R-:W-:Y:S01]  /*6d20*/  @P2 IMAD.HI.U32 R15, R31, R26, RZ ;  /* 0x0000001a1f0f2227 */ /* 0x001fe200078e00ff */
[----:B------:R-:W-:-:S02]  /*6d30*/  SHF.R.U64 R6, R6, 0x3, RZ ;  /* 0x0000000306067819 */ /* 0x000fc400000012ff */
[----:B------:R-:W-:Y:S01]  /*6d40*/  LOP3.LUT R7, R10, 0x380, RZ, 0xc0, !PT ;  /* 0x000003800a077812 */ /* 0x000fe200078ec0ff */
[----:B------:R-:W-:Y:S01]  /*6d50*/  IMAD.MOV.U32 R14, RZ, RZ, R31 ;  /* 0x000000ffff0e7224 */ /* 0x000fe200078e001f */
[----:B------:R-:W-:Y:S02]  /*6d60*/  LOP3.LUT R12, R6, R27, RZ, 0x3c, !PT ;  /* 0x0000001b060c7212 */ /* 0x000fe400078e3cff */
[C---:B------:R-:W-:Y:S02]  /*6d70*/  IADD3 R27, P4, R24.reuse, 0x4800, RZ ;  /* 0x00004800181b7810 */ /* 0x040fe40007f9e0ff */
[----:B------:R-:W-:Y:S02]  /*6d80*/  IADD3 R29, P1, R24, 0x1800, RZ ;  /* 0x00001800181d7810 */ /* 0x000fe40007f3e0ff */
[----:B------:R-:W-:Y:S02]  /*6d90*/  LOP3.LUT R6, R27, 0x380, RZ, 0xc0, !PT ;  /* 0x000003801b067812 */ /* 0x000fe400078ec0ff */
[----:B------:R-:W-:-:S02]  /*6da0*/  SEL R44, R28, R33, P0 ;  /* 0x000000211c2c7207 */ /* 0x000fc40000000000 */
[----:B------:R-:W-:Y:S02]  /*6db0*/  SEL R46, R33, R28, P0 ;  /* 0x0000001c212e7207 */ /* 0x000fe40000000000 */
[----:B------:R-:W-:Y:S02]  /*6dc0*/  SHF.R.U64 R7, R7, 0x3, RZ ;  /* 0x0000000307077819 */ /* 0x000fe400000012ff */
[----:B------:R-:W-:Y:S02]  /*6dd0*/  LOP3.LUT R28, R29, 0x380, RZ, 0xc0, !PT ;  /* 0x000003801d1c7812 */ /* 0x000fe400078ec0ff */
[----:B------:R-:W-:Y:S02]  /*6de0*/  SHF.R.U64 R6, R6, 0x3, RZ ;  /* 0x0000000306067819 */ /* 0x000fe400000012ff */
[----:B-1----:R-:W-:Y:S02]  /*6df0*/  @P2 SHF.R.U32.HI R14, RZ, R42, R15 ;  /* 0x0000002aff0e2219 */ /* 0x002fe4000001160f */
[----:B------:R-:W-:-:S02]  /*6e00*/  LOP3.LUT R10, R7, R10, RZ, 0x3c, !PT ;  /* 0x0000000a070a7212 */ /* 0x000fc400078e3cff */
[----:B------:R-:W-:Y:S02]  /*6e10*/  SHF.R.U64 R28, R28, 0x3, RZ ;  /* 0x000000031c1c7819 */ /* 0x000fe400000012ff */
[----:B------:R-:W-:Y:S01]  /*6e20*/  LOP3.LUT R6, R6, R27, RZ, 0x3c, !PT ;  /* 0x0000001b06067212 */ /* 0x000fe200078e3cff */
[--C-:B------:R-:W-:Y:S01]  /*6e30*/  IMAD.MOV R27, RZ, RZ, -R14.reuse ;  /* 0x000000ffff1b7224 */ /* 0x100fe200078e0a0e */
[----:B------:R-:W-:Y:S01]  /*6e40*/  LOP3.LUT R28, R28, R29, RZ, 0x3c, !PT ;  /* 0x0000001d1c1c7212 */ /* 0x000fe200078e3cff */
[----:B------:R-:W-:Y:S01]  /*6e50*/  IMAD.X R29, RZ, RZ, R25, P1 ;  /* 0x000000ffff1d7224 */ /* 0x000fe200008e0619 */
[----:B------:R-:W-:Y:S01]  /*6e60*/  MOV R59, R10 ;  /* 0x0000000a003b7202 */ /* 0x000fe20000000f00 */
[----:B------:R-:W-:Y:S01]  /*6e70*/  IMAD.U32 R10, RZ, RZ, UR8 ;  /* 0x00000008ff0a7e24 */ /* 0x000fe2000f8e00ff */
[----:B------:R-:W-:Y:S01]  /*6e80*/  MOV R57, R8 ;  /* 0x0000000800397202 */ /* 0x000fe20000000f00 */
[----:B------:R-:W-:Y:S01]  /*6e90*/  IMAD R27, R48, R27, R31 ;  /* 0x0000001b301b7224 */ /* 0x000fe200078e021f */
[----:B------:R-:W-:Y:S01]  /*6ea0*/  SHF.R.S32.HI R9, RZ, 0x1f, R14 ;  /* 0x0000001fff097819 */ /* 0x000fe2000001140e */
[----:B------:R-:W-:Y:S01]  /*6eb0*/  ULDC.64 UR8, c[0x0][0xae8] ;  /* 0x0002ba0000087ab9 */ /* 0x000fe20000000a00 */
[----:B------:R-:W-:-:S02]  /*6ec0*/  IADD3 R8, P1, R14, UR6, RZ ;  /* 0x000000060e087c10 */ /* 0x000fc4000ff3e0ff */
[----:B------:R-:W-:Y:S02]  /*6ed0*/  F2FP.BF16.F32.PACK_AB R36, R36, R37 ;  /* 0x000000252424723e */ /* 0x000fe400000010ff */
[----:B------:R-:W-:Y:S01]  /*6ee0*/  IADD3.X R9, R9, UR7, R10, P1, !PT ;  /* 0x0000000709097c10 */ /* 0x000fe20008ffe40a */
[----:B------:R-:W-:Y:S01]  /*6ef0*/  ULDC.64 UR6, c[0x0][0xb88] ;  /* 0x0002e20000067ab9 */ /* 0x000fe20000000a00 */
[----:B------:R-:W-:Y:S02]  /*6f00*/  SHF.R.S32.HI R10, RZ, 0x1f, R27 ;  /* 0x0000001fff0a7819 */ /* 0x000fe4000001141b */
[----:B------:R-:W-:Y:S01]  /*6f10*/  SEL R50, R36, R41, P0 ;  /* 0x0000002924327207 */ /* 0x000fe20000000000 */
[----:B------:R-:W-:Y:S01]  /*6f20*/  IMAD.WIDE.U32 R8, R27, UR6, R8 ;  /* 0x000000061b087c25 */ /* 0x000fe2000f8e0008 */
[----:B------:R-:W-:Y:S02]  /*6f30*/  SEL R36, R41, R36, P0 ;  /* 0x0000002429247207 */ /* 0x000fe40000000000 */
[----:B------:R-:W-:Y:S01]  /*6f40*/  MOV R61, R12 ;  /* 0x0000000c003d7202 */ /* 0x000fe20000000f00 */
[----:B------:R-:W-:Y:S01]  /*6f50*/  IMAD R10, R10, UR6, RZ ;  /* 0x000000060a0a7c24 */ /* 0x000fe2000f8e02ff */
[C---:B------:R-:W-:Y:S01]  /*6f60*/  IADD3 R21, P3, R24.reuse, 0x3000, RZ ;  /* 0x0000300018157810 */ /* 0x040fe20007f7e0ff */
[----:B------:R-:W-:Y:S01]  /*6f70*/  IMAD R12, R49, 0xc0, R19 ;  /* 0x000000c0310c7824 */ /* 0x000fe200078e0213 */
[----:B------:R-:W-:Y:S01]  /*6f80*/  LOP3.LUT R7, R24, 0x380, RZ, 0xc0, !PT ;  /* 0x0000038018077812 */ /* 0x000fe200078ec0ff */
[----:B------:R-:W-:Y:S01]  /*6f90*/  IMAD R35, R27, UR7, R10 ;  /* 0x000000071b237c24 */ /* 0x000fe2000f8e020a */
[----:B------:R-:W-:Y:S01]  /*6fa0*/  LOP3.LUT R20, R21, 0x380, RZ, 0xc0, !PT ;  /* 0x0000038015147812 */ /* 0x000fe200078ec0ff */
[----:B------:R-:W-:Y:S01]  /*6fb0*/  ULDC.64 UR6, c[0x0][0xb50] ;  /* 0x0002d40000067ab9 */ /* 0x000fe20000000a00 */
[----:B------:R-:W-:Y:S01]  /*6fc0*/  SHF.R.U64 R7, R7, 0x3, RZ ;  /* 0x0000000307077819 */ /* 0x000fe200000012ff */
[----:B------:R-:W-:Y:S01]  /*6fd0*/  VIADD R10, R12, 0x8 ;  /* 0x000000080c0a7836 */ /* 0x000fe20000000000 */
[----:B------:R-:W-:Y:S01]  /*6fe0*/  SHF.R.U64 R20, R20, 0x3, RZ ;  /* 0x0000000314147819 */ /* 0x000fe200000012ff */
[----:B------:R-:W-:Y:S01]  /*6ff0*/  IMAD.IADD R9, R9, 0x1, R35 ;  /* 0x0000000109097824 */ /* 0x000fe200078e0223 */
[----:B------:R-:W-:Y:S01]  /*7000*/  LOP3.LUT R24, R7, R24, RZ, 0x3c, !PT ;  /* 0x0000001807187212 */ /* 0x000fe200078e3cff */
[----:B------:R-:W-:Y:S01]  /*7010*/  IMAD.X R7, RZ, RZ, R25, P4 ;  /* 0x000000ffff077224 */ /* 0x000fe200020e0619 */
[----:B------:R-:W-:-:S02]  /*7020*/  LOP3.LUT P1, RZ, R17, 0x3, RZ, 0xc0, !PT ;  /* 0x0000000311ff7812 */ /* 0x000fc4000782c0ff */
[----:B------:R-:W-:Y:S01]  /*7030*/  LOP3.LUT R20, R20, R21, RZ, 0x3c, !PT ;  /* 0x0000001514147212 */ /* 0x000fe200078e3cff */
[----:B------:R-:W-:Y:S01]  /*7040*/  IMAD.X R21, RZ, RZ, R25, P3 ;  /* 0x000000ffff157224 */ /* 0x000fe200018e0619 */
[-C--:B------:R-:W-:Y:S02]  /*7050*/  ISETP.GE.OR P3, PT, R12, R55.reuse, P1 ;  /* 0x000000370c00720c */ /* 0x080fe40000f66670 */
[----:B------:R-:W-:Y:S02]  /*7060*/  ISETP.GE.OR P1, PT, R10, R55, P1 ;  /* 0x000000370a00720c */ /* 0x000fe40000f26670 */
[----:B---3--:R-:W-:Y:S01]  /*7070*/  LOP3.LUT R11, R5, 0x2, RZ, 0x3c, !PT ;  /* 0x00000002050b7812 */ /* 0x008fe200078e3cff */
[----:B------:R-:W-:Y:S04]  /*7080*/  SHFL.IDX PT, R30, R30, R5, 0x1c1f ;  /* 0x001c1f051e1e7589 */ /* 0x000fe800000e0000 */
[----:B------:R-:W-:Y:S04]  /*7090*/  SHFL.IDX PT, R38, R38, R5, 0x1c1f ;  /* 0x001c1f0526267589 */ /* 0x000fe800000e0000 */
[----:B------:R-:W-:Y:S04]  /*70a0*/  SHFL.IDX PT, R44, R44, R5, 0x1c1f ;  /* 0x001c1f052c2c7589 */ /* 0x000fe800000e0000 */
[----:B------:R-:W-:Y:S04]  /*70b0*/  SHFL.IDX PT, R42, R50, R5, 0x1c1f ;  /* 0x001c1f05322a7589 */ /* 0x000fe800000e0000 */
[----:B------:R-:W-:Y:S04]  /*70c0*/  SHFL.IDX PT, R26, R52, R5, 0x1c1f ;  /* 0x001c1f05341a7589 */ /* 0x000fe800000e0000 */
[----:B------:R-:W-:Y:S04]  /*70d0*/  SHFL.IDX PT, R56, R56, R5, 0x1c1f ;  /* 0x001c1f0538387589 */ /* 0x000fe800000e0000 */
[----:B------:R0:W1:Y:S04]  /*70e0*/  SHFL.IDX PT, R13, R32, R11, 0x1c1f ;  /* 0x001c1f0b200d7589 */ /* 0x00006800000e0000 */
[----:B------:R-:W-:Y:S04]  /*70f0*/  SHFL.IDX PT, R60, R60, R5, 0x1c1f ;  /* 0x001c1f053c3c7589 */ /* 0x000fe800000e0000 */
[----:B------:R-:W2:Y:S01]  /*7100*/  SHFL.IDX PT, R15, R40, R11, 0x1c1f ;  /* 0x001c1f0b280f7589 */ /* 0x000ea200000e0000 */
[----:B0-----:R-:W-:-:S03]  /*7110*/  LEA R32, P4, R8, UR6, 0x2 ;  /* 0x0000000608207c11 */ /* 0x001fc6000f8810ff */
[----:B------:R-:W-:Y:S01]  /*7120*/  SHFL.IDX PT, R62, R62, R5, 0x1c1f ;  /* 0x001c1f053e3e7589 */ /* 0x000fe200000e0000 */
[----:B------:R-:W-:-:S03]  /*7130*/  LEA.HI.X R35, R8, UR7, R9, 0x2, P4 ;  /* 0x0000000708237c11 */ /* 0x000fc6000a0f1409 */
[----:B------:R-:W0:Y:S04]  /*7140*/  SHFL.IDX PT, R33, R54, R11, 0x1c1f ;  /* 0x001c1f0b36217589 */ /* 0x000e2800000e0000 */
[----:B------:R-:W3:Y:S04]  /*7150*/  SHFL.IDX PT, R5, R58, R11, 0x1c1f ;  /* 0x001c1f0b3a057589 */ /* 0x000ee800000e0000 */
[----:B------:R-:W4:Y:S01]  /*7160*/  SHFL.IDX PT, R39, R34, R11, 0x1c1f ;  /* 0x001c1f0b22277589 */ /* 0x000f2200000e0000 */
[----:B-1----:R-:W-:Y:S02]  /*7170*/  SEL R8, R30, R13, P0 ;  /* 0x0000000d1e087207 */ /* 0x002fe40000000000 */
[----:B------:R-:W-:Y:S01]  /*7180*/  SEL R10, R13, R30, P0 ;  /* 0x0000001e0d0a7207 */ /* 0x000fe20000000000 */
[----:B------:R-:W1:Y:S04]  /*7190*/  SHFL.IDX PT, R27, R46, R11, 0x1c1f ;  /* 0x001c1f0b2e1b7589 */ /* 0x000e6800000e0000 */
[----:B------:R-:W5:Y:S01]  /*71a0*/  SHFL.IDX PT, R31, R36, R11, 0x1c1f ;  /* 0x001c1f0b241f7589 */ /* 0x000f6200000e0000 */
[----:B--2---:R-:W-:-:S02]  /*71b0*/  SEL R12, R38, R15, P0 ;  /* 0x0000000f260c7207 */ /* 0x004fc40000000000 */
[----:B------:R-:W-:Y:S01]  /*71c0*/  SEL R14, R15, R38, P0 ;  /* 0x000000260f0e7207 */ /* 0x000fe20000000000 */
[----:B------:R2:W5:Y:S01]  /*71d0*/  SHFL.IDX PT, R43, R64, R11, 0x1c1f ;  /* 0x001c1f0b402b7589 */ /* 0x00056200000e0000 */
[----:B0-----:R-:W-:-:S03]  /*71e0*/  SEL R9, R26, R33, P0 ;  /* 0x000000211a097207 */ /* 0x001fc60000000000 */
[----:B------:R-:W-:Y:S01]  /*71f0*/  SHFL.IDX PT, R50, R32, RZ, 0x1c1f ;  /* 0x001c1fff20327589 */ /* 0x000fe200000e0000 */
[----:B---3--:R-:W-:-:S03]  /*7200*/  SEL R13, R56, R5, P0 ;  /* 0x00000005380d7207 */ /* 0x008fc60000000000 */
[----:B------:R-:W0:Y:S01]  /*7210*/  SHFL.IDX PT, R51, R35, RZ, 0x1c1f ;  /* 0x001c1fff23337589 */ /* 0x000e2200000e0000 */
[----:B--2---:R-:W-:Y:S02]  /*7220*/  SEL R11, R33, R26, P0 ;  /* 0x0000001a210b7207 */ /* 0x004fe40000000000 */
[----:B------:R-:W-:Y:S01]  /*7230*/  SEL R15, R5, R56, P0 ;  /* 0x00000038050f7207 */ /* 0x000fe20000000000 */
[----:B------:R-:W-:Y:S01]  /*7240*/  BAR.SYNC.DEFER_BLOCKING 0x1, 0x180 ;  /* 0x0046000000007b1d */ /* 0x000fe20000010000 */
[----:B----4-:R-:W-:Y:S02]  /*7250*/  SEL R37, R60, R39, P0 ;  /* 0x000000273c257207 */ /* 0x010fe40000000000 */
[----:B-1----:R-:W-:Y:S02]  /*7260*/  SEL R36, R44, R27, P0 ;  /* 0x0000001b2c247207 */ /* 0x002fe40000000000 */
[----:B------:R-:W-:-:S03]  /*7270*/  SEL R38, R27, R44, P0 ;  /* 0x0000002c1b267207 */ /* 0x000fc60000000000 */
[----:B------:R-:W1:Y:S01]  /*7280*/  @P2 LDC R5, c[0x0][0xbec] ;  /* 0x0002fb00ff052b82 */ /* 0x000e620000000800 */
[----:B-----5:R-:W-:Y:S01]  /*7290*/  SEL R40, R42, R31, P0 ;  /* 0x0000001f2a287207 */ /* 0x020fe20000000000 */
[----:B------:R-:W-:Y:S01]  /*72a0*/  SHFL.IDX PT, R52, R32, 0x1, 0x1c1f ;  /* 0x003c1f0020347f89 */ /* 0x000fe200000e0000 */
[----:B------:R-:W-:Y:S02]  /*72b0*/  SEL R39, R39, R60, P0 ;  /* 0x0000003c27277207 */ /* 0x000fe40000000000 */
[----:B------:R-:W-:Y:S01]  /*72c0*/  SEL R41, R62, R43, P0 ;  /* 0x0000002b3e297207 */ /* 0x000fe20000000000 */
[----:B------:R-:W2:Y:S01]  /*72d0*/  SHFL.IDX PT, R53, R35, 0x1, 0x1c1f ;  /* 0x003c1f0023357f89 */ /* 0x000ea200000e0000 */
[----:B------:R-:W-:Y:S02]  /*72e0*/  SEL R42, R31, R42, P0 ;  /* 0x0000002a1f2a7207 */ /* 0x000fe40000000000 */
[----:B------:R-:W-:Y:S01]  /*72f0*/  SEL R43, R43, R62, P0 ;  /* 0x0000003e2b2b7207 */ /* 0x000fe20000000000 */
[----:B------:R3:W-:Y:S04]  /*7300*/  STSM.16.M88.4 [R63], R8 ;  /* 0x000000083f007844 */ /* 0x0007e80000000200 */
[----:B------:R-:W-:Y:S04]  /*7310*/  STSM.16.M88.4 [R61], R12 ;  /* 0x0000000c3d007844 */ /* 0x000fe80000000200 */
[----:B------:R-:W-:Y:S04]  /*7320*/  STSM.16.M88.4 [R59], R36 ;  /* 0x000000243b007844 */ /* 0x000fe80000000200 */
[----:B------:R-:W-:Y:S01]  /*7330*/  STSM.16.M88.4 [R57], R40 ;  /* 0x0000002839007844 */ /* 0x000fe20000000200 */
[----:B------:R-:W-:Y:S08]  /*7340*/  BAR.SYNC.DEFER_BLOCKING 0x1, 0x180 ;  /* 0x0046000000007b1d */ /* 0x000ff00000010000 */
[----:B---3--:R-:W3:Y:S01]  /*7350*/  @P2 LDC R9, c[0x0][0xbf0] ;  /* 0x0002fc00ff092b82 */ /* 0x008ee20000000800 */
[----:B0-----:R-:W-:Y:S04]  /*7360*/  @!P3 ST.E desc[UR52][R50.64], R4 ;  /* 0x000000043200b985 */ /* 0x001fe8000c101934 */
[----:B--2---:R0:W-:Y:S04]  /*7370*/  @!P1 ST.E desc[UR52][R52.64], R0 ;  /* 0x0000000034009985 */ /* 0x0041e8000c101934 */
[----:B------:R-:W2:Y:S04]  /*7380*/  LD.E.128 R24, desc[UR52][R24.64] ;  /* 0x0000003418187980 */ /* 0x000ea8000c101d00 */
[----:B------:R-:W4:Y:S04]  /*7390*/  LD.E.128 R28, desc[UR52][R28.64] ;  /* 0x000000341c1c7980 */ /* 0x000f28000c101d00 */
[----:B------:R5:W4:Y:S04]  /*73a0*/  LD.E.128 R32, desc[UR52][R20.64] ;  /* 0x0000003414207980 */ /* 0x000b28000c101d00 */
[----:B------:R1:W4:Y:S01]  /*73b0*/  LD.E.128 R44, desc[UR52][R6.64] ;  /* 0x00000034062c7980 */ /* 0x000322000c101d00 */
[----:B0-----:R-:W-:Y:S01]  /*73c0*/  IMAD R0, R2, 0x30, R16 ;  /* 0x0000003002007824 */ /* 0x001fe200078e0210 */
[----:B------:R-:W-:-:S02]  /*73d0*/  UIMAD UR6, UR12, UR8, URZ ;  /* 0x000000080c0672a4 */ /* 0x000fc4000f8e023f */
[----:B------:R-:W-:Y:S01]  /*73e0*/  UIMAD.WIDE.U32 UR4, UR13, UR8, URZ ;  /* 0x000000080d0472a5 */ /* 0x000fe2000f8e003f */
[C---:B------:R-:W-:Y:S01]  /*73f0*/  IMAD R8, R49.reuse, 0xc0, R0 ;  /* 0x000000c031087824 */ /* 0x040fe200078e0200 */
[----:B------:R-:W-:Y:S01]  /*7400*/  UIMAD UR6, UR13, UR9, UR6 ;  /* 0x000000090d0672a4 */ /* 0x000fe2000f8e0206 */
[----:B-----5:R-:W-:Y:S01]  /*7410*/  IMAD R20, R49, 0xc0, R16 ;  /* 0x000000c031147824 */ /* 0x020fe200078e0210 */
[----:B------:R-:W-:Y:S01]  /*7420*/  @!PT LDS RZ, [RZ] ;  /* 0x00000000fffff984 */ /* 0x000fe20000000800 */
[----:B------:R-:W-:Y:S01]  /*7430*/  @!PT LDS RZ, [RZ] ;  /* 0x00000000fffff984 */ /* 0x000fe20000000800 */
[----:B------:R-:W-:Y:S01]  /*7440*/  @!PT LDS RZ, [RZ] ;  /* 0x00000000fffff984 */ /* 0x000fe20000000800 */
[----:B------:R-:W-:Y:S01]  /*7450*/  @!PT LDS RZ, [RZ] ;  /* 0x00000000fffff984 */ /* 0x000fe20000000800 */
[----:B------:R0:W-:Y:S06]  /*7460*/  MEMBAR.ALL.CTA ;  /* 0x0000000000007992 */ /* 0x0001ec0000008000 */
[----:B0-----:R-:W0:Y:S01]  /*7470*/  FENCE.VIEW.ASYNC.S ;  /* 0x00000000000073c6 */ /* 0x001e220000000000 */
[----:B------:R-:W-:Y:S01]  /*7480*/  ULDC.64 UR8, c[0x0][0xaf0] ;  /* 0x0002bc0000087ab9 */ /* 0x000fe20000000a00 */
[----:B-1----:R-:W-:Y:S01]  /*7490*/  @P2 IMAD.HI.U32 R0, R8, R5, RZ ;  /* 0x0000000508002227 */ /* 0x002fe200078e00ff */
[----:B------:R-:W-:-:S02]  /*74a0*/  UIMAD UR7, UR14, UR8, URZ ;  /* 0x000000080e0772a4 */ /* 0x000fc4000f8e023f */
[----:B------:R-:W-:Y:S01]  /*74b0*/  UIADD3 UR5, UR5, UR6, URZ ;  /* 0x0000000605057290 */ /* 0x000fe2000fffe03f */
[----:B------:R-:W-:Y:S01]  /*74c0*/  IMAD.MOV.U32 R7, RZ, RZ, R8 ;  /* 0x000000ffff077224 */ /* 0x000fe200078e0008 */
[----:B------:R-:W-:Y:S01]  /*74d0*/  UIMAD UR7, UR46, UR9, UR7 ;  /* 0x000000092e0772a4 */ /* 0x000fe2000f8e0207 */
[----:B---3--:R-:W-:Y:S01]  /*74e0*/  @P2 SHF.R.U32.HI R7, RZ, R9, R0 ;  /* 0x00000009ff072219 */ /* 0x008fe20000011600 */
[----:B------:R-:W-:Y:S01]  /*74f0*/  UIMAD.WIDE.U32 UR46, UR46, UR8, UR4 ;  /* 0x000000082e2e72a5 */ /* 0x000fe2000f8e0004 */
[----:B------:R-:W-:Y:S01]  /*7500*/  VIADD R12, R20, 0x60 ;  /* 0x00000060140c7836 */ /* 0x000fe20000000000 */
[----:B------:R-:W-:Y:S01]  /*7510*/  UIADD3 UR48, UR48, 0x13220, URZ ;  /* 0x0001322030307890 */ /* 0x000fe2000fffe03f */
[--C-:B------:R-:W-:Y:S01]  /*7520*/  SHF.R.S32.HI R0, RZ, 0x1f, R7.reuse ;  /* 0x0000001fff007819 */ /* 0x100fe20000011407 */
[----:B------:R-:W-:Y:S01]  /*7530*/  UIADD3 UR4, UR47, UR7, URZ ;  /* 0x000000072f047290 */ /* 0x000fe2000fffe03f */
[----:B------:R-:W-:Y:S01]  /*7540*/  IMAD.MOV R9, RZ, RZ, -R7 ;  /* 0x000000ffff097224 */ /* 0x000fe200078e0a07 */
[----:B------:R-:W-:Y:S01]  /*7550*/  UPRMT UR48, URZ, 0x654, UR48 ;  /* 0x000006543f307896 */ /* 0x000fe20008000030 */
[----:B------:R-:W-:Y:S01]  /*7560*/  IMAD.U32 R5, RZ, RZ, UR47 ;  /* 0x0000002fff057e24 */ /* 0x000fe2000f8e00ff */
[----:B------:R-:W-:Y:S01]  /*7570*/  ULDC.64 UR6, c[0x0][0xae0] ;  /* 0x0002b80000067ab9 */ /* 0x000fe20000000a00 */
[----:B------:R-:W-:Y:S01]  /*7580*/  IMAD R9, R48, R9, R8 ;  /* 0x0000000930097224 */ /* 0x000fe200078e0208 */
[----:B------:R-:W-:Y:S01]  /*7590*/  UIADD3 UR43, UR43, 0x1, URZ ;  /* 0x000000012b2b7890 */ /* 0x000fe2000fffe03f */
[----:B------:R-:W-:Y:S01]  /*75a0*/  IMAD R0, R0, UR6, RZ ;  /* 0x0000000600007c24 */ /* 0x000fe2000f8e02ff */
[----:B------:R-:W-:Y:S01]  /*75b0*/  UIADD3 UR41, UR41, 0x1, URZ ;  /* 0x0000000129297890 */ /* 0x000fe2000fffe03f */
[----:B------:R-:W-:Y:S01]  /*75c0*/  IMAD.U32 R4, RZ, RZ, UR46 ;  /* 0x0000002eff047e24 */ /* 0x000fe2000f8e00ff */
[----:B------:R-:W-:Y:S01]  /*75d0*/  UISETP.NE.AND UP0, UPT, UR43, 0x2, UPT ;  /* 0x000000022b00788c */ /* 0x000fe2000bf05270 */
[----:B------:R-:W-:Y:S01]  /*75e0*/  IMAD.U32 R5, RZ, RZ, UR4 ;  /* 0x00000004ff057e24 */ /* 0x000fe2000f8e00ff */
[----:B------:R-:W-:Y:S01]  /*75f0*/  ULDC.64 UR4, c[0x0][0xad8] ;  /* 0x0002b60000047ab9 */ /* 0x000fe20000000a00 */
[C---:B------:R-:W-:Y:S01]  /*7600*/  IMAD R11, R7.reuse, UR7, R0 ;  /* 0x00000007070b7c24 */ /* 0x040fe2000f8e0200 */
[----:B------:R-:W-:Y:S01]  /*7610*/  SHF.R.S32.HI R0, RZ, 0x1f, R9 ;  /* 0x0000001fff007819 */ /* 0x000fe20000011409 */
[----:B------:R-:W-:Y:S01]  /*7620*/  IMAD.WIDE.U32 R4, R7, UR6, R4 ;  /* 0x0000000607047c25 */ /* 0x000fe2000f8e0004 */
[----:B0-----:R-:W-:Y:S01]  /*7630*/  SYNCS.ARRIVE.TRANS64.RED.A1T0 RZ, [UR48], RZ ;  /* 0x000000ffffff79a7 */ /* 0x001fe20008100430 */
[----:B------:R-:W-:-:S02]  /*7640*/  USEL UR43, UR43, URZ, UP0 ;  /* 0x0000003f2b2b7287 */ /* 0x000fc40008000000 */
[----:B------:R-:W-:Y:S02]  /*7650*/  IMAD.IADD R5, R5, 0x1, R11 ;  /* 0x0000000105057824 */ /* 0x000fe400078e020b */
[----:B------:R-:W-:Y:S02]  /*7660*/  IMAD R0, R0, UR4, RZ ;  /* 0x0000000400007c24 */ /* 0x000fe4000f8e02ff */
[----:B------:R-:W-:-:S04]  /*7670*/  IMAD.WIDE.U32 R4, R9, UR4, R4 ;  /* 0x0000000409047c25 */ /* 0x000fc8000f8e0004 */
[----:B------:R-:W-:Y:S01]  /*7680*/  IMAD R7, R9, UR5, R0 ;  /* 0x0000000509077c24 */ /* 0x000fe2000f8e0200 */
[----:B------:R-:W-:Y:S01]  /*7690*/  ULDC.64 UR4, c[0x0][0xa80] ;  /* 0x0002a00000047ab9 */ /* 0x000fe20000000a00 */
[----:B------:R-:W-:Y:S01]  /*76a0*/  VIADD R0, R20, 0x30 ;  /* 0x0000003014007836 */ /* 0x000fe20000000000 */
[----:B------:R-:W-:Y:S01]  /*76b0*/  LEA R13, P0, R4, UR4, 0x1 ;  /* 0x00000004040d7c11 */ /* 0x000fe2000f8008ff */
[----:B------:R-:W-:Y:S01]  /*76c0*/  IMAD.IADD R5, R5, 0x1, R7 ;  /* 0x0000000105057824 */ /* 0x000fe200078e0207 */
[----:B------:R-:W-:Y:S01]  /*76d0*/  ULDC UR4, c[0x0][0xac8] ;  /* 0x0002b20000047ab9 */ /* 0x000fe20000000800 */
[----:B------:R-:W-:Y:S02]  /*76e0*/  VIADD R14, R20, 0x90 ;  /* 0x00000090140e7836 */ /* 0x000fe40000000000 */
[----:B------:R-:W-:Y:S01]  /*76f0*/  SHFL.IDX PT, R6, R13, 0x1, 0x181f ;  /* 0x00381f000d067f89 */ /* 0x000fe200000e0000 */
[----:B------:R-:W-:Y:S02]  /*7700*/  LEA.HI.X R15, R4, UR5, R5, 0x1, P0 ;  /* 0x00000005040f7c11 */ /* 0x000fe400080f0c05 */
[----:B------:R-:W-:Y:S01]  /*7710*/  ISETP.GE.AND P0, PT, R3, UR4, PT ;  /* 0x0000000403007c0c */ /* 0x000fe2000bf06270 */
[----:B------:R-:W-:Y:S01]  /*7720*/  SHFL.IDX PT, R4, R13, RZ, 0x181f ;  /* 0x00181fff0d047589 */ /* 0x000fe200000e0000 */
[----:B------:R-:W-:-:S02]  /*7730*/  ULDC UR4, c[0x0][0xc] ;  /* 0x0000030000047ab9 */ /* 0x000fc40000000800 */
[-C--:B------:R-:W-:Y:S01]  /*7740*/  ISETP.GE.OR P2, PT, R0, R55.reuse, P0 ;  /* 0x000000370000720c */ /* 0x080fe20000746670 */
[----:B------:R-:W0:Y:S01]  /*7750*/  SHFL.IDX PT, R5, R15, RZ, 0x181f ;  /* 0x00181fff0f057589 */ /* 0x000e2200000e0000 */
[----:B------:R-:W1:Y:S01]  /*7760*/  LDC R0, c[0x0][0xc34] ;  /* 0x00030d00ff007b82 */ /* 0x000e620000000800 */
[-C--:B------:R-:W-:Y:S01]  /*7770*/  ISETP.GE.OR P1, PT, R20, R55.reuse, P0 ;  /* 0x000000371400720c */ /* 0x080fe20000726670 */
[----:B------:R-:W-:Y:S01]  /*7780*/  UIADD3 UR50, UR4, UR50, URZ ;  /* 0x0000003204327290 */ /* 0x000fe2000fffe03f */
[----:B------:R-:W3:Y:S01]  /*7790*/  SHFL.IDX PT, R7, R15, 0x1, 0x181f ;  /* 0x00381f000f077f89 */ /* 0x000ee200000e0000 */
[-C--:B------:R-:W-:Y:S01]  /*77a0*/  ISETP.GE.OR P3, PT, R12, R55.reuse, P0 ;  /* 0x000000370c00720c */ /* 0x080fe20000766670 */
[----:B------:R-:W-:Y:S01]  /*77b0*/  USEL UR4, URZ, 0x1, UP0 ;  /* 0x000000013f047887 */ /* 0x000fe20008000000 */
[----:B------:R-:W-:Y:S01]  /*77c0*/  ISETP.GE.OR P0, PT, R14, R55, P0 ;  /* 0x000000370e00720c */ /* 0x000fe20000706670 */
[----:B------:R-:W-:Y:S02]  /*77d0*/  SHFL.IDX PT, R8, R13, 0x2, 0x181f ;  /* 0x00581f000d087f89 */ /* 0x000fe400000e0000 */
[----:B------:R-:W-:-:S02]  /*77e0*/  ULOP3.LUT UR42, UR42, UR4, URZ, 0x3c, !UPT ;  /* 0x000000042a2a7292 */ /* 0x000fc4000f8e3c3f */
[----:B------:R-:W5:Y:S04]  /*77f0*/  SHFL.IDX PT, R9, R15, 0x2, 0x181f ;  /* 0x00581f000f097f89 */ /* 0x000f6800000e0000 */
[----:B------:R-:W-:Y:S04]  /*7800*/  SHFL.IDX PT, R10, R13, 0x3, 0x181f ;  /* 0x00781f000d0a7f89 */ /* 0x000fe800000e0000 */
[----:B------:R-:W1:Y:S01]  /*7810*/  SHFL.IDX PT, R11, R15, 0x3, 0x181f ;  /* 0x00781f000f0b7f89 */ /* 0x000e6200000e0000 */
[----:B0-----:R-:W-:-:S04]  /*7820*/  @!P1 IMAD.WIDE R4, R3, 0x2, R4 ;  /* 0x0000000203049825 */ /* 0x001fc800078e0204 */
[----:B---3--:R-:W-:-:S04]  /*7830*/  @!P2 IMAD.WIDE R6, R3, 0x2, R6 ;  /* 0x000000020306a825 */ /* 0x008fc800078e0206 */
[----:B-----5:R-:W-:-:S04]  /*7840*/  @!P3 IMAD.WIDE R8, R3, 0x2, R8 ;  /* 0x000000020308b825 */ /* 0x020fc800078e0208 */
[----:B-1----:R-:W-:Y:S01]  /*7850*/  @!P0 IMAD.WIDE R10, R3, 0x2, R10 ;  /* 0x00000002030a8825 */ /* 0x002fe200078e020a */
[----:B--2---:R0:W-:Y:S04]  /*7860*/  @!P1 ST.E.128 desc[UR52][R4.64], R24 ;  /* 0x0000001804009985 */ /* 0x0041e8000c101d34 */
[----:B----4-:R0:W-:Y:S04]  /*7870*/  @!P2 ST.E.128 desc[UR52][R6.64], R28 ;  /* 0x0000001c0600a985 */ /* 0x0101e8000c101d34 */
[----:B------:R0:W-:Y:S04]  /*7880*/  @!P3 ST.E.128 desc[UR52][R8.64], R32 ;  /* 0x000000200800b985 */ /* 0x0001e8000c101d34 */
[----:B------:R0:W-:Y:S01]  /*7890*/  @!P0 ST.E.128 desc[UR52][R10.64], R44 ;  /* 0x0000002c0a008985 */ /* 0x0001e2000c101d34 */
[----:B------:R-:W-:-:S13]  /*78a0*/  ISETP.LE.AND P0, PT, R0, UR50, PT ;  /* 0x0000003200007c0c */ /* 0x000fda000bf03270 */
[----:B------:R-:W-:Y:S05]  /*78b0*/  @!P0 BRA `(.L_x_10784) ;  /* 0xffffff9400208947 */ /* 0x000fea000383ffff */
[----:B------:R-:W-:Y:S05]  /*78c0*/  EXIT ;  /* 0x000000000000794d */ /* 0x000fea0003800000 */
.L_x_10760:
        /* <DEDUP_REMOVED lines=16> */
[----:B------:R-:W-:Y:S01]  /*79d0*/  LOP3.LUT R7, R6, 0x600, RZ, 0xc0, !PT ;  /* 0x0000060006077812 */ /* 0x000fe200078ec0ff */
[----:B------:R-:W-:Y:S02]  /*79e0*/  ULOP3.LUT UR42, UR40, 0x1, URZ, 0xfc, !UPT ;  /* 0x00000001282a7892 */ /* 0x000fe4000f8efc3f */
[----:B------:R-:W-:Y:S01]  /*79f0*/  ULOP3.LUT UR47, UR40, 0x2, URZ, 0xfc, !UPT ;  /* 0x00000002282f7892 */ /* 0x000fe2000f8efc3f */
[----:B------:R-:W-:Y:S01]  /*7a00*/  ULDC UR43, c[0x0][0xc] ;  /* 0x00000300002b7ab9 */ /* 0x000fe20000000800 */
[----:B------:R-:W-:Y:S01]  /*7a10*/  UMOV UR46, URZ ;  /* 0x0000003f002e7c82 */ /* 0x000fe20008000000 */
[----:B-1----:R-:W-:Y:S01]  /*7a20*/  ULEA UR41, UR4, UR41, 0x18 ;  /* 0x0000002904297291 */ /* 0x002fe2000f8ec03f */
[C---:B0-----:R-:W-:Y:S01]  /*7a30*/  IMAD.SHL.U32 R26, R10.reuse, 0x40, RZ ;  /* 0x000000400a1a7824 */ /* 0x041fe200078e00ff */
[----:B------:R-:W-:Y:S01]  /*7a40*/  SHF.R.U32.HI R3, RZ, 0x1, R10 ;  /* 0x00000001ff037819 */ /* 0x000fe2000001160a */
[C---:B------:R-:W-:Y:S01]  /*7a50*/  IMAD.SHL.U32 R2, R10.reuse, 0x10, RZ ;  /* 0x000000100a027824 */ /* 0x040fe200078e00ff */
[C---:B------:R-:W-:Y:S01]  /*7a60*/  LOP3.LUT R29, R10.reuse, 0x1f, RZ, 0xc0, !PT ;  /* 0x0000001f0a1d7812 */ /* 0x040fe200078ec0ff */
[----:B------:R-:W-:Y:S01]  /*7a70*/  IMAD.SHL.U32 R8, R10, 0x2, RZ ;  /* 0x000000020a087824 */ /* 0x000fe200078e00ff */
[----:B------:R-:W-:Y:S01]  /*7a80*/  LOP3.LUT R4, R26, 0x180, RZ, 0xc0, !PT ;  /* 0x000001801a047812 */ /* 0x000fe200078ec0ff */
[----:B------:R-:W-:Y:S01]  /*7a90*/  IMAD.SHL.U32 R0, R10, 0x20, RZ ;  /* 0x000000200a007824 */ /* 0x000fe200078e00ff */
[----:B------:R-:W-:-:S02]  /*7aa0*/  LOP3.LUT R5, R2, 0x1b0, RZ, 0xc0, !PT ;  /* 0x000001b002057812 */ /* 0x000fc400078ec0ff */
[----:B------:R-:W-:Y:S01]  /*7ab0*/  LOP3.LUT R3, R4, 0x30, R3, 0xf8, !PT ;  /* 0x0000003004037812 */ /* 0x000fe200078ef803 */
[C---:B------:R-:W-:Y:S01]  /*7ac0*/  IMAD.SHL.U32 R4, R10.reuse, 0x8, RZ ;  /* 0x000000080a047824 */ /* 0x040fe200078e00ff */
[----:B------:R-:W-:Y:S01]  /*7ad0*/  LOP3.LUT R9, R5, 0x30, R8, 0x78, !PT ;  /* 0x0000003005097812 */ /* 0x000fe200078e7808 */
[----:B------:R-:W-:Y:S01]  /*7ae0*/  IMAD.SHL.U32 R8, R10, 0x4, RZ ;  /* 0x000000040a087824 */ /* 0x000fe200078e00ff */
[----:B------:R-:W-:Y:S02]  /*7af0*/  LOP3.LUT R5, R0, 0x80, RZ, 0xc0, !PT ;  /* 0x0000008000057812 */ /* 0x000fe400078ec0ff */
[----:B------:R-:W-:Y:S02]  /*7b00*/  LOP3.LUT R6, R7, 0x40, R2, 0xf8, !PT ;  /* 0x0000004007067812 */ /* 0x000fe400078ef802 */
[----:B------:R-:W-:Y:S02]  /*7b10*/  LOP3.LUT R3, R3, 0x30, R4, 0x78, !PT ;  /* 0x0000003003037812 */ /* 0x000fe400078e7804 */
[----:B------:R-:W-:-:S02]  /*7b20*/  LOP3.LUT R5, R5, 0x10, R10, 0xf8, !PT ;  /* 0x0000001005057812 */ /* 0x000fc400078ef80a */
[----:B------:R-:W-:Y:S02]  /*7b30*/  LOP3.LUT R7, R7, 0x60, R0, 0xf8, !PT ;  /* 0x0000006007077812 */ /* 0x000fe400078ef800 */
[----:B------:R-:W-:Y:S02]  /*7b40*/  LOP3.LUT R9, R6, R9, RZ, 0xfc, !PT ;  /* 0x0000000906097212 */ /* 0x000fe400078efcff */
[----:B------:R-:W-:Y:S02]  /*7b50*/  LOP3.LUT R26, R3, 0x640, R26, 0xf8, !PT ;  /* 0x00000640031a7812 */ /* 0x000fe400078ef81a */
[----:B------:R-:W-:Y:S01]  /*7b60*/  LOP3.LUT R5, R5, 0x10, R8, 0x78, !PT ;  /* 0x0000001005057812 */ /* 0x000fe200078e7808 */
[----:B------:R-:W-:Y:S01]  /*7b70*/  VIADD R27, R9, UR41 ;  /* 0x00000029091b7c36 */ /* 0x000fe20008000000 */
[----:B------:R-:W-:Y:S02]  /*7b80*/  LOP3.LUT R6, R7, 0x100, R0, 0xf8, !PT ;  /* 0x0000010007067812 */ /* 0x000fe400078ef800 */
[----:B------:R-:W-:-:S02]  /*7b90*/  SHF.R.U32.HI R3, RZ, 0x2, R28 ;  /* 0x00000002ff037819 */ /* 0x000fc4000001161c */
[----:B------:R-:W-:Y:S02]  /*7ba0*/  LOP3.LUT R25, R6, R5, RZ, 0xfc, !PT ;  /* 0x0000000506197212 */ /* 0x000fe400078efcff */
[----:B------:R-:W-:-:S07]  /*7bb0*/  LOP3.LUT R0, R3, 0x60, R0, 0xf8, !PT ;  /* 0x0000006003007812 */ /* 0x000fce00078ef800 */
.L_x_10828:
        /* <DEDUP_REMOVED lines=29> */
[----:B------:R-:W-:Y:S11]  /*7d90*/  @!P0 BRA `(.L_x_10786) ;  /* 0x0000000000408947 */ /* 0x000ff60003800000 */
[----:B------:R-:W-:Y:S01]  /*7da0*/  MOV R2, 0x0 ;  /* 0x0000000000027802 */ /* 0x000fe20000000f00 */
[----:B------:R-:W-:Y:S01]  /*7db0*/  ULDC.64 UR4, c[0x4][0x198] ;  /* 0x0100660000047ab9 */ /* 0x000fe20000000a00 */
[----:B------:R-:W-:Y:S01]  /*7dc0*/  ULDC.64 UR6, c[0x4][0x1a0] ;  /* 0x0100680000067ab9 */ /* 0x000fe20000000a00 */
[----:B------:R-:W-:Y:S02]  /*7dd0*/  IMAD.U32 R4, RZ, RZ, UR4 ;  /* 0x00000004ff047e24 */ /* 0x000fe4000f8e00ff */
[----:B------:R-:W-:Y:S01]  /*7de0*/  IMAD.U32 R5, RZ, RZ, UR5 ;  /* 0x00000005ff057e24 */ /* 0x000fe2000f8e00ff */
[----:B------:R-:W0:Y:S01]  /*7df0*/  LDC.64 R2, c[0x4][R2] ;  /* 0x0100000002027b82 */ /* 0x000e220000000a00 */
[----:B------:R-:W-:Y:S01]  /*7e00*/  ULDC.64 UR4, c[0x4][0x8] ;  /* 0x0100020000047ab9 */ /* 0x000fe20000000a00 */
        /* <DEDUP_REMOVED lines=9> */
.L_x_10786:
[----:B------:R-:W-:-:S06]  /*7ea0*/  UIADD3 UR4, UR41, 0x6000, URZ ;  /* 0x0000600029047890 */ /* 0x000fcc000fffe03f */
[----:B------:R-:W-:-:S05]  /*7eb0*/  IMAD.U32 R16, RZ, RZ, UR4 ;  /* 0x00000004ff107e24 */ /* 0x000fca000f8e00ff */
[----:B------:R-:W-:-:S13]  /*7ec0*/  LOP3.LUT P0, RZ, R16, 0x1bf, RZ, 0xc0, !PT ;  /* 0x000001bf10ff7812 */ /* 0x000fda000780c0ff */
[----:B------:R-:W-:Y:S05]  /*7ed0*/  @!P0 BRA `(.L_x_10787) ;  /* 0x0000000000408947 */ /* 0x000fea0003800000 */
        /* <DEDUP_REMOVED lines=16> */
.L_x_10787:
[----:B------:R-:W-:-:S04]  /*7fe0*/  UIADD3 UR4, UR41, 0x1000, URZ ;  /* 0x0000100029047890 */ /* 0x000fc8000fffe03f */
[----:B------:R-:W-:-:S06]  /*7ff0*/  ULOP3.LUT UP0, URZ, UR4, 0x9f, URZ, 0xc0, !UPT ;  /* 0x0000009f043f7892 */ /* 0x000fcc000f80c03f */
[----:B------:R-:W-:-:S13]  /*8000*/  PLOP3.LUT P0, PT, PT, PT, UP0, 0x80, 0x0 ;  /* 0x000000000000781c */ /* 0x000fda0003f0f008 */
        /* <DEDUP_REMOVED lines=17> */
.L_x_10788:
        /* <DEDUP_REMOVED lines=18> */
.L_x_10789:
[----:B------:R-:W-:Y:S01]  /*8240*/  ULDC.64 UR4, c[0x0][0x9f8] ;  /* 0x00027e0000047ab9 */ /* 0x000fe20000000a00 */
[----:B------:R-:W-:Y:S01]  /*8250*/  IMAD.U32 R22, RZ, RZ, UR44 ;  /* 0x0000002cff167e24 */ /* 0x000fe2000f8e00ff */
[----:B------:R-:W-:Y:S01]  /*8260*/  UISETP.NE.U32.AND UP0, UPT, UR4, URZ, UPT ;  /* 0x0000003f0400728c */ /* 0x000fe2000bf05070 */
[----:B------:R-:W0:Y:S03]  /*8270*/  LDC.64 R4, c[0x0][0x418] ;  /* 0x00010600ff047b82 */ /* 0x000e260000000a00 */
[----:B------:R-:W-:-:S06]  /*8280*/  UISETP.NE.AND.EX UP0, UPT, UR5, URZ, UPT, UP0 ;  /* 0x0000003f0500728c */ /* 0x000fcc000bf05300 */
[----:B------:R-:W-:-:S05]  /*8290*/  PLOP3.LUT P0, PT, PT, PT, UP0, 0x80, 0x0 ;  /* 0x000000000000781c */ /* 0x000fca0003f0f008 */
[----:B------:R-:W-:Y:S02]  /*82a0*/  @UP0 ULDC.64 UR4, c[0x0][0x9f8] ;  /* 0x00027e0000040ab9 */ /* 0x000fe40000000a00 */
[----:B------:R-:W-:-:S06]  /*82b0*/  @UP0 UIMAD.WIDE UR4, UR44, 0x4, UR4 ;  /* 0x000000042c0408a5 */ /* 0x000fcc000f8e0204 */
[----:B------:R-:W-:Y:S02]  /*82c0*/  IMAD.U32 R2, RZ, RZ, UR4 ;  /* 0x00000004ff027e24 */ /* 0x000fe4000f8e00ff */
[----:B------:R-:W-:-:S05]  /*82d0*/  IMAD.U32 R3, RZ, RZ, UR5 ;  /* 0x00000005ff037e24 */ /* 0x000fca000f8e00ff */
[----:B------:R-:W2:Y:S01]  /*82e0*/  @P0 LDG.E R22, desc[UR52][R2.64] ;  /* 0x0000003402160981 */ /* 0x000ea2000c1e1900 */
[----:B0-----:R-:W-:Y:S01]  /*82f0*/  ISETP.NE.U32.AND P0, PT, R4, RZ, PT ;  /* 0x000000ff0400720c */ /* 0x001fe20003f05070 */
[----:B------:R-:W-:Y:S01]  /*8300*/  UMOV UR4, 0xffffffff ;  /* 0xffffffff00047882 */ /* 0x000fe20000000000 */
[----:B------:R-:W-:Y:S01]  /*8310*/  LOP3.LUT R23, R23, 0xfffffffe, RZ, 0xc0, !PT ;  /* 0xfffffffe17177812 */ /* 0x000fe200078ec0ff */
[----:B------:R-:W0:Y:S01]  /*8320*/  S2R R16, SR_TID.X ;  /* 0x0000000000107919 */ /* 0x000e220000002100 */
[----:B------:R-:W-:-:S13]  /*8330*/  ISETP.NE.AND.EX P1, PT, R5, RZ, PT, P0 ;  /* 0x000000ff0500720c */ /* 0x000fda0003f25300 */
[----:B------:R-:W-:Y:S02]  /*8340*/  @P1 LOP3.LUT R23, R23, 0x1, RZ, 0xfc, !PT ;  /* 0x0000000117171812 */ /* 0x000fe400078efcff */
[----:B0-----:R-:W-:-:S04]  /*8350*/  SHF.R.U32.HI R17, RZ, 0x5, R16 ;  /* 0x00000005ff117819 */ /* 0x001fc80000011610 */
[----:B------:R-:W-:Y:S02]  /*8360*/  LOP3.LUT R17, R17, 0x3, RZ, 0xc0, !PT ;  /* 0x0000000311117812 */ /* 0x000fe400078ec0ff */
[----:B--2---:R-:W-:Y:S02]  /*8370*/  SHF.R.S32.HI R24, RZ, 0x1f, R22 ;  /* 0x0000001fff187819 */ /* 0x004fe40000011416 */
[----:B------:R-:W-:Y:S01]  /*8380*/  SEL R16, R22, RZ, !P1 ;  /* 0x000000ff16107207 */ /* 0x000fe20004800000 */
[----:B------:R-:W-:Y:S06]  /*8390*/  BRA.DIV UR4, `(.L_x_10790) ;  /* 0x0000002604007947 */ /* 0x000fec000b800000 */
[----:B------:R0:W1:Y:S02]  /*83a0*/  SHFL.IDX PT, R14, R17, RZ, 0x1f ;  /* 0x00001fff110e7589 */ /* 0x00006400000e0000 */
.L_x_10844:
        /* <DEDUP_REMOVED lines=10> */
.L_x_10847:
[----:B------:R-:W-:Y:S05]  /*8450*/  @!P6 BRA `(.L_x_10791) ;  /* 0x00000004001ce947 */ /* 0x000fea0003800000 */
[----:B------:R-:W-:Y:S01]  /*8460*/  IMAD.MOV.U32 R16, RZ, RZ, R22 ;  /* 0x000000ffff107224 */ /* 0x000fe200078e0016 */
[----:B------:R-:W-:Y:S06]  /*8470*/  @!P1 BRA `(.L_x_10793) ;  /* 0x0000000000489947 */ /* 0x000fec0003800000 */
[----:B------:R-:W1:Y:S01]  /*8480*/  LDC R0, c[0x0][0x43c] ;  /* 0x00010f00ff007b82 */ /* 0x000e620000000800 */
[----:B------:R-:W-:Y:S01]  /*8490*/  IMAD.MOV.U32 R9, RZ, RZ, R7 ;  /* 0x000000ffff097224 */ /* 0x000fe200078e0007 */
[----:B------:R-:W-:Y:S02]  /*84a0*/  ULDC.64 UR4, c[0x0][0x428] ;  /* 0x00010a0000047ab9 */ /* 0x000fe40000000a00 */
[----:B------:R-:W-:-:S04]  /*84b0*/  IMAD R11, R24, UR4, RZ ;  /* 0x00000004180b7c24 */ /* 0x000fc8000f8e02ff */
[----:B------:R-:W-:Y:S01]  /*84c0*/  IMAD R11, R22, UR5, R11 ;  /* 0x00000005160b7c24 */ /* 0x000fe2000f8e020b */
[----:B-1----:R-:W-:-:S13]  /*84d0*/  ISETP.NE.AND P0, PT, R0, 0x1, PT ;  /* 0x000000010000780c */ /* 0x002fda0003f05270 */
[----:B------:R-:W1:Y:S02]  /*84e0*/  @P0 LDC.64 R2, c[0x0][0x440] ;  /* 0x00011000ff020b82 */ /* 0x000e640000000a00 */
[----:B-1----:R-:W-:-:S05]  /*84f0*/  @P0 IMAD.HI.U32 R2, R7, R2, RZ ;  /* 0x0000000207020227 */ /* 0x002fca00078e00ff */
[----:B------:R-:W-:-:S04]  /*8500*/  @P0 SHF.R.U32.HI R9, RZ, R3, R2 ;  /* 0x00000003ff090219 */ /* 0x000fc80000011602 */
[--C-:B------:R-:W-:Y:S01]  /*8510*/  SHF.R.S32.HI R3, RZ, 0x1f, R9.reuse ;  /* 0x0000001fff037819 */ /* 0x100fe20000011409 */
[----:B------:R-:W-:-:S04]  /*8520*/  IMAD.MOV.U32 R2, RZ, RZ, R9 ;  /* 0x000000ffff027224 */ /* 0x000fc800078e0009 */
[----:B------:R-:W-:-:S04]  /*8530*/  IMAD.WIDE.U32 R2, R22, UR4, R2 ;  /* 0x0000000416027c25 */ /* 0x000fc8000f8e0002 */
[----:B------:R-:W-:Y:S01]  /*8540*/  IMAD.IADD R3, R3, 0x1, R11 ;  /* 0x0000000103037824 */ /* 0x000fe200078e020b */
[----:B------:R-:W-:-:S04]  /*8550*/  LEA R4, P0, R2, R4, 0x2 ;  /* 0x0000000402047211 */ /* 0x000fc800078010ff */
[----:B------:R-:W-:-:S05]  /*8560*/  LEA.HI.X R5, R2, R5, R3, 0x2, P0 ;  /* 0x0000000502057211 */ /* 0x000fca00000f1403 */
[----:B------:R1:W5:Y:S01]  /*8570*/  LDG.E R16, desc[UR52][R4.64] ;  /* 0x0000003404107981 */ /* 0x000362000c1e1900 */
[----:B------:R-:W-:-:S04]  /*8580*/  IMAD.MOV R2, RZ, RZ, -R9 ;  /* 0x000000ffff027224 */ /* 0x000fc800078e0a09 */
[----:B------:R-:W-:-:S07]  /*8590*/  IMAD R7, R0, R2, R7 ;  /* 0x0000000200077224 */ /* 0x000fce00078e0207 */
.L_x_10793:
[----:B------:R-:W-:Y:S02]  /*85a0*/  LEA R3, R18, UR41, 0x3 ;  /* 0x0000002912037c11 */ /* 0x000fe4000f8e18ff */
[----:B------:R-:W-:Y:S02]  /*85b0*/  SHF.L.U32 R0, R19, 0x1f, RZ ;  /* 0x0000001f13007819 */ /* 0x000fe400000006ff */
[----:B------:R-:W-:Y:S02]  /*85c0*/  ISETP.NE.AND P1, PT, R28, RZ, PT ;  /* 0x000000ff1c00720c */ /* 0x000fe40003f25270 */
[----:B------:R-:W2:Y:S02]  /*85d0*/  SYNCS.PHASECHK.TRANS64.TRYWAIT P0, [R3+URZ+0x13280], R0 ;  /* 0x01328000030075a7 */ /* 0x000ea4000800017f */
[----:B--2---:R-:W-:Y:S09]  /*85e0*/  @!P0 BRA `(.L_x_10794) ;  /* 0x0000002000ac8947 */ /* 0x004ff20003800000 */
.L_x_10848:
[----:B------:R-:W-:Y:S05]  /*85f0*/  @P1 BRA `(.L_x_10795) ;  /* 0x0000000000141947 */ /* 0x000fea0003800000 */
[----:B------:R-:W-:Y:S01]  /*8600*/  ISETP.NE.AND P0, PT, R29, RZ, PT ;  /* 0x000000ff1d00720c */ /* 0x000fe20003f05270 */
[----:B------:R-:W-:-:S04]  /*8610*/  IMAD.MOV.U32 R2, RZ, RZ, 0x2800 ;  /* 0x00002800ff027424 */ /* 0x000fc800078e00ff */
[----:B------:R3:W-:Y:S08]  /*8620*/  SYNCS.ARRIVE.TRANS64 RZ, [R3+URZ+0x13270], R2 ;  /* 0x0132700203ff79a7 */ /* 0x0007f0000800003f */
[----:B------:R-:W-:Y:S05]  /*8630*/  @!P0 BRA `(.L_x_10795) ;  /* 0x0000000000048947 */ /* 0x000fea0003800000 */
[----:B------:R-:W-:Y:S01]  /*8640*/  BPT.TRAP 0x1 ;  /* 0x000000040000795c */ /* 0x000fe20000300000 */
.L_x_10795:
[----:B-1----:R-:W-:Y:S01]  /*8650*/  IMAD.U32 R5, RZ, RZ, UR41 ;  /* 0x00000029ff057e24 */ /* 0x002fe2000f8e00ff */
[----:B------:R-:W-:Y:S01]  /*8660*/  R2UR UR33, R3 ;  /* 0x00000000032172ca */ /* 0x000fe200000e0000 */
[----:B------:R-:W-:Y:S01]  /*8670*/  IMAD R7, R7, 0xa0, RZ ;  /* 0x000000a007077824 */ /* 0x000fe200078e02ff */
[----:B-----5:R-:W-:Y:S01]  /*8680*/  R2UR UR37, R16 ;  /* 0x00000000102572ca */ /* 0x020fe200000e0000 */
[----:B---3--:R-:W-:Y:S01]  /*8690*/  IMAD R2, R18, 0x2800, R5 ;  /* 0x0000280012027824 */ /* 0x008fe200078e0205 */
[----:B------:R-:W-:Y:S02]  /*86a0*/  UIADD3 UR4, UP0, UR50, 0x470, URZ ;  /* 0x0000047032047890 */ /* 0x000fe4000ff1e03f */
[----:B------:R-:W-:Y:S01]  /*86b0*/  R2UR UR35, R7 ;  /* 0x00000000072372ca */ /* 0x000fe200000e0000 */
[----:B------:R-:W-:Y:S01]  /*86c0*/  UMOV UR6, 0x0 ;  /* 0x0000000000067882 */ /* 0x000fe20000000000 */
[----:B------:R-:W-:Y:S01]  /*86d0*/  R2UR UR32, R2 ;  /* 0x00000000022072ca */ /* 0x000fe200000e0000 */
[----:B------:R-:W-:Y:S01]  /*86e0*/  UIADD3.X UR5, URZ, UR51, URZ, UP0, !UPT ;  /* 0x000000333f057290 */ /* 0x000fe200087fe43f */
[----:B------:R-:W-:Y:S01]  /*86f0*/  UMOV UR7, 0x14f00000 ;  /* 0x14f0000000077882 */ /* 0x000fe20000000000 */
[----:B------:R-:W-:-:S02]  /*8700*/  UMOV UR34, URZ ;  /* 0x0000003f00227c82 */ /* 0x000fc40008000000 */
[----:B------:R-:W-:-:S08]  /*8710*/  UIADD3 UR33, UR33, 0x13270, URZ ;  /* 0x0001327021217890 */ /* 0x000fd0000fffe03f */
[----:B------:R-:W-:-:S09]  /*8720*/  UIADD3 UR32, UR32, 0x6000, URZ ;  /* 0x0000600020207890 */ /* 0x000fd2000fffe03f */
[----:B------:R1:W-:Y:S01]  /*8730*/  UTMALDG.4D [UR32], [UR4], desc[UR6] ;  /* 0x00000620040075b4 */ /* 0x0003e20008019000 */
[----:B------:R-:W3:Y:S02]  /*8740*/  SYNCS.PHASECHK.TRANS64.TRYWAIT P0, [R3+URZ+0x13240], R0 ;  /* 0x01324000030075a7 */ /* 0x000ee4000800017f */
[----:B-1-3--:R-:W-:Y:S05]  /*8750*/  @!P0 BRA `(.L_x_10796) ;  /* 0x0000002000648947 */ /* 0x00afea0003800000 */
.L_x_10849:
[----:B------:R-:W-:Y:S05]  /*8760*/  @P1 BRA `(.L_x_10797) ;  /* 0x0000000000141947 */ /* 0x000fea0003800000 */
[----:B------:R-:W-:Y:S01]  /*8770*/  ISETP.NE.AND P0, PT, R29, RZ, PT ;  /* 0x000000ff1d00720c */ /* 0x000fe20003f05270 */
[----:B-12---:R-:W-:-:S04]  /*8780*/  IMAD.MOV.U32 R0, RZ, RZ, 0x2800 ;  /* 0x00002800ff007424 */ /* 0x006fc800078e00ff */
[----:B------:R3:W-:Y:S08]  /*8790*/  SYNCS.ARRIVE.TRANS64 RZ, [R3+URZ+0x13230], R0 ;  /* 0x0132300003ff79a7 */ /* 0x0007f0000800003f */
[----:B------:R-:W-:Y:S05]  /*87a0*/  @!P0 BRA `(.L_x_10797) ;  /* 0x0000000000048947 */ /* 0x000fea0003800000 */
[----:B------:R-:W-:Y:S01]  /*87b0*/  BPT.TRAP 0x1 ;  /* 0x000000040000795c */ /* 0x000fe20000300000 */
.L_x_10797:
        /* <DEDUP_REMOVED lines=17> */
.L_x_10791:
[----:B------:R-:W-:Y:S05]  /*88d0*/  WARPSYNC.ALL ;  /* 0x0000000000007948 */ /* 0x000fea0003800000 */
[----:B------:R-:W-:Y:S01]  /*88e0*/  UIADD3 UR5, UR41, 0xb000, URZ ;  /* 0x0000b00029057890 */ /* 0x000fe2000fffe03f */
        /* <DEDUP_REMOVED lines=16> */
[----:B-123--:R-:W1:Y:S01]  /*89f0*/  LDC.64 R2, c[0x4][R2] ;  /* 0x0100000002027b82 */ /* 0x00ee620000000a00 */
        /* <DEDUP_REMOVED lines=10> */
.L_x_10798:
[----:B------:R-:W4:Y:S01]  /*8aa0*/  LDC R9, c[0x0][0x448] ;  /* 0x00011200ff097b82 */ /* 0x000f220000000800 */
[----:B------:R-:W5:Y:S01]  /*8ab0*/  S2R R2, SR_TID.X ;  /* 0x0000000000027919 */ /* 0x000f620000002100 */
[--C-:B0-----:R-:W-:Y:S01]  /*8ac0*/  SHF.R.U32.HI R17, RZ, 0x2, R28.reuse ;  /* 0x00000002ff117819 */ /* 0x101fe2000001161c */
[----:B-123--:R-:W-:Y:S01]  /*8ad0*/  IMAD R0, RZ, RZ, -UR45 ;  /* 0x8000002dff007e24 */ /* 0x00efe2000f8e02ff */
[----:B------:R-:W-:Y:S01]  /*8ae0*/  ULDC.64 UR8, c[0x0][0x2e0] ;  /* 0x0000b80000087ab9 */ /* 0x000fe20000000a00 */
[----:B------:R-:W-:Y:S01]  /*8af0*/  UMOV UR4, UR54 ;  /* 0x0000003600047c82 */ /* 0x000fe20008000000 */
[----:B------:R-:W-:Y:S01]  /*8b00*/  UIMAD UR6, UR37, UR8, URZ ;  /* 0x00000008250672a4 */ /* 0x000fe2000f8e023f */
[----:B------:R-:W-:Y:S01]  /*8b10*/  SHF.R.U32.HI R21, RZ, 0x2, R28 ;  /* 0x00000002ff157819 */ /* 0x000fe2000001161c */
[----:B------:R-:W0:Y:S01]  /*8b20*/  LDC R5, c[0x0][0xc38] ;  /* 0x00030e00ff057b82 */ /* 0x000e220000000800 */
[----:B------:R-:W-:Y:S01]  /*8b30*/  UMOV UR5, UR49 ;  /* 0x0000003100057c82 */ /* 0x000fe20008000000 */
[----:B------:R-:W-:-:S02]  /*8b40*/  UIMAD UR6, UR44, UR9, UR6 ;  /* 0x000000092c0672a4 */ /* 0x000fc4000f8e0206 */
[----:B------:R-:W-:-:S03]  /*8b50*/  UIMAD.WIDE.U32 UR4, UR44, UR8, UR4 ;  /* 0x000000082c0472a5 */ /* 0x000fc6000f8e0004 */
[----:B------:R-:W-:Y:S01]  /*8b60*/  ULDC.64 UR8, c[0x0][0x280] ;  /* 0x0000a00000087ab9 */ /* 0x000fe20000000a00 */
[----:B------:R-:W-:-:S03]  /*8b70*/  UIADD3 UR5, UR5, UR6, URZ ;  /* 0x0000000605057290 */ /* 0x000fc6000fffe03f */
[----:B------:R-:W-:Y:S01]  /*8b80*/  ULDC.64 UR6, c[0x0][0x2c8] ;  /* 0x0000b20000067ab9 */ /* 0x000fe20000000a00 */
[----:B----4-:R-:W-:Y:S01]  /*8b90*/  ISETP.NE.AND P0, PT, R9, 0x1, PT ;  /* 0x000000010900780c */ /* 0x010fe20003f05270 */
[----:B0-----:R-:W-:Y:S02]  /*8ba0*/  IMAD R0, R5, R0, UR48 ;  /* 0x0000003005007e24 */ /* 0x001fe4000f8e0200 */
[----:B-----5:R-:W-:-:S10]  /*8bb0*/  IMAD.SHL.U32 R2, R2, 0x20, RZ ;  /* 0x0000002002027824 */ /* 0x020fd400078e00ff */
[----:B------:R-:W0:Y:S01]  /*8bc0*/  @P0 LDC R3, c[0x0][0x44c] ;  /* 0x00011300ff030b82 */ /* 0x000e220000000800 */
[----:B------:R-:W-:Y:S02]  /*8bd0*/  LOP3.LUT R2, R17, 0x60, R2, 0xf8, !PT ;  /* 0x0000006011027812 */ /* 0x000fe400078ef802 */
[----:B------:R-:W1:Y:S03]  /*8be0*/  S2R R17, SR_TID.X ;  /* 0x0000000000117919 */ /* 0x000e660000002100 */
[----:B------:R-:W-:Y:S02]  /*8bf0*/  IMAD R6, R0, 0xc0, R2 ;  /* 0x000000c000067824 */ /* 0x000fe400078e0202 */
[----:B------:R-:W2:Y:S02]  /*8c00*/  @P0 LDC R4, c[0x0][0x450] ;  /* 0x00011400ff040b82 */ /* 0x000ea40000000800 */
[----:B------:R-:W-:-:S02]  /*8c10*/  IMAD.MOV.U32 R2, RZ, RZ, R6 ;  /* 0x000000ffff027224 */ /* 0x000fc400078e0006 */
[----:B------:R-:W-:-:S04]  /*8c20*/  VIADD R8, R6, 0x80 ;  /* 0x0000008006087836 */ /* 0x000fc80000000000 */
[----:B------:R-:W3:Y:S01]  /*8c30*/  @P0 LDC R7, c[0x0][0x44c] ;  /* 0x00011300ff070b82 */ /* 0x000ee20000000800 */
[----:B------:R-:W-:-:S07]  /*8c40*/  IMAD.MOV.U32 R10, RZ, RZ, R8 ;  /* 0x000000ffff0a7224 */ /* 0x000fce00078e0008 */
[----:B------:R-:W4:Y:S01]  /*8c50*/  @P0 LDC R12, c[0x0][0x450] ;  /* 0x00011400ff0c0b82 */ /* 0x000f220000000800 */
[----:B0-----:R-:W-:-:S05]  /*8c60*/  @P0 IMAD.HI.U32 R3, R6, R3, RZ ;  /* 0x0000000306030227 */ /* 0x001fca00078e00ff */
[----:B--2---:R-:W-:Y:S02]  /*8c70*/  @P0 SHF.R.U32.HI R2, RZ, R4, R3 ;  /* 0x00000004ff020219 */ /* 0x004fe40000011603 */
[----:B------:R-:W0:Y:S01]  /*8c80*/  LDC.64 R4, c[0x0][0x2d0] ;  /* 0x0000b400ff047b82 */ /* 0x000e220000000a00 */
[----:B-1----:R-:W-:Y:S02]  /*8c90*/  IMAD.SHL.U32 R20, R17, 0x10, RZ ;  /* 0x0000001011147824 */ /* 0x002fe400078e00ff */
[----:B---3--:R-:W-:-:S03]  /*8ca0*/  @P0 IMAD.HI.U32 R3, R8, R7, RZ ;  /* 0x0000000708030227 */ /* 0x008fc600078e00ff */
[----:B------:R-:W-:Y:S01]  /*8cb0*/  LOP3.LUT R20, R20, 0x30, RZ, 0xc0, !PT ;  /* 0x0000003014147812 */ /* 0x000fe200078ec0ff */
[----:B------:R-:W-:Y:S01]  /*8cc0*/  IMAD.MOV R7, RZ, RZ, -R2 ;  /* 0x000000ffff077224 */ /* 0x000fe200078e0a02 */
[----:B----4-:R-:W-:-:S03]  /*8cd0*/  @P0 SHF.R.U32.HI R10, RZ, R12, R3 ;  /* 0x0000000cff0a0219 */ /* 0x010fc60000011603 */
[----:B------:R-:W-:Y:S01]  /*8ce0*/  IMAD R7, R9, R7, R6 ;  /* 0x0000000709077224 */ /* 0x000fe200078e0206 */
[----:B------:R-:W-:-:S04]  /*8cf0*/  SHF.R.S32.HI R3, RZ, 0x1f, R2 ;  /* 0x0000001fff037819 */ /* 0x000fc80000011402 */
[----:B------:R-:W-:Y:S01]  /*8d00*/  SHF.R.S32.HI R6, RZ, 0x1f, R7 ;  /* 0x0000001fff067819 */ /* 0x000fe20000011407 */
[----:B0-----:R-:W-:-:S04]  /*8d10*/  IMAD R3, R3, R4, RZ ;  /* 0x0000000403037224 */ /* 0x001fc800078e02ff */
[----:B------:R-:W-:Y:S02]  /*8d20*/  IMAD R6, R6, UR6, RZ ;  /* 0x0000000606067c24 */ /* 0x000fe4000f8e02ff */
[C---:B------:R-:W-:Y:S02]  /*8d30*/  IMAD R11, R2.reuse, R5, R3 ;  /* 0x00000005020b7224 */ /* 0x040fe400078e0203 */
[----:B------:R-:W-:-:S04]  /*8d40*/  IMAD.WIDE.U32 R2, R2, R4, UR4 ;  /* 0x0000000402027e25 */ /* 0x000fc8000f8e0004 */
[----:B------:R-:W-:Y:S02]  /*8d50*/  IMAD.IADD R3, R3, 0x1, R11 ;  /* 0x0000000103037824 */ /* 0x000fe400078e020b */
[----:B------:R-:W-:-:S04]  /*8d60*/  IMAD.WIDE.U32 R2, R7, UR6, R2 ;  /* 0x0000000607027c25 */ /* 0x000fc8000f8e0002 */
[----:B------:R-:W-:Y:S01]  /*8d70*/  IMAD R7, R7, UR7, R6 ;  /* 0x0000000707077c24 */ /* 0x000fe2000f8e0206 */
[----:B------:R-:W-:-:S04]  /*8d80*/  IADD3 R6, P0, R2, UR8, RZ ;  /* 0x0000000802067c10 */ /* 0x000fc8000ff1e0ff */
[----:B------:R-:W-:Y:S02]  /*8d90*/  IADD3.X R7, R3, UR9, R7, P0, !PT ;  /* 0x0000000903077c10 */ /* 0x000fe400087fe407 */
[----:B------:R-:W-:-:S05]  /*8da0*/  SHF.R.S32.HI R3, RZ, 0x1f, R10 ;  /* 0x0000001fff037819 */ /* 0x000fca000001140a */
[----:B------:R-:W-:-:S04]  /*8db0*/  IMAD R3, R3, R4, RZ ;  /* 0x0000000403037224 */ /* 0x000fc800078e02ff */
[C---:B------:R-:W-:Y:S02]  /*8dc0*/  IMAD R11, R10.reuse, R5, R3 ;  /* 0x000000050a0b7224 */ /* 0x040fe400078e0203 */
[----:B------:R-:W-:Y:S02]  /*8dd0*/  IMAD.MOV R5, RZ, RZ, -R10 ;  /* 0x000000ffff057224 */ /* 0x000fe400078e0a0a */
[----:B------:R-:W-:Y:S01]  /*8de0*/  IMAD.WIDE.U32 R2, R10, R4, UR4 ;  /* 0x000000040a027e25 */ /* 0x000fe2000f8e0004 */
[----:B------:R-:W-:-:S03]  /*8df0*/  ULDC UR4, c[0x0][0x2b8] ;  /* 0x0000ae0000047ab9 */ /* 0x000fc60000000800 */
[----:B------:R-:W-:Y:S02]  /*8e00*/  IMAD R5, R9, R5, R8 ;  /* 0x0000000509057224 */ /* 0x000fe400078e0208 */
[----:B------:R-:W-:-:S03]  /*8e10*/  IMAD.IADD R3, R3, 0x1, R11 ;  /* 0x0000000103037824 */ /* 0x000fc600078e020b */
[----:B------:R-:W-:Y:S01]  /*8e20*/  SHF.R.S32.HI R4, RZ, 0x1f, R5 ;  /* 0x0000001fff047819 */ /* 0x000fe20000011405 */
[----:B------:R-:W-:-:S04]  /*8e30*/  IMAD.WIDE.U32 R2, R5, UR6, R2 ;  /* 0x0000000605027c25 */ /* 0x000fc8000f8e0002 */
[----:B------:R-:W-:-:S04]  /*8e40*/  IMAD R4, R4, UR6, RZ ;  /* 0x0000000604047c24 */ /* 0x000fc8000f8e02ff */
[----:B------:R-:W-:Y:S01]  /*8e50*/  IMAD R5, R5, UR7, R4 ;  /* 0x0000000705057c24 */ /* 0x000fe2000f8e0204 */
[----:B------:R-:W-:-:S04]  /*8e60*/  IADD3 R4, P0, R2, UR8, RZ ;  /* 0x0000000802047c10 */ /* 0x000fc8000ff1e0ff */
[----:B------:R-:W-:Y:S02]  /*8e70*/  IADD3.X R8, R3, UR9, R5, P0, !PT ;  /* 0x0000000903087c10 */ /* 0x000fe400087fe405 */
[----:B------:R-:W-:Y:S01]  /*8e80*/  ISETP.GE.AND P0, PT, R20, UR4, PT ;  /* 0x0000000414007c0c */ /* 0x000fe2000bf06270 */
[----:B------:R-:W-:-:S03]  /*8e90*/  UMOV UR4, 0xffffffff ;  /* 0xffffffff00047882 */ /* 0x000fc60000000000 */
[----:B------:R-:W-:Y:S09]  /*8ea0*/  BRA.DIV UR4, `(.L_x_10799) ;  /* 0x0000001a04a47947 */ /* 0x000ff2000b800000 */
[----:B------:R-:W0:Y:S01]  /*8eb0*/  SHFL.IDX PT, R14, R6, RZ, 0x1c1f ;  /* 0x001c1fff060e7589 */ /* 0x000e2200000e0000 */
[----:B------:R-:W-:Y:S01]  /*8ec0*/  ULDC UR4, c[0x0][0x288] ;  /* 0x0000a20000047ab9 */ /* 0x000fe20000000800 */
[----:B------:R-:W-:Y:S02]  /*8ed0*/  IMAD R5, R0, 0xc0, R21 ;  /* 0x000000c000057824 */ /* 0x000fe400078e0215 */
[----:B------:R-:W1:Y:S01]  /*8ee0*/  SHFL.IDX PT, R2, R7, RZ, 0x1c1f ;  /* 0x001c1fff07027589 */ /* 0x000e6200000e0000 */
[----:B------:R-:W-:Y:S02]  /*8ef0*/  IMAD R0, R9, UR4, RZ ;  /* 0x0000000409007c24 */ /* 0x000fe4000f8e02ff */
[C---:B------:R-:W-:Y:S01]  /*8f00*/  VIADD R9, R5.reuse, 0x20 ;  /* 0x0000002005097836 */ /* 0x040fe20000000000 */
[----:B------:R-:W2:Y:S01]  /*8f10*/  SHFL.IDX PT, R17, R6, 0x1, 0x1c1f ;  /* 0x003c1f0006117f89 */ /* 0x000ea200000e0000 */
[C---:B------:R-:W-:Y:S01]  /*8f20*/  VIADD R11, R5.reuse, 0x40 ;  /* 0x00000040050b7836 */ /* 0x040fe20000000000 */
[----:B------:R-:W-:-:S02]  /*8f30*/  ISETP.GE.AND P1, PT, R5, R0, PT ;  /* 0x000000000500720c */ /* 0x000fc40003f26270 */
[----:B------:R-:W3:Y:S11]  /*8f40*/  SHFL.IDX PT, R10, R7, 0x1, 0x1c1f ;  /* 0x003c1f00070a7f89 */ /* 0x000ef600000e0000 */
[----:B0-----:R-:W-:-:S05]  /*8f50*/  @!P1 IADD3 R14, P2, R20, R14, RZ ;  /* 0x0000000e140e9210 */ /* 0x001fca0007f5e0ff */
[----:B-1----:R-:W-:Y:S01]  /*8f60*/  @!P1 IMAD.X R3, RZ, RZ, R2, P2 ;  /* 0x000000ffff039224 */ /* 0x002fe200010e0602 */
[----:B------:R-:W-:Y:S01]  /*8f70*/  ISETP.GE.AND P2, PT, R11, R0, PT ;  /* 0x000000000b00720c */ /* 0x000fe20003f46270 */
[----:B------:R-:W-:Y:S02]  /*8f80*/  @!P1 IMAD.MOV.U32 R2, RZ, RZ, R14 ;  /* 0x000000ffff029224 */ /* 0x000fe400078e000e */
[----:B------:R-:W0:Y:S01]  /*8f90*/  SHFL.IDX PT, R14, R6, 0x2, 0x1c1f ;  /* 0x005c1f00060e7f89 */ /* 0x000e2200000e0000 */
[----:B------:R-:W-:-:S03]  /*8fa0*/  VIADD R11, R5, 0x80 ;  /* 0x00000080050b7836 */ /* 0x000fc60000000000 */
[----:B------:R2:W-:Y:S01]  /*8fb0*/  @!P1 LDGSTS.E.BYPASS.LTC128B.128 [R27+0xb000], desc[UR52][R2.64], !P0 ;  /* 0x0b000000021b9fae */ /* 0x0005e2000c101d74 */
[----:B------:R-:W-:-:S03]  /*8fc0*/  ISETP.GE.AND P1, PT, R9, R0, PT ;  /* 0x000000000900720c */ /* 0x000fc60003f26270 */
[----:B------:R-:W1:Y:S04]  /*8fd0*/  SHFL.IDX PT, R9, R7, 0x2, 0x1c1f ;  /* 0x005c1f0007097f89 */ /* 0x000e6800000e0000 */
[----:B------:R-:W-:Y:S06]  /*8fe0*/  SHFL.IDX PT, R7, R7, 0x3, 0x1c1f ;  /* 0x007c1f0007077f89 */ /* 0x000fec00000e0000 */
[----:B--2---:R-:W-:-:S05]  /*8ff0*/  @!P1 IADD3 R2, P3, R20, R17, RZ ;  /* 0x0000001114029210 */ /* 0x004fca0007f7e0ff */
[----:B---3--:R-:W-:Y:S02]  /*9000*/  @!P1 IMAD.X R3, RZ, RZ, R10, P3 ;  /* 0x000000ffff039224 */ /* 0x008fe400018e060a */
[----:B------:R-:W-:Y:S04]  /*9010*/  SHFL.IDX PT, R10, R4, RZ, 0x1c1f ;  /* 0x001c1fff040a7589 */ /* 0x000fe800000e0000 */
[----:B------:R0:W-:Y:S02]  /*9020*/  @!P1 LDGSTS.E.BYPASS.LTC128B.128 [R27+0xb800], desc[UR52][R2.64], !P0 ;  /* 0x0b800000021b9fae */ /* 0x0001e4000c101d74 */
[----:B0-----:R-:W-:Y:S02]  /*9030*/  @!P2 IADD3 R2, P1, R20, R14, RZ ;  /* 0x0000000e1402a210 */ /* 0x001fe40007f3e0ff */
[----:B------:R-:W0:Y:S03]  /*9040*/  SHFL.IDX PT, R14, R6, 0x3, 0x1c1f ;  /* 0x007c1f00060e7f89 */ /* 0x000e2600000e0000 */
[----:B-1----:R-:W-:-:S02]  /*9050*/  @!P2 IMAD.X R3, RZ, RZ, R9, P1 ;  /* 0x000000ffff03a224 */ /* 0x002fc400008e0609 */
[----:B------:R-:W-:-:S03]  /*9060*/  VIADD R9, R5, 0x60 ;  /* 0x0000006005097836 */ /* 0x000fc60000000000 */
[----:B------:R0:W-:Y:S01]  /*9070*/  @!P2 LDGSTS.E.BYPASS.LTC128B.128 [R27+0xc000], desc[UR52][R2.64], !P0 ;  /* 0x0c000000021bafae */ /* 0x0001e2000c101d74 */
[-C--:B------:R-:W-:Y:S02]  /*9080*/  ISETP.GE.AND P2, PT, R11, R0.reuse, PT ;  /* 0x000000000b00720c */ /* 0x080fe40003f46270 */
[----:B------:R-:W-:Y:S02]  /*9090*/  ISETP.GE.AND P1, PT, R9, R0, PT ;  /* 0x000000000900720c */ /* 0x000fe40003f26270 */
[----:B------:R-:W1:Y:S04]  /*90a0*/  SHFL.IDX PT, R9, R8, RZ, 0x1c1f ;  /* 0x001c1fff08097589 */ /* 0x000e6800000e0000 */
[----:B------:R-:W2:Y:S07]  /*90b0*/  SHFL.IDX PT, R8, R8, 0x1, 0x1c1f ;  /* 0x003c1f0008087f89 */ /* 0x000eae00000e0000 */
[----:B0-----:R-:W-:-:S02]  /*90c0*/  @!P1 IADD3 R2, P3, R20, R14, RZ ;  /* 0x0000000e14029210 */ /* 0x001fc40007f7e0ff */
[----:B------:R0:W3:Y:S03]  /*90d0*/  SHFL.IDX PT, R14, R4, 0x1, 0x1c1f ;  /* 0x003c1f00040e7f89 */ /* 0x0000e600000e0000 */
[----:B------:R-:W-:-:S05]  /*90e0*/  @!P1 IMAD.X R3, RZ, RZ, R7, P3 ;  /* 0x000000ffff039224 */ /* 0x000fca00018e0607 */
[----:B------:R4:W-:Y:S02]  /*90f0*/  @!P1 LDGSTS.E.BYPASS.LTC128B.128 [R27+0xc800], desc[UR52][R2.64], !P0 ;  /* 0x0c800000021b9fae */ /* 0x0009e4000c101d74 */
[----:B----4-:R-:W-:-:S05]  /*9100*/  @!P2 IADD3 R2, P1, R20, R10, RZ ;  /* 0x0000000a1402a210 */ /* 0x010fca0007f3e0ff */
[----:B-1----:R-:W-:-:S05]  /*9110*/  @!P2 IMAD.X R3, RZ, RZ, R9, P1 ;  /* 0x000000ffff03a224 */ /* 0x002fca00008e0609 */
[----:B--23--:R0:W-:Y:S03]  /*9120*/  @!P2 LDGSTS.E.BYPASS.LTC128B.128 [R27+0xd000], desc[UR52][R2.64], !P0 ;  /* 0x0d000000021bafae */ /* 0x00c1e6000c101d74 */
.L_x_10862:
[----:B------:R-:W-:-:S05]  /*9130*/  VIADD R5, R5, 0xa0 ;  /* 0x000000a005057836 */ /* 0x000fca0000000000 */
[----:B------:R-:W-:-:S13]  /*9140*/  ISETP.GE.AND P1, PT, R5, R0, PT ;  /* 0x000000000500720c */ /* 0x000fda0003f26270 */
[----:B0-----:R-:W-:-:S05]  /*9150*/  @!P1 IADD3 R2, P2, R20, R14, RZ ;  /* 0x0000000e14029210 */ /* 0x001fca0007f5e0ff */
        /* <DEDUP_REMOVED lines=13> */
[----:B------:R-:W1:Y:S02]  /*9230*/  SYNCS.PHASECHK.TRANS64.TRYWAIT P0, [UR41+0x13220], R0 ;  /* 0x01322000ff0075a7 */ /* 0x000e640008000169 */
[----:B01----:R-:W-:Y:S05]  /*9240*/  @!P0 BRA `(.L_x_10800) ;  /* 0x0000001c006c8947 */ /* 0x003fea0003800000 */
.L_x_10863:
[----:B------:R-:W-:-:S06]  /*9250*/  UISETP.GE.AND UP0, UPT, UR39, 0xa1, UPT ;  /* 0x000000a12700788c */ /* 0x000fcc000bf06270 */
[----:B------:R-:W-:-:S13]  /*9260*/  PLOP3.LUT P0, PT, PT, PT, UP0, 0x80, 0x0 ;  /* 0x000000000000781c */ /* 0x000fda0003f0f008 */
[----:B------:R-:W-:Y:S05]  /*9270*/  @!P0 BRA `(.L_x_10801) ;  /* 0x0000000800c08947 */ /* 0x000fea0003800000 */
[----:B------:R-:W-:Y:S01]  /*9280*/  UIADD3 UR4, UR38, -0x2, URZ ;  /* 0xfffffffe26047890 */ /* 0x000fe2000fffe03f */
[----:B------:R-:W-:Y:S02]  /*9290*/  IMAD.MOV.U32 R5, RZ, RZ, R19 ;  /* 0x000000ffff057224 */ /* 0x000fe400078e0013 */
[----:B------:R-:W-:-:S03]  /*92a0*/  IMAD.MOV.U32 R4, RZ, RZ, R18 ;  /* 0x000000ffff047224 */ /* 0x000fc600078e0012 */
[----:B0-----:R-:W-:-:S07]  /*92b0*/  IMAD.U32 R0, RZ, RZ, UR4 ;  /* 0x00000004ff007e24 */ /* 0x001fce000f8e00ff */
.L_x_10821:
[----:B------:R-:W-:Y:S01]  /*92c0*/  LOP3.LUT P1, RZ, R23, 0x2, RZ, 0xc0, !PT ;  /* 0x0000000217ff7812 */ /* 0x000fe2000782c0ff */
[----:B------:R-:W-:Y:S01]  /*92d0*/  VIADD R18, R4, 0x1 ;  /* 0x0000000104127836 */ /* 0x000fe20000000000 */
[----:B------:R-:W-:Y:S04]  /*92e0*/  BSSY B0, `(.L_x_10802) ;  /* 0x0000061000007945 */ /* 0x000fe80003800000 */
[----:B------:R-:W-:-:S04]  /*92f0*/  ISETP.NE.AND P0, PT, R18, 0x2, PT ;  /* 0x000000021200780c */ /* 0x000fc80003f05270 */
[----:B------:R-:W-:Y:S02]  /*9300*/  SEL R2, RZ, 0x1, P0 ;  /* 0x00000001ff027807 */ /* 0x000fe40000000000 */
[----:B------:R-:W-:Y:S02]  /*9310*/  SEL R18, R18, RZ, P0 ;  /* 0x000000ff12127207 */ /* 0x000fe40000000000 */
[----:B------:R-:W-:Y:S01]  /*9320*/  LOP3.LUT R19, R5, R2, RZ, 0x3c, !PT ;  /* 0x0000000205137212 */ /* 0x000fe200078e3cff */
[----:B01----:R-:W-:Y:S06]  /*9330*/  @!P1 BRA `(.L_x_10803) ;  /* 0x00000004006c9947 */ /* 0x003fec0003800000 */
[----:B------:R-:W-:Y:S01]  /*9340*/  LOP3.LUT P1, RZ, R23, 0x1, RZ, 0xc0, !PT ;  /* 0x0000000117ff7812 */ /* 0x000fe2000782c0ff */
[----:B------:R-:W-:Y:S01]  /*9350*/  IMAD.MOV.U32 R9, RZ, RZ, R0 ;  /* 0x000000ffff097224 */ /* 0x000fe200078e0000 */
[----:B------:R-:W-:Y:S02]  /*9360*/  LEA R6, R18, UR41, 0x3 ;  /* 0x0000002912067c11 */ /* 0x000fe4000f8e18ff */
[----:B------:R-:W-:-:S09]  /*9370*/  SHF.L.U32 R7, R19, 0x1f, RZ ;  /* 0x0000001f13077819 */ /* 0x000fd200000006ff */
[----:B------:R-:W-:Y:S05]  /*9380*/  @!P1 BRA `(.L_x_10804) ;  /* 0x00000000004c9947 */ /* 0x000fea0003800000 */
[----:B------:R-:W0:Y:S01]  /*9390*/  LDC R9, c[0x0][0x43c] ;  /* 0x00010f00ff097b82 */ /* 0x000e220000000800 */
[----:B------:R-:W-:Y:S01]  /*93a0*/  IMAD.MOV.U32 R11, RZ, RZ, R0 ;  /* 0x000000ffff0b7224 */ /* 0x000fe200078e0000 */
[----:B------:R-:W-:Y:S02]  /*93b0*/  ULDC.64 UR4, c[0x0][0x428] ;  /* 0x00010a0000047ab9 */ /* 0x000fe40000000a00 */
[----:B------:R-:W-:-:S04]  /*93c0*/  IMAD R13, R24, UR4, RZ ;  /* 0x00000004180d7c24 */ /* 0x000fc8000f8e02ff */
[----:B------:R-:W-:Y:S01]  /*93d0*/  IMAD R13, R22, UR5, R13 ;  /* 0x00000005160d7c24 */ /* 0x000fe2000f8e020d */
[----:B0-----:R-:W-:-:S13]  /*93e0*/  ISETP.NE.AND P0, PT, R9, 0x1, PT ;  /* 0x000000010900780c */ /* 0x001fda0003f05270 */
[----:B------:R-:W0:Y:S02]  /*93f0*/  @P0 LDC.64 R2, c[0x0][0x440] ;  /* 0x00011000ff020b82 */ /* 0x000e240000000a00 */
[----:B0-----:R-:W-:-:S05]  /*9400*/  @P0 IMAD.HI.U32 R2, R0, R2, RZ ;  /* 0x0000000200020227 */ /* 0x001fca00078e00ff */
[----:B------:R-:W-:-:S04]  /*9410*/  @P0 SHF.R.U32.HI R11, RZ, R3, R2 ;  /* 0x00000003ff0b0219 */ /* 0x000fc80000011602 */
[--C-:B------:R-:W-:Y:S01]  /*9420*/  SHF.R.S32.HI R3, RZ, 0x1f, R11.reuse ;  /* 0x0000001fff037819 */ /* 0x100fe2000001140b */
[----:B------:R-:W-:-:S04]  /*9430*/  IMAD.MOV.U32 R2, RZ, RZ, R11 ;  /* 0x000000ffff027224 */ /* 0x000fc800078e000b */
[----:B------:R-:W-:Y:S01]  /*9440*/  IMAD.WIDE.U32 R2, R22, UR4, R2 ;  /* 0x0000000416027c25 */ /* 0x000fe2000f8e0002 */
[----:B------:R-:W-:-:S03]  /*9450*/  ULDC.64 UR4, c[0x0][0x418] ;  /* 0x0001060000047ab9 */ /* 0x000fc60000000a00 */
[----:B------:R-:W-:Y:S01]  /*9460*/  IMAD.IADD R3, R13, 0x1, R3 ;  /* 0x000000010d037824 */ /* 0x000fe200078e0203 */
[----:B------:R-:W-:-:S04]  /*9470*/  LEA R16, P0, R2, UR4, 0x2 ;  /* 0x0000000402107c11 */ /* 0x000fc8000f8010ff */
[----:B------:R-:W-:-:S05]  /*9480*/  LEA.HI.X R17, R2, UR5, R3, 0x2, P0 ;  /* 0x0000000502117c11 */ /* 0x000fca00080f1403 */
[----:B------:R0:W5:Y:S01]  /*9490*/  LDG.E R16, desc[UR52][R16.64] ;  /* 0x0000003410107981 */ /* 0x000162000c1e1900 */
[----:B------:R-:W-:-:S04]  /*94a0*/  IMAD.MOV R2, RZ, RZ, -R11 ;  /* 0x000000ffff027224 */ /* 0x000fc800078e0a0b */
[----:B------:R-:W-:-:S07]  /*94b0*/  IMAD R9, R9, R2, R0 ;  /* 0x0000000209097224 */ /* 0x000fce00078e0200 */
.L_x_10804:
[----:B------:R-:W1:Y:S01]  /*94c0*/  SYNCS.PHASECHK.TRANS64.TRYWAIT P0, [R6+URZ+0x13280], R7 ;  /* 0x01328007060075a7 */ /* 0x000e62000800017f */
[----:B------:R-:W-:Y:S01]  /*94d0*/  BSSY B1, `(.L_x_10805) ;  /* 0x0000003000017945 */ /* 0x000fe20003800000 */
[----:B------:R-:W-:-:S03]  /*94e0*/  ISETP.NE.AND P1, PT, R28, RZ, PT ;  /* 0x000000ff1c00720c */ /* 0x000fc60003f25270 */
[----:B-1----:R-:W-:Y:S10]  /*94f0*/  @!P0 BRA `(.L_x_10806) ;  /* 0x0000001800d88947 */ /* 0x002ff40003800000 */
.L_x_10864:
[----:B------:R-:W-:Y:S05]  /*9500*/  BSYNC B1 ;  /* 0x0000000000017941 */ /* 0x000fea0003800000 */
.L_x_10805:
[----:B------:R-:W-:Y:S04]  /*9510*/  BSSY B1, `(.L_x_10807) ;  /* 0x0000007000017945 */ /* 0x000fe80003800000 */
[----:B------:R-:W-:Y:S05]  /*9520*/  @P1 BRA `(.L_x_10808) ;  /* 0x0000000000141947 */ /* 0x000fea0003800000 */
[----:B------:R-:W-:Y:S01]  /*9530*/  ISETP.NE.AND P0, PT, R29, RZ, PT ;  /* 0x000000ff1d00720c */ /* 0x000fe20003f05270 */
[----:B------:R-:W-:-:S04]  /*9540*/  IMAD.MOV.U32 R3, RZ, RZ, 0x2800 ;  /* 0x00002800ff037424 */ /* 0x000fc800078e00ff */
[----:B------:R2:W-:Y:S08]  /*9550*/  SYNCS.ARRIVE.TRANS64 RZ, [R6+URZ+0x13270], R3 ;  /* 0x0132700306ff79a7 */ /* 0x0005f0000800003f */
[----:B------:R-:W-:Y:S05]  /*9560*/  @!P0 BRA `(.L_x_10808) ;  /* 0x0000000000048947 */ /* 0x000fea0003800000 */
[----:B------:R-:W-:Y:S01]  /*9570*/  BPT.TRAP 0x1 ;  /* 0x000000040000795c */ /* 0x000fe20000300000 */
.L_x_10808:
[----:B------:R-:W-:Y:S05]  /*9580*/  BSYNC B1 ;  /* 0x0000000000017941 */ /* 0x000fea0003800000 */
.L_x_10807:
[----:B------:R-:W-:Y:S01]  /*9590*/  IMAD.MOV.U32 R10, RZ, RZ, RZ ;  /* 0x000000ffff0a7224 */ /* 0x000fe200078e00ff */
[----:B------:R-:W-:Y:S01]  /*95a0*/  UIADD3 UR4, UP0, UR50, 0x470, URZ ;  /* 0x0000047032047890 */ /* 0x000fe2000ff1e03f */
[----:B--2---:R-:W-:Y:S01]  /*95b0*/  IMAD.U32 R3, RZ, RZ, UR41 ;  /* 0x00000029ff037e24 */ /* 0x004fe2000f8e00ff */
        /* <DEDUP_REMOVED lines=9> */
.L_x_10809:
        /* <DEDUP_REMOVED lines=13> */
.L_x_10865:
[----:B------:R-:W-:Y:S05]  /*9720*/  BSYNC B1 ;  /* 0x0000000000017941 */ /* 0x000fea0003800000 */
.L_x_10810:
[----:B------:R-:W-:Y:S01]  /*9730*/  BSSY B1, `(.L_x_10812) ;  /* 0x0000009000017945 */ /* 0x000fe20003800000 */
[----:B------:R-:W-:Y:S02]  /*9740*/  IMAD.MOV.U32 R2, RZ, RZ, 0x0 ;  /* 0x00000000ff027424 */ /* 0x000fe400078e00ff */
[----:B------:R-:W-:Y:S01]  /*9750*/  IMAD.MOV.U32 R3, RZ, RZ, 0x14f00000 ;  /* 0x14f00000ff037424 */ /* 0x000fe200078e00ff */
[----:B------:R-:W-:Y:S06]  /*9760*/  @P1 BRA `(.L_x_10813) ;  /* 0x0000000000141947 */ /* 0x000fec0003800000 */
[----:B------:R-:W-:Y:S01]  /*9770*/  ISETP.NE.AND P0, PT, R29, RZ, PT ;  /* 0x000000ff1d00720c */ /* 0x000fe20003f05270 */
[----:B-12---:R-:W-:-:S04]  /*9780*/  IMAD.MOV.U32 R7, RZ, RZ, 0x2800 ;  /* 0x00002800ff077424 */ /* 0x006fc800078e00ff */
[----:B------:R3:W-:Y:S08]  /*9790*/  SYNCS.ARRIVE.TRANS64 RZ, [R6+URZ+0x13230], R7 ;  /* 0x0132300706ff79a7 */ /* 0x0007f0000800003f */
[----:B------:R-:W-:Y:S05]  /*97a0*/  @!P0 BRA `(.L_x_10813) ;  /* 0x0000000000048947 */ /* 0x000fea0003800000 */
[----:B------:R-:W-:Y:S01]  /*97b0*/  BPT.TRAP 0x1 ;  /* 0x000000040000795c */ /* 0x000fe20000300000 */
.L_x_10813:
[----:B------:R-:W-:Y:S05]  /*97c0*/  BSYNC B1 ;  /* 0x0000000000017941 */ /* 0x000fea0003800000 */
.L_x_10812:
[----:B------:R-:W-:Y:S01]  /*97d0*/  R2UR UR7, R3 ;  /* 0x00000000030772ca */ /* 0x000fe200000e0000 */
[----:B------:R-:W-:Y:S01]  /*97e0*/  UIADD3 UR4, UP0, UR50, 0x370, URZ ;  /* 0x0000037032047890 */ /* 0x000fe2000ff1e03f */
[----:B------:R-:W-:Y:S01]  /*97f0*/  R2UR UR10, R10 ;  /* 0x000000000a0a72ca */ /* 0x000fe200000e0000 */
[----:B-123--:R-:W-:Y:S01]  /*9800*/  VIADD R6, R6, 0x13230 ;  /* 0x0001323006067836 */ /* 0x00efe20000000000 */
[----:B------:R-:W-:Y:S01]  /*9810*/  R2UR UR6, R2 ;  /* 0x00000000020672ca */ /* 0x000fe200000e0000 */
[----:B------:R-:W-:Y:S01]  /*9820*/  VIADD R2, R8, 0xe000 ;  /* 0x0000e00008027836 */ /* 0x000fe20000000000 */
[----:B------:R-:W-:Y:S01]  /*9830*/  PLOP3.LUT P0, PT, PT, PT, PT, 0x80, 0x0 ;  /* 0x000000000000781c */ /* 0x000fe20003f0f070 */
[----:B------:R-:W-:-:S12]  /*9840*/  UIADD3.X UR5, URZ, UR51, URZ, UP0, !UPT ;  /* 0x000000333f057290 */ /* 0x000fd800087fe43f */
.L_x_10814:
        /* <DEDUP_REMOVED lines=10> */
.L_x_10803:
[----:B------:R-:W-:Y:S05]  /*98f0*/  BSYNC B0 ;  /* 0x0000000000007941 */ /* 0x000fea0003800000 */
.L_x_10802:
[----:B------:R-:W-:-:S06]  /*9900*/  UISETP.NE.AND UP0, UPT, UR42, 0x3, UPT ;  /* 0x000000032a00788c */ /* 0x000fcc000bf05270 */
[----:B------:R-:W-:-:S13]  /*9910*/  PLOP3.LUT P0, PT, PT, PT, UP0, 0x80, 0x0 ;  /* 0x000000000000781c */ /* 0x000fda0003f0f008 */
[----:B------:R-:W-:Y:S05]  /*9920*/  @!P0 BRA `(.L_x_10815) ;  /* 0x0000000000048947 */ /* 0x000fea0003800000 */
[----:B------:R-:W-:Y:S01]  /*9930*/  BPT.TRAP 0x1 ;  /* 0x000000040000795c */ /* 0x000fe20000300000 */
.L_x_10815:
[----:B------:R-:W-:Y:S01]  /*9940*/  LOP3.LUT R2, R5, 0x1, RZ, 0x3c, !PT ;  /* 0x0000000105027812 */ /* 0x000fe200078e3cff */
[----:B------:R-:W-:Y:S01]  /*9950*/  IMAD.U32 R6, RZ, RZ, UR47 ;  /* 0x0000002fff067e24 */ /* 0x000fe2000f8e00ff */
[----:B------:R-:W-:Y:S01]  /*9960*/  LEA R3, R4, UR41, 0x3 ;  /* 0x0000002904037c11 */ /* 0x000fe2000f8e18ff */
[----:B------:R-:W-:Y:S01]  /*9970*/  BSSY B0, `(.L_x_10816) ;  /* 0x0000005000007945 */ /* 0x000fe20003800000 */
[----:B------:R-:W-:Y:S02]  /*9980*/  SHF.L.U32 R2, R2, 0x1f, RZ ;  /* 0x0000001f02027819 */ /* 0x000fe400000006ff */
[----:B------:R-:W-:Y:S02]  /*9990*/  ISETP.NE.AND P1, PT, R6, 0x3, PT ;  /* 0x000000030600780c */ /* 0x000fe40003f25270 */
[----:B------:R-:W1:Y:S02]  /*99a0*/  SYNCS.PHASECHK.TRANS64.TRYWAIT P0, [R3+URZ+0x13270], R2 ;  /* 0x01327002030075a7 */ /* 0x000e64000800017f */
[----:B-1----:R-:W-:Y:S09]  /*99b0*/  @!P0 BRA `(.L_x_10817) ;  /* 0x0000001400d08947 */ /* 0x002ff20003800000 */
.L_x_10866:
[----:B------:R-:W-:Y:S05]  /*99c0*/  BSYNC B0 ;  /* 0x0000000000007941 */ /* 0x000fea0003800000 */
.L_x_10816:
[----:B------:R-:W-:Y:S05]  /*99d0*/  @!P1 BRA `(.L_x_10818) ;  /* 0x0000000000049947 */ /* 0x000fea0003800000 */
[----:B------:R-:W-:Y:S01]  /*99e0*/  BPT.TRAP 0x1 ;  /* 0x000000040000795c */ /* 0x000fe20000300000 */
.L_x_10818:
[----:B-1----:R-:W-:Y:S01]  /*99f0*/  SHF.L.U32 R2, R5, 0x1f, RZ ;  /* 0x0000001f05027819 */ /* 0x002fe200000006ff */
[----:B------:R-:W-:-:S03]  /*9a00*/  IMAD R10, R4, 0x2800, RZ ;  /* 0x00002800040a7824 */ /* 0x000fc600078e02ff */
[----:B------:R-:W1:Y:S02]  /*9a10*/  SYNCS.PHASECHK.TRANS64.TRYWAIT P0, [R3+URZ+0x13260], R2 ;  /* 0x01326002030075a7 */ /* 0x000e64000800017f */
[----:B-1----:R-:W-:Y:S05]  /*9a20*/  @!P0 BRA `(.L_x_10819) ;  /* 0x0000001400c88947 */ /* 0x002fea0003800000 */
.L_x_10867:
[C---:B-1----:R-:W-:Y:S01]  /*9a30*/  LOP3.LUT R2, R10.reuse, R26, RZ, 0xfc, !PT ;  /* 0x0000001a0a027212 */ /* 0x042fe200078efcff */
[----:B------:R-:W-:Y:S05]  /*9a40*/  WARPSYNC.ALL ;  /* 0x0000000000007948 */ /* 0x000fea0003800000 */
[----:B------:R-:W1:Y:S01]  /*9a50*/  LDSM.16.MT88.4 R4, [R2+UR41+0x6000] ;  /* 0x006000290204783b */ /* 0x000e620008004200 */
[----:B------:R-:W-:-:S05]  /*9a60*/  LOP3.LUT R12, R10, R25, RZ, 0xfc, !PT ;  /* 0x000000190a0c7212 */ /* 0x000fca00078efcff */
[----:B------:R-:W-:Y:S01]  /*9a70*/  VIADD R12, R12, UR41 ;  /* 0x000000290c0c7c36 */ /* 0x000fe20008000000 */
[C-C-:B-1----:R-:W-:Y:S02]  /*9a80*/  PRMT R8, R4.reuse, 0x6420, R5.reuse ;  /* 0x0000642004087816 */ /* 0x142fe40000000005 */
[----:B------:R-:W-:Y:S02]  /*9a90*/  PRMT R9, R4, 0x7531, R5 ;  /* 0x0000753104097816 */ /* 0x000fe40000000005 */
[C-C-:B------:R-:W-:Y:S02]  /*9aa0*/  PRMT R10, R6.reuse, 0x6420, R7.reuse ;  /* 0x00006420060a7816 */ /* 0x140fe40000000007 */
[----:B------:R-:W-:-:S05]  /*9ab0*/  PRMT R11, R6, 0x7531, R7 ;  /* 0x00007531060b7816 */ /* 0x000fca0000000007 */
[----:B------:R-:W-:Y:S04]  /*9ac0*/  STSM.16.M88.4 [R12+0x1000], R8 ;  /* 0x001000080c007844 */ /* 0x000fe80000000200 */
[----:B------:R-:W1:Y:S02]  /*9ad0*/  LDSM.16.MT88.4 R4, [R2+UR41+0x6800] ;  /* 0x006800290204783b */ /* 0x000e640008004200 */
[C-C-:B-1----:R-:W-:Y:S02]  /*9ae0*/  PRMT R8, R4.reuse, 0x6420, R5.reuse ;  /* 0x0000642004087816 */ /* 0x142fe40000000005 */
[----:B------:R-:W-:Y:S02]  /*9af0*/  PRMT R9, R4, 0x7531, R5 ;  /* 0x0000753104097816 */ /* 0x000fe40000000005 */
[----:B------:R-:W-:-:S02]  /*9b00*/  PRMT R10, R6, 0x6420, R7 ;  /* 0x00006420060a7816 */ /* 0x000fc40000000007 */
        /* <DEDUP_REMOVED lines=28> */
.L_x_10820:
[----:B--2---:R2:W-:Y:S01]  /*9cd0*/  SYNCS.ARRIVE.TRANS64.A1T0 RZ, [R3+URZ+0x13250], RZ ;  /* 0x013250ff03ff79a7 */ /* 0x0045e2000810003f */
[----:B------:R-:W-:Y:S01]  /*9ce0*/  BAR.SYNC.DEFER_BLOCKING 0x2, 0x80 ;  /* 0x0082000000007b1d */ /* 0x000fe20000010000 */
[----:B------:R-:W-:Y:S01]  /*9cf0*/  ISETP.NE.AND P0, PT, R28, RZ, PT ;  /* 0x000000ff1c00720c */ /* 0x000fe20003f05270 */
[----:B------:R-:W-:Y:S02]  /*9d00*/  IMAD.MOV.U32 R5, RZ, RZ, R19 ;  /* 0x000000ffff057224 */ /* 0x000fe400078e0013 */
[----:B------:R-:W-:-:S10]  /*9d10*/  IMAD.MOV.U32 R4, RZ, RZ, R18 ;  /* 0x000000ffff047224 */ /* 0x000fd400078e0012 */
[----:B------:R-:W-:-:S05]  /*9d20*/  @!P0 VIADD R2, R3, 0x13280 ;  /* 0x0001328003028836 */ /* 0x000fca0000000000 */
[----:B------:R-:W-:-:S04]  /*9d30*/  @!P0 PRMT R2, RZ, 0x654, R2 ;  /* 0x00000654ff028816 */ /* 0x000fc80000000002 */
[----:B------:R2:W-:Y:S01]  /*9d40*/  @!P0 SYNCS.ARRIVE.TRANS64.RED.A1T0 RZ, [R2+URZ], RZ ;  /* 0x000000ff02ff89a7 */ /* 0x0005e2000810043f */
[C---:B------:R-:W-:Y:S01]  /*9d50*/  ISETP.GT.AND P0, PT, R0.reuse, RZ, PT ;  /* 0x000000ff0000720c */ /* 0x040fe20003f04270 */
[----:B------:R-:W-:-:S12]  /*9d60*/  VIADD R0, R0, 0xffffffff ;  /* 0xffffffff00007836 */ /* 0x000fd80000000000 */
[----:B--2---:R-:W-:Y:S05]  /*9d70*/  @P0 BRA `(.L_x_10821) ;  /* 0xfffffff400500947 */ /* 0x004fea000383ffff */
.L_x_10801:
[----:B------:R-:W-:-:S06]  /*9d80*/  UISETP.NE.AND UP0, UPT, UR42, 0x3, UPT ;  /* 0x000000032a00788c */ /* 0x000fcc000bf05270 */
[----:B------:R-:W-:-:S13]  /*9d90*/  PLOP3.LUT P0, PT, PT, PT, UP0, 0x80, 0x0 ;  /* 0x000000000000781c */ /* 0x000fda0003f0f008 */
[----:B------:R-:W-:Y:S05]  /*9da0*/  @!P0 BRA `(.L_x_10822) ;  /* 0x0000000000048947 */ /* 0x000fea0003800000 */
[----:B------:R-:W-:Y:S01]  /*9db0*/  BPT.TRAP 0x1 ;  /* 0x000000040000795c */ /* 0x000fe20000300000 */
.L_x_10822:
[----:B0-----:R-:W-:Y:S01]  /*9dc0*/  LOP3.LUT R3, R19, 0x1, RZ, 0x3c, !PT ;  /* 0x0000000113037812 */ /* 0x001fe200078e3cff */
[----:B------:R-:W-:Y:S01]  /*9dd0*/  IMAD.U32 R0, RZ, RZ, UR47 ;  /* 0x0000002fff007e24 */ /* 0x000fe2000f8e00ff */
[----:B------:R-:W-:Y:S01]  /*9de0*/  LEA R2, R18, UR41, 0x3 ;  /* 0x0000002912027c11 */ /* 0x000fe2000f8e18ff */
[----:B------:R-:W-:Y:S01]  /*9df0*/  BSSY B0, `(.L_x_10823) ;  /* 0x0000005000007945 */ /* 0x000fe20003800000 */
[----:B------:R-:W-:Y:S02]  /*9e00*/  SHF.L.U32 R3, R3, 0x1f, RZ ;  /* 0x0000001f03037819 */ /* 0x000fe400000006ff */
[----:B------:R-:W-:Y:S02]  /*9e10*/  ISETP.NE.AND P1, PT, R0, 0x3, PT ;  /* 0x000000030000780c */ /* 0x000fe40003f25270 */
[----:B------:R-:W0:Y:S02]  /*9e20*/  SYNCS.PHASECHK.TRANS64.TRYWAIT P0, [R2+URZ+0x13270], R3 ;  /* 0x01327003020075a7 */ /* 0x000e24000800017f */
[----:B0-----:R-:W-:Y:S09]  /*9e30*/  @!P0 BRA `(.L_x_10824) ;  /* 0x0000001000d88947 */ /* 0x001ff20003800000 */
.L_x_10868:
[----:B------:R-:W-:Y:S05]  /*9e40*/  BSYNC B0 ;  /* 0x0000000000007941 */ /* 0x000fea0003800000 */
.L_x_10823:
[----:B------:R-:W-:Y:S05]  /*9e50*/  @!P1 BRA `(.L_x_10825) ;  /* 0x0000000000049947 */ /* 0x000fea0003800000 */
[----:B------:R-:W-:Y:S01]  /*9e60*/  BPT.TRAP 0x1 ;  /* 0x000000040000795c */ /* 0x000fe20000300000 */
.L_x_10825:
[----:B------:R-:W-:Y:S01]  /*9e70*/  SHF.L.U32 R5, R19, 0x1f, RZ ;  /* 0x0000001f13057819 */ /* 0x000fe200000006ff */
[----:B0-----:R-:W-:-:S03]  /*9e80*/  IMAD R3, R18, 0x2800, RZ ;  /* 0x0000280012037824 */ /* 0x001fc600078e02ff */
[----:B------:R-:W0:Y:S02]  /*9e90*/  SYNCS.PHASECHK.TRANS64.TRYWAIT P0, [R2+URZ+0x13260], R5 ;  /* 0x01326005020075a7 */ /* 0x000e24000800017f */
[----:B------:R-:W-:Y:S01]  /*9ea0*/  LOP3.LUT R0, R3, R26, RZ, 0xfc, !PT ;  /* 0x0000001a03007212 */ /* 0x000fe200078efcff */
[----:B0-----:R-:W-:Y:S06]  /*9eb0*/  @!P0 BRA `(.L_x_10826) ;  /* 0x0000001000cc8947 */ /* 0x001fec0003800000 */
.L_x_10869:
[----:B------:R-:W-:Y:S05]  /*9ec0*/  WARPSYNC.ALL ;  /* 0x0000000000007948 */ /* 0x000fea0003800000 */
[----:B0-----:R-:W1:Y:S01]  /*9ed0*/  LDSM.16.MT88.4 R4, [R0+UR41+0x6000] ;  /* 0x006000290004783b */ /* 0x001e620008004200 */
[----:B------:R-:W-:-:S05]  /*9ee0*/  LOP3.LUT R3, R3, R25, RZ, 0xfc, !PT ;  /* 0x0000001903037212 */ /* 0x000fca00078efcff */
[----:B------:R-:W-:Y:S01]  /*9ef0*/  VIADD R3, R3, UR41 ;  /* 0x0000002903037c36 */ /* 0x000fe20008000000 */
[C-C-:B-1----:R-:W-:Y:S02]  /*9f00*/  PRMT R8, R4.reuse, 0x6420, R5.reuse ;  /* 0x0000642004087816 */ /* 0x142fe40000000005 */
        /* <DEDUP_REMOVED lines=36> */
.L_x_10827:
[----:B0-----:R-:W0:Y:S01]  /*a150*/  LDC R3, c[0x0][0xc34] ;  /* 0x00030d00ff037b82 */ /* 0x001e220000000800 */
[----:B------:R-:W-:Y:S01]  /*a160*/  ISETP.NE.AND P0, PT, R28, RZ, PT ;  /* 0x000000ff1c00720c */ /* 0x000fe20003f05270 */
[----:B------:R-:W-:Y:S01]  /*a170*/  UIADD3 UR48, UR43, UR48, URZ ;  /* 0x000000302b307290 */ /* 0x000fe2000fffe03f */
[----:B------:R-:W-:Y:S01]  /*a180*/  VIADD R18, R18, 0x1 ;  /* 0x0000000112127836 */ /* 0x000fe20000000000 */
[----:B------:R-:W-:Y:S01]  /*a190*/  UIADD3 UR46, UR46, 0x1, URZ ;  /* 0x000000012e2e7890 */ /* 0x000fe2000fffe03f */
[----:B-1----:R-:W-:Y:S09]  /*a1a0*/  SYNCS.ARRIVE.TRANS64.A1T0 RZ, [R2+URZ+0x13250], RZ ;  /* 0x013250ff02ff79a7 */ /* 0x002ff2000810003f */
[----:B------:R-:W-:-:S05]  /*a1b0*/  @!P0 VIADD R0, R2, 0x13280 ;  /* 0x0001328002008836 */ /* 0x000fca0000000000 */
[----:B------:R-:W-:Y:S01]  /*a1c0*/  @!P0 PRMT R0, RZ, 0x654, R0 ;  /* 0x00000654ff008816 */ /* 0x000fe20000000000 */
[----:B------:R-:W-:Y:S01]  /*a1d0*/  BAR.SYNC.DEFER_BLOCKING 0x2, 0x80 ;  /* 0x0082000000007b1d */ /* 0x000fe20000010000 */
[----:B0-----:R-:W-:-:S05]  /*a1e0*/  ISETP.LE.AND P1, PT, R3, UR48, PT ;  /* 0x0000003003007c0c */ /* 0x001fca000bf23270 */
[----:B------:R0:W-:Y:S01]  /*a1f0*/  @!P0 SYNCS.ARRIVE.TRANS64.RED.A1T0 RZ, [R0+URZ], RZ ;  /* 0x000000ff00ff89a7 */ /* 0x0001e2000810043f */
[----:B------:R-:W-:-:S04]  /*a200*/  ISETP.NE.AND P0, PT, R18, 0x2, PT ;  /* 0x000000021200780c */ /* 0x000fc80003f05270 */
[----:B------:R-:W-:Y:S02]  /*a210*/  SEL R18, R18, RZ, P0 ;  /* 0x000000ff12127207 */ /* 0x000fe40000000000 */
[----:B0-----:R-:W-:-:S04]  /*a220*/  SEL R0, RZ, 0x1, P0 ;  /* 0x00000001ff007807 */ /* 0x001fc80000000000 */
[----:B------:R-:W-:Y:S01]  /*a230*/  LOP3.LUT R19, R19, R0, RZ, 0x3c, !PT ;  /* 0x0000000013137212 */ /* 0x000fe200078e3cff */
[----:B------:R-:W-:Y:S06]  /*a240*/  @!P1 BRA `(.L_x_10828) ;  /* 0xffffffd8005c9947 */ /* 0x000fec000383ffff */
[----:B------:R-:W-:-:S12]  /*a250*/  ULOP3.LUT UR46, UR46, 0x1, URZ, 0xc, !UPT ;  /* 0x000000012e2e7892 */ /* 0x000fd8000f8e0c3f */
.L_x_10785:
[----:B------:R-:W0:Y:S01]  /*a260*/  S2R R3, SR_CgaCtaId ;  /* 0x0000000000037919 */ /* 0x000e220000008800 */
[----:B------:R-:W-:Y:S01]  /*a270*/  MOV R0, 0x400 ;  /* 0x0000040000007802 */ /* 0x000fe20000000f00 */
[----:B------:R-:W-:-:S03]  /*a280*/  IMAD.U32 R2, RZ, RZ, UR46 ;  /* 0x0000002eff027e24 */ /* 0x000fc6000f8e00ff */
[----:B0-----:R-:W-:Y:S02]  /*a290*/  LEA R7, R3, R0, 0x18 ;  /* 0x0000000003077211 */ /* 0x001fe400078ec0ff */
[----:B------:R-:W-:-:S04]  /*a2a0*/  SHF.L.U32 R0, R2, 0x1f, RZ ;  /* 0x0000001f02007819 */ /* 0x000fc800000006ff */
[----:B------:R-:W0:Y:S02]  /*a2b0*/  SYNCS.PHASECHK.TRANS64.TRYWAIT P0, [R7+URZ+0x13220], R0 ;  /* 0x01322000070075a7 */ /* 0x000e24000800017f */
[----:B0-----:R-:W-:Y:S05]  /*a2c0*/  @!P0 BRA `(.L_x_10829) ;  /* 0x0000000c00dc8947 */ /* 0x001fea0003800000 */
.L_x_10870:
        /* <DEDUP_REMOVED lines=14> */
.L_x_10832:
        /* <DEDUP_REMOVED lines=12> */
.L_x_10871:
[----:B------:R-:W1:Y:S02]  /*a470*/  SYNCS.PHASECHK.TRANS64.TRYWAIT P1, [R3+URZ], R0 ;  /* 0x00000000030075a7 */ /* 0x000e64000802017f */
[----:B-1----:R-:W-:Y:S05]  /*a480*/  @!P1 BRA `(.L_x_10834) ;  /* 0x0000000c00949947 */ /* 0x002fea0003800000 */
.L_x_10872:
[----:B------:R-:W-:Y:S05]  /*a490*/  @!P0 BRA `(.L_x_10835) ;  /* 0x0000000000048947 */ /* 0x000fea0003800000 */
[----:B------:R-:W-:Y:S01]  /*a4a0*/  BPT.TRAP 0x1 ;  /* 0x000000040000795c */ /* 0x000fe20000300000 */
.L_x_10835:
[----:B-1----:R-:W-:-:S04]  /*a4b0*/  IMAD R3, R18, 0x8, R7 ;  /* 0x0000000812037824 */ /* 0x002fc800078e0207 */
[----:B------:R-:W1:Y:S02]  /*a4c0*/  SYNCS.PHASECHK.TRANS64.TRYWAIT P1, [R3+URZ+0x13260], R4 ;  /* 0x01326004030075a7 */ /* 0x000e64000802017f */
[----:B-1----:R-:W-:Y:S05]  /*a4d0*/  @!P1 BRA `(.L_x_10836) ;  /* 0x0000000c00949947 */ /* 0x002fea0003800000 */
.L_x_10873:
[----:B------:R-:W-:Y:S05]  /*a4e0*/  @!P0 BRA `(.L_x_10837) ;  /* 0x0000000000048947 */ /* 0x000fea0003800000 */
[----:B------:R-:W-:Y:S01]  /*a4f0*/  BPT.TRAP 0x1 ;  /* 0x000000040000795c */ /* 0x000fe20000300000 */
.L_x_10837:
[----:B0-----:R-:W-:-:S04]  /*a500*/  IMAD R5, R6, 0x8, R7 ;  /* 0x0000000806057824 */ /* 0x001fc800078e0207 */
[----:B------:R-:W0:Y:S02]  /*a510*/  SYNCS.PHASECHK.TRANS64.TRYWAIT P1, [R5+URZ+0x13260], R0 ;  /* 0x01326000050075a7 */ /* 0x000e24000802017f */
[----:B0-----:R-:W-:Y:S05]  /*a520*/  @!P1 BRA `(.L_x_10838) ;  /* 0x0000000c00949947 */ /* 0x001fea0003800000 */
.L_x_10874:
[----:B------:R-:W-:Y:S05]  /*a530*/  @!P0 BRA `(.L_x_10839) ;  /* 0x0000000000048947 */ /* 0x000fea0003800000 */
[----:B------:R-:W-:Y:S01]  /*a540*/  BPT.TRAP 0x1 ;  /* 0x000000040000795c */ /* 0x000fe20000300000 */
.L_x_10839:
[----:B------:R-:W2:Y:S02]  /*a550*/  SYNCS.PHASECHK.TRANS64.TRYWAIT P0, [R3+URZ+0x13280], R4 ;  /* 0x01328004030075a7 */ /* 0x000ea4000800017f */
[----:B--2---:R-:W-:Y:S05]  /*a560*/  @!P0 BRA `(.L_x_10840) ;  /* 0x0000000c00988947 */ /* 0x004fea0003800000 */
.L_x_10841:
[----:B---3--:R3:W4:Y:S02]  /*a570*/  SYNCS.PHASECHK.TRANS64.TRYWAIT P0, [R5+URZ+0x13280], R0 ;  /* 0x01328000050075a7 */ /* 0x008724000800017f */
[----:B----4-:R-:W-:Y:S05]  /*a580*/  @!P0 NANOSLEEP.SYNCS 0x989680 ;  /* 0x009896800000895d */ /* 0x010fea0003900000 */
[----:B------:R-:W4:Y:S02]  /*a590*/  @!P0 SYNCS.PHASECHK.TRANS64 P0, [R5+URZ+0x13280], R0 ;  /* 0x01328000050085a7 */ /* 0x000f24000800007f */
[----:B----4-:R-:W-:Y:S05]  /*a5a0*/  @!P0 BRA `(.L_x_10841) ;  /* 0xfffffffc00f08947 */ /* 0x010fea000383ffff */
.L_x_10831:
[----:B------:R-:W-:Y:S05]  /*a5b0*/  BSYNC B0 ;  /* 0x0000000000007941 */ /* 0x000fea0003800000 */
.L_x_10830:
[----:B------:R-:W-:Y:S05]  /*a5c0*/  EXIT ;  /* 0x000000000000794d */ /* 0x000fea0003800000 */
.L_x_10763:
[----:B0-----:R-:W-:-:S04]  /*a5d0*/  IMAD.U32 R3, RZ, RZ, UR48 ;  /* 0x00000030ff037e24 */ /* 0x001fc8000f8e00ff */
[----:B------:R0:W1:Y:S03]  /*a5e0*/  SYNCS.PHASECHK.TRANS64.TRYWAIT P1, [R3+URZ+0x13200], R0 ;  /* 0x01320000030075a7 */ /* 0x000066000802017f */
[----:B-1----:R-:W-:Y:S05]  /*a5f0*/  @!P1 NANOSLEEP.SYNCS 0x989680 ;  /* 0x009896800000995d */ /* 0x002fea0003900000 */
[----:B------:R-:W1:Y:S02]  /*a600*/  @!P1 SYNCS.PHASECHK.TRANS64 P1, [R3+URZ+0x13200], R0 ;  /* 0x01320000030095a7 */ /* 0x000e64000802007f */
[----:B-1----:R-:W-:Y:S05]  /*a610*/  @!P1 BRA `(.L_x_10763) ;  /* 0xfffffffc00ec9947 */ /* 0x002fea000383ffff */
[----:B------:R-:W-:Y:S05]  /*a620*/  BRA `(.L_x_10842) ;  /* 0xffffff6c00987947 */ /* 0x000fea000383ffff */
.L_x_10767:
[----:B-1----:R1:W2:Y:S02]  /*a630*/  SYNCS.PHASECHK.TRANS64.TRYWAIT P1, [R4+URZ+0x13230], R3 ;  /* 0x01323003040075a7 */ /* 0x0022a4000802017f */
[----:B--2---:R-:W-:Y:S05]  /*a640*/  @!P1 NANOSLEEP.SYNCS 0x989680 ;  /* 0x009896800000995d */ /* 0x004fea0003900000 */
[----:B------:R-:W2:Y:S02]  /*a650*/  @!P1 SYNCS.PHASECHK.TRANS64 P1, [R4+URZ+0x13230], R3 ;  /* 0x01323003040095a7 */ /* 0x000ea4000802007f */
[----:B--2---:R-:W-:Y:S05]  /*a660*/  @!P1 BRA `(.L_x_10767) ;  /* 0xfffffffc00f09947 */ /* 0x004fea000383ffff */
[----:B------:R-:W-:Y:S05]  /*a670*/  BRA `(.L_x_10766) ;  /* 0xffffff6c00b47947 */ /* 0x000fea000383ffff */
.L_x_10772:
[----:B-1----:R-:W-:-:S04]  /*a680*/  IMAD.U32 R6, RZ, RZ, UR16 ;  /* 0x00000010ff067e24 */ /* 0x002fc8000f8e00ff */
[----:B------:R1:W2:Y:S03]  /*a690*/  SYNCS.PHASECHK.TRANS64.TRYWAIT P1, [R6+URZ+0x13230], R3 ;  /* 0x01323003060075a7 */ /* 0x0002a6000802017f */
[----:B--2---:R-:W-:Y:S05]  /*a6a0*/  @!P1 NANOSLEEP.SYNCS 0x989680 ;  /* 0x009896800000995d */ /* 0x004fea0003900000 */
[----:B------:R-:W2:Y:S02]  /*a6b0*/  @!P1 SYNCS.PHASECHK.TRANS64 P1, [R6+URZ+0x13230], R3 ;  /* 0x01323003060095a7 */ /* 0x000ea4000802007f */
[----:B--2---:R-:W-:Y:S05]  /*a6c0*/  @!P1 BRA `(.L_x_10772) ;  /* 0xfffffffc00ec9947 */ /* 0x004fea000383ffff */
[----:B------:R-:W-:Y:S05]  /*a6d0*/  BRA `(.L_x_10771) ;  /* 0xffffff9400d07947 */ /* 0x000fea000383ffff */
.L_x_10776:
[----:B-1----:R-:W-:-:S04]  /*a6e0*/  IMAD.U32 R6, RZ, RZ, UR9 ;  /* 0x00000009ff067e24 */ /* 0x002fc8000f8e00ff */
[----:B------:R1:W2:Y:S03]  /*a6f0*/  SYNCS.PHASECHK.TRANS64.TRYWAIT P1, [R6+URZ+0x13250], R3 ;  /* 0x01325003060075a7 */ /* 0x0002a6000802017f */
[----:B--2---:R-:W-:Y:S05]  /*a700*/  @!P1 NANOSLEEP.SYNCS 0x989680 ;  /* 0x009896800000995d */ /* 0x004fea0003900000 */
[----:B------:R-:W2:Y:S02]  /*a710*/  @!P1 SYNCS.PHASECHK.TRANS64 P1, [R6+URZ+0x13250], R3 ;  /* 0x01325003060095a7 */ /* 0x000ea4000802007f */
[----:B--2---:R-:W-:Y:S05]  /*a720*/  @!P1 BRA `(.L_x_10776) ;  /* 0xfffffffc00ec9947 */ /* 0x004fea000383ffff */
[----:B------:R-:W-:Y:S05]  /*a730*/  BRA `(.L_x_10775) ;  /* 0xffffff9800dc7947 */ /* 0x000fea000383ffff */
.L_x_10782:
[----:B-1----:R-:W-:-:S04]  /*a740*/  IMAD.U32 R7, RZ, RZ, UR4 ;  /* 0x00000004ff077e24 */ /* 0x002fc8000f8e00ff */
[----:B------:R1:W2:Y:S03]  /*a750*/  SYNCS.PHASECHK.TRANS64.TRYWAIT P1, [R7+URZ+0x13250], R0 ;  /* 0x01325000070075a7 */ /* 0x0002a6000802017f */
[----:B--2---:R-:W-:Y:S05]  /*a760*/  @!P1 NANOSLEEP.SYNCS 0x989680 ;  /* 0x009896800000995d */ /* 0x004fea0003900000 */
[----:B------:R-:W2:Y:S02]  /*a770*/  @!P1 SYNCS.PHASECHK.TRANS64 P1, [R7+URZ+0x13250], R0 ;  /* 0x01325000070095a7 */ /* 0x000ea4000802007f */
[----:B--2---:R-:W-:Y:S05]  /*a780*/  @!P1 BRA `(.L_x_10782) ;  /* 0xfffffffc00ec9947 */ /* 0x004fea000383ffff */
[----:B------:R-:W-:Y:S05]  /*a790*/  BRA `(.L_x_10781) ;  /* 0xffffffb800207947 */ /* 0x000fea000383ffff */
.L_x_10790:
[----:B------:R-:W-:Y:S02]  /*a7a0*/  IMAD.MOV.U32 R13, RZ, RZ, R17 ;  /* 0x000000ffff0d7224 */ /* 0x000fe400078e0011 */
[----:B------:R-:W-:Y:S02]  /*a7b0*/  IMAD.MOV.U32 R12, RZ, RZ, RZ ;  /* 0x000000ffff0c7224 */ /* 0x000fe400078e00ff */
[----:B------:R-:W-:Y:S02]  /*a7c0*/  IMAD.MOV.U32 R11, RZ, RZ, 0x1f ;  /* 0x0000001fff0b7424 */ /* 0x000fe400078e00ff */
[----:B------:R-:W-:-:S07]  /*a7d0*/  IMAD.MOV.U32 R15, RZ, RZ, -0x1 ;  /* 0xffffffffff0f7424 */ /* 0x000fce00078e00ff */
[----:B------:R-:W-:Y:S05]  /*a7e0*/  WARPSYNC.COLLECTIVE R15, `(.L_x_10843) ;  /* 0x000000000f087348 */ /* 0x000fea0003c00000 */
[----:B------:R0:W1:Y:S02]  /*a7f0*/  SHFL.IDX P6, R14, R13, R12, R11 ;  /* 0x0000000c0d0e7389 */ /* 0x00006400000c000b */
[----:B01----:R-:W-:Y:S01]  /*a800*/  ENDCOLLECTIVE ;  /* 0x000000000000791b */ /* 0x003fe20003800000 */
.L_x_10843:
[----:B------:R-:W-:Y:S05]  /*a810*/  BRA `(.L_x_10844) ;  /* 0xffffffd800e47947 */ /* 0x000fea000383ffff */
.L_x_10792:
[----:B------:R-:W-:Y:S01]  /*a820*/  BSSY B0, `(.L_x_10845) ;  /* 0x0000006000007945 */ /* 0x000fe20003800000 */
[----:B------:R-:W-:-:S07]  /*a830*/  IMAD.MOV.U32 R15, RZ, RZ, -0x1 ;  /* 0xffffffffff0f7424 */ /* 0x000fce00078e00ff */
[----:B0-----:R-:W-:Y:S05]  /*a840*/  WARPSYNC.COLLECTIVE R15, `(.L_x_10846) ;  /* 0x000000000f0c7348 */ /* 0x001fea0003c00000 */
[----:B------:R-:W-:Y:S02]  /*a850*/  ELECT P6, UR62, PT ;  /* 0x00000000003e782f */ /* 0x000fe400038c0000 */
[----:B------:R-:W-:Y:S01]  /*a860*/  MOV R14, UR62 ;  /* 0x0000003e000e7c02 */ /* 0x000fe20008000f00 */
[----:B0-----:R-:W-:Y:S10]  /*a870*/  ENDCOLLECTIVE ;  /* 0x000000000000791b */ /* 0x001ff40003800000 */
.L_x_10846:
[----:B------:R-:W-:Y:S05]  /*a880*/  BSYNC B0 ;  /* 0x0000000000007941 */ /* 0x000fea0003800000 */
.L_x_10845:
[----:B------:R-:W-:Y:S05]  /*a890*/  BRA `(.L_x_10847) ;  /* 0xffffffd800ec7947 */ /* 0x000fea000383ffff */
.L_x_10794:
[----:B--2---:R2:W3:Y:S02]  /*a8a0*/  SYNCS.PHASECHK.TRANS64.TRYWAIT P0, [R3+URZ+0x13280], R0 ;  /* 0x01328000030075a7 */ /* 0x0044e4000800017f */
[----:B---3--:R-:W-:Y:S05]  /*a8b0*/  @!P0 NANOSLEEP.SYNCS 0x989680 ;  /* 0x009896800000895d */ /* 0x008fea0003900000 */
[----:B------:R-:W3:Y:S02]  /*a8c0*/  @!P0 SYNCS.PHASECHK.TRANS64 P0, [R3+URZ+0x13280], R0 ;  /* 0x01328000030085a7 */ /* 0x000ee4000800007f */
[----:B---3--:R-:W-:Y:S05]  /*a8d0*/  @!P0 BRA `(.L_x_10794) ;  /* 0xfffffffc00f08947 */ /* 0x008fea000383ffff */
[----:B------:R-:W-:Y:S05]  /*a8e0*/  BRA `(.L_x_10848) ;  /* 0xffffffdc00407947 */ /* 0x000fea000383ffff */
.L_x_10796:
[----:B-1----:R1:W3:Y:S02]  /*a8f0*/  SYNCS.PHASECHK.TRANS64.TRYWAIT P0, [R3+URZ+0x13240], R0 ;  /* 0x01324000030075a7 */ /* 0x0022e4000800017f */
[----:B---3--:R-:W-:Y:S05]  /*a900*/  @!P0 NANOSLEEP.SYNCS 0x989680 ;  /* 0x009896800000895d */ /* 0x008fea0003900000 */
[----:B------:R-:W3:Y:S02]  /*a910*/  @!P0 SYNCS.PHASECHK.TRANS64 P0, [R3+URZ+0x13240], R0 ;  /* 0x01324000030085a7 */ /* 0x000ee4000800007f */
[----:B---3--:R-:W-:Y:S05]  /*a920*/  @!P0 BRA `(.L_x_10796) ;  /* 0xfffffffc00f08947 */ /* 0x008fea000383ffff */
[----:B------:R-:W-:Y:S05]  /*a930*/  BRA `(.L_x_10849) ;  /* 0xffffffdc00887947 */ /* 0x000fea000383ffff */
.L_x_10799:
[----:B------:R-:W-:Y:S02]  /*a940*/  IMAD.MOV.U32 R13, RZ, RZ, R7 ;  /* 0x000000ffff0d7224 */ /* 0x000fe400078e0007 */
[----:B------:R-:W-:Y:S02]  /*a950*/  IMAD.MOV.U32 R12, RZ, RZ, RZ ;  /* 0x000000ffff0c7224 */ /* 0x000fe400078e00ff */
[----:B------:R-:W-:Y:S02]  /*a960*/  IMAD.MOV.U32 R11, RZ, RZ, 0x1c1f ;  /* 0x00001c1fff0b7424 */ /* 0x000fe400078e00ff */
[----:B------:R-:W-:Y:S02]  /*a970*/  IMAD.MOV.U32 R15, RZ, RZ, -0x1 ;  /* 0xffffffffff0f7424 */ /* 0x000fe400078e00ff */
[----:B------:R-:W-:-:S07]  /*a980*/  IMAD R5, R0, 0xc0, R21 ;  /* 0x000000c000057824 */ /* 0x000fce00078e0215 */
[----:B------:R-:W-:Y:S05]  /*a990*/  WARPSYNC.COLLECTIVE R15, `(.L_x_10850) ;  /* 0x000000000f087348 */ /* 0x000fea0003c00000 */
[----:B------:R0:W1:Y:S02]  /*a9a0*/  SHFL.IDX P6, R14, R13, R12, R11 ;  /* 0x0000000c0d0e7389 */ /* 0x00006400000c000b */
[----:B01----:R-:W-:Y:S01]  /*a9b0*/  ENDCOLLECTIVE ;  /* 0x000000000000791b */ /* 0x003fe20003800000 */
.L_x_10850:
[----:B------:R-:W-:Y:S02]  /*a9c0*/  IMAD.MOV.U32 R13, RZ, RZ, R6 ;  /* 0x000000ffff0d7224 */ /* 0x000fe400078e0006 */
[----:B------:R-:W-:-:S07]  /*a9d0*/  IMAD.MOV.U32 R2, RZ, RZ, R14 ;  /* 0x000000ffff027224 */ /* 0x000fce00078e000e */
[----:B------:R-:W-:Y:S05]  /*a9e0*/  WARPSYNC.COLLECTIVE R15, `(.L_x_10851) ;  /* 0x000000000f087348 */ /* 0x000fea0003c00000 */
[----:B------:R0:W1:Y:S02]  /*a9f0*/  SHFL.IDX P6, R14, R13, R12, R11 ;  /* 0x0000000c0d0e7389 */ /* 0x00006400000c000b */
[----:B01----:R-:W-:Y:S01]  /*aa00*/  ENDCOLLECTIVE ;  /* 0x000000000000791b */ /* 0x003fe20003800000 */
.L_x_10851:
[----:B------:R-:W-:Y:S02]  /*aa10*/  ULDC UR4, c[0x0][0x288] ;  /* 0x0000a20000047ab9 */ /* 0x000fe40000000800 */
[----:B------:R-:W-:Y:S02]  /*aa20*/  IMAD R0, R9, UR4, RZ ;  /* 0x0000000409007c24 */ /* 0x000fe4000f8e02ff */
[----:B------:R-:W-:-:S03]  /*aa30*/  VIADD R9, R5, 0x20 ;  /* 0x0000002005097836 */ /* 0x000fc60000000000 */
[----:B------:R-:W-:Y:S01]  /*aa40*/  ISETP.GE.AND P1, PT, R5, R0, PT ;  /* 0x000000000500720c */ /* 0x000fe20003f26270 */
[----:B------:R-:W-:Y:S02]  /*aa50*/  IMAD.MOV.U32 R13, RZ, RZ, R7 ;  /* 0x000000ffff0d7224 */ /* 0x000fe400078e0007 */
[----:B------:R-:W-:-:S10]  /*aa60*/  IMAD.MOV.U32 R12, RZ, RZ, 0x1 ;  /* 0x00000001ff0c7424 */ /* 0x000fd400078e00ff */
[----:B------:R-:W-:-:S05]  /*aa70*/  @!P1 IADD3 R14, P2, R20, R14, RZ ;  /* 0x0000000e140e9210 */ /* 0x000fca0007f5e0ff */
[----:B------:R-:W-:Y:S02]  /*aa80*/  @!P1 IMAD.X R3, RZ, RZ, R2, P2 ;  /* 0x000000ffff039224 */ /* 0x000fe400010e0602 */
[----:B------:R-:W-:-:S07]  /*aa90*/  @!P1 IMAD.MOV.U32 R2, RZ, RZ, R14 ;  /* 0x000000ffff029224 */ /* 0x000fce00078e000e */
[----:B------:R-:W-:Y:S05]  /*aaa0*/  WARPSYNC.COLLECTIVE R15, `(.L_x_10852) ;  /* 0x000000000f087348 */ /* 0x000fea0003c00000 */
[----:B------:R0:W1:Y:S02]  /*aab0*/  SHFL.IDX P6, R14, R13, R12, R11 ;  /* 0x0000000c0d0e7389 */ /* 0x00006400000c000b */
[----:B01----:R-:W-:Y:S01]  /*aac0*/  ENDCOLLECTIVE ;  /* 0x000000000000791b */ /* 0x003fe20003800000 */
.L_x_10852:
[----:B------:R-:W-:Y:S01]  /*aad0*/  @!PT LDS RZ, [RZ] ;  /* 0x00000000fffff984 */ /* 0x000fe20000000800 */
[----:B------:R-:W-:Y:S01]  /*aae0*/  @!PT LDS RZ, [RZ] ;  /* 0x00000000fffff984 */ /* 0x000fe20000000800 */
[----:B------:R-:W-:Y:S01]  /*aaf0*/  @!PT LDS RZ, [RZ] ;  /* 0x00000000fffff984 */ /* 0x000fe20000000800 */
[----:B------:R0:W-:Y:S01]  /*ab00*/  @!P1 LDGSTS.E.BYPASS.LTC128B.128 [R27+0xb000], desc[UR52][R2.64], !P0 ;  /* 0x0b000000021b9fae */ /* 0x0001e2000c101d74 */
[----:B------:R-:W-:Y:S01]  /*ab10*/  ISETP.GE.AND P1, PT, R9, R0, PT ;  /* 0x000000000900720c */ /* 0x000fe20003f26270 */
[----:B------:R-:W-:-:S05]  /*ab20*/  VIADD R9, R5, 0x40 ;  /* 0x0000004005097836 */ /* 0x000fca0000000000 */
[----:B------:R-:W-:Y:S01]  /*ab30*/  ISETP.GE.AND P2, PT, R9, R0, PT ;  /* 0x000000000900720c */ /* 0x000fe20003f46270 */
[----:B------:R-:W-:Y:S02]  /*ab40*/  IMAD.MOV.U32 R13, RZ, RZ, R6 ;  /* 0x000000ffff0d7224 */ /* 0x000fe400078e0006 */
[----:B------:R-:W-:-:S10]  /*ab50*/  IMAD.MOV.U32 R10, RZ, RZ, R14 ;  /* 0x000000ffff0a7224 */ /* 0x000fd400078e000e */
[----:B0-----:R-:W-:Y:S05]  /*ab60*/  WARPSYNC.COLLECTIVE R15, `(.L_x_10853) ;  /* 0x000000000f087348 */ /* 0x001fea0003c00000 */
[----:B------:R1:W2:Y:S02]  /*ab70*/  SHFL.IDX P6, R14, R13, R12, R11 ;  /* 0x0000000c0d0e7389 */ /* 0x0002a400000c000b */
[----:B012---:R-:W-:Y:S01]  /*ab80*/  ENDCOLLECTIVE ;  /* 0x000000000000791b */ /* 0x007fe20003800000 */
.L_x_10853:
[----:B------:R-:W-:Y:S02]  /*ab90*/  IMAD.MOV.U32 R13, RZ, RZ, R7 ;  /* 0x000000ffff0d7224 */ /* 0x000fe400078e0007 */
[----:B------:R-:W-:Y:S02]  /*aba0*/  IMAD.MOV.U32 R12, RZ, RZ, 0x2 ;  /* 0x00000002ff0c7424 */ /* 0x000fe400078e00ff */
[----:B------:R-:W-:-:S07]  /*abb0*/  IMAD.MOV.U32 R17, RZ, RZ, R14 ;  /* 0x000000ffff117224 */ /* 0x000fce00078e000e */
[----:B------:R-:W-:Y:S05]  /*abc0*/  WARPSYNC.COLLECTIVE R15, `(.L_x_10854) ;  /* 0x000000000f087348 */ /* 0x000fea0003c00000 */
[----:B------:R0:W1:Y:S02]  /*abd0*/  SHFL.IDX P6, R14, R13, R12, R11 ;  /* 0x0000000c0d0e7389 */ /* 0x00006400000c000b */
[----:B01----:R-:W-:Y:S01]  /*abe0*/  ENDCOLLECTIVE ;  /* 0x000000000000791b */ /* 0x003fe20003800000 */
.L_x_10854:
[----:B------:R-:W-:-:S05]  /*abf0*/  @!P1 IADD3 R2, P3, R20, R17, RZ ;  /* 0x0000001114029210 */ /* 0x000fca0007f7e0ff */
[----:B------:R-:W-:-:S05]  /*ac00*/  @!P1 IMAD.X R3, RZ, RZ, R10, P3 ;  /* 0x000000ffff039224 */ /* 0x000fca00018e060a */
        /* <DEDUP_REMOVED lines=9> */
.L_x_10855:
[----:B------:R-:W-:Y:S02]  /*aca0*/  IMAD.MOV.U32 R13, RZ, RZ, R7 ;  /* 0x000000ffff0d7224 */ /* 0x000fe400078e0007 */
[----:B------:R-:W-:Y:S01]  /*acb0*/  IMAD.MOV.U32 R12, RZ, RZ, 0x3 ;  /* 0x00000003ff0c7424 */ /* 0x000fe200078e00ff */
[----:B------:R-:W-:-:S13]  /*acc0*/  @!P2 IADD3 R2, P1, R20, R14, RZ ;  /* 0x0000000e1402a210 */ /* 0x000fda0007f3e0ff */
[----:B------:R-:W-:Y:S05]  /*acd0*/  WARPSYNC.COLLECTIVE R15, `(.L_x_10856) ;  /* 0x000000000f087348 */ /* 0x000fea0003c00000 */
[----:B------:R0:W1:Y:S02]  /*ace0*/  SHFL.IDX P6, R14, R13, R12, R11 ;  /* 0x0000000c0d0e7389 */ /* 0x00006400000c000b */
[----:B01----:R-:W-:Y:S01]  /*acf0*/  ENDCOLLECTIVE ;  /* 0x000000000000791b */ /* 0x003fe20003800000 */
.L_x_10856:
[----:B------:R-:W-:-:S05]  /*ad00*/  @!P2 IMAD.X R3, RZ, RZ, R9, P1 ;  /* 0x000000ffff03a224 */ /* 0x000fca00008e0609 */
[----:B------:R-:W-:Y:S01]  /*ad10*/  @!PT LDS RZ, [RZ] ;  /* 0x00000000fffff984 */ /* 0x000fe20000000800 */
[----:B------:R-:W-:Y:S01]  /*ad20*/  @!PT LDS RZ, [RZ] ;  /* 0x00000000fffff984 */ /* 0x000fe20000000800 */
[----:B------:R-:W-:Y:S01]  /*ad30*/  @!PT LDS RZ, [RZ] ;  /* 0x00000000fffff984 */ /* 0x000fe20000000800 */
[----:B------:R0:W-:Y:S01]  /*ad40*/  @!P2 LDGSTS.E.BYPASS.LTC128B.128 [R27+0xc000], desc[UR52][R2.64], !P0 ;  /* 0x0c000000021bafae */ /* 0x0001e2000c101d74 */
[----:B------:R-:W-:Y:S02]  /*ad50*/  IMAD.MOV.U32 R13, RZ, RZ, R6 ;  /* 0x000000ffff0d7224 */ /* 0x000fe400078e0006 */
[----:B0-----:R-:W-:Y:S02]  /*ad60*/  VIADD R3, R5, 0x60 ;  /* 0x0000006005037836 */ /* 0x001fe40000000000 */
[----:B------:R-:W-:-:S03]  /*ad70*/  IMAD.MOV.U32 R7, RZ, RZ, R14 ;  /* 0x000000ffff077224 */ /* 0x000fc600078e000e */
[----:B------:R-:W-:-:S13]  /*ad80*/  ISETP.GE.AND P1, PT, R3, R0, PT ;  /* 0x000000000300720c */ /* 0x000fda0003f26270 */
[----:B------:R-:W-:Y:S05]  /*ad90*/  WARPSYNC.COLLECTIVE R15, `(.L_x_10857) ;  /* 0x000000000f087348 */ /* 0x000fea0003c00000 */
[----:B------:R0:W1:Y:S02]  /*ada0*/  SHFL.IDX P6, R14, R13, R12, R11 ;  /* 0x0000000c0d0e7389 */ /* 0x00006400000c000b */
[----:B01----:R-:W-:Y:S01]  /*adb0*/  ENDCOLLECTIVE ;  /* 0x000000000000791b */ /* 0x003fe20003800000 */
.L_x_10857:
[----:B------:R-:W-:Y:S02]  /*adc0*/  IMAD.MOV.U32 R13, RZ, RZ, R8 ;  /* 0x000000ffff0d7224 */ /* 0x000fe400078e0008 */
[----:B------:R-:W-:Y:S01]  /*add0*/  IMAD.MOV.U32 R12, RZ, RZ, RZ ;  /* 0x000000ffff0c7224 */ /* 0x000fe200078e00ff */
[----:B------:R-:W-:-:S13]  /*ade0*/  @!P1 IADD3 R2, P3, R20, R14, RZ ;  /* 0x0000000e14029210 */ /* 0x000fda0007f7e0ff */
[----:B------:R-:W-:Y:S05]  /*adf0*/  WARPSYNC.COLLECTIVE R15, `(.L_x_10858) ;  /* 0x000000000f087348 */ /* 0x000fea0003c00000 */
[----:B------:R0:W1:Y:S02]  /*ae00*/  SHFL.IDX P6, R14, R13, R12, R11 ;  /* 0x0000000c0d0e7389 */ /* 0x00006400000c000b */
[----:B01----:R-:W-:Y:S01]  /*ae10*/  ENDCOLLECTIVE ;  /* 0x000000000000791b */ /* 0x003fe20003800000 */
.L_x_10858:
        /* <DEDUP_REMOVED lines=12> */
.L_x_10859:
[----:B------:R-:W-:Y:S02]  /*aee0*/  IMAD.MOV.U32 R13, RZ, RZ, R8 ;  /* 0x000000ffff0d7224 */ /* 0x000fe400078e0008 */
[----:B------:R-:W-:Y:S02]  /*aef0*/  IMAD.MOV.U32 R12, RZ, RZ, 0x1 ;  /* 0x00000001ff0c7424 */ /* 0x000fe400078e00ff */
[----:B------:R-:W-:-:S07]  /*af00*/  IMAD.MOV.U32 R10, RZ, RZ, R14 ;  /* 0x000000ffff0a7224 */ /* 0x000fce00078e000e */
[----:B------:R-:W-:Y:S05]  /*af10*/  WARPSYNC.COLLECTIVE R15, `(.L_x_10860) ;  /* 0x000000000f087348 */ /* 0x000fea0003c00000 */
[----:B------:R0:W1:Y:S02]  /*af20*/  SHFL.IDX P6, R14, R13, R12, R11 ;  /* 0x0000000c0d0e7389 */ /* 0x00006400000c000b */
[----:B01----:R-:W-:Y:S01]  /*af30*/  ENDCOLLECTIVE ;  /* 0x000000000000791b */ /* 0x003fe20003800000 */
.L_x_10860:
        /* <DEDUP_REMOVED lines=11> */
.L_x_10861:
[----:B------:R-:W-:Y:S05]  /*aff0*/  BRA `(.L_x_10862) ;  /* 0xffffffe0004c7947 */ /* 0x000fea000383ffff */
.L_x_10800:
[----:B0-----:R-:W-:-:S04]  /*b000*/  IMAD.U32 R3, RZ, RZ, UR41 ;  /* 0x00000029ff037e24 */ /* 0x001fc8000f8e00ff */
[----:B------:R0:W1:Y:S03]  /*b010*/  SYNCS.PHASECHK.TRANS64.TRYWAIT P0, [R3+URZ+0x13220], R0 ;  /* 0x01322000030075a7 */ /* 0x000066000800017f */
[----:B-1----:R-:W-:Y:S05]  /*b020*/  @!P0 NANOSLEEP.SYNCS 0x989680 ;  /* 0x009896800000895d */ /* 0x002fea0003900000 */
[----:B------:R-:W1:Y:S02]  /*b030*/  @!P0 SYNCS.PHASECHK.TRANS64 P0, [R3+URZ+0x13220], R0 ;  /* 0x01322000030085a7 */ /* 0x000e64000800007f */
[----:B-1----:R-:W-:Y:S05]  /*b040*/  @!P0 BRA `(.L_x_10800) ;  /* 0xfffffffc00ec8947 */ /* 0x002fea000383ffff */
[----:B------:R-:W-:Y:S05]  /*b050*/  BRA `(.L_x_10863) ;  /* 0xffffffe0007c7947 */ /* 0x000fea000383ffff */
.L_x_10806:
[----:B-1----:R1:W2:Y:S02]  /*b060*/  SYNCS.PHASECHK.TRANS64.TRYWAIT P0, [R6+URZ+0x13280], R7 ;  /* 0x01328007060075a7 */ /* 0x0022a4000800017f */
[----:B--2---:R-:W-:Y:S05]  /*b070*/  @!P0 NANOSLEEP.SYNCS 0x989680 ;  /* 0x009896800000895d */ /* 0x004fea0003900000 */
[----:B------:R-:W2:Y:S02]  /*b080*/  @!P0 SYNCS.PHASECHK.TRANS64 P0, [R6+URZ+0x13280], R7 ;  /* 0x01328007060085a7 */ /* 0x000ea4000800007f */
[----:B--2---:R-:W-:Y:S05]  /*b090*/  @!P0 BRA `(.L_x_10806) ;  /* 0xfffffffc00f08947 */ /* 0x004fea000383ffff */
[----:B------:R-:W-:Y:S05]  /*b0a0*/  BRA `(.L_x_10864) ;  /* 0xffffffe400147947 */ /* 0x000fea000383ffff */
.L_x_10811:
[----:B--2---:R2:W3:Y:S02]  /*b0b0*/  SYNCS.PHASECHK.TRANS64.TRYWAIT P0, [R6+URZ+0x13240], R7 ;  /* 0x01324007060075a7 */ /* 0x0044e4000800017f */
[----:B---3--:R-:W-:Y:S05]  /*b0c0*/  @!P0 NANOSLEEP.SYNCS 0x989680 ;  /* 0x009896800000895d */ /* 0x008fea0003900000 */
[----:B------:R-:W3:Y:S02]  /*b0d0*/  @!P0 SYNCS.PHASECHK.TRANS64 P0, [R6+URZ+0x13240], R7 ;  /* 0x01324007060085a7 */ /* 0x000ee4000800007f */
[----:B---3--:R-:W-:Y:S05]  /*b0e0*/  @!P0 BRA `(.L_x_10811) ;  /* 0xfffffffc00f08947 */ /* 0x008fea000383ffff */
[----:B------:R-:W-:Y:S05]  /*b0f0*/  BRA `(.L_x_10865) ;  /* 0xffffffe400887947 */ /* 0x000fea000383ffff */
.L_x_10817:
[----:B-1----:R1:W2:Y:S02]  /*b100*/  SYNCS.PHASECHK.TRANS64.TRYWAIT P0, [R3+URZ+0x13270], R2 ;  /* 0x01327002030075a7 */ /* 0x0022a4000800017f */
[----:B--2---:R-:W-:Y:S05]  /*b110*/  @!P0 NANOSLEEP.SYNCS 0x989680 ;  /* 0x009896800000895d */ /* 0x004fea0003900000 */
[----:B------:R-:W2:Y:S02]  /*b120*/  @!P0 SYNCS.PHASECHK.TRANS64 P0, [R3+URZ+0x13270], R2 ;  /* 0x01327002030085a7 */ /* 0x000ea4000800007f */
[----:B--2---:R-:W-:Y:S05]  /*b130*/  @!P0 BRA `(.L_x_10817) ;  /* 0xfffffffc00f08947 */ /* 0x004fea000383ffff */
[----:B------:R-:W-:Y:S05]  /*b140*/  BRA `(.L_x_10866) ;  /* 0xffffffe8001c7947 */ /* 0x000fea000383ffff */
.L_x_10819:
[----:B-1----:R1:W2:Y:S02]  /*b150*/  SYNCS.PHASECHK.TRANS64.TRYWAIT P0, [R3+URZ+0x13260], R2 ;  /* 0x01326002030075a7 */ /* 0x0022a4000800017f */
[----:B--2---:R-:W-:Y:S05]  /*b160*/  @!P0 NANOSLEEP.SYNCS 0x989680 ;  /* 0x009896800000895d */ /* 0x004fea0003900000 */
[----:B------:R-:W2:Y:S02]  /*b170*/  @!P0 SYNCS.PHASECHK.TRANS64 P0, [R3+URZ+0x13260], R2 ;  /* 0x01326002030085a7 */ /* 0x000ea4000800007f */
[----:B--2---:R-:W-:Y:S05]  /*b180*/  @!P0 BRA `(.L_x_10819) ;  /* 0xfffffffc00f08947 */ /* 0x004fea000383ffff */
[----:B------:R-:W-:Y:S05]  /*b190*/  BRA `(.L_x_10867) ;  /* 0xffffffe800247947 */ /* 0x000fea000383ffff */
.L_x_10824:
[----:B0-----:R0:W2:Y:S02]  /*b1a0*/  SYNCS.PHASECHK.TRANS64.TRYWAIT P0, [R2+URZ+0x13270], R3 ;  /* 0x01327003020075a7 */ /* 0x0010a4000800017f */
[----:B--2---:R-:W-:Y:S05]  /*b1b0*/  @!P0 NANOSLEEP.SYNCS 0x989680 ;  /* 0x009896800000895d */ /* 0x004fea0003900000 */
[----:B------:R-:W2:Y:S02]  /*b1c0*/  @!P0 SYNCS.PHASECHK.TRANS64 P0, [R2+URZ+0x13270], R3 ;  /* 0x01327003020085a7 */ /* 0x000ea4000800007f */
[----:B--2---:R-:W-:Y:S05]  /*b1d0*/  @!P0 BRA `(.L_x_10824) ;  /* 0xfffffffc00f08947 */ /* 0x004fea000383ffff */
[----:B------:R-:W-:Y:S05]  /*b1e0*/  BRA `(.L_x_10868) ;  /* 0xffffffec00147947 */ /* 0x000fea000383ffff */
.L_x_10826:
[----:B0-----:R0:W2:Y:S02]  /*b1f0*/  SYNCS.PHASECHK.TRANS64.TRYWAIT P0, [R2+URZ+0x13260], R5 ;  /* 0x01326005020075a7 */ /* 0x0010a4000800017f */
[----:B--2---:R-:W-:Y:S05]  /*b200*/  @!P0 NANOSLEEP.SYNCS 0x989680 ;  /* 0x009896800000895d */ /* 0x004fea0003900000 */
[----:B------:R-:W2:Y:S02]  /*b210*/  @!P0 SYNCS.PHASECHK.TRANS64 P0, [R2+URZ+0x13260], R5 ;  /* 0x01326005020085a7 */ /* 0x000ea4000800007f */
[----:B--2---:R-:W-:Y:S05]  /*b220*/  @!P0 BRA `(.L_x_10826) ;  /* 0xfffffffc00f08947 */ /* 0x004fea000383ffff */
[----:B------:R-:W-:Y:S05]  /*b230*/  BRA `(.L_x_10869) ;  /* 0xffffffec00207947 */ /* 0x000fea000383ffff */
.L_x_10829:
[----:B0-----:R0:W1:Y:S02]  /*b240*/  SYNCS.PHASECHK.TRANS64.TRYWAIT P0, [R7+URZ+0x13220], R0 ;  /* 0x01322000070075a7 */ /* 0x001064000800017f */
[----:B-1----:R-:W-:Y:S05]  /*b250*/  @!P0 NANOSLEEP.SYNCS 0x989680 ;  /* 0x009896800000895d */ /* 0x002fea0003900000 */
[----:B------:R-:W1:Y:S02]  /*b260*/  @!P0 SYNCS.PHASECHK.TRANS64 P0, [R7+URZ+0x13220], R0 ;  /* 0x01322000070085a7 */ /* 0x000e64000800007f */
[----:B-1----:R-:W-:Y:S05]  /*b270*/  @!P0 BRA `(.L_x_10829) ;  /* 0xfffffffc00f08947 */ /* 0x002fea000383ffff */
[----:B------:R-:W-:Y:S05]  /*b280*/  BRA `(.L_x_10870) ;  /* 0xfffffff000107947 */ /* 0x000fea000383ffff */
.L_x_10833:
[----:B0-----:R0:W1:Y:S02]  /*b290*/  SYNCS.PHASECHK.TRANS64.TRYWAIT P1, [R5+URZ], R4 ;  /* 0x00000004050075a7 */ /* 0x001064000802017f */
[----:B-1----:R-:W-:Y:S05]  /*b2a0*/  @!P1 NANOSLEEP.SYNCS 0x989680 ;  /* 0x009896800000995d */ /* 0x002fea0003900000 */
[----:B------:R-:W1:Y:S02]  /*b2b0*/  @!P1 SYNCS.PHASECHK.TRANS64 P1, [R5+URZ], R4 ;  /* 0x00000004050095a7 */ /* 0x000e64000802007f */
[----:B-1----:R-:W-:Y:S05]  /*b2c0*/  @!P1 BRA `(.L_x_10833) ;  /* 0xfffffffc00f09947 */ /* 0x002fea000383ffff */
[----:B------:R-:W-:Y:S05]  /*b2d0*/  BRA `(.L_x_10871) ;  /* 0xfffffff000647947 */ /* 0x000fea000383ffff */
.L_x_10834:
[----:B-1----:R1:W2:Y:S02]  /*b2e0*/  SYNCS.PHASECHK.TRANS64.TRYWAIT P1, [R3+URZ], R0 ;  /* 0x00000000030075a7 */ /* 0x0022a4000802017f */
[----:B--2---:R-:W-:Y:S05]  /*b2f0*/  @!P1 NANOSLEEP.SYNCS 0x989680 ;  /* 0x009896800000995d */ /* 0x004fea0003900000 */
[----:B------:R-:W2:Y:S02]  /*b300*/  @!P1 SYNCS.PHASECHK.TRANS64 P1, [R3+URZ], R0 ;  /* 0x00000000030095a7 */ /* 0x000ea4000802007f */
[----:B--2---:R-:W-:Y:S05]  /*b310*/  @!P1 BRA `(.L_x_10834) ;  /* 0xfffffffc00f09947 */ /* 0x004fea000383ffff */
[----:B------:R-:W-:Y:S05]  /*b320*/  BRA `(.L_x_10872) ;  /* 0xfffffff000587947 */ /* 0x000fea000383ffff */
.L_x_10836:
[----:B-1----:R1:W2:Y:S02]  /*b330*/  SYNCS.PHASECHK.TRANS64.TRYWAIT P1, [R3+URZ+0x13260], R4 ;  /* 0x01326004030075a7 */ /* 0x0022a4000802017f */
[----:B--2---:R-:W-:Y:S05]  /*b340*/  @!P1 NANOSLEEP.SYNCS 0x989680 ;  /* 0x009896800000995d */ /* 0x004fea0003900000 */
[----:B------:R-:W2:Y:S02]  /*b350*/  @!P1 SYNCS.PHASECHK.TRANS64 P1, [R3+URZ+0x13260], R4 ;  /* 0x01326004030095a7 */ /* 0x000ea4000802007f */
[----:B--2---:R-:W-:Y:S05]  /*b360*/  @!P1 BRA `(.L_x_10836) ;  /* 0xfffffffc00f09947 */ /* 0x004fea000383ffff */
[----:B------:R-:W-:Y:S05]  /*b370*/  BRA `(.L_x_10873) ;  /* 0xfffffff000587947 */ /* 0x000fea000383ffff */
.L_x_10838:
[----:B0-----:R0:W2:Y:S02]  /*b380*/  SYNCS.PHASECHK.TRANS64.TRYWAIT P1, [R5+URZ+0x13260], R0 ;  /* 0x01326000050075a7 */ /* 0x0010a4000802017f */
[----:B--2---:R-:W-:Y:S05]  /*b390*/  @!P1 NANOSLEEP.SYNCS 0x989680 ;  /* 0x009896800000995d */ /* 0x004fea0003900000 */
[----:B------:R-:W2:Y:S02]  /*b3a0*/  @!P1 SYNCS.PHASECHK.TRANS64 P1, [R5+URZ+0x13260], R0 ;  /* 0x01326000050095a7 */ /* 0x000ea4000802007f */
[----:B--2---:R-:W-:Y:S05]  /*b3b0*/  @!P1 BRA `(.L_x_10838) ;  /* 0xfffffffc00f09947 */ /* 0x004fea000383ffff */
[----:B------:R-:W-:Y:S05]  /*b3c0*/  BRA `(.L_x_10874) ;  /* 0xfffffff000587947 */ /* 0x000fea000383ffff */
.L_x_10840:
[----:B--2---:R2:W3:Y:S02]  /*b3d0*/  SYNCS.PHASECHK.TRANS64.TRYWAIT P0, [R3+URZ+0x13280], R4 ;  /* 0x01328004030075a7 */ /* 0x0044e4000800017f */
[----:B---3--:R-:W-:Y:S05]  /*b3e0*/  @!P0 NANOSLEEP.SYNCS 0x989680 ;  /* 0x009896800000895d */ /* 0x008fea0003900000 */
[----:B------:R-:W3:Y:S02]  /*b3f0*/  @!P0 SYNCS.PHASECHK.TRANS64 P0, [R3+URZ+0x13280], R4 ;  /* 0x01328004030085a7 */ /* 0x000ee4000800007f */
[----:B---3--:R-:W-:Y:S05]  /*b400*/  @!P0 BRA `(.L_x_10840) ;  /* 0xfffffffc00f08947 */ /* 0x008fea000383ffff */
[----:B------:R-:W-:Y:S05]  /*b410*/  BRA `(.L_x_10841) ;  /* 0xfffffff000547947 */ /* 0x000fea000383ffff */
.L_x_10875:
        /* <DEDUP_REMOVED lines=14> */
.L_x_12988:


//--------------------- .text._ZN7cutlass13device_kernelIN5flash11enable_sm90INS1_16FlashAttnFwdSm90INS1_25CollectiveMainloopFwdSm90ILi2EN4cute5tupleIJNS5_1CILi1EEES8_S8_EEENS6_IJNS7_ILi192EEENS7_ILi160EEENS7_ILi64EEEEEELi64ENS_12float_e4m3_tEfNS_4arch4Sm90ELb0ELb0ELb0ELb1ELb0ELb0ELb0ELb1ELb1ELb1ELb0ELb0EEENS1_21CollectiveEpilogueFwdINS6_IJSA_SC_SB_EEES9_NS_10bfloat16_tESG_Li384ELb1ELb1ELb0ELb1EEENS1_36VarlenDynamicPersistentTileSchedulerILi192ELi160ELi384ELi128ELb0ELb1ELb1ELb0ELb1ELb1EEEEEEEEEvNT_6ParamsE --------------------------
	.section	.text._ZN7cutlass13device_kernelIN5flash11enable_sm90INS1_16FlashAttnFwdSm90INS1_25CollectiveMainloopFwdSm90ILi2EN4cute5tupleIJNS5_1CILi1EEES8_S8_EEENS6_IJNS7_ILi192EEENS7_ILi160EEENS7_ILi64EEEEEELi64ENS_12float_e4m3_tEfNS_4arch4Sm90ELb0ELb0ELb0ELb1ELb0ELb0ELb0ELb1ELb1ELb1ELb0ELb0EEENS1_21CollectiveEpilogueFwdINS6_IJSA_SC_SB_EEES9_NS_10bfloat16_tESG_Li384ELb1ELb1ELb0ELb1EEENS1_36VarlenDynamicPersistentTileSchedulerILi192ELi160ELi384ELi128ELb0ELb1ELb1ELb0ELb1ELb1EEEEEEEEEvNT_6ParamsE,"ax",@progbits
	.align	128
.text._ZN7cutlass13device_kernelIN5flash11enable_sm90INS1_16FlashAttnFwdSm90INS1_25CollectiveMainloopFwdSm90ILi2EN4cute5tupleIJNS5_1CILi1EEES8_S8_EEENS6_IJNS7_ILi192EEENS7_ILi160EEENS7_ILi64EEEEEELi64ENS_12float_e4m3_tEfNS_4arch4Sm90ELb0ELb0ELb0ELb1ELb0ELb0ELb0ELb1ELb1ELb1ELb0ELb0EEENS1_21CollectiveEpilogueFwdINS6_IJSA_SC_SB_EEES9_NS_10bfloat16_tESG_Li384ELb1ELb1ELb0ELb1EEENS1_36VarlenDynamicPersistentTileSchedulerILi192ELi160ELi384ELi128ELb0ELb1ELb1ELb0ELb1ELb1EEEEEEEEEvNT_6ParamsE:
        .type           _ZN7cutlass13device_kernelIN5flash11enable_sm90INS1_16FlashAttnFwdSm90INS1_25CollectiveMainloopFwdSm90ILi2EN4cute5tupleIJNS5_1CILi1EEES8_S8_EEENS6_IJNS7_ILi192EEENS7_ILi160EEENS7_ILi64EEEEEELi64ENS_12float_e4m3_tEfNS_4arch4Sm90ELb0ELb0ELb0ELb1ELb0ELb0ELb0ELb1ELb1ELb1ELb0ELb0EEENS1_21CollectiveEpilogueFwdINS6_IJSA_SC_SB_EEES9_NS_10bfloat16_tESG_Li384ELb1ELb1ELb0ELb1EEENS1_36VarlenDynamicPersistentTileSchedulerILi192ELi160ELi384ELi128ELb0ELb1ELb1ELb0ELb1ELb1EEEEEEEEEvNT_6ParamsE,@function
        .size           _ZN7cutlass13device_kernelIN5flash11enable_sm90INS1_16FlashAttnFwdSm90INS1_25CollectiveMainloopFwdSm90ILi2EN4cute5tupleIJNS5_1CILi1EEES8_S8_EEENS6_IJNS7_ILi192EEENS7_ILi160EEENS7_ILi64EEEEEELi64ENS_12float_e4m3_tEfNS_4arch4Sm90ELb0ELb0ELb0ELb1ELb0ELb0ELb0ELb1ELb1ELb1ELb0ELb0EEENS1_21CollectiveEpilogueFwdINS6_IJSA_SC_SB_EEES9_NS_10bfloat16_tESG_Li384ELb1ELb1ELb0ELb1EEENS1_36VarlenDynamicPersistentTileSchedulerILi192ELi160ELi384ELi128ELb0ELb1ELb1ELb0ELb1ELb1EEEEEEEEEvNT_6ParamsE,(.L_x_12989 - _ZN7cutlass13device_kernelIN5flash11enable_sm90INS1_16FlashAttnFwdSm90INS1_25CollectiveMainloopFwdSm90ILi2EN4cute5tupleIJNS5_1CILi1EEES8_S8_EEENS6_IJNS7_ILi192EEENS7_ILi160EEENS7_ILi64EEEEEELi64ENS_12float_e4m3_tEfNS_4arch4Sm90ELb0ELb0ELb0ELb1ELb0ELb0ELb0ELb1ELb1ELb1ELb0ELb0EEENS1_21CollectiveEpilogueFwdINS6_IJSA_SC_SB_EEES9_NS_10bfloat16_tESG_Li384ELb1ELb1ELb0ELb1EEENS1_36VarlenDynamicPersistentTileSchedulerILi192ELi160ELi384ELi128ELb0ELb1ELb1ELb0ELb1ELb1EEEEEEEEEvNT_6ParamsE)
        .other          _ZN7cutlass13device_kernelIN5flash11enable_sm90INS1_16FlashAttnFwdSm90INS1_25CollectiveMainloopFwdSm90ILi2EN4cute5tupleIJNS5_1CILi1EEES8_S8_EEENS6_IJNS7_ILi192EEENS7_ILi160EEENS7_ILi64EEEEEELi64ENS_12float_e4m3_tEfNS_4arch4Sm90ELb0ELb0ELb0ELb1ELb0ELb0ELb0ELb1ELb1ELb1ELb0ELb0EEENS1_21CollectiveEpilogueFwdINS6_IJSA_SC_SB_EEES9_NS_10bfloat16_tESG_Li384ELb1ELb1ELb0ELb1EEENS1_36VarlenDynamicPersistentTileSchedulerILi192ELi160ELi384ELi128ELb0ELb1ELb1ELb0ELb1ELb1EEEEEEEEEvNT_6ParamsE,@"STO_CUDA_ENTRY STV_DEFAULT"
_ZN7cutlass13device_kernelIN5flash11enable_sm90INS1_16FlashAttnFwdSm90INS1_25CollectiveMainloopFwdSm90ILi2EN4cute5tupleIJNS5_1CILi1EEES8_S8_EEENS6_IJNS7_ILi192EEENS7_ILi160EEENS7_ILi64EEEEEELi64ENS_12float_e4m3_tEfNS_4arch4Sm90ELb0ELb0ELb0ELb1ELb0ELb0ELb0ELb1ELb1ELb1ELb0ELb0EEENS1_21CollectiveEpilogueFwdINS6_IJSA_SC_SB_EEES9_NS_10bfloat16_tESG_Li384ELb1ELb1ELb0ELb1EEENS1_36VarlenDynamicPersistentTileSchedulerILi192ELi160ELi384ELi128ELb0ELb1ELb1ELb0ELb1ELb1EEEEEEEEEvNT_6ParamsE:
        /* <DEDUP_REMOVED lines=18> */
.L_x_10877:
[----:B------:R-:W-:Y:S05]  /*0120*/  BSYNC B0 ;  /* 0x0000000000007941 */ /* 0x000fea0003800000 */
.L_x_10876:
        /* <DEDUP_REMOVED lines=41> */
.L_x_10878:
        /* <DEDUP_REMOVED lines=22> */
.L_x_10879:
        /* <DEDUP_REMOVED lines=18> */
.L_x_10880:
        /* <DEDUP_REMOVED lines=22> */
.L_x_10881:
        /* <DEDUP_REMOVED lines=22> */
.L_x_10882:
[----:B------:R-:W-:Y:S01]  /*0900*/  PLOP3.LUT P0, PT, PT, PT, UP0, 0x80, 0x0 ;  /* 0x000000000000781c */ /* 0x000fe20003f0f008 */
[----:B------:R-:W-:Y:S01]  /*0910*/  UMOV UR40, 0x1 ;  /* 0x0000000100287882 */ /* 0x000fe20000000000 */
[----:B------:R-:W-:Y:S01]  /*0920*/  NOP ;  /* 0x0000000000007918 */ /* 0x000fe20000000000 */
[----:B------:R-:W-:Y:S01]  /*0930*/  USEL UR40, UR40, 0x2, !UP0 ;  /* 0x0000000228287887 */ /* 0x000fe2000c000000 */
[----:B------:R-:W-:Y:S01]  /*0940*/  ULDC.64 UR52, c[0x0][0x208] ;  /* 0x0000820000347ab9 */ /* 0x000fe20000000a00 */
[----:B012-4-:R-:W-:Y:S08]  /*0950*/  BAR.SYNC.DEFER_BLOCKING 0x0 ;  /* 0x0000000000007b1d */ /* 0x017ff00000010000 */
[----:B------:R-:W-:Y:S05]  /*0960*/  @!P0 BRA `(.L_x_10883) ;  /* 0x0000008000508947 */ /* 0x000fea0003800000 */
.L_x_10884:
        /* <DEDUP_REMOVED lines=16> */
[----:B------:R-:W-:Y:S01]  /*0a70*/  IMAD.MOV.U32 R11, RZ, RZ, -0x2 ;  /* 0xfffffffeff0b7424 */ /* 0x000fe200078e00ff */
[----:B------:R-:W-:Y:S01]  /*0a80*/  R2UR UR50, R30 ;  /* 0x000000001e3272ca */ /* 0x000fe200000e0000 */
        /* <DEDUP_REMOVED lines=9> */
[----:B------:R-:W-:Y:S01]  /*0b20*/  LEA.HI R2, R0, R10, RZ, 0x4 ;  /* 0x0000000a00027211 */ /* 0x000fe200078f20ff */
[----:B------:R-:W-:Y:S01]  /*0b30*/  IMAD.SHL.U32 R4, R3, 0x20, RZ ;  /* 0x0000002003047824 */ /* 0x000fe200078e00ff */
[----:B------:R-:W-:Y:S01]  /*0b40*/  SHF.R.S32.HI R22, RZ, 0x7, R22 ;  /* 0x00000007ff167819 */ /* 0x000fe20000011416 */
[----:B------:R-:W-:Y:S01]  /*0b50*/  IMAD.IADD R19, R10, 0x1, -R19 ;  /* 0x000000010a137824 */ /* 0x000fe200078e0a13 */
[----:B------:R-:W-:-:S02]  /*0b60*/  SHF.R.S32.HI R5, RZ, 0x4, R2 ;  /* 0x00000004ff057819 */ /* 0x000fc40000011402 */
[C---:B------:R-:W-:Y:S02]  /*0b70*/  LOP3.LUT R3, R2.reuse, 0x3fffff0, RZ, 0xc0, !PT ;  /* 0x03fffff002037812 */ /* 0x040fe400078ec0ff */
[----:B------:R-:W-:Y:S02]  /*0b80*/  SHF.R.S32.HI R6, RZ, 0x1f, R19 ;  /* 0x0000001fff067819 */ /* 0x000fe40000011413 */
[----:B------:R-:W-:Y:S01]  /*0b90*/  LEA.HI R2, R2, R5, RZ, 0x1 ;  /* 0x0000000502027211 */ /* 0x000fe200078f08ff */
[----:B------:R-:W-:Y:S01]  /*0ba0*/  IMAD.IADD R3, R10, 0x1, -R3 ;  /* 0x000000010a037824 */ /* 0x000fe200078e0a03 */
[----:B------:R-:W-:Y:S02]  /*0bb0*/  LOP3.LUT R4, R4, 0xfffffc00, RZ, 0xc0, !PT ;  /* 0xfffffc0004047812 */ /* 0x000fe400078ec0ff */
[----:B------:R-:W-:Y:S02]  /*0bc0*/  LEA.HI R7, R6, R19, RZ, 0x2 ;  /* 0x0000001306077211 */ /* 0x000fe400078f10ff */
[----:B------:R-:W-:Y:S01]  /*0bd0*/  LOP3.LUT R2, R2, 0x1ffffffe, RZ, 0xc0, !PT ;  /* 0x1ffffffe02027812 */ /* 0x000fe200078ec0ff */
[----:B------:R-:W-:Y:S01]  /*0be0*/  IMAD R3, R3, 0x40, R4 ;  /* 0x0000004003037824 */ /* 0x000fe200078e0204 */
[----:B------:R-:W-:-:S02]  /*0bf0*/  LEA.HI R4, R0, R10, RZ, 0x2 ;  /* 0x0000000a00047211 */ /* 0x000fc400078f10ff */
[--C-:B------:R-:W-:Y:S01]  /*0c00*/  SHF.R.S32.HI R8, RZ, 0x2, R7.reuse ;  /* 0x00000002ff087819 */ /* 0x100fe20000011407 */
[----:B------:R-:W-:Y:S01]  /*0c10*/  IMAD.IADD R2, R5, 0x1, -R2 ;  /* 0x0000000105027824 */ /* 0x000fe200078e0a02 */
[----:B------:R-:W-:Y:S02]  /*0c20*/  SHF.R.S32.HI R9, RZ, 0x1f, R7 ;  /* 0x0000001fff097819 */ /* 0x000fe40000011407 */
[----:B------:R-:W-:Y:S01]  /*0c30*/  LOP3.LUT R4, R4, 0xfffffffc, RZ, 0xc0, !PT ;  /* 0xfffffffc04047812 */ /* 0x000fe200078ec0ff */
[----:B------:R-:W-:Y:S01]  /*0c40*/  IMAD R3, R2, 0x8, R3 ;  /* 0x0000000802037824 */ /* 0x000fe200078e0203 */
[----:B------:R-:W-:Y:S01]  /*0c50*/  LEA.HI R9, R9, R8, RZ, 0x3 ;  /* 0x0000000809097211 */ /* 0x000fe200078f18ff */
[----:B------:R-:W-:Y:S01]  /*0c60*/  IMAD.HI R2, R22, 0x55555556, RZ ;  /* 0x5555555616027827 */ /* 0x000fe200078e02ff */
[----:B------:R-:W-:Y:S02]  /*0c70*/  LEA.HI R0, R0, R10, RZ, 0x3 ;  /* 0x0000000a00007211 */ /* 0x000fe400078f18ff */
[----:B------:R-:W-:Y:S01]  /*0c80*/  LOP3.LUT R9, R9, 0xfffffff8, RZ, 0xc0, !PT ;  /* 0xfffffff809097812 */ /* 0x000fe200078ec0ff */
[----:B------:R-:W-:Y:S01]  /*0c90*/  IMAD.IADD R4, R10, 0x1, -R4 ;  /* 0x000000010a047824 */ /* 0x000fe200078e0a04 */
[----:B------:R-:W-:Y:S01]  /*0ca0*/  LEA.HI R6, R6, R19, RZ, 0x5 ;  /* 0x0000001306067211 */ /* 0x000fe200078f28ff */
[----:B------:R0:W-:Y:S01]  /*0cb0*/  STL [R1+0x4], R3 ;  /* 0x0000040301007387 */ /* 0x0001e20000100800 */
[----:B------:R-:W-:Y:S01]  /*0cc0*/  LOP3.LUT R16, R0, 0xfffffff8, RZ, 0xc0, !PT ;  /* 0xfffffff800107812 */ /* 0x000fe200078ec0ff */
[----:B------:R-:W-:Y:S01]  /*0cd0*/  IMAD.IADD R9, R8, 0x1, -R9 ;  /* 0x0000000108097824 */ /* 0x000fe200078e0a09 */
[----:B------:R-:W-:-:S02]  /*0ce0*/  SHF.R.S32.HI R6, RZ, 0x5, R6 ;  /* 0x00000005ff067819 */ /* 0x000fc40000011406 */
[----:B------:R-:W-:Y:S01]  /*0cf0*/  LOP3.LUT R8, R7, 0x7ffffffc, RZ, 0xc0, !PT ;  /* 0x7ffffffc07087812 */ /* 0x000fe200078ec0ff */
[----:B------:R-:W-:Y:S01]  /*0d00*/  IMAD.IADD R16, R10, 0x1, -R16 ;  /* 0x000000010a107824 */ /* 0x000fe200078e0a10 */
[----:B------:R-:W-:Y:S01]  /*0d10*/  SHF.R.S32.HI R18, RZ, 0x3, R0 ;  /* 0x00000003ff127819 */ /* 0x000fe20000011400 */
[----:B------:R-:W-:Y:S01]  /*0d20*/  IMAD R6, R6, 0x10, R9 ;  /* 0x0000001006067824 */ /* 0x000fe200078e0209 */
[----:B0-----:R-:W-:Y:S01]  /*0d30*/  LEA.HI R3, R2, R2, RZ, 0x1 ;  /* 0x0000000202037211 */ /* 0x001fe200078f08ff */
[----:B------:R-:W-:Y:S01]  /*0d40*/  IMAD.SHL.U32 R17, R16, 0x8, RZ ;  /* 0x0000000810117824 */ /* 0x000fe200078e00ff */
[----:B------:R-:W-:Y:S01]  /*0d50*/  LEA.HI R2, R4, R4, RZ, 0x1 ;  /* 0x0000000404027211 */ /* 0x000fe200078f08ff */
[----:B------:R-:W-:Y:S02]  /*0d60*/  IMAD.IADD R8, R19, 0x1, -R8 ;  /* 0x0000000113087824 */ /* 0x000fe400078e0a08 */
[----:B------:R-:W-:Y:S01]  /*0d70*/  IMAD R3, R3, -0x3, R22 ;  /* 0xfffffffd03037824 */ /* 0x000fe200078e0216 */
[----:B------:R-:W-:Y:S01]  /*0d80*/  LOP3.LUT R5, R2, 0x1ffffffe, RZ, 0xc0, !PT ;  /* 0x1ffffffe02057812 */ /* 0x000fe200078ec0ff */
[----:B------:R-:W-:Y:S01]  /*0d90*/  IMAD R156, R8, R11, 0xa0 ;  /* 0x000000a0089c7424 */ /* 0x000fe200078e020b */
[----:B------:R-:W-:Y:S01]  /*0da0*/  SHF.R.S32.HI R0, RZ, 0x1f, R17 ;  /* 0x0000001fff007819 */ /* 0x000fe20000011411 */
[----:B------:R-:W-:-:S02]  /*0db0*/  IMAD R23, R3, 0x40, R6 ;  /* 0x0000004003177824 */ /* 0x000fc400078e0206 */
[----:B------:R-:W-:-:S04]  /*0dc0*/  IMAD.IADD R4, R4, 0x1, -R5 ;  /* 0x0000000104047824 */ /* 0x000fc800078e0a05 */
[----:B------:R-:W-:-:S07]  /*0dd0*/  IMAD R157, R4, 0x8, R23 ;  /* 0x00000008049d7824 */ /* 0x000fce00078e0217 */
.L_x_10916:
        /* <DEDUP_REMOVED lines=65> */
[----:B------:R0:W3:Y:S04]  /*11f0*/  @P0 LDG.E R2, desc[UR52][R2.64] ;  /* 0x0000003402020981 */ /* 0x0000e8000c1e1900 */
[----:B------:R-:W4:Y:S01]  /*1200*/  @P1 LDG.E R4, desc[UR52][R4.64] ;  /* 0x0000003404041981 */ /* 0x000f22000c1e1900 */
        /* <DEDUP_REMOVED lines=11> */
[----:B-----5:R-:W-:Y:S01]  /*12c0*/  CS2R R12, SRZ ;  /* 0x00000000000c7805 */ /* 0x020fe2000001ff00 */
[----:B------:R-:W-:Y:S01]  /*12d0*/  UIMAD UR4, UR4, UR6, URZ ;  /* 0x00000006040472a4 */ /* 0x000fe2000f8e023f */
[----:B------:R-:W-:Y:S02]  /*12e0*/  CS2R R14, SRZ ;  /* 0x00000000000e7805 */ /* 0x000fe4000001ff00 */
[----:B------:R-:W-:Y:S02]  /*12f0*/  CS2R R20, SRZ ;  /* 0x0000000000147805 */ /* 0x000fe4000001ff00 */
[----:B------:R-:W-:Y:S01]  /*1300*/  CS2R R24, SRZ ;  /* 0x0000000000187805 */ /* 0x000fe2000001ff00 */
        /* <DEDUP_REMOVED lines=22> */
.L_x_10885:
[----:B------:R-:W-:Y:S01]  /*1470*/  UIADD3 UR54, -UR54, UR4, URZ ;  /* 0x0000000436367290 */ /* 0x000fe2000fffe13f */
[----:B------:R-:W-:Y:S01]  /*1480*/  CS2R R32, SRZ ;  /* 0x0000000000207805 */ /* 0x000fe2000001ff00 */
[----:B------:R-:W-:Y:S01]  /*1490*/  UMOV UR49, UR50 ;  /* 0x0000003200317c82 */ /* 0x000fe20008000000 */
[----:B------:R-:W-:Y:S01]  /*14a0*/  CS2R R26, SRZ ;  /* 0x00000000001a7805 */ /* 0x000fe2000001ff00 */
[----:B------:R-:W-:Y:S01]  /*14b0*/  UISETP.GE.AND UP0, UPT, UR54, 0x1, UPT ;  /* 0x000000013600788c */ /* 0x000fe2000bf06270 */
[----:B------:R-:W-:Y:S01]  /*14c0*/  CS2R R56, SRZ ;  /* 0x0000000000387805 */ /* 0x000fe2000001ff00 */
[----:B------:R-:W-:Y:S01]  /*14d0*/  UIADD3 UR4, UR54, 0x9f, URZ ;  /* 0x0000009f36047890 */ /* 0x000fe2000fffe03f */
[----:B------:R-:W-:Y:S01]  /*14e0*/  IMAD.MOV.U32 R34, RZ, RZ, RZ ;  /* 0x000000ffff227224 */ /* 0x000fe200078e00ff */
[----:B------:R-:W-:Y:S02]  /*14f0*/  CS2R R36, SRZ ;  /* 0x0000000000247805 */ /* 0x000fe4000001ff00 */
[----:B------:R-:W-:-:S02]  /*1500*/  CS2R R40, SRZ ;  /* 0x0000000000287805 */ /* 0x000fc4000001ff00 */
[----:B------:R-:W-:Y:S01]  /*1510*/  PLOP3.LUT P1, PT, PT, PT, UP0, 0x80, 0x0 ;  /* 0x000000000000781c */ /* 0x000fe20003f2f008 */
[----:B------:R-:W-:Y:S01]  /*1520*/  UIMAD.WIDE UR4, UR4, 0x66666667, URZ ;  /* 0x66666667040478a5 */ /* 0x000fe2000f8e023f */
[----:B------:R-:W-:Y:S02]  /*1530*/  CS2R R58, SRZ ;  /* 0x00000000003a7805 */ /* 0x000fe4000001ff00 */
[----:B------:R-:W-:Y:S02]  /*1540*/  CS2R R44, SRZ ;  /* 0x00000000002c7805 */ /* 0x000fe4000001ff00 */
[----:B------:R-:W-:Y:S01]  /*1550*/  CS2R R60, SRZ ;  /* 0x00000000003c7805 */ /* 0x000fe2000001ff00 */
[----:B------:R-:W-:-:S04]  /*1560*/  USHF.R.U32.HI UR51, URZ, 0x1f, UR5 ;  /* 0x0000001f3f337899 */ /* 0x000fc80008011605 */
[----:B------:R-:W-:Y:S02]  /*1570*/  ULEA.HI.SX32 UR51, UR5, UR51, 0x1a ;  /* 0x0000003305337291 */ /* 0x000fe4000f8fd23f */
[----:B------:R-:W-:Y:S10]  /*1580*/  @!P1 BRA `(.L_x_10886) ;  /* 0x0000005400f89947 */ /* 0x000ff40003800000 */
[----:B------:R-:W0:Y:S01]  /*1590*/  SHFL.IDX PT, R0, R22, RZ, 0x1f ;  /* 0x00001fff16007589 */ /* 0x000e2200000e0000 */
[----:B------:R-:W1:Y:S01]  /*15a0*/  S2UR UR8, SR_CgaCtaId ;  /* 0x00000000000879c3 */ /* 0x000e620000008800 */
[----:B------:R-:W-:Y:S01]  /*15b0*/  UMOV UR7, 0x400 ;  /* 0x0000040000077882 */ /* 0x000fe20000000000 */
        /* <DEDUP_REMOVED lines=8> */
[----:B------:R-:W-:Y:S01]  /*1640*/  ULEA UR5, UR5, UR4, 0xc ;  /* 0x0000000405057291 */ /* 0x000fe2000f8e603f */
[----:B------:R-:W-:-:S03]  /*1650*/  PLOP3.LUT P0, PT, PT, PT, UP0, 0x80, 0x0 ;  /* 0x000000000000781c */ /* 0x000fc60003f0f008 */
[----:B------:R-:W-:-:S04]  /*1660*/  USHF.R.U32.HI UR5, URZ, 0x4, UR5 ;  /* 0x000000043f057899 */ /* 0x000fc80008011605 */
[----:B------:R-:W-:-:S04]  /*1670*/  ULOP3.LUT UR5, UR5, 0x3fff, URZ, 0xc0, !UPT ;  /* 0x00003fff05057892 */ /* 0x000fc8000f8ec03f */
[----:B------:R-:W-:-:S07]  /*1680*/  ULOP3.LUT UR55, UR5, 0x10000, URZ, 0xfc, !UPT ;  /* 0x0001000005377892 */ /* 0x000fce000f8efc3f */
[----:B------:R-:W-:Y:S01]  /*1690*/  UMOV UR36, UR55 ;  /* 0x0000003700247c82 */ /* 0x000fe20008000000 */
        /* <DEDUP_REMOVED lines=17> */
.L_x_10887:
        /* <DEDUP_REMOVED lines=13> */
.L_x_11010:
[----:B------:R-:W-:Y:S05]  /*1880*/  @!P0 BRA `(.L_x_10889) ;  /* 0x0000000000048947 */ /* 0x000fea0003800000 */
[----:B------:R-:W-:Y:S01]  /*1890*/  BPT.TRAP 0x1 ;  /* 0x000000040000795c */ /* 0x000fe20000300000 */
.L_x_10889:
[----:B------:R-:W-:Y:S02]  /*18a0*/  IMAD.U32 R4, RZ, RZ, UR42 ;  /* 0x0000002aff047e24 */ /* 0x000fe4000f8e00ff */
[----:B------:R-:W-:-:S03]  /*18b0*/  IMAD.U32 R5, RZ, RZ, UR43 ;  /* 0x0000002bff057e24 */ /* 0x000fc6000f8e00ff */
[----:B------:R-:W-:Y:S01]  /*18c0*/  SHF.L.U32 R4, R4, 0x1f, RZ ;  /* 0x0000001f04047819 */ /* 0x000fe200000006ff */
[----:B------:R-:W-:-:S04]  /*18d0*/  IMAD R5, R5, 0x8, R0 ;  /* 0x0000000805057824 */ /* 0x000fc800078e0200 */
[----:B------:R1:W2:Y:S01]  /*18e0*/  SYNCS.PHASECHK.TRANS64.TRYWAIT P1, [R5+URZ+0x13230], R4 ;  /* 0x01323004050075a7 */ /* 0x0002a2000802017f */
[----:B------:R-:W-:Y:S05]  /*18f0*/  @!P0 BRA `(.L_x_10890) ;  /* 0x0000000000048947 */ /* 0x000fea0003800000 */
[----:B------:R-:W-:Y:S01]  /*1900*/  BPT.TRAP 0x1 ;  /* 0x000000040000795c */ /* 0x000fe20000300000 */
.L_x_10890:
[----:B------:R-:W3:Y:S01]  /*1910*/  LDL.LU R6, [R1] ;  /* 0x0000000001067983 */ /* 0x000ee20000300800 */
[----:B------:R-:W4:Y:S01]  /*1920*/  S2R R7, SR_TID.X ;  /* 0x0000000000077919 */ /* 0x000f220000002100 */
[----:B0-----:R-:W-:Y:S01]  /*1930*/  VIADD R3, R0, 0xe000 ;  /* 0x0000e00000037836 */ /* 0x001fe20000000000 */
[----:B----4-:R-:W-:-:S04]  /*1940*/  LOP3.LUT P2, RZ, R7, 0x7f, RZ, 0xc0, !PT ;  /* 0x0000007f07ff7812 */ /* 0x010fc8000784c0ff */
[----:B------:R-:W-:-:S04]  /*1950*/  SHF.R.U32.HI R3, RZ, 0x4, R3 ;  /* 0x00000004ff037819 */ /* 0x000fc80000011603 */
[----:B------:R-:W-:Y:S02]  /*1960*/  LOP3.LUT R3, R3, 0x3fff, RZ, 0xc0, !PT ;  /* 0x00003fff03037812 */ /* 0x000fe400078ec0ff */
[----:B---3--:R-:W-:-:S04]  /*1970*/  LOP3.LUT R6, R6, 0xffffffef, RZ, 0xc0, !PT ;  /* 0xffffffef06067812 */ /* 0x008fc800078ec0ff */
[----:B------:R-:W-:-:S05]  /*1980*/  @P2 LOP3.LUT R6, R6, 0x10, RZ, 0xfc, !PT ;  /* 0x0000001006062812 */ /* 0x000fca00078efcff */
[----:B------:R0:W-:Y:S01]  /*1990*/  STL [R1], R6 ;  /* 0x0000000601007387 */ /* 0x0001e20000100800 */
[----:B--2---:R-:W-:Y:S05]  /*19a0*/  @P1 BRA `(.L_x_10891) ;  /* 0x0000000000081947 */ /* 0x004fea0003800000 */
[----:B------:R-:W2:Y:S02]  /*19b0*/  SYNCS.PHASECHK.TRANS64.TRYWAIT P1, [R5+URZ+0x13230], R4 ;  /* 0x01323004050075a7 */ /* 0x000ea4000802017f */
[----:B--2---:R-:W-:Y:S05]  /*19c0*/  @!P1 BRA `(.L_x_10892) ;  /* 0x000000b800d09947 */ /* 0x004fea0003800000 */
.L_x_10891:
[----:B------:R-:W-:Y:S05]  /*19d0*/  WARPSYNC.ALL ;  /* 0x0000000000007948 */ /* 0x000fea0003800000 */
[----:B------:R-:W-:Y:S01]  /*19e0*/  IMAD.MOV.U32 R55, RZ, RZ, RZ ;  /* 0x000000ffff377224 */ /* 0x000fe200078e00ff */
[----:B------:R-:W-:-:S04]  /*19f0*/  LOP3.LUT R3, R3, 0x10000, RZ, 0xfc, !PT ;  /* 0x0001000003037812 */ /* 0x000fc800078efcff */
[----:B------:R-:W-:Y:S01]  /*1a00*/  R2UR UR8, R3 ;  /* 0x00000000030872ca */ /* 0x000fe200000e0000 */
[----:B------:R-:W-:Y:S01]  /*1a10*/  WARPGROUP.ARRIVE ;  /* 0x00000000000079c5 */ /* 0x000fe20000000000 */
[----:B------:R-:W-:Y:S01]  /*1a20*/  UMOV UR39, 0x80000020 ;  /* 0x8000002000277882 */ /* 0x000fe20000000000 */
[----:B------:R-:W-:Y:S01]  /*1a30*/  UMOV UR4, UR36 ;  /* 0x0000002400047c82 */ /* 0x000fe20008000000 */
[----:B------:R-:W-:Y:S01]  /*1a40*/  UMOV UR5, UR37 ;  /* 0x0000002500057c82 */ /* 0x000fe20008000000 */
[----:B------:R-:W-:Y:S01]  /*1a50*/  UMOV UR7, 0x80000020 ;  /* 0x8000002000077882 */ /* 0x000fe20000000000 */
[----:B------:R-:W-:Y:S01]  /*1a60*/  UIADD3 UR10, UR55, 0x2, URZ ;  /* 0x00000002370a7890 */ /* 0x000fe2000fffe03f */
[----:B0-----:R-:W-:Y:S01]  /*1a70*/  VIADD R6, R156, UR54 ;  /* 0x000000369c067c36 */ /* 0x001fe20008000000 */
[----:B------:R-:W-:Y:S01]  /*1a80*/  P2R R7, PR, RZ, 0x1 ;  /* 0x00000001ff077803 */ /* 0x000fe20000000000 */
[----:B------:R-:W-:Y:S01]  /*1a90*/  IMAD.U32 R9, RZ, RZ, UR51 ;  /* 0x00000033ff097e24 */ /* 0x000fe2000f8e00ff */
[----:B------:R-:W0:Y:S01]  /*1aa0*/  S2R R120, SR_TID.X ;  /* 0x0000000000787919 */ /* 0x000e220000002100 */
[----:B------:R-:W-:Y:S01]  /*1ab0*/  IMAD.U32 R49, RZ, RZ, UR47 ;  /* 0x0000002fff317e24 */ /* 0x000fe2000f8e00ff */
[----:B------:R-:W-:Y:S01]  /*1ac0*/  UISETP.GE.AND UP0, UPT, UR54, 0xa1, UPT ;  /* 0x000000a13600788c */ /* 0x000fe2000bf06270 */
[----:B------:R-:W-:Y:S01]  /*1ad0*/  IMAD R6, R9, -0xa0, R6 ;  /* 0xffffff6009067824 */ /* 0x000fe200078e0206 */
[----:B------:R-:W-:-:S04]  /*1ae0*/  UIMAD UR8, UR43, 0x280, UR8 ;  /* 0x000002802b0878a4 */ /* 0x000fc8000f8e0208 */
[----:B------:R-:W-:Y:S01]  /*1af0*/  UIADD3 UR6, UR8, 0x180, URZ ;  /* 0x0000018008067890 */ /* 0x000fe2000fffe03f */
[C---:B------:R-:W-:Y:S01]  /*1b00*/  ISETP.GT.AND P2, PT, R6.reuse, RZ, PT ;  /* 0x000000ff0600720c */ /* 0x040fe20003f44270 */
        /* <DEDUP_REMOVED lines=47> */
[----:B------:R-:W-:Y:S01]  /*1e00*/  FSEL R109, R109, -INF , P1 ;  /* 0xff8000006d6d7808 */ /* 0x000fe20000800000 */
[----:B------:R-:W-:Y:S01]  /*1e10*/  UIADD3 UR8, UR8, 0x202, URZ ;  /* 0x0000020208087890 */ /* 0x000fe2000fffe03f */
[----:B-12---:R-:W-:-:S02]  /*1e20*/  FMNMX.FTZ R4, R108, R9, !PT ;  /* 0x000000096c047209 */ /* 0x006fc40007810000 */
        /* <DEDUP_REMOVED lines=20> */
[----:B------:R-:W-:Y:S02]  /*1f70*/  ISETP.GT.AND P2, PT, R6, 0x28, PT ;  /* 0x000000280600780c */ /* 0x000fe40003f44270 */
        /* <DEDUP_REMOVED lines=77> */
[----:B------:R-:W-:Y:S02]  /*2450*/  FMNMX.FTZ R20, R110, R15, !PT ;  /* 0x0000000f6e147209 */ /* 0x000fe40007810000 */
[----:B------:R-:W-:Y:S01]  /*2460*/  FSEL R87, R87, -INF , P3 ;  /* 0xff80000057577808 */ /* 0x000fe20001800000 */
[----:B------:R-:W-:Y:S02]  /*2470*/  WARPGROUP.DEPBAR.LE gsb0, 0x0 ;  /* 0x00008000000079c5 */ /* 0x000fe40000010000 */
[----:B------:R-:W-:Y:S01]  /*2480*/  WARPGROUP.ARRIVE ;  /* 0x00000000000079c5 */ /* 0x000fe20000000000 */
[----:B------:R-:W-:Y:S02]  /*2490*/  FSEL R56, R56, -INF , P1 ;  /* 0xff80000038387808 */ /* 0x000fe40000800000 */
[----:B------:R-:W-:Y:S02]  /*24a0*/  FSEL R57, R57, -INF , P2 ;  /* 0xff80000039397808 */ /* 0x000fe40001000000 */
[----:B------:R-:W-:Y:S01]  /*24b0*/  FMNMX.FTZ R4, R56, R9, !PT ;  /* 0x0000000938047209 */ /* 0x000fe20007810000 */
[----:B------:R-:W-:Y:S01]  /*24c0*/  QGMMA.64x32x32.F32.E4M3.E4M3 R24, gdesc[UR4], R24, gsb0 ;  /* 0x00600000041879f3 */ /* 0x000fe20008000818 */
[----:B------:R-:W-:-:S02]  /*24d0*/  FSEL R60, R60, -INF , P5 ;  /* 0xff8000003c3c7808 */ /* 0x000fc40002800000 */
[----:B------:R-:W-:Y:S02]  /*24e0*/  FMNMX.FTZ R9, R57, R4, !PT ;  /* 0x0000000439097209 */ /* 0x000fe40007810000 */
[----:B------:R-:W-:Y:S02]  /*24f0*/  ISETP.GT.AND P3, PT, R6, 0x70, PT ;  /* 0x000000700600780c */ /* 0x000fe40003f64270 */
[----:B------:R-:W-:Y:S02]  /*2500*/  FSEL R61, R61, -INF , P4 ;  /* 0xff8000003d3d7808 */ /* 0x000fe40002000000 */
[----:B------:R-:W-:Y:S02]  /*2510*/  FMNMX.FTZ R4, R60, R9, !PT ;  /* 0x000000093c047209 */ /* 0x000fe40007810000 */
[----:B------:R-:W-:Y:S02]  /*2520*/  FMNMX.FTZ R15, R111, R20, !PT ;  /* 0x000000146f0f7209 */ /* 0x000fe40007810000 */
[----:B------:R-:W-:-:S02]  /*2530*/  FSEL R58, R58, -INF , P1 ;  /* 0xff8000003a3a7808 */ /* 0x000fc40000800000 */
[----:B------:R-:W-:Y:S02]  /*2540*/  ISETP.GT.AND P1, PT, R6, 0x71, PT ;  /* 0x000000710600780c */ /* 0x000fe40003f24270 */
[----:B------:R-:W-:Y:S02]  /*2550*/  FSEL R64, R64, -INF , P3 ;  /* 0xff80000040407808 */ /* 0x000fe40001800000 */
[----:B------:R-:W-:Y:S02]  /*2560*/  FMNMX.FTZ R9, R61, R4, !PT ;  /* 0x000000043d097209 */ /* 0x000fe40007810000 */
[----:B------:R-:W-:Y:S02]  /*2570*/  FMNMX.FTZ R20, R114, R15, !PT ;  /* 0x0000000f72147209 */ /* 0x000fe40007810000 */
[----:B------:R-:W-:Y:S02]  /*2580*/  FSEL R59, R59, -INF , P2 ;  /* 0xff8000003b3b7808 */ /* 0x000fe40001000000 */
[----:B------:R-:W-:-:S02]  /*2590*/  ISETP.GT.AND P2, PT, R6, 0x78, PT ;  /* 0x000000780600780c */ /* 0x000fc40003f44270 */
[----:B------:R-:W-:Y:S02]  /*25a0*/  FSEL R65, R65, -INF , P1 ;  /* 0xff80000041417808 */ /* 0x000fe40000800000 */
[----:B------:R-:W-:Y:S02]  /*25b0*/  FMNMX.FTZ R4, R64, R9, !PT ;  /* 0x0000000940047209 */ /* 0x000fe40007810000 */
        /* <DEDUP_REMOVED lines=14> */
[----:B------:R-:W-:Y:S01]  /*26a0*/  ISETP.GT.AND P4, PT, R6, 0x91, PT ;  /* 0x000000910600780c */ /* 0x000fe20003f84270 */
[----:B------:R-:W-:Y:S02]  /*26b0*/  WARPGROUP.DEPBAR.LE gsb0, 0x0 ;  /* 0x00008000000079c5 */ /* 0x000fe40000010000 */
[----:B------:R-:W-:-:S02]  /*26c0*/  FSEL R8, R24, -INF , P6 ;  /* 0xff80000018087808 */ /* 0x000fc40003000000 */
[----:B------:R-:W-:Y:S02]  /*26d0*/  FMNMX.FTZ R24, R118, R21, !PT ;  /* 0x0000001576187209 */ /* 0x000fe40007810000 */
[----:B------:R-:W-:Y:S02]  /*26e0*/  FSEL R48, R25, -INF , P0 ;  /* 0xff80000019307808 */ /* 0x000fe40000000000 */
[----:B------:R-:W-:Y:S02]  /*26f0*/  FMNMX.FTZ R21, R119, R24, !PT ;  /* 0x0000001877157209 */ /* 0x000fe40007810000 */
[----:B------:R-:W-:Y:S02]  /*2700*/  FMNMX.FTZ R9, R8, R9, !PT ;  /* 0x0000000908097209 */ /* 0x000fe40007810000 */
[----:B------:R-:W-:Y:S02]  /*2710*/  FMNMX.FTZ R24, R90, R21, !PT ;  /* 0x000000155a187209 */ /* 0x000fe40007810000 */
[----:B------:R-:W-:-:S02]  /*2720*/  FSEL R54, R28, -INF , P1 ;  /* 0xff8000001c367808 */ /* 0x000fc40000800000 */
[----:B------:R-:W-:Y:S02]  /*2730*/  FMNMX.FTZ R25, R91, R24, !PT ;  /* 0x000000185b197209 */ /* 0x000fe40007810000 */
[----:B------:R-:W-:Y:S02]  /*2740*/  FMNMX.FTZ R9, R48, R9, !PT ;  /* 0x0000000930097209 */ /* 0x000fe40007810000 */
[----:B------:R-:W-:Y:S02]  /*2750*/  FMNMX.FTZ R28, R94, R25, !PT ;  /* 0x000000195e1c7209 */ /* 0x000fe40007810000 */
[----:B------:R-:W-:Y:S02]  /*2760*/  FSEL R52, R29, -INF , P2 ;  /* 0xff8000001d347808 */ /* 0x000fe40001000000 */
[----:B------:R-:W-:Y:S02]  /*2770*/  FMNMX.FTZ R9, R54, R9, !PT ;  /* 0x0000000936097209 */ /* 0x000fe40007810000 */
[----:B------:R-:W-:-:S02]  /*2780*/  FMNMX.FTZ R25, R95, R28, !PT ;  /* 0x0000001c5f197209 */ /* 0x000fc40007810000 */
[----:B------:R-:W-:Y:S02]  /*2790*/  FSEL R50, R32, -INF , P3 ;  /* 0xff80000020327808 */ /* 0x000fe40001800000 */
[----:B------:R-:W-:Y:S02]  /*27a0*/  FMNMX.FTZ R9, R52, R9, !PT ;  /* 0x0000000934097209 */ /* 0x000fe40007810000 */
[----:B------:R-:W-:Y:S02]  /*27b0*/  FMNMX.FTZ R28, R98, R25, !PT ;  /* 0x00000019621c7209 */ /* 0x000fe40007810000 */
[----:B------:R-:W-:Y:S02]  /*27c0*/  FSEL R62, R62, -INF , P5 ;  /* 0xff8000003e3e7808 */ /* 0x000fe40002800000 */
[----:B------:R-:W-:Y:S02]  /*27d0*/  FSEL R45, R33, -INF , P4 ;  /* 0xff800000212d7808 */ /* 0x000fe40002000000 */
[----:B------:R-:W-:-:S02]  /*27e0*/  FMNMX.FTZ R4, R50, R9, !PT ;  /* 0x0000000932047209 */ /* 0x000fc40007810000 */
[----:B------:R-:W-:Y:S02]  /*27f0*/  ISETP.GT.AND P5, PT, R6, 0x98, PT ;  /* 0x000000980600780c */ /* 0x000fe40003fa4270 */
        /* <DEDUP_REMOVED lines=10> */
[----:B------:R-:W-:Y:S01]  /*28a0*/  P2R R13, PR, RZ, 0x2 ;  /* 0x00000002ff0d7803 */ /* 0x000fe20000000000 */
[----:B------:R-:W1:Y:S01]  /*28b0*/  SHFL.BFLY PT, R4, R9, 0x2, 0x1f ;  /* 0x0c401f0009047f89 */ /* 0x000e6200000e0000 */
[----:B------:R-:W-:-:S02]  /*28c0*/  FMNMX.FTZ R33, R75, R32, !PT ;  /* 0x000000204b217209 */ /* 0x000fc40007810000 */
[----:B------:R-:W-:Y:S02]  /*28d0*/  ISETP.GT.AND P1, PT, R6, 0x79, PT ;  /* 0x000000790600780c */ /* 0x000fe40003f24270 */
[----:B------:R-:W-:Y:S02]  /*28e0*/  FMNMX.FTZ R36, R78, R33, !PT ;  /* 0x000000214e247209 */ /* 0x000fe40007810000 */
[----:B------:R-:W-:Y:S02]  /*28f0*/  P2R R14, PR, RZ, 0x1 ;  /* 0x00000001ff0e7803 */ /* 0x000fe40000000000 */
[----:B------:R-:W-:Y:S02]  /*2900*/  FMNMX.FTZ R33, R79, R36, !PT ;  /* 0x000000244f217209 */ /* 0x000fe40007810000 */
[----:B------:R-:W-:Y:S02]  /*2910*/  ISETP.GT.AND P0, PT, R6, 0x80, PT ;  /* 0x000000800600780c */ /* 0x000fe40003f04270 */
[----:B------:R-:W-:-:S02]  /*2920*/  FMNMX.FTZ R36, R82, R33, !PT ;  /* 0x0000002152247209 */ /* 0x000fc40007810000 */
[----:B------:R-:W-:Y:S02]  /*2930*/  FSEL R71, R71, -INF , P1 ;  /* 0xff80000047477808 */ /* 0x000fe40000800000 */
[----:B------:R-:W-:Y:S02]  /*2940*/  FMNMX.FTZ R37, R83, R36, !PT ;  /* 0x0000002453257209 */ /* 0x000fe40007810000 */
[----:B------:R-:W-:Y:S02]  /*2950*/  FSEL R26, R26, -INF , P0 ;  /* 0xff8000001a1a7808 */ /* 0x000fe40000000000 */
[----:B------:R-:W-:Y:S02]  /*2960*/  FMNMX.FTZ R40, R86, R37, !PT ;  /* 0x0000002556287209 */ /* 0x000fe40007810000 */
[----:B------:R-:W-:Y:S02]  /*2970*/  ISETP.NE.AND P0, PT, R14, RZ, PT ;  /* 0x000000ff0e00720c */ /* 0x000fe40003f05270 */
[----:B-1----:R-:W-:-:S02]  /*2980*/  FMNMX.FTZ R10, R9, R4, !PT ;  /* 0x00000004090a7209 */ /* 0x002fc40007810000 */
[----:B------:R-:W-:Y:S02]  /*2990*/  FMNMX.FTZ R37, R87, R40, !PT ;  /* 0x0000002857257209 */ /* 0x000fe40007810000 */
[----:B------:R-:W-:Y:S01]  /*29a0*/  P2R R12, PR, RZ, 0x4 ;  /* 0x00000004ff0c7803 */ /* 0x000fe20000000000 */
[----:B------:R-:W1:Y:S01]  /*29b0*/  SHFL.BFLY PT, R11, R10, 0x1, 0x1f ;  /* 0x0c201f000a0b7f89 */ /* 0x000e6200000e0000 */
[----:B------:R-:W-:Y:S02]  /*29c0*/  FMNMX.FTZ R40, R58, R37, !PT ;  /* 0x000000253a287209 */ /* 0x000fe40007810000 */
[----:B------:R-:W-:Y:S02]  /*29d0*/  ISETP.NE.AND P1, PT, R13, RZ, PT ;  /* 0x000000ff0d00720c */ /* 0x000fe40003f25270 */
[----:B------:R-:W-:Y:S02]  /*29e0*/  FMNMX.FTZ R41, R59, R40, !PT ;  /* 0x000000283b297209 */ /* 0x000fe40007810000 */
[----:B------:R-:W-:-:S02]  /*29f0*/  FSEL R27, R27, -INF , P0 ;  /* 0xff8000001b1b7808 */ /* 0x000fc40000000000 */
[----:B------:R-:W-:Y:S02]  /*2a00*/  FMNMX.FTZ R40, R62, R41, !PT ;  /* 0x000000293e287209 */ /* 0x000fe40007810000 */
[----:B------:R-:W-:Y:S02]  /*2a10*/  FSEL R30, R30, -INF , P1 ;  /* 0xff8000001e1e7808 */ /* 0x000fe40000800000 */
[----:B------:R-:W-:Y:S02]  /*2a20*/  FMNMX.FTZ R41, R63, R40, !PT ;  /* 0x000000283f297209 */ /* 0x000fe40007810000 */
[----:B------:R-:W-:Y:S02]  /*2a30*/  ISETP.NE.AND P0, PT, R7, RZ, PT ;  /* 0x000000ff0700720c */ /* 0x000fe40003f05270 */
[----:B------:R-:W-:-:S04]  /*2a40*/  FMNMX.FTZ R44, R66, R41, !PT ;  /* 0x00000029422c7209 */ /* 0x000fc80007810000 */
[----:B------:R-:W-:Y:S02]  /*2a50*/  FMNMX.FTZ R41, R67, R44, !PT ;  /* 0x0000002c43297209 */ /* 0x000fe40007810000 */
[----:B-1----:R-:W-:Y:S02]  /*2a60*/  FMNMX.FTZ R4, R10, R11, !PT ;  /* 0x0000000b0a047209 */ /* 0x002fe40007810000 */
        /* <DEDUP_REMOVED lines=17> */
[----:B------:R-:W-:Y:S01]  /*2b80*/  FSEL R73, R38, -INF , P5 ;  /* 0xff80000026497808 */ /* 0x000fe20002800000 */
[--C-:B------:R-:W-:Y:S01]  /*2b90*/  FFMA.FTZ R57, R57, UR47, -R49.reuse ;  /* 0x0000002f39397c23 */ /* 0x100fe20008010831 */
[----:B------:R-:W-:-:S01]  /*2ba0*/  FFMA.FTZ R31, R56, UR47, -R49 ;  /* 0x0000002f381f7c23 */ /* 0x000fc20008010831 */
[----:B------:R2:W-:Y:S01]  /*2bb0*/  MUFU.EX2 R37, R76 ;  /* 0x0000004c00257308 */ /* 0x0005e20000000800 */
        /* <DEDUP_REMOVED lines=8> */
[----:B--2---:R-:W-:Y:S01]  /*2c40*/  FSEL R76, R39, -INF , P6 ;  /* 0xff800000274c7808 */ /* 0x004fe20003000000 */
        /* <DEDUP_REMOVED lines=10> */
[----:B------:R-:W2:Y:S01]  /*2cf0*/  SHFL.BFLY PT, R60, R77, 0x2, 0x1f ;  /* 0x0c401f004d3c7f89 */ /* 0x000ea200000e0000 */
[----:B------:R-:W-:-:S01]  /*2d00*/  FFMA.FTZ R14, R117, UR47, -R49 ;  /* 0x0000002f750e7c23 */ /* 0x000fc20008010831 */
[--C-:B-1----:R-:W-:Y:S01]  /*2d10*/  FFMA.FTZ R57, R68, UR47, -R49.reuse ;  /* 0x0000002f44397c23 */ /* 0x102fe20008010831 */
        /* <DEDUP_REMOVED lines=21> */
[----:B--2---:R-:W-:-:S02]  /*2e70*/  FMNMX.FTZ R64, R77, R60, !PT ;  /* 0x0000003c4d407209 */ /* 0x004fc40007810000 */
[----:B0-----:R-:W-:-:S03]  /*2e80*/  LOP3.LUT P2, RZ, R120, 0x7f, RZ, 0xc0, !PT ;  /* 0x0000007f78ff7812 */ /* 0x001fc6000784c0ff */
[----:B------:R-:W0:Y:S02]  /*2e90*/  SHFL.BFLY PT, R69, R64, 0x1, 0x1f ;  /* 0x0c201f0040457f89 */ /* 0x000e2400000e0000 */
[----:B------:R-:W-:Y:S08]  /*2ea0*/  MUFU.EX2 R7, R7 ;  /* 0x0000000700077308 */ /* 0x000ff00000000800 */
[----:B------:R-:W-:Y:S08]  /*2eb0*/  MUFU.EX2 R9, R9 ;  /* 0x0000000900097308 */ /* 0x000ff00000000800 */
[----:B------:R1:W-:Y:S01]  /*2ec0*/  MUFU.EX2 R60, R68 ;  /* 0x00000044003c7308 */ /* 0x0003e20000000800 */
[----:B0-----:R-:W-:Y:S01]  /*2ed0*/  FMNMX.FTZ R8, R64, R69, !PT ;  /* 0x0000004540087209 */ /* 0x001fe20007810000 */
[----:B------:R-:W-:-:S06]  /*2ee0*/  IMAD.U32 R69, RZ, RZ, UR47 ;  /* 0x0000002fff457e24 */ /* 0x000fcc000f8e00ff */
[----:B------:R-:W0:Y:S01]  /*2ef0*/  MUFU.EX2 R10, R10 ;  /* 0x0000000a000a7308 */ /* 0x000e220000000800 */
[C---:B------:R-:W-:Y:S01]  /*2f00*/  FSETP.NEU.FTZ.AND P1, PT, R8.reuse, -INF , PT ;  /* 0xff8000000800780b */ /* 0x040fe20003f3d000 */
[----:B------:R-:W-:-:S05]  /*2f10*/  FFMA.FTZ R64, R8, R69, -8 ;  /* 0xc100000008407423 */ /* 0x000fca0000010045 */
[----:B------:R-:W-:Y:S01]  /*2f20*/  FSEL R64, R64, RZ, P1 ;  /* 0x000000ff40407208 */ /* 0x000fe20000800000 */
[----:B------:R-:W-:Y:S01]  /*2f30*/  MUFU.EX2 R11, R11 ;  /* 0x0000000b000b7308 */ /* 0x000fe20000000800 */
[----:B------:R-:W-:-:S03]  /*2f40*/  PLOP3.LUT P1, PT, PT, PT, UP0, 0x80, 0x0 ;  /* 0x000000000000781c */ /* 0x000fc60003f2f008 */
[--C-:B------:R-:W-:Y:S01]  /*2f50*/  FFMA.FTZ R49, R106, UR47, -R64.reuse ;  /* 0x0000002f6a317c23 */ /* 0x100fe20008010840 */
[----:B------:R-:W-:-:S01]  /*2f60*/  FFMA.FTZ R52, R107, UR47, -R64 ;  /* 0x0000002f6b347c23 */ /* 0x000fc20008010840 */
[--C-:B------:R-:W-:Y:S01]  /*2f70*/  FFMA.FTZ R77, R110, UR47, -R64.reuse ;  /* 0x0000002f6e4d7c23 */ /* 0x100fe20008010840 */
[----:B------:R-:W-:-:S01]  /*2f80*/  FFMA.FTZ R80, R111, UR47, -R64 ;  /* 0x0000002f6f507c23 */ /* 0x000fc20008010840 */
[--C-:B-1----:R-:W-:Y:S01]  /*2f90*/  FFMA.FTZ R68, R114, UR47, -R64.reuse ;  /* 0x0000002f72447c23 */ /* 0x102fe20008010840 */
[----:B------:R1:W-:Y:S01]  /*2fa0*/  MUFU.EX2 R21, R92 ;  /* 0x0000005c00157308 */ /* 0x0003e20000000800 */
[----:B------:R-:W-:-:S01]  /*2fb0*/  FFMA.FTZ R69, R115, UR47, -R64 ;  /* 0x0000002f73457c23 */ /* 0x000fc20008010840 */
[--C-:B------:R-:W-:Y:S01]  /*2fc0*/  FFMA.FTZ R89, R98, UR47, -R64.reuse ;  /* 0x0000002f62597c23 */ /* 0x100fe20008010840 */
[----:B------:R-:W-:-:S01]  /*2fd0*/  FFMA.FTZ R93, R102, UR47, -R64 ;  /* 0x0000002f665d7c23 */ /* 0x000fc20008010840 */
[--C-:B------:R-:W-:Y:S01]  /*2fe0*/  FFMA.FTZ R74, R74, UR47, -R64.reuse ;  /* 0x0000002f4a4a7c23 */ /* 0x100fe20008010840 */
[----:B------:R-:W-:-:S01]  /*2ff0*/  FFMA.FTZ R75, R75, UR47, -R64 ;  /* 0x0000002f4b4b7c23 */ /* 0x000fc20008010840 */
[--C-:B------:R-:W-:Y:S01]  /*3000*/  FFMA.FTZ R66, R66, UR47, -R64.reuse ;  /* 0x0000002f42427c23 */ /* 0x100fe20008010840 */
[----:B0-----:R-:W-:Y:S01]  /*3010*/  F2FP.SATFINITE.E4M3.F32.PACK_AB_MERGE_C R152, R10, R9, RZ ;  /* 0x000000090a98723e */ /* 0x001fe200048070ff */
[----:B------:R-:W-:Y:S01]  /*3020*/  MUFU.EX2 R49, R49 ;  /* 0x0000003100317308 */ /* 0x000fe20000000800 */
[----:B-1----:R-:W-:-:S01]  /*3030*/  FFMA.FTZ R92, R95, UR47, -R64 ;  /* 0x0000002f5f5c7c23 */ /* 0x002fc20008010840 */
[--C-:B------:R-:W-:Y:S01]  /*3040*/  FFMA.FTZ R95, R78, UR47, -R64.reuse ;  /* 0x0000002f4e5f7c23 */ /* 0x100fe20008010840 */
[----:B------:R-:W-:-:S01]  /*3050*/  FFMA.FTZ R78, R82, UR47, -R64 ;  /* 0x0000002f524e7c23 */ /* 0x000fc20008010840 */
[----:B------:R-:W-:Y:S01]  /*3060*/  FFMA.FTZ R82, R86, UR47, -R64 ;  /* 0x0000002f56527c23 */ /* 0x000fe20008010840 */
[----:B------:R-:W-:-:S01]  /*3070*/  FADD.FTZ R86, R6, R7 ;  /* 0x0000000706567221 */ /* 0x000fc20000010000 */
[----:B------:R-:W-:Y:S01]  /*3080*/  F2FP.SATFINITE.E4M3.F32.PACK_AB_MERGE_C R152, R7, R6, R152 ;  /* 0x000000060798723e */ /* 0x000fe20004807098 */
        /* <DEDUP_REMOVED lines=9> */
[----:B------:R-:W1:Y:S08]  /*3120*/  MUFU.EX2 R77, R77 ;  /* 0x0000004d004d7308 */ /* 0x000e700000000800 */
[----:B------:R-:W2:Y:S01]  /*3130*/  MUFU.EX2 R80, R80 ;  /* 0x0000005000507308 */ /* 0x000ea20000000800 */
[----:B0-----:R-:W-:-:S07]  /*3140*/  FADD.FTZ R98, R49, R52 ;  /* 0x0000003431627221 */ /* 0x001fce0000010000 */
[----:B------:R-:W0:Y:S01]  /*3150*/  MUFU.EX2 R68, R68 ;  /* 0x0000004400447308 */ /* 0x000e220000000800 */
[----:B-1----:R-:W-:-:S07]  /*3160*/  FADD.FTZ R97, R77, R98 ;  /* 0x000000624d617221 */ /* 0x002fce0000010000 */
[----:B------:R1:W-:Y:S01]  /*3170*/  MUFU.EX2 R34, R85 ;  /* 0x0000005500227308 */ /* 0x0003e20000000800 */
[----:B--2---:R-:W-:-:S01]  /*3180*/  FADD.FTZ R97, R80, R97 ;  /* 0x0000006150617221 */ /* 0x004fc20000010000 */
[----:B------:R-:W-:-:S04]  /*3190*/  F2FP.SATFINITE.E4M3.F32.PACK_AB_MERGE_C R77, R80, R77, RZ ;  /* 0x0000004d504d723e */ /* 0x000fc800048070ff */
[----:B------:R-:W-:Y:S01]  /*31a0*/  F2FP.SATFINITE.E4M3.F32.PACK_AB_MERGE_C R153, R52, R49, R77 ;  /* 0x000000313499723e */ /* 0x000fe2000480704d */
[----:B------:R-:W-:Y:S01]  /*31b0*/  IMAD.MOV.U32 R52, RZ, RZ, R55 ;  /* 0x000000ffff347224 */ /* 0x000fe200078e0037 */
[----:B------:R-:W-:Y:S01]  /*31c0*/  MUFU.EX2 R12, R12 ;  /* 0x0000000c000c7308 */ /* 0x000fe20000000800 */
[----:B-1----:R-:W-:-:S01]  /*31d0*/  FFMA.FTZ R85, R118, UR47, -R64 ;  /* 0x0000002f76557c23 */ /* 0x002fc20008010840 */
[----:B------:R-:W-:-:S06]  /*31e0*/  IMAD.MOV.U32 R49, RZ, RZ, R55 ;  /* 0x000000ffff317224 */ /* 0x000fcc00078e0037 */
[----:B------:R1:W-:Y:S08]  /*31f0*/  MUFU.EX2 R25, R96 ;  /* 0x0000006000197308 */ /* 0x0003f00000000800 */
[----:B------:R-:W2:Y:S01]  /*3200*/  MUFU.EX2 R69, R69 ;  /* 0x0000004500457308 */ /* 0x000ea20000000800 */
[----:B-1----:R-:W-:-:S01]  /*3210*/  FFMA.FTZ R96, R79, UR47, -R64 ;  /* 0x0000002f4f607c23 */ /* 0x002fc20008010840 */
[--C-:B------:R-:W-:Y:S01]  /*3220*/  FFMA.FTZ R79, R83, UR47, -R64.reuse ;  /* 0x0000002f534f7c23 */ /* 0x100fe20008010840 */
[----:B------:R-:W-:-:S01]  /*3230*/  FFMA.FTZ R83, R87, UR47, -R64 ;  /* 0x0000002f57537c23 */ /* 0x000fc20008010840 */
[----:B------:R-:W-:Y:S01]  /*3240*/  FADD.FTZ R87, R9, R86 ;  /* 0x0000005609577221 */ /* 0x000fe20000010000 */
[----:B------:R-:W-:-:S01]  /*3250*/  FFMA.FTZ R86, R58, UR47, -R64 ;  /* 0x0000002f3a567c23 */ /* 0x000fc20008010840 */
[----:B------:R-:W-:-:S02]  /*3260*/  @!P2 VIADD R58, R5, 0x13240 ;  /* 0x00013240053aa836 */ /* 0x000fc40000000000 */
[----:B------:R1:W-:Y:S01]  /*3270*/  MUFU.EX2 R15, R88 ;  /* 0x00000058000f7308 */ /* 0x0003e20000000800 */
[----:B------:R-:W-:-:S01]  /*3280*/  FADD.FTZ R98, R10, R87 ;  /* 0x000000570a627221 */ /* 0x000fc20000010000 */
[----:B------:R-:W-:Y:S01]  /*3290*/  FFMA.FTZ R87, R59, UR47, -R64 ;  /* 0x0000002f3b577c23 */ /* 0x000fe20008010840 */
[----:B------:R-:W-:Y:S01]  /*32a0*/  @!P2 PRMT R58, RZ, 0x654, R58 ;  /* 0x00000654ff3aa816 */ /* 0x000fe2000000003a */
[--C-:B------:R-:W-:Y:S01]  /*32b0*/  FFMA.FTZ R59, R62, UR47, -R64.reuse ;  /* 0x0000002f3e3b7c23 */ /* 0x100fe20008010840 */
[----:B------:R-:W-:-:S02]  /*32c0*/  FFMA.FTZ R62, R63, UR47, -R64 ;  /* 0x0000002f3f3e7c23 */ /* 0x000fc40008010840 */
[----:B------:R3:W-:Y:S01]  /*32d0*/  @!P2 SYNCS.ARRIVE.TRANS64.RED.A1T0 RZ, [R58+URZ], RZ ;  /* 0x000000ff3affa9a7 */ /* 0x0007e2000810043f */
[----:B------:R-:W-:Y:S01]  /*32e0*/  MUFU.EX2 R13, R13 ;  /* 0x0000000d000d7308 */ /* 0x000fe20000000800 */
[----:B-1----:R-:W-:-:S07]  /*32f0*/  FFMA.FTZ R88, R119, UR47, -R64 ;  /* 0x0000002f77587c23 */ /* 0x002fce0008010840 */
[----:B------:R-:W-:Y:S08]  /*3300*/  MUFU.EX2 R85, R85 ;  /* 0x0000005500557308 */ /* 0x000ff00000000800 */
[----:B------:R1:W-:Y:S08]  /*3310*/  MUFU.EX2 R41, R81 ;  /* 0x0000005100297308 */ /* 0x0003f00000000800 */
[----:B------:R-:W4:Y:S01]  /*3320*/  MUFU.EX2 R14, R14 ;  /* 0x0000000e000e7308 */ /* 0x000f220000000800 */
[----:B-1----:R-:W-:-:S01]  /*3330*/  FFMA.FTZ R81, R90, UR47, -R64 ;  /* 0x0000002f5a517c23 */ /* 0x002fc20008010840 */
[----:B------:R-:W-:Y:S01]  /*3340*/  FFMA.FTZ R90, R99, UR47, -R64 ;  /* 0x0000002f635a7c23 */ /* 0x000fe20008010840 */
[----:B------:R-:W-:-:S01]  /*3350*/  FADD.FTZ R99, R11, R98 ;  /* 0x000000620b637221 */ /* 0x000fc20000010000 */
[----:B0-----:R-:W-:-:S04]  /*3360*/  FADD.FTZ R98, R68, R97 ;  /* 0x0000006144627221 */ /* 0x001fc80000010000 */
[----:B------:R-:W0:Y:S01]  /*3370*/  MUFU.EX2 R88, R88 ;  /* 0x0000005800587308 */ /* 0x000e220000000800 */
[----:B--2---:R-:W-:-:S07]  /*3380*/  FADD.FTZ R98, R69, R98 ;  /* 0x0000006245627221 */ /* 0x004fce0000010000 */
[----:B------:R1:W-:Y:S01]  /*3390*/  MUFU.EX2 R43, R84 ;  /* 0x00000054002b7308 */ /* 0x0003e20000000800 */
[----:B----4-:R-:W-:-:S04]  /*33a0*/  F2FP.SATFINITE.E4M3.F32.PACK_AB_MERGE_C R154, R14, R13, RZ ;  /* 0x0000000d0e9a723e */ /* 0x010fc800048070ff */
[----:B------:R-:W-:-:S03]  /*33b0*/  F2FP.SATFINITE.E4M3.F32.PACK_AB_MERGE_C R154, R12, R11, R154 ;  /* 0x0000000b0c9a723e */ /* 0x000fc6000480709a */
[----:B------:R-:W-:Y:S01]  /*33c0*/  MUFU.EX2 R81, R81 ;  /* 0x0000005100517308 */ /* 0x000fe20000000800 */
[----:B-1----:R-:W-:-:S01]  /*33d0*/  FFMA.FTZ R84, R91, UR47, -R64 ;  /* 0x0000002f5b547c23 */ /* 0x002fc20008010840 */
[--C-:B------:R-:W-:Y:S01]  /*33e0*/  FFMA.FTZ R91, R94, UR47, -R64.reuse ;  /* 0x0000002f5e5b7c23 */ /* 0x100fe20008010840 */
[----:B------:R-:W-:-:S05]  /*33f0*/  FFMA.FTZ R94, R103, UR47, -R64 ;  /* 0x0000002f675e7c23 */ /* 0x000fca0008010840 */
[----:B------:R-:W-:Y:S08]  /*3400*/  MUFU.EX2 R20, R20 ;  /* 0x0000001400147308 */ /* 0x000ff00000000800 */
[----:B------:R1:W-:Y:S08]  /*3410*/  MUFU.EX2 R29, R100 ;  /* 0x00000064001d7308 */ /* 0x0003f00000000800 */
[----:B------:R-:W-:Y:S01]  /*3420*/  MUFU.EX2 R84, R84 ;  /* 0x0000005400547308 */ /* 0x000fe20000000800 */
[----:B-1----:R-:W-:-:S01]  /*3430*/  FADD.FTZ R100, R12, R99 ;  /* 0x000000630c647221 */ /* 0x002fc20000010000 */
[----:B------:R-:W-:Y:S01]  /*3440*/  FADD.FTZ R99, R85, R98 ;  /* 0x0000006255637221 */ /* 0x000fe20000010000 */
[----:B0-----:R-:W-:-:S02]  /*3450*/  F2FP.SATFINITE.E4M3.F32.PACK_AB_MERGE_C R85, R88, R85, RZ ;  /* 0x000000555855723e */ /* 0x001fc400048070ff */
[----:B------:R-:W-:Y:S01]  /*3460*/  FADD.FTZ R97, R13, R100 ;  /* 0x000000640d617221 */ /* 0x000fe20000010000 */
[----:B------:R-:W-:-:S01]  /*3470*/  FADD.FTZ R98, R88, R99 ;  /* 0x0000006358627221 */ /* 0x000fc20000010000 */
[----:B------:R-:W-:Y:S01]  /*3480*/  F2FP.SATFINITE.E4M3.F32.PACK_AB_MERGE_C R155, R69, R68, R85 ;  /* 0x00000044459b723e */ /* 0x000fe20004807055 */
[----:B------:R-:W-:Y:S08]  /*3490*/  MUFU.EX2 R91, R91 ;  /* 0x0000005b005b7308 */ /* 0x000ff00000000800 */
[----:B------:R-:W0:Y:S08]  /*34a0*/  MUFU.EX2 R24, R24 ;  /* 0x0000001800187308 */ /* 0x000e300000000800 */
[----:B------:R1:W-:Y:S08]  /*34b0*/  MUFU.EX2 R5, R86 ;  /* 0x0000005600057308 */ /* 0x0003f00000000800 */
[----:B------:R-:W2:Y:S01]  /*34c0*/  MUFU.EX2 R92, R92 ;  /* 0x0000005c005c7308 */ /* 0x000ea20000000800 */
[----:B-1----:R-:W-:-:S01]  /*34d0*/  FADD.FTZ R86, R14, R97 ;  /* 0x000000610e567221 */ /* 0x002fc20000010000 */
[----:B0-----:R-:W-:-:S03]  /*34e0*/  F2FP.SATFINITE.E4M3.F32.PACK_AB_MERGE_C R136, R24, R21, RZ ;  /* 0x000000151888723e */ /* 0x001fc600048070ff */
[----:B------:R-:W-:Y:S01]  /*34f0*/  FADD.FTZ R63, R15, R86 ;  /* 0x000000560f3f7221 */ /* 0x000fe20000010000 */
[C---:B------:R-:W-:Y:S02]  /*3500*/  F2FP.SATFINITE.E4M3.F32.PACK_AB_MERGE_C R136, R20.reuse, R15, R136 ;  /* 0x0000000f1488723e */ /* 0x040fe40004807088 */
[----:B------:R-:W0:Y:S01]  /*3510*/  MUFU.EX2 R89, R89 ;  /* 0x0000005900597308 */ /* 0x000e220000000800 */
[----:B------:R-:W-:-:S01]  /*3520*/  FADD.FTZ R86, R20, R63 ;  /* 0x0000003f14567221 */ /* 0x000fc20000010000 */
[----:B------:R-:W-:-:S06]  /*3530*/  FFMA.FTZ R63, R26, UR47, -R64 ;  /* 0x0000002f1a3f7c23 */ /* 0x000fcc0008010840 */
[----:B---3--:R1:W-:Y:S08]  /*3540*/  MUFU.EX2 R58, R87 ;  /* 0x00000057003a7308 */ /* 0x0083f00000000800 */
[----:B------:R-:W3:Y:S01]  /*3550*/  MUFU.EX2 R28, R28 ;  /* 0x0000001c001c7308 */ /* 0x000ee20000000800 */
[----:B-1----:R-:W-:-:S04]  /*3560*/  FADD.FTZ R87, R81, R98 ;  /* 0x0000006251577221 */ /* 0x002fc80000010000 */
[----:B------:R-:W-:Y:S01]  /*3570*/  FADD.FTZ R98, R84, R87 ;  /* 0x0000005754627221 */ /* 0x000fe20000010000 */
[----:B------:R-:W-:-:S01]  /*3580*/  FADD.FTZ R87, R21, R86 ;  /* 0x0000005615577221 */ /* 0x000fc20000010000 */
[----:B------:R-:W-:Y:S01]  /*3590*/  FFMA.FTZ R86, R27, UR47, -R64 ;  /* 0x0000002f1b567c23 */ /* 0x000fe20008010840 */
[----:B------:R-:W1:Y:S01]  /*35a0*/  MUFU.EX2 R90, R90 ;  /* 0x0000005a005a7308 */ /* 0x000e620000000800 */
[----:B------:R-:W-:-:S01]  /*35b0*/  FADD.FTZ R97, R91, R98 ;  /* 0x000000625b617221 */ /* 0x000fc20000010000 */
[----:B------:R-:W-:Y:S01]  /*35c0*/  FADD.FTZ R98, R24, R87 ;  /* 0x0000005718627221 */ /* 0x000fe20000010000 */
[----:B------:R-:W-:-:S01]  /*35d0*/  FFMA.FTZ R64, R76, UR47, -R64 ;  /* 0x0000002f4c407c23 */ /* 0x000fc20008010840 */
[C---:B--2---:R-:W-:Y:S01]  /*35e0*/  F2FP.SATFINITE.E4M3.F32.PACK_AB_MERGE_C R91, R92.reuse, R91, RZ ;  /* 0x0000005b5c5b723e */ /* 0x044fe200048070ff */
[----:B------:R-:W-:-:S01]  /*35f0*/  FADD.FTZ R100, R92, R97 ;  /* 0x000000615c647221 */ /* 0x000fc20000010000 */
[----:B------:R-:W-:Y:S02]  /*3600*/  FADD.FTZ R27, R25, R98 ;  /* 0x00000062191b7221 */ /* 0x000fe40000010000 */
[----:B------:R-:W2:Y:S01]  /*3610*/  MUFU.EX2 R93, R93 ;  /* 0x0000005d005d7308 */ /* 0x000ea20000000800 */
[----:B0-----:R-:W-:-:S01]  /*3620*/  FADD.FTZ R87, R89, R100 ;  /* 0x0000006459577221 */ /* 0x001fc20000010000 */
[----:B---3--:R-:W-:Y:S01]  /*3630*/  FADD.FTZ R98, R28, R27 ;  /* 0x0000001b1c627221 */ /* 0x008fe20000010000 */
[----:B------:R-:W-:-:S05]  /*3640*/  F2FP.SATFINITE.E4M3.F32.PACK_AB_MERGE_C R137, R84, R81, R91 ;  /* 0x000000515489723e */ /* 0x000fca000480705b */
[----:B------:R-:W0:Y:S01]  /*3650*/  MUFU.EX2 R32, R32 ;  /* 0x0000002000207308 */ /* 0x000e220000000800 */
[----:B-1----:R-:W-:-:S01]  /*3660*/  FADD.FTZ R100, R90, R87 ;  /* 0x000000575a647221 */ /* 0x002fc20000010000 */
[----:B------:R-:W-:-:S06]  /*3670*/  FADD.FTZ R87, R29, R98 ;  /* 0x000000621d577221 */ /* 0x000fcc0000010000 */
[----:B------:R-:W1:Y:S01]  /*3680*/  MUFU.EX2 R94, R94 ;  /* 0x0000005e005e7308 */ /* 0x000e620000000800 */
[----:B--2---:R-:W-:-:S07]  /*3690*/  FADD.FTZ R97, R93, R100 ;  /* 0x000000645d617221 */ /* 0x004fce0000010000 */
[----:B------:R-:W2:Y:S01]  /*36a0*/  MUFU.EX2 R74, R74 ;  /* 0x0000004a004a7308 */ /* 0x000ea20000000800 */
[----:B0-----:R-:W-:-:S04]  /*36b0*/  F2FP.SATFINITE.E4M3.F32.PACK_AB_MERGE_C R138, R32, R29, RZ ;  /* 0x0000001d208a723e */ /* 0x001fc800048070ff */
[----:B------:R-:W-:Y:S01]  /*36c0*/  F2FP.SATFINITE.E4M3.F32.PACK_AB_MERGE_C R138, R28, R25, R138 ;  /* 0x000000191c8a723e */ /* 0x000fe2000480708a */
[----:B------:R-:W-:Y:S02]  /*36d0*/  IMAD.MOV.U32 R28, RZ, RZ, R55 ;  /* 0x000000ffff1c7224 */ /* 0x000fe400078e0037 */
[----:B------:R-:W-:Y:S01]  /*36e0*/  MUFU.EX2 R36, R36 ;  /* 0x0000002400247308 */ /* 0x000fe20000000800 */
[----:B-1----:R-:W-:-:S01]  /*36f0*/  FADD.FTZ R97, R94, R97 ;  /* 0x000000615e617221 */ /* 0x002fc20000010000 */
[----:B------:R-:W-:Y:S01]  /*3700*/  F2FP.SATFINITE.E4M3.F32.PACK_AB_MERGE_C R93, R94, R93, RZ ;  /* 0x0000005d5e5d723e */ /* 0x000fe200048070ff */
[----:B------:R-:W-:-:S03]  /*3710*/  IMAD.MOV.U32 R25, RZ, RZ, R55 ;  /* 0x000000ffff197224 */ /* 0x000fc600078e0037 */
[----:B------:R-:W-:Y:S02]  /*3720*/  F2FP.SATFINITE.E4M3.F32.PACK_AB_MERGE_C R139, R90, R89, R93 ;  /* 0x000000595a8b723e */ /* 0x000fe4000480705d */
[----:B------:R-:W0:Y:S01]  /*3730*/  MUFU.EX2 R75, R75 ;  /* 0x0000004b004b7308 */ /* 0x000e220000000800 */
[----:B--2---:R-:W-:-:S07]  /*3740*/  FADD.FTZ R10, R74, R97 ;  /* 0x000000614a0a7221 */ /* 0x004fce0000010000 */
[----:B------:R-:W1:Y:S08]  /*3750*/  MUFU.EX2 R95, R95 ;  /* 0x0000005f005f7308 */ /* 0x000e700000000800 */
[----:B------:R-:W2:Y:S01]  /*3760*/  MUFU.EX2 R42, R42 ;  /* 0x0000002a002a7308 */ /* 0x000ea20000000800 */
[----:B0-----:R-:W-:-:S07]  /*3770*/  FADD.FTZ R10, R75, R10 ;  /* 0x0000000a4b0a7221 */ /* 0x001fce0000010000 */
[----:B------:R0:W-:Y:S01]  /*3780*/  MUFU.EX2 R26, R66 ;  /* 0x00000042001a7308 */ /* 0x0001e20000000800 */
[----:B-1----:R-:W-:-:S07]  /*3790*/  FADD.FTZ R21, R95, R10 ;  /* 0x0000000a5f157221 */ /* 0x002fce0000010000 */
[----:B------:R-:W1:Y:S01]  /*37a0*/  MUFU.EX2 R96, R96 ;  /* 0x0000006000607308 */ /* 0x000e620000000800 */
[----:B0-----:R-:W-:-:S01]  /*37b0*/  FADD.FTZ R66, R32, R87 ;  /* 0x0000005720427221 */ /* 0x001fc20000010000 */
[----:B--2---:R-:W-:-:S03]  /*37c0*/  F2FP.SATFINITE.E4M3.F32.PACK_AB_MERGE_C R140, R42, R37, RZ ;  /* 0x000000252a8c723e */ /* 0x004fc600048070ff */
[----:B------:R-:W-:Y:S01]  /*37d0*/  FADD.FTZ R87, R33, R66 ;  /* 0x0000004221577221 */ /* 0x000fe20000010000 */
[C---:B------:R-:W-:Y:S01]  /*37e0*/  F2FP.SATFINITE.E4M3.F32.PACK_AB_MERGE_C R140, R36.reuse, R33, R140 ;  /* 0x00000021248c723e */ /* 0x040fe2000480708c */
[----:B------:R-:W-:Y:S01]  /*37f0*/  IMAD.MOV.U32 R33, RZ, RZ, R55 ;  /* 0x000000ffff217224 */ /* 0x000fe200078e0037 */
[----:B------:R-:W0:Y:S01]  /*3800*/  MUFU.EX2 R40, R40 ;  /* 0x0000002800287308 */ /* 0x000e220000000800 */
[----:B------:R-:W-:-:S01]  /*3810*/  FADD.FTZ R24, R36, R87 ;  /* 0x0000005724187221 */ /* 0x000fc20000010000 */
[----:B------:R-:W-:-:S03]  /*3820*/  IMAD.MOV.U32 R36, RZ, RZ, R55 ;  /* 0x000000ffff247224 */ /* 0x000fc600078e0037 */
[----:B------:R-:W-:Y:S01]  /*3830*/  FADD.FTZ R13, R37, R24 ;  /* 0x00000018250d7221 */ /* 0x000fe20000010000 */
[----:B------:R-:W-:Y:S02]  /*3840*/  IMAD.MOV.U32 R37, RZ, RZ, R55 ;  /* 0x000000ffff257224 */ /* 0x000fe400078e0037 */
[----:B------:R-:W2:Y:S01]  /*3850*/  MUFU.EX2 R78, R78 ;  /* 0x0000004e004e7308 */ /* 0x000ea20000000800 */
[----:B------:R-:W-:-:S01]  /*3860*/  FADD.FTZ R13, R42, R13 ;  /* 0x0000000d2a0d7221 */ /* 0x000fc20000010000 */
[C---:B-1----:R-:W-:Y:S01]  /*3870*/  FADD.FTZ R21, R96.reuse, R21 ;  /* 0x0000001560157221 */ /* 0x042fe20000010000 */
[----:B------:R-:W-:Y:S01]  /*3880*/  F2FP.SATFINITE.E4M3.F32.PACK_AB_MERGE_C R95, R96, R95, RZ ;  /* 0x0000005f605f723e */ /* 0x000fe200048070ff */
[----:B------:R-:W-:-:S03]  /*3890*/  IMAD.MOV.U32 R42, RZ, RZ, R55 ;  /* 0x000000ffff2a7224 */ /* 0x000fc600078e0037 */
[----:B------:R-:W-:Y:S01]  /*38a0*/  F2FP.SATFINITE.E4M3.F32.PACK_AB_MERGE_C R141, R75, R74, R95 ;  /* 0x0000004a4b8d723e */ /* 0x000fe2000480705f */
[----:B------:R-:W1:Y:S01]  /*38b0*/  MUFU.EX2 R79, R79 ;  /* 0x0000004f004f7308 */ /* 0x000e620000000800 */
[----:B0-----:R-:W-:-:S04]  /*38c0*/  FADD.FTZ R24, R40, R13 ;  /* 0x0000000d28187221 */ /* 0x001fc80000010000 */
[----:B------:R-:W-:-:S03]  /*38d0*/  FADD.FTZ R24, R41, R24 ;  /* 0x0000001829187221 */ /* 0x000fc60000010000 */
[----:B------:R-:W0:Y:S01]  /*38e0*/  MUFU.EX2 R82, R82 ;  /* 0x0000005200527308 */ /* 0x000e220000000800 */
[----:B--2---:R-:W-:-:S01]  /*38f0*/  FADD.FTZ R32, R78, R21 ;  /* 0x000000154e207221 */ /* 0x004fc20000010000 */
[----:B------:R-:W-:Y:S01]  /*3900*/  FADD.FTZ R29, R43, R24 ;  /* 0x000000182b1d7221 */ /* 0x000fe20000010000 */
[C---:B------:R-:W-:Y:S01]  /*3910*/  F2FP.SATFINITE.E4M3.F32.PACK_AB_MERGE_C R43, R34.reuse, R43, RZ ;  /* 0x0000002b222b723e */ /* 0x040fe200048070ff */
[----:B------:R-:W-:Y:S02]  /*3920*/  IMAD.MOV.U32 R24, RZ, RZ, R55 ;  /* 0x000000ffff187224 */ /* 0x000fe400078e0037 */
[----:B------:R-:W-:-:S01]  /*3930*/  FADD.FTZ R34, R34, R29 ;  /* 0x0000001d22227221 */ /* 0x000fc20000010000 */
[----:B------:R-:W-:Y:S01]  /*3940*/  F2FP.SATFINITE.E4M3.F32.PACK_AB_MERGE_C R142, R41, R40, R43 ;  /* 0x00000028298e723e */ /* 0x000fe2000480702b */
[----:B------:R-:W2:Y:S01]  /*3950*/  MUFU.EX2 R83, R83 ;  /* 0x0000005300537308 */ /* 0x000ea20000000800 */
[----:B-1----:R-:W-:-:S01]  /*3960*/  FADD.FTZ R21, R79, R32 ;  /* 0x000000204f157221 */ /* 0x002fc20000010000 */
[----:B------:R-:W-:-:S02]  /*3970*/  IMAD.MOV.U32 R43, RZ, RZ, R55 ;  /* 0x000000ffff2b7224 */ /* 0x000fc400078e0037 */
[--C-:B------:R-:W-:Y:S02]  /*3980*/  IMAD.MOV.U32 R41, RZ, RZ, R55.reuse ;  /* 0x000000ffff297224 */ /* 0x100fe400078e0037 */
[----:B------:R-:W-:Y:S02]  /*3990*/  IMAD.MOV.U32 R40, RZ, RZ, R55 ;  /* 0x000000ffff287224 */ /* 0x000fe400078e0037 */
[----:B------:R-:W1:Y:S01]  /*39a0*/  MUFU.EX2 R31, R31 ;  /* 0x0000001f001f7308 */ /* 0x000e620000000800 */
[----:B0-----:R-:W-:-:S01]  /*39b0*/  FADD.FTZ R6, R82, R21 ;  /* 0x0000001552067221 */ /* 0x001fc20000010000 */
[--C-:B------:R-:W-:Y:S02]  /*39c0*/  IMAD.MOV.U32 R32, RZ, RZ, R55.reuse ;  /* 0x000000ffff207224 */ /* 0x100fe400078e0037 */
[----:B------:R-:W-:-:S04]  /*39d0*/  IMAD.MOV.U32 R29, RZ, RZ, R55 ;  /* 0x000000ffff1d7224 */ /* 0x000fc800078e0037 */
[----:B------:R-:W0:Y:S01]  /*39e0*/  MUFU.EX2 R35, R35 ;  /* 0x0000002300237308 */ /* 0x000e220000000800 */
[----:B--2---:R-:W-:-:S01]  /*39f0*/  FADD.FTZ R6, R83, R6 ;  /* 0x0000000653067221 */ /* 0x004fc20000010000 */
[----:B------:R-:W-:-:S03]  /*3a00*/  F2FP.SATFINITE.E4M3.F32.PACK_AB_MERGE_C R82, R83, R82, RZ ;  /* 0x000000525352723e */ /* 0x000fc600048070ff */
[----:B------:R-:W-:Y:S01]  /*3a10*/  FADD.FTZ R11, R5, R6 ;  /* 0x00000006050b7221 */ /* 0x000fe20000010000 */
[----:B------:R-:W-:Y:S02]  /*3a20*/  F2FP.SATFINITE.E4M3.F32.PACK_AB_MERGE_C R143, R79, R78, R82 ;  /* 0x0000004e4f8f723e */ /* 0x000fe40004807052 */
[----:B------:R-:W2:Y:S01]  /*3a30*/  MUFU.EX2 R59, R59 ;  /* 0x0000003b003b7308 */ /* 0x000ea20000000800 */
[----:B-1----:R-:W-:-:S01]  /*3a40*/  FADD.FTZ R7, R31, R34 ;  /* 0x000000221f077221 */ /* 0x002fc20000010000 */
[----:B------:R-:W-:Y:S01]  /*3a50*/  FADD.FTZ R12, R58, R11 ;  /* 0x0000000b3a0c7221 */ /* 0x000fe20000010000 */
[----:B------:R-:W-:Y:S02]  /*3a60*/  IMAD.MOV.U32 R34, RZ, RZ, R55 ;  /* 0x000000ffff227224 */ /* 0x000fe400078e0037 */
[----:B------:R-:W-:-:S03]  /*3a70*/  FADD.FTZ R6, R38, R7 ;  /* 0x0000000726067221 */ /* 0x000fc60000010000 */
[----:B------:R-:W1:Y:S01]  /*3a80*/  MUFU.EX2 R44, R44 ;  /* 0x0000002c002c7308 */ /* 0x000e620000000800 */
[----:B0-----:R-:W-:-:S07]  /*3a90*/  FADD.FTZ R7, R35, R6 ;  /* 0x0000000623077221 */ /* 0x001fce0000010000 */
[----:B------:R-:W0:Y:S01]  /*3aa0*/  MUFU.EX2 R62, R62 ;  /* 0x0000003e003e7308 */ /* 0x000e220000000800 */
[----:B--2---:R-:W-:-:S07]  /*3ab0*/  FADD.FTZ R11, R59, R12 ;  /* 0x0000000c3b0b7221 */ /* 0x004fce0000010000 */
[----:B------:R-:W2:Y:S01]  /*3ac0*/  MUFU.EX2 R39, R39 ;  /* 0x0000002700277308 */ /* 0x000ea20000000800 */
[C---:B-1----:R-:W-:Y:S01]  /*3ad0*/  F2FP.SATFINITE.E4M3.F32.PACK_AB_MERGE_C R35, R44.reuse, R35, RZ ;  /* 0x000000232c23723e */ /* 0x042fe200048070ff */
[----:B------:R-:W-:-:S03]  /*3ae0*/  FADD.FTZ R44, R44, R7 ;  /* 0x000000072c2c7221 */ /* 0x000fc60000010000 */
[----:B------:R-:W-:Y:S01]  /*3af0*/  F2FP.SATFINITE.E4M3.F32.PACK_AB_MERGE_C R144, R38, R31, R35 ;  /* 0x0000001f2690723e */ /* 0x000fe20004807023 */
[----:B------:R-:W-:Y:S02]  /*3b00*/  IMAD.MOV.U32 R38, RZ, RZ, R55 ;  /* 0x000000ffff267224 */ /* 0x000fe400078e0037 */
[----:B------:R-:W1:Y:S01]  /*3b10*/  MUFU.EX2 R56, R56 ;  /* 0x0000003800387308 */ /* 0x000e620000000800 */
[----:B0-----:R-:W-:-:S01]  /*3b20*/  FADD.FTZ R11, R62, R11 ;  /* 0x0000000b3e0b7221 */ /* 0x001fc20000010000 */
[----:B------:R-:W-:Y:S01]  /*3b30*/  F2FP.SATFINITE.E4M3.F32.PACK_AB_MERGE_C R59, R62, R59, RZ ;  /* 0x0000003b3e3b723e */ /* 0x000fe200048070ff */
[----:B------:R-:W-:Y:S02]  /*3b40*/  IMAD.MOV.U32 R35, RZ, RZ, R55 ;  /* 0x000000ffff237224 */ /* 0x000fe400078e0037 */
[----:B------:R-:W-:Y:S01]  /*3b50*/  FADD.FTZ R6, R26, R11 ;  /* 0x0000000b1a067221 */ /* 0x000fe20000010000 */
[----:B------:R-:W-:Y:S01]  /*3b60*/  F2FP.SATFINITE.E4M3.F32.PACK_AB_MERGE_C R145, R58, R5, R59 ;  /* 0x000000053a91723e */ /* 0x000fe2000480703b */
[----:B------:R-:W-:Y:S01]  /*3b70*/  IMAD.MOV.U32 R31, RZ, RZ, R55 ;  /* 0x000000ffff1f7224 */ /* 0x000fe200078e0037 */
[----:B------:R-:W0:Y:S01]  /*3b80*/  MUFU.EX2 R57, R57 ;  /* 0x0000003900397308 */ /* 0x000e220000000800 */
[----:B--2---:R-:W-:-:S01]  /*3b90*/  FADD.FTZ R7, R39, R44 ;  /* 0x0000002c27077221 */ /* 0x004fc20000010000 */
[----:B------:R-:W-:-:S06]  /*3ba0*/  IMAD.MOV.U32 R44, RZ, RZ, R55 ;  /* 0x000000ffff2c7224 */ /* 0x000fcc00078e0037 */
[----:B------:R-:W2:Y:S01]  /*3bb0*/  MUFU.EX2 R27, R67 ;  /* 0x00000043001b7308 */ /* 0x000ea20000000800 */
[----:B-1----:R-:W-:-:S07]  /*3bc0*/  FADD.FTZ R12, R56, R7 ;  /* 0x00000007380c7221 */ /* 0x002fce0000010000 */
[----:B------:R-:W1:Y:S01]  /*3bd0*/  MUFU.EX2 R9, R70 ;  /* 0x0000004600097308 */ /* 0x000e620000000800 */
[----:B0-----:R-:W-:Y:S01]  /*3be0*/  F2FP.SATFINITE.E4M3.F32.PACK_AB_MERGE_C R7, R60, R57, RZ ;  /* 0x000000393c07723e */ /* 0x001fe200048070ff */
[----:B------:R-:W-:-:S03]  /*3bf0*/  FADD.FTZ R57, R57, R12 ;  /* 0x0000000c39397221 */ /* 0x000fc60000010000 */
[----:B------:R-:W-:Y:S01]  /*3c00*/  F2FP.SATFINITE.E4M3.F32.PACK_AB_MERGE_C R146, R56, R39, R7 ;  /* 0x000000273892723e */ /* 0x000fe20004807007 */
[----:B------:R-:W-:-:S01]  /*3c10*/  FADD.FTZ R60, R60, R57 ;  /* 0x000000393c3c7221 */ /* 0x000fc20000010000 */
[----:B------:R-:W-:Y:S01]  /*3c20*/  IMAD.MOV.U32 R39, RZ, RZ, R55 ;  /* 0x000000ffff277224 */ /* 0x000fe200078e0037 */
[----:B------:R-:W0:Y:S01]  /*3c30*/  MUFU.EX2 R14, R71 ;  /* 0x00000047000e7308 */ /* 0x000e220000000800 */
[----:B--2---:R-:W-:-:S07]  /*3c40*/  FADD.FTZ R6, R27, R6 ;  /* 0x000000061b067221 */ /* 0x004fce0000010000 */
[----:B------:R-:W2:Y:S01]  /*3c50*/  MUFU.EX2 R61, R61 ;  /* 0x0000003d003d7308 */ /* 0x000ea20000000800 */
[----:B-1----:R-:W-:-:S07]  /*3c60*/  FADD.FTZ R7, R9, R6 ;  /* 0x0000000609077221 */ /* 0x002fce0000010000 */
[----:B------:R-:W1:Y:S01]  /*3c70*/  MUFU.EX2 R10, R63 ;  /* 0x0000003f000a7308 */ /* 0x000e620000000800 */
[----:B0-----:R-:W-:-:S01]  /*3c80*/  FADD.FTZ R7, R14, R7 ;  /* 0x000000070e077221 */ /* 0x001fc20000010000 */
[----:B------:R-:W-:-:S04]  /*3c90*/  F2FP.SATFINITE.E4M3.F32.PACK_AB_MERGE_C R11, R14, R9, RZ ;  /* 0x000000090e0b723e */ /* 0x000fc800048070ff */
[----:B------:R-:W-:Y:S01]  /*3ca0*/  F2FP.SATFINITE.E4M3.F32.PACK_AB_MERGE_C R147, R27, R26, R11 ;  /* 0x0000001a1b93723e */ /* 0x000fe2000480700b */
[----:B------:R-:W-:Y:S01]  /*3cb0*/  IMAD.MOV.U32 R27, RZ, RZ, R55 ;  /* 0x000000ffff1b7224 */ /* 0x000fe200078e0037 */
[----:B------:R-:W0:Y:S01]  /*3cc0*/  MUFU.EX2 R48, R48 ;  /* 0x0000003000307308 */ /* 0x000e220000000800 */
[----:B--2---:R-:W-:-:S01]  /*3cd0*/  FADD.FTZ R9, R61, R60 ;  /* 0x0000003c3d097221 */ /* 0x004fc20000010000 */
[----:B------:R-:W-:-:S06]  /*3ce0*/  IMAD.MOV.U32 R26, RZ, RZ, R55 ;  /* 0x000000ffff1a7224 */ /* 0x000fcc00078e0037 */
[----:B------:R-:W2:Y:S01]  /*3cf0*/  MUFU.EX2 R13, R86 ;  /* 0x00000056000d7308 */ /* 0x000ea20000000800 */
[----:B-1----:R-:W-:-:S07]  /*3d00*/  FADD.FTZ R6, R10, R7 ;  /* 0x000000070a067221 */ /* 0x002fce0000010000 */
[----:B------:R-:W-:Y:S01]  /*3d10*/  MUFU.EX2 R54, R54 ;  /* 0x0000003600367308 */ /* 0x000fe20000000800 */
[----:B0-----:R-:W-:-:S07]  /*3d20*/  FADD.FTZ R9, R48, R9 ;  /* 0x0000000930097221 */ /* 0x001fce0000010000 */
        /* <DEDUP_REMOVED lines=11> */
[----:B------:R-:W-:-:S06]  /*3de0*/  IMAD.MOV.U32 R48, RZ, RZ, R55 ;  /* 0x000000ffff307224 */ /* 0x000fcc00078e0037 */
[----:B------:R-:W1:Y:S01]  /*3df0*/  MUFU.EX2 R53, R53 ;  /* 0x0000003500357308 */ /* 0x000e620000000800 */
[----:B--2---:R-:W-:-:S01]  /*3e00*/  FADD.FTZ R6, R51, R6 ;  /* 0x0000000633067221 */ /* 0x004fc20000010000 */
[----:B------:R-:W-:Y:S01]  /*3e10*/  F2FP.SATFINITE.E4M3.F32.PACK_AB_MERGE_C R30, R51, R30, RZ ;  /* 0x0000001e331e723e */ /* 0x000fe200048070ff */
[----:B------:R-:W-:-:S03]  /*3e20*/  IMAD.MOV.U32 R51, RZ, RZ, R55 ;  /* 0x000000ffff337224 */ /* 0x000fc600078e0037 */
        /* <DEDUP_REMOVED lines=13> */
[C---:B--2---:R-:W-:Y:S01]  /*3f00*/  F2FP.SATFINITE.E4M3.F32.PACK_AB_MERGE_C R9, R46.reuse, R47, RZ ;  /* 0x0000002f2e09723e */ /* 0x044fe200048070ff */
[----:B------:R-:W-:Y:S01]  /*3f10*/  FADD.FTZ R7, R46, R7 ;  /* 0x000000072e077221 */ /* 0x000fe20000010000 */
[----:B------:R-:W-:Y:S02]  /*3f20*/  IMAD.MOV.U32 R47, RZ, RZ, R55 ;  /* 0x000000ffff2f7224 */ /* 0x000fe400078e0037 */
[----:B------:R-:W-:Y:S01]  /*3f30*/  F2FP.SATFINITE.E4M3.F32.PACK_AB_MERGE_C R150, R45, R50, R9 ;  /* 0x000000322d96723e */ /* 0x000fe20004807009 */
[--C-:B------:R-:W-:Y:S02]  /*3f40*/  IMAD.MOV.U32 R50, RZ, RZ, R55.reuse ;  /* 0x000000ffff327224 */ /* 0x100fe400078e0037 */
[--C-:B------:R-:W-:Y:S02]  /*3f50*/  IMAD.MOV.U32 R46, RZ, RZ, R55.reuse ;  /* 0x000000ffff2e7224 */ /* 0x100fe400078e0037 */
[----:B------:R-:W-:Y:S01]  /*3f60*/  IMAD.MOV.U32 R45, RZ, RZ, R55 ;  /* 0x000000ffff2d7224 */ /* 0x000fe200078e0037 */
[----:B0-----:R-:W-:Y:S01]  /*3f70*/  F2FP.SATFINITE.E4M3.F32.PACK_AB_MERGE_C R5, R64, R73, RZ ;  /* 0x000000494005723e */ /* 0x001fe200048070ff */
[----:B------:R-:W-:-:S03]  /*3f80*/  FADD.FTZ R73, R73, R6 ;  /* 0x0000000649497221 */ /* 0x000fc60000010000 */
[----:B------:R-:W-:Y:S01]  /*3f90*/  F2FP.SATFINITE.E4M3.F32.PACK_AB_MERGE_C R151, R72, R53, R5 ;  /* 0x000000354897723e */ /* 0x000fe20004807005 */
[----:B------:R-:W-:-:S01]  /*3fa0*/  FADD.FTZ R6, R64, R73 ;  /* 0x0000004940067221 */ /* 0x000fc20000010000 */
        /* <DEDUP_REMOVED lines=23> */
.L_x_10903:
[----:B------:R-:W-:-:S04]  /*4120*/  UISETP.NE.AND UP0, UPT, UR16, 0x1, UPT ;  /* 0x000000011000788c */ /* 0x000fc8000bf05270 */
[----:B------:R-:W-:-:S04]  /*4130*/  USEL UR42, URZ, 0x1, UP0 ;  /* 0x000000013f2a7887 */ /* 0x000fc80008000000 */
[----:B------:R-:W-:Y:S01]  /*4140*/  ULOP3.LUT UR42, UR17, UR42, URZ, 0x3c, !UPT ;  /* 0x0000002a112a7292 */ /* 0x000fe2000f8e3c3f */
[----:B------:R-:W-:Y:S11]  /*4150*/  @!P0 BRA `(.L_x_10894) ;  /* 0x0000000000048947 */ /* 0x000ff60003800000 */
[----:B------:R-:W-:Y:S01]  /*4160*/  BPT.TRAP 0x1 ;  /* 0x000000040000795c */ /* 0x000fe20000300000 */
.L_x_10894:
[----:B------:R-:W0:Y:S01]  /*4170*/  S2UR UR6, SR_CgaCtaId ;  /* 0x00000000000679c3 */ /* 0x000e220000008800 */
[----:B------:R-:W-:Y:S01]  /*4180*/  UIADD3 UR43, UR16, 0x1, URZ ;  /* 0x00000001102b7890 */ /* 0x000fe2000fffe03f */
[----:B------:R-:W-:Y:S01]  /*4190*/  MOV R5, 0x400 ;  /* 0x0000040000057802 */ /* 0x000fe20000000f00 */
[----:B------:R-:W-:Y:S02]  /*41a0*/  IMAD.U32 R4, RZ, RZ, UR42 ;  /* 0x0000002aff047e24 */ /* 0x000fe4000f8e00ff */
[----:B------:R-:W-:-:S03]  /*41b0*/  UISETP.NE.AND UP0, UPT, UR43, 0x2, UPT ;  /* 0x000000022b00788c */ /* 0x000fc6000bf05270 */
[----:B------:R-:W-:Y:S01]  /*41c0*/  SHF.L.U32 R4, R4, 0x1f, RZ ;  /* 0x0000001f04047819 */ /* 0x000fe200000006ff */
[----:B------:R-:W-:Y:S01]  /*41d0*/  USEL UR43, UR43, URZ, UP0 ;  /* 0x0000003f2b2b7287 */ /* 0x000fe20008000000 */
[----:B0-----:R-:W-:-:S05]  /*41e0*/  IMAD.U32 R2, RZ, RZ, UR6 ;  /* 0x00000006ff027e24 */ /* 0x001fca000f8e00ff */
[----:B------:R-:W-:Y:S01]  /*41f0*/  LEA R0, R2, R5, 0x18 ;  /* 0x0000000502007211 */ /* 0x000fe200078ec0ff */
[----:B------:R-:W-:-:S04]  /*4200*/  IMAD.U32 R5, RZ, RZ, UR43 ;  /* 0x0000002bff057e24 */ /* 0x000fc8000f8e00ff */
[----:B------:R-:W-:-:S04]  /*4210*/  IMAD R5, R5, 0x8, R0 ;  /* 0x0000000805057824 */ /* 0x000fc800078e0200 */
[----:B------:R0:W1:Y:S01]  /*4220*/  SYNCS.PHASECHK.TRANS64.TRYWAIT P1, [R5+URZ+0x13230], R4 ;  /* 0x01323004050075a7 */ /* 0x000062000802017f */
[----:B------:R-:W-:Y:S05]  /*4230*/  @!P0 BRA `(.L_x_10895) ;  /* 0x0000000000048947 */ /* 0x000fea0003800000 */
[----:B------:R-:W-:Y:S01]  /*4240*/  BPT.TRAP 0x1 ;  /* 0x000000040000795c */ /* 0x000fe20000300000 */
.L_x_10895:
[----:B-1----:R-:W-:Y:S05]  /*4250*/  @P1 BRA `(.L_x_10896) ;  /* 0x0000000000081947 */ /* 0x002fea0003800000 */
[----:B------:R-:W1:Y:S02]  /*4260*/  SYNCS.PHASECHK.TRANS64.TRYWAIT P1, [R5+URZ+0x13230], R4 ;  /* 0x01323004050075a7 */ /* 0x000e64000802017f */
[----:B-1----:R-:W-:Y:S05]  /*4270*/  @!P1 BRA `(.L_x_10897) ;  /* 0x0000009000b89947 */ /* 0x002fea0003800000 */
.L_x_10896:
        /* <DEDUP_REMOVED lines=64> */
.L_x_10898:
[----:B------:R-:W-:Y:S01]  /*4680*/  R2UR UR9, R0 ;  /* 0x00000000000972ca */ /* 0x000fe200000e0000 */
[----:B01----:R-:W-:-:S05]  /*4690*/  IMAD.U32 R4, RZ, RZ, UR17 ;  /* 0x00000011ff047e24 */ /* 0x003fca000f8e00ff */
[----:B------:R-:W-:-:S07]  /*46a0*/  SHF.L.U32 R4, R4, 0x1f, RZ ;  /* 0x0000001f04047819 */ /* 0x000fce00000006ff */
[----:B------:R-:W-:-:S09]  /*46b0*/  ULEA UR9, UR16, UR9, 0x3 ;  /* 0x0000000910097291 */ /* 0x000fd2000f8e183f */
[----:B------:R0:W1:Y:S01]  /*46c0*/  SYNCS.PHASECHK.TRANS64.TRYWAIT P1, [UR9+0x13250], R4 ;  /* 0x01325004ff0075a7 */ /* 0x0000620008020149 */
[----:B------:R-:W-:Y:S05]  /*46d0*/  @!P0 BRA `(.L_x_10899) ;  /* 0x0000000000048947 */ /* 0x000fea0003800000 */
[----:B------:R-:W-:Y:S01]  /*46e0*/  BPT.TRAP 0x1 ;  /* 0x000000040000795c */ /* 0x000fe20000300000 */
.L_x_10899:
[----:B-1----:R-:W-:Y:S05]  /*46f0*/  @P1 BRA `(.L_x_10900) ;  /* 0x0000000000081947 */ /* 0x002fea0003800000 */
[----:B------:R-:W1:Y:S02]  /*4700*/  SYNCS.PHASECHK.TRANS64.TRYWAIT P1, [UR9+0x13250], R4 ;  /* 0x01325004ff0075a7 */ /* 0x000e640008020149 */
[----:B-1----:R-:W-:Y:S05]  /*4710*/  @!P1 BRA `(.L_x_10901) ;  /* 0x0000008c00a49947 */ /* 0x002fea0003800000 */
.L_x_10900:
[----:B01----:R-:W-:Y:S01]  /*4720*/  FMNMX.FTZ R4, R120, R9, !PT ;  /* 0x0000000978047209 */ /* 0x003fe20007810000 */
[----:B------:R-:W-:Y:S01]  /*4730*/  WARPGROUP.ARRIVE ;  /* 0x00000000000079c5 */ /* 0x000fe20000000000 */
[----:B------:R-:W-:Y:S01]  /*4740*/  R2UR UR6, R0 ;  /* 0x00000000000672ca */ /* 0x000fe200000e0000 */
[----:B------:R-:W-:Y:S01]  /*4750*/  UMOV UR7, 0xc0000010 ;  /* 0xc000001000077882 */ /* 0x000fe20000000000 */
[----:B------:R-:W-:Y:S01]  /*4760*/  FMNMX.FTZ R13, R121, R4, !PT ;  /* 0x00000004790d7209 */ /* 0x000fe20007810000 */
[----:B------:R-:W-:Y:S01]  /*4770*/  IMAD.U32 R21, RZ, RZ, UR47 ;  /* 0x0000002fff157e24 */ /* 0x000fe2000f8e00ff */
[----:B------:R-:W-:-:S04]  /*4780*/  FMNMX.FTZ R4, R122, R11, !PT ;  /* 0x0000000b7a047209 */ /* 0x000fc80007810000 */
        /* <DEDUP_REMOVED lines=92> */
[----:B0-----:R-:W-:Y:S01]  /*4d50*/  LOP3.LUT P1, RZ, R155, 0x7f, RZ, 0xc0, !PT ;  /* 0x0000007f9bff7812 */ /* 0x001fe2000782c0ff */
[----:B------:R-:W0:Y:S04]  /*4d60*/  SHFL.BFLY PT, R13, R10, 0x2, 0x1f ;  /* 0x0c401f000a0d7f89 */ /* 0x000e2800000e0000 */
[----:B------:R-:W1:Y:S01]  /*4d70*/  SHFL.BFLY PT, R15, R12, 0x2, 0x1f ;  /* 0x0c401f000c0f7f89 */ /* 0x000e6200000e0000 */
[----:B0-----:R-:W-:-:S02]  /*4d80*/  FMNMX.FTZ R13, R10, R13, !PT ;  /* 0x0000000d0a0d7209 */ /* 0x001fc40007810000 */
[----:B-1----:R-:W-:-:S03]  /*4d90*/  FMNMX.FTZ R15, R12, R15, !PT ;  /* 0x0000000f0c0f7209 */ /* 0x002fc60007810000 */
[----:B------:R-:W0:Y:S04]  /*4da0*/  SHFL.BFLY PT, R4, R13, 0x1, 0x1f ;  /* 0x0c201f000d047f89 */ /* 0x000e2800000e0000 */
[----:B------:R-:W1:Y:S01]  /*4db0*/  SHFL.BFLY PT, R8, R15, 0x1, 0x1f ;  /* 0x0c201f000f087f89 */ /* 0x000e6200000e0000 */
[----:B------:R-:W-:Y:S02]  /*4dc0*/  WARPGROUP.DEPBAR.LE gsb0, 0x0 ;  /* 0x00008000000079c5 */ /* 0x000fe40000010000 */
[----:B------:R-:W-:-:S06]  /*4dd0*/  WARPGROUP.ARRIVE ;  /* 0x00000000000079c5 */ /* 0x000fcc0000000000 */
[----:B------:R-:W-:Y:S01]  /*4de0*/  QGMMA.64x64x32.F32.E4M3.E4M3 R24, R140, gdesc[UR4], R24, gsb0 ;  /* 0x00e000048c187df3 */ /* 0x000fe20008000818 */
[----:B------:R-:W-:Y:S01]  /*4df0*/  UIADD3 UR6, UR8, 0x180, URZ ;  /* 0x0000018008067890 */ /* 0x000fe2000fffe03f */
[----:B------:R-:W-:Y:S01]  /*4e00*/  UMOV UR7, 0xc0000010 ;  /* 0xc000001000077882 */ /* 0x000fe20000000000 */
[----:B------:R-:W-:Y:S01]  /*4e10*/  UIADD3 UR8, UR8, 0x200, URZ ;  /* 0x0000020008087890 */ /* 0x000fe2000fffe03f */
        /* <DEDUP_REMOVED lines=61> */
[----:B------:R-:W-:-:S02]  /*51f0*/  WARPGROUP.DEPBAR.LE gsb0, 0x0 ;  /* 0x00008000000079c5 */ /* 0x000fc40000010000 */
[----:B------:R-:W-:Y:S01]  /*5200*/  MUFU.EX2 R9, R9 ;  /* 0x0000000900097308 */ /* 0x000fe20000000800 */
[----:B------:R-:W-:Y:S01]  /*5210*/  WARPGROUP.ARRIVE ;  /* 0x00000000000079c5 */ /* 0x000fe20000000000 */
[--C-:B------:R-:W-:Y:S01]  /*5220*/  FFMA.FTZ R110, R110, UR47, -R69.reuse ;  /* 0x0000002f6e6e7c23 */ /* 0x100fe20008010845 */
[----:B------:R-:W-:-:S01]  /*5230*/  FFMA.FTZ R111, R111, UR47, -R69 ;  /* 0x0000002f6f6f7c23 */ /* 0x000fc20008010845 */
[--C-:B------:R-:W-:Y:S01]  /*5240*/  FFMA.FTZ R114, R114, UR47, -R69.reuse ;  /* 0x0000002f72727c23 */ /* 0x100fe20008010845 */
[----:B------:R-:W-:-:S01]  /*5250*/  FFMA.FTZ R115, R115, UR47, -R69 ;  /* 0x0000002f73737c23 */ /* 0x000fc20008010845 */
[----:B------:R-:W-:Y:S01]  /*5260*/  FFMA.FTZ R118, R118, UR47, -R69 ;  /* 0x0000002f76767c23 */ /* 0x000fe20008010845 */
[----:B------:R-:W-:Y:S01]  /*5270*/  QGMMA.64x64x32.F32.E4M3.E4M3 R24, R144, gdesc[UR4], R24, gsb0 ;  /* 0x00e0000490187df3 */ /* 0x000fe20008000818 */
        /* <DEDUP_REMOVED lines=13> */
[----:B------:R-:W-:Y:S01]  /*5350*/  UMOV UR6, UR8 ;  /* 0x0000000800067c82 */ /* 0x000fe20008000000 */
        /* <DEDUP_REMOVED lines=171> */
[----:B0-----:R-:W-:-:S07]  /*5e10*/  FADD.FTZ R130, R67, R130 ;  /* 0x0000008243827221 */ /* 0x001fce0000010000 */
[----:B------:R-:W0:Y:S01]  /*5e20*/  MUFU.EX2 R11, R11 ;  /* 0x0000000b000b7308 */ /* 0x000e220000000800 */
[----:B--2---:R-:W-:-:S04]  /*5e30*/  FADD.FTZ R7, R65, R6 ;  /* 0x0000000641077221 */ /* 0x004fc80000010000 */
[----:B-1----:R-:W-:-:S03]  /*5e40*/  FADD.FTZ R6, R68, R7 ;  /* 0x0000000744067221 */ /* 0x002fc60000010000 */
[----:B------:R-:W1:Y:S01]  /*5e50*/  MUFU.EX2 R70, R70 ;  /* 0x0000004600467308 */ /* 0x000e620000000800 */
[----:B---3--:R-:W-:-:S01]  /*5e60*/  FADD.FTZ R69, R5, R130 ;  /* 0x0000008205457221 */ /* 0x008fc20000010000 */
[----:B0-----:R-:W-:-:S03]  /*5e70*/  FADD.FTZ R7, R11, R6 ;  /* 0x000000060b077221 */ /* 0x001fc60000010000 */
[----:B-1----:R-:W-:Y:S01]  /*5e80*/  FADD.FTZ R6, R70, R69 ;  /* 0x0000004546067221 */ /* 0x002fe20000010000 */
[----:B------:R-:W-:Y:S06]  /*5e90*/  @!P0 BRA `(.L_x_10902) ;  /* 0x0000000000048947 */ /* 0x000fec0003800000 */
[----:B------:R-:W-:Y:S01]  /*5ea0*/  BPT.TRAP 0x1 ;  /* 0x000000040000795c */ /* 0x000fe20000300000 */
.L_x_10902:
[----:B------:R-:W-:Y:S01]  /*5eb0*/  R2UR UR7, R2 ;  /* 0x00000000020772ca */ /* 0x000fe200000e0000 */
[----:B------:R-:W-:Y:S01]  /*5ec0*/  UIADD3 UR6, UR9, 0x13260, URZ ;  /* 0x0001326009067890 */ /* 0x000fe2000fffe03f */
[----:B------:R-:W-:Y:S01]  /*5ed0*/  ISETP.LT.AND P1, PT, RZ, UR51, PT ;  /* 0x00000033ff007c0c */ /* 0x000fe2000bf21270 */
        /* <DEDUP_REMOVED lines=10> */
[----:B------:R-:W-:Y:S01]  /*5f80*/  UPRMT UR6, UR7, 0x654, UR6 ;  /* 0x0000065407067896 */ /* 0x000fe20008000006 */
[----:B------:R-:W-:Y:S01]  /*5f90*/  F2FP.SATFINITE.E4M3.F32.PACK_AB_MERGE_C R108, R109, R108, RZ ;  /* 0x0000006c6d6c723e */ /* 0x000fe200048070ff */
[----:B------:R-:W-:Y:S01]  /*5fa0*/  UIADD3 UR7, UR51, -0x1, URZ ;  /* 0xffffffff33077890 */ /* 0x000fe2000fffe03f */
        /* <DEDUP_REMOVED lines=68> */
.L_x_10893:
[----:B------:R-:W-:Y:S06]  /*63f0*/  BAR.ARV 0x8, 0x200 ;  /* 0x0208000000007b1d */ /* 0x000fec0000002000 */
[----:B------:R-:W-:Y:S05]  /*6400*/  @!P0 BRA `(.L_x_10904) ;  /* 0x0000000000048947 */ /* 0x000fea0003800000 */
[----:B------:R-:W-:Y:S01]  /*6410*/  BPT.TRAP 0x1 ;  /* 0x000000040000795c */ /* 0x000fe20000300000 */
.L_x_10904:
[----:B------:R-:W-:Y:S02]  /*6420*/  IMAD.U32 R3, RZ, RZ, UR43 ;  /* 0x0000002bff037e24 */ /* 0x000fe4000f8e00ff */
[----:B------:R-:W-:Y:S02]  /*6430*/  IMAD.U32 R5, RZ, RZ, UR42 ;  /* 0x0000002aff057e24 */ /* 0x000fe4000f8e00ff */
[----:B------:R-:W-:-:S03]  /*6440*/  IMAD R20, R3, 0x8, R0 ;  /* 0x0000000803147824 */ /* 0x000fc600078e0200 */
[----:B------:R-:W-:-:S04]  /*6450*/  SHF.L.U32 R3, R5, 0x1f, RZ ;  /* 0x0000001f05037819 */ /* 0x000fc800000006ff */
[----:B------:R0:W1:Y:S01]  /*6460*/  SYNCS.PHASECHK.TRANS64.TRYWAIT P1, [R20+URZ+0x13250], R3 ;  /* 0x01325003140075a7 */ /* 0x000062000802017f */
[----:B------:R-:W-:Y:S05]  /*6470*/  @!P0 BRA `(.L_x_10905) ;  /* 0x0000000000048947 */ /* 0x000fea0003800000 */
[----:B------:R-:W-:Y:S01]  /*6480*/  BPT.TRAP 0x1 ;  /* 0x000000040000795c */ /* 0x000fe20000300000 */
.L_x_10905:
[----:B------:R-:W-:Y:S01]  /*6490*/  VIADD R0, R0, 0x1000 ;  /* 0x0000100000007836 */ /* 0x000fe20000000000 */
[----:B-1----:R-:W-:Y:S06]  /*64a0*/  @P1 BRA `(.L_x_10906) ;  /* 0x0000000000081947 */ /* 0x002fec0003800000 */
[----:B------:R-:W1:Y:S02]  /*64b0*/  SYNCS.PHASECHK.TRANS64.TRYWAIT P1, [R20+URZ+0x13250], R3 ;  /* 0x01325003140075a7 */ /* 0x000e64000802017f */
[----:B-1----:R-:W-:Y:S05]  /*64c0*/  @!P1 BRA `(.L_x_10907) ;  /* 0x0000007000509947 */ /* 0x002fea0003800000 */
.L_x_10906:
[----:B------:R-:W-:Y:S01]  /*64d0*/  SHF.R.U32.HI R0, RZ, 0x4, R0 ;  /* 0x00000004ff007819 */ /* 0x000fe20000011600 */
[----:B------:R-:W-:Y:S01]  /*64e0*/  IMAD.U32 R11, RZ, RZ, UR43 ;  /* 0x0000002bff0b7e24 */ /* 0x000fe2000f8e00ff */
[----:B------:R-:W-:Y:S05]  /*64f0*/  WARPSYNC.ALL ;  /* 0x0000000000007948 */ /* 0x000fea0003800000 */
[----:B------:R-:W-:Y:S01]  /*6500*/  LOP3.LUT R0, R0, 0x3fff, RZ, 0xc0, !PT ;  /* 0x00003fff00007812 */ /* 0x000fe200078ec0ff */
[----:B------:R-:W-:Y:S01]  /*6510*/  WARPGROUP.ARRIVE ;  /* 0x00000000000079c5 */ /* 0x000fe20000000000 */
[----:B------:R-:W-:Y:S01]  /*6520*/  ULDC.64 UR10, c[0x0][0x9a0] ;  /* 0x00026800000a7ab9 */ /* 0x000fe20000000a00 */
[----:B------:R-:W-:Y:S01]  /*6530*/  IMAD.MOV.U32 R5, RZ, RZ, 0x3f800000 ;  /* 0x3f800000ff057424 */ /* 0x000fe200078e00ff */
[----:B------:R-:W-:Y:S01]  /*6540*/  LOP3.LUT R0, R0, 0x10000, RZ, 0xfc, !PT ;  /* 0x0001000000007812 */ /* 0x000fe200078efcff */
[----:B------:R-:W-:-:S04]  /*6550*/  UISETP.NE.U32.AND UP0, UPT, UR10, URZ, UPT ;  /* 0x0000003f0a00728c */ /* 0x000fc8000bf05070 */
[----:B------:R-:W-:Y:S01]  /*6560*/  IMAD R10, R11, 0x280, R0 ;  /* 0x000002800b0a7824 */ /* 0x000fe200078e0200 */
[----:B------:R-:W-:Y:S01]  /*6570*/  UISETP.NE.AND.EX UP0, UPT, UR11, URZ, UPT, UP0 ;  /* 0x0000003f0b00728c */ /* 0x000fe2000bf05300 */
[----:B------:R-:W-:-:S03]  /*6580*/  IMAD.MOV.U32 R11, RZ, RZ, -0x3ffffff0 ;  /* 0xc0000010ff0b7424 */ /* 0x000fc600078e00ff */
[----:B------:R-:W-:Y:S02]  /*6590*/  R2UR UR6, R10 ;  /* 0x000000000a0672ca */ /* 0x000fe400000e0000 */
[----:B------:R-:W-:Y:S02]  /*65a0*/  R2UR UR7, R11 ;  /* 0x000000000b0772ca */ /* 0x000fe400000e0000 */
[----:B------:R-:W-:-:S03]  /*65b0*/  PLOP3.LUT P1, PT, PT, PT, UP0, 0x80, 0x0 ;  /* 0x000000000000781c */ /* 0x000fc60003f2f008 */
[----:B------:R-:W-:Y:S01]  /*65c0*/  @UP0 ULDC.64 UR12, c[0x0][0x9c8] ;  /* 0x00027200000c0ab9 */ /* 0x000fe20000000a00 */
[----:B------:R-:W-:Y:S02]  /*65d0*/  @UP0 USHF.R.S32.HI UR9, URZ, 0x1f, UR50 ;  /* 0x0000001f3f090899 */ /* 0x000fe40008011432 */
[----:B------:R-:W-:Y:S02]  /*65e0*/  @UP0 UIMAD UR8, UR46, UR12, URZ ;  /* 0x0000000c2e0802a4 */ /* 0x000fe4000f8e023f */
[----:B------:R-:W-:Y:S02]  /*65f0*/  @UP0 UIMAD.WIDE.U32 UR4, UR45, UR12, URZ ;  /* 0x0000000c2d0402a5 */ /* 0x000fe4000f8e003f */
[----:B------:R-:W-:-:S07]  /*6600*/  @UP0 UIMAD UR8, UR45, UR13, UR8 ;  /* 0x0000000d2d0802a4 */ /* 0x000fce000f8e0208 */
[----:B------:R-:W-:Y:S01]  /*6610*/  QGMMA.64x64x32.F32.E4M3.E4M3 R24, R152, gdesc[UR4], R24, gsb0 ;  /* 0x00e0000498187df3 */ /* 0x000fe20008000818 */
        /* <DEDUP_REMOVED lines=8> */
[----:B------:R-:W-:Y:S02]  /*66a0*/  VIADD R12, R10, 0x80 ;  /* 0x000000800a0c7836 */ /* 0x000fe40000000000 */
[----:B------:R-:W-:Y:S01]  /*66b0*/  @UP0 UMOV UR4, UR6 ;  /* 0x0000000600040c82 */ /* 0x000fe20008000000 */
[----:B------:R-:W-:Y:S02]  /*66c0*/  IMAD.MOV.U32 R13, RZ, RZ, -0x3ffffff0 ;  /* 0xc0000010ff0d7424 */ /* 0x000fe400078e00ff */
[----:B------:R-:W-:Y:S02]  /*66d0*/  IMAD.U32 R14, RZ, RZ, UR4 ;  /* 0x00000004ff0e7e24 */ /* 0x000fe4000f8e00ff */
[----:B------:R-:W-:Y:S01]  /*66e0*/  IMAD.U32 R15, RZ, RZ, UR5 ;  /* 0x00000005ff0f7e24 */ /* 0x000fe2000f8e00ff */
[----:B------:R-:W-:Y:S02]  /*66f0*/  R2UR UR6, R12 ;  /* 0x000000000c0672ca */ /* 0x000fe400000e0000 */
[----:B------:R-:W-:-:S02]  /*6700*/  R2UR UR7, R13 ;  /* 0x000000000d0772ca */ /* 0x000fc400000e0000 */
[----:B------:R2:W3:Y:S01]  /*6710*/  @P1 LDG.E R5, desc[UR52][R14.64] ;  /* 0x000000340e051981 */ /* 0x0004e2000c1e1900 */
[----:B------:R-:W-:Y:S02]  /*6720*/  WARPGROUP.DEPBAR.LE gsb0, 0x0 ;  /* 0x00008000000079c5 */ /* 0x000fe40000010000 */
[----:B------:R-:W-:-:S08]  /*6730*/  WARPGROUP.ARRIVE ;  /* 0x00000000000079c5 */ /* 0x000fd00000000000 */
[----:B------:R-:W-:Y:S01]  /*6740*/  QGMMA.64x64x32.F32.E4M3.E4M3 R24, R136, gdesc[UR4], R24, gsb0 ;  /* 0x00e0000488187df3 */ /* 0x000fe20008000818 */
[----:B------:R-:W-:Y:S02]  /*6750*/  VIADD R12, R10, 0x100 ;  /* 0x000001000a0c7836 */ /* 0x000fe40000000000 */
[----:B------:R-:W-:-:S03]  /*6760*/  IMAD.MOV.U32 R13, RZ, RZ, -0x3ffffff0 ;  /* 0xc0000010ff0d7424 */ /* 0x000fc600078e00ff */
[----:B------:R-:W-:Y:S02]  /*6770*/  R2UR UR6, R12 ;  /* 0x000000000c0672ca */ /* 0x000fe400000e0000 */
[----:B------:R-:W-:Y:S01]  /*6780*/  R2UR UR7, R13 ;  /* 0x000000000d0772ca */ /* 0x000fe200000e0000 */
[----:B------:R-:W-:Y:S02]  /*6790*/  VIADD R12, R10, 0x180 ;  /* 0x000001800a0c7836 */ /* 0x000fe40000000000 */
[----:B------:R-:W-:Y:S01]  /*67a0*/  IMAD.MOV.U32 R13, RZ, RZ, -0x3ffffff0 ;  /* 0xc0000010ff0d7424 */ /* 0x000fe200078e00ff */
[----:B------:R-:W-:Y:S02]  /*67b0*/  WARPGROUP.DEPBAR.LE gsb0, 0x0 ;  /* 0x00008000000079c5 */ /* 0x000fe40000010000 */
[----:B------:R-:W-:-:S07]  /*67c0*/  WARPGROUP.ARRIVE ;  /* 0x00000000000079c5 */ /* 0x000fce0000000000 */
[----:B------:R-:W-:Y:S01]  /*67d0*/  QGMMA.64x64x32.F32.E4M3.E4M3 R24, R140, gdesc[UR4], R24, gsb0 ;  /* 0x00e000048c187df3 */ /* 0x000fe20008000818 */
[----:B------:R-:W-:Y:S02]  /*67e0*/  R2UR UR6, R12 ;  /* 0x000000000c0672ca */ /* 0x000fe400000e0000 */
[----:B------:R-:W-:Y:S01]  /*67f0*/  R2UR UR7, R13 ;  /* 0x000000000d0772ca */ /* 0x000fe200000e0000 */
[----:B------:R-:W4:Y:S04]  /*6800*/  SHFL.BFLY PT, R0, R7, 0x2, 0x1f ;  /* 0x0c401f0007007f89 */ /* 0x000f2800000e0000 */
[----:B------:R-:W5:Y:S01]  /*6810*/  SHFL.BFLY PT, R9, R6, 0x2, 0x1f ;  /* 0x0c401f0006097f89 */ /* 0x000f6200000e0000 */
[----:B------:R-:W-:Y:S02]  /*6820*/  VIADD R10, R10, 0x200 ;  /* 0x000002000a0a7836 */ /* 0x000fe40000000000 */
[----:B------:R-:W-:Y:S01]  /*6830*/  IMAD.MOV.U32 R11, RZ, RZ, -0x3ffffff0 ;  /* 0xc0000010ff0b7424 */ /* 0x000fe200078e00ff */
[----:B------:R-:W-:-:S02]  /*6840*/  WARPGROUP.DEPBAR.LE gsb0, 0x0 ;  /* 0x00008000000079c5 */ /* 0x000fc40000010000 */
[----:B------:R-:W-:-:S06]  /*6850*/  WARPGROUP.ARRIVE ;  /* 0x00000000000079c5 */ /* 0x000fcc0000000000 */
[----:B------:R-:W-:Y:S01]  /*6860*/  QGMMA.64x64x32.F32.E4M3.E4M3 R24, R144, gdesc[UR4], R24, gsb0 ;  /* 0x00e0000490187df3 */ /* 0x000fe20008000818 */
[----:B------:R-:W-:Y:S02]  /*6870*/  R2UR UR6, R10 ;  /* 0x000000000a0672ca */ /* 0x000fe400000e0000 */
[----:B------:R-:W-:Y:S01]  /*6880*/  R2UR UR7, R11 ;  /* 0x000000000b0772ca */ /* 0x000fe200000e0000 */
[----:B----4-:R-:W-:-:S01]  /*6890*/  FADD.FTZ R0, R0, R7 ;  /* 0x0000000700007221 */ /* 0x010fc20000010000 */
[----:B-----5:R-:W-:-:S04]  /*68a0*/  FADD.FTZ R9, R9, R6 ;  /* 0x0000000609097221 */ /* 0x020fc80000010000 */
[----:B01----:R-:W0:Y:S04]  /*68b0*/  SHFL.BFLY PT, R3, R0, 0x1, 0x1f ;  /* 0x0c201f0000037f89 */ /* 0x003e2800000e0000 */
[----:B------:R-:W2:Y:S01]  /*68c0*/  SHFL.BFLY PT, R10, R9, 0x1, 0x1f ;  /* 0x0c201f00090a7f89 */ /* 0x000ea200000e0000 */
[----:B------:R-:W-:Y:S02]  /*68d0*/  IMAD.MOV.U32 R6, RZ, RZ, RZ ;  /* 0x000000ffff067224 */ /* 0x000fe400078e00ff */
[----:B0-----:R-:W-:Y:S01]  /*68e0*/  FADD.FTZ R13, R0, R3 ;  /* 0x00000003000d7221 */ /* 0x001fe20000010000 */
[----:B--2---:R-:W-:-:S04]  /*68f0*/  FADD.FTZ R14, R9, R10 ;  /* 0x0000000a090e7221 */ /* 0x004fc80000010000 */
[C---:B------:R-:W-:Y:S01]  /*6900*/  FSETP.NE.FTZ.AND P1, PT, R13.reuse, RZ, PT ;  /* 0x000000ff0d00720b */ /* 0x040fe20003f35000 */
[----:B------:R-:W-:Y:S01]  /*6910*/  FMUL.FTZ R15, R13, 0.00390625 ;  /* 0x3b8000000d0f7820 */ /* 0x000fe20000410000 */
[----:B------:R-:W-:Y:S01]  /*6920*/  FMUL.FTZ R21, R14, 0.00390625 ;  /* 0x3b8000000e157820 */ /* 0x000fe20000410000 */
        /* <DEDUP_REMOVED lines=26> */
.L_x_10908:
        /* <DEDUP_REMOVED lines=42> */
.L_x_10886:
        /* <DEDUP_REMOVED lines=12> */
[----:B------:R-:W2:Y:S01]  /*6e30*/  LDL R38, [R1+0x4] ;  /* 0x0000040001267983 */ /* 0x000ea20000100800 */
[----:B------:R-:W1:Y:S01]  /*6e40*/  S2R R39, SR_SWINHI ;  /* 0x0000000000277919 */ /* 0x000e620000002f00 */
        /* <DEDUP_REMOVED lines=12> */
[----:B0-----:R-:W-:Y:S01]  /*6f10*/  IMAD.SHL.U32 R4, R35, 0x4, RZ ;  /* 0x0000000423047824 */ /* 0x001fe200078e00ff */
[----:B------:R-:W-:Y:S02]  /*6f20*/  F2FP.BF16.F32.PACK_AB R41, R40, R41 ;  /* 0x000000292829723e */ /* 0x000fe400000010ff */
[----:B------:R-:W-:Y:S02]  /*6f30*/  F2FP.BF16.F32.PACK_AB R60, R60, R61 ;  /* 0x0000003d3c3c723e */ /* 0x000fe400000010ff */
[----:B------:R-:W-:Y:S01]  /*6f40*/  F2FP.BF16.F32.PACK_AB R59, R58, R59 ;  /* 0x0000003b3a3b723e */ /* 0x000fe200000010ff */
[----:B------:R-:W-:Y:S01]  /*6f50*/  BAR.SYNC.DEFER_BLOCKING 0x1, 0x180 ;  /* 0x0046000000007b1d */ /* 0x000fe20000010000 */
[----:B------:R-:W-:-:S04]  /*6f60*/  LOP3.LUT R4, R4, 0xc, RZ, 0xc0, !PT ;  /* 0x0000000c04047812 */ /* 0x000fc800078ec0ff */
[----:B------:R-:W-:Y:S01]  /*6f70*/  IADD3 R4, P0, R4, UR6, RZ ;  /* 0x0000000604047c10 */ /* 0x000fe2000ff1e0ff */
[----:B------:R-:W-:Y:S01]  /*6f80*/  UMOV UR4, URZ ;  /* 0x0000003f00047c82 */ /* 0x000fe20008000000 */
[----:B------:R-:W-:Y:S01]  /*6f90*/  USHF.R.S32.HI UR17, URZ, 0x1f, UR49 ;  /* 0x0000001f3f117899 */ /* 0x000fe20008011431 */
[----:B------:R-:W-:Y:S02]  /*6fa0*/  ULDC.64 UR8, c[0x0][0xb90] ;  /* 0x0002e40000087ab9 */ /* 0x000fe40000000a00 */
[----:B------:R-:W-:Y:S01]  /*6fb0*/  IMAD.X R5, RZ, RZ, UR7, P0 ;  /* 0x00000007ff057e24 */ /* 0x000fe200080e06ff */
[----:B------:R-:W-:Y:S01]  /*6fc0*/  F2FP.BF16.F32.PACK_AB R10, R55, R6 ;  /* 0x00000006370a723e */ /* 0x000fe200000010ff */
[----:B------:R-:W-:Y:S01]  /*6fd0*/  ULDC.64 UR6, c[0x0][0xc00] ;  /* 0x0003000000067ab9 */ /* 0x000fe20000000a00 */
[----:B------:R-:W-:Y:S01]  /*6fe0*/  ULDC.64 UR12, c[0x0][0xc08] ;  /* 0x00030200000c7ab9 */ /* 0x000fe20000000a00 */
[----:B------:R-:W-:Y:S01]  /*6ff0*/  ULDC.64 UR14, c[0x0][0xb98] ;  /* 0x0002e600000e7ab9 */ /* 0x000fe20000000a00 */
[----:B------:R0:W3:Y:S01]  /*7000*/  LDG.E.CONSTANT R28, desc[UR52][R4.64] ;  /* 0x00000034041c7981 */ /* 0x0000e2000c1e9900 */
[----:B------:R-:W-:-:S04]  /*7010*/  UISETP.NE.U32.AND UP0, UPT, UR6, URZ, UPT ;  /* 0x0000003f0600728c */ /* 0x000fc8000bf05070 */
[----:B------:R-:W-:-:S03]  /*7020*/  UISETP.NE.AND.EX UP0, UPT, UR7, URZ, UPT, UP0 ;  /* 0x0000003f0700728c */ /* 0x000fc6000bf05300 */
[----:B------:R-:W-:Y:S01]  /*7030*/  ULDC.64 UR6, c[0x0][0xc00] ;  /* 0x0003000000067ab9 */ /* 0x000fe20000000a00 */
[----:B0-----:R-:W-:Y:S01]  /*7040*/  LOP3.LUT P0, R4, R35, 0x3, RZ, 0xc0, !PT ;  /* 0x0000000323047812 */ /* 0x001fe2000780c0ff */
[----:B------:R-:W-:-:S03]  /*7050*/  UIMAD.WIDE UR6, UR45, 0x4, UR6 ;  /* 0x000000042d0678a5 */ /* 0x000fc6000f8e0206 */
[----:B------:R-:W-:Y:S02]  /*7060*/  ISETP.EQ.OR P0, PT, R4, 0x3, !P0 ;  /* 0x000000030400780c */ /* 0x000fe40004702670 */
[----:B------:R-:W-:Y:S02]  /*7070*/  MOV R4, R2 ;  /* 0x0000000200047202 */ /* 0x000fe40000000f00 */
[----:B-1----:R-:W-:Y:S02]  /*7080*/  MOV R5, R39 ;  /* 0x0000002700057202 */ /* 0x002fe40000000f00 */
        /* <DEDUP_REMOVED lines=15> */
[----:B------:R-:W-:Y:S01]  /*7180*/  SEL R32, R10, R9, P0 ;  /* 0x000000090a207207 */ /* 0x000fe20000000000 */
[----:B--2---:R-:W-:-:S03]  /*7190*/  IMAD.WIDE R6, R38, 0x2, R4 ;  /* 0x0000000226067825 */ /* 0x004fc600078e0204 */
[C---:B------:R-:W-:Y:S02]  /*71a0*/  IADD3 R15, P3, R6.reuse, 0x20, RZ ;  /* 0x00000020060f7810 */ /* 0x040fe40007f7e0ff */
[C---:B------:R-:W-:Y:S02]  /*71b0*/  LOP3.LUT R13, R6.reuse, 0x380, RZ, 0xc0, !PT ;  /* 0x00000380060d7812 */ /* 0x040fe400078ec0ff */
[----:B------:R-:W-:Y:S02]  /*71c0*/  IADD3 R43, P1, R6, 0x60, RZ ;  /* 0x00000060062b7810 */ /* 0x000fe40007f3e0ff */
[----:B------:R-:W-:Y:S02]  /*71d0*/  LOP3.LUT R8, R15, 0x380, RZ, 0xc0, !PT ;  /* 0x000003800f087812 */ /* 0x000fe400078ec0ff */
[----:B------:R-:W-:Y:S01]  /*71e0*/  SHF.R.U64 R13, R13, 0x3, RZ ;  /* 0x000000030d0d7819 */ /* 0x000fe200000012ff */
[----:B------:R-:W-:Y:S01]  /*71f0*/  IMAD.X R9, RZ, RZ, R7, P1 ;  /* 0x000000ffff097224 */ /* 0x000fe200008e0607 */
[----:B------:R-:W-:-:S02]  /*7200*/  LOP3.LUT R14, R43, 0x380, RZ, 0xc0, !PT ;  /* 0x000003802b0e7812 */ /* 0x000fc400078ec0ff */
[----:B------:R-:W-:Y:S02]  /*7210*/  SHF.R.U64 R8, R8, 0x3, RZ ;  /* 0x0000000308087819 */ /* 0x000fe400000012ff */
[----:B------:R-:W-:Y:S02]  /*7220*/  IADD3 R41, P2, R6, 0x40, RZ ;  /* 0x0000004006297810 */ /* 0x000fe40007f5e0ff */
[----:B------:R-:W-:Y:S01]  /*7230*/  LOP3.LUT R6, R13, R6, RZ, 0x3c, !PT ;  /* 0x000000060d067212 */ /* 0x000fe200078e3cff */
[--C-:B------:R-:W-:Y:S01]  /*7240*/  IMAD.X R13, RZ, RZ, R7.reuse, P3 ;  /* 0x000000ffff0d7224 */ /* 0x100fe200018e0607 */
[----:B------:R-:W-:Y:S01]  /*7250*/  SHF.R.U64 R14, R14, 0x3, RZ ;  /* 0x000000030e0e7819 */ /* 0x000fe200000012ff */
[----:B------:R-:W-:Y:S01]  /*7260*/  IMAD.X R11, RZ, RZ, R7, P2 ;  /* 0x000000ffff0b7224 */ /* 0x000fe200010e0607 */
[----:B------:R-:W-:Y:S02]  /*7270*/  LOP3.LUT R12, R8, R15, RZ, 0x3c, !PT ;  /* 0x0000000f080c7212 */ /* 0x000fe400078e3cff */
[----:B------:R-:W-:-:S02]  /*7280*/  LOP3.LUT R8, R14, R43, RZ, 0x3c, !PT ;  /* 0x0000002b0e087212 */ /* 0x000fc400078e3cff */
[----:B------:R-:W-:Y:S02]  /*7290*/  MOV R43, R6 ;  /* 0x00000006002b7202 */ /* 0x000fe40000000f00 */
[----:B------:R-:W-:Y:S02]  /*72a0*/  LOP3.LUT R10, R41, 0x380, RZ, 0xc0, !PT ;  /* 0x00000380290a7812 */ /* 0x000fe400078ec0ff */
[----:B------:R-:W-:Y:S02]  /*72b0*/  MOV R7, R8 ;  /* 0x0000000800077202 */ /* 0x000fe40000000f00 */
[----:B------:R-:W-:Y:S02]  /*72c0*/  SHF.R.U64 R10, R10, 0x3, RZ ;  /* 0x000000030a0a7819 */ /* 0x000fe400000012ff */
[----:B------:R-:W-:Y:S02]  /*72d0*/  MOV R42, R12 ;  /* 0x0000000c002a7202 */ /* 0x000fe40000000f00 */
[----:B------:R-:W-:-:S02]  /*72e0*/  LOP3.LUT R10, R10, R41, RZ, 0x3c, !PT ;  /* 0x000000290a0a7212 */ /* 0x000fc400078e3cff */
[----:B------:R-:W-:Y:S02]  /*72f0*/  PLOP3.LUT P2, PT, PT, PT, UP0, 0x80, 0x0 ;  /* 0x000000000000781c */ /* 0x000fe40003f4f008 */
[----:B------:R-:W-:Y:S02]  /*7300*/  MOV R41, R10 ;  /* 0x0000000a00297202 */ /* 0x000fe40000000f00 */
[----:B---3--:R-:W-:Y:S01]  /*7310*/  LOP3.LUT R15, R28, 0x2, RZ, 0x3c, !PT ;  /* 0x000000021c0f7812 */ /* 0x008fe200078e3cff */
        /* <DEDUP_REMOVED lines=10> */
[----:B------:R-:W-:Y:S01]  /*73c0*/  SHFL.IDX PT, R39, R39, R28, 0x1c1f ;  /* 0x001c1f1c27277589 */ /* 0x000fe200000e0000 */
[----:B------:R-:W0:Y:S03]  /*73d0*/  LDC R29, c[0x0][0xbe8] ;  /* 0x0002fa00ff1d7b82 */ /* 0x000e260000000800 */
[----:B------:R3:W4:Y:S04]  /*73e0*/  SHFL.IDX PT, R30, R34, R15, 0x1c1f ;  /* 0x001c1f0f221e7589 */ /* 0x00072800000e0000 */
[----:B------:R-:W-:Y:S04]  /*73f0*/  SHFL.IDX PT, R27, R27, R28, 0x1c1f ;  /* 0x001c1f1c1b1b7589 */ /* 0x000fe800000e0000 */
[----:B------:R-:W0:Y:S01]  /*7400*/  SHFL.IDX PT, R38, R26, R15, 0x1c1f ;  /* 0x001c1f0f1a267589 */ /* 0x000e2200000e0000 */
[----:B-1----:R-:W-:-:S02]  /*7410*/  SEL R9, R37, R44, P0 ;  /* 0x0000002c25097207 */ /* 0x002fc40000000000 */
[----:B---3--:R-:W-:Y:S01]  /*7420*/  SEL R34, R6, R25, P0 ;  /* 0x0000001906227207 */ /* 0x008fe20000000000 */
[----:B------:R-:W-:Y:S01]  /*7430*/  SHFL.IDX PT, R33, R33, R28, 0x1c1f ;  /* 0x001c1f1c21217589 */ /* 0x000fe200000e0000 */
[----:B------:R-:W-:-:S03]  /*7440*/  SEL R11, R44, R37, P0 ;  /* 0x000000252c0b7207 */ /* 0x000fc60000000000 */
[----:B------:R-:W1:Y:S01]  /*7450*/  SHFL.IDX PT, R20, R20, R15, 0x1c1f ;  /* 0x001c1f0f14147589 */ /* 0x000e6200000e0000 */
[----:B--2---:R-:W-:Y:S02]  /*7460*/  SEL R12, R35, R36, P0 ;  /* 0x00000024230c7207 */ /* 0x004fe40000000000 */
[----:B------:R-:W-:Y:S01]  /*7470*/  SEL R14, R36, R35, P0 ;  /* 0x00000023240e7207 */ /* 0x000fe20000000000 */
[----:B------:R-:W-:Y:S04]  /*7480*/  SHFL.IDX PT, R21, R21, R28, 0x1c1f ;  /* 0x001c1f1c15157589 */ /* 0x000fe800000e0000 */
[----:B------:R2:W3:Y:S01]  /*7490*/  SHFL.IDX PT, R40, R32, R15, 0x1c1f ;  /* 0x001c1f0f20287589 */ /* 0x0004e200000e0000 */
[----:B----4-:R-:W-:-:S03]  /*74a0*/  SEL R13, R39, R30, P0 ;  /* 0x0000001e270d7207 */ /* 0x010fc60000000000 */
[----:B------:R4:W-:Y:S01]  /*74b0*/  STSM.16.M88.4 [R43], R8 ;  /* 0x000000082b007844 */ /* 0x0009e20000000200 */
[----:B--2---:R-:W-:Y:S02]  /*74c0*/  SEL R32, R25, R6, P0 ;  /* 0x0000000619207207 */ /* 0x004fe40000000000 */
[----:B------:R-:W-:Y:S02]  /*74d0*/  SEL R15, R30, R39, P0 ;  /* 0x000000271e0f7207 */ /* 0x000fe40000000000 */
[----:B0-----:R-:W-:Y:S02]  /*74e0*/  SEL R25, R27, R38, P0 ;  /* 0x000000261b197207 */ /* 0x001fe40000000000 */
[----:B-1----:R-:W-:Y:S01]  /*74f0*/  SEL R24, R33, R20, P0 ;  /* 0x0000001421187207 */ /* 0x002fe20000000000 */
[----:B------:R-:W-:Y:S01]  /*7500*/  STSM.16.M88.4 [R42], R12 ;  /* 0x0000000c2a007844 */ /* 0x000fe20000000200 */
[----:B------:R-:W-:Y:S01]  /*7510*/  SEL R26, R20, R33, P0 ;  /* 0x00000021141a7207 */ /* 0x000fe20000000000 */
[----:B------:R-:W-:Y:S01]  /*7520*/  IMAD.U32 R20, RZ, RZ, UR6 ;  /* 0x00000006ff147e24 */ /* 0x000fe2000f8e00ff */
[----:B------:R-:W-:-:S02]  /*7530*/  SEL R27, R38, R27, P0 ;  /* 0x0000001b261b7207 */ /* 0x000fc40000000000 */
[----:B---3--:R-:W-:-:S03]  /*7540*/  SEL R33, R21, R40, P0 ;  /* 0x0000002815217207 */ /* 0x008fc60000000000 */
[----:B------:R-:W-:Y:S01]  /*7550*/  STSM.16.M88.4 [R41], R24 ;  /* 0x0000001829007844 */ /* 0x000fe20000000200 */
[----:B------:R-:W-:Y:S01]  /*7560*/  SEL R35, R40, R21, P0 ;  /* 0x0000001528237207 */ /* 0x000fe20000000000 */
[----:B------:R-:W-:-:S04]  /*7570*/  IMAD.U32 R21, RZ, RZ, UR7 ;  /* 0x00000007ff157e24 */ /* 0x000fc8000f8e00ff */
[----:B------:R0:W-:Y:S01]  /*7580*/  STSM.16.M88.4 [R7], R32 ;  /* 0x0000002007007844 */ /* 0x0001e20000000200 */
[----:B------:R-:W-:Y:S06]  /*7590*/  BAR.SYNC.DEFER_BLOCKING 0x1, 0x180 ;  /* 0x0046000000007b1d */ /* 0x000fec0000010000 */
[----:B------:R-:W2:Y:S01]  /*75a0*/  @P2 LDG.E R6, desc[UR52][R20.64] ;  /* 0x0000003414062981 */ /* 0x000ea2000c1e1900 */
[----:B------:R-:W-:Y:S01]  /*75b0*/  ISETP.NE.AND P1, PT, R29, 0x1, PT ;  /* 0x000000011d00780c */ /* 0x000fe20003f25270 */
[----:B------:R-:W-:Y:S02]  /*75c0*/  UIMAD UR6, UR17, UR8, URZ ;  /* 0x00000008110672a4 */ /* 0x000fe4000f8e023f */
[----:B------:R-:W-:-:S02]  /*75d0*/  USEL UR16, UR46, URZ, !UP0 ;  /* 0x0000003f2e107287 */ /* 0x000fc4000c000000 */
[----:B------:R-:W-:Y:S02]  /*75e0*/  UIMAD UR9, UR49, UR9, UR6 ;  /* 0x00000009310972a4 */ /* 0x000fe4000f8e0206 */
[----:B------:R-:W-:-:S06]  /*75f0*/  UISETP.NE.U32.AND UP1, UPT, UR12, URZ, UPT ;  /* 0x0000003f0c00728c */ /* 0x000fcc000bf25070 */
[----:B------:R-:W0:Y:S08]  /*7600*/  @P1 LDC R28, c[0x0][0xbec] ;  /* 0x0002fb00ff1c1b82 */ /* 0x000e300000000800 */
[----:B----4-:R-:W1:Y:S01]  /*7610*/  @P1 LDC R8, c[0x0][0xbf0] ;  /* 0x0002fc00ff081b82 */ /* 0x010e620000000800 */
[----:B--2---:R-:W-:Y:S01]  /*7620*/  @P2 R2UR UR4, R6 ;  /* 0x00000000060422ca */ /* 0x004fe200000e0000 */
[----:B------:R-:W-:-:S04]  /*7630*/  IMAD.U32 R6, RZ, RZ, UR48 ;  /* 0x00000030ff067e24 */ /* 0x000fc8000f8e00ff */
[----:B------:R-:W-:-:S04]  /*7640*/  IMAD R9, R6, 0xc0, R157 ;  /* 0x000000c006097824 */ /* 0x000fc800078e029d */
[----:B0-----:R-:W-:-:S04]  /*7650*/  @P1 IMAD.HI.U32 R7, R9, R28, RZ ;  /* 0x0000001c09071227 */ /* 0x001fc800078e00ff */
[----:B------:R-:W-:Y:S01]  /*7660*/  USHF.R.S32.HI UR7, URZ, 0x1f, UR4 ;  /* 0x0000001f3f077899 */ /* 0x000fe20008011404 */
[----:B------:R-:W-:Y:S01]  /*7670*/  IMAD.MOV.U32 R6, RZ, RZ, R9 ;  /* 0x000000ffff067224 */ /* 0x000fe200078e0009 */
[----:B------:R-:W-:Y:S01]  /*7680*/  UMOV UR6, UR4 ;  /* 0x0000000400067c82 */ /* 0x000fe20008000000 */
[----:B-1----:R-:W-:Y:S01]  /*7690*/  @P1 SHF.R.U32.HI R6, RZ, R8, R7 ;  /* 0x00000008ff061219 */ /* 0x002fe20000011607 */
[----:B------:R-:W-:Y:S02]  /*76a0*/  UIMAD.WIDE.U32 UR10, UR49, UR8, UR6 ;  /* 0x00000008310a72a5 */ /* 0x000fe4000f8e0006 */
[----:B------:R-:W-:Y:S02]  /*76b0*/  USEL UR8, UR45, URZ, !UP0 ;  /* 0x0000003f2d087287 */ /* 0x000fe4000c000000 */
[----:B------:R-:W-:Y:S01]  /*76c0*/  UIADD3 UR11, UR11, UR9, URZ ;  /* 0x000000090b0b7290 */ /* 0x000fe2000fffe03f */
[----:B------:R-:W-:Y:S01]  /*76d0*/  IMAD.MOV R8, RZ, RZ, -R6 ;  /* 0x000000ffff087224 */ /* 0x000fe200078e0a06 */
[----:B------:R-:W-:-:S02]  /*76e0*/  UIMAD UR9, UR16, UR14, URZ ;  /* 0x0000000e100972a4 */ /* 0x000fc4000f8e023f */
[----:B------:R-:W-:Y:S01]  /*76f0*/  UISETP.NE.AND.EX UP0, UPT, UR13, URZ, UPT, UP1 ;  /* 0x0000003f0d00728c */ /* 0x000fe2000bf05310 */
[----:B------:R-:W-:Y:S01]  /*7700*/  IMAD R9, R29, R8, R9 ;  /* 0x000000081d097224 */ /* 0x000fe200078e0209 */
[----:B------:R-:W-:Y:S01]  /*7710*/  UIMAD UR9, UR8, UR15, UR9 ;  /* 0x0000000f080972a4 */ /* 0x000fe2000f8e0209 */
[----:B------:R-:W-:Y:S01]  /*7720*/  SHF.R.S32.HI R8, RZ, 0x1f, R6 ;  /* 0x0000001fff087819 */ /* 0x000fe20000011406 */
[----:B------:R-:W-:Y:S02]  /*7730*/  UIMAD.WIDE.U32 UR10, UR8, UR14, UR10 ;  /* 0x0000000e080a72a5 */ /* 0x000fe4000f8e000a */
[----:B------:R-:W-:Y:S01]  /*7740*/  SHF.R.S32.HI R7, RZ, 0x1f, R9 ;  /* 0x0000001fff077819 */ /* 0x000fe20000011409 */
[----:B------:R-:W-:Y:S01]  /*7750*/  ULDC.64 UR14, c[0x0][0xb88] ;  /* 0x0002e200000e7ab9 */ /* 0x000fe20000000a00 */
[----:B------:R-:W-:Y:S01]  /*7760*/  IMAD.U32 R11, RZ, RZ, UR9 ;  /* 0x00000009ff0b7e24 */ /* 0x000fe2000f8e00ff */
[----:B------:R-:W-:Y:S01]  /*7770*/  PLOP3.LUT P3, PT, PT, PT, UP0, 0x80, 0x0 ;  /* 0x000000000000781c */ /* 0x000fe20003f6f008 */
[----:B------:R-:W-:Y:S01]  /*7780*/  ULDC UR9, c[0x0][0xa88] ;  /* 0x0002a20000097ab9 */ /* 0x000fe20000000800 */
[----:B------:R-:W-:Y:S01]  /*7790*/  IADD3 R6, P0, R6, UR10, RZ ;  /* 0x0000000a06067c10 */ /* 0x000fe2000ff1e0ff */
[----:B------:R-:W-:Y:S01]  /*77a0*/  @UP0 ULEA UR10, UP1, UR45, UR12, 0x2 ;  /* 0x0000000c2d0a0291 */ /* 0x000fe2000f82103f */
[----:B------:R-:W-:-:S02]  /*77b0*/  IMAD R10, R7, UR14, RZ ;  /* 0x0000000e070a7c24 */ /* 0x000fc4000f8e02ff */
[----:B------:R-:W-:Y:S01]  /*77c0*/  IADD3.X R7, R8, UR11, R11, P0, !PT ;  /* 0x0000000b08077c10 */ /* 0x000fe200087fe40b */
[----:B------:R-:W-:Y:S01]  /*77d0*/  @UP0 ULEA.HI.X UR11, UR45, UR13, UR46, 0x2, UP1 ;  /* 0x0000000d2d0b0291 */ /* 0x000fe200088f142e */
[----:B------:R-:W-:Y:S02]  /*77e0*/  IMAD.U32 R8, RZ, RZ, UR9 ;  /* 0x00000009ff087e24 */ /* 0x000fe4000f8e00ff */
[----:B------:R-:W-:Y:S01]  /*77f0*/  IMAD.U32 R12, RZ, RZ, UR10 ;  /* 0x0000000aff0c7e24 */ /* 0x000fe2000f8e00ff */
[----:B------:R-:W-:Y:S01]  /*7800*/  ULDC.64 UR12, c[0x0][0xb50] ;  /* 0x0002d400000c7ab9 */ /* 0x000fe20000000a00 */
[C---:B------:R-:W-:Y:S02]  /*7810*/  IMAD R11, R9.reuse, UR15, R10 ;  /* 0x0000000f090b7c24 */ /* 0x040fe4000f8e020a */
[----:B------:R-:W-:Y:S02]  /*7820*/  IMAD.U32 R13, RZ, RZ, UR11 ;  /* 0x0000000bff0d7e24 */ /* 0x000fe4000f8e00ff */
[----:B------:R-:W-:-:S03]  /*7830*/  IMAD.WIDE.U32 R6, R9, UR14, R6 ;  /* 0x0000000e09067c25 */ /* 0x000fc6000f8e0006 */
[----:B------:R0:W5:Y:S01]  /*7840*/  @P3 LDG.E R8, desc[UR52][R12.64] ;  /* 0x000000340c083981 */ /* 0x000162000c1e1900 */
[----:B------:R-:W-:Y:S01]  /*7850*/  IMAD.IADD R7, R7, 0x1, R11 ;  /* 0x0000000107077824 */ /* 0x000fe200078e020b */
[----:B------:R-:W-:-:S04]  /*7860*/  LEA R10, P0, R6, UR12, 0x2 ;  /* 0x0000000c060a7c11 */ /* 0x000fc8000f8010ff */
[----:B------:R-:W-:Y:S01]  /*7870*/  LEA.HI.X R7, R6, UR13, R7, 0x2, P0 ;  /* 0x0000000d06077c11 */ /* 0x000fe200080f1407 */
[----:B------:R-:W-:Y:S01]  /*7880*/  IMAD.U32 R6, RZ, RZ, UR48 ;  /* 0x00000030ff067e24 */ /* 0x000fe2000f8e00ff */
[----:B------:R-:W-:Y:S07]  /*7890*/  @P3 BRA `(.L_x_10911) ;  /* 0x0000000000103947 */ /* 0x000fee0003800000 */
[----:B------:R-:W-:Y:S05]  /*78a0*/  @!P2 BRA `(.L_x_10911) ;  /* 0x00000000000ca947 */ /* 0x000fea0003800000 */
[----:B------:R-:W2:Y:S04]  /*78b0*/  LDG.E R9, desc[UR52][R20.64] ;  /* 0x0000003414097981 */ /* 0x000ea8000c1e1900 */
[----:B-----5:R-:W2:Y:S02]  /*78c0*/  LDG.E R8, desc[UR52][R20.64+0x4] ;  /* 0x0000043414087981 */ /* 0x020ea4000c1e1900 */
[----:B--2---:R-:W-:-:S07]  /*78d0*/  IMAD.IADD R8, R8, 0x1, -R9 ;  /* 0x0000000108087824 */ /* 0x004fce00078e0a09 */
.L_x_10911:
[----:B0-----:R-:W-:Y:S01]  /*78e0*/  IMAD R13, R18, 0x40, R17 ;  /* 0x00000040120d7824 */ /* 0x001fe200078e0211 */
[----:B------:R-:W-:Y:S01]  /*78f0*/  SHFL.IDX PT, R14, R10, RZ, 0x1c1f ;  /* 0x001c1fff0a0e7589 */ /* 0x000fe200000e0000 */
[----:B------:R-:W-:Y:S01]  /*7900*/  IMAD R6, R6, 0xc0, R23 ;  /* 0x000000c006067824 */ /* 0x000fe200078e0217 */
[----:B------:R-:W-:Y:S01]  /*7910*/  LOP3.LUT P0, RZ, R19, 0x3, RZ, 0xc0, !PT ;  /* 0x0000000313ff7812 */ /* 0x000fe2000780c0ff */
[----:B------:R-:W-:Y:S01]  /*7920*/  IMAD.WIDE R12, R13, 0x2, R4 ;  /* 0x000000020d0c7825 */ /* 0x000fe200078e0204 */
[----:B------:R-:W0:Y:S01]  /*7930*/  SHFL.IDX PT, R15, R7, RZ, 0x1c1f ;  /* 0x001c1fff070f7589 */ /* 0x000e2200000e0000 */
[----:B------:R-:W1:Y:S01]  /*7940*/  @P1 LDC R33, c[0x0][0xbf0] ;  /* 0x0002fc00ff211b82 */ /* 0x000e620000000800 */
[----:B------:R-:W-:Y:S01]  /*7950*/  ULDC.64 UR10, c[0x0][0xaa0] ;  /* 0x0002a800000a7ab9 */ /* 0x000fe20000000a00 */
[----:B-----5:R-:W-:Y:S01]  /*7960*/  IMAD R35, R8, R29, RZ ;  /* 0x0000001d08237224 */ /* 0x020fe200078e02ff */
[----:B------:R-:W-:Y:S01]  /*7970*/  SHFL.IDX PT, R20, R10, 0x1, 0x1c1f ;  /* 0x003c1f000a147f89 */ /* 0x000fe200000e0000 */
[----:B------:R-:W-:Y:S01]  /*7980*/  VIADD R4, R6, 0x8 ;  /* 0x0000000806047836 */ /* 0x000fe20000000000 */
[----:B------:R-:W-:-:S02]  /*7990*/  IADD3 R9, P3, R12, 0x1800, RZ ;  /* 0x000018000c097810 */ /* 0x000fc40007f7e0ff */
[----:B------:R-:W2:Y:S01]  /*79a0*/  SHFL.IDX PT, R21, R7, 0x1, 0x1c1f ;  /* 0x003c1f0007157f89 */ /* 0x000ea200000e0000 */
[----:B------:R-:W-:Y:S02]  /*79b0*/  IADD3 R25, P4, R12, 0x3000, RZ ;  /* 0x000030000c197810 */ /* 0x000fe40007f9e0ff */
[-C--:B------:R-:W-:Y:S02]  /*79c0*/  ISETP.GE.OR P2, PT, R6, R35.reuse, P0 ;  /* 0x000000230600720c */ /* 0x080fe40000746670 */
[----:B------:R-:W-:Y:S02]  /*79d0*/  LOP3.LUT R5, R12, 0x380, RZ, 0xc0, !PT ;  /* 0x000003800c057812 */ /* 0x000fe400078ec0ff */
[----:B------:R-:W-:Y:S02]  /*79e0*/  LOP3.LUT R8, R9, 0x380, RZ, 0xc0, !PT ;  /* 0x0000038009087812 */ /* 0x000fe400078ec0ff */
[----:B------:R-:W-:Y:S02]  /*79f0*/  ISETP.GE.OR P0, PT, R4, R35, P0 ;  /* 0x000000230400720c */ /* 0x000fe40000706670 */
[----:B------:R-:W-:-:S02]  /*7a00*/  LOP3.LUT R24, R25, 0x380, RZ, 0xc0, !PT ;  /* 0x0000038019187812 */ /* 0x000fc400078ec0ff */
[----:B------:R-:W-:Y:S02]  /*7a10*/  SHF.R.U64 R5, R5, 0x3, RZ ;  /* 0x0000000305057819 */ /* 0x000fe400000012ff */
[----:B------:R-:W-:Y:S01]  /*7a20*/  SHF.R.U64 R8, R8, 0x3, RZ ;  /* 0x0000000308087819 */ /* 0x000fe200000012ff */
[----:B0-----:R-:W-:Y:S01]  /*7a30*/  @!P2 ST.E desc[UR52][R14.64], R3 ;  /* 0x000000030e00a985 */ /* 0x001fe2000c101934 */
[----:B------:R-:W-:Y:S02]  /*7a40*/  SHF.R.U64 R24, R24, 0x3, RZ ;  /* 0x0000000318187819 */ /* 0x000fe400000012ff */
[----:B------:R-:W-:Y:S01]  /*7a50*/  LOP3.LUT R4, R5, R12, RZ, 0x3c, !PT ;  /* 0x0000000c05047212 */ /* 0x000fe200078e3cff */
[--C-:B------:R-:W-:Y:S01]  /*7a60*/  IMAD.MOV.U32 R5, RZ, RZ, R13.reuse ;  /* 0x000000ffff057224 */ /* 0x100fe200078e000d */
[----:B------:R-:W-:Y:S01]  /*7a70*/  LOP3.LUT R8, R8, R9, RZ, 0x3c, !PT ;  /* 0x0000000908087212 */ /* 0x000fe200078e3cff */
[--C-:B------:R-:W-:Y:S01]  /*7a80*/  IMAD.X R9, RZ, RZ, R13.reuse, P3 ;  /* 0x000000ffff097224 */ /* 0x100fe200018e060d */
[----:B------:R-:W-:Y:S01]  /*7a90*/  LOP3.LUT R24, R24, R25, RZ, 0x3c, !PT ;  /* 0x0000001918187212 */ /* 0x000fe200078e3cff */
[----:B------:R-:W-:Y:S01]  /*7aa0*/  IMAD.X R25, RZ, RZ, R13, P4 ;  /* 0x000000ffff197224 */ /* 0x000fe200020e060d */
[----:B--2---:R0:W-:Y:S04]  /*7ab0*/  @!P0 ST.E desc[UR52][R20.64], R0 ;  /* 0x0000000014008985 */ /* 0x0041e8000c101934 */
[----:B------:R-:W2:Y:S04]  /*7ac0*/  LD.E.128 R4, desc[UR52][R4.64] ;  /* 0x0000003404047980 */ /* 0x000ea8000c101d00 */
[----:B------:R-:W3:Y:S04]  /*7ad0*/  LD.E.128 R8, desc[UR52][R8.64] ;  /* 0x0000003408087980 */ /* 0x000ee8000c101d00 */
[----:B------:R-:W4:Y:S01]  /*7ae0*/  LD.E.128 R24, desc[UR52][R24.64] ;  /* 0x0000003418187980 */ /* 0x000f22000c101d00 */
[----:B0-----:R-:W0:Y:S01]  /*7af0*/  @P1 LDC R21, c[0x0][0xbec] ;  /* 0x0002fb00ff151b82 */ /* 0x001e220000000800 */
[----:B------:R-:W-:Y:S01]  /*7b00*/  IADD3 R28, P0, R12, 0x4800, RZ ;  /* 0x000048000c1c7810 */ /* 0x000fe20007f1e0ff */
[----:B------:R-:W-:-:S03]  /*7b10*/  UIMAD UR9, UR7, UR10, URZ ;  /* 0x0000000a070972a4 */ /* 0x000fc6000f8e023f */
[----:B------:R-:W-:Y:S01]  /*7b20*/  LOP3.LUT R12, R28, 0x380, RZ, 0xc0, !PT ;  /* 0x000003801c0c7812 */ /* 0x000fe200078ec0ff */
[----:B------:R-:W-:Y:S01]  /*7b30*/  UIMAD.WIDE.U32 UR6, UR4, UR10, URZ ;  /* 0x0000000a040672a5 */ /* 0x000fe2000f8e003f */
[----:B------:R-:W-:Y:S01]  /*7b40*/  IMAD R0, R16, 0x30, R18 ;  /* 0x0000003010007824 */ /* 0x000fe200078e0212 */
[----:B------:R-:W-:Y:S01]  /*7b50*/  UIMAD UR9, UR4, UR11, UR9 ;  /* 0x0000000b040972a4 */ /* 0x000fe2000f8e0209 */
[----:B------:R-:W-:Y:S01]  /*7b60*/  SHF.R.U64 R3, R12, 0x3, RZ ;  /* 0x000000030c037819 */ /* 0x000fe200000012ff */
[----:B------:R-:W-:Y:S01]  /*7b70*/  IMAD.X R13, RZ, RZ, R13, P0 ;  /* 0x000000ffff0d7224 */ /* 0x000fe200000e060d */
[----:B------:R-:W-:Y:S01]  /*7b80*/  ULDC.64 UR10, c[0x0][0xae8] ;  /* 0x0002ba00000a7ab9 */ /* 0x000fe20000000a00 */
[----:B------:R-:W-:Y:S01]  /*7b90*/  UIADD3 UR7, UR7, UR9, URZ ;  /* 0x0000000907077290 */ /* 0x000fe2000fffe03f */
[----:B------:R-:W-:Y:S01]  /*7ba0*/  LOP3.LUT R12, R3, R28, RZ, 0x3c, !PT ;  /* 0x0000001c030c7212 */ /* 0x000fe200078e3cff */
[----:B------:R-:W-:Y:S01]  /*7bb0*/  UIMAD UR4, UR17, UR10, URZ ;  /* 0x0000000a110472a4 */ /* 0x000fe2000f8e023f */
[----:B------:R-:W-:Y:S01]  /*7bc0*/  IMAD.U32 R3, RZ, RZ, UR48 ;  /* 0x00000030ff037e24 */ /* 0x000fe2000f8e00ff */
[----:B------:R-:W-:-:S02]  /*7bd0*/  UIMAD.WIDE.U32 UR6, UR49, UR10, UR6 ;  /* 0x0000000a310672a5 */ /* 0x000fc4000f8e0006 */
[----:B------:R-:W-:Y:S01]  /*7be0*/  UIMAD UR4, UR49, UR11, UR4 ;  /* 0x0000000b310472a4 */ /* 0x000fe2000f8e0204 */
[----:B------:R-:W-:Y:S01]  /*7bf0*/  IMAD R30, R3, 0xc0, R0 ;  /* 0x000000c0031e7824 */ /* 0x000fe200078e0200 */
[----:B------:R-:W5:Y:S01]  /*7c00*/  LD.E.128 R12, desc[UR52][R12.64] ;  /* 0x000000340c0c7980 */ /* 0x000f62000c101d00 */
[----:B------:R-:W-:Y:S01]  /*7c10*/  ULDC.64 UR10, c[0x0][0xaf0] ;  /* 0x0002bc00000a7ab9 */ /* 0x000fe20000000a00 */
[----:B------:R-:W-:Y:S01]  /*7c20*/  UIADD3 UR7, UR7, UR4, URZ ;  /* 0x0000000407077290 */ /* 0x000fe2000fffe03f */
[----:B------:R-:W-:Y:S01]  /*7c30*/  IMAD.MOV.U32 R3, RZ, RZ, R30 ;  /* 0x000000ffff037224 */ /* 0x000fe200078e001e */
[----:B------:R-:W-:Y:S01]  /*7c40*/  UIMAD UR4, UR16, UR10, URZ ;  /* 0x0000000a100472a4 */ /* 0x000fe2000f8e023f */
[----:B0-----:R-:W-:Y:S01]  /*7c50*/  @P1 IMAD.HI.U32 R0, R30, R21, RZ ;  /* 0x000000151e001227 */ /* 0x001fe200078e00ff */
[----:B------:R-:W-:Y:S01]  /*7c60*/  @!PT LDS RZ, [RZ] ;  /* 0x00000000fffff984 */ /* 0x000fe20000000800 */
[----:B------:R-:W-:Y:S01]  /*7c70*/  @!PT LDS RZ, [RZ] ;  /* 0x00000000fffff984 */ /* 0x000fe20000000800 */
[----:B------:R-:W-:Y:S01]  /*7c80*/  @!PT LDS RZ, [RZ] ;  /* 0x00000000fffff984 */ /* 0x000fe20000000800 */
[----:B------:R-:W-:Y:S01]  /*7c90*/  @!PT LDS RZ, [RZ] ;  /* 0x00000000fffff984 */ /* 0x000fe20000000800 */
[----:B------:R0:W-:Y:S06]  /*7ca0*/  MEMBAR.ALL.CTA ;  /* 0x0000000000007992 */ /* 0x0001ec0000008000 */
[----:B0-----:R-:W0:Y:S01]  /*7cb0*/  FENCE.VIEW.ASYNC.S ;  /* 0x00000000000073c6 */ /* 0x001e220000000000 */
[----:B------:R-:W-:Y:S01]  /*7cc0*/  SHF.R.S32.HI R37, RZ, 0x1f, R17 ;  /* 0x0000001fff257819 */ /* 0x000fe20000011411 */
[----:B------:R-:W-:Y:S01]  /*7cd0*/  UIMAD UR4, UR8, UR11, UR4 ;  /* 0x0000000b080472a4 */ /* 0x000fe2000f8e0204 */
[----:B-1----:R-:W-:Y:S01]  /*7ce0*/  @P1 SHF.R.U32.HI R3, RZ, R33, R0 ;  /* 0x00000021ff031219 */ /* 0x002fe20000011600 */
[----:B------:R-:W-:-:S03]  /*7cf0*/  UIMAD.WIDE.U32 UR8, UR8, UR10, UR6 ;  /* 0x0000000a080872a5 */ /* 0x000fc6000f8e0006 */
[--C-:B------:R-:W-:Y:S01]  /*7d00*/  SHF.R.S32.HI R0, RZ, 0x1f, R3.reuse ;  /* 0x0000001fff007819 */ /* 0x100fe20000011403 */
[----:B------:R-:W-:Y:S01]  /*7d10*/  UIADD3 UR4, UR9, UR4, URZ ;  /* 0x0000000409047290 */ /* 0x000fe2000fffe03f */
[----:B------:R-:W-:Y:S01]  /*7d20*/  IMAD.MOV R28, RZ, RZ, -R3 ;  /* 0x000000ffff1c7224 */ /* 0x000fe200078e0a03 */
[----:B------:R-:W-:Y:S01]  /*7d30*/  ULDC.64 UR6, c[0x0][0xae0] ;  /* 0x0002b80000067ab9 */ /* 0x000fe20000000a00 */
[----:B------:R-:W-:Y:S02]  /*7d40*/  IMAD.U32 R21, RZ, RZ, UR9 ;  /* 0x00000009ff157e24 */ /* 0x000fe4000f8e00ff */
[----:B------:R-:W-:Y:S02]  /*7d50*/  IMAD R0, R0, UR6, RZ ;  /* 0x0000000600007c24 */ /* 0x000fe4000f8e02ff */
[----:B------:R-:W-:Y:S02]  /*7d60*/  IMAD R29, R29, R28, R30 ;  /* 0x0000001c1d1d7224 */ /* 0x000fe400078e021e */
[----:B------:R-:W-:-:S02]  /*7d70*/  IMAD.U32 R20, RZ, RZ, UR8 ;  /* 0x00000008ff147e24 */ /* 0x000fc4000f8e00ff */
[----:B------:R-:W-:Y:S01]  /*7d80*/  IMAD.U32 R21, RZ, RZ, UR4 ;  /* 0x00000004ff157e24 */ /* 0x000fe2000f8e00ff */
[----:B------:R-:W-:Y:S01]  /*7d90*/  ULDC UR4, c[0x0][0xac8] ;  /* 0x0002b20000047ab9 */ /* 0x000fe20000000800 */
[C---:B------:R-:W-:Y:S01]  /*7da0*/  IMAD R33, R3.reuse, UR7, R0 ;  /* 0x0000000703217c24 */ /* 0x040fe2000f8e0200 */
[----:B------:R-:W-:Y:S01]  /*7db0*/  SHF.R.S32.HI R0, RZ, 0x1f, R29 ;  /* 0x0000001fff007819 */ /* 0x000fe2000001141d */
[----:B------:R-:W-:Y:S01]  /*7dc0*/  IMAD.WIDE.U32 R20, R3, UR6, R20 ;  /* 0x0000000603147c25 */ /* 0x000fe2000f8e0014 */
[----:B------:R-:W-:-:S03]  /*7dd0*/  ULDC.64 UR6, c[0x0][0xad8] ;  /* 0x0002b60000067ab9 */ /* 0x000fc60000000a00 */
[----:B------:R-:W-:Y:S02]  /*7de0*/  IMAD.IADD R21, R21, 0x1, R33 ;  /* 0x0000000115157824 */ /* 0x000fe400078e0221 */
[----:B------:R-:W-:Y:S02]  /*7df0*/  IMAD R0, R0, UR6, RZ ;  /* 0x0000000600007c24 */ /* 0x000fe4000f8e02ff */
[----:B------:R-:W-:-:S04]  /*7e00*/  IMAD.WIDE.U32 R20, R29, UR6, R20 ;  /* 0x000000061d147c25 */ /* 0x000fc8000f8e0014 */
[----:B------:R-:W-:Y:S01]  /*7e10*/  IMAD R3, R29, UR7, R0 ;  /* 0x000000071d037c24 */ /* 0x000fe2000f8e0200 */
[----:B------:R-:W-:Y:S02]  /*7e20*/  ULDC.64 UR6, c[0x0][0xa80] ;  /* 0x0002a00000067ab9 */ /* 0x000fe40000000a00 */
[C---:B------:R-:W-:Y:S01]  /*7e30*/  LEA R30, P0, R20.reuse, UR6, 0x1 ;  /* 0x00000006141e7c11 */ /* 0x040fe2000f8008ff */
[----:B------:R-:W-:Y:S02]  /*7e40*/  IMAD.IADD R3, R21, 0x1, R3 ;  /* 0x0000000115037824 */ /* 0x000fe400078e0203 */
[----:B------:R-:W-:Y:S02]  /*7e50*/  IMAD.U32 R21, RZ, RZ, UR48 ;  /* 0x00000030ff157e24 */ /* 0x000fe4000f8e00ff */
[----:B0-----:R-:W-:Y:S01]  /*7e60*/  SHFL.IDX PT, R28, R30, 0x1, 0x181f ;  /* 0x00381f001e1c7f89 */ /* 0x001fe200000e0000 */
[----:B------:R-:W-:Y:S01]  /*7e70*/  LEA.HI.X R32, R20, UR7, R3, 0x1, P0 ;  /* 0x0000000714207c11 */ /* 0x000fe200080f0c03 */
[----:B------:R-:W-:Y:S01]  /*7e80*/  IMAD R36, R21, 0xc0, R18 ;  /* 0x000000c015247824 */ /* 0x000fe200078e0212 */
[----:B------:R-:W-:Y:S01]  /*7e90*/  ISETP.GE.AND P0, PT, R17, UR4, PT ;  /* 0x0000000411007c0c */ /* 0x000fe2000bf06270 */
[----:B------:R-:W0:Y:S02]  /*7ea0*/  SHFL.IDX PT, R20, R30, RZ, 0x181f ;  /* 0x00181fff1e147589 */ /* 0x000e2400000e0000 */
[C---:B------:R-:W-:Y:S01]  /*7eb0*/  VIADD R0, R36.reuse, 0x30 ;  /* 0x0000003024007836 */ /* 0x040fe20000000000 */
[C---:B------:R-:W-:Y:S01]  /*7ec0*/  ISETP.GE.OR P1, PT, R36.reuse, R35, P0 ;  /* 0x000000232400720c */ /* 0x040fe20000726670 */
[----:B------:R-:W1:Y:S01]  /*7ed0*/  SHFL.IDX PT, R42, R30, 0x2, 0x181f ;  /* 0x00581f001e2a7f89 */ /* 0x000e6200000e0000 */
[----:B------:R-:W-:-:S02]  /*7ee0*/  VIADD R3, R36, 0x60 ;  /* 0x0000006024037836 */ /* 0x000fc40000000000 */
[-C--:B------:R-:W-:Y:S01]  /*7ef0*/  ISETP.GE.OR P2, PT, R0, R35.reuse, P0 ;  /* 0x000000230000720c */ /* 0x080fe20000746670 */
[----:B------:R-:W1:Y:S01]  /*7f00*/  SHFL.IDX PT, R34, R32, RZ, 0x181f ;  /* 0x00181fff20227589 */ /* 0x000e6200000e0000 */
[----:B------:R-:W-:Y:S01]  /*7f10*/  VIADD R0, R2, 0x13220 ;  /* 0x0001322002007836 */ /* 0x000fe20000000000 */
[----:B------:R-:W-:Y:S02]  /*7f20*/  ISETP.GE.OR P3, PT, R3, R35, P0 ;  /* 0x000000230300720c */ /* 0x000fe40000766670 */
[----:B------:R-:W1:Y:S02]  /*7f30*/  SHFL.IDX PT, R38, R32, 0x1, 0x181f ;  /* 0x00381f0020267f89 */ /* 0x000e6400000e0000 */
[----:B------:R-:W-:Y:S02]  /*7f40*/  PRMT R0, RZ, 0x654, R0 ;  /* 0x00000654ff007816 */ /* 0x000fe40000000000 */
[----:B------:R-:W1:Y:S02]  /*7f50*/  SHFL.IDX PT, R40, R32, 0x2, 0x181f ;  /* 0x00581f0020287f89 */ /* 0x000e6400000e0000 */
[----:B------:R1:W-:Y:S02]  /*7f60*/  SYNCS.ARRIVE.TRANS64.RED.A1T0 RZ, [R0+URZ], RZ ;  /* 0x000000ff00ff79a7 */ /* 0x0003e4000810043f */
[----:B------:R-:W2:Y:S01]  /*7f70*/  SHFL.IDX PT, R30, R30, 0x3, 0x181f ;  /* 0x00781f001e1e7f89 */ /* 0x000ea200000e0000 */
[----:B0-----:R-:W-:-:S03]  /*7f80*/  @!P1 LEA R2, P4, R17, R20, 0x1 ;  /* 0x0000001411029211 */ /* 0x001fc600078808ff */
[----:B------:R-:W0:Y:S01]  /*7f90*/  SHFL.IDX PT, R32, R32, 0x3, 0x181f ;  /* 0x00781f0020207f89 */ /* 0x000e2200000e0000 */
[C---:B------:R-:W-:Y:S01]  /*7fa0*/  @!P2 LEA R20, P5, R17.reuse, R28, 0x1 ;  /* 0x0000001c1114a211 */ /* 0x040fe200078a08ff */
[----:B-1----:R-:W-:Y:S01]  /*7fb0*/  VIADD R0, R36, 0x90 ;  /* 0x0000009024007836 */ /* 0x002fe20000000000 */
[C---:B------:R-:W-:Y:S02]  /*7fc0*/  @!P3 LEA R28, P6, R17.reuse, R42, 0x1 ;  /* 0x0000002a111cb211 */ /* 0x040fe400078c08ff */
[C-C-:B------:R-:W-:Y:S02]  /*7fd0*/  @!P1 LEA.HI.X R3, R17.reuse, R34, R37.reuse, 0x1, P4 ;  /* 0x0000002211039211 */ /* 0x140fe400020f0c25 */
[----:B------:R-:W-:Y:S02]  /*7fe0*/  ISETP.GE.OR P0, PT, R0, R35, P0 ;  /* 0x000000230000720c */ /* 0x000fe40000706670 */
[C-C-:B------:R-:W-:Y:S02]  /*7ff0*/  @!P2 LEA.HI.X R21, R17.reuse, R38, R37.reuse, 0x1, P5 ;  /* 0x000000261115a211 */ /* 0x140fe400028f0c25 */
[----:B------:R-:W-:Y:S01]  /*8000*/  @!P3 LEA.HI.X R29, R17, R40, R37, 0x1, P6 ;  /* 0x00000028111db211 */ /* 0x000fe200030f0c25 */
[----:B--2---:R1:W-:Y:S04]  /*8010*/  @!P1 ST.E.128 desc[UR52][R2.64], R4 ;  /* 0x0000000402009985 */ /* 0x0043e8000c101d34 */
[----:B---3--:R1:W-:Y:S04]  /*8020*/  @!P2 ST.E.128 desc[UR52][R20.64], R8 ;  /* 0x000000081400a985 */ /* 0x0083e8000c101d34 */
[----:B----4-:R1:W-:Y:S01]  /*8030*/  @!P3 ST.E.128 desc[UR52][R28.64], R24 ;  /* 0x000000181c00b985 */ /* 0x0103e2000c101d34 */
[----:B0-----:R-:W-:Y:S05]  /*8040*/  @P0 BRA `(.L_x_10912) ;  /* 0x0000000800840947 */ /* 0x001fea0003800000 */
[----:B-1----:R-:W-:-:S04]  /*8050*/  LEA R2, P0, R17, R30, 0x1 ;  /* 0x0000001e11027211 */ /* 0x002fc800078008ff */
[----:B------:R-:W-:-:S05]  /*8060*/  LEA.HI.X R3, R17, R32, R37, 0x1, P0 ;  /* 0x0000002011037211 */ /* 0x000fca00000f0c25 */
[----:B-----5:R0:W-:Y:S01]  /*8070*/  ST.E.128 desc[UR52][R2.64], R12 ;  /* 0x0000000c02007985 */ /* 0x0201e2000c101d34 */
[----:B------:R-:W-:Y:S05]  /*8080*/  BRA `(.L_x_10912) ;  /* 0x0000000800747947 */ /* 0x000fea0003800000 */
.L_x_10910:
        /* <DEDUP_REMOVED lines=11> */
[----:B------:R-:W-:-:S03]  /*8140*/  UISETP.NE.U32.AND UP1, UPT, UR6, URZ, UPT ;  /* 0x0000003f0600728c */ /* 0x000fc6000bf25070 */
[----:B------:R-:W2:Y:S01]  /*8150*/  @P2 LDG.E R6, desc[UR52][R2.64] ;  /* 0x0000003402062981 */ /* 0x000ea2000c1e1900 */
[----:B------:R-:W-:Y:S01]  /*8160*/  UISETP.NE.AND.EX UP1, UPT, UR7, URZ, UPT, UP1 ;  /* 0x0000003f0700728c */ /* 0x000fe2000bf25310 */
[----:B------:R-:W-:-:S05]  /*8170*/  IMAD.U32 R0, RZ, RZ, UR4 ;  /* 0x00000004ff007e24 */ /* 0x000fca000f8e00ff */
[----:B------:R-:W-:-:S05]  /*8180*/  PLOP3.LUT P3, PT, PT, PT, UP1, 0x80, 0x0 ;  /* 0x000000000000781c */ /* 0x000fca0003f6f018 */
[----:B------:R-:W-:-:S04]  /*8190*/  @UP1 ULEA UR6, UP2, UR45, UR6, 0x2 ;  /* 0x000000062d061291 */ /* 0x000fc8000f84103f */
[----:B------:R-:W-:Y:S02]  /*81a0*/  @UP1 ULEA.HI.X UR7, UR45, UR7, UR46, 0x2, UP2 ;  /* 0x000000072d071291 */ /* 0x000fe400090f142e */
        /* <DEDUP_REMOVED lines=17> */
.L_x_10913:
        /* <DEDUP_REMOVED lines=46> */
.L_x_10915:
[----:B------:R-:W-:Y:S05]  /*85a0*/  BSYNC B1 ;  /* 0x0000000000017941 */ /* 0x000fea0003800000 */
.L_x_10914:
[----:B0-----:R-:W0:Y:S01]  /*85b0*/  @P0 LDC R3, c[0x0][0xbf0] ;  /* 0x0002fc00ff030b82 */ /* 0x001e220000000800 */
[----:B------:R-:W-:Y:S01]  /*85c0*/  ULDC.64 UR12, c[0x0][0xaa0] ;  /* 0x0002a800000c7ab9 */ /* 0x000fe20000000a00 */
[----:B------:R-:W-:Y:S01]  /*85d0*/  IMAD.U32 R5, RZ, RZ, UR48 ;  /* 0x00000030ff057e24 */ /* 0x000fe2000f8e00ff */
[----:B------:R-:W-:Y:S01]  /*85e0*/  UIMAD UR8, UR9, UR12, URZ ;  /* 0x0000000c090872a4 */ /* 0x000fe2000f8e023f */
[----:B------:R-:W-:Y:S01]  /*85f0*/  IMAD R2, R16, 0x30, R18 ;  /* 0x0000003010027824 */ /* 0x000fe200078e0212 */
[----:B------:R-:W-:Y:S01]  /*8600*/  UIMAD.WIDE.U32 UR6, UR4, UR12, URZ ;  /* 0x0000000c040672a5 */ /* 0x000fe2000f8e003f */
[----:B------:R-:W-:Y:S01]  /*8610*/  SHF.R.S32.HI R13, RZ, 0x1f, R17 ;  /* 0x0000001fff0d7819 */ /* 0x000fe20000011411 */
        /* <DEDUP_REMOVED lines=26> */
[C---:B------:R-:W-:Y:S01]  /*87c0*/  IMAD R9, R5.reuse, UR9, R6 ;  /* 0x0000000905097c24 */ /* 0x040fe2000f8e0206 */
[----:B------:R-:W-:Y:S01]  /*87d0*/  ULDC UR4, c[0x0][0xac8] ;  /* 0x0002b20000047ab9 */ /* 0x000fe20000000800 */
[----:B------:R-:W-:-:S04]  /*87e0*/  IMAD.WIDE.U32 R2, R5, UR8, R2 ;  /* 0x0000000805027c25 */ /* 0x000fc8000f8e0002 */
[----:B------:R-:W-:Y:S02]  /*87f0*/  IMAD R4, R4, UR6, RZ ;  /* 0x0000000604047c24 */ /* 0x000fe4000f8e02ff */
[----:B------:R-:W-:Y:S02]  /*8800*/  IMAD.IADD R3, R3, 0x1, R9 ;  /* 0x0000000103037824 */ /* 0x000fe400078e0209 */
[C---:B------:R-:W-:Y:S02]  /*8810*/  IMAD R5, R7.reuse, UR7, R4 ;  /* 0x0000000707057c24 */ /* 0x040fe4000f8e0204 */
[----:B------:R-:W-:Y:S01]  /*8820*/  IMAD.WIDE.U32 R2, R7, UR6, R2 ;  /* 0x0000000607027c25 */ /* 0x000fe2000f8e0002 */
[----:B------:R-:W-:-:S03]  /*8830*/  ULDC.64 UR6, c[0x0][0xa80] ;  /* 0x0002a00000067ab9 */ /* 0x000fc60000000a00 */
[----:B------:R-:W-:Y:S01]  /*8840*/  IMAD.IADD R3, R3, 0x1, R5 ;  /* 0x0000000103037824 */ /* 0x000fe200078e0205 */
[----:B------:R-:W-:Y:S01]  /*8850*/  LEA R4, P0, R2, UR6, 0x1 ;  /* 0x0000000602047c11 */ /* 0x000fe2000f8008ff */
[----:B------:R-:W-:Y:S02]  /*8860*/  IMAD.U32 R9, RZ, RZ, UR48 ;  /* 0x00000030ff097e24 */ /* 0x000fe4000f8e00ff */
[----:B-----5:R-:W-:Y:S01]  /*8870*/  IMAD R11, R0, R11, RZ ;  /* 0x0000000b000b7224 */ /* 0x020fe200078e02ff */
[----:B------:R-:W-:Y:S01]  /*8880*/  LEA.HI.X R8, R2, UR7, R3, 0x1, P0 ;  /* 0x0000000702087c11 */ /* 0x000fe200080f0c03 */
[----:B------:R-:W0:Y:S01]  /*8890*/  SHFL.IDX PT, R6, R4, RZ, 0x181f ;  /* 0x00181fff04067589 */ /* 0x000e2200000e0000 */
[----:B------:R-:W-:Y:S01]  /*88a0*/  IMAD R30, R9, 0xc0, R18 ;  /* 0x000000c0091e7824 */ /* 0x000fe200078e0212 */
[----:B------:R-:W-:Y:S02]  /*88b0*/  ISETP.GE.AND P0, PT, R17, UR4, PT ;  /* 0x0000000411007c0c */ /* 0x000fe4000bf06270 */
[----:B------:R-:W1:Y:S01]  /*88c0*/  SHFL.IDX PT, R14, R4, 0x1, 0x181f ;  /* 0x00381f00040e7f89 */ /* 0x000e6200000e0000 */
[C---:B------:R-:W-:Y:S01]  /*88d0*/  VIADD R0, R30.reuse, 0x30 ;  /* 0x000000301e007836 */ /* 0x040fe20000000000 */
[CC--:B------:R-:W-:Y:S01]  /*88e0*/  ISETP.GE.OR P3, PT, R30.reuse, R11.reuse, P0 ;  /* 0x0000000b1e00720c */ /* 0x0c0fe20000766670 */
[C---:B------:R-:W-:Y:S01]  /*88f0*/  VIADD R2, R30.reuse, 0x60 ;  /* 0x000000601e027836 */ /* 0x040fe20000000000 */
[----:B------:R-:W2:Y:S01]  /*8900*/  SHFL.IDX PT, R24, R4, 0x2, 0x181f ;  /* 0x00581f0004187f89 */ /* 0x000ea200000e0000 */
[----:B------:R-:W-:Y:S01]  /*8910*/  VIADD R3, R30, 0x90 ;  /* 0x000000901e037836 */ /* 0x000fe20000000000 */
[----:B------:R-:W-:-:S02]  /*8920*/  ISETP.GE.OR P2, PT, R0, R11, P0 ;  /* 0x0000000b0000720c */ /* 0x000fc40000746670 */
[----:B------:R-:W3:Y:S01]  /*8930*/  SHFL.IDX PT, R10, R8, RZ, 0x181f ;  /* 0x00181fff080a7589 */ /* 0x000ee200000e0000 */
[-C--:B------:R-:W-:Y:S02]  /*8940*/  ISETP.GE.OR P1, PT, R2, R11.reuse, P0 ;  /* 0x0000000b0200720c */ /* 0x080fe40000726670 */
[----:B------:R-:W-:Y:S01]  /*8950*/  ISETP.GE.OR P0, PT, R3, R11, P0 ;  /* 0x0000000b0300720c */ /* 0x000fe20000706670 */
[----:B------:R1:W4:Y:S04]  /*8960*/  SHFL.IDX PT, R28, R4, 0x3, 0x181f ;  /* 0x00781f00041c7f89 */ /* 0x00032800000e0000 */
[----:B------:R-:W4:Y:S04]  /*8970*/  SHFL.IDX PT, R12, R8, 0x1, 0x181f ;  /* 0x00381f00080c7f89 */ /* 0x000f2800000e0000 */
[----:B------:R-:W4:Y:S01]  /*8980*/  SHFL.IDX PT, R20, R8, 0x2, 0x181f ;  /* 0x00581f0008147f89 */ /* 0x000f2200000e0000 */
[----:B0-----:R-:W-:-:S03]  /*8990*/  @!P3 LEA R2, P6, R17, R6, 0x1 ;  /* 0x000000061102b211 */ /* 0x001fc600078c08ff */
[----:B------:R4:W0:Y:S01]  /*89a0*/  SHFL.IDX PT, R26, R8, 0x3, 0x181f ;  /* 0x00781f00081a7f89 */ /* 0x00082200000e0000 */
[C---:B-1----:R-:W-:Y:S02]  /*89b0*/  @!P2 LEA R4, P5, R17.reuse, R14, 0x1 ;  /* 0x0000000e1104a211 */ /* 0x042fe400078a08ff */
[C---:B--2---:R-:W-:Y:S02]  /*89c0*/  @!P1 LEA R6, P4, R17.reuse, R24, 0x1 ;  /* 0x0000001811069211 */ /* 0x044fe400078808ff */
[C---:B---3--:R-:W-:Y:S02]  /*89d0*/  @!P3 LEA.HI.X R3, R17.reuse, R10, R13, 0x1, P6 ;  /* 0x0000000a1103b211 */ /* 0x048fe400030f0c0d */
[----:B----4-:R-:W-:-:S03]  /*89e0*/  @!P0 LEA R8, P6, R17, R28, 0x1 ;  /* 0x0000001c11088211 */ /* 0x010fc600078c08ff */
[----:B------:R2:W-:Y:S01]  /*89f0*/  @!P3 ST.E.128 desc[UR52][R2.64], RZ ;  /* 0x000000ff0200b985 */ /* 0x0005e2000c101d34 */
[C-C-:B------:R-:W-:Y:S02]  /*8a00*/  @!P2 LEA.HI.X R5, R17.reuse, R12, R13.reuse, 0x1, P5 ;  /* 0x0000000c1105a211 */ /* 0x140fe400028f0c0d */
[----:B------:R-:W-:-:S03]  /*8a10*/  @!P1 LEA.HI.X R7, R17, R20, R13, 0x1, P4 ;  /* 0x0000001411079211 */ /* 0x000fc600020f0c0d */
[----:B------:R2:W-:Y:S01]  /*8a20*/  @!P2 ST.E.128 desc[UR52][R4.64], RZ ;  /* 0x000000ff0400a985 */ /* 0x0005e2000c101d34 */
[----:B0-----:R-:W-:-:S03]  /*8a30*/  @!P0 LEA.HI.X R9, R17, R26, R13, 0x1, P6 ;  /* 0x0000001a11098211 */ /* 0x001fc600030f0c0d */
[----:B------:R2:W-:Y:S04]  /*8a40*/  @!P1 ST.E.128 desc[UR52][R6.64], RZ ;  /* 0x000000ff06009985 */ /* 0x0005e8000c101d34 */
[----:B------:R2:W-:Y:S02]  /*8a50*/  @!P0 ST.E.128 desc[UR52][R8.64], RZ ;  /* 0x000000ff08008985 */ /* 0x0005e4000c101d34 */
.L_x_10912:
[----:B------:R-:W-:Y:S05]  /*8a60*/  BSYNC B0 ;  /* 0x0000000000007941 */ /* 0x000fea0003800000 */
.L_x_10909:
[----:B------:R-:W-:Y:S02]  /*8a70*/  ULDC UR4, c[0x0][0xc3c] ;  /* 0x00030f0000047ab9 */ /* 0x000fe40000000800 */
[----:B------:R-:W-:-:S13]  /*8a80*/  ISETP.GE.AND P0, PT, R31, UR4, PT ;  /* 0x000000041f007c0c */ /* 0x000fda000bf06270 */
[----:B------:R-:W-:Y:S05]  /*8a90*/  @!P0 BRA `(.L_x_10916) ;  /* 0xffffff8000d08947 */ /* 0x000fea000383ffff */
[----:B------:R-:W-:Y:S05]  /*8aa0*/  EXIT ;  /* 0x000000000000794d */ /* 0x000fea0003800000 */
.L_x_10883:
[----:B------:R-:W-:-:S08]  /*8ab0*/  NOP ;  /* 0x0000000000007918 */ /* 0x000fd00000000000 */
[----:B------:R-:W0:-:S00]  /*8ac0*/  USETMAXREG.DEALLOC.CTAPOOL 0x20 ;  /* 0x00000020000079c8 */ /* 0x000e0000080e0500 */
[----:B0-----:R-:W2:Y:S01]  /*8ad0*/  LDL.LU R2, [R1] ;  /* 0x0000000001027983 */ /* 0x001ea20000300800 */
[----:B------:R-:W-:-:S06]  /*8ae0*/  LOP3.LUT R0, R0, 0x3, RZ, 0xc0, !PT ;  /* 0x0000000300007812 */ /* 0x000fcc00078ec0ff */
[----:B------:R-:W0:Y:S02]  /*8af0*/  SHFL.IDX PT, R0, R0, RZ, 0x1f ;  /* 0x00001fff00007589 */ /* 0x000e2400000e0000 */
[----:B0-----:R-:W-:Y:S01]  /*8b00*/  ISETP.NE.AND P0, PT, R0, RZ, PT ;  /* 0x000000ff0000720c */ /* 0x001fe20003f05270 */
[----:B------:R-:W-:Y:S01]  /*8b10*/  IMAD.MOV.U32 R0, RZ, RZ, RZ ;  /* 0x000000ffff007224 */ /* 0x000fe200078e00ff */
        /* <DEDUP_REMOVED lines=8> */
[----:B------:R-:W1:Y:S02]  /*8ba0*/  LDS.128 R24, [UR4+0x132d0] ;  /* 0x0132d004ff187984 */ /* 0x000e640008000c00 */
[----:B-1----:R-:W-:Y:S02]  /*8bb0*/  R2UR UR45, R27 ;  /* 0x000000001b2d72ca */ /* 0x002fe400000e0000 */
[----:B------:R-:W-:Y:S01]  /*8bc0*/  R2UR UR36, R26 ;  /* 0x000000001a2472ca */ /* 0x000fe200000e0000 */
[----:B------:R-:W-:Y:S06]  /*8bd0*/  BAR.ARV 0x4, 0x200 ;  /* 0x0108000000007b1d */ /* 0x000fec0000002000 */
[----:B------:R-:W-:Y:S08]  /*8be0*/  BRA `(.L_x_10918) ;  /* 0x0000000800187947 */ /* 0x000ff00003800000 */
.L_x_10917:
        /* <DEDUP_REMOVED lines=41> */
.L_x_10923:
        /* <DEDUP_REMOVED lines=14> */
.L_x_10922:
[----:B------:R-:W-:Y:S05]  /*8f60*/  BSYNC B0 ;  /* 0x0000000000007941 */ /* 0x000fea0003800000 */
.L_x_10921:
        /* <DEDUP_REMOVED lines=21> */
.L_x_10919:
        /* <DEDUP_REMOVED lines=12> */
[----:B------:R0:W1:Y:S01]  /*9180*/  F2I.FTZ.U32.TRUNC.NTZ R3, R2 ;  /* 0x0000000200037305 */ /* 0x000062000021f000 */
[----:B------:R-:W-:Y:S05]  /*9190*/  @!P0 BRA `(.L_x_10924) ;  /* 0x00000000000c8947 */ /* 0x000fea0003800000 */
[----:B------:R-:W-:-:S06]  /*91a0*/  UIADD3 UR5, UR4, -0x1, URZ ;  /* 0xffffffff04057890 */ /* 0x000fcc000fffe03f */
[----:B------:R-:W-:-:S05]  /*91b0*/  IMAD.U32 R13, RZ, RZ, UR5 ;  /* 0x00000005ff0d7e24 */ /* 0x000fca000f8e00ff */
[----:B------:R2:W3:Y:S02]  /*91c0*/  SHFL.IDX PT, R24, R6, R13, 0x1f ;  /* 0x00001f0d06187589 */ /* 0x0004e400000e0000 */
.L_x_10924:
[----:B01----:R-:W-:Y:S01]  /*91d0*/  IMAD.MOV R2, RZ, RZ, -R3 ;  /* 0x000000ffff027224 */ /* 0x003fe200078e0a03 */
[----:B------:R-:W-:Y:S01]  /*91e0*/  UIADD3 UR45, UR4, UR45, URZ ;  /* 0x0000002d042d7290 */ /* 0x000fe2000fffe03f */
[----:B---3--:R-:W-:Y:S02]  /*91f0*/  IMAD R24, R24, R11, R9 ;  /* 0x0000000b18187224 */ /* 0x008fe400078e0209 */
[----:B------:R-:W-:Y:S01]  /*9200*/  IMAD.MOV.U32 R11, RZ, RZ, R2 ;  /* 0x000000ffff0b7224 */ /* 0x000fe200078e0002 */
[----:B------:R-:W-:Y:S01]  /*9210*/  IABS R2, R0 ;  /* 0x0000000000027213 */ /* 0x000fe20000000000 */
[----:B------:R-:W-:Y:S02]  /*9220*/  IMAD.IADD R9, R7, 0x1, -R24 ;  /* 0x0000000107097824 */ /* 0x000fe400078e0a18 */
[----:B------:R-:W-:Y:S02]  /*9230*/  IMAD R7, R11, R4, RZ ;  /* 0x000000040b077224 */ /* 0x000fe400078e02ff */
[----:B------:R-:W-:Y:S01]  /*9240*/  IMAD.MOV R8, RZ, RZ, -R2 ;  /* 0x000000ffff087224 */ /* 0x000fe200078e0a02 */
[----:B--2---:R-:W-:Y:S01]  /*9250*/  IABS R6, R9 ;  /* 0x0000000900067213 */ /* 0x004fe20000000000 */
        /* <DEDUP_REMOVED lines=18> */
[----:B------:R-:W-:Y:S01]  /*9380*/  IMAD R25, R0, R25, R9 ;  /* 0x0000001900197224 */ /* 0x000fe200078e0209 */
[----:B------:R-:W-:Y:S09]  /*9390*/  BRA `(.L_x_10925) ;  /* 0x00000000000c7947 */ /* 0x000ff20003800000 */
.L_x_10920:
[----:B------:R-:W-:Y:S01]  /*93a0*/  IMAD.MOV.U32 R24, RZ, RZ, R7 ;  /* 0x000000ffff187224 */ /* 0x000fe200078e0007 */
[----:B------:R-:W-:Y:S01]  /*93b0*/  UMOV UR36, URZ ;  /* 0x0000003f00247c82 */ /* 0x000fe20008000000 */
[----:B------:R-:W-:-:S07]  /*93c0*/  IMAD.MOV.U32 R25, RZ, RZ, RZ ;  /* 0x000000ffff197224 */ /* 0x000fce00078e00ff */
.L_x_10925:
[----:B------:R-:W-:Y:S01]  /*93d0*/  ISETP.NE.AND P0, PT, R5, RZ, PT ;  /* 0x000000ff0500720c */ /* 0x000fe20003f05270 */
[----:B------:R-:W-:Y:S02]  /*93e0*/  IMAD.U32 R26, RZ, RZ, UR36 ;  /* 0x00000024ff1a7e24 */ /* 0x000fe4000f8e00ff */
[----:B------:R-:W-:-:S10]  /*93f0*/  IMAD.U32 R27, RZ, RZ, UR45 ;  /* 0x0000002dff1b7e24 */ /* 0x000fd4000f8e00ff */
[----:B------:R-:W0:Y:S01]  /*9400*/  @!P0 S2R R3, SR_CgaCtaId ;  /* 0x0000000000038919 */ /* 0x000e220000008800 */
[----:B------:R-:W-:-:S04]  /*9410*/  @!P0 MOV R0, 0x400 ;  /* 0x0000040000008802 */ /* 0x000fc80000000f00 */
[----:B0-----:R-:W-:-:S05]  /*9420*/  @!P0 LEA R0, R3, R0, 0x18 ;  /* 0x0000000003008211 */ /* 0x001fca00078ec0ff */
[----:B------:R1:W-:Y:S01]  /*9430*/  @!P0 STS.128 [R0+0x132d0], R24 ;  /* 0x0132d01800008388 */ /* 0x0003e20000000c00 */
[----:B------:R-:W-:Y:S06]  /*9440*/  BAR.ARV 0x5, 0x200 ;  /* 0x0148000000007b1d */ /* 0x000fec0000002000 */
.L_x_10918:
        /* <DEDUP_REMOVED lines=9> */
[----:B------:R-:W-:Y:S01]  /*94e0*/  UMOV UR4, 0x400 ;  /* 0x0000040000047882 */ /* 0x000fe20000000000 */
[----:B------:R-:W-:Y:S01]  /*94f0*/  IMAD.MOV.U32 R19, RZ, RZ, 0x1 ;  /* 0x00000001ff137424 */ /* 0x000fe200078e00ff */
[----:B------:R4:W-:Y:S01]  /*9500*/  STL [R1+0x8], RZ ;  /* 0x000008ff01007387 */ /* 0x0009e20000100800 */
[----:B------:R-:W-:Y:S01]  /*9510*/  IMAD.MOV.U32 R18, RZ, RZ, RZ ;  /* 0x000000ffff127224 */ /* 0x000fe200078e00ff */
[----:B------:R-:W-:Y:S02]  /*9520*/  ULOP3.LUT UR38, UR40, 0x1, URZ, 0xfc, !UPT ;  /* 0x0000000128267892 */ /* 0x000fe4000f8efc3f */
[----:B------:R-:W-:Y:S01]  /*9530*/  ULOP3.LUT UR44, UR40, 0x2, URZ, 0xfc, !UPT ;  /* 0x00000002282c7892 */ /* 0x000fe2000f8efc3f */
[----:B------:R-:W-:Y:S01]  /*9540*/  ULDC UR43, c[0x0][0xc] ;  /* 0x00000300002b7ab9 */ /* 0x000fe20000000800 */
[----:B------:R-:W-:Y:S01]  /*9550*/  ULDC.64 UR50, c[0x0][0x198] ;  /* 0x0000660000327ab9 */ /* 0x000fe20000000a00 */
[----:B---3--:R-:W-:-:S06]  /*9560*/  ULEA UR4, UR5, UR4, 0x18 ;  /* 0x0000000405047291 */ /* 0x008fcc000f8ec03f */
[----:B------:R-:W-:Y:S01]  /*9570*/  IMAD.U32 R16, RZ, RZ, UR4 ;  /* 0x00000004ff107e24 */ /* 0x000fe2000f8e00ff */
[C---:B--2---:R-:W-:Y:S01]  /*9580*/  LOP3.LUT R10, R11.reuse, 0x7f, RZ, 0xc0, !PT ;  /* 0x0000007f0b0a7812 */ /* 0x044fe200078ec0ff */
[C---:B------:R-:W-:Y:S01]  /*9590*/  IMAD.SHL.U32 R29, R11.reuse, 0x40, RZ ;  /* 0x000000400b1d7824 */ /* 0x040fe200078e00ff */
[----:B------:R-:W-:Y:S01]  /*95a0*/  SHF.R.U32.HI R3, RZ, 0x1, R11 ;  /* 0x00000001ff037819 */ /* 0x000fe2000001160b */
[----:B0-----:R-:W-:Y:S02]  /*95b0*/  IMAD.SHL.U32 R2, R11, 0x10, RZ ;  /* 0x000000100b027824 */ /* 0x001fe400078e00ff */
[----:B------:R-:W-:Y:S01]  /*95c0*/  IMAD.SHL.U32 R6, R10, 0x10, RZ ;  /* 0x000000100a067824 */ /* 0x000fe200078e00ff */
[----:B------:R-:W-:Y:S01]  /*95d0*/  LOP3.LUT R4, R29, 0x180, RZ, 0xc0, !PT ;  /* 0x000001801d047812 */ /* 0x000fe200078ec0ff */
[C---:B------:R-:W-:Y:S01]  /*95e0*/  IMAD.SHL.U32 R8, R11.reuse, 0x2, RZ ;  /* 0x000000020b087824 */ /* 0x040fe200078e00ff */
[----:B------:R-:W-:Y:S01]  /*95f0*/  LOP3.LUT R5, R2, 0x1b0, RZ, 0xc0, !PT ;  /* 0x000001b002057812 */ /* 0x000fe200078ec0ff */
[----:B-1----:R-:W-:Y:S01]  /*9600*/  IMAD.SHL.U32 R0, R11, 0x20, RZ ;  /* 0x000000200b007824 */ /* 0x002fe200078e00ff */
[----:B------:R-:W-:-:S02]  /*9610*/  LOP3.LUT R7, R6, 0x600, RZ, 0xc0, !PT ;  /* 0x0000060006077812 */ /* 0x000fc400078ec0ff */
[----:B------:R-:W-:Y:S01]  /*9620*/  LOP3.LUT R3, R4, 0x30, R3, 0xf8, !PT ;  /* 0x0000003004037812 */ /* 0x000fe200078ef803 */
[----:B------:R-:W-:Y:S01]  /*9630*/  IMAD.SHL.U32 R4, R11, 0x8, RZ ;  /* 0x000000080b047824 */ /* 0x000fe200078e00ff */
[----:B------:R-:W-:Y:S01]  /*9640*/  LOP3.LUT R9, R5, 0x30, R8, 0x78, !PT ;  /* 0x0000003005097812 */ /* 0x000fe200078e7808 */
[----:B------:R-:W-:Y:S01]  /*9650*/  IMAD.SHL.U32 R8, R11, 0x4, RZ ;  /* 0x000000040b087824 */ /* 0x000fe200078e00ff */
[----:B------:R-:W-:Y:S02]  /*9660*/  LOP3.LUT R6, R7, 0x40, R2, 0xf8, !PT ;  /* 0x0000004007067812 */ /* 0x000fe400078ef802 */
[----:B------:R-:W-:Y:S02]  /*9670*/  LOP3.LUT R4, R3, 0x30, R4, 0x78, !PT ;  /* 0x0000003003047812 */ /* 0x000fe400078e7804 */
[----:B------:R-:W-:Y:S02]  /*9680*/  LOP3.LUT R7, R7, 0x60, R0, 0xf8, !PT ;  /* 0x0000006007077812 */ /* 0x000fe400078ef800 */
[----:B------:R-:W-:-:S02]  /*9690*/  LOP3.LUT R9, R6, R9, RZ, 0xfc, !PT ;  /* 0x0000000906097212 */ /* 0x000fc400078efcff */
[----:B------:R-:W-:Y:S02]  /*96a0*/  SHF.R.U32.HI R3, RZ, 0x2, R10 ;  /* 0x00000002ff037819 */ /* 0x000fe4000001160a */
[----:B------:R-:W-:Y:S02]  /*96b0*/  LOP3.LUT R5, R0, 0x80, RZ, 0xc0, !PT ;  /* 0x0000008000057812 */ /* 0x000fe400078ec0ff */
[--C-:B------:R-:W-:Y:S02]  /*96c0*/  LOP3.LUT R28, R7, 0x100, R0.reuse, 0xf8, !PT ;  /* 0x00000100071c7812 */ /* 0x100fe400078ef800 */
[----:B------:R-:W-:Y:S01]  /*96d0*/  LOP3.LUT R2, R3, 0x60, R0, 0xf8, !PT ;  /* 0x0000006003027812 */ /* 0x000fe200078ef800 */
[----:B------:R-:W-:Y:S01]  /*96e0*/  IMAD.IADD R0, R16, 0x1, R9 ;  /* 0x0000000110007824 */ /* 0x000fe200078e0209 */
[----:B------:R-:W-:Y:S02]  /*96f0*/  LOP3.LUT R5, R5, 0x10, R11, 0xf8, !PT ;  /* 0x0000001005057812 */ /* 0x000fe400078ef80b */
[----:B------:R-:W-:-:S02]  /*9700*/  LOP3.LUT R29, R4, 0x640, R29, 0xf8, !PT ;  /* 0x00000640041d7812 */ /* 0x000fc400078ef81d */
[----:B------:R4:W-:Y:S01]  /*9710*/  STL [R1+0x4], R0 ;  /* 0x0000040001007387 */ /* 0x0009e20000100800 */
[----:B------:R-:W-:-:S04]  /*9720*/  LOP3.LUT R5, R5, 0x10, R8, 0x78, !PT ;  /* 0x0000001005057812 */ /* 0x000fc800078e7808 */
[----:B------:R-:W-:-:S07]  /*9730*/  LOP3.LUT R28, R28, R5, RZ, 0xfc, !PT ;  /* 0x000000051c1c7212 */ /* 0x000fce00078efcff */
.L_x_10993:
[----:B------:R-:W-:Y:S01]  /*9740*/  ULDC.64 UR4, c[0x0][0xc88] ;  /* 0x0003220000047ab9 */ /* 0x000fe20000000a00 */
[----:B------:R-:W-:Y:S01]  /*9750*/  ULDC.64 UR8, c[0x0][0xa00] ;  /* 0x0002800000087ab9 */ /* 0x000fe20000000a00 */
[----:B------:R-:W-:Y:S01]  /*9760*/  UIMAD.WIDE UR4, UR45, 0x4, UR4 ;  /* 0x000000042d0478a5 */ /* 0x000fe2000f8e0204 */
[----:B------:R-:W-:-:S05]  /*9770*/  ULDC.64 UR10, c[0x0][0xa08] ;  /* 0x00028200000a7ab9 */ /* 0x000fca0000000a00 */
[----:B------:R-:W-:Y:S02]  /*9780*/  IMAD.U32 R2, RZ, RZ, UR4 ;  /* 0x00000004ff027e24 */ /* 0x000fe4000f8e00ff */
[----:B0-----:R-:W-:Y:S01]  /*9790*/  IMAD.U32 R3, RZ, RZ, UR5 ;  /* 0x00000005ff037e24 */ /* 0x001fe2000f8e00ff */
[----:B------:R-:W-:-:S04]  /*97a0*/  ULDC.64 UR4, c[0x0][0xa28] ;  /* 0x00028a0000047ab9 */ /* 0x000fc80000000a00 */
[----:B------:R-:W2:Y:S01]  /*97b0*/  LDG.E R2, desc[UR52][R2.64] ;  /* 0x0000003402027981 */ /* 0x000ea2000c1e1900 */
[----:B------:R-:W-:Y:S01]  /*97c0*/  UISETP.NE.U32.AND UP0, UPT, UR4, URZ, UPT ;  /* 0x0000003f0400728c */ /* 0x000fe2000bf05070 */
[----:B------:R-:W-:Y:S02]  /*97d0*/  ISETP.NE.U32.AND P0, PT, RZ, UR8, PT ;  /* 0x00000008ff007c0c */ /* 0x000fe4000bf05070 */
[----:B------:R-:W-:Y:S01]  /*97e0*/  ISETP.NE.U32.AND P1, PT, RZ, UR10, PT ;  /* 0x0000000aff007c0c */ /* 0x000fe2000bf25070 */
[----:B------:R-:W-:Y:S01]  /*97f0*/  UISETP.NE.AND.EX UP0, UPT, UR5, URZ, UPT, UP0 ;  /* 0x0000003f0500728c */ /* 0x000fe2000bf05300 */
[----:B------:R-:W-:Y:S02]  /*9800*/  ISETP.NE.AND.EX P0, PT, RZ, UR9, PT, P0 ;  /* 0x00000009ff007c0c */ /* 0x000fe4000bf05300 */
[----:B------:R-:W-:-:S03]  /*9810*/  ISETP.NE.AND.EX P1, PT, RZ, UR11, PT, P1 ;  /* 0x0000000bff007c0c */ /* 0x000fc6000bf25310 */
[----:B------:R-:W-:Y:S02]  /*9820*/  PLOP3.LUT P2, PT, PT, PT, UP0, 0x80, 0x0 ;  /* 0x000000000000781c */ /* 0x000fe40003f4f008 */
[----:B--2---:R-:W-:-:S13]  /*9830*/  R2UR UR46, R2 ;  /* 0x00000000022e72ca */ /* 0x004fda00000e0000 */
[----:B------:R-:W-:Y:S02]  /*9840*/  USHF.R.S32.HI UR47, URZ, 0x1f, UR46 ;  /* 0x0000001f3f2f7899 */ /* 0x000fe4000801142e */
[----:B------:R-:W-:Y:S02]  /*9850*/  @UP0 ULEA UR4, UP1, UR46, UR4, 0x2 ;  /* 0x000000042e040291 */ /* 0x000fe4000f82103f */
[----:B------:R-:W-:Y:S02]  /*9860*/  USHF.L.U32 UR48, UR46, 0x2, URZ ;  /* 0x000000022e307899 */ /* 0x000fe4000800063f */
[----:B------:R-:W-:Y:S02]  /*9870*/  @UP0 ULEA.HI.X UR5, UR46, UR5, UR47, 0x2, UP1 ;  /* 0x000000052e050291 */ /* 0x000fe400088f142f */
[----:B------:R-:W-:Y:S01]  /*9880*/  USHF.L.U64.HI UR49, UR46, 0x2, UR47 ;  /* 0x000000022e317899 */ /* 0x000fe2000801022f */
[----:B------:R-:W-:Y:S01]  /*9890*/  IMAD.U32 R2, RZ, RZ, UR4 ;  /* 0x00000004ff027e24 */ /* 0x000fe2000f8e00ff */
[----:B------:R-:W-:-:S02]  /*98a0*/  UIADD3 UR6, UP0, UR48, UR8, URZ ;  /* 0x0000000830067290 */ /* 0x000fc4000ff1e03f */
[----:B------:R-:W-:Y:S01]  /*98b0*/  UIADD3 UR7, UP1, UR48, UR10, URZ ;  /* 0x0000000a30077290 */ /* 0x000fe2000ff3e03f */
[----:B------:R-:W-:Y:S01]  /*98c0*/  IMAD.U32 R3, RZ, RZ, UR5 ;  /* 0x00000005ff037e24 */ /* 0x000fe2000f8e00ff */
[----:B------:R-:W-:Y:S02]  /*98d0*/  UIADD3.X UR4, UR49, UR9, URZ, UP0, !UPT ;  /* 0x0000000931047290 */ /* 0x000fe400087fe43f */
[----:B------:R-:W-:Y:S01]  /*98e0*/  UIADD3.X UR5, UR49, UR11, URZ, UP1, !UPT ;  /* 0x0000000b31057290 */ /* 0x000fe20008ffe43f */
[----:B------:R-:W-:Y:S01]  /*98f0*/  ULDC.64 UR8, c[0x0][0xa18] ;  /* 0x0002860000087ab9 */ /* 0x000fe20000000a00 */
[----:B----4-:R0:W5:Y:S01]  /*9900*/  @P2 LDG.E R0, desc[UR52][R2.64] ;  /* 0x0000003402002981 */ /* 0x010162000c1e1900 */
[----:B------:R-:W-:Y:S01]  /*9910*/  UISETP.NE.U32.AND UP0, UPT, UR8, URZ, UPT ;  /* 0x0000003f0800728c */ /* 0x000fe2000bf05070 */
[----:B-1----:R-:W-:Y:S02]  /*9920*/  IMAD.U32 R4, RZ, RZ, UR7 ;  /* 0x00000007ff047e24 */ /* 0x002fe4000f8e00ff */
[----:B------:R-:W-:Y:S01]  /*9930*/  IMAD.U32 R5, RZ, RZ, UR5 ;  /* 0x00000005ff057e24 */ /* 0x000fe2000f8e00ff */
[----:B------:R-:W-:-:S04]  /*9940*/  UISETP.NE.AND.EX UP0, UPT, UR9, URZ, UPT, UP0 ;  /* 0x0000003f0900728c */ /* 0x000fc8000bf05300 */
[----:B------:R1:W5:Y:S01]  /*9950*/  @P1 LDG.E R9, desc[UR52][R4.64] ;  /* 0x0000003404091981 */ /* 0x000362000c1e1900 */
[----:B0-----:R-:W-:Y:S01]  /*9960*/  IMAD.U32 R3, RZ, RZ, UR4 ;  /* 0x00000004ff037e24 */ /* 0x001fe2000f8e00ff */
[----:B------:R-:W-:Y:S01]  /*9970*/  PLOP3.LUT P3, PT, PT, PT, UP0, 0x80, 0x0 ;  /* 0x000000000000781c */ /* 0x000fe20003f6f008 */
[----:B------:R-:W-:-:S04]  /*9980*/  IMAD.U32 R2, RZ, RZ, UR6 ;  /* 0x00000006ff027e24 */ /* 0x000fc8000f8e00ff */
[----:B------:R-:W-:Y:S01]  /*9990*/  @UP0 UIADD3 UR4, UP1, UR48, UR8, URZ ;  /* 0x0000000830040290 */ /* 0x000fe2000ff3e03f */
[----:B------:R1:W5:Y:S03]  /*99a0*/  @P0 LDG.E R8, desc[UR52][R2.64] ;  /* 0x0000003402080981 */ /* 0x000366000c1e1900 */
[----:B------:R-:W-:Y:S01]  /*99b0*/  @UP0 UIADD3.X UR5, UR49, UR9, URZ, UP1, !UPT ;  /* 0x0000000931050290 */ /* 0x000fe20008ffe43f */
[----:B------:R-:W-:Y:S01]  /*99c0*/  ULDC UR6, c[0x0][0x288] ;  /* 0x0000a20000067ab9 */ /* 0x000fe20000000800 */
[----:B------:R-:W-:Y:S02]  /*99d0*/  IMAD.U32 R6, RZ, RZ, UR4 ;  /* 0x00000004ff067e24 */ /* 0x000fe4000f8e00ff */
[----:B------:R-:W-:Y:S02]  /*99e0*/  IMAD.U32 R26, RZ, RZ, UR6 ;  /* 0x00000006ff1a7e24 */ /* 0x000fe4000f8e00ff */
[----:B------:R-:W-:-:S05]  /*99f0*/  IMAD.U32 R7, RZ, RZ, UR5 ;  /* 0x00000005ff077e24 */ /* 0x000fca000f8e00ff */
[----:B------:R1:W5:Y:S01]  /*9a00*/  @P3 LDG.E R26, desc[UR52][R6.64] ;  /* 0x00000034061a3981 */ /* 0x000362000c1e1900 */
[----:B------:R-:W-:Y:S05]  /*9a10*/  @P3 BRA `(.L_x_10927) ;  /* 0x0000000000103947 */ /* 0x000fea0003800000 */
[----:B------:R-:W-:Y:S05]  /*9a20*/  @!P0 BRA `(.L_x_10927) ;  /* 0x00000000000c8947 */ /* 0x000fea0003800000 */
[----:B-1----:R-:W2:Y:S04]  /*9a30*/  LDG.E R7, desc[UR52][R2.64] ;  /* 0x0000003402077981 */ /* 0x002ea8000c1e1900 */
[----:B-----5:R-:W2:Y:S02]  /*9a40*/  LDG.E R26, desc[UR52][R2.64+0x4] ;  /* 0x00000434021a7981 */ /* 0x020ea4000c1e1900 */
[----:B--2---:R-:W-:-:S07]  /*9a50*/  IMAD.IADD R26, R26, 0x1, -R7 ;  /* 0x000000011a1a7824 */ /* 0x004fce00078e0a07 */
.L_x_10927:
[----:B------:R-:W-:Y:S01]  /*9a60*/  UMOV UR54, URZ ;  /* 0x0000003f00367c82 */ /* 0x000fe20008000000 */
[----:B------:R-:W-:Y:S01]  /*9a70*/  ULDC.64 UR6, c[0x0][0xa20] ;  /* 0x0002880000067ab9 */ /* 0x000fe20000000a00 */
[----:B-----5:R-:W-:Y:S01]  /*9a80*/  @P0 R2UR UR54, R8 ;  /* 0x00000000083602ca */ /* 0x020fe200000e0000 */
[----:B------:R-:W-:Y:S01]  /*9a90*/  UMOV UR41, URZ ;  /* 0x0000003f00297c82 */ /* 0x000fe20008000000 */
[----:B------:R-:W-:Y:S01]  /*9aa0*/  ISETP.NE.U32.AND P0, PT, RZ, UR6, PT ;  /* 0x00000006ff007c0c */ /* 0x000fe2000bf05070 */
[----:B------:R-:W-:Y:S01]  /*9ab0*/  UMOV UR42, URZ ;  /* 0x0000003f002a7c82 */ /* 0x000fe20008000000 */
[----:B------:R-:W-:Y:S01]  /*9ac0*/  ULDC.64 UR4, c[0x0][0x418] ;  /* 0x0001060000047ab9 */ /* 0x000fe20000000a00 */
[----:B------:R-:W-:Y:S01]  /*9ad0*/  @P2 R2UR UR41, R0 ;  /* 0x00000000002922ca */ /* 0x000fe200000e0000 */
[----:B------:R-:W-:Y:S01]  /*9ae0*/  UISETP.NE.U32.AND UP0, UPT, UR4, URZ, UPT ;  /* 0x0000003f0400728c */ /* 0x000fe2000bf05070 */
[----:B------:R-:W-:Y:S01]  /*9af0*/  @P1 R2UR UR42, R9 ;  /* 0x00000000092a12ca */ /* 0x000fe200000e0000 */
[----:B------:R-:W-:Y:S01]  /*9b00*/  IMAD.U32 R22, RZ, RZ, UR46 ;  /* 0x0000002eff167e24 */ /* 0x000fe2000f8e00ff */
[----:B------:R-:W-:Y:S01]  /*9b10*/  ISETP.NE.AND.EX P0, PT, RZ, UR7, PT, P0 ;  /* 0x00000007ff007c0c */ /* 0x000fe2000bf05300 */
[----:B------:R-:W-:Y:S01]  /*9b20*/  UISETP.NE.AND.EX UP0, UPT, UR5, URZ, UPT, UP0 ;  /* 0x0000003f0500728c */ /* 0x000fe2000bf05300 */
[----:B------:R-:W-:-:S02]  /*9b30*/  ULDC UR4, c[0x0][0x424] ;  /* 0x0001090000047ab9 */ /* 0x000fc40000000800 */
[----:B------:R-:W-:Y:S01]  /*9b40*/  ULDC UR5, c[0x0][0x2f0] ;  /* 0x0000bc0000057ab9 */ /* 0x000fe20000000800 */
[----:B------:R-:W-:-:S04]  /*9b50*/  USEL UR4, UR4, 0x1, UP0 ;  /* 0x0000000104047887 */ /* 0x000fc80008000000 */
[----:B------:R-:W-:Y:S02]  /*9b60*/  UIMAD UR4, UR4, UR5, URZ ;  /* 0x00000005040472a4 */ /* 0x000fe4000f8e023f */
[----:B------:R-:W-:Y:S02]  /*9b70*/  UIADD3 UR42, UR42, UR41, URZ ;  /* 0x000000292a2a7290 */ /* 0x000fe4000fffe03f */
[----:B------:R-:W-:Y:S10]  /*9b80*/  @!P0 BRA `(.L_x_10928) ;  /* 0x00000000001c8947 */ /* 0x000ff40003800000 */
[----:B------:R-:W-:-:S04]  /*9b90*/  UIADD3 UR4, UP0, UR48, UR6, URZ ;  /* 0x0000000630047290 */ /* 0x000fc8000ff1e03f */
[----:B------:R-:W-:Y:S02]  /*9ba0*/  UIADD3.X UR5, UR49, UR7, URZ, UP0, !UPT ;  /* 0x0000000731057290 */ /* 0x000fe400087fe43f */
[----:B-1----:R-:W-:-:S04]  /*9bb0*/  IMAD.U32 R2, RZ, RZ, UR4 ;  /* 0x00000004ff027e24 */ /* 0x002fc8000f8e00ff */
[----:B------:R-:W-:-:S05]  /*9bc0*/  IMAD.U32 R3, RZ, RZ, UR5 ;  /* 0x00000005ff037e24 */ /* 0x000fca000f8e00ff */
[----:B------:R-:W2:Y:S02]  /*9bd0*/  LDG.E R2, desc[UR52][R2.64] ;  /* 0x0000003402027981 */ /* 0x000ea4000c1e1900 */
[----:B--2---:R-:W-:Y:S01]  /*9be0*/  R2UR UR4, R2 ;  /* 0x00000000020472ca */ /* 0x004fe200000e0000 */
[----:B------:R-:W-:-:S14]  /*9bf0*/  BRA `(.L_x_10929) ;  /* 0x0000000000187947 */ /* 0x000fdc0003800000 */
.L_x_10928:
[----:B------:R-:W-:Y:S05]  /*9c00*/  @!P1 BRA `(.L_x_10929) ;  /* 0x0000000000149947 */ /* 0x000fea0003800000 */
[----:B-1----:R-:W2:Y:S04]  /*9c10*/  LDG.E R2, desc[UR52][R4.64] ;  /* 0x0000003404027981 */ /* 0x002ea8000c1e1900 */
[----:B------:R-:W3:Y:S01]  /*9c20*/  LDG.E R0, desc[UR52][R4.64+0x4] ;  /* 0x0000043404007981 */ /* 0x000ee2000c1e1900 */
[----:B--2---:R-:W-:Y:S02]  /*9c30*/  R2UR UR5, R2 ;  /* 0x00000000020572ca */ /* 0x004fe400000e0000 */
[----:B---3--:R-:W-:-:S13]  /*9c40*/  R2UR UR4, R0 ;  /* 0x00000000000472ca */ /* 0x008fda00000e0000 */
[----:B------:R-:W-:-:S12]  /*9c50*/  UIADD3 UR4, -UR5, UR4, URZ ;  /* 0x0000000405047290 */ /* 0x000fd8000fffe13f */
.L_x_10929:
        /* <DEDUP_REMOVED lines=8> */
[----:B------:R-:W0:Y:S02]  /*9ce0*/  S2R R0, SR_TID.X ;  /* 0x0000000000007919 */ /* 0x000e240000002100 */
[----:B0-----:R-:W-:-:S04]  /*9cf0*/  LOP3.LUT R0, R0, 0x7f, RZ, 0xc0, !PT ;  /* 0x0000007f00007812 */ /* 0x001fc800078ec0ff */
[----:B------:R-:W-:-:S13]  /*9d00*/  ISETP.NE.AND P0, PT, R0, RZ, PT ;  /* 0x000000ff0000720c */ /* 0x000fda0003f05270 */
[----:B------:R-:W-:Y:S05]  /*9d10*/  @P0 BRA `(.L_x_10932) ;  /* 0x0000002800780947 */ /* 0x000fea0003800000 */
[----:B-1----:R-:W0:Y:S01]  /*9d20*/  S2R R5, SR_LANEID ;  /* 0x0000000000057919 */ /* 0x002e220000000000 */
        /* <DEDUP_REMOVED lines=10> */
[----:B0-----:R-:W-:Y:S01]  /*9dd0*/  IADD3 R24, R0, UR43, R7 ;  /* 0x0000002b00187c10 */ /* 0x001fe2000fffe007 */
[----:B------:R-:W-:Y:S06]  /*9de0*/  BRA `(.L_x_10932) ;  /* 0x0000002800447947 */ /* 0x000fec0003800000 */
.L_x_10931:
[----:B------:R-:W-:Y:S01]  /*9df0*/  VIADD R0, R16, 0xe000 ;  /* 0x0000e00010007836 */ /* 0x000fe20000000000 */
[----:B------:R-:W-:Y:S04]  /*9e00*/  BSSY B6, `(.L_x_10933) ;  /* 0x0000013000067945 */ /* 0x000fe80003800000 */
        /* <DEDUP_REMOVED lines=18> */
.L_x_10934:
[----:B------:R-:W-:Y:S05]  /*9f30*/  BSYNC B6 ;  /* 0x0000000000067941 */ /* 0x000fea0003800000 */
.L_x_10933:
[----:B------:R-:W2:Y:S01]  /*9f40*/  LDL.LU R17, [R1] ;  /* 0x0000000001117983 */ /* 0x000ea20000300800 */
[----:B------:R-:W-:Y:S01]  /*9f50*/  VIADD R0, R16, 0x6000 ;  /* 0x0000600010007836 */ /* 0x000fe20000000000 */
[----:B------:R-:W-:Y:S04]  /*9f60*/  BSSY B6, `(.L_x_10935) ;  /* 0x0000016000067945 */ /* 0x000fe80003800000 */
[----:B------:R-:W-:Y:S02]  /*9f70*/  LOP3.LUT P0, RZ, R0, 0x1bf, RZ, 0xc0, !PT ;  /* 0x000001bf00ff7812 */ /* 0x000fe4000780c0ff */
[----:B--2---:R-:W-:-:S11]  /*9f80*/  LOP3.LUT R17, R17, 0xfffffffe, RZ, 0xc0, !PT ;  /* 0xfffffffe11117812 */ /* 0x004fd600078ec0ff */
[----:B------:R-:W-:-:S05]  /*9f90*/  @P0 LOP3.LUT R17, R17, 0x1, RZ, 0xfc, !PT ;  /* 0x0000000111110812 */ /* 0x000fca00078efcff */
[----:B------:R0:W-:Y:S01]  /*9fa0*/  STL [R1], R17 ;  /* 0x0000001101007387 */ /* 0x0001e20000100800 */
        /* <DEDUP_REMOVED lines=17> */
.L_x_10936:
[----:B------:R-:W-:Y:S05]  /*a0c0*/  BSYNC B6 ;  /* 0x0000000000067941 */ /* 0x000fea0003800000 */
.L_x_10935:
        /* <DEDUP_REMOVED lines=20> */
.L_x_10938:
[----:B------:R-:W-:Y:S05]  /*a210*/  BSYNC B6 ;  /* 0x0000000000067941 */ /* 0x000fea0003800000 */
.L_x_10937:
[----:B------:R-:W-:Y:S01]  /*a220*/  IMAD.MOV.U32 R27, RZ, RZ, R17 ;  /* 0x000000ffff1b7224 */ /* 0x000fe200078e0011 */
        /* <DEDUP_REMOVED lines=19> */
.L_x_10940:
[----:B------:R-:W-:Y:S05]  /*a360*/  BSYNC B6 ;  /* 0x0000000000067941 */ /* 0x000fea0003800000 */
.L_x_10939:
[----:B------:R-:W-:Y:S02]  /*a370*/  ULDC.64 UR4, c[0x0][0x9f8] ;  /* 0x00027e0000047ab9 */ /* 0x000fe40000000a00 */
[----:B------:R-:W-:-:S04]  /*a380*/  UISETP.NE.U32.AND UP0, UPT, UR4, URZ, UPT ;  /* 0x0000003f0400728c */ /* 0x000fc8000bf05070 */
[----:B------:R-:W-:-:S06]  /*a390*/  UISETP.NE.AND.EX UP0, UPT, UR5, URZ, UPT, UP0 ;  /* 0x0000003f0500728c */ /* 0x000fcc000bf05300 */
[----:B------:R-:W-:-:S05]  /*a3a0*/  PLOP3.LUT P0, PT, PT, PT, UP0, 0x80, 0x0 ;  /* 0x000000000000781c */ /* 0x000fca0003f0f008 */
[----:B------:R-:W-:-:S04]  /*a3b0*/  @UP0 UIADD3 UR4, UP1, UR48, UR4, URZ ;  /* 0x0000000430040290 */ /* 0x000fc8000ff3e03f */
[----:B------:R-:W-:Y:S02]  /*a3c0*/  @UP0 UIADD3.X UR5, UR49, UR5, URZ, UP1, !UPT ;  /* 0x0000000531050290 */ /* 0x000fe40008ffe43f */
[----:B-1----:R-:W-:-:S04]  /*a3d0*/  IMAD.U32 R2, RZ, RZ, UR4 ;  /* 0x00000004ff027e24 */ /* 0x002fc8000f8e00ff */
[----:B------:R-:W-:Y:S01]  /*a3e0*/  IMAD.U32 R3, RZ, RZ, UR5 ;  /* 0x00000005ff037e24 */ /* 0x000fe2000f8e00ff */
[----:B0-----:R-:W0:Y:S01]  /*a3f0*/  S2R R17, SR_TID.X ;  /* 0x0000000000117919 */ /* 0x001e220000002100 */
        /* <DEDUP_REMOVED lines=12> */
.L_x_11012:
[----:B------:R-:W-:Y:S02]  /*a4c0*/  PLOP3.LUT P1, PT, PT, PT, PT, 0x8, 0x0 ;  /* 0x000000000000781c */ /* 0x000fe40003f2e170 */
[----:B------:R-:W-:Y:S02]  /*a4d0*/  LOP3.LUT R27, R27, 0xfffffffe, RZ, 0xc0, !PT ;  /* 0xfffffffe1b1b7812 */ /* 0x000fe400078ec0ff */
[----:B-1----:R-:W-:-:S09]  /*a4e0*/  ISETP.NE.AND P0, PT, R14, RZ, PT ;  /* 0x000000ff0e00720c */ /* 0x002fd20003f05270 */
[----:B------:R-:W-:-:S05]  /*a4f0*/  @P1 LOP3.LUT R27, R27, 0x1, RZ, 0xfc, !PT ;  /* 0x000000011b1b1812 */ /* 0x000fca00078efcff */
[----:B------:R1:W-:Y:S01]  /*a500*/  STL [R1], R27 ;  /* 0x0000001b01007387 */ /* 0x0003e20000100800 */
[----:B------:R-:W-:Y:S05]  /*a510*/  @P0 BRA `(.L_x_10942) ;  /* 0x0000000400580947 */ /* 0x000fea0003800000 */
[----:B------:R-:W-:-:S06]  /*a520*/  UIADD3 UR4, UR39, -0x1, URZ ;  /* 0xffffffff27047890 */ /* 0x000fcc000fffe03f */
[----:B------:R-:W-:Y:S01]  /*a530*/  IMAD.U32 R0, RZ, RZ, UR4 ;  /* 0x00000004ff007e24 */ /* 0x000fe2000f8e00ff */
[----:B------:R-:W-:-:S03]  /*a540*/  UMOV UR4, 0xffffffff ;  /* 0xffffffff00047882 */ /* 0x000fc60000000000 */
[----:B------:R-:W-:Y:S05]  /*a550*/  BRA.DIV UR4, `(.L_x_10943) ;  /* 0x0000003204607947 */ /* 0x000fea000b800000 */
[----:B------:R-:W-:-:S13]  /*a560*/  ELECT P6, URZ, PT ;  /* 0x00000000003f782f */ /* 0x000fda00038c0000 */
.L_x_11015:
[----:B------:R-:W-:Y:S05]  /*a570*/  @!P6 BRA `(.L_x_10942) ;  /* 0x000000040040e947 */ /* 0x000fea0003800000 */
[----:B------:R-:W-:-:S04]  /*a580*/  ISETP.NE.U32.AND P0, PT, R2, RZ, PT ;  /* 0x000000ff0200720c */ /* 0x000fc80003f05070 */
[----:B------:R-:W-:-:S13]  /*a590*/  ISETP.NE.AND.EX P0, PT, R3, RZ, PT, P0 ;  /* 0x000000ff0300720c */ /* 0x000fda0003f05300 */
[----:B------:R-:W-:Y:S05]  /*a5a0*/  @!P0 BRA `(.L_x_10944) ;  /* 0x0000000000488947 */ /* 0x000fea0003800000 */
[----:B------:R-:W2:Y:S01]  /*a5b0*/  LDC R7, c[0x0][0x43c] ;  /* 0x00010f00ff077b82 */ /* 0x000ea20000000800 */
[----:B------:R-:W-:Y:S01]  /*a5c0*/  IMAD.MOV.U32 R6, RZ, RZ, R0 ;  /* 0x000000ffff067224 */ /* 0x000fe200078e0000 */
[----:B------:R-:W-:Y:S02]  /*a5d0*/  ULDC.64 UR4, c[0x0][0x428] ;  /* 0x00010a0000047ab9 */ /* 0x000fe40000000a00 */
[----:B------:R-:W-:-:S04]  /*a5e0*/  IMAD R9, R23, UR4, RZ ;  /* 0x0000000417097c24 */ /* 0x000fc8000f8e02ff */
[----:B------:R-:W-:Y:S01]  /*a5f0*/  IMAD R9, R22, UR5, R9 ;  /* 0x0000000516097c24 */ /* 0x000fe2000f8e0209 */
[----:B--2---:R-:W-:-:S13]  /*a600*/  ISETP.NE.AND P0, PT, R7, 0x1, PT ;  /* 0x000000010700780c */ /* 0x004fda0003f05270 */
[----:B------:R-:W2:Y:S02]  /*a610*/  @P0 LDC.64 R4, c[0x0][0x440] ;  /* 0x00011000ff040b82 */ /* 0x000ea40000000a00 */
[----:B--2---:R-:W-:-:S05]  /*a620*/  @P0 IMAD.HI.U32 R4, R0, R4, RZ ;  /* 0x0000000400040227 */ /* 0x004fca00078e00ff */
        /* <DEDUP_REMOVED lines=10> */
.L_x_10944:
[----:B--2---:R-:W2:Y:S01]  /*a6d0*/  S2R R2, SR_TID.X ;  /* 0x0000000000027919 */ /* 0x004ea20000002100 */
[----:B------:R-:W-:Y:S01]  /*a6e0*/  IMAD R5, R18, 0x8, R16 ;  /* 0x0000000812057824 */ /* 0x000fe200078e0210 */
[----:B--2---:R-:W-:Y:S02]  /*a6f0*/  LOP3.LUT R3, R2, 0x7f, RZ, 0xc0, !PT ;  /* 0x0000007f02037812 */ /* 0x004fe400078ec0ff */
[----:B------:R-:W-:Y:S02]  /*a700*/  SHF.L.U32 R2, R19, 0x1f, RZ ;  /* 0x0000001f13027819 */ /* 0x000fe400000006ff */
[----:B------:R-:W-:Y:S02]  /*a710*/  ISETP.NE.AND P1, PT, R3, RZ, PT ;  /* 0x000000ff0300720c */ /* 0x000fe40003f25270 */
[----:B------:R-:W2:Y:S02]  /*a720*/  SYNCS.PHASECHK.TRANS64.TRYWAIT P0, [R5+URZ+0x13280], R2 ;  /* 0x01328002050075a7 */ /* 0x000ea4000800017f */
[----:B--2---:R-:W-:Y:S09]  /*a730*/  @!P0 BRA `(.L_x_10945) ;  /* 0x0000003000088947 */ /* 0x004ff20003800000 */
.L_x_11016:
        /* <DEDUP_REMOVED lines=8> */
.L_x_10946:
[----:B------:R-:W-:Y:S01]  /*a7c0*/  IMAD R4, R18, 0x2800, R16 ;  /* 0x0000280012047824 */ /* 0x000fe200078e0210 */
[----:B------:R-:W-:Y:S01]  /*a7d0*/  R2UR UR33, R5 ;  /* 0x00000000052172ca */ /* 0x000fe200000e0000 */
[----:B------:R-:W-:Y:S01]  /*a7e0*/  IMAD.MOV.U32 R3, RZ, RZ, 0xa0 ;  /* 0x000000a0ff037424 */ /* 0x000fe200078e00ff */
[----:B-----5:R-:W-:Y:S01]  /*a7f0*/  R2UR UR37, R17 ;  /* 0x00000000112572ca */ /* 0x020fe200000e0000 */
[----:B------:R-:W-:Y:S01]  /*a800*/  UIADD3 UR4, UP0, UR50, 0x470, URZ ;  /* 0x0000047032047890 */ /* 0x000fe2000ff1e03f */
[----:B------:R-:W-:Y:S01]  /*a810*/  R2UR UR32, R4 ;  /* 0x00000000042072ca */ /* 0x000fe200000e0000 */
[----:B------:R-:W-:Y:S01]  /*a820*/  IMAD R0, R0, R3, UR42 ;  /* 0x0000002a00007e24 */ /* 0x000fe2000f8e0203 */
[----:B------:R-:W-:Y:S01]  /*a830*/  UMOV UR6, 0x0 ;  /* 0x0000000000067882 */ /* 0x000fe20000000000 */
[----:B------:R-:W-:Y:S01]  /*a840*/  UIADD3.X UR5, URZ, UR51, URZ, UP0, !UPT ;  /* 0x000000333f057290 */ /* 0x000fe200087fe43f */
[----:B------:R-:W-:Y:S02]  /*a850*/  UMOV UR7, 0x14f00000 ;  /* 0x14f0000000077882 */ /* 0x000fe40000000000 */
[----:B------:R-:W-:Y:S01]  /*a860*/  R2UR UR35, R0 ;  /* 0x00000000002372ca */ /* 0x000fe200000e0000 */
[----:B------:R-:W-:-:S02]  /*a870*/  UMOV UR34, URZ ;  /* 0x0000003f00227c82 */ /* 0x000fc40008000000 */
[----:B------:R-:W-:-:S04]  /*a880*/  UIADD3 UR33, UR33, 0x13270, URZ ;  /* 0x0001327021217890 */ /* 0x000fc8000fffe03f */
[----:B------:R-:W-:-:S09]  /*a890*/  UIADD3 UR32, UR32, 0x6000, URZ ;  /* 0x0000600020207890 */ /* 0x000fd2000fffe03f */
[----:B------:R3:W-:Y:S01]  /*a8a0*/  UTMALDG.4D [UR32], [UR4], desc[UR6] ;  /* 0x00000620040075b4 */ /* 0x0007e20008019000 */
[----:B------:R-:W4:Y:S02]  /*a8b0*/  SYNCS.PHASECHK.TRANS64.TRYWAIT P0, [R5+URZ+0x13240], R2 ;  /* 0x01324002050075a7 */ /* 0x000f24000800017f */
[----:B---34-:R-:W-:Y:S05]  /*a8c0*/  @!P0 BRA `(.L_x_10947) ;  /* 0x0000002c00b88947 */ /* 0x018fea0003800000 */
.L_x_11017:
        /* <DEDUP_REMOVED lines=8> */
.L_x_10948:
[----:B--23--:R-:W2:Y:S01]  /*a950*/  LDL.LU R2, [R1] ;  /* 0x0000000001027983 */ /* 0x00cea20000300800 */
        /* <DEDUP_REMOVED lines=16> */
[----:B------:R3:W-:Y:S01]  /*aa60*/  STL [R1], R2 ;  /* 0x0000000201007387 */ /* 0x0007e20000100800 */
[----:B------:R-:W-:Y:S01]  /*aa70*/  NOP ;  /* 0x0000000000007918 */ /* 0x000fe20000000000 */
.L_x_10942:
[----:B------:R-:W-:Y:S05]  /*aa80*/  WARPSYNC.ALL ;  /* 0x0000000000007948 */ /* 0x000fea0003800000 */
[----:B------:R-:W-:Y:S01]  /*aa90*/  VIADD R0, R16, 0xb000 ;  /* 0x0000b00010007836 */ /* 0x000fe20000000000 */
        /* <DEDUP_REMOVED lines=32> */
.L_x_10950:
[----:B------:R-:W-:Y:S05]  /*aca0*/  BSYNC B6 ;  /* 0x0000000000067941 */ /* 0x000fea0003800000 */
.L_x_10949:
[----:B------:R2:W5:Y:S01]  /*acb0*/  LDL R8, [R1+0x4] ;  /* 0x0000040001087983 */ /* 0x0005620000100800 */
[----:B------:R-:W3:Y:S01]  /*acc0*/  LDC R7, c[0x0][0x448] ;  /* 0x00011200ff077b82 */ /* 0x000ee20000000800 */
[----:B------:R-:W-:Y:S01]  /*acd0*/  ULDC.64 UR8, c[0x0][0x2d8] ;  /* 0x0000b60000087ab9 */ /* 0x000fe20000000a00 */
[----:B------:R-:W0:Y:S01]  /*ace0*/  S2R R2, SR_TID.X ;  /* 0x0000000000027919 */ /* 0x000e220000002100 */
[----:B------:R-:W-:Y:S01]  /*acf0*/  UMOV UR48, UR56 ;  /* 0x0000003800307c82 */ /* 0x000fe20008000000 */
[----:B------:R-:W-:Y:S01]  /*ad00*/  ULDC.64 UR10, c[0x0][0x280] ;  /* 0x0000a000000a7ab9 */ /* 0x000fe20000000a00 */
[----:B---3--:R-:W-:Y:S01]  /*ad10*/  ISETP.NE.AND P0, PT, R7, 0x1, PT ;  /* 0x000000010700780c */ /* 0x008fe20003f05270 */
[----:B------:R-:W-:Y:S01]  /*ad20*/  UIMAD UR6, UR37, UR8, URZ ;  /* 0x00000008250672a4 */ /* 0x000fe2000f8e023f */
[C---:B0-----:R-:W-:Y:S01]  /*ad30*/  LOP3.LUT R20, R2.reuse, 0x7f, RZ, 0xc0, !PT ;  /* 0x0000007f02147812 */ /* 0x041fe200078ec0ff */
[----:B------:R-:W-:-:S10]  /*ad40*/  IMAD.SHL.U32 R2, R2, 0x20, RZ ;  /* 0x0000002002027824 */ /* 0x000fd400078e00ff */
[----:B------:R-:W0:Y:S01]  /*ad50*/  @P0 LDC R3, c[0x0][0x44c] ;  /* 0x00011300ff030b82 */ /* 0x000e220000000800 */
[----:B------:R-:W-:-:S04]  /*ad60*/  SHF.R.U32.HI R20, RZ, 0x2, R20 ;  /* 0x00000002ff147819 */ /* 0x000fc80000011614 */
[----:B------:R-:W-:-:S03]  /*ad70*/  LOP3.LUT R2, R20, 0x60, R2, 0xf8, !PT ;  /* 0x0000006014027812 */ /* 0x000fc600078ef802 */
[----:B------:R-:W3:Y:S01]  /*ad80*/  @P0 LDC R5, c[0x0][0x450] ;  /* 0x00011400ff050b82 */ /* 0x000ee20000000800 */
[----:B------:R-:W-:Y:S01]  /*ad90*/  UIMAD.WIDE.U32 UR4, UR36, UR8, UR48 ;  /* 0x00000008240472a5 */ /* 0x000fe2000f8e0030 */
[----:B------:R-:W-:Y:S01]  /*ada0*/  IMAD R6, R25, 0xc0, R2 ;  /* 0x000000c019067824 */ /* 0x000fe200078e0202 */
[----:B------:R-:W-:-:S03]  /*adb0*/  UIMAD UR6, UR36, UR9, UR6 ;  /* 0x00000009240672a4 */ /* 0x000fc6000f8e0206 */
[----:B------:R-:W-:Y:S01]  /*adc0*/  ULDC.64 UR8, c[0x0][0x2e0] ;  /* 0x0000b80000087ab9 */ /* 0x000fe20000000a00 */
[----:B------:R-:W-:Y:S01]  /*add0*/  UIADD3 UR5, UR5, UR6, URZ ;  /* 0x0000000605057290 */ /* 0x000fe2000fffe03f */
[----:B------:R-:W4:Y:S01]  /*ade0*/  @P0 LDC R9, c[0x0][0x44c] ;  /* 0x00011300ff090b82 */ /* 0x000f220000000800 */
[----:B------:R-:W-:Y:S01]  /*adf0*/  UIMAD UR6, UR47, UR8, URZ ;  /* 0x000000082f0672a4 */ /* 0x000fe2000f8e023f */
[----:B0-----:R-:W-:-:S03]  /*ae00*/  @P0 IMAD.HI.U32 R0, R6, R3, RZ ;  /* 0x0000000306000227 */ /* 0x001fc600078e00ff */
[----:B------:R-:W-:Y:S01]  /*ae10*/  UIMAD UR6, UR46, UR9, UR6 ;  /* 0x000000092e0672a4 */ /* 0x000fe2000f8e0206 */
[----:B------:R-:W-:Y:S01]  /*ae20*/  IMAD.MOV.U32 R3, RZ, RZ, R6 ;  /* 0x000000ffff037224 */ /* 0x000fe200078e0006 */
[----:B------:R-:W-:Y:S01]  /*ae30*/  UIMAD.WIDE.U32 UR4, UR46, UR8, UR4 ;  /* 0x000000082e0472a5 */ /* 0x000fe2000f8e0004 */
[----:B---3--:R-:W-:-:S03]  /*ae40*/  @P0 SHF.R.U32.HI R3, RZ, R5, R0 ;  /* 0x00000005ff030219 */ /* 0x008fc60000011600 */
[----:B------:R-:W-:Y:S01]  /*ae50*/  UIADD3 UR5, UR5, UR6, URZ ;  /* 0x0000000605057290 */ /* 0x000fe2000fffe03f */
[----:B------:R-:W-:Y:S01]  /*ae60*/  ULDC.64 UR8, c[0x0][0x2c8] ;  /* 0x0000b20000087ab9 */ /* 0x000fe20000000a00 */
[----:B------:R-:W-:Y:S01]  /*ae70*/  SHF.R.S32.HI R0, RZ, 0x1f, R3 ;  /* 0x0000001fff007819 */ /* 0x000fe20000011403 */
[----:B------:R-:W-:-:S04]  /*ae80*/  ULDC.64 UR6, c[0x0][0x2d0] ;  /* 0x0000b40000067ab9 */ /* 0x000fc80000000a00 */
[----:B------:R-:W-:Y:S02]  /*ae90*/  IMAD R0, R0, UR6, RZ ;  /* 0x0000000600007c24 */ /* 0x000fe4000f8e02ff */
[----:B------:R-:W-:Y:S02]  /*aea0*/  IMAD.U32 R4, RZ, RZ, UR6 ;  /* 0x00000006ff047e24 */ /* 0x000fe4000f8e00ff */
[C---:B------:R-:W-:Y:S02]  /*aeb0*/  IMAD R5, R3.reuse, UR7, R0 ;  /* 0x0000000703057c24 */ /* 0x040fe4000f8e0200 */
[----:B------:R-:W-:Y:S02]  /*aec0*/  IMAD.MOV R0, RZ, RZ, -R3 ;  /* 0x000000ffff007224 */ /* 0x000fe400078e0a03 */
[----:B------:R-:W-:-:S04]  /*aed0*/  IMAD.WIDE.U32 R2, R3, R4, UR4 ;  /* 0x0000000403027e25 */ /* 0x000fc8000f8e0004 */
[----:B------:R-:W-:Y:S02]  /*aee0*/  IMAD R0, R7, R0, R6 ;  /* 0x0000000007007224 */ /* 0x000fe400078e0206 */
[----:B------:R-:W-:-:S03]  /*aef0*/  IMAD.IADD R3, R3, 0x1, R5 ;  /* 0x0000000103037824 */ /* 0x000fc600078e0205 */
[----:B------:R-:W-:Y:S01]  /*af00*/  SHF.R.S32.HI R5, RZ, 0x1f, R0 ;  /* 0x0000001fff057819 */ /* 0x000fe20000011400 */
[----:B------:R-:W-:-:S04]  /*af10*/  IMAD.WIDE.U32 R2, R0, UR8, R2 ;  /* 0x0000000800027c25 */ /* 0x000fc8000f8e0002 */
[----:B------:R-:W-:-:S04]  /*af20*/  IMAD R5, R5, UR8, RZ ;  /* 0x0000000805057c24 */ /* 0x000fc8000f8e02ff */
[----:B------:R-:W-:Y:S01]  /*af30*/  IMAD R5, R0, UR9, R5 ;  /* 0x0000000900057c24 */ /* 0x000fe2000f8e0205 */
[----:B------:R-:W-:Y:S02]  /*af40*/  IADD3 R0, P1, R2, UR10, RZ ;  /* 0x0000000a02007c10 */ /* 0x000fe4000ff3e0ff */
[----:B------:R-:W0:Y:S01]  /*af50*/  @P0 LDC R2, c[0x0][0x450] ;  /* 0x00011400ff020b82 */ /* 0x000e220000000800 */
[----:B------:R-:W-:Y:S01]  /*af60*/  VIADD R6, R6, 0x80 ;  /* 0x0000008006067836 */ /* 0x000fe20000000000 */
[----:B------:R-:W3:Y:S03]  /*af70*/  S2R R20, SR_TID.X ;  /* 0x0000000000147919 */ /* 0x000ee60000002100 */
[----:B----4-:R-:W-:Y:S01]  /*af80*/  @P0 IMAD.HI.U32 R9, R6, R9, RZ ;  /* 0x0000000906090227 */ /* 0x010fe200078e00ff */
[----:B------:R-:W-:-:S03]  /*af90*/  IADD3.X R5, R3, UR11, R5, P1, !PT ;  /* 0x0000000b03057c10 */ /* 0x000fc60008ffe405 */
[----:B------:R-:W-:Y:S01]  /*afa0*/  IMAD.MOV.U32 R3, RZ, RZ, R6 ;  /* 0x000000ffff037224 */ /* 0x000fe200078e0006 */
[----:B0-----:R-:W-:-:S05]  /*afb0*/  @P0 SHF.R.U32.HI R3, RZ, R2, R9 ;  /* 0x00000002ff030219 */ /* 0x001fca0000011609 */
        /* <DEDUP_REMOVED lines=11> */
[----:B---3--:R-:W-:Y:S01]  /*b070*/  IMAD.SHL.U32 R10, R20, 0x10, RZ ;  /* 0x00000010140a7824 */ /* 0x008fe200078e00ff */
[----:B------:R-:W-:Y:S01]  /*b080*/  IADD3 R4, P0, R2, UR10, RZ ;  /* 0x0000000a02047c10 */ /* 0x000fe2000ff1e0ff */
[----:B------:R-:W-:-:S03]  /*b090*/  IMAD R9, R6, UR9, R9 ;  /* 0x0000000906097c24 */ /* 0x000fc6000f8e0209 */
[----:B------:R-:W-:Y:S02]  /*b0a0*/  LOP3.LUT R10, R10, 0x30, RZ, 0xc0, !PT ;  /* 0x000000300a0a7812 */ /* 0x000fe400078ec0ff */
[----:B------:R-:W-:Y:S02]  /*b0b0*/  IADD3.X R6, R3, UR11, R9, P0, !PT ;  /* 0x0000000b03067c10 */ /* 0x000fe400087fe409 */
[----:B------:R-:W-:Y:S01]  /*b0c0*/  ISETP.GE.AND P0, PT, R10, UR4, PT ;  /* 0x000000040a007c0c */ /* 0x000fe2000bf06270 */
[----:B------:R-:W-:Y:S01]  /*b0d0*/  UMOV UR4, 0xffffffff ;  /* 0xffffffff00047882 */ /* 0x000fe20000000000 */
[----:B------:R-:W-:-:S04]  /*b0e0*/  LOP3.LUT R20, R20, 0x7f, RZ, 0xc0, !PT ;  /* 0x0000007f14147812 */ /* 0x000fc800078ec0ff */
[----:B------:R-:W-:Y:S01]  /*b0f0*/  SHF.R.U32.HI R20, RZ, 0x2, R20 ;  /* 0x00000002ff147819 */ /* 0x000fe20000011614 */
[----:B--2---:R-:W-:Y:S06]  /*b100*/  BRA.DIV UR4, `(.L_x_10951) ;  /* 0x0000002604bc7947 */ /* 0x004fec000b800000 */
[----:B------:R-:W0:Y:S01]  /*b110*/  SHFL.IDX PT, R14, R0, RZ, 0x1c1f ;  /* 0x001c1fff000e7589 */ /* 0x000e2200000e0000 */
[----:B------:R-:W-:Y:S02]  /*b120*/  IMAD R26, R26, R7, RZ ;  /* 0x000000071a1a7224 */ /* 0x000fe400078e02ff */
[----:B------:R-:W-:Y:S01]  /*b130*/  IMAD R25, R25, 0xc0, R20 ;  /* 0x000000c019197824 */ /* 0x000fe200078e0214 */
[----:B------:R-:W2:Y:S03]  /*b140*/  SHFL.IDX PT, R2, R5, RZ, 0x1c1f ;  /* 0x001c1fff05027589 */ /* 0x000ea600000e0000 */
[C---:B------:R-:W-:Y:S01]  /*b150*/  VIADD R7, R25.reuse, 0x20 ;  /* 0x0000002019077836 */ /* 0x040fe20000000000 */
[C---:B------:R-:W-:Y:S01]  /*b160*/  ISETP.GE.AND P1, PT, R25.reuse, R26, PT ;  /* 0x0000001a1900720c */ /* 0x040fe20003f26270 */
[----:B------:R-:W-:-:S12]  /*b170*/  VIADD R9, R25, 0x80 ;  /* 0x0000008019097836 */ /* 0x000fd80000000000 */
[----:B0-----:R-:W-:-:S05]  /*b180*/  @!P1 IADD3 R14, P2, R10, R14, RZ ;  /* 0x0000000e0a0e9210 */ /* 0x001fca0007f5e0ff */
[----:B--2---:R-:W-:Y:S02]  /*b190*/  @!P1 IMAD.X R3, RZ, RZ, R2, P2 ;  /* 0x000000ffff039224 */ /* 0x004fe400010e0602 */
[----:B------:R-:W-:Y:S02]  /*b1a0*/  @!P1 IMAD.MOV.U32 R2, RZ, RZ, R14 ;  /* 0x000000ffff029224 */ /* 0x000fe400078e000e */
[----:B------:R-:W0:Y:S04]  /*b1b0*/  SHFL.IDX PT, R14, R0, 0x1, 0x1c1f ;  /* 0x003c1f00000e7f89 */ /* 0x000e2800000e0000 */
[----:B-----5:R2:W-:Y:S01]  /*b1c0*/  @!P1 LDGSTS.E.BYPASS.LTC128B.128 [R8+0xb000], desc[UR52][R2.64], !P0 ;  /* 0x0b00000002089fae */ /* 0x0205e2000c101d74 */
[----:B------:R-:W-:Y:S01]  /*b1d0*/  ISETP.GE.AND P1, PT, R7, R26, PT ;  /* 0x0000001a0700720c */ /* 0x000fe20003f26270 */
[----:B------:R-:W-:-:S02]  /*b1e0*/  VIADD R7, R25, 0x40 ;  /* 0x0000004019077836 */ /* 0x000fc40000000000 */
[----:B--2---:R-:W2:Y:S10]  /*b1f0*/  SHFL.IDX PT, R2, R5, 0x1, 0x1c1f ;  /* 0x003c1f0005027f89 */ /* 0x004eb400000e0000 */
[----:B0-----:R-:W-:-:S05]  /*b200*/  @!P1 IADD3 R14, P2, R10, R14, RZ ;  /* 0x0000000e0a0e9210 */ /* 0x001fca0007f5e0ff */
[----:B--2---:R-:W-:Y:S02]  /*b210*/  @!P1 IMAD.X R3, RZ, RZ, R2, P2 ;  /* 0x000000ffff039224 */ /* 0x004fe400010e0602 */
[----:B------:R-:W-:Y:S02]  /*b220*/  @!P1 IMAD.MOV.U32 R2, RZ, RZ, R14 ;  /* 0x000000ffff029224 */ /* 0x000fe400078e000e */
[----:B------:R-:W0:Y:S04]  /*b230*/  SHFL.IDX PT, R14, R0, 0x2, 0x1c1f ;  /* 0x005c1f00000e7f89 */ /* 0x000e2800000e0000 */
[----:B------:R2:W-:Y:S01]  /*b240*/  @!P1 LDGSTS.E.BYPASS.LTC128B.128 [R8+0xb800], desc[UR52][R2.64], !P0 ;  /* 0x0b80000002089fae */ /* 0x0005e2000c101d74 */
[----:B------:R-:W-:-:S03]  /*b250*/  ISETP.GE.AND P1, PT, R7, R26, PT ;  /* 0x0000001a0700720c */ /* 0x000fc60003f26270 */
[----:B------:R-:W-:Y:S04]  /*b260*/  SHFL.IDX PT, R7, R0, 0x3, 0x1c1f ;  /* 0x007c1f0000077f89 */ /* 0x000fe800000e0000 */
[----:B------:R-:W-:Y:S04]  /*b270*/  SHFL.IDX PT, R0, R6, RZ, 0x1c1f ;  /* 0x001c1fff06007589 */ /* 0x000fe800000e0000 */
[----:B--2---:R-:W2:Y:S04]  /*b280*/  SHFL.IDX PT, R2, R5, 0x2, 0x1c1f ;  /* 0x005c1f0005027f89 */ /* 0x004ea800000e0000 */
[----:B------:R-:W3:Y:S01]  /*b290*/  SHFL.IDX PT, R5, R5, 0x3, 0x1c1f ;  /* 0x007c1f0005057f89 */ /* 0x000ee200000e0000 */
[----:B0-----:R-:W-:-:S05]  /*b2a0*/  @!P1 IADD3 R14, P2, R10, R14, RZ ;  /* 0x0000000e0a0e9210 */ /* 0x001fca0007f5e0ff */
[----:B--2---:R-:W-:Y:S01]  /*b2b0*/  @!P1 IMAD.X R3, RZ, RZ, R2, P2 ;  /* 0x000000ffff039224 */ /* 0x004fe200010e0602 */
[-C--:B------:R-:W-:Y:S01]  /*b2c0*/  ISETP.GE.AND P2, PT, R9, R26.reuse, PT ;  /* 0x0000001a0900720c */ /* 0x080fe20003f46270 */
[----:B------:R-:W-:Y:S02]  /*b2d0*/  @!P1 IMAD.MOV.U32 R2, RZ, RZ, R14 ;  /* 0x000000ffff029224 */ /* 0x000fe400078e000e */
[----:B------:R-:W-:Y:S01]  /*b2e0*/  VIADD R9, R25, 0x60 ;  /* 0x0000006019097836 */ /* 0x000fe20000000000 */
[----:B------:R-:W0:Y:S04]  /*b2f0*/  SHFL.IDX PT, R14, R4, RZ, 0x1c1f ;  /* 0x001c1fff040e7589 */ /* 0x000e2800000e0000 */
[----:B------:R2:W-:Y:S01]  /*b300*/  @!P1 LDGSTS.E.BYPASS.LTC128B.128 [R8+0xc000], desc[UR52][R2.64], !P0 ;  /* 0x0c00000002089fae */ /* 0x0005e2000c101d74 */
[----:B------:R-:W-:-:S13]  /*b310*/  ISETP.GE.AND P1, PT, R9, R26, PT ;  /* 0x0000001a0900720c */ /* 0x000fda0003f26270 */
[----:B--2---:R-:W-:-:S05]  /*b320*/  @!P1 IADD3 R2, P3, R10, R7, RZ ;  /* 0x000000070a029210 */ /* 0x004fca0007f7e0ff */
[----:B---3--:R-:W-:-:S05]  /*b330*/  @!P1 IMAD.X R3, RZ, RZ, R5, P3 ;  /* 0x000000ffff039224 */ /* 0x008fca00018e0605 */
[----:B------:R0:W-:Y:S02]  /*b340*/  @!P1 LDGSTS.E.BYPASS.LTC128B.128 [R8+0xc800], desc[UR52][R2.64], !P0 ;  /* 0x0c80000002089fae */ /* 0x0001e4000c101d74 */
[----:B0-----:R-:W-:Y:S02]  /*b350*/  @!P2 IADD3 R2, P1, R10, R14, RZ ;  /* 0x0000000e0a02a210 */ /* 0x001fe40007f3e0ff */
[----:B------:R0:W2:Y:S03]  /*b360*/  SHFL.IDX PT, R14, R4, 0x1, 0x1c1f ;  /* 0x003c1f00040e7f89 */ /* 0x0000a600000e0000 */
[----:B------:R-:W-:Y:S02]  /*b370*/  @!P2 IMAD.X R3, RZ, RZ, R0, P1 ;  /* 0x000000ffff03a224 */ /* 0x000fe400008e0600 */
[----:B------:R0:W3:Y:S04]  /*b380*/  SHFL.IDX PT, R0, R6, 0x1, 0x1c1f ;  /* 0x003c1f0006007f89 */ /* 0x0000e800000e0000 */
[----:B------:R0:W-:Y:S02]  /*b390*/  @!P2 LDGSTS.E.BYPASS.LTC128B.128 [R8+0xd000], desc[UR52][R2.64], !P0 ;  /* 0x0d0000000208afae */ /* 0x0001e4000c101d74 */
.L_x_11030:
[----:B------:R-:W-:-:S05]  /*b3a0*/  VIADD R25, R25, 0xa0 ;  /* 0x000000a019197836 */ /* 0x000fca0000000000 */
[----:B------:R-:W-:-:S13]  /*b3b0*/  ISETP.GE.AND P1, PT, R25, R26, PT ;  /* 0x0000001a1900720c */ /* 0x000fda0003f26270 */
[----:B0-2---:R-:W-:-:S05]  /*b3c0*/  @!P1 IADD3 R2, P2, R10, R14, RZ ;  /* 0x0000000e0a029210 */ /* 0x005fca0007f5e0ff */
[----:B---3--:R-:W-:-:S05]  /*b3d0*/  @!P1 IMAD.X R3, RZ, RZ, R0, P2 ;  /* 0x000000ffff039224 */ /* 0x008fca00010e0600 */
[----:B------:R-:W-:Y:S01]  /*b3e0*/  @!PT LDS RZ, [RZ] ;  /* 0x00000000fffff984 */ /* 0x000fe20000000800 */
[----:B------:R-:W-:Y:S01]  /*b3f0*/  @!PT LDS RZ, [RZ] ;  /* 0x00000000fffff984 */ /* 0x000fe20000000800 */
[----:B------:R-:W-:Y:S01]  /*b400*/  @!PT LDS RZ, [RZ] ;  /* 0x00000000fffff984 */ /* 0x000fe20000000800 */
[----:B------:R0:W-:Y:S01]  /*b410*/  @!P1 LDGSTS.E.BYPASS.LTC128B.128 [R8+0xd800], desc[UR52][R2.64], !P0 ;  /* 0x0d80000002089fae */ /* 0x0001e2000c101d74 */
[----:B------:R-:W-:Y:S01]  /*b420*/  PLOP3.LUT P0, PT, PT, PT, PT, 0x80, 0x0 ;  /* 0x000000000000781c */ /* 0x000fe20003f0f070 */
[----:B------:R-:W-:-:S12]  /*b430*/  NOP ;  /* 0x0000000000007918 */ /* 0x000fd80000000000 */
.L_x_10952:
        /* <DEDUP_REMOVED lines=17> */
[----:B0-2---:R-:W-:Y:S05]  /*b550*/  @!P0 BRA `(.L_x_10954) ;  /* 0x0000002800588947 */ /* 0x005fea0003800000 */
.L_x_11031:
[----:B------:R-:W-:Y:S05]  /*b560*/  BSYNC B0 ;  /* 0x0000000000007941 */ /* 0x000fea0003800000 */
.L_x_10953:
[----:B------:R-:W-:-:S06]  /*b570*/  UISETP.GE.AND UP0, UPT, UR41, 0xa1, UPT ;  /* 0x000000a12900788c */ /* 0x000fcc000bf06270 */
[----:B------:R-:W-:-:S13]  /*b580*/  PLOP3.LUT P0, PT, PT, PT, UP0, 0x80, 0x0 ;  /* 0x000000000000781c */ /* 0x000fda0003f0f008 */
[----:B------:R-:W-:Y:S05]  /*b590*/  @!P0 BRA `(.L_x_10955) ;  /* 0x0000000800f08947 */ /* 0x000fea0003800000 */
[----:B------:R-:W-:Y:S01]  /*b5a0*/  UIADD3 UR4, UR39, -0x2, URZ ;  /* 0xfffffffe27047890 */ /* 0x000fe2000fffe03f */
[----:B------:R-:W-:Y:S02]  /*b5b0*/  IMAD.MOV.U32 R6, RZ, RZ, R19 ;  /* 0x000000ffff067224 */ /* 0x000fe400078e0013 */
[----:B------:R-:W-:-:S03]  /*b5c0*/  IMAD.MOV.U32 R7, RZ, RZ, R18 ;  /* 0x000000ffff077224 */ /* 0x000fc600078e0012 */
[----:B------:R-:W-:-:S07]  /*b5d0*/  IMAD.U32 R0, RZ, RZ, UR4 ;  /* 0x00000004ff007e24 */ /* 0x000fce000f8e00ff */
.L_x_10975:
[----:B------:R-:W2:Y:S01]  /*b5e0*/  LDL R2, [R1] ;  /* 0x0000000001027983 */ /* 0x000ea20000100800 */
        /* <DEDUP_REMOVED lines=8> */
[----:B0-----:R-:W-:Y:S05]  /*b670*/  @!P1 BRA `(.L_x_10957) ;  /* 0x0000000400889947 */ /* 0x001fea0003800000 */
[----:B------:R-:W-:Y:S01]  /*b680*/  ULDC.64 UR4, c[0x0][0x418] ;  /* 0x0001060000047ab9 */ /* 0x000fe20000000a00 */
[----:B------:R-:W-:Y:S01]  /*b690*/  IMAD.MOV.U32 R8, RZ, RZ, R0 ;  /* 0x000000ffff087224 */ /* 0x000fe200078e0000 */
[----:B------:R-:W-:-:S04]  /*b6a0*/  ISETP.NE.U32.AND P0, PT, RZ, UR4, PT ;  /* 0x00000004ff007c0c */ /* 0x000fc8000bf05070 */
[----:B------:R-:W-:-:S13]  /*b6b0*/  ISETP.NE.AND.EX P0, PT, RZ, UR5, PT, P0 ;  /* 0x00000005ff007c0c */ /* 0x000fda000bf05300 */
[----:B------:R-:W-:Y:S05]  /*b6c0*/  @!P0 BRA `(.L_x_10958) ;  /* 0x0000000000488947 */ /* 0x000fea0003800000 */
[----:B------:R-:W2:Y:S01]  /*b6d0*/  LDC R8, c[0x0][0x43c] ;  /* 0x00010f00ff087b82 */ /* 0x000ea20000000800 */
[----:B------:R-:W-:Y:S01]  /*b6e0*/  IMAD.MOV.U32 R9, RZ, RZ, R0 ;  /* 0x000000ffff097224 */ /* 0x000fe200078e0000 */
[----:B------:R-:W-:Y:S02]  /*b6f0*/  ULDC.64 UR6, c[0x0][0x428] ;  /* 0x00010a0000067ab9 */ /* 0x000fe40000000a00 */
[----:B------:R-:W-:-:S04]  /*b700*/  IMAD R5, R23, UR6, RZ ;  /* 0x0000000617057c24 */ /* 0x000fc8000f8e02ff */
[----:B------:R-:W-:Y:S01]  /*b710*/  IMAD R5, R22, UR7, R5 ;  /* 0x0000000716057c24 */ /* 0x000fe2000f8e0205 */
[----:B--2---:R-:W-:-:S13]  /*b720*/  ISETP.NE.AND P0, PT, R8, 0x1, PT ;  /* 0x000000010800780c */ /* 0x004fda0003f05270 */
[----:B0-----:R-:W0:Y:S02]  /*b730*/  @P0 LDC.64 R2, c[0x0][0x440] ;  /* 0x00011000ff020b82 */ /* 0x001e240000000a00 */
[----:B0-----:R-:W-:-:S05]  /*b740*/  @P0 IMAD.HI.U32 R2, R0, R2, RZ ;  /* 0x0000000200020227 */ /* 0x001fca00078e00ff */
[----:B------:R-:W-:-:S04]  /*b750*/  @P0 SHF.R.U32.HI R9, RZ, R3, R2 ;  /* 0x00000003ff090219 */ /* 0x000fc80000011602 */
[--C-:B------:R-:W-:Y:S01]  /*b760*/  SHF.R.S32.HI R3, RZ, 0x1f, R9.reuse ;  /* 0x0000001fff037819 */ /* 0x100fe20000011409 */
[----:B------:R-:W-:-:S04]  /*b770*/  IMAD.MOV.U32 R2, RZ, RZ, R9 ;  /* 0x000000ffff027224 */ /* 0x000fc800078e0009 */
[----:B------:R-:W-:-:S04]  /*b780*/  IMAD.WIDE.U32 R2, R22, UR6, R2 ;  /* 0x0000000616027c25 */ /* 0x000fc8000f8e0002 */
[----:B------:R-:W-:Y:S01]  /*b790*/  IMAD.IADD R3, R5, 0x1, R3 ;  /* 0x0000000105037824 */ /* 0x000fe200078e0203 */
[----:B------:R-:W-:-:S04]  /*b7a0*/  LEA R4, P0, R2, UR4, 0x2 ;  /* 0x0000000402047c11 */ /* 0x000fc8000f8010ff */
[----:B------:R-:W-:-:S05]  /*b7b0*/  LEA.HI.X R5, R2, UR5, R3, 0x2, P0 ;  /* 0x0000000502057c11 */ /* 0x000fca00080f1403 */
[----:B------:R2:W5:Y:S01]  /*b7c0*/  LDG.E R17, desc[UR52][R4.64] ;  /* 0x0000003404117981 */ /* 0x000562000c1e1900 */
[----:B------:R-:W-:-:S04]  /*b7d0*/  IMAD.MOV R3, RZ, RZ, -R9 ;  /* 0x000000ffff037224 */ /* 0x000fc800078e0a09 */
[----:B------:R-:W-:-:S07]  /*b7e0*/  IMAD R8, R8, R3, R0 ;  /* 0x0000000308087224 */ /* 0x000fce00078e0200 */
.L_x_10958:
[----:B--2---:R-:W-:Y:S01]  /*b7f0*/  IMAD R4, R18, 0x8, R16 ;  /* 0x0000000812047824 */ /* 0x004fe200078e0210 */
[----:B0-----:R-:W-:Y:S01]  /*b800*/  SHF.L.U32 R3, R19, 0x1f, RZ ;  /* 0x0000001f13037819 */ /* 0x001fe200000006ff */
[----:B------:R-:W0:Y:S01]  /*b810*/  S2R R2, SR_TID.X ;  /* 0x0000000000027919 */ /* 0x000e220000002100 */
[----:B------:R-:W-:Y:S02]  /*b820*/  BSSY B1, `(.L_x_10959) ;  /* 0x0000005000017945 */ /* 0x000fe40003800000 */
[----:B------:R-:W2:Y:S01]  /*b830*/  SYNCS.PHASECHK.TRANS64.TRYWAIT P0, [R4+URZ+0x13280], R3 ;  /* 0x01328003040075a7 */ /* 0x000ea2000800017f */
[----:B0-----:R-:W-:-:S04]  /*b840*/  LOP3.LUT R2, R2, 0x7f, RZ, 0xc0, !PT ;  /* 0x0000007f02027812 */ /* 0x001fc800078ec0ff */
[----:B------:R-:W-:Y:S01]  /*b850*/  ISETP.NE.AND P1, PT, R2, RZ, PT ;  /* 0x000000ff0200720c */ /* 0x000fe20003f25270 */
[----:B--2---:R-:W-:-:S12]  /*b860*/  @!P0 BRA `(.L_x_10960) ;  /* 0x0000002400a88947 */ /* 0x004fd80003800000 */
.L_x_11032:
[----:B------:R-:W-:Y:S05]  /*b870*/  BSYNC B1 ;  /* 0x0000000000017941 */ /* 0x000fea0003800000 */
.L_x_10959:
[----:B------:R-:W-:Y:S04]  /*b880*/  BSSY B1, `(.L_x_10961) ;  /* 0x0000009000017945 */ /* 0x000fe80003800000 */
[----:B------:R-:W-:Y:S05]  /*b890*/  @P1 BRA `(.L_x_10962) ;  /* 0x00000000001c1947 */ /* 0x000fea0003800000 */
[----:B------:R-:W2:Y:S01]  /*b8a0*/  S2R R2, SR_TID.X ;  /* 0x0000000000027919 */ /* 0x000ea20000002100 */
[----:B------:R-:W-:-:S04]  /*b8b0*/  IMAD.MOV.U32 R5, RZ, RZ, 0x2800 ;  /* 0x00002800ff057424 */ /* 0x000fc800078e00ff */
[----:B------:R3:W-:Y:S01]  /*b8c0*/  SYNCS.ARRIVE.TRANS64 RZ, [R4+URZ+0x13270], R5 ;  /* 0x0132700504ff79a7 */ /* 0x0007e2000800003f */
[----:B--2---:R-:W-:-:S04]  /*b8d0*/  LOP3.LUT R2, R2, 0x1f, RZ, 0xc0, !PT ;  /* 0x0000001f02027812 */ /* 0x004fc800078ec0ff */
[----:B------:R-:W-:-:S13]  /*b8e0*/  ISETP.NE.AND P0, PT, R2, RZ, PT ;  /* 0x000000ff0200720c */ /* 0x000fda0003f05270 */
[----:B---3--:R-:W-:Y:S05]  /*b8f0*/  @!P0 BRA `(.L_x_10962) ;  /* 0x0000000000048947 */ /* 0x008fea0003800000 */
[----:B------:R-:W-:Y:S01]  /*b900*/  BPT.TRAP 0x1 ;  /* 0x000000040000795c */ /* 0x000fe20000300000 */
.L_x_10962:
[----:B------:R-:W-:Y:S05]  /*b910*/  BSYNC B1 ;  /* 0x0000000000017941 */ /* 0x000fea0003800000 */
.L_x_10961:
[----:B------:R-:W-:Y:S01]  /*b920*/  IMAD.MOV.U32 R10, RZ, RZ, RZ ;  /* 0x000000ffff0a7224 */ /* 0x000fe200078e00ff */
[----:B------:R-:W-:Y:S01]  /*b930*/  UIADD3 UR4, UP0, UR50, 0x470, URZ ;  /* 0x0000047032047890 */ /* 0x000fe2000ff1e03f */
[----:B------:R-:W-:Y:S01]  /*b940*/  IMAD.MOV.U32 R5, RZ, RZ, 0xa0 ;  /* 0x000000a0ff057424 */ /* 0x000fe200078e00ff */
[----:B------:R-:W-:Y:S01]  /*b950*/  PLOP3.LUT P0, PT, PT, PT, PT, 0x80, 0x0 ;  /* 0x000000000000781c */ /* 0x000fe20003f0f070 */
[----:B------:R-:W-:Y:S01]  /*b960*/  VIADD R9, R4, 0x13270 ;  /* 0x0001327004097836 */ /* 0x000fe20000000000 */
[----:B------:R-:W-:Y:S01]  /*b970*/  R2UR UR10, R10 ;  /* 0x000000000a0a72ca */ /* 0x000fe200000e0000 */
[----:B------:R-:W-:Y:S01]  /*b980*/  IMAD R5, R8, R5, UR42 ;  /* 0x0000002a08057e24 */ /* 0x000fe2000f8e0205 */
[----:B------:R-:W-:Y:S01]  /*b990*/  UIADD3.X UR5, URZ, UR51, URZ, UP0, !UPT ;  /* 0x000000333f057290 */ /* 0x000fe200087fe43f */
[----:B------:R-:W-:Y:S01]  /*b9a0*/  IMAD R8, R18, 0x2800, R16 ;  /* 0x0000280012087824 */ /* 0x000fe200078e0210 */
[----:B------:R-:W-:Y:S01]  /*b9b0*/  UMOV UR6, 0x0 ;  /* 0x0000000000067882 */ /* 0x000fe20000000000 */
[----:B------:R-:W-:-:S02]  /*b9c0*/  UMOV UR7, 0x14f00000 ;  /* 0x14f0000000077882 */ /* 0x000fc40000000000 */
[----:B------:R-:W-:-:S08]  /*b9d0*/  VIADD R2, R8, 0x6000 ;  /* 0x0000600008027836 */ /* 0x000fd00000000000 */
.L_x_10963:
        /* <DEDUP_REMOVED lines=13> */
.L_x_11033:
[----:B------:R-:W-:Y:S05]  /*bab0*/  BSYNC B1 ;  /* 0x0000000000017941 */ /* 0x000fea0003800000 */
.L_x_10964:
[----:B------:R-:W-:Y:S01]  /*bac0*/  BSSY B1, `(.L_x_10966) ;  /* 0x000000b000017945 */ /* 0x000fe20003800000 */
[----:B------:R-:W-:Y:S02]  /*bad0*/  IMAD.MOV.U32 R2, RZ, RZ, 0x0 ;  /* 0x00000000ff027424 */ /* 0x000fe400078e00ff */
[----:B0-2---:R-:W-:Y:S01]  /*bae0*/  IMAD.MOV.U32 R3, RZ, RZ, 0x14f00000 ;  /* 0x14f00000ff037424 */ /* 0x005fe200078e00ff */
        /* <DEDUP_REMOVED lines=8> */
.L_x_10967:
[----:B------:R-:W-:Y:S05]  /*bb70*/  BSYNC B1 ;  /* 0x0000000000017941 */ /* 0x000fea0003800000 */
.L_x_10966:
        /* <DEDUP_REMOVED lines=8> */
.L_x_10968:
        /* <DEDUP_REMOVED lines=10> */
.L_x_10957:
[----:B------:R-:W-:Y:S05]  /*bca0*/  BSYNC B0 ;  /* 0x0000000000007941 */ /* 0x000fea0003800000 */
.L_x_10956:
[----:B------:R-:W-:-:S06]  /*bcb0*/  UISETP.NE.AND UP0, UPT, UR38, 0x3, UPT ;  /* 0x000000032600788c */ /* 0x000fcc000bf05270 */
[----:B------:R-:W-:-:S13]  /*bcc0*/  PLOP3.LUT P0, PT, PT, PT, UP0, 0x80, 0x0 ;  /* 0x000000000000781c */ /* 0x000fda0003f0f008 */
[----:B------:R-:W-:Y:S05]  /*bcd0*/  @!P0 BRA `(.L_x_10969) ;  /* 0x0000000000048947 */ /* 0x000fea0003800000 */
[----:B------:R-:W-:Y:S01]  /*bce0*/  BPT.TRAP 0x1 ;  /* 0x000000040000795c */ /* 0x000fe20000300000 */
.L_x_10969:
        /* <DEDUP_REMOVED lines=8> */
.L_x_11034:
[----:B------:R-:W-:Y:S05]  /*bd70*/  BSYNC B0 ;  /* 0x0000000000007941 */ /* 0x000fea0003800000 */
.L_x_10970:
[----:B------:R-:W-:Y:S05]  /*bd80*/  @!P1 BRA `(.L_x_10972) ;  /* 0x0000000000049947 */ /* 0x000fea0003800000 */
[----:B------:R-:W-:Y:S01]  /*bd90*/  BPT.TRAP 0x1 ;  /* 0x000000040000795c */ /* 0x000fe20000300000 */
.L_x_10972:
[----:B0-----:R-:W-:Y:S01]  /*bda0*/  SHF.L.U32 R2, R6, 0x1f, RZ ;  /* 0x0000001f06027819 */ /* 0x001fe200000006ff */
[----:B------:R-:W-:-:S03]  /*bdb0*/  IMAD R10, R7, 0x2800, RZ ;  /* 0x00002800070a7824 */ /* 0x000fc600078e02ff */
[----:B------:R-:W0:Y:S02]  /*bdc0*/  SYNCS.PHASECHK.TRANS64.TRYWAIT P0, [R3+URZ+0x13260], R2 ;  /* 0x01326002030075a7 */ /* 0x000e24000800017f */
[----:B0-----:R-:W-:Y:S05]  /*bdd0*/  @!P0 BRA `(.L_x_10973) ;  /* 0x0000002000888947 */ /* 0x001fea0003800000 */
.L_x_11035:
[----:B------:R-:W-:Y:S01]  /*bde0*/  LOP3.LUT R5, R10, R29, RZ, 0xfc, !PT ;  /* 0x0000001d0a057212 */ /* 0x000fe200078efcff */
[----:B------:R-:W-:Y:S05]  /*bdf0*/  WARPSYNC.ALL ;  /* 0x0000000000007948 */ /* 0x000fea0003800000 */
[----:B0-----:R-:W-:-:S05]  /*be00*/  IMAD.IADD R2, R16, 0x1, R5 ;  /* 0x0000000110027824 */ /* 0x001fca00078e0205 */
[----:B------:R-:W0:Y:S02]  /*be10*/  LDSM.16.MT88.4 R4, [R2+0x6000] ;  /* 0x006000000204783b */ /* 0x000e240000004200 */
[C-C-:B0-----:R-:W-:Y:S02]  /*be20*/  PRMT R8, R4.reuse, 0x6420, R5.reuse ;  /* 0x0000642004087816 */ /* 0x141fe40000000005 */
[----:B------:R-:W-:Y:S02]  /*be30*/  PRMT R9, R4, 0x7531, R5 ;  /* 0x0000753104097816 */ /* 0x000fe40000000005 */
[----:B------:R-:W-:Y:S02]  /*be40*/  LOP3.LUT R5, R10, R28, RZ, 0xfc, !PT ;  /* 0x0000001c0a057212 */ /* 0x000fe400078efcff */
[C-C-:B------:R-:W-:Y:S02]  /*be50*/  PRMT R10, R6.reuse, 0x6420, R7.reuse ;  /* 0x00006420060a7816 */ /* 0x140fe40000000007 */
[----:B------:R-:W-:Y:S01]  /*be60*/  PRMT R11, R6, 0x7531, R7 ;  /* 0x00007531060b7816 */ /* 0x000fe20000000007 */
[----:B------:R-:W-:-:S05]  /*be70*/  IMAD.IADD R12, R16, 0x1, R5 ;  /* 0x00000001100c7824 */ /* 0x000fca00078e0205 */
[----:B------:R-:W-:Y:S04]  /*be80*/  STSM.16.M88.4 [R12+0x1000], R8 ;  /* 0x001000080c007844 */ /* 0x000fe80000000200 */
[----:B------:R-:W0:Y:S02]  /*be90*/  LDSM.16.MT88.4 R4, [R2+0x6800] ;  /* 0x006800000204783b */ /* 0x000e240000004200 */
        /* <DEDUP_REMOVED lines=31> */
.L_x_10974:
        /* <DEDUP_REMOVED lines=12> */
[----:B--2---:R-:W-:Y:S05]  /*c150*/  @P0 BRA `(.L_x_10975) ;  /* 0xfffffff400200947 */ /* 0x004fea000383ffff */
.L_x_10955:
[----:B------:R-:W2:Y:S01]  /*c160*/  S2R R2, SR_TID.X ;  /* 0x0000000000027919 */ /* 0x000ea20000002100 */
[----:B------:R-:W-:Y:S01]  /*c170*/  BSSY B0, `(.L_x_10976) ;  /* 0x0000010000007945 */ /* 0x000fe20003800000 */
[----:B--2---:R-:W-:-:S04]  /*c180*/  LOP3.LUT R2, R2, 0x7f, RZ, 0xc0, !PT ;  /* 0x0000007f02027812 */ /* 0x004fc800078ec0ff */
[----:B------:R-:W-:-:S13]  /*c190*/  ISETP.NE.AND P0, PT, R2, RZ, PT ;  /* 0x000000ff0200720c */ /* 0x000fda0003f05270 */
[----:B------:R-:W-:Y:S05]  /*c1a0*/  @P0 BRA `(.L_x_10977) ;  /* 0x0000000000300947 */ /* 0x000fea0003800000 */
[----:B------:R-:W2:Y:S01]  /*c1b0*/  S2R R5, SR_LANEID ;  /* 0x0000000000057919 */ /* 0x000ea20000000000 */
[----:B------:R-:W-:Y:S01]  /*c1c0*/  VOTEU.ANY UR4, UPT, PT ;  /* 0x0000000000047886 */ /* 0x000fe200038e0100 */
[----:B0-----:R-:W0:Y:S01]  /*c1d0*/  LDC.64 R2, c[0x0][0xc60] ;  /* 0x00031800ff027b82 */ /* 0x001e220000000a00 */
[----:B------:R-:W2:Y:S02]  /*c1e0*/  FLO.U32 R0, UR4 ;  /* 0x0000000400007d00 */ /* 0x000ea400080e0000 */
[----:B--2---:R-:W-:-:S06]  /*c1f0*/  ISETP.EQ.U32.AND P1, PT, R0, R5, PT ;  /* 0x000000050000720c */ /* 0x004fcc0003f22070 */
[----:B------:R-:W0:Y:S07]  /*c200*/  POPC R5, UR4 ;  /* 0x0000000400057d09 */ /* 0x000e2e0008000000 */
[----:B0-----:R-:W2:Y:S01]  /*c210*/  @P1 ATOMG.E.ADD.STRONG.GPU PT, R3, desc[UR52][R2.64], R5 ;  /* 0x00000005020319a8 */ /* 0x001ea200081ee1f4 */
[----:B------:R-:W0:Y:S02]  /*c220*/  S2R R4, SR_LTMASK ;  /* 0x0000000000047919 */ /* 0x000e240000003900 */
[----:B0-----:R-:W-:-:S04]  /*c230*/  LOP3.LUT R4, R4, UR4, RZ, 0xc0, !PT ;  /* 0x0000000404047c12 */ /* 0x001fc8000f8ec0ff */
[----:B------:R-:W0:Y:S01]  /*c240*/  POPC R7, R4 ;  /* 0x0000000400077309 */ /* 0x000e220000000000 */
[----:B--2---:R-:W0:Y:S02]  /*c250*/  SHFL.IDX PT, R0, R3, R0, 0x1f ;  /* 0x00001f0003007589 */ /* 0x004e2400000e0000 */
[----:B0-----:R-:W-:-:S07]  /*c260*/  IADD3 R24, R0, UR43, R7 ;  /* 0x0000002b00187c10 */ /* 0x001fce000fffe007 */
.L_x_10977:
[----:B------:R-:W-:Y:S05]  /*c270*/  BSYNC B0 ;  /* 0x0000000000007941 */ /* 0x000fea0003800000 */
.L_x_10976:
[----:B------:R-:W-:-:S06]  /*c280*/  UISETP.NE.AND UP0, UPT, UR38, 0x3, UPT ;  /* 0x000000032600788c */ /* 0x000fcc000bf05270 */
[----:B------:R-:W-:-:S13]  /*c290*/  PLOP3.LUT P1, PT, PT, PT, UP0, 0x80, 0x0 ;  /* 0x000000000000781c */ /* 0x000fda0003f2f008 */
[----:B------:R-:W-:Y:S05]  /*c2a0*/  @!P1 BRA `(.L_x_10978) ;  /* 0x0000000000049947 */ /* 0x000fea0003800000 */
[----:B------:R-:W-:Y:S01]  /*c2b0*/  BPT.TRAP 0x1 ;  /* 0x000000040000795c */ /* 0x000fe20000300000 */
.L_x_10978:
[----:B0-----:R-:W-:Y:S01]  /*c2c0*/  LOP3.LUT R3, R19, 0x1, RZ, 0x3c, !PT ;  /* 0x0000000113037812 */ /* 0x001fe200078e3cff */
[----:B------:R-:W-:Y:S01]  /*c2d0*/  IMAD R2, R18, 0x8, R16 ;  /* 0x0000000812027824 */ /* 0x000fe200078e0210 */
[----:B------:R-:W-:Y:S01]  /*c2e0*/  BSSY B0, `(.L_x_10979) ;  /* 0x0000006000007945 */ /* 0x000fe20003800000 */
[----:B------:R-:W-:Y:S01]  /*c2f0*/  IMAD.U32 R0, RZ, RZ, UR44 ;  /* 0x0000002cff007e24 */ /* 0x000fe2000f8e00ff */
[----:B------:R-:W-:-:S04]  /*c300*/  SHF.L.U32 R3, R3, 0x1f, RZ ;  /* 0x0000001f03037819 */ /* 0x000fc800000006ff */
[----:B------:R-:W0:Y:S01]  /*c310*/  SYNCS.PHASECHK.TRANS64.TRYWAIT P1, [R2+URZ+0x13270], R3 ;  /* 0x01327003020075a7 */ /* 0x000e22000802017f */
[----:B------:R-:W-:Y:S01]  /*c320*/  ISETP.NE.AND P2, PT, R0, 0x3, PT ;  /* 0x000000030000780c */ /* 0x000fe20003f45270 */
[----:B0-----:R-:W-:-:S12]  /*c330*/  @!P1 BRA `(.L_x_10980) ;  /* 0x0000001c00449947 */ /* 0x001fd80003800000 */
.L_x_11036:
[----:B------:R-:W-:Y:S05]  /*c340*/  BSYNC B0 ;  /* 0x0000000000007941 */ /* 0x000fea0003800000 */
.L_x_10979:
[----:B------:R-:W-:Y:S05]  /*c350*/  @!P2 BRA `(.L_x_10981) ;  /* 0x000000000004a947 */ /* 0x000fea0003800000 */
[----:B------:R-:W-:Y:S01]  /*c360*/  BPT.TRAP 0x1 ;  /* 0x000000040000795c */ /* 0x000fe20000300000 */
.L_x_10981:
[----:B------:R-:W-:Y:S01]  /*c370*/  SHF.L.U32 R5, R19, 0x1f, RZ ;  /* 0x0000001f13057819 */ /* 0x000fe200000006ff */
[----:B0-----:R-:W-:-:S03]  /*c380*/  IMAD R3, R18, 0x2800, RZ ;  /* 0x0000280012037824 */ /* 0x001fc600078e02ff */
[----:B------:R-:W0:Y:S02]  /*c390*/  SYNCS.PHASECHK.TRANS64.TRYWAIT P1, [R2+URZ+0x13260], R5 ;  /* 0x01326005020075a7 */ /* 0x000e24000802017f */
[----:B0-----:R-:W-:Y:S05]  /*c3a0*/  @!P1 BRA `(.L_x_10982) ;  /* 0x0000001c003c9947 */ /* 0x001fea0003800000 */
.L_x_11037:
[C---:B0-----:R-:W-:Y:S01]  /*c3b0*/  LOP3.LUT R5, R3.reuse, R29, RZ, 0xfc, !PT ;  /* 0x0000001d03057212 */ /* 0x041fe200078efcff */
[----:B------:R-:W-:Y:S05]  /*c3c0*/  WARPSYNC.ALL ;  /* 0x0000000000007948 */ /* 0x000fea0003800000 */
[----:B------:R-:W-:Y:S01]  /*c3d0*/  IMAD.IADD R0, R16, 0x1, R5 ;  /* 0x0000000110007824 */ /* 0x000fe200078e0205 */
[----:B------:R-:W-:-:S04]  /*c3e0*/  LOP3.LUT R3, R3, R28, RZ, 0xfc, !PT ;  /* 0x0000001c03037212 */ /* 0x000fc800078efcff */
[----:B------:R-:W0:Y:S01]  /*c3f0*/  LDSM.16.MT88.4 R4, [R0+0x6000] ;  /* 0x006000000004783b */ /* 0x000e220000004200 */
        /* <DEDUP_REMOVED lines=38> */
.L_x_10983:
[----:B--2---:R-:W-:Y:S01]  /*c660*/  SYNCS.ARRIVE.TRANS64.A1T0 RZ, [R2+URZ+0x13250], RZ ;  /* 0x013250ff02ff79a7 */ /* 0x004fe2000810003f */
[----:B------:R-:W-:Y:S02]  /*c670*/  @!P0 VIADD R0, R2, 0x13280 ;  /* 0x0001328002008836 */ /* 0x000fe40000000000 */
[----:B------:R-:W-:-:S03]  /*c680*/  VIADD R18, R18, 0x1 ;  /* 0x0000000112127836 */ /* 0x000fc60000000000 */
[----:B------:R-:W-:Y:S01]  /*c690*/  @!P0 PRMT R0, RZ, 0x654, R0 ;  /* 0x00000654ff008816 */ /* 0x000fe20000000000 */
[----:B------:R-:W-:Y:S06]  /*c6a0*/  BAR.SYNC.DEFER_BLOCKING 0x2, 0x80 ;  /* 0x0082000000007b1d */ /* 0x000fec0000010000 */
[----:B------:R2:W-:Y:S01]  /*c6b0*/  @!P0 SYNCS.ARRIVE.TRANS64.RED.A1T0 RZ, [R0+URZ], RZ ;  /* 0x000000ff00ff89a7 */ /* 0x0005e2000810043f */
[----:B------:R-:W-:-:S04]  /*c6c0*/  ISETP.NE.AND P0, PT, R18, 0x2, PT ;  /* 0x000000021200780c */ /* 0x000fc80003f05270 */
[----:B------:R-:W-:Y:S02]  /*c6d0*/  SEL R18, R18, RZ, P0 ;  /* 0x000000ff12127207 */ /* 0x000fe40000000000 */
[----:B--2---:R-:W-:-:S04]  /*c6e0*/  SEL R0, RZ, 0x1, P0 ;  /* 0x00000001ff007807 */ /* 0x004fc80000000000 */
[----:B------:R-:W-:-:S07]  /*c6f0*/  LOP3.LUT R19, R19, R0, RZ, 0x3c, !PT ;  /* 0x0000000013137212 */ /* 0x000fce00078e3cff */
.L_x_10932:
[----:B------:R-:W-:Y:S05]  /*c700*/  BSYNC B7 ;  /* 0x0000000000077941 */ /* 0x000fea0003800000 */
.L_x_10930:
[----:B------:R-:W2:Y:S02]  /*c710*/  LDL R0, [R1] ;  /* 0x0000000001007983 */ /* 0x000ea40000100800 */
[----:B--2---:R-:W-:-:S13]  /*c720*/  LOP3.LUT P0, RZ, R0, 0x2, RZ, 0xc0, !PT ;  /* 0x0000000200ff7812 */ /* 0x004fda000780c0ff */
[----:B------:R-:W-:Y:S05]  /*c730*/  @!P0 BRA `(.L_x_10984) ;  /* 0x0000000000288947 */ /* 0x000fea0003800000 */
[----:B------:R-:W2:Y:S08]  /*c740*/  S2UR UR5, SR_CgaCtaId ;  /* 0x00000000000579c3 */ /* 0x000eb00000008800 */
[----:B------:R-:W-:Y:S06]  /*c750*/  BAR.SYNC.DEFER_BLOCKING 0x5, 0x200 ;  /* 0x0148000000007b1d */ /* 0x000fec0000010000 */
[----:B------:R-:W-:-:S02]  /*c760*/  UMOV UR4, 0x400 ;  /* 0x0000040000047882 */ /* 0x000fc40000000000 */
[----:B--2---:R-:W-:-:S06]  /*c770*/  ULEA UR4, UR5, UR4, 0x18 ;  /* 0x0000000405047291 */ /* 0x004fcc000f8ec03f */
[----:B------:R-:W-:-:S05]  /*c780*/  IMAD.U32 R16, RZ, RZ, UR4 ;  /* 0x00000004ff107e24 */ /* 0x000fca000f8e00ff */
[----:B-1----:R-:W1:Y:S02]  /*c790*/  LDS.128 R24, [R16+0x132d0] ;  /* 0x0132d00010187984 */ /* 0x002e640000000c00 */
[----:B-1----:R-:W-:Y:S02]  /*c7a0*/  R2UR UR45, R27 ;  /* 0x000000001b2d72ca */ /* 0x002fe400000e0000 */
[----:B------:R-:W-:Y:S01]  /*c7b0*/  R2UR UR36, R26 ;  /* 0x000000001a2472ca */ /* 0x000fe200000e0000 */
[----:B------:R-:W-:Y:S06]  /*c7c0*/  BAR.ARV 0x4, 0x200 ;  /* 0x0108000000007b1d */ /* 0x000fec0000002000 */
[----:B------:R-:W-:Y:S08]  /*c7d0*/  BRA `(.L_x_10985) ;  /* 0x0000000800247947 */ /* 0x000ff00003800000 */
.L_x_10984:
[----:B------:R-:W0:Y:S01]  /*c7e0*/  S2R R0, SR_TID.X ;  /* 0x0000000000007919 */ /* 0x000e220000002100 */
[----:B------:R-:W-:Y:S01]  /*c7f0*/  ULDC UR4, c[0x0][0xc3c] ;  /* 0x00030f0000047ab9 */ /* 0x000fe20000000800 */
[----:B0-----:R-:W-:Y:S01]  /*c800*/  LOP3.LUT R8, R0, 0x1f, RZ, 0xc0, !PT ;  /* 0x0000001f00087812 */ /* 0x001fe200078ec0ff */
[----:B------:R-:W-:-:S03]  /*c810*/  IMAD.MOV.U32 R0, RZ, RZ, RZ ;  /* 0x000000ffff007224 */ /* 0x000fc600078e00ff */
[C---:B------:R-:W-:Y:S01]  /*c820*/  ISETP.NE.AND P0, PT, R8.reuse, 0x1f, PT ;  /* 0x0000001f0800780c */ /* 0x040fe20003f05270 */
[----:B-1----:R-:W-:-:S05]  /*c830*/  VIADD R5, R8, UR45 ;  /* 0x0000002d08057c36 */ /* 0x002fca0008000000 */
[----:B------:R-:W-:Y:S01]  /*c840*/  ISETP.GE.OR P1, PT, R5, UR4, !P0 ;  /* 0x0000000405007c0c */ /* 0x000fe2000c726670 */
[----:B------:R-:W-:-:S12]  /*c850*/  ULDC UR4, c[0x0][0xc3c] ;  /* 0x00030f0000047ab9 */ /* 0x000fd80000000800 */
[----:B------:R-:W0:Y:S02]  /*c860*/  @!P1 LDC.64 R2, c[0x0][0xc80] ;  /* 0x00032000ff029b82 */ /* 0x000e240000000a00 */
[----:B0-----:R-:W-:-:S05]  /*c870*/  @!P1 IMAD.WIDE R2, R5, 0x4, R2 ;  /* 0x0000000405029825 */ /* 0x001fca00078e0202 */
[----:B------:R-:W2:Y:S01]  /*c880*/  @!P1 LDG.E R0, desc[UR52][R2.64] ;  /* 0x0000003402009981 */ /* 0x000ea2000c1e1900 */
[C---:B------:R-:W-:Y:S02]  /*c890*/  ISETP.NE.AND P1, PT, R8.reuse, RZ, PT ;  /* 0x000000ff0800720c */ /* 0x040fe40003f25270 */
        /* <DEDUP_REMOVED lines=9> */
[----:B------:R-:W-:Y:S02]  /*c930*/  IMAD.IADD R4, R5, 0x1, R4 ;  /* 0x0000000105047824 */ /* 0x000fe400078e0204 */
[----:B------:R-:W-:Y:S04]  /*c940*/  SHFL.IDX PT, R5, R24, RZ, 0x1f ;  /* 0x00001fff18057589 */ /* 0x000fe800000e0000 */
[----:B------:R-:W0:Y:S02]  /*c950*/  SHFL.UP PT, R6, R4, 0x4, RZ ;  /* 0x0480000004067989 */ /* 0x000e2400000e00ff */
[----:B0-----:R-:W-:-:S05]  /*c960*/  SEL R3, R6, RZ, P3 ;  /* 0x000000ff06037207 */ /* 0x001fca0001800000 */
[----:B------:R-:W-:Y:S02]  /*c970*/  IMAD.IADD R6, R4, 0x1, R3 ;  /* 0x0000000104067824 */ /* 0x000fe400078e0203 */
[----:B------:R-:W-:Y:S04]  /*c980*/  SHFL.IDX PT, R4, R24, 0x1, 0x1f ;  /* 0x00201f0018047f89 */ /* 0x000fe800000e0000 */
        /* <DEDUP_REMOVED lines=11> */
[----:B------:R-:W-:Y:S05]  /*ca40*/  @P6 BRA `(.L_x_10986) ;  /* 0x0000000000906947 */ /* 0x000fea0003800000 */
.L_x_10990:
        /* <DEDUP_REMOVED lines=14> */
.L_x_10989:
[----:B------:R-:W-:Y:S05]  /*cb30*/  BSYNC B0 ;  /* 0x0000000000007941 */ /* 0x000fea0003800000 */
.L_x_10988:
        /* <DEDUP_REMOVED lines=21> */
.L_x_10986:
        /* <DEDUP_REMOVED lines=16> */
[----:B------:R-:W-:-:S06]  /*cd90*/  IMAD.U32 R24, RZ, RZ, UR5 ;  /* 0x00000005ff187e24 */ /* 0x000fcc000f8e00ff */
[----:B------:R2:W3:Y:S02]  /*cda0*/  SHFL.IDX PT, R24, R3, R24, 0x1f ;  /* 0x00001f1803187589 */ /* 0x0004e400000e0000 */
.L_x_10991:
[----:B-12---:R-:W-:Y:S01]  /*cdb0*/  IMAD.MOV R3, RZ, RZ, -R9 ;  /* 0x000000ffff037224 */ /* 0x006fe200078e0a09 */
[----:B------:R-:W-:Y:S01]  /*cdc0*/  UIADD3 UR45, UR4, UR45, URZ ;  /* 0x0000002d042d7290 */ /* 0x000fe2000fffe03f */
[----:B---3--:R-:W-:Y:S02]  /*cdd0*/  IMAD R24, R24, R2, R7 ;  /* 0x0000000218187224 */ /* 0x008fe400078e0207 */
[----:B------:R-:W-:Y:S02]  /*cde0*/  IMAD R6, R3, R4, RZ ;  /* 0x0000000403067224 */ /* 0x000fe400078e02ff */
[----:B------:R-:W-:Y:S02]  /*cdf0*/  IMAD.MOV.U32 R2, RZ, RZ, RZ ;  /* 0x000000ffff027224 */ /* 0x000fe400078e00ff */
[----:B------:R-:W-:Y:S02]  /*ce00*/  IMAD.MOV.U32 R3, RZ, RZ, R9 ;  /* 0x000000ffff037224 */ /* 0x000fe400078e0009 */
[----:B------:R-:W-:-:S02]  /*ce10*/  IMAD.IADD R25, R5, 0x1, -R24 ;  /* 0x0000000105197824 */ /* 0x000fc400078e0a18 */
        /* <DEDUP_REMOVED lines=18> */
[----:B------:R-:W-:Y:S01]  /*cf40*/  IMAD R25, R0, R9, R25 ;  /* 0x0000000900197224 */ /* 0x000fe200078e0219 */
[----:B------:R-:W-:Y:S09]  /*cf50*/  BRA `(.L_x_10992) ;  /* 0x0000000000107947 */ /* 0x000ff20003800000 */
.L_x_10987:
[----:B------:R-:W-:Y:S01]  /*cf60*/  IMAD.MOV.U32 R24, RZ, RZ, R5 ;  /* 0x000000ffff187224 */ /* 0x000fe200078e0005 */
[----:B------:R-:W-:Y:S01]  /*cf70*/  ULDC UR45, c[0x0][0xc3c] ;  /* 0x00030f00002d7ab9 */ /* 0x000fe20000000800 */
[----:B------:R-:W-:Y:S01]  /*cf80*/  IMAD.MOV.U32 R25, RZ, RZ, RZ ;  /* 0x000000ffff197224 */ /* 0x000fe200078e00ff */
[----:B------:R-:W-:-:S06]  /*cf90*/  UMOV UR36, URZ ;  /* 0x0000003f00247c82 */ /* 0x000fcc0008000000 */
.L_x_10992:
[----:B------:R-:W1:Y:S01]  /*cfa0*/  S2R R0, SR_TID.X ;  /* 0x0000000000007919 */ /* 0x000e620000002100 */
[----:B------:R-:W-:Y:S02]  /*cfb0*/  IMAD.U32 R6, RZ, RZ, UR36 ;  /* 0x00000024ff067e24 */ /* 0x000fe4000f8e00ff */
[----:B------:R-:W-:Y:S01]  /*cfc0*/  IMAD.U32 R7, RZ, RZ, UR45 ;  /* 0x0000002dff077e24 */ /* 0x000fe2000f8e00ff */
[----:B------:R-:W-:Y:S01]  /*cfd0*/  BAR.SYNC.DEFER_BLOCKING 0x4, 0x200 ;  /* 0x0108000000007b1d */ /* 0x000fe20000010000 */
[----:B------:R-:W-:Y:S02]  /*cfe0*/  IMAD.MOV.U32 R4, RZ, RZ, R24 ;  /* 0x000000ffff047224 */ /* 0x000fe400078e0018 */
[----:B------:R-:W-:Y:S01]  /*cff0*/  IMAD.MOV.U32 R5, RZ, RZ, R25 ;  /* 0x000000ffff057224 */ /* 0x000fe200078e0019 */
[----:B-1----:R-:W-:-:S04]  /*d000*/  LOP3.LUT R0, R0, 0x1f, RZ, 0xc0, !PT ;  /* 0x0000001f00007812 */ /* 0x002fc800078ec0ff */
[----:B------:R-:W-:-:S13]  /*d010*/  ISETP.NE.AND P0, PT, R0, RZ, PT ;  /* 0x000000ff0000720c */ /* 0x000fda0003f05270 */
[----:B------:R-:W1:Y:S01]  /*d020*/  @!P0 S2R R3, SR_CgaCtaId ;  /* 0x0000000000038919 */ /* 0x000e620000008800 */
[----:B------:R-:W-:-:S04]  /*d030*/  @!P0 MOV R0, 0x400 ;  /* 0x0000040000008802 */ /* 0x000fc80000000f00 */
[----:B-1----:R-:W-:-:S05]  /*d040*/  @!P0 LEA R16, R3, R0, 0x18 ;  /* 0x0000000003108211 */ /* 0x002fca00078ec0ff */
[----:B------:R1:W-:Y:S01]  /*d050*/  @!P0 STS.128 [R16+0x132d0], R4 ;  /* 0x0132d00410008388 */ /* 0x0003e20000000c00 */
[----:B------:R-:W-:Y:S06]  /*d060*/  BAR.ARV 0x5, 0x200 ;  /* 0x0148000000007b1d */ /* 0x000fec0000002000 */
.L_x_10985:
[----:B------:R-:W-:Y:S02]  /*d070*/  ULDC UR4, c[0x0][0xc3c] ;  /* 0x00030f0000047ab9 */ /* 0x000fe40000000800 */
[----:B------:R-:W-:-:S06]  /*d080*/  UISETP.GE.AND UP0, UPT, UR45, UR4, UPT ;  /* 0x000000042d00728c */ /* 0x000fcc000bf06270 */
[----:B------:R-:W-:-:S13]  /*d090*/  PLOP3.LUT P0, PT, PT, PT, UP0, 0x80, 0x0 ;  /* 0x000000000000781c */ /* 0x000fda0003f0f008 */
[----:B------:R-:W-:Y:S05]  /*d0a0*/  @!P0 BRA `(.L_x_10993) ;  /* 0xffffffc400a48947 */ /* 0x000fea000383ffff */
.L_x_10926:
[----:B-1----:R-:W2:Y:S01]  /*d0b0*/  LDL.LU R0, [R1+0x8] ;  /* 0x0000080001007983 */ /* 0x002ea20000300800 */
[----:B------:R-:W-:Y:S01]  /*d0c0*/  BSSY B0, `(.L_x_10994) ;  /* 0x000000b000007945 */ /* 0x000fe20003800000 */
[----:B------:R-:W1:Y:S01]  /*d0d0*/  S2R R5, SR_CgaCtaId ;  /* 0x0000000000057919 */ /* 0x000e620000008800 */
[----:B--2---:R-:W-:-:S05]  /*d0e0*/  VIADD R0, R0, 0x1 ;  /* 0x0000000100007836 */ /* 0x004fca0000000000 */
[----:B0-----:R-:W-:-:S04]  /*d0f0*/  LEA.HI R2, R0, R0, RZ, 0x1 ;  /* 0x0000000000027211 */ /* 0x001fc800078f08ff */
[----:B------:R-:W-:Y:S02]  /*d100*/  LOP3.LUT R3, R2, 0xfffffffe, RZ, 0xc0, !PT ;  /* 0xfffffffe02037812 */ /* 0x000fe400078ec0ff */
[----:B------:R-:W-:-:S03]  /*d110*/  MOV R2, 0x400 ;  /* 0x0000040000027802 */ /* 0x000fc60000000f00 */
[----:B------:R-:W-:Y:S01]  /*d120*/  IMAD.IADD R0, R0, 0x1, -R3 ;  /* 0x0000000100007824 */ /* 0x000fe200078e0a03 */
[----:B-1----:R-:W-:-:S04]  /*d130*/  LEA R7, R5, R2, 0x18 ;  /* 0x0000000205077211 */ /* 0x002fc800078ec0ff */
[----:B------:R-:W-:-:S04]  /*d140*/  SHF.L.U32 R0, R0, 0x1f, RZ ;  /* 0x0000001f00007819 */ /* 0x000fc800000006ff */
[----:B------:R-:W0:Y:S02]  /*d150*/  SYNCS.PHASECHK.TRANS64.TRYWAIT P0, [R7+URZ+0x13220], R0 ;  /* 0x01322000070075a7 */ /* 0x000e24000800017f */
[----:B0-----:R-:W-:Y:S05]  /*d160*/  @!P0 BRA `(.L_x_10995) ;  /* 0x0000000c00e08947 */ /* 0x001fea0003800000 */
.L_x_11038:
[----:B------:R-:W-:Y:S05]  /*d170*/  BSYNC B0 ;  /* 0x0000000000007941 */ /* 0x000fea0003800000 */
.L_x_10994:
[----:B------:R-:W-:-:S03]  /*d180*/  UMOV UR4, 0xffffffff ;  /* 0xffffffff00047882 */ /* 0x000fc60000000000 */
[----:B------:R-:W-:Y:S05]  /*d190*/  BRA.DIV UR4, `(.L_x_10996) ;  /* 0x0000000e04e87947 */ /* 0x000fea000b800000 */
[----:B0-----:R-:W0:Y:S02]  /*d1a0*/  S2R R0, SR_TID.X ;  /* 0x0000000000007919 */ /* 0x001e240000002100 */
[----:B0-----:R-:W-:-:S04]  /*d1b0*/  SHF.R.U32.HI R0, RZ, 0x5, R0 ;  /* 0x00000005ff007819 */ /* 0x001fc80000011600 */
[----:B------:R-:W-:-:S05]  /*d1c0*/  LOP3.LUT R0, R0, 0x3, RZ, 0xc0, !PT ;  /* 0x0000000300007812 */ /* 0x000fca00078ec0ff */
[----:B------:R0:W1:Y:S02]  /*d1d0*/  SHFL.IDX PT, R14, R0, RZ, 0x1f ;  /* 0x00001fff000e7589 */ /* 0x00006400000e0000 */
.L_x_11041:
[----:B-1----:R-:W-:Y:S01]  /*d1e0*/  ISETP.NE.AND P0, PT, R14, RZ, PT ;  /* 0x000000ff0e00720c */ /* 0x002fe20003f05270 */
[----:B------:R-:W-:-:S12]  /*d1f0*/  BSSY B0, `(.L_x_10997) ;  /* 0x000002b000007945 */ /* 0x000fd80003800000 */
[----:B------:R-:W-:Y:S05]  /*d200*/  @P0 BRA `(.L_x_10998) ;  /* 0x0000000000a40947 */ /* 0x000fea0003800000 */
[----:B------:R-:W-:-:S03]  /*d210*/  UMOV UR4, 0xffffffff ;  /* 0xffffffff00047882 */ /* 0x000fc60000000000 */
[----:B------:R-:W-:Y:S05]  /*d220*/  BRA.DIV UR4, `(.L_x_10999) ;  /* 0x0000000e04f87947 */ /* 0x000fea000b800000 */
[----:B------:R-:W-:-:S13]  /*d230*/  ELECT P6, URZ, PT ;  /* 0x00000000003f782f */ /* 0x000fda00038c0000 */
.L_x_11044:
[----:B------:R-:W-:Y:S05]  /*d240*/  @!P6 BRA `(.L_x_10998) ;  /* 0x000000000094e947 */ /* 0x000fea0003800000 */
[----:B------:R-:W-:-:S06]  /*d250*/  ULOP3.LUT UR4, UR40, 0x2, URZ, 0xfc, !UPT ;  /* 0x0000000228047892 */ /* 0x000fcc000f8efc3f */
[----:B0-----:R-:W-:-:S05]  /*d260*/  IMAD.U32 R0, RZ, RZ, UR4 ;  /* 0x00000004ff007e24 */ /* 0x001fca000f8e00ff */
[----:B------:R-:W-:-:S13]  /*d270*/  ISETP.NE.AND P0, PT, R0, 0x3, PT ;  /* 0x000000030000780c */ /* 0x000fda0003f05270 */
[----:B------:R-:W-:Y:S05]  /*d280*/  @!P0 BRA `(.L_x_11000) ;  /* 0x0000000000048947 */ /* 0x000fea0003800000 */
[----:B------:R-:W-:Y:S01]  /*d290*/  BPT.TRAP 0x1 ;  /* 0x000000040000795c */ /* 0x000fe20000300000 */
.L_x_11000:
        /* <DEDUP_REMOVED lines=12> */
.L_x_11045:
[----:B------:R-:W1:Y:S02]  /*d360*/  SYNCS.PHASECHK.TRANS64.TRYWAIT P1, [R3+URZ], R0 ;  /* 0x00000000030075a7 */ /* 0x000e64000802017f */
[----:B-1----:R-:W-:Y:S05]  /*d370*/  @!P1 BRA `(.L_x_11002) ;  /* 0x0000000c00d89947 */ /* 0x002fea0003800000 */
.L_x_11046:
[----:B------:R-:W-:Y:S05]  /*d380*/  @!P0 BRA `(.L_x_11003) ;  /* 0x0000000000048947 */ /* 0x000fea0003800000 */
[----:B------:R-:W-:Y:S01]  /*d390*/  BPT.TRAP 0x1 ;  /* 0x000000040000795c */ /* 0x000fe20000300000 */
.L_x_11003:
[----:B-1----:R-:W-:-:S04]  /*d3a0*/  IMAD R3, R18, 0x8, R7 ;  /* 0x0000000812037824 */ /* 0x002fc800078e0207 */
[----:B------:R-:W1:Y:S02]  /*d3b0*/  SYNCS.PHASECHK.TRANS64.TRYWAIT P1, [R3+URZ+0x13260], R4 ;  /* 0x01326004030075a7 */ /* 0x000e64000802017f */
[----:B-1----:R-:W-:Y:S05]  /*d3c0*/  @!P1 BRA `(.L_x_11004) ;  /* 0x0000000c00d89947 */ /* 0x002fea0003800000 */
.L_x_11047:
[----:B------:R-:W-:Y:S05]  /*d3d0*/  @!P0 BRA `(.L_x_11005) ;  /* 0x0000000000048947 */ /* 0x000fea0003800000 */
[----:B------:R-:W-:Y:S01]  /*d3e0*/  BPT.TRAP 0x1 ;  /* 0x000000040000795c */ /* 0x000fe20000300000 */
.L_x_11005:
[----:B0-----:R-:W-:-:S04]  /*d3f0*/  IMAD R5, R6, 0x8, R7 ;  /* 0x0000000806057824 */ /* 0x001fc800078e0207 */
[----:B------:R-:W0:Y:S02]  /*d400*/  SYNCS.PHASECHK.TRANS64.TRYWAIT P1, [R5+URZ+0x13260], R0 ;  /* 0x01326000050075a7 */ /* 0x000e24000802017f */
[----:B0-----:R-:W-:Y:S05]  /*d410*/  @!P1 BRA `(.L_x_11006) ;  /* 0x0000000c00d89947 */ /* 0x001fea0003800000 */
.L_x_11048:
[----:B------:R-:W-:Y:S05]  /*d420*/  @!P0 BRA `(.L_x_11007) ;  /* 0x0000000000048947 */ /* 0x000fea0003800000 */
[----:B------:R-:W-:Y:S01]  /*d430*/  BPT.TRAP 0x1 ;  /* 0x000000040000795c */ /* 0x000fe20000300000 */
.L_x_11007:
[----:B------:R-:W2:Y:S02]  /*d440*/  SYNCS.PHASECHK.TRANS64.TRYWAIT P0, [R3+URZ+0x13280], R4 ;  /* 0x01328004030075a7 */ /* 0x000ea4000800017f */
[----:B--2---:R-:W-:Y:S05]  /*d450*/  @!P0 BRA `(.L_x_11008) ;  /* 0x0000000c00dc8947 */ /* 0x004fea0003800000 */
.L_x_11009:
[----:B---3--:R3:W4:Y:S02]  /*d460*/  SYNCS.PHASECHK.TRANS64.TRYWAIT P0, [R5+URZ+0x13280], R0 ;  /* 0x01328000050075a7 */ /* 0x008724000800017f */
[----:B----4-:R-:W-:Y:S05]  /*d470*/  @!P0 NANOSLEEP.SYNCS 0x989680 ;  /* 0x009896800000895d */ /* 0x010fea0003900000 */
[----:B------:R-:W4:Y:S02]  /*d480*/  @!P0 SYNCS.PHASECHK.TRANS64 P0, [R5+URZ+0x13280], R0 ;  /* 0x01328000050085a7 */ /* 0x000f24000800007f */
[----:B----4-:R-:W-:Y:S05]  /*d490*/  @!P0 BRA `(.L_x_11009) ;  /* 0xfffffffc00f08947 */ /* 0x010fea000383ffff */
.L_x_10998:
[----:B------:R-:W-:Y:S05]  /*d4a0*/  BSYNC B0 ;  /* 0x0000000000007941 */ /* 0x000fea0003800000 */
.L_x_10997:
[----:B------:R-:W-:Y:S05]  /*d4b0*/  EXIT ;  /* 0x000000000000794d */ /* 0x000fea0003800000 */
.L_x_10888:
[----:B0-----:R0:W1:Y:S02]  /*d4c0*/  SYNCS.PHASECHK.TRANS64.TRYWAIT P1, [R0+URZ+0x13200], R3 ;  /* 0x01320003000075a7 */ /* 0x001064000802017f */
[----:B-1----:R-:W-:Y:S05]  /*d4d0*/  @!P1 NANOSLEEP.SYNCS 0x989680 ;  /* 0x009896800000995d */ /* 0x002fea0003900000 */
[----:B------:R-:W1:Y:S02]  /*d4e0*/  @!P1 SYNCS.PHASECHK.TRANS64 P1, [R0+URZ+0x13200], R3 ;  /* 0x01320003000095a7 */ /* 0x000e64000802007f */
[----:B-1----:R-:W-:Y:S05]  /*d4f0*/  @!P1 BRA `(.L_x_10888) ;  /* 0xfffffffc00f09947 */ /* 0x002fea000383ffff */
[----:B------:R-:W-:Y:S05]  /*d500*/  BRA `(.L_x_11010) ;  /* 0xffffff4000dc7947 */ /* 0x000fea000383ffff */
.L_x_10892:
[----:B--2---:R2:W3:Y:S02]  /*d510*/  SYNCS.PHASECHK.TRANS64.TRYWAIT P1, [R5+URZ+0x13230], R4 ;  /* 0x01323004050075a7 */ /* 0x0044e4000802017f */
[----:B---3--:R-:W-:Y:S05]  /*d520*/  @!P1 NANOSLEEP.SYNCS 0x989680 ;  /* 0x009896800000995d */ /* 0x008fea0003900000 */
[----:B------:R-:W3:Y:S02]  /*d530*/  @!P1 SYNCS.PHASECHK.TRANS64 P1, [R5+URZ+0x13230], R4 ;  /* 0x01323004050095a7 */ /* 0x000ee4000802007f */
[----:B---3--:R-:W-:Y:S05]  /*d540*/  @!P1 BRA `(.L_x_10892) ;  /* 0xfffffffc00f09947 */ /* 0x008fea000383ffff */
[----:B------:R-:W-:Y:S05]  /*d550*/  BRA `(.L_x_10891) ;  /* 0xffffff44001c7947 */ /* 0x000fea000383ffff */
.L_x_10897:
[----:B-1----:R1:W2:Y:S02]  /*d560*/  SYNCS.PHASECHK.TRANS64.TRYWAIT P1, [R5+URZ+0x13230], R4 ;  /* 0x01323004050075a7 */ /* 0x0022a4000802017f */
[----:B--2---:R-:W-:Y:S05]  /*d570*/  @!P1 NANOSLEEP.SYNCS 0x989680 ;  /* 0x009896800000995d */ /* 0x004fea0003900000 */
[----:B------:R-:W2:Y:S02]  /*d580*/  @!P1 SYNCS.PHASECHK.TRANS64 P1, [R5+URZ+0x13230], R4 ;  /* 0x01323004050095a7 */ /* 0x000ea4000802007f */
[----:B--2---:R-:W-:Y:S05]  /*d590*/  @!P1 BRA `(.L_x_10897) ;  /* 0xfffffffc00f09947 */ /* 0x004fea000383ffff */
[----:B------:R-:W-:Y:S05]  /*d5a0*/  BRA `(.L_x_10896) ;  /* 0xffffff6c00347947 */ /* 0x000fea000383ffff */
.L_x_10901:
[----:B-1----:R-:W-:-:S04]  /*d5b0*/  IMAD.U32 R13, RZ, RZ, UR9 ;  /* 0x00000009ff0d7e24 */ /* 0x002fc8000f8e00ff */
[----:B------:R1:W2:Y:S03]  /*d5c0*/  SYNCS.PHASECHK.TRANS64.TRYWAIT P1, [R13+URZ+0x13250], R4 ;  /* 0x013250040d0075a7 */ /* 0x0002a6000802017f */
[----:B--2---:R-:W-:Y:S05]  /*d5d0*/  @!P1 NANOSLEEP.SYNCS 0x989680 ;  /* 0x009896800000995d */ /* 0x004fea0003900000 */
[----:B------:R-:W2:Y:S02]  /*d5e0*/  @!P1 SYNCS.PHASECHK.TRANS64 P1, [R13+URZ+0x13250], R4 ;  /* 0x013250040d0095a7 */ /* 0x000ea4000802007f */
[----:B--2---:R-:W-:Y:S05]  /*d5f0*/  @!P1 BRA `(.L_x_10901) ;  /* 0xfffffffc00ec9947 */ /* 0x004fea000383ffff */
[----:B------:R-:W-:Y:S05]  /*d600*/  BRA `(.L_x_10900) ;  /* 0xffffff7000447947 */ /* 0x000fea000383ffff */
.L_x_10907:
[----:B-1----:R1:W2:Y:S02]  /*d610*/  SYNCS.PHASECHK.TRANS64.TRYWAIT P1, [R20+URZ+0x13250], R3 ;  /* 0x01325003140075a7 */ /* 0x0022a4000802017f */
[----:B--2---:R-:W-:Y:S05]  /*d620*/  @!P1 NANOSLEEP.SYNCS 0x989680 ;  /* 0x009896800000995d */ /* 0x004fea0003900000 */
[----:B------:R-:W2:Y:S02]  /*d630*/  @!P1 SYNCS.PHASECHK.TRANS64 P1, [R20+URZ+0x13250], R3 ;  /* 0x01325003140095a7 */ /* 0x000ea4000802007f */
[----:B--2---:R-:W-:Y:S05]  /*d640*/  @!P1 BRA `(.L_x_10907) ;  /* 0xfffffffc00f09947 */ /* 0x004fea000383ffff */
[----:B------:R-:W-:Y:S05]  /*d650*/  BRA `(.L_x_10906) ;  /* 0xffffff8c009c7947 */ /* 0x000fea000383ffff */
.L_x_10941:
[----:B------:R-:W-:Y:S02]  /*d660*/  IMAD.MOV.U32 R13, RZ, RZ, R20 ;  /* 0x000000ffff0d7224 */ /* 0x000fe400078e0014 */
[----:B------:R-:W-:Y:S02]  /*d670*/  IMAD.MOV.U32 R12, RZ, RZ, RZ ;  /* 0x000000ffff0c7224 */ /* 0x000fe400078e00ff */
[----:B------:R-:W-:Y:S02]  /*d680*/  IMAD.MOV.U32 R11, RZ, RZ, 0x1f ;  /* 0x0000001fff0b7424 */ /* 0x000fe400078e00ff */
[----:B------:R-:W-:-:S07]  /*d690*/  IMAD.MOV.U32 R15, RZ, RZ, -0x1 ;  /* 0xffffffffff0f7424 */ /* 0x000fce00078e00ff */
[----:B------:R-:W-:Y:S05]  /*d6a0*/  WARPSYNC.COLLECTIVE R15, `(.L_x_11011) ;  /* 0x000000000f087348 */ /* 0x000fea0003c00000 */
[----:B------:R0:W1:Y:S02]  /*d6b0*/  SHFL.IDX P6, R14, R13, R12, R11 ;  /* 0x0000000c0d0e7389 */ /* 0x00006400000c000b */
[----:B01----:R-:W-:Y:S01]  /*d6c0*/  ENDCOLLECTIVE ;  /* 0x000000000000791b */ /* 0x003fe20003800000 */
.L_x_11011:
[----:B------:R-:W-:Y:S05]  /*d6d0*/  BRA `(.L_x_11012) ;  /* 0xffffffcc00787947 */ /* 0x000fea000383ffff */
.L_x_10943:
[----:B------:R-:W-:Y:S01]  /*d6e0*/  BSSY B0, `(.L_x_11013) ;  /* 0x0000006000007945 */ /* 0x000fe20003800000 */
[----:B------:R-:W-:-:S07]  /*d6f0*/  IMAD.MOV.U32 R15, RZ, RZ, -0x1 ;  /* 0xffffffffff0f7424 */ /* 0x000fce00078e00ff */
[----:B01----:R-:W-:Y:S05]  /*d700*/  WARPSYNC.COLLECTIVE R15, `(.L_x_11014) ;  /* 0x000000000f0c7348 */ /* 0x003fea0003c00000 */
[----:B------:R-:W-:Y:S02]  /*d710*/  ELECT P6, UR62, PT ;  /* 0x00000000003e782f */ /* 0x000fe400038c0000 */
[----:B------:R-:W-:Y:S01]  /*d720*/  MOV R14, UR62 ;  /* 0x0000003e000e7c02 */ /* 0x000fe20008000f00 */
[----:B01----:R-:W-:Y:S10]  /*d730*/  ENDCOLLECTIVE ;  /* 0x000000000000791b */ /* 0x003ff40003800000 */
.L_x_11014:
[----:B------:R-:W-:Y:S05]  /*d740*/  BSYNC B0 ;  /* 0x0000000000007941 */ /* 0x000fea0003800000 */
.L_x_11013:
[----:B------:R-:W-:Y:S05]  /*d750*/  BRA `(.L_x_11015) ;  /* 0xffffffcc00847947 */ /* 0x000fea000383ffff */
.L_x_10945:
[----:B--2---:R2:W3:Y:S02]  /*d760*/  SYNCS.PHASECHK.TRANS64.TRYWAIT P0, [R5+URZ+0x13280], R2 ;  /* 0x01328002050075a7 */ /* 0x0044e4000800017f */
[----:B---3--:R-:W-:Y:S05]  /*d770*/  @!P0 NANOSLEEP.SYNCS 0x989680 ;  /* 0x009896800000895d */ /* 0x008fea0003900000 */
[----:B------:R-:W3:Y:S02]  /*d780*/  @!P0 SYNCS.PHASECHK.TRANS64 P0, [R5+URZ+0x13280], R2 ;  /* 0x01328002050085a7 */ /* 0x000ee4000800007f */
[----:B---3--:R-:W-:Y:S05]  /*d790*/  @!P0 BRA `(.L_x_10945) ;  /* 0xfffffffc00f08947 */ /* 0x008fea000383ffff */
[----:B------:R-:W-:Y:S05]  /*d7a0*/  BRA `(.L_x_11016) ;  /* 0xffffffcc00e47947 */ /* 0x000fea000383ffff */
.L_x_10947:
[----:B---3--:R3:W4:Y:S02]  /*d7b0*/  SYNCS.PHASECHK.TRANS64.TRYWAIT P0, [R5+URZ+0x13240], R2 ;  /* 0x01324002050075a7 */ /* 0x008724000800017f */
[----:B----4-:R-:W-:Y:S05]  /*d7c0*/  @!P0 NANOSLEEP.SYNCS 0x989680 ;  /* 0x009896800000895d */ /* 0x010fea0003900000 */
[----:B------:R-:W4:Y:S02]  /*d7d0*/  @!P0 SYNCS.PHASECHK.TRANS64 P0, [R5+URZ+0x13240], R2 ;  /* 0x01324002050085a7 */ /* 0x000f24000800007f */
[----:B----4-:R-:W-:Y:S05]  /*d7e0*/  @!P0 BRA `(.L_x_10947) ;  /* 0xfffffffc00f08947 */ /* 0x010fea000383ffff */
[----:B------:R-:W-:Y:S05]  /*d7f0*/  BRA `(.L_x_11017) ;  /* 0xffffffd000347947 */ /* 0x000fea000383ffff */
.L_x_10951:
[----:B------:R-:W-:Y:S02]  /*d800*/  IMAD.MOV.U32 R13, RZ, RZ, R5 ;  /* 0x000000ffff0d7224 */ /* 0x000fe400078e0005 */
[----:B------:R-:W-:Y:S02]  /*d810*/  IMAD.MOV.U32 R12, RZ, RZ, RZ ;  /* 0x000000ffff0c7224 */ /* 0x000fe400078e00ff */
[----:B------:R-:W-:Y:S02]  /*d820*/  IMAD.MOV.U32 R11, RZ, RZ, 0x1c1f ;  /* 0x00001c1fff0b7424 */ /* 0x000fe400078e00ff */
[----:B------:R-:W-:Y:S02]  /*d830*/  IMAD.MOV.U32 R15, RZ, RZ, -0x1 ;  /* 0xffffffffff0f7424 */ /* 0x000fe400078e00ff */
[----:B------:R-:W-:Y:S02]  /*d840*/  IMAD R26, R26, R7, RZ ;  /* 0x000000071a1a7224 */ /* 0x000fe400078e02ff */
[----:B------:R-:W-:-:S07]  /*d850*/  IMAD R25, R25, 0xc0, R20 ;  /* 0x000000c019197824 */ /* 0x000fce00078e0214 */
[----:B-1---5:R-:W-:Y:S05]  /*d860*/  WARPSYNC.COLLECTIVE R15, `(.L_x_11018) ;  /* 0x000000000f087348 */ /* 0x022fea0003c00000 */
[----:B------:R0:W2:Y:S02]  /*d870*/  SHFL.IDX P6, R14, R13, R12, R11 ;  /* 0x0000000c0d0e7389 */ /* 0x0000a400000c000b */
[----:B012--5:R-:W-:Y:S01]  /*d880*/  ENDCOLLECTIVE ;  /* 0x000000000000791b */ /* 0x027fe20003800000 */
.L_x_11018:
[C---:B------:R-:W-:Y:S01]  /*d890*/  VIADD R7, R25.reuse, 0x20 ;  /* 0x0000002019077836 */ /* 0x040fe20000000000 */
[----:B------:R-:W-:Y:S01]  /*d8a0*/  ISETP.GE.AND P1, PT, R25, R26, PT ;  /* 0x0000001a1900720c */ /* 0x000fe20003f26270 */
[----:B------:R-:W-:Y:S02]  /*d8b0*/  IMAD.MOV.U32 R13, RZ, RZ, R0 ;  /* 0x000000ffff0d7224 */ /* 0x000fe400078e0000 */
[----:B------:R-:W-:-:S10]  /*d8c0*/  IMAD.MOV.U32 R2, RZ, RZ, R14 ;  /* 0x000000ffff027224 */ /* 0x000fd400078e000e */
[----:B------:R-:W-:Y:S05]  /*d8d0*/  WARPSYNC.COLLECTIVE R15, `(.L_x_11019) ;  /* 0x000000000f087348 */ /* 0x000fea0003c00000 */
[----:B------:R0:W1:Y:S02]  /*d8e0*/  SHFL.IDX P6, R14, R13, R12, R11 ;  /* 0x0000000c0d0e7389 */ /* 0x00006400000c000b */
[----:B01----:R-:W-:Y:S01]  /*d8f0*/  ENDCOLLECTIVE ;  /* 0x000000000000791b */ /* 0x003fe20003800000 */
.L_x_11019:
[----:B------:R-:W-:Y:S02]  /*d900*/  IMAD.MOV.U32 R13, RZ, RZ, R5 ;  /* 0x000000ffff0d7224 */ /* 0x000fe400078e0005 */
[----:B------:R-:W-:Y:S01]  /*d910*/  IMAD.MOV.U32 R12, RZ, RZ, 0x1 ;  /* 0x00000001ff0c7424 */ /* 0x000fe200078e00ff */
[----:B------:R-:W-:-:S05]  /*d920*/  @!P1 IADD3 R14, P2, R10, R14, RZ ;  /* 0x0000000e0a0e9210 */ /* 0x000fca0007f5e0ff */
[----:B------:R-:W-:Y:S02]  /*d930*/  @!P1 IMAD.X R3, RZ, RZ, R2, P2 ;  /* 0x000000ffff039224 */ /* 0x000fe400010e0602 */
[----:B------:R-:W-:-:S07]  /*d940*/  @!P1 IMAD.MOV.U32 R2, RZ, RZ, R14 ;  /* 0x000000ffff029224 */ /* 0x000fce00078e000e */
[----:B------:R-:W-:Y:S05]  /*d950*/  WARPSYNC.COLLECTIVE R15, `(.L_x_11020) ;  /* 0x000000000f087348 */ /* 0x000fea0003c00000 */
[----:B------:R0:W1:Y:S02]  /*d960*/  SHFL.IDX P6, R14, R13, R12, R11 ;  /* 0x0000000c0d0e7389 */ /* 0x00006400000c000b */
[----:B01----:R-:W-:Y:S01]  /*d970*/  ENDCOLLECTIVE ;  /* 0x000000000000791b */ /* 0x003fe20003800000 */
.L_x_11020:
[----:B------:R-:W-:Y:S01]  /*d980*/  @!PT LDS RZ, [RZ] ;  /* 0x00000000fffff984 */ /* 0x000fe20000000800 */
[----:B------:R-:W-:Y:S01]  /*d990*/  @!PT LDS RZ, [RZ] ;  /* 0x00000000fffff984 */ /* 0x000fe20000000800 */
[----:B------:R-:W-:Y:S01]  /*d9a0*/  @!PT LDS RZ, [RZ] ;  /* 0x00000000fffff984 */ /* 0x000fe20000000800 */
[----:B------:R0:W-:Y:S01]  /*d9b0*/  @!P1 LDGSTS.E.BYPASS.LTC128B.128 [R8+0xb000], desc[UR52][R2.64], !P0 ;  /* 0x0b00000002089fae */ /* 0x0001e2000c101d74 */
[----:B------:R-:W-:Y:S01]  /*d9c0*/  ISETP.GE.AND P1, PT, R7, R26, PT ;  /* 0x0000001a0700720c */ /* 0x000fe20003f26270 */
[----:B------:R-:W-:Y:S02]  /*d9d0*/  VIADD R7, R25, 0x40 ;  /* 0x0000004019077836 */ /* 0x000fe40000000000 */
[----:B------:R-:W-:Y:S02]  /*d9e0*/  IMAD.MOV.U32 R13, RZ, RZ, R0 ;  /* 0x000000ffff0d7224 */ /* 0x000fe400078e0000 */
[----:B0-----:R-:W-:-:S08]  /*d9f0*/  IMAD.MOV.U32 R2, RZ, RZ, R14 ;  /* 0x000000ffff027224 */ /* 0x001fd000078e000e */
[----:B------:R-:W-:Y:S05]  /*da00*/  WARPSYNC.COLLECTIVE R15, `(.L_x_11021) ;  /* 0x000000000f087348 */ /* 0x000fea0003c00000 */
[----:B------:R0:W1:Y:S02]  /*da10*/  SHFL.IDX P6, R14, R13, R12, R11 ;  /* 0x0000000c0d0e7389 */ /* 0x00006400000c000b */
[----:B01----:R-:W-:Y:S01]  /*da20*/  ENDCOLLECTIVE ;  /* 0x000000000000791b */ /* 0x003fe20003800000 */
.L_x_11021:
        /* <DEDUP_REMOVED lines=8> */
.L_x_11022:
[----:B------:R-:W-:Y:S01]  /*dab0*/  @!PT LDS RZ, [RZ] ;  /* 0x00000000fffff984 */ /* 0x000fe20000000800 */
[----:B------:R-:W-:Y:S01]  /*dac0*/  @!PT LDS RZ, [RZ] ;  /* 0x00000000fffff984 */ /* 0x000fe20000000800 */
[----:B------:R-:W-:Y:S01]  /*dad0*/  @!PT LDS RZ, [RZ] ;  /* 0x00000000fffff984 */ /* 0x000fe20000000800 */
[----:B------:R0:W-:Y:S01]  /*dae0*/  @!P1 LDGSTS.E.BYPASS.LTC128B.128 [R8+0xb800], desc[UR52][R2.64], !P0 ;  /* 0x0b80000002089fae */ /* 0x0001e2000c101d74 */
[----:B------:R-:W-:Y:S01]  /*daf0*/  ISETP.GE.AND P1, PT, R7, R26, PT ;  /* 0x0000001a0700720c */ /* 0x000fe20003f26270 */
[----:B------:R-:W-:Y:S02]  /*db00*/  IMAD.MOV.U32 R13, RZ, RZ, R0 ;  /* 0x000000ffff0d7224 */ /* 0x000fe400078e0000 */
[----:B0-----:R-:W-:-:S10]  /*db10*/  IMAD.MOV.U32 R2, RZ, RZ, R14 ;  /* 0x000000ffff027224 */ /* 0x001fd400078e000e */
[----:B------:R-:W-:Y:S05]  /*db20*/  WARPSYNC.COLLECTIVE R15, `(.L_x_11023) ;  /* 0x000000000f087348 */ /* 0x000fea0003c00000 */
[----:B------:R0:W1:Y:S02]  /*db30*/  SHFL.IDX P6, R14, R13, R12, R11 ;  /* 0x0000000c0d0e7389 */ /* 0x00006400000c000b */
[----:B01----:R-:W-:Y:S01]  /*db40*/  ENDCOLLECTIVE ;  /* 0x000000000000791b */ /* 0x003fe20003800000 */
.L_x_11023:
        /* <DEDUP_REMOVED lines=8> */
.L_x_11024:
[----:B------:R-:W-:Y:S01]  /*dbd0*/  @!PT LDS RZ, [RZ] ;  /* 0x00000000fffff984 */ /* 0x000fe20000000800 */
[----:B------:R-:W-:Y:S01]  /*dbe0*/  @!PT LDS RZ, [RZ] ;  /* 0x00000000fffff984 */ /* 0x000fe20000000800 */
[----:B------:R-:W-:Y:S01]  /*dbf0*/  @!PT LDS RZ, [RZ] ;  /* 0x00000000fffff984 */ /* 0x000fe20000000800 */
[----:B------:R0:W-:Y:S01]  /*dc00*/  @!P1 LDGSTS.E.BYPASS.LTC128B.128 [R8+0xc000], desc[UR52][R2.64], !P0 ;  /* 0x0c00000002089fae */ /* 0x0001e2000c101d74 */
[----:B------:R-:W-:Y:S02]  /*dc10*/  IMAD.MOV.U32 R13, RZ, RZ, R0 ;  /* 0x000000ffff0d7224 */ /* 0x000fe400078e0000 */
[----:B0-----:R-:W-:-:S05]  /*dc20*/  VIADD R3, R25, 0x60 ;  /* 0x0000006019037836 */ /* 0x001fca0000000000 */
[----:B------:R-:W-:Y:S01]  /*dc30*/  ISETP.GE.AND P1, PT, R3, R26, PT ;  /* 0x0000001a0300720c */ /* 0x000fe20003f26270 */
[----:B------:R-:W-:-:S12]  /*dc40*/  IMAD.MOV.U32 R5, RZ, RZ, R14 ;  /* 0x000000ffff057224 */ /* 0x000fd800078e000e */
[----:B------:R-:W-:Y:S05]  /*dc50*/  WARPSYNC.COLLECTIVE R15, `(.L_x_11025) ;  /* 0x000000000f087348 */ /* 0x000fea0003c00000 */
[----:B------:R0:W1:Y:S02]  /*dc60*/  SHFL.IDX P6, R14, R13, R12, R11 ;  /* 0x0000000c0d0e7389 */ /* 0x00006400000c000b */
[----:B01----:R-:W-:Y:S01]  /*dc70*/  ENDCOLLECTIVE ;  /* 0x000000000000791b */ /* 0x003fe20003800000 */
.L_x_11025:
[----:B------:R-:W-:Y:S02]  /*dc80*/  IMAD.MOV.U32 R13, RZ, RZ, R6 ;  /* 0x000000ffff0d7224 */ /* 0x000fe400078e0006 */
[----:B------:R-:W-:Y:S02]  /*dc90*/  IMAD.MOV.U32 R12, RZ, RZ, RZ ;  /* 0x000000ffff0c7224 */ /* 0x000fe400078e00ff */
[----:B------:R-:W-:-:S07]  /*dca0*/  IMAD.MOV.U32 R7, RZ, RZ, R14 ;  /* 0x000000ffff077224 */ /* 0x000fce00078e000e */
[----:B------:R-:W-:Y:S05]  /*dcb0*/  WARPSYNC.COLLECTIVE R15, `(.L_x_11026) ;  /* 0x000000000f087348 */ /* 0x000fea0003c00000 */
[----:B------:R0:W1:Y:S02]  /*dcc0*/  SHFL.IDX P6, R14, R13, R12, R11 ;  /* 0x0000000c0d0e7389 */ /* 0x00006400000c000b */
[----:B01----:R-:W-:Y:S01]  /*dcd0*/  ENDCOLLECTIVE ;  /* 0x000000000000791b */ /* 0x003fe20003800000 */
.L_x_11026:
        /* <DEDUP_REMOVED lines=11> */
.L_x_11027:
[----:B------:R-:W-:-:S05]  /*dd90*/  VIADD R3, R25, 0x80 ;  /* 0x0000008019037836 */ /* 0x000fca0000000000 */
[----:B------:R-:W-:Y:S01]  /*dda0*/  ISETP.GE.AND P2, PT, R3, R26, PT ;  /* 0x0000001a0300720c */ /* 0x000fe20003f46270 */
[----:B------:R-:W-:Y:S02]  /*ddb0*/  IMAD.MOV.U32 R13, RZ, RZ, R6 ;  /* 0x000000ffff0d7224 */ /* 0x000fe400078e0006 */
[----:B------:R-:W-:-:S10]  /*ddc0*/  IMAD.MOV.U32 R12, RZ, RZ, 0x1 ;  /* 0x00000001ff0c7424 */ /* 0x000fd400078e00ff */
[----:B------:R-:W-:-:S13]  /*ddd0*/  @!P2 IADD3 R2, P1, R10, R14, RZ ;  /* 0x0000000e0a02a210 */ /* 0x000fda0007f3e0ff */
[----:B------:R-:W-:Y:S05]  /*dde0*/  WARPSYNC.COLLECTIVE R15, `(.L_x_11028) ;  /* 0x000000000f087348 */ /* 0x000fea0003c00000 */
[----:B------:R0:W1:Y:S02]  /*ddf0*/  SHFL.IDX P6, R14, R13, R12, R11 ;  /* 0x0000000c0d0e7389 */ /* 0x00006400000c000b */
[----:B01----:R-:W-:Y:S01]  /*de00*/  ENDCOLLECTIVE ;  /* 0x000000000000791b */ /* 0x003fe20003800000 */
.L_x_11028:
        /* <DEDUP_REMOVED lines=10> */
.L_x_11029:
[----:B------:R-:W-:Y:S05]  /*deb0*/  BRA `(.L_x_11030) ;  /* 0xffffffd400387947 */ /* 0x000fea000383ffff */
.L_x_10954:
[----:B0-----:R0:W2:Y:S02]  /*dec0*/  SYNCS.PHASECHK.TRANS64.TRYWAIT P0, [R16+URZ+0x13220], R3 ;  /* 0x01322003100075a7 */ /* 0x0010a4000800017f */
[----:B--2---:R-:W-:Y:S05]  /*ded0*/  @!P0 NANOSLEEP.SYNCS 0x989680 ;  /* 0x009896800000895d */ /* 0x004fea0003900000 */
[----:B------:R-:W2:Y:S02]  /*dee0*/  @!P0 SYNCS.PHASECHK.TRANS64 P0, [R16+URZ+0x13220], R3 ;  /* 0x01322003100085a7 */ /* 0x000ea4000800007f */
[----:B--2---:R-:W-:Y:S05]  /*def0*/  @!P0 BRA `(.L_x_10954) ;  /* 0xfffffffc00f08947 */ /* 0x004fea000383ffff */
[----:B------:R-:W-:Y:S05]  /*df00*/  BRA `(.L_x_11031) ;  /* 0xffffffd400947947 */ /* 0x000fea000383ffff */
.L_x_10960:
[----:B0-----:R0:W2:Y:S02]  /*df10*/  SYNCS.PHASECHK.TRANS64.TRYWAIT P0, [R4+URZ+0x13280], R3 ;  /* 0x01328003040075a7 */ /* 0x0010a4000800017f */
[----:B--2---:R-:W-:Y:S05]  /*df20*/  @!P0 NANOSLEEP.SYNCS 0x989680 ;  /* 0x009896800000895d */ /* 0x004fea0003900000 */
[----:B------:R-:W2:Y:S02]  /*df30*/  @!P0 SYNCS.PHASECHK.TRANS64 P0, [R4+URZ+0x13280], R3 ;  /* 0x01328003040085a7 */ /* 0x000ea4000800007f */
[----:B--2---:R-:W-:Y:S05]  /*df40*/  @!P0 BRA `(.L_x_10960) ;  /* 0xfffffffc00f08947 */ /* 0x004fea000383ffff */
[----:B------:R-:W-:Y:S05]  /*df50*/  BRA `(.L_x_11032) ;  /* 0xffffffd800447947 */ /* 0x000fea000383ffff */
.L_x_10965:
[----:B--2---:R2:W3:Y:S02]  /*df60*/  SYNCS.PHASECHK.TRANS64.TRYWAIT P0, [R4+URZ+0x13240], R3 ;  /* 0x01324003040075a7 */ /* 0x0044e4000800017f */
[----:B---3--:R-:W-:Y:S05]  /*df70*/  @!P0 NANOSLEEP.SYNCS 0x989680 ;  /* 0x009896800000895d */ /* 0x008fea0003900000 */
[----:B------:R-:W3:Y:S02]  /*df80*/  @!P0 SYNCS.PHASECHK.TRANS64 P0, [R4+URZ+0x13240], R3 ;  /* 0x01324003040085a7 */ /* 0x000ee4000800007f */
[----:B---3--:R-:W-:Y:S05]  /*df90*/  @!P0 BRA `(.L_x_10965) ;  /* 0xfffffffc00f08947 */ /* 0x008fea000383ffff */
[----:B------:R-:W-:Y:S05]  /*dfa0*/  BRA `(.L_x_11033) ;  /* 0xffffffd800c07947 */ /* 0x000fea000383ffff */
.L_x_10971:
[----:B0-----:R0:W2:Y:S02]  /*dfb0*/  SYNCS.PHASECHK.TRANS64.TRYWAIT P0, [R3+URZ+0x13270], R2 ;  /* 0x01327002030075a7 */ /* 0x0010a4000800017f */
[----:B--2---:R-:W-:Y:S05]  /*dfc0*/  @!P0 NANOSLEEP.SYNCS 0x989680 ;  /* 0x009896800000895d */ /* 0x004fea0003900000 */
[----:B------:R-:W2:Y:S02]  /*dfd0*/  @!P0 SYNCS.PHASECHK.TRANS64 P0, [R3+URZ+0x13270], R2 ;  /* 0x01327002030085a7 */ /* 0x000ea4000800007f */
[----:B--2---:R-:W-:Y:S05]  /*dfe0*/  @!P0 BRA `(.L_x_10971) ;  /* 0xfffffffc00f08947 */ /* 0x004fea000383ffff */
[----:B------:R-:W-:Y:S05]  /*dff0*/  BRA `(.L_x_11034) ;  /* 0xffffffdc005c7947 */ /* 0x000fea000383ffff */
.L_x_10973:
[----:B0-----:R0:W2:Y:S02]  /*e000*/  SYNCS.PHASECHK.TRANS64.TRYWAIT P0, [R3+URZ+0x13260], R2 ;  /* 0x01326002030075a7 */ /* 0x0010a4000800017f */
[----:B--2---:R-:W-:Y:S05]  /*e010*/  @!P0 NANOSLEEP.SYNCS 0x989680 ;  /* 0x009896800000895d */ /* 0x004fea0003900000 */
[----:B------:R-:W2:Y:S02]  /*e020*/  @!P0 SYNCS.PHASECHK.TRANS64 P0, [R3+URZ+0x13260], R2 ;  /* 0x01326002030085a7 */ /* 0x000ea4000800007f */
[----:B--2---:R-:W-:Y:S05]  /*e030*/  @!P0 BRA `(.L_x_10973) ;  /* 0xfffffffc00f08947 */ /* 0x004fea000383ffff */
[----:B------:R-:W-:Y:S05]  /*e040*/  BRA `(.L_x_11035) ;  /* 0xffffffdc00647947 */ /* 0x000fea000383ffff */
.L_x_10980:
[----:B0-----:R0:W2:Y:S02]  /*e050*/  SYNCS.PHASECHK.TRANS64.TRYWAIT P1, [R2+URZ+0x13270], R3 ;  /* 0x01327003020075a7 */ /* 0x0010a4000802017f */
[----:B--2---:R-:W-:Y:S05]  /*e060*/  @!P1 NANOSLEEP.SYNCS 0x989680 ;  /* 0x009896800000995d */ /* 0x004fea0003900000 */
[----:B------:R-:W2:Y:S02]  /*e070*/  @!P1 SYNCS.PHASECHK.TRANS64 P1, [R2+URZ+0x13270], R3 ;  /* 0x01327003020095a7 */ /* 0x000ea4000802007f */
[----:B--2---:R-:W-:Y:S05]  /*e080*/  @!P1 BRA `(.L_x_10980) ;  /* 0xfffffffc00f09947 */ /* 0x004fea000383ffff */
[----:B------:R-:W-:Y:S05]  /*e090*/  BRA `(.L_x_11036) ;  /* 0xffffffe000a87947 */ /* 0x000fea000383ffff */
.L_x_10982:
[----:B0-----:R0:W2:Y:S02]  /*e0a0*/  SYNCS.PHASECHK.TRANS64.TRYWAIT P1, [R2+URZ+0x13260], R5 ;  /* 0x01326005020075a7 */ /* 0x0010a4000802017f */
[----:B--2---:R-:W-:Y:S05]  /*e0b0*/  @!P1 NANOSLEEP.SYNCS 0x989680 ;  /* 0x009896800000995d */ /* 0x004fea0003900000 */
[----:B------:R-:W2:Y:S02]  /*e0c0*/  @!P1 SYNCS.PHASECHK.TRANS64 P1, [R2+URZ+0x13260], R5 ;  /* 0x01326005020095a7 */ /* 0x000ea4000802007f */
[----:B--2---:R-:W-:Y:S05]  /*e0d0*/  @!P1 BRA `(.L_x_10982) ;  /* 0xfffffffc00f09947 */ /* 0x004fea000383ffff */
[----:B------:R-:W-:Y:S05]  /*e0e0*/  BRA `(.L_x_11037) ;  /* 0xffffffe000b07947 */ /* 0x000fea000383ffff */
.L_x_10995:
[----:B0-----:R0:W1:Y:S02]  /*e0f0*/  SYNCS.PHASECHK.TRANS64.TRYWAIT P0, [R7+URZ+0x13220], R0 ;  /* 0x01322000070075a7 */ /* 0x001064000800017f */
[----:B-1----:R-:W-:Y:S05]  /*e100*/  @!P0 NANOSLEEP.SYNCS 0x989680 ;  /* 0x009896800000895d */ /* 0x002fea0003900000 */
[----:B------:R-:W1:Y:S02]  /*e110*/  @!P0 SYNCS.PHASECHK.TRANS64 P0, [R7+URZ+0x13220], R0 ;  /* 0x01322000070085a7 */ /* 0x000e64000800007f */
[----:B-1----:R-:W-:Y:S05]  /*e120*/  @!P0 BRA `(.L_x_10995) ;  /* 0xfffffffc00f08947 */ /* 0x002fea000383ffff */
[----:B------:R-:W-:Y:S05]  /*e130*/  BRA `(.L_x_11038) ;  /* 0xfffffff0000c7947 */ /* 0x000fea000383ffff */
.L_x_10996:
        /* <DEDUP_REMOVED lines=11> */
.L_x_11040:
[----:B------:R-:W-:Y:S05]  /*e1f0*/  BSYNC B0 ;  /* 0x0000000000007941 */ /* 0x000fea0003800000 */
.L_x_11039:
[----:B------:R-:W-:Y:S05]  /*e200*/  BRA `(.L_x_11041) ;  /* 0xffffffec00f47947 */ /* 0x000fea000383ffff */
.L_x_10999:
[----:B------:R-:W-:Y:S01]  /*e210*/  BSSY B1, `(.L_x_11042) ;  /* 0x0000006000017945 */ /* 0x000fe20003800000 */
[----:B------:R-:W-:-:S07]  /*e220*/  IMAD.MOV.U32 R15, RZ, RZ, -0x1 ;  /* 0xffffffffff0f7424 */ /* 0x000fce00078e00ff */
[----:B0-----:R-:W-:Y:S05]  /*e230*/  WARPSYNC.COLLECTIVE R15, `(.L_x_11043) ;  /* 0x000000000f0c7348 */ /* 0x001fea0003c00000 */
[----:B------:R-:W-:Y:S02]  /*e240*/  ELECT P6, UR62, PT ;  /* 0x00000000003e782f */ /* 0x000fe400038c0000 */
[----:B------:R-:W-:Y:S01]  /*e250*/  MOV R14, UR62 ;  /* 0x0000003e000e7c02 */ /* 0x000fe20008000f00 */
[----:B0-----:R-:W-:Y:S10]  /*e260*/  ENDCOLLECTIVE ;  /* 0x000000000000791b */ /* 0x001ff40003800000 */
.L_x_11043:
[----:B------:R-:W-:Y:S05]  /*e270*/  BSYNC B1 ;  /* 0x0000000000017941 */ /* 0x000fea0003800000 */
.L_x_11042:
[----:B------:R-:W-:Y:S05]  /*e280*/  BRA `(.L_x_11044) ;  /* 0xffffffec00ec7947 */ /* 0x000fea000383ffff */
.L_x_11001:
[----:B0-----:R0:W1:Y:S02]  /*e290*/  SYNCS.PHASECHK.TRANS64.TRYWAIT P1, [R5+URZ], R4 ;  /* 0x00000004050075a7 */ /* 0x001064000802017f */
[----:B-1----:R-:W-:Y:S05]  /*e2a0*/  @!P1 NANOSLEEP.SYNCS 0x989680 ;  /* 0x009896800000995d */ /* 0x002fea0003900000 */
[----:B------:R-:W1:Y:S02]  /*e2b0*/  @!P1 SYNCS.PHASECHK.TRANS64 P1, [R5+URZ], R4 ;  /* 0x00000004050095a7 */ /* 0x000e64000802007f */
[----:B-1----:R-:W-:Y:S05]  /*e2c0*/  @!P1 BRA `(.L_x_11001) ;  /* 0xfffffffc00f09947 */ /* 0x002fea000383ffff */
[----:B------:R-:W-:Y:S05]  /*e2d0*/  BRA `(.L_x_11045) ;  /* 0xfffffff000207947 */ /* 0x000fea000383ffff */
.L_x_11002:
[----:B-1----:R1:W2:Y:S02]  /*e2e0*/  SYNCS.PHASECHK.TRANS64.TRYWAIT P1, [R3+URZ], R0 ;  /* 0x00000000030075a7 */ /* 0x0022a4000802017f */
[----:B--2---:R-:W-:Y:S05]  /*e2f0*/  @!P1 NANOSLEEP.SYNCS 0x989680 ;  /* 0x009896800000995d */ /* 0x004fea0003900000 */
[----:B------:R-:W2:Y:S02]  /*e300*/  @!P1 SYNCS.PHASECHK.TRANS64 P1, [R3+URZ], R0 ;  /* 0x00000000030095a7 */ /* 0x000ea4000802007f */
[----:B--2---:R-:W-:Y:S05]  /*e310*/  @!P1 BRA `(.L_x_11002) ;  /* 0xfffffffc00f09947 */ /* 0x004fea000383ffff */
[----:B------:R-:W-:Y:S05]  /*e320*/  BRA `(.L_x_11046) ;  /* 0xfffffff000147947 */ /* 0x000fea000383ffff */
.L_x_11004:
[----:B-1----:R1:W2:Y:S02]  /*e330*/  SYNCS.PHASECHK.TRANS64.TRYWAIT P1, [R3+URZ+0x13260], R4 ;  /* 0x01326004030075a7 */ /* 0x0022a4000802017f */
[----:B--2---:R-:W-:Y:S05]  /*e340*/  @!P1 NANOSLEEP.SYNCS 0x989680 ;  /* 0x009896800000995d */ /* 0x004fea0003900000 */
[----:B------:R-:W2:Y:S02]  /*e350*/  @!P1 SYNCS.PHASECHK.TRANS64 P1, [R3+URZ+0x13260], R4 ;  /* 0x01326004030095a7 */ /* 0x000ea4000802007f */
[----:B--2---:R-:W-:Y:S05]  /*e360*/  @!P1 BRA `(.L_x_11004) ;  /* 0xfffffffc00f09947 */ /* 0x004fea000383ffff */
[----:B------:R-:W-:Y:S05]  /*e370*/  BRA `(.L_x_11047) ;  /* 0xfffffff000147947 */ /* 0x000fea000383ffff */
.L_x_11006:
[----:B0-----:R0:W2:Y:S02]  /*e380*/  SYNCS.PHASECHK.TRANS64.TRYWAIT P1, [R5+URZ+0x13260], R0 ;  /* 0x01326000050075a7 */ /* 0x0010a4000802017f */
[----:B--2---:R-:W-:Y:S05]  /*e390*/  @!P1 NANOSLEEP.SYNCS 0x989680 ;  /* 0x009896800000995d */ /* 0x004fea0003900000 */
[----:B------:R-:W2:Y:S02]  /*e3a0*/  @!P1 SYNCS.PHASECHK.TRANS64 P1, [R5+URZ+0x13260], R0 ;  /* 0x01326000050095a7 */ /* 0x000ea4000802007f */
[----:B--2---:R-:W-:Y:S05]  /*e3b0*/  @!P1 BRA `(.L_x_11006) ;  /* 0xfffffffc00f09947 */ /* 0x004fea000383ffff */
[----:B------:R-:W-:Y:S05]  /*e3c0*/  BRA `(.L_x_11048) ;  /* 0xfffffff000147947 */ /* 0x000fea000383ffff */
.L_x_11008:
[----:B--2---:R2:W3:Y:S02]  /*e3d0*/  SYNCS.PHASECHK.TRANS64.TRYWAIT P0, [R3+URZ+0x13280], R4 ;  /* 0x01328004030075a7 */ /* 0x0044e4000800017f */
[----:B---3--:R-:W-:Y:S05]  /*e3e0*/  @!P0 NANOSLEEP.SYNCS 0x989680 ;  /* 0x009896800000895d */ /* 0x008fea0003900000 */
[----:B------:R-:W3:Y:S02]  /*e3f0*/  @!P0 SYNCS.PHASECHK.TRANS64 P0, [R3+URZ+0x13280], R4 ;  /* 0x01328004030085a7 */ /* 0x000ee4000800007f */
[----:B---3--:R-:W-:Y:S05]  /*e400*/  @!P0 BRA `(.L_x_11008) ;  /* 0xfffffffc00f08947 */ /* 0x008fea000383ffff */
[----:B------:R-:W-:Y:S05]  /*e410*/  BRA `(.L_x_11009) ;  /* 0xfffffff000107947 */ /* 0x000fea000383ffff */
.L_x_11049:
        /* <DEDUP_REMOVED lines=14> */
.L_x_12989:


//--------------------- .text._ZN7cutlass13device_kernelIN5flash11enable_sm90INS1_16FlashAttnFwdSm90INS1_25CollectiveMainloopFwdSm90ILi2EN4cute5tupleIJNS5_1CILi1EEES8_S8_EEENS6_IJNS7_ILi192EEENS7_ILi160EEENS7_ILi64EEEEEELi64ENS_12float_e4m3_tEfNS_4arch4Sm90ELb0ELb0ELb0ELb1ELb0ELb1ELb0ELb1ELb1ELb1ELb0ELb0EEENS1_21CollectiveEpilogueFwdINS6_IJSA_SC_SB_EEES9_NS_10bfloat16_tESG_Li384ELb1ELb1ELb0ELb1EEENS1_36VarlenDynamicPersistentTileSchedulerILi192ELi160ELi384ELi128ELb0ELb1ELb1ELb0ELb1ELb1EEEEEEEEEvNT_6ParamsE --------------------------
	.section	.text._ZN7cutlass13device_kernelIN5flash11enable_sm90INS1_16FlashAttnFwdSm90INS1_25CollectiveMainloopFwdSm90ILi2EN4cute5tupleIJNS5_1CILi1EEES8_S8_EEENS6_IJNS7_ILi192EEENS7_ILi160EEENS7_ILi64EEEEEELi64ENS_12float_e4m3_tEfNS_4arch4Sm90ELb0ELb0ELb0ELb1ELb0ELb1ELb0ELb1ELb1ELb1ELb0ELb0EEENS1_21CollectiveEpilogueFwdINS6_IJSA_SC_SB_EEES9_NS_10bfloat16_tESG_Li384ELb1ELb1ELb0ELb1EEENS1_36VarlenDynamicPersistentTileSchedulerILi192ELi160ELi384ELi128ELb0ELb1ELb1ELb0ELb1ELb1EEEEEEEEEvNT_6ParamsE,"ax",@progbits
	.align	128
.text._ZN7cutlass13device_kernelIN5flash11enable_sm90INS1_16FlashAttnFwdSm90INS1_25CollectiveMainloopFwdSm90ILi2EN4cute5tupleIJNS5_1CILi1EEES8_S8_EEENS6_IJNS7_ILi192EEENS7_ILi160EEENS7_ILi64EEEEEELi64ENS_12float_e4m3_tEfNS_4arch4Sm90ELb0ELb0ELb0ELb1ELb0ELb1ELb0ELb1ELb1ELb1ELb0ELb0EEENS1_21CollectiveEpilogueFwdINS6_IJSA_SC_SB_EEES9_NS_10bfloat16_tESG_Li384ELb1ELb1ELb0ELb1EEENS1_36VarlenDynamicPersistentTileSchedulerILi192ELi160ELi384ELi128ELb0ELb1ELb1ELb0ELb1ELb1EEEEEEEEEvNT_6ParamsE:
        .type           _ZN7cutlass13device_kernelIN5flash11enable_sm90INS1_16FlashAttnFwdSm90INS1_25CollectiveMainloopFwdSm90ILi2EN4cute5tupleIJNS5_1CILi1EEES8_S8_EEENS6_IJNS7_ILi192EEENS7_ILi160EEENS7_ILi64EEEEEELi64ENS_12float_e4m3_tEfNS_4arch4Sm90ELb0ELb0ELb0ELb1ELb0ELb1ELb0ELb1ELb1ELb1ELb0ELb0EEENS1_21CollectiveEpilogueFwdINS6_IJSA_SC_SB_EEES9_NS_10bfloat16_tESG_Li384ELb1ELb1ELb0ELb1EEENS1_36VarlenDynamicPersistentTileSchedulerILi192ELi160ELi384ELi128ELb0ELb1ELb1ELb0ELb1ELb1EEEEEEEEEvNT_6ParamsE,@function
        .size           _ZN7cutlass13device_kernelIN5flash11enable_sm90INS1_16FlashAttnFwdSm90INS1_25CollectiveMainloopFwdSm90ILi2EN4cute5tupleIJNS5_1CILi1EEES8_S8_EEENS6_IJNS7_ILi192EEENS7_ILi160EEENS7_ILi64EEEEEELi64ENS_12float_e4m3_tEfNS_4arch4Sm90ELb0ELb0ELb0ELb1ELb0ELb1ELb0ELb1ELb1ELb1ELb0ELb0EEENS1_21CollectiveEpilogueFwdINS6_IJSA_SC_SB_EEES9_NS_10bfloat16_tESG_Li384ELb1ELb1ELb0ELb1EEENS1_36VarlenDynamicPersistentTileSchedulerILi192ELi160ELi384ELi128ELb0ELb1ELb1ELb0ELb1ELb1EEEEEEEEEvNT_6ParamsE,(.L_x_12990 - _ZN7cutlass13device_kernelIN5flash11enable_sm90INS1_16FlashAttnFwdSm90INS1_25CollectiveMainloopFwdSm90ILi2EN4cute5tupleIJNS5_1CILi1EEES8_S8_EEENS6_IJNS7_ILi192EEENS7_ILi160EEENS7_ILi64EEEEEELi64ENS_12float_e4m3_tEfNS_4arch4Sm90ELb0ELb0ELb0ELb1ELb0ELb1ELb0ELb1ELb1ELb1ELb0ELb0EEENS1_21CollectiveEpilogueFwdINS6_IJSA_SC_SB_EEES9_NS_10bfloat16_tESG_Li384ELb1ELb1ELb0ELb1EEENS1_36VarlenDynamicPersistentTileSchedulerILi192ELi160ELi384ELi128ELb0ELb1ELb1ELb0ELb1ELb1EEEEEEEEEvNT_6ParamsE)
        .other          _ZN7cutlass13device_kernelIN5flash11enable_sm90INS1_16FlashAttnFwdSm90INS1_25CollectiveMainloopFwdSm90ILi2EN4cute5tupleIJNS5_1CILi1EEES8_S8_EEENS6_IJNS7_ILi192EEENS7_ILi160EEENS7_ILi64EEEEEELi64ENS_12float_e4m3_tEfNS_4arch4Sm90ELb0ELb0ELb0ELb1ELb0ELb1ELb0ELb1ELb1ELb1ELb0ELb0EEENS1_21CollectiveEpilogueFwdINS6_IJSA_SC_SB_EEES9_NS_10bfloat16_tESG_Li384ELb1ELb1ELb0ELb1EEENS1_36VarlenDynamicPersistentTileSchedulerILi192ELi160ELi384ELi128ELb0ELb1ELb1ELb0ELb1ELb1EEEEEEEEEvNT_6ParamsE,@"STO_CUDA_ENTRY STV_DEFAULT"
_ZN7cutlass13device_kernelIN5flash11enable_sm90INS1_16FlashAttnFwdSm90INS1_25CollectiveMainloopFwdSm90ILi2EN4cute5tupleIJNS5_1CILi1EEES8_S8_EEENS6_IJNS7_ILi192EEENS7_ILi160EEENS7_ILi64EEEEEELi64ENS_12float_e4m3_tEfNS_4arch4Sm90ELb0ELb0ELb0ELb1ELb0ELb1ELb0ELb1ELb1ELb1ELb0ELb0EEENS1_21CollectiveEpilogueFwdINS6_IJSA_SC_SB_EEES9_NS_10bfloat16_tESG_Li384ELb1ELb1ELb0ELb1EEENS1_36VarlenDynamicPersistentTileSchedulerILi192ELi160ELi384ELi128ELb0ELb1ELb1ELb0ELb1ELb1EEEEEEEEEvNT_6ParamsE:
[----:B------:R-:W0:Y:S02]  /*0000*/  LDC R1, c[0x0][0x28] ;  /* 0x00000a00ff017b82 */ /* 0x000e240000000800 */
[----:B0-----:R-:W-:Y:S01]  /*0010*/  VIADD R1, R1, 0xffffff80 ;  /* 0xffffff8001017836 */ /* 0x001fe20000000000 */
[----:B------:R-:W0:Y:S01]  /*0020*/  S2R R3, SR_TID.X ;  /* 0x0000000000037919 */ /* 0x000e220000002100 */
[----:B------:R-:W-:Y:S01]  /*0030*/  ELECT P0, URZ, PT ;  /* 0x00000000003f782f */ /* 0x000fe20003800000 */
[----:B------:R-:W-:Y:S01]  /*0040*/  BSSY B0, `(.L_x_11050) ;  /* 0x0000013000007945 */ /* 0x000fe20003800000 */
[----:B0-----:R-:W-:-:S05]  /*0050*/  SHF.R.U32.HI R0, RZ, 0x5, R3 ;  /* 0x00000005ff007819 */ /* 0x001fca0000011603 */
        /* <DEDUP_REMOVED lines=17> */
.L_x_11051:
[----:B------:R-:W-:Y:S05]  /*0170*/  BSYNC B0 ;  /* 0x0000000000007941 */ /* 0x000fea0003800000 */
.L_x_11050:
[----:B------:R-:W-:Y:S01]  /*0180*/  VOTEU.ANY UP0, P0 ;  /* 0x00000000003f7886 */ /* 0x000fe20000000100 */
[----:B------:R-:W0:Y:S01]  /*0190*/  SHFL.IDX PT, R2, R0, RZ, 0x1f ;  /* 0x00001fff00027589 */ /* 0x000e2200000e0000 */
[----:B------:R-:W-:Y:S01]  /*01a0*/  UMOV UR4, 0x80 ;  /* 0x0000008000047882 */ /* 0x000fe20000000000 */
[----:B------:R-:W-:Y:S01]  /*01b0*/  UMOV UR7, 0x180 ;  /* 0x0000018000077882 */ /* 0x000fe20000000000 */
[----:B------:R-:W-:Y:S01]  /*01c0*/  SHF.R.U32.HI R3, RZ, 0x7, R3 ;  /* 0x00000007ff037819 */ /* 0x000fe20000011603 */
[----:B------:R-:W1:Y:S01]  /*01d0*/  @UP0 S2UR UR8, SR_CgaCtaId ;  /* 0x00000000000809c3 */ /* 0x000e620000008800 */
[----:B------:R-:W-:Y:S01]  /*01e0*/  @UP0 UMOV UR6, 0x400 ;  /* 0x0000040000060882 */ /* 0x000fe20000000000 */
[----:B------:R-:W-:-:S04]  /*01f0*/  @UP0 UIADD3 UR4, -UR4, 0x100000, URZ ;  /* 0x0010000004040890 */ /* 0x000fc8000fffe13f */
[----:B------:R-:W-:Y:S02]  /*0200*/  @UP0 USHF.L.U32 UR5, UR4, 0xb, URZ ;  /* 0x0000000b04050899 */ /* 0x000fe4000800063f */
[----:B------:R-:W-:Y:S01]  /*0210*/  @UP0 USHF.L.U32 UR4, UR4, 0x1, URZ ;  /* 0x0000000104040899 */ /* 0x000fe2000800063f */
[----:B------:R-:W-:Y:S01]  /*0220*/  VOTEU.ANY UP1, P0 ;  /* 0x00000000003f7886 */ /* 0x000fe20000020100 */
[----:B0-----:R-:W-:Y:S02]  /*0230*/  ISETP.NE.AND P1, PT, R2, RZ, PT ;  /* 0x000000ff0200720c */ /* 0x001fe40003f25270 */
[----:B------:R0:W2:Y:S01]  /*0240*/  SHFL.IDX PT, R2, R3, RZ, 0x1f ;  /* 0x00001fff03027589 */ /* 0x0000a200000e0000 */
[----:B-1----:R-:W-:Y:S02]  /*0250*/  @UP0 ULEA UR8, UR8, UR6, 0x18 ;  /* 0x0000000608080291 */ /* 0x002fe4000f8ec03f */
[----:B------:R-:W-:-:S04]  /*0260*/  @UP0 UIADD3 UR6, -UR7, 0x100000, URZ ;  /* 0x0010000007060890 */ /* 0x000fc8000fffe13f */
[----:B------:R-:W-:Y:S02]  /*0270*/  @UP0 USHF.L.U32 UR7, UR6, 0xb, URZ ;  /* 0x0000000b06070899 */ /* 0x000fe4000800063f */
[----:B------:R-:W-:Y:S01]  /*0280*/  @UP0 USHF.L.U32 UR6, UR6, 0x1, URZ ;  /* 0x0000000106060899 */ /* 0x000fe2000800063f */
[----:B------:R-:W-:Y:S01]  /*0290*/  VOTEU.ANY UP0, P0 ;  /* 0x00000000003f7886 */ /* 0x000fe20000000100 */
[----:B------:R-:W1:Y:S04]  /*02a0*/  FENCE.VIEW.ASYNC.S ;  /* 0x00000000000073c6 */ /* 0x000e680000000000 */
[----:B-1----:R0:W1:Y:S06]  /*02b0*/  @UP0 SYNCS.EXCH.64 URZ, [UR8+0x13200], UR4 ;  /* 0x01320004083f05b2 */ /* 0x00206c0008000100 */
[----:B------:R0:W3:Y:S02]  /*02c0*/  @UP1 SYNCS.EXCH.64 URZ, [UR8+0x13220], UR6 ;  /* 0x01322006083f15b2 */ /* 0x0000e40008000100 */
[----:B0-----:R-:W-:Y:S05]  /*02d0*/  @P1 BRA `(.L_x_11052) ;  /* 0x0000000000481947 */ /* 0x001fea0003800000 */
        /* <DEDUP_REMOVED lines=16> */
[----:B------:R0:W0:Y:S01]  /*03e0*/  SYNCS.EXCH.64 URZ, [UR8+0x13248], UR6 ;  /* 0x01324806083f75b2 */ /* 0x0000220008000100 */
[----:B------:R-:W-:Y:S01]  /*03f0*/  NOP ;  /* 0x0000000000007918 */ /* 0x000fe20000000000 */
.L_x_11052:
[----:B------:R-:W5:Y:S01]  /*0400*/  SHFL.IDX PT, R3, R0, RZ, 0x1f ;  /* 0x00001fff00037589 */ /* 0x000f6200000e0000 */
[----:B------:R-:W-:Y:S01]  /*0410*/  NOP ;  /* 0x0000000000007918 */ /* 0x000fe20000000000 */
[----:B-----5:R-:W-:-:S13]  /*0420*/  ISETP.NE.AND P0, PT, R3, RZ, PT ;  /* 0x000000ff0300720c */ /* 0x020fda0003f05270 */
        /* <DEDUP_REMOVED lines=19> */
.L_x_11053:
[----:B------:R-:W5:Y:S01]  /*0560*/  SHFL.IDX PT, R3, R0, RZ, 0x1f ;  /* 0x00001fff00037589 */ /* 0x000f6200000e0000 */
[----:B------:R-:W-:Y:S01]  /*0570*/  NOP ;  /* 0x0000000000007918 */ /* 0x000fe20000000000 */
[----:B-----5:R-:W-:-:S13]  /*0580*/  ISETP.NE.AND P0, PT, R3, RZ, PT ;  /* 0x000000ff0300720c */ /* 0x020fda0003f05270 */
        /* <DEDUP_REMOVED lines=13> */
[----:B------:R0:W0:Y:S01]  /*0660*/  SYNCS.EXCH.64 URZ, [UR6+0x13288], UR4 ;  /* 0x01328804063f75b2 */ /* 0x0000220008000100 */
[----:B------:R-:W-:Y:S01]  /*0670*/  NOP ;  /* 0x0000000000007918 */ /* 0x000fe20000000000 */
.L_x_11054:
        /* <DEDUP_REMOVED lines=22> */
.L_x_11055:
        /* <DEDUP_REMOVED lines=22> */
.L_x_11056:
[----:B--2---:R-:W-:Y:S01]  /*0940*/  ISETP.NE.AND P0, PT, R2, RZ, PT ;  /* 0x000000ff0200720c */ /* 0x004fe20003f05270 */
[----:B------:R-:W-:Y:S01]  /*0950*/  IMAD.MOV.U32 R2, RZ, RZ, 0x1 ;  /* 0x00000001ff027424 */ /* 0x000fe200078e00ff */
[----:B------:R-:W-:Y:S01]  /*0960*/  NOP ;  /* 0x0000000000007918 */ /* 0x000fe20000000000 */
[----:B------:R-:W-:Y:S01]  /*0970*/  ULDC.64 UR40, c[0x0][0x208] ;  /* 0x0000820000287ab9 */ /* 0x000fe20000000a00 */
[----:B------:R-:W-:Y:S02]  /*0980*/  BSSY B8, `(.L_x_11057) ;  /* 0x000146f000087945 */ /* 0x000fe40003800000 */
[----:B------:R-:W-:-:S05]  /*0990*/  SEL R2, R2, 0x2, !P0 ;  /* 0x0000000202027807 */ /* 0x000fca0004000000 */
[----:B------:R2:W-:Y:S01]  /*09a0*/  STL [R1+0x38], R2 ;  /* 0x0000380201007387 */ /* 0x0005e20000100800 */
[----:B01-34-:R-:W-:Y:S06]  /*09b0*/  BAR.SYNC.DEFER_BLOCKING 0x0 ;  /* 0x0000000000007b1d */ /* 0x01bfec0000010000 */
[----:B------:R-:W-:Y:S05]  /*09c0*/  @!P0 BRA `(.L_x_11058) ;  /* 0x000000e800ac8947 */ /* 0x000fea0003800000 */
.L_x_11059:
        /* <DEDUP_REMOVED lines=16> */
[----:B------:R-:W3:Y:S01]  /*0ad0*/  LDL.LU R23, [R1+0x38] ;  /* 0x0000380001177983 */ /* 0x000ee20000300800 */
[----:B------:R-:W0:Y:S02]  /*0ae0*/  S2R R0, SR_TID.X ;  /* 0x0000000000007919 */ /* 0x000e240000002100 */
[----:B0-----:R-:W-:-:S05]  /*0af0*/  VIADD R20, R0, 0xffffff80 ;  /* 0xffffff8000147836 */ /* 0x001fca0000000000 */
[----:B------:R-:W-:-:S04]  /*0b00*/  SHF.R.S32.HI R0, RZ, 0x1f, R20 ;  /* 0x0000001fff007819 */ /* 0x000fc80000011414 */
[CC--:B--2---:R-:W-:Y:S02]  /*0b10*/  LEA.HI R2, R0.reuse, R20.reuse, RZ, 0x5 ;  /* 0x0000001400027211 */ /* 0x0c4fe400078f28ff */
[----:B------:R-:W-:-:S03]  /*0b20*/  LEA.HI R7, R0, R20, RZ, 0x4 ;  /* 0x0000001400077211 */ /* 0x000fc600078f20ff */
[----:B------:R-:W-:Y:S01]  /*0b30*/  IMAD.SHL.U32 R4, R2, 0x20, RZ ;  /* 0x0000002002047824 */ /* 0x000fe200078e00ff */
[----:B------:R-:W-:Y:S02]  /*0b40*/  LEA.HI R2, R0, R20, RZ, 0x7 ;  /* 0x0000001400027211 */ /* 0x000fe400078f38ff */
[----:B------:R-:W-:Y:S02]  /*0b50*/  LOP3.LUT R3, R7, 0x3fffff0, RZ, 0xc0, !PT ;  /* 0x03fffff007037812 */ /* 0x000fe400078ec0ff */
[----:B------:R-:W-:Y:S02]  /*0b60*/  LOP3.LUT R6, R2, 0xffffff80, RZ, 0xc0, !PT ;  /* 0xffffff8002067812 */ /* 0x000fe400078ec0ff */
[----:B------:R-:W-:Y:S01]  /*0b70*/  LOP3.LUT R5, R4, 0xfffffc00, RZ, 0xc0, !PT ;  /* 0xfffffc0004057812 */ /* 0x000fe200078ec0ff */
[C---:B------:R-:W-:Y:S02]  /*0b80*/  IMAD.IADD R4, R20.reuse, 0x1, -R3 ;  /* 0x0000000114047824 */ /* 0x040fe400078e0a03 */
[----:B------:R-:W-:-:S02]  /*0b90*/  IMAD.IADD R25, R20, 0x1, -R6 ;  /* 0x0000000114197824 */ /* 0x000fc400078e0a06 */
[----:B------:R-:W-:Y:S01]  /*0ba0*/  IMAD R10, R4, 0x40, R5 ;  /* 0x00000040040a7824 */ /* 0x000fe200078e0205 */
[-C--:B------:R-:W-:Y:S02]  /*0bb0*/  LEA.HI R4, R0, R20.reuse, RZ, 0x2 ;  /* 0x0000001400047211 */ /* 0x080fe400078f10ff */
[----:B------:R-:W-:Y:S02]  /*0bc0*/  SHF.R.S32.HI R24, RZ, 0x7, R2 ;  /* 0x00000007ff187819 */ /* 0x000fe40000011402 */
[----:B------:R-:W-:Y:S02]  /*0bd0*/  SHF.R.S32.HI R11, RZ, 0x1f, R25 ;  /* 0x0000001fff0b7819 */ /* 0x000fe40000011419 */
[--C-:B------:R-:W-:Y:S02]  /*0be0*/  SHF.R.S32.HI R2, RZ, 0x2, R4.reuse ;  /* 0x00000002ff027819 */ /* 0x100fe40000011404 */
[----:B------:R-:W-:Y:S02]  /*0bf0*/  SHF.R.S32.HI R5, RZ, 0x1f, R4 ;  /* 0x0000001fff057819 */ /* 0x000fe40000011404 */
[----:B------:R-:W-:-:S02]  /*0c00*/  LEA.HI R3, R20, R20, RZ, 0x1 ;  /* 0x0000001414037211 */ /* 0x000fc400078f08ff */
[----:B------:R-:W-:Y:S02]  /*0c10*/  LEA.HI R12, R11, R25, RZ, 0x2 ;  /* 0x000000190b0c7211 */ /* 0x000fe400078f10ff */
[----:B------:R-:W-:Y:S02]  /*0c20*/  LOP3.LUT R19, R4, 0xfffffffc, RZ, 0xc0, !PT ;  /* 0xfffffffc04137812 */ /* 0x000fe400078ec0ff */
[----:B------:R-:W-:Y:S02]  /*0c30*/  LEA.HI R5, R5, R2, RZ, 0x2 ;  /* 0x0000000205057211 */ /* 0x000fe400078f10ff */
[----:B------:R-:W-:Y:S02]  /*0c40*/  SHF.R.S32.HI R22, RZ, 0x1, R3 ;  /* 0x00000001ff167819 */ /* 0x000fe40000011403 */
[----:B------:R-:W-:Y:S02]  /*0c50*/  SHF.R.S32.HI R8, RZ, 0x4, R7 ;  /* 0x00000004ff087819 */ /* 0x000fe40000011407 */
[----:B------:R-:W-:-:S02]  /*0c60*/  SHF.R.S32.HI R17, RZ, 0x2, R12 ;  /* 0x00000002ff117819 */ /* 0x000fc4000001140c */
[----:B------:R-:W-:Y:S01]  /*0c70*/  SHF.R.S32.HI R18, RZ, 0x1f, R12 ;  /* 0x0000001fff127819 */ /* 0x000fe2000001140c */
[----:B------:R-:W-:Y:S01]  /*0c80*/  IMAD.IADD R19, R20, 0x1, -R19 ;  /* 0x0000000114137824 */ /* 0x000fe200078e0a13 */
[----:B------:R-:W-:Y:S02]  /*0c90*/  LOP3.LUT R5, R5, 0xfffffffc, RZ, 0xc0, !PT ;  /* 0xfffffffc05057812 */ /* 0x000fe400078ec0ff */
[----:B------:R-:W-:Y:S02]  /*0ca0*/  LEA.HI R6, R3, R22, RZ, 0x1 ;  /* 0x0000001603067211 */ /* 0x000fe400078f08ff */
[----:B------:R-:W-:Y:S02]  /*0cb0*/  LEA.HI R4, R7, R8, RZ, 0x1 ;  /* 0x0000000807047211 */ /* 0x000fe400078f08ff */
[----:B------:R-:W-:Y:S01]  /*0cc0*/  LEA.HI R18, R18, R17, RZ, 0x3 ;  /* 0x0000001112127211 */ /* 0x000fe200078f18ff */
[----:B------:R-:W-:Y:S01]  /*0cd0*/  IMAD.IADD R21, R2, 0x1, -R5 ;  /* 0x0000000102157824 */ /* 0x000fe200078e0a05 */
[----:B------:R-:W-:Y:S01]  /*0ce0*/  LOP3.LUT R7, R6, 0x3fffffe, RZ, 0xc0, !PT ;  /* 0x03fffffe06077812 */ /* 0x000fe200078ec0ff */
[----:B------:R-:W-:Y:S01]  /*0cf0*/  IMAD.HI R6, R24, 0x55555556, RZ ;  /* 0x5555555618067827 */ /* 0x000fe200078e02ff */
[----:B------:R-:W-:-:S02]  /*0d00*/  LOP3.LUT R9, R4, 0x1ffffffe, RZ, 0xc0, !PT ;  /* 0x1ffffffe04097812 */ /* 0x000fc400078ec0ff */
[----:B------:R-:W-:Y:S02]  /*0d10*/  LEA.HI R2, R19, R19, RZ, 0x1 ;  /* 0x0000001313027211 */ /* 0x000fe400078f08ff */
[----:B------:R-:W-:Y:S02]  /*0d20*/  LOP3.LUT R18, R18, 0xfffffff8, RZ, 0xc0, !PT ;  /* 0xfffffff812127812 */ /* 0x000fe400078ec0ff */
[----:B------:R-:W-:Y:S02]  /*0d30*/  LEA.HI R11, R11, R25, RZ, 0x5 ;  /* 0x000000190b0b7211 */ /* 0x000fe400078f28ff */
[----:B------:R-:W-:Y:S01]  /*0d40*/  LOP3.LUT R12, R12, 0x7ffffffc, RZ, 0xc0, !PT ;  /* 0x7ffffffc0c0c7812 */ /* 0x000fe200078ec0ff */
[----:B------:R-:W-:Y:S01]  /*0d50*/  IMAD.IADD R9, R8, 0x1, -R9 ;  /* 0x0000000108097824 */ /* 0x000fe200078e0a09 */
[----:B------:R-:W-:Y:S01]  /*0d60*/  LOP3.LUT R2, R2, 0x1ffffffe, RZ, 0xc0, !PT ;  /* 0x1ffffffe02027812 */ /* 0x000fe200078ec0ff */
[----:B------:R-:W-:Y:S01]  /*0d70*/  IMAD.IADD R18, R17, 0x1, -R18 ;  /* 0x0000000111127824 */ /* 0x000fe200078e0a12 */
[----:B------:R-:W-:Y:S01]  /*0d80*/  LEA.HI R6, R6, R6, RZ, 0x1 ;  /* 0x0000000606067211 */ /* 0x000fe200078f08ff */
[----:B------:R-:W-:Y:S01]  /*0d90*/  IMAD.MOV.U32 R5, RZ, RZ, -0x2 ;  /* 0xfffffffeff057424 */ /* 0x000fe200078e00ff */
[----:B------:R-:W-:Y:S01]  /*0da0*/  SHF.R.S32.HI R11, RZ, 0x5, R11 ;  /* 0x00000005ff0b7819 */ /* 0x000fe2000001140b */
[----:B------:R-:W-:-:S02]  /*0db0*/  IMAD.IADD R12, R25, 0x1, -R12 ;  /* 0x00000001190c7824 */ /* 0x000fc400078e0a0c */
[----:B------:R-:W-:Y:S02]  /*0dc0*/  IMAD R4, R9, 0x8, R10 ;  /* 0x0000000809047824 */ /* 0x000fe400078e020a */
[----:B------:R-:W-:Y:S02]  /*0dd0*/  IMAD.IADD R19, R19, 0x1, -R2 ;  /* 0x0000000113137824 */ /* 0x000fe400078e0a02 */
[----:B------:R-:W-:Y:S02]  /*0de0*/  IMAD R6, R6, -0x3, R24 ;  /* 0xfffffffd06067824 */ /* 0x000fe400078e0218 */
[----:B------:R-:W-:Y:S02]  /*0df0*/  IMAD R11, R11, 0x10, R18 ;  /* 0x000000100b0b7824 */ /* 0x000fe400078e0212 */
[----:B------:R-:W-:Y:S01]  /*0e00*/  IMAD R2, R12, R5, 0xa0 ;  /* 0x000000a00c027424 */ /* 0x000fe200078e0205 */
[----:B------:R-:W-:Y:S01]  /*0e10*/  STL [R1+0x60], R21 ;  /* 0x0000601501007387 */ /* 0x000fe20000100800 */
[----:B------:R-:W-:-:S03]  /*0e20*/  IMAD R6, R6, 0x40, R11 ;  /* 0x0000004006067824 */ /* 0x000fc600078e020b */
[----:B------:R-:W-:Y:S04]  /*0e30*/  STL [R1+0x78], R4 ;  /* 0x0000780401007387 */ /* 0x000fe80000100800 */
[----:B------:R3:W-:Y:S04]  /*0e40*/  STL [R1+0x74], R2 ;  /* 0x0000740201007387 */ /* 0x0007e80000100800 */
[----:B------:R-:W-:Y:S04]  /*0e50*/  STL [R1+0x24], R13 ;  /* 0x0000240d01007387 */ /* 0x000fe80000100800 */
[----:B------:R-:W-:Y:S04]  /*0e60*/  STL [R1+0x28], R14 ;  /* 0x0000280e01007387 */ /* 0x000fe80000100800 */
[----:B------:R-:W-:Y:S04]  /*0e70*/  STL [R1+0x2c], R15 ;  /* 0x00002c0f01007387 */ /* 0x000fe80000100800 */
[----:B------:R-:W-:Y:S01]  /*0e80*/  STL [R1+0x6c], R6 ;  /* 0x00006c0601007387 */ /* 0x000fe20000100800 */
[----:B------:R-:W-:-:S03]  /*0e90*/  LOP3.LUT R3, R3, 0xfffffffe, RZ, 0xc0, !PT ;  /* 0xfffffffe03037812 */ /* 0x000fc600078ec0ff */
[----:B------:R-:W-:Y:S02]  /*0ea0*/  STL [R1+0x50], RZ ;  /* 0x000050ff01007387 */ /* 0x000fe40000100800 */
[----:B------:R-:W-:Y:S02]  /*0eb0*/  IMAD.IADD R3, R20, 0x1, -R3 ;  /* 0x0000000114037824 */ /* 0x000fe400078e0a03 */
[----:B------:R-:W-:Y:S02]  /*0ec0*/  IMAD.IADD R7, R22, 0x1, -R7 ;  /* 0x0000000116077824 */ /* 0x000fe400078e0a07 */
[C---:B------:R-:W-:Y:S01]  /*0ed0*/  IMAD.SHL.U32 R18, R3.reuse, 0x10, RZ ;  /* 0x0000001003127824 */ /* 0x040fe200078e00ff */
[----:B------:R-:W-:Y:S01]  /*0ee0*/  SHF.L.U32 R156, R3, 0x3, RZ ;  /* 0x00000003039c7819 */ /* 0x000fe200000006ff */
[----:B------:R-:W-:-:S04]  /*0ef0*/  IMAD R7, R8, 0x8, R7 ;  /* 0x0000000808077824 */ /* 0x000fc800078e0207 */
[----:B------:R-:W-:Y:S02]  /*0f00*/  VIADD R5, R156, 0x10 ;  /* 0x000000109c057836 */ /* 0x000fe40000000000 */
[----:B------:R-:W-:Y:S01]  /*0f10*/  IMAD.MOV.U32 R17, RZ, RZ, RZ ;  /* 0x000000ffff117224 */ /* 0x000fe200078e00ff */
[----:B---3--:R-:W-:-:S05]  /*0f20*/  LOP3.LUT R2, R23, 0x1, RZ, 0xfc, !PT ;  /* 0x0000000117027812 */ /* 0x008fca00078efcff */
[----:B------:R0:W-:Y:S02]  /*0f30*/  STL [R1+0x8], R2 ;  /* 0x0000080201007387 */ /* 0x0001e40000100800 */
[----:B0-----:R-:W-:Y:S01]  /*0f40*/  LEA.HI R2, R0, R20, RZ, 0x3 ;  /* 0x0000001400027211 */ /* 0x001fe200078f18ff */
[----:B------:R-:W-:-:S03]  /*0f50*/  IMAD.SHL.U32 R0, R21, 0x80, RZ ;  /* 0x0000008015007824 */ /* 0x000fc600078e00ff */
[----:B------:R-:W-:Y:S02]  /*0f60*/  LOP3.LUT R4, R2, 0xfffffff8, RZ, 0xc0, !PT ;  /* 0xfffffff802047812 */ /* 0x000fe400078ec0ff */
[----:B------:R-:W-:Y:S02]  /*0f70*/  SHF.R.S32.HI R2, RZ, 0x3, R2 ;  /* 0x00000003ff027819 */ /* 0x000fe40000011402 */
[----:B------:R-:W-:Y:S01]  /*0f80*/  LOP3.LUT R2, R0, 0x180, RZ, 0xc0, !PT ;  /* 0x0000018000027812 */ /* 0x000fe200078ec0ff */
[----:B------:R-:W-:Y:S01]  /*0f90*/  IMAD.IADD R4, R20, 0x1, -R4 ;  /* 0x0000000114047824 */ /* 0x000fe200078e0a04 */
[----:B------:R-:W-:Y:S01]  /*0fa0*/  STL [R1+0xc], RZ ;  /* 0x00000cff01007387 */ /* 0x000fe20000100800 */
[----:B------:R-:W-:Y:S02]  /*0fb0*/  SHF.R.S32.HI R0, RZ, 0x1f, R22 ;  /* 0x0000001fff007819 */ /* 0x000fe40000011416 */
[----:B------:R-:W-:Y:S01]  /*0fc0*/  IMAD.SHL.U32 R8, R4, 0x8, RZ ;  /* 0x0000000804087824 */ /* 0x000fe200078e00ff */
[----:B------:R-:W-:Y:S01]  /*0fd0*/  STL [R1+0x4], RZ ;  /* 0x000004ff01007387 */ /* 0x000fe20000100800 */
[----:B------:R-:W-:-:S02]  /*0fe0*/  SHF.R.U32.HI R3, RZ, 0x3, R2 ;  /* 0x00000003ff037819 */ /* 0x000fc40000011602 */
[--C-:B------:R-:W-:Y:S01]  /*0ff0*/  LOP3.LUT R0, R2, 0x10, R18.reuse, 0xf8, !PT ;  /* 0x0000001002007812 */ /* 0x100fe200078ef812 */
[----:B------:R0:W-:Y:S01]  /*1000*/  STL [R1+0x30], R2 ;  /* 0x0000300201007387 */ /* 0x0001e20000100800 */
[----:B------:R-:W-:Y:S02]  /*1010*/  IMAD.SHL.U32 R4, R7, 0x40, RZ ;  /* 0x0000004007047824 */ /* 0x000fe400078e00ff */
[----:B------:R-:W-:Y:S01]  /*1020*/  LOP3.LUT R0, R0, R3, RZ, 0x3c, !PT ;  /* 0x0000000300007212 */ /* 0x000fe200078e3cff */
[----:B------:R-:W-:Y:S01]  /*1030*/  STL [R1+0x5c], R8 ;  /* 0x00005c0801007387 */ /* 0x000fe20000100800 */
[----:B0-----:R-:W-:-:S03]  /*1040*/  LOP3.LUT R2, R2, 0x30, R18, 0xf8, !PT ;  /* 0x0000003002027812 */ /* 0x001fc600078ef812 */
[----:B------:R0:W-:Y:S01]  /*1050*/  STL [R1+0x34], R3 ;  /* 0x0000340301007387 */ /* 0x0001e20000100800 */
[----:B------:R-:W-:-:S03]  /*1060*/  SHF.R.S32.HI R7, RZ, 0x1f, R5 ;  /* 0x0000001fff077819 */ /* 0x000fc60000011405 */
[----:B------:R1:W-:Y:S01]  /*1070*/  STL [R1+0x10], R5 ;  /* 0x0000100501007387 */ /* 0x0003e20000100800 */
[----:B0-----:R-:W-:Y:S02]  /*1080*/  LOP3.LUT R3, R2, R3, RZ, 0x3c, !PT ;  /* 0x0000000302037212 */ /* 0x001fe400078e3cff */
[----:B------:R-:W-:Y:S01]  /*1090*/  SHF.R.S32.HI R2, RZ, 0x1f, R8 ;  /* 0x0000001fff027819 */ /* 0x000fe20000011408 */
[----:B------:R-:W-:Y:S01]  /*10a0*/  STL [R1+0x38], R4 ;  /* 0x0000380401007387 */ /* 0x000fe20000100800 */
[----:B-1----:R-:W-:Y:S02]  /*10b0*/  IMAD.IADD R5, R4, 0x1, R0 ;  /* 0x0000000104057824 */ /* 0x002fe400078e0200 */
[----:B------:R-:W-:Y:S01]  /*10c0*/  IMAD R0, R19, 0x8, R6 ;  /* 0x0000000813007824 */ /* 0x000fe200078e0206 */
[----:B------:R0:W-:Y:S04]  /*10d0*/  STL [R1+0x7c], R2 ;  /* 0x00007c0201007387 */ /* 0x0001e80000100800 */
[----:B------:R1:W-:Y:S01]  /*10e0*/  STL [R1+0x64], R7 ;  /* 0x0000640701007387 */ /* 0x0003e20000100800 */
[----:B0-----:R-:W-:-:S03]  /*10f0*/  IADD3 R2, R16, R4, R3 ;  /* 0x0000000410027210 */ /* 0x001fc60007ffe003 */
[----:B------:R1:W-:Y:S04]  /*1100*/  STL [R1+0x14], R5 ;  /* 0x0000140501007387 */ /* 0x0003e80000100800 */
[----:B------:R1:W-:Y:S04]  /*1110*/  STL [R1+0x70], R0 ;  /* 0x0000700001007387 */ /* 0x0003e80000100800 */
[----:B------:R1:W-:Y:S01]  /*1120*/  STL [R1+0x68], R2 ;  /* 0x0000680201007387 */ /* 0x0003e20000100800 */
[----:B------:R-:W-:-:S07]  /*1130*/  IMAD.MOV.U32 R23, RZ, RZ, RZ ;  /* 0x000000ffff177224 */ /* 0x000fce00078e00ff */
.L_x_11157:
[----:B-12---:R-:W2:Y:S01]  /*1140*/  LDL.LU R0, [R1+0x2c] ;  /* 0x00002c0001007983 */ /* 0x006ea20000300800 */
[----:B0-----:R-:W2:Y:S01]  /*1150*/  LDC.64 R2, c[0x0][0xc88] ;  /* 0x00032200ff027b82 */ /* 0x001ea20000000a00 */
        /* <DEDUP_REMOVED lines=14> */
[----:B--2--5:R-:W-:Y:S01]  /*1240*/  SHF.R.S32.HI R4, RZ, 0x1f, R0 ;  /* 0x0000001fff047819 */ /* 0x024fe20000011400 */
        /* <DEDUP_REMOVED lines=11> */
[----:B------:R1:W5:Y:S01]  /*1300*/  @P2 LDG.E R9, desc[UR40][R2.64] ;  /* 0x0000002802092981 */ /* 0x000362000c1e1900 */
        /* <DEDUP_REMOVED lines=30> */
.L_x_11061:
[----:B------:R-:W-:Y:S02]  /*14f0*/  IMAD.U32 R31, RZ, RZ, UR5 ;  /* 0x00000005ff1f7e24 */ /* 0x000fe4000f8e00ff */
[----:B------:R-:W-:Y:S01]  /*1500*/  IMAD.U32 R24, RZ, RZ, UR4 ;  /* 0x00000004ff187e24 */ /* 0x000fe2000f8e00ff */
[----:B------:R-:W-:Y:S06]  /*1510*/  @!P2 BRA `(.L_x_11062) ;  /* 0x000000000010a947 */ /* 0x000fec0003800000 */
[----:B-1----:R-:W-:-:S04]  /*1520*/  IADD3 R2, P0, R33, UR8, RZ ;  /* 0x0000000821027c10 */ /* 0x002fc8000ff1e0ff */
[----:B------:R-:W-:-:S05]  /*1530*/  IADD3.X R3, R32, UR9, RZ, P0, !PT ;  /* 0x0000000920037c10 */ /* 0x000fca00087fe4ff */
[----:B------:R0:W5:Y:S01]  /*1540*/  LDG.E R24, desc[UR40][R2.64] ;  /* 0x0000002802187981 */ /* 0x000162000c1e1900 */
[----:B------:R-:W-:Y:S05]  /*1550*/  BRA `(.L_x_11063) ;  /* 0x0000000000107947 */ /* 0x000fea0003800000 */
.L_x_11062:
[----:B------:R-:W-:Y:S05]  /*1560*/  @!P0 BRA `(.L_x_11063) ;  /* 0x00000000000c8947 */ /* 0x000fea0003800000 */
[----:B-1----:R-:W2:Y:S04]  /*1570*/  LDG.E R3, desc[UR40][R6.64] ;  /* 0x0000002806037981 */ /* 0x002ea8000c1e1900 */
[----:B------:R-:W2:Y:S02]  /*1580*/  LDG.E R24, desc[UR40][R6.64+0x4] ;  /* 0x0000042806187981 */ /* 0x000ea4000c1e1900 */
[----:B--2---:R-:W-:-:S07]  /*1590*/  IMAD.IADD R24, R24, 0x1, -R3 ;  /* 0x0000000118187824 */ /* 0x004fce00078e0a03 */
.L_x_11063:
[----:B------:R-:W-:Y:S02]  /*15a0*/  ULDC.64 UR4, c[0x0][0xa10] ;  /* 0x0002840000047ab9 */ /* 0x000fe40000000a00 */
[----:B------:R-:W-:-:S04]  /*15b0*/  ISETP.NE.U32.AND P0, PT, RZ, UR4, PT ;  /* 0x00000004ff007c0c */ /* 0x000fc8000bf05070 */
[----:B------:R-:W-:Y:S01]  /*15c0*/  ISETP.NE.AND.EX P0, PT, RZ, UR5, PT, P0 ;  /* 0x00000005ff007c0c */ /* 0x000fe2000bf05300 */
[----:B-----5:R-:W-:Y:S01]  /*15d0*/  IMAD.IADD R9, R24, 0x1, -R9 ;  /* 0x0000000118097824 */ /* 0x020fe200078e0a09 */
[----:B------:R-:W-:-:S11]  /*15e0*/  ULDC.64 UR4, c[0x0][0xa30] ;  /* 0x00028c0000047ab9 */ /* 0x000fd60000000a00 */
[----:B01----:R-:W0:Y:S02]  /*15f0*/  @P0 LDC.64 R2, c[0x0][0xa10] ;  /* 0x00028400ff020b82 */ /* 0x003e240000000a00 */
[----:B0-----:R-:W-:-:S05]  /*1600*/  @P0 IMAD.WIDE R2, R25, 0x4, R2 ;  /* 0x0000000419020825 */ /* 0x001fca00078e0202 */
[----:B------:R-:W2:Y:S04]  /*1610*/  @P0 LDG.E R0, desc[UR40][R2.64] ;  /* 0x0000002802000981 */ /* 0x000ea8000c1e1900 */
[----:B------:R0:W2:Y:S01]  /*1620*/  @P0 LDG.E R7, desc[UR40][R2.64+0x4] ;  /* 0x0000042802070981 */ /* 0x0000a2000c1e1900 */
[----:B------:R-:W-:Y:S01]  /*1630*/  ISETP.NE.U32.AND P1, PT, RZ, UR4, PT ;  /* 0x00000004ff007c0c */ /* 0x000fe2000bf25070 */
[----:B------:R-:W-:-:S03]  /*1640*/  IMAD.MOV.U32 R28, RZ, RZ, R24 ;  /* 0x000000ffff1c7224 */ /* 0x000fc600078e0018 */
[----:B------:R-:W-:Y:S01]  /*1650*/  ISETP.NE.AND.EX P1, PT, RZ, UR5, PT, P1 ;  /* 0x00000005ff007c0c */ /* 0x000fe2000bf25310 */
[----:B0-----:R-:W-:-:S12]  /*1660*/  IMAD.MOV R2, RZ, RZ, -R9 ;  /* 0x000000ffff027224 */ /* 0x001fd800078e0a09 */
[----:B------:R-:W-:-:S04]  /*1670*/  @P1 IADD3 R4, P2, R33, UR4, RZ ;  /* 0x0000000421041c10 */ /* 0x000fc8000ff5e0ff */
[----:B------:R-:W-:Y:S02]  /*1680*/  @P1 IADD3.X R5, R32, UR5, RZ, P2, !PT ;  /* 0x0000000520051c10 */ /* 0x000fe400097fe4ff */
[----:B------:R-:W-:-:S03]  /*1690*/  VIMNMX R2, RZ, R2, !PT ;  /* 0x00000002ff027248 */ /* 0x000fc60007fe0100 */
[----:B------:R0:W5:Y:S01]  /*16a0*/  @P1 LDG.E R28, desc[UR40][R4.64] ;  /* 0x00000028041c1981 */ /* 0x000162000c1e1900 */
[----:B--2---:R-:W-:-:S04]  /*16b0*/  @P0 IMAD.IADD R31, R7, 0x1, -R0 ;  /* 0x00000001071f0824 */ /* 0x004fc800078e0a00 */
[----:B------:R-:W-:-:S04]  /*16c0*/  IMAD.IADD R105, R9, 0x1, R31 ;  /* 0x0000000109697824 */ /* 0x000fc800078e021f */
[----:B------:R-:W-:-:S04]  /*16d0*/  VIADD R0, R105, 0x9f ;  /* 0x0000009f69007836 */ /* 0x000fc80000000000 */
[----:B------:R-:W-:-:S05]  /*16e0*/  IMAD.HI R0, R0, 0x66666667, RZ ;  /* 0x6666666700007827 */ /* 0x000fca00078e02ff */
[----:B------:R-:W-:-:S04]  /*16f0*/  SHF.R.U32.HI R3, RZ, 0x1f, R0 ;  /* 0x0000001fff037819 */ /* 0x000fc80000011600 */
[----:B------:R-:W-:-:S05]  /*1700*/  LEA.HI.SX32 R104, R0, R3, 0x1a ;  /* 0x0000000300687211 */ /* 0x000fca00078fd2ff */
[----:B------:R-:W-:-:S05]  /*1710*/  IMAD R0, R104, 0xa0, -R9 ;  /* 0x000000a068007824 */ /* 0x000fca00078e0a09 */
[----:B0-----:R-:W-:-:S04]  /*1720*/  VIMNMX R5, R0, R31, PT ;  /* 0x0000001f00057248 */ /* 0x001fc80003fe0100 */
        /* <DEDUP_REMOVED lines=31> */
.L_x_11066:
[----:B------:R-:W-:Y:S05]  /*1920*/  BSYNC B6 ;  /* 0x0000000000067941 */ /* 0x000fea0003800000 */
.L_x_11065:
        /* <DEDUP_REMOVED lines=20> */
.L_x_11068:
[----:B------:R-:W-:Y:S05]  /*1a70*/  BSYNC B6 ;  /* 0x0000000000067941 */ /* 0x000fea0003800000 */
.L_x_11067:
[----:B------:R-:W-:Y:S01]  /*1a80*/  ULDC.64 UR4, c[0x0][0x9f8] ;  /* 0x00027e0000047ab9 */ /* 0x000fe20000000a00 */
[----:B------:R-:W2:Y:S01]  /*1a90*/  LDL.LU R10, [R1] ;  /* 0x00000000010a7983 */ /* 0x000ea20000300800 */
[----:B------:R-:W-:Y:S01]  /*1aa0*/  ISETP.NE.U32.AND P0, PT, RZ, UR4, PT ;  /* 0x00000004ff007c0c */ /* 0x000fe2000bf05070 */
[----:B------:R-:W0:Y:S01]  /*1ab0*/  LDC.64 R46, c[0x0][0x300] ;  /* 0x0000c000ff2e7b82 */ /* 0x000e220000000a00 */
[----:B------:R-:W-:Y:S01]  /*1ac0*/  IMAD.IADD R27, R27, 0x1, R24 ;  /* 0x000000011b1b7824 */ /* 0x000fe200078e0218 */
[----:B------:R-:W-:Y:S01]  /*1ad0*/  ULDC.64 UR6, c[0x0][0x330] ;  /* 0x0000cc0000067ab9 */ /* 0x000fe20000000a00 */
[----:B------:R-:W-:Y:S01]  /*1ae0*/  ISETP.NE.AND.EX P0, PT, RZ, UR5, PT, P0 ;  /* 0x00000005ff007c0c */ /* 0x000fe2000bf05300 */
[----:B------:R-:W3:Y:S04]  /*1af0*/  LDL R12, [R1+0x30] ;  /* 0x00003000010c7983 */ /* 0x000ee80000100800 */
[----:B------:R-:W1:Y:S01]  /*1b00*/  LDC R15, c[0x0][0x3f4] ;  /* 0x0000fd00ff0f7b82 */ /* 0x000e620000000800 */
[----:B------:R-:W-:Y:S01]  /*1b10*/  SHF.R.S32.HI R19, RZ, 0x1f, R18 ;  /* 0x0000001fff137819 */ /* 0x000fe20000011412 */
[----:B------:R-:W4:Y:S06]  /*1b20*/  LDL R24, [R1+0x60] ;  /* 0x0000600001187983 */ /* 0x000f2c0000100800 */
[----:B------:R-:W-:Y:S01]  /*1b30*/  @P0 IADD3 R4, P1, R33, UR4, RZ ;  /* 0x0000000421040c10 */ /* 0x000fe2000ff3e0ff */
[----:B------:R-:W2:Y:S03]  /*1b40*/  LDC.64 R40, c[0x0][0x3f8] ;  /* 0x0000fe00ff287b82 */ /* 0x000ea60000000a00 */
[----:B------:R-:W-:Y:S01]  /*1b50*/  @P0 IADD3.X R5, R32, UR5, RZ, P1, !PT ;  /* 0x0000000520050c10 */ /* 0x000fe20008ffe4ff */
[----:B------:R-:W-:-:S04]  /*1b60*/  ULDC.64 UR4, c[0x0][0xa08] ;  /* 0x0002820000047ab9 */ /* 0x000fc80000000a00 */
[----:B------:R1:W3:Y:S01]  /*1b70*/  @P0 LDG.E R25, desc[UR40][R4.64] ;  /* 0x0000002804190981 */ /* 0x0002e2000c1e1900 */
[----:B------:R-:W-:Y:S01]  /*1b80*/  SHF.R.S32.HI R11, RZ, 0x1f, R27 ;  /* 0x0000001fff0b7819 */ /* 0x000fe2000001141b */
[-C--:B0-----:R-:W-:Y:S01]  /*1b90*/  IMAD.WIDE.U32 R6, R27, R46.reuse, RZ ;  /* 0x0000002e1b067225 */ /* 0x081fe200078e00ff */
[----:B------:R-:W-:Y:S01]  /*1ba0*/  ISETP.NE.U32.AND P0, PT, RZ, UR4, PT ;  /* 0x00000004ff007c0c */ /* 0x000fe2000bf05070 */
[----:B------:R-:W0:Y:S02]  /*1bb0*/  LDC.64 R34, c[0x0][0x408] ;  /* 0x00010200ff227b82 */ /* 0x000e240000000a00 */
[----:B------:R-:W-:Y:S01]  /*1bc0*/  IMAD R0, R11, R46, RZ ;  /* 0x0000002e0b007224 */ /* 0x000fe200078e02ff */
[----:B-1----:R-:W-:Y:S01]  /*1bd0*/  ISETP.GE.AND P2, PT, R18, R15, PT ;  /* 0x0000000f1200720c */ /* 0x002fe20003f46270 */
[----:B------:R-:W-:Y:S01]  /*1be0*/  IMAD.WIDE.U32 R8, R26, UR6, R18 ;  /* 0x000000061a087c25 */ /* 0x000fe2000f8e0012 */
[----:B------:R-:W-:Y:S01]  /*1bf0*/  ISETP.NE.AND.EX P0, PT, RZ, UR5, PT, P0 ;  /* 0x00000005ff007c0c */ /* 0x000fe2000bf05300 */
[----:B------:R-:W-:-:S02]  /*1c00*/  ULDC.64 UR4, c[0x0][0x308] ;  /* 0x0000c20000047ab9 */ /* 0x000fc40000000a00 */
[----:B------:R-:W-:Y:S01]  /*1c10*/  IMAD R3, R27, R47, R0 ;  /* 0x0000002f1b037224 */ /* 0x000fe200078e0200 */
[----:B------:R-:W-:-:S03]  /*1c20*/  SHF.R.S32.HI R0, RZ, 0x1f, R26 ;  /* 0x0000001fff007819 */ /* 0x000fc6000001141a */
[----:B------:R-:W-:Y:S02]  /*1c30*/  IMAD.IADD R7, R7, 0x1, R3 ;  /* 0x0000000107077824 */ /* 0x000fe400078e0203 */
[C---:B------:R-:W-:Y:S02]  /*1c40*/  IMAD R3, R0.reuse, UR6, RZ ;  /* 0x0000000600037c24 */ /* 0x040fe4000f8e02ff */
[----:B------:R-:W-:Y:S02]  /*1c50*/  IMAD R0, R0, UR4, RZ ;  /* 0x0000000400007c24 */ /* 0x000fe4000f8e02ff */
[C---:B------:R-:W-:Y:S01]  /*1c60*/  IMAD R13, R26.reuse, UR7, R3 ;  /* 0x000000071a0d7c24 */ /* 0x040fe2000f8e0203 */
[----:B------:R-:W-:Y:S01]  /*1c70*/  ULDC.64 UR6, c[0x0][0x338] ;  /* 0x0000ce0000067ab9 */ /* 0x000fe20000000a00 */
[C---:B------:R-:W-:Y:S02]  /*1c80*/  IMAD R3, R26.reuse, UR5, R0 ;  /* 0x000000051a037c24 */ /* 0x040fe4000f8e0200 */
[----:B------:R-:W-:Y:S01]  /*1c90*/  IMAD.WIDE.U32 R4, R26, UR4, R6 ;  /* 0x000000041a047c25 */ /* 0x000fe2000f8e0006 */
[----:B------:R-:W-:-:S03]  /*1ca0*/  ULDC.64 UR4, c[0x0][0x310] ;  /* 0x0000c40000047ab9 */ /* 0x000fc60000000a00 */
[----:B------:R-:W-:Y:S02]  /*1cb0*/  IMAD.IADD R5, R5, 0x1, R3 ;  /* 0x0000000105057824 */ /* 0x000fe400078e0203 */
[----:B------:R-:W-:Y:S01]  /*1cc0*/  IMAD.IADD R9, R9, 0x1, R13 ;  /* 0x0000000109097824 */ /* 0x000fe200078e020d */
[----:B--2---:R-:W-:-:S04]  /*1cd0*/  LOP3.LUT R10, R10, 0xfffffffb, RZ, 0xc0, !PT ;  /* 0xfffffffb0a0a7812 */ /* 0x004fc800078ec0ff */
[----:B------:R-:W-:-:S05]  /*1ce0*/  @P2 LOP3.LUT R10, R10, 0x4, RZ, 0xfc, !PT ;  /* 0x000000040a0a2812 */ /* 0x000fca00078efcff */
[----:B------:R1:W-:Y:S04]  /*1cf0*/  STL [R1], R10 ;  /* 0x0000000a01007387 */ /* 0x0003e80000100800 */
[----:B-1----:R-:W2:Y:S01]  /*1d00*/  LDL R10, [R1+0x34] ;  /* 0x00003400010a7983 */ /* 0x002ea20000100800 */
[----:B---3--:R-:W-:Y:S02]  /*1d10*/  SEL R3, R25, RZ, !P0 ;  /* 0x000000ff19037207 */ /* 0x008fe40004000000 */
[----:B------:R-:W-:-:S03]  /*1d20*/  SHF.R.S32.HI R0, RZ, 0x1f, R25 ;  /* 0x0000001fff007819 */ /* 0x000fc60000011419 */
[C---:B------:R-:W-:Y:S02]  /*1d30*/  IMAD.WIDE.U32 R48, R3.reuse, UR6, R8 ;  /* 0x0000000603307c25 */ /* 0x040fe4000f8e0008 */
[----:B------:R-:W3:Y:S01]  /*1d40*/  LDL R8, [R1+0x38] ;  /* 0x0000380001087983 */ /* 0x000ee20000100800 */
[----:B------:R-:W-:Y:S02]  /*1d50*/  SEL R0, R0, RZ, !P0 ;  /* 0x000000ff00007207 */ /* 0x000fe40004000000 */
[----:B------:R-:W-:Y:S01]  /*1d60*/  SHF.R.S32.HI R14, RZ, 0x1f, R22 ;  /* 0x0000001fff0e7819 */ /* 0x000fe20000011416 */
[----:B------:R-:W-:-:S04]  /*1d70*/  IMAD.WIDE.U32 R50, R3, UR4, R4 ;  /* 0x0000000403327c25 */ /* 0x000fc8000f8e0004 */
[C---:B------:R-:W-:Y:S01]  /*1d80*/  IMAD R6, R0.reuse, UR4, RZ ;  /* 0x0000000400067c24 */ /* 0x040fe2000f8e02ff */
[----:B------:R-:W1:Y:S01]  /*1d90*/  S2R R26, SR_TID.X ;  /* 0x00000000001a7919 */ /* 0x000e620000002100 */
[----:B------:R-:W-:Y:S01]  /*1da0*/  IMAD R4, R0, UR6, RZ ;  /* 0x0000000600047c24 */ /* 0x000fe2000f8e02ff */
[----:B------:R-:W-:Y:S01]  /*1db0*/  SHF.R.S32.HI R157, RZ, 0x1f, R156 ;  /* 0x0000001fff9d7819 */ /* 0x000fe2000001149c */
[----:B------:R-:W-:Y:S01]  /*1dc0*/  IMAD R7, R3, UR5, R6 ;  /* 0x0000000503077c24 */ /* 0x000fe2000f8e0206 */
[----:B------:R-:W-:Y:S01]  /*1dd0*/  ULDC UR4, c[0x0][0x2f4] ;  /* 0x0000bd0000047ab9 */ /* 0x000fe20000000800 */
[-C--:B------:R-:W-:Y:S02]  /*1de0*/  IMAD R0, R14, R46.reuse, RZ ;  /* 0x0000002e0e007224 */ /* 0x080fe400078e02ff */
[----:B------:R-:W-:-:S04]  /*1df0*/  IMAD.WIDE.U32 R20, R22, R46, R18 ;  /* 0x0000002e16147225 */ /* 0x000fc800078e0012 */
[----:B------:R-:W-:Y:S02]  /*1e00*/  IMAD R71, R3, UR7, R4 ;  /* 0x0000000703477c24 */ /* 0x000fe4000f8e0204 */
[----:B------:R-:W-:Y:S01]  /*1e10*/  IMAD R5, R22, R47, R0 ;  /* 0x0000002f16057224 */ /* 0x000fe200078e0200 */
[----:B------:R-:W-:Y:S01]  /*1e20*/  IADD3 R0, P0, R50, R20, RZ ;  /* 0x0000001432007210 */ /* 0x000fe20007f1e0ff */
[----:B------:R-:W-:Y:S02]  /*1e30*/  IMAD.IADD R3, R51, 0x1, R7 ;  /* 0x0000000133037824 */ /* 0x000fe400078e0207 */
[----:B------:R-:W-:-:S03]  /*1e40*/  IMAD R4, R14, R40, RZ ;  /* 0x000000280e047224 */ /* 0x000fc600078e02ff */
[----:B------:R-:W-:Y:S02]  /*1e50*/  IADD3.X R20, R3, R21, R5, P0, !PT ;  /* 0x0000001503147210 */ /* 0x000fe400007fe405 */
[----:B------:R-:W-:Y:S01]  /*1e60*/  SEL R5, R15, RZ, P2 ;  /* 0x000000ff0f057207 */ /* 0x000fe20001000000 */
[----:B------:R-:W-:Y:S02]  /*1e70*/  IMAD R7, R22, R41, R4 ;  /* 0x0000002916077224 */ /* 0x000fe400078e0204 */
[----:B0-----:R-:W-:Y:S02]  /*1e80*/  IMAD R4, R14, R34, RZ ;  /* 0x000000220e047224 */ /* 0x001fe400078e02ff */
[----:B------:R-:W-:Y:S02]  /*1e90*/  IMAD.IADD R5, R18, 0x1, R5 ;  /* 0x0000000112057824 */ /* 0x000fe400078e0205 */
[----:B------:R-:W-:-:S04]  /*1ea0*/  IMAD.WIDE.U32 R44, R22, R40, R156 ;  /* 0x00000028162c7225 */ /* 0x000fc800078e009c */
[----:B------:R-:W-:-:S04]  /*1eb0*/  IMAD.WIDE.U32 R42, R22, R40, R18 ;  /* 0x00000028162a7225 */ /* 0x000fc800078e0012 */
[C---:B------:R-:W-:Y:S01]  /*1ec0*/  IMAD R9, R22.reuse, R35, R4 ;  /* 0x0000002316097224 */ /* 0x040fe200078e0204 */
[----:B------:R-:W-:Y:S01]  /*1ed0*/  SHF.R.S32.HI R4, RZ, 0x1f, R5 ;  /* 0x0000001fff047819 */ /* 0x000fe20000011405 */
[----:B------:R-:W-:Y:S02]  /*1ee0*/  IMAD.IADD R45, R45, 0x1, R7 ;  /* 0x000000012d2d7824 */ /* 0x000fe400078e0207 */
[----:B------:R-:W-:Y:S01]  /*1ef0*/  IMAD.IADD R43, R7, 0x1, R43 ;  /* 0x00000001072b7824 */ /* 0x000fe200078e022b */
[----:B-----5:R-:W-:Y:S01]  /*1f00*/  SHF.R.S32.HI R7, RZ, 0x1f, R28 ;  /* 0x0000001fff077819 */ /* 0x020fe2000001141c */
[----:B------:R-:W-:Y:S01]  /*1f10*/  IMAD.WIDE.U32 R38, R22, R34, R156 ;  /* 0x0000002216267225 */ /* 0x000fe200078e009c */
[----:B------:R-:W-:-:S03]  /*1f20*/  LEA.HI R21, R4, R5, RZ, 0x4 ;  /* 0x0000000504157211 */ /* 0x000fc600078f20ff */
[----:B------:R-:W-:Y:S01]  /*1f30*/  IMAD.WIDE.U32 R36, R22, R34, R18 ;  /* 0x0000002216247225 */ /* 0x000fe200078e0012 */
[----:B------:R-:W-:-:S03]  /*1f40*/  LOP3.LUT R4, R12, 0x30, R21, 0xf8, !PT ;  /* 0x000000300c047812 */ /* 0x000fc600078ef815 */
[----:B------:R-:W-:Y:S02]  /*1f50*/  IMAD R6, R7, R40, RZ ;  /* 0x0000002807067224 */ /* 0x000fe400078e02ff */
[----:B------:R-:W-:Y:S02]  /*1f60*/  IMAD.IADD R39, R39, 0x1, R9 ;  /* 0x0000000127277824 */ /* 0x000fe400078e0209 */
[----:B------:R-:W-:Y:S02]  /*1f70*/  IMAD.IADD R37, R9, 0x1, R37 ;  /* 0x0000000109257824 */ /* 0x000fe400078e0225 */
[----:B------:R-:W-:Y:S01]  /*1f80*/  IMAD R7, R7, R34, RZ ;  /* 0x0000002207077224 */ /* 0x000fe200078e02ff */
[----:B------:R-:W-:Y:S01]  /*1f90*/  IADD3 R52, P0, R22, R27, RZ ;  /* 0x0000001b16347210 */ /* 0x000fe20007f1e0ff */
[----:B------:R-:W-:Y:S01]  /*1fa0*/  IMAD R55, R47, 0xa0, RZ ;  /* 0x000000a02f377824 */ /* 0x000fe200078e02ff */
[----:B-1----:R-:W-:Y:S01]  /*1fb0*/  SHF.R.U32.HI R13, RZ, 0x7, R26 ;  /* 0x00000007ff0d7819 */ /* 0x002fe2000001161a */
[----:B------:R-:W-:Y:S01]  /*1fc0*/  IMAD R59, R28, R41, R6 ;  /* 0x000000291c3b7224 */ /* 0x000fe200078e0206 */
[----:B------:R-:W-:Y:S01]  /*1fd0*/  LOP3.LUT R60, R21, 0xfffffff0, RZ, 0xc0, !PT ;  /* 0xfffffff0153c7812 */ /* 0x000fe200078ec0ff */
[----:B------:R-:W-:-:S02]  /*1fe0*/  IMAD R5, R41, 0xa0, RZ ;  /* 0x000000a029057824 */ /* 0x000fc400078e02ff */
[----:B------:R-:W-:-:S04]  /*1ff0*/  IMAD.WIDE.U32 R44, R28, R40, R44 ;  /* 0x000000281c2c7225 */ /* 0x000fc800078e002c */
[----:B------:R-:W-:-:S04]  /*2000*/  IMAD.WIDE.U32 R42, R28, R40, R42 ;  /* 0x000000281c2a7225 */ /* 0x000fc800078e002a */
[C---:B------:R-:W-:Y:S02]  /*2010*/  IMAD R7, R28.reuse, R35, R7 ;  /* 0x000000231c077224 */ /* 0x040fe400078e0207 */
[----:B------:R-:W-:Y:S02]  /*2020*/  IMAD R57, R35, 0xa0, RZ ;  /* 0x000000a023397824 */ /* 0x000fe400078e02ff */
[----:B------:R-:W-:-:S04]  /*2030*/  IMAD.WIDE.U32 R38, R28, R34, R38 ;  /* 0x000000221c267225 */ /* 0x000fc800078e0026 */
[----:B------:R-:W-:-:S04]  /*2040*/  IMAD.WIDE.U32 R36, R28, R34, R36 ;  /* 0x000000221c247225 */ /* 0x000fc800078e0024 */
[----:B------:R-:W-:Y:S02]  /*2050*/  VIADD R32, R18, 0x20 ;  /* 0x0000002012207836 */ /* 0x000fe40000000000 */
[----:B------:R-:W-:-:S04]  /*2060*/  IMAD.WIDE.U32 R46, R46, 0xa0, RZ ;  /* 0x000000a02e2e7825 */ /* 0x000fc800078e00ff */
[----:B------:R-:W-:-:S04]  /*2070*/  IMAD.WIDE.U32 R40, R40, 0xa0, RZ ;  /* 0x000000a028287825 */ /* 0x000fc800078e00ff */
[----:B------:R-:W-:Y:S01]  /*2080*/  IMAD.WIDE.U32 R34, R34, 0xa0, RZ ;  /* 0x000000a022227825 */ /* 0x000fe200078e00ff */
[----:B----4-:R-:W-:Y:S02]  /*2090*/  LOP3.LUT P4, RZ, R24, 0x2, RZ, 0xc0, !PT ;  /* 0x0000000218ff7812 */ /* 0x010fe4000788c0ff */
[----:B------:R-:W-:Y:S01]  /*20a0*/  IADD3 R33, R13, 0x8, RZ ;  /* 0x000000080d217810 */ /* 0x000fe20007ffe0ff */
[----:B------:R-:W-:Y:S01]  /*20b0*/  IMAD.IADD R58, R45, 0x1, R59 ;  /* 0x000000012d3a7824 */ /* 0x000fe200078e023b */
[----:B------:R-:W-:Y:S01]  /*20c0*/  ISETP.GE.AND P3, PT, R18, UR4, PT ;  /* 0x0000000412007c0c */ /* 0x000fe2000bf66270 */
[----:B------:R-:W-:Y:S01]  /*20d0*/  IMAD.SHL.U32 R54, R15, 0x2, RZ ;  /* 0x000000020f367824 */ /* 0x000fe200078e00ff */
[----:B------:R-:W-:Y:S01]  /*20e0*/  ISETP.GE.AND P2, PT, R32, UR4, PT ;  /* 0x0000000420007c0c */ /* 0x000fe2000bf46270 */
[----:B------:R-:W-:Y:S01]  /*20f0*/  IMAD.X R53, R14, 0x1, R11, P0 ;  /* 0x000000010e357824 */ /* 0x000fe200000e060b */
[----:B------:R-:W-:Y:S01]  /*2100*/  SHF.R.S32.HI R69, RZ, 0x1f, R60 ;  /* 0x0000001fff457819 */ /* 0x000fe2000001143c */
[----:B------:R-:W-:-:S02]  /*2110*/  IMAD.IADD R55, R47, 0x1, R55 ;  /* 0x000000012f377824 */ /* 0x000fc400078e0237 */
[----:B------:R-:W-:Y:S02]  /*2120*/  IMAD.IADD R56, R41, 0x1, R5 ;  /* 0x0000000129387824 */ /* 0x000fe400078e0205 */
[----:B------:R-:W-:Y:S02]  /*2130*/  IMAD.IADD R57, R35, 0x1, R57 ;  /* 0x0000000123397824 */ /* 0x000fe400078e0239 */
[----:B------:R-:W-:Y:S02]  /*2140*/  IMAD.IADD R59, R59, 0x1, R43 ;  /* 0x000000013b3b7824 */ /* 0x000fe400078e022b */
[----:B------:R-:W-:Y:S02]  /*2150*/  IMAD.IADD R61, R39, 0x1, R7 ;  /* 0x00000001273d7824 */ /* 0x000fe400078e0207 */
[----:B------:R-:W-:Y:S02]  /*2160*/  IMAD.IADD R68, R7, 0x1, R37 ;  /* 0x0000000107447824 */ /* 0x000fe400078e0225 */
[----:B------:R-:W-:Y:S01]  /*2170*/  IMAD.IADD R71, R49, 0x1, R71 ;  /* 0x0000000131477824 */ /* 0x000fe200078e0247 */
[----:B--2---:R-:W-:-:S05]  /*2180*/  LOP3.LUT R4, R4, R10, RZ, 0x3c, !PT ;  /* 0x0000000a04047212 */ /* 0x004fca00078e3cff */
[----:B---3--:R-:W-:-:S07]  /*2190*/  IMAD.IADD R70, R8, 0x1, R4 ;  /* 0x0000000108467824 */ /* 0x008fce00078e0204 */
.L_x_11098:
[----:B--2---:R-:W2:Y:S01]  /*21a0*/  LDL R6, [R1+0x14] ;  /* 0x0000140001067983 */ /* 0x004ea20000100800 */
[----:B----4-:R-:W0:Y:S03]  /*21b0*/  LDC.64 R62, c[0x0][0x2e8] ;  /* 0x0000ba00ff3e7b82 */ /* 0x010e260000000a00 */
[----:B---3--:R-:W3:Y:S01]  /*21c0*/  LDL.LU R4, [R1] ;  /* 0x0000000001047983 */ /* 0x008ee20000300800 */
[----:B------:R-:W-:Y:S01]  /*21d0*/  VIADD R2, R2, 0xffffffff ;  /* 0xffffffff02027836 */ /* 0x000fe20000000000 */
[----:B------:R-:W-:Y:S05]  /*21e0*/  YIELD ;  /* 0x0000000000007946 */ /* 0x000fea0003800000 */
[----:B------:R-:W1:Y:S01]  /*21f0*/  LDC R27, c[0x0][0x3f4] ;  /* 0x0000fd00ff1b7b82 */ /* 0x000e620000000800 */
[----:B------:R-:W-:Y:S01]  /*2200*/  ISETP.GT.AND P5, PT, R2, R30, PT ;  /* 0x0000001e0200720c */ /* 0x000fe20003fa4270 */
[-C--:B------:R-:W-:Y:S01]  /*2210*/  IMAD R5, R55, R2.reuse, RZ ;  /* 0x0000000237057224 */ /* 0x080fe200078e02ff */
[----:B------:R-:W-:Y:S01]  /*2220*/  SHF.R.S32.HI R65, RZ, 0x1f, R2 ;  /* 0x0000001fff417819 */ /* 0x000fe20000011402 */
[----:B------:R-:W-:Y:S01]  /*2230*/  IMAD.WIDE.U32 R14, R46, R2, RZ ;  /* 0x000000022e0e7225 */ /* 0x000fe200078e00ff */
[----:B------:R-:W-:Y:S03]  /*2240*/  BSSY B0, `(.L_x_11069) ;  /* 0x000026d000007945 */ /* 0x000fe60003800000 */
[----:B------:R-:W-:-:S04]  /*2250*/  IMAD R7, R65, R46, R5 ;  /* 0x0000002e41077224 */ /* 0x000fc800078e0205 */
[----:B------:R-:W-:Y:S01]  /*2260*/  IMAD.IADD R67, R15, 0x1, R7 ;  /* 0x000000010f437824 */ /* 0x000fe200078e0207 */
[----:B0-----:R-:W-:-:S04]  /*2270*/  IADD3 R12, P0, P1, R14, R62, R0 ;  /* 0x0000003e0e0c7210 */ /* 0x001fc8000791e000 */
[----:B------:R-:W-:Y:S02]  /*2280*/  IADD3.X R13, R67, R63, R20, P0, P1 ;  /* 0x0000003f430d7210 */ /* 0x000fe400007e2414 */
[----:B-1----:R-:W-:Y:S01]  /*2290*/  ISETP.GE.AND P0, PT, R27, 0x1, PT ;  /* 0x000000011b00780c */ /* 0x002fe20003f06270 */
[----:B--2---:R-:W-:Y:S01]  /*22a0*/  IMAD R73, R17, 0x2800, R6 ;  /* 0x0000280011497824 */ /* 0x004fe200078e0206 */
[----:B---3--:R-:W-:-:S03]  /*22b0*/  LOP3.LUT R4, R4, 0xfffffffd, RZ, 0xc0, !PT ;  /* 0xfffffffd04047812 */ /* 0x008fc600078ec0ff */
[C---:B------:R-:W-:Y:S02]  /*22c0*/  VIADD R5, R73.reuse, 0x20 ;  /* 0x0000002049057836 */ /* 0x040fe40000000000 */
[----:B------:R-:W-:Y:S01]  /*22d0*/  @P4 VIADD R5, R73, 0xffffffe0 ;  /* 0xffffffe049054836 */ /* 0x000fe20000000000 */
[----:B------:R-:W-:Y:S01]  /*22e0*/  @P5 LOP3.LUT R4, R4, 0x2, RZ, 0xfc, !PT ;  /* 0x0000000204045812 */ /* 0x000fe200078efcff */
[C---:B------:R-:W-:Y:S02]  /*22f0*/  IMAD.IADD R73, R16.reuse, 0x1, R73 ;  /* 0x0000000110497824 */ /* 0x040fe400078e0249 */
[----:B------:R-:W-:Y:S02]  /*2300*/  IMAD.IADD R72, R16, 0x1, R5 ;  /* 0x0000000110487824 */ /* 0x000fe400078e0205 */
[----:B------:R0:W-:Y:S01]  /*2310*/  STL [R1], R4 ;  /* 0x0000000401007387 */ /* 0x0001e20000100800 */
[----:B------:R-:W-:Y:S05]  /*2320*/  @!P0 BRA `(.L_x_11070) ;  /* 0x0000002400308947 */ /* 0x000fea0003800000 */
[----:B------:R-:W-:Y:S01]  /*2330*/  ULDC.U8 UR4, c[0x0][0x410] ;  /* 0x0001040000047ab9 */ /* 0x000fe20000000000 */
[-C--:B------:R-:W-:Y:S01]  /*2340*/  IMAD R7, R56, R2.reuse, RZ ;  /* 0x0000000238077224 */ /* 0x080fe200078e02ff */
[----:B------:R-:W-:Y:S01]  /*2350*/  ISETP.NE.AND P0, PT, RZ, UR4, PT ;  /* 0x00000004ff007c0c */ /* 0x000fe2000bf05270 */
[----:B0-----:R-:W-:-:S04]  /*2360*/  IMAD.WIDE.U32 R4, R40, R2, RZ ;  /* 0x0000000228047225 */ /* 0x001fc800078e00ff */
[----:B------:R-:W-:-:S04]  /*2370*/  IMAD R7, R65, R40, R7 ;  /* 0x0000002841077224 */ /* 0x000fc800078e0207 */
[----:B------:R-:W-:-:S04]  /*2380*/  IMAD.IADD R26, R5, 0x1, R7 ;  /* 0x00000001051a7824 */ /* 0x000fc800078e0207 */
[----:B------:R-:W-:Y:S05]  /*2390*/  @!P0 BRA `(.L_x_11071) ;  /* 0x0000001000648947 */ /* 0x000fea0003800000 */
[----:B------:R-:W-:Y:S01]  /*23a0*/  IMAD R6, R2, -0xa0, R31 ;  /* 0xffffff6002067824 */ /* 0x000fe200078e021f */
[----:B------:R-:W-:Y:S01]  /*23b0*/  BSSY B1, `(.L_x_11072) ;  /* 0x000001c000017945 */ /* 0x000fe20003800000 */
[----:B------:R-:W-:Y:S02]  /*23c0*/  CS2R R8, SRZ ;  /* 0x0000000000087805 */ /* 0x000fe4000001ff00 */
[----:B------:R-:W-:Y:S02]  /*23d0*/  CS2R R14, SRZ ;  /* 0x00000000000e7805 */ /* 0x000fe4000001ff00 */
[----:B------:R-:W-:Y:S02]  /*23e0*/  CS2R R10, SRZ ;  /* 0x00000000000a7805 */ /* 0x000fe4000001ff00 */
[----:B------:R-:W-:Y:S02]  /*23f0*/  VIMNMX R7, R6, 0xa0, PT ;  /* 0x000000a006077848 */ /* 0x000fe40003fe0100 */
[----:B------:R-:W-:-:S02]  /*2400*/  CS2R R24, SRZ ;  /* 0x0000000000187805 */ /* 0x000fc4000001ff00 */
[----:B------:R-:W-:-:S13]  /*2410*/  ISETP.GE.AND P1, PT, R22, R7, PT ;  /* 0x000000071600720c */ /* 0x000fda0003f26270 */
[----:B------:R-:W-:Y:S05]  /*2420*/  @P1 BRA `(.L_x_11073) ;  /* 0x0000000000501947 */ /* 0x000fea0003800000 */
[----:B------:R-:W2:Y:S01]  /*2430*/  LDL R64, [R1+0x10] ;  /* 0x0000100001407983 */ /* 0x000ea20000100800 */
[----:B------:R-:W-:Y:S01]  /*2440*/  ULDC.64 UR4, c[0x0][0x3e8] ;  /* 0x0000fa0000047ab9 */ /* 0x000fe20000000a00 */
[----:B------:R-:W-:Y:S01]  /*2450*/  IMAD.MOV.U32 R6, RZ, RZ, R38 ;  /* 0x000000ffff067224 */ /* 0x000fe200078e0026 */
[----:B------:R-:W-:Y:S01]  /*2460*/  IADD3 R4, P0, P5, R44, UR4, R4 ;  /* 0x000000042c047c10 */ /* 0x000fe2000fd1e004 */
[----:B------:R-:W-:Y:S02]  /*2470*/  IMAD.MOV.U32 R7, RZ, RZ, R61 ;  /* 0x000000ffff077224 */ /* 0x000fe400078e003d */
[----:B------:R-:W-:Y:S01]  /*2480*/  IMAD R9, R57, R2, RZ ;  /* 0x0000000239097224 */ /* 0x000fe200078e02ff */
[----:B------:R-:W-:Y:S01]  /*2490*/  IADD3.X R5, R58, UR5, R26, P0, P5 ;  /* 0x000000053a057c10 */ /* 0x000fe200087ea41a */
[----:B------:R-:W-:Y:S01]  /*24a0*/  IMAD.WIDE.U32 R6, R2, R34, R6 ;  /* 0x0000002202067225 */ /* 0x000fe200078e0006 */
[----:B------:R-:W-:-:S03]  /*24b0*/  ULDC.64 UR4, c[0x0][0x400] ;  /* 0x0001000000047ab9 */ /* 0x000fc60000000a00 */
[----:B------:R-:W-:Y:S01]  /*24c0*/  IMAD R9, R65, R34, R9 ;  /* 0x0000002241097224 */ /* 0x000fe200078e0209 */
[----:B------:R-:W-:-:S04]  /*24d0*/  IADD3 R6, P0, R6, UR4, RZ ;  /* 0x0000000406067c10 */ /* 0x000fc8000ff1e0ff */
[----:B------:R-:W-:Y:S02]  /*24e0*/  IADD3.X R7, R7, UR5, R9, P0, !PT ;  /* 0x0000000507077c10 */ /* 0x000fe400087fe409 */
[----:B------:R-:W-:Y:S02]  /*24f0*/  ISETP.GE.AND P0, PT, R156, R27, PT ;  /* 0x0000001b9c00720c */ /* 0x000fe40003f06270 */
[----:B------:R-:W-:Y:S02]  /*2500*/  CS2R R8, SRZ ;  /* 0x0000000000087805 */ /* 0x000fe4000001ff00 */
[----:B------:R-:W-:-:S09]  /*2510*/  CS2R R10, SRZ ;  /* 0x00000000000a7805 */ /* 0x000fd2000001ff00 */
[----:B------:R0:W5:Y:S04]  /*2520*/  @!P0 LDG.E.64 R14, desc[UR40][R4.64] ;  /* 0x00000028040e8981 */ /* 0x000168000c1e1b00 */
[----:B------:R0:W5:Y:S01]  /*2530*/  @!P0 LDG.E.64 R24, desc[UR40][R6.64] ;  /* 0x0000002806188981 */ /* 0x000162000c1e1b00 */
[----:B--2---:R-:W-:-:S13]  /*2540*/  ISETP.GE.AND P0, PT, R64, R27, PT ;  /* 0x0000001b4000720c */ /* 0x004fda0003f06270 */
[----:B------:R0:W5:Y:S04]  /*2550*/  @!P0 LDG.E.64 R8, desc[UR40][R4.64+0x10] ;  /* 0x0000102804088981 */ /* 0x000168000c1e1b00 */
[----:B------:R0:W5:Y:S02]  /*2560*/  @!P0 LDG.E.64 R10, desc[UR40][R6.64+0x10] ;  /* 0x00001028060a8981 */ /* 0x000164000c1e1b00 */
.L_x_11073:
[----:B------:R-:W-:Y:S05]  /*2570*/  BSYNC B1 ;  /* 0x0000000000017941 */ /* 0x000fea0003800000 */
.L_x_11072:
[----:B0-----:R-:W2:Y:S01]  /*2580*/  LDL R4, [R1+0x8] ;  /* 0x0000080001047983 */ /* 0x001ea20000100800 */
[----:B-----5:R-:W-:Y:S02]  /*2590*/  IMAD.MOV.U32 R26, RZ, RZ, R8 ;  /* 0x000000ffff1a7224 */ /* 0x020fe400078e0008 */
[----:B------:R-:W-:Y:S02]  /*25a0*/  IMAD.MOV.U32 R63, RZ, RZ, R14 ;  /* 0x000000ffff3f7224 */ /* 0x000fe400078e000e */
[----:B------:R-:W-:Y:S02]  /*25b0*/  IMAD.MOV.U32 R62, RZ, RZ, R10 ;  /* 0x000000ffff3e7224 */ /* 0x000fe400078e000a */
[----:B------:R-:W-:Y:S01]  /*25c0*/  IMAD.MOV.U32 R81, RZ, RZ, R24 ;  /* 0x000000ffff517224 */ /* 0x000fe200078e0018 */
[----:B--2---:R-:W-:-:S13]  /*25d0*/  ISETP.NE.AND P0, PT, R4, 0x3, PT ;  /* 0x000000030400780c */ /* 0x004fda0003f05270 */
[----:B------:R-:W-:Y:S05]  /*25e0*/  @!P0 BRA `(.L_x_11074) ;  /* 0x0000000000048947 */ /* 0x000fea0003800000 */
[----:B------:R-:W-:Y:S01]  /*25f0*/  BPT.TRAP 0x1 ;  /* 0x000000040000795c */ /* 0x000fe20000300000 */
.L_x_11074:
[----:B------:R-:W-:Y:S01]  /*2600*/  IMAD R74, R17, 0x8, R16 ;  /* 0x00000008114a7824 */ /* 0x000fe200078e0210 */
[----:B------:R-:W-:Y:S01]  /*2610*/  SHF.L.U32 R75, R23, 0x1f, RZ ;  /* 0x0000001f174b7819 */ /* 0x000fe200000006ff */
[----:B------:R-:W-:Y:S03]  /*2620*/  BSSY B1, `(.L_x_11075) ;  /* 0x0000003000017945 */ /* 0x000fe60003800000 */
[----:B------:R-:W0:Y:S02]  /*2630*/  SYNCS.PHASECHK.TRANS64.TRYWAIT P5, [R74+URZ+0x13290], R75 ;  /* 0x0132904b4a0075a7 */ /* 0x000e2400080a017f */
[----:B0-----:R-:W-:Y:S05]  /*2640*/  @!P5 BRA `(.L_x_11076) ;  /* 0x000001280090d947 */ /* 0x001fea0003800000 */
.L_x_11284:
[----:B------:R-:W-:Y:S05]  /*2650*/  BSYNC B1 ;  /* 0x0000000000017941 */ /* 0x000fea0003800000 */
.L_x_11075:
[----:B------:R-:W-:Y:S05]  /*2660*/  @P1 BRA `(.L_x_11077) ;  /* 0x0000002000a81947 */ /* 0x000fea0003800000 */
[----:B------:R-:W-:Y:S04]  /*2670*/  BSSY B1, `(.L_x_11078) ;  /* 0x0000073000017945 */ /* 0x000fe80003800000 */
[----:B------:R-:W-:Y:S05]  /*2680*/  @P3 BRA `(.L_x_11079) ;  /* 0x0000000400c43947 */ /* 0x000fea0003800000 */
[----:B------:R1:W2:Y:S01]  /*2690*/  LDS.128 R4, [R73+0xe000] ;  /* 0x00e0000049047984 */ /* 0x0002a20000000c00 */
[----:B------:R-:W-:Y:S01]  /*26a0*/  ISETP.GE.AND P5, PT, R156, R27, PT ;  /* 0x0000001b9c00720c */ /* 0x000fe20003fa6270 */
[----:B------:R-:W-:-:S12]  /*26b0*/  BSSY B2, `(.L_x_11080) ;  /* 0x000006d000027945 */ /* 0x000fd80003800000 */
[----:B-1----:R-:W-:Y:S05]  /*26c0*/  @P5 BRA `(.L_x_11081) ;  /* 0x0000000400ac5947 */ /* 0x002fea0003800000 */
[--C-:B------:R-:W-:Y:S02]  /*26d0*/  SHF.R.U32.HI R67, RZ, 0x8, R15.reuse ;  /* 0x00000008ff437819 */ /* 0x100fe4000001160f */
[----:B------:R-:W-:Y:S02]  /*26e0*/  LOP3.LUT R14, R15, 0xff, RZ, 0xc0, !PT ;  /* 0x000000ff0f0e7812 */ /* 0x000fe400078ec0ff */
[--C-:B------:R-:W-:Y:S02]  /*26f0*/  SHF.R.U32.HI R65, RZ, 0x18, R15.reuse ;  /* 0x00000018ff417819 */ /* 0x100fe4000001160f */
        /* <DEDUP_REMOVED lines=8> */
[----:B--2---:R-:W-:Y:S01]  /*2780*/  IMAD.MOV.U32 R15, RZ, RZ, R4 ;  /* 0x000000ffff0f7224 */ /* 0x004fe200078e0004 */
[----:B------:R-:W-:Y:S02]  /*2790*/  SHF.L.U32 R24, R64, 0x8, RZ ;  /* 0x0000000840187819 */ /* 0x000fe400000006ff */
[----:B------:R-:W-:Y:S01]  /*27a0*/  LOP3.LUT R25, R25, 0xff00, R14, 0xf8, !PT ;  /* 0x0000ff0019197812 */ /* 0x000fe200078ef80e */
[----:B------:R-:W-:Y:S01]  /*27b0*/  IMAD.U32 R14, R76, 0x10000, RZ ;  /* 0x000100004c0e7824 */ /* 0x000fe200078e00ff */
[----:B------:R-:W-:-:S02]  /*27c0*/  F2FP.F16.E4M3.UNPACK_B R64, R81.H1 ;  /* 0x00000051ff40723e */ /* 0x000fc400030006ff */
[----:B------:R-:W-:Y:S02]  /*27d0*/  F2FP.F16.E4M3.UNPACK_B R4, R5 ;  /* 0x00000005ff04723e */ /* 0x000fe400020006ff */
[----:B------:R-:W-:Y:S01]  /*27e0*/  LOP3.LUT R65, R65, 0xff00, R24, 0xf8, !PT ;  /* 0x0000ff0041417812 */ /* 0x000fe200078ef818 */
[----:B------:R-:W-:Y:S01]  /*27f0*/  IMAD.U32 R24, R66, 0x10000, RZ ;  /* 0x0001000042187824 */ /* 0x000fe200078e00ff */
[----:B------:R-:W-:Y:S01]  /*2800*/  LOP3.LUT R14, R25, 0xff0000, R14, 0xf8, !PT ;  /* 0x00ff0000190e7812 */ /* 0x000fe200078ef80e */
[----:B------:R-:W-:Y:S01]  /*2810*/  HADD2.F32 R76, -RZ, R64.H0_H0 ;  /* 0x20000040ff4c7230 */ /* 0x000fe20000004100 */
[----:B------:R-:W-:Y:S01]  /*2820*/  F2FP.F16.E4M3.UNPACK_B R66, R63.H1 ;  /* 0x0000003fff42723e */ /* 0x000fe200030006ff */
[--C-:B------:R-:W-:Y:S01]  /*2830*/  HADD2.F32 R25, -RZ, R4.reuse.H1_H1 ;  /* 0x30000004ff197230 */ /* 0x100fe20000004100 */
[----:B------:R-:W-:Y:S01]  /*2840*/  F2FP.F16.E4M3.UNPACK_B R5, R5.H1 ;  /* 0x00000005ff05723e */ /* 0x000fe200030006ff */
[----:B------:R-:W-:Y:S01]  /*2850*/  HADD2.F32 R4, -RZ, R4.H0_H0 ;  /* 0x20000004ff047230 */ /* 0x000fe20000004100 */
[----:B------:R-:W-:Y:S01]  /*2860*/  LOP3.LUT R24, R65, 0xff0000, R24, 0xf8, !PT ;  /* 0x00ff000041187812 */ /* 0x000fe200078ef818 */
[----:B------:R-:W-:-:S02]  /*2870*/  HADD2.F32 R77, -RZ, R64.H1_H1 ;  /* 0x30000040ff4d7230 */ /* 0x000fc40000004100 */
[-C--:B------:R-:W-:Y:S01]  /*2880*/  FMUL.FTZ R79, R25, R76.reuse ;  /* 0x0000004c194f7220 */ /* 0x080fe20000410000 */
[--C-:B------:R-:W-:Y:S02]  /*2890*/  HADD2.F32 R67, -RZ, R66.reuse.H0_H0 ;  /* 0x20000042ff437230 */ /* 0x100fe40000004100 */
        /* <DEDUP_REMOVED lines=9> */
[-C--:B------:R-:W-:Y:S01]  /*2930*/  F2FP.F16.E4M3.UNPACK_B R25, R15.reuse.H1 ;  /* 0x0000000fff19723e */ /* 0x080fe200030006ff */
[-C--:B------:R-:W-:Y:S01]  /*2940*/  FFMA.FTZ R79, R64, R66.reuse, -R79 ;  /* 0x00000042404f7223 */ /* 0x080fe2000001084f */
[----:B------:R-:W-:Y:S01]  /*2950*/  F2FP.F16.E4M3.UNPACK_B R15, R15 ;  /* 0x0000000fff0f723e */ /* 0x000fe200020006ff */
[----:B------:R-:W-:Y:S01]  /*2960*/  FFMA.FTZ R84, R65, R66, R80 ;  /* 0x0000004241547223 */ /* 0x000fe20000010050 */
[----:B------:R-:W-:Y:S01]  /*2970*/  F2FP.F16.E4M3.UNPACK_B R66, R63 ;  /* 0x0000003fff42723e */ /* 0x000fe200020006ff */
[----:B------:R-:W-:Y:S01]  /*2980*/  HADD2.F32 R78, -RZ, R76.H1_H1 ;  /* 0x3000004cff4e7230 */ /* 0x000fe20000004100 */
[----:B------:R-:W-:Y:S01]  /*2990*/  F2FP.F16.E4M3.UNPACK_B R77, R24 ;  /* 0x00000018ff4d723e */ /* 0x000fe200020006ff */
[--C-:B------:R-:W-:Y:S01]  /*29a0*/  HADD2.F32 R63, -RZ, R25.reuse.H0_H0 ;  /* 0x20000019ff3f7230 */ /* 0x100fe20000004100 */
[----:B------:R-:W-:Y:S01]  /*29b0*/  F2FP.SATFINITE.E4M3.F32.PACK_AB_MERGE_C R84, R84, R79, RZ ;  /* 0x0000004f5454723e */ /* 0x000fe200048070ff */
[----:B------:R-:W-:-:S02]  /*29c0*/  HADD2.F32 R65, -RZ, R25.H1_H1 ;  /* 0x30000019ff417230 */ /* 0x000fc40000004100 */
[----:B------:R-:W-:Y:S02]  /*29d0*/  HADD2.F32 R67, -RZ, R76.H0_H0 ;  /* 0x2000004cff437230 */ /* 0x000fe40000004100 */
[-C--:B------:R-:W-:Y:S01]  /*29e0*/  FMUL.FTZ R82, R63, R78.reuse ;  /* 0x0000004e3f527220 */ /* 0x080fe20000410000 */
[--C-:B------:R-:W-:Y:S02]  /*29f0*/  HADD2.F32 R64, -RZ, R15.reuse.H1_H1 ;  /* 0x3000000fff407230 */ /* 0x100fe40000004100 */
[----:B------:R-:W-:Y:S01]  /*2a00*/  FMUL.FTZ R80, R65, R78 ;  /* 0x0000004e41507220 */ /* 0x000fe20000410000 */
[--C-:B------:R-:W-:Y:S01]  /*2a10*/  HADD2.F32 R76, -RZ, R66.reuse.H1_H1 ;  /* 0x30000042ff4c7230 */ /* 0x100fe20000004100 */
[----:B------:R-:W-:Y:S01]  /*2a20*/  F2FP.SATFINITE.E4M3.F32.PACK_AB_MERGE_C R5, R5, R4, R84 ;  /* 0x000000040505723e */ /* 0x000fe20004807054 */
[----:B------:R-:W-:Y:S02]  /*2a30*/  HADD2.F32 R25, -RZ, R15.H0_H0 ;  /* 0x2000000fff197230 */ /* 0x000fe40000004100 */
[----:B------:R-:W-:Y:S01]  /*2a40*/  FMUL.FTZ R78, R64, R67 ;  /* 0x00000043404e7220 */ /* 0x000fe20000410000 */
[----:B------:R-:W-:-:S02]  /*2a50*/  HADD2.F32 R66, -RZ, R66.H0_H0 ;  /* 0x20000042ff427230 */ /* 0x000fc40000004100 */
[-C--:B------:R-:W-:Y:S01]  /*2a60*/  FFMA.FTZ R80, R63, R76.reuse, -R80 ;  /* 0x0000004c3f507223 */ /* 0x080fe20000010850 */
[----:B------:R-:W-:Y:S01]  /*2a70*/  FFMA.FTZ R65, R65, R76, R82 ;  /* 0x0000004c41417223 */ /* 0x000fe20000010052 */
[C---:B------:R-:W-:Y:S01]  /*2a80*/  FMUL.FTZ R67, R25.reuse, R67 ;  /* 0x0000004319437220 */ /* 0x040fe20000410000 */
[-C--:B------:R-:W-:Y:S01]  /*2a90*/  F2FP.F16.E4M3.UNPACK_B R63, R7.reuse.H1 ;  /* 0x00000007ff3f723e */ /* 0x080fe200030006ff */
[----:B------:R-:W-:Y:S01]  /*2aa0*/  FFMA.FTZ R15, R25, R66, -R78 ;  /* 0x00000042190f7223 */ /* 0x000fe2000001084e */
[----:B------:R-:W-:Y:S01]  /*2ab0*/  F2FP.F16.E4M3.UNPACK_B R78, R24.H1 ;  /* 0x00000018ff4e723e */ /* 0x000fe200030006ff */
[----:B------:R-:W-:Y:S01]  /*2ac0*/  FFMA.FTZ R64, R64, R66, R67 ;  /* 0x0000004240407223 */ /* 0x000fe20000010043 */
[----:B------:R-:W-:Y:S01]  /*2ad0*/  F2FP.SATFINITE.E4M3.F32.PACK_AB_MERGE_C R81, R65, R80, RZ ;  /* 0x000000504151723e */ /* 0x000fe200048070ff */
[--C-:B------:R-:W-:Y:S01]  /*2ae0*/  HADD2.F32 R65, -RZ, R63.reuse.H0_H0 ;  /* 0x2000003fff417230 */ /* 0x100fe20000004100 */
[----:B------:R-:W-:Y:S01]  /*2af0*/  F2FP.F16.E4M3.UNPACK_B R67, R14.H1 ;  /* 0x0000000eff43723e */ /* 0x000fe200030006ff */
[----:B------:R-:W-:Y:S01]  /*2b00*/  HADD2.F32 R63, -RZ, R63.H1_H1 ;  /* 0x3000003fff3f7230 */ /* 0x000fe20000004100 */
        /* <DEDUP_REMOVED lines=31> */
[C---:B------:R-:W-:Y:S01]  /*2d00*/  FMUL.FTZ R77, R7.reuse, R77 ;  /* 0x0000004d074d7220 */ /* 0x040fe20000410000 */
[-C--:B------:R-:W-:Y:S01]  /*2d10*/  FFMA.FTZ R63, R14, R67.reuse, -R63 ;  /* 0x000000430e3f7223 */ /* 0x080fe2000001083f */
[----:B------:R-:W-:Y:S01]  /*2d20*/  FFMA.FTZ R24, R24, R67, R25 ;  /* 0x0000004318187223 */ /* 0x000fe20000010019 */
[-C--:B------:R-:W-:Y:S01]  /*2d30*/  FFMA.FTZ R76, R7, R66.reuse, -R76 ;  /* 0x00000042074c7223 */ /* 0x080fe2000001084c */
[----:B------:R-:W-:Y:S01]  /*2d40*/  FFMA.FTZ R77, R6, R66, R77 ;  /* 0x00000042064d7223 */ /* 0x000fe2000001004d */
[----:B------:R-:W-:-:S04]  /*2d50*/  F2FP.SATFINITE.E4M3.F32.PACK_AB_MERGE_C R65, R82, R65, RZ ;  /* 0x000000415241723e */ /* 0x000fc800048070ff */
[----:B------:R-:W-:Y:S02]  /*2d60*/  F2FP.SATFINITE.E4M3.F32.PACK_AB_MERGE_C R6, R77, R76, R79 ;  /* 0x0000004c4d06723e */ /* 0x000fe4000480704f */
[----:B------:R-:W-:-:S07]  /*2d70*/  F2FP.SATFINITE.E4M3.F32.PACK_AB_MERGE_C R7, R24, R63, R65 ;  /* 0x0000003f1807723e */ /* 0x000fce0004807041 */
.L_x_11081:
[----:B------:R-:W-:Y:S05]  /*2d80*/  BSYNC B2 ;  /* 0x0000000000027941 */ /* 0x000fea0003800000 */
.L_x_11080:
[----:B--2---:R1:W-:Y:S02]  /*2d90*/  STG.E.128 desc[UR40][R12.64], R4 ;  /* 0x000000040c007986 */ /* 0x0043e4000c101d28 */
.L_x_11079:
[----:B------:R-:W-:Y:S05]  /*2da0*/  BSYNC B1 ;  /* 0x0000000000017941 */ /* 0x000fea0003800000 */
.L_x_11078:
[----:B------:R-:W-:Y:S05]  /*2db0*/  @P2 BRA `(.L_x_11077) ;  /* 0x0000001800d42947 */ /* 0x000fea0003800000 */
[----:B-1----:R-:W2:Y:S04]  /*2dc0*/  LDL R6, [R1+0x14] ;  /* 0x0000140001067983 */ /* 0x002ea80000100800 */
[----:B------:R-:W3:Y:S01]  /*2dd0*/  LDL R14, [R1+0x10] ;  /* 0x00001000010e7983 */ /* 0x000ee20000100800 */
[----:B------:R-:W-:Y:S01]  /*2de0*/  IMAD.MOV.U32 R5, RZ, RZ, 0x20 ;  /* 0x00000020ff057424 */ /* 0x000fe200078e00ff */
[----:B------:R-:W-:Y:S01]  /*2df0*/  BSSY B1, `(.L_x_11082) ;  /* 0x0000071000017945 */ /* 0x000fe20003800000 */
[----:B------:R-:W-:-:S03]  /*2e00*/  IMAD R4, R17, 0x2800, RZ ;  /* 0x0000280011047824 */ /* 0x000fc600078e02ff */
[----:B------:R-:W-:-:S04]  /*2e10*/  SEL R5, R5, 0xffffffe0, !P4 ;  /* 0xffffffe005057807 */ /* 0x000fc80006000000 */
[----:B--2---:R-:W-:Y:S02]  /*2e20*/  IADD3 R5, R5, R6, R4 ;  /* 0x0000000605057210 */ /* 0x004fe40007ffe004 */
[----:B---3--:R-:W-:-:S03]  /*2e30*/  ISETP.GE.AND P5, PT, R14, R27, PT ;  /* 0x0000001b0e00720c */ /* 0x008fc60003fa6270 */
[----:B------:R-:W-:-:S06]  /*2e40*/  IMAD.IADD R4, R16, 0x1, R5 ;  /* 0x0000000110047824 */ /* 0x000fcc00078e0205 */
[----:B------:R-:W1:Y:S04]  /*2e50*/  LDS.128 R4, [R4+0xe000] ;  /* 0x00e0000004047984 */ /* 0x000e680000000c00 */
[----:B------:R-:W-:Y:S05]  /*2e60*/  @P5 BRA `(.L_x_11083) ;  /* 0x0000000400a45947 */ /* 0x000fea0003800000 */
[--C-:B------:R-:W-:Y:S02]  /*2e70*/  SHF.R.U32.HI R10, RZ, 0x8, R9.reuse ;  /* 0x00000008ff0a7819 */ /* 0x100fe40000011609 */
[----:B------:R-:W-:Y:S02]  /*2e80*/  SHF.R.U32.HI R27, RZ, 0x18, R9 ;  /* 0x00000018ff1b7819 */ /* 0x000fe40000011609 */
[----:B------:R-:W-:Y:S01]  /*2e90*/  LOP3.LUT R8, R9, 0xff, RZ, 0xc0, !PT ;  /* 0x000000ff09087812 */ /* 0x000fe200078ec0ff */
[----:B------:R-:W-:Y:S01]  /*2ea0*/  IMAD.SHL.U32 R10, R10, 0x100, RZ ;  /* 0x000001000a0a7824 */ /* 0x000fe200078e00ff */
[----:B------:R-:W-:Y:S02]  /*2eb0*/  SHF.R.U32.HI R24, RZ, 0x8, R11 ;  /* 0x00000008ff187819 */ /* 0x000fe4000001160b */
[----:B------:R-:W-:Y:S02]  /*2ec0*/  SHF.R.U32.HI R25, RZ, 0x10, R9 ;  /* 0x00000010ff197819 */ /* 0x000fe40000011609 */
[----:B------:R-:W-:-:S02]  /*2ed0*/  LOP3.LUT R14, R11, 0xff0000ff, RZ, 0xc0, !PT ;  /* 0xff0000ff0b0e7812 */ /* 0x000fc400078ec0ff */
[----:B------:R-:W-:Y:S01]  /*2ee0*/  SHF.R.U32.HI R15, RZ, 0x10, R11 ;  /* 0x00000010ff0f7819 */ /* 0x000fe2000001160b */
[----:B------:R-:W-:Y:S01]  /*2ef0*/  IMAD.SHL.U32 R11, R24, 0x100, RZ ;  /* 0x00000100180b7824 */ /* 0x000fe200078e00ff */
[----:B------:R-:W-:Y:S01]  /*2f00*/  PRMT R9, R27, 0x654, R8 ;  /* 0x000006541b097816 */ /* 0x000fe20000000008 */
[----:B-1----:R-:W-:Y:S01]  /*2f10*/  IMAD.MOV.U32 R8, RZ, RZ, R4 ;  /* 0x000000ffff087224 */ /* 0x002fe200078e0004 */
[----:B------:R-:W-:Y:S01]  /*2f20*/  F2FP.F16.E4M3.UNPACK_B R4, R5 ;  /* 0x00000005ff04723e */ /* 0x000fe200020006ff */
[----:B------:R-:W-:Y:S01]  /*2f30*/  IMAD.U32 R15, R15, 0x10000, RZ ;  /* 0x000100000f0f7824 */ /* 0x000fe200078e00ff */
[----:B------:R-:W-:Y:S01]  /*2f40*/  LOP3.LUT R9, R9, 0xff00, R10, 0xf8, !PT ;  /* 0x0000ff0009097812 */ /* 0x000fe200078ef80a */
[----:B------:R-:W-:Y:S01]  /*2f50*/  IMAD.U32 R10, R25, 0x10000, RZ ;  /* 0x00010000190a7824 */ /* 0x000fe200078e00ff */
[----:B------:R-:W-:Y:S02]  /*2f60*/  LOP3.LUT R14, R14, 0xff00, R11, 0xf8, !PT ;  /* 0x0000ff000e0e7812 */ /* 0x000fe400078ef80b */
[----:B------:R-:W-:-:S02]  /*2f70*/  F2FP.F16.E4M3.UNPACK_B R11, R62.H1 ;  /* 0x0000003eff0b723e */ /* 0x000fc400030006ff */
        /* <DEDUP_REMOVED lines=88> */
.L_x_11083:
[----:B------:R-:W-:Y:S05]  /*3500*/  BSYNC B1 ;  /* 0x0000000000017941 */ /* 0x000fea0003800000 */
.L_x_11082:
[----:B-1----:R1:W-:Y:S01]  /*3510*/  STG.E.128 desc[UR40][R12.64+0x20], R4 ;  /* 0x000020040c007986 */ /* 0x0023e2000c101d28 */
[----:B------:R-:W-:Y:S05]  /*3520*/  BRA `(.L_x_11077) ;  /* 0x0000001000f87947 */ /* 0x000fea0003800000 */
.L_x_11071:
[----:B------:R-:W-:Y:S01]  /*3530*/  IMAD R5, R2, -0xa0, R31 ;  /* 0xffffff6002057824 */ /* 0x000fe200078e021f */
[----:B------:R-:W2:Y:S04]  /*3540*/  LDL.LU R66, [R1] ;  /* 0x0000000001427983 */ /* 0x000ea80000300800 */
[----:B------:R-:W-:Y:S01]  /*3550*/  VIMNMX R5, R5, 0xa0, PT ;  /* 0x000000a005057848 */ /* 0x000fe20003fe0100 */
[----:B------:R-:W3:Y:S01]  /*3560*/  LDL R64, [R1+0x8] ;  /* 0x0000080001407983 */ /* 0x000ee20000100800 */
[----:B------:R-:W-:Y:S02]  /*3570*/  CS2R R8, SRZ ;  /* 0x0000000000087805 */ /* 0x000fe4000001ff00 */
[----:B------:R-:W-:Y:S02]  /*3580*/  CS2R R10, SRZ ;  /* 0x00000000000a7805 */ /* 0x000fe4000001ff00 */
[----:B------:R-:W-:-:S04]  /*3590*/  ISETP.GE.AND P1, PT, R22, R5, PT ;  /* 0x000000051600720c */ /* 0x000fc80003f26270 */
[----:B------:R-:W-:-:S13]  /*35a0*/  ISETP.GE.OR P0, PT, R18, R27, P1 ;  /* 0x0000001b1200720c */ /* 0x000fda0000f06670 */
[----:B------:R-:W0:Y:S01]  /*35b0*/  @!P0 LDC.64 R12, c[0x0][0x3e8] ;  /* 0x0000fa00ff0c8b82 */ /* 0x000e220000000a00 */
[----:B------:R-:W-:Y:S02]  /*35c0*/  @!P0 IMAD.MOV.U32 R5, RZ, RZ, R68 ;  /* 0x000000ffff058224 */ /* 0x000fe400078e0044 */
[----:B------:R-:W-:-:S04]  /*35d0*/  @!P0 IMAD R6, R57, R2, RZ ;  /* 0x0000000239068224 */ /* 0x000fc800078e02ff */
[----:B------:R-:W-:Y:S01]  /*35e0*/  @!P0 IMAD R6, R65, R34, R6 ;  /* 0x0000002241068224 */ /* 0x000fe200078e0206 */
[----:B------:R-:W1:Y:S01]  /*35f0*/  @!P0 LDC.64 R24, c[0x0][0x400] ;  /* 0x00010000ff188b82 */ /* 0x000e620000000a00 */
[----:B0-----:R-:W-:Y:S01]  /*3600*/  @!P0 IADD3 R12, P5, P6, R42, R12, R4 ;  /* 0x0000000c2a0c8210 */ /* 0x001fe20007ebe004 */
[----:B------:R-:W-:-:S03]  /*3610*/  @!P0 IMAD.MOV.U32 R4, RZ, RZ, R36 ;  /* 0x000000ffff048224 */ /* 0x000fc600078e0024 */
[----:B------:R-:W-:Y:S01]  /*3620*/  @!P0 IADD3.X R13, R59, R13, R26, P5, P6 ;  /* 0x0000000d3b0d8210 */ /* 0x000fe20002fec41a */
[----:B------:R-:W-:-:S03]  /*3630*/  @!P0 IMAD.WIDE.U32 R4, R2, R34, R4 ;  /* 0x0000002202048225 */ /* 0x000fc600078e0004 */
[----:B-1----:R-:W-:-:S04]  /*3640*/  @!P0 IADD3 R24, P5, R4, R24, RZ ;  /* 0x0000001804188210 */ /* 0x002fc80007fbe0ff */
[----:B------:R-:W-:Y:S02]  /*3650*/  @!P0 IADD3.X R25, R25, R6, R5, P5, !PT ;  /* 0x0000000619198210 */ /* 0x000fe40002ffe405 */
[----:B------:R-:W-:Y:S02]  /*3660*/  CS2R R4, SRZ ;  /* 0x0000000000047805 */ /* 0x000fe4000001ff00 */
[----:B------:R-:W-:Y:S01]  /*3670*/  CS2R R6, SRZ ;  /* 0x0000000000067805 */ /* 0x000fe2000001ff00 */
[----:B------:R-:W4:Y:S05]  /*3680*/  @!P0 LDG.E.128 R8, desc[UR40][R24.64] ;  /* 0x0000002818088981 */ /* 0x000f2a000c1e1d00 */
[----:B------:R-:W5:Y:S01]  /*3690*/  @!P0 LDG.E.128 R4, desc[UR40][R12.64] ;  /* 0x000000280c048981 */ /* 0x000f62000c1e1d00 */
[----:B------:R-:W-:-:S02]  /*36a0*/  ISETP.GE.AND P0, PT, R18, R27, PT ;  /* 0x0000001b1200720c */ /* 0x000fc40003f06270 */
[----:B--2---:R-:W-:-:S11]  /*36b0*/  LOP3.LUT R66, R66, 0xfffffffe, RZ, 0xc0, !PT ;  /* 0xfffffffe42427812 */ /* 0x004fd600078ec0ff */
[----:B------:R-:W-:-:S05]  /*36c0*/  @P0 LOP3.LUT R66, R66, 0x1, RZ, 0xfc, !PT ;  /* 0x0000000142420812 */ /* 0x000fca00078efcff */
[----:B------:R0:W-:Y:S01]  /*36d0*/  STL [R1], R66 ;  /* 0x0000004201007387 */ /* 0x0001e20000100800 */
[----:B---3--:R-:W-:Y:S01]  /*36e0*/  ISETP.NE.AND P0, PT, R64, 0x3, PT ;  /* 0x000000034000780c */ /* 0x008fe20003f05270 */
[----:B----4-:R-:W-:Y:S02]  /*36f0*/  IMAD.MOV.U32 R82, RZ, RZ, R8 ;  /* 0x000000ffff527224 */ /* 0x010fe400078e0008 */
[----:B------:R-:W-:Y:S02]  /*3700*/  IMAD.MOV.U32 R80, RZ, RZ, R10 ;  /* 0x000000ffff507224 */ /* 0x000fe400078e000a */
[----:B-----5:R-:W-:Y:S02]  /*3710*/  IMAD.MOV.U32 R81, RZ, RZ, R4 ;  /* 0x000000ffff517224 */ /* 0x020fe400078e0004 */
[----:B------:R-:W-:-:S06]  /*3720*/  IMAD.MOV.U32 R78, RZ, RZ, R6 ;  /* 0x000000ffff4e7224 */ /* 0x000fcc00078e0006 */
[----:B0-----:R-:W-:Y:S05]  /*3730*/  @!P0 BRA `(.L_x_11084) ;  /* 0x0000000000048947 */ /* 0x001fea0003800000 */
[----:B------:R-:W-:Y:S01]  /*3740*/  BPT.TRAP 0x1 ;  /* 0x000000040000795c */ /* 0x000fe20000300000 */
.L_x_11084:
[----:B------:R-:W-:Y:S01]  /*3750*/  IMAD R74, R17, 0x8, R16 ;  /* 0x00000008114a7824 */ /* 0x000fe200078e0210 */
[----:B------:R-:W-:Y:S01]  /*3760*/  SHF.L.U32 R75, R23, 0x1f, RZ ;  /* 0x0000001f174b7819 */ /* 0x000fe200000006ff */
[----:B------:R-:W0:Y:S01]  /*3770*/  LDC R77, c[0x0][0x2f4] ;  /* 0x0000bd00ff4d7b82 */ /* 0x000e220000000800 */
[----:B------:R-:W-:Y:S02]  /*3780*/  BSSY B1, `(.L_x_11085) ;  /* 0x0000003000017945 */ /* 0x000fe40003800000 */
[----:B------:R-:W1:Y:S02]  /*3790*/  SYNCS.PHASECHK.TRANS64.TRYWAIT P5, [R74+URZ+0x13290], R75 ;  /* 0x0132904b4a0075a7 */ /* 0x000e6400080a017f */
[----:B-1----:R-:W-:Y:S05]  /*37a0*/  @!P5 BRA `(.L_x_11086) ;  /* 0x00000118004cd947 */ /* 0x002fea0003800000 */
.L_x_11285:
[----:B------:R-:W-:Y:S05]  /*37b0*/  BSYNC B1 ;  /* 0x0000000000017941 */ /* 0x000fea0003800000 */
.L_x_11085:
[----:B0-----:R-:W-:Y:S01]  /*37c0*/  ISETP.GE.OR P5, PT, R18, R77, P1 ;  /* 0x0000004d1200720c */ /* 0x001fe20000fa6670 */
[----:B------:R-:W-:Y:S01]  /*37d0*/  ULDC.64 UR4, c[0x0][0x300] ;  /* 0x0000c00000047ab9 */ /* 0x000fe20000000a00 */
[----:B------:R-:W-:Y:S01]  /*37e0*/  SHF.R.S32.HI R12, RZ, 0x1f, R22 ;  /* 0x0000001fff0c7819 */ /* 0x000fe20000011416 */
[----:B------:R-:W-:Y:S02]  /*37f0*/  IMAD.MOV.U32 R64, RZ, RZ, R14 ;  /* 0x000000ffff407224 */ /* 0x000fe400078e000e */
[----:B------:R-:W-:Y:S02]  /*3800*/  IMAD.MOV.U32 R65, RZ, RZ, R67 ;  /* 0x000000ffff417224 */ /* 0x000fe400078e0043 */
[----:B------:R-:W-:Y:S02]  /*3810*/  IMAD R13, R12, UR4, RZ ;  /* 0x000000040c0d7c24 */ /* 0x000fe4000f8e02ff */
[----:B------:R-:W-:-:S04]  /*3820*/  IMAD.WIDE.U32 R64, R22, UR4, R64 ;  /* 0x0000000416407c25 */ /* 0x000fc8000f8e0040 */
[----:B------:R-:W-:Y:S01]  /*3830*/  IMAD R13, R22, UR5, R13 ;  /* 0x00000005160d7c24 */ /* 0x000fe2000f8e020d */
[----:B------:R-:W-:Y:S06]  /*3840*/  @P5 BRA `(.L_x_11077) ;  /* 0x0000001000305947 */ /* 0x000fec0003800000 */
[----:B------:R-:W2:Y:S04]  /*3850*/  LDL R27, [R1] ;  /* 0x00000000011b7983 */ /* 0x000ea80000100800 */
[----:B------:R-:W3:Y:S04]  /*3860*/  LDL R26, [R1+0x30] ;  /* 0x00003000011a7983 */ /* 0x000ee80000100800 */
[----:B------:R-:W4:Y:S04]  /*3870*/  LDL R25, [R1+0x34] ;  /* 0x0000340001197983 */ /* 0x000f280000100800 */
[----:B------:R-:W5:Y:S01]  /*3880*/  LDL R24, [R1+0x38] ;  /* 0x0000380001187983 */ /* 0x000f620000100800 */
[----:B------:R-:W-:Y:S01]  /*3890*/  IMAD.IADD R76, R13, 0x1, R65 ;  /* 0x000000010d4c7824 */ /* 0x000fe200078e0241 */
[----:B------:R-:W-:Y:S01]  /*38a0*/  IADD3 R67, P5, P6, R50, R64, R60 ;  /* 0x0000004032437210 */ /* 0x000fe20007ebe03c */
[----:B------:R-:W-:Y:S01]  /*38b0*/  IMAD.IADD R13, R77, 0x1, -R54 ;  /* 0x000000014d0d7824 */ /* 0x000fe200078e0a36 */
[----:B------:R-:W-:Y:S02]  /*38c0*/  BSSY B1, `(.L_x_11087) ;  /* 0x00000e8000017945 */ /* 0x000fe40003800000 */
[----:B------:R-:W-:-:S02]  /*38d0*/  IADD3.X R12, R3, R76, R69, P5, P6 ;  /* 0x0000004c030c7210 */ /* 0x000fc40002fec445 */
[----:B------:R-:W-:-:S05]  /*38e0*/  IADD3 R66, P5, R67, R62, RZ ;  /* 0x0000003e43427210 */ /* 0x000fca0007fbe0ff */
[----:B------:R-:W-:Y:S01]  /*38f0*/  IMAD.X R67, R12, 0x1, R63, P5 ;  /* 0x000000010c437824 */ /* 0x000fe200028e063f */
[C---:B--2---:R-:W-:Y:S02]  /*3900*/  LOP3.LUT P5, RZ, R27.reuse, 0x4, RZ, 0xc0, !PT ;  /* 0x000000041bff7812 */ /* 0x044fe400078ac0ff */
[----:B------:R-:W-:Y:S02]  /*3910*/  LOP3.LUT P6, RZ, R27, 0x1, RZ, 0xc0, !PT ;  /* 0x000000011bff7812 */ /* 0x000fe400078cc0ff */
[----:B------:R-:W-:-:S04]  /*3920*/  SEL R13, R54, R13, !P5 ;  /* 0x0000000d360d7207 */ /* 0x000fc80006800000 */
[----:B------:R-:W-:-:S04]  /*3930*/  SHF.R.S32.HI R12, RZ, 0x1f, R13 ;  /* 0x0000001fff0c7819 */ /* 0x000fc8000001140d */
[----:B------:R-:W-:Y:S01]  /*3940*/  LEA.HI R12, R12, R13, RZ, 0x5 ;  /* 0x0000000d0c0c7211 */ /* 0x000fe200078f28ff */
[----:B------:R-:W-:-:S03]  /*3950*/  IMAD R13, R17, 0x2800, R70 ;  /* 0x00002800110d7824 */ /* 0x000fc600078e0246 */
[----:B------:R-:W-:Y:S01]  /*3960*/  SHF.R.S32.HI R12, RZ, 0x5, R12 ;  /* 0x00000005ff0c7819 */ /* 0x000fe2000001140c */
[----:B------:R-:W-:-:S03]  /*3970*/  IMAD.IADD R13, R16, 0x1, R13 ;  /* 0x00000001100d7824 */ /* 0x000fc600078e020d */
[----:B------:R-:W-:-:S05]  /*3980*/  LEA.HI.SX32 R12, R21, R12, 0x1c ;  /* 0x0000000c150c7211 */ /* 0x000fca00078fe2ff */
[----:B------:R-:W-:-:S05]  /*3990*/  IMAD.SHL.U32 R79, R12, 0x10, RZ ;  /* 0x000000100c4f7824 */ /* 0x000fca00078e00ff */
[----:B---3--:R-:W-:-:S04]  /*39a0*/  LOP3.LUT R12, R26, 0x30, R79, 0xf8, !PT ;  /* 0x000000301a0c7812 */ /* 0x008fc800078ef84f */
[----:B----4-:R-:W-:-:S05]  /*39b0*/  LOP3.LUT R12, R12, R25, RZ, 0x3c, !PT ;  /* 0x000000190c0c7212 */ /* 0x010fca00078e3cff */
[----:B-----5:R-:W-:-:S04]  /*39c0*/  IMAD.IADD R12, R24, 0x1, R12 ;  /* 0x00000001180c7824 */ /* 0x020fc800078e020c */
[----:B------:R-:W-:-:S05]  /*39d0*/  IMAD R15, R17, 0x2800, R12 ;  /* 0x00002800110f7824 */ /* 0x000fca00078e020c */
[----:B------:R-:W-:Y:S02]  /*39e0*/  IADD3 R24, R16, R15, RZ ;  /* 0x0000000f10187210 */ /* 0x000fe40007ffe0ff */
[----:B------:R-:W0:Y:S04]  /*39f0*/  LDS.128 R12, [R13+0xe000] ;  /* 0x00e000000d0c7984 */ /* 0x000e280000000c00 */
        /* <DEDUP_REMOVED lines=11> */
[--C-:B------:R-:W-:Y:S01]  /*3ab0*/  SHF.R.U32.HI R88, RZ, 0x8, R7.reuse ;  /* 0x00000008ff587819 */ /* 0x100fe20000011607 */
[----:B------:R-:W-:Y:S01]  /*3ac0*/  IMAD.SHL.U32 R83, R83, 0x100, RZ ;  /* 0x0000010053537824 */ /* 0x000fe200078e00ff */
[----:B------:R-:W-:Y:S02]  /*3ad0*/  PRMT R4, R91, 0x654, R4 ;  /* 0x000006545b047816 */ /* 0x000fe40000000004 */
[----:B------:R-:W-:Y:S02]  /*3ae0*/  SHF.R.U32.HI R89, RZ, 0x18, R7 ;  /* 0x00000018ff597819 */ /* 0x000fe40000011607 */
[----:B------:R-:W-:-:S02]  /*3af0*/  LOP3.LUT R6, R7, 0xff, RZ, 0xc0, !PT ;  /* 0x000000ff07067812 */ /* 0x000fc400078ec0ff */
[----:B------:R-:W-:Y:S02]  /*3b00*/  SHF.R.U32.HI R86, RZ, 0x10, R7 ;  /* 0x00000010ff567819 */ /* 0x000fe40000011607 */
[--C-:B------:R-:W-:Y:S02]  /*3b10*/  SHF.R.U32.HI R85, RZ, 0x8, R11.reuse ;  /* 0x00000008ff557819 */ /* 0x100fe4000001160b */
[----:B------:R-:W-:Y:S02]  /*3b20*/  LOP3.LUT R84, R11, 0xff0000ff, RZ, 0xc0, !PT ;  /* 0xff0000ff0b547812 */ /* 0x000fe400078ec0ff */
[----:B------:R-:W-:Y:S01]  /*3b30*/  SHF.R.U32.HI R7, RZ, 0x10, R11 ;  /* 0x00000010ff077819 */ /* 0x000fe2000001160b */
[----:B------:R-:W-:Y:S01]  /*3b40*/  IMAD.SHL.U32 R11, R88, 0x100, RZ ;  /* 0x00000100580b7824 */ /* 0x000fe200078e00ff */
[----:B------:R-:W-:Y:S01]  /*3b50*/  LOP3.LUT R4, R4, 0xff00, R9, 0xf8, !PT ;  /* 0x0000ff0004047812 */ /* 0x000fe200078ef809 */
[----:B------:R-:W-:Y:S01]  /*3b60*/  IMAD.U32 R9, R90, 0x10000, RZ ;  /* 0x000100005a097824 */ /* 0x000fe200078e00ff */
[----:B------:R-:W-:Y:S01]  /*3b70*/  PRMT R6, R89, 0x654, R6 ;  /* 0x0000065459067816 */ /* 0x000fe20000000006 */
[----:B------:R-:W-:Y:S01]  /*3b80*/  IMAD.SHL.U32 R85, R85, 0x100, RZ ;  /* 0x0000010055557824 */ /* 0x000fe200078e00ff */
[----:B------:R-:W-:Y:S01]  /*3b90*/  PRMT R10, R87, 0x654, R8 ;  /* 0x00000654570a7816 */ /* 0x000fe20000000008 */
[----:B------:R-:W-:Y:S01]  /*3ba0*/  IMAD.U32 R88, R5, 0x10000, RZ ;  /* 0x0001000005587824 */ /* 0x000fe200078e00ff */
[----:B------:R-:W-:Y:S01]  /*3bb0*/  LOP3.LUT R8, R6, 0xff00, R11, 0xf8, !PT ;  /* 0x0000ff0006087812 */ /* 0x000fe200078ef80b */
[----:B------:R-:W-:Y:S01]  /*3bc0*/  IMAD.U32 R90, R7, 0x10000, RZ ;  /* 0x00010000075a7824 */ /* 0x000fe200078e00ff */
[----:B------:R-:W-:Y:S01]  /*3bd0*/  LOP3.LUT R6, R4, 0xff0000, R9, 0xf8, !PT ;  /* 0x00ff000004067812 */ /* 0x000fe200078ef809 */
[----:B------:R-:W-:Y:S01]  /*3be0*/  IMAD.U32 R9, R86, 0x10000, RZ ;  /* 0x0001000056097824 */ /* 0x000fe200078e00ff */
[----:B------:R-:W-:-:S02]  /*3bf0*/  LOP3.LUT R87, R10, 0xff00, R83, 0xf8, !PT ;  /* 0x0000ff000a577812 */ /* 0x000fc400078ef853 */
[----:B------:R-:W-:Y:S02]  /*3c00*/  F2FP.F16.E4M3.UNPACK_B R86, R82.H1 ;  /* 0x00000052ff56723e */ /* 0x000fe400030006ff */
[----:B--2---:R-:W-:Y:S02]  /*3c10*/  F2FP.F16.E4M3.UNPACK_B R11, R24.H1 ;  /* 0x00000018ff0b723e */ /* 0x004fe400030006ff */
[----:B0-----:R-:W-:Y:S02]  /*3c20*/  F2FP.F16.E4M3.UNPACK_B R10, R12.H1 ;  /* 0x0000000cff0a723e */ /* 0x001fe400030006ff */
[----:B------:R-:W-:Y:S01]  /*3c30*/  LOP3.LUT R89, R84, 0xff00, R85, 0xf8, !PT ;  /* 0x0000ff0054597812 */ /* 0x000fe200078ef855 */
[----:B------:R-:W-:Y:S01]  /*3c40*/  HADD2.F32 R85, -RZ, R86.H0_H0 ;  /* 0x20000056ff557230 */ /* 0x000fe20000004100 */
        /* <DEDUP_REMOVED lines=20> */
[C---:B------:R-:W-:Y:S01]  /*3d90*/  FMUL.FTZ R88, R10.reuse, R88 ;  /* 0x000000580a587220 */ /* 0x040fe20000410000 */
[----:B------:R-:W-:Y:S01]  /*3da0*/  FFMA.FTZ R11, R10, R85, -R11 ;  /* 0x000000550a0b7223 */ /* 0x000fe2000001080b */
[----:B------:R-:W-:Y:S01]  /*3db0*/  HADD2.F32 R82, -RZ, R24.H0_H0 ;  /* 0x20000018ff527230 */ /* 0x000fe20000004100 */
[----:B------:R-:W-:Y:S01]  /*3dc0*/  LOP3.LUT R5, R89, 0xff0000, R90, 0xf8, !PT ;  /* 0x00ff000059057812 */ /* 0x000fe200078ef85a */
[----:B------:R-:W-:-:S02]  /*3dd0*/  HADD2.F32 R12, -RZ, R81.H0_H0 ;  /* 0x20000051ff0c7230 */ /* 0x000fc40000004100 */
[----:B------:R-:W-:Y:S01]  /*3de0*/  FFMA.FTZ R10, R83, R85, R88 ;  /* 0x00000055530a7223 */ /* 0x000fe20000010058 */
        /* <DEDUP_REMOVED lines=21> */
[--C-:B------:R-:W-:Y:S02]  /*3f40*/  HADD2.F32 R84, -RZ, R82.reuse.H0_H0 ;  /* 0x20000052ff547230 */ /* 0x100fe40000004100 */
[----:B------:R-:W-:Y:S01]  /*3f50*/  FMUL.FTZ R93, R86, R91 ;  /* 0x0000005b565d7220 */ /* 0x000fe20000410000 */
[----:B------:R-:W-:Y:S01]  /*3f60*/  HADD2.F32 R90, -RZ, R87.H1_H1 ;  /* 0x30000057ff5a7230 */ /* 0x000fe20000004100 */
[----:B------:R-:W-:Y:S01]  /*3f70*/  F2FP.SATFINITE.E4M3.F32.PACK_AB_MERGE_C R9, R10, R9, RZ ;  /* 0x000000090a09723e */ /* 0x000fe200048070ff */
[----:B------:R-:W-:Y:S02]  /*3f80*/  HADD2.F32 R87, -RZ, R85.H1_H1 ;  /* 0x30000055ff577230 */ /* 0x000fe40000004100 */
[----:B------:R-:W-:Y:S01]  /*3f90*/  FMUL.FTZ R91, R84, R91 ;  /* 0x0000005b545b7220 */ /* 0x000fe20000410000 */
[----:B------:R-:W-:-:S02]  /*3fa0*/  HADD2.F32 R85, -RZ, R82.H1_H1 ;  /* 0x30000052ff557230 */ /* 0x000fc40000004100 */
[-C--:B------:R-:W-:Y:S01]  /*3fb0*/  FFMA.FTZ R82, R84, R89.reuse, -R93 ;  /* 0x0000005954527223 */ /* 0x080fe2000001085d */
[----:B------:R-:W-:Y:S01]  /*3fc0*/  F2FP.F16.E4M3.UNPACK_B R84, R80 ;  /* 0x00000050ff54723e */ /* 0x000fe200020006ff */
[----:B------:R-:W-:Y:S01]  /*3fd0*/  FFMA.FTZ R86, R86, R89, R91 ;  /* 0x0000005956567223 */ /* 0x000fe2000001005b */
[----:B------:R-:W-:Y:S01]  /*3fe0*/  F2FP.F16.E4M3.UNPACK_B R80, R26 ;  /* 0x0000001aff50723e */ /* 0x000fe200020006ff */
[----:B------:R-:W-:Y:S02]  /*3ff0*/  HADD2.F32 R88, -RZ, R88.H1_H1 ;  /* 0x30000058ff587230 */ /* 0x000fe40000004100 */
[-C--:B------:R-:W-:Y:S01]  /*4000*/  FMUL.FTZ R92, R87, R90.reuse ;  /* 0x0000005a575c7220 */ /* 0x080fe20000410000 */
[--C-:B------:R-:W-:Y:S02]  /*4010*/  HADD2.F32 R89, -RZ, R84.reuse.H0_H0 ;  /* 0x20000054ff597230 */ /* 0x100fe40000004100 */
[----:B------:R-:W-:Y:S01]  /*4020*/  FMUL.FTZ R90, R85, R90 ;  /* 0x0000005a555a7220 */ /* 0x000fe20000410000 */
[----:B------:R-:W-:Y:S01]  /*4030*/  HADD2.F32 R91, -RZ, R84.H1_H1 ;  /* 0x30000054ff5b7230 */ /* 0x000fe20000004100 */
[----:B------:R-:W-:Y:S01]  /*4040*/  F2FP.F16.E4M3.UNPACK_B R84, R78 ;  /* 0x0000004eff54723e */ /* 0x000fe200020006ff */
[----:B------:R-:W-:-:S02]  /*4050*/  HADD2.F32 R78, -RZ, R80.H0_H0 ;  /* 0x20000050ff4e7230 */ /* 0x000fc40000004100 */
[-C--:B------:R-:W-:Y:S01]  /*4060*/  FFMA.FTZ R97, R85, R88.reuse, -R92 ;  /* 0x0000005855617223 */ /* 0x080fe2000001085c */
[----:B------:R-:W-:Y:S02]  /*4070*/  HADD2.F32 R26, -RZ, R14.H0_H0 ;  /* 0x2000000eff1a7230 */ /* 0x000fe40000004100 */
[----:B------:R-:W-:Y:S01]  /*4080*/  FFMA.FTZ R99, R87, R88, R90 ;  /* 0x0000005857637223 */ /* 0x000fe2000001005a */
        /* <DEDUP_REMOVED lines=8> */
[----:B------:R-:W-:Y:S01]  /*4110*/  FMUL.FTZ R91, R14, R91 ;  /* 0x0000005b0e5b7220 */ /* 0x000fe20000410000 */
[----:B------:R-:W-:Y:S01]  /*4120*/  F2FP.F16.E4M3.UNPACK_B R10, R25 ;  /* 0x00000019ff0a723e */ /* 0x000fe200020006ff */
[----:B------:R-:W-:Y:S01]  /*4130*/  FFMA.FTZ R93, R26, R85, -R93 ;  /* 0x000000551a5d7223 */ /* 0x000fe2000001085d */
[----:B------:R-:W-:Y:S01]  /*4140*/  F2FP.F16.E4M3.UNPACK_B R11, R7 ;  /* 0x00000007ff0b723e */ /* 0x000fe200020006ff */
[----:B------:R-:W-:Y:S01]  /*4150*/  FFMA.FTZ R26, R78, R85, R89 ;  /* 0x000000554e1a7223 */ /* 0x000fe20000010059 */
[----:B------:R-:W-:Y:S01]  /*4160*/  F2FP.SATFINITE.E4M3.F32.PACK_AB_MERGE_C R24, R83, R24, R9 ;  /* 0x000000185318723e */ /* 0x000fe20004807009 */
[----:B------:R-:W-:Y:S01]  /*4170*/  FFMA.FTZ R91, R80, R87, R91 ;  /* 0x00000057505b7223 */ /* 0x000fe2000001005b */
[----:B------:R-:W-:Y:S01]  /*4180*/  F2FP.F16.E4M3.UNPACK_B R9, R13 ;  /* 0x0000000dff09723e */ /* 0x000fe200020006ff */
[----:B------:R-:W-:Y:S01]  /*4190*/  FFMA.FTZ R14, R14, R87, -R95 ;  /* 0x000000570e0e7223 */ /* 0x000fe2000001085f */
[----:B------:R-:W-:Y:S01]  /*41a0*/  F2FP.SATFINITE.E4M3.F32.PACK_AB_MERGE_C R12, R81, R12, R8 ;  /* 0x0000000c510c723e */ /* 0x000fe20004807008 */
[----:B------:R-:W-:Y:S01]  /*41b0*/  HADD2.F32 R78, -RZ, R10.H0_H0 ;  /* 0x2000000aff4e7230 */ /* 0x000fe20000004100 */
[----:B------:R-:W-:Y:S01]  /*41c0*/  F2FP.F16.E4M3.UNPACK_B R80, R6 ;  /* 0x00000006ff50723e */ /* 0x000fe200020006ff */
[----:B------:R-:W-:Y:S01]  /*41d0*/  HADD2.F32 R83, -RZ, R11.H0_H0 ;  /* 0x2000000bff537230 */ /* 0x000fe20000004100 */
[----:B------:R-:W-:Y:S01]  /*41e0*/  F2FP.SATFINITE.E4M3.F32.PACK_AB_MERGE_C R82, R97, R82, RZ ;  /* 0x000000526152723e */ /* 0x000fe200048070ff */
[----:B------:R-:W-:Y:S01]  /*41f0*/  HADD2.F32 R8, -RZ, R9.H0_H0 ;  /* 0x20000009ff087230 */ /* 0x000fe20000004100 */
[----:B------:R-:W-:Y:S01]  /*4200*/  F2FP.F16.E4M3.UNPACK_B R25, R25.H1 ;  /* 0x00000019ff19723e */ /* 0x000fe200030006ff */
        /* <DEDUP_REMOVED lines=21> */
[-C--:B------:R-:W-:Y:S01]  /*4360*/  F2FP.F16.E4M3.UNPACK_B R88, R5.reuse.H1 ;  /* 0x00000005ff58723e */ /* 0x080fe200030006ff */
[----:B------:R-:W-:Y:S02]  /*4370*/  HADD2.F32 R80, -RZ, R25.H1_H1 ;  /* 0x30000019ff507230 */ /* 0x000fe40000004100 */
[-C--:B------:R-:W-:Y:S01]  /*4380*/  FMUL.FTZ R84, R78, R82.reuse ;  /* 0x000000524e547220 */ /* 0x080fe20000410000 */
[--C-:B------:R-:W-:Y:S02]  /*4390*/  HADD2.F32 R25, -RZ, R6.reuse.H0_H0 ;  /* 0x20000006ff197230 */ /* 0x100fe40000004100 */
[----:B------:R-:W-:Y:S01]  /*43a0*/  FMUL.FTZ R83, R7, R82 ;  /* 0x0000005207537220 */ /* 0x000fe20000410000 */
[----:B------:R-:W-:Y:S01]  /*43b0*/  HADD2.F32 R13, -RZ, R13.H1_H1 ;  /* 0x3000000dff0d7230 */ /* 0x000fe20000004100 */
[----:B------:R-:W-:Y:S01]  /*43c0*/  F2FP.SATFINITE.E4M3.F32.PACK_AB_MERGE_C R26, R91, R26, R86 ;  /* 0x0000001a5b1a723e */ /* 0x000fe20004807056 */
[----:B------:R-:W-:Y:S01]  /*43d0*/  HADD2.F32 R81, -RZ, R81.H1_H1 ;  /* 0x30000051ff517230 */ /* 0x000fe20000004100 */
[----:B------:R-:W-:Y:S01]  /*43e0*/  F2FP.F16.E4M3.UNPACK_B R87, R5 ;  /* 0x00000005ff57723e */ /* 0x000fe200020006ff */
[----:B------:R-:W-:-:S02]  /*43f0*/  HADD2.F32 R82, -RZ, R6.H1_H1 ;  /* 0x30000006ff527230 */ /* 0x000fc40000004100 */
[-C--:B------:R-:W-:Y:S01]  /*4400*/  FFMA.FTZ R6, R7, R25.reuse, -R84 ;  /* 0x0000001907067223 */ /* 0x080fe20000010854 */
[----:B------:R-:W-:Y:S01]  /*4410*/  FFMA.FTZ R7, R78, R25, R83 ;  /* 0x000000194e077223 */ /* 0x000fe20000010053 */
[CC--:B------:R-:W-:Y:S01]  /*4420*/  FMUL.FTZ R86, R80.reuse, R81.reuse ;  /* 0x0000005150567220 */ /* 0x0c0fe20000410000 */
[C---:B------:R-:W-:Y:S01]  /*4430*/  FMUL.FTZ R83, R13.reuse, R81 ;  /* 0x000000510d537220 */ /* 0x040fe20000410000 */
[----:B------:R-:W-:Y:S01]  /*4440*/  F2FP.F16.E4M3.UNPACK_B R25, R15 ;  /* 0x0000000fff19723e */ /* 0x000fe200020006ff */
[--C-:B------:R-:W-:Y:S02]  /*4450*/  HADD2.F32 R89, -RZ, R88.reuse.H0_H0 ;  /* 0x20000058ff597230 */ /* 0x100fe40000004100 */
[-C--:B------:R-:W-:Y:S01]  /*4460*/  FFMA.FTZ R13, R13, R82.reuse, -R86 ;  /* 0x000000520d0d7223 */ /* 0x080fe20000010856 */
[----:B------:R-:W-:Y:S01]  /*4470*/  FFMA.FTZ R78, R80, R82, R83 ;  /* 0x00000052504e7223 */ /* 0x000fe20000010053 */
[----:B------:R-:W-:Y:S01]  /*4480*/  F2FP.F16.E4M3.UNPACK_B R82, R27.H1 ;  /* 0x0000001bff52723e */ /* 0x000fe200030006ff */
[----:B------:R-:W-:Y:S01]  /*4490*/  HADD2.F32 R90, -RZ, R87.H0_H0 ;  /* 0x20000057ff5a7230 */ /* 0x000fe20000004100 */
[----:B------:R-:W-:Y:S01]  /*44a0*/  F2FP.F16.E4M3.UNPACK_B R15, R15.H1 ;  /* 0x0000000fff0f723e */ /* 0x000fe200030006ff */
[----:B------:R-:W-:Y:S01]  /*44b0*/  HADD2.F32 R88, -RZ, R88.H1_H1 ;  /* 0x30000058ff587230 */ /* 0x000fe20000004100 */
[----:B------:R-:W-:Y:S01]  /*44c0*/  F2FP.F16.E4M3.UNPACK_B R81, R27 ;  /* 0x0000001bff51723e */ /* 0x000fe200020006ff */
        /* <DEDUP_REMOVED lines=10> */
[C---:B------:R-:W-:Y:S01]  /*4570*/  FMUL.FTZ R89, R80.reuse, R89 ;  /* 0x0000005950597220 */ /* 0x040fe20000410000 */
[----:B------:R-:W-:Y:S02]  /*4580*/  HADD2.F32 R82, -RZ, R82.H1_H1 ;  /* 0x30000052ff527230 */ /* 0x000fe40000004100 */
[-C--:B------:R-:W-:Y:S01]  /*4590*/  FMUL.FTZ R92, R83, R90.reuse ;  /* 0x0000005a535c7220 */ /* 0x080fe20000410000 */
[----:B------:R-:W-:Y:S02]  /*45a0*/  HADD2.F32 R15, -RZ, R15.H1_H1 ;  /* 0x3000000fff0f7230 */ /* 0x000fe40000004100 */
[-C--:B------:R-:W-:Y:S01]  /*45b0*/  FFMA.FTZ R91, R80, R85.reuse, -R91 ;  /* 0x00000055505b7223 */ /* 0x080fe2000001085b */
[----:B------:R-:W-:Y:S02]  /*45c0*/  HADD2.F32 R86, -RZ, R5.H0_H0 ;  /* 0x20000005ff567230 */ /* 0x000fe40000004100 */
[----:B------:R-:W-:Y:S01]  /*45d0*/  FMUL.FTZ R90, R27, R90 ;  /* 0x0000005a1b5a7220 */ /* 0x000fe20000410000 */
[----:B------:R-:W-:Y:S01]  /*45e0*/  FFMA.FTZ R89, R4, R85, R89 ;  /* 0x0000005504597223 */ /* 0x000fe20000010059 */
[----:B------:R-:W-:-:S02]  /*45f0*/  HADD2.F32 R81, -RZ, R81.H1_H1 ;  /* 0x30000051ff517230 */ /* 0x000fc40000004100 */
[----:B------:R-:W-:Y:S01]  /*4600*/  FMUL.FTZ R94, R82, R88 ;  /* 0x00000058525e7220 */ /* 0x000fe20000410000 */
[----:B------:R-:W-:Y:S02]  /*4610*/  HADD2.F32 R80, -RZ, R87.H1_H1 ;  /* 0x30000057ff507230 */ /* 0x000fe40000004100 */
[-C--:B------:R-:W-:Y:S01]  /*4620*/  FFMA.FTZ R92, R27, R86.reuse, -R92 ;  /* 0x000000561b5c7223 */ /* 0x080fe2000001085c */
[----:B------:R-:W-:Y:S02]  /*4630*/  HADD2.F32 R84, -RZ, R84.H1_H1 ;  /* 0x30000054ff547230 */ /* 0x000fe40000004100 */
[----:B------:R-:W-:Y:S01]  /*4640*/  FFMA.FTZ R90, R83, R86, R90 ;  /* 0x00000056535a7223 */ /* 0x000fe2000001005a */
[----:B------:R-:W-:Y:S02]  /*4650*/  HADD2.F32 R25, -RZ, R25.H1_H1 ;  /* 0x30000019ff197230 */ /* 0x000fe40000004100 */
[----:B------:R-:W-:Y:S01]  /*4660*/  FMUL.FTZ R86, R81, R80 ;  /* 0x0000005051567220 */ /* 0x000fe20000410000 */
[----:B------:R-:W-:-:S02]  /*4670*/  HADD2.F32 R4, -RZ, R5.H1_H1 ;  /* 0x30000005ff047230 */ /* 0x000fc40000004100 */
[C---:B------:R-:W-:Y:S01]  /*4680*/  FMUL.FTZ R5, R15.reuse, R88 ;  /* 0x000000580f057220 */ /* 0x040fe20000410000 */
[----:B------:R-:W-:Y:S01]  /*4690*/  FFMA.FTZ R94, R15, R84, -R94 ;  /* 0x000000540f5e7223 */ /* 0x000fe2000001085e */
[----:B------:R-:W-:Y:S01]  /*46a0*/  FMUL.FTZ R80, R25, R80 ;  /* 0x0000005019507220 */ /* 0x000fe20000410000 */
[----:B------:R-:W-:Y:S01]  /*46b0*/  F2FP.SATFINITE.E4M3.F32.PACK_AB_MERGE_C R13, R11, R8, R6 ;  /* 0x000000080b0d723e */ /* 0x000fe20004807006 */
[----:B------:R-:W-:Y:S01]  /*46c0*/  FFMA.FTZ R82, R82, R84, R5 ;  /* 0x0000005452527223 */ /* 0x000fe20000010005 */
[-C--:B------:R-:W-:Y:S01]  /*46d0*/  FFMA.FTZ R25, R25, R4.reuse, -R86 ;  /* 0x0000000419197223 */ /* 0x080fe20000010856 */
[----:B------:R-:W-:Y:S01]  /*46e0*/  FFMA.FTZ R81, R81, R4, R80 ;  /* 0x0000000451517223 */ /* 0x000fe20000010050 */
[----:B------:R-:W-:Y:S02]  /*46f0*/  F2FP.SATFINITE.E4M3.F32.PACK_AB_MERGE_C R91, R94, R91, RZ ;  /* 0x0000005b5e5b723e */ /* 0x000fe400048070ff */
[----:B------:R-:W-:Y:S02]  /*4700*/  F2FP.SATFINITE.E4M3.F32.PACK_AB_MERGE_C R82, R82, R89, RZ ;  /* 0x000000595252723e */ /* 0x000fe400048070ff */
[----:B------:R-:W-:-:S02]  /*4710*/  F2FP.SATFINITE.E4M3.F32.PACK_AB_MERGE_C R15, R25, R92, R91 ;  /* 0x0000005c190f723e */ /* 0x000fc4000480705b */
[----:B------:R-:W-:Y:S02]  /*4720*/  F2FP.SATFINITE.E4M3.F32.PACK_AB_MERGE_C R25, R10, R9, R7 ;  /* 0x000000090a19723e */ /* 0x000fe40004807007 */
[----:B------:R-:W-:-:S07]  /*4730*/  F2FP.SATFINITE.E4M3.F32.PACK_AB_MERGE_C R27, R81, R90, R82 ;  /* 0x0000005a511b723e */ /* 0x000fce0004807052 */
.L_x_11088:
[----:B------:R-:W-:Y:S05]  /*4740*/  BSYNC B1 ;  /* 0x0000000000017941 */ /* 0x000fea0003800000 */
.L_x_11087:
[----:B0-----:R3:W-:Y:S01]  /*4750*/  STG.E.128 desc[UR40][R66.64], R12 ;  /* 0x0000000c42007986 */ /* 0x0017e2000c101d28 */
[----:B------:R-:W-:-:S13]  /*4760*/  ISETP.GE.AND P5, PT, R79, R77, PT ;  /* 0x0000004d4f00720c */ /* 0x000fda0003fa6270 */
[----:B------:R-:W-:Y:S05]  /*4770*/  @P5 BRA `(.L_x_11077) ;  /* 0x0000000000645947 */ /* 0x000fea0003800000 */
[--C-:B------:R-:W-:Y:S02]  /*4780*/  SHF.R.S32.HI R4, RZ, 0x1f, R79.reuse ;  /* 0x0000001fff047819 */ /* 0x100fe4000001144f */
[----:B------:R-:W-:-:S04]  /*4790*/  IADD3 R65, P5, P6, R50, R64, R79 ;  /* 0x0000004032417210 */ /* 0x000fc80007ebe04f */
[----:B------:R-:W-:Y:S02]  /*47a0*/  IADD3.X R4, R3, R76, R4, P5, P6 ;  /* 0x0000004c03047210 */ /* 0x000fe40002fec404 */
[----:B------:R-:W-:-:S05]  /*47b0*/  IADD3 R62, P5, R65, R62, RZ ;  /* 0x0000003e413e7210 */ /* 0x000fca0007fbe0ff */
[----:B------:R-:W-:-:S05]  /*47c0*/  IMAD.X R63, R4, 0x1, R63, P5 ;  /* 0x00000001043f7824 */ /* 0x000fca00028e063f */
[----:B--2---:R4:W-:Y:S01]  /*47d0*/  STG.E.128 desc[UR40][R62.64], R24 ;  /* 0x000000183e007986 */ /* 0x0049e2000c101d28 */
[----:B------:R-:W-:Y:S05]  /*47e0*/  BRA `(.L_x_11077) ;  /* 0x0000000000487947 */ /* 0x000fea0003800000 */
.L_x_11070:
[----:B0-----:R-:W2:Y:S02]  /*47f0*/  LDL R4, [R1+0x8] ;  /* 0x0000080001047983 */ /* 0x001ea40000100800 */
[----:B--2---:R-:W-:-:S13]  /*4800*/  ISETP.NE.AND P0, PT, R4, 0x3, PT ;  /* 0x000000030400780c */ /* 0x004fda0003f05270 */
[----:B------:R-:W-:Y:S05]  /*4810*/  @!P0 BRA `(.L_x_11089) ;  /* 0x0000000000048947 */ /* 0x000fea0003800000 */
[----:B------:R-:W-:Y:S01]  /*4820*/  BPT.TRAP 0x1 ;  /* 0x000000040000795c */ /* 0x000fe20000300000 */
.L_x_11089:
[----:B------:R-:W-:Y:S01]  /*4830*/  IMAD R74, R17, 0x8, R16 ;  /* 0x00000008114a7824 */ /* 0x000fe200078e0210 */
[----:B------:R-:W-:Y:S01]  /*4840*/  SHF.L.U32 R75, R23, 0x1f, RZ ;  /* 0x0000001f174b7819 */ /* 0x000fe200000006ff */
[----:B------:R-:W-:Y:S01]  /*4850*/  IMAD R4, R2, -0xa0, R31 ;  /* 0xffffff6002047824 */ /* 0x000fe200078e021f */
[----:B------:R-:W-:Y:S02]  /*4860*/  BSSY B1, `(.L_x_11090) ;  /* 0x0000004000017945 */ /* 0x000fe40003800000 */
[----:B------:R-:W0:Y:S02]  /*4870*/  SYNCS.PHASECHK.TRANS64.TRYWAIT P1, [R74+URZ+0x13290], R75 ;  /* 0x0132904b4a0075a7 */ /* 0x000e24000802017f */
[----:B------:R-:W-:Y:S01]  /*4880*/  VIMNMX R5, R4, 0xa0, PT ;  /* 0x000000a004057848 */ /* 0x000fe20003fe0100 */
[----:B0-----:R-:W-:Y:S06]  /*4890*/  @!P1 BRA `(.L_x_11091) ;  /* 0x0000010800249947 */ /* 0x001fec0003800000 */
.L_x_11286:
[----:B------:R-:W-:Y:S05]  /*48a0*/  BSYNC B1 ;  /* 0x0000000000017941 */ /* 0x000fea0003800000 */
.L_x_11090:
[----:B------:R-:W-:-:S13]  /*48b0*/  ISETP.GE.AND P1, PT, R22, R5, PT ;  /* 0x000000051600720c */ /* 0x000fda0003f26270 */
[----:B------:R-:W-:Y:S05]  /*48c0*/  @P1 BRA `(.L_x_11077) ;  /* 0x0000000000101947 */ /* 0x000fea0003800000 */
[----:B------:R-:W1:Y:S04]  /*48d0*/  @!P3 LDS.128 R4, [R73+0xe000] ;  /* 0x00e000004904b984 */ /* 0x000e680000000c00 */
[----:B------:R-:W2:Y:S04]  /*48e0*/  @!P2 LDS.128 R8, [R72+0xe000] ;  /* 0x00e000004808a984 */ /* 0x000ea80000000c00 */
[----:B-1----:R1:W-:Y:S04]  /*48f0*/  @!P3 STG.E.128 desc[UR40][R12.64], R4 ;  /* 0x000000040c00b986 */ /* 0x0023e8000c101d28 */
[----:B--2---:R1:W-:Y:S02]  /*4900*/  @!P2 STG.E.128 desc[UR40][R12.64+0x20], R8 ;  /* 0x000020080c00a986 */ /* 0x0043e4000c101d28 */
.L_x_11077:
[----:B------:R-:W-:Y:S05]  /*4910*/  BSYNC B0 ;  /* 0x0000000000007941 */ /* 0x000fea0003800000 */
.L_x_11069:
[----:B-1----:R-:W1:Y:S01]  /*4920*/  S2R R4, SR_TID.X ;  /* 0x0000000000047919 */ /* 0x002e620000002100 */
[----:B------:R-:W-:Y:S01]  /*4930*/  @!PT LDS RZ, [RZ] ;  /* 0x00000000fffff984 */ /* 0x000fe20000000800 */
[----:B------:R-:W-:Y:S01]  /*4940*/  @!PT LDS RZ, [RZ] ;  /* 0x00000000fffff984 */ /* 0x000fe20000000800 */
[----:B------:R-:W-:Y:S01]  /*4950*/  @!PT LDS RZ, [RZ] ;  /* 0x00000000fffff984 */ /* 0x000fe20000000800 */
[----:B------:R-:W-:Y:S01]  /*4960*/  @!PT LDS RZ, [RZ] ;  /* 0x00000000fffff984 */ /* 0x000fe20000000800 */
[----:B------:R5:W-:Y:S06]  /*4970*/  MEMBAR.ALL.CTA ;  /* 0x0000000000007992 */ /* 0x000bec0000008000 */
[----:B-----5:R-:W5:Y:S01]  /*4980*/  FENCE.VIEW.ASYNC.S ;  /* 0x00000000000073c6 */ /* 0x020f620000000000 */
[----:B------:R-:W-:Y:S05]  /*4990*/  WARPSYNC.ALL ;  /* 0x0000000000007948 */ /* 0x000fea0003800000 */
[----:B------:R-:W-:Y:S01]  /*49a0*/  BSSY B0, `(.L_x_11092) ;  /* 0x0000009000007945 */ /* 0x000fe20003800000 */
[----:B-1----:R-:W-:Y:S01]  /*49b0*/  LOP3.LUT R4, R4, 0x7f, RZ, 0xc0, !PT ;  /* 0x0000007f04047812 */ /* 0x002fe200078ec0ff */
[----:B-----5:R1:W-:Y:S03]  /*49c0*/  BAR.SYNC.DEFER_BLOCKING R33, 0x80 ;  /* 0x000200210000751d */ /* 0x0203e60000010000 */
[----:B------:R-:W-:-:S13]  /*49d0*/  ISETP.NE.AND P5, PT, R4, RZ, PT ;  /* 0x000000ff0400720c */ /* 0x000fda0003fa5270 */
[----:B------:R-:W-:-:S05]  /*49e0*/  @!P5 VIADD R4, R74, 0x132a0 ;  /* 0x000132a04a04d836 */ /* 0x000fca0000000000 */
[----:B------:R-:W-:-:S04]  /*49f0*/  @!P5 PRMT R4, RZ, 0x654, R4 ;  /* 0x00000654ff04d816 */ /* 0x000fc80000000004 */
[----:B------:R1:W-:Y:S01]  /*4a00*/  @!P5 SYNCS.ARRIVE.TRANS64.RED.A1T0 RZ, [R4+URZ], RZ ;  /* 0x000000ff04ffd9a7 */ /* 0x0003e2000810043f */
[----:B------:R-:W-:Y:S05]  /*4a10*/  @!P0 BRA `(.L_x_11093) ;  /* 0x0000000000048947 */ /* 0x000fea0003800000 */
[----:B------:R-:W-:Y:S01]  /*4a20*/  BPT.TRAP 0x1 ;  /* 0x000000040000795c */ /* 0x000fe20000300000 */
.L_x_11093:
[----:B------:R-:W-:Y:S05]  /*4a30*/  BSYNC B0 ;  /* 0x0000000000007941 */ /* 0x000fea0003800000 */
.L_x_11092:
[----:B------:R-:W5:Y:S01]  /*4a40*/  SYNCS.PHASECHK.TRANS64.TRYWAIT P0, [R74+URZ+0x132b0], R75 ;  /* 0x0132b04b4a0075a7 */ /* 0x000f62000800017f */
[----:B------:R-:W-:Y:S04]  /*4a50*/  BSSY B0, `(.L_x_11094) ;  /* 0x0000002000007945 */ /* 0x000fe80003800000 */
[----:B-----5:R-:W-:Y:S05]  /*4a60*/  @!P0 BRA `(.L_x_11095) ;  /* 0x0000010400c48947 */ /* 0x020fea0003800000 */
.L_x_11287:
[----:B------:R-:W-:Y:S05]  /*4a70*/  BSYNC B0 ;  /* 0x0000000000007941 */ /* 0x000fea0003800000 */
.L_x_11094:
[----:B------:R-:W-:Y:S04]  /*4a80*/  BSSY B0, `(.L_x_11096) ;  /* 0x0000013000007945 */ /* 0x000fe80003800000 */
[----:B------:R-:W-:Y:S05]  /*4a90*/  @P1 BRA `(.L_x_11097) ;  /* 0x0000000000441947 */ /* 0x000fea0003800000 */
[----:B-1----:R-:W-:Y:S01]  /*4aa0*/  IMAD.WIDE R4, R2, 0xa0, R52 ;  /* 0x000000a002047825 */ /* 0x002fe200078e0234 */
[----:B------:R-:W-:Y:S01]  /*4ab0*/  ULDC.64 UR4, c[0x0][0x328] ;  /* 0x0000ca0000047ab9 */ /* 0x000fe20000000a00 */
[----:B------:R-:W-:Y:S02]  /*4ac0*/  ULDC.64 UR6, c[0x0][0x318] ;  /* 0x0000c60000067ab9 */ /* 0x000fe40000000a00 */
[----:B------:R-:W-:Y:S02]  /*4ad0*/  IMAD.MOV.U32 R6, RZ, RZ, R48 ;  /* 0x000000ffff067224 */ /* 0x000fe400078e0030 */
[----:B------:R-:W-:Y:S02]  /*4ae0*/  IMAD.MOV.U32 R7, RZ, RZ, R71 ;  /* 0x000000ffff077224 */ /* 0x000fe400078e0047 */
[----:B------:R-:W-:Y:S02]  /*4af0*/  IMAD R5, R5, UR4, RZ ;  /* 0x0000000405057c24 */ /* 0x000fe4000f8e02ff */
[----:B------:R-:W-:Y:S01]  /*4b00*/  IMAD.WIDE.U32 R6, R4, UR4, R6 ;  /* 0x0000000404067c25 */ /* 0x000fe2000f8e0006 */
[----:B------:R-:W-:-:S03]  /*4b10*/  ULDC UR4, c[0x0][0x2f4] ;  /* 0x0000bd0000047ab9 */ /* 0x000fc60000000800 */
[----:B------:R-:W-:Y:S01]  /*4b20*/  IMAD R5, R4, UR5, R5 ;  /* 0x0000000504057c24 */ /* 0x000fe2000f8e0205 */
[----:B------:R-:W-:-:S04]  /*4b30*/  IADD3 R8, P0, R6, UR6, RZ ;  /* 0x0000000606087c10 */ /* 0x000fc8000ff1e0ff */
[----:B------:R-:W-:Y:S02]  /*4b40*/  IADD3.X R9, R7, UR7, R5, P0, !PT ;  /* 0x0000000707097c10 */ /* 0x000fe400087fe405 */
[----:B------:R-:W-:-:S13]  /*4b50*/  ISETP.GE.AND P0, PT, R18, UR4, PT ;  /* 0x0000000412007c0c */ /* 0x000fda000bf06270 */
[----:B------:R-:W1:Y:S04]  /*4b60*/  @!P0 LDS.128 R4, [R73+0x6000] ;  /* 0x0060000049048984 */ /* 0x000e680000000c00 */
[----:B-1----:R-:W-:Y:S01]  /*4b70*/  @!P0 STG.E.128 desc[UR40][R8.64], R4 ;  /* 0x0000000408008986 */ /* 0x002fe2000c101d28 */
[----:B------:R-:W-:-:S13]  /*4b80*/  ISETP.GE.AND P0, PT, R32, UR4, PT ;  /* 0x0000000420007c0c */ /* 0x000fda000bf06270 */
[----:B------:R-:W1:Y:S04]  /*4b90*/  @!P0 LDS.128 R4, [R72+0x6000] ;  /* 0x0060000048048984 */ /* 0x000e680000000c00 */
[----:B-1----:R1:W-:Y:S02]  /*4ba0*/  @!P0 STG.E.128 desc[UR40][R8.64+0x20], R4 ;  /* 0x0000200408008986 */ /* 0x0023e4000c101d28 */
.L_x_11097:
[----:B------:R-:W-:Y:S05]  /*4bb0*/  BSYNC B0 ;  /* 0x0000000000007941 */ /* 0x000fea0003800000 */
.L_x_11096:
[----:B-1----:R-:W5:Y:S01]  /*4bc0*/  LDL R4, [R1] ;  /* 0x0000000001047983 */ /* 0x002f620000100800 */
[----:B------:R-:W-:Y:S01]  /*4bd0*/  VIADD R17, R17, 0x1 ;  /* 0x0000000111117836 */ /* 0x000fe20000000000 */
[----:B------:R-:W-:Y:S01]  /*4be0*/  PLOP3.LUT P0, PT, PT, PT, PT, 0x8, 0x0 ;  /* 0x000000000000781c */ /* 0x000fe20003f0e170 */
[----:B0-----:R-:W-:Y:S01]  /*4bf0*/  @!P5 VIADD R74, R74, 0x132c0 ;  /* 0x000132c04a4ad836 */ /* 0x001fe20000000000 */
[----:B------:R-:W-:Y:S01]  /*4c00*/  @!PT LDS RZ, [RZ] ;  /* 0x00000000fffff984 */ /* 0x000fe20000000800 */
[----:B------:R-:W-:Y:S01]  /*4c10*/  @!PT LDS RZ, [RZ] ;  /* 0x00000000fffff984 */ /* 0x000fe20000000800 */
[----:B------:R-:W-:Y:S01]  /*4c20*/  @!PT LDS RZ, [RZ] ;  /* 0x00000000fffff984 */ /* 0x000fe20000000800 */
[----:B------:R-:W-:Y:S01]  /*4c30*/  @!PT LDS RZ, [RZ] ;  /* 0x00000000fffff984 */ /* 0x000fe20000000800 */
[----:B------:R0:W-:Y:S06]  /*4c40*/  MEMBAR.ALL.CTA ;  /* 0x0000000000007992 */ /* 0x0001ec0000008000 */
[----:B0-----:R-:W0:Y:S02]  /*4c50*/  FENCE.VIEW.ASYNC.S ;  /* 0x00000000000073c6 */ /* 0x001e240000000000 */
[----:B0-----:R0:W-:Y:S01]  /*4c60*/  BAR.SYNC.DEFER_BLOCKING R33, 0x80 ;  /* 0x000200210000751d */ /* 0x0011e20000010000 */
[----:B------:R-:W-:-:S02]  /*4c70*/  ISETP.NE.AND P1, PT, R17, 0x2, PT ;  /* 0x000000021100780c */ /* 0x000fc40003f25270 */
[----:B------:R-:W-:Y:S02]  /*4c80*/  @!P5 PRMT R74, RZ, 0x654, R74 ;  /* 0x00000654ff4ad816 */ /* 0x000fe4000000004a */
[----:B------:R-:W-:Y:S02]  /*4c90*/  SEL R17, R17, RZ, P1 ;  /* 0x000000ff11117207 */ /* 0x000fe40000800000 */
[----:B------:R0:W-:Y:S01]  /*4ca0*/  @!P5 SYNCS.ARRIVE.TRANS64.RED.A1T0 RZ, [R74+URZ], RZ ;  /* 0x000000ff4affd9a7 */ /* 0x0001e2000810043f */
[----:B-----5:R-:W-:Y:S02]  /*4cb0*/  LOP3.LUT P6, RZ, R4, 0x2, RZ, 0xc0, !PT ;  /* 0x0000000204ff7812 */ /* 0x020fe400078cc0ff */
[----:B------:R-:W-:-:S04]  /*4cc0*/  SEL R4, RZ, 0x1, P1 ;  /* 0x00000001ff047807 */ /* 0x000fc80000800000 */
[----:B------:R-:W-:-:S07]  /*4cd0*/  LOP3.LUT R23, R23, R4, RZ, 0x3c, !PT ;  /* 0x0000000417177212 */ /* 0x000fce00078e3cff */
[----:B0-----:R-:W-:Y:S05]  /*4ce0*/  @P6 BRA `(.L_x_11098) ;  /* 0xffffffd4002c6947 */ /* 0x001fea000383ffff */
.L_x_11064:
[----:B------:R-:W-:Y:S04]  /*4cf0*/  BSSY B0, `(.L_x_11099) ;  /* 0x0000004000007945 */ /* 0x000fe80003800000 */
[----:B------:R-:W-:Y:S05]  /*4d00*/  @P0 BRA `(.L_x_11100) ;  /* 0x0000000000080947 */ /* 0x000fea0003800000 */
[----:B------:R-:W0:Y:S02]  /*4d10*/  FENCE.VIEW.ASYNC.G ;  /* 0x00000000000073c6 */ /* 0x000e240000000100 */
[----:B0-----:R-:W-:Y:S06]  /*4d20*/  BAR.ARV 0xc, 0x200 ;  /* 0x0308000000007b1d */ /* 0x001fec0000002000 */
.L_x_11100:
[----:B------:R-:W-:Y:S05]  /*4d30*/  BSYNC B0 ;  /* 0x0000000000007941 */ /* 0x000fea0003800000 */
.L_x_11099:
[----:B------:R-:W2:Y:S01]  /*4d40*/  LDL R2, [R1+0x58] ;  /* 0x0000580001027983 */ /* 0x000ea20000100800 */
[----:B------:R-:W-:Y:S01]  /*4d50*/  ULDC.64 UR4, c[0x0][0x990] ;  /* 0x0002640000047ab9 */ /* 0x000fe20000000a00 */
[----:B------:R-:W-:Y:S02]  /*4d60*/  ULDC.64 UR6, c[0x0][0x998] ;  /* 0x0002660000067ab9 */ /* 0x000fe40000000a00 */
[----:B------:R-:W4:Y:S04]  /*4d70*/  LDL R5, [R1+0x3c] ;  /* 0x00003c0001057983 */ /* 0x000f280000100800 */
[----:B---3--:R-:W3:Y:S01]  /*4d80*/  LDL R14, [R1+0x28] ;  /* 0x00002800010e7983 */ /* 0x008ee20000100800 */
        /* <DEDUP_REMOVED lines=10> */
[C---:B----4-:R-:W-:Y:S02]  /*4e30*/  @P0 IMAD R7, R5.reuse, R7, R0 ;  /* 0x0000000705070224 */ /* 0x050fe400078e0200 */
[----:B------:R-:W-:Y:S01]  /*4e40*/  @P0 IMAD.WIDE.U32 R2, R5, R6, RZ ;  /* 0x0000000605020225 */ /* 0x000fe200078e00ff */
[----:B---3--:R-:W-:-:S03]  /*4e50*/  @P0 SHF.R.S32.HI R15, RZ, 0x1f, R14 ;  /* 0x0000001fff0f0819 */ /* 0x008fc6000001140e */
        /* <DEDUP_REMOVED lines=28> */
[----:B0-----:R-:W-:Y:S02]  /*5020*/  CS2R R8, SRZ ;  /* 0x0000000000087805 */ /* 0x001fe4000001ff00 */
        /* <DEDUP_REMOVED lines=13> */
[----:B--2---:R-:W-:Y:S01]  /*5100*/  FMUL.FTZ R0, R3, R0 ;  /* 0x0000000003007220 */ /* 0x004fe20000410000 */
[----:B------:R-:W-:-:S03]  /*5110*/  IMAD.MOV.U32 R3, RZ, RZ, RZ ;  /* 0x000000ffff037224 */ /* 0x000fc600078e00ff */
[----:B------:R-:W-:Y:S01]  /*5120*/  FMUL.FTZ R2, R0, UR4 ;  /* 0x0000000400027c20 */ /* 0x000fe20008410000 */
[----:B------:R-:W-:Y:S06]  /*5130*/  @!P1 BRA `(.L_x_11101) ;  /* 0x00000084004c9947 */ /* 0x000fec0003800000 */
[----:B------:R-:W0:Y:S01]  /*5140*/  S2R R35, SR_TID.X ;  /* 0x0000000000237919 */ /* 0x000e220000002100 */
[----:B------:R-:W-:Y:S01]  /*5150*/  VIADD R30, R16, 0xb000 ;  /* 0x0000b000101e7836 */ /* 0x000fe20000000000 */
[----:B------:R-:W-:Y:S04]  /*5160*/  BSSY B6, `(.L_x_11102) ;  /* 0x000001e000067945 */ /* 0x000fe80003800000 */
[----:B------:R-:W-:Y:S02]  /*5170*/  LOP3.LUT P0, RZ, R30, 0x9f, RZ, 0xc0, !PT ;  /* 0x0000009f1eff7812 */ /* 0x000fe4000780c0ff */
[----:B0-----:R-:W-:-:S04]  /*5180*/  IADD3 R38, R35, -0x80, RZ ;  /* 0xffffff8023267810 */ /* 0x001fc80007ffe0ff */
        /* <DEDUP_REMOVED lines=27> */
.L_x_11103:
[----:B------:R-:W-:Y:S05]  /*5340*/  BSYNC B6 ;  /* 0x0000000000067941 */ /* 0x000fea0003800000 */
.L_x_11102:
        /* <DEDUP_REMOVED lines=13> */
.L_x_11107:
[----:B-1----:R1:W2:Y:S02]  /*5420*/  SYNCS.PHASECHK.TRANS64.TRYWAIT P0, [R16+URZ+0x13200], R3 ;  /* 0x01320003100075a7 */ /* 0x0022a4000800017f */
[----:B--2---:R-:W-:Y:S05]  /*5430*/  @!P0 NANOSLEEP.SYNCS 0x989680 ;  /* 0x009896800000895d */ /* 0x004fea0003900000 */
[----:B------:R-:W2:Y:S02]  /*5440*/  @!P0 SYNCS.PHASECHK.TRANS64 P0, [R16+URZ+0x13200], R3 ;  /* 0x01320003100085a7 */ /* 0x000ea4000800007f */
[----:B--2---:R-:W-:Y:S05]  /*5450*/  @!P0 BRA `(.L_x_11107) ;  /* 0xfffffffc00f08947 */ /* 0x004fea000383ffff */
.L_x_11106:
[----:B------:R-:W-:Y:S05]  /*5460*/  BSYNC B0 ;  /* 0x0000000000007941 */ /* 0x000fea0003800000 */
.L_x_11105:
[----:B------:R-:W-:Y:S05]  /*5470*/  BRA `(.L_x_11108) ;  /* 0x0000002800287947 */ /* 0x000fea0003800000 */
.L_x_11104:
        /* <DEDUP_REMOVED lines=32> */
.L_x_11110:
[----:B------:R-:W-:Y:S05]  /*5680*/  BSYNC B6 ;  /* 0x0000000000067941 */ /* 0x000fea0003800000 */
.L_x_11109:
        /* <DEDUP_REMOVED lines=12> */
.L_x_11293:
        /* <DEDUP_REMOVED lines=9> */
[----:B-----5:R-:W-:-:S04]  /*57e0*/  LEA.HI R5, R6, R6, RZ, 0x1 ;  /* 0x0000000606057211 */ /* 0x020fc800078f08ff */
[----:B------:R-:W-:-:S05]  /*57f0*/  LOP3.LUT R5, R5, 0xfffffffe, RZ, 0xc0, !PT ;  /* 0xfffffffe05057812 */ /* 0x000fca00078ec0ff */
[----:B------:R-:W-:-:S05]  /*5800*/  IMAD.IADD R5, R6, 0x1, -R5 ;  /* 0x0000000106057824 */ /* 0x000fca00078e0a05 */
[----:B------:R-:W-:Y:S01]  /*5810*/  SHF.L.U32 R25, R5, 0x1f, RZ ;  /* 0x0000001f05197819 */ /* 0x000fe200000006ff */
[----:B------:R-:W-:Y:S06]  /*5820*/  @P0 BRA `(.L_x_11115) ;  /* 0x0000000000580947 */ /* 0x000fec0003800000 */
[----:B------:R-:W4:Y:S01]  /*5830*/  LDL R15, [R1+0x10] ;  /* 0x00001000010f7983 */ /* 0x000f220000100800 */
[----:B------:R-:W-:-:S03]  /*5840*/  ULDC UR4, c[0x0][0x3f4] ;  /* 0x0000fd0000047ab9 */ /* 0x000fc60000000800 */
[----:B0-----:R-:W4:Y:S01]  /*5850*/  LDL R24, [R1+0x64] ;  /* 0x0000640001187983 */ /* 0x001f220000100800 */
[----:B------:R-:W-:Y:S02]  /*5860*/  ISETP.GE.AND P4, PT, R156, UR4, PT ;  /* 0x000000049c007c0c */ /* 0x000fe4000bf86270 */
[----:B------:R-:W-:Y:S02]  /*5870*/  CS2R R10, SRZ ;  /* 0x00000000000a7805 */ /* 0x000fe4000001ff00 */
[----:B------:R-:W-:Y:S02]  /*5880*/  CS2R R8, SRZ ;  /* 0x0000000000087805 */ /* 0x000fe4000001ff00 */
[----:B------:R-:W-:-:S07]  /*5890*/  CS2R R20, SRZ ;  /* 0x0000000000147805 */ /* 0x000fce000001ff00 */
[----:B------:R-:W-:Y:S02]  /*58a0*/  @!P4 SHF.R.S32.HI R12, RZ, 0x1f, R156 ;  /* 0x0000001fff0cc819 */ /* 0x000fe4000001149c */
[C---:B--2---:R-:W-:Y:S02]  /*58b0*/  @!P4 IADD3 R26, P1, R156.reuse, R14, RZ ;  /* 0x0000000e9c1ac210 */ /* 0x044fe40007f3e0ff */
[----:B-1----:R-:W-:-:S04]  /*58c0*/  @!P4 IADD3 R4, P0, R156, R27, RZ ;  /* 0x0000001b9c04c210 */ /* 0x002fc80007f1e0ff */
[----:B---3--:R-:W-:-:S05]  /*58d0*/  @!P4 IADD3.X R5, R0, R12, RZ, P0, !PT ;  /* 0x0000000c0005c210 */ /* 0x008fca00007fe4ff */
[----:B------:R0:W5:Y:S01]  /*58e0*/  @!P4 LD.E.64 R20, desc[UR40][R4.64] ;  /* 0x000000280414c980 */ /* 0x000162000c101b00 */
[----:B----4-:R-:W-:-:S13]  /*58f0*/  ISETP.GE.AND P5, PT, R15, UR4, PT ;  /* 0x000000040f007c0c */ /* 0x010fda000bfa6270 */
[----:B------:R-:W-:Y:S01]  /*5900*/  @!P5 IADD3 R6, P2, R15, R27, RZ ;  /* 0x0000001b0f06d210 */ /* 0x000fe20007f5e0ff */
[----:B------:R-:W-:Y:S01]  /*5910*/  @!P4 IMAD.X R27, R3, 0x1, R12, P1 ;  /* 0x00000001031bc824 */ /* 0x000fe200008e060c */
[----:B------:R-:W-:Y:S02]  /*5920*/  @!P5 IADD3 R14, P3, R15, R14, RZ ;  /* 0x0000000e0f0ed210 */ /* 0x000fe40007f7e0ff */
[----:B------:R-:W-:Y:S01]  /*5930*/  CS2R R12, SRZ ;  /* 0x00000000000c7805 */ /* 0x000fe2000001ff00 */
[--C-:B------:R-:W-:Y:S02]  /*5940*/  @!P5 IMAD.X R7, R0, 0x1, R24.reuse, P2 ;  /* 0x000000010007d824 */ /* 0x100fe400010e0618 */
[----:B------:R-:W-:-:S03]  /*5950*/  @!P5 IMAD.X R15, R3, 0x1, R24, P3 ;  /* 0x00000001030fd824 */ /* 0x000fc600018e0618 */
[----:B------:R0:W5:Y:S04]  /*5960*/  @!P4 LD.E.64 R12, desc[UR40][R26.64] ;  /* 0x000000281a0cc980 */ /* 0x000168000c101b00 */
[----:B------:R0:W5:Y:S04]  /*5970*/  @!P5 LD.E.64 R10, desc[UR40][R6.64] ;  /* 0x00000028060ad980 */ /* 0x000168000c101b00 */
[----:B------:R0:W5:Y:S02]  /*5980*/  @!P5 LD.E.64 R8, desc[UR40][R14.64] ;  /* 0x000000280e08d980 */ /* 0x000164000c101b00 */
.L_x_11115:
[----:B------:R-:W-:Y:S05]  /*5990*/  BSYNC B1 ;  /* 0x0000000000017941 */ /* 0x000fea0003800000 */
.L_x_11114:
[----:B------:R-:W1:Y:S01]  /*59a0*/  SYNCS.PHASECHK.TRANS64.TRYWAIT P0, [R16+URZ+0x13200], R25 ;  /* 0x01320019100075a7 */ /* 0x000e62000800017f */
[----:B---3--:R-:W-:Y:S01]  /*59b0*/  IMAD R0, R32, -0xc0, R29 ;  /* 0xffffff4020007824 */ /* 0x008fe200078e021d */
[----:B------:R-:W-:Y:S04]  /*59c0*/  BSSY B1, `(.L_x_11116) ;  /* 0x0000004000017945 */ /* 0x000fe80003800000 */
[----:B----4-:R-:W-:-:S04]  /*59d0*/  VIMNMX R3, R0, 0xc0, PT ;  /* 0x000000c000037848 */ /* 0x010fc80003fe0100 */
[----:B------:R-:W-:Y:S01]  /*59e0*/  ISETP.GE.AND P1, PT, R22, R3, PT ;  /* 0x000000031600720c */ /* 0x000fe20003f26270 */
[----:B-1----:R-:W-:-:S12]  /*59f0*/  @!P0 BRA `(.L_x_11117) ;  /* 0x000000f800648947 */ /* 0x002fd80003800000 */
.L_x_11294:
[----:B------:R-:W-:Y:S05]  /*5a00*/  BSYNC B1 ;  /* 0x0000000000017941 */ /* 0x000fea0003800000 */
.L_x_11116:
[----:B------:R-:W-:Y:S05]  /*5a10*/  @P1 BRA `(.L_x_11118) ;  /* 0x00000020009c1947 */ /* 0x000fea0003800000 */
[----:B------:R-:W3:Y:S01]  /*5a20*/  LDL R0, [R1+0x10] ;  /* 0x0000100001007983 */ /* 0x000ee20000100800 */
[----:B------:R-:W4:Y:S03]  /*5a30*/  LDC R3, c[0x0][0x3f4] ;  /* 0x0000fd00ff037b82 */ /* 0x000f260000000800 */
[----:B------:R0:W5:Y:S01]  /*5a40*/  LDL R36, [R1+0x14] ;  /* 0x0000140001247983 */ /* 0x0001620000100800 */
[----:B------:R-:W-:Y:S01]  /*5a50*/  BSSY B1, `(.L_x_11119) ;  /* 0x000007b000017945 */ /* 0x000fe20003800000 */
[-C--:B----4-:R-:W-:Y:S02]  /*5a60*/  ISETP.GE.AND P0, PT, R156, R3.reuse, PT ;  /* 0x000000039c00720c */ /* 0x090fe40003f06270 */
[----:B---3--:R-:W-:-:S11]  /*5a70*/  ISETP.GE.AND P1, PT, R0, R3, PT ;  /* 0x000000030000720c */ /* 0x008fd60003f26270 */
[----:B0-----:R-:W-:Y:S05]  /*5a80*/  @P0 BRA `(.L_x_11120) ;  /* 0x0000000400dc0947 */ /* 0x001fea0003800000 */
[----:B-----5:R-:W-:Y:S01]  /*5a90*/  IMAD.IADD R0, R16, 0x1, R36 ;  /* 0x0000000110007824 */ /* 0x020fe200078e0224 */
[----:B--2---:R-:W-:Y:S02]  /*5aa0*/  SHF.R.U32.HI R14, RZ, 0x8, R20 ;  /* 0x00000008ff0e7819 */ /* 0x004fe40000011614 */
[----:B------:R-:W-:Y:S02]  /*5ab0*/  LOP3.LUT R3, R20, 0xff, RZ, 0xc0, !PT ;  /* 0x000000ff14037812 */ /* 0x000fe400078ec0ff */
[----:B------:R-:W0:Y:S01]  /*5ac0*/  LDS.128 R4, [R0+0xb000] ;  /* 0x00b0000000047984 */ /* 0x000e220000000c00 */
[----:B------:R-:W-:Y:S02]  /*5ad0*/  LOP3.LUT R14, R14, 0xff, RZ, 0xc0, !PT ;  /* 0x000000ff0e0e7812 */ /* 0x000fe400078ec0ff */
[----:B------:R-:W-:Y:S02]  /*5ae0*/  SHF.R.U32.HI R24, RZ, 0x8, R21 ;  /* 0x00000008ff187819 */ /* 0x000fe40000011615 */
[----:B------:R-:W-:-:S02]  /*5af0*/  SHF.R.U32.HI R27, RZ, 0x8, R13 ;  /* 0x00000008ff1b7819 */ /* 0x000fc4000001160d */
[----:B------:R-:W-:Y:S02]  /*5b00*/  PRMT R3, R14, 0x7604, R3 ;  /* 0x000076040e037816 */ /* 0x000fe40000000003 */
[----:B------:R-:W-:Y:S02]  /*5b10*/  LOP3.LUT R15, R21, 0xff, RZ, 0xc0, !PT ;  /* 0x000000ff150f7812 */ /* 0x000fe400078ec0ff */
[----:B------:R-:W-:Y:S02]  /*5b20*/  LOP3.LUT R24, R24, 0xff, RZ, 0xc0, !PT ;  /* 0x000000ff18187812 */ /* 0x000fe400078ec0ff */
[----:B------:R-:W-:Y:S02]  /*5b30*/  SHF.R.U32.HI R28, RZ, 0x10, R21 ;  /* 0x00000010ff1c7819 */ /* 0x000fe40000011615 */
[----:B------:R-:W-:Y:S02]  /*5b40*/  SHF.R.U32.HI R14, RZ, 0x8, R12 ;  /* 0x00000008ff0e7819 */ /* 0x000fe4000001160c */
[----:B------:R-:W-:-:S02]  /*5b50*/  SHF.R.U32.HI R29, RZ, 0x10, R13 ;  /* 0x00000010ff1d7819 */ /* 0x000fc4000001160d */
[----:B------:R-:W-:Y:S02]  /*5b60*/  LOP3.LUT R26, R13, 0xff, RZ, 0xc0, !PT ;  /* 0x000000ff0d1a7812 */ /* 0x000fe400078ec0ff */
[----:B------:R-:W-:Y:S01]  /*5b70*/  LOP3.LUT R27, R27, 0xff, RZ, 0xc0, !PT ;  /* 0x000000ff1b1b7812 */ /* 0x000fe200078ec0ff */
[----:B------:R-:W-:Y:S01]  /*5b80*/  IMAD.U32 R29, R29, 0x10000, RZ ;  /* 0x000100001d1d7824 */ /* 0x000fe200078e00ff */
[----:B------:R-:W-:Y:S02]  /*5b90*/  PRMT R15, R24, 0x7604, R15 ;  /* 0x00007604180f7816 */ /* 0x000fe4000000000f */
[----:B-1----:R-:W-:Y:S01]  /*5ba0*/  LOP3.LUT R25, R14, 0xff, RZ, 0xc0, !PT ;  /* 0x000000ff0e197812 */ /* 0x002fe200078ec0ff */
[----:B------:R-:W-:Y:S01]  /*5bb0*/  IMAD.U32 R14, R28, 0x10000, RZ ;  /* 0x000100001c0e7824 */ /* 0x000fe200078e00ff */
[----:B------:R-:W-:Y:S02]  /*5bc0*/  LOP3.LUT R24, R12, 0xff, RZ, 0xc0, !PT ;  /* 0x000000ff0c187812 */ /* 0x000fe400078ec0ff */
[----:B------:R-:W-:-:S02]  /*5bd0*/  PRMT R26, R27, 0x7604, R26 ;  /* 0x000076041b1a7816 */ /* 0x000fc4000000001a */
[----:B------:R-:W-:Y:S02]  /*5be0*/  PRMT R27, R25, 0x7604, R24 ;  /* 0x00007604191b7816 */ /* 0x000fe40000000018 */
[----:B------:R-:W-:Y:S02]  /*5bf0*/  LOP3.LUT R25, R15, 0xff0000, R14, 0xf8, !PT ;  /* 0x00ff00000f197812 */ /* 0x000fe400078ef80e */
[----:B------:R-:W-:Y:S02]  /*5c00*/  LOP3.LUT R29, R26, 0xff0000, R29, 0xf8, !PT ;  /* 0x00ff00001a1d7812 */ /* 0x000fe400078ef81d */
        /* <DEDUP_REMOVED lines=11> */
[--C-:B------:R-:W-:Y:S01]  /*5cc0*/  HADD2.F32 R28, -RZ, R26.reuse.H1_H1 ;  /* 0x3000001aff1c7230 */ /* 0x100fe20000004100 */
[----:B------:R-:W-:Y:S01]  /*5cd0*/  LOP3.LUT R20, R15, 0xff000000, R20, 0xf8, !PT ;  /* 0xff0000000f147812 */ /* 0x000fe200078ef814 */
[--C-:B------:R-:W-:Y:S01]  /*5ce0*/  HADD2.F32 R24, -RZ, R21.reuse.H1_H1 ;  /* 0x30000015ff187230 */ /* 0x100fe20000004100 */
        /* <DEDUP_REMOVED lines=81> */
.L_x_11120:
[----:B------:R-:W-:Y:S05]  /*6200*/  BSYNC B1 ;  /* 0x0000000000017941 */ /* 0x000fea0003800000 */
.L_x_11119:
[----:B------:R-:W-:Y:S05]  /*6210*/  @P1 BRA `(.L_x_11118) ;  /* 0x00000018009c1947 */ /* 0x000fea0003800000 */
[----:B0-----:R-:W3:Y:S01]  /*6220*/  LDL R0, [R1+0x60] ;  /* 0x0000600001007983 */ /* 0x001ee20000100800 */
[----:B-----5:R-:W-:Y:S01]  /*6230*/  IMAD.IADD R3, R16, 0x1, R36 ;  /* 0x0000000110037824 */ /* 0x020fe200078e0224 */
[----:B------:R-:W-:Y:S02]  /*6240*/  SHF.R.U32.HI R13, RZ, 0x8, R11 ;  /* 0x00000008ff0d7819 */ /* 0x000fe4000001160b */
[----:B------:R-:W-:Y:S02]  /*6250*/  SHF.R.U32.HI R24, RZ, 0x8, R9 ;  /* 0x00000008ff187819 */ /* 0x000fe40000011609 */
[----:B------:R-:W-:Y:S02]  /*6260*/  SHF.R.U32.HI R15, RZ, 0x8, R8 ;  /* 0x00000008ff0f7819 */ /* 0x000fe40000011608 */
[----:B--2---:R-:W-:Y:S02]  /*6270*/  LOP3.LUT R14, R11, 0xff, RZ, 0xc0, !PT ;  /* 0x000000ff0b0e7812 */ /* 0x004fe400078ec0ff */
[----:B-1----:R-:W-:-:S02]  /*6280*/  LOP3.LUT R25, R9, 0xff, RZ, 0xc0, !PT ;  /* 0x000000ff09197812 */ /* 0x002fc400078ec0ff */
        /* <DEDUP_REMOVED lines=11> */
[----:B------:R-:W-:-:S02]  /*6340*/  SHF.R.U32.HI R13, RZ, 0x10, R8 ;  /* 0x00000010ff0d7819 */ /* 0x000fc40000011608 */
[----:B------:R-:W-:Y:S02]  /*6350*/  PRMT R15, R14, 0x7054, R15 ;  /* 0x000070540e0f7816 */ /* 0x000fe4000000000f */
[----:B------:R-:W-:Y:S02]  /*6360*/  PRMT R25, R24, 0x7054, R25 ;  /* 0x0000705418197816 */ /* 0x000fe40000000019 */
[----:B------:R-:W-:Y:S02]  /*6370*/  PRMT R21, R20, 0x7604, R21 ;  /* 0x0000760414157816 */ /* 0x000fe40000000015 */
[----:B------:R-:W-:Y:S02]  /*6380*/  LOP3.LUT R20, R13, 0xff, RZ, 0xc0, !PT ;  /* 0x000000ff0d147812 */ /* 0x000fe400078ec0ff */
[----:B------:R-:W-:Y:S02]  /*6390*/  LOP3.LUT R25, R25, 0xff000000, R9, 0xf8, !PT ;  /* 0xff00000019197812 */ /* 0x000fe400078ef809 */
[----:B------:R-:W-:-:S02]  /*63a0*/  LOP3.LUT R15, R15, 0xff000000, R11, 0xf8, !PT ;  /* 0xff0000000f0f7812 */ /* 0x000fc400078ef80b */
[----:B------:R-:W-:Y:S02]  /*63b0*/  PRMT R21, R20, 0x7054, R21 ;  /* 0x0000705414157816 */ /* 0x000fe40000000015 */
[-C--:B------:R-:W-:Y:S02]  /*63c0*/  F2FP.F16.E4M3.UNPACK_B R20, R25.reuse ;  /* 0x00000019ff14723e */ /* 0x080fe400020006ff */
[----:B------:R-:W-:Y:S02]  /*63d0*/  LOP3.LUT R21, R21, 0xff000000, R8, 0xf8, !PT ;  /* 0xff00000015157812 */ /* 0x000fe400078ef808 */
[----:B------:R-:W-:Y:S01]  /*63e0*/  F2FP.F16.E4M3.UNPACK_B R25, R25.H1 ;  /* 0x00000019ff19723e */ /* 0x000fe200030006ff */
[--C-:B------:R-:W-:Y:S02]  /*63f0*/  HADD2.F32 R24, -RZ, R20.reuse.H1_H1 ;  /* 0x30000014ff187230 */ /* 0x100fe40000004100 */
[----:B------:R-:W-:Y:S01]  /*6400*/  HADD2.F32 R20, -RZ, R20.H0_H0 ;  /* 0x20000014ff147230 */ /* 0x000fe20000004100 */
[----:B---3--:R-:W-:Y:S01]  /*6410*/  LOP3.LUT P0, RZ, R0, 0x2, RZ, 0xc0, !PT ;  /* 0x0000000200ff7812 */ /* 0x008fe2000780c0ff */
[----:B------:R-:W-:-:S12]  /*6420*/  VIADD R0, R3, 0x20 ;  /* 0x0000002003007836 */ /* 0x000fd80000000000 */
[----:B------:R-:W-:Y:S01]  /*6430*/  @P0 VIADD R0, R3, 0xffffffe0 ;  /* 0xffffffe003000836 */ /* 0x000fe20000000000 */
[----:B------:R-:W-:-:S04]  /*6440*/  SHF.R.U32.HI R3, RZ, 0x8, R10 ;  /* 0x00000008ff037819 */ /* 0x000fc8000001160a */
[----:B------:R-:W0:Y:S01]  /*6450*/  LDS.128 R4, [R0+0xb000] ;  /* 0x00b0000000047984 */ /* 0x000e220000000c00 */
[----:B------:R-:W-:-:S04]  /*6460*/  LOP3.LUT R3, R3, 0xff, RZ, 0xc0, !PT ;  /* 0x000000ff03037812 */ /* 0x000fc800078ec0ff */
[----:B------:R-:W-:Y:S02]  /*6470*/  PRMT R12, R3, 0x7604, R12 ;  /* 0x00007604030c7816 */ /* 0x000fe4000000000c */
[----:B------:R-:W-:-:S04]  /*6480*/  SHF.R.U32.HI R3, RZ, 0x10, R10 ;  /* 0x00000010ff037819 */ /* 0x000fc8000001160a */
[----:B------:R-:W-:-:S04]  /*6490*/  LOP3.LUT R3, R3, 0xff, RZ, 0xc0, !PT ;  /* 0x000000ff03037812 */ /* 0x000fc800078ec0ff */
[----:B------:R-:W-:Y:S02]  /*64a0*/  PRMT R13, R3, 0x7054, R12 ;  /* 0x00007054030d7816 */ /* 0x000fe4000000000c */
[-C--:B------:R-:W-:Y:S02]  /*64b0*/  F2FP.F16.E4M3.UNPACK_B R12, R15.reuse ;  /* 0x0000000fff0c723e */ /* 0x080fe400020006ff */
[----:B------:R-:W-:Y:S02]  /*64c0*/  LOP3.LUT R13, R13, 0xff000000, R10, 0xf8, !PT ;  /* 0xff0000000d0d7812 */ /* 0x000fe400078ef80a */
[----:B------:R-:W-:Y:S01]  /*64d0*/  F2FP.F16.E4M3.UNPACK_B R15, R15.H1 ;  /* 0x0000000fff0f723e */ /* 0x000fe200030006ff */
[--C-:B------:R-:W-:Y:S02]  /*64e0*/  HADD2.F32 R14, -RZ, R12.reuse.H1_H1 ;  /* 0x3000000cff0e7230 */ /* 0x100fe40000004100 */
[----:B------:R-:W-:Y:S01]  /*64f0*/  HADD2.F32 R12, -RZ, R12.H0_H0 ;  /* 0x2000000cff0c7230 */ /* 0x000fe20000004100 */
[----:B0-----:R-:W-:-:S02]  /*6500*/  F2FP.F16.E4M3.UNPACK_B R3, R6.H1 ;  /* 0x00000006ff03723e */ /* 0x001fc400030006ff */
[----:B------:R-:W-:Y:S02]  /*6510*/  F2FP.F16.E4M3.UNPACK_B R6, R6 ;  /* 0x00000006ff06723e */ /* 0x000fe400020006ff */
[-C--:B------:R-:W-:Y:S01]  /*6520*/  F2FP.F16.E4M3.UNPACK_B R10, R7.reuse ;  /* 0x00000007ff0a723e */ /* 0x080fe200020006ff */
[--C-:B------:R-:W-:Y:S01]  /*6530*/  HADD2.F32 R8, -RZ, R3.reuse.H1_H1 ;  /* 0x30000003ff087230 */ /* 0x100fe20000004100 */
[----:B------:R-:W-:Y:S01]  /*6540*/  F2FP.F16.E4M3.UNPACK_B R11, R7.H1 ;  /* 0x00000007ff0b723e */ /* 0x000fe200030006ff */
[----:B------:R-:W-:Y:S01]  /*6550*/  HADD2.F32 R9, -RZ, R3.H0_H0 ;  /* 0x20000003ff097230 */ /* 0x000fe20000004100 */
[-C--:B------:R-:W-:Y:S02]  /*6560*/  F2FP.F16.E4M3.UNPACK_B R7, R5.reuse ;  /* 0x00000005ff07723e */ /* 0x080fe400020006ff */
[C---:B------:R-:W-:Y:S01]  /*6570*/  FMUL.FTZ R26, R8.reuse, R24 ;  /* 0x00000018081a7220 */ /* 0x040fe20000410000 */
[----:B------:R-:W-:Y:S01]  /*6580*/  FMUL.FTZ R27, R8, R14 ;  /* 0x0000000e081b7220 */ /* 0x000fe20000410000 */
[----:B------:R-:W-:Y:S01]  /*6590*/  F2FP.F16.E4M3.UNPACK_B R8, R5.H1 ;  /* 0x00000005ff08723e */ /* 0x000fe200030006ff */
[----:B------:R-:W-:-:S02]  /*65a0*/  HADD2.F32 R5, -RZ, R6.H1_H1 ;  /* 0x30000006ff057230 */ /* 0x000fc40000004100 */
[C---:B------:R-:W-:Y:S01]  /*65b0*/  FFMA.FTZ R26, R9.reuse, R14, -R26 ;  /* 0x0000000e091a7223 */ /* 0x040fe2000001081a */
[----:B------:R-:W-:Y:S01]  /*65c0*/  FFMA.FTZ R29, R9, R24, R27 ;  /* 0x00000018091d7223 */ /* 0x000fe2000001001b */
[----:B------:R-:W-:Y:S01]  /*65d0*/  HADD2.F32 R6, -RZ, R6.H0_H0 ;  /* 0x20000006ff067230 */ /* 0x000fe20000004100 */
[----:B------:R-:W-:Y:S01]  /*65e0*/  F2FP.F16.E4M3.UNPACK_B R3, R4 ;  /* 0x00000004ff03723e */ /* 0x000fe200020006ff */
[C---:B------:R-:W-:Y:S01]  /*65f0*/  FMUL.FTZ R9, R5.reuse, R20 ;  /* 0x0000001405097220 */ /* 0x040fe20000410000 */
[----:B------:R-:W-:Y:S01]  /*6600*/  FMUL.FTZ R27, R5, R12 ;  /* 0x0000000c051b7220 */ /* 0x000fe20000410000 */
[----:B------:R-:W-:Y:S01]  /*6610*/  HADD2.F32 R5, -RZ, R10.H1_H1 ;  /* 0x3000000aff057230 */ /* 0x000fe20000004100 */
[----:B------:R-:W-:Y:S01]  /*6620*/  F2FP.F16.E4M3.UNPACK_B R4, R4.H1 ;  /* 0x00000004ff04723e */ /* 0x000fe200030006ff */
[----:B------:R-:W-:Y:S02]  /*6630*/  HADD2.F32 R14, -RZ, R25.H0_H0 ;  /* 0x20000019ff0e7230 */ /* 0x000fe40000004100 */
[----:B------:R-:W-:Y:S01]  /*6640*/  FFMA.FTZ R24, R6, R12, -R9 ;  /* 0x0000000c06187223 */ /* 0x000fe20000010809 */
[----:B------:R-:W-:-:S02]  /*6650*/  HADD2.F32 R9, -RZ, R15.H0_H0 ;  /* 0x2000000fff097230 */ /* 0x000fc40000004100 */
[----:B------:R-:W-:Y:S01]  /*6660*/  FFMA.FTZ R27, R6, R20, R27 ;  /* 0x00000014061b7223 */ /* 0x000fe2000001001b */
        /* <DEDUP_REMOVED lines=11> */
[----:B------:R-:W-:Y:S01]  /*6720*/  FMUL.FTZ R10, R6, R15 ;  /* 0x0000000f060a7220 */ /* 0x000fe20000410000 */
[----:B------:R-:W-:Y:S01]  /*6730*/  F2FP.F16.E4M3.UNPACK_B R9, R13 ;  /* 0x0000000dff09723e */ /* 0x000fe200020006ff */
[C---:B------:R-:W-:Y:S01]  /*6740*/  FFMA.FTZ R30, R11.reuse, R15, -R12 ;  /* 0x0000000f0b1e7223 */ /* 0x040fe2000001080c */
[----:B------:R-:W-:Y:S02]  /*6750*/  HADD2.F32 R6, -RZ, R4.H1_H1 ;  /* 0x30000004ff067230 */ /* 0x000fe40000004100 */
[----:B------:R-:W-:Y:S01]  /*6760*/  FFMA.FTZ R25, R11, R25, R10 ;  /* 0x000000190b197223 */ /* 0x000fe2000001000a */
[--C-:B------:R-:W-:Y:S01]  /*6770*/  HADD2.F32 R12, -RZ, R5.reuse.H1_H1 ;  /* 0x30000005ff0c7230 */ /* 0x100fe20000004100 */
[----:B------:R-:W-:Y:S01]  /*6780*/  F2FP.F16.E4M3.UNPACK_B R13, R13.H1 ;  /* 0x0000000dff0d723e */ /* 0x000fe200030006ff */
[----:B------:R-:W-:Y:S01]  /*6790*/  HADD2.F32 R11, -RZ, R5.H0_H0 ;  /* 0x20000005ff0b7230 */ /* 0x000fe20000004100 */
[----:B------:R-:W-:Y:S01]  /*67a0*/  F2FP.F16.E4M3.UNPACK_B R21, R21.H1 ;  /* 0x00000015ff15723e */ /* 0x000fe200030006ff */
[----:B------:R-:W-:-:S02]  /*67b0*/  HADD2.F32 R10, -RZ, R9.H1_H1 ;  /* 0x30000009ff0a7230 */ /* 0x000fc40000004100 */
[C---:B------:R-:W-:Y:S01]  /*67c0*/  FMUL.FTZ R14, R6.reuse, R12 ;  /* 0x0000000c060e7220 */ /* 0x040fe20000410000 */
[----:B------:R-:W-:Y:S02]  /*67d0*/  HADD2.F32 R5, -RZ, R4.H0_H0 ;  /* 0x20000004ff057230 */ /* 0x000fe40000004100 */
        /* <DEDUP_REMOVED lines=10> */
[--C-:B------:R-:W-:Y:S02]  /*6880*/  HADD2.F32 R9, -RZ, R21.reuse.H1_H1 ;  /* 0x30000015ff097230 */ /* 0x100fe40000004100 */
[----:B------:R-:W-:Y:S01]  /*6890*/  FFMA.FTZ R11, R3, R11, R4 ;  /* 0x0000000b030b7223 */ /* 0x000fe20000010004 */
[----:B------:R-:W-:Y:S02]  /*68a0*/  HADD2.F32 R4, -RZ, R8.H1_H1 ;  /* 0x30000008ff047230 */ /* 0x000fe40000004100 */
[----:B------:R-:W-:Y:S02]  /*68b0*/  HADD2.F32 R10, -RZ, R21.H0_H0 ;  /* 0x20000015ff0a7230 */ /* 0x000fe40000004100 */
        /* <DEDUP_REMOVED lines=22> */
.L_x_11112:
[----:B------:R-:W-:-:S03]  /*6a20*/  UMOV UR4, 0xffffffff ;  /* 0xffffffff00047882 */ /* 0x000fc60000000000 */
[----:B------:R-:W-:Y:S05]  /*6a30*/  BRA.DIV UR4, `(.L_x_11121) ;  /* 0x000000ea04687947 */ /* 0x000fea000b800000 */
[----:B------:R0:W1:Y:S04]  /*6a40*/  SHFL.IDX PT, R27, R26, RZ, 0x1e1f ;  /* 0x001e1fff1a1b7589 */ /* 0x00006800000e0000 */
[----:B------:R0:W2:Y:S04]  /*6a50*/  SHFL.IDX PT, R14, R24, RZ, 0x1e1f ;  /* 0x001e1fff180e7589 */ /* 0x0000a800000e0000 */
[----:B------:R0:W3:Y:S04]  /*6a60*/  SHFL.IDX PT, R0, R28, RZ, 0x1e1f ;  /* 0x001e1fff1c007589 */ /* 0x0000e800000e0000 */
[----:B------:R0:W4:Y:S02]  /*6a70*/  SHFL.IDX PT, R3, R30, RZ, 0x1e1f ;  /* 0x001e1fff1e037589 */ /* 0x00012400000e0000 */
.L_x_11300:
[----:B------:R-:W5:Y:S01]  /*6a80*/  LDL R6, [R1+0x50] ;  /* 0x0000500001067983 */ /* 0x000f620000100800 */
[----:B------:R-:W-:Y:S01]  /*6a90*/  ULDC UR4, c[0x0][0x448] ;  /* 0x0001120000047ab9 */ /* 0x000fe20000000800 */
[----:B------:R-:W0:Y:S01]  /*6aa0*/  LDC R37, c[0x0][0x3f4] ;  /* 0x0000fd00ff257b82 */ /* 0x000e220000000800 */
[----:B------:R-:W-:Y:S01]  /*6ab0*/  IMAD R29, R29, UR4, RZ ;  /* 0x000000041d1d7c24 */ /* 0x000fe2000f8e02ff */
[----:B------:R-:W-:Y:S01]  /*6ac0*/  BSSY B1, `(.L_x_11122) ;  /* 0x0000016000017945 */ /* 0x000fe20003800000 */
[----:B------:R-:W-:Y:S02]  /*6ad0*/  CS2R R8, SRZ ;  /* 0x0000000000087805 */ /* 0x000fe4000001ff00 */
[----:B------:R-:W-:Y:S02]  /*6ae0*/  CS2R R10, SRZ ;  /* 0x00000000000a7805 */ /* 0x000fe4000001ff00 */
[----:B------:R-:W-:Y:S02]  /*6af0*/  ISETP.GE.AND P0, PT, R4, R29, PT ;  /* 0x0000001d0400720c */ /* 0x000fe40003f06270 */
[----:B-----5:R-:W-:-:S04]  /*6b00*/  LEA.HI R5, R6, R6, RZ, 0x1 ;  /* 0x0000000606057211 */ /* 0x020fc800078f08ff */
[----:B------:R-:W-:-:S05]  /*6b10*/  LOP3.LUT R5, R5, 0xfffffffe, RZ, 0xc0, !PT ;  /* 0xfffffffe05057812 */ /* 0x000fca00078ec0ff */
[----:B------:R-:W-:Y:S01]  /*6b20*/  IMAD.IADD R21, R6, 0x1, -R5 ;  /* 0x0000000106157824 */ /* 0x000fe200078e0a05 */
[----:B------:R-:W-:Y:S02]  /*6b30*/  CS2R R4, SRZ ;  /* 0x0000000000047805 */ /* 0x000fe4000001ff00 */
[----:B------:R-:W-:Y:S02]  /*6b40*/  CS2R R6, SRZ ;  /* 0x0000000000067805 */ /* 0x000fe4000001ff00 */
[----:B------:R-:W-:Y:S01]  /*6b50*/  SHF.L.U32 R21, R21, 0x1f, RZ ;  /* 0x0000001f15157819 */ /* 0x000fe200000006ff */
[----:B0-----:R-:W-:Y:S06]  /*6b60*/  @P0 BRA `(.L_x_11123) ;  /* 0x00000000002c0947 */ /* 0x001fec0003800000 */
[----:B------:R-:W-:Y:S01]  /*6b70*/  ULDC UR4, c[0x0][0x3f4] ;  /* 0x0000fd0000047ab9 */ /* 0x000fe20000000800 */
[C---:B-1----:R-:W-:Y:S02]  /*6b80*/  IADD3 R12, P0, R18.reuse, R27, RZ ;  /* 0x0000001b120c7210 */ /* 0x042fe40007f1e0ff */
[C---:B------:R-:W-:Y:S02]  /*6b90*/  ISETP.GE.AND P2, PT, R18.reuse, UR4, PT ;  /* 0x0000000412007c0c */ /* 0x040fe4000bf46270 */
[----:B------:R-:W-:Y:S02]  /*6ba0*/  SHF.R.S32.HI R4, RZ, 0x1f, R18 ;  /* 0x0000001fff047819 */ /* 0x000fe40000011412 */
[----:B--2---:R-:W-:-:S03]  /*6bb0*/  IADD3 R14, P1, R18, R14, RZ ;  /* 0x0000000e120e7210 */ /* 0x004fc60007f3e0ff */
[--C-:B---3--:R-:W-:Y:S02]  /*6bc0*/  IMAD.X R13, R0, 0x1, R4.reuse, P0 ;  /* 0x00000001000d7824 */ /* 0x108fe400000e0604 */
[----:B----4-:R-:W-:Y:S01]  /*6bd0*/  IMAD.X R15, R3, 0x1, R4, P1 ;  /* 0x00000001030f7824 */ /* 0x010fe200008e0604 */
[----:B------:R-:W-:-:S03]  /*6be0*/  CS2R R4, SRZ ;  /* 0x0000000000047805 */ /* 0x000fc6000001ff00 */
[----:B------:R-:W-:Y:S05]  /*6bf0*/  @P2 BRA `(.L_x_11123) ;  /* 0x0000000000082947 */ /* 0x000fea0003800000 */
[----:B------:R0:W5:Y:S04]  /*6c00*/  LD.E.128 R4, desc[UR40][R12.64] ;  /* 0x000000280c047980 */ /* 0x000168000c101d00 */
[----:B------:R0:W5:Y:S02]  /*6c10*/  LD.E.128 R8, desc[UR40][R14.64] ;  /* 0x000000280e087980 */ /* 0x000164000c101d00 */
.L_x_11123:
[----:B------:R-:W-:Y:S05]  /*6c20*/  BSYNC B1 ;  /* 0x0000000000017941 */ /* 0x000fea0003800000 */
.L_x_11122:
[----:B---3--:R-:W3:Y:S01]  /*6c30*/  LDL.LU R0, [R1+0x24] ;  /* 0x0000240001007983 */ /* 0x008ee20000300800 */
[----:B------:R-:W1:Y:S01]  /*6c40*/  SYNCS.PHASECHK.TRANS64.TRYWAIT P1, [R16+URZ+0x13200], R21 ;  /* 0x01320015100075a7 */ /* 0x000e62000802017f */
[----:B------:R-:W-:Y:S01]  /*6c50*/  ISETP.GE.AND P0, PT, R18, R37, PT ;  /* 0x000000251200720c */ /* 0x000fe20003f06270 */
[----:B------:R-:W-:Y:S01]  /*6c60*/  BSSY B1, `(.L_x_11124) ;  /* 0x0000005000017945 */ /* 0x000fe20003800000 */
[----:B---3--:R-:W-:-:S05]  /*6c70*/  IMAD R0, R0, -0xc0, R29 ;  /* 0xffffff4000007824 */ /* 0x008fca00078e021d */
[----:B----4-:R-:W-:-:S04]  /*6c80*/  VIMNMX R3, R0, 0xc0, PT ;  /* 0x000000c000037848 */ /* 0x010fc80003fe0100 */
[----:B------:R-:W-:Y:S01]  /*6c90*/  ISETP.GE.OR P0, PT, R22, R3, P0 ;  /* 0x000000031600720c */ /* 0x000fe20000706670 */
[----:B-1----:R-:W-:-:S12]  /*6ca0*/  @!P1 BRA `(.L_x_11125) ;  /* 0x000000e8003c9947 */ /* 0x002fd80003800000 */
.L_x_11301:
[----:B------:R-:W-:Y:S05]  /*6cb0*/  BSYNC B1 ;  /* 0x0000000000017941 */ /* 0x000fea0003800000 */
.L_x_11124:
[----:B------:R-:W-:Y:S05]  /*6cc0*/  @P0 BRA `(.L_x_11118) ;  /* 0x0000000c00f00947 */ /* 0x000fea0003800000 */
[----:B------:R-:W3:Y:S04]  /*6cd0*/  LDL R36, [R1+0x30] ;  /* 0x0000300001247983 */ /* 0x000ee80000100800 */
[----:B------:R-:W4:Y:S04]  /*6ce0*/  LDL R34, [R1+0x34] ;  /* 0x0000340001227983 */ /* 0x000f280000100800 */
[----:B------:R-:W4:Y:S04]  /*6cf0*/  LDL R29, [R1+0x38] ;  /* 0x00003800011d7983 */ /* 0x000f280000100800 */
[----:B------:R-:W4:Y:S01]  /*6d00*/  LDL R50, [R1+0x68] ;  /* 0x0000680001327983 */ /* 0x000f220000100800 */
[----:B-----5:R-:W-:-:S02]  /*6d10*/  SHF.R.U32.HI R0, RZ, 0x8, R4 ;  /* 0x00000008ff007819 */ /* 0x020fc40000011604 */
[----:B------:R-:W-:Y:S02]  /*6d20*/  LOP3.LUT R3, R4, 0xff, RZ, 0xc0, !PT ;  /* 0x000000ff04037812 */ /* 0x000fe400078ec0ff */
[----:B------:R-:W-:Y:S02]  /*6d30*/  LOP3.LUT R0, R0, 0xff, RZ, 0xc0, !PT ;  /* 0x000000ff00007812 */ /* 0x000fe400078ec0ff */
[----:B------:R-:W-:Y:S02]  /*6d40*/  SHF.R.U32.HI R25, RZ, 0x8, R5 ;  /* 0x00000008ff197819 */ /* 0x000fe40000011605 */
[----:B------:R-:W-:Y:S02]  /*6d50*/  PRMT R20, R0, 0x7604, R3 ;  /* 0x0000760400147816 */ /* 0x000fe40000000003 */
[----:B0-----:R-:W-:Y:S02]  /*6d60*/  LOP3.LUT R13, R5, 0xff, RZ, 0xc0, !PT ;  /* 0x000000ff050d7812 */ /* 0x001fe400078ec0ff */
[----:B------:R-:W-:-:S02]  /*6d70*/  SHF.R.U32.HI R3, RZ, 0x8, R6 ;  /* 0x00000008ff037819 */ /* 0x000fc40000011606 */
[----:B------:R-:W-:Y:S02]  /*6d80*/  LOP3.LUT R0, R25, 0xff, RZ, 0xc0, !PT ;  /* 0x000000ff19007812 */ /* 0x000fe400078ec0ff */
[----:B------:R-:W-:Y:S02]  /*6d90*/  LOP3.LUT R12, R6, 0xff, RZ, 0xc0, !PT ;  /* 0x000000ff060c7812 */ /* 0x000fe400078ec0ff */
[----:B------:R-:W-:Y:S02]  /*6da0*/  LOP3.LUT R3, R3, 0xff, RZ, 0xc0, !PT ;  /* 0x000000ff03037812 */ /* 0x000fe400078ec0ff */
[----:B------:R-:W-:Y:S01]  /*6db0*/  PRMT R28, R0, 0x7604, R13 ;  /* 0x00007604001c7816 */ /* 0x000fe2000000000d */
[----:B------:R-:W-:Y:S01]  /*6dc0*/  IMAD.IADD R0, R18, 0x1, R37 ;  /* 0x0000000112007824 */ /* 0x000fe200078e0225 */
[----:B-1----:R-:W-:Y:S02]  /*6dd0*/  SHF.R.U32.HI R21, RZ, 0x8, R8 ;  /* 0x00000008ff157819 */ /* 0x002fe40000011608 */
[----:B------:R-:W-:-:S02]  /*6de0*/  PRMT R30, R3, 0x7604, R12 ;  /* 0x00007604031e7816 */ /* 0x000fc4000000000c */
[----:B------:R-:W-:Y:S02]  /*6df0*/  LOP3.LUT R24, R8, 0xff, RZ, 0xc0, !PT ;  /* 0x000000ff08187812 */ /* 0x000fe400078ec0ff */
[----:B------:R-:W-:Y:S02]  /*6e00*/  LOP3.LUT R21, R21, 0xff, RZ, 0xc0, !PT ;  /* 0x000000ff15157812 */ /* 0x000fe400078ec0ff */
[----:B------:R-:W-:Y:S02]  /*6e10*/  SHF.R.U32.HI R3, RZ, 0x8, R10 ;  /* 0x00000008ff037819 */ /* 0x000fe4000001160a */
[----:B------:R-:W-:Y:S02]  /*6e20*/  PRMT R35, R21, 0x7604, R24 ;  /* 0x0000760415237816 */ /* 0x000fe40000000018 */
[----:B------:R-:W-:Y:S02]  /*6e30*/  SHF.R.U32.HI R27, RZ, 0x8, R11 ;  /* 0x00000008ff1b7819 */ /* 0x000fe4000001160b */
[----:B------:R-:W-:-:S02]  /*6e40*/  LOP3.LUT R25, R3, 0xff, RZ, 0xc0, !PT ;  /* 0x000000ff03197812 */ /* 0x000fc400078ec0ff */
[----:B------:R-:W-:Y:S02]  /*6e50*/  SHF.R.U32.HI R21, RZ, 0x8, R9 ;  /* 0x00000008ff157819 */ /* 0x000fe40000011609 */
[----:B--2---:R-:W-:Y:S02]  /*6e60*/  SHF.R.U32.HI R14, RZ, 0x8, R7 ;  /* 0x00000008ff0e7819 */ /* 0x004fe40000011607 */
[----:B------:R-:W-:Y:S02]  /*6e70*/  LOP3.LUT R24, R9, 0xff, RZ, 0xc0, !PT ;  /* 0x000000ff09187812 */ /* 0x000fe400078ec0ff */
[----:B------:R-:W-:Y:S02]  /*6e80*/  LOP3.LUT R26, R10, 0xff, RZ, 0xc0, !PT ;  /* 0x000000ff0a1a7812 */ /* 0x000fe400078ec0ff */
[----:B------:R-:W-:Y:S02]  /*6e90*/  LOP3.LUT R27, R27, 0xff, RZ, 0xc0, !PT ;  /* 0x000000ff1b1b7812 */ /* 0x000fe400078ec0ff */
[----:B------:R-:W-:-:S02]  /*6ea0*/  LOP3.LUT R32, R11, 0xff, RZ, 0xc0, !PT ;  /* 0x000000ff0b207812 */ /* 0x000fc400078ec0ff */
[----:B------:R-:W-:Y:S02]  /*6eb0*/  LOP3.LUT R21, R21, 0xff, RZ, 0xc0, !PT ;  /* 0x000000ff15157812 */ /* 0x000fe400078ec0ff */
[----:B------:R-:W-:Y:S02]  /*6ec0*/  LOP3.LUT R15, R7, 0xff, RZ, 0xc0, !PT ;  /* 0x000000ff070f7812 */ /* 0x000fe400078ec0ff */
[----:B------:R-:W-:Y:S02]  /*6ed0*/  LOP3.LUT R14, R14, 0xff, RZ, 0xc0, !PT ;  /* 0x000000ff0e0e7812 */ /* 0x000fe400078ec0ff */
[----:B------:R-:W-:Y:S02]  /*6ee0*/  PRMT R37, R21, 0x7604, R24 ;  /* 0x0000760415257816 */ /* 0x000fe40000000018 */
[----:B------:R-:W-:Y:S02]  /*6ef0*/  PRMT R39, R25, 0x7604, R26 ;  /* 0x0000760419277816 */ /* 0x000fe4000000001a */
        /* <DEDUP_REMOVED lines=8> */
[----:B------:R-:W-:Y:S02]  /*6f80*/  PRMT R33, R32, 0x7054, R33 ;  /* 0x0000705420217816 */ /* 0x000fe40000000021 */
[----:B------:R-:W-:Y:S02]  /*6f90*/  SHF.R.U32.HI R32, RZ, 0x10, R11 ;  /* 0x00000010ff207819 */ /* 0x000fe4000001160b */
[----:B------:R-:W-:Y:S02]  /*6fa0*/  LOP3.LUT R28, R28, 0xff, RZ, 0xc0, !PT ;  /* 0x000000ff1c1c7812 */ /* 0x000fe400078ec0ff */
[----:B------:R-:W-:Y:S02]  /*6fb0*/  LOP3.LUT R32, R32, 0xff, RZ, 0xc0, !PT ;  /* 0x000000ff20207812 */ /* 0x000fe400078ec0ff */
[----:B------:R-:W-:-:S02]  /*6fc0*/  PRMT R37, R28, 0x7054, R37 ;  /* 0x000070541c257816 */ /* 0x000fc40000000025 */
[----:B------:R-:W-:-:S04]  /*6fd0*/  PRMT R43, R32, 0x7054, R43 ;  /* 0x00007054202b7816 */ /* 0x000fc8000000002b */
[----:B------:R-:W-:Y:S02]  /*6fe0*/  LOP3.LUT R43, R43, 0xff000000, R11, 0xf8, !PT ;  /* 0xff0000002b2b7812 */ /* 0x000fe400078ef80b */
[----:B---3--:R-:W-:Y:S02]  /*6ff0*/  LOP3.LUT R0, R36, 0x30, R0, 0xf8, !PT ;  /* 0x0000003024007812 */ /* 0x008fe400078ef800 */
[----:B------:R-:W-:Y:S02]  /*7000*/  LOP3.LUT R36, R33, 0xff000000, R7, 0xf8, !PT ;  /* 0xff00000021247812 */ /* 0x000fe400078ef807 */
[----:B----4-:R-:W-:Y:S02]  /*7010*/  LOP3.LUT R3, R0, R34, RZ, 0x3c, !PT ;  /* 0x0000002200037212 */ /* 0x010fe400078e3cff */
[----:B------:R-:W-:Y:S02]  /*7020*/  LOP3.LUT R34, R21, 0xff000000, R5, 0xf8, !PT ;  /* 0xff00000015227812 */ /* 0x000fe400078ef805 */
[----:B------:R-:W-:-:S02]  /*7030*/  IADD3 R0, R16, R29, R3 ;  /* 0x0000001d10007210 */ /* 0x000fc40007ffe003 */
[----:B------:R-:W-:Y:S01]  /*7040*/  SHF.R.U32.HI R29, RZ, 0x10, R6 ;  /* 0x00000010ff1d7819 */ /* 0x000fe20000011606 */
[----:B------:R-:W0:Y:S01]  /*7050*/  LDS.128 R12, [R50+0xb000] ;  /* 0x00b00000320c7984 */ /* 0x000e220000000c00 */
[----:B------:R-:W-:Y:S02]  /*7060*/  SHF.R.U32.HI R3, RZ, 0x10, R4 ;  /* 0x00000010ff037819 */ /* 0x000fe40000011604 */
[----:B------:R-:W-:Y:S01]  /*7070*/  LOP3.LUT R29, R29, 0xff, RZ, 0xc0, !PT ;  /* 0x000000ff1d1d7812 */ /* 0x000fe200078ec0ff */
[----:B------:R-:W1:Y:S01]  /*7080*/  LDS.128 R24, [R0+0xb000] ;  /* 0x00b0000000187984 */ /* 0x000e620000000c00 */
        /* <DEDUP_REMOVED lines=8> */
[----:B------:R-:W-:-:S02]  /*7110*/  LOP3.LUT R39, R37, 0xff000000, R9, 0xf8, !PT ;  /* 0xff00000025277812 */ /* 0x000fc400078ef809 */
[----:B------:R-:W-:Y:S02]  /*7120*/  PRMT R35, R20, 0x7054, R35 ;  /* 0x0000705414237816 */ /* 0x000fe40000000023 */
[----:B------:R-:W-:Y:S02]  /*7130*/  LOP3.LUT R20, R3, 0xff000000, R4, 0xf8, !PT ;  /* 0xff00000003147812 */ /* 0x000fe400078ef804 */
[----:B------:R-:W-:Y:S02]  /*7140*/  LOP3.LUT R4, R41, 0xff000000, R10, 0xf8, !PT ;  /* 0xff00000029047812 */ /* 0x000fe400078ef80a */
[----:B------:R-:W-:Y:S02]  /*7150*/  F2FP.F16.E4M3.UNPACK_B R40, R39 ;  /* 0x00000027ff28723e */ /* 0x000fe400020006ff */
[----:B------:R-:W-:Y:S02]  /*7160*/  F2FP.F16.E4M3.UNPACK_B R11, R34 ;  /* 0x00000022ff0b723e */ /* 0x000fe400020006ff */
[----:B------:R-:W-:-:S02]  /*7170*/  LOP3.LUT R3, R29, 0xff000000, R6, 0xf8, !PT ;  /* 0xff0000001d037812 */ /* 0x000fc400078ef806 */
[----:B------:R-:W-:Y:S02]  /*7180*/  LOP3.LUT R28, R35, 0xff000000, R8, 0xf8, !PT ;  /* 0xff000000231c7812 */ /* 0x000fe400078ef808 */
[----:B------:R-:W-:Y:S02]  /*7190*/  F2FP.F16.E4M3.UNPACK_B R39, R39.H1 ;  /* 0x00000027ff27723e */ /* 0x000fe400030006ff */
[----:B------:R-:W-:Y:S02]  /*71a0*/  F2FP.F16.E4M3.UNPACK_B R34, R34.H1 ;  /* 0x00000022ff22723e */ /* 0x000fe400030006ff */
[-C--:B0-----:R-:W-:Y:S02]  /*71b0*/  F2FP.F16.E4M3.UNPACK_B R8, R13.reuse ;  /* 0x0000000dff08723e */ /* 0x081fe400020006ff */
[----:B------:R-:W-:Y:S02]  /*71c0*/  F2FP.F16.E4M3.UNPACK_B R29, R13.H1 ;  /* 0x0000000dff1d723e */ /* 0x000fe400030006ff */
[----:B-1----:R-:W-:Y:S01]  /*71d0*/  F2FP.F16.E4M3.UNPACK_B R10, R25 ;  /* 0x00000019ff0a723e */ /* 0x002fe200020006ff */
[--C-:B------:R-:W-:Y:S01]  /*71e0*/  HADD2.F32 R9, -RZ, R8.reuse.H0_H0 ;  /* 0x20000008ff097230 */ /* 0x100fe20000004100 */
[-C--:B------:R-:W-:Y:S01]  /*71f0*/  F2FP.F16.E4M3.UNPACK_B R30, R15.reuse ;  /* 0x0000000fff1e723e */ /* 0x080fe200020006ff */
[----:B------:R-:W-:Y:S01]  /*7200*/  HADD2.F32 R8, -RZ, R8.H1_H1 ;  /* 0x30000008ff087230 */ /* 0x000fe20000004100 */
[----:B------:R-:W-:Y:S01]  /*7210*/  F2FP.F16.E4M3.UNPACK_B R35, R15.H1 ;  /* 0x0000000fff23723e */ /* 0x000fe200030006ff */
[----:B------:R-:W-:Y:S01]  /*7220*/  HADD2.F32 R15, -RZ, R40.H0_H0 ;  /* 0x20000028ff0f7230 */ /* 0x000fe20000004100 */
[-C--:B------:R-:W-:Y:S01]  /*7230*/  F2FP.F16.E4M3.UNPACK_B R13, R12.reuse ;  /* 0x0000000cff0d723e */ /* 0x080fe200020006ff */
[--C-:B------:R-:W-:Y:S01]  /*7240*/  HADD2.F32 R6, -RZ, R10.reuse.H0_H0 ;  /* 0x2000000aff067230 */ /* 0x100fe20000004100 */
[----:B------:R-:W-:Y:S01]  /*7250*/  F2FP.F16.E4M3.UNPACK_B R32, R12.H1 ;  /* 0x0000000cff20723e */ /* 0x000fe200030006ff */
[----:B------:R-:W-:Y:S01]  /*7260*/  HADD2.F32 R12, -RZ, R11.H0_H0 ;  /* 0x2000000bff0c7230 */ /* 0x000fe20000004100 */
[-C--:B------:R-:W-:Y:S01]  /*7270*/  F2FP.F16.E4M3.UNPACK_B R21, R24.reuse ;  /* 0x00000018ff15723e */ /* 0x080fe200020006ff */
[----:B------:R-:W-:Y:S01]  /*7280*/  HADD2.F32 R10, -RZ, R10.H1_H1 ;  /* 0x3000000aff0a7230 */ /* 0x000fe20000004100 */
[----:B------:R-:W-:Y:S01]  /*7290*/  F2FP.F16.E4M3.UNPACK_B R37, R24.H1 ;  /* 0x00000018ff25723e */ /* 0x000fe200030006ff */
[C---:B------:R-:W-:Y:S01]  /*72a0*/  FMUL.FTZ R24, R6.reuse, R15 ;  /* 0x0000000f06187220 */ /* 0x040fe20000410000 */
[----:B------:R-:W-:Y:S01]  /*72b0*/  FMUL.FTZ R42, R6, R12 ;  /* 0x0000000c062a7220 */ /* 0x000fe20000410000 */
[----:B------:R-:W-:-:S02]  /*72c0*/  F2FP.F16.E4M3.UNPACK_B R25, R25.H1 ;  /* 0x00000019ff19723e */ /* 0x000fc400030006ff */
[-C--:B------:R-:W-:Y:S01]  /*72d0*/  F2FP.F16.E4M3.UNPACK_B R33, R27.reuse ;  /* 0x0000001bff21723e */ /* 0x080fe200020006ff */
[C---:B------:R-:W-:Y:S01]  /*72e0*/  FFMA.FTZ R6, R9.reuse, R12, -R24 ;  /* 0x0000000c09067223 */ /* 0x040fe20000010818 */
[----:B------:R-:W-:Y:S01]  /*72f0*/  F2FP.F16.E4M3.UNPACK_B R38, R27.H1 ;  /* 0x0000001bff26723e */ /* 0x000fe200030006ff */
[----:B------:R-:W-:Y:S02]  /*7300*/  HADD2.F32 R27, -RZ, R40.H1_H1 ;  /* 0x30000028ff1b7230 */ /* 0x000fe40000004100 */
[----:B------:R-:W-:Y:S01]  /*7310*/  FFMA.FTZ R9, R9, R15, R42 ;  /* 0x0000000f09097223 */ /* 0x000fe2000001002a */
[----:B------:R-:W-:Y:S01]  /*7320*/  HADD2.F32 R15, -RZ, R11.H1_H1 ;  /* 0x3000000bff0f7230 */ /* 0x000fe20000004100 */
[----:B------:R-:W-:Y:S01]  /*7330*/  F2FP.F16.E4M3.UNPACK_B R7, R26 ;  /* 0x0000001aff07723e */ /* 0x000fe200020006ff */
[----:B------:R-:W-:Y:S02]  /*7340*/  HADD2.F32 R40, -RZ, R39.H0_H0 ;  /* 0x20000027ff287230 */ /* 0x000fe40000004100 */
[----:B------:R-:W-:Y:S01]  /*7350*/  FMUL.FTZ R41, R10, R27 ;  /* 0x0000001b0a297220 */ /* 0x000fe20000410000 */
[----:B------:R-:W-:-:S02]  /*7360*/  HADD2.F32 R11, -RZ, R25.H0_H0 ;  /* 0x20000019ff0b7230 */ /* 0x000fc40000004100 */
[-C--:B------:R-:W-:Y:S01]  /*7370*/  FMUL.FTZ R10, R10, R15.reuse ;  /* 0x0000000f0a0a7220 */ /* 0x080fe20000410000 */
[--C-:B------:R-:W-:Y:S01]  /*7380*/  HADD2.F32 R24, -RZ, R34.reuse.H0_H0 ;  /* 0x20000022ff187230 */ /* 0x100fe20000004100 */
[----:B------:R-:W-:Y:S01]  /*7390*/  F2FP.F16.E4M3.UNPACK_B R26, R26.H1 ;  /* 0x0000001aff1a723e */ /* 0x000fe200030006ff */
[----:B------:R-:W-:Y:S02]  /*73a0*/  HADD2.F32 R12, -RZ, R29.H0_H0 ;  /* 0x2000001dff0c7230 */ /* 0x000fe40000004100 */
[C---:B------:R-:W-:Y:S01]  /*73b0*/  FMUL.FTZ R45, R11.reuse, R40 ;  /* 0x000000280b2d7220 */ /* 0x040fe20000410000 */
[----:B------:R-:W-:Y:S02]  /*73c0*/  HADD2.F32 R42, -RZ, R39.H1_H1 ;  /* 0x30000027ff2a7230 */ /* 0x000fe40000004100 */
[----:B------:R-:W-:Y:S01]  /*73d0*/  FMUL.FTZ R47, R11, R24 ;  /* 0x000000180b2f7220 */ /* 0x000fe20000410000 */
[C---:B------:R-:W-:Y:S01]  /*73e0*/  FFMA.FTZ R11, R8.reuse, R15, -R41 ;  /* 0x0000000f080b7223 */ /* 0x040fe20000010829 */
[----:B------:R-:W-:Y:S01]  /*73f0*/  F2FP.F16.E4M3.UNPACK_B R41, R43 ;  /* 0x0000002bff29723e */ /* 0x000fe200020006ff */
[----:B------:R-:W-:Y:S01]  /*7400*/  FFMA.FTZ R8, R8, R27, R10 ;  /* 0x0000001b08087223 */ /* 0x000fe2000001000a */
[----:B------:R-:W-:Y:S01]  /*7410*/  F2FP.F16.E4M3.UNPACK_B R39, R36 ;  /* 0x00000024ff27723e */ /* 0x000fe200020006ff */
[----:B------:R-:W-:Y:S01]  /*7420*/  FFMA.FTZ R10, R12, R24, -R45 ;  /* 0x000000180c0a7223 */ /* 0x000fe2000001082d */
[----:B------:R-:W-:-:S02]  /*7430*/  HADD2.F32 R34, -RZ, R34.H1_H1 ;  /* 0x30000022ff227230 */ /* 0x000fc40000004100 */
[----:B------:R-:W-:Y:S01]  /*7440*/  FFMA.FTZ R12, R12, R40, R47 ;  /* 0x000000280c0c7223 */ /* 0x000fe2000001002f */
[----:B------:R-:W-:Y:S01]  /*7450*/  HADD2.F32 R25, -RZ, R25.H1_H1 ;  /* 0x30000019ff197230 */ /* 0x000fe20000004100 */
[----:B------:R-:W-:Y:S01]  /*7460*/  F2FP.F16.E4M3.UNPACK_B R36, R36.H1 ;  /* 0x00000024ff24723e */ /* 0x000fe200030006ff */
        /* <DEDUP_REMOVED lines=14> */
[----:B------:R-:W-:Y:S01]  /*7550*/  F2FP.F16.E4M3.UNPACK_B R44, R43.H1 ;  /* 0x0000002bff2c723e */ /* 0x000fe200030006ff */
[C---:B------:R-:W-:Y:S01]  /*7560*/  FFMA.FTZ R27, R29.reuse, R42, R27 ;  /* 0x0000002a1d1b7223 */ /* 0x040fe2000001001b */
[----:B------:R-:W-:Y:S01]  /*7570*/  FFMA.FTZ R15, R29, R34, -R46 ;  /* 0x000000221d0f7223 */ /* 0x000fe2000001082e */
        /* <DEDUP_REMOVED lines=8> */
[----:B------:R-:W-:Y:S01]  /*7600*/  HADD2.F32 R39, -RZ, R36.H0_H0 ;  /* 0x20000024ff277230 */ /* 0x000fe20000004100 */
[----:B------:R-:W-:Y:S01]  /*7610*/  F2FP.SATFINITE.E4M3.F32.PACK_AB_MERGE_C R9, R8, R9, R12 ;  /* 0x000000090809723e */ /* 0x000fe2000480700c */
[----:B------:R-:W-:Y:S02]  /*7620*/  HADD2.F32 R34, -RZ, R35.H0_H0 ;  /* 0x20000023ff227230 */ /* 0x000fe40000004100 */
[C---:B------:R-:W-:Y:S01]  /*7630*/  FMUL.FTZ R43, R30.reuse, R41 ;  /* 0x000000291e2b7220 */ /* 0x040fe20000410000 */
[----:B------:R-:W-:Y:S02]  /*7640*/  HADD2.F32 R45, -RZ, R44.H1_H1 ;  /* 0x3000002cff2d7230 */ /* 0x000fe40000004100 */
[-C--:B------:R-:W-:Y:S01]  /*7650*/  FMUL.FTZ R48, R30, R39.reuse ;  /* 0x000000271e307220 */ /* 0x080fe20000410000 */
[C---:B------:R-:W-:Y:S01]  /*7660*/  FFMA.FTZ R30, R29.reuse, R40, -R46 ;  /* 0x000000281d1e7223 */ /* 0x040fe2000001082e */
[----:B------:R-:W-:Y:S01]  /*7670*/  FFMA.FTZ R29, R29, R42, R33 ;  /* 0x0000002a1d1d7223 */ /* 0x000fe20000010021 */
[C---:B------:R-:W-:Y:S01]  /*7680*/  FFMA.FTZ R33, R34.reuse, R39, -R43 ;  /* 0x0000002722217223 */ /* 0x040fe2000001082b */
[----:B------:R-:W-:Y:S01]  /*7690*/  F2FP.F16.E4M3.UNPACK_B R43, R28.H1 ;  /* 0x0000001cff2b723e */ /* 0x000fe200030006ff */
[----:B------:R-:W-:Y:S01]  /*76a0*/  FFMA.FTZ R34, R34, R41, R48 ;  /* 0x0000002922227223 */ /* 0x000fe20000010030 */
[----:B------:R-:W-:Y:S01]  /*76b0*/  F2FP.F16.E4M3.UNPACK_B R40, R20.H1 ;  /* 0x00000014ff28723e */ /* 0x000fe200030006ff */
[----:B------:R-:W-:-:S02]  /*76c0*/  HADD2.F32 R42, -RZ, R36.H1_H1 ;  /* 0x30000024ff2a7230 */ /* 0x000fc40000004100 */
[----:B------:R-:W-:Y:S02]  /*76d0*/  HADD2.F32 R39, -RZ, R38.H1_H1 ;  /* 0x30000026ff277230 */ /* 0x000fe40000004100 */
        /* <DEDUP_REMOVED lines=11> */
[----:B------:R-:W-:Y:S01]  /*7790*/  FFMA.FTZ R49, R36, R45, R48 ;  /* 0x0000002d24317223 */ /* 0x000fe20000010030 */
[C---:B------:R-:W-:Y:S01]  /*77a0*/  FFMA.FTZ R46, R35.reuse, R41, -R46 ;  /* 0x00000029232e7223 */ /* 0x040fe2000001082e */
[----:B------:R-:W-:Y:S01]  /*77b0*/  FFMA.FTZ R44, R35, R44, R39 ;  /* 0x0000002c232c7223 */ /* 0x000fe20000010027 */
[----:B------:R-:W-:Y:S01]  /*77c0*/  HADD2.F32 R37, -RZ, R37.H1_H1 ;  /* 0x30000025ff257230 */ /* 0x000fe20000004100 */
[----:B------:R-:W-:Y:S01]  /*77d0*/  F2FP.F16.E4M3.UNPACK_B R36, R28 ;  /* 0x0000001cff24723e */ /* 0x000fe200020006ff */
[----:B------:R-:W-:Y:S01]  /*77e0*/  HADD2.F32 R40, -RZ, R40.H1_H1 ;  /* 0x30000028ff287230 */ /* 0x000fe20000004100 */
[----:B------:R-:W-:Y:S01]  /*77f0*/  F2FP.F16.E4M3.UNPACK_B R35, R20 ;  /* 0x00000014ff23723e */ /* 0x000fe200020006ff */
[----:B------:R-:W-:-:S02]  /*7800*/  HADD2.F32 R32, -RZ, R32.H1_H1 ;  /* 0x30000020ff207230 */ /* 0x000fc40000004100 */
[CC--:B------:R-:W-:Y:S01]  /*7810*/  FMUL.FTZ R41, R37.reuse, R43.reuse ;  /* 0x0000002b25297220 */ /* 0x0c0fe20000410000 */
        /* <DEDUP_REMOVED lines=16> */
[----:B------:R-:W-:Y:S01]  /*7920*/  F2FP.F16.E4M3.UNPACK_B R32, R3.H1 ;  /* 0x00000003ff20723e */ /* 0x000fe200030006ff */
[-C--:B------:R-:W-:Y:S01]  /*7930*/  FMUL.FTZ R21, R21, R28.reuse ;  /* 0x0000001c15157220 */ /* 0x080fe20000410000 */
[----:B------:R-:W-:Y:S01]  /*7940*/  FFMA.FTZ R43, R20, R39, R43 ;  /* 0x00000027142b7223 */ /* 0x000fe2000001002b */
[----:B------:R-:W-:Y:S01]  /*7950*/  FFMA.FTZ R38, R13, R28, -R38 ;  /* 0x0000001c0d267223 */ /* 0x000fe20000010826 */
[----:B------:R-:W-:-:S02]  /*7960*/  HADD2.F32 R28, -RZ, R37.H0_H0 ;  /* 0x20000025ff1c7230 */ /* 0x000fc40000004100 */
[----:B------:R-:W-:Y:S01]  /*7970*/  FFMA.FTZ R36, R13, R36, R21 ;  /* 0x000000240d247223 */ /* 0x000fe20000010015 */
[----:B------:R-:W-:Y:S01]  /*7980*/  HADD2.F32 R20, -RZ, R26.H0_H0 ;  /* 0x2000001aff147230 */ /* 0x000fe20000004100 */
[----:B------:R-:W-:Y:S01]  /*7990*/  F2FP.F16.E4M3.UNPACK_B R3, R3 ;  /* 0x00000003ff03723e */ /* 0x000fe200020006ff */
[--C-:B------:R-:W-:Y:S01]  /*79a0*/  HADD2.F32 R21, -RZ, R32.reuse.H0_H0 ;  /* 0x20000020ff157230 */ /* 0x100fe20000004100 */
[----:B------:R-:W-:Y:S01]  /*79b0*/  F2FP.SATFINITE.E4M3.F32.PACK_AB_MERGE_C R34, R49, R34, RZ ;  /* 0x000000223122723e */ /* 0x000fe200048070ff */
        /* <DEDUP_REMOVED lines=8> */
[----:B------:R-:W-:Y:S02]  /*7a40*/  HADD2.F32 R14, -RZ, R14.H1_H1 ;  /* 0x3000000eff0e7230 */ /* 0x000fe40000004100 */
[----:B------:R-:W-:Y:S01]  /*7a50*/  FFMA.FTZ R39, R13, R28, R20 ;  /* 0x0000001c0d277223 */ /* 0x000fe20000010014 */
[----:B------:R-:W-:Y:S01]  /*7a60*/  F2FP.F16.E4M3.UNPACK_B R20, R4 ;  /* 0x00000004ff14723e */ /* 0x000fe200020006ff */
[C---:B------:R-:W-:Y:S01]  /*7a70*/  FMUL.FTZ R21, R26.reuse, R37 ;  /* 0x000000251a157220 */ /* 0x040fe20000410000 */
[----:B------:R-:W-:Y:S01]  /*7a80*/  FMUL.FTZ R26, R26, R35 ;  /* 0x000000231a1a7220 */ /* 0x000fe20000410000 */
[----:B------:R-:W-:Y:S01]  /*7a90*/  HADD2.F32 R4, -RZ, R7.H0_H0 ;  /* 0x20000007ff047230 */ /* 0x000fe20000004100 */
[----:B------:R-:W-:Y:S01]  /*7aa0*/  F2FP.SATFINITE.E4M3.F32.PACK_AB_MERGE_C R8, R36, R43, R44 ;  /* 0x0000002b2408723e */ /* 0x000fe2000480702c */
[----:B------:R-:W-:Y:S01]  /*7ab0*/  FFMA.FTZ R35, R14, R35, -R21 ;  /* 0x000000230e237223 */ /* 0x000fe20000010815 */
[----:B------:R-:W-:-:S02]  /*7ac0*/  HADD2.F32 R21, -RZ, R20.H0_H0 ;  /* 0x20000014ff157230 */ /* 0x000fc40000004100 */
[----:B------:R-:W-:Y:S01]  /*7ad0*/  FFMA.FTZ R40, R14, R37, R26 ;  /* 0x000000250e287223 */ /* 0x000fe2000001001a */
[----:B------:R-:W-:Y:S02]  /*7ae0*/  HADD2.F32 R20, -RZ, R20.H1_H1 ;  /* 0x30000014ff147230 */ /* 0x000fe40000004100 */
[----:B------:R-:W-:Y:S02]  /*7af0*/  HADD2.F32 R7, -RZ, R7.H1_H1 ;  /* 0x30000007ff077230 */ /* 0x000fe40000004100 */
[----:B------:R-:W-:Y:S01]  /*7b00*/  FMUL.FTZ R26, R4, R21 ;  /* 0x00000015041a7220 */ /* 0x000fe20000410000 */
[--C-:B------:R-:W-:Y:S01]  /*7b10*/  HADD2.F32 R14, -RZ, R3.reuse.H1_H1 ;  /* 0x30000003ff0e7230 */ /* 0x100fe20000004100 */
[----:B------:R-:W-:Y:S01]  /*7b20*/  F2FP.SATFINITE.E4M3.F32.PACK_AB_MERGE_C R32, R35, R32, RZ ;  /* 0x000000202320723e */ /* 0x000fe200048070ff */
[----:B------:R-:W-:Y:S02]  /*7b30*/  HADD2.F32 R13, -RZ, R3.H0_H0 ;  /* 0x20000003ff0d7230 */ /* 0x000fe40000004100 */
[----:B------:R-:W-:Y:S01]  /*7b40*/  FMUL.FTZ R28, R7, R20 ;  /* 0x00000014071c7220 */ /* 0x000fe20000410000 */
[----:B------:R-:W-:-:S02]  /*7b50*/  HADD2.F32 R3, -RZ, R5.H0_H0 ;  /* 0x20000005ff037230 */ /* 0x000fc40000004100 */
[-C--:B------:R-:W-:Y:S01]  /*7b60*/  FMUL.FTZ R7, R7, R14.reuse ;  /* 0x0000000e07077220 */ /* 0x080fe20000410000 */
[----:B------:R-:W-:Y:S02]  /*7b70*/  HADD2.F32 R5, -RZ, R5.H1_H1 ;  /* 0x30000005ff057230 */ /* 0x000fe40000004100 */
[-C--:B------:R-:W-:Y:S01]  /*7b80*/  FMUL.FTZ R4, R4, R13.reuse ;  /* 0x0000000d04047220 */ /* 0x080fe20000410000 */
[----:B------:R-:W-:Y:S02]  /*7b90*/  FFMA.FTZ R26, R3, R13, -R26 ;  /* 0x0000000d031a7223 */ /* 0x000fe4000001081a */
[C---:B------:R-:W-:Y:S01]  /*7ba0*/  FFMA.FTZ R13, R5.reuse, R14, -R28 ;  /* 0x0000000e050d7223 */ /* 0x040fe2000001081c */
[----:B------:R-:W-:Y:S01]  /*7bb0*/  FFMA.FTZ R20, R5, R20, R7 ;  /* 0x0000001405147223 */ /* 0x000fe20000010007 */
        /* <DEDUP_REMOVED lines=13> */
.L_x_11118:
[----:B------:R-:W-:Y:S05]  /*7c90*/  BSYNC B0 ;  /* 0x0000000000007941 */ /* 0x000fea0003800000 */
.L_x_11111:
        /* <DEDUP_REMOVED lines=8> */
.L_x_11108:
[----:B---34-:R-:W3:Y:S02]  /*7d20*/  LDL R0, [R1+0x8] ;  /* 0x0000080001007983 */ /* 0x018ee40000100800 */
[----:B---3--:R-:W-:-:S13]  /*7d30*/  ISETP.NE.AND P0, PT, R0, 0x3, PT ;  /* 0x000000030000780c */ /* 0x008fda0003f05270 */
[----:B------:R-:W-:Y:S05]  /*7d40*/  @!P0 BRA `(.L_x_11126) ;  /* 0x0000000000048947 */ /* 0x000fea0003800000 */
[----:B------:R-:W-:Y:S01]  /*7d50*/  BPT.TRAP 0x1 ;  /* 0x000000040000795c */ /* 0x000fe20000300000 */
.L_x_11126:
[----:B01----:R-:W3:Y:S04]  /*7d60*/  LDL R3, [R1+0x4] ;  /* 0x0000040001037983 */ /* 0x003ee80000100800 */
[----:B------:R-:W4:Y:S01]  /*7d70*/  LDL R0, [R1+0xc] ;  /* 0x00000c0001007983 */ /* 0x000f220000100800 */
[----:B---3--:R-:W-:Y:S01]  /*7d80*/  IMAD R3, R3, 0x8, R16 ;  /* 0x0000000803037824 */ /* 0x008fe200078e0210 */
[----:B----45:R-:W-:-:S04]  /*7d90*/  SHF.L.U32 R6, R0, 0x1f, RZ ;  /* 0x0000001f00067819 */ /* 0x030fc800000006ff */
[----:B------:R0:W1:Y:S01]  /*7da0*/  SYNCS.PHASECHK.TRANS64.TRYWAIT P1, [R3+URZ+0x13230], R6 ;  /* 0x01323006030075a7 */ /* 0x000062000802017f */
[----:B------:R-:W-:Y:S05]  /*7db0*/  @!P0 BRA `(.L_x_11127) ;  /* 0x0000000000048947 */ /* 0x000fea0003800000 */
[----:B------:R-:W-:Y:S01]  /*7dc0*/  BPT.TRAP 0x1 ;  /* 0x000000040000795c */ /* 0x000fe20000300000 */
.L_x_11127:
        /* <DEDUP_REMOVED lines=10> */
.L_x_11128:
[----:B---3--:R-:W3:Y:S04]  /*7e70*/  LDL R0, [R1+0x18] ;  /* 0x0000180001007983 */ /* 0x008ee80000100800 */
[----:B------:R-:W3:Y:S01]  /*7e80*/  LDL R106, [R1+0x4] ;  /* 0x00000400016a7983 */ /* 0x000ee20000100800 */
[----:B------:R-:W-:Y:S01]  /*7e90*/  IMAD.MOV.U32 R9, RZ, RZ, -0x7fffffe0 ;  /* 0x80000020ff097424 */ /* 0x000fe200078e00ff */
[----:B------:R-:W-:Y:S05]  /*7ea0*/  WARPSYNC.ALL ;  /* 0x0000000000007948 */ /* 0x000fea0003800000 */
[----:B------:R-:W-:-:S02]  /*7eb0*/  R2UR UR4, R4 ;  /* 0x00000000040472ca */ /* 0x000fc400000e0000 */
[----:B------:R-:W-:Y:S02]  /*7ec0*/  R2UR UR5, R5 ;  /* 0x00000000050572ca */ /* 0x000fe400000e0000 */
[----:B------:R-:W-:Y:S01]  /*7ed0*/  R2UR UR7, R9 ;  /* 0x00000000090772ca */ /* 0x000fe200000e0000 */
[----:B------:R-:W-:Y:S01]  /*7ee0*/  WARPGROUP.ARRIVE ;  /* 0x00000000000079c5 */ /* 0x000fe20000000000 */
[----:B------:R-:W-:Y:S01]  /*7ef0*/  IMAD.MOV.U32 R7, RZ, RZ, -0x7fffffe0 ;  /* 0x80000020ff077424 */ /* 0x000fe200078e00ff */
[----:B--2---:R-:W-:Y:S01]  /*7f00*/  P2R R14, PR, RZ, 0x1 ;  /* 0x00000001ff0e7803 */ /* 0x004fe20000000000 */
[----:B------:R-:W-:Y:S01]  /*7f10*/  IMAD.MOV.U32 R11, RZ, RZ, -0x7fffffe0 ;  /* 0x80000020ff0b7424 */ /* 0x000fe200078e00ff */
[----:B------:R-:W-:Y:S02]  /*7f20*/  R2UR UR8, R4 ;  /* 0x00000000040872ca */ /* 0x000fe400000e0000 */
[----:B------:R-:W-:Y:S02]  /*7f30*/  R2UR UR9, R5 ;  /* 0x00000000050972ca */ /* 0x000fe400000e0000 */
[----:B------:R-:W-:-:S02]  /*7f40*/  R2UR UR11, R11 ;  /* 0x000000000b0b72ca */ /* 0x000fc400000e0000 */
[----:B------:R-:W-:Y:S02]  /*7f50*/  MOV R13, 0x80000020 ;  /* 0x80000020000d7802 */ /* 0x000fe40000000f00 */
[----:B------:R-:W-:Y:S02]  /*7f60*/  R2UR UR12, R4 ;  /* 0x00000000040c72ca */ /* 0x000fe400000e0000 */
[----:B------:R-:W-:Y:S01]  /*7f70*/  R2UR UR15, R13 ;  /* 0x000000000d0f72ca */ /* 0x000fe200000e0000 */
[----:B---3--:R-:W-:Y:S02]  /*7f80*/  IMAD R8, R106, 0x280, R0 ;  /* 0x000002806a087824 */ /* 0x008fe400078e0200 */
[----:B------:R-:W2:Y:S01]  /*7f90*/  LDL R0, [R1+0x74] ;  /* 0x0000740001007983 */ /* 0x000ea20000100800 */
[----:B------:R-:W-:Y:S01]  /*7fa0*/  R2UR UR13, R5 ;  /* 0x00000000050d72ca */ /* 0x000fe200000e0000 */
[C---:B01----:R-:W-:Y:S01]  /*7fb0*/  VIADD R6, R8.reuse, 0x80 ;  /* 0x0000008008067836 */ /* 0x043fe20000000000 */
[C---:B------:R-:W-:Y:S01]  /*7fc0*/  R2UR UR6, R8.reuse ;  /* 0x00000000080672ca */ /* 0x040fe200000e0000 */
[C---:B------:R-:W-:Y:S01]  /*7fd0*/  VIADD R10, R8.reuse, 0x180 ;  /* 0x00000180080a7836 */ /* 0x040fe20000000000 */
[----:B------:R-:W0:Y:S01]  /*7fe0*/  S2R R108, SR_TID.X ;  /* 0x00000000006c7919 */ /* 0x000e220000002100 */
[C---:B------:R-:W-:Y:S01]  /*7ff0*/  VIADD R12, R8.reuse, 0x200 ;  /* 0x00000200080c7836 */ /* 0x040fe20000000000 */
[----:B------:R-:W-:Y:S01]  /*8000*/  BSSY B0, `(.L_x_11130) ;  /* 0x00004ca000007945 */ /* 0x000fe20003800000 */
[----:B------:R-:W-:Y:S01]  /*8010*/  VIADD R20, R8, 0x2 ;  /* 0x0000000208147836 */ /* 0x000fe20000000000 */
[----:B------:R-:W-:Y:S01]  /*8020*/  R2UR UR10, R10 ;  /* 0x000000000a0a72ca */ /* 0x000fe200000e0000 */
[----:B------:R-:W-:Y:S01]  /*8030*/  IMAD.MOV.U32 R21, RZ, RZ, -0x7fffffe0 ;  /* 0x80000020ff157424 */ /* 0x000fe200078e00ff */
[----:B------:R-:W-:Y:S01]  /*8040*/  R2UR UR14, R12 ;  /* 0x000000000c0e72ca */ /* 0x000fe200000e0000 */
[----:B------:R-:W-:Y:S01]  /*8050*/  VIADD R10, R8, 0x82 ;  /* 0x00000082080a7836 */ /* 0x000fe20000000000 */
[----:B------:R-:W-:Y:S01]  /*8060*/  R2UR UR18, R20 ;  /* 0x00000000141272ca */ /* 0x000fe200000e0000 */
[----:B------:R-:W-:Y:S01]  /*8070*/  IMAD.MOV.U32 R11, RZ, RZ, -0x7fffffe0 ;  /* 0x80000020ff0b7424 */ /* 0x000fe200078e00ff */
[----:B------:R-:W-:Y:S01]  /*8080*/  R2UR UR19, R21 ;  /* 0x00000000151372ca */ /* 0x000fe200000e0000 */
[----:B------:R-:W-:Y:S01]  /*8090*/  QGMMA.64x32x32.F32.E4M3.E4M3 R88, gdesc[UR4], RZ, !UPT, gsb0 ;  /* 0x00600000045879f3 */ /* 0x000fe2000c0008ff */
[----:B------:R-:W-:-:S02]  /*80a0*/  R2UR UR4, R4 ;  /* 0x00000000040472ca */ /* 0x000fc400000e0000 */
[----:B------:R-:W-:Y:S02]  /*80b0*/  R2UR UR5, R5 ;  /* 0x00000000050572ca */ /* 0x000fe400000e0000 */
[----:B------:R-:W-:Y:S01]  /*80c0*/  R2UR UR6, R6 ;  /* 0x00000000060672ca */ /* 0x000fe200000e0000 */
[----:B------:R-:W-:Y:S01]  /*80d0*/  VIADD R6, R8, 0x100 ;  /* 0x0000010008067836 */ /* 0x000fe20000000000 */
[----:B------:R-:W-:Y:S01]  /*80e0*/  R2UR UR7, R7 ;  /* 0x00000000070772ca */ /* 0x000fe200000e0000 */
[----:B------:R-:W-:Y:S01]  /*80f0*/  IMAD.MOV.U32 R7, RZ, RZ, -0x7fffffe0 ;  /* 0x80000020ff077424 */ /* 0x000fe200078e00ff */
[----:B0-----:R-:W-:Y:S01]  /*8100*/  LOP3.LUT R108, R108, 0x7f, RZ, 0xc0, !PT ;  /* 0x0000007f6c6c7812 */ /* 0x001fe200078ec0ff */
[----:B------:R-:W-:Y:S02]  /*8110*/  WARPGROUP.DEPBAR.LE gsb0, 0x0 ;  /* 0x00008000000079c5 */ /* 0x000fe40000010000 */
[----:B------:R-:W-:-:S08]  /*8120*/  WARPGROUP.ARRIVE ;  /* 0x00000000000079c5 */ /* 0x000fd00000000000 */
[----:B------:R-:W-:Y:S01]  /*8130*/  QGMMA.64x32x32.F32.E4M3.E4M3 R72, gdesc[UR4], RZ, !UPT, gsb0 ;  /* 0x00600000044879f3 */ /* 0x000fe2000c0008ff */
[----:B------:R-:W-:Y:S01]  /*8140*/  R2UR UR6, R6 ;  /* 0x00000000060672ca */ /* 0x000fe200000e0000 */
[C---:B------:R-:W-:Y:S01]  /*8150*/  VIADD R6, R4.reuse, 0x2 ;  /* 0x0000000204067836 */ /* 0x040fe20000000000 */
[----:B------:R-:W-:Y:S01]  /*8160*/  R2UR UR7, R7 ;  /* 0x00000000070772ca */ /* 0x000fe200000e0000 */
[----:B------:R-:W-:Y:S01]  /*8170*/  IMAD.MOV.U32 R7, RZ, RZ, -0x7fffffe0 ;  /* 0x80000020ff077424 */ /* 0x000fe200078e00ff */
[----:B------:R-:W-:Y:S02]  /*8180*/  R2UR UR4, R4 ;  /* 0x00000000040472ca */ /* 0x000fe400000e0000 */
[----:B------:R-:W-:Y:S02]  /*8190*/  R2UR UR5, R5 ;  /* 0x00000000050572ca */ /* 0x000fe400000e0000 */
[----:B------:R-:W-:Y:S02]  /*81a0*/  R2UR UR16, R6 ;  /* 0x00000000061072ca */ /* 0x000fe400000e0000 */
[----:B------:R-:W-:Y:S01]  /*81b0*/  R2UR UR17, R7 ;  /* 0x00000000071172ca */ /* 0x000fe200000e0000 */
[----:B------:R-:W-:-:S02]  /*81c0*/  WARPGROUP.DEPBAR.LE gsb0, 0x0 ;  /* 0x00008000000079c5 */ /* 0x000fc40000010000 */
[----:B------:R-:W-:-:S06]  /*81d0*/  WARPGROUP.ARRIVE ;  /* 0x00000000000079c5 */ /* 0x000fcc0000000000 */
[----:B------:R-:W-:Y:S01]  /*81e0*/  QGMMA.64x32x32.F32.E4M3.E4M3 R56, gdesc[UR4], RZ, !UPT, gsb0 ;  /* 0x00600000043879f3 */ /* 0x000fe2000c0008ff */
[----:B------:R-:W-:Y:S02]  /*81f0*/  R2UR UR4, R6 ;  /* 0x00000000060472ca */ /* 0x000fe400000e0000 */
[----:B------:R-:W-:Y:S02]  /*8200*/  R2UR UR5, R7 ;  /* 0x00000000070572ca */ /* 0x000fe400000e0000 */
[----:B------:R-:W-:Y:S01]  /*8210*/  R2UR UR6, R10 ;  /* 0x000000000a0672ca */ /* 0x000fe200000e0000 */
[----:B------:R-:W-:Y:S01]  /*8220*/  VIADD R10, R8, 0x102 ;  /* 0x00000102080a7836 */ /* 0x000fe20000000000 */
[----:B------:R-:W-:Y:S01]  /*8230*/  R2UR UR7, R11 ;  /* 0x000000000b0772ca */ /* 0x000fe200000e0000 */
[----:B------:R-:W-:Y:S01]  /*8240*/  IMAD.MOV.U32 R11, RZ, RZ, -0x7fffffe0 ;  /* 0x80000020ff0b7424 */ /* 0x000fe200078e00ff */
        /* <DEDUP_REMOVED lines=8> */
[----:B--2---:R-:W-:-:S04]  /*82d0*/  IMAD.IADD R9, R0, 0x1, R105 ;  /* 0x0000000100097824 */ /* 0x004fc800078e0269 */
[----:B------:R-:W-:Y:S02]  /*82e0*/  IMAD R12, R104, -0xa0, R9 ;  /* 0xffffff60680c7824 */ /* 0x000fe400078e0209 */
[----:B------:R-:W-:-:S03]  /*82f0*/  IMAD.MOV.U32 R9, RZ, RZ, -0x7fffffe0 ;  /* 0x80000020ff097424 */ /* 0x000fc600078e00ff */
        /* <DEDUP_REMOVED lines=19> */
[----:B------:R-:W-:Y:S01]  /*8430*/  IMAD.MOV.U32 R11, RZ, RZ, -0x7fffffe0 ;  /* 0x80000020ff0b7424 */ /* 0x000fe200078e00ff */
[----:B------:R-:W-:Y:S01]  /*8440*/  R2UR UR4, R6 ;  /* 0x00000000060472ca */ /* 0x000fe200000e0000 */
[----:B------:R-:W-:Y:S01]  /*8450*/  VIADD R8, R8, 0x202 ;  /* 0x0000020208087836 */ /* 0x000fe20000000000 */
[----:B------:R-:W-:-:S02]  /*8460*/  R2UR UR5, R7 ;  /* 0x00000000070572ca */ /* 0x000fc400000e0000 */
[----:B------:R-:W-:Y:S02]  /*8470*/  R2UR UR10, R10 ;  /* 0x000000000a0a72ca */ /* 0x000fe400000e0000 */
[----:B------:R-:W-:Y:S02]  /*8480*/  R2UR UR11, R11 ;  /* 0x000000000b0b72ca */ /* 0x000fe400000e0000 */
[----:B------:R-:W-:Y:S02]  /*8490*/  FMNMX.FTZ R0, R13, R89, !PT ;  /* 0x000000590d007209 */ /* 0x000fe40007810000 */
        /* <DEDUP_REMOVED lines=44> */
[----:B------:R-:W-:Y:S02]  /*8760*/  R2UR UR6, R8 ;  /* 0x00000000080672ca */ /* 0x000fe400000e0000 */
[----:B------:R-:W-:Y:S02]  /*8770*/  R2UR UR4, R6 ;  /* 0x00000000060472ca */ /* 0x000fe400000e0000 */
[----:B------:R-:W-:Y:S02]  /*8780*/  R2UR UR5, R7 ;  /* 0x00000000070572ca */ /* 0x000fe400000e0000 */
        /* <DEDUP_REMOVED lines=11> */
[----:B------:R-:W-:Y:S01]  /*8840*/  FSEL R85, R82, -INF , P6 ;  /* 0xff80000052557808 */ /* 0x000fe20003000000 */
[----:B------:R-:W-:Y:S02]  /*8850*/  WARPGROUP.DEPBAR.LE gsb0, 0x0 ;  /* 0x00008000000079c5 */ /* 0x000fe40000010000 */
[----:B------:R-:W-:Y:S01]  /*8860*/  WARPGROUP.ARRIVE ;  /* 0x00000000000079c5 */ /* 0x000fe20000000000 */
[----:B------:R-:W-:-:S02]  /*8870*/  FSEL R127, R56, -INF , P1 ;  /* 0xff800000387f7808 */ /* 0x000fc40000800000 */
[C---:B------:R-:W-:Y:S02]  /*8880*/  ISETP.GT.AND P6, PT, R12.reuse, 0x48, PT ;  /* 0x000000480c00780c */ /* 0x040fe40003fc4270 */
[----:B------:R-:W-:Y:S01]  /*8890*/  FSEL R57, R57, -INF , P2 ;  /* 0xff80000039397808 */ /* 0x000fe20001000000 */
[----:B------:R-:W-:Y:S01]  /*88a0*/  QGMMA.64x32x32.F32.E4M3.E4M3 R40, gdesc[UR8], R40, gsb0 ;  /* 0x00600000082879f3 */ /* 0x000fe20008000828 */
        /* <DEDUP_REMOVED lines=23> */
[----:B------:R-:W-:Y:S02]  /*8a20*/  FSEL R69, R69, -INF , P2 ;  /* 0xff80000045457808 */ /* 0x000fe40001000000 */
[----:B------:R-:W-:Y:S02]  /*8a30*/  FMNMX.FTZ R0, R137, R0, !PT ;  /* 0x0000000089007209 */ /* 0x000fe40007810000 */
[----:B------:R-:W-:Y:S02]  /*8a40*/  FSEL R63, R63, -INF , P5 ;  /* 0xff8000003f3f7808 */ /* 0x000fe40002800000 */
[----:B------:R-:W-:Y:S02]  /*8a50*/  ISETP.GT.AND P5, PT, R12, 0x61, PT ;  /* 0x000000610c00780c */ /* 0x000fe40003fa4270 */
[----:B------:R-:W-:-:S02]  /*8a60*/  FMNMX.FTZ R0, R69, R0, !PT ;  /* 0x0000000045007209 */ /* 0x000fc40007810000 */
        /* <DEDUP_REMOVED lines=27> */
[C---:B------:R-:W-:Y:S02]  /*8c20*/  ISETP.GT.AND P5, PT, R12.reuse, 0x80, PT ;  /* 0x000000800c00780c */ /* 0x040fe40003fa4270 */
[----:B------:R-:W-:Y:S02]  /*8c30*/  FSEL R53, R53, -INF , P0 ;  /* 0xff80000035357808 */ /* 0x000fe40000000000 */
[----:B------:R-:W-:Y:S02]  /*8c40*/  FMNMX.FTZ R0, R155, R0, !PT ;  /* 0x000000009b007209 */ /* 0x000fe40007810000 */
[----:B------:R-:W-:Y:S02]  /*8c50*/  ISETP.GT.AND P0, PT, R12, 0x81, PT ;  /* 0x000000810c00780c */ /* 0x000fe40003f04270 */
[----:B------:R-:W-:Y:S02]  /*8c60*/  FMNMX.FTZ R0, R53, R0, !PT ;  /* 0x0000000035007209 */ /* 0x000fe40007810000 */
[----:B------:R-:W-:-:S02]  /*8c70*/  FSEL R50, R50, -INF , P1 ;  /* 0xff80000032327808 */ /* 0x000fc40000800000 */
[C---:B------:R-:W-:Y:S02]  /*8c80*/  ISETP.GT.AND P1, PT, R12.reuse, 0x88, PT ;  /* 0x000000880c00780c */ /* 0x040fe40003f24270 */
[----:B------:R-:W-:Y:S02]  /*8c90*/  FSEL R51, R51, -INF , P2 ;  /* 0xff80000033337808 */ /* 0x000fe40001000000 */
[C---:B------:R-:W-:Y:S02]  /*8ca0*/  ISETP.GT.AND P2, PT, R12.reuse, 0x89, PT ;  /* 0x000000890c00780c */ /* 0x040fe40003f44270 */
[----:B------:R-:W-:Y:S02]  /*8cb0*/  FSEL R47, R47, -INF , P3 ;  /* 0xff8000002f2f7808 */ /* 0x000fe40001800000 */
[----:B------:R-:W-:Y:S01]  /*8cc0*/  ISETP.GT.AND P3, PT, R12, 0x90, PT ;  /* 0x000000900c00780c */ /* 0x000fe20003f64270 */
[----:B------:R-:W-:Y:S02]  /*8cd0*/  WARPGROUP.DEPBAR.LE gsb0, 0x0 ;  /* 0x00008000000079c5 */ /* 0x000fe40000010000 */
[----:B------:R-:W-:-:S02]  /*8ce0*/  FSEL R24, R24, -INF , P5 ;  /* 0xff80000018187808 */ /* 0x000fc40002800000 */
[----:B------:R-:W-:Y:S02]  /*8cf0*/  FSEL R25, R25, -INF , P0 ;  /* 0xff80000019197808 */ /* 0x000fe40000000000 */
[----:B------:R-:W-:Y:S02]  /*8d00*/  FMNMX.FTZ R0, R24, R0, !PT ;  /* 0x0000000018007209 */ /* 0x000fe40007810000 */
[----:B------:R-:W-:Y:S02]  /*8d10*/  FSEL R28, R28, -INF , P1 ;  /* 0xff8000001c1c7808 */ /* 0x000fe40000800000 */
[----:B------:R-:W-:Y:S02]  /*8d20*/  FMNMX.FTZ R0, R25, R0, !PT ;  /* 0x0000000019007209 */ /* 0x000fe40007810000 */
[----:B------:R-:W-:Y:S02]  /*8d30*/  FSEL R29, R29, -INF , P2 ;  /* 0xff8000001d1d7808 */ /* 0x000fe40001000000 */
[----:B------:R-:W-:-:S02]  /*8d40*/  FMNMX.FTZ R0, R28, R0, !PT ;  /* 0x000000001c007209 */ /* 0x000fc40007810000 */
[----:B------:R-:W-:Y:S02]  /*8d50*/  FSEL R153, R46, -INF , P4 ;  /* 0xff8000002e997808 */ /* 0x000fe40002000000 */
[----:B------:R-:W-:Y:S02]  /*8d60*/  FSEL R32, R32, -INF , P3 ;  /* 0xff80000020207808 */ /* 0x000fe40001800000 */
[----:B------:R-:W-:Y:S02]  /*8d70*/  FMNMX.FTZ R0, R29, R0, !PT ;  /* 0x000000001d007209 */ /* 0x000fe40007810000 */
[----:B------:R-:W-:Y:S02]  /*8d80*/  ISETP.GT.AND P4, PT, R12, 0x91, PT ;  /* 0x000000910c00780c */ /* 0x000fe40003f84270 */
[----:B------:R-:W-:Y:S02]  /*8d90*/  FMNMX.FTZ R0, R32, R0, !PT ;  /* 0x0000000020007209 */ /* 0x000fe40007810000 */
[----:B------:R-:W-:-:S02]  /*8da0*/  FSEL R8, R33, -INF , P4 ;  /* 0xff80000021087808 */ /* 0x000fc40002000000 */
[----:B------:R-:W-:Y:S02]  /*8db0*/  ISETP.GT.AND P5, PT, R12, 0x98, PT ;  /* 0x000000980c00780c */ /* 0x000fe40003fa4270 */
[----:B------:R-:W-:Y:S02]  /*8dc0*/  FMNMX.FTZ R0, R8, R0, !PT ;  /* 0x0000000008007209 */ /* 0x000fe40007810000 */
[----:B------:R-:W-:Y:S02]  /*8dd0*/  FSEL R33, R36, -INF , P5 ;  /* 0xff80000024217808 */ /* 0x000fe40002800000 */
[----:B------:R-:W-:Y:S02]  /*8de0*/  ISETP.GT.AND P6, PT, R12, 0x99, PT ;  /* 0x000000990c00780c */ /* 0x000fe40003fc4270 */
[----:B------:R-:W-:Y:S02]  /*8df0*/  FMNMX.FTZ R0, R33, R0, !PT ;  /* 0x0000000021007209 */ /* 0x000fe40007810000 */
[----:B------:R-:W-:-:S02]  /*8e00*/  FSEL R37, R37, -INF , P6 ;  /* 0xff80000025257808 */ /* 0x000fc40003000000 */
[----:B------:R-:W-:Y:S02]  /*8e10*/  P2R R40, PR, RZ, 0x1 ;  /* 0x00000001ff287803 */ /* 0x000fe40000000000 */
[----:B------:R-:W-:Y:S02]  /*8e20*/  FMNMX.FTZ R20, R37, R0, !PT ;  /* 0x0000000025147209 */ /* 0x000fe40007810000 */
[----:B------:R-:W-:Y:S02]  /*8e30*/  ISETP.GT.AND P0, PT, R12, 0x80, PT ;  /* 0x000000800c00780c */ /* 0x000fe40003f04270 */
[----:B------:R-:W-:Y:S01]  /*8e40*/  P2R R42, PR, RZ, 0x2 ;  /* 0x00000002ff2a7803 */ /* 0x000fe20000000000 */
[----:B------:R-:W0:Y:S01]  /*8e50*/  SHFL.BFLY PT, R0, R20, 0x2, 0x1f ;  /* 0x0c401f0014007f89 */ /* 0x000e2200000e0000 */
[----:B------:R-:W-:Y:S02]  /*8e60*/  FSEL R26, R26, -INF , P0 ;  /* 0xff8000001a1a7808 */ /* 0x000fe40000000000 */
[----:B------:R-:W-:-:S02]  /*8e70*/  ISETP.NE.AND P0, PT, R40, RZ, PT ;  /* 0x000000ff2800720c */ /* 0x000fc40003f05270 */
[----:B------:R-:W-:Y:S02]  /*8e80*/  FMNMX.FTZ R40, R11, R91, !PT ;  /* 0x0000005b0b287209 */ /* 0x000fe40007810000 */
[----:B------:R-:W-:Y:S02]  /*8e90*/  ISETP.GT.AND P1, PT, R12, 0x79, PT ;  /* 0x000000790c00780c */ /* 0x000fe40003f24270 */
[----:B------:R-:W-:Y:S02]  /*8ea0*/  FMNMX.FTZ R40, R21, R40, !PT ;  /* 0x0000002815287209 */ /* 0x000fe40007810000 */
[----:B------:R-:W-:Y:S02]  /*8eb0*/  FSEL R55, R55, -INF , P1 ;  /* 0xff80000037377808 */ /* 0x000fe40000800000 */
[----:B------:R-:W-:Y:S02]  /*8ec0*/  ISETP.NE.AND P1, PT, R42, RZ, PT ;  /* 0x000000ff2a00720c */ /* 0x000fe40003f25270 */
[----:B------:R-:W-:-:S02]  /*8ed0*/  FMNMX.FTZ R42, R95, R40, !PT ;  /* 0x000000285f2a7209 */ /* 0x000fc40007810000 */
[----:B------:R-:W-:Y:S02]  /*8ee0*/  P2R R44, PR, RZ, 0x8 ;  /* 0x00000008ff2c7803 */ /* 0x000fe40000000000 */
[----:B------:R-:W-:Y:S02]  /*8ef0*/  FMNMX.FTZ R42, R109, R42, !PT ;  /* 0x0000002a6d2a7209 */ /* 0x000fe40007810000 */
[----:B------:R-:W-:Y:S02]  /*8f00*/  P2R R46, PR, RZ, 0x4 ;  /* 0x00000004ff2e7803 */ /* 0x000fe40000000000 */
[----:B------:R-:W-:Y:S02]  /*8f10*/  FMNMX.FTZ R42, R99, R42, !PT ;  /* 0x0000002a632a7209 */ /* 0x000fe40007810000 */
[----:B0-----:R-:W-:Y:S02]  /*8f20*/  FMNMX.FTZ R36, R20, R0, !PT ;  /* 0x0000000014247209 */ /* 0x001fe40007810000 */
[----:B------:R-:W-:-:S02]  /*8f30*/  FMNMX.FTZ R42, R111, R42, !PT ;  /* 0x0000002a6f2a7209 */ /* 0x000fc40007810000 */
[----:B------:R-:W-:Y:S01]  /*8f40*/  ISETP.GT.AND P2, PT, R12, 0x78, PT ;  /* 0x000000780c00780c */ /* 0x000fe20003f44270 */
[----:B------:R-:W0:Y:S01]  /*8f50*/  SHFL.BFLY PT, R0, R36, 0x1, 0x1f ;  /* 0x0c201f0024007f89 */ /* 0x000e2200000e0000 */
[----:B------:R-:W-:Y:S02]  /*8f60*/  FSEL R27, R27, -INF , P0 ;  /* 0xff8000001b1b7808 */ /* 0x000fe40000000000 */
[----:B------:R-:W-:Y:S02]  /*8f70*/  FSEL R54, R54, -INF , P2 ;  /* 0xff80000036367808 */ /* 0x000fe40001000000 */
[----:B------:R-:W-:Y:S02]  /*8f80*/  ISETP.NE.AND P2, PT, R46, RZ, PT ;  /* 0x000000ff2e00720c */ /* 0x000fe40003f45270 */
[----:B------:R-:W-:Y:S02]  /*8f90*/  FSEL R35, R35, -INF , P4 ;  /* 0xff80000023237808 */ /* 0x000fe40002000000 */
[----:B------:R-:W-:-:S02]  /*8fa0*/  FSEL R31, R31, -INF , P2 ;  /* 0xff8000001f1f7808 */ /* 0x000fc40001000000 */
[----:B------:R-:W-:Y:S02]  /*8fb0*/  ISETP.NE.AND P0, PT, R14, RZ, PT ;  /* 0x000000ff0e00720c */ /* 0x000fe40003f05270 */
[----:B------:R-:W-:Y:S02]  /*8fc0*/  ISETP.NE.AND P2, PT, R108, RZ, PT ;  /* 0x000000ff6c00720c */ /* 0x000fe40003f45270 */
[----:B0-----:R-:W-:-:S11]  /*8fd0*/  FMNMX.FTZ R0, R36, R0, !PT ;  /* 0x0000000024007209 */ /* 0x001fd60007810000 */
[----:B------:R-:W-:Y:S01]  /*8fe0*/  @!P2 VIADD R3, R3, 0x13240 ;  /* 0x000132400303a836 */ /* 0x000fe20000000000 */
[----:B------:R-:W-:Y:S01]  /*8ff0*/  FSETP.NEU.FTZ.AND P3, PT, R0, -INF , PT ;  /* 0xff8000000000780b */ /* 0x000fe20003f7d000 */
[----:B------:R-:W-:-:S05]  /*9000*/  FFMA.FTZ R10, R2, R0, -8 ;  /* 0xc1000000020a7423 */ /* 0x000fca0000010000 */
[----:B------:R-:W-:Y:S02]  /*9010*/  FSEL R10, R10, RZ, P3 ;  /* 0x000000ff0a0a7208 */ /* 0x000fe40001800000 */
[----:B------:R-:W-:Y:S02]  /*9020*/  ISETP.NE.AND P3, PT, R44, RZ, PT ;  /* 0x000000ff2c00720c */ /* 0x000fe40003f65270 */
[----:B------:R-:W-:Y:S01]  /*9030*/  FMNMX.FTZ R44, R103, R42, !PT ;  /* 0x0000002a672c7209 */ /* 0x000fe20007810000 */
[----:B------:R-:W-:-:S01]  /*9040*/  FFMA.FTZ R9, R2, R9, -R10 ;  /* 0x0000000902097223 */ /* 0x000fc2000001080a */
[--C-:B------:R-:W-:Y:S01]  /*9050*/  FFMA.FTZ R36, R2, R113, -R10.reuse ;  /* 0x0000007102247223 */ /* 0x100fe2000001080a */
[----:B------:R-:W-:Y:S01]  /*9060*/  FSEL R113, R30, -INF , P1 ;  /* 0xff8000001e717808 */ /* 0x000fe20000800000 */
        /* <DEDUP_REMOVED lines=8> */
[----:B------:R-:W-:Y:S01]  /*90f0*/  FSEL R117, R38, -INF , P5 ;  /* 0xff80000026757808 */ /* 0x000fe20002800000 */
[----:B------:R-:W-:-:S01]  /*9100*/  FFMA.FTZ R64, R2, R41, -R10 ;  /* 0x0000002902407223 */ /* 0x000fc2000001080a */
[----:B------:R-:W-:Y:S01]  /*9110*/  FMNMX.FTZ R44, R81, R44, !PT ;  /* 0x0000002c512c7209 */ /* 0x000fe20007810000 */
[----:B------:R0:W-:Y:S01]  /*9120*/  MUFU.EX2 R40, R115 ;  /* 0x0000007300287308 */ /* 0x0001e20000000800 */
[----:B------:R-:W-:Y:S01]  /*9130*/  FSEL R41, R39, -INF , P6 ;  /* 0xff80000027297808 */ /* 0x000fe20003000000 */
[C-C-:B------:R-:W-:Y:S01]  /*9140*/  FFMA.FTZ R119, R2.reuse, R119, -R10.reuse ;  /* 0x0000007702777223 */ /* 0x140fe2000001080a */
[----:B------:R-:W-:Y:S01]  /*9150*/  FMNMX.FTZ R46, R79, R44, !PT ;  /* 0x0000002c4f2e7209 */ /* 0x000fe20007810000 */
[C-C-:B------:R-:W-:Y:S01]  /*9160*/  FFMA.FTZ R14, R2.reuse, R15, -R10.reuse ;  /* 0x0000000f020e7223 */ /* 0x140fe2000001080a */
[----:B------:R-:W-:-:S01]  /*9170*/  FFMA.FTZ R15, R2, R93, -R10 ;  /* 0x0000005d020f7223 */ /* 0x000fc2000001080a */
[--C-:B------:R-:W-:Y:S01]  /*9180*/  FFMA.FTZ R20, R2, R107, -R10.reuse ;  /* 0x0000006b02147223 */ /* 0x100fe2000001080a */
[----:B------:R-:W-:Y:S01]  /*9190*/  FMNMX.FTZ R46, R85, R46, !PT ;  /* 0x0000002e552e7209 */ /* 0x000fe20007810000 */
[----:B------:R1:W-:Y:S01]  /*91a0*/  MUFU.EX2 R44, R119 ;  /* 0x00000077002c7308 */ /* 0x0003e20000000800 */
[----:B0-----:R-:W-:Y:S01]  /*91b0*/  FSEL R115, R34, -INF , P3 ;  /* 0xff80000022737808 */ /* 0x001fe20001800000 */
[C-C-:B------:R-:W-:Y:S01]  /*91c0*/  FFMA.FTZ R93, R2.reuse, R101, -R10.reuse ;  /* 0x00000065025d7223 */ /* 0x140fe2000001080a */
[----:B------:R-:W-:Y:S01]  /*91d0*/  FMNMX.FTZ R46, R83, R46, !PT ;  /* 0x0000002e532e7209 */ /* 0x000fe20007810000 */
[C-C-:B------:R-:W-:Y:S01]  /*91e0*/  FFMA.FTZ R73, R2.reuse, R73, -R10.reuse ;  /* 0x0000004902497223 */ /* 0x140fe2000001080a */
[----:B------:R-:W-:-:S01]  /*91f0*/  FFMA.FTZ R101, R2, R121, -R10 ;  /* 0x0000007902657223 */ /* 0x000fc2000001080a */
[C-C-:B------:R-:W-:Y:S01]  /*9200*/  FFMA.FTZ R123, R2.reuse, R123, -R10.reuse ;  /* 0x0000007b027b7223 */ /* 0x140fe2000001080a */
[----:B------:R-:W-:Y:S01]  /*9210*/  FMNMX.FTZ R46, R131, R46, !PT ;  /* 0x0000002e832e7209 */ /* 0x000fe20007810000 */
[C-C-:B------:R-:W-:Y:S01]  /*9220*/  FFMA.FTZ R107, R2.reuse, R125, -R10.reuse ;  /* 0x0000007d026b7223 */ /* 0x140fe2000001080a */
[----:B-1----:R-:W-:-:S01]  /*9230*/  FFMA.FTZ R119, R2, R8, -R10 ;  /* 0x0000000802777223 */ /* 0x002fc2000001080a */
        /* <DEDUP_REMOVED lines=56> */
[----:B------:R-:W-:Y:S01]  /*95c0*/  FMNMX.FTZ R9, R41, R60, !PT ;  /* 0x0000003c29097209 */ /* 0x000fe20007810000 */
[----:B------:R-:W-:-:S02]  /*95d0*/  FFMA.FTZ R60, R2, R155, -R10 ;  /* 0x0000009b023c7223 */ /* 0x000fc4000001080a */
[----:B------:R-:W-:Y:S02]  /*95e0*/  MUFU.EX2 R73, R73 ;  /* 0x0000004900497308 */ /* 0x000fe40000000800 */
[----:B------:R-:W1:Y:S06]  /*95f0*/  SHFL.BFLY PT, R62, R9, 0x2, 0x1f ;  /* 0x0c401f00093e7f89 */ /* 0x000e6c00000e0000 */
[----:B------:R-:W2:Y:S01]  /*9600*/  MUFU.EX2 R97, R97 ;  /* 0x0000006100617308 */ /* 0x000ea20000000800 */
[----:B0-----:R-:W-:-:S04]  /*9610*/  F2FP.SATFINITE.E4M3.F32.PACK_AB_MERGE_C R154, R93, R36, RZ ;  /* 0x000000245d9a723e */ /* 0x001fc800048070ff */
[----:B------:R-:W-:-:S03]  /*9620*/  F2FP.SATFINITE.E4M3.F32.PACK_AB_MERGE_C R154, R89, R20, R154 ;  /* 0x00000014599a723e */ /* 0x000fc6000480709a */
[----:B------:R-:W-:Y:S08]  /*9630*/  MUFU.EX2 R101, R101 ;  /* 0x0000006500657308 */ /* 0x000ff00000000800 */
[----:B------:R-:W-:Y:S01]  /*9640*/  MUFU.EX2 R46, R123 ;  /* 0x0000007b002e7308 */ /* 0x000fe20000000800 */
[----:B--2---:R-:W-:Y:S02]  /*9650*/  F2FP.SATFINITE.E4M3.F32.PACK_AB_MERGE_C R148, R97, R42, RZ ;  /* 0x0000002a6194723e */ /* 0x004fe400048070ff */
[----:B-1----:R-:W-:-:S02]  /*9660*/  FMNMX.FTZ R62, R9, R62, !PT ;  /* 0x0000003e093e7209 */ /* 0x002fc40007810000 */
[----:B------:R-:W-:-:S03]  /*9670*/  F2FP.SATFINITE.E4M3.F32.PACK_AB_MERGE_C R148, R73, R40, R148 ;  /* 0x000000284994723e */ /* 0x000fc60004807094 */
[----:B------:R-:W0:Y:S01]  /*9680*/  SHFL.BFLY PT, R9, R62, 0x1, 0x1f ;  /* 0x0c201f003e097f89 */ /* 0x000e2200000e0000 */
[----:B------:R-:W1:Y:S08]  /*9690*/  MUFU.EX2 R107, R107 ;  /* 0x0000006b006b7308 */ /* 0x000e700000000800 */
[----:B------:R-:W-:Y:S08]  /*96a0*/  MUFU.EX2 R48, R127 ;  /* 0x0000007f00307308 */ /* 0x000ff00000000800 */
[----:B------:R-:W-:Y:S01]  /*96b0*/  MUFU.EX2 R57, R57 ;  /* 0x0000003900397308 */ /* 0x000fe20000000800 */
[----:B-1----:R-:W-:-:S04]  /*96c0*/  F2FP.SATFINITE.E4M3.F32.PACK_AB_MERGE_C R150, R107, R46, RZ ;  /* 0x0000002e6b96723e */ /* 0x002fc800048070ff */
[----:B------:R-:W-:Y:S02]  /*96d0*/  F2FP.SATFINITE.E4M3.F32.PACK_AB_MERGE_C R150, R101, R44, R150 ;  /* 0x0000002c6596723e */ /* 0x000fe40004807096 */
[----:B0-----:R-:W-:Y:S01]  /*96e0*/  FMNMX.FTZ R9, R62, R9, !PT ;  /* 0x000000093e097209 */ /* 0x001fe20007810000 */
[----:B------:R-:W-:Y:S03]  /*96f0*/  MUFU.EX2 R52, R129 ;  /* 0x0000008100347308 */ /* 0x000fe60000000800 */
[----:B------:R-:W-:Y:S01]  /*9700*/  FSETP.NEU.FTZ.AND P1, PT, R9, -INF , PT ;  /* 0xff8000000900780b */ /* 0x000fe20003f3d000 */
[----:B------:R-:W-:-:S04]  /*9710*/  FFMA.FTZ R62, R2, R9, -8 ;  /* 0xc1000000023e7423 */ /* 0x000fc80000010009 */
[----:B------:R-:W-:Y:S01]  /*9720*/  MUFU.EX2 R61, R61 ;  /* 0x0000003d003d7308 */ /* 0x000fe20000000800 */
[----:B------:R-:W-:Y:S02]  /*9730*/  FSEL R10, R62, RZ, P1 ;  /* 0x000000ff3e0a7208 */ /* 0x000fe40000800000 */
[----:B------:R-:W-:-:S03]  /*9740*/  ISETP.GE.AND P1, PT, R105, 0xa1, PT ;  /* 0x000000a16900780c */ /* 0x000fc60003f26270 */
        /* <DEDUP_REMOVED lines=18> */
[----:B------:R-:W-:Y:S01]  /*9870*/  @!P2 PRMT R71, RZ, 0x654, R3 ;  /* 0x00000654ff47a816 */ /* 0x000fe20000000003 */
[----:B------:R-:W-:-:S01]  /*9880*/  FFMA.FTZ R75, R2, R75, -R10 ;  /* 0x0000004b024b7223 */ /* 0x000fc2000001080a */
[----:B------:R-:W-:Y:S01]  /*9890*/  FFMA.FTZ R79, R2, R79, -R10 ;  /* 0x0000004f024f7223 */ /* 0x000fe2000001080a */
[----:B------:R-:W-:-:S01]  /*98a0*/  FADD.FTZ R88, R20, R87 ;  /* 0x0000005714587221 */ /* 0x000fc20000010000 */
[----:B------:R-:W1:Y:S01]  /*98b0*/  MUFU.EX2 R21, R21 ;  /* 0x0000001500157308 */ /* 0x000e620000000800 */
[----:B------:R2:W-:Y:S01]  /*98c0*/  @!P2 SYNCS.ARRIVE.TRANS64.RED.A1T0 RZ, [R71+URZ], RZ ;  /* 0x000000ff47ffa9a7 */ /* 0x0005e2000810043f */
[----:B------:R-:W-:-:S01]  /*98d0*/  FFMA.FTZ R77, R2, R83, -R10 ;  /* 0x00000053024d7223 */ /* 0x000fc2000001080a */
[C-C-:B------:R-:W-:Y:S01]  /*98e0*/  FFMA.FTZ R80, R2.reuse, R131, -R10.reuse ;  /* 0x0000008302507223 */ /* 0x140fe2000001080a */
        /* <DEDUP_REMOVED lines=12> */
[----:B------:R-:W2:Y:S01]  /*99b0*/  MUFU.EX2 R37, R37 ;  /* 0x0000002500257308 */ /* 0x000ea20000000800 */
[----:B-1----:R-:W-:-:S01]  /*99c0*/  FADD.FTZ R85, R21, R84 ;  /* 0x0000005415557221 */ /* 0x002fc20000010000 */
[C-C-:B------:R-:W-:Y:S01]  /*99d0*/  FFMA.FTZ R113, R2.reuse, R113, -R10.reuse ;  /* 0x0000007102717223 */ /* 0x140fe2000001080a */
[----:B------:R-:W-:-:S01]  /*99e0*/  FFMA.FTZ R31, R2, R31, -R10 ;  /* 0x0000001f021f7223 */ /* 0x000fc2000001080a */
[C-C-:B------:R-:W-:Y:S01]  /*99f0*/  FFMA.FTZ R115, R2.reuse, R115, -R10.reuse ;  /* 0x0000007302737223 */ /* 0x140fe2000001080a */
[----:B------:R-:W-:-:S01]  /*9a00*/  FFMA.FTZ R35, R2, R35, -R10 ;  /* 0x0000002302237223 */ /* 0x000fc2000001080a */
[----:B------:R-:W-:Y:S01]  /*9a10*/  FFMA.FTZ R117, R2, R117, -R10 ;  /* 0x0000007502757223 */ /* 0x000fe2000001080a */
[----:B------:R-:W-:Y:S01]  /*9a20*/  F2FP.SATFINITE.E4M3.F32.PACK_AB_MERGE_C R136, R61, R52, RZ ;  /* 0x000000343d88723e */ /* 0x000fe200048070ff */
[----:B------:R-:W0:Y:S01]  /*9a30*/  MUFU.EX2 R66, R66 ;  /* 0x0000004200427308 */ /* 0x000e220000000800 */
[----:B---3--:R-:W-:-:S01]  /*9a40*/  FADD.FTZ R84, R64, R85 ;  /* 0x0000005540547221 */ /* 0x008fc20000010000 */
[----:B------:R-:W-:Y:S01]  /*9a50*/  FADD.FTZ R85, R89, R88 ;  /* 0x0000005859557221 */ /* 0x000fe20000010000 */
[----:B------:R-:W-:-:S02]  /*9a60*/  F2FP.SATFINITE.E4M3.F32.PACK_AB_MERGE_C R21, R64, R21, RZ ;  /* 0x000000154015723e */ /* 0x000fc400048070ff */
[----:B------:R-:W-:Y:S01]  /*9a70*/  F2FP.SATFINITE.E4M3.F32.PACK_AB_MERGE_C R136, R57, R48, R136 ;  /* 0x000000303988723e */ /* 0x000fe20004807088 */
[----:B------:R-:W-:-:S01]  /*9a80*/  FADD.FTZ R88, R36, R85 ;  /* 0x0000005524587221 */ /* 0x000fc20000010000 */
[----:B------:R-:W-:Y:S01]  /*9a90*/  FFMA.FTZ R85, R2, R50, -R10 ;  /* 0x0000003202557223 */ /* 0x000fe2000001080a */
[----:B------:R-:W1:Y:S01]  /*9aa0*/  MUFU.EX2 R68, R68 ;  /* 0x0000004400447308 */ /* 0x000e620000000800 */
[----:B--2---:R-:W-:-:S01]  /*9ab0*/  FADD.FTZ R71, R37, R84 ;  /* 0x0000005425477221 */ /* 0x004fc20000010000 */
[C-C-:B------:R-:W-:Y:S01]  /*9ac0*/  FFMA.FTZ R50, R2.reuse, R51, -R10.reuse ;  /* 0x0000003302327223 */ /* 0x140fe2000001080a */
[----:B------:R-:W-:-:S01]  /*9ad0*/  FFMA.FTZ R84, R2, R43, -R10 ;  /* 0x0000002b02547223 */ /* 0x000fc2000001080a */
[----:B------:R-:W-:Y:S01]  /*9ae0*/  FFMA.FTZ R43, R2, R153, -R10 ;  /* 0x00000099022b7223 */ /* 0x000fe2000001080a */
[----:B------:R-:W-:-:S03]  /*9af0*/  F2FP.SATFINITE.E4M3.F32.PACK_AB_MERGE_C R153, R62, R11, R21 ;  /* 0x0000000b3e99723e */ /* 0x000fc60004807015 */
[----:B------:R-:W2:Y:S01]  /*9b00*/  MUFU.EX2 R91, R91 ;  /* 0x0000005b005b7308 */ /* 0x000ea20000000800 */
[----:B0-----:R-:W-:-:S01]  /*9b10*/  FADD.FTZ R87, R66, R71 ;  /* 0x0000004742577221 */ /* 0x001fc20000010000 */
[----:B------:R-:W-:Y:S01]  /*9b20*/  FFMA.FTZ R71, R2, R47, -R10 ;  /* 0x0000002f02477223 */ /* 0x000fe2000001080a */
[----:B------:R-:W-:-:S04]  /*9b30*/  FADD.FTZ R47, R93, R88 ;  /* 0x000000585d2f7221 */ /* 0x000fc80000010000 */
[----:B------:R-:W-:Y:S01]  /*9b40*/  FADD.FTZ R88, R40, R47 ;  /* 0x0000002f28587221 */ /* 0x000fe20000010000 */
[----:B------:R-:W0:Y:S01]  /*9b50*/  MUFU.EX2 R70, R70 ;  /* 0x0000004600467308 */ /* 0x000e220000000800 */
[----:B-1----:R-:W-:-:S01]  /*9b60*/  FADD.FTZ R90, R68, R87 ;  /* 0x00000057445a7221 */ /* 0x002fc20000010000 */
[----:B------:R-:W-:-:S06]  /*9b70*/  FFMA.FTZ R47, R2, R26, -R10 ;  /* 0x0000001a022f7223 */ /* 0x000fcc000001080a */
[----:B------:R-:W1:Y:S01]  /*9b80*/  MUFU.EX2 R75, R75 ;  /* 0x0000004b004b7308 */ /* 0x000e620000000800 */
[----:B--2---:R-:W-:-:S01]  /*9b90*/  FADD.FTZ R51, R91, R90 ;  /* 0x0000005a5b337221 */ /* 0x004fc20000010000 */
[----:B------:R-:W-:-:S04]  /*9ba0*/  F2FP.SATFINITE.E4M3.F32.PACK_AB_MERGE_C R68, R91, R68, RZ ;  /* 0x000000445b44723e */ /* 0x000fc800048070ff */
[----:B------:R-:W-:Y:S02]  /*9bb0*/  F2FP.SATFINITE.E4M3.F32.PACK_AB_MERGE_C R155, R66, R37, R68 ;  /* 0x00000025429b723e */ /* 0x000fe40004807044 */
[----:B------:R-:W2:Y:S01]  /*9bc0*/  MUFU.EX2 R72, R72 ;  /* 0x0000004800487308 */ /* 0x000ea20000000800 */
[----:B0-----:R-:W-:-:S01]  /*9bd0*/  FADD.FTZ R90, R70, R51 ;  /* 0x00000033465a7221 */ /* 0x001fc20000010000 */
[----:B------:R-:W-:-:S04]  /*9be0*/  FADD.FTZ R51, R73, R88 ;  /* 0x0000005849337221 */ /* 0x000fc80000010000 */
[----:B------:R-:W-:Y:S01]  /*9bf0*/  FADD.FTZ R88, R42, R51 ;  /* 0x000000332a587221 */ /* 0x000fe20000010000 */
[----:B------:R-:W-:-:S01]  /*9c00*/  FFMA.FTZ R51, R2, R27, -R10 ;  /* 0x0000001b02337223 */ /* 0x000fc2000001080a */
[----:B------:R-:W0:Y:S01]  /*9c10*/  MUFU.EX2 R79, R79 ;  /* 0x0000004f004f7308 */ /* 0x000e220000000800 */
[----:B-1----:R-:W-:-:S01]  /*9c20*/  FADD.FTZ R87, R75, R90 ;  /* 0x0000005a4b577221 */ /* 0x002fc20000010000 */
[----:B------:R-:W-:-:S06]  /*9c30*/  FFMA.FTZ R10, R2, R41, -R10 ;  /* 0x00000029020a7223 */ /* 0x000fcc000001080a */
[----:B------:R-:W1:Y:S01]  /*9c40*/  MUFU.EX2 R74, R74 ;  /* 0x0000004a004a7308 */ /* 0x000e620000000800 */
[----:B--2---:R-:W-:-:S01]  /*9c50*/  FADD.FTZ R90, R72, R87 ;  /* 0x00000057485a7221 */ /* 0x004fc20000010000 */
[----:B------:R-:W-:-:S04]  /*9c60*/  FADD.FTZ R87, R97, R88 ;  /* 0x0000005861577221 */ /* 0x000fc80000010000 */
[----:B------:R-:W-:Y:S02]  /*9c70*/  FADD.FTZ R88, R44, R87 ;  /* 0x000000572c587221 */ /* 0x000fe40000010000 */
[----:B------:R-:W2:Y:S01]  /*9c80*/  MUFU.EX2 R77, R77 ;  /* 0x0000004d004d7308 */ /* 0x000ea20000000800 */
[----:B0-----:R-:W-:-:S01]  /*9c90*/  FADD.FTZ R95, R79, R90 ;  /* 0x0000005a4f5f7221 */ /* 0x001fc20000010000 */
[----:B------:R-:W-:-:S06]  /*9ca0*/  F2FP.SATFINITE.E4M3.F32.PACK_AB_MERGE_C R72, R79, R72, RZ ;  /* 0x000000484f48723e */ /* 0x000fcc00048070ff */
[----:B------:R-:W0:Y:S01]  /*9cb0*/  MUFU.EX2 R80, R80 ;  /* 0x0000005000507308 */ /* 0x000e220000000800 */
[----:B-1----:R-:W-:-:S07]  /*9cc0*/  FADD.FTZ R90, R74, R95 ;  /* 0x0000005f4a5a7221 */ /* 0x002fce0000010000 */
[----:B------:R-:W1:Y:S01]  /*9cd0*/  MUFU.EX2 R81, R81 ;  /* 0x0000005100517308 */ /* 0x000e620000000800 */
[----:B--2---:R-:W-:-:S07]  /*9ce0*/  FADD.FTZ R87, R77, R90 ;  /* 0x0000005a4d577221 */ /* 0x004fce0000010000 */
[----:B------:R-:W2:Y:S01]  /*9cf0*/  MUFU.EX2 R76, R76 ;  /* 0x0000004c004c7308 */ /* 0x000ea20000000800 */
[----:B0-----:R-:W-:-:S07]  /*9d00*/  FADD.FTZ R90, R80, R87 ;  /* 0x00000057505a7221 */ /* 0x001fce0000010000 */
[----:B------:R0:W-:Y:S01]  /*9d10*/  MUFU.EX2 R26, R71 ;  /* 0x00000047001a7308 */ /* 0x0001e20000000800 */
[----:B-1----:R-:W-:-:S01]  /*9d20*/  FADD.FTZ R41, R81, R90 ;  /* 0x0000005a51297221 */ /* 0x002fc20000010000 */
[----:B------:R-:W-:-:S04]  /*9d30*/  F2FP.SATFINITE.E4M3.F32.PACK_AB_MERGE_C R80, R81, R80, RZ ;  /* 0x000000505150723e */ /* 0x000fc800048070ff */
[----:B------:R-:W-:Y:S02]  /*9d40*/  F2FP.SATFINITE.E4M3.F32.PACK_AB_MERGE_C R151, R77, R74, R80 ;  /* 0x0000004a4d97723e */ /* 0x000fe40004807050 */
        /* <DEDUP_REMOVED lines=13> */
[----:B------:R-:W-:-:S06]  /*9e20*/  FADD.FTZ R61, R61, R14 ;  /* 0x0000000e3d3d7221 */ /* 0x000fcc0000010000 */
[----:B------:R-:W0:Y:S01]  /*9e30*/  MUFU.EX2 R63, R63 ;  /* 0x0000003f003f7308 */ /* 0x000e220000000800 */
[----:B--2---:R-:W-:-:S01]  /*9e40*/  FADD.FTZ R36, R83, R36 ;  /* 0x0000002453247221 */ /* 0x004fc20000010000 */
[----:B------:R-:W-:-:S06]  /*9e50*/  F2FP.SATFINITE.E4M3.F32.PACK_AB_MERGE_C R82, R83, R82, RZ ;  /* 0x000000525352723e */ /* 0x000fcc00048070ff */
[----:B------:R-:W2:Y:S01]  /*9e60*/  MUFU.EX2 R65, R65 ;  /* 0x0000004100417308 */ /* 0x000ea20000000800 */
[----:B-1----:R-:W-:-:S07]  /*9e70*/  FADD.FTZ R14, R56, R61 ;  /* 0x0000003d380e7221 */ /* 0x002fce0000010000 */
[----:B------:R-:W1:Y:S01]  /*9e80*/  MUFU.EX2 R78, R78 ;  /* 0x0000004e004e7308 */ /* 0x000e620000000800 */
[----:B0-----:R-:W-:-:S07]  /*9e90*/  FADD.FTZ R15, R63, R36 ;  /* 0x000000243f0f7221 */ /* 0x001fce0000010000 */
[----:B------:R0:W3:Y:S01]  /*9ea0*/  MUFU.EX2 R58, R137 ;  /* 0x00000089003a7308 */ /* 0x0000e20000000800 */
[----:B--2---:R-:W-:-:S07]  /*9eb0*/  FADD.FTZ R41, R65, R14 ;  /* 0x0000000e41297221 */ /* 0x004fce0000010000 */
[----:B------:R-:W2:Y:S01]  /*9ec0*/  MUFU.EX2 R67, R67 ;  /* 0x0000004300437308 */ /* 0x000ea20000000800 */
[----:B-1----:R-:W-:-:S01]  /*9ed0*/  FADD.FTZ R14, R78, R15 ;  /* 0x0000000f4e0e7221 */ /* 0x002fc20000010000 */
[----:B0-----:R-:W-:-:S06]  /*9ee0*/  F2FP.SATFINITE.E4M3.F32.PACK_AB_MERGE_C R137, R59, R76, R82 ;  /* 0x0000004c3b89723e */ /* 0x001fcc0004807052 */
[----:B------:R-:W0:Y:S01]  /*9ef0*/  MUFU.EX2 R69, R69 ;  /* 0x0000004500457308 */ /* 0x000e220000000800 */
[----:B---3--:R-:W-:-:S07]  /*9f00*/  FADD.FTZ R36, R58, R41 ;  /* 0x000000293a247221 */ /* 0x008fce0000010000 */
[----:B------:R-:W1:Y:S01]  /*9f10*/  MUFU.EX2 R86, R86 ;  /* 0x0000005600567308 */ /* 0x000e620000000800 */
[----:B--2---:R-:W-:-:S07]  /*9f20*/  FADD.FTZ R13, R67, R14 ;  /* 0x0000000e430d7221 */ /* 0x004fce0000010000 */
[----:B------:R-:W2:Y:S01]  /*9f30*/  MUFU.EX2 R30, R30 ;  /* 0x0000001e001e7308 */ /* 0x000ea20000000800 */
[C---:B0-----:R-:W-:Y:S01]  /*9f40*/  F2FP.SATFINITE.E4M3.F32.PACK_AB_MERGE_C R138, R69.reuse, R58, RZ ;  /* 0x0000003a458a723e */ /* 0x041fe200048070ff */
[----:B------:R-:W-:-:S03]  /*9f50*/  FADD.FTZ R69, R69, R36 ;  /* 0x0000002445457221 */ /* 0x000fc60000010000 */
[----:B------:R-:W-:-:S03]  /*9f60*/  F2FP.SATFINITE.E4M3.F32.PACK_AB_MERGE_C R138, R65, R56, R138 ;  /* 0x00000038418a723e */ /* 0x000fc6000480708a */
[----:B------:R0:W3:Y:S01]  /*9f70*/  MUFU.EX2 R3, R149 ;  /* 0x0000009500037308 */ /* 0x0000e20000000800 */
[C---:B-1----:R-:W-:Y:S01]  /*9f80*/  F2FP.SATFINITE.E4M3.F32.PACK_AB_MERGE_C R67, R86.reuse, R67, RZ ;  /* 0x000000435643723e */ /* 0x042fe200048070ff */
[----:B------:R-:W-:-:S03]  /*9f90*/  FADD.FTZ R86, R86, R13 ;  /* 0x0000000d56567221 */ /* 0x000fc60000010000 */
[----:B------:R-:W-:-:S03]  /*9fa0*/  F2FP.SATFINITE.E4M3.F32.PACK_AB_MERGE_C R139, R78, R63, R67 ;  /* 0x0000003f4e8b723e */ /* 0x000fc60004807043 */
[----:B------:R-:W1:Y:S01]  /*9fb0*/  MUFU.EX2 R84, R84 ;  /* 0x0000005400547308 */ /* 0x000e620000000800 */
[----:B--2---:R-:W-:-:S01]  /*9fc0*/  FADD.FTZ R14, R30, R69 ;  /* 0x000000451e0e7221 */ /* 0x004fc20000010000 */
[----:B0-----:R-:W-:-:S03]  /*9fd0*/  F2FP.SATFINITE.E4M3.F32.PACK_AB_MERGE_C R149, R75, R70, R72 ;  /* 0x000000464b95723e */ /* 0x001fc60004807048 */
[----:B------:R-:W-:-:S03]  /*9fe0*/  FADD.FTZ R15, R39, R14 ;  /* 0x0000000e270f7221 */ /* 0x000fc60000010000 */
[----:B------:R-:W0:Y:S01]  /*9ff0*/  MUFU.EX2 R34, R34 ;  /* 0x0000002200227308 */ /* 0x000e220000000800 */
[----:B---3--:R-:W-:-:S07]  /*a000*/  FADD.FTZ R13, R3, R86 ;  /* 0x00000056030d7221 */ /* 0x008fce0000010000 */
        /* <DEDUP_REMOVED lines=32> */
[----:B------:R-:W-:-:S03]  /*a210*/  IMAD.MOV.U32 R55, RZ, RZ, RZ ;  /* 0x000000ffff377224 */ /* 0x000fc600078e00ff */
[----:B------:R-:W-:Y:S01]  /*a220*/  F2FP.SATFINITE.E4M3.F32.PACK_AB_MERGE_C R143, R50, R27, R54 ;  /* 0x0000001b328f723e */ /* 0x000fe20004807036 */
[----:B------:R-:W-:Y:S01]  /*a230*/  IMAD.MOV.U32 R54, RZ, RZ, R55 ;  /* 0x000000ffff367224 */ /* 0x000fe200078e0037 */
[----:B------:R-:W0:Y:S01]  /*a240*/  MUFU.EX2 R25, R25 ;  /* 0x0000001900197308 */ /* 0x000e220000000800 */
[----:B-1----:R-:W-:-:S01]  /*a250*/  FADD.FTZ R30, R24, R53 ;  /* 0x00000035181e7221 */ /* 0x002fc20000010000 */
[--C-:B------:R-:W-:Y:S01]  /*a260*/  IMAD.MOV.U32 R53, RZ, RZ, R55.reuse ;  /* 0x000000ffff357224 */ /* 0x100fe200078e0037 */
[----:B------:R-:W-:Y:S01]  /*a270*/  MOV R42, R55 ;  /* 0x00000037002a7202 */ /* 0x000fe20000000f00 */
[--C-:B------:R-:W-:Y:S02]  /*a280*/  IMAD.MOV.U32 R52, RZ, RZ, R55.reuse ;  /* 0x000000ffff347224 */ /* 0x100fe400078e0037 */
[----:B------:R-:W-:Y:S02]  /*a290*/  IMAD.MOV.U32 R50, RZ, RZ, R55 ;  /* 0x000000ffff327224 */ /* 0x000fe400078e0037 */
[----:B------:R1:W3:Y:S01]  /*a2a0*/  MUFU.EX2 R12, R51 ;  /* 0x00000033000c7308 */ /* 0x0002e20000000800 */
[----:B--2---:R-:W-:-:S01]  /*a2b0*/  FADD.FTZ R11, R47, R26 ;  /* 0x0000001a2f0b7221 */ /* 0x004fc20000010000 */
[----:B------:R-:W-:-:S02]  /*a2c0*/  IMAD.MOV.U32 R49, RZ, RZ, R55 ;  /* 0x000000ffff317224 */ /* 0x000fc400078e0037 */
[--C-:B------:R-:W-:Y:S02]  /*a2d0*/  IMAD.MOV.U32 R48, RZ, RZ, R55.reuse ;  /* 0x000000ffff307224 */ /* 0x100fe400078e0037 */
[----:B------:R-:W-:Y:S02]  /*a2e0*/  IMAD.MOV.U32 R46, RZ, RZ, R55 ;  /* 0x000000ffff2e7224 */ /* 0x000fe400078e0037 */
[----:B------:R-:W2:Y:S01]  /*a2f0*/  MUFU.EX2 R28, R28 ;  /* 0x0000001c001c7308 */ /* 0x000ea20000000800 */
[----:B0-----:R-:W-:-:S01]  /*a300*/  FADD.FTZ R13, R25, R30 ;  /* 0x0000001e190d7221 */ /* 0x001fc20000010000 */
[--C-:B-1----:R-:W-:Y:S02]  /*a310*/  IMAD.MOV.U32 R51, RZ, RZ, R55.reuse ;  /* 0x000000ffff337224 */ /* 0x102fe400078e0037 */
[--C-:B------:R-:W-:Y:S02]  /*a320*/  IMAD.MOV.U32 R45, RZ, RZ, R55.reuse ;  /* 0x000000ffff2d7224 */ /* 0x100fe400078e0037 */
[----:B------:R-:W-:-:S02]  /*a330*/  IMAD.MOV.U32 R44, RZ, RZ, R55 ;  /* 0x000000ffff2c7224 */ /* 0x000fc400078e0037 */
[----:B------:R-:W0:Y:S01]  /*a340*/  MUFU.EX2 R113, R113 ;  /* 0x0000007100717308 */ /* 0x000e220000000800 */
[----:B---3--:R-:W-:-:S01]  /*a350*/  FADD.FTZ R26, R12, R11 ;  /* 0x0000000b0c1a7221 */ /* 0x008fc20000010000 */
        /* <DEDUP_REMOVED lines=8> */
[----:B------:R2:W3:Y:S01]  /*a3e0*/  MUFU.EX2 R14, R31 ;  /* 0x0000001f000e7308 */ /* 0x0004e20000000800 */
[----:B0-----:R-:W-:-:S01]  /*a3f0*/  FADD.FTZ R3, R113, R26 ;  /* 0x0000001a71037221 */ /* 0x001fc20000010000 */
[--C-:B------:R-:W-:Y:S02]  /*a400*/  IMAD.MOV.U32 R36, RZ, RZ, R55.reuse ;  /* 0x000000ffff247224 */ /* 0x100fe400078e0037 */
[--C-:B------:R-:W-:Y:S02]  /*a410*/  IMAD.MOV.U32 R34, RZ, RZ, R55.reuse ;  /* 0x000000ffff227224 */ /* 0x100fe400078e0037 */
[----:B------:R-:W-:-:S02]  /*a420*/  IMAD.MOV.U32 R27, RZ, RZ, R55 ;  /* 0x000000ffff1b7224 */ /* 0x000fc400078e0037 */
[----:B------:R-:W0:Y:S01]  /*a430*/  MUFU.EX2 R32, R32 ;  /* 0x0000002000207308 */ /* 0x000e220000000800 */
[C---:B-1----:R-:W-:Y:S01]  /*a440*/  F2FP.SATFINITE.E4M3.F32.PACK_AB_MERGE_C R28, R29.reuse, R28, RZ ;  /* 0x0000001c1d1c723e */ /* 0x042fe200048070ff */
[----:B------:R-:W-:Y:S01]  /*a450*/  FADD.FTZ R29, R29, R30 ;  /* 0x0000001e1d1d7221 */ /* 0x000fe20000010000 */
[--C-:B--2---:R-:W-:Y:S02]  /*a460*/  IMAD.MOV.U32 R31, RZ, RZ, R55.reuse ;  /* 0x000000ffff1f7224 */ /* 0x104fe400078e0037 */
[----:B------:R-:W-:Y:S01]  /*a470*/  F2FP.SATFINITE.E4M3.F32.PACK_AB_MERGE_C R144, R25, R24, R28 ;  /* 0x000000181990723e */ /* 0x000fe2000480701c */
[----:B------:R-:W-:Y:S02]  /*a480*/  IMAD.MOV.U32 R30, RZ, RZ, R55 ;  /* 0x000000ffff1e7224 */ /* 0x000fe400078e0037 */
[----:B------:R-:W1:Y:S01]  /*a490*/  MUFU.EX2 R115, R115 ;  /* 0x0000007300737308 */ /* 0x000e620000000800 */
[C---:B---3--:R-:W-:Y:S01]  /*a4a0*/  F2FP.SATFINITE.E4M3.F32.PACK_AB_MERGE_C R113, R14.reuse, R113, RZ ;  /* 0x000000710e71723e */ /* 0x048fe200048070ff */
[----:B------:R-:W-:Y:S01]  /*a4b0*/  FADD.FTZ R14, R14, R3 ;  /* 0x000000030e0e7221 */ /* 0x000fe20000010000 */
[----:B------:R-:W-:-:S02]  /*a4c0*/  IMAD.MOV.U32 R28, RZ, RZ, R55 ;  /* 0x000000ffff1c7224 */ /* 0x000fc400078e0037 */
[----:B------:R-:W-:Y:S01]  /*a4d0*/  F2FP.SATFINITE.E4M3.F32.PACK_AB_MERGE_C R145, R12, R47, R113 ;  /* 0x0000002f0c91723e */ /* 0x000fe20004807071 */
[----:B------:R-:W-:Y:S02]  /*a4e0*/  IMAD.MOV.U32 R47, RZ, RZ, R55 ;  /* 0x000000ffff2f7224 */ /* 0x000fe400078e0037 */
[----:B------:R-:W2:Y:S01]  /*a4f0*/  MUFU.EX2 R119, R119 ;  /* 0x0000007700777308 */ /* 0x000ea20000000800 */
[----:B0-----:R-:W-:-:S01]  /*a500*/  FADD.FTZ R24, R32, R29 ;  /* 0x0000001d20187221 */ /* 0x001fc20000010000 */
[--C-:B------:R-:W-:Y:S02]  /*a510*/  IMAD.MOV.U32 R29, RZ, RZ, R55.reuse ;  /* 0x000000ffff1d7224 */ /* 0x100fe400078e0037 */
[--C-:B------:R-:W-:Y:S02]  /*a520*/  IMAD.MOV.U32 R26, RZ, RZ, R55.reuse ;  /* 0x000000ffff1a7224 */ /* 0x100fe400078e0037 */
[----:B------:R-:W-:Y:S02]  /*a530*/  IMAD.MOV.U32 R25, RZ, RZ, R55 ;  /* 0x000000ffff197224 */ /* 0x000fe400078e0037 */
[----:B------:R0:W3:Y:S01]  /*a540*/  MUFU.EX2 R20, R35 ;  /* 0x0000002300147308 */ /* 0x0000e20000000800 */
[----:B-1----:R-:W-:-:S07]  /*a550*/  FADD.FTZ R3, R115, R14 ;  /* 0x0000000e73037221 */ /* 0x002fce0000010000 */
[----:B------:R-:W-:Y:S01]  /*a560*/  MUFU.EX2 R8, R8 ;  /* 0x0000000800087308 */ /* 0x000fe20000000800 */
[----:B--2---:R-:W-:-:S01]  /*a570*/  FADD.FTZ R11, R119, R24 ;  /* 0x00000018770b7221 */ /* 0x004fc20000010000 */
[--C-:B0-----:R-:W-:Y:S02]  /*a580*/  IMAD.MOV.U32 R35, RZ, RZ, R55.reuse ;  /* 0x000000ffff237224 */ /* 0x101fe400078e0037 */
[----:B------:R-:W-:-:S04]  /*a590*/  IMAD.MOV.U32 R24, RZ, RZ, R55 ;  /* 0x000000ffff187224 */ /* 0x000fc800078e0037 */
[----:B------:R-:W0:Y:S01]  /*a5a0*/  MUFU.EX2 R33, R33 ;  /* 0x0000002100217308 */ /* 0x000e220000000800 */
[----:B---3--:R-:W-:-:S07]  /*a5b0*/  FADD.FTZ R12, R20, R3 ;  /* 0x00000003140c7221 */ /* 0x008fce0000010000 */
[----:B------:R-:W-:Y:S08]  /*a5c0*/  MUFU.EX2 R117, R117 ;  /* 0x0000007500757308 */ /* 0x000ff00000000800 */
[----:B------:R-:W1:Y:S01]  /*a5d0*/  MUFU.EX2 R10, R10 ;  /* 0x0000000a000a7308 */ /* 0x000e620000000800 */
[----:B0-----:R-:W-:Y:S01]  /*a5e0*/  F2FP.SATFINITE.E4M3.F32.PACK_AB_MERGE_C R13, R33, R8, RZ ;  /* 0x00000008210d723e */ /* 0x001fe200048070ff */
[----:B------:R-:W-:-:S03]  /*a5f0*/  FADD.FTZ R8, R8, R11 ;  /* 0x0000000b08087221 */ /* 0x000fc60000010000 */
[----:B------:R-:W-:Y:S01]  /*a600*/  F2FP.SATFINITE.E4M3.F32.PACK_AB_MERGE_C R146, R119, R32, R13 ;  /* 0x000000207792723e */ /* 0x000fe2000480700d */
[----:B------:R-:W-:-:S01]  /*a610*/  FADD.FTZ R21, R33, R8 ;  /* 0x0000000821157221 */ /* 0x000fc20000010000 */
[--C-:B------:R-:W-:Y:S02]  /*a620*/  IMAD.MOV.U32 R33, RZ, RZ, R55.reuse ;  /* 0x000000ffff217224 */ /* 0x100fe400078e0037 */
[----:B------:R-:W-:Y:S01]  /*a630*/  IMAD.MOV.U32 R32, RZ, RZ, R55 ;  /* 0x000000ffff207224 */ /* 0x000fe200078e0037 */
[----:B-1----:R-:W-:Y:S01]  /*a640*/  F2FP.SATFINITE.E4M3.F32.PACK_AB_MERGE_C R3, R10, R117, RZ ;  /* 0x000000750a03723e */ /* 0x002fe200048070ff */
[----:B------:R-:W-:-:S03]  /*a650*/  FADD.FTZ R117, R117, R12 ;  /* 0x0000000c75757221 */ /* 0x000fc60000010000 */
[----:B------:R-:W-:Y:S01]  /*a660*/  F2FP.SATFINITE.E4M3.F32.PACK_AB_MERGE_C R147, R20, R115, R3 ;  /* 0x000000731493723e */ /* 0x000fe20004807003 */
[----:B------:R-:W-:-:S01]  /*a670*/  FADD.FTZ R20, R10, R117 ;  /* 0x000000750a147221 */ /* 0x000fc20000010000 */
[----:B------:R-:W-:Y:S06]  /*a680*/  @!P1 BRA `(.L_x_11131) ;  /* 0x0000002400849947 */ /* 0x000fec0003800000 */
[----:B------:R0:W5:Y:S01]  /*a690*/  LDL.LU R12, [R1+0xc] ;  /* 0x00000c00010c7983 */ /* 0x0001620000300800 */
[----:B------:R-:W-:Y:S01]  /*a6a0*/  VIADD R15, R104, 0xfffffffe ;  /* 0xfffffffe680f7836 */ /* 0x000fe20000000000 */
        /* <DEDUP_REMOVED lines=18> */
[----:B0-----:R-:W-:-:S07]  /*a7d0*/  CS2R R24, SRZ ;  /* 0x0000000000187805 */ /* 0x001fce000001ff00 */
.L_x_11143:
[----:B-----5:R-:W-:-:S04]  /*a7e0*/  ISETP.NE.AND P1, PT, R8, 0x1, PT ;  /* 0x000000010800780c */ /* 0x020fc80003f25270 */
[----:B------:R-:W-:-:S04]  /*a7f0*/  SEL R9, RZ, 0x1, P1 ;  /* 0x00000001ff097807 */ /* 0x000fc80000800000 */
[----:B-----5:R-:W-:-:S05]  /*a800*/  LOP3.LUT R11, R12, R9, RZ, 0x3c, !PT ;  /* 0x000000090c0b7212 */ /* 0x020fca00078e3cff */
[----:B0-----:R0:W-:Y:S01]  /*a810*/  STL [R1+0xc], R11 ;  /* 0x00000c0b01007387 */ /* 0x0011e20000100800 */
[----:B------:R-:W-:Y:S05]  /*a820*/  @!P0 BRA `(.L_x_11132) ;  /* 0x0000000000048947 */ /* 0x000fea0003800000 */
[----:B------:R-:W-:Y:S01]  /*a830*/  BPT.TRAP 0x1 ;  /* 0x000000040000795c */ /* 0x000fe20000300000 */
.L_x_11132:
[----:B------:R-:W-:Y:S01]  /*a840*/  VIADD R0, R8, 0x1 ;  /* 0x0000000108007836 */ /* 0x000fe20000000000 */
[----:B------:R-:W-:-:S04]  /*a850*/  SHF.L.U32 R14, R11, 0x1f, RZ ;  /* 0x0000001f0b0e7819 */ /* 0x000fc800000006ff */
[----:B------:R-:W-:-:S04]  /*a860*/  ISETP.NE.AND P1, PT, R0, 0x2, PT ;  /* 0x000000020000780c */ /* 0x000fc80003f25270 */
[----:B------:R-:W-:-:S05]  /*a870*/  SEL R9, R0, RZ, P1 ;  /* 0x000000ff00097207 */ /* 0x000fca0000800000 */
[----:B------:R1:W-:Y:S01]  /*a880*/  STL [R1+0x4], R9 ;  /* 0x0000040901007387 */ /* 0x0003e20000100800 */
[----:B0-----:R-:W-:-:S04]  /*a890*/  IMAD R11, R9, 0x8, R16 ;  /* 0x00000008090b7824 */ /* 0x001fc800078e0210 */
[----:B------:R1:W0:Y:S01]  /*a8a0*/  SYNCS.PHASECHK.TRANS64.TRYWAIT P1, [R11+URZ+0x13230], R14 ;  /* 0x0132300e0b0075a7 */ /* 0x000222000802017f */
[----:B------:R-:W-:Y:S05]  /*a8b0*/  @!P0 BRA `(.L_x_11133) ;  /* 0x0000000000048947 */ /* 0x000fea0003800000 */
[----:B------:R-:W-:Y:S01]  /*a8c0*/  BPT.TRAP 0x1 ;  /* 0x000000040000795c */ /* 0x000fe20000300000 */
.L_x_11133:
[----:B------:R-:W2:Y:S01]  /*a8d0*/  LDL R0, [R1+0x18] ;  /* 0x0000180001007983 */ /* 0x000ea20000100800 */
[----:B------:R-:W-:Y:S01]  /*a8e0*/  BSSY B1, `(.L_x_11134) ;  /* 0x0000007000017945 */ /* 0x000fe20003800000 */
[----:B--2---:R-:W-:-:S04]  /*a8f0*/  IMAD R0, R9, 0x280, R0 ;  /* 0x0000028009007824 */ /* 0x004fc800078e0200 */
[C---:B------:R-:W-:Y:S01]  /*a900*/  VIADD R58, R0.reuse, 0x80 ;  /* 0x00000080003a7836 */ /* 0x040fe20000000000 */
[----:B-1----:R-:W-:Y:S01]  /*a910*/  IADD3 R9, R0, 0x100, RZ ;  /* 0x0000010000097810 */ /* 0x002fe20007ffe0ff */
[----:B0-----:R-:W-:Y:S06]  /*a920*/  @P1 BRA `(.L_x_11135) ;  /* 0x0000000000081947 */ /* 0x001fec0003800000 */
[----:B------:R-:W0:Y:S02]  /*a930*/  SYNCS.PHASECHK.TRANS64.TRYWAIT P1, [R11+URZ+0x13230], R14 ;  /* 0x0132300e0b0075a7 */ /* 0x000e24000802017f */
[----:B0-----:R-:W-:Y:S05]  /*a940*/  @!P1 BRA `(.L_x_11136) ;  /* 0x000000ac003c9947 */ /* 0x001fea0003800000 */
.L_x_11135:
[----:B------:R-:W-:Y:S05]  /*a950*/  BSYNC B1 ;  /* 0x0000000000017941 */ /* 0x000fea0003800000 */
.L_x_11134:
[----:B------:R-:W-:Y:S01]  /*a960*/  IMAD.MOV.U32 R56, RZ, RZ, R0 ;  /* 0x000000ffff387224 */ /* 0x000fe200078e0000 */
[----:B------:R-:W-:Y:S01]  /*a970*/  R2UR UR4, R4 ;  /* 0x00000000040472ca */ /* 0x000fe200000e0000 */
[----:B------:R-:W-:Y:S01]  /*a980*/  IMAD.MOV.U32 R57, RZ, RZ, -0x7fffffe0 ;  /* 0x80000020ff397424 */ /* 0x000fe200078e00ff */
[----:B------:R-:W-:Y:S01]  /*a990*/  R2UR UR5, R5 ;  /* 0x00000000050572ca */ /* 0x000fe200000e0000 */
[----:B------:R-:W-:Y:S01]  /*a9a0*/  WARPGROUP.ARRIVE ;  /* 0x00000000000079c5 */ /* 0x000fe20000000000 */
[----:B------:R-:W-:Y:S01]  /*a9b0*/  R2UR UR6, R56 ;  /* 0x00000000380672ca */ /* 0x000fe200000e0000 */
[----:B------:R-:W-:Y:S01]  /*a9c0*/  IMAD.MOV.U32 R59, RZ, RZ, -0x7fffffe0 ;  /* 0x80000020ff3b7424 */ /* 0x000fe200078e00ff */
[----:B------:R-:W-:Y:S01]  /*a9d0*/  R2UR UR7, R57 ;  /* 0x00000000390772ca */ /* 0x000fe200000e0000 */
[----:B------:R-:W-:Y:S01]  /*a9e0*/  IMAD.MOV.U32 R56, RZ, RZ, R9 ;  /* 0x000000ffff387224 */ /* 0x000fe200078e0009 */
[----:B------:R-:W-:Y:S01]  /*a9f0*/  R2UR UR10, R58 ;  /* 0x000000003a0a72ca */ /* 0x000fe200000e0000 */
[C---:B------:R-:W-:Y:S01]  /*aa00*/  VIADD R58, R0.reuse, 0x180 ;  /* 0x00000180003a7836 */ /* 0x040fe20000000000 */
[----:B------:R-:W-:Y:S01]  /*aa10*/  R2UR UR11, R59 ;  /* 0x000000003b0b72ca */ /* 0x000fe200000e0000 */
[----:B------:R-:W-:Y:S01]  /*aa20*/  VIADD R60, R0, 0x182 ;  /* 0x00000182003c7836 */ /* 0x000fe20000000000 */
[----:B------:R-:W-:Y:S01]  /*aa30*/  R2UR UR8, R4 ;  /* 0x00000000040872ca */ /* 0x000fe200000e0000 */
[----:B------:R-:W-:Y:S01]  /*aa40*/  IMAD.MOV.U32 R61, RZ, RZ, -0x7fffffe0 ;  /* 0x80000020ff3d7424 */ /* 0x000fe200078e00ff */
[----:B------:R-:W-:-:S02]  /*aa50*/  R2UR UR9, R5 ;  /* 0x00000000050972ca */ /* 0x000fc400000e0000 */
[----:B------:R-:W-:Y:S01]  /*aa60*/  R2UR UR14, R56 ;  /* 0x00000000380e72ca */ /* 0x000fe200000e0000 */
[----:B------:R-:W-:Y:S01]  /*aa70*/  VIADD R56, R0, 0x200 ;  /* 0x0000020000387836 */ /* 0x000fe20000000000 */
[----:B------:R-:W-:Y:S01]  /*aa80*/  R2UR UR15, R57 ;  /* 0x00000000390f72ca */ /* 0x000fe200000e0000 */
[----:B------:R-:W-:Y:S01]  /*aa90*/  QGMMA.64x32x32.F32.E4M3.E4M3 R120, gdesc[UR4], RZ, !UPT, gsb0 ;  /* 0x00600000047879f3 */ /* 0x000fe2000c0008ff */
[----:B------:R-:W-:Y:S02]  /*aaa0*/  R2UR UR12, R4 ;  /* 0x00000000040c72ca */ /* 0x000fe400000e0000 */
[----:B------:R-:W-:Y:S02]  /*aab0*/  R2UR UR13, R5 ;  /* 0x00000000050d72ca */ /* 0x000fe400000e0000 */
[----:B------:R-:W-:Y:S01]  /*aac0*/  R2UR UR18, R58 ;  /* 0x000000003a1272ca */ /* 0x000fe200000e0000 */
[----:B------:R-:W-:Y:S01]  /*aad0*/  VIADD R58, R0, 0x2 ;  /* 0x00000002003a7836 */ /* 0x000fe20000000000 */
[----:B------:R-:W-:-:S02]  /*aae0*/  R2UR UR19, R59 ;  /* 0x000000003b1372ca */ /* 0x000fc400000e0000 */
[----:B------:R-:W-:Y:S02]  /*aaf0*/  R2UR UR16, R4 ;  /* 0x00000000041072ca */ /* 0x000fe400000e0000 */
[----:B------:R-:W-:Y:S02]  /*ab00*/  R2UR UR17, R5 ;  /* 0x00000000051172ca */ /* 0x000fe400000e0000 */
[----:B------:R-:W-:Y:S01]  /*ab10*/  R2UR UR22, R56 ;  /* 0x00000000381672ca */ /* 0x000fe200000e0000 */
[----:B------:R-:W-:Y:S01]  /*ab20*/  VIADD R56, R0, 0x82 ;  /* 0x0000008200387836 */ /* 0x000fe20000000000 */
[----:B------:R-:W-:Y:S01]  /*ab30*/  R2UR UR23, R57 ;  /* 0x00000000391772ca */ /* 0x000fe200000e0000 */
[----:B------:R-:W-:Y:S01]  /*ab40*/  IMAD.MOV.U32 R57, RZ, RZ, -0x7fffffe0 ;  /* 0x80000020ff397424 */ /* 0x000fe200078e00ff */
[----:B------:R-:W-:Y:S01]  /*ab50*/  R2UR UR26, R58 ;  /* 0x000000003a1a72ca */ /* 0x000fe200000e0000 */
[----:B------:R-:W-:Y:S01]  /*ab60*/  VIADD R58, R0, 0x102 ;  /* 0x00000102003a7836 */ /* 0x000fe20000000000 */
[----:B------:R-:W-:Y:S01]  /*ab70*/  R2UR UR27, R59 ;  /* 0x000000003b1b72ca */ /* 0x000fe200000e0000 */
[----:B------:R-:W-:Y:S01]  /*ab80*/  IMAD.MOV.U32 R59, RZ, RZ, -0x7fffffe0 ;  /* 0x80000020ff3b7424 */ /* 0x000fe200078e00ff */
[----:B------:R-:W-:-:S02]  /*ab90*/  R2UR UR20, R4 ;  /* 0x00000000041472ca */ /* 0x000fc400000e0000 */
[----:B------:R-:W-:Y:S02]  /*aba0*/  R2UR UR21, R5 ;  /* 0x00000000051572ca */ /* 0x000fe400000e0000 */
[----:B------:R-:W-:Y:S01]  /*abb0*/  R2UR UR6, R56 ;  /* 0x00000000380672ca */ /* 0x000fe200000e0000 */
[----:B------:R-:W-:Y:S01]  /*abc0*/  VIADD R56, R0, 0x202 ;  /* 0x0000020200387836 */ /* 0x000fe20000000000 */
[----:B------:R-:W-:Y:S01]  /*abd0*/  R2UR UR7, R57 ;  /* 0x00000000390772ca */ /* 0x000fe200000e0000 */
[----:B------:R-:W-:Y:S01]  /*abe0*/  IMAD.MOV.U32 R57, RZ, RZ, -0x7fffffe0 ;  /* 0x80000020ff397424 */ /* 0x000fe200078e00ff */
[C---:B------:R-:W-:Y:S02]  /*abf0*/  R2UR UR24, R6.reuse ;  /* 0x00000000061872ca */ /* 0x040fe400000e0000 */
[----:B------:R-:W-:Y:S02]  /*ac00*/  R2UR UR25, R7 ;  /* 0x00000000071972ca */ /* 0x000fe400000e0000 */
[----:B------:R-:W-:-:S02]  /*ac10*/  R2UR UR4, R6 ;  /* 0x00000000060472ca */ /* 0x000fc400000e0000 */
[----:B------:R-:W-:Y:S01]  /*ac20*/  R2UR UR5, R7 ;  /* 0x00000000070572ca */ /* 0x000fe200000e0000 */
[----:B------:R-:W-:Y:S02]  /*ac30*/  WARPGROUP.DEPBAR.LE gsb0, 0x0 ;  /* 0x00008000000079c5 */ /* 0x000fe40000010000 */
[----:B------:R-:W-:-:S06]  /*ac40*/  WARPGROUP.ARRIVE ;  /* 0x00000000000079c5 */ /* 0x000fcc0000000000 */
[----:B------:R-:W-:Y:S01]  /*ac50*/  QGMMA.64x32x32.F32.E4M3.E4M3 R104, gdesc[UR8], RZ, !UPT, gsb0 ;  /* 0x00600000086879f3 */ /* 0x000fe2000c0008ff */
[----:B------:R-:W-:Y:S02]  /*ac60*/  R2UR UR10, R58 ;  /* 0x000000003a0a72ca */ /* 0x000fe400000e0000 */
[----:B------:R-:W-:Y:S02]  /*ac70*/  R2UR UR11, R59 ;  /* 0x000000003b0b72ca */ /* 0x000fe400000e0000 */
[----:B------:R-:W-:Y:S02]  /*ac80*/  R2UR UR8, R6 ;  /* 0x00000000060872ca */ /* 0x000fe400000e0000 */
        /* <DEDUP_REMOVED lines=17> */
[----:B------:R-:W-:Y:S03]  /*ada0*/  QGMMA.64x32x32.F32.E4M3.E4M3 R56, gdesc[UR20], RZ, !UPT, gsb0 ;  /* 0x00600000143879f3 */ /* 0x000fe6000c0008ff */
        /* <DEDUP_REMOVED lines=16> */
[----:B------:R-:W-:Y:S05]  /*aeb0*/  @!P0 BRA `(.L_x_11137) ;  /* 0x0000000000048947 */ /* 0x000fea0003800000 */
[----:B------:R-:W-:Y:S01]  /*aec0*/  BPT.TRAP 0x1 ;  /* 0x000000040000795c */ /* 0x000fe20000300000 */
.L_x_11137:
[----:B------:R-:W-:Y:S01]  /*aed0*/  SHF.L.U32 R0, R12, 0x1f, RZ ;  /* 0x0000001f0c007819 */ /* 0x000fe200000006ff */
[----:B0-----:R-:W-:-:S04]  /*aee0*/  IMAD R14, R8, 0x8, R16 ;  /* 0x00000008080e7824 */ /* 0x001fc800078e0210 */
[----:B------:R0:W1:Y:S01]  /*aef0*/  SYNCS.PHASECHK.TRANS64.TRYWAIT P1, [R14+URZ+0x13250], R0 ;  /* 0x013250000e0075a7 */ /* 0x000062000802017f */
[----:B------:R-:W-:Y:S05]  /*af00*/  @!P0 BRA `(.L_x_11138) ;  /* 0x0000000000048947 */ /* 0x000fea0003800000 */
[----:B------:R-:W-:Y:S01]  /*af10*/  BPT.TRAP 0x1 ;  /* 0x000000040000795c */ /* 0x000fe20000300000 */
.L_x_11138:
[----:B------:R-:W-:Y:S04]  /*af20*/  BSSY B1, `(.L_x_11139) ;  /* 0x0000004000017945 */ /* 0x000fe80003800000 */
[----:B-1----:R-:W-:Y:S05]  /*af30*/  @P1 BRA `(.L_x_11140) ;  /* 0x0000000000081947 */ /* 0x002fea0003800000 */
[----:B------:R-:W1:Y:S02]  /*af40*/  SYNCS.PHASECHK.TRANS64.TRYWAIT P1, [R14+URZ+0x13250], R0 ;  /* 0x013250000e0075a7 */ /* 0x000e64000802017f */
[----:B-1----:R-:W-:Y:S05]  /*af50*/  @!P1 BRA `(.L_x_11141) ;  /* 0x000000a400cc9947 */ /* 0x002fea0003800000 */
.L_x_11140:
[----:B------:R-:W-:Y:S05]  /*af60*/  BSYNC B1 ;  /* 0x0000000000017941 */ /* 0x000fea0003800000 */
.L_x_11139:
[----:B01----:R-:W-:Y:S01]  /*af70*/  VIADD R0, R16, 0x1000 ;  /* 0x0000100010007836 */ /* 0x003fe20000000000 */
[----:B------:R-:W-:Y:S01]  /*af80*/  WARPGROUP.ARRIVE ;  /* 0x00000000000079c5 */ /* 0x000fe20000000000 */
[----:B------:R-:W-:Y:S02]  /*af90*/  IMAD.MOV.U32 R9, RZ, RZ, -0x3ffffff0 ;  /* 0xc0000010ff097424 */ /* 0x000fe400078e00ff */
[----:B------:R-:W-:Y:S01]  /*afa0*/  IMAD.MOV.U32 R13, RZ, RZ, -0x3ffffff0 ;  /* 0xc0000010ff0d7424 */ /* 0x000fe200078e00ff */
[----:B------:R-:W-:Y:S02]  /*afb0*/  SHF.R.U32.HI R0, RZ, 0x4, R0 ;  /* 0x00000004ff007819 */ /* 0x000fe40000011600 */
[----:B------:R-:W-:Y:S02]  /*afc0*/  R2UR UR7, R9 ;  /* 0x00000000090772ca */ /* 0x000fe400000e0000 */
[----:B------:R-:W-:-:S04]  /*afd0*/  LOP3.LUT R0, R0, 0x3fff, RZ, 0xc0, !PT ;  /* 0x00003fff00007812 */ /* 0x000fc800078ec0ff */
[----:B------:R-:W-:-:S05]  /*afe0*/  LOP3.LUT R0, R0, 0x10000, RZ, 0xfc, !PT ;  /* 0x0001000000007812 */ /* 0x000fca00078efcff */
[----:B------:R-:W-:Y:S01]  /*aff0*/  IMAD R8, R8, 0x280, R0 ;  /* 0x0000028008087824 */ /* 0x000fe200078e0200 */
[----:B------:R-:W-:-:S03]  /*b000*/  FMNMX.FTZ R0, R120, R10, !PT ;  /* 0x0000000a78007209 */ /* 0x000fc60007810000 */
[C---:B------:R-:W-:Y:S01]  /*b010*/  VIADD R12, R8.reuse, 0x80 ;  /* 0x00000080080c7836 */ /* 0x040fe20000000000 */
[----:B------:R-:W-:Y:S02]  /*b020*/  R2UR UR6, R8 ;  /* 0x00000000080672ca */ /* 0x000fe400000e0000 */
[----:B------:R-:W-:-:S11]  /*b030*/  FMNMX.FTZ R0, R121, R0, !PT ;  /* 0x0000000079007209 */ /* 0x000fd60007810000 */
[----:B------:R-:W-:Y:S01]  /*b040*/  QGMMA.64x64x32.F32.E4M3.E4M3 R24, R152, gdesc[UR4], R24, gsb0 ;  /* 0x00e0000498187df3 */ /* 0x000fe20008000818 */
[----:B------:R-:W-:Y:S01]  /*b050*/  R2UR UR6, R12 ;  /* 0x000000000c0672ca */ /* 0x000fe200000e0000 */
[----:B------:R-:W-:Y:S01]  /*b060*/  VIADD R12, R8, 0x100 ;  /* 0x00000100080c7836 */ /* 0x000fe20000000000 */
[----:B------:R-:W-:Y:S01]  /*b070*/  R2UR UR7, R13 ;  /* 0x000000000d0772ca */ /* 0x000fe200000e0000 */
[----:B------:R-:W-:Y:S01]  /*b080*/  IMAD.MOV.U32 R13, RZ, RZ, -0x3ffffff0 ;  /* 0xc0000010ff0d7424 */ /* 0x000fe200078e00ff */
[----:B------:R-:W-:Y:S02]  /*b090*/  WARPGROUP.DEPBAR.LE gsb0, 0x0 ;  /* 0x00008000000079c5 */ /* 0x000fe40000010000 */
[----:B------:R-:W-:-:S06]  /*b0a0*/  WARPGROUP.ARRIVE ;  /* 0x00000000000079c5 */ /* 0x000fcc0000000000 */
[----:B------:R-:W0:Y:S03]  /*b0b0*/  S2R R155, SR_TID.X ;  /* 0x00000000009b7919 */ /* 0x000e260000002100 */
[----:B------:R-:W-:Y:S01]  /*b0c0*/  QGMMA.64x64x32.F32.E4M3.E4M3 R24, R148, gdesc[UR4], R24, gsb0 ;  /* 0x00e0000494187df3 */ /* 0x000fe20008000818 */
[----:B------:R-:W-:Y:S02]  /*b0d0*/  R2UR UR6, R12 ;  /* 0x000000000c0672ca */ /* 0x000fe400000e0000 */
[----:B------:R-:W-:Y:S01]  /*b0e0*/  R2UR UR7, R13 ;  /* 0x000000000d0772ca */ /* 0x000fe200000e0000 */
[----:B------:R-:W-:Y:S01]  /*b0f0*/  IMAD.MOV.U32 R13, RZ, RZ, -0x3ffffff0 ;  /* 0xc0000010ff0d7424 */ /* 0x000fe200078e00ff */
[----:B0-----:R-:W-:-:S04]  /*b100*/  LOP3.LUT R155, R155, 0x7f, RZ, 0xc0, !PT ;  /* 0x0000007f9b9b7812 */ /* 0x001fc800078ec0ff */
[----:B------:R-:W-:-:S13]  /*b110*/  ISETP.NE.AND P1, PT, R155, RZ, PT ;  /* 0x000000ff9b00720c */ /* 0x000fda0003f25270 */
[----:B------:R-:W-:-:S05]  /*b120*/  @!P1 VIADD R11, R11, 0x13240 ;  /* 0x000132400b0b9836 */ /* 0x000fca0000000000 */
[----:B------:R-:W-:Y:S01]  /*b130*/  @!P1 PRMT R11, RZ, 0x654, R11 ;  /* 0x00000654ff0b9816 */ /* 0x000fe2000000000b */
[----:B------:R-:W-:Y:S02]  /*b140*/  WARPGROUP.DEPBAR.LE gsb0, 0x0 ;  /* 0x00008000000079c5 */ /* 0x000fe40000010000 */
[----:B------:R-:W-:-:S06]  /*b150*/  WARPGROUP.ARRIVE ;  /* 0x00000000000079c5 */ /* 0x000fcc0000000000 */
[----:B------:R-:W-:Y:S01]  /*b160*/  QGMMA.64x64x32.F32.E4M3.E4M3 R24, R136, gdesc[UR4], R24, gsb0 ;  /* 0x00e0000488187df3 */ /* 0x000fe20008000818 */
[----:B------:R-:W-:Y:S02]  /*b170*/  R2UR UR7, R13 ;  /* 0x000000000d0772ca */ /* 0x000fe400000e0000 */
[----:B------:R-:W-:Y:S02]  /*b180*/  WARPGROUP.DEPBAR.LE gsb0, 0x0 ;  /* 0x00008000000079c5 */ /* 0x000fe40000010000 */
[----:B------:R-:W-:Y:S01]  /*b190*/  FMNMX.FTZ R136, R124, R0, !PT ;  /* 0x000000007c887209 */ /* 0x000fe20007810000 */
[----:B------:R-:W-:Y:S01]  /*b1a0*/  WARPGROUP.ARRIVE ;  /* 0x00000000000079c5 */ /* 0x000fe20000000000 */
        /* <DEDUP_REMOVED lines=74> */
[----:B------:R-:W-:-:S03]  /*b650*/  FMNMX.FTZ R0, R67, R0, !PT ;  /* 0x0000000043007209 */ /* 0x000fc60007810000 */
[----:B------:R-:W0:Y:S01]  /*b660*/  SHFL.BFLY PT, R12, R136, 0x2, 0x1f ;  /* 0x0c401f00880c7f89 */ /* 0x000e2200000e0000 */
[----:B------:R-:W-:-:S04]  /*b670*/  FMNMX.FTZ R0, R70, R0, !PT ;  /* 0x0000000046007209 */ /* 0x000fc80007810000 */
[----:B------:R-:W-:-:S05]  /*b680*/  FMNMX.FTZ R0, R71, R0, !PT ;  /* 0x0000000047007209 */ /* 0x000fca0007810000 */
[----:B------:R-:W1:Y:S01]  /*b690*/  SHFL.BFLY PT, R9, R0, 0x2, 0x1f ;  /* 0x0c401f0000097f89 */ /* 0x000e6200000e0000 */
[----:B0-----:R-:W-:Y:S01]  /*b6a0*/  FMNMX.FTZ R136, R136, R12, !PT ;  /* 0x0000000c88887209 */ /* 0x001fe20007810000 */
[----:B------:R-:W-:-:S05]  /*b6b0*/  VIADD R12, R8, 0x180 ;  /* 0x00000180080c7836 */ /* 0x000fca0000000000 */
[----:B------:R-:W-:Y:S02]  /*b6c0*/  R2UR UR6, R12 ;  /* 0x000000000c0672ca */ /* 0x000fe400000e0000 */
[----:B-1----:R-:W-:Y:S02]  /*b6d0*/  FMNMX.FTZ R9, R0, R9, !PT ;  /* 0x0000000900097209 */ /* 0x002fe40007810000 */
[----:B------:R-:W0:Y:S04]  /*b6e0*/  SHFL.BFLY PT, R0, R136, 0x1, 0x1f ;  /* 0x0c201f0088007f89 */ /* 0x000e2800000e0000 */
[----:B------:R-:W1:Y:S05]  /*b6f0*/  SHFL.BFLY PT, R12, R9, 0x1, 0x1f ;  /* 0x0c201f00090c7f89 */ /* 0x000e6a00000e0000 */
[----:B------:R-:W-:Y:S01]  /*b700*/  QGMMA.64x64x32.F32.E4M3.E4M3 R24, R140, gdesc[UR4], R24, gsb0 ;  /* 0x00e000048c187df3 */ /* 0x000fe20008000818 */
[----:B0-----:R-:W-:-:S02]  /*b710*/  FMNMX.FTZ R0, R136, R0, !PT ;  /* 0x0000000088007209 */ /* 0x001fc40007810000 */
        /* <DEDUP_REMOVED lines=72> */
[----:B------:R-:W-:Y:S01]  /*bba0*/  FFMA.FTZ R98, R2, R98, -R69 ;  /* 0x0000006202627223 */ /* 0x000fe20000010845 */
[----:B------:R-:W-:-:S02]  /*bbb0*/  VIADD R56, R8, 0x200 ;  /* 0x0000020008387836 */ /* 0x000fc40000000000 */
[C-C-:B------:R-:W-:Y:S01]  /*bbc0*/  FFMA.FTZ R8, R2.reuse, R99, -R69.reuse ;  /* 0x0000006302087223 */ /* 0x140fe20000010845 */
[----:B------:R-:W-:Y:S01]  /*bbd0*/  MOV R57, 0xc0000010 ;  /* 0xc000001000397802 */ /* 0x000fe20000000f00 */
[C-C-:B------:R-:W-:Y:S01]  /*bbe0*/  FFMA.FTZ R74, R2.reuse, R74, -R69.reuse ;  /* 0x0000004a024a7223 */ /* 0x140fe20000010845 */
[----:B------:R-:W-:-:S01]  /*bbf0*/  FFMA.FTZ R75, R2, R75, -R69 ;  /* 0x0000004b024b7223 */ /* 0x000fc20000010845 */
[----:B------:R-:W0:Y:S01]  /*bc00*/  MUFU.EX2 R120, R120 ;  /* 0x0000007800787308 */ /* 0x000e220000000800 */
[----:B------:R-:W-:Y:S01]  /*bc10*/  R2UR UR6, R56 ;  /* 0x00000000380672ca */ /* 0x000fe200000e0000 */
[C-C-:B------:R-:W-:Y:S01]  /*bc20*/  FFMA.FTZ R56, R2.reuse, R102, -R69.reuse ;  /* 0x0000006602387223 */ /* 0x140fe20000010845 */
[----:B------:R-:W-:Y:S01]  /*bc30*/  R2UR UR7, R57 ;  /* 0x00000000390772ca */ /* 0x000fe200000e0000 */
[----:B------:R-:W-:Y:S01]  /*bc40*/  FFMA.FTZ R57, R2, R103, -R69 ;  /* 0x0000006702397223 */ /* 0x000fe20000010845 */
[----:B------:R-:W-:Y:S02]  /*bc50*/  WARPGROUP.DEPBAR.LE gsb0, 0x0 ;  /* 0x00008000000079c5 */ /* 0x000fe40000010000 */
[----:B------:R-:W-:Y:S01]  /*bc60*/  WARPGROUP.ARRIVE ;  /* 0x00000000000079c5 */ /* 0x000fe20000000000 */
        /* <DEDUP_REMOVED lines=10> */
[----:B------:R-:W-:Y:S01]  /*bd10*/  QGMMA.64x64x32.F32.E4M3.E4M3 R24, R144, gdesc[UR4], R24, gsb0 ;  /* 0x00e0000490187df3 */ /* 0x000fe20008000818 */
        /* <DEDUP_REMOVED lines=9> */
[----:B------:R-:W-:-:S04]  /*bdb0*/  FFMA.FTZ R69, R2, R71, -R69 ;  /* 0x0000004702457223 */ /* 0x000fc80000010845 */
        /* <DEDUP_REMOVED lines=149> */
[----:B0-----:R-:W-:-:S01]  /*c710*/  FADD.FTZ R20, R70, R20 ;  /* 0x0000001446147221 */ /* 0x001fc20000010000 */
[----:B---3--:R-:W-:-:S03]  /*c720*/  FADD.FTZ R21, R13, R21 ;  /* 0x000000150d157221 */ /* 0x008fc60000010000 */
[----:B-1----:R-:W-:Y:S01]  /*c730*/  FADD.FTZ R20, R69, R20 ;  /* 0x0000001445147221 */ /* 0x002fe20000010000 */
[----:B--2---:R-:W-:Y:S06]  /*c740*/  @!P0 BRA `(.L_x_11142) ;  /* 0x0000000000048947 */ /* 0x004fec0003800000 */
[----:B------:R-:W-:Y:S01]  /*c750*/  BPT.TRAP 0x1 ;  /* 0x000000040000795c */ /* 0x000fe20000300000 */
.L_x_11142:
[----:B------:R-:W2:Y:S01]  /*c760*/  LDL R11, [R1+0x1c] ;  /* 0x00001c00010b7983 */ /* 0x000ea20000100800 */
[----:B------:R-:W-:Y:S01]  /*c770*/  F2FP.SATFINITE.E4M3.F32.PACK_AB_MERGE_C R121, R124, R121, RZ ;  /* 0x000000797c79723e */ /* 0x000fe200048070ff */
[----:B------:R-:W-:Y:S01]  /*c780*/  VIADD R14, R14, 0x13260 ;  /* 0x000132600e0e7836 */ /* 0x000fe20000000000 */
[----:B------:R-:W-:Y:S01]  /*c790*/  F2FP.SATFINITE.E4M3.F32.PACK_AB_MERGE_C R57, R57, R56, RZ ;  /* 0x000000383939723e */ /* 0x000fe200048070ff */
[----:B------:R-:W-:Y:S01]  /*c7a0*/  FMUL.FTZ R24, R24, R10 ;  /* 0x0000000a18187220 */ /* 0x000fe20000410000 */
[----:B------:R-:W-:Y:S01]  /*c7b0*/  F2FP.SATFINITE.E4M3.F32.PACK_AB_MERGE_C R152, R120, R12, R121 ;  /* 0x0000000c7898723e */ /* 0x000fe20004807079 */
[----:B------:R-:W-:Y:S01]  /*c7c0*/  FMUL.FTZ R25, R25, R10 ;  /* 0x0000000a19197220 */ /* 0x000fe20000410000 */
[----:B------:R-:W-:Y:S01]  /*c7d0*/  F2FP.SATFINITE.E4M3.F32.PACK_AB_MERGE_C R139, R8, R98, R57 ;  /* 0x00000062088b723e */ /* 0x000fe20004807039 */
[----:B------:R0:W5:Y:S01]  /*c7e0*/  LDL R12, [R1+0xc] ;  /* 0x00000c00010c7983 */ /* 0x0001620000100800 */
[----:B------:R-:W-:Y:S01]  /*c7f0*/  ISETP.GT.AND P1, PT, R15, RZ, PT ;  /* 0x000000ff0f00720c */ /* 0x000fe20003f24270 */
[----:B------:R-:W-:Y:S01]  /*c800*/  FMUL.FTZ R28, R28, R10 ;  /* 0x0000000a1c1c7220 */ /* 0x000fe20000410000 */
[----:B------:R-:W-:Y:S01]  /*c810*/  F2FP.SATFINITE.E4M3.F32.PACK_AB_MERGE_C R92, R93, R92, RZ ;  /* 0x0000005c5d5c723e */ /* 0x000fe200048070ff */
[----:B------:R0:W5:Y:S01]  /*c820*/  LDL R8, [R1+0x4] ;  /* 0x0000040001087983 */ /* 0x0001620000100800 */
[----:B------:R-:W-:Y:S01]  /*c830*/  F2FP.SATFINITE.E4M3.F32.PACK_AB_MERGE_C R60, R61, R60, RZ ;  /* 0x0000003c3d3c723e */ /* 0x000fe200048070ff */
[----:B------:R-:W-:Y:S01]  /*c840*/  FMUL.FTZ R29, R29, R10 ;  /* 0x0000000a1d1d7220 */ /* 0x000fe20000410000 */
[----:B------:R-:W-:Y:S01]  /*c850*/  F2FP.SATFINITE.E4M3.F32.PACK_AB_MERGE_C R92, R89, R88, R92 ;  /* 0x00000058595c723e */ /* 0x000fe2000480705c */
        /* <DEDUP_REMOVED lines=65> */
[----:B--2---:R-:W-:-:S04]  /*cc70*/  PRMT R14, R11, 0x654, R14 ;  /* 0x000006540b0e7816 */ /* 0x004fc8000000000e */
[----:B------:R0:W-:Y:S01]  /*cc80*/  SYNCS.ARRIVE.TRANS64.RED.A1T0 RZ, [R14+URZ], RZ ;  /* 0x000000ff0eff79a7 */ /* 0x0001e2000810043f */
[----:B------:R-:W-:Y:S05]  /*cc90*/  @P1 BRA `(.L_x_11143) ;  /* 0xffffffd800d01947 */ /* 0x000fea000383ffff */
.L_x_11131:
[----:B------:R-:W-:Y:S05]  /*cca0*/  BSYNC B0 ;  /* 0x0000000000007941 */ /* 0x000fea0003800000 */
.L_x_11130:
[----:B------:R-:W-:Y:S06]  /*ccb0*/  BAR.ARV 0x8, 0x200 ;  /* 0x0208000000007b1d */ /* 0x000fec0000002000 */
[----:B------:R-:W-:Y:S05]  /*ccc0*/  @!P0 BRA `(.L_x_11144) ;  /* 0x0000000000048947 */ /* 0x000fea0003800000 */
[----:B------:R-:W-:Y:S01]  /*ccd0*/  BPT.TRAP 0x1 ;  /* 0x000000040000795c */ /* 0x000fe20000300000 */
.L_x_11144:
[----:B------:R-:W2:Y:S04]  /*cce0*/  LDL R3, [R1+0xc] ;  /* 0x00000c0001037983 */ /* 0x000ea80000100800 */
[----:B------:R-:W3:Y:S01]  /*ccf0*/  LDL R4, [R1+0x4] ;  /* 0x0000040001047983 */ /* 0x000ee20000100800 */
[----:B--2---:R-:W-:Y:S01]  /*cd00*/  SHF.L.U32 R3, R3, 0x1f, RZ ;  /* 0x0000001f03037819 */ /* 0x004fe200000006ff */
[----:B---3-5:R-:W-:-:S04]  /*cd10*/  IMAD R8, R4, 0x8, R16 ;  /* 0x0000000804087824 */ /* 0x028fc800078e0210 */
[----:B------:R1:W2:Y:S01]  /*cd20*/  SYNCS.PHASECHK.TRANS64.TRYWAIT P1, [R8+URZ+0x13250], R3 ;  /* 0x01325003080075a7 */ /* 0x0002a2000802017f */
[----:B------:R-:W-:Y:S05]  /*cd30*/  @!P0 BRA `(.L_x_11145) ;  /* 0x0000000000048947 */ /* 0x000fea0003800000 */
[----:B------:R-:W-:Y:S01]  /*cd40*/  BPT.TRAP 0x1 ;  /* 0x000000040000795c */ /* 0x000fe20000300000 */
.L_x_11145:
[----:B------:R-:W-:Y:S04]  /*cd50*/  BSSY B0, `(.L_x_11146) ;  /* 0x0000004000007945 */ /* 0x000fe80003800000 */
[----:B--2---:R-:W-:Y:S05]  /*cd60*/  @P1 BRA `(.L_x_11147) ;  /* 0x0000000000081947 */ /* 0x004fea0003800000 */
[----:B------:R-:W2:Y:S02]  /*cd70*/  SYNCS.PHASECHK.TRANS64.TRYWAIT P1, [R8+URZ+0x13250], R3 ;  /* 0x01325003080075a7 */ /* 0x000ea4000802017f */
[----:B--2---:R-:W-:Y:S05]  /*cd80*/  @!P1 BRA `(.L_x_11148) ;  /* 0x0000008800549947 */ /* 0x004fea0003800000 */
.L_x_11147:
[----:B------:R-:W-:Y:S05]  /*cd90*/  BSYNC B0 ;  /* 0x0000000000007941 */ /* 0x000fea0003800000 */
.L_x_11146:
[----:B------:R-:W3:Y:S04]  /*cda0*/  LDL R12, [R1+0x58] ;  /* 0x00005800010c7983 */ /* 0x000ee80000100800 */
[----:B0-----:R-:W1:Y:S01]  /*cdb0*/  LDL R14, [R1+0x3c] ;  /* 0x00003c00010e7983 */ /* 0x001e620000100800 */
[----:B------:R-:W-:-:S03]  /*cdc0*/  ULDC.64 UR4, c[0x0][0x9a0] ;  /* 0x0002680000047ab9 */ /* 0x000fc60000000a00 */
[----:B------:R-:W4:Y:S04]  /*cdd0*/  LDL.LU R13, [R1+0x28] ;  /* 0x00002800010d7983 */ /* 0x000f280000300800 */
[----:B------:R-:W5:Y:S01]  /*cde0*/  LDL R63, [R1+0x4] ;  /* 0x00000400013f7983 */ /* 0x000f620000100800 */
[----:B------:R-:W-:Y:S01]  /*cdf0*/  VIADD R16, R16, 0x1000 ;  /* 0x0000100010107836 */ /* 0x000fe20000000000 */
[----:B------:R-:W-:Y:S01]  /*ce00*/  ISETP.NE.U32.AND P1, PT, RZ, UR4, PT ;  /* 0x00000004ff007c0c */ /* 0x000fe2000bf25070 */
[----:B------:R-:W-:Y:S01]  /*ce10*/  IMAD.MOV.U32 R5, RZ, RZ, -0x3ffffff0 ;  /* 0xc0000010ff057424 */ /* 0x000fe200078e00ff */
[----:B------:R-:W-:Y:S02]  /*ce20*/  WARPGROUP.ARRIVE ;  /* 0x00000000000079c5 */ /* 0x000fe40000000000 */
[----:B------:R-:W-:-:S02]  /*ce30*/  SHF.R.U32.HI R16, RZ, 0x4, R16 ;  /* 0x00000004ff107819 */ /* 0x000fc40000011610 */
[----:B------:R-:W-:Y:S02]  /*ce40*/  R2UR UR7, R5 ;  /* 0x00000000050772ca */ /* 0x000fe400000e0000 */
[----:B------:R-:W-:Y:S02]  /*ce50*/  LOP3.LUT R16, R16, 0x3fff, RZ, 0xc0, !PT ;  /* 0x00003fff10107812 */ /* 0x000fe400078ec0ff */
[----:B------:R-:W-:Y:S02]  /*ce60*/  ISETP.NE.AND.EX P1, PT, RZ, UR5, PT, P1 ;  /* 0x00000005ff007c0c */ /* 0x000fe4000bf25310 */
[----:B------:R-:W-:-:S11]  /*ce70*/  LOP3.LUT R16, R16, 0x10000, RZ, 0xfc, !PT ;  /* 0x0001000010107812 */ /* 0x000fd600078efcff */
[----:B------:R-:W3:Y:S08]  /*ce80*/  @P1 LDC.64 R10, c[0x0][0x9c8] ;  /* 0x00027200ff0a1b82 */ /* 0x000ef00000000a00 */
[----:B------:R-:W0:Y:S01]  /*ce90*/  @P1 LDC.64 R6, c[0x0][0x9d0] ;  /* 0x00027400ff061b82 */ /* 0x000e220000000a00 */
[----:B---3--:R-:W-:-:S04]  /*cea0*/  @P1 IMAD R12, R12, R10, RZ ;  /* 0x0000000a0c0c1224 */ /* 0x008fc800078e02ff */
[C---:B-12---:R-:W-:Y:S02]  /*ceb0*/  @P1 IMAD R3, R14.reuse, R11, R12 ;  /* 0x0000000b0e031224 */ /* 0x046fe400078e020c */
[----:B------:R-:W-:Y:S01]  /*cec0*/  @P1 IMAD.WIDE.U32 R10, R14, R10, RZ ;  /* 0x0000000a0e0a1225 */ /* 0x000fe200078e00ff */
[----:B----4-:R-:W-:-:S03]  /*ced0*/  @P1 SHF.R.S32.HI R5, RZ, 0x1f, R13 ;  /* 0x0000001fff051819 */ /* 0x010fc6000001140d */
[----:B------:R-:W-:Y:S02]  /*cee0*/  @P1 IMAD.IADD R11, R11, 0x1, R3 ;  /* 0x000000010b0b1824 */ /* 0x000fe400078e0203 */
[----:B-----5:R-:W-:Y:S02]  /*cef0*/  IMAD R4, R63, 0x280, R16 ;  /* 0x000002803f047824 */ /* 0x020fe400078e0210 */
[----:B0-----:R-:W-:-:S03]  /*cf00*/  @P1 IMAD R12, R5, R6, RZ ;  /* 0x00000006050c1224 */ /* 0x001fc600078e02ff */
[----:B------:R-:W-:Y:S01]  /*cf10*/  R2UR UR6, R4 ;  /* 0x00000000040672ca */ /* 0x000fe200000e0000 */
[C---:B------:R-:W-:Y:S02]  /*cf20*/  @P1 IMAD R3, R13.reuse, R7, R12 ;  /* 0x000000070d031224 */ /* 0x040fe400078e020c */
[----:B------:R-:W-:-:S04]  /*cf30*/  @P1 IMAD.WIDE.U32 R6, R13, R6, R10 ;  /* 0x000000060d061225 */ /* 0x000fc800078e000a */
[----:B------:R-:W-:Y:S01]  /*cf40*/  @P1 IMAD.IADD R3, R7, 0x1, R3 ;  /* 0x0000000107031824 */ /* 0x000fe200078e0203 */
[----:B------:R-:W-:Y:S01]  /*cf50*/  @P1 LEA R10, P2, R6, UR4, 0x2 ;  /* 0x00000004060a1c11 */ /* 0x000fe2000f8410ff */
[----:B------:R-:W-:-:S04]  /*cf60*/  IMAD.MOV.U32 R12, RZ, RZ, 0x3f800000 ;  /* 0x3f800000ff0c7424 */ /* 0x000fc800078e00ff */
[----:B------:R-:W-:Y:S01]  /*cf70*/  QGMMA.64x64x32.F32.E4M3.E4M3 R24, R152, gdesc[UR4], R24, gsb0 ;  /* 0x00e0000498187df3 */ /* 0x000fe20008000818 */
[----:B------:R-:W-:Y:S01]  /*cf80*/  @P1 LEA.HI.X R11, R6, UR5, R3, 0x2, P2 ;  /* 0x00000005060b1c11 */ /* 0x000fe200090f1403 */
[----:B------:R-:W-:Y:S02]  /*cf90*/  VIADD R6, R4, 0x80 ;  /* 0x0000008004067836 */ /* 0x000fe40000000000 */
[----:B------:R-:W-:Y:S02]  /*cfa0*/  IMAD.MOV.U32 R7, RZ, RZ, -0x3ffffff0 ;  /* 0xc0000010ff077424 */ /* 0x000fe400078e00ff */
[----:B------:R0:W2:Y:S01]  /*cfb0*/  @P1 LDG.E R12, desc[UR40][R10.64] ;  /* 0x000000280a0c1981 */ /* 0x0000a2000c1e1900 */
[----:B------:R-:W-:Y:S02]  /*cfc0*/  R2UR UR6, R6 ;  /* 0x00000000060672ca */ /* 0x000fe400000e0000 */
[----:B------:R-:W-:Y:S01]  /*cfd0*/  R2UR UR7, R7 ;  /* 0x00000000070772ca */ /* 0x000fe200000e0000 */
[----:B------:R-:W-:-:S02]  /*cfe0*/  VIADD R6, R4, 0x100 ;  /* 0x0000010004067836 */ /* 0x000fc40000000000 */
[----:B------:R-:W-:Y:S01]  /*cff0*/  IMAD.MOV.U32 R7, RZ, RZ, -0x3ffffff0 ;  /* 0xc0000010ff077424 */ /* 0x000fe200078e00ff */
[----:B------:R-:W-:Y:S02]  /*d000*/  WARPGROUP.DEPBAR.LE gsb0, 0x0 ;  /* 0x00008000000079c5 */ /* 0x000fe40000010000 */
[----:B------:R-:W-:-:S07]  /*d010*/  WARPGROUP.ARRIVE ;  /* 0x00000000000079c5 */ /* 0x000fce0000000000 */
[----:B------:R-:W-:Y:S01]  /*d020*/  QGMMA.64x64x32.F32.E4M3.E4M3 R24, R148, gdesc[UR4], R24, gsb0 ;  /* 0x00e0000494187df3 */ /* 0x000fe20008000818 */
        /* <DEDUP_REMOVED lines=9> */
[----:B------:R-:W1:Y:S04]  /*d0c0*/  SHFL.BFLY PT, R5, R20, 0x2, 0x1f ;  /* 0x0c401f0014057f89 */ /* 0x000e6800000e0000 */
[----:B------:R-:W3:Y:S01]  /*d0d0*/  SHFL.BFLY PT, R6, R21, 0x2, 0x1f ;  /* 0x0c401f0015067f89 */ /* 0x000ee200000e0000 */
[----:B------:R-:W-:Y:S01]  /*d0e0*/  VIADD R4, R4, 0x200 ;  /* 0x0000020004047836 */ /* 0x000fe20000000000 */
[----:B------:R-:W-:-:S02]  /*d0f0*/  WARPGROUP.DEPBAR.LE gsb0, 0x0 ;  /* 0x00008000000079c5 */ /* 0x000fc40000010000 */
[----:B------:R-:W-:-:S06]  /*d100*/  WARPGROUP.ARRIVE ;  /* 0x00000000000079c5 */ /* 0x000fcc0000000000 */
[----:B------:R-:W-:Y:S01]  /*d110*/  QGMMA.64x64x32.F32.E4M3.E4M3 R24, R140, gdesc[UR4], R24, gsb0 ;  /* 0x00e000048c187df3 */ /* 0x000fe20008000818 */
[----:B-1----:R-:W-:-:S01]  /*d120*/  FADD.FTZ R7, R5, R20 ;  /* 0x0000001405077221 */ /* 0x002fc20000010000 */
[----:B------:R-:W-:Y:S01]  /*d130*/  IMAD.MOV.U32 R5, RZ, RZ, -0x3ffffff0 ;  /* 0xc0000010ff057424 */ /* 0x000fe200078e00ff */
[----:B------:R-:W-:-:S04]  /*d140*/  R2UR UR6, R4 ;  /* 0x00000000040672ca */ /* 0x000fc800000e0000 */
[----:B------:R-:W-:Y:S01]  /*d150*/  R2UR UR7, R5 ;  /* 0x00000000050772ca */ /* 0x000fe200000e0000 */
[----:B---3--:R-:W-:-:S05]  /*d160*/  FADD.FTZ R6, R6, R21 ;  /* 0x0000001506067221 */ /* 0x008fca0000010000 */
[----:B------:R-:W0:Y:S04]  /*d170*/  SHFL.BFLY PT, R3, R6, 0x1, 0x1f ;  /* 0x0c201f0006037f89 */ /* 0x000e2800000e0000 */
[----:B------:R-:W1:Y:S01]  /*d180*/  SHFL.BFLY PT, R4, R7, 0x1, 0x1f ;  /* 0x0c201f0007047f89 */ /* 0x000e6200000e0000 */
[----:B------:R-:W-:Y:S02]  /*d190*/  IMAD.MOV.U32 R5, RZ, RZ, RZ ;  /* 0x000000ffff057224 */ /* 0x000fe400078e00ff */
[----:B0-----:R-:W-:Y:S01]  /*d1a0*/  FADD.FTZ R10, R6, R3 ;  /* 0x00000003060a7221 */ /* 0x001fe20000010000 */
[----:B-1----:R-:W-:-:S04]  /*d1b0*/  FADD.FTZ R13, R7, R4 ;  /* 0x00000004070d7221 */ /* 0x002fc80000010000 */
[----:B------:R-:W-:Y:S01]  /*d1c0*/  FSETP.NE.FTZ.AND P1, PT, R10, RZ, PT ;  /* 0x000000ff0a00720b */ /* 0x000fe20003f35000 */
[----:B------:R-:W-:Y:S02]  /*d1d0*/  WARPGROUP.DEPBAR.LE gsb0, 0x0 ;  /* 0x00008000000079c5 */ /* 0x000fe40000010000 */
[----:B------:R-:W-:-:S06]  /*d1e0*/  WARPGROUP.ARRIVE ;  /* 0x00000000000079c5 */ /* 0x000fcc0000000000 */
[----:B------:R-:W-:Y:S01]  /*d1f0*/  QGMMA.64x64x32.F32.E4M3.E4M3 R24, R144, gdesc[UR4], R24, gsb0 ;  /* 0x00e0000490187df3 */ /* 0x000fe20008000818 */
[----:B------:R-:W-:Y:S01]  /*d200*/  FMUL.FTZ R14, R10, 0.00390625 ;  /* 0x3b8000000a0e7820 */ /* 0x000fe20000410000 */
[----:B------:R-:W-:-:S04]  /*d210*/  FMUL.FTZ R15, R13, 0.00390625 ;  /* 0x3b8000000d0f7820 */ /* 0x000fc80000410000 */
        /* <DEDUP_REMOVED lines=21> */
.L_x_11149:
[----:B------:R-:W2:Y:S01]  /*d370*/  LDL.LU R0, [R1+0x1c] ;  /* 0x00001c0001007983 */ /* 0x000ea20000300800 */
[----:B------:R-:W-:Y:S02]  /*d380*/  VIADD R8, R8, 0x13260 ;  /* 0x0001326008087836 */ /* 0x000fe40000000000 */
[-C--:B------:R-:W-:Y:S01]  /*d390*/  FMUL.FTZ R61, R24, R5.reuse ;  /* 0x00000005183d7220 */ /* 0x080fe20000410000 */
[-C--:B------:R-:W-:Y:S01]  /*d3a0*/  FMUL.FTZ R59, R25, R5.reuse ;  /* 0x00000005193b7220 */ /* 0x080fe20000410000 */
[----:B------:R-:W3:Y:S04]  /*d3b0*/  LDL.LU R62, [R1+0xc] ;  /* 0x00000c00013e7983 */ /* 0x000ee80000300800 */
[----:B------:R-:W4:Y:S01]  /*d3c0*/  LDL.LU R16, [R1+0x50] ;  /* 0x0000500001107983 */ /* 0x000f220000300800 */
        /* <DEDUP_REMOVED lines=30> */
[----:B--2---:R-:W-:-:S02]  /*d5b0*/  PRMT R8, R0, 0x654, R8 ;  /* 0x0000065400087816 */ /* 0x004fc40000000008 */
[----:B------:R-:W-:Y:S02]  /*d5c0*/  IADD3 R0, R63, 0x1, RZ ;  /* 0x000000013f007810 */ /* 0x000fe40007ffe0ff */
[----:B------:R0:W-:Y:S02]  /*d5d0*/  SYNCS.ARRIVE.TRANS64.RED.A1T0 RZ, [R8+URZ], RZ ;  /* 0x000000ff08ff79a7 */ /* 0x0001e4000810043f */
[----:B------:R-:W-:-:S04]  /*d5e0*/  ISETP.NE.AND P1, PT, R0, 0x2, PT ;  /* 0x000000020000780c */ /* 0x000fc80003f25270 */
[----:B------:R-:W-:Y:S02]  /*d5f0*/  SEL R2, RZ, 0x1, P1 ;  /* 0x00000001ff027807 */ /* 0x000fe40000800000 */
[----:B------:R-:W-:Y:S01]  /*d600*/  SEL R0, R0, RZ, P1 ;  /* 0x000000ff00007207 */ /* 0x000fe20000800000 */
[----:B----4-:R-:W-:Y:S01]  /*d610*/  VIADD R16, R16, 0x1 ;  /* 0x0000000110107836 */ /* 0x010fe20000000000 */
[----:B---3--:R-:W-:-:S03]  /*d620*/  LOP3.LUT R62, R62, R2, RZ, 0x3c, !PT ;  /* 0x000000023e3e7212 */ /* 0x008fc600078e3cff */
[----:B------:R1:W-:Y:S04]  /*d630*/  STL [R1+0x4], R0 ;  /* 0x0000040001007387 */ /* 0x0003e80000100800 */
[----:B------:R1:W-:Y:S04]  /*d640*/  STL [R1+0xc], R62 ;  /* 0x00000c3e01007387 */ /* 0x0003e80000100800 */
[----:B------:R1:W-:Y:S01]  /*d650*/  STL [R1+0x50], R16 ;  /* 0x0000501001007387 */ /* 0x0003e20000100800 */
[----:B0-----:R-:W-:-:S07]  /*d660*/  FMUL.FTZ R8, R50, R4 ;  /* 0x0000000432087220 */ /* 0x001fce0000410000 */
.L_x_11101:
        /* <DEDUP_REMOVED lines=12> */
[----:B------:R-:W2:Y:S01]  /*d730*/  LDL.LU R4, [R1+0x58] ;  /* 0x0000580001047983 */ /* 0x000ea20000300800 */
[----:B------:R-:W-:Y:S01]  /*d740*/  ULDC.64 UR4, c[0x4][0x38] ;  /* 0x01000e0000047ab9 */ /* 0x000fe20000000a00 */
[----:B------:R-:W1:Y:S01]  /*d750*/  S2R R2, SR_TID.X ;  /* 0x0000000000027919 */ /* 0x000e620000002100 */
[----:B------:R-:W3:Y:S01]  /*d760*/  S2R R39, SR_SWINHI ;  /* 0x0000000000277919 */ /* 0x000ee20000002f00 */
[----:B------:R-:W-:Y:S01]  /*d770*/  F2FP.BF16.F32.PACK_AB R25, R25, R32 ;  /* 0x000000201919723e */ /* 0x000fe200000010ff */
[----:B------:R-:W-:Y:S01]  /*d780*/  ULDC.64 UR6, c[0x0][0xb98] ;  /* 0x0002e60000067ab9 */ /* 0x000fe20000000a00 */
[----:B------:R-:W4:Y:S04]  /*d790*/  LDL.LU R0, [R1+0x3c] ;  /* 0x00003c0001007983 */ /* 0x000f280000300800 */
[----:B------:R-:W3:Y:S04]  /*d7a0*/  LDL R42, [R1+0x78] ;  /* 0x00007800012a7983 */ /* 0x000ee80000100800 */
[----:B------:R-:W3:Y:S04]  /*d7b0*/  LDL R54, [R1+0x70] ;  /* 0x0000700001367983 */ /* 0x000ee80000100800 */
[----:B------:R-:W3:Y:S04]  /*d7c0*/  LDL.LU R46, [R1+0x44] ;  /* 0x00004400012e7983 */ /* 0x000ee80000300800 */
[----:B0-----:R-:W3:Y:S01]  /*d7d0*/  LDL.LU R48, [R1+0x48] ;  /* 0x0000480001307983 */ /* 0x001ee20000300800 */
[----:B------:R-:W-:-:S02]  /*d7e0*/  F2FP.BF16.F32.PACK_AB R24, R15, R24 ;  /* 0x000000180f18723e */ /* 0x000fc400000010ff */
[----:B------:R-:W-:Y:S02]  /*d7f0*/  F2FP.BF16.F32.PACK_AB R30, R27, R30 ;  /* 0x0000001e1b1e723e */ /* 0x000fe400000010ff */
[----:B------:R-:W-:Y:S02]  /*d800*/  F2FP.BF16.F32.PACK_AB R10, R7, R10 ;  /* 0x0000000a070a723e */ /* 0x000fe400000010ff */
[----:B------:R-:W-:Y:S02]  /*d810*/  F2FP.BF16.F32.PACK_AB R55, R55, R6 ;  /* 0x000000063737723e */ /* 0x000fe400000010ff */
[----:B------:R-:W-:Y:S02]  /*d820*/  F2FP.BF16.F32.PACK_AB R60, R60, R61 ;  /* 0x0000003d3c3c723e */ /* 0x000fe400000010ff */
[----:B------:R-:W-:Y:S02]  /*d830*/  F2FP.BF16.F32.PACK_AB R41, R41, R44 ;  /* 0x0000002c2929723e */ /* 0x000fe400000010ff */
[----:B------:R-:W-:Y:S01]  /*d840*/  F2FP.BF16.F32.PACK_AB R59, R58, R59 ;  /* 0x0000003b3a3b723e */ /* 0x000fe200000010ff */
[----:B------:R-:W3:Y:S01]  /*d850*/  LDL R44, [R1+0x40] ;  /* 0x00004000012c7983 */ /* 0x000ee20000100800 */
        /* <DEDUP_REMOVED lines=8> */
[----:B------:R-:W-:Y:S01]  /*d8e0*/  BAR.SYNC.DEFER_BLOCKING 0x1, 0x180 ;  /* 0x0046000000007b1d */ /* 0x000fe20000010000 */
[----:B--2--5:R-:W-:Y:S02]  /*d8f0*/  IMAD.MOV.U32 R28, RZ, RZ, R4 ;  /* 0x000000ffff1c7224 */ /* 0x024fe400078e0004 */
[----:B----4-:R-:W-:Y:S02]  /*d900*/  IMAD.MOV.U32 R38, RZ, RZ, R0 ;  /* 0x000000ffff267224 */ /* 0x010fe400078e0000 */
[----:B-1----:R-:W-:-:S05]  /*d910*/  IMAD.SHL.U32 R0, R2, 0x4, RZ ;  /* 0x0000000402007824 */ /* 0x002fca00078e00ff */
[----:B------:R-:W-:-:S04]  /*d920*/  LOP3.LUT R0, R0, 0xc, RZ, 0xc0, !PT ;  /* 0x0000000c00007812 */ /* 0x000fc800078ec0ff */
[----:B------:R-:W-:-:S05]  /*d930*/  IADD3 R4, P0, R0, UR4, RZ ;  /* 0x0000000400047c10 */ /* 0x000fca000ff1e0ff */
[----:B------:R-:W-:Y:S01]  /*d940*/  IMAD.X R5, RZ, RZ, UR5, P0 ;  /* 0x00000005ff057e24 */ /* 0x000fe200080e06ff */
[----:B------:R-:W-:Y:S01]  /*d950*/  LOP3.LUT P1, R2, R2, 0x3, RZ, 0xc0, !PT ;  /* 0x0000000302027812 */ /* 0x000fe2000782c0ff */
[----:B------:R-:W-:Y:S01]  /*d960*/  IMAD.MOV.U32 R52, RZ, RZ, R28 ;  /* 0x000000ffff347224 */ /* 0x000fe200078e001c */
[----:B------:R-:W-:Y:S02]  /*d970*/  ULDC.64 UR4, c[0x0][0xc00] ;  /* 0x0003000000047ab9 */ /* 0x000fe40000000a00 */
[----:B------:R0:W2:Y:S01]  /*d980*/  LDG.E.CONSTANT R0, desc[UR40][R4.64] ;  /* 0x0000002804007981 */ /* 0x0000a2000c1e9900 */
[----:B------:R-:W-:-:S04]  /*d990*/  ISETP.EQ.OR P1, PT, R2, 0x3, !P1 ;  /* 0x000000030200780c */ /* 0x000fc80004f22670 */
[----:B------:R-:W-:Y:S02]  /*d9a0*/  SEL R27, R25, R24, P1 ;  /* 0x00000018191b7207 */ /* 0x000fe40000800000 */
[----:B------:R-:W-:Y:S02]  /*d9b0*/  SEL R29, R24, R25, P1 ;  /* 0x00000019181d7207 */ /* 0x000fe40000800000 */
[----:B------:R-:W-:Y:S02]  /*d9c0*/  MOV R24, R16 ;  /* 0x0000001000187202 */ /* 0x000fe40000000f00 */
[----:B---3--:R-:W-:-:S03]  /*d9d0*/  MOV R25, R39 ;  /* 0x0000002700197202 */ /* 0x008fc60000000f00 */
[----:B------:R-:W-:Y:S01]  /*d9e0*/  IMAD.WIDE R6, R42, 0x2, R24 ;  /* 0x000000022a067825 */ /* 0x000fe200078e0218 */
[----:B------:R-:W-:Y:S01]  /*d9f0*/  SEL R13, R60, R59, P1 ;  /* 0x0000003b3c0d7207 */ /* 0x000fe20000800000 */
[----:B------:R-:W3:Y:S01]  /*da00*/  LDL R42, [R1+0x54] ;  /* 0x00005400012a7983 */ /* 0x000ee20000100800 */
[----:B------:R-:W-:Y:S02]  /*da10*/  SEL R39, R41, R40, P1 ;  /* 0x0000002829277207 */ /* 0x000fe40000800000 */
[C---:B------:R-:W-:Y:S02]  /*da20*/  IADD3 R57, P0, R6.reuse, 0x60, RZ ;  /* 0x0000006006397810 */ /* 0x040fe40007f1e0ff */
[----:B------:R-:W-:Y:S02]  /*da30*/  IADD3 R53, P2, R6, 0x40, RZ ;  /* 0x0000004006357810 */ /* 0x000fe40007f5e0ff */
[----:B------:R-:W-:Y:S02]  /*da40*/  SEL R45, R21, R14, P1 ;  /* 0x0000000e152d7207 */ /* 0x000fe40000800000 */
[----:B------:R-:W-:-:S02]  /*da50*/  SEL R47, R8, R55, P1 ;  /* 0x00000037082f7207 */ /* 0x000fc40000800000 */
[----:B------:R-:W-:Y:S02]  /*da60*/  SEL R59, R59, R60, P1 ;  /* 0x0000003c3b3b7207 */ /* 0x000fe40000800000 */
[----:B------:R-:W-:Y:S02]  /*da70*/  SEL R41, R40, R41, P1 ;  /* 0x0000002928297207 */ /* 0x000fe40000800000 */
[----:B------:R-:W-:Y:S02]  /*da80*/  SEL R21, R14, R21, P1 ;  /* 0x000000150e157207 */ /* 0x000fe40000800000 */
[----:B------:R-:W-:Y:S02]  /*da90*/  SEL R55, R55, R8, P1 ;  /* 0x0000000837377207 */ /* 0x000fe40000800000 */
[----:B------:R-:W-:Y:S02]  /*daa0*/  LOP3.LUT R8, R53, 0x380, RZ, 0xc0, !PT ;  /* 0x0000038035087812 */ /* 0x000fe400078ec0ff */
[----:B------:R-:W-:-:S02]  /*dab0*/  LOP3.LUT R14, R57, 0x380, RZ, 0xc0, !PT ;  /* 0x00000380390e7812 */ /* 0x000fc400078ec0ff */
[----:B------:R-:W-:Y:S02]  /*dac0*/  SEL R43, R31, R30, P1 ;  /* 0x0000001e1f2b7207 */ /* 0x000fe40000800000 */
[----:B------:R-:W-:Y:S02]  /*dad0*/  SEL R31, R30, R31, P1 ;  /* 0x0000001f1e1f7207 */ /* 0x000fe40000800000 */
[----:B------:R-:W-:Y:S02]  /*dae0*/  SEL R15, R36, R33, P1 ;  /* 0x00000021240f7207 */ /* 0x000fe40000800000 */
[----:B------:R-:W-:Y:S02]  /*daf0*/  SHF.R.U64 R8, R8, 0x3, RZ ;  /* 0x0000000308087819 */ /* 0x000fe400000012ff */
[----:B------:R-:W-:Y:S02]  /*db00*/  SHF.R.U64 R14, R14, 0x3, RZ ;  /* 0x000000030e0e7819 */ /* 0x000fe400000012ff */
[----:B------:R-:W-:-:S02]  /*db10*/  SEL R33, R33, R36, P1 ;  /* 0x0000002421217207 */ /* 0x000fc40000800000 */
[----:B------:R-:W-:Y:S02]  /*db20*/  SEL R35, R9, R10, P1 ;  /* 0x0000000a09237207 */ /* 0x000fe40000800000 */
[----:B------:R-:W-:Y:S02]  /*db30*/  SEL R37, R10, R9, P1 ;  /* 0x000000090a257207 */ /* 0x000fe40000800000 */
[----:B------:R-:W-:Y:S02]  /*db40*/  LOP3.LUT R10, R8, R53, RZ, 0x3c, !PT ;  /* 0x00000035080a7212 */ /* 0x000fe400078e3cff */
[----:B------:R-:W-:Y:S02]  /*db50*/  LOP3.LUT R8, R14, R57, RZ, 0x3c, !PT ;  /* 0x000000390e087212 */ /* 0x000fe400078e3cff */
[C---:B------:R-:W-:Y:S02]  /*db60*/  IADD3 R51, P3, R6.reuse, 0x20, RZ ;  /* 0x0000002006337810 */ /* 0x040fe40007f7e0ff */
[----:B------:R-:W-:-:S02]  /*db70*/  LOP3.LUT R49, R6, 0x380, RZ, 0xc0, !PT ;  /* 0x0000038006317812 */ /* 0x000fc400078ec0ff */
[----:B0-----:R-:W-:Y:S02]  /*db80*/  LOP3.LUT R4, R51, 0x380, RZ, 0xc0, !PT ;  /* 0x0000038033047812 */ /* 0x001fe400078ec0ff */
[----:B------:R-:W-:Y:S02]  /*db90*/  SHF.R.U64 R49, R49, 0x3, RZ ;  /* 0x0000000331317819 */ /* 0x000fe400000012ff */
[----:B------:R-:W-:Y:S01]  /*dba0*/  SHF.R.U64 R4, R4, 0x3, RZ ;  /* 0x0000000304047819 */ /* 0x000fe200000012ff */
[--C-:B------:R-:W-:Y:S01]  /*dbb0*/  IMAD.X R5, RZ, RZ, R7.reuse, P3 ;  /* 0x000000ffff057224 */ /* 0x100fe200018e0607 */
[----:B------:R-:W-:Y:S02]  /*dbc0*/  LOP3.LUT R6, R49, R6, RZ, 0x3c, !PT ;  /* 0x0000000631067212 */ /* 0x000fe400078e3cff */
[----:B------:R-:W-:Y:S01]  /*dbd0*/  LOP3.LUT R4, R4, R51, RZ, 0x3c, !PT ;  /* 0x0000003304047212 */ /* 0x000fe200078e3cff */
[----:B------:R-:W-:Y:S01]  /*dbe0*/  IMAD.MOV.U32 R50, RZ, RZ, R38 ;  /* 0x000000ffff327224 */ /* 0x000fe200078e0026 */
[----:B------:R-:W-:Y:S01]  /*dbf0*/  MOV R40, R6 ;  /* 0x0000000600287202 */ /* 0x000fe20000000f00 */
[--C-:B------:R-:W-:Y:S01]  /*dc00*/  IMAD.X R9, RZ, RZ, R7.reuse, P0 ;  /* 0x000000ffff097224 */ /* 0x100fe200000e0607 */
[----:B------:R-:W-:Y:S01]  /*dc10*/  MOV R38, R4 ;  /* 0x0000000400267202 */ /* 0x000fe20000000f00 */
[----:B------:R-:W-:Y:S01]  /*dc20*/  IMAD.X R11, RZ, RZ, R7, P2 ;  /* 0x000000ffff0b7224 */ /* 0x000fe200010e0607 */
[----:B------:R-:W-:-:S04]  /*dc30*/  ISETP.NE.U32.AND P0, PT, RZ, UR4, PT ;  /* 0x00000004ff007c0c */ /* 0x000fc8000bf05070 */
[----:B------:R-:W-:Y:S02]  /*dc40*/  ISETP.NE.AND.EX P0, PT, RZ, UR5, PT, P0 ;  /* 0x00000005ff007c0c */ /* 0x000fe4000bf05300 */
        /* <DEDUP_REMOVED lines=8> */
[----:B------:R-:W-:Y:S04]  /*dcd0*/  SHFL.IDX PT, R32, R31, R2, 0x1c1f ;  /* 0x001c1f021f207589 */ /* 0x000fe800000e0000 */
[----:B------:R-:W-:Y:S04]  /*dce0*/  SHFL.IDX PT, R27, R27, R0, 0x1c1f ;  /* 0x001c1f001b1b7589 */ /* 0x000fe800000e0000 */
[----:B------:R-:W2:Y:S04]  /*dcf0*/  SHFL.IDX PT, R26, R29, R2, 0x1c1f ;  /* 0x001c1f021d1a7589 */ /* 0x000ea800000e0000 */
[----:B------:R-:W-:Y:S04]  /*dd00*/  SHFL.IDX PT, R45, R45, R0, 0x1c1f ;  /* 0x001c1f002d2d7589 */ /* 0x000fe800000e0000 */
[----:B------:R-:W4:Y:S04]  /*dd10*/  SHFL.IDX PT, R34, R21, R2, 0x1c1f ;  /* 0x001c1f0215227589 */ /* 0x000f2800000e0000 */
[----:B------:R-:W-:Y:S04]  /*dd20*/  SHFL.IDX PT, R35, R35, R0, 0x1c1f ;  /* 0x001c1f0023237589 */ /* 0x000fe800000e0000 */
[----:B------:R-:W3:Y:S04]  /*dd30*/  SHFL.IDX PT, R28, R37, R2, 0x1c1f ;  /* 0x001c1f02251c7589 */ /* 0x000ee800000e0000 */
[----:B------:R2:W-:Y:S04]  /*dd40*/  SHFL.IDX PT, R47, R47, R0, 0x1c1f ;  /* 0x001c1f002f2f7589 */ /* 0x0005e800000e0000 */
[----:B------:R-:W3:Y:S01]  /*dd50*/  SHFL.IDX PT, R36, R55, R2, 0x1c1f ;  /* 0x001c1f0237247589 */ /* 0x000ee200000e0000 */
[----:B0-----:R-:W-:-:S02]  /*dd60*/  SEL R4, R13, R12, P1 ;  /* 0x0000000c0d047207 */ /* 0x001fc40000800000 */
[----:B------:R-:W-:Y:S02]  /*dd70*/  SEL R6, R12, R13, P1 ;  /* 0x0000000d0c067207 */ /* 0x000fe40000800000 */
[----:B-1----:R-:W-:Y:S01]  /*dd80*/  SEL R5, R39, R30, P1 ;  /* 0x0000001e27057207 */ /* 0x002fe20000800000 */
[----:B--2---:R-:W0:Y:S01]  /*dd90*/  LDC R0, c[0x0][0xbe8] ;  /* 0x0002fa00ff007b82 */ /* 0x004e220000000800 */
[----:B------:R-:W-:Y:S02]  /*dda0*/  SEL R7, R30, R39, P1 ;  /* 0x000000271e077207 */ /* 0x000fe40000800000 */
[----:B------:R-:W-:Y:S02]  /*ddb0*/  MOV R30, R10 ;  /* 0x0000000a001e7202 */ /* 0x000fe40000000f00 */
[----:B------:R-:W-:Y:S01]  /*ddc0*/  MOV R29, R8 ;  /* 0x00000008001d7202 */ /* 0x000fe20000000f00 */
[----:B------:R1:W-:Y:S01]  /*ddd0*/  STSM.16.M88.4 [R40], R4 ;  /* 0x0000000428007844 */ /* 0x0003e20000000200 */
[----:B------:R-:W-:-:S02]  /*dde0*/  SEL R8, R27, R26, P1 ;  /* 0x0000001a1b087207 */ /* 0x000fc40000800000 */
[----:B------:R-:W-:Y:S02]  /*ddf0*/  SEL R10, R26, R27, P1 ;  /* 0x0000001b1a0a7207 */ /* 0x000fe40000800000 */
[----:B----4-:R-:W-:Y:S02]  /*de00*/  SEL R9, R45, R34, P1 ;  /* 0x000000222d097207 */ /* 0x010fe40000800000 */
[----:B------:R-:W-:Y:S02]  /*de10*/  SEL R11, R34, R45, P1 ;  /* 0x0000002d220b7207 */ /* 0x000fe40000800000 */
[----:B---3--:R-:W-:Y:S02]  /*de20*/  SEL R12, R35, R28, P1 ;  /* 0x0000001c230c7207 */ /* 0x008fe40000800000 */
[----:B------:R-:W-:Y:S02]  /*de30*/  SEL R13, R47, R36, P1 ;  /* 0x000000242f0d7207 */ /* 0x000fe40000800000 */
[----:B-1----:R-:W-:-:S02]  /*de40*/  SEL R4, R15, R14, P1 ;  /* 0x0000000e0f047207 */ /* 0x002fc40000800000 */
[----:B------:R-:W-:Y:S02]  /*de50*/  SEL R6, R14, R15, P1 ;  /* 0x0000000f0e067207 */ /* 0x000fe40000800000 */
[----:B------:R-:W-:Y:S02]  /*de60*/  SEL R5, R43, R32, P1 ;  /* 0x000000202b057207 */ /* 0x000fe40000800000 */
[----:B------:R-:W-:Y:S02]  /*de70*/  SEL R7, R32, R43, P1 ;  /* 0x0000002b20077207 */ /* 0x000fe40000800000 */
[----:B------:R-:W-:Y:S02]  /*de80*/  SEL R14, R28, R35, P1 ;  /* 0x000000231c0e7207 */ /* 0x000fe40000800000 */
[----:B------:R-:W-:Y:S01]  /*de90*/  SEL R15, R36, R47, P1 ;  /* 0x0000002f240f7207 */ /* 0x000fe20000800000 */
[----:B------:R1:W-:Y:S04]  /*dea0*/  STSM.16.M88.4 [R38], R4 ;  /* 0x0000000426007844 */ /* 0x0003e80000000200 */
[----:B------:R2:W-:Y:S04]  /*deb0*/  STSM.16.M88.4 [R30], R8 ;  /* 0x000000081e007844 */ /* 0x0005e80000000200 */
[----:B------:R3:W-:Y:S01]  /*dec0*/  STSM.16.M88.4 [R29], R12 ;  /* 0x0000000c1d007844 */ /* 0x0007e20000000200 */
[----:B------:R-:W-:Y:S01]  /*ded0*/  IADD3 R26, P2, R46, UR4, RZ ;  /* 0x000000042e1a7c10 */ /* 0x000fe2000ff5e0ff */
[----:B------:R-:W-:Y:S01]  /*dee0*/  IMAD.MOV.U32 R28, RZ, RZ, RZ ;  /* 0x000000ffff1c7224 */ /* 0x000fe200078e00ff */
[----:B------:R-:W-:Y:S01]  /*def0*/  SHF.R.S32.HI R34, RZ, 0x1f, R44 ;  /* 0x0000001fff227819 */ /* 0x000fe2000001142c */
[----:B------:R-:W-:Y:S01]  /*df00*/  IMAD R31, R42, 0xc0, R54 ;  /* 0x000000c02a1f7824 */ /* 0x000fe200078e0236 */
[----:B------:R-:W-:Y:S01]  /*df10*/  IADD3.X R27, R48, UR5, RZ, P2, !PT ;  /* 0x00000005301b7c10 */ /* 0x000fe200097fe4ff */
[----:B------:R-:W-:Y:S06]  /*df20*/  BAR.SYNC.DEFER_BLOCKING 0x1, 0x180 ;  /* 0x0046000000007b1d */ /* 0x000fec0000010000 */
[----:B------:R-:W-:Y:S01]  /*df30*/  ULDC.64 UR4, c[0x0][0xb90] ;  /* 0x0002e40000047ab9 */ /* 0x000fe20000000a00 */
[----:B------:R-:W-:Y:S01]  /*df40*/  SEL R32, R52, RZ, !P0 ;  /* 0x000000ff34207207 */ /* 0x000fe20004000000 */
[----:B------:R-:W-:Y:S01]  /*df50*/  ULDC UR8, c[0x0][0xa88] ;  /* 0x0002a20000087ab9 */ /* 0x000fe20000000800 */
[----:B------:R-:W-:Y:S01]  /*df60*/  SEL R33, R50, RZ, !P0 ;  /* 0x000000ff32217207 */ /* 0x000fe20004000000 */
[----:B------:R-:W4:Y:S04]  /*df70*/  LDL R36, [R1+0x5c] ;  /* 0x00005c0001247983 */ /* 0x000f280000100800 */
[----:B------:R-:W3:Y:S01]  /*df80*/  @P0 LDG.E R28, desc[UR40][R26.64] ;  /* 0x000000281a1c0981 */ /* 0x000ee2000c1e1900 */
[----:B0-----:R-:W-:-:S13]  /*df90*/  ISETP.NE.AND P2, PT, R0, 0x1, PT ;  /* 0x000000010000780c */ /* 0x001fda0003f45270 */
[----:B------:R-:W0:Y:S08]  /*dfa0*/  @P2 LDC R2, c[0x0][0xbec] ;  /* 0x0002fb00ff022b82 */ /* 0x000e300000000800 */
[----:B------:R-:W0:Y:S01]  /*dfb0*/  @P2 LDC R21, c[0x0][0xbf0] ;  /* 0x0002fc00ff152b82 */ /* 0x000e220000000800 */
[----:B-1----:R-:W-:Y:S02]  /*dfc0*/  IMAD R4, R34, UR4, RZ ;  /* 0x0000000422047c24 */ /* 0x002fe4000f8e02ff */
[----:B------:R-:W-:-:S02]  /*dfd0*/  IMAD.MOV.U32 R7, RZ, RZ, R31 ;  /* 0x000000ffff077224 */ /* 0x000fc400078e001f */
[----:B--2---:R-:W-:Y:S02]  /*dfe0*/  IMAD R11, R44, UR5, R4 ;  /* 0x000000052c0b7c24 */ /* 0x004fe4000f8e0204 */
[----:B0-----:R-:W-:-:S05]  /*dff0*/  @P2 IMAD.HI.U32 R2, R31, R2, RZ ;  /* 0x000000021f022227 */ /* 0x001fca00078e00ff */
[----:B------:R-:W-:Y:S01]  /*e000*/  @P2 SHF.R.U32.HI R7, RZ, R21, R2 ;  /* 0x00000015ff072219 */ /* 0x000fe20000011602 */
[----:B------:R-:W-:-:S04]  /*e010*/  IMAD R2, R32, UR6, RZ ;  /* 0x0000000620027c24 */ /* 0x000fc8000f8e02ff */
[----:B------:R-:W-:-:S04]  /*e020*/  IMAD.MOV R9, RZ, RZ, -R7 ;  /* 0x000000ffff097224 */ /* 0x000fc800078e0a07 */
[----:B------:R-:W-:Y:S02]  /*e030*/  IMAD R9, R0, R9, R31 ;  /* 0x0000000900097224 */ /* 0x000fe400078e021f */
[----:B------:R-:W-:-:S03]  /*e040*/  IMAD R8, R33, UR7, R2 ;  /* 0x0000000721087c24 */ /* 0x000fc6000f8e0202 */
[----:B------:R-:W-:Y:S02]  /*e050*/  SHF.R.S32.HI R2, RZ, 0x1f, R9 ;  /* 0x0000001fff027819 */ /* 0x000fe40000011409 */
[----:B---3--:R-:W-:-:S03]  /*e060*/  SHF.R.S32.HI R29, RZ, 0x1f, R28 ;  /* 0x0000001fff1d7819 */ /* 0x008fc6000001141c */
[----:B------:R-:W-:Y:S01]  /*e070*/  IMAD.WIDE.U32 R4, R44, UR4, R28 ;  /* 0x000000042c047c25 */ /* 0x000fe2000f8e001c */
[----:B------:R-:W-:-:S03]  /*e080*/  ULDC.64 UR4, c[0x0][0xc08] ;  /* 0x0003020000047ab9 */ /* 0x000fc60000000a00 */
[----:B------:R-:W-:Y:S01]  /*e090*/  IMAD.IADD R5, R5, 0x1, R11 ;  /* 0x0000000105057824 */ /* 0x000fe200078e020b */
[----:B------:R-:W-:Y:S01]  /*e0a0*/  ISETP.NE.U32.AND P1, PT, RZ, UR4, PT ;  /* 0x00000004ff007c0c */ /* 0x000fe2000bf25070 */
[----:B------:R-:W-:-:S03]  /*e0b0*/  IMAD.WIDE.U32 R4, R33, UR6, R4 ;  /* 0x0000000621047c25 */ /* 0x000fc6000f8e0004 */
[----:B------:R-:W-:Y:S01]  /*e0c0*/  ISETP.NE.AND.EX P1, PT, RZ, UR5, PT, P1 ;  /* 0x00000005ff007c0c */ /* 0x000fe2000bf25310 */
[----:B------:R-:W-:Y:S01]  /*e0d0*/  ULDC.64 UR6, c[0x0][0xb88] ;  /* 0x0002e20000067ab9 */ /* 0x000fe20000000a00 */
[----:B------:R-:W-:Y:S02]  /*e0e0*/  SHF.R.S32.HI R11, RZ, 0x1f, R7 ;  /* 0x0000001fff0b7819 */ /* 0x000fe40000011407 */
[----:B------:R-:W-:Y:S01]  /*e0f0*/  IADD3 R6, P3, R7, R4, RZ ;  /* 0x0000000407067210 */ /* 0x000fe20007f7e0ff */
[----:B------:R-:W-:-:S03]  /*e100*/  IMAD R2, R2, UR6, RZ ;  /* 0x0000000602027c24 */ /* 0x000fc6000f8e02ff */
[----:B------:R-:W-:Y:S01]  /*e110*/  IADD3.X R7, R11, R5, R8, P3, !PT ;  /* 0x000000050b077210 */ /* 0x000fe20001ffe408 */
[C---:B------:R-:W-:Y:S02]  /*e120*/  IMAD R5, R9.reuse, UR7, R2 ;  /* 0x0000000709057c24 */ /* 0x040fe4000f8e0202 */
[----:B------:R-:W-:Y:S02]  /*e130*/  IMAD.WIDE.U32 R6, R9, UR6, R6 ;  /* 0x0000000609067c25 */ /* 0x000fe4000f8e0006 */
[----:B------:R-:W-:Y:S01]  /*e140*/  @P1 IADD3 R4, P3, R46, UR4, RZ ;  /* 0x000000042e041c10 */ /* 0x000fe2000ff7e0ff */
[----:B------:R-:W0:Y:S01]  /*e150*/  S2R R13, SR_TID.X ;  /* 0x00000000000d7919 */ /* 0x000e220000002100 */
[----:B------:R-:W-:Y:S01]  /*e160*/  ULDC.64 UR6, c[0x0][0xb50] ;  /* 0x0002d40000067ab9 */ /* 0x000fe20000000a00 */
[----:B------:R-:W-:Y:S01]  /*e170*/  IMAD.IADD R7, R7, 0x1, R5 ;  /* 0x0000000107077824 */ /* 0x000fe200078e0205 */
[----:B------:R-:W-:Y:S01]  /*e180*/  @P1 IADD3.X R5, R48, UR5, RZ, P3, !PT ;  /* 0x0000000530051c10 */ /* 0x000fe20009ffe4ff */
[----:B------:R-:W-:-:S06]  /*e190*/  IMAD.U32 R9, RZ, RZ, UR8 ;  /* 0x00000008ff097e24 */ /* 0x000fcc000f8e00ff */
[----:B------:R1:W5:Y:S01]  /*e1a0*/  @P1 LDG.E R9, desc[UR40][R4.64] ;  /* 0x0000002804091981 */ /* 0x000362000c1e1900 */
[----:B------:R-:W-:-:S04]  /*e1b0*/  LEA R8, P4, R6, UR6, 0x2 ;  /* 0x0000000606087c11 */ /* 0x000fc8000f8810ff */
[----:B------:R-:W-:Y:S01]  /*e1c0*/  LEA.HI.X R10, R6, UR7, R7, 0x2, P4 ;  /* 0x00000007060a7c11 */ /* 0x000fe2000a0f1407 */
[----:B0-----:R-:W-:-:S05]  /*e1d0*/  VIADD R46, R13, 0xffffff80 ;  /* 0xffffff800d2e7836 */ /* 0x001fca0000000000 */
[----:B------:R-:W-:-:S04]  /*e1e0*/  SHF.R.S32.HI R37, RZ, 0x1f, R46 ;  /* 0x0000001fff257819 */ /* 0x000fc8000001142e */
[----:B------:R-:W-:-:S04]  /*e1f0*/  LEA.HI R37, R37, R46, RZ, 0x3 ;  /* 0x0000002e25257211 */ /* 0x000fc800078f18ff */
[----:B------:R-:W-:-:S05]  /*e200*/  SHF.R.S32.HI R37, RZ, 0x3, R37 ;  /* 0x00000003ff257819 */ /* 0x000fca0000011425 */
[----:B----4-:R-:W-:Y:S01]  /*e210*/  IMAD R11, R37, 0x40, R36 ;  /* 0x00000040250b7824 */ /* 0x010fe200078e0224 */
[----:B-1----:R-:W-:Y:S06]  /*e220*/  @P1 BRA `(.L_x_11152) ;  /* 0x0000000000101947 */ /* 0x002fec0003800000 */
[----:B------:R-:W-:Y:S05]  /*e230*/  @!P0 BRA `(.L_x_11152) ;  /* 0x00000000000c8947 */ /* 0x000fea0003800000 */
[----:B------:R-:W2:Y:S04]  /*e240*/  LDG.E R2, desc[UR40][R26.64] ;  /* 0x000000281a027981 */ /* 0x000ea8000c1e1900 */
[----:B-----5:R-:W2:Y:S02]  /*e250*/  LDG.E R9, desc[UR40][R26.64+0x4] ;  /* 0x000004281a097981 */ /* 0x020ea4000c1e1900 */
[----:B--2---:R-:W-:-:S07]  /*e260*/  IMAD.IADD R9, R9, 0x1, -R2 ;  /* 0x0000000109097824 */ /* 0x004fce00078e0a02 */
.L_x_11152:
[----:B------:R-:W2:Y:S01]  /*e270*/  LDL R12, [R1+0x6c] ;  /* 0x00006c00010c7983 */ /* 0x000ea20000100800 */
[----:B------:R-:W-:Y:S01]  /*e280*/  VIADD R4, R13, 0xffffff80 ;  /* 0xffffff800d047836 */ /* 0x000fe20000000000 */
[----:B------:R-:W-:Y:S01]  /*e290*/  ULDC.64 UR4, c[0x0][0xaa0] ;  /* 0x0002a80000047ab9 */ /* 0x000fe20000000a00 */
[----:B-----5:R-:W-:Y:S01]  /*e2a0*/  IMAD R35, R9, R0, RZ ;  /* 0x0000000009237224 */ /* 0x020fe200078e02ff */
[----:B------:R-:W-:Y:S02]  /*e2b0*/  SHFL.IDX PT, R6, R8, RZ, 0x1c1f ;  /* 0x001c1fff08067589 */ /* 0x000fe400000e0000 */
[----:B------:R-:W-:Y:S02]  /*e2c0*/  SHF.R.S32.HI R2, RZ, 0x1f, R4 ;  /* 0x0000001fff027819 */ /* 0x000fe40000011404 */
[----:B------:R-:W0:Y:S02]  /*e2d0*/  SHFL.IDX PT, R7, R10, RZ, 0x1c1f ;  /* 0x001c1fff0a077589 */ /* 0x000e2400000e0000 */
[----:B------:R-:W-:-:S02]  /*e2e0*/  LEA.HI R2, R2, R4, RZ, 0x7 ;  /* 0x0000000402027211 */ /* 0x000fc400078f38ff */
[----:B------:R1:W-:Y:S02]  /*e2f0*/  SHFL.IDX PT, R30, R8, 0x1, 0x1c1f ;  /* 0x003c1f00081e7f89 */ /* 0x0003e400000e0000 */
[----:B------:R-:W-:Y:S02]  /*e300*/  LOP3.LUT R2, R2, 0xffffff80, RZ, 0xc0, !PT ;  /* 0xffffff8002027812 */ /* 0x000fe400078ec0ff */
[----:B------:R-:W3:Y:S03]  /*e310*/  SHFL.IDX PT, R31, R10, 0x1, 0x1c1f ;  /* 0x003c1f000a1f7f89 */ /* 0x000ee600000e0000 */
[----:B------:R-:W-:Y:S02]  /*e320*/  IMAD.IADD R2, R4, 0x1, -R2 ;  /* 0x0000000104027824 */ /* 0x000fe400078e0a02 */
[----:B------:R-:W-:-:S03]  /*e330*/  IMAD.WIDE R4, R11, 0x2, R24 ;  /* 0x000000020b047825 */ /* 0x000fc600078e0218 */
[----:B------:R-:W-:Y:S02]  /*e340*/  LOP3.LUT P0, RZ, R2, 0x3, RZ, 0xc0, !PT ;  /* 0x0000000302ff7812 */ /* 0x000fe4000780c0ff */
[C---:B------:R-:W-:Y:S02]  /*e350*/  LOP3.LUT R9, R4.reuse, 0x380, RZ, 0xc0, !PT ;  /* 0x0000038004097812 */ /* 0x040fe400078ec0ff */
[C---:B------:R-:W-:Y:S02]  /*e360*/  IADD3 R13, P3, R4.reuse, 0x1800, RZ ;  /* 0x00001800040d7810 */ /* 0x040fe40007f7e0ff */
[----:B------:R-:W-:Y:S02]  /*e370*/  SHF.R.U64 R9, R9, 0x3, RZ ;  /* 0x0000000309097819 */ /* 0x000fe400000012ff */
[----:B------:R-:W-:Y:S02]  /*e380*/  IADD3 R25, P4, R4, 0x3000, RZ ;  /* 0x0000300004197810 */ /* 0x000fe40007f9e0ff */
[----:B-1----:R-:W-:-:S02]  /*e390*/  LOP3.LUT R8, R9, R4, RZ, 0x3c, !PT ;  /* 0x0000000409087212 */ /* 0x002fc400078e3cff */
[----:B------:R-:W-:Y:S02]  /*e3a0*/  LOP3.LUT R24, R25, 0x380, RZ, 0xc0, !PT ;  /* 0x0000038019187812 */ /* 0x000fe400078ec0ff */
[----:B------:R-:W-:Y:S02]  /*e3b0*/  MOV R9, R5 ;  /* 0x0000000500097202 */ /* 0x000fe40000000f00 */
[----:B------:R-:W-:-:S04]  /*e3c0*/  SHF.R.U64 R24, R24, 0x3, RZ ;  /* 0x0000000318187819 */ /* 0x000fc800000012ff */
[----:B------:R-:W-:Y:S01]  /*e3d0*/  LOP3.LUT R24, R24, R25, RZ, 0x3c, !PT ;  /* 0x0000001918187212 */ /* 0x000fe200078e3cff */
[----:B------:R-:W-:Y:S01]  /*e3e0*/  IMAD.X R25, RZ, RZ, R5, P4 ;  /* 0x000000ffff197224 */ /* 0x000fe200020e0605 */
[----:B------:R-:W-:Y:S01]  /*e3f0*/  SHF.R.S32.HI R38, RZ, 0x1f, R46 ;  /* 0x0000001fff267819 */ /* 0x000fe2000001142e */
[----:B--2---:R-:W-:-:S04]  /*e400*/  IMAD R12, R42, 0xc0, R12 ;  /* 0x000000c02a0c7824 */ /* 0x004fc800078e020c */
[C---:B------:R-:W-:Y:S01]  /*e410*/  VIADD R2, R12.reuse, 0x8 ;  /* 0x000000080c027836 */ /* 0x040fe20000000000 */
[-C--:B------:R-:W-:Y:S02]  /*e420*/  ISETP.GE.OR P1, PT, R12, R35.reuse, P0 ;  /* 0x000000230c00720c */ /* 0x080fe40000726670 */
[----:B------:R-:W-:Y:S02]  /*e430*/  LOP3.LUT R12, R13, 0x380, RZ, 0xc0, !PT ;  /* 0x000003800d0c7812 */ /* 0x000fe400078ec0ff */
[----:B------:R-:W-:Y:S02]  /*e440*/  ISETP.GE.OR P0, PT, R2, R35, P0 ;  /* 0x000000230200720c */ /* 0x000fe40000706670 */
[----:B------:R-:W-:-:S04]  /*e450*/  SHF.R.U64 R12, R12, 0x3, RZ ;  /* 0x000000030c0c7819 */ /* 0x000fc800000012ff */
[----:B------:R-:W-:Y:S01]  /*e460*/  LOP3.LUT R12, R12, R13, RZ, 0x3c, !PT ;  /* 0x0000000d0c0c7212 */ /* 0x000fe200078e3cff */
[----:B------:R-:W-:Y:S02]  /*e470*/  IMAD.X R13, RZ, RZ, R5, P3 ;  /* 0x000000ffff0d7224 */ /* 0x000fe400018e0605 */
[----:B0-----:R-:W-:Y:S04]  /*e480*/  @!P1 ST.E desc[UR40][R6.64], R20 ;  /* 0x0000001406009985 */ /* 0x001fe8000c101928 */
[----:B---3--:R0:W-:Y:S01]  /*e490*/  @!P0 ST.E desc[UR40][R30.64], R3 ;  /* 0x000000031e008985 */ /* 0x0081e2000c101928 */
[----:B------:R-:W-:-:S03]  /*e4a0*/  IADD3 R21, P0, R4, 0x4800, RZ ;  /* 0x0000480004157810 */ /* 0x000fc60007f1e0ff */
[----:B------:R-:W2:Y:S01]  /*e4b0*/  LD.E.128 R8, desc[UR40][R8.64] ;  /* 0x0000002808087980 */ /* 0x000ea2000c101d00 */
[----:B------:R-:W-:-:S03]  /*e4c0*/  LOP3.LUT R2, R21, 0x380, RZ, 0xc0, !PT ;  /* 0x0000038015027812 */ /* 0x000fc600078ec0ff */
[----:B------:R-:W3:Y:S01]  /*e4d0*/  LD.E.128 R12, desc[UR40][R12.64] ;  /* 0x000000280c0c7980 */ /* 0x000ee2000c101d00 */
[----:B------:R-:W-:Y:S01]  /*e4e0*/  SHF.R.U64 R2, R2, 0x3, RZ ;  /* 0x0000000302027819 */ /* 0x000fe200000012ff */
[----:B0-----:R-:W-:-:S03]  /*e4f0*/  IMAD R3, R29, UR4, RZ ;  /* 0x000000041d037c24 */ /* 0x001fc6000f8e02ff */
[----:B------:R-:W-:Y:S01]  /*e500*/  LOP3.LUT R4, R2, R21, RZ, 0x3c, !PT ;  /* 0x0000001502047212 */ /* 0x000fe200078e3cff */
[----:B------:R-:W4:Y:S01]  /*e510*/  LD.E.128 R24, desc[UR40][R24.64] ;  /* 0x0000002818187980 */ /* 0x000f22000c101d00 */
[----:B------:R-:W0:Y:S01]  /*e520*/  @P2 LDC R29, c[0x0][0xbec] ;  /* 0x0002fb00ff1d2b82 */ /* 0x000e220000000800 */
[C---:B------:R-:W-:Y:S02]  /*e530*/  IMAD R21, R28.reuse, UR5, R3 ;  /* 0x000000051c157c24 */ /* 0x040fe4000f8e0203 */
[----:B------:R-:W-:Y:S01]  /*e540*/  IMAD.WIDE.U32 R2, R28, UR4, RZ ;  /* 0x000000041c027c25 */ /* 0x000fe2000f8e00ff */
[----:B------:R-:W-:-:S03]  /*e550*/  ULDC.64 UR4, c[0x0][0xae8] ;  /* 0x0002ba0000047ab9 */ /* 0x000fc60000000a00 */
[----:B------:R-:W-:Y:S01]  /*e560*/  IMAD.IADD R3, R3, 0x1, R21 ;  /* 0x0000000103037824 */ /* 0x000fe200078e0215 */
[----:B------:R-:W-:Y:S01]  /*e570*/  LEA.HI R38, R38, R46, RZ, 0x3 ;  /* 0x0000002e26267211 */ /* 0x000fe200078f18ff */
[----:B------:R-:W-:Y:S01]  /*e580*/  IMAD R21, R34, UR4, RZ ;  /* 0x0000000422157c24 */ /* 0x000fe2000f8e02ff */
[----:B------:R-:W1:Y:S01]  /*e590*/  @P2 LDC R31, c[0x0][0xbf0] ;  /* 0x0002fc00ff1f2b82 */ /* 0x000e620000000800 */
[----:B------:R-:W2:Y:S01]  /*e5a0*/  LDL R34, [R1+0x7c] ;  /* 0x00007c0001227983 */ /* 0x000ea20000100800 */
[----:B------:R-:W-:Y:S01]  /*e5b0*/  LOP3.LUT R38, R38, 0xfffffff8, RZ, 0xc0, !PT ;  /* 0xfffffff826267812 */ /* 0x000fe200078ec0ff */
[----:B------:R-:W-:-:S04]  /*e5c0*/  IMAD.X R5, RZ, RZ, R5, P0 ;  /* 0x000000ffff057224 */ /* 0x000fc800000e0605 */
[----:B------:R-:W-:Y:S02]  /*e5d0*/  IMAD.IADD R38, R46, 0x1, -R38 ;  /* 0x000000012e267824 */ /* 0x000fe400078e0a26 */
[----:B------:R-:W-:Y:S01]  /*e5e0*/  IMAD R21, R44, UR5, R21 ;  /* 0x000000052c157c24 */ /* 0x000fe2000f8e0215 */
[----:B------:R-:W5:Y:S01]  /*e5f0*/  LD.E.128 R4, desc[UR40][R4.64] ;  /* 0x0000002804047980 */ /* 0x000f62000c101d00 */
[----:B------:R-:W-:Y:S02]  /*e600*/  IMAD R20, R38, 0x30, R37 ;  /* 0x0000003026147824 */ /* 0x000fe400078e0225 */
        /* <DEDUP_REMOVED lines=8> */
[----:B------:R-:W-:-:S04]  /*e690*/  IMAD R30, R42, 0xc0, R20 ;  /* 0x000000c02a1e7824 */ /* 0x000fc800078e0214 */
[----:B------:R-:W-:-:S04]  /*e6a0*/  @P2 IMAD.HI.U32 R20, R30, R29, RZ ;  /* 0x0000001d1e142227 */ /* 0x000fc800078e00ff */
[----:B------:R-:W-:Y:S02]  /*e6b0*/  IMAD.IADD R3, R3, 0x1, R21 ;  /* 0x0000000103037824 */ /* 0x000fe400078e0215 */
[----:B------:R-:W-:Y:S01]  /*e6c0*/  IMAD.MOV.U32 R21, RZ, RZ, R30 ;  /* 0x000000ffff157224 */ /* 0x000fe200078e001e */
[----:B-1----:R-:W-:Y:S01]  /*e6d0*/  @P2 SHF.R.U32.HI R21, RZ, R31, R20 ;  /* 0x0000001fff152219 */ /* 0x002fe20000011614 */
[----:B------:R-:W-:Y:S02]  /*e6e0*/  IMAD R28, R32, UR4, RZ ;  /* 0x00000004201c7c24 */ /* 0x000fe4000f8e02ff */
[----:B------:R-:W-:Y:S01]  /*e6f0*/  IMAD.WIDE.U32 R2, R33, UR4, R2 ;  /* 0x0000000421027c25 */ /* 0x000fe2000f8e0002 */
[----:B------:R-:W-:-:S03]  /*e700*/  SHF.R.S32.HI R20, RZ, 0x1f, R21 ;  /* 0x0000001fff147819 */ /* 0x000fc60000011415 */
[----:B------:R-:W-:Y:S01]  /*e710*/  IMAD R29, R33, UR5, R28 ;  /* 0x00000005211d7c24 */ /* 0x000fe2000f8e021c */
[----:B------:R-:W-:Y:S01]  /*e720*/  ULDC.64 UR4, c[0x0][0xae0] ;  /* 0x0002b80000047ab9 */ /* 0x000fe20000000a00 */
[----:B------:R-:W-:Y:S02]  /*e730*/  IMAD.MOV R31, RZ, RZ, -R21 ;  /* 0x000000ffff1f7224 */ /* 0x000fe400078e0a15 */
[----:B------:R-:W-:Y:S02]  /*e740*/  IMAD.IADD R3, R3, 0x1, R29 ;  /* 0x0000000103037824 */ /* 0x000fe400078e021d */
[----:B------:R-:W-:Y:S02]  /*e750*/  IMAD R29, R0, R31, R30 ;  /* 0x0000001f001d7224 */ /* 0x000fe400078e021e */
[----:B------:R-:W-:Y:S02]  /*e760*/  IMAD R20, R20, UR4, RZ ;  /* 0x0000000414147c24 */ /* 0x000fe4000f8e02ff */
[----:B------:R-:W-:Y:S01]  /*e770*/  IMAD.WIDE.U32 R2, R21, UR4, R2 ;  /* 0x0000000415027c25 */ /* 0x000fe2000f8e0002 */
[----:B------:R-:W-:-:S03]  /*e780*/  SHF.R.S32.HI R0, RZ, 0x1f, R29 ;  /* 0x0000001fff007819 */ /* 0x000fc6000001141d */
[----:B------:R-:W-:Y:S01]  /*e790*/  IMAD R31, R21, UR5, R20 ;  /* 0x00000005151f7c24 */ /* 0x000fe2000f8e0214 */
[----:B------:R-:W-:Y:S02]  /*e7a0*/  ULDC.64 UR4, c[0x0][0xad8] ;  /* 0x0002b60000047ab9 */ /* 0x000fe40000000a00 */
[----:B------:R-:W-:Y:S02]  /*e7b0*/  IMAD R0, R0, UR4, RZ ;  /* 0x0000000400007c24 */ /* 0x000fe4000f8e02ff */
[----:B------:R-:W-:Y:S02]  /*e7c0*/  IMAD.IADD R3, R3, 0x1, R31 ;  /* 0x0000000103037824 */ /* 0x000fe400078e021f */
[C---:B------:R-:W-:Y:S02]  /*e7d0*/  IMAD R21, R29.reuse, UR5, R0 ;  /* 0x000000051d157c24 */ /* 0x040fe4000f8e0200 */
[----:B------:R-:W-:Y:S01]  /*e7e0*/  IMAD.WIDE.U32 R2, R29, UR4, R2 ;  /* 0x000000041d027c25 */ /* 0x000fe2000f8e0002 */
[----:B------:R-:W-:-:S03]  /*e7f0*/  ULDC.64 UR4, c[0x0][0xa80] ;  /* 0x0002a00000047ab9 */ /* 0x000fc60000000a00 */
[----:B------:R-:W-:Y:S01]  /*e800*/  IMAD.IADD R3, R3, 0x1, R21 ;  /* 0x0000000103037824 */ /* 0x000fe200078e0215 */
[----:B------:R-:W-:Y:S01]  /*e810*/  LEA R30, P0, R2, UR4, 0x1 ;  /* 0x00000004021e7c11 */ /* 0x000fe2000f8008ff */
[----:B------:R-:W-:Y:S01]  /*e820*/  IMAD R32, R42, 0xc0, R37 ;  /* 0x000000c02a207824 */ /* 0x000fe200078e0225 */
[----:B------:R-:W-:Y:S02]  /*e830*/  ULDC UR4, c[0x0][0xac8] ;  /* 0x0002b20000047ab9 */ /* 0x000fe40000000800 */
[----:B------:R-:W-:Y:S01]  /*e840*/  LEA.HI.X R31, R2, UR5, R3, 0x1, P0 ;  /* 0x00000005021f7c11 */ /* 0x000fe200080f0c03 */
[----:B0-----:R-:W0:Y:S04]  /*e850*/  SHFL.IDX PT, R20, R30, RZ, 0x181f ;  /* 0x00181fff1e147589 */ /* 0x001e2800000e0000 */
[----:B------:R-:W1:Y:S04]  /*e860*/  SHFL.IDX PT, R28, R30, 0x1, 0x181f ;  /* 0x00381f001e1c7f89 */ /* 0x000e6800000e0000 */
[----:B------:R-:W1:Y:S01]  /*e870*/  SHFL.IDX PT, R33, R30, 0x2, 0x181f ;  /* 0x00581f001e217f89 */ /* 0x000e6200000e0000 */
[----:B------:R-:W-:-:S03]  /*e880*/  ISETP.GE.AND P0, PT, R36, UR4, PT ;  /* 0x0000000424007c0c */ /* 0x000fc6000bf06270 */
[----:B------:R-:W2:Y:S01]  /*e890*/  SHFL.IDX PT, R3, R31, RZ, 0x181f ;  /* 0x00181fff1f037589 */ /* 0x000ea200000e0000 */
[----:B------:R-:W-:-:S03]  /*e8a0*/  VIADD R0, R32, 0x30 ;  /* 0x0000003020007836 */ /* 0x000fc60000000000 */
[----:B------:R-:W2:Y:S01]  /*e8b0*/  SHFL.IDX PT, R21, R31, 0x1, 0x181f ;  /* 0x00381f001f157f89 */ /* 0x000ea200000e0000 */
[----:B------:R-:W-:-:S03]  /*e8c0*/  VIADD R2, R32, 0x60 ;  /* 0x0000006020027836 */ /* 0x000fc60000000000 */
[----:B------:R-:W2:Y:S01]  /*e8d0*/  SHFL.IDX PT, R29, R31, 0x2, 0x181f ;  /* 0x00581f001f1d7f89 */ /* 0x000ea200000e0000 */
[-C--:B------:R-:W-:Y:S02]  /*e8e0*/  ISETP.GE.OR P1, PT, R32, R35.reuse, P0 ;  /* 0x000000232000720c */ /* 0x080fe40000726670 */
[-C--:B------:R-:W-:Y:S02]  /*e8f0*/  ISETP.GE.OR P2, PT, R0, R35.reuse, P0 ;  /* 0x000000230000720c */ /* 0x080fe40000746670 */
[----:B------:R-:W-:Y:S01]  /*e900*/  ISETP.GE.OR P3, PT, R2, R35, P0 ;  /* 0x000000230200720c */ /* 0x000fe20000766670 */
[----:B------:R-:W-:-:S08]  /*e910*/  VIADD R0, R16, 0x13220 ;  /* 0x0001322010007836 */ /* 0x000fd00000000000 */
[C---:B0-----:R-:W-:Y:S02]  /*e920*/  @!P1 LEA R2, P4, R36.reuse, R20, 0x1 ;  /* 0x0000001424029211 */ /* 0x041fe400078808ff */
[C---:B-1----:R-:W-:Y:S02]  /*e930*/  @!P2 LEA R20, P5, R36.reuse, R28, 0x1 ;  /* 0x0000001c2414a211 */ /* 0x042fe400078a08ff */
[----:B------:R-:W-:Y:S02]  /*e940*/  @!P3 LEA R28, P6, R36, R33, 0x1 ;  /* 0x00000021241cb211 */ /* 0x000fe400078c08ff */
[----:B------:R-:W-:-:S04]  /*e950*/  PRMT R0, RZ, 0x654, R0 ;  /* 0x00000654ff007816 */ /* 0x000fc80000000000 */
[----:B------:R0:W-:Y:S02]  /*e960*/  SYNCS.ARRIVE.TRANS64.RED.A1T0 RZ, [R0+URZ], RZ ;  /* 0x000000ff00ff79a7 */ /* 0x0001e4000810043f */
[----:B0-----:R-:W-:-:S05]  /*e970*/  VIADD R0, R32, 0x90 ;  /* 0x0000009020007836 */ /* 0x001fca0000000000 */
[----:B------:R-:W-:Y:S01]  /*e980*/  ISETP.GE.OR P0, PT, R0, R35, P0 ;  /* 0x000000230000720c */ /* 0x000fe20000706670 */
[----:B------:R-:W0:Y:S04]  /*e990*/  SHFL.IDX PT, R30, R30, 0x3, 0x181f ;  /* 0x00781f001e1e7f89 */ /* 0x000e2800000e0000 */
[----:B------:R-:W1:Y:S01]  /*e9a0*/  SHFL.IDX PT, R31, R31, 0x3, 0x181f ;  /* 0x00781f001f1f7f89 */ /* 0x000e6200000e0000 */
[C-C-:B--2---:R-:W-:Y:S02]  /*e9b0*/  @!P1 LEA.HI.X R3, R36.reuse, R3, R34.reuse, 0x1, P4 ;  /* 0x0000000324039211 */ /* 0x144fe400020f0c22 */
[C-C-:B------:R-:W-:Y:S02]  /*e9c0*/  @!P2 LEA.HI.X R21, R36.reuse, R21, R34.reuse, 0x1, P5 ;  /* 0x000000152415a211 */ /* 0x140fe400028f0c22 */
[----:B------:R-:W-:Y:S01]  /*e9d0*/  @!P3 LEA.HI.X R29, R36, R29, R34, 0x1, P6 ;  /* 0x0000001d241db211 */ /* 0x000fe200030f0c22 */
[----:B------:R2:W-:Y:S04]  /*e9e0*/  @!P1 ST.E.128 desc[UR40][R2.64], R8 ;  /* 0x0000000802009985 */ /* 0x0005e8000c101d28 */
[----:B---3--:R2:W-:Y:S04]  /*e9f0*/  @!P2 ST.E.128 desc[UR40][R20.64], R12 ;  /* 0x0000000c1400a985 */ /* 0x0085e8000c101d28 */
[----:B----4-:R2:W-:Y:S01]  /*ea00*/  @!P3 ST.E.128 desc[UR40][R28.64], R24 ;  /* 0x000000181c00b985 */ /* 0x0105e2000c101d28 */
[----:B01----:R-:W-:Y:S05]  /*ea10*/  @P0 BRA `(.L_x_11153) ;  /* 0x0000000800800947 */ /* 0x003fea0003800000 */
[----:B--2---:R-:W-:-:S04]  /*ea20*/  LEA R2, P0, R36, R30, 0x1 ;  /* 0x0000001e24027211 */ /* 0x004fc800078008ff */
[----:B------:R-:W-:-:S05]  /*ea30*/  LEA.HI.X R3, R36, R31, R34, 0x1, P0 ;  /* 0x0000001f24037211 */ /* 0x000fca00000f0c22 */
[----:B-----5:R0:W-:Y:S01]  /*ea40*/  ST.E.128 desc[UR40][R2.64], R4 ;  /* 0x0000000402007985 */ /* 0x0201e2000c101d28 */
[----:B------:R-:W-:Y:S05]  /*ea50*/  BRA `(.L_x_11153) ;  /* 0x0000000800707947 */ /* 0x000fea0003800000 */
.L_x_11151:
        /* <DEDUP_REMOVED lines=28> */
.L_x_11154:
        /* <DEDUP_REMOVED lines=49> */
.L_x_11156:
[----:B------:R-:W-:Y:S05]  /*ef30*/  BSYNC B1 ;  /* 0x0000000000017941 */ /* 0x000fea0003800000 */
.L_x_11155:
[----:B------:R-:W2:Y:S04]  /*ef40*/  LDL R15, [R1+0x5c] ;  /* 0x00005c00010f7983 */ /* 0x000ea80000100800 */
[----:B------:R-:W3:Y:S01]  /*ef50*/  LDL R20, [R1+0x7c] ;  /* 0x00007c0001147983 */ /* 0x000ee20000100800 */
[--C-:B0-----:R-:W-:Y:S01]  /*ef60*/  SHF.R.S32.HI R4, RZ, 0x1f, R26.reuse ;  /* 0x0000001fff047819 */ /* 0x101fe2000001141a */
[----:B------:R-:W0:Y:S01]  /*ef70*/  @P2 LDC R9, c[0x0][0xbf0] ;  /* 0x0002fc00ff092b82 */ /* 0x000e220000000800 */
[----:B------:R-:W-:Y:S01]  /*ef80*/  SHF.R.S32.HI R21, RZ, 0x1f, R26 ;  /* 0x0000001fff157819 */ /* 0x000fe2000001141a */
[----:B------:R-:W-:Y:S01]  /*ef90*/  ULDC.64 UR4, c[0x0][0xaa0] ;  /* 0x0002a80000047ab9 */ /* 0x000fe20000000a00 */
[-C--:B------:R-:W-:Y:S01]  /*efa0*/  LEA.HI R4, R4, R26.reuse, RZ, 0x3 ;  /* 0x0000001a04047211 */ /* 0x080fe200078f18ff */
[----:B------:R-:W-:Y:S01]  /*efb0*/  IMAD R3, R11, UR4, RZ ;  /* 0x000000040b037c24 */ /* 0x000fe2000f8e02ff */
[----:B------:R-:W-:-:S02]  /*efc0*/  LEA.HI R21, R21, R26, RZ, 0x3 ;  /* 0x0000001a15157211 */ /* 0x000fc400078f18ff */
[----:B------:R-:W-:Y:S01]  /*efd0*/  LOP3.LUT R4, R4, 0xfffffff8, RZ, 0xc0, !PT ;  /* 0xfffffff804047812 */ /* 0x000fe200078ec0ff */
[C---:B------:R-:W-:Y:S01]  /*efe0*/  IMAD R5, R6.reuse, UR5, R3 ;  /* 0x0000000506057c24 */ /* 0x040fe2000f8e0203 */
[----:B------:R-:W-:Y:S01]  /*eff0*/  SHF.R.S32.HI R21, RZ, 0x3, R21 ;  /* 0x00000003ff157819 */ /* 0x000fe20000011415 */
[----:B------:R-:W-:Y:S01]  /*f000*/  IMAD.WIDE.U32 R2, R6, UR4, RZ ;  /* 0x0000000406027c25 */ /* 0x000fe2000f8e00ff */
[----:B------:R-:W-:Y:S01]  /*f010*/  IADD3 R4, R26, -R4, RZ ;  /* 0x800000041a047210 */ /* 0x000fe20007ffe0ff */
[----:B------:R-:W-:Y:S02]  /*f020*/  ULDC.64 UR4, c[0x0][0xae8] ;  /* 0x0002ba0000047ab9 */ /* 0x000fe40000000a00 */
[----:B------:R-:W-:Y:S02]  /*f030*/  IMAD.IADD R3, R3, 0x1, R5 ;  /* 0x0000000103037824 */ /* 0x000fe400078e0205 */
[----:B------:R-:W-:Y:S02]  /*f040*/  IMAD R6, R4, 0x30, R21 ;  /* 0x0000003004067824 */ /* 0x000fe400078e0215 */
[----:B------:R-:W-:-:S02]  /*f050*/  IMAD R4, R10, UR4, RZ ;  /* 0x000000040a047c24 */ /* 0x000fc4000f8e02ff */
[----:B------:R-:W-:Y:S02]  /*f060*/  IMAD R8, R14, 0xc0, R6 ;  /* 0x000000c00e087824 */ /* 0x000fe400078e0206 */
[----:B------:R-:W-:Y:S02]  /*f070*/  IMAD R7, R24, UR5, R4 ;  /* 0x0000000518077c24 */ /* 0x000fe4000f8e0204 */
        /* <DEDUP_REMOVED lines=27> */
[----:B------:R-:W-:Y:S01]  /*f230*/  ULDC UR4, c[0x0][0xac8] ;  /* 0x0002b20000047ab9 */ /* 0x000fe20000000800 */
[----:B------:R-:W-:Y:S01]  /*f240*/  IMAD R25, R0, R25, RZ ;  /* 0x0000001900197224 */ /* 0x000fe200078e02ff */
[----:B------:R-:W-:Y:S01]  /*f250*/  LEA.HI.X R8, R2, UR5, R3, 0x1, P0 ;  /* 0x0000000502087c11 */ /* 0x000fe200080f0c03 */
[----:B------:R-:W0:Y:S01]  /*f260*/  SHFL.IDX PT, R6, R4, RZ, 0x181f ;  /* 0x00181fff04067589 */ /* 0x000e2200000e0000 */
[C---:B------:R-:W-:Y:S02]  /*f270*/  VIADD R0, R14.reuse, 0x30 ;  /* 0x000000300e007836 */ /* 0x040fe40000000000 */
[C---:B------:R-:W-:Y:S01]  /*f280*/  VIADD R2, R14.reuse, 0x60 ;  /* 0x000000600e027836 */ /* 0x040fe20000000000 */
[----:B------:R-:W1:Y:S01]  /*f290*/  SHFL.IDX PT, R9, R4, 0x1, 0x181f ;  /* 0x00381f0004097f89 */ /* 0x000e6200000e0000 */
[----:B------:R-:W-:-:S03]  /*f2a0*/  VIADD R3, R14, 0x90 ;  /* 0x000000900e037836 */ /* 0x000fc60000000000 */
[----:B------:R-:W4:Y:S04]  /*f2b0*/  SHFL.IDX PT, R11, R4, 0x2, 0x181f ;  /* 0x00581f00040b7f89 */ /* 0x000f2800000e0000 */
[----:B------:R-:W3:Y:S04]  /*f2c0*/  SHFL.IDX PT, R5, R8, RZ, 0x181f ;  /* 0x00181fff08057589 */ /* 0x000ee800000e0000 */
[----:B------:R1:W5:Y:S04]  /*f2d0*/  SHFL.IDX PT, R13, R4, 0x3, 0x181f ;  /* 0x00781f00040d7f89 */ /* 0x00036800000e0000 */
[----:B------:R-:W5:Y:S04]  /*f2e0*/  SHFL.IDX PT, R7, R8, 0x1, 0x181f ;  /* 0x00381f0008077f89 */ /* 0x000f6800000e0000 */
[----:B------:R-:W5:Y:S04]  /*f2f0*/  SHFL.IDX PT, R10, R8, 0x2, 0x181f ;  /* 0x00581f00080a7f89 */ /* 0x000f6800000e0000 */
[----:B------:R5:W5:Y:S01]  /*f300*/  SHFL.IDX PT, R12, R8, 0x3, 0x181f ;  /* 0x00781f00080c7f89 */ /* 0x000b6200000e0000 */
[----:B--2---:R-:W-:-:S04]  /*f310*/  ISETP.GE.AND P0, PT, R15, UR4, PT ;  /* 0x000000040f007c0c */ /* 0x004fc8000bf06270 */
[-C--:B------:R-:W-:Y:S02]  /*f320*/  ISETP.GE.OR P3, PT, R14, R25.reuse, P0 ;  /* 0x000000190e00720c */ /* 0x080fe40000766670 */
[-C--:B------:R-:W-:Y:S02]  /*f330*/  ISETP.GE.OR P2, PT, R0, R25.reuse, P0 ;  /* 0x000000190000720c */ /* 0x080fe40000746670 */
[-C--:B------:R-:W-:Y:S02]  /*f340*/  ISETP.GE.OR P1, PT, R2, R25.reuse, P0 ;  /* 0x000000190200720c */ /* 0x080fe40000726670 */
[----:B------:R-:W-:-:S07]  /*f350*/  ISETP.GE.OR P0, PT, R3, R25, P0 ;  /* 0x000000190300720c */ /* 0x000fce0000706670 */
[C---:B0-----:R-:W-:Y:S02]  /*f360*/  @!P3 LEA R2, P6, R15.reuse, R6, 0x1 ;  /* 0x000000060f02b211 */ /* 0x041fe400078c08ff */
[C---:B-1----:R-:W-:Y:S02]  /*f370*/  @!P2 LEA R4, P5, R15.reuse, R9, 0x1 ;  /* 0x000000090f04a211 */ /* 0x042fe400078a08ff */
[C---:B----4-:R-:W-:Y:S02]  /*f380*/  @!P1 LEA R6, P4, R15.reuse, R11, 0x1 ;  /* 0x0000000b0f069211 */ /* 0x050fe400078808ff */
[C-C-:B---3--:R-:W-:Y:S02]  /*f390*/  @!P3 LEA.HI.X R3, R15.reuse, R5, R20.reuse, 0x1, P6 ;  /* 0x000000050f03b211 */ /* 0x148fe400030f0c14 */
[C---:B-----5:R-:W-:Y:S02]  /*f3a0*/  @!P0 LEA R8, P6, R15.reuse, R13, 0x1 ;  /* 0x0000000d0f088211 */ /* 0x060fe400078c08ff */
[C-C-:B------:R-:W-:Y:S01]  /*f3b0*/  @!P2 LEA.HI.X R5, R15.reuse, R7, R20.reuse, 0x1, P5 ;  /* 0x000000070f05a211 */ /* 0x140fe200028f0c14 */
[----:B------:R1:W-:Y:S01]  /*f3c0*/  @!P3 ST.E.128 desc[UR40][R2.64], RZ ;  /* 0x000000ff0200b985 */ /* 0x0003e2000c101d28 */
[----:B------:R-:W-:-:S02]  /*f3d0*/  @!P1 LEA.HI.X R7, R15, R10, R20, 0x1, P4 ;  /* 0x0000000a0f079211 */ /* 0x000fc400020f0c14 */
[----:B------:R-:W-:Y:S01]  /*f3e0*/  @!P0 LEA.HI.X R9, R15, R12, R20, 0x1, P6 ;  /* 0x0000000c0f098211 */ /* 0x000fe200030f0c14 */
[----:B------:R1:W-:Y:S04]  /*f3f0*/  @!P2 ST.E.128 desc[UR40][R4.64], RZ ;  /* 0x000000ff0400a985 */ /* 0x0003e8000c101d28 */
[----:B------:R1:W-:Y:S04]  /*f400*/  @!P1 ST.E.128 desc[UR40][R6.64], RZ ;  /* 0x000000ff06009985 */ /* 0x0003e8000c101d28 */
[----:B------:R1:W-:Y:S02]  /*f410*/  @!P0 ST.E.128 desc[UR40][R8.64], RZ ;  /* 0x000000ff08008985 */ /* 0x0003e4000c101d28 */
.L_x_11153:
[----:B------:R-:W-:Y:S05]  /*f420*/  BSYNC B0 ;  /* 0x0000000000007941 */ /* 0x000fea0003800000 */
.L_x_11150:
[----:B------:R-:W3:Y:S01]  /*f430*/  LDL R0, [R1+0x2c] ;  /* 0x00002c0001007983 */ /* 0x000ee20000100800 */
[----:B------:R-:W-:Y:S02]  /*f440*/  ULDC UR4, c[0x0][0xc3c] ;  /* 0x00030f0000047ab9 */ /* 0x000fe40000000800 */
[----:B---3--:R-:W-:-:S13]  /*f450*/  ISETP.GE.AND P0, PT, R0, UR4, PT ;  /* 0x0000000400007c0c */ /* 0x008fda000bf06270 */
[----:B------:R-:W-:Y:S05]  /*f460*/  @!P0 BRA `(.L_x_11157) ;  /* 0xffffff1c00348947 */ /* 0x000fea000383ffff */
[----:B------:R-:W-:Y:S05]  /*f470*/  BRA `(.L_x_11060) ;  /* 0x0000005800fc7947 */ /* 0x000fea0003800000 */
.L_x_11058:
[----:B------:R-:W-:-:S08]  /*f480*/  NOP ;  /* 0x0000000000007918 */ /* 0x000fd00000000000 */
[----:B--2---:R-:W0:-:S00]  /*f490*/  USETMAXREG.DEALLOC.CTAPOOL 0x20 ;  /* 0x00000020000079c8 */ /* 0x004e0000080e0500 */
        /* <DEDUP_REMOVED lines=16> */
.L_x_11158:
        /* <DEDUP_REMOVED lines=42> */
.L_x_11164:
        /* <DEDUP_REMOVED lines=12> */
.L_x_11163:
[----:B------:R-:W-:Y:S05]  /*f900*/  BSYNC B0 ;  /* 0x0000000000007941 */ /* 0x000fea0003800000 */
.L_x_11162:
        /* <DEDUP_REMOVED lines=21> */
.L_x_11160:
        /* <DEDUP_REMOVED lines=15> */
.L_x_11165:
        /* <DEDUP_REMOVED lines=28> */
.L_x_11161:
[----:B------:R-:W-:Y:S02]  /*fd10*/  IMAD.MOV.U32 R17, RZ, RZ, RZ ;  /* 0x000000ffff117224 */ /* 0x000fe400078e00ff */
[----:B------:R-:W-:Y:S02]  /*fd20*/  IMAD.U32 R16, RZ, RZ, UR6 ;  /* 0x00000006ff107e24 */ /* 0x000fe4000f8e00ff */
[----:B------:R-:W-:-:S07]  /*fd30*/  IMAD.MOV.U32 R18, RZ, RZ, RZ ;  /* 0x000000ffff127224 */ /* 0x000fce00078e00ff */
.L_x_11166:
[----:B------:R-:W-:-:S13]  /*fd40*/  ISETP.NE.AND P0, PT, R5, RZ, PT ;  /* 0x000000ff0500720c */ /* 0x000fda0003f05270 */
[----:B------:R-:W0:Y:S01]  /*fd50*/  @!P0 S2R R3, SR_CgaCtaId ;  /* 0x0000000000038919 */ /* 0x000e220000008800 */
[----:B------:R-:W-:-:S04]  /*fd60*/  @!P0 MOV R0, 0x400 ;  /* 0x0000040000008802 */ /* 0x000fc80000000f00 */
[----:B0-----:R-:W-:-:S05]  /*fd70*/  @!P0 LEA R0, R3, R0, 0x18 ;  /* 0x0000000003008211 */ /* 0x001fca00078ec0ff */
[----:B------:R2:W-:Y:S01]  /*fd80*/  @!P0 STS.128 [R0+0x132d0], R16 ;  /* 0x0132d01000008388 */ /* 0x0005e20000000c00 */
[----:B------:R-:W-:Y:S06]  /*fd90*/  BAR.ARV 0x5, 0x200 ;  /* 0x0148000000007b1d */ /* 0x000fec0000002000 */
.L_x_11159:
[----:B------:R3:W-:Y:S01]  /*fda0*/  STL [R1+0x44], RZ ;  /* 0x000044ff01007387 */ /* 0x0007e20000100800 */
[----:B------:R-:W-:Y:S01]  /*fdb0*/  ULDC UR4, c[0x0][0xc3c] ;  /* 0x00030f0000047ab9 */ /* 0x000fe20000000800 */
[----:B------:R-:W-:Y:S01]  /*fdc0*/  IMAD.MOV.U32 R29, RZ, RZ, 0x1 ;  /* 0x00000001ff1d7424 */ /* 0x000fe200078e00ff */
[----:B-1----:R-:W-:Y:S01]  /*fdd0*/  ISETP.GE.AND P0, PT, R19, UR4, PT ;  /* 0x0000000413007c0c */ /* 0x002fe2000bf06270 */
[----:B------:R-:W-:-:S12]  /*fde0*/  IMAD.MOV.U32 R27, RZ, RZ, RZ ;  /* 0x000000ffff1b7224 */ /* 0x000fd800078e00ff */
[----:B---3--:R-:W-:Y:S05]  /*fdf0*/  @P0 BRA `(.L_x_11167) ;  /* 0x0000004c00a40947 */ /* 0x008fea0003800000 */
[----:B------:R-:W3:Y:S01]  /*fe00*/  LDL R10, [R1+0x38] ;  /* 0x00003800010a7983 */ /* 0x000ee20000100800 */
[----:B------:R-:W1:Y:S01]  /*fe10*/  S2R R9, SR_TID.X ;  /* 0x0000000000097919 */ /* 0x000e620000002100 */
[----:B------:R-:W4:Y:S01]  /*fe20*/  S2UR UR5, SR_CgaCtaId ;  /* 0x00000000000579c3 */ /* 0x000f220000008800 */
[----:B------:R-:W-:Y:S01]  /*fe30*/  UMOV UR4, 0x400 ;  /* 0x0000040000047882 */ /* 0x000fe20000000000 */
[C---:B-1----:R-:W-:Y:S01]  /*fe40*/  IMAD.SHL.U32 R26, R9.reuse, 0x40, RZ ;  /* 0x00000040091a7824 */ /* 0x042fe200078e00ff */
[C---:B------:R-:W-:Y:S01]  /*fe50*/  LOP3.LUT R11, R9.reuse, 0x7f, RZ, 0xc0, !PT ;  /* 0x0000007f090b7812 */ /* 0x040fe200078ec0ff */
[C---:B0-----:R-:W-:Y:S01]  /*fe60*/  IMAD.SHL.U32 R2, R9.reuse, 0x10, RZ ;  /* 0x0000001009027824 */ /* 0x041fe200078e00ff */
[----:B------:R-:W-:Y:S01]  /*fe70*/  SHF.R.U32.HI R3, RZ, 0x1, R9 ;  /* 0x00000001ff037819 */ /* 0x000fe20000011609 */
[----:B------:R-:W-:Y:S01]  /*fe80*/  IMAD.SHL.U32 R8, R9, 0x2, RZ ;  /* 0x0000000209087824 */ /* 0x000fe200078e00ff */
[----:B------:R-:W-:Y:S01]  /*fe90*/  LOP3.LUT R4, R26, 0x180, RZ, 0xc0, !PT ;  /* 0x000001801a047812 */ /* 0x000fe200078ec0ff */
[----:B------:R-:W-:Y:S01]  /*fea0*/  IMAD.SHL.U32 R6, R11, 0x10, RZ ;  /* 0x000000100b067824 */ /* 0x000fe200078e00ff */
[----:B--2---:R-:W-:-:S02]  /*feb0*/  SHF.L.U32 R0, R9, 0x5, RZ ;  /* 0x0000000509007819 */ /* 0x004fc400000006ff */
[----:B------:R-:W-:Y:S02]  /*fec0*/  LOP3.LUT R7, R2, 0x1b0, RZ, 0xc0, !PT ;  /* 0x000001b002077812 */ /* 0x000fe400078ec0ff */
[----:B------:R-:W-:Y:S01]  /*fed0*/  LOP3.LUT R3, R4, 0x30, R3, 0xf8, !PT ;  /* 0x0000003004037812 */ /* 0x000fe200078ef803 */
[----:B------:R-:W-:Y:S01]  /*fee0*/  IMAD.SHL.U32 R4, R9, 0x8, RZ ;  /* 0x0000000809047824 */ /* 0x000fe200078e00ff */
[----:B------:R-:W-:Y:S02]  /*fef0*/  LOP3.LUT R5, R0, 0x80, RZ, 0xc0, !PT ;  /* 0x0000008000057812 */ /* 0x000fe400078ec0ff */
[----:B------:R-:W-:Y:S02]  /*ff00*/  LOP3.LUT R8, R7, 0x30, R8, 0x78, !PT ;  /* 0x0000003007087812 */ /* 0x000fe400078e7808 */
[----:B------:R-:W-:Y:S01]  /*ff10*/  LOP3.LUT R7, R6, 0x600, RZ, 0xc0, !PT ;  /* 0x0000060006077812 */ /* 0x000fe200078ec0ff */
[----:B------:R-:W-:Y:S01]  /*ff20*/  IMAD.SHL.U32 R6, R9, 0x4, RZ ;  /* 0x0000000409067824 */ /* 0x000fe200078e00ff */
[----:B------:R-:W-:Y:S01]  /*ff30*/  LOP3.LUT R5, R5, 0x10, R9, 0xf8, !PT ;  /* 0x0000001005057812 */ /* 0x000fe200078ef809 */
[----:B----4-:R-:W-:Y:S01]  /*ff40*/  ULEA UR4, UR5, UR4, 0x18 ;  /* 0x0000000405047291 */ /* 0x010fe2000f8ec03f */
[----:B------:R-:W-:-:S02]  /*ff50*/  LOP3.LUT R3, R3, 0x30, R4, 0x78, !PT ;  /* 0x0000003003037812 */ /* 0x000fc400078e7804 */
[C---:B------:R-:W-:Y:S02]  /*ff60*/  LOP3.LUT R9, R7.reuse, 0x60, R0, 0xf8, !PT ;  /* 0x0000006007097812 */ /* 0x040fe400078ef800 */
[----:B------:R-:W-:Y:S02]  /*ff70*/  LOP3.LUT R7, R7, 0x40, R2, 0xf8, !PT ;  /* 0x0000004007077812 */ /* 0x000fe400078ef802 */
[----:B------:R-:W-:Y:S01]  /*ff80*/  LOP3.LUT R26, R3, 0x640, R26, 0xf8, !PT ;  /* 0x00000640031a7812 */ /* 0x000fe200078ef81a */
[----:B------:R-:W-:Y:S01]  /*ff90*/  IMAD.U32 R22, RZ, RZ, UR4 ;  /* 0x00000004ff167e24 */ /* 0x000fe2000f8e00ff */
[----:B------:R-:W-:Y:S02]  /*ffa0*/  LOP3.LUT R7, R7, R8, RZ, 0xfc, !PT ;  /* 0x0000000807077212 */ /* 0x000fe400078efcff */
[----:B------:R-:W-:Y:S02]  /*ffb0*/  SHF.R.U32.HI R3, RZ, 0x2, R11 ;  /* 0x00000002ff037819 */ /* 0x000fe4000001160b */
[----:B------:R-:W-:-:S02]  /*ffc0*/  LOP3.LUT R4, R9, 0x100, R0, 0xf8, !PT ;  /* 0x0000010009047812 */ /* 0x000fc400078ef800 */
[----:B------:R-:W-:Y:S01]  /*ffd0*/  LOP3.LUT R0, R3, 0x60, R0, 0xf8, !PT ;  /* 0x0000006003007812 */ /* 0x000fe200078ef800 */
[----:B------:R-:W-:Y:S02]  /*ffe0*/  IMAD.IADD R3, R22, 0x1, R7 ;  /* 0x0000000116037824 */ /* 0x000fe400078e0207 */
[----:B------:R-:W-:Y:S01]  /*fff0*/  IMAD.MOV.U32 R0, RZ, RZ, 0x1 ;  /* 0x00000001ff007424 */ /* 0x000fe200078e00ff */
[----:B------:R-:W-:Y:S01]  /*10000*/  LOP3.LUT R5, R5, 0x10, R6, 0x78, !PT ;  /* 0x0000001005057812 */ /* 0x000fe200078e7806 */
[----:B------:R-:W-:Y:S01]  /*10010*/  BSSY B7, `(.L_x_11167) ;  /* 0x00004c7000077945 */ /* 0x000fe20003800000 */
[----:B------:R-:W-:Y:S02]  /*10020*/  IMAD.MOV.U32 R28, RZ, RZ, RZ ;  /* 0x000000ffff1c7224 */ /* 0x000fe400078e00ff */
[----:B------:R-:W-:Y:S01]  /*10030*/  LOP3.LUT R25, R4, R5, RZ, 0xfc, !PT ;  /* 0x0000000504197212 */ /* 0x000fe200078efcff */
[----:B------:R-:W-:Y:S02]  /*10040*/  IMAD.MOV.U32 R27, RZ, RZ, RZ ;  /* 0x000000ffff1b7224 */ /* 0x000fe400078e00ff */
[----:B------:R-:W-:Y:S01]  /*10050*/  IMAD.MOV.U32 R29, RZ, RZ, 0x1 ;  /* 0x00000001ff1d7424 */ /* 0x000fe200078e00ff */
[----:B------:R-:W-:Y:S01]  /*10060*/  ULDC.64 UR38, c[0x0][0x198] ;  /* 0x0000660000267ab9 */ /* 0x000fe20000000a00 */
[----:B------:R-:W-:Y:S01]  /*10070*/  ULDC UR36, c[0x0][0xc] ;  /* 0x0000030000247ab9 */ /* 0x000fe20000000800 */
[----:B---3--:R-:W-:-:S05]  /*10080*/  LOP3.LUT R2, R10, 0x1, RZ, 0xfc, !PT ;  /* 0x000000010a027812 */ /* 0x008fca00078efcff */
[----:B------:R0:W-:Y:S04]  /*10090*/  STL [R1+0x4c], R2 ;  /* 0x00004c0201007387 */ /* 0x0001e80000100800 */
[----:B------:R1:W-:Y:S01]  /*100a0*/  STL [R1+0x30], R3 ;  /* 0x0000300301007387 */ /* 0x0003e20000100800 */
[----:B0-----:R-:W-:-:S05]  /*100b0*/  LOP3.LUT R2, R10, 0x2, RZ, 0xfc, !PT ;  /* 0x000000020a027812 */ /* 0x001fca00078efcff */
[----:B------:R1:W-:Y:S04]  /*100c0*/  STL [R1+0x1c], R2 ;  /* 0x00001c0201007387 */ /* 0x0003e80000100800 */
[----:B------:R1:W-:Y:S04]  /*100d0*/  STL [R1+0x44], RZ ;  /* 0x000044ff01007387 */ /* 0x0003e80000100800 */
[----:B------:R1:W-:Y:S02]  /*100e0*/  STL [R1+0x4], R0 ;  /* 0x0000040001007387 */ /* 0x0003e40000100800 */
.L_x_11269:
[----:B01----:R-:W0:Y:S02]  /*100f0*/  LDC.64 R2, c[0x0][0xc88] ;  /* 0x00032200ff027b82 */ /* 0x003e240000000a00 */
[----:B0-----:R-:W-:-:S05]  /*10100*/  IMAD.WIDE R2, R19, 0x4, R2 ;  /* 0x0000000413027825 */ /* 0x001fca00078e0202 */
[----:B--2---:R-:W2:Y:S01]  /*10110*/  LDG.E R14, desc[UR40][R2.64] ;  /* 0x00000028020e7981 */ /* 0x004ea2000c1e1900 */
[----:B------:R-:W-:Y:S05]  /*10120*/  YIELD ;  /* 0x0000000000007946 */ /* 0x000fea0003800000 */
[----:B------:R-:W-:Y:S01]  /*10130*/  ULDC.64 UR4, c[0x0][0xa28] ;  /* 0x00028a0000047ab9 */ /* 0x000fe20000000a00 */
[----:B------:R-:W-:Y:S01]  /*10140*/  ULDC.64 UR6, c[0x0][0xa00] ;  /* 0x0002800000067ab9 */ /* 0x000fe20000000a00 */
[----:B------:R-:W-:Y:S02]  /*10150*/  ISETP.NE.U32.AND P0, PT, RZ, UR4, PT ;  /* 0x00000004ff007c0c */ /* 0x000fe4000bf05070 */
[----:B------:R-:W-:Y:S01]  /*10160*/  CS2R R8, SRZ ;  /* 0x0000000000087805 */ /* 0x000fe2000001ff00 */
[----:B------:R-:W-:Y:S01]  /*10170*/  ULDC.64 UR8, c[0x0][0xa18] ;  /* 0x0002860000087ab9 */ /* 0x000fe20000000a00 */
[----:B------:R-:W-:-:S02]  /*10180*/  ISETP.NE.AND.EX P1, PT, RZ, UR5, PT, P0 ;  /* 0x00000005ff007c0c */ /* 0x000fc4000bf25300 */
        /* <DEDUP_REMOVED lines=11> */
[----:B------:R-:W-:Y:S01]  /*10240*/  IADD3.X R3, R13, UR7, RZ, P2, !PT ;  /* 0x000000070d037c10 */ /* 0x000fe200097fe4ff */
[----:B------:R-:W-:Y:S01]  /*10250*/  ULDC.64 UR6, c[0x0][0xa10] ;  /* 0x0002840000067ab9 */ /* 0x000fe20000000a00 */
[----:B------:R-:W-:Y:S01]  /*10260*/  ISETP.NE.U32.AND P3, PT, RZ, UR8, PT ;  /* 0x00000008ff007c0c */ /* 0x000fe2000bf65070 */
[----:B------:R1:W5:Y:S04]  /*10270*/  @P1 LDG.E R8, desc[UR40][R4.64] ;  /* 0x0000002804081981 */ /* 0x000368000c1e1900 */
[----:B------:R-:W2:Y:S01]  /*10280*/  @P0 LDG.E R9, desc[UR40][R2.64] ;  /* 0x0000002802090981 */ /* 0x000ea2000c1e1900 */
[----:B------:R-:W-:-:S02]  /*10290*/  ISETP.NE.AND.EX P3, PT, RZ, UR9, PT, P3 ;  /* 0x00000009ff007c0c */ /* 0x000fc4000bf65330 */
[----:B------:R-:W-:Y:S01]  /*102a0*/  IADD3 R6, P4, R23, UR4, RZ ;  /* 0x0000000417067c10 */ /* 0x000fe2000ff9e0ff */
[----:B------:R-:W-:Y:S03]  /*102b0*/  STL [R1+0xc], R13 ;  /* 0x00000c0d01007387 */ /* 0x000fe60000100800 */
[----:B------:R-:W-:Y:S02]  /*102c0*/  IADD3.X R7, R13, UR5, RZ, P4, !PT ;  /* 0x000000050d077c10 */ /* 0x000fe4000a7fe4ff */
[----:B-1----:R-:W-:Y:S02]  /*102d0*/  IADD3 R4, P4, R23, UR6, RZ ;  /* 0x0000000617047c10 */ /* 0x002fe4000ff9e0ff */
[----:B------:R-:W-:Y:S02]  /*102e0*/  ISETP.NE.U32.AND P1, PT, RZ, UR4, PT ;  /* 0x00000004ff007c0c */ /* 0x000fe4000bf25070 */
[----:B------:R-:W-:Y:S01]  /*102f0*/  IADD3.X R5, R13, UR7, RZ, P4, !PT ;  /* 0x000000070d057c10 */ /* 0x000fe2000a7fe4ff */
[----:B------:R-:W-:Y:S01]  /*10300*/  ULDC UR4, c[0x0][0x288] ;  /* 0x0000a20000047ab9 */ /* 0x000fe20000000800 */
[----:B------:R-:W-:-:S02]  /*10310*/  ISETP.NE.U32.AND P2, PT, RZ, UR6, PT ;  /* 0x00000006ff007c0c */ /* 0x000fc4000bf45070 */
[----:B------:R-:W-:Y:S02]  /*10320*/  @P3 IADD3 R10, P4, R23, UR8, RZ ;  /* 0x00000008170a3c10 */ /* 0x000fe4000ff9e0ff */
[----:B------:R-:W-:Y:S02]  /*10330*/  ISETP.NE.AND.EX P1, PT, RZ, UR5, PT, P1 ;  /* 0x00000005ff007c0c */ /* 0x000fe4000bf25310 */
[----:B------:R-:W-:Y:S02]  /*10340*/  ISETP.NE.AND.EX P2, PT, RZ, UR7, PT, P2 ;  /* 0x00000007ff007c0c */ /* 0x000fe4000bf45320 */
[----:B------:R-:W-:Y:S01]  /*10350*/  @P3 IADD3.X R11, R13, UR9, RZ, P4, !PT ;  /* 0x000000090d0b3c10 */ /* 0x000fe2000a7fe4ff */
[----:B------:R-:W-:Y:S02]  /*10360*/  IMAD.MOV.U32 R12, RZ, RZ, RZ ;  /* 0x000000ffff0c7224 */ /* 0x000fe400078e00ff */
[----:B0-----:R-:W-:-:S06]  /*10370*/  IMAD.MOV.U32 R0, RZ, RZ, RZ ;  /* 0x000000ffff007224 */ /* 0x001fcc00078e00ff */
        /* <DEDUP_REMOVED lines=16> */
[----:B----4-:R-:W-:Y:S06]  /*10480*/  @P3 BRA `(.L_x_11168) ;  /* 0x0000000000143947 */ /* 0x010fec0003800000 */
[----:B------:R-:W-:Y:S05]  /*10490*/  @!P0 BRA `(.L_x_11168) ;  /* 0x0000000000108947 */ /* 0x000fea0003800000 */
[----:B------:R-:W2:Y:S04]  /*104a0*/  LDG.E R11, desc[UR40][R2.64] ;  /* 0x00000028020b7981 */ /* 0x000ea8000c1e1900 */
[----:B------:R-:W2:Y:S02]  /*104b0*/  LDG.E R2, desc[UR40][R2.64+0x4] ;  /* 0x0000042802027981 */ /* 0x000ea4000c1e1900 */
[----:B--2---:R-:W-:-:S05]  /*104c0*/  IMAD.IADD R2, R2, 0x1, -R11 ;  /* 0x0000000102027824 */ /* 0x004fca00078e0a0b */
[----:B------:R0:W-:Y:S02]  /*104d0*/  STL [R1+0x3c], R2 ;  /* 0x00003c0201007387 */ /* 0x0001e40000100800 */
.L_x_11168:
        /* <DEDUP_REMOVED lines=12> */
.L_x_11169:
[----:B------:R-:W-:Y:S05]  /*105a0*/  @!P1 BRA `(.L_x_11170) ;  /* 0x00000000000c9947 */ /* 0x000fea0003800000 */
[----:B------:R-:W2:Y:S04]  /*105b0*/  LDG.E R10, desc[UR40][R6.64] ;  /* 0x00000028060a7981 */ /* 0x000ea8000c1e1900 */
[----:B------:R-:W2:Y:S02]  /*105c0*/  LDG.E R6, desc[UR40][R6.64+0x4] ;  /* 0x0000042806067981 */ /* 0x000ea4000c1e1900 */
[----:B--2---:R-:W-:-:S07]  /*105d0*/  IMAD.IADD R10, R6, 0x1, -R10 ;  /* 0x00000001060a7824 */ /* 0x004fce00078e0a0a */
.L_x_11170:
        /* <DEDUP_REMOVED lines=11> */
[----:B------:R0:W-:Y:S01]  /*10690*/  STL [R1+0x40], R4 ;  /* 0x0000400401007387 */ /* 0x0001e20000100800 */
[--C-:B------:R-:W-:Y:S02]  /*106a0*/  IMAD R2, R4, 0xa0, -R10.reuse ;  /* 0x000000a004027824 */ /* 0x100fe400078e0a0a */
[----:B0-----:R-:W-:-:S03]  /*106b0*/  IMAD.MOV R4, RZ, RZ, -R10 ;  /* 0x000000ffff047224 */ /* 0x001fc600078e0a0a */
[----:B------:R-:W-:Y:S02]  /*106c0*/  VIMNMX R2, R2, R9, PT ;  /* 0x0000000902027248 */ /* 0x000fe40003fe0100 */
[----:B------:R-:W-:-:S04]  /*106d0*/  VIMNMX R4, RZ, R4, !PT ;  /* 0x00000004ff047248 */ /* 0x000fc80007fe0100 */
[----:B------:R-:W-:Y:S01]  /*106e0*/  ISETP.GT.AND P0, PT, R2, R4, PT ;  /* 0x000000040200720c */ /* 0x000fe20003f04270 */
[----:B------:R-:W-:-:S12]  /*106f0*/  IMAD.WIDE.U32 R4, R4, -0x33333333, RZ ;  /* 0xcccccccd04047825 */ /* 0x000fd800078e00ff */
[----:B------:R-:W-:Y:S02]  /*10700*/  @P0 IADD3 R2, R2, 0x9f, RZ ;  /* 0x0000009f02020810 */ /* 0x000fe40007ffe0ff */
[----:B------:R-:W-:-:S03]  /*10710*/  SHF.R.U32.HI R4, RZ, 0x7, R5 ;  /* 0x00000007ff047819 */ /* 0x000fc60000011605 */
        /* <DEDUP_REMOVED lines=14> */
.L_x_11304:
[----:B-1----:R-:W-:Y:S02]  /*10800*/  ISETP.NE.AND P0, PT, R14, RZ, PT ;  /* 0x000000ff0e00720c */ /* 0x002fe40003f05270 */
[----:B------:R-:W-:-:S11]  /*10810*/  PLOP3.LUT P6, PT, PT, PT, PT, 0x8, 0x0 ;  /* 0x000000000000781c */ /* 0x000fd60003fce170 */
[----:B------:R-:W-:Y:S05]  /*10820*/  @P0 BRA `(.L_x_11174) ;  /* 0x00000000000c0947 */ /* 0x000fea0003800000 */
[----:B------:R-:W-:-:S03]  /*10830*/  UMOV UR4, 0xffffffff ;  /* 0xffffffff00047882 */ /* 0x000fc60000000000 */
[----:B------:R-:W-:Y:S05]  /*10840*/  BRA.DIV UR4, `(.L_x_11175) ;  /* 0x0000004e04ec7947 */ /* 0x000fea000b800000 */
[----:B------:R-:W-:-:S13]  /*10850*/  ELECT P6, URZ, PT ;  /* 0x00000000003f782f */ /* 0x000fda00038c0000 */
.L_x_11174:
        /* <DEDUP_REMOVED lines=9> */
.L_x_11307:
[----:B------:R-:W-:Y:S05]  /*108f0*/  BSYNC B1 ;  /* 0x0000000000017941 */ /* 0x000fea0003800000 */
.L_x_11176:
[----:B------:R-:W-:Y:S04]  /*10900*/  BSSY B1, `(.L_x_11178) ;  /* 0x000004e000017945 */ /* 0x000fe80003800000 */
[----:B------:R-:W-:Y:S05]  /*10910*/  @!P6 BRA `(.L_x_11179) ;  /* 0x000000040030e947 */ /* 0x000fea0003800000 */
[----:B------:R-:W2:Y:S01]  /*10920*/  LDL R6, [R1+0x4] ;  /* 0x0000040001067983 */ /* 0x000ea20000100800 */
[----:B0-----:R-:W-:Y:S01]  /*10930*/  IMAD R5, R28, 0x8, R22 ;  /* 0x000000081c057824 */ /* 0x001fe200078e0216 */
[----:B------:R-:W0:Y:S01]  /*10940*/  S2R R7, SR_TID.X ;  /* 0x0000000000077919 */ /* 0x000e220000002100 */
[----:B------:R-:W-:Y:S01]  /*10950*/  BSSY B2, `(.L_x_11180) ;  /* 0x0000006000027945 */ /* 0x000fe20003800000 */
[----:B0-----:R-:W-:-:S04]  /*10960*/  LOP3.LUT R7, R7, 0x7f, RZ, 0xc0, !PT ;  /* 0x0000007f07077812 */ /* 0x001fc800078ec0ff */
[----:B------:R-:W-:Y:S02]  /*10970*/  ISETP.NE.AND P1, PT, R7, RZ, PT ;  /* 0x000000ff0700720c */ /* 0x000fe40003f25270 */
[----:B--2---:R-:W-:-:S04]  /*10980*/  SHF.L.U32 R6, R6, 0x1f, RZ ;  /* 0x0000001f06067819 */ /* 0x004fc800000006ff */
[----:B------:R-:W0:Y:S02]  /*10990*/  SYNCS.PHASECHK.TRANS64.TRYWAIT P0, [R5+URZ+0x132a0], R6 ;  /* 0x0132a006050075a7 */ /* 0x000e24000800017f */
[----:B0-----:R-:W-:Y:S05]  /*109a0*/  @!P0 BRA `(.L_x_11181) ;  /* 0x0000004c00c88947 */ /* 0x001fea0003800000 */
.L_x_11308:
[----:B------:R-:W-:Y:S05]  /*109b0*/  BSYNC B2 ;  /* 0x0000000000027941 */ /* 0x000fea0003800000 */
.L_x_11180:
        /* <DEDUP_REMOVED lines=9> */
.L_x_11183:
[----:B------:R-:W-:Y:S05]  /*10a50*/  BSYNC B2 ;  /* 0x0000000000027941 */ /* 0x000fea0003800000 */
.L_x_11182:
        /* <DEDUP_REMOVED lines=10> */
[----:B------:R-:W-:Y:S01]  /*10b00*/  VIADD R10, R7, 0xe000 ;  /* 0x0000e000070a7836 */ /* 0x000fe20000000000 */
[----:B------:R-:W-:-:S09]  /*10b10*/  UMOV UR7, 0x12f00000 ;  /* 0x12f0000000077882 */ /* 0x000fd20000000000 */
.L_x_11184:
        /* <DEDUP_REMOVED lines=13> */
.L_x_11309:
[----:B------:R-:W-:Y:S05]  /*10bf0*/  BSYNC B2 ;  /* 0x0000000000027941 */ /* 0x000fea0003800000 */
.L_x_11185:
        /* <DEDUP_REMOVED lines=11> */
.L_x_11188:
[----:B------:R-:W-:Y:S05]  /*10cb0*/  BSYNC B2 ;  /* 0x0000000000027941 */ /* 0x000fea0003800000 */
.L_x_11187:
        /* <DEDUP_REMOVED lines=8> */
.L_x_11189:
        /* <DEDUP_REMOVED lines=10> */
.L_x_11179:
[----:B------:R-:W-:Y:S05]  /*10de0*/  BSYNC B1 ;  /* 0x0000000000017941 */ /* 0x000fea0003800000 */
.L_x_11178:
[----:B------:R-:W2:Y:S01]  /*10df0*/  LDL.LU R6, [R1+0x4] ;  /* 0x0000040001067983 */ /* 0x000ea20000300800 */
[----:B------:R-:W-:Y:S01]  /*10e00*/  VIADD R28, R28, 0x1 ;  /* 0x000000011c1c7836 */ /* 0x000fe20000000000 */
[----:B------:R-:W-:Y:S01]  /*10e10*/  PLOP3.LUT P0, PT, PT, PT, PT, 0x8, 0x0 ;  /* 0x000000000000781c */ /* 0x000fe20003f0e170 */
[----:B------:R-:W-:-:S03]  /*10e20*/  VIADD R3, R3, 0xfffffffe ;  /* 0xfffffffe03037836 */ /* 0x000fc60000000000 */
[C---:B------:R-:W-:Y:S02]  /*10e30*/  ISETP.NE.AND P1, PT, R28.reuse, 0x2, PT ;  /* 0x000000021c00780c */ /* 0x040fe40003f25270 */
[----:B------:R-:W-:Y:S02]  /*10e40*/  ISETP.GE.AND P2, PT, R3, R4, PT ;  /* 0x000000040300720c */ /* 0x000fe40003f46270 */
[----:B0-----:R-:W-:Y:S02]  /*10e50*/  SEL R5, RZ, 0x1, P1 ;  /* 0x00000001ff057807 */ /* 0x001fe40000800000 */
[----:B------:R-:W-:Y:S02]  /*10e60*/  SEL R28, R28, RZ, P1 ;  /* 0x000000ff1c1c7207 */ /* 0x000fe40000800000 */
[----:B--2---:R-:W-:-:S05]  /*10e70*/  LOP3.LUT R6, R6, R5, RZ, 0x3c, !PT ;  /* 0x0000000506067212 */ /* 0x004fca00078e3cff */
[----:B------:R0:W-:Y:S02]  /*10e80*/  STL [R1+0x4], R6 ;  /* 0x0000040601007387 */ /* 0x0001e40000100800 */
[----:B------:R-:W-:Y:S05]  /*10e90*/  @!P2 BRA `(.L_x_11172) ;  /* 0x000000040064a947 */ /* 0x000fea0003800000 */
.L_x_11202:
[----:B------:R-:W-:Y:S05]  /*10ea0*/  YIELD ;  /* 0x0000000000007946 */ /* 0x000fea0003800000 */
[----:B------:R-:W-:Y:S04]  /*10eb0*/  BSSY B1, `(.L_x_11190) ;  /* 0x000004d000017945 */ /* 0x000fe80003800000 */
[----:B-1----:R-:W-:Y:S05]  /*10ec0*/  @!P6 BRA `(.L_x_11191) ;  /* 0x00000004002ce947 */ /* 0x002fea0003800000 */
[----:B0-----:R-:W2:Y:S01]  /*10ed0*/  LDL R6, [R1+0x4] ;  /* 0x0000040001067983 */ /* 0x001ea20000100800 */
[----:B------:R-:W0:Y:S02]  /*10ee0*/  S2R R5, SR_TID.X ;  /* 0x0000000000057919 */ /* 0x000e240000002100 */
[----:B0-----:R-:W-:Y:S01]  /*10ef0*/  LOP3.LUT R7, R5, 0x7f, RZ, 0xc0, !PT ;  /* 0x0000007f05077812 */ /* 0x001fe200078ec0ff */
[----:B------:R-:W-:Y:S01]  /*10f00*/  IMAD R5, R28, 0x8, R22 ;  /* 0x000000081c057824 */ /* 0x000fe200078e0216 */
[----:B------:R-:W-:Y:S02]  /*10f10*/  BSSY B2, `(.L_x_11192) ;  /* 0x0000005000027945 */ /* 0x000fe40003800000 */
[----:B------:R-:W-:Y:S02]  /*10f20*/  ISETP.NE.AND P2, PT, R7, RZ, PT ;  /* 0x000000ff0700720c */ /* 0x000fe40003f45270 */
[----:B--2---:R-:W-:-:S04]  /*10f30*/  SHF.L.U32 R6, R6, 0x1f, RZ ;  /* 0x0000001f06067819 */ /* 0x004fc800000006ff */
[----:B------:R-:W0:Y:S02]  /*10f40*/  SYNCS.PHASECHK.TRANS64.TRYWAIT P1, [R5+URZ+0x132a0], R6 ;  /* 0x0132a006050075a7 */ /* 0x000e24000802017f */
[----:B0-----:R-:W-:Y:S05]  /*10f50*/  @!P1 BRA `(.L_x_11193) ;  /* 0x0000004800849947 */ /* 0x001fea0003800000 */
.L_x_11310:
[----:B------:R-:W-:Y:S05]  /*10f60*/  BSYNC B2 ;  /* 0x0000000000027941 */ /* 0x000fea0003800000 */
.L_x_11192:
        /* <DEDUP_REMOVED lines=9> */
.L_x_11195:
[----:B------:R-:W-:Y:S05]  /*11000*/  BSYNC B2 ;  /* 0x0000000000027941 */ /* 0x000fea0003800000 */
.L_x_11194:
        /* <DEDUP_REMOVED lines=11> */
.L_x_11196:
        /* <DEDUP_REMOVED lines=13> */
.L_x_11311:
[----:B------:R-:W-:Y:S05]  /*11190*/  BSYNC B2 ;  /* 0x0000000000027941 */ /* 0x000fea0003800000 */
.L_x_11197:
        /* <DEDUP_REMOVED lines=11> */
.L_x_11200:
[----:B------:R-:W-:Y:S05]  /*11250*/  BSYNC B2 ;  /* 0x0000000000027941 */ /* 0x000fea0003800000 */
.L_x_11199:
        /* <DEDUP_REMOVED lines=8> */
.L_x_11201:
        /* <DEDUP_REMOVED lines=10> */
.L_x_11191:
[----:B------:R-:W-:Y:S05]  /*11380*/  BSYNC B1 ;  /* 0x0000000000017941 */ /* 0x000fea0003800000 */
.L_x_11190:
[----:B0-----:R-:W2:Y:S01]  /*11390*/  LDL.LU R6, [R1+0x4] ;  /* 0x0000040001067983 */ /* 0x001ea20000300800 */
[----:B------:R-:W-:Y:S01]  /*113a0*/  VIADD R28, R28, 0x1 ;  /* 0x000000011c1c7836 */ /* 0x000fe20000000000 */
[C---:B------:R-:W-:Y:S01]  /*113b0*/  ISETP.GT.AND P2, PT, R3.reuse, R4, PT ;  /* 0x000000040300720c */ /* 0x040fe20003f44270 */
[----:B------:R-:W-:-:S03]  /*113c0*/  VIADD R3, R3, 0xffffffff ;  /* 0xffffffff03037836 */ /* 0x000fc60000000000 */
[----:B------:R-:W-:-:S04]  /*113d0*/  ISETP.NE.AND P1, PT, R28, 0x2, PT ;  /* 0x000000021c00780c */ /* 0x000fc80003f25270 */
[----:B------:R-:W-:Y:S02]  /*113e0*/  SEL R5, RZ, 0x1, P1 ;  /* 0x00000001ff057807 */ /* 0x000fe40000800000 */
[----:B------:R-:W-:Y:S02]  /*113f0*/  SEL R28, R28, RZ, P1 ;  /* 0x000000ff1c1c7207 */ /* 0x000fe40000800000 */
[----:B--2---:R-:W-:-:S05]  /*11400*/  LOP3.LUT R6, R6, R5, RZ, 0x3c, !PT ;  /* 0x0000000506067212 */ /* 0x004fca00078e3cff */
[----:B------:R1:W-:Y:S01]  /*11410*/  STL [R1+0x4], R6 ;  /* 0x0000040601007387 */ /* 0x0003e20000100800 */
[----:B------:R-:W-:Y:S05]  /*11420*/  @P2 BRA `(.L_x_11202) ;  /* 0xfffffff8009c2947 */ /* 0x000fea000383ffff */
.L_x_11172:
[----:B------:R-:W-:Y:S05]  /*11430*/  BSYNC B0 ;  /* 0x0000000000007941 */ /* 0x000fea0003800000 */
.L_x_11171:
[----:B------:R-:W2:Y:S01]  /*11440*/  LDL R5, [R1+0x34] ;  /* 0x0000340001057983 */ /* 0x000ea20000100800 */
[----:B------:R-:W-:Y:S05]  /*11450*/  @!P0 WARPSYNC.ALL ;  /* 0x0000000000008948 */ /* 0x000fea0003800000 */
[----:B------:R-:W-:Y:S01]  /*11460*/  @!P0 BAR.SYNC.DEFER_BLOCKING 0xc, 0x200 ;  /* 0x0308000000008b1d */ /* 0x000fe20000010000 */
[----:B--2---:R-:W-:-:S13]  /*11470*/  ISETP.GT.AND P0, PT, R5, RZ, PT ;  /* 0x000000ff0500720c */ /* 0x004fda0003f04270 */
[----:B------:R-:W-:Y:S05]  /*11480*/  @P0 BRA `(.L_x_11203) ;  /* 0x0000000000440947 */ /* 0x000fea0003800000 */
[----:B------:R-:W2:Y:S02]  /*11490*/  S2R R5, SR_TID.X ;  /* 0x0000000000057919 */ /* 0x000ea40000002100 */
[----:B--2---:R-:W-:-:S04]  /*114a0*/  LOP3.LUT R5, R5, 0x7f, RZ, 0xc0, !PT ;  /* 0x0000007f05057812 */ /* 0x004fc800078ec0ff */
[----:B------:R-:W-:-:S13]  /*114b0*/  ISETP.NE.AND P0, PT, R5, RZ, PT ;  /* 0x000000ff0500720c */ /* 0x000fda0003f05270 */
[----:B------:R-:W-:Y:S05]  /*114c0*/  @P0 BRA `(.L_x_11204) ;  /* 0x0000002c00700947 */ /* 0x000fea0003800000 */
[----:B------:R-:W2:Y:S01]  /*114d0*/  S2R R5, SR_LANEID ;  /* 0x0000000000057919 */ /* 0x000ea20000000000 */
[----:B------:R-:W-:Y:S01]  /*114e0*/  VOTEU.ANY UR4, UPT, PT ;  /* 0x0000000000047886 */ /* 0x000fe200038e0100 */
[----:B------:R-:W3:Y:S01]  /*114f0*/  LDC.64 R2, c[0x0][0xc60] ;  /* 0x00031800ff027b82 */ /* 0x000ee20000000a00 */
[----:B------:R-:W2:Y:S02]  /*11500*/  FLO.U32 R0, UR4 ;  /* 0x0000000400007d00 */ /* 0x000ea400080e0000 */
[----:B--2---:R-:W-:-:S06]  /*11510*/  ISETP.EQ.U32.AND P0, PT, R0, R5, PT ;  /* 0x000000050000720c */ /* 0x004fcc0003f02070 */
[----:B------:R-:W3:Y:S07]  /*11520*/  POPC R5, UR4 ;  /* 0x0000000400057d09 */ /* 0x000eee0008000000 */
[----:B---3--:R-:W2:Y:S01]  /*11530*/  @P0 ATOMG.E.ADD.STRONG.GPU PT, R3, desc[UR40][R2.64], R5 ;  /* 0x00000005020309a8 */ /* 0x008ea200081ee1e8 */
[----:B------:R-:W3:Y:S02]  /*11540*/  S2R R4, SR_LTMASK ;  /* 0x0000000000047919 */ /* 0x000ee40000003900 */
[----:B---3--:R-:W-:-:S04]  /*11550*/  LOP3.LUT R4, R4, UR4, RZ, 0xc0, !PT ;  /* 0x0000000404047c12 */ /* 0x008fc8000f8ec0ff */
[----:B------:R-:W3:Y:S01]  /*11560*/  POPC R7, R4 ;  /* 0x0000000400077309 */ /* 0x000ee20000000000 */
[----:B--2---:R-:W3:Y:S02]  /*11570*/  SHFL.IDX PT, R0, R3, R0, 0x1f ;  /* 0x00001f0003007589 */ /* 0x004ee400000e0000 */
[----:B---3--:R-:W-:Y:S01]  /*11580*/  IADD3 R16, R0, UR36, R7 ;  /* 0x0000002400107c10 */ /* 0x008fe2000fffe007 */
[----:B------:R-:W-:Y:S06]  /*11590*/  BRA `(.L_x_11204) ;  /* 0x0000002c003c7947 */ /* 0x000fec0003800000 */
.L_x_11203:
        /* <DEDUP_REMOVED lines=11> */
[----:B01----:R-:W-:Y:S02]  /*11650*/  IMAD.U32 R6, RZ, RZ, UR8 ;  /* 0x00000008ff067e24 */ /* 0x003fe4000f8e00ff */
[----:B------:R-:W-:-:S02]  /*11660*/  IMAD.U32 R7, RZ, RZ, UR9 ;  /* 0x00000009ff077e24 */ /* 0x000fc4000f8e00ff */
[----:B------:R-:W-:Y:S02]  /*11670*/  IMAD.U32 R10, RZ, RZ, UR4 ;  /* 0x00000004ff0a7e24 */ /* 0x000fe4000f8e00ff */
[----:B------:R-:W-:Y:S02]  /*11680*/  IMAD.U32 R11, RZ, RZ, UR5 ;  /* 0x00000005ff0b7e24 */ /* 0x000fe4000f8e00ff */
[----:B------:R-:W-:Y:S02]  /*11690*/  IMAD.MOV.U32 R8, RZ, RZ, 0x70 ;  /* 0x00000070ff087424 */ /* 0x000fe400078e00ff */
[----:B------:R-:W-:Y:S02]  /*116a0*/  IMAD.MOV.U32 R12, RZ, RZ, 0x1 ;  /* 0x00000001ff0c7424 */ /* 0x000fe400078e00ff */
[----:B------:R-:W-:-:S07]  /*116b0*/  IMAD.MOV.U32 R13, RZ, RZ, RZ ;  /* 0x000000ffff0d7224 */ /* 0x000fce00078e00ff */
[----:B------:R-:W-:-:S07]  /*116c0*/  LEPC R20, `(.L_x_11206) ;  /* 0x000000001014794e */ /* 0x000fce0000000000 */
[----:B--2---:R-:W-:Y:S05]  /*116d0*/  CALL.ABS.NOINC R2 ;  /* 0x0000000002007343 */ /* 0x004fea0003c00000 */
.L_x_11206:
[----:B------:R-:W-:Y:S05]  /*116e0*/  BSYNC B6 ;  /* 0x0000000000067941 */ /* 0x000fea0003800000 */
.L_x_11205:
        /* <DEDUP_REMOVED lines=8> */
[----:B--2---:R-:W-:Y:S01]  /*11770*/  MOV R2, 0x0 ;  /* 0x0000000000027802 */ /* 0x004fe20000000f00 */
        /* <DEDUP_REMOVED lines=15> */
.L_x_11208:
[----:B------:R-:W-:Y:S05]  /*11870*/  BSYNC B6 ;  /* 0x0000000000067941 */ /* 0x000fea0003800000 */
.L_x_11207:
[----:B------:R-:W-:Y:S01]  /*11880*/  VIADD R24, R22, 0x1000 ;  /* 0x0000100016187836 */ /* 0x000fe20000000000 */
[----:B------:R-:W-:Y:S04]  /*11890*/  BSSY B6, `(.L_x_11209) ;  /* 0x0000013000067945 */ /* 0x000fe80003800000 */
[----:B------:R-:W-:-:S13]  /*118a0*/  LOP3.LUT P0, RZ, R24, 0x9f, RZ, 0xc0, !PT ;  /* 0x0000009f18ff7812 */ /* 0x000fda000780c0ff */
[----:B------:R-:W-:Y:S05]  /*118b0*/  @!P0 BRA `(.L_x_11210) ;  /* 0x0000000000408947 */ /* 0x000fea0003800000 */
[----:B--2---:R-:W-:Y:S01]  /*118c0*/  MOV R2, 0x0 ;  /* 0x0000000000027802 */ /* 0x004fe20000000f00 */
[----:B------:R-:W-:Y:S01]  /*118d0*/  ULDC.64 UR6, c[0x4][0x198] ;  /* 0x0100660000067ab9 */ /* 0x000fe20000000a00 */
[----:B------:R-:W-:Y:S01]  /*118e0*/  ULDC.64 UR8, c[0x4][0x1a0] ;  /* 0x0100680000087ab9 */ /* 0x000fe20000000a00 */
[----:B------:R-:W-:Y:S01]  /*118f0*/  ULDC.64 UR4, c[0x4][0x18] ;  /* 0x0100060000047ab9 */ /* 0x000fe20000000a00 */
[----:B------:R-:W-:Y:S01]  /*11900*/  IMAD.U32 R4, RZ, RZ, UR6 ;  /* 0x00000006ff047e24 */ /* 0x000fe2000f8e00ff */
[----:B01----:R-:W-:Y:S01]  /*11910*/  MOV R6, UR8 ;  /* 0x0000000800067c02 */ /* 0x003fe20008000f00 */
        /* <DEDUP_REMOVED lines=10> */
.L_x_11210:
[----:B------:R-:W-:Y:S05]  /*119c0*/  BSYNC B6 ;  /* 0x0000000000067941 */ /* 0x000fea0003800000 */
.L_x_11209:
[----:B--2---:R-:W2:Y:S01]  /*119d0*/  LDL R2, [R1] ;  /* 0x0000000001027983 */ /* 0x004ea20000100800 */
        /* <DEDUP_REMOVED lines=19> */
.L_x_11212:
[----:B------:R-:W-:Y:S05]  /*11b10*/  BSYNC B6 ;  /* 0x0000000000067941 */ /* 0x000fea0003800000 */
.L_x_11211:
[----:B------:R-:W2:Y:S01]  /*11b20*/  LDL.LU R21, [R1+0xc] ;  /* 0x00000c0001157983 */ /* 0x000ea20000300800 */
[----:B------:R-:W-:-:S03]  /*11b30*/  ULDC.64 UR4, c[0x0][0x9f8] ;  /* 0x00027e0000047ab9 */ /* 0x000fc60000000a00 */
[----:B------:R-:W3:Y:S01]  /*11b40*/  LDL R20, [R1+0x8] ;  /* 0x0000080001147983 */ /* 0x000ee20000100800 */
[----:B------:R-:W-:-:S04]  /*11b50*/  ISETP.NE.U32.AND P0, PT, RZ, UR4, PT ;  /* 0x00000004ff007c0c */ /* 0x000fc8000bf05070 */
[----:B------:R-:W-:-:S13]  /*11b60*/  ISETP.NE.AND.EX P0, PT, RZ, UR5, PT, P0 ;  /* 0x00000005ff007c0c */ /* 0x000fda000bf05300 */
[----:B------:R-:W-:-:S04]  /*11b70*/  @P0 IADD3 R2, P1, R23, UR4, RZ ;  /* 0x0000000417020c10 */ /* 0x000fc8000ff3e0ff */
[----:B--2---:R-:W-:Y:S01]  /*11b80*/  @P0 IADD3.X R3, R21, UR5, RZ, P1, !PT ;  /* 0x0000000515030c10 */ /* 0x004fe20008ffe4ff */
[----:B------:R-:W-:-:S04]  /*11b90*/  ULDC.64 UR4, c[0x0][0xa08] ;  /* 0x0002820000047ab9 */ /* 0x000fc80000000a00 */
[----:B---3--:R2:W3:Y:S02]  /*11ba0*/  @P0 LDG.E R20, desc[UR40][R2.64] ;  /* 0x0000002802140981 */ /* 0x0084e4000c1e1900 */
[----:B--2---:R-:W2:Y:S01]  /*11bb0*/  LDC.64 R2, c[0x0][0x418] ;  /* 0x00010600ff027b82 */ /* 0x004ea20000000a00 */
[----:B---3--:R-:W-:Y:S01]  /*11bc0*/  SHF.R.S32.HI R8, RZ, 0x1f, R20 ;  /* 0x0000001fff087819 */ /* 0x008fe20000011414 */
[----:B------:R3:W-:Y:S01]  /*11bd0*/  @P0 STL [R1+0x8], R20 ;  /* 0x0000081401000387 */ /* 0x0007e20000100800 */
[----:B--2---:R-:W-:Y:S01]  /*11be0*/  LOP3.LUT P0, RZ, R2, UR4, RZ, 0xfc, !PT ;  /* 0x0000000402ff7c12 */ /* 0x004fe2000f80fcff */
[----:B------:R-:W-:Y:S02]  /*11bf0*/  UMOV UR4, 0xffffffff ;  /* 0xffffffff00047882 */ /* 0x000fe40000000000 */
[----:B------:R3:W-:Y:S01]  /*11c00*/  STL [R1+0xc], R8 ;  /* 0x00000c0801007387 */ /* 0x0007e20000100800 */
[----:B------:R-:W-:-:S04]  /*11c10*/  LOP3.LUT P0, RZ, R3, UR5, RZ, 0xfc, P0 ;  /* 0x0000000503ff7c12 */ /* 0x000fc8000800fcff */
[----:B------:R-:W-:Y:S01]  /*11c20*/  SEL R23, R20, RZ, !P0 ;  /* 0x000000ff14177207 */ /* 0x000fe20004000000 */
[----:B------:R-:W-:Y:S08]  /*11c30*/  BRA.DIV UR4, `(.L_x_11213) ;  /* 0x0000003e04747947 */ /* 0x000ff0000b800000 */
[----:B------:R-:W2:Y:S02]  /*11c40*/  S2R R0, SR_TID.X ;  /* 0x0000000000007919 */ /* 0x000ea40000002100 */
[----:B--2---:R-:W-:-:S04]  /*11c50*/  SHF.R.U32.HI R0, RZ, 0x5, R0 ;  /* 0x00000005ff007819 */ /* 0x004fc80000011600 */
[----:B------:R-:W-:-:S05]  /*11c60*/  LOP3.LUT R0, R0, 0x3, RZ, 0xc0, !PT ;  /* 0x0000000300007812 */ /* 0x000fca00078ec0ff */
[----:B------:R2:W4:Y:S02]  /*11c70*/  SHFL.IDX PT, R14, R0, RZ, 0x1f ;  /* 0x00001fff000e7589 */ /* 0x00052400000e0000 */
.L_x_11314:
[----:B--2---:R-:W2:Y:S01]  /*11c80*/  LDL.LU R0, [R1] ;  /* 0x0000000001007983 */ /* 0x004ea20000300800 */
[----:B------:R-:W-:Y:S02]  /*11c90*/  PLOP3.LUT P1, PT, PT, PT, PT, 0x8, 0x0 ;  /* 0x000000000000781c */ /* 0x000fe40003f2e170 */
[----:B----4-:R-:W-:Y:S02]  /*11ca0*/  ISETP.NE.AND P0, PT, R14, RZ, PT ;  /* 0x000000ff0e00720c */ /* 0x010fe40003f05270 */
[----:B--2---:R-:W-:-:S09]  /*11cb0*/  LOP3.LUT R0, R0, 0xfffffffe, RZ, 0xc0, !PT ;  /* 0xfffffffe00007812 */ /* 0x004fd200078ec0ff */
[----:B------:R-:W-:-:S05]  /*11cc0*/  @P1 LOP3.LUT R0, R0, 0x1, RZ, 0xfc, !PT ;  /* 0x0000000100001812 */ /* 0x000fca00078efcff */
[----:B------:R2:W-:Y:S01]  /*11cd0*/  STL [R1], R0 ;  /* 0x0000000001007387 */ /* 0x0005e20000100800 */
[----:B------:R-:W-:Y:S05]  /*11ce0*/  @P0 BRA `(.L_x_11214) ;  /* 0x0000000400580947 */ /* 0x000fea0003800000 */
[----:B------:R-:W-:-:S03]  /*11cf0*/  UMOV UR4, 0xffffffff ;  /* 0xffffffff00047882 */ /* 0x000fc60000000000 */
[----:B------:R-:W-:Y:S05]  /*11d00*/  BRA.DIV UR4, `(.L_x_11215) ;  /* 0x0000003e04747947 */ /* 0x000fea000b800000 */
[----:B------:R-:W-:-:S13]  /*11d10*/  ELECT P6, URZ, PT ;  /* 0x00000000003f782f */ /* 0x000fda00038c0000 */
.L_x_11317:
[----:B------:R-:W-:Y:S05]  /*11d20*/  @!P6 BRA `(.L_x_11214) ;  /* 0x000000040048e947 */ /* 0x000fea0003800000 */
[----:B--2---:R-:W2:Y:S01]  /*11d30*/  LDL R0, [R1+0x40] ;  /* 0x0000400001007983 */ /* 0x004ea20000100800 */
[----:B------:R-:W-:-:S04]  /*11d40*/  ISETP.NE.U32.AND P0, PT, R2, RZ, PT ;  /* 0x000000ff0200720c */ /* 0x000fc80003f05070 */
[----:B------:R-:W-:Y:S01]  /*11d50*/  ISETP.NE.AND.EX P0, PT, R3, RZ, PT, P0 ;  /* 0x000000ff0300720c */ /* 0x000fe20003f05300 */
[----:B--2---:R-:W-:-:S12]  /*11d60*/  VIADD R0, R0, 0xffffffff ;  /* 0xffffffff00007836 */ /* 0x004fd80000000000 */
[----:B------:R-:W-:Y:S05]  /*11d70*/  @!P0 BRA `(.L_x_11216) ;  /* 0x0000000000448947 */ /* 0x000fea0003800000 */
[----:B------:R-:W2:Y:S01]  /*11d80*/  LDC R7, c[0x0][0x43c] ;  /* 0x00010f00ff077b82 */ /* 0x000ea20000000800 */
[----:B------:R-:W-:Y:S01]  /*11d90*/  ULDC.64 UR4, c[0x0][0x428] ;  /* 0x00010a0000047ab9 */ /* 0x000fe20000000a00 */
[----:B--2---:R-:W-:-:S13]  /*11da0*/  ISETP.NE.AND P0, PT, R7, 0x1, PT ;  /* 0x000000010700780c */ /* 0x004fda0003f05270 */
[----:B------:R-:W0:Y:S02]  /*11db0*/  @P0 LDC.64 R4, c[0x0][0x440] ;  /* 0x00011000ff040b82 */ /* 0x000e240000000a00 */
[----:B01----:R-:W-:-:S04]  /*11dc0*/  @P0 IMAD.HI.U32 R6, R0, R4, RZ ;  /* 0x0000000400060227 */ /* 0x003fc800078e00ff */
        /* <DEDUP_REMOVED lines=12> */
.L_x_11216:
[----:B------:R-:W-:Y:S01]  /*11e90*/  IMAD R4, R27, 0x8, R22 ;  /* 0x000000081b047824 */ /* 0x000fe200078e0216 */
[----:B--2---:R-:W-:Y:S01]  /*11ea0*/  SHF.L.U32 R3, R29, 0x1f, RZ ;  /* 0x0000001f1d037819 */ /* 0x004fe200000006ff */
[----:B------:R-:W2:Y:S03]  /*11eb0*/  S2R R2, SR_TID.X ;  /* 0x0000000000027919 */ /* 0x000ea60000002100 */
[----:B------:R-:W4:Y:S01]  /*11ec0*/  SYNCS.PHASECHK.TRANS64.TRYWAIT P0, [R4+URZ+0x13280], R3 ;  /* 0x01328003040075a7 */ /* 0x000f22000800017f */
[----:B--2---:R-:W-:-:S04]  /*11ed0*/  LOP3.LUT R2, R2, 0x7f, RZ, 0xc0, !PT ;  /* 0x0000007f02027812 */ /* 0x004fc800078ec0ff */
[----:B------:R-:W-:Y:S01]  /*11ee0*/  ISETP.NE.AND P1, PT, R2, RZ, PT ;  /* 0x000000ff0200720c */ /* 0x000fe20003f25270 */
[----:B----4-:R-:W-:-:S12]  /*11ef0*/  @!P0 BRA `(.L_x_11217) ;  /* 0x0000003c00188947 */ /* 0x010fd80003800000 */
.L_x_11318:
        /* <DEDUP_REMOVED lines=8> */
.L_x_11218:
[----:B------:R-:W4:Y:S01]  /*11f80*/  LDL R5, [R1+0x10] ;  /* 0x0000100001057983 */ /* 0x000f220000100800 */
[----:B------:R-:W-:Y:S01]  /*11f90*/  IMAD R2, R27, 0x2800, R22 ;  /* 0x000028001b027824 */ /* 0x000fe200078e0216 */
[----:B------:R-:W-:Y:S01]  /*11fa0*/  R2UR UR9, R4 ;  /* 0x00000000040972ca */ /* 0x000fe200000e0000 */
[----:B------:R-:W-:Y:S01]  /*11fb0*/  UIADD3 UR4, UP0, UR38, 0x470, URZ ;  /* 0x0000047026047890 */ /* 0x000fe2000ff1e03f */
[----:B------:R-:W-:Y:S01]  /*11fc0*/  R2UR UR12, R18 ;  /* 0x00000000120c72ca */ /* 0x000fe200000e0000 */
[----:B------:R-:W-:Y:S01]  /*11fd0*/  UMOV UR6, 0x0 ;  /* 0x0000000000067882 */ /* 0x000fe20000000000 */
[----:B------:R-:W-:Y:S01]  /*11fe0*/  R2UR UR8, R2 ;  /* 0x00000000020872ca */ /* 0x000fe200000e0000 */
[----:B------:R-:W-:Y:S01]  /*11ff0*/  UIADD3.X UR5, URZ, UR39, URZ, UP0, !UPT ;  /* 0x000000273f057290 */ /* 0x000fe200087fe43f */
[----:B-----5:R-:W-:Y:S01]  /*12000*/  R2UR UR13, R23 ;  /* 0x00000000170d72ca */ /* 0x020fe200000e0000 */
[----:B------:R-:W-:Y:S01]  /*12010*/  UMOV UR7, 0x14f00000 ;  /* 0x14f0000000077882 */ /* 0x000fe20000000000 */
[----:B------:R-:W-:-:S05]  /*12020*/  UMOV UR10, URZ ;  /* 0x0000003f000a7c82 */ /* 0x000fca0008000000 */
[----:B------:R-:W-:-:S04]  /*12030*/  UIADD3 UR9, UR9, 0x13270, URZ ;  /* 0x0001327009097890 */ /* 0x000fc8000fffe03f */
[----:B------:R-:W-:Y:S01]  /*12040*/  UIADD3 UR8, UR8, 0x6000, URZ ;  /* 0x0000600008087890 */ /* 0x000fe2000fffe03f */
[----:B----4-:R-:W-:-:S05]  /*12050*/  IMAD R0, R0, 0xa0, R5 ;  /* 0x000000a000007824 */ /* 0x010fca00078e0205 */
[----:B------:R-:W-:-:S13]  /*12060*/  R2UR UR11, R0 ;  /* 0x00000000000b72ca */ /* 0x000fda00000e0000 */
[----:B------:R4:W-:Y:S01]  /*12070*/  UTMALDG.4D [UR8], [UR4], desc[UR6] ;  /* 0x00000608040075b4 */ /* 0x0009e20008019000 */
[----:B------:R-:W0:Y:S02]  /*12080*/  SYNCS.PHASECHK.TRANS64.TRYWAIT P0, [R4+URZ+0x13240], R3 ;  /* 0x01324003040075a7 */ /* 0x000e24000800017f */
[----:B0---4-:R-:W-:Y:S05]  /*12090*/  @!P0 BRA `(.L_x_11219) ;  /* 0x0000003800c48947 */ /* 0x011fea0003800000 */
.L_x_11319:
        /* <DEDUP_REMOVED lines=8> */
.L_x_11220:
[----:B0-2---:R-:W2:Y:S01]  /*12120*/  LDL.LU R3, [R1] ;  /* 0x0000000001037983 */ /* 0x005ea20000300800 */
        /* <DEDUP_REMOVED lines=18> */
.L_x_11214:
[----:B------:R-:W5:Y:S04]  /*12250*/  LDL.LU R4, [R1+0x18] ;  /* 0x0000180001047983 */ /* 0x000f680000300800 */
[----:B01----:R-:W3:Y:S04]  /*12260*/  LDL.LU R6, [R1+0x14] ;  /* 0x0000140001067983 */ /* 0x003ee80000300800 */
[----:B----4-:R-:W4:Y:S01]  /*12270*/  LDL.LU R3, [R1+0x24] ;  /* 0x0000240001037983 */ /* 0x010f220000300800 */
[----:B------:R-:W-:Y:S05]  /*12280*/  WARPSYNC.ALL ;  /* 0x0000000000007948 */ /* 0x000fea0003800000 */
[----:B------:R-:W-:Y:S01]  /*12290*/  ULDC.64 UR6, c[0x0][0xa00] ;  /* 0x0002800000067ab9 */ /* 0x000fe20000000a00 */
[----:B------:R-:W-:Y:S01]  /*122a0*/  ULDC.64 UR4, c[0x0][0x298] ;  /* 0x0000a60000047ab9 */ /* 0x000fe20000000a00 */
[----:B------:R-:W-:Y:S01]  /*122b0*/  BAR.SYNC.DEFER_BLOCKING 0x8, 0x200 ;  /* 0x0208000000007b1d */ /* 0x000fe20000010000 */
[----:B------:R-:W-:Y:S01]  /*122c0*/  ISETP.NE.U32.AND P0, PT, RZ, UR6, PT ;  /* 0x00000006ff007c0c */ /* 0x000fe2000bf05070 */
[----:B--2---:R-:W-:-:S03]  /*122d0*/  VIADD R0, R22, 0xb000 ;  /* 0x0000b00016007836 */ /* 0x004fc60000000000 */
[----:B------:R-:W-:Y:S01]  /*122e0*/  ISETP.NE.AND.EX P0, PT, RZ, UR7, PT, P0 ;  /* 0x00000007ff007c0c */ /* 0x000fe2000bf05300 */
[----:B------:R-:W-:Y:S01]  /*122f0*/  BSSY B6, `(.L_x_11221) ;  /* 0x0000020000067945 */ /* 0x000fe20003800000 */
[----:B------:R-:W-:Y:S02]  /*12300*/  LOP3.LUT P1, RZ, R0, 0x1bf, RZ, 0xc0, !PT ;  /* 0x000001bf00ff7812 */ /* 0x000fe4000782c0ff */
[----:B-----5:R-:W-:-:S05]  /*12310*/  SHF.R.S32.HI R2, RZ, 0x1f, R4 ;  /* 0x0000001fff027819 */ /* 0x020fca0000011404 */
[----:B------:R-:W-:Y:S01]  /*12320*/  IMAD R2, R2, UR4, RZ ;  /* 0x0000000402027c24 */ /* 0x000fe2000f8e02ff */
[----:B----4-:R-:W-:-:S03]  /*12330*/  SEL R3, R3, RZ, !P0 ;  /* 0x000000ff03037207 */ /* 0x010fc60004000000 */
[----:B------:R-:W-:Y:S01]  /*12340*/  IMAD R0, R4, UR5, R2 ;  /* 0x0000000504007c24 */ /* 0x000fe2000f8e0202 */
[----:B---3--:R-:W-:Y:S01]  /*12350*/  SEL R2, R6, RZ, !P0 ;  /* 0x000000ff06027207 */ /* 0x008fe20004000000 */
        /* <DEDUP_REMOVED lines=25> */
.L_x_11222:
[----:B------:R-:W-:Y:S05]  /*124f0*/  BSYNC B6 ;  /* 0x0000000000067941 */ /* 0x000fea0003800000 */
.L_x_11221:
[----:B-1----:R-:W2:Y:S01]  /*12500*/  LDL.LU R0, [R1+0x18] ;  /* 0x0000180001007983 */ /* 0x002ea20000300800 */
[----:B------:R-:W0:Y:S01]  /*12510*/  LDC R9, c[0x0][0x448] ;  /* 0x00011200ff097b82 */ /* 0x000e220000000800 */
[----:B------:R-:W-:Y:S01]  /*12520*/  ULDC.64 UR4, c[0x0][0x2d8] ;  /* 0x0000b60000047ab9 */ /* 0x000fe20000000a00 */
[----:B------:R-:W-:Y:S01]  /*12530*/  ULDC.64 UR6, c[0x0][0x2c8] ;  /* 0x0000b20000067ab9 */ /* 0x000fe20000000a00 */
[----:B------:R-:W2:Y:S01]  /*12540*/  LDL.LU.64 R2, [R1+0x28] ;  /* 0x0000280001027983 */ /* 0x000ea20000300a00 */
[----:B------:R-:W-:-:S03]  /*12550*/  ULDC.64 UR8, c[0x0][0x280] ;  /* 0x0000a00000087ab9 */ /* 0x000fc60000000a00 */
[----:B------:R-:W3:Y:S04]  /*12560*/  LDL.LU R20, [R1+0x24] ;  /* 0x0000240001147983 */ /* 0x000ee80000300800 */
[----:B------:R-:W4:Y:S04]  /*12570*/  LDL.LU R21, [R1+0x48] ;  /* 0x0000480001157983 */ /* 0x000f280000300800 */
[----:B------:R-:W4:Y:S04]  /*12580*/  LDL.LU R4, [R1+0x14] ;  /* 0x0000140001047983 */ /* 0x000f280000300800 */
[----:B------:R1:W5:Y:S01]  /*12590*/  LDL R10, [R1+0x30] ;  /* 0x00003000010a7983 */ /* 0x0003620000100800 */
[----:B0-----:R-:W-:-:S13]  /*125a0*/  ISETP.NE.AND P0, PT, R9, 0x1, PT ;  /* 0x000000010900780c */ /* 0x001fda0003f05270 */
[----:B------:R-:W0:Y:S08]  /*125b0*/  @P0 LDC R5, c[0x0][0x450] ;  /* 0x00011400ff050b82 */ /* 0x000e300000000800 */
[----:B------:R-:W1:Y:S01]  /*125c0*/  @P0 LDC R8, c[0x0][0x450] ;  /* 0x00011400ff080b82 */ /* 0x000e620000000800 */
[----:B--2---:R-:W-:Y:S02]  /*125d0*/  IMAD.MOV.U32 R3, RZ, RZ, R0 ;  /* 0x000000ffff037224 */ /* 0x004fe400078e0000 */
[----:B---3--:R-:W-:-:S02]  /*125e0*/  IMAD R0, R20, UR4, RZ ;  /* 0x0000000414007c24 */ /* 0x008fc4000f8e02ff */
        /* <DEDUP_REMOVED lines=9> */
[----:B------:R-:W-:Y:S01]  /*12680*/  ULDC.64 UR4, c[0x0][0x2d0] ;  /* 0x0000b40000047ab9 */ /* 0x000fe20000000a00 */
[----:B------:R-:W4:Y:S02]  /*12690*/  @P0 LDC R4, c[0x0][0x44c] ;  /* 0x00011300ff040b82 */ /* 0x000f240000000800 */
[----:B------:R-:W-:Y:S01]  /*126a0*/  IMAD.IADD R3, R3, 0x1, R0 ;  /* 0x0000000103037824 */ /* 0x000fe200078e0200 */
[----:B--2---:R-:W-:-:S04]  /*126b0*/  LOP3.LUT R20, R20, 0x7f, RZ, 0xc0, !PT ;  /* 0x0000007f14147812 */ /* 0x004fc800078ec0ff */
[----:B------:R-:W-:Y:S01]  /*126c0*/  SHF.R.U32.HI R20, RZ, 0x2, R20 ;  /* 0x00000002ff147819 */ /* 0x000fe20000011614 */
[----:B---3--:R-:W-:-:S05]  /*126d0*/  IMAD.SHL.U32 R6, R21, 0x20, RZ ;  /* 0x0000002015067824 */ /* 0x008fca00078e00ff */
[----:B------:R-:W-:-:S05]  /*126e0*/  LOP3.LUT R6, R20, 0x60, R6, 0xf8, !PT ;  /* 0x0000006014067812 */ /* 0x000fca00078ef806 */
[----:B------:R-:W-:-:S04]  /*126f0*/  IMAD R6, R17, 0xc0, R6 ;  /* 0x000000c011067824 */ /* 0x000fc800078e0206 */
[----:B----4-:R-:W-:-:S04]  /*12700*/  @P0 IMAD.HI.U32 R0, R6, R4, RZ ;  /* 0x0000000406000227 */ /* 0x010fc800078e00ff */
        /* <DEDUP_REMOVED lines=19> */
[----:B-1----:R-:W-:-:S05]  /*12840*/  @P0 SHF.R.U32.HI R6, RZ, R8, R7 ;  /* 0x00000008ff060219 */ /* 0x002fca0000011607 */
[----:B------:R-:W-:-:S04]  /*12850*/  IMAD.MOV R7, RZ, RZ, -R6 ;  /* 0x000000ffff077224 */ /* 0x000fc800078e0a06 */
[----:B------:R-:W-:Y:S01]  /*12860*/  IMAD R5, R9, R7, R5 ;  /* 0x0000000709057224 */ /* 0x000fe200078e0205 */
[----:B------:R-:W-:Y:S01]  /*12870*/  SHF.R.S32.HI R7, RZ, 0x1f, R6 ;  /* 0x0000001fff077819 */ /* 0x000fe20000011406 */
[----:B------:R-:W-:-:S04]  /*12880*/  IMAD.WIDE.U32 R2, R6, UR4, R2 ;  /* 0x0000000406027c25 */ /* 0x000fc8000f8e0002 */
[----:B------:R-:W-:Y:S01]  /*12890*/  IMAD R7, R7, UR4, RZ ;  /* 0x0000000407077c24 */ /* 0x000fe2000f8e02ff */
[----:B------:R-:W-:-:S03]  /*128a0*/  ULDC UR4, c[0x0][0x2b8] ;  /* 0x0000ae0000047ab9 */ /* 0x000fc60000000800 */
[----:B------:R-:W-:Y:S01]  /*128b0*/  IMAD R7, R6, UR5, R7 ;  /* 0x0000000506077c24 */ /* 0x000fe2000f8e0207 */
[----:B------:R-:W-:Y:S01]  /*128c0*/  SHF.R.S32.HI R6, RZ, 0x1f, R5 ;  /* 0x0000001fff067819 */ /* 0x000fe20000011405 */
[----:B------:R-:W-:Y:S02]  /*128d0*/  IMAD.SHL.U32 R20, R21, 0x10, RZ ;  /* 0x0000001015147824 */ /* 0x000fe400078e00ff */
[----:B------:R-:W-:Y:S02]  /*128e0*/  IMAD.IADD R3, R3, 0x1, R7 ;  /* 0x0000000103037824 */ /* 0x000fe400078e0207 */
[----:B------:R-:W-:Y:S02]  /*128f0*/  IMAD R6, R6, UR6, RZ ;  /* 0x0000000606067c24 */ /* 0x000fe4000f8e02ff */
[----:B------:R-:W-:Y:S01]  /*12900*/  IMAD.WIDE.U32 R2, R5, UR6, R2 ;  /* 0x0000000605027c25 */ /* 0x000fe2000f8e0002 */
[----:B------:R-:W-:-:S03]  /*12910*/  LOP3.LUT R20, R20, 0x30, RZ, 0xc0, !PT ;  /* 0x0000003014147812 */ /* 0x000fc600078ec0ff */
[----:B------:R-:W-:Y:S01]  /*12920*/  IMAD R6, R5, UR7, R6 ;  /* 0x0000000705067c24 */ /* 0x000fe2000f8e0206 */
[----:B------:R-:W-:Y:S02]  /*12930*/  IADD3 R2, P1, R2, UR8, RZ ;  /* 0x0000000802027c10 */ /* 0x000fe4000ff3e0ff */
[----:B------:R-:W-:Y:S01]  /*12940*/  ISETP.GE.AND P0, PT, R20, UR4, PT ;  /* 0x0000000414007c0c */ /* 0x000fe2000bf06270 */
[----:B------:R-:W-:Y:S01]  /*12950*/  UMOV UR4, 0xffffffff ;  /* 0xffffffff00047882 */ /* 0x000fe20000000000 */
[----:B------:R-:W-:Y:S02]  /*12960*/  LOP3.LUT R21, R21, 0x7f, RZ, 0xc0, !PT ;  /* 0x0000007f15157812 */ /* 0x000fe400078ec0ff */
[----:B------:R-:W-:Y:S02]  /*12970*/  IADD3.X R3, R3, UR9, R6, P1, !PT ;  /* 0x0000000903037c10 */ /* 0x000fe40008ffe406 */
[----:B------:R-:W-:Y:S01]  /*12980*/  SHF.R.U32.HI R21, RZ, 0x2, R21 ;  /* 0x00000002ff157819 */ /* 0x000fe20000011615 */
[----:B------:R-:W-:Y:S06]  /*12990*/  BRA.DIV UR4, `(.L_x_11223) ;  /* 0x0000003204987947 */ /* 0x000fec000b800000 */
[----:B------:R-:W2:Y:S01]  /*129a0*/  LDL.LU R6, [R1+0x3c] ;  /* 0x00003c0001067983 */ /* 0x000ea20000300800 */
[----:B------:R-:W-:-:S03]  /*129b0*/  IMAD R17, R17, 0xc0, R21 ;  /* 0x000000c011117824 */ /* 0x000fc600078e0215 */
[----:B------:R-:W-:Y:S04]  /*129c0*/  SHFL.IDX PT, R7, R4, RZ, 0x1c1f ;  /* 0x001c1fff04077589 */ /* 0x000fe800000e0000 */
[----:B------:R-:W-:Y:S04]  /*129d0*/  SHFL.IDX PT, R8, R3, RZ, 0x1c1f ;  /* 0x001c1fff03087589 */ /* 0x000fe800000e0000 */
[----:B------:R-:W-:Y:S01]  /*129e0*/  SHFL.IDX PT, R3, R3, 0x1, 0x1c1f ;  /* 0x003c1f0003037f89 */ /* 0x000fe200000e0000 */
[----:B--2---:R-:W-:-:S03]  /*129f0*/  IMAD R5, R6, R9, RZ ;  /* 0x0000000906057224 */ /* 0x004fc600078e02ff */
[----:B------:R-:W0:Y:S02]  /*12a00*/  SHFL.IDX PT, R6, R0, RZ, 0x1c1f ;  /* 0x001c1fff00067589 */ /* 0x000e2400000e0000 */
[----:B------:R-:W-:-:S13]  /*12a10*/  ISETP.GE.AND P1, PT, R17, R5, PT ;  /* 0x000000051100720c */ /* 0x000fda0003f26270 */
[----:B0-----:R-:W-:-:S05]  /*12a20*/  @!P1 IADD3 R6, P2, R20, R6, RZ ;  /* 0x0000000614069210 */ /* 0x001fca0007f5e0ff */
[----:B------:R-:W-:-:S05]  /*12a30*/  @!P1 IMAD.X R7, RZ, RZ, R7, P2 ;  /* 0x000000ffff079224 */ /* 0x000fca00010e0607 */
[----:B-----5:R0:W-:Y:S02]  /*12a40*/  @!P1 LDGSTS.E.BYPASS.LTC128B.128 [R10+0xb000], desc[UR40][R6.64], !P0 ;  /* 0x0b000000060a9fae */ /* 0x0201e4000c101d68 */
[----:B0-----:R-:W-:Y:S02]  /*12a50*/  VIADD R6, R17, 0x20 ;  /* 0x0000002011067836 */ /* 0x001fe40000000000 */
[----:B------:R-:W0:Y:S03]  /*12a60*/  SHFL.IDX PT, R7, R0, 0x1, 0x1c1f ;  /* 0x003c1f0000077f89 */ /* 0x000e2600000e0000 */
[----:B------:R-:W-:Y:S02]  /*12a70*/  ISETP.GE.AND P1, PT, R6, R5, PT ;  /* 0x000000050600720c */ /* 0x000fe40003f26270 */
[----:B------:R-:W1:Y:S11]  /*12a80*/  SHFL.IDX PT, R6, R4, 0x1, 0x1c1f ;  /* 0x003c1f0004067f89 */ /* 0x000e7600000e0000 */
[----:B0-----:R-:W-:-:S05]  /*12a90*/  @!P1 IADD3 R7, P2, R20, R7, RZ ;  /* 0x0000000714079210 */ /* 0x001fca0007f5e0ff */
[----:B-1----:R-:W-:-:S05]  /*12aa0*/  @!P1 IMAD.X R6, RZ, RZ, R6, P2 ;  /* 0x000000ffff069224 */ /* 0x002fca00010e0606 */
[----:B------:R-:W-:-:S04]  /*12ab0*/  @!P1 LOP3.LUT R7, R7, R6, RZ, 0x3c, !PT ;  /* 0x0000000607079212 */ /* 0x000fc800078e3cff */
[----:B------:R-:W-:-:S04]  /*12ac0*/  @!P1 LOP3.LUT R6, R7, R6, RZ, 0x3c, !PT ;  /* 0x0000000607069212 */ /* 0x000fc800078e3cff */
[----:B------:R-:W-:-:S05]  /*12ad0*/  @!P1 LOP3.LUT R7, R7, R6, RZ, 0x3c, !PT ;  /* 0x0000000607079212 */ /* 0x000fca00078e3cff */
[----:B------:R0:W-:Y:S02]  /*12ae0*/  @!P1 LDGSTS.E.BYPASS.LTC128B.128 [R10+0xb800], desc[UR40][R6.64], !P0 ;  /* 0x0b800000060a9fae */ /* 0x0001e4000c101d68 */
[----:B0-----:R-:W-:Y:S02]  /*12af0*/  VIADD R6, R17, 0x40 ;  /* 0x0000004011067836 */ /* 0x001fe40000000000 */
[----:B------:R-:W0:Y:S03]  /*12b00*/  SHFL.IDX PT, R7, R0, 0x2, 0x1c1f ;  /* 0x005c1f0000077f89 */ /* 0x000e2600000e0000 */
[----:B------:R-:W-:Y:S02]  /*12b10*/  ISETP.GE.AND P1, PT, R6, R5, PT ;  /* 0x000000050600720c */ /* 0x000fe40003f26270 */
[----:B------:R-:W1:Y:S04]  /*12b20*/  SHFL.IDX PT, R6, R4, 0x2, 0x1c1f ;  /* 0x005c1f0004067f89 */ /* 0x000e6800000e0000 */
[----:B------:R-:W-:Y:S07]  /*12b30*/  SHFL.IDX PT, R4, R4, 0x3, 0x1c1f ;  /* 0x007c1f0004047f89 */ /* 0x000fee00000e0000 */
[----:B0-----:R-:W-:-:S05]  /*12b40*/  @!P1 IADD3 R7, P2, R20, R7, RZ ;  /* 0x0000000714079210 */ /* 0x001fca0007f5e0ff */
[----:B-1----:R-:W-:-:S05]  /*12b50*/  @!P1 IMAD.X R6, RZ, RZ, R6, P2 ;  /* 0x000000ffff069224 */ /* 0x002fca00010e0606 */
[----:B------:R-:W-:-:S04]  /*12b60*/  @!P1 LOP3.LUT R7, R7, R6, RZ, 0x3c, !PT ;  /* 0x0000000607079212 */ /* 0x000fc800078e3cff */
[----:B------:R-:W-:-:S04]  /*12b70*/  @!P1 LOP3.LUT R6, R7, R6, RZ, 0x3c, !PT ;  /* 0x0000000607069212 */ /* 0x000fc800078e3cff */
[----:B------:R-:W-:-:S05]  /*12b80*/  @!P1 LOP3.LUT R7, R7, R6, RZ, 0x3c, !PT ;  /* 0x0000000607079212 */ /* 0x000fca00078e3cff */
[----:B------:R0:W-:Y:S04]  /*12b90*/  @!P1 LDGSTS.E.BYPASS.LTC128B.128 [R10+0xc000], desc[UR40][R6.64], !P0 ;  /* 0x0c000000060a9fae */ /* 0x0001e8000c101d68 */
[----:B0-----:R0:W1:Y:S02]  /*12ba0*/  SHFL.IDX PT, R6, R0, 0x3, 0x1c1f ;  /* 0x007c1f0000067f89 */ /* 0x00106400000e0000 */
[----:B0-----:R-:W-:-:S05]  /*12bb0*/  VIADD R0, R17, 0x80 ;  /* 0x0000008011007836 */ /* 0x001fca0000000000 */
[----:B------:R-:W-:Y:S02]  /*12bc0*/  ISETP.GE.AND P2, PT, R0, R5, PT ;  /* 0x000000050000720c */ /* 0x000fe40003f46270 */
[----:B------:R-:W-:-:S04]  /*12bd0*/  IADD3 R0, R17, 0x60, RZ ;  /* 0x0000006011007810 */ /* 0x000fc80007ffe0ff */
[----:B------:R-:W-:Y:S02]  /*12be0*/  ISETP.GE.AND P1, PT, R0, R5, PT ;  /* 0x000000050000720c */ /* 0x000fe40003f26270 */
[----:B------:R-:W0:Y:S04]  /*12bf0*/  SHFL.IDX PT, R0, R2, RZ, 0x1c1f ;  /* 0x001c1fff02007589 */ /* 0x000e2800000e0000 */
[----:B------:R-:W2:Y:S07]  /*12c00*/  SHFL.IDX PT, R2, R2, 0x1, 0x1c1f ;  /* 0x003c1f0002027f89 */ /* 0x000eae00000e0000 */
[----:B-1----:R-:W-:-:S05]  /*12c10*/  @!P1 IADD3 R6, P3, R20, R6, RZ ;  /* 0x0000000614069210 */ /* 0x002fca0007f7e0ff */
[----:B------:R-:W-:-:S04]  /*12c20*/  @!P1 IMAD.X R4, RZ, RZ, R4, P3 ;  /* 0x000000ffff049224 */ /* 0x000fc800018e0604 */
[----:B------:R-:W-:-:S05]  /*12c30*/  @!P1 IMAD.MOV.U32 R7, RZ, RZ, R4 ;  /* 0x000000ffff079224 */ /* 0x000fca00078e0004 */
[----:B------:R1:W-:Y:S01]  /*12c40*/  @!P1 LDGSTS.E.BYPASS.LTC128B.128 [R10+0xc800], desc[UR40][R6.64], !P0 ;  /* 0x0c800000060a9fae */ /* 0x0003e2000c101d68 */
[----:B0-----:R-:W-:-:S05]  /*12c50*/  @!P2 IADD3 R0, P1, R20, R0, RZ ;  /* 0x000000001400a210 */ /* 0x001fca0007f3e0ff */
[----:B-1----:R-:W-:-:S04]  /*12c60*/  @!P2 IMAD.X R6, RZ, RZ, R8, P1 ;  /* 0x000000ffff06a224 */ /* 0x002fc800008e0608 */
[----:B------:R-:W-:Y:S02]  /*12c70*/  @!P2 IMAD.MOV.U32 R7, RZ, RZ, R6 ;  /* 0x000000ffff07a224 */ /* 0x000fe400078e0006 */
[----:B------:R-:W-:-:S05]  /*12c80*/  @!P2 IMAD.MOV.U32 R6, RZ, RZ, R0 ;  /* 0x000000ffff06a224 */ /* 0x000fca00078e0000 */
[----:B--2---:R0:W-:Y:S02]  /*12c90*/  @!P2 LDGSTS.E.BYPASS.LTC128B.128 [R10+0xd000], desc[UR40][R6.64], !P0 ;  /* 0x0d000000060aafae */ /* 0x0041e4000c101d68 */
.L_x_11332:
        /* <DEDUP_REMOVED lines=10> */
.L_x_11224:
        /* <DEDUP_REMOVED lines=18> */
.L_x_11333:
[----:B------:R-:W-:Y:S05]  /*12e60*/  BSYNC B0 ;  /* 0x0000000000007941 */ /* 0x000fea0003800000 */
.L_x_11225:
[----:B------:R-:W2:Y:S02]  /*12e70*/  LDL.LU R2, [R1+0x34] ;  /* 0x0000340001027983 */ /* 0x000ea40000300800 */
[----:B--2---:R-:W-:-:S13]  /*12e80*/  ISETP.GE.AND P0, PT, R2, 0xa1, PT ;  /* 0x000000a10200780c */ /* 0x004fda0003f06270 */
[----:B------:R-:W-:Y:S05]  /*12e90*/  @!P0 BRA `(.L_x_11227) ;  /* 0x0000000c00448947 */ /* 0x000fea0003800000 */
[----:B------:R-:W2:Y:S01]  /*12ea0*/  LDL.LU R2, [R1+0x40] ;  /* 0x0000400001027983 */ /* 0x000ea20000300800 */
[----:B-1----:R-:W-:Y:S02]  /*12eb0*/  IMAD.MOV.U32 R0, RZ, RZ, R27 ;  /* 0x000000ffff007224 */ /* 0x002fe400078e001b */
[----:B------:R-:W-:Y:S02]  /*12ec0*/  IMAD.MOV.U32 R8, RZ, RZ, R29 ;  /* 0x000000ffff087224 */ /* 0x000fe400078e001d */
[----:B--2---:R-:W-:-:S07]  /*12ed0*/  VIADD R2, R2, 0xfffffffe ;  /* 0xfffffffe02027836 */ /* 0x004fce0000000000 */
.L_x_11247:
        /* <DEDUP_REMOVED lines=34> */
.L_x_11230:
[----:B01----:R-:W-:Y:S01]  /*13100*/  IMAD R6, R27, 0x8, R22 ;  /* 0x000000081b067824 */ /* 0x003fe200078e0216 */
[----:B------:R-:W-:Y:S01]  /*13110*/  SHF.L.U32 R5, R29, 0x1f, RZ ;  /* 0x0000001f1d057819 */ /* 0x000fe200000006ff */
[----:B------:R-:W0:Y:S01]  /*13120*/  S2R R4, SR_TID.X ;  /* 0x0000000000047919 */ /* 0x000e220000002100 */
[----:B------:R-:W-:Y:S02]  /*13130*/  BSSY B1, `(.L_x_11231) ;  /* 0x0000005000017945 */ /* 0x000fe40003800000 */
[----:B------:R-:W1:Y:S01]  /*13140*/  SYNCS.PHASECHK.TRANS64.TRYWAIT P0, [R6+URZ+0x13280], R5 ;  /* 0x01328005060075a7 */ /* 0x000e62000800017f */
[----:B0-----:R-:W-:-:S04]  /*13150*/  LOP3.LUT R4, R4, 0x7f, RZ, 0xc0, !PT ;  /* 0x0000007f04047812 */ /* 0x001fc800078ec0ff */
[----:B------:R-:W-:Y:S01]  /*13160*/  ISETP.NE.AND P1, PT, R4, RZ, PT ;  /* 0x000000ff0400720c */ /* 0x000fe20003f25270 */
[----:B-1----:R-:W-:-:S12]  /*13170*/  @!P0 BRA `(.L_x_11232) ;  /* 0x0000003000948947 */ /* 0x002fd80003800000 */
.L_x_11334:
[----:B------:R-:W-:Y:S05]  /*13180*/  BSYNC B1 ;  /* 0x0000000000017941 */ /* 0x000fea0003800000 */
.L_x_11231:
        /* <DEDUP_REMOVED lines=9> */
.L_x_11234:
[----:B------:R-:W-:Y:S05]  /*13220*/  BSYNC B1 ;  /* 0x0000000000017941 */ /* 0x000fea0003800000 */
.L_x_11233:
        /* <DEDUP_REMOVED lines=12> */
.L_x_11235:
        /* <DEDUP_REMOVED lines=13> */
.L_x_11335:
[----:B------:R-:W-:Y:S05]  /*133c0*/  BSYNC B1 ;  /* 0x0000000000017941 */ /* 0x000fea0003800000 */
.L_x_11236:
        /* <DEDUP_REMOVED lines=11> */
.L_x_11239:
[----:B------:R-:W-:Y:S05]  /*13480*/  BSYNC B1 ;  /* 0x0000000000017941 */ /* 0x000fea0003800000 */
.L_x_11238:
[----:B------:R-:W-:Y:S01]  /*13490*/  R2UR UR10, R10 ;  /* 0x000000000a0a72ca */ /* 0x000fe200000e0000 */
[----:B------:R-:W-:Y:S01]  /*134a0*/  UIADD3 UR4, UP0, UR38, 0x370, URZ ;  /* 0x0000037026047890 */ /* 0x000fe2000ff1e03f */
[----:B------:R-:W-:Y:S01]  /*134b0*/  R2UR UR6, R12 ;  /* 0x000000000c0672ca */ /* 0x000fe200000e0000 */
[----:B01----:R-:W-:Y:S01]  /*134c0*/  VIADD R6, R6, 0x13230 ;  /* 0x0001323006067836 */ /* 0x003fe20000000000 */
[----:B------:R-:W-:Y:S01]  /*134d0*/  R2UR UR7, R13 ;  /* 0x000000000d0772ca */ /* 0x000fe200000e0000 */
[----:B------:R-:W-:Y:S01]  /*134e0*/  UIADD3.X UR5, URZ, UR39, URZ, UP0, !UPT ;  /* 0x000000273f057290 */ /* 0x000fe200087fe43f */
[----:B------:R-:W-:Y:S02]  /*134f0*/  PLOP3.LUT P0, PT, PT, PT, PT, 0x80, 0x0 ;  /* 0x000000000000781c */ /* 0x000fe40003f0f070 */
[----:B------:R-:W-:-:S11]  /*13500*/  IADD3 R4, R4, 0xe000, RZ ;  /* 0x0000e00004047810 */ /* 0x000fd60007ffe0ff */
.L_x_11240:
        /* <DEDUP_REMOVED lines=10> */
.L_x_11229:
[----:B------:R-:W-:Y:S05]  /*135b0*/  BSYNC B0 ;  /* 0x0000000000007941 */ /* 0x000fea0003800000 */
.L_x_11228:
[----:B------:R-:W2:Y:S02]  /*135c0*/  LDL R5, [R1+0x4c] ;  /* 0x00004c0001057983 */ /* 0x000ea40000100800 */
[----:B--2---:R-:W-:-:S13]  /*135d0*/  ISETP.NE.AND P0, PT, R5, 0x3, PT ;  /* 0x000000030500780c */ /* 0x004fda0003f05270 */
[----:B------:R-:W-:Y:S05]  /*135e0*/  @!P0 BRA `(.L_x_11241) ;  /* 0x0000000000048947 */ /* 0x000fea0003800000 */
[----:B------:R-:W-:Y:S01]  /*135f0*/  BPT.TRAP 0x1 ;  /* 0x000000040000795c */ /* 0x000fe20000300000 */
.L_x_11241:
[----:B------:R-:W2:Y:S01]  /*13600*/  LDL R5, [R1+0x1c] ;  /* 0x00001c0001057983 */ /* 0x000ea20000100800 */
[----:B------:R-:W-:Y:S01]  /*13610*/  LOP3.LUT R4, R8, 0x1, RZ, 0x3c, !PT ;  /* 0x0000000108047812 */ /* 0x000fe200078e3cff */
[----:B------:R-:W-:Y:S01]  /*13620*/  IMAD R3, R0, 0x8, R22 ;  /* 0x0000000800037824 */ /* 0x000fe200078e0216 */
[----:B------:R-:W-:Y:S02]  /*13630*/  BSSY B0, `(.L_x_11242) ;  /* 0x0000005000007945 */ /* 0x000fe40003800000 */
[----:B------:R-:W-:-:S04]  /*13640*/  SHF.L.U32 R4, R4, 0x1f, RZ ;  /* 0x0000001f04047819 */ /* 0x000fc800000006ff */
[----:B------:R-:W1:Y:S01]  /*13650*/  SYNCS.PHASECHK.TRANS64.TRYWAIT P0, [R3+URZ+0x13270], R4 ;  /* 0x01327004030075a7 */ /* 0x000e62000800017f */
[----:B--2---:R-:W-:Y:S01]  /*13660*/  ISETP.NE.AND P1, PT, R5, 0x3, PT ;  /* 0x000000030500780c */ /* 0x004fe20003f25270 */
[----:B-1----:R-:W-:-:S12]  /*13670*/  @!P0 BRA `(.L_x_11243) ;  /* 0x0000002c007c8947 */ /* 0x002fd80003800000 */
.L_x_11336:
[----:B------:R-:W-:Y:S05]  /*13680*/  BSYNC B0 ;  /* 0x0000000000007941 */ /* 0x000fea0003800000 */
.L_x_11242:
[----:B------:R-:W-:Y:S05]  /*13690*/  @!P1 BRA `(.L_x_11244) ;  /* 0x0000000000049947 */ /* 0x000fea0003800000 */
[----:B------:R-:W-:Y:S01]  /*136a0*/  BPT.TRAP 0x1 ;  /* 0x000000040000795c */ /* 0x000fe20000300000 */
.L_x_11244:
[----:B-1----:R-:W-:Y:S01]  /*136b0*/  SHF.L.U32 R4, R8, 0x1f, RZ ;  /* 0x0000001f08047819 */ /* 0x002fe200000006ff */
[----:B------:R-:W-:-:S03]  /*136c0*/  IMAD R0, R0, 0x2800, RZ ;  /* 0x0000280000007824 */ /* 0x000fc600078e02ff */
[----:B------:R-:W1:Y:S02]  /*136d0*/  SYNCS.PHASECHK.TRANS64.TRYWAIT P0, [R3+URZ+0x13260], R4 ;  /* 0x01326004030075a7 */ /* 0x000e64000800017f */
[----:B-1----:R-:W-:Y:S05]  /*136e0*/  @!P0 BRA `(.L_x_11245) ;  /* 0x0000002c00748947 */ /* 0x002fea0003800000 */
.L_x_11337:
[----:B-1----:R-:W-:Y:S01]  /*136f0*/  LOP3.LUT R4, R0, R26, RZ, 0xfc, !PT ;  /* 0x0000001a00047212 */ /* 0x002fe200078efcff */
[----:B------:R-:W-:Y:S05]  /*13700*/  WARPSYNC.ALL ;  /* 0x0000000000007948 */ /* 0x000fea0003800000 */
[----:B------:R-:W-:-:S06]  /*13710*/  IMAD.IADD R4, R22, 0x1, R4 ;  /* 0x0000000116047824 */ /* 0x000fcc00078e0204 */
        /* <DEDUP_REMOVED lines=60> */
.L_x_11246:
[----:B0-----:R-:W0:Y:S01]  /*13ae0*/  S2R R0, SR_TID.X ;  /* 0x0000000000007919 */ /* 0x001e220000002100 */
[----:B-1----:R1:W-:Y:S01]  /*13af0*/  SYNCS.ARRIVE.TRANS64.A1T0 RZ, [R3+URZ+0x13250], RZ ;  /* 0x013250ff03ff79a7 */ /* 0x0023e2000810003f */
[----:B------:R-:W-:Y:S01]  /*13b00*/  IMAD.MOV.U32 R8, RZ, RZ, R29 ;  /* 0x000000ffff087224 */ /* 0x000fe200078e001d */
[----:B0-----:R-:W-:Y:S01]  /*13b10*/  LOP3.LUT R0, R0, 0x7f, RZ, 0xc0, !PT ;  /* 0x0000007f00007812 */ /* 0x001fe200078ec0ff */
        /* <DEDUP_REMOVED lines=8> */
[----:B--2---:R-:W-:Y:S05]  /*13ba0*/  @P0 BRA `(.L_x_11247) ;  /* 0xfffffff000cc0947 */ /* 0x004fea000383ffff */
.L_x_11227:
[----:B------:R-:W2:Y:S02]  /*13bb0*/  S2R R3, SR_TID.X ;  /* 0x0000000000037919 */ /* 0x000ea40000002100 */
[----:B--2---:R-:W-:Y:S02]  /*13bc0*/  LOP3.LUT R4, R3, 0x7f, RZ, 0xc0, !PT ;  /* 0x0000007f03047812 */ /* 0x004fe400078ec0ff */
[----:B------:R-:W2:Y:S01]  /*13bd0*/  LDL R3, [R1+0x4c] ;  /* 0x00004c0001037983 */ /* 0x000ea20000100800 */
[----:B------:R-:W-:Y:S01]  /*13be0*/  BSSY B0, `(.L_x_11248) ;  /* 0x0000010000007945 */ /* 0x000fe20003800000 */
[----:B------:R-:W-:Y:S02]  /*13bf0*/  ISETP.NE.AND P0, PT, R4, RZ, PT ;  /* 0x000000ff0400720c */ /* 0x000fe40003f05270 */
[----:B--2---:R-:W-:-:S11]  /*13c00*/  ISETP.NE.AND P2, PT, R3, 0x3, PT ;  /* 0x000000030300780c */ /* 0x004fd60003f45270 */
[----:B------:R-:W-:Y:S05]  /*13c10*/  @P0 BRA `(.L_x_11249) ;  /* 0x0000000000300947 */ /* 0x000fea0003800000 */
[----:B------:R-:W2:Y:S01]  /*13c20*/  S2R R5, SR_LANEID ;  /* 0x0000000000057919 */ /* 0x000ea20000000000 */
[----:B------:R-:W-:Y:S01]  /*13c30*/  VOTEU.ANY UR4, UPT, PT ;  /* 0x0000000000047886 */ /* 0x000fe200038e0100 */
[----:B------:R-:W3:Y:S01]  /*13c40*/  LDC.64 R2, c[0x0][0xc60] ;  /* 0x00031800ff027b82 */ /* 0x000ee20000000a00 */
[----:B-1----:R-:W2:Y:S02]  /*13c50*/  FLO.U32 R0, UR4 ;  /* 0x0000000400007d00 */ /* 0x002ea400080e0000 */
[----:B--2---:R-:W-:-:S06]  /*13c60*/  ISETP.EQ.U32.AND P1, PT, R0, R5, PT ;  /* 0x000000050000720c */ /* 0x004fcc0003f22070 */
[----:B------:R-:W3:Y:S07]  /*13c70*/  POPC R5, UR4 ;  /* 0x0000000400057d09 */ /* 0x000eee0008000000 */
[----:B---3--:R-:W2:Y:S01]  /*13c80*/  @P1 ATOMG.E.ADD.STRONG.GPU PT, R3, desc[UR40][R2.64], R5 ;  /* 0x00000005020319a8 */ /* 0x008ea200081ee1e8 */
[----:B------:R-:W1:Y:S02]  /*13c90*/  S2R R4, SR_LTMASK ;  /* 0x0000000000047919 */ /* 0x000e640000003900 */
[----:B-1----:R-:W-:-:S04]  /*13ca0*/  LOP3.LUT R4, R4, UR4, RZ, 0xc0, !PT ;  /* 0x0000000404047c12 */ /* 0x002fc8000f8ec0ff */
[----:B0-----:R-:W0:Y:S01]  /*13cb0*/  POPC R7, R4 ;  /* 0x0000000400077309 */ /* 0x001e220000000000 */
[----:B--2---:R-:W0:Y:S02]  /*13cc0*/  SHFL.IDX PT, R0, R3, R0, 0x1f ;  /* 0x00001f0003007589 */ /* 0x004e2400000e0000 */
[----:B0-----:R-:W-:-:S07]  /*13cd0*/  IADD3 R16, R0, UR36, R7 ;  /* 0x0000002400107c10 */ /* 0x001fce000fffe007 */
.L_x_11249:
[----:B------:R-:W-:Y:S05]  /*13ce0*/  BSYNC B0 ;  /* 0x0000000000007941 */ /* 0x000fea0003800000 */
.L_x_11248:
[----:B------:R-:W-:Y:S05]  /*13cf0*/  @!P2 BRA `(.L_x_11250) ;  /* 0x000000000004a947 */ /* 0x000fea0003800000 */
[----:B------:R-:W-:Y:S01]  /*13d00*/  BPT.TRAP 0x1 ;  /* 0x000000040000795c */ /* 0x000fe20000300000 */
.L_x_11250:
[----:B------:R-:W2:Y:S01]  /*13d10*/  LDL R2, [R1+0x1c] ;  /* 0x00001c0001027983 */ /* 0x000ea20000100800 */
[----:B------:R-:W-:Y:S01]  /*13d20*/  LOP3.LUT R3, R29, 0x1, RZ, 0x3c, !PT ;  /* 0x000000011d037812 */ /* 0x000fe200078e3cff */
[----:B-1----:R-:W-:Y:S01]  /*13d30*/  IMAD R0, R27, 0x8, R22 ;  /* 0x000000081b007824 */ /* 0x002fe200078e0216 */
[----:B------:R-:W-:Y:S02]  /*13d40*/  BSSY B0, `(.L_x_11251) ;  /* 0x0000005000007945 */ /* 0x000fe40003800000 */
[----:B------:R-:W-:-:S04]  /*13d50*/  SHF.L.U32 R3, R3, 0x1f, RZ ;  /* 0x0000001f03037819 */ /* 0x000fc800000006ff */
[----:B------:R-:W1:Y:S01]  /*13d60*/  SYNCS.PHASECHK.TRANS64.TRYWAIT P1, [R0+URZ+0x13270], R3 ;  /* 0x01327003000075a7 */ /* 0x000e62000802017f */
[----:B--2---:R-:W-:Y:S01]  /*13d70*/  ISETP.NE.AND P2, PT, R2, 0x3, PT ;  /* 0x000000030200780c */ /* 0x004fe20003f45270 */
[----:B-1----:R-:W-:-:S12]  /*13d80*/  @!P1 BRA `(.L_x_11252) ;  /* 0x0000002400e09947 */ /* 0x002fd80003800000 */
.L_x_11338:
[----:B------:R-:W-:Y:S05]  /*13d90*/  BSYNC B0 ;  /* 0x0000000000007941 */ /* 0x000fea0003800000 */
.L_x_11251:
[----:B------:R-:W-:Y:S05]  /*13da0*/  @!P2 BRA `(.L_x_11253) ;  /* 0x000000000004a947 */ /* 0x000fea0003800000 */
[----:B------:R-:W-:Y:S01]  /*13db0*/  BPT.TRAP 0x1 ;  /* 0x000000040000795c */ /* 0x000fe20000300000 */
.L_x_11253:
[----:B-1----:R-:W-:-:S04]  /*13dc0*/  SHF.L.U32 R3, R29, 0x1f, RZ ;  /* 0x0000001f1d037819 */ /* 0x002fc800000006ff */
[----:B------:R-:W1:Y:S02]  /*13dd0*/  SYNCS.PHASECHK.TRANS64.TRYWAIT P1, [R0+URZ+0x13260], R3 ;  /* 0x01326003000075a7 */ /* 0x000e64000802017f */
[----:B-1----:R-:W-:Y:S05]  /*13de0*/  @!P1 BRA `(.L_x_11254) ;  /* 0x0000002400dc9947 */ /* 0x002fea0003800000 */
.L_x_11339:
[----:B------:R-:W-:Y:S01]  /*13df0*/  IMAD R2, R27, 0x2800, RZ ;  /* 0x000028001b027824 */ /* 0x000fe200078e02ff */
[----:B------:R-:W-:Y:S05]  /*13e00*/  WARPSYNC.ALL ;  /* 0x0000000000007948 */ /* 0x000fea0003800000 */
[----:B-1----:R-:W-:-:S05]  /*13e10*/  LOP3.LUT R3, R2, R26, RZ, 0xfc, !PT ;  /* 0x0000001a02037212 */ /* 0x002fca00078efcff */
[----:B------:R-:W-:Y:S01]  /*13e20*/  IMAD.IADD R4, R22, 0x1, R3 ;  /* 0x0000000116047824 */ /* 0x000fe200078e0203 */
[----:B------:R-:W-:-:S05]  /*13e30*/  LOP3.LUT R3, R2, R25, RZ, 0xfc, !PT ;  /* 0x0000001902037212 */ /* 0x000fca00078efcff */
[----:B0-----:R-:W0:Y:S01]  /*13e40*/  LDSM.16.MT88.4 R4, [R4+0x6000] ;  /* 0x006000000404783b */ /* 0x001e220000004200 */
        /* <DEDUP_REMOVED lines=9> */
[----:B------:R-:W-:Y:S01]  /*13ee0*/  STSM.16.M88.4 [R12], R8 ;  /* 0x000000080c007844 */ /* 0x000fe20000000200 */
[----:B------:R-:W-:Y:S01]  /*13ef0*/  IADD3 R13, R24, R3, RZ ;  /* 0x00000003180d7210 */ /* 0x000fe20007ffe0ff */
[----:B------:R-:W-:Y:S02]  /*13f00*/  VIADD R3, R2, 0x1000 ;  /* 0x0000100002037836 */ /* 0x000fe40000000000 */
        /* <DEDUP_REMOVED lines=10> */
[----:B------:R-:W0:Y:S01]  /*13fb0*/  LDSM.16.MT88.4 R4, [R4+0x6000] ;  /* 0x006000000404783b */ /* 0x000e220000004200 */
[C---:B------:R-:W-:Y:S02]  /*13fc0*/  VIADD R3, R2.reuse, 0x1800 ;  /* 0x0000180002037836 */ /* 0x040fe40000000000 */
[----:B------:R-:W-:Y:S01]  /*13fd0*/  VIADD R2, R2, 0x2000 ;  /* 0x0000200002027836 */ /* 0x000fe20000000000 */
[C-C-:B0-----:R-:W-:Y:S02]  /*13fe0*/  PRMT R8, R4.reuse, 0x6420, R5.reuse ;  /* 0x0000642004087816 */ /* 0x141fe40000000005 */
[----:B------:R-:W-:-:S02]  /*13ff0*/  PRMT R9, R4, 0x7531, R5 ;  /* 0x0000753104097816 */ /* 0x000fc40000000005 */
[C---:B------:R-:W-:Y:S02]  /*14000*/  LOP3.LUT R5, R3.reuse, R26, RZ, 0xfc, !PT ;  /* 0x0000001a03057212 */ /* 0x040fe400078efcff */
        /* <DEDUP_REMOVED lines=30> */
.L_x_11255:
        /* <DEDUP_REMOVED lines=10> */
.L_x_11204:
[----:B------:R-:W2:Y:S02]  /*14290*/  LDL R0, [R1] ;  /* 0x0000000001007983 */ /* 0x000ea40000100800 */
[----:B--2---:R-:W-:-:S13]  /*142a0*/  LOP3.LUT P0, RZ, R0, 0x2, RZ, 0xc0, !PT ;  /* 0x0000000200ff7812 */ /* 0x004fda000780c0ff */
        /* <DEDUP_REMOVED lines=10> */
.L_x_11256:
        /* <DEDUP_REMOVED lines=23> */
[----:B------:R-:W1:Y:S02]  /*144c0*/  SHFL.UP PT, R14, R5, 0x2, RZ ;  /* 0x04400000050e7989 */ /* 0x000e6400000e00ff */
[----:B-1----:R-:W-:-:S05]  /*144d0*/  SEL R6, R14, RZ, P2 ;  /* 0x000000ff0e067207 */ /* 0x002fca0001000000 */
        /* <DEDUP_REMOVED lines=11> */
.L_x_11349:
[----:B------:R-:W-:Y:S02]  /*14590*/  ULDC UR4, c[0x0][0xc38] ;  /* 0x00030e0000047ab9 */ /* 0x000fe40000000800 */
[----:B------:R-:W-:-:S04]  /*145a0*/  IMAD.U32 R16, RZ, RZ, UR4 ;  /* 0x00000004ff107e24 */ /* 0x000fc8000f8e00ff */
[----:B-1----:R-:W-:-:S04]  /*145b0*/  IMAD R5, R14, R16, RZ ;  /* 0x000000100e057224 */ /* 0x002fc800078e02ff */
[----:B------:R-:W-:-:S05]  /*145c0*/  IMAD.IADD R4, R4, 0x1, R5 ;  /* 0x0000000104047824 */ /* 0x000fca00078e0205 */
[----:B------:R-:W-:-:S13]  /*145d0*/  ISETP.GT.AND P6, PT, R4, R0, PT ;  /* 0x000000000400720c */ /* 0x000fda0003fc4270 */
[----:B------:R-:W-:Y:S05]  /*145e0*/  @P6 BRA `(.L_x_11259) ;  /* 0x00000000009c6947 */ /* 0x000fea0003800000 */
.L_x_11264:
[----:B------:R-:W1:Y:S01]  /*145f0*/  LDC R6, c[0x0][0xc3c] ;  /* 0x00030f00ff067b82 */ /* 0x000e620000000800 */
[----:B------:R-:W-:-:S05]  /*14600*/  VIADD R19, R19, 0x1f ;  /* 0x0000001f13137836 */ /* 0x000fca0000000000 */
[----:B-1----:R-:W-:-:S13]  /*14610*/  ISETP.GE.AND P6, PT, R19, R6, PT ;  /* 0x000000061300720c */ /* 0x002fda0003fc6270 */
[----:B------:R-:W-:Y:S05]  /*14620*/  @P6 BRA `(.L_x_11260) ;  /* 0x0000000400446947 */ /* 0x000fea0003800000 */
[----:B------:R-:W1:Y:S01]  /*14630*/  S2R R2, SR_TID.X ;  /* 0x0000000000027919 */ /* 0x000e620000002100 */
[----:B------:R-:W-:Y:S01]  /*14640*/  BSSY B0, `(.L_x_11261) ;  /* 0x0000009000007945 */ /* 0x000fe20003800000 */
[----:B-1----:R-:W-:-:S05]  /*14650*/  LOP3.LUT R2, R2, 0x1f, RZ, 0xc0, !PT ;  /* 0x0000001f02027812 */ /* 0x002fca00078ec0ff */
[----:B------:R-:W-:Y:S02]  /*14660*/  IMAD.IADD R5, R19, 0x1, R2 ;  /* 0x0000000113057824 */ /* 0x000fe400078e0202 */
[----:B------:R-:W-:-:S03]  /*14670*/  IMAD.MOV.U32 R2, RZ, RZ, RZ ;  /* 0x000000ffff027224 */ /* 0x000fc600078e00ff */
[----:B------:R-:W-:-:S13]  /*14680*/  ISETP.GE.OR P6, PT, R5, R6, !P0 ;  /* 0x000000060500720c */ /* 0x000fda00047c6670 */
[----:B------:R-:W-:Y:S05]  /*14690*/  @P6 BRA `(.L_x_11262) ;  /* 0x00000000000c6947 */ /* 0x000fea0003800000 */
[----:B0-----:R-:W0:Y:S02]  /*146a0*/  LDC.64 R2, c[0x0][0xc80] ;  /* 0x00032000ff027b82 */ /* 0x001e240000000a00 */
[----:B0-----:R-:W-:-:S06]  /*146b0*/  IMAD.WIDE R2, R5, 0x4, R2 ;  /* 0x0000000405027825 */ /* 0x001fcc00078e0202 */
[----:B------:R1:W5:Y:S02]  /*146c0*/  LDG.E R2, desc[UR40][R2.64] ;  /* 0x0000002802027981 */ /* 0x000364000c1e1900 */
.L_x_11262:
[----:B------:R-:W-:Y:S05]  /*146d0*/  BSYNC B0 ;  /* 0x0000000000007941 */ /* 0x000fea0003800000 */
.L_x_11261:
[----:B------:R-:W-:-:S03]  /*146e0*/  UMOV UR4, 0xffffffff ;  /* 0xffffffff00047882 */ /* 0x000fc60000000000 */
[----:B------:R-:W-:Y:S05]  /*146f0*/  BRA.DIV UR4, `(.L_x_11263) ;  /* 0x0000002204d07947 */ /* 0x000fea000b800000 */
[----:B-----5:R-:W2:Y:S02]  /*14700*/  SHFL.UP PT, R14, R2, 0x1, RZ ;  /* 0x04200000020e7989 */ /* 0x020ea400000e00ff */
[----:B--2---:R-:W-:-:S04]  /*14710*/  SEL R13, R14, RZ, P1 ;  /* 0x000000ff0e0d7207 */ /* 0x004fc80000800000 */
[----:B------:R-:W-:-:S05]  /*14720*/  IADD3 R13, R2, R13, RZ ;  /* 0x0000000d020d7210 */ /* 0x000fca0007ffe0ff */
[----:B------:R-:W2:Y:S02]  /*14730*/  SHFL.UP PT, R14, R13, 0x2, RZ ;  /* 0x044000000d0e7989 */ /* 0x000ea400000e00ff */
[----:B--2---:R-:W-:-:S05]  /*14740*/  SEL R14, R14, RZ, P2 ;  /* 0x000000ff0e0e7207 */ /* 0x004fca0001000000 */
[----:B------:R-:W-:-:S05]  /*14750*/  IMAD.IADD R5, R13, 0x1, R14 ;  /* 0x000000010d057824 */ /* 0x000fca00078e020e */
        /* <DEDUP_REMOVED lines=8> */
[----:B01----:R-:W-:-:S05]  /*147e0*/  IMAD.IADD R3, R7, 0x1, R14 ;  /* 0x0000000107037824 */ /* 0x003fca00078e020e */
[----:B------:R0:W1:Y:S02]  /*147f0*/  SHFL.IDX PT, R14, R3, 0x1f, 0x1f ;  /* 0x03e01f00030e7f89 */ /* 0x00006400000e0000 */
.L_x_11357:
[----:B------:R-:W-:Y:S02]  /*14800*/  ULDC UR4, c[0x0][0xc38] ;  /* 0x00030e0000047ab9 */ /* 0x000fe40000000800 */
[----:B------:R-:W-:-:S04]  /*14810*/  IMAD.U32 R16, RZ, RZ, UR4 ;  /* 0x00000004ff107e24 */ /* 0x000fc8000f8e00ff */
[----:B-1----:R-:W-:-:S04]  /*14820*/  IMAD R5, R14, R16, RZ ;  /* 0x000000100e057224 */ /* 0x002fc800078e02ff */
[----:B------:R-:W-:-:S05]  /*14830*/  IMAD.IADD R4, R5, 0x1, R4 ;  /* 0x0000000105047824 */ /* 0x000fca00078e0204 */
[----:B------:R-:W-:-:S13]  /*14840*/  ISETP.GT.AND P6, PT, R4, R0, PT ;  /* 0x000000000400720c */ /* 0x000fda0003fc4270 */
[----:B------:R-:W-:Y:S05]  /*14850*/  @!P6 BRA `(.L_x_11264) ;  /* 0xfffffffc0064e947 */ /* 0x000fea000383ffff */
.L_x_11259:
[----:B------:R-:W-:Y:S01]  /*14860*/  IMAD.IADD R6, R4, 0x1, -R5 ;  /* 0x0000000104067824 */ /* 0x000fe200078e0a05 */
[----:B------:R-:W-:-:S03]  /*14870*/  UMOV UR4, 0xffffffff ;  /* 0xffffffff00047882 */ /* 0x000fc60000000000 */
[----:B------:R-:W-:-:S05]  /*14880*/  IMAD R5, R3, R16, R6 ;  /* 0x0000001003057224 */ /* 0x000fca00078e0206 */
[----:B------:R-:W-:Y:S01]  /*14890*/  ISETP.GT.AND P6, PT, R5, R0, PT ;  /* 0x000000000500720c */ /* 0x000fe20003fc4270 */
[----:B------:R-:W-:-:S12]  /*148a0*/  BRA.DIV UR4, `(.L_x_11265) ;  /* 0x0000002604207947 */ /* 0x000fd8000b800000 */
[----:B------:R-:W-:-:S04]  /*148b0*/  VOTE.ANY R5, PT, !P6 ;  /* 0x0000000000057806 */ /* 0x000fc800070e0100 */
[----:B------:R-:W1:Y:S02]  /*148c0*/  POPC R4, R5 ;  /* 0x0000000500047309 */ /* 0x000e640000000000 */
[----:B-1----:R1:W2:Y:S02]  /*148d0*/  SHFL.IDX PT, R17, R2, R4, 0x1f ;  /* 0x00001f0402117589 */ /* 0x0022a400000e0000 */
.L_x_11361:
[----:B------:R-:W-:Y:S01]  /*148e0*/  ISETP.NE.AND P0, PT, R5, RZ, PT ;  /* 0x000000ff0500720c */ /* 0x000fe20003f05270 */
[----:B------:R-:W-:-:S12]  /*148f0*/  IMAD.MOV.U32 R14, RZ, RZ, RZ ;  /* 0x000000ffff0e7224 */ /* 0x000fd800078e00ff */
[----:B------:R-:W-:Y:S05]  /*14900*/  @!P0 BRA `(.L_x_11266) ;  /* 0x0000000000108947 */ /* 0x000fea0003800000 */
[----:B------:R-:W-:Y:S01]  /*14910*/  UMOV UR4, 0xffffffff ;  /* 0xffffffff00047882 */ /* 0x000fe20000000000 */
[----:B------:R-:W-:Y:S02]  /*14920*/  VIADD R12, R4, 0xffffffff ;  /* 0xffffffff040c7836 */ /* 0x000fe40000000000 */
[----:B------:R-:W-:Y:S05]  /*14930*/  BRA.DIV UR4, `(.L_x_11267) ;  /* 0x0000002604447947 */ /* 0x000fea000b800000 */
[----:B------:R3:W4:Y:S02]  /*14940*/  SHFL.IDX PT, R14, R3, R12, 0x1f ;  /* 0x00001f0c030e7589 */ /* 0x00072400000e0000 */
.L_x_11266:
[-C--:B--2---:R-:W-:Y:S01]  /*14950*/  IABS R5, R17.reuse ;  /* 0x0000001100057213 */ /* 0x084fe20000000000 */
[----:B----4-:R-:W-:Y:S01]  /*14960*/  IMAD R16, R14, R16, R6 ;  /* 0x000000100e107224 */ /* 0x010fe200078e0206 */
[----:B------:R-:W-:Y:S01]  /*14970*/  IABS R8, R17 ;  /* 0x0000001100087213 */ /* 0x000fe20000000000 */
[----:B------:R-:W-:Y:S01]  /*14980*/  IMAD.IADD R19, R4, 0x1, R19 ;  /* 0x0000000104137824 */ /* 0x000fe200078e0213 */
[----:B------:R-:W2:Y:S01]  /*14990*/  I2F.RP R6, R5 ;  /* 0x0000000500067306 */ /* 0x000ea20000209400 */
[----:B------:R-:W-:-:S07]  /*149a0*/  IMAD.IADD R0, R0, 0x1, -R16 ;  /* 0x0000000100007824 */ /* 0x000fce00078e0a10 */
[----:B--2---:R-:W2:Y:S02]  /*149b0*/  MUFU.RCP R6, R6 ;  /* 0x0000000600067308 */ /* 0x004ea40000001000 */
[----:B--2---:R-:W-:Y:S02]  /*149c0*/  VIADD R7, R6, 0xffffffe ;  /* 0x0ffffffe06077836 */ /* 0x004fe40000000000 */
[----:B------:R-:W-:-:S04]  /*149d0*/  IMAD.MOV R6, RZ, RZ, -R8 ;  /* 0x000000ffff067224 */ /* 0x000fc800078e0a08 */
[----:B0--3--:R-:W1:Y:S02]  /*149e0*/  F2I.FTZ.U32.TRUNC.NTZ R3, R7 ;  /* 0x0000000700037305 */ /* 0x009e64000021f000 */
[----:B-1----:R-:W-:-:S04]  /*149f0*/  IMAD.MOV R2, RZ, RZ, -R3 ;  /* 0x000000ffff027224 */ /* 0x002fc800078e0a03 */
[----:B------:R-:W-:Y:S02]  /*14a00*/  IMAD R9, R2, R5, RZ ;  /* 0x0000000502097224 */ /* 0x000fe400078e02ff */
[----:B------:R-:W-:-:S04]  /*14a10*/  IMAD.MOV.U32 R2, RZ, RZ, RZ ;  /* 0x000000ffff027224 */ /* 0x000fc800078e00ff */
[----:B------:R-:W-:Y:S01]  /*14a20*/  IMAD.HI.U32 R2, R3, R9, R2 ;  /* 0x0000000903027227 */ /* 0x000fe200078e0002 */
        /* <DEDUP_REMOVED lines=17> */
.L_x_11260:
[----:B------:R-:W-:Y:S01]  /*14b40*/  UMOV UR4, URZ ;  /* 0x0000003f00047c82 */ /* 0x000fe20008000000 */
[----:B------:R-:W-:Y:S01]  /*14b50*/  UMOV UR5, URZ ;  /* 0x0000003f00057c82 */ /* 0x000fe20008000000 */
[----:B------:R-:W-:Y:S01]  /*14b60*/  ULDC UR6, c[0x0][0xc3c] ;  /* 0x00030f0000067ab9 */ /* 0x000fe20000000800 */
[----:B------:R-:W-:Y:S02]  /*14b70*/  IMAD.MOV.U32 R16, RZ, RZ, R0 ;  /* 0x000000ffff107224 */ /* 0x000fe400078e0000 */
[----:B------:R-:W-:Y:S02]  /*14b80*/  IMAD.U32 R17, RZ, RZ, UR4 ;  /* 0x00000004ff117e24 */ /* 0x000fe4000f8e00ff */
[----:B------:R-:W-:Y:S02]  /*14b90*/  IMAD.U32 R18, RZ, RZ, UR5 ;  /* 0x00000005ff127e24 */ /* 0x000fe4000f8e00ff */
[----:B------:R-:W-:-:S07]  /*14ba0*/  IMAD.U32 R19, RZ, RZ, UR6 ;  /* 0x00000006ff137e24 */ /* 0x000fce000f8e00ff */
.L_x_11268:
[----:B------:R-:W1:Y:S01]  /*14bb0*/  S2R R0, SR_TID.X ;  /* 0x0000000000007919 */ /* 0x000e620000002100 */
[----:B------:R-:W-:Y:S05]  /*14bc0*/  WARPSYNC.ALL ;  /* 0x0000000000007948 */ /* 0x000fea0003800000 */
[----:B------:R-:W-:Y:S01]  /*14bd0*/  BAR.SYNC.DEFER_BLOCKING 0x4, 0x200 ;  /* 0x0108000000007b1d */ /* 0x000fe20000010000 */
[----:B-1----:R-:W-:-:S04]  /*14be0*/  LOP3.LUT R0, R0, 0x1f, RZ, 0xc0, !PT ;  /* 0x0000001f00007812 */ /* 0x002fc800078ec0ff */
[----:B------:R-:W-:-:S13]  /*14bf0*/  ISETP.NE.AND P0, PT, R0, RZ, PT ;  /* 0x000000ff0000720c */ /* 0x000fda0003f05270 */
[----:B0-----:R-:W0:Y:S01]  /*14c00*/  @!P0 S2R R3, SR_CgaCtaId ;  /* 0x0000000000038919 */ /* 0x001e220000008800 */
[----:B------:R-:W-:-:S04]  /*14c10*/  @!P0 MOV R0, 0x400 ;  /* 0x0000040000008802 */ /* 0x000fc80000000f00 */
[----:B0-----:R-:W-:-:S05]  /*14c20*/  @!P0 LEA R22, R3, R0, 0x18 ;  /* 0x0000000003168211 */ /* 0x001fca00078ec0ff */
[----:B------:R4:W-:Y:S01]  /*14c30*/  @!P0 STS.128 [R22+0x132d0], R16 ;  /* 0x0132d01016008388 */ /* 0x0009e20000000c00 */
[----:B------:R-:W-:Y:S06]  /*14c40*/  BAR.ARV 0x5, 0x200 ;  /* 0x0148000000007b1d */ /* 0x000fec0000002000 */
.L_x_11257:
[----:B------:R-:W-:Y:S02]  /*14c50*/  ULDC UR4, c[0x0][0xc3c] ;  /* 0x00030f0000047ab9 */ /* 0x000fe40000000800 */
[----:B---3--:R-:W-:-:S13]  /*14c60*/  ISETP.GE.AND P0, PT, R19, UR4, PT ;  /* 0x0000000413007c0c */ /* 0x008fda000bf06270 */
[----:B------:R-:W-:Y:S05]  /*14c70*/  @!P0 BRA `(.L_x_11269) ;  /* 0xffffffb4001c8947 */ /* 0x000fea000383ffff */
[----:B------:R-:W-:Y:S05]  /*14c80*/  BSYNC B7 ;  /* 0x0000000000077941 */ /* 0x000fea0003800000 */
.L_x_11167:
[----:B--2---:R-:W2:Y:S01]  /*14c90*/  LDL.LU R0, [R1+0x44] ;  /* 0x0000440001007983 */ /* 0x004ea20000300800 */
[----:B------:R-:W-:Y:S01]  /*14ca0*/  BSSY B0, `(.L_x_11270) ;  /* 0x000000b000007945 */ /* 0x000fe20003800000 */
[----:B------:R-:W3:Y:S01]  /*14cb0*/  S2R R5, SR_CgaCtaId ;  /* 0x0000000000057919 */ /* 0x000ee20000008800 */
[----:B--2---:R-:W-:-:S04]  /*14cc0*/  IADD3 R0, R0, 0x1, RZ ;  /* 0x0000000100007810 */ /* 0x004fc80007ffe0ff */
[----:B0-----:R-:W-:-:S04]  /*14cd0*/  LEA.HI R2, R0, R0, RZ, 0x1 ;  /* 0x0000000000027211 */ /* 0x001fc800078f08ff */
[----:B------:R-:W-:Y:S02]  /*14ce0*/  LOP3.LUT R3, R2, 0xfffffffe, RZ, 0xc0, !PT ;  /* 0xfffffffe02037812 */ /* 0x000fe400078ec0ff */
[----:B------:R-:W-:-:S03]  /*14cf0*/  MOV R2, 0x400 ;  /* 0x0000040000027802 */ /* 0x000fc60000000f00 */
[----:B------:R-:W-:Y:S01]  /*14d00*/  IMAD.IADD R0, R0, 0x1, -R3 ;  /* 0x0000000100007824 */ /* 0x000fe200078e0a03 */
[----:B---3--:R-:W-:-:S04]  /*14d10*/  LEA R8, R5, R2, 0x18 ;  /* 0x0000000205087211 */ /* 0x008fc800078ec0ff */
[----:B------:R-:W-:-:S04]  /*14d20*/  SHF.L.U32 R0, R0, 0x1f, RZ ;  /* 0x0000001f00007819 */ /* 0x000fc800000006ff */
[----:B------:R-:W0:Y:S02]  /*14d30*/  SYNCS.PHASECHK.TRANS64.TRYWAIT P0, [R8+URZ+0x13220], R0 ;  /* 0x01322000080075a7 */ /* 0x000e24000800017f */
[----:B0-----:R-:W-:Y:S05]  /*14d40*/  @!P0 BRA `(.L_x_11271) ;  /* 0x0000002000648947 */ /* 0x001fea0003800000 */
.L_x_11364:
[----:B------:R-:W-:Y:S05]  /*14d50*/  BSYNC B0 ;  /* 0x0000000000007941 */ /* 0x000fea0003800000 */
.L_x_11270:
[----:B------:R-:W-:-:S03]  /*14d60*/  UMOV UR4, 0xffffffff ;  /* 0xffffffff00047882 */ /* 0x000fc60000000000 */
[----:B------:R-:W-:Y:S05]  /*14d70*/  BRA.DIV UR4, `(.L_x_11272) ;  /* 0x00000022046c7947 */ /* 0x000fea000b800000 */
[----:B0-----:R-:W0:Y:S02]  /*14d80*/  S2R R0, SR_TID.X ;  /* 0x0000000000007919 */ /* 0x001e240000002100 */
[----:B0-----:R-:W-:-:S04]  /*14d90*/  SHF.R.U32.HI R0, RZ, 0x5, R0 ;  /* 0x00000005ff007819 */ /* 0x001fc80000011600 */
[----:B------:R-:W-:-:S05]  /*14da0*/  LOP3.LUT R0, R0, 0x3, RZ, 0xc0, !PT ;  /* 0x0000000300007812 */ /* 0x000fca00078ec0ff */
[----:B------:R0:W2:Y:S02]  /*14db0*/  SHFL.IDX PT, R14, R0, RZ, 0x1f ;  /* 0x00001fff000e7589 */ /* 0x0000a400000e0000 */
.L_x_11367:
[----:B--2---:R-:W-:-:S13]  /*14dc0*/  ISETP.NE.AND P0, PT, R14, RZ, PT ;  /* 0x000000ff0e00720c */ /* 0x004fda0003f05270 */
[----:B------:R-:W-:Y:S05]  /*14dd0*/  @P0 BRA `(.L_x_11060) ;  /* 0x0000000000a40947 */ /* 0x000fea0003800000 */
[----:B------:R-:W-:-:S03]  /*14de0*/  UMOV UR4, 0xffffffff ;  /* 0xffffffff00047882 */ /* 0x000fc60000000000 */
[----:B------:R-:W-:Y:S05]  /*14df0*/  BRA.DIV UR4, `(.L_x_11273) ;  /* 0x0000002204807947 */ /* 0x000fea000b800000 */
[----:B------:R-:W-:-:S13]  /*14e00*/  ELECT P6, URZ, PT ;  /* 0x00000000003f782f */ /* 0x000fda00038c0000 */
.L_x_11370:
[----:B------:R-:W-:Y:S05]  /*14e10*/  @!P6 BRA `(.L_x_11060) ;  /* 0x000000000094e947 */ /* 0x000fea0003800000 */
[----:B0-----:R-:W2:Y:S02]  /*14e20*/  LDL.LU R0, [R1+0x38] ;  /* 0x0000380001007983 */ /* 0x001ea40000300800 */
[----:B--2---:R-:W-:-:S04]  /*14e30*/  LOP3.LUT R0, R0, 0x2, RZ, 0xfc, !PT ;  /* 0x0000000200007812 */ /* 0x004fc800078efcff */
[----:B------:R-:W-:-:S13]  /*14e40*/  ISETP.NE.AND P0, PT, R0, 0x3, PT ;  /* 0x000000030000780c */ /* 0x000fda0003f05270 */
[----:B------:R-:W-:Y:S05]  /*14e50*/  @!P0 BRA `(.L_x_11274) ;  /* 0x0000000000048947 */ /* 0x000fea0003800000 */
[----:B------:R-:W-:Y:S01]  /*14e60*/  BPT.TRAP 0x1 ;  /* 0x000000040000795c */ /* 0x000fe20000300000 */
.L_x_11274:
[----:B------:R-:W-:Y:S01]  /*14e70*/  VIADD R0, R8, 0x13240 ;  /* 0x0001324008007836 */ /* 0x000fe20000000000 */
[----:B------:R-:W-:Y:S01]  /*14e80*/  SHF.L.U32 R3, R29, 0x1f, RZ ;  /* 0x0000001f1d037819 */ /* 0x000fe200000006ff */
[C---:B------:R-:W-:Y:S02]  /*14e90*/  VIADD R2, R27.reuse, 0x1 ;  /* 0x000000011b027836 */ /* 0x040fe40000000000 */
[----:B-1----:R-:W-:-:S03]  /*14ea0*/  IMAD R6, R27, 0x8, R0 ;  /* 0x000000081b067824 */ /* 0x002fc600078e0200 */
        /* <DEDUP_REMOVED lines=8> */
.L_x_11371:
[----:B------:R-:W1:Y:S02]  /*14f30*/  SYNCS.PHASECHK.TRANS64.TRYWAIT P1, [R7+URZ], R0 ;  /* 0x00000000070075a7 */ /* 0x000e64000802017f */
[----:B-1----:R-:W-:Y:S05]  /*14f40*/  @!P1 BRA `(.L_x_11276) ;  /* 0x0000002000609947 */ /* 0x002fea0003800000 */
.L_x_11372:
[----:B------:R-:W-:Y:S05]  /*14f50*/  @!P0 BRA `(.L_x_11277) ;  /* 0x0000000000048947 */ /* 0x000fea0003800000 */
[----:B------:R-:W-:Y:S01]  /*14f60*/  BPT.TRAP 0x1 ;  /* 0x000000040000795c */ /* 0x000fe20000300000 */
.L_x_11277:
[----:B------:R-:W-:-:S04]  /*14f70*/  IMAD R2, R27, 0x8, R8 ;  /* 0x000000081b027824 */ /* 0x000fc800078e0208 */
[----:B------:R-:W2:Y:S02]  /*14f80*/  SYNCS.PHASECHK.TRANS64.TRYWAIT P1, [R2+URZ+0x13260], R3 ;  /* 0x01326003020075a7 */ /* 0x000ea4000802017f */
[----:B--2---:R-:W-:Y:S05]  /*14f90*/  @!P1 BRA `(.L_x_11278) ;  /* 0x0000002000609947 */ /* 0x004fea0003800000 */
.L_x_11373:
[----:B------:R-:W-:Y:S05]  /*14fa0*/  @!P0 BRA `(.L_x_11279) ;  /* 0x0000000000048947 */ /* 0x000fea0003800000 */
[----:B------:R-:W-:Y:S01]  /*14fb0*/  BPT.TRAP 0x1 ;  /* 0x000000040000795c */ /* 0x000fe20000300000 */
.L_x_11279:
[----:B------:R-:W-:-:S04]  /*14fc0*/  IMAD R5, R5, 0x8, R8 ;  /* 0x0000000805057824 */ /* 0x000fc800078e0208 */
[----:B------:R-:W3:Y:S02]  /*14fd0*/  SYNCS.PHASECHK.TRANS64.TRYWAIT P1, [R5+URZ+0x13260], R0 ;  /* 0x01326000050075a7 */ /* 0x000ee4000802017f */
[----:B---3--:R-:W-:Y:S05]  /*14fe0*/  @!P1 BRA `(.L_x_11280) ;  /* 0x0000002000609947 */ /* 0x008fea0003800000 */
.L_x_11374:
[----:B------:R-:W-:Y:S05]  /*14ff0*/  @!P0 BRA `(.L_x_11281) ;  /* 0x0000000000048947 */ /* 0x000fea0003800000 */
[----:B------:R-:W-:Y:S01]  /*15000*/  BPT.TRAP 0x1 ;  /* 0x000000040000795c */ /* 0x000fe20000300000 */
.L_x_11281:
[----:B------:R-:W5:Y:S02]  /*15010*/  SYNCS.PHASECHK.TRANS64.TRYWAIT P0, [R2+URZ+0x13280], R3 ;  /* 0x01328003020075a7 */ /* 0x000f64000800017f */
[----:B-----5:R-:W-:Y:S05]  /*15020*/  @!P0 BRA `(.L_x_11282) ;  /* 0x0000002000648947 */ /* 0x020fea0003800000 */
.L_x_11283:
[----:B------:R0:W0:Y:S02]  /*15030*/  SYNCS.PHASECHK.TRANS64.TRYWAIT P0, [R5+URZ+0x13280], R0 ;  /* 0x01328000050075a7 */ /* 0x000024000800017f */
[----:B0-----:R-:W-:Y:S05]  /*15040*/  @!P0 NANOSLEEP.SYNCS 0x989680 ;  /* 0x009896800000895d */ /* 0x001fea0003900000 */
[----:B------:R-:W0:Y:S02]  /*15050*/  @!P0 SYNCS.PHASECHK.TRANS64 P0, [R5+URZ+0x13280], R0 ;  /* 0x01328000050085a7 */ /* 0x000e24000800007f */
[----:B0-----:R-:W-:Y:S05]  /*15060*/  @!P0 BRA `(.L_x_11283) ;  /* 0xfffffffc00f08947 */ /* 0x001fea000383ffff */
.L_x_11060:
[----:B------:R-:W-:Y:S05]  /*15070*/  BSYNC B8 ;  /* 0x0000000000087941 */ /* 0x000fea0003800000 */
.L_x_11057:
[----:B------:R-:W-:Y:S05]  /*15080*/  EXIT ;  /* 0x000000000000794d */ /* 0x000fea0003800000 */
.L_x_11076:
[----:B0-----:R0:W1:Y:S02]  /*15090*/  SYNCS.PHASECHK.TRANS64.TRYWAIT P5, [R74+URZ+0x13290], R75 ;  /* 0x0132904b4a0075a7 */ /* 0x00106400080a017f */
[----:B-1----:R-:W-:Y:S05]  /*150a0*/  @!P5 NANOSLEEP.SYNCS 0x989680 ;  /* 0x009896800000d95d */ /* 0x002fea0003900000 */
[----:B------:R-:W1:Y:S02]  /*150b0*/  @!P5 SYNCS.PHASECHK.TRANS64 P5, [R74+URZ+0x13290], R75 ;  /* 0x0132904b4a00d5a7 */ /* 0x000e6400080a007f */
[----:B-1----:R-:W-:Y:S05]  /*150c0*/  @!P5 BRA `(.L_x_11076) ;  /* 0xfffffffc00f0d947 */ /* 0x002fea000383ffff */
[----:B------:R-:W-:Y:S05]  /*150d0*/  BRA `(.L_x_11284) ;  /* 0xfffffed4005c7947 */ /* 0x000fea000383ffff */
.L_x_11086:
[----:B-1----:R1:W2:Y:S02]  /*150e0*/  SYNCS.PHASECHK.TRANS64.TRYWAIT P5, [R74+URZ+0x13290], R75 ;  /* 0x0132904b4a0075a7 */ /* 0x0022a400080a017f */
[----:B--2---:R-:W-:Y:S05]  /*150f0*/  @!P5 NANOSLEEP.SYNCS 0x989680 ;  /* 0x009896800000d95d */ /* 0x004fea0003900000 */
[----:B------:R-:W2:Y:S02]  /*15100*/  @!P5 SYNCS.PHASECHK.TRANS64 P5, [R74+URZ+0x13290], R75 ;  /* 0x0132904b4a00d5a7 */ /* 0x000ea400080a007f */
[----:B--2---:R-:W-:Y:S05]  /*15110*/  @!P5 BRA `(.L_x_11086) ;  /* 0xfffffffc00f0d947 */ /* 0x004fea000383ffff */
[----:B------:R-:W-:Y:S05]  /*15120*/  BRA `(.L_x_11285) ;  /* 0xfffffee400a07947 */ /* 0x000fea000383ffff */
.L_x_11091:
[----:B0-----:R0:W1:Y:S02]  /*15130*/  SYNCS.PHASECHK.TRANS64.TRYWAIT P1, [R74+URZ+0x13290], R75 ;  /* 0x0132904b4a0075a7 */ /* 0x001064000802017f */
[----:B-1----:R-:W-:Y:S05]  /*15140*/  @!P1 NANOSLEEP.SYNCS 0x989680 ;  /* 0x009896800000995d */ /* 0x002fea0003900000 */
[----:B------:R-:W1:Y:S02]  /*15150*/  @!P1 SYNCS.PHASECHK.TRANS64 P1, [R74+URZ+0x13290], R75 ;  /* 0x0132904b4a0095a7 */ /* 0x000e64000802007f */
[----:B-1----:R-:W-:Y:S05]  /*15160*/  @!P1 BRA `(.L_x_11091) ;  /* 0xfffffffc00f09947 */ /* 0x002fea000383ffff */
[----:B------:R-:W-:Y:S05]  /*15170*/  BRA `(.L_x_11286) ;  /* 0xfffffef400c87947 */ /* 0x000fea000383ffff */
.L_x_11095:
[----:B------:R0:W0:Y:S02]  /*15180*/  SYNCS.PHASECHK.TRANS64.TRYWAIT P0, [R74+URZ+0x132b0], R75 ;  /* 0x0132b04b4a0075a7 */ /* 0x000024000800017f */
[----:B0-----:R-:W-:Y:S05]  /*15190*/  @!P0 NANOSLEEP.SYNCS 0x989680 ;  /* 0x009896800000895d */ /* 0x001fea0003900000 */
[----:B------:R-:W0:Y:S02]  /*151a0*/  @!P0 SYNCS.PHASECHK.TRANS64 P0, [R74+URZ+0x132b0], R75 ;  /* 0x0132b04b4a0085a7 */ /* 0x000e24000800007f */
[----:B0-----:R-:W-:Y:S05]  /*151b0*/  @!P0 BRA `(.L_x_11095) ;  /* 0xfffffffc00f08947 */ /* 0x001fea000383ffff */
[----:B------:R-:W-:Y:S05]  /*151c0*/  BRA `(.L_x_11287) ;  /* 0xfffffef800287947 */ /* 0x000fea000383ffff */
.L_x_11113:
        /* <DEDUP_REMOVED lines=8> */
.L_x_11289:
[----:B------:R-:W-:Y:S05]  /*15250*/  BSYNC B1 ;  /* 0x0000000000017941 */ /* 0x000fea0003800000 */
.L_x_11288:
        /* <DEDUP_REMOVED lines=8> */
.L_x_11290:
[----:B------:R-:W-:Y:S02]  /*152e0*/  IMAD.MOV.U32 R13, RZ, RZ, R30 ;  /* 0x000000ffff0d7224 */ /* 0x000fe400078e001e */
[----:B------:R-:W-:-:S07]  /*152f0*/  IMAD.MOV.U32 R27, RZ, RZ, R14 ;  /* 0x000000ffff1b7224 */ /* 0x000fce00078e000e */
[----:B------:R-:W-:Y:S05]  /*15300*/  WARPSYNC.COLLECTIVE R15, `(.L_x_11291) ;  /* 0x000000000f087348 */ /* 0x000fea0003c00000 */
[----:B------:R0:W1:Y:S02]  /*15310*/  SHFL.IDX P6, R14, R13, R12, R11 ;  /* 0x0000000c0d0e7389 */ /* 0x00006400000c000b */
[----:B01----:R-:W-:Y:S01]  /*15320*/  ENDCOLLECTIVE ;  /* 0x000000000000791b */ /* 0x003fe20003800000 */
.L_x_11291:
[----:B------:R-:W-:Y:S02]  /*15330*/  IMAD.MOV.U32 R13, RZ, RZ, R24 ;  /* 0x000000ffff0d7224 */ /* 0x000fe400078e0018 */
[----:B------:R-:W-:-:S07]  /*15340*/  IMAD.MOV.U32 R3, RZ, RZ, R14 ;  /* 0x000000ffff037224 */ /* 0x000fce00078e000e */
[----:B------:R-:W-:Y:S05]  /*15350*/  WARPSYNC.COLLECTIVE R15, `(.L_x_11292) ;  /* 0x000000000f087348 */ /* 0x000fea0003c00000 */
[----:B------:R0:W1:Y:S02]  /*15360*/  SHFL.IDX P6, R14, R13, R12, R11 ;  /* 0x0000000c0d0e7389 */ /* 0x00006400000c000b */
[----:B01----:R-:W-:Y:S01]  /*15370*/  ENDCOLLECTIVE ;  /* 0x000000000000791b */ /* 0x003fe20003800000 */
.L_x_11292:
[----:B------:R-:W-:Y:S05]  /*15380*/  BRA `(.L_x_11293) ;  /* 0xffffff0000f07947 */ /* 0x000fea000383ffff */
.L_x_11117:
[----:B-1----:R1:W3:Y:S02]  /*15390*/  SYNCS.PHASECHK.TRANS64.TRYWAIT P0, [R16+URZ+0x13200], R25 ;  /* 0x01320019100075a7 */ /* 0x0022e4000800017f */
[----:B---3--:R-:W-:Y:S05]  /*153a0*/  @!P0 NANOSLEEP.SYNCS 0x989680 ;  /* 0x009896800000895d */ /* 0x008fea0003900000 */
[----:B------:R-:W3:Y:S02]  /*153b0*/  @!P0 SYNCS.PHASECHK.TRANS64 P0, [R16+URZ+0x13200], R25 ;  /* 0x01320019100085a7 */ /* 0x000ee4000800007f */
[----:B---3--:R-:W-:Y:S05]  /*153c0*/  @!P0 BRA `(.L_x_11117) ;  /* 0xfffffffc00f08947 */ /* 0x008fea000383ffff */
[----:B------:R-:W-:Y:S05]  /*153d0*/  BRA `(.L_x_11294) ;  /* 0xffffff0400887947 */ /* 0x000fea000383ffff */
.L_x_11121:
        /* <DEDUP_REMOVED lines=8> */
.L_x_11296:
[----:B------:R-:W-:Y:S05]  /*15460*/  BSYNC B1 ;  /* 0x0000000000017941 */ /* 0x000fea0003800000 */
.L_x_11295:
        /* <DEDUP_REMOVED lines=8> */
.L_x_11297:
[----:B------:R-:W-:Y:S02]  /*154f0*/  IMAD.MOV.U32 R13, RZ, RZ, R30 ;  /* 0x000000ffff0d7224 */ /* 0x000fe400078e001e */
[----:B------:R-:W-:-:S07]  /*15500*/  IMAD.MOV.U32 R27, RZ, RZ, R14 ;  /* 0x000000ffff1b7224 */ /* 0x000fce00078e000e */
[----:B------:R-:W-:Y:S05]  /*15510*/  WARPSYNC.COLLECTIVE R15, `(.L_x_11298) ;  /* 0x000000000f087348 */ /* 0x000fea0003c00000 */
[----:B------:R0:W1:Y:S02]  /*15520*/  SHFL.IDX P6, R14, R13, R12, R11 ;  /* 0x0000000c0d0e7389 */ /* 0x00006400000c000b */
[----:B01----:R-:W-:Y:S01]  /*15530*/  ENDCOLLECTIVE ;  /* 0x000000000000791b */ /* 0x003fe20003800000 */
.L_x_11298:
[----:B------:R-:W-:Y:S02]  /*15540*/  IMAD.MOV.U32 R13, RZ, RZ, R24 ;  /* 0x000000ffff0d7224 */ /* 0x000fe400078e0018 */
[----:B------:R-:W-:-:S07]  /*15550*/  IMAD.MOV.U32 R3, RZ, RZ, R14 ;  /* 0x000000ffff037224 */ /* 0x000fce00078e000e */
[----:B------:R-:W-:Y:S05]  /*15560*/  WARPSYNC.COLLECTIVE R15, `(.L_x_11299) ;  /* 0x000000000f087348 */ /* 0x000fea0003c00000 */
[----:B------:R0:W1:Y:S02]  /*15570*/  SHFL.IDX P6, R14, R13, R12, R11 ;  /* 0x0000000c0d0e7389 */ /* 0x00006400000c000b */
[----:B01----:R-:W-:Y:S01]  /*15580*/  ENDCOLLECTIVE ;  /* 0x000000000000791b */ /* 0x003fe20003800000 */
.L_x_11299:
[----:B------:R-:W-:Y:S05]  /*15590*/  BRA `(.L_x_11300) ;  /* 0xffffff1400387947 */ /* 0x000fea000383ffff */
.L_x_11125:
[----:B-1----:R1:W3:Y:S02]  /*155a0*/  SYNCS.PHASECHK.TRANS64.TRYWAIT P1, [R16+URZ+0x13200], R21 ;  /* 0x01320015100075a7 */ /* 0x0022e4000802017f */
[----:B---3--:R-:W-:Y:S05]  /*155b0*/  @!P1 NANOSLEEP.SYNCS 0x989680 ;  /* 0x009896800000995d */ /* 0x008fea0003900000 */
[----:B------:R-:W3:Y:S02]  /*155c0*/  @!P1 SYNCS.PHASECHK.TRANS64 P1, [R16+URZ+0x13200], R21 ;  /* 0x01320015100095a7 */ /* 0x000ee4000802007f */
[----:B---3--:R-:W-:Y:S05]  /*155d0*/  @!P1 BRA `(.L_x_11125) ;  /* 0xfffffffc00f09947 */ /* 0x008fea000383ffff */
[----:B------:R-:W-:Y:S05]  /*155e0*/  BRA `(.L_x_11301) ;  /* 0xffffff1400b07947 */ /* 0x000fea000383ffff */
.L_x_11129:
[----:B-1----:R1:W4:Y:S02]  /*155f0*/  SYNCS.PHASECHK.TRANS64.TRYWAIT P1, [R3+URZ+0x13230], R6 ;  /* 0x01323006030075a7 */ /* 0x002324000802017f */
[----:B----4-:R-:W-:Y:S05]  /*15600*/  @!P1 NANOSLEEP.SYNCS 0x989680 ;  /* 0x009896800000995d */ /* 0x010fea0003900000 */
[----:B------:R-:W4:Y:S02]  /*15610*/  @!P1 SYNCS.PHASECHK.TRANS64 P1, [R3+URZ+0x13230], R6 ;  /* 0x01323006030095a7 */ /* 0x000f24000802007f */
[----:B----4-:R-:W-:Y:S05]  /*15620*/  @!P1 BRA `(.L_x_11129) ;  /* 0xfffffffc00f09947 */ /* 0x010fea000383ffff */
[----:B------:R-:W-:Y:S05]  /*15630*/  BRA `(.L_x_11128) ;  /* 0xffffff28000c7947 */ /* 0x000fea000383ffff */
.L_x_11136:
[----:B0-----:R0:W1:Y:S02]  /*15640*/  SYNCS.PHASECHK.TRANS64.TRYWAIT P1, [R11+URZ+0x13230], R14 ;  /* 0x0132300e0b0075a7 */ /* 0x001064000802017f */
[----:B-1----:R-:W-:Y:S05]  /*15650*/  @!P1 NANOSLEEP.SYNCS 0x989680 ;  /* 0x009896800000995d */ /* 0x002fea0003900000 */
[----:B------:R-:W1:Y:S02]  /*15660*/  @!P1 SYNCS.PHASECHK.TRANS64 P1, [R11+URZ+0x13230], R14 ;  /* 0x0132300e0b0095a7 */ /* 0x000e64000802007f */
[----:B-1----:R-:W-:Y:S05]  /*15670*/  @!P1 BRA `(.L_x_11136) ;  /* 0xfffffffc00f09947 */ /* 0x002fea000383ffff */
[----:B------:R-:W-:Y:S05]  /*15680*/  BRA `(.L_x_11135) ;  /* 0xffffff5000b07947 */ /* 0x000fea000383ffff */
.L_x_11141:
[----:B-1----:R1:W2:Y:S02]  /*15690*/  SYNCS.PHASECHK.TRANS64.TRYWAIT P1, [R14+URZ+0x13250], R0 ;  /* 0x013250000e0075a7 */ /* 0x0022a4000802017f */
[----:B--2---:R-:W-:Y:S05]  /*156a0*/  @!P1 NANOSLEEP.SYNCS 0x989680 ;  /* 0x009896800000995d */ /* 0x004fea0003900000 */
[----:B------:R-:W2:Y:S02]  /*156b0*/  @!P1 SYNCS.PHASECHK.TRANS64 P1, [R14+URZ+0x13250], R0 ;  /* 0x013250000e0095a7 */ /* 0x000ea4000802007f */
[----:B--2---:R-:W-:Y:S05]  /*156c0*/  @!P1 BRA `(.L_x_11141) ;  /* 0xfffffffc00f09947 */ /* 0x004fea000383ffff */
[----:B------:R-:W-:Y:S05]  /*156d0*/  BRA `(.L_x_11140) ;  /* 0xffffff5800207947 */ /* 0x000fea000383ffff */
.L_x_11148:
[----:B--2---:R2:W3:Y:S02]  /*156e0*/  SYNCS.PHASECHK.TRANS64.TRYWAIT P1, [R8+URZ+0x13250], R3 ;  /* 0x01325003080075a7 */ /* 0x0044e4000802017f */
[----:B---3--:R-:W-:Y:S05]  /*156f0*/  @!P1 NANOSLEEP.SYNCS 0x989680 ;  /* 0x009896800000995d */ /* 0x008fea0003900000 */
[----:B------:R-:W3:Y:S02]  /*15700*/  @!P1 SYNCS.PHASECHK.TRANS64 P1, [R8+URZ+0x13250], R3 ;  /* 0x01325003080095a7 */ /* 0x000ee4000802007f */
[----:B---3--:R-:W-:Y:S05]  /*15710*/  @!P1 BRA `(.L_x_11148) ;  /* 0xfffffffc00f09947 */ /* 0x008fea000383ffff */
[----:B------:R-:W-:Y:S05]  /*15720*/  BRA `(.L_x_11147) ;  /* 0xffffff7400987947 */ /* 0x000fea000383ffff */
.L_x_11173:
        /* <DEDUP_REMOVED lines=11> */
.L_x_11303:
[----:B------:R-:W-:Y:S05]  /*157e0*/  BSYNC B1 ;  /* 0x0000000000017941 */ /* 0x000fea0003800000 */
.L_x_11302:
[----:B------:R-:W-:Y:S05]  /*157f0*/  BRA `(.L_x_11304) ;  /* 0xffffffb000007947 */ /* 0x000fea000383ffff */
.L_x_11175:
[----:B------:R-:W-:Y:S01]  /*15800*/  BSSY B1, `(.L_x_11305) ;  /* 0x0000006000017945 */ /* 0x000fe20003800000 */
[----:B------:R-:W-:-:S07]  /*15810*/  IMAD.MOV.U32 R15, RZ, RZ, -0x1 ;  /* 0xffffffffff0f7424 */ /* 0x000fce00078e00ff */
[----:B0-----:R-:W-:Y:S05]  /*15820*/  WARPSYNC.COLLECTIVE R15, `(.L_x_11306) ;  /* 0x000000000f0c7348 */ /* 0x001fea0003c00000 */
[----:B------:R-:W-:Y:S02]  /*15830*/  ELECT P6, UR62, PT ;  /* 0x00000000003e782f */ /* 0x000fe400038c0000 */
[----:B------:R-:W-:Y:S01]  /*15840*/  MOV R14, UR62 ;  /* 0x0000003e000e7c02 */ /* 0x000fe20008000f00 */
[----:B0-----:R-:W-:Y:S10]  /*15850*/  ENDCOLLECTIVE ;  /* 0x000000000000791b */ /* 0x001ff40003800000 */
.L_x_11306:
[----:B------:R-:W-:Y:S05]  /*15860*/  BSYNC B1 ;  /* 0x0000000000017941 */ /* 0x000fea0003800000 */
.L_x_11305:
[----:B------:R-:W-:Y:S05]  /*15870*/  BRA `(.L_x_11174) ;  /* 0xffffffac00f87947 */ /* 0x000fea000383ffff */
.L_x_11177:
[----:B0-----:R0:W1:Y:S02]  /*15880*/  SYNCS.PHASECHK.TRANS64.TRYWAIT P0, [R22+URZ+0x13220], R5 ;  /* 0x01322005160075a7 */ /* 0x001064000800017f */
[----:B-1----:R-:W-:Y:S05]  /*15890*/  @!P0 NANOSLEEP.SYNCS 0x989680 ;  /* 0x009896800000895d */ /* 0x002fea0003900000 */
[----:B------:R-:W1:Y:S02]  /*158a0*/  @!P0 SYNCS.PHASECHK.TRANS64 P0, [R22+URZ+0x13220], R5 ;  /* 0x01322005160085a7 */ /* 0x000e64000800007f */
[----:B-1----:R-:W-:Y:S05]  /*158b0*/  @!P0 BRA `(.L_x_11177) ;  /* 0xfffffffc00f08947 */ /* 0x002fea000383ffff */
[----:B------:R-:W-:Y:S05]  /*158c0*/  BRA `(.L_x_11307) ;  /* 0xffffffb000087947 */ /* 0x000fea000383ffff */
.L_x_11181:
[----:B0-----:R0:W1:Y:S02]  /*158d0*/  SYNCS.PHASECHK.TRANS64.TRYWAIT P0, [R5+URZ+0x132a0], R6 ;  /* 0x0132a006050075a7 */ /* 0x001064000800017f */
[----:B-1----:R-:W-:Y:S05]  /*158e0*/  @!P0 NANOSLEEP.SYNCS 0x989680 ;  /* 0x009896800000895d */ /* 0x002fea0003900000 */
[----:B------:R-:W1:Y:S02]  /*158f0*/  @!P0 SYNCS.PHASECHK.TRANS64 P0, [R5+URZ+0x132a0], R6 ;  /* 0x0132a006050085a7 */ /* 0x000e64000800007f */
[----:B-1----:R-:W-:Y:S05]  /*15900*/  @!P0 BRA `(.L_x_11181) ;  /* 0xfffffffc00f08947 */ /* 0x002fea000383ffff */
[----:B------:R-:W-:Y:S05]  /*15910*/  BRA `(.L_x_11308) ;  /* 0xffffffb000247947 */ /* 0x000fea000383ffff */
.L_x_11186:
[----:B-1----:R1:W2:Y:S02]  /*15920*/  SYNCS.PHASECHK.TRANS64.TRYWAIT P0, [R5+URZ+0x132c0], R6 ;  /* 0x0132c006050075a7 */ /* 0x0022a4000800017f */
[----:B--2---:R-:W-:Y:S05]  /*15930*/  @!P0 NANOSLEEP.SYNCS 0x989680 ;  /* 0x009896800000895d */ /* 0x004fea0003900000 */
[----:B------:R-:W2:Y:S02]  /*15940*/  @!P0 SYNCS.PHASECHK.TRANS64 P0, [R5+URZ+0x132c0], R6 ;  /* 0x0132c006050085a7 */ /* 0x000ea4000800007f */
[----:B--2---:R-:W-:Y:S05]  /*15950*/  @!P0 BRA `(.L_x_11186) ;  /* 0xfffffffc00f08947 */ /* 0x004fea000383ffff */
[----:B------:R-:W-:Y:S05]  /*15960*/  BRA `(.L_x_11309) ;  /* 0xffffffb000a07947 */ /* 0x000fea000383ffff */
.L_x_11193:
[----:B0-----:R0:W1:Y:S02]  /*15970*/  SYNCS.PHASECHK.TRANS64.TRYWAIT P1, [R5+URZ+0x132a0], R6 ;  /* 0x0132a006050075a7 */ /* 0x001064000802017f */
[----:B-1----:R-:W-:Y:S05]  /*15980*/  @!P1 NANOSLEEP.SYNCS 0x989680 ;  /* 0x009896800000995d */ /* 0x002fea0003900000 */
[----:B------:R-:W1:Y:S02]  /*15990*/  @!P1 SYNCS.PHASECHK.TRANS64 P1, [R5+URZ+0x132a0], R6 ;  /* 0x0132a006050095a7 */ /* 0x000e64000802007f */
[----:B-1----:R-:W-:Y:S05]  /*159a0*/  @!P1 BRA `(.L_x_11193) ;  /* 0xfffffffc00f09947 */ /* 0x002fea000383ffff */
[----:B------:R-:W-:Y:S05]  /*159b0*/  BRA `(.L_x_11310) ;  /* 0xffffffb400687947 */ /* 0x000fea000383ffff */
.L_x_11198:
[----:B-1----:R1:W2:Y:S02]  /*159c0*/  SYNCS.PHASECHK.TRANS64.TRYWAIT P1, [R5+URZ+0x132c0], R6 ;  /* 0x0132c006050075a7 */ /* 0x0022a4000802017f */
[----:B--2---:R-:W-:Y:S05]  /*159d0*/  @!P1 NANOSLEEP.SYNCS 0x989680 ;  /* 0x009896800000995d */ /* 0x004fea0003900000 */
[----:B------:R-:W2:Y:S02]  /*159e0*/  @!P1 SYNCS.PHASECHK.TRANS64 P1, [R5+URZ+0x132c0], R6 ;  /* 0x0132c006050095a7 */ /* 0x000ea4000802007f */
[----:B--2---:R-:W-:Y:S05]  /*159f0*/  @!P1 BRA `(.L_x_11198) ;  /* 0xfffffffc00f09947 */ /* 0x004fea000383ffff */
[----:B------:R-:W-:Y:S05]  /*15a00*/  BRA `(.L_x_11311) ;  /* 0xffffffb400e07947 */ /* 0x000fea000383ffff */
.L_x_11213:
        /* <DEDUP_REMOVED lines=8> */
[----:B01-3--:R-:W-:Y:S05]  /*15a90*/  WARPSYNC.COLLECTIVE R15, `(.L_x_11313) ;  /* 0x000000000f087348 */ /* 0x00bfea0003c00000 */
[----:B------:R2:W4:Y:S02]  /*15aa0*/  SHFL.IDX P6, R14, R13, R12, R11 ;  /* 0x0000000c0d0e7389 */ /* 0x00052400000c000b */
[----:B01234-:R-:W-:Y:S01]  /*15ab0*/  ENDCOLLECTIVE ;  /* 0x000000000000791b */ /* 0x01ffe20003800000 */
.L_x_11313:
[----:B------:R-:W-:Y:S05]  /*15ac0*/  BSYNC B0 ;  /* 0x0000000000007941 */ /* 0x000fea0003800000 */
.L_x_11312:
[----:B------:R-:W-:Y:S05]  /*15ad0*/  BRA `(.L_x_11314) ;  /* 0xffffffc000687947 */ /* 0x000fea000383ffff */
.L_x_11215:
[----:B------:R-:W-:Y:S01]  /*15ae0*/  BSSY B0, `(.L_x_11315) ;  /* 0x0000006000007945 */ /* 0x000fe20003800000 */
[----:B------:R-:W-:-:S07]  /*15af0*/  IMAD.MOV.U32 R15, RZ, RZ, -0x1 ;  /* 0xffffffffff0f7424 */ /* 0x000fce00078e00ff */
[----:B0123--:R-:W-:Y:S05]  /*15b00*/  WARPSYNC.COLLECTIVE R15, `(.L_x_11316) ;  /* 0x000000000f0c7348 */ /* 0x00ffea0003c00000 */
[----:B------:R-:W-:Y:S02]  /*15b10*/  ELECT P6, UR62, PT ;  /* 0x00000000003e782f */ /* 0x000fe400038c0000 */
[----:B------:R-:W-:Y:S01]  /*15b20*/  MOV R14, UR62 ;  /* 0x0000003e000e7c02 */ /* 0x000fe20008000f00 */
[----:B0123--:R-:W-:Y:S10]  /*15b30*/  ENDCOLLECTIVE ;  /* 0x000000000000791b */ /* 0x00fff40003800000 */
.L_x_11316:
[----:B------:R-:W-:Y:S05]  /*15b40*/  BSYNC B0 ;  /* 0x0000000000007941 */ /* 0x000fea0003800000 */
.L_x_11315:
[----:B------:R-:W-:Y:S05]  /*15b50*/  BRA `(.L_x_11317) ;  /* 0xffffffc000707947 */ /* 0x000fea000383ffff */
.L_x_11217:
[----:B--2---:R2:W4:Y:S02]  /*15b60*/  SYNCS.PHASECHK.TRANS64.TRYWAIT P0, [R4+URZ+0x13280], R3 ;  /* 0x01328003040075a7 */ /* 0x004524000800017f */
[----:B----4-:R-:W-:Y:S05]  /*15b70*/  @!P0 NANOSLEEP.SYNCS 0x989680 ;  /* 0x009896800000895d */ /* 0x010fea0003900000 */
[----:B------:R-:W4:Y:S02]  /*15b80*/  @!P0 SYNCS.PHASECHK.TRANS64 P0, [R4+URZ+0x13280], R3 ;  /* 0x01328003040085a7 */ /* 0x000f24000800007f */
[----:B----4-:R-:W-:Y:S05]  /*15b90*/  @!P0 BRA `(.L_x_11217) ;  /* 0xfffffffc00f08947 */ /* 0x010fea000383ffff */
[----:B------:R-:W-:Y:S05]  /*15ba0*/  BRA `(.L_x_11318) ;  /* 0xffffffc000d47947 */ /* 0x000fea000383ffff */
.L_x_11219:
[----:B0-----:R0:W4:Y:S02]  /*15bb0*/  SYNCS.PHASECHK.TRANS64.TRYWAIT P0, [R4+URZ+0x13240], R3 ;  /* 0x01324003040075a7 */ /* 0x001124000800017f */
[----:B----4-:R-:W-:Y:S05]  /*15bc0*/  @!P0 NANOSLEEP.SYNCS 0x989680 ;  /* 0x009896800000895d */ /* 0x010fea0003900000 */
[----:B------:R-:W4:Y:S02]  /*15bd0*/  @!P0 SYNCS.PHASECHK.TRANS64 P0, [R4+URZ+0x13240], R3 ;  /* 0x01324003040085a7 */ /* 0x000f24000800007f */
[----:B----4-:R-:W-:Y:S05]  /*15be0*/  @!P0 BRA `(.L_x_11219) ;  /* 0xfffffffc00f08947 */ /* 0x010fea000383ffff */
[----:B------:R-:W-:Y:S05]  /*15bf0*/  BRA `(.L_x_11319) ;  /* 0xffffffc400287947 */ /* 0x000fea000383ffff */
.L_x_11223:
[----:B------:R-:W2:Y:S01]  /*15c00*/  LDL.LU R11, [R1+0x3c] ;  /* 0x00003c00010b7983 */ /* 0x000ea20000300800 */
[----:B------:R-:W-:Y:S02]  /*15c10*/  IMAD.MOV.U32 R13, RZ, RZ, R4 ;  /* 0x000000ffff0d7224 */ /* 0x000fe400078e0004 */
[----:B------:R-:W-:Y:S02]  /*15c20*/  IMAD.MOV.U32 R12, RZ, RZ, RZ ;  /* 0x000000ffff0c7224 */ /* 0x000fe400078e00ff */
[----:B------:R-:W-:Y:S02]  /*15c30*/  IMAD.MOV.U32 R15, RZ, RZ, -0x1 ;  /* 0xffffffffff0f7424 */ /* 0x000fe400078e00ff */
[----:B------:R-:W-:-:S05]  /*15c40*/  IMAD R17, R17, 0xc0, R21 ;  /* 0x000000c011117824 */ /* 0x000fca00078e0215 */
[----:B------:R-:W-:Y:S01]  /*15c50*/  IADD3 R8, R17, 0x20, RZ ;  /* 0x0000002011087810 */ /* 0x000fe20007ffe0ff */
[----:B--2---:R-:W-:Y:S02]  /*15c60*/  IMAD R5, R11, R9, RZ ;  /* 0x000000090b057224 */ /* 0x004fe400078e02ff */
[----:B------:R-:W-:-:S03]  /*15c70*/  IMAD.MOV.U32 R11, RZ, RZ, 0x1c1f ;  /* 0x00001c1fff0b7424 */ /* 0x000fc600078e00ff */
[----:B------:R-:W-:-:S13]  /*15c80*/  ISETP.GE.AND P1, PT, R17, R5, PT ;  /* 0x000000051100720c */ /* 0x000fda0003f26270 */
[----:B-----5:R-:W-:Y:S05]  /*15c90*/  WARPSYNC.COLLECTIVE R15, `(.L_x_11320) ;  /* 0x000000000f087348 */ /* 0x020fea0003c00000 */
[----:B------:R0:W1:Y:S02]  /*15ca0*/  SHFL.IDX P6, R14, R13, R12, R11 ;  /* 0x0000000c0d0e7389 */ /* 0x00006400000c000b */
[----:B01---5:R-:W-:Y:S01]  /*15cb0*/  ENDCOLLECTIVE ;  /* 0x000000000000791b */ /* 0x023fe20003800000 */
.L_x_11320:
[----:B------:R-:W-:Y:S02]  /*15cc0*/  IMAD.MOV.U32 R13, RZ, RZ, R0 ;  /* 0x000000ffff0d7224 */ /* 0x000fe400078e0000 */
[----:B------:R-:W-:-:S07]  /*15cd0*/  IMAD.MOV.U32 R7, RZ, RZ, R14 ;  /* 0x000000ffff077224 */ /* 0x000fce00078e000e */
[----:B------:R-:W-:Y:S05]  /*15ce0*/  WARPSYNC.COLLECTIVE R15, `(.L_x_11321) ;  /* 0x000000000f087348 */ /* 0x000fea0003c00000 */
[----:B------:R0:W1:Y:S02]  /*15cf0*/  SHFL.IDX P6, R14, R13, R12, R11 ;  /* 0x0000000c0d0e7389 */ /* 0x00006400000c000b */
[----:B01----:R-:W-:Y:S01]  /*15d00*/  ENDCOLLECTIVE ;  /* 0x000000000000791b */ /* 0x003fe20003800000 */
.L_x_11321:
[----:B------:R-:W-:Y:S02]  /*15d10*/  IMAD.MOV.U32 R13, RZ, RZ, R4 ;  /* 0x000000ffff0d7224 */ /* 0x000fe400078e0004 */
[----:B------:R-:W-:Y:S02]  /*15d20*/  IMAD.MOV.U32 R12, RZ, RZ, 0x1 ;  /* 0x00000001ff0c7424 */ /* 0x000fe400078e00ff */
[----:B------:R-:W-:-:S07]  /*15d30*/  IMAD.MOV.U32 R6, RZ, RZ, R14 ;  /* 0x000000ffff067224 */ /* 0x000fce00078e000e */
[----:B------:R-:W-:Y:S05]  /*15d40*/  WARPSYNC.COLLECTIVE R15, `(.L_x_11322) ;  /* 0x000000000f087348 */ /* 0x000fea0003c00000 */
[----:B------:R0:W1:Y:S02]  /*15d50*/  SHFL.IDX P6, R14, R13, R12, R11 ;  /* 0x0000000c0d0e7389 */ /* 0x00006400000c000b */
[----:B01----:R-:W-:Y:S01]  /*15d60*/  ENDCOLLECTIVE ;  /* 0x000000000000791b */ /* 0x003fe20003800000 */
.L_x_11322:
[----:B------:R-:W-:-:S05]  /*15d70*/  @!P1 IADD3 R6, P2, R20, R6, RZ ;  /* 0x0000000614069210 */ /* 0x000fca0007f5e0ff */
[----:B------:R-:W-:-:S05]  /*15d80*/  @!P1 IMAD.X R7, RZ, RZ, R7, P2 ;  /* 0x000000ffff079224 */ /* 0x000fca00010e0607 */
[----:B------:R-:W-:Y:S01]  /*15d90*/  @!PT LDS RZ, [RZ] ;  /* 0x00000000fffff984 */ /* 0x000fe20000000800 */
[----:B------:R-:W-:Y:S01]  /*15da0*/  @!PT LDS RZ, [RZ] ;  /* 0x00000000fffff984 */ /* 0x000fe20000000800 */
[----:B------:R-:W-:Y:S01]  /*15db0*/  @!PT LDS RZ, [RZ] ;  /* 0x00000000fffff984 */ /* 0x000fe20000000800 */
[----:B------:R0:W-:Y:S01]  /*15dc0*/  @!P1 LDGSTS.E.BYPASS.LTC128B.128 [R10+0xb000], desc[UR40][R6.64], !P0 ;  /* 0x0b000000060a9fae */ /* 0x0001e2000c101d68 */
[----:B------:R-:W-:Y:S01]  /*15dd0*/  IMAD.MOV.U32 R13, RZ, RZ, R0 ;  /* 0x000000ffff0d7224 */ /* 0x000fe200078e0000 */
[----:B------:R-:W-:Y:S01]  /*15de0*/  ISETP.GE.AND P1, PT, R8, R5, PT ;  /* 0x000000050800720c */ /* 0x000fe20003f26270 */
[----:B0-----:R-:W-:-:S12]  /*15df0*/  IMAD.MOV.U32 R6, RZ, RZ, R14 ;  /* 0x000000ffff067224 */ /* 0x001fd800078e000e */
[----:B------:R-:W-:Y:S05]  /*15e00*/  WARPSYNC.COLLECTIVE R15, `(.L_x_11323) ;  /* 0x000000000f087348 */ /* 0x000fea0003c00000 */
[----:B------:R0:W1:Y:S02]  /*15e10*/  SHFL.IDX P6, R14, R13, R12, R11 ;  /* 0x0000000c0d0e7389 */ /* 0x00006400000c000b */
[----:B01----:R-:W-:Y:S01]  /*15e20*/  ENDCOLLECTIVE ;  /* 0x000000000000791b */ /* 0x003fe20003800000 */
.L_x_11323:
[----:B------:R-:W-:Y:S02]  /*15e30*/  IMAD.MOV.U32 R13, RZ, RZ, R4 ;  /* 0x000000ffff0d7224 */ /* 0x000fe400078e0004 */
[----:B------:R-:W-:Y:S02]  /*15e40*/  IMAD.MOV.U32 R12, RZ, RZ, 0x2 ;  /* 0x00000002ff0c7424 */ /* 0x000fe400078e00ff */
[----:B------:R-:W-:-:S07]  /*15e50*/  IMAD.MOV.U32 R7, RZ, RZ, R14 ;  /* 0x000000ffff077224 */ /* 0x000fce00078e000e */
[----:B------:R-:W-:Y:S05]  /*15e60*/  WARPSYNC.COLLECTIVE R15, `(.L_x_11324) ;  /* 0x000000000f087348 */ /* 0x000fea0003c00000 */
[----:B------:R0:W1:Y:S02]  /*15e70*/  SHFL.IDX P6, R14, R13, R12, R11 ;  /* 0x0000000c0d0e7389 */ /* 0x00006400000c000b */
[----:B01----:R-:W-:Y:S01]  /*15e80*/  ENDCOLLECTIVE ;  /* 0x000000000000791b */ /* 0x003fe20003800000 */
.L_x_11324:
        /* <DEDUP_REMOVED lines=9> */
[----:B------:R0:W-:Y:S02]  /*15f20*/  @!P1 LDGSTS.E.BYPASS.LTC128B.128 [R10+0xb800], desc[UR40][R6.64], !P0 ;  /* 0x0b800000060a9fae */ /* 0x0001e4000c101d68 */
[----:B0-----:R-:W-:-:S05]  /*15f30*/  VIADD R6, R17, 0x40 ;  /* 0x0000004011067836 */ /* 0x001fca0000000000 */
[----:B------:R-:W-:Y:S01]  /*15f40*/  ISETP.GE.AND P1, PT, R6, R5, PT ;  /* 0x000000050600720c */ /* 0x000fe20003f26270 */
[----:B------:R-:W-:-:S12]  /*15f50*/  IMAD.MOV.U32 R6, RZ, RZ, R14 ;  /* 0x000000ffff067224 */ /* 0x000fd800078e000e */
[----:B------:R-:W-:Y:S05]  /*15f60*/  WARPSYNC.COLLECTIVE R15, `(.L_x_11325) ;  /* 0x000000000f087348 */ /* 0x000fea0003c00000 */
[----:B------:R0:W1:Y:S02]  /*15f70*/  SHFL.IDX P6, R14, R13, R12, R11 ;  /* 0x0000000c0d0e7389 */ /* 0x00006400000c000b */
[----:B01----:R-:W-:Y:S01]  /*15f80*/  ENDCOLLECTIVE ;  /* 0x000000000000791b */ /* 0x003fe20003800000 */
.L_x_11325:
[----:B------:R-:W-:Y:S02]  /*15f90*/  IMAD.MOV.U32 R13, RZ, RZ, R4 ;  /* 0x000000ffff0d7224 */ /* 0x000fe400078e0004 */
[----:B------:R-:W-:Y:S02]  /*15fa0*/  IMAD.MOV.U32 R12, RZ, RZ, 0x3 ;  /* 0x00000003ff0c7424 */ /* 0x000fe400078e00ff */
[----:B------:R-:W-:-:S07]  /*15fb0*/  IMAD.MOV.U32 R7, RZ, RZ, R14 ;  /* 0x000000ffff077224 */ /* 0x000fce00078e000e */
[----:B------:R-:W-:Y:S05]  /*15fc0*/  WARPSYNC.COLLECTIVE R15, `(.L_x_11326) ;  /* 0x000000000f087348 */ /* 0x000fea0003c00000 */
[----:B------:R0:W1:Y:S02]  /*15fd0*/  SHFL.IDX P6, R14, R13, R12, R11 ;  /* 0x0000000c0d0e7389 */ /* 0x00006400000c000b */
[----:B01----:R-:W-:Y:S01]  /*15fe0*/  ENDCOLLECTIVE ;  /* 0x000000000000791b */ /* 0x003fe20003800000 */
.L_x_11326:
[----:B------:R-:W-:-:S05]  /*15ff0*/  @!P1 IADD3 R7, P2, R20, R7, RZ ;  /* 0x0000000714079210 */ /* 0x000fca0007f5e0ff */
[----:B------:R-:W-:-:S05]  /*16000*/  @!P1 IMAD.X R6, RZ, RZ, R6, P2 ;  /* 0x000000ffff069224 */ /* 0x000fca00010e0606 */
[-C--:B------:R-:W-:Y:S01]  /*16010*/  @!P1 LOP3.LUT R7, R7, R6.reuse, RZ, 0x3c, !PT ;  /* 0x0000000607079212 */ /* 0x080fe200078e3cff */
[----:B------:R-:W-:Y:S02]  /*16020*/  IMAD.MOV.U32 R13, RZ, RZ, R0 ;  /* 0x000000ffff0d7224 */ /* 0x000fe400078e0000 */
[----:B------:R-:W-:Y:S01]  /*16030*/  VIADD R0, R17, 0x60 ;  /* 0x0000006011007836 */ /* 0x000fe20000000000 */
[----:B------:R-:W-:-:S04]  /*16040*/  @!P1 LOP3.LUT R6, R7, R6, RZ, 0x3c, !PT ;  /* 0x0000000607069212 */ /* 0x000fc800078e3cff */
[----:B------:R-:W-:Y:S01]  /*16050*/  @!P1 LOP3.LUT R7, R7, R6, RZ, 0x3c, !PT ;  /* 0x0000000607079212 */ /* 0x000fe200078e3cff */
[----:B------:R-:W-:-:S07]  /*16060*/  IMAD.MOV.U32 R4, RZ, RZ, R14 ;  /* 0x000000ffff047224 */ /* 0x000fce00078e000e */
[----:B------:R-:W-:Y:S05]  /*16070*/  WARPSYNC.COLLECTIVE R15, `(.L_x_11327) ;  /* 0x000000000f087348 */ /* 0x000fea0003c00000 */
[----:B------:R0:W1:Y:S02]  /*16080*/  SHFL.IDX P6, R14, R13, R12, R11 ;  /* 0x0000000c0d0e7389 */ /* 0x00006400000c000b */
[----:B01----:R-:W-:Y:S01]  /*16090*/  ENDCOLLECTIVE ;  /* 0x000000000000791b */ /* 0x003fe20003800000 */
.L_x_11327:
[----:B------:R-:W-:Y:S01]  /*160a0*/  @!PT LDS RZ, [RZ] ;  /* 0x00000000fffff984 */ /* 0x000fe20000000800 */
[----:B------:R-:W-:Y:S01]  /*160b0*/  @!PT LDS RZ, [RZ] ;  /* 0x00000000fffff984 */ /* 0x000fe20000000800 */
[----:B------:R-:W-:Y:S01]  /*160c0*/  @!PT LDS RZ, [RZ] ;  /* 0x00000000fffff984 */ /* 0x000fe20000000800 */
[----:B------:R0:W-:Y:S01]  /*160d0*/  @!P1 LDGSTS.E.BYPASS.LTC128B.128 [R10+0xc000], desc[UR40][R6.64], !P0 ;  /* 0x0c000000060a9fae */ /* 0x0001e2000c101d68 */
[----:B------:R-:W-:Y:S01]  /*160e0*/  ISETP.GE.AND P1, PT, R0, R5, PT ;  /* 0x000000050000720c */ /* 0x000fe20003f26270 */
[----:B------:R-:W-:Y:S02]  /*160f0*/  IMAD.MOV.U32 R13, RZ, RZ, R3 ;  /* 0x000000ffff0d7224 */ /* 0x000fe400078e0003 */
[----:B------:R-:W-:Y:S02]  /*16100*/  IMAD.MOV.U32 R12, RZ, RZ, RZ ;  /* 0x000000ffff0c7224 */ /* 0x000fe400078e00ff */
[----:B0-----:R-:W-:-:S08]  /*16110*/  IMAD.MOV.U32 R6, RZ, RZ, R14 ;  /* 0x000000ffff067224 */ /* 0x001fd000078e000e */
[----:B------:R-:W-:Y:S05]  /*16120*/  WARPSYNC.COLLECTIVE R15, `(.L_x_11328) ;  /* 0x000000000f087348 */ /* 0x000fea0003c00000 */
[----:B------:R0:W1:Y:S02]  /*16130*/  SHFL.IDX P6, R14, R13, R12, R11 ;  /* 0x0000000c0d0e7389 */ /* 0x00006400000c000b */
[----:B01----:R-:W-:Y:S01]  /*16140*/  ENDCOLLECTIVE ;  /* 0x000000000000791b */ /* 0x003fe20003800000 */
.L_x_11328:
[----:B------:R-:W-:-:S05]  /*16150*/  @!P1 IADD3 R6, P3, R20, R6, RZ ;  /* 0x0000000614069210 */ /* 0x000fca0007f7e0ff */
[----:B------:R-:W-:-:S04]  /*16160*/  @!P1 IMAD.X R4, RZ, RZ, R4, P3 ;  /* 0x000000ffff049224 */ /* 0x000fc800018e0604 */
        /* <DEDUP_REMOVED lines=8> */
[----:B------:R-:W-:-:S12]  /*161f0*/  IMAD.MOV.U32 R8, RZ, RZ, R14 ;  /* 0x000000ffff087224 */ /* 0x000fd800078e000e */
[----:B0-----:R-:W-:Y:S05]  /*16200*/  WARPSYNC.COLLECTIVE R15, `(.L_x_11329) ;  /* 0x000000000f087348 */ /* 0x001fea0003c00000 */
[----:B------:R1:W2:Y:S02]  /*16210*/  SHFL.IDX P6, R14, R13, R12, R11 ;  /* 0x0000000c0d0e7389 */ /* 0x0002a400000c000b */
[----:B012---:R-:W-:Y:S01]  /*16220*/  ENDCOLLECTIVE ;  /* 0x000000000000791b */ /* 0x007fe20003800000 */
.L_x_11329:
[----:B------:R-:W-:Y:S02]  /*16230*/  IMAD.MOV.U32 R13, RZ, RZ, R3 ;  /* 0x000000ffff0d7224 */ /* 0x000fe400078e0003 */
[----:B------:R-:W-:Y:S01]  /*16240*/  IMAD.MOV.U32 R12, RZ, RZ, 0x1 ;  /* 0x00000001ff0c7424 */ /* 0x000fe200078e00ff */
[----:B------:R-:W-:-:S07]  /*16250*/  MOV R0, R14 ;  /* 0x0000000e00007202 */ /* 0x000fce0000000f00 */
[----:B------:R-:W-:Y:S05]  /*16260*/  WARPSYNC.COLLECTIVE R15, `(.L_x_11330) ;  /* 0x000000000f087348 */ /* 0x000fea0003c00000 */
[----:B------:R0:W1:Y:S02]  /*16270*/  SHFL.IDX P6, R14, R13, R12, R11 ;  /* 0x0000000c0d0e7389 */ /* 0x00006400000c000b */
[----:B01----:R-:W-:Y:S01]  /*16280*/  ENDCOLLECTIVE ;  /* 0x000000000000791b */ /* 0x003fe20003800000 */
.L_x_11330:
        /* <DEDUP_REMOVED lines=13> */
.L_x_11331:
[----:B------:R-:W-:Y:S01]  /*16360*/  IMAD.MOV.U32 R2, RZ, RZ, R14 ;  /* 0x000000ffff027224 */ /* 0x000fe200078e000e */
[----:B------:R-:W-:Y:S06]  /*16370*/  BRA `(.L_x_11332) ;  /* 0xffffffc800487947 */ /* 0x000fec000383ffff */
.L_x_11226:
[----:B-1----:R1:W2:Y:S02]  /*16380*/  SYNCS.PHASECHK.TRANS64.TRYWAIT P0, [R22+URZ+0x13220], R0 ;  /* 0x01322000160075a7 */ /* 0x0022a4000800017f */
[----:B--2---:R-:W-:Y:S05]  /*16390*/  @!P0 NANOSLEEP.SYNCS 0x989680 ;  /* 0x009896800000895d */ /* 0x004fea0003900000 */
[----:B------:R-:W2:Y:S02]  /*163a0*/  @!P0 SYNCS.PHASECHK.TRANS64 P0, [R22+URZ+0x13220], R0 ;  /* 0x01322000160085a7 */ /* 0x000ea4000800007f */
[----:B--2---:R-:W-:Y:S05]  /*163b0*/  @!P0 BRA `(.L_x_11226) ;  /* 0xfffffffc00f08947 */ /* 0x004fea000383ffff */
[----:B------:R-:W-:Y:S05]  /*163c0*/  BRA `(.L_x_11333) ;  /* 0xffffffc800a47947 */ /* 0x000fea000383ffff */
.L_x_11232:
[----:B0-----:R0:W1:Y:S02]  /*163d0*/  SYNCS.PHASECHK.TRANS64.TRYWAIT P0, [R6+URZ+0x13280], R5 ;  /* 0x01328005060075a7 */ /* 0x001064000800017f */
[----:B-1----:R-:W-:Y:S05]  /*163e0*/  @!P0 NANOSLEEP.SYNCS 0x989680 ;  /* 0x009896800000895d */ /* 0x002fea0003900000 */
[----:B------:R-:W1:Y:S02]  /*163f0*/  @!P0 SYNCS.PHASECHK.TRANS64 P0, [R6+URZ+0x13280], R5 ;  /* 0x01328005060085a7 */ /* 0x000e64000800007f */
[----:B-1----:R-:W-:Y:S05]  /*16400*/  @!P0 BRA `(.L_x_11232) ;  /* 0xfffffffc00f08947 */ /* 0x002fea000383ffff */
[----:B------:R-:W-:Y:S05]  /*16410*/  BRA `(.L_x_11334) ;  /* 0xffffffcc00587947 */ /* 0x000fea000383ffff */
.L_x_11237:
[----:B-1----:R1:W2:Y:S02]  /*16420*/  SYNCS.PHASECHK.TRANS64.TRYWAIT P0, [R6+URZ+0x13240], R5 ;  /* 0x01324005060075a7 */ /* 0x0022a4000800017f */
[----:B--2---:R-:W-:Y:S05]  /*16430*/  @!P0 NANOSLEEP.SYNCS 0x989680 ;  /* 0x009896800000895d */ /* 0x004fea0003900000 */
[----:B------:R-:W2:Y:S02]  /*16440*/  @!P0 SYNCS.PHASECHK.TRANS64 P0, [R6+URZ+0x13240], R5 ;  /* 0x01324005060085a7 */ /* 0x000ea4000800007f */
[----:B--2---:R-:W-:Y:S05]  /*16450*/  @!P0 BRA `(.L_x_11237) ;  /* 0xfffffffc00f08947 */ /* 0x004fea000383ffff */
[----:B------:R-:W-:Y:S05]  /*16460*/  BRA `(.L_x_11335) ;  /* 0xffffffcc00d47947 */ /* 0x000fea000383ffff */
.L_x_11243:
[----:B-1----:R1:W2:Y:S02]  /*16470*/  SYNCS.PHASECHK.TRANS64.TRYWAIT P0, [R3+URZ+0x13270], R4 ;  /* 0x01327004030075a7 */ /* 0x0022a4000800017f */
[----:B--2---:R-:W-:Y:S05]  /*16480*/  @!P0 NANOSLEEP.SYNCS 0x989680 ;  /* 0x009896800000895d */ /* 0x004fea0003900000 */
[----:B------:R-:W2:Y:S02]  /*16490*/  @!P0 SYNCS.PHASECHK.TRANS64 P0, [R3+URZ+0x13270], R4 ;  /* 0x01327004030085a7 */ /* 0x000ea4000800007f */
[----:B--2---:R-:W-:Y:S05]  /*164a0*/  @!P0 BRA `(.L_x_11243) ;  /* 0xfffffffc00f08947 */ /* 0x004fea000383ffff */
[----:B------:R-:W-:Y:S05]  /*164b0*/  BRA `(.L_x_11336) ;  /* 0xffffffd000707947 */ /* 0x000fea000383ffff */
.L_x_11245:
[----:B-1----:R1:W2:Y:S02]  /*164c0*/  SYNCS.PHASECHK.TRANS64.TRYWAIT P0, [R3+URZ+0x13260], R4 ;  /* 0x01326004030075a7 */ /* 0x0022a4000800017f */
[----:B--2---:R-:W-:Y:S05]  /*164d0*/  @!P0 NANOSLEEP.SYNCS 0x989680 ;  /* 0x009896800000895d */ /* 0x004fea0003900000 */
[----:B------:R-:W2:Y:S02]  /*164e0*/  @!P0 SYNCS.PHASECHK.TRANS64 P0, [R3+URZ+0x13260], R4 ;  /* 0x01326004030085a7 */ /* 0x000ea4000800007f */
[----:B--2---:R-:W-:Y:S05]  /*164f0*/  @!P0 BRA `(.L_x_11245) ;  /* 0xfffffffc00f08947 */ /* 0x004fea000383ffff */
[----:B------:R-:W-:Y:S05]  /*16500*/  BRA `(.L_x_11337) ;  /* 0xffffffd000787947 */ /* 0x000fea000383ffff */
.L_x_11252:
[----:B-1----:R1:W2:Y:S02]  /*16510*/  SYNCS.PHASECHK.TRANS64.TRYWAIT P1, [R0+URZ+0x13270], R3 ;  /* 0x01327003000075a7 */ /* 0x0022a4000802017f */
[----:B--2---:R-:W-:Y:S05]  /*16520*/  @!P1 NANOSLEEP.SYNCS 0x989680 ;  /* 0x009896800000995d */ /* 0x004fea0003900000 */
[----:B------:R-:W2:Y:S02]  /*16530*/  @!P1 SYNCS.PHASECHK.TRANS64 P1, [R0+URZ+0x13270], R3 ;  /* 0x01327003000095a7 */ /* 0x000ea4000802007f */
[----:B--2---:R-:W-:Y:S05]  /*16540*/  @!P1 BRA `(.L_x_11252) ;  /* 0xfffffffc00f09947 */ /* 0x004fea000383ffff */
[----:B------:R-:W-:Y:S05]  /*16550*/  BRA `(.L_x_11338) ;  /* 0xffffffd8000c7947 */ /* 0x000fea000383ffff */
.L_x_11254:
[----:B-1----:R1:W2:Y:S02]  /*16560*/  SYNCS.PHASECHK.TRANS64.TRYWAIT P1, [R0+URZ+0x13260], R3 ;  /* 0x01326003000075a7 */ /* 0x0022a4000802017f */
[----:B--2---:R-:W-:Y:S05]  /*16570*/  @!P1 NANOSLEEP.SYNCS 0x989680 ;  /* 0x009896800000995d */ /* 0x004fea0003900000 */
[----:B------:R-:W2:Y:S02]  /*16580*/  @!P1 SYNCS.PHASECHK.TRANS64 P1, [R0+URZ+0x13260], R3 ;  /* 0x01326003000095a7 */ /* 0x000ea4000802007f */
[----:B--2---:R-:W-:Y:S05]  /*16590*/  @!P1 BRA `(.L_x_11254) ;  /* 0xfffffffc00f09947 */ /* 0x004fea000383ffff */
[----:B------:R-:W-:Y:S05]  /*165a0*/  BRA `(.L_x_11339) ;  /* 0xffffffd800107947 */ /* 0x000fea000383ffff */
.L_x_11258:
        /* <DEDUP_REMOVED lines=8> */
.L_x_11341:
[----:B------:R-:W-:Y:S05]  /*16630*/  BSYNC B0 ;  /* 0x0000000000007941 */ /* 0x000fea0003800000 */
.L_x_11340:
        /* <DEDUP_REMOVED lines=9> */
.L_x_11342:
        /* <DEDUP_REMOVED lines=18> */
.L_x_11343:
[----:B------:R-:W-:Y:S01]  /*167f0*/  IMAD.MOV.U32 R12, RZ, RZ, 0x2 ;  /* 0x00000002ff0c7424 */ /* 0x000fe200078e00ff */
[----:B------:R-:W-:-:S05]  /*16800*/  SEL R5, R14, RZ, P1 ;  /* 0x000000ff0e057207 */ /* 0x000fca0000800000 */
[----:B------:R-:W-:-:S05]  /*16810*/  IMAD.IADD R5, R2, 0x1, R5 ;  /* 0x0000000102057824 */ /* 0x000fca00078e0205 */
[----:B------:R-:W-:-:S07]  /*16820*/  MOV R13, R5 ;  /* 0x00000005000d7202 */ /* 0x000fce0000000f00 */
[----:B------:R-:W-:Y:S05]  /*16830*/  WARPSYNC.COLLECTIVE R15, `(.L_x_11344) ;  /* 0x000000000f087348 */ /* 0x000fea0003c00000 */
[----:B------:R0:W1:Y:S02]  /*16840*/  SHFL.UP P6, R14, R13, R12, R11 ;  /* 0x0400000c0d0e7389 */ /* 0x00006400000c000b */
[----:B01----:R-:W-:Y:S01]  /*16850*/  ENDCOLLECTIVE ;  /* 0x000000000000791b */ /* 0x003fe20003800000 */
.L_x_11344:
[----:B------:R-:W-:Y:S01]  /*16860*/  IMAD.MOV.U32 R12, RZ, RZ, 0x4 ;  /* 0x00000004ff0c7424 */ /* 0x000fe200078e00ff */
[----:B------:R-:W-:-:S05]  /*16870*/  SEL R6, R14, RZ, P2 ;  /* 0x000000ff0e067207 */ /* 0x000fca0001000000 */
[----:B------:R-:W-:-:S04]  /*16880*/  IMAD.IADD R6, R5, 0x1, R6 ;  /* 0x0000000105067824 */ /* 0x000fc800078e0206 */
[----:B------:R-:W-:-:S07]  /*16890*/  IMAD.MOV.U32 R13, RZ, RZ, R6 ;  /* 0x000000ffff0d7224 */ /* 0x000fce00078e0006 */
[----:B------:R-:W-:Y:S05]  /*168a0*/  WARPSYNC.COLLECTIVE R15, `(.L_x_11345) ;  /* 0x000000000f087348 */ /* 0x000fea0003c00000 */
[----:B------:R0:W1:Y:S02]  /*168b0*/  SHFL.UP P6, R14, R13, R12, R11 ;  /* 0x0400000c0d0e7389 */ /* 0x00006400000c000b */
[----:B01----:R-:W-:Y:S01]  /*168c0*/  ENDCOLLECTIVE ;  /* 0x000000000000791b */ /* 0x003fe20003800000 */
.L_x_11345:
[----:B------:R-:W-:Y:S01]  /*168d0*/  IMAD.MOV.U32 R12, RZ, RZ, 0x8 ;  /* 0x00000008ff0c7424 */ /* 0x000fe200078e00ff */
[----:B------:R-:W-:-:S05]  /*168e0*/  SEL R7, R14, RZ, P3 ;  /* 0x000000ff0e077207 */ /* 0x000fca0001800000 */
[----:B------:R-:W-:-:S04]  /*168f0*/  IMAD.IADD R7, R6, 0x1, R7 ;  /* 0x0000000106077824 */ /* 0x000fc800078e0207 */
[----:B------:R-:W-:-:S07]  /*16900*/  IMAD.MOV.U32 R13, RZ, RZ, R7 ;  /* 0x000000ffff0d7224 */ /* 0x000fce00078e0007 */
[----:B------:R-:W-:Y:S05]  /*16910*/  WARPSYNC.COLLECTIVE R15, `(.L_x_11346) ;  /* 0x000000000f087348 */ /* 0x000fea0003c00000 */
[----:B------:R0:W1:Y:S02]  /*16920*/  SHFL.UP P6, R14, R13, R12, R11 ;  /* 0x0400000c0d0e7389 */ /* 0x00006400000c000b */
[----:B01----:R-:W-:Y:S01]  /*16930*/  ENDCOLLECTIVE ;  /* 0x000000000000791b */ /* 0x003fe20003800000 */
.L_x_11346:
[----:B------:R-:W-:Y:S01]  /*16940*/  IMAD.MOV.U32 R12, RZ, RZ, 0x10 ;  /* 0x00000010ff0c7424 */ /* 0x000fe200078e00ff */
[----:B------:R-:W-:-:S05]  /*16950*/  SEL R14, R14, RZ, P4 ;  /* 0x000000ff0e0e7207 */ /* 0x000fca0002000000 */
[----:B------:R-:W-:-:S04]  /*16960*/  IMAD.IADD R5, R7, 0x1, R14 ;  /* 0x0000000107057824 */ /* 0x000fc800078e020e */
[----:B------:R-:W-:-:S07]  /*16970*/  IMAD.MOV.U32 R13, RZ, RZ, R5 ;  /* 0x000000ffff0d7224 */ /* 0x000fce00078e0005 */
[----:B------:R-:W-:Y:S05]  /*16980*/  WARPSYNC.COLLECTIVE R15, `(.L_x_11347) ;  /* 0x000000000f087348 */ /* 0x000fea0003c00000 */
[----:B------:R0:W1:Y:S02]  /*16990*/  SHFL.UP P6, R14, R13, R12, R11 ;  /* 0x0400000c0d0e7389 */ /* 0x00006400000c000b */
[----:B01----:R-:W-:Y:S01]  /*169a0*/  ENDCOLLECTIVE ;  /* 0x000000000000791b */ /* 0x003fe20003800000 */
.L_x_11347:
        /* <DEDUP_REMOVED lines=8> */
.L_x_11348:
[----:B------:R-:W-:Y:S05]  /*16a30*/  BRA `(.L_x_11349) ;  /* 0xffffffd800d47947 */ /* 0x000fea000383ffff */
.L_x_11263:
        /* <DEDUP_REMOVED lines=8> */
.L_x_11351:
[----:B------:R-:W-:Y:S05]  /*16ac0*/  BSYNC B0 ;  /* 0x0000000000007941 */ /* 0x000fea0003800000 */
.L_x_11350:
[----:B------:R-:W-:Y:S01]  /*16ad0*/  SEL R13, R14, RZ, P1 ;  /* 0x000000ff0e0d7207 */ /* 0x000fe20000800000 */
[----:B------:R-:W-:Y:S02]  /*16ae0*/  IMAD.MOV.U32 R12, RZ, RZ, 0x2 ;  /* 0x00000002ff0c7424 */ /* 0x000fe400078e00ff */
[----:B------:R-:W-:Y:S02]  /*16af0*/  IMAD.MOV.U32 R11, RZ, RZ, RZ ;  /* 0x000000ffff0b7224 */ /* 0x000fe400078e00ff */
[----:B------:R-:W-:Y:S02]  /*16b00*/  IMAD.IADD R13, R2, 0x1, R13 ;  /* 0x00000001020d7824 */ /* 0x000fe400078e020d */
[----:B------:R-:W-:-:S07]  /*16b10*/  IMAD.MOV.U32 R15, RZ, RZ, -0x1 ;  /* 0xffffffffff0f7424 */ /* 0x000fce00078e00ff */
[----:B------:R-:W-:Y:S05]  /*16b20*/  WARPSYNC.COLLECTIVE R15, `(.L_x_11352) ;  /* 0x000000000f087348 */ /* 0x000fea0003c00000 */
[----:B------:R0:W1:Y:S02]  /*16b30*/  SHFL.UP P6, R14, R13, R12, R11 ;  /* 0x0400000c0d0e7389 */ /* 0x00006400000c000b */
[----:B01----:R-:W-:Y:S01]  /*16b40*/  ENDCOLLECTIVE ;  /* 0x000000000000791b */ /* 0x003fe20003800000 */
.L_x_11352:
[----:B------:R-:W-:Y:S01]  /*16b50*/  IMAD.MOV.U32 R12, RZ, RZ, 0x4 ;  /* 0x00000004ff0c7424 */ /* 0x000fe200078e00ff */
[----:B------:R-:W-:-:S05]  /*16b60*/  SEL R14, R14, RZ, P2 ;  /* 0x000000ff0e0e7207 */ /* 0x000fca0001000000 */
[----:B------:R-:W-:-:S04]  /*16b70*/  IMAD.IADD R5, R13, 0x1, R14 ;  /* 0x000000010d057824 */ /* 0x000fc800078e020e */
[----:B------:R-:W-:-:S07]  /*16b80*/  IMAD.MOV.U32 R13, RZ, RZ, R5 ;  /* 0x000000ffff0d7224 */ /* 0x000fce00078e0005 */
[----:B------:R-:W-:Y:S05]  /*16b90*/  WARPSYNC.COLLECTIVE R15, `(.L_x_11353) ;  /* 0x000000000f087348 */ /* 0x000fea0003c00000 */
[----:B------:R0:W1:Y:S02]  /*16ba0*/  SHFL.UP P6, R14, R13, R12, R11 ;  /* 0x0400000c0d0e7389 */ /* 0x00006400000c000b */
[----:B01----:R-:W-:Y:S01]  /*16bb0*/  ENDCOLLECTIVE ;  /* 0x000000000000791b */ /* 0x003fe20003800000 */
.L_x_11353:
[----:B------:R-:W-:Y:S01]  /*16bc0*/  IMAD.MOV.U32 R12, RZ, RZ, 0x8 ;  /* 0x00000008ff0c7424 */ /* 0x000fe200078e00ff */
[----:B------:R-:W-:-:S04]  /*16bd0*/  SEL R6, R14, RZ, P3 ;  /* 0x000000ff0e067207 */ /* 0x000fc80001800000 */
[----:B------:R-:W-:-:S05]  /*16be0*/  IADD3 R6, R5, R6, RZ ;  /* 0x0000000605067210 */ /* 0x000fca0007ffe0ff */
[----:B------:R-:W-:-:S07]  /*16bf0*/  IMAD.MOV.U32 R13, RZ, RZ, R6 ;  /* 0x000000ffff0d7224 */ /* 0x000fce00078e0006 */
[----:B------:R-:W-:Y:S05]  /*16c00*/  WARPSYNC.COLLECTIVE R15, `(.L_x_11354) ;  /* 0x000000000f087348 */ /* 0x000fea0003c00000 */
[----:B------:R0:W1:Y:S02]  /*16c10*/  SHFL.UP P6, R14, R13, R12, R11 ;  /* 0x0400000c0d0e7389 */ /* 0x00006400000c000b */
[----:B01----:R-:W-:Y:S01]  /*16c20*/  ENDCOLLECTIVE ;  /* 0x000000000000791b */ /* 0x003fe20003800000 */
.L_x_11354:
[----:B------:R-:W-:Y:S01]  /*16c30*/  IMAD.MOV.U32 R12, RZ, RZ, 0x10 ;  /* 0x00000010ff0c7424 */ /* 0x000fe200078e00ff */
[----:B------:R-:W-:-:S05]  /*16c40*/  SEL R7, R14, RZ, P4 ;  /* 0x000000ff0e077207 */ /* 0x000fca0002000000 */
[----:B------:R-:W-:-:S04]  /*16c50*/  IMAD.IADD R7, R6, 0x1, R7 ;  /* 0x0000000106077824 */ /* 0x000fc800078e0207 */
[----:B------:R-:W-:-:S07]  /*16c60*/  IMAD.MOV.U32 R13, RZ, RZ, R7 ;  /* 0x000000ffff0d7224 */ /* 0x000fce00078e0007 */
[----:B------:R-:W-:Y:S05]  /*16c70*/  WARPSYNC.COLLECTIVE R15, `(.L_x_11355) ;  /* 0x000000000f087348 */ /* 0x000fea0003c00000 */
[----:B------:R0:W1:Y:S02]  /*16c80*/  SHFL.UP P6, R14, R13, R12, R11 ;  /* 0x0400000c0d0e7389 */ /* 0x00006400000c000b */
[----:B01----:R-:W-:Y:S01]  /*16c90*/  ENDCOLLECTIVE ;  /* 0x000000000000791b */ /* 0x003fe20003800000 */
.L_x_11355:
        /* <DEDUP_REMOVED lines=8> */
.L_x_11356:
[----:B------:R-:W-:Y:S05]  /*16d20*/  BRA `(.L_x_11357) ;  /* 0xffffffd800b47947 */ /* 0x000fea000383ffff */
.L_x_11265:
[----:B------:R-:W-:Y:S01]  /*16d30*/  BSSY B0, `(.L_x_11358) ;  /* 0x0000006000007945 */ /* 0x000fe20003800000 */
[----:B------:R-:W-:Y:S01]  /*16d40*/  PLOP3.LUT P6, PT, P6, PT, PT, 0x8, 0x0 ;  /* 0x000000000000781c */ /* 0x000fe200037ce170 */
[----:B------:R-:W-:-:S12]  /*16d50*/  IMAD.MOV.U32 R15, RZ, RZ, -0x1 ;  /* 0xffffffffff0f7424 */ /* 0x000fd800078e00ff */
[----:B0-----:R-:W-:Y:S05]  /*16d60*/  WARPSYNC.COLLECTIVE R15, `(.L_x_11359) ;  /* 0x000000000f087348 */ /* 0x001fea0003c00000 */
[----:B------:R-:W-:Y:S01]  /*16d70*/  VOTE.ANY R14, PT, P6 ;  /* 0x00000000000e7806 */ /* 0x000fe200030e0100 */
[----:B0-----:R-:W-:Y:S06]  /*16d80*/  ENDCOLLECTIVE ;  /* 0x000000000000791b */ /* 0x001fec0003800000 */
.L_x_11359:
[----:B------:R-:W-:Y:S05]  /*16d90*/  BSYNC B0 ;  /* 0x0000000000007941 */ /* 0x000fea0003800000 */
.L_x_11358:
        /* <DEDUP_REMOVED lines=9> */
.L_x_11360:
[----:B------:R-:W-:Y:S01]  /*16e30*/  IMAD.MOV.U32 R17, RZ, RZ, R14 ;  /* 0x000000ffff117224 */ /* 0x000fe200078e000e */
[----:B------:R-:W-:Y:S06]  /*16e40*/  BRA `(.L_x_11361) ;  /* 0xffffffd800a47947 */ /* 0x000fec000383ffff */
.L_x_11267:
[----:B------:R-:W-:Y:S01]  /*16e50*/  BSSY B0, `(.L_x_11362) ;  /* 0x0000007000007945 */ /* 0x000fe20003800000 */
[----:B------:R-:W-:Y:S02]  /*16e60*/  IMAD.MOV.U32 R13, RZ, RZ, R3 ;  /* 0x000000ffff0d7224 */ /* 0x000fe400078e0003 */
[----:B------:R-:W-:Y:S02]  /*16e70*/  IMAD.MOV.U32 R11, RZ, RZ, 0x1f ;  /* 0x0000001fff0b7424 */ /* 0x000fe400078e00ff */
[----:B------:R-:W-:-:S07]  /*16e80*/  IMAD.MOV.U32 R15, RZ, RZ, -0x1 ;  /* 0xffffffffff0f7424 */ /* 0x000fce00078e00ff */
[----:B012---:R-:W-:Y:S05]  /*16e90*/  WARPSYNC.COLLECTIVE R15, `(.L_x_11363) ;  /* 0x000000000f087348 */ /* 0x007fea0003c00000 */
[----:B------:R3:W4:Y:S02]  /*16ea0*/  SHFL.IDX P6, R14, R13, R12, R11 ;  /* 0x0000000c0d0e7389 */ /* 0x00072400000c000b */
[----:B01234-:R-:W-:Y:S01]  /*16eb0*/  ENDCOLLECTIVE ;  /* 0x000000000000791b */ /* 0x01ffe20003800000 */
.L_x_11363:
[----:B------:R-:W-:Y:S05]  /*16ec0*/  BSYNC B0 ;  /* 0x0000000000007941 */ /* 0x000fea0003800000 */
.L_x_11362:
[----:B------:R-:W-:Y:S05]  /*16ed0*/  BRA `(.L_x_11266) ;  /* 0xffffffd8009c7947 */ /* 0x000fea000383ffff */
.L_x_11271:
[----:B0-----:R0:W2:Y:S02]  /*16ee0*/  SYNCS.PHASECHK.TRANS64.TRYWAIT P0, [R8+URZ+0x13220], R0 ;  /* 0x01322000080075a7 */ /* 0x0010a4000800017f */
[----:B--2---:R-:W-:Y:S05]  /*16ef0*/  @!P0 NANOSLEEP.SYNCS 0x989680 ;  /* 0x009896800000895d */ /* 0x004fea0003900000 */
[----:B------:R-:W2:Y:S02]  /*16f00*/  @!P0 SYNCS.PHASECHK.TRANS64 P0, [R8+URZ+0x13220], R0 ;  /* 0x01322000080085a7 */ /* 0x000ea4000800007f */
[----:B--2---:R-:W-:Y:S05]  /*16f10*/  @!P0 BRA `(.L_x_11271) ;  /* 0xfffffffc00f08947 */ /* 0x004fea000383ffff */
[----:B------:R-:W-:Y:S05]  /*16f20*/  BRA `(.L_x_11364) ;  /* 0xffffffdc00887947 */ /* 0x000fea000383ffff */
.L_x_11272:
        /* <DEDUP_REMOVED lines=8> */
[----:B01--4-:R-:W-:Y:S05]  /*16fb0*/  WARPSYNC.COLLECTIVE R15, `(.L_x_11366) ;  /* 0x000000000f087348 */ /* 0x013fea0003c00000 */
[----:B------:R2:W3:Y:S02]  /*16fc0*/  SHFL.IDX P6, R14, R13, R12, R11 ;  /* 0x0000000c0d0e7389 */ /* 0x0004e400000c000b */
[----:B01234-:R-:W-:Y:S01]  /*16fd0*/  ENDCOLLECTIVE ;  /* 0x000000000000791b */ /* 0x01ffe20003800000 */
.L_x_11366:
[----:B------:R-:W-:Y:S05]  /*16fe0*/  BSYNC B0 ;  /* 0x0000000000007941 */ /* 0x000fea0003800000 */
.L_x_11365:
[----:B------:R-:W-:Y:S05]  /*16ff0*/  BRA `(.L_x_11367) ;  /* 0xffffffdc00707947 */ /* 0x000fea000383ffff */
.L_x_11273:
[----:B------:R-:W-:Y:S01]  /*17000*/  BSSY B0, `(.L_x_11368) ;  /* 0x0000006000007945 */ /* 0x000fe20003800000 */
[----:B------:R-:W-:-:S07]  /*17010*/  IMAD.MOV.U32 R15, RZ, RZ, -0x1 ;  /* 0xffffffffff0f7424 */ /* 0x000fce00078e00ff */
[----:B01--4-:R-:W-:Y:S05]  /*17020*/  WARPSYNC.COLLECTIVE R15, `(.L_x_11369) ;  /* 0x000000000f0c7348 */ /* 0x013fea0003c00000 */
[----:B------:R-:W-:Y:S02]  /*17030*/  ELECT P6, UR62, PT ;  /* 0x00000000003e782f */ /* 0x000fe400038c0000 */
[----:B------:R-:W-:Y:S01]  /*17040*/  MOV R14, UR62 ;  /* 0x0000003e000e7c02 */ /* 0x000fe20008000f00 */
[----:B01--4-:R-:W-:Y:S10]  /*17050*/  ENDCOLLECTIVE ;  /* 0x000000000000791b */ /* 0x013ff40003800000 */
.L_x_11369:
[----:B------:R-:W-:Y:S05]  /*17060*/  BSYNC B0 ;  /* 0x0000000000007941 */ /* 0x000fea0003800000 */
.L_x_11368:
[----:B------:R-:W-:Y:S05]  /*17070*/  BRA `(.L_x_11370) ;  /* 0xffffffdc00647947 */ /* 0x000fea000383ffff */
.L_x_11275:
[----:B0-----:R0:W1:Y:S02]  /*17080*/  SYNCS.PHASECHK.TRANS64.TRYWAIT P1, [R6+URZ], R3 ;  /* 0x00000003060075a7 */ /* 0x001064000802017f */
[----:B-1----:R-:W-:Y:S05]  /*17090*/  @!P1 NANOSLEEP.SYNCS 0x989680 ;  /* 0x009896800000995d */ /* 0x002fea0003900000 */
[----:B------:R-:W1:Y:S02]  /*170a0*/  @!P1 SYNCS.PHASECHK.TRANS64 P1, [R6+URZ], R3 ;  /* 0x00000003060095a7 */ /* 0x000e64000802007f */
[----:B-1----:R-:W-:Y:S05]  /*170b0*/  @!P1 BRA `(.L_x_11275) ;  /* 0xfffffffc00f09947 */ /* 0x002fea000383ffff */
[----:B------:R-:W-:Y:S05]  /*170c0*/  BRA `(.L_x_11371) ;  /* 0xffffffdc00987947 */ /* 0x000fea000383ffff */
.L_x_11276:
[----:B-1----:R1:W2:Y:S02]  /*170d0*/  SYNCS.PHASECHK.TRANS64.TRYWAIT P1, [R7+URZ], R0 ;  /* 0x00000000070075a7 */ /* 0x0022a4000802017f */
[----:B--2---:R-:W-:Y:S05]  /*170e0*/  @!P1 NANOSLEEP.SYNCS 0x989680 ;  /* 0x009896800000995d */ /* 0x004fea0003900000 */
[----:B------:R-:W2:Y:S02]  /*170f0*/  @!P1 SYNCS.PHASECHK.TRANS64 P1, [R7+URZ], R0 ;  /* 0x00000000070095a7 */ /* 0x000ea4000802007f */
[----:B--2---:R-:W-:Y:S05]  /*17100*/  @!P1 BRA `(.L_x_11276) ;  /* 0xfffffffc00f09947 */ /* 0x004fea000383ffff */
[----:B------:R-:W-:Y:S05]  /*17110*/  BRA `(.L_x_11372) ;  /* 0xffffffdc008c7947 */ /* 0x000fea000383ffff */
.L_x_11278:
[----:B--2---:R2:W3:Y:S02]  /*17120*/  SYNCS.PHASECHK.TRANS64.TRYWAIT P1, [R2+URZ+0x13260], R3 ;  /* 0x01326003020075a7 */ /* 0x0044e4000802017f */
[----:B---3--:R-:W-:Y:S05]  /*17130*/  @!P1 NANOSLEEP.SYNCS 0x989680 ;  /* 0x009896800000995d */ /* 0x008fea0003900000 */
[----:B------:R-:W3:Y:S02]  /*17140*/  @!P1 SYNCS.PHASECHK.TRANS64 P1, [R2+URZ+0x13260], R3 ;  /* 0x01326003020095a7 */ /* 0x000ee4000802007f */
[----:B---3--:R-:W-:Y:S05]  /*17150*/  @!P1 BRA `(.L_x_11278) ;  /* 0xfffffffc00f09947 */ /* 0x008fea000383ffff */
[----:B------:R-:W-:Y:S05]  /*17160*/  BRA `(.L_x_11373) ;  /* 0xffffffdc008c7947 */ /* 0x000fea000383ffff */
.L_x_11280:
[----:B---3--:R3:W0:Y:S02]  /*17170*/  SYNCS.PHASECHK.TRANS64.TRYWAIT P1, [R5+URZ+0x13260], R0 ;  /* 0x01326000050075a7 */ /* 0x008624000802017f */
[----:B0-----:R-:W-:Y:S05]  /*17180*/  @!P1 NANOSLEEP.SYNCS 0x989680 ;  /* 0x009896800000995d */ /* 0x001fea0003900000 */
[----:B------:R-:W0:Y:S02]  /*17190*/  @!P1 SYNCS.PHASECHK.TRANS64 P1, [R5+URZ+0x13260], R0 ;  /* 0x01326000050095a7 */ /* 0x000e24000802007f */
[----:B0-----:R-:W-:Y:S05]  /*171a0*/  @!P1 BRA `(.L_x_11280) ;  /* 0xfffffffc00f09947 */ /* 0x001fea000383ffff */
[----:B------:R-:W-:Y:S05]  /*171b0*/  BRA `(.L_x_11374) ;  /* 0xffffffdc008c7947 */ /* 0x000fea000383ffff */
.L_x_11282:
[----:B------:R0:W0:Y:S02]  /*171c0*/  SYNCS.PHASECHK.TRANS64.TRYWAIT P0, [R2+URZ+0x13280], R3 ;  /* 0x01328003020075a7 */ /* 0x000024000800017f */
[----:B0-----:R-:W-:Y:S05]  /*171d0*/  @!P0 NANOSLEEP.SYNCS 0x989680 ;  /* 0x009896800000895d */ /* 0x001fea0003900000 */
[----:B------:R-:W0:Y:S02]  /*171e0*/  @!P0 SYNCS.PHASECHK.TRANS64 P0, [R2+URZ+0x13280], R3 ;  /* 0x01328003020085a7 */ /* 0x000e24000800007f */
[----:B0-----:R-:W-:Y:S05]  /*171f0*/  @!P0 BRA `(.L_x_11282) ;  /* 0xfffffffc00f08947 */ /* 0x001fea000383ffff */
[----:B------:R-:W-:Y:S05]  /*17200*/  BRA `(.L_x_11283) ;  /* 0xffffffdc00887947 */ /* 0x000fea000383ffff */
.L_x_11375:
        /* <DEDUP_REMOVED lines=15> */
.L_x_12990:


//--------------------- .text._ZN7cutlass13device_kernelIN5flash11enable_sm90INS1_16FlashAttnFwdSm90INS1_25CollectiveMainloopFwdSm90ILi2EN4cute5tupleIJNS5_1CILi1EEES8_S8_EEENS6_IJNS7_ILi192EEENS7_ILi160EEENS7_ILi64EEEEEELi64ENS_12float_e4m3_tEfNS_4arch4Sm90ELb0ELb1ELb0ELb0ELb0ELb0ELb0ELb1ELb1ELb1ELb0ELb0EEENS1_21CollectiveEpilogueFwdINS6_IJSA_SC_SB_EEES9_NS_10bfloat16_tESG_Li384ELb0ELb1ELb0ELb1EEENS1_30DynamicPersistentTileSchedulerILi384ELi128ELb0ELb1ELb1EEEEEEEEEvNT_6ParamsE --------------------------
	.section	.text._ZN7cutlass13device_kernelIN5flash11enable_sm90INS1_16FlashAttnFwdSm90INS1_25CollectiveMainloopFwdSm90ILi2EN4cute5tupleIJNS5_1CILi1EEES8_S8_EEENS6_IJNS7_ILi192EEENS7_ILi160EEENS7_ILi64EEEEEELi64ENS_12float_e4m3_tEfNS_4arch4Sm90ELb0ELb1ELb0ELb0ELb0ELb0ELb0ELb1ELb1ELb1ELb0ELb0EEENS1_21CollectiveEpilogueFwdINS6_IJSA_SC_SB_EEES9_NS_10bfloat16_tESG_Li384ELb0ELb1ELb0ELb1EEENS1_30DynamicPersistentTileSchedulerILi384ELi128ELb0ELb1ELb1EEEEEEEEEvNT_6ParamsE,"ax",@progbits
	.align	128
.text._ZN7cutlass13device_kernelIN5flash11enable_sm90INS1_16FlashAttnFwdSm90INS1_25CollectiveMainloopFwdSm90ILi2EN4cute5tupleIJNS5_1CILi1EEES8_S8_EEENS6_IJNS7_ILi192EEENS7_ILi160EEENS7_ILi64EEEEEELi64ENS_12float_e4m3_tEfNS_4arch4Sm90ELb0ELb1ELb0ELb0ELb0ELb0ELb0ELb1ELb1ELb1ELb0ELb0EEENS1_21CollectiveEpilogueFwdINS6_IJSA_SC_SB_EEES9_NS_10bfloat16_tESG_Li384ELb0ELb1ELb0ELb1EEENS1_30DynamicPersistentTileSchedulerILi384ELi128ELb0ELb1ELb1EEEEEEEEEvNT_6ParamsE:
        .type           _ZN7cutlass13device_kernelIN5flash11enable_sm90INS1_16FlashAttnFwdSm90INS1_25CollectiveMainloopFwdSm90ILi2EN4cute5tupleIJNS5_1CILi1EEES8_S8_EEENS6_IJNS7_ILi192EEENS7_ILi160EEENS7_ILi64EEEEEELi64ENS_12float_e4m3_tEfNS_4arch4Sm90ELb0ELb1ELb0ELb0ELb0ELb0ELb0ELb1ELb1ELb1ELb0ELb0EEENS1_21CollectiveEpilogueFwdINS6_IJSA_SC_SB_EEES9_NS_10bfloat16_tESG_Li384ELb0ELb1ELb0ELb1EEENS1_30DynamicPersistentTileSchedulerILi384ELi128ELb0ELb1ELb1EEEEEEEEEvNT_6ParamsE,@function
        .size           _ZN7cutlass13device_kernelIN5flash11enable_sm90INS1_16FlashAttnFwdSm90INS1_25CollectiveMainloopFwdSm90ILi2EN4cute5tupleIJNS5_1CILi1EEES8_S8_EEENS6_IJNS7_ILi192EEENS7_ILi160EEENS7_ILi64EEEEEELi64ENS_12float_e4m3_tEfNS_4arch4Sm90ELb0ELb1ELb0ELb0ELb0ELb0ELb0ELb1ELb1ELb1ELb0ELb0EEENS1_21CollectiveEpilogueFwdINS6_IJSA_SC_SB_EEES9_NS_10bfloat16_tESG_Li384ELb0ELb1ELb0ELb1EEENS1_30DynamicPersistentTileSchedulerILi384ELi128ELb0ELb1ELb1EEEEEEEEEvNT_6ParamsE,(.L_x_12991 - _ZN7cutlass13device_kernelIN5flash11enable_sm90INS1_16FlashAttnFwdSm90INS1_25CollectiveMainloopFwdSm90ILi2EN4cute5tupleIJNS5_1CILi1EEES8_S8_EEENS6_IJNS7_ILi192EEENS7_ILi160EEENS7_ILi64EEEEEELi64ENS_12float_e4m3_tEfNS_4arch4Sm90ELb0ELb1ELb0ELb0ELb0ELb0ELb0ELb1ELb1ELb1ELb0ELb0EEENS1_21CollectiveEpilogueFwdINS6_IJSA_SC_SB_EEES9_NS_10bfloat16_tESG_Li384ELb0ELb1ELb0ELb1EEENS1_30DynamicPersistentTileSchedulerILi384ELi128ELb0ELb1ELb1EEEEEEEEEvNT_6ParamsE)
        .other          _ZN7cutlass13device_kernelIN5flash11enable_sm90INS1_16FlashAttnFwdSm90INS1_25CollectiveMainloopFwdSm90ILi2EN4cute5tupleIJNS5_1CILi1EEES8_S8_EEENS6_IJNS7_ILi192EEENS7_ILi160EEENS7_ILi64EEEEEELi64ENS_12float_e4m3_tEfNS_4arch4Sm90ELb0ELb1ELb0ELb0ELb0ELb0ELb0ELb1ELb1ELb1ELb0ELb0EEENS1_21CollectiveEpilogueFwdINS6_IJSA_SC_SB_EEES9_NS_10bfloat16_tESG_Li384ELb0ELb1ELb0ELb1EEENS1_30DynamicPersistentTileSchedulerILi384ELi128ELb0ELb1ELb1EEEEEEEEEvNT_6ParamsE,@"STO_CUDA_ENTRY STV_DEFAULT"
_ZN7cutlass13device_kernelIN5flash11enable_sm90INS1_16FlashAttnFwdSm90INS1_25CollectiveMainloopFwdSm90ILi2EN4cute5tupleIJNS5_1CILi1EEES8_S8_EEENS6_IJNS7_ILi192EEENS7_ILi160EEENS7_ILi64EEEEEELi64ENS_12float_e4m3_tEfNS_4arch4Sm90ELb0ELb1ELb0ELb0ELb0ELb0ELb0ELb1ELb1ELb1ELb0ELb0EEENS1_21CollectiveEpilogueFwdINS6_IJSA_SC_SB_EEES9_NS_10bfloat16_tESG_Li384ELb0ELb1ELb0ELb1EEENS1_30DynamicPersistentTileSchedulerILi384ELi128ELb0ELb1ELb1EEEEEEEEEvNT_6ParamsE:
        /* <DEDUP_REMOVED lines=17> */
.L_x_11377:
[----:B------:R-:W-:Y:S05]  /*0110*/  BSYNC B0 ;  /* 0x0000000000007941 */ /* 0x000fea0003800000 */
.L_x_11376:
        /* <DEDUP_REMOVED lines=41> */
.L_x_11378:
        /* <DEDUP_REMOVED lines=22> */
.L_x_11379:
        /* <DEDUP_REMOVED lines=18> */
.L_x_11380:
        /* <DEDUP_REMOVED lines=22> */
.L_x_11381:
        /* <DEDUP_REMOVED lines=22> */
.L_x_11382:
[----:B------:R-:W-:Y:S01]  /*08f0*/  PLOP3.LUT P0, PT, PT, PT, UP0, 0x80, 0x0 ;  /* 0x000000000000781c */ /* 0x000fe20003f0f008 */
[----:B------:R-:W-:Y:S01]  /*0900*/  UMOV UR38, 0x1 ;  /* 0x0000000100267882 */ /* 0x000fe20000000000 */
[----:B------:R-:W-:Y:S01]  /*0910*/  NOP ;  /* 0x0000000000007918 */ /* 0x000fe20000000000 */
[----:B------:R-:W-:Y:S01]  /*0920*/  USEL UR38, UR38, 0x2, !UP0 ;  /* 0x0000000226267887 */ /* 0x000fe2000c000000 */
[----:B------:R-:W-:Y:S01]  /*0930*/  ULDC.64 UR48, c[0x0][0x208] ;  /* 0x0000820000307ab9 */ /* 0x000fe20000000a00 */
[----:B012-4-:R-:W-:Y:S08]  /*0940*/  BAR.SYNC.DEFER_BLOCKING 0x0 ;  /* 0x0000000000007b1d */ /* 0x017ff00000010000 */
[----:B------:R-:W-:Y:S05]  /*0950*/  @!P0 BRA `(.L_x_11383) ;  /* 0x0000011400388947 */ /* 0x000fea0003800000 */
.L_x_11384:
        /* <DEDUP_REMOVED lines=19> */
[----:B------:R-:W-:Y:S01]  /*0a90*/  SHF.R.S32.HI R2, RZ, 0x7, R2 ;  /* 0x00000007ff027819 */ /* 0x000fe20000011402 */
[----:B------:R-:W-:Y:S02]  /*0aa0*/  IMAD.SHL.U32 R6, R4, 0x20, RZ ;  /* 0x0000002004067824 */ /* 0x000fe400078e00ff */
[----:B------:R-:W-:Y:S01]  /*0ab0*/  IMAD.IADD R18, R0, 0x1, -R5 ;  /* 0x0000000100127824 */ /* 0x000fe200078e0a05 */
[CC--:B------:R-:W-:Y:S01]  /*0ac0*/  LEA.HI R5, R3.reuse, R0.reuse, RZ, 0x2 ;  /* 0x0000000003057211 */ /* 0x0c0fe200078f10ff */
[----:B------:R-:W-:Y:S01]  /*0ad0*/  IMAD.HI R7, R2, 0x55555556, RZ ;  /* 0x5555555602077827 */ /* 0x000fe200078e02ff */
[----:B------:R-:W-:-:S02]  /*0ae0*/  LEA.HI R3, R3, R0, RZ, 0x4 ;  /* 0x0000000003037211 */ /* 0x000fc400078f20ff */
[----:B------:R-:W-:Y:S02]  /*0af0*/  SHF.R.S32.HI R9, RZ, 0x1f, R18 ;  /* 0x0000001fff097819 */ /* 0x000fe40000011412 */
[----:B------:R-:W-:Y:S02]  /*0b00*/  LOP3.LUT R13, R5, 0xfffffffc, RZ, 0xc0, !PT ;  /* 0xfffffffc050d7812 */ /* 0x000fe400078ec0ff */
[----:B------:R-:W-:Y:S02]  /*0b10*/  LEA.HI R8, R9, R18, RZ, 0x2 ;  /* 0x0000001209087211 */ /* 0x000fe400078f10ff */
[----:B------:R-:W-:Y:S01]  /*0b20*/  SHF.R.S32.HI R4, RZ, 0x4, R3 ;  /* 0x00000004ff047819 */ /* 0x000fe20000011403 */
[----:B------:R-:W-:Y:S01]  /*0b30*/  IMAD.IADD R13, R0, 0x1, -R13 ;  /* 0x00000001000d7824 */ /* 0x000fe200078e0a0d */
[--C-:B------:R-:W-:Y:S02]  /*0b40*/  SHF.R.S32.HI R10, RZ, 0x2, R8.reuse ;  /* 0x00000002ff0a7819 */ /* 0x100fe40000011408 */
[----:B------:R-:W-:-:S02]  /*0b50*/  SHF.R.S32.HI R11, RZ, 0x1f, R8 ;  /* 0x0000001fff0b7819 */ /* 0x000fc40000011408 */
[----:B------:R-:W-:Y:S02]  /*0b60*/  LOP3.LUT R5, R3, 0x3fffff0, RZ, 0xc0, !PT ;  /* 0x03fffff003057812 */ /* 0x000fe400078ec0ff */
[----:B------:R-:W-:Y:S02]  /*0b70*/  LEA.HI R11, R11, R10, RZ, 0x3 ;  /* 0x0000000a0b0b7211 */ /* 0x000fe400078f18ff */
[----:B------:R-:W-:Y:S01]  /*0b80*/  LEA.HI R3, R3, R4, RZ, 0x1 ;  /* 0x0000000403037211 */ /* 0x000fe200078f08ff */
[----:B------:R-:W-:Y:S01]  /*0b90*/  IMAD.IADD R5, R0, 0x1, -R5 ;  /* 0x0000000100057824 */ /* 0x000fe200078e0a05 */
[----:B------:R-:W-:Y:S02]  /*0ba0*/  LOP3.LUT R11, R11, 0xfffffff8, RZ, 0xc0, !PT ;  /* 0xfffffff80b0b7812 */ /* 0x000fe400078ec0ff */
[----:B------:R-:W-:Y:S02]  /*0bb0*/  LEA.HI R9, R9, R18, RZ, 0x5 ;  /* 0x0000001209097211 */ /* 0x000fe400078f28ff */
[----:B------:R-:W-:Y:S01]  /*0bc0*/  LOP3.LUT R6, R6, 0xfffffc00, RZ, 0xc0, !PT ;  /* 0xfffffc0006067812 */ /* 0x000fe200078ec0ff */
[----:B------:R-:W-:Y:S01]  /*0bd0*/  IMAD.IADD R10, R10, 0x1, -R11 ;  /* 0x000000010a0a7824 */ /* 0x000fe200078e0a0b */
[----:B------:R-:W-:-:S02]  /*0be0*/  LOP3.LUT R3, R3, 0x1ffffffe, RZ, 0xc0, !PT ;  /* 0x1ffffffe03037812 */ /* 0x000fc400078ec0ff */
[----:B------:R-:W-:Y:S01]  /*0bf0*/  LEA.HI R7, R7, R7, RZ, 0x1 ;  /* 0x0000000707077211 */ /* 0x000fe200078f08ff */
[----:B------:R-:W-:Y:S01]  /*0c00*/  IMAD R6, R5, 0x40, R6 ;  /* 0x0000004005067824 */ /* 0x000fe200078e0206 */
[----:B------:R-:W-:Y:S01]  /*0c10*/  LEA.HI R0, R13, R13, RZ, 0x1 ;  /* 0x0000000d0d007211 */ /* 0x000fe200078f08ff */
[----:B------:R-:W-:Y:S01]  /*0c20*/  IMAD.IADD R3, R4, 0x1, -R3 ;  /* 0x0000000104037824 */ /* 0x000fe200078e0a03 */
[----:B------:R-:W-:Y:S01]  /*0c30*/  SHF.R.S32.HI R9, RZ, 0x5, R9 ;  /* 0x00000005ff097819 */ /* 0x000fe20000011409 */
[----:B------:R-:W-:Y:S01]  /*0c40*/  IMAD R7, R7, -0x3, R2 ;  /* 0xfffffffd07077824 */ /* 0x000fe200078e0202 */
[----:B------:R-:W-:Y:S01]  /*0c50*/  LOP3.LUT R0, R0, 0x1ffffffe, RZ, 0xc0, !PT ;  /* 0x1ffffffe00007812 */ /* 0x000fe200078ec0ff */
[----:B------:R-:W-:Y:S01]  /*0c60*/  IMAD R156, R3, 0x8, R6 ;  /* 0x00000008039c7824 */ /* 0x000fe200078e0206 */
[----:B------:R-:W-:Y:S01]  /*0c70*/  LOP3.LUT R3, R8, 0x7ffffffc, RZ, 0xc0, !PT ;  /* 0x7ffffffc08037812 */ /* 0x000fe200078ec0ff */
[----:B------:R-:W-:Y:S02]  /*0c80*/  IMAD R10, R9, 0x10, R10 ;  /* 0x00000010090a7824 */ /* 0x000fe400078e020a */
[----:B------:R-:W-:-:S02]  /*0c90*/  IMAD.IADD R19, R13, 0x1, -R0 ;  /* 0x000000010d137824 */ /* 0x000fc400078e0a00 */
[----:B------:R-:W-:Y:S02]  /*0ca0*/  IMAD R22, R7, 0x40, R10 ;  /* 0x0000004007167824 */ /* 0x000fe400078e020a */
[----:B------:R-:W-:Y:S02]  /*0cb0*/  IMAD.IADD R18, R18, 0x1, -R3 ;  /* 0x0000000112127824 */ /* 0x000fe400078e0a03 */
[----:B------:R-:W-:-:S07]  /*0cc0*/  IMAD R19, R19, 0x8, R22 ;  /* 0x0000000813137824 */ /* 0x000fce00078e0216 */
.L_x_11473:
        /* <DEDUP_REMOVED lines=12> */
[----:B012--5:R-:W-:Y:S05]  /*0d90*/  @!P0 BRA `(.L_x_11385) ;  /* 0x0000000000208947 */ /* 0x027fea0003800000 */
        /* <DEDUP_REMOVED lines=8> */
.L_x_11385:
[----:B------:R-:W-:Y:S01]  /*0e20*/  ULDC UR6, c[0x0][0xc54] ;  /* 0x0003150000067ab9 */ /* 0x000fe20000000800 */
[----:B------:R-:W-:Y:S01]  /*0e30*/  UMOV UR8, UR7 ;  /* 0x0000000700087c82 */ /* 0x000fe20008000000 */
[----:B------:R-:W-:-:S11]  /*0e40*/  UISETP.NE.AND UP0, UPT, UR6, 0x1, UPT ;  /* 0x000000010600788c */ /* 0x000fd6000bf05270 */
[----:B------:R-:W-:Y:S02]  /*0e50*/  @UP0 ULDC.64 UR10, c[0x0][0xc58] ;  /* 0x00031600000a0ab9 */ /* 0x000fe40000000a00 */
[----:B------:R-:W-:-:S04]  /*0e60*/  UIMAD.WIDE.U32 UR4, UR7, UR10, URZ ;  /* 0x0000000a070472a5 */ /* 0x000fc8000f8e003f */
[----:B------:R-:W-:-:S04]  /*0e70*/  @UP0 USHF.R.U32.HI UR8, URZ, UR11, UR5 ;  /* 0x0000000b3f080299 */ /* 0x000fc80008011605 */
[----:B------:R-:W-:-:S12]  /*0e80*/  UIMAD UR4, UR8, UR6, URZ ;  /* 0x00000006080472a4 */ /* 0x000fd8000f8e023f */
.L_x_11386:
        /* <DEDUP_REMOVED lines=56> */
[----:B------:R-:W-:Y:S01]  /*1210*/  ULOP3.LUT UR8, URZ, UR8, URZ, 0x33, !UPT ;  /* 0x000000083f087292 */ /* 0x000fe2000f8e333f */
        /* <DEDUP_REMOVED lines=9> */
[----:B------:R-:W-:Y:S01]  /*12b0*/  UIMAD UR41, UR4, 0xc0, URZ ;  /* 0x000000c0042978a4 */ /* 0x000fe2000f8e023f */
        /* <DEDUP_REMOVED lines=30> */
.L_x_11388:
[----:B------:R-:W-:-:S13]  /*14a0*/  ISETP.NE.AND P0, PT, R13, 0x1, PT ;  /* 0x000000010d00780c */ /* 0x000fda0003f05270 */
[----:B------:R-:W0:Y:S02]  /*14b0*/  @P0 LDC.64 R6, c[0x0][0x9e8] ;  /* 0x00027a00ff060b82 */ /* 0x000e240000000a00 */
[----:B0-----:R-:W-:-:S05]  /*14c0*/  @P0 IMAD.HI.U32 R6, R4, R6, RZ ;  /* 0x0000000604060227 */ /* 0x001fca00078e00ff */
[----:B------:R-:W-:-:S07]  /*14d0*/  @P0 SHF.R.U32.HI R4, RZ, R7, R6 ;  /* 0x00000007ff040219 */ /* 0x000fce0000011606 */
.L_x_11389:
[----:B------:R-:W-:-:S05]  /*14e0*/  IMAD R4, R4, R13, R13 ;  /* 0x0000000d04047224 */ /* 0x000fca00078e020d */
[----:B------:R-:W-:-:S07]  /*14f0*/  VIMNMX R3, R3, R4, PT ;  /* 0x0000000403037248 */ /* 0x000fce0003fe0100 */
.L_x_11387:
        /* <DEDUP_REMOVED lines=29> */
.L_x_11391:
[----:B------:R-:W-:-:S13]  /*16d0*/  ISETP.NE.AND P0, PT, R13, 0x1, PT ;  /* 0x000000010d00780c */ /* 0x000fda0003f05270 */
[----:B------:R-:W0:Y:S02]  /*16e0*/  @P0 LDC.64 R4, c[0x0][0x9e8] ;  /* 0x00027a00ff040b82 */ /* 0x000e240000000a00 */
[----:B0-----:R-:W-:-:S05]  /*16f0*/  @P0 IMAD.HI.U32 R0, R6, R4, RZ ;  /* 0x0000000406000227 */ /* 0x001fca00078e00ff */
[----:B------:R-:W-:-:S07]  /*1700*/  @P0 SHF.R.U32.HI R6, RZ, R5, R0 ;  /* 0x00000005ff060219 */ /* 0x000fce0000011600 */
.L_x_11392:
[----:B------:R-:W-:-:S05]  /*1710*/  IMAD R6, R6, R13, RZ ;  /* 0x0000000d06067224 */ /* 0x000fca00078e02ff */
[----:B------:R-:W-:-:S13]  /*1720*/  R2UR UR5, R6 ;  /* 0x00000000060572ca */ /* 0x000fda00000e0000 */
[----:B------:R-:W-:-:S04]  /*1730*/  UISETP.LT.AND UP0, UPT, UR4, UR5, UPT ;  /* 0x000000050400728c */ /* 0x000fc8000bf01270 */
[----:B------:R-:W-:-:S12]  /*1740*/  USEL UR4, UR4, UR5, !UP0 ;  /* 0x0000000504047287 */ /* 0x000fd8000c000000 */
.L_x_11390:
[----:B------:R-:W-:Y:S01]  /*1750*/  UIMAD.WIDE UR4, UR4, 0x66666667, URZ ;  /* 0x66666667040478a5 */ /* 0x000fe2000f8e023f */
[----:B------:R-:W-:Y:S01]  /*1760*/  PLOP3.LUT P0, PT, PT, PT, PT, 0x80, 0x0 ;  /* 0x000000000000781c */ /* 0x000fe20003f0f070 */
[----:B------:R-:W-:Y:S01]  /*1770*/  IMAD.MOV.U32 R4, RZ, RZ, RZ ;  /* 0x000000ffff047224 */ /* 0x000fe200078e00ff */
[----:B------:R-:W-:Y:S01]  /*1780*/  CS2R R54, SRZ ;  /* 0x0000000000367805 */ /* 0x000fe2000001ff00 */
[----:B------:R-:W-:Y:S01]  /*1790*/  USHF.R.U32.HI UR4, URZ, 0x1f, UR5 ;  /* 0x0000001f3f047899 */ /* 0x000fe20008011605 */
[----:B------:R-:W-:Y:S01]  /*17a0*/  IMAD.MOV.U32 R6, RZ, RZ, RZ ;  /* 0x000000ffff067224 */ /* 0x000fe200078e00ff */
[----:B------:R-:W-:Y:S02]  /*17b0*/  CS2R R12, SRZ ;  /* 0x00000000000c7805 */ /* 0x000fe4000001ff00 */
[----:B------:R-:W-:Y:S01]  /*17c0*/  CS2R R52, SRZ ;  /* 0x0000000000347805 */ /* 0x000fe2000001ff00 */
[----:B------:R-:W-:Y:S01]  /*17d0*/  ULEA.HI.SX32 UR4, UR5, UR4, 0x1a ;  /* 0x0000000405047291 */ /* 0x000fe2000f8fd23f */
[----:B------:R-:W-:Y:S01]  /*17e0*/  CS2R R14, SRZ ;  /* 0x00000000000e7805 */ /* 0x000fe2000001ff00 */
[----:B------:R-:W-:Y:S01]  /*17f0*/  IMAD.MOV.U32 R9, RZ, RZ, RZ ;  /* 0x000000ffff097224 */ /* 0x000fe200078e00ff */
[----:B------:R-:W-:Y:S01]  /*1800*/  CS2R R46, SRZ ;  /* 0x00000000002e7805 */ /* 0x000fe2000001ff00 */
[----:B------:R-:W-:Y:S01]  /*1810*/  UISETP.LT.AND UP0, UPT, URZ, UR4, UPT ;  /* 0x000000043f00728c */ /* 0x000fe2000bf01270 */
[----:B------:R-:W-:-:S02]  /*1820*/  CS2R R20, SRZ ;  /* 0x0000000000147805 */ /* 0x000fc4000001ff00 */
[----:B------:R-:W-:Y:S02]  /*1830*/  CS2R R44, SRZ ;  /* 0x00000000002c7805 */ /* 0x000fe4000001ff00 */
[----:B------:R-:W-:Y:S01]  /*1840*/  CS2R R24, SRZ ;  /* 0x0000000000187805 */ /* 0x000fe2000001ff00 */
[----:B------:R-:W-:Y:S01]  /*1850*/  USEL UR43, URZ, UR4, !UP0 ;  /* 0x000000043f2b7287 */ /* 0x000fe2000c000000 */
[----:B------:R-:W-:Y:S01]  /*1860*/  CS2R R38, SRZ ;  /* 0x0000000000267805 */ /* 0x000fe2000001ff00 */
[----:B------:R-:W-:Y:S01]  /*1870*/  IMAD.MOV.U32 R26, RZ, RZ, RZ ;  /* 0x000000ffff1a7224 */ /* 0x000fe200078e00ff */
[----:B------:R-:W-:Y:S02]  /*1880*/  CS2R R36, SRZ ;  /* 0x0000000000247805 */ /* 0x000fe4000001ff00 */
[----:B------:R-:W-:Y:S02]  /*1890*/  CS2R R28, SRZ ;  /* 0x00000000001c7805 */ /* 0x000fe4000001ff00 */
[----:B------:R-:W-:-:S02]  /*18a0*/  CS2R R30, SRZ ;  /* 0x00000000001e7805 */ /* 0x000fc4000001ff00 */
[----:B------:R-:W-:Y:S02]  /*18b0*/  ISETP.GT.AND P1, PT, R104, UR43, PT ;  /* 0x0000002b68007c0c */ /* 0x000fe4000bf24270 */
[----:B------:R-:W-:Y:S02]  /*18c0*/  CS2R R32, SRZ ;  /* 0x0000000000207805 */ /* 0x000fe4000001ff00 */
[----:B------:R-:W-:Y:S02]  /*18d0*/  CS2R R56, SRZ ;  /* 0x0000000000387805 */ /* 0x000fe4000001ff00 */
[----:B------:R-:W-:-:S07]  /*18e0*/  CS2R R58, SRZ ;  /* 0x00000000003a7805 */ /* 0x000fce000001ff00 */
[----:B------:R-:W-:Y:S05]  /*18f0*/  @!P1 BRA `(.L_x_11393) ;  /* 0x000000ec001c9947 */ /* 0x000fea0003800000 */
[----:B------:R-:W-:Y:S01]  /*1900*/  VIADD R0, R23, 0xffffff80 ;  /* 0xffffff8017007836 */ /* 0x000fe20000000000 */
[----:B------:R-:W0:Y:S01]  /*1910*/  S2UR UR44, SR_CgaCtaId ;  /* 0x00000000002c79c3 */ /* 0x000e220000008800 */
[----:B------:R-:W-:-:S03]  /*1920*/  UMOV UR45, 0x400 ;  /* 0x00000400002d7882 */ /* 0x000fc60000000000 */
[----:B------:R-:W-:-:S04]  /*1930*/  SHF.R.S32.HI R3, RZ, 0x1f, R0 ;  /* 0x0000001fff037819 */ /* 0x000fc80000011400 */
[----:B------:R-:W-:-:S04]  /*1940*/  LEA.HI R3, R3, R0, RZ, 0x7 ;  /* 0x0000000003037211 */ /* 0x000fc800078f38ff */
[----:B------:R-:W-:-:S06]  /*1950*/  SHF.R.S32.HI R3, RZ, 0x7, R3 ;  /* 0x00000007ff037819 */ /* 0x000fcc0000011403 */
[----:B------:R-:W1:Y:S01]  /*1960*/  SHFL.IDX PT, R3, R3, RZ, 0x1f ;  /* 0x00001fff03037589 */ /* 0x000e6200000e0000 */
[----:B0-----:R-:W-:Y:S01]  /*1970*/  ULEA UR45, UR44, UR45, 0x18 ;  /* 0x0000002d2c2d7291 */ /* 0x001fe2000f8ec03f */
[----:B-1----:R-:W-:-:S13]  /*1980*/  R2UR UR6, R3 ;  /* 0x00000000030672ca */ /* 0x002fda00000e0000 */
        /* <DEDUP_REMOVED lines=26> */
.L_x_11394:
        /* <DEDUP_REMOVED lines=9> */
.L_x_11556:
[----:B------:R-:W-:Y:S05]  /*1bc0*/  @!P0 BRA `(.L_x_11396) ;  /* 0x0000000000048947 */ /* 0x000fea0003800000 */
[----:B------:R-:W-:Y:S01]  /*1bd0*/  BPT.TRAP 0x1 ;  /* 0x000000040000795c */ /* 0x000fe20000300000 */
.L_x_11396:
[----:B0-----:R-:W-:Y:S02]  /*1be0*/  IMAD.U32 R3, RZ, RZ, UR37 ;  /* 0x00000025ff037e24 */ /* 0x001fe4000f8e00ff */
[----:B------:R-:W-:-:S03]  /*1bf0*/  IMAD.U32 R0, RZ, RZ, UR36 ;  /* 0x00000024ff007e24 */ /* 0x000fc6000f8e00ff */
[----:B------:R-:W-:Y:S02]  /*1c00*/  LEA R3, R3, UR45, 0x3 ;  /* 0x0000002d03037c11 */ /* 0x000fe4000f8e18ff */
[----:B------:R-:W-:-:S04]  /*1c10*/  SHF.L.U32 R0, R0, 0x1f, RZ ;  /* 0x0000001f00007819 */ /* 0x000fc800000006ff */
[----:B------:R0:W1:Y:S01]  /*1c20*/  SYNCS.PHASECHK.TRANS64.TRYWAIT P1, [R3+URZ+0x13230], R0 ;  /* 0x01323000030075a7 */ /* 0x000062000802017f */
[----:B------:R-:W-:Y:S05]  /*1c30*/  @!P0 BRA `(.L_x_11397) ;  /* 0x0000000000048947 */ /* 0x000fea0003800000 */
[----:B------:R-:W-:Y:S01]  /*1c40*/  BPT.TRAP 0x1 ;  /* 0x000000040000795c */ /* 0x000fe20000300000 */
.L_x_11397:
[----:B-1----:R-:W-:Y:S05]  /*1c50*/  @P1 BRA `(.L_x_11398) ;  /* 0x0000000000081947 */ /* 0x002fea0003800000 */
[----:B------:R-:W1:Y:S02]  /*1c60*/  SYNCS.PHASECHK.TRANS64.TRYWAIT P1, [R3+URZ+0x13230], R0 ;  /* 0x01323000030075a7 */ /* 0x000e64000802017f */
[----:B-1----:R-:W-:Y:S05]  /*1c70*/  @!P1 BRA `(.L_x_11399) ;  /* 0x0000013c000c9947 */ /* 0x002fea0003800000 */
.L_x_11398:
[----:B------:R-:W-:Y:S01]  /*1c80*/  UIADD3 UR4, UR45, 0xe000, URZ ;  /* 0x0000e0002d047890 */ /* 0x000fe2000fffe03f */
[----:B------:R-:W-:Y:S02]  /*1c90*/  LOP3.LUT P3, RZ, R23, 0x7f, RZ, 0xc0, !PT ;  /* 0x0000007f17ff7812 */ /* 0x000fe4000786c0ff */
[----:B------:R-:W-:Y:S01]  /*1ca0*/  LOP3.LUT R2, R2, 0xfffffff7, RZ, 0xc0, !PT ;  /* 0xfffffff702027812 */ /* 0x000fe200078ec0ff */
[----:B------:R-:W-:-:S04]  /*1cb0*/  USHF.R.U32.HI UR4, URZ, 0x4, UR4 ;  /* 0x000000043f047899 */ /* 0x000fc80008011604 */
[----:B------:R-:W-:-:S06]  /*1cc0*/  ULOP3.LUT UR4, UR4, 0x3fff, URZ, 0xc0, !UPT ;  /* 0x00003fff04047892 */ /* 0x000fcc000f8ec03f */
[----:B------:R-:W-:Y:S01]  /*1cd0*/  IMAD.U32 R7, RZ, RZ, UR4 ;  /* 0x00000004ff077e24 */ /* 0x000fe2000f8e00ff */
[----:B------:R-:W-:Y:S05]  /*1ce0*/  WARPSYNC.ALL ;  /* 0x0000000000007948 */ /* 0x000fea0003800000 */
[----:B------:R-:W-:Y:S02]  /*1cf0*/  LOP3.LUT R7, R7, 0x10000, RZ, 0xfc, !PT ;  /* 0x0001000007077812 */ /* 0x000fe400078efcff */
[----:B------:R-:W-:Y:S02]  /*1d00*/  @P3 LOP3.LUT R2, R2, 0x8, RZ, 0xfc, !PT ;  /* 0x0000000802023812 */ /* 0x000fe400078efcff */
[----:B------:R-:W-:Y:S01]  /*1d10*/  R2UR UR12, R7 ;  /* 0x00000000070c72ca */ /* 0x000fe200000e0000 */
[----:B------:R-:W-:Y:S01]  /*1d20*/  ULOP3.LUT UR50, UR50, 0x10000, URZ, 0xfc, !UPT ;  /* 0x0001000032327892 */ /* 0x000fe2000f8efc3f */
[----:B------:R-:W-:Y:S01]  /*1d30*/  WARPGROUP.ARRIVE ;  /* 0x00000000000079c5 */ /* 0x000fe20000000000 */
[----:B------:R-:W-:Y:S01]  /*1d40*/  UMOV UR9, 0x80000020 ;  /* 0x8000002000097882 */ /* 0x000fe20000000000 */
[----:B------:R-:W-:Y:S01]  /*1d50*/  UMOV UR11, 0x80000020 ;  /* 0x80000020000b7882 */ /* 0x000fe20000000000 */
[----:B------:R-:W-:Y:S01]  /*1d60*/  UMOV UR7, 0x80000020 ;  /* 0x8000002000077882 */ /* 0x000fe20000000000 */
[----:B------:R-:W-:Y:S01]  /*1d70*/  ULDC UR13, c[0x0][0x448] ;  /* 0x00011200000d7ab9 */ /* 0x000fe20000000800 */
[----:B01----:R-:W-:Y:S01]  /*1d80*/  VIADD R0, R19, UR41 ;  /* 0x0000002913007c36 */ /* 0x003fe20008000000 */
[----:B------:R-:W-:Y:S01]  /*1d90*/  UMOV UR8, UR50 ;  /* 0x0000003200087c82 */ /* 0x000fe20008000000 */
[----:B------:R-:W-:Y:S01]  /*1da0*/  UISETP.NE.AND UP0, UPT, UR13, 0x1, UPT ;  /* 0x000000010d00788c */ /* 0x000fe2000bf05270 */
[----:B------:R-:W0:Y:S01]  /*1db0*/  LDC R8, c[0x0][0x288] ;  /* 0x0000a200ff087b82 */ /* 0x000e220000000800 */
[----:B------:R-:W-:Y:S01]  /*1dc0*/  IMAD.MOV.U32 R4, RZ, RZ, R0 ;  /* 0x000000ffff047224 */ /* 0x000fe200078e0000 */
[----:B------:R-:W-:Y:S01]  /*1dd0*/  ULDC UR21, c[0x0][0x9dc] ;  /* 0x0002770000157ab9 */ /* 0x000fe20000000800 */
[----:B------:R-:W-:-:S02]  /*1de0*/  UIMAD UR12, UR37, 0x280, UR12 ;  /* 0x00000280250c78a4 */ /* 0x000fc4000f8e020c */
[----:B------:R-:W-:Y:S02]  /*1df0*/  PLOP3.LUT P1, PT, PT, PT, UP0, 0x80, 0x0 ;  /* 0x000000000000781c */ /* 0x000fe40003f2f008 */
[----:B------:R-:W-:Y:S01]  /*1e00*/  UIADD3 UR4, UR12, 0x80, URZ ;  /* 0x000000800c047890 */ /* 0x000fe2000fffe03f */
[----:B------:R-:W-:Y:S01]  /*1e10*/  PLOP3.LUT P2, PT, PT, PT, UP0, 0x80, 0x0 ;  /* 0x000000000000781c */ /* 0x000fe20003f4f008 */
[----:B------:R-:W-:Y:S02]  /*1e20*/  UIADD3 UR5, UR12, 0x100, URZ ;  /* 0x000001000c057890 */ /* 0x000fe4000fffe03f */
[----:B------:R-:W-:Y:S01]  /*1e30*/  UMOV UR10, UR12 ;  /* 0x0000000c000a7c82 */ /* 0x000fe20008000000 */
[----:B------:R-:W-:Y:S01]  /*1e40*/  UIADD3 UR6, UR12, 0x2, URZ ;  /* 0x000000020c067890 */ /* 0x000fe2000fffe03f */
[----:B------:R-:W-:Y:S01]  /*1e50*/  QGMMA.64x32x32.F32.E4M3.E4M3 R88, gdesc[UR8], RZ, !UPT, gsb0 ;  /* 0x00600000085879f3 */ /* 0x000fe2000c0008ff */
[----:B------:R-:W-:Y:S01]  /*1e60*/  UMOV UR10, UR4 ;  /* 0x00000004000a7c82 */ /* 0x000fe20008000000 */
[----:B------:R-:W-:Y:S01]  /*1e70*/  UMOV UR11, 0x80000020 ;  /* 0x80000020000b7882 */ /* 0x000fe20000000000 */
[----:B------:R-:W-:Y:S01]  /*1e80*/  UIADD3 UR4, UR12, 0x180, URZ ;  /* 0x000001800c047890 */ /* 0x000fe2000fffe03f */
        /* <DEDUP_REMOVED lines=21> */
[----:B------:R-:W-:Y:S02]  /*1fe0*/  UIADD3 UR10, UR12, 0x82, URZ ;  /* 0x000000820c0a7890 */ /* 0x000fe4000fffe03f */
        /* <DEDUP_REMOVED lines=18> */
[----:B------:R-:W-:Y:S01]  /*2110*/  ULOP3.LUT UR10, URZ, UR21, URZ, 0x33, !UPT ;  /* 0x000000153f0a7292 */ /* 0x000fe2000f8e333f */
        /* <DEDUP_REMOVED lines=16> */
[----:B------:R-:W1:Y:S01]  /*2220*/  SHFL.IDX PT, R14, R4, RZ, 0x1c1f ;  /* 0x001c1fff040e7589 */ /* 0x000e6200000e0000 */
[----:B------:R-:W-:Y:S01]  /*2230*/  @!P3 PRMT R0, RZ, 0x654, R0 ;  /* 0x00000654ff00b816 */ /* 0x000fe20000000000 */
[----:B------:R-:W-:-:S03]  /*2240*/  IMAD R5, R104, R5, 0xa1 ;  /* 0x000000a168057424 */ /* 0x000fc600078e0205 */
[----:B------:R-:W-:Y:S01]  /*2250*/  PLOP3.LUT P1, PT, PT, PT, UP1, 0x40, 0x0 ;  /* 0x000000000000781c */ /* 0x000fe20003f2e818 */
[----:B------:R-:W-:Y:S02]  /*2260*/  IMAD R6, R18, -0x2, R5 ;  /* 0xfffffffe12067824 */ /* 0x000fe400078e0205 */
[----:B------:R-:W-:Y:S01]  /*2270*/  VIADD R12, R5, 0xffffffff ;  /* 0xffffffff050c7836 */ /* 0x000fe20000000000 */
[----:B------:R-:W-:Y:S02]  /*2280*/  WARPGROUP.DEPBAR.LE gsb0, 0x0 ;  /* 0x00008000000079c5 */ /* 0x000fe40000010000 */
[----:B------:R2:W-:Y:S02]  /*2290*/  @!P3 SYNCS.ARRIVE.TRANS64.RED.A1T0 RZ, [R0+URZ], RZ ;  /* 0x000000ff00ffb9a7 */ /* 0x0005e4000810043f */
[----:B--2---:R-:W-:-:S04]  /*22a0*/  IMAD R0, R104, -0xa0, R17 ;  /* 0xffffff6068007824 */ /* 0x004fc800078e0211 */
[----:B------:R-:W-:Y:S01]  /*22b0*/  VIADD R3, R0, 0xa0 ;  /* 0x000000a000037836 */ /* 0x000fe20000000000 */
[C---:B0-----:R-:W-:Y:S01]  /*22c0*/  IADD3 R0, R6.reuse, -R8, R17 ;  /* 0x8000000806007210 */ /* 0x041fe20007ffe011 */
[----:B------:R-:W-:Y:S02]  /*22d0*/  VIADD R6, R6, 0xffffffff ;  /* 0xffffffff06067836 */ /* 0x000fe40000000000 */
        /* <DEDUP_REMOVED lines=18> */
.L_x_11402:
[----:B------:R-:W-:-:S06]  /*2400*/  UISETP.NE.AND UP2, UPT, UR7, 0x1, UPT ;  /* 0x000000010700788c */ /* 0x000fcc000bf45270 */
[----:B------:R-:W-:-:S05]  /*2410*/  PLOP3.LUT P1, PT, PT, PT, UP2, 0x80, 0x0 ;  /* 0x000000000000781c */ /* 0x000fca0003f2f028 */
[----:B------:R-:W-:-:S08]  /*2420*/  @UP2 ULDC.64 UR10, c[0x0][0x9e8] ;  /* 0x00027a00000a2ab9 */ /* 0x000fd00000000a00 */
[----:B------:R-:W-:-:S05]  /*2430*/  @P1 IMAD.HI.U32 R13, R5, UR10, RZ ;  /* 0x0000000a050d1c27 */ /* 0x000fca000f8e00ff */
[----:B------:R-:W-:-:S07]  /*2440*/  @P1 SHF.R.U32.HI R5, RZ, UR11, R13 ;  /* 0x0000000bff051c19 */ /* 0x000fce000801160d */
.L_x_11403:
[----:B------:R-:W-:Y:S05]  /*2450*/  BSYNC B0 ;  /* 0x0000000000007941 */ /* 0x000fea0003800000 */
.L_x_11401:
[----:B------:R-:W-:-:S05]  /*2460*/  IMAD R5, R5, UR7, R6 ;  /* 0x0000000705057c24 */ /* 0x000fca000f8e0206 */
[----:B------:R-:W-:Y:S02]  /*2470*/  VIMNMX R3, R3, R5, !PT ;  /* 0x0000000503037248 */ /* 0x000fe40007fe0100 */
[----:B------:R-:W-:-:S07]  /*2480*/  VIADDMNMX R0, R5, UR7, R0, PT ;  /* 0x0000000705007c46 */ /* 0x000fce000b800100 */
.L_x_11400:
[C---:B------:R-:W-:Y:S01]  /*2490*/  ISETP.GE.AND P1, PT, R12.reuse, 0x2, PT ;  /* 0x000000020c00780c */ /* 0x040fe20003f26270 */
[----:B------:R-:W0:Y:S01]  /*24a0*/  SHFL.IDX PT, R4, R4, 0x1, 0x1c1f ;  /* 0x003c1f0004047f89 */ /* 0x000e2200000e0000 */
[----:B------:R-:W-:Y:S02]  /*24b0*/  ISETP.GE.AND P2, PT, R12, 0x9, PT ;  /* 0x000000090c00780c */ /* 0x000fe40003f46270 */
[----:B------:R-:W-:Y:S02]  /*24c0*/  LOP3.LUT R16, R16, 0xefffffff, RZ, 0xc0, !PT ;  /* 0xefffffff10107812 */ /* 0x000fe400078ec0ff */
[----:B------:R-:W-:Y:S02]  /*24d0*/  ISETP.GE.AND P3, PT, R12, 0xa, PT ;  /* 0x0000000a0c00780c */ /* 0x000fe40003f66270 */
[----:B------:R-:W-:Y:S02]  /*24e0*/  LOP3.LUT R2, R2, 0xfffffffb, RZ, 0xc0, !PT ;  /* 0xfffffffb02027812 */ /* 0x000fe400078ec0ff */
[----:B------:R-:W-:-:S03]  /*24f0*/  ISETP.GE.AND P4, PT, R12, 0x31, PT ;  /* 0x000000310c00780c */ /* 0x000fc60003f86270 */
[----:B------:R-:W-:Y:S02]  /*2500*/  @P1 LOP3.LUT R16, R16, 0x10000000, RZ, 0xfc, !PT ;  /* 0x1000000010101812 */ /* 0x000fe400078efcff */
[C---:B------:R-:W-:Y:S02]  /*2510*/  ISETP.GT.AND P1, PT, R3.reuse, 0x1, !P1 ;  /* 0x000000010300780c */ /* 0x040fe40004f24270 */
[----:B------:R-:W-:Y:S02]  /*2520*/  LOP3.LUT R16, R16, 0xdfffffff, RZ, 0xc0, !PT ;  /* 0xdfffffff10107812 */ /* 0x000fe400078ec0ff */
[----:B------:R-:W-:Y:S02]  /*2530*/  ISETP.LT.OR P1, PT, R0, 0x2, P1 ;  /* 0x000000020000780c */ /* 0x000fe40000f21670 */
[----:B------:R-:W-:Y:S02]  /*2540*/  @P2 LOP3.LUT R16, R16, 0x20000000, RZ, 0xfc, !PT ;  /* 0x2000000010102812 */ /* 0x000fe400078efcff */
[----:B------:R-:W-:-:S02]  /*2550*/  ISETP.GT.AND P2, PT, R3, 0x8, !P2 ;  /* 0x000000080300780c */ /* 0x000fc40005744270 */
[----:B------:R-:W-:Y:S02]  /*2560*/  FSEL R89, R89, -INF , !P1 ;  /* 0xff80000059597808 */ /* 0x000fe40004800000 */
[----:B------:R-:W-:Y:S02]  /*2570*/  LOP3.LUT R16, R16, 0xbfffffff, RZ, 0xc0, !PT ;  /* 0xbfffffff10107812 */ /* 0x000fe400078ec0ff */
[----:B------:R-:W-:Y:S02]  /*2580*/  ISETP.GT.AND P1, PT, R3, 0x9, !P3 ;  /* 0x000000090300780c */ /* 0x000fe40005f24270 */
[----:B------:R-:W-:Y:S02]  /*2590*/  ISETP.LT.OR P2, PT, R0, 0x9, P2 ;  /* 0x000000090000780c */ /* 0x000fe40001741670 */
        /* <DEDUP_REMOVED lines=42> */
[----:B------:R-:W-:Y:S02]  /*2840*/  FSEL R76, R76, -INF , !P2 ;  /* 0xff8000004c4c7808 */ /* 0x000fe40005000000 */
[----:B------:R-:W-:Y:S02]  /*2850*/  ISETP.GE.AND P2, PT, R12, 0x2a, PT ;  /* 0x0000002a0c00780c */ /* 0x000fe40003f46270 */
[----:B------:R-:W-:Y:S02]  /*2860*/  LOP3.LUT R16, R16, 0xffbfffff, RZ, 0xc0, !PT ;  /* 0xffbfffff10107812 */ /* 0x000fe400078ec0ff */
[----:B------:R-:W-:-:S02]  /*2870*/  ISETP.GT.AND P3, PT, R3, 0x29, !P2 ;  /* 0x000000290300780c */ /* 0x000fc40005764270 */
[----:B------:R-:W-:Y:S02]  /*2880*/  @P4 LOP3.LUT R16, R16, 0x400000, RZ, 0xfc, !PT ;  /* 0x0040000010104812 */ /* 0x000fe400078efcff */
        /* <DEDUP_REMOVED lines=161> */
[----:B------:R-:W-:Y:S01]  /*32a0*/  FSEL R5, R88, -INF , !P6 ;  /* 0xff80000058057808 */ /* 0x000fe20007000000 */
[----:B0-----:R-:W-:Y:S01]  /*32b0*/  IMAD.IADD R88, R11, 0x1, R4 ;  /* 0x000000010b587824 */ /* 0x001fe200078e0204 */
[----:B------:R-:W-:-:S13]  /*32c0*/  ISETP.GE.AND P6, PT, R12, 0x9a, PT ;  /* 0x0000009a0c00780c */ /* 0x000fda0003fc6270 */
[----:B------:R-:W-:Y:S02]  /*32d0*/  @P6 LOP3.LUT R16, R16, 0x8000000, RZ, 0xfc, !PT ;  /* 0x0800000010106812 */ /* 0x000fe400078efcff */
        /* <DEDUP_REMOVED lines=19> */
.L_x_11406:
[----:B------:R-:W-:-:S06]  /*3410*/  UISETP.NE.AND UP2, UPT, UR7, 0x1, UPT ;  /* 0x000000010700788c */ /* 0x000fcc000bf45270 */
[----:B------:R-:W-:-:S05]  /*3420*/  PLOP3.LUT P6, PT, PT, PT, UP2, 0x80, 0x0 ;  /* 0x000000000000781c */ /* 0x000fca0003fcf028 */
[----:B------:R-:W-:-:S08]  /*3430*/  @UP2 ULDC.64 UR10, c[0x0][0x9e8] ;  /* 0x00027a00000a2ab9 */ /* 0x000fd00000000a00 */
[----:B------:R-:W-:Y:S01]  /*3440*/  @P6 IMAD.HI.U32 R4, R3, UR10, RZ ;  /* 0x0000000a03046c27 */ /* 0x000fe2000f8e00ff */
[----:B------:R-:W-:-:S13]  /*3450*/  PLOP3.LUT P6, PT, PT, PT, UP2, 0x80, 0x0 ;  /* 0x000000000000781c */ /* 0x000fda0003fcf028 */
[----:B------:R-:W-:-:S07]  /*3460*/  @P6 SHF.R.U32.HI R3, RZ, UR11, R4 ;  /* 0x0000000bff036c19 */ /* 0x000fce0008011604 */
.L_x_11407:
[----:B------:R-:W-:Y:S05]  /*3470*/  BSYNC B0 ;  /* 0x0000000000007941 */ /* 0x000fea0003800000 */
.L_x_11405:
[----:B------:R-:W-:-:S05]  /*3480*/  IMAD R3, R3, UR7, R6 ;  /* 0x0000000703037c24 */ /* 0x000fca000f8e0206 */
[----:B------:R-:W-:Y:S02]  /*3490*/  VIMNMX R88, R88, R3, !PT ;  /* 0x0000000358587248 */ /* 0x000fe40007fe0100 */
[----:B------:R-:W-:-:S07]  /*34a0*/  VIADDMNMX R0, R3, UR7, R0, PT ;  /* 0x0000000703007c46 */ /* 0x000fce000b800100 */
.L_x_11404:
        /* <DEDUP_REMOVED lines=10> */
[----:B------:R-:W-:Y:S01]  /*3550*/  LOP3.LUT P1, RZ, R16, 0x2, RZ, 0xc0, !PT ;  /* 0x0000000210ff7812 */ /* 0x000fe2000782c0ff */
[----:B------:R-:W-:Y:S01]  /*3560*/  @UP0 USHF.R.U32.HI UR12, URZ, UR14, UR11 ;  /* 0x0000000e3f0c0299 */ /* 0x000fe2000801160b */
[----:B------:R-:W-:-:S02]  /*3570*/  FSEL R79, R79, -INF , !P2 ;  /* 0xff8000004f4f7808 */ /* 0x000fc40005000000 */
[----:B------:R-:W-:Y:S02]  /*3580*/  ISETP.GT.AND P1, PT, R88, 0x21, !P1 ;  /* 0x000000215800780c */ /* 0x000fe40004f24270 */
[----:B------:R-:W-:Y:S02]  /*3590*/  LOP3.LUT P2, RZ, R16, 0x10000, RZ, 0xc0, !PT ;  /* 0x0001000010ff7812 */ /* 0x000fe4000784c0ff */
[----:B------:R-:W-:Y:S02]  /*35a0*/  ISETP.LT.OR P1, PT, R0, 0x22, P1 ;  /* 0x000000220000780c */ /* 0x000fe40000f21670 */
[C---:B------:R-:W-:Y:S02]  /*35b0*/  LOP3.LUT P6, RZ, R16.reuse, 0x8000, RZ, 0xc0, !PT ;  /* 0x0000800010ff7812 */ /* 0x040fe400078cc0ff */
        /* <DEDUP_REMOVED lines=98> */
[----:B------:R-:W-:Y:S01]  /*3be0*/  ISETP.GT.AND P3, PT, R88, 0x90, !P3 ;  /* 0x000000905800780c */ /* 0x000fe20005f64270 */
[----:B------:R-:W0:Y:S01]  /*3bf0*/  SHFL.BFLY PT, R3, R4, 0x2, 0x1f ;  /* 0x0c401f0004037f89 */ /* 0x000e2200000e0000 */
[----:B------:R-:W-:Y:S02]  /*3c00*/  ISETP.LT.OR P1, PT, R0, 0x62, P1 ;  /* 0x000000620000780c */ /* 0x000fe40000f21670 */
[----:B------:R-:W-:Y:S02]  /*3c10*/  ISETP.GT.AND P4, PT, R88, 0x91, !P4 ;  /* 0x000000915800780c */ /* 0x000fe40006784270 */
[----:B------:R-:W-:Y:S02]  /*3c20*/  FSEL R43, R43, -INF , !P1 ;  /* 0xff8000002b2b7808 */ /* 0x000fe40004800000 */
[----:B------:R-:W-:Y:S02]  /*3c30*/  LOP3.LUT P1, RZ, R16, 0x100, RZ, 0xc0, !PT ;  /* 0x0000010010ff7812 */ /* 0x000fe4000782c0ff */
[----:B------:R-:W-:-:S02]  /*3c40*/  ISETP.LT.OR P3, PT, R0, 0x91, P3 ;  /* 0x000000910000780c */ /* 0x000fc40001f61670 */
        /* <DEDUP_REMOVED lines=17> */
[----:B------:R-:W-:Y:S02]  /*3d60*/  ISETP.LT.OR P1, PT, R0, 0x71, P1 ;  /* 0x000000710000780c */ /* 0x000fe40000f21670 */
[----:B------:R-:W-:-:S02]  /*3d70*/  R2UR UR13, R105 ;  /* 0x00000000690d72ca */ /* 0x000fc400000e0000 */
[----:B------:R-:W-:Y:S02]  /*3d80*/  FSEL R50, R50, -INF , !P1 ;  /* 0xff80000032327808 */ /* 0x000fe40004800000 */
[----:B------:R-:W-:Y:S02]  /*3d90*/  ISETP.GT.AND P1, PT, R88, 0x71, !P2 ;  /* 0x000000715800780c */ /* 0x000fe40005724270 */
[----:B------:R-:W-:Y:S02]  /*3da0*/  LOP3.LUT P2, RZ, R16, 0x2000000, RZ, 0xc0, !PT ;  /* 0x0200000010ff7812 */ /* 0x000fe4000784c0ff */
[----:B------:R-:W-:Y:S02]  /*3db0*/  ISETP.LT.OR P1, PT, R0, 0x72, P1 ;  /* 0x000000720000780c */ /* 0x000fe40000f21670 */
[----:B0-----:R-:W-:Y:S02]  /*3dc0*/  FMNMX.FTZ R3, R6, R3, !PT ;  /* 0x0000000306037209 */ /* 0x001fe40007810000 */
[----:B------:R-:W-:Y:S01]  /*3dd0*/  FSEL R51, R51, -INF , !P1 ;  /* 0xff80000033337808 */ /* 0x000fe20004800000 */
[----:B------:R-:W-:Y:S01]  /*3de0*/  UIADD3 UR10, UR13, UR12, URZ ;  /* 0x0000000c0d0a7290 */ /* 0x000fe2000fffe03f */
[----:B------:R-:W-:Y:S01]  /*3df0*/  ISETP.GT.AND P1, PT, R88, 0x78, !P6 ;  /* 0x000000785800780c */ /* 0x000fe20007724270 */
[----:B------:R-:W-:-:S01]  /*3e00*/  FFMA.FTZ R106, R3, R106, -8 ;  /* 0xc1000000036a7423 */ /* 0x000fc2000001006a */
[----:B------:R-:W-:Y:S01]  /*3e10*/  LOP3.LUT P6, RZ, R16, 0x1000000, RZ, 0xc0, !PT ;  /* 0x0100000010ff7812 */ /* 0x000fe200078cc0ff */
[----:B------:R-:W-:Y:S01]  /*3e20*/  UIADD3 UR6, UR10, UR6, URZ ;  /* 0x000000060a067290 */ /* 0x000fe2000fffe03f */
        /* <DEDUP_REMOVED lines=51> */
[C---:B------:R-:W-:Y:S02]  /*4160*/  LOP3.LUT P6, RZ, R16.reuse, 0x4000000, RZ, 0xc0, !PT ;  /* 0x0400000010ff7812 */ /* 0x040fe400078cc0ff */
[----:B------:R-:W-:Y:S01]  /*4170*/  LOP3.LUT P2, RZ, R16, 0x800000, RZ, 0xc0, !PT ;  /* 0x0080000010ff7812 */ /* 0x000fe2000784c0ff */
        /* <DEDUP_REMOVED lines=11> */
[----:B------:R-:W-:-:S01]  /*4230*/  FFMA.FTZ R89, R64, UR42, -R106 ;  /* 0x0000002a40597c23 */ /* 0x000fc2000801086a */
[----:B------:R-:W-:Y:S01]  /*4240*/  ISETP.GT.AND P1, PT, R88, 0x88, !P6 ;  /* 0x000000885800780c */ /* 0x000fe20007724270 */
[----:B------:R-:W-:-:S01]  /*4250*/  FFMA.FTZ R6, R92, UR42, -R106 ;  /* 0x0000002a5c067c23 */ /* 0x000fc2000801086a */
[----:B------:R-:W-:Y:S01]  /*4260*/  FMNMX.FTZ R21, R75, R72, !PT ;  /* 0x000000484b157209 */ /* 0x000fe20007810000 */
[----:B------:R-:W-:Y:S01]  /*4270*/  MUFU.EX2 R4, R4 ;  /* 0x0000000400047308 */ /* 0x000fe20000000800 */
[----:B------:R-:W-:Y:S01]  /*4280*/  ISETP.LT.OR P1, PT, R0, 0x89, P1 ;  /* 0x000000890000780c */ /* 0x000fe20000f21670 */
[--C-:B------:R-:W-:Y:S01]  /*4290*/  FFMA.FTZ R9, R93, UR42, -R106.reuse ;  /* 0x0000002a5d097c23 */ /* 0x100fe2000801086a */
[----:B------:R-:W-:Y:S01]  /*42a0*/  FMNMX.FTZ R72, R78, R21, !PT ;  /* 0x000000154e487209 */ /* 0x000fe20007810000 */
[--C-:B------:R-:W-:Y:S01]  /*42b0*/  FFMA.FTZ R10, R96, UR42, -R106.reuse ;  /* 0x0000002a600a7c23 */ /* 0x100fe2000801086a */
[----:B------:R-:W-:Y:S01]  /*42c0*/  FSEL R30, R30, -INF , !P1 ;  /* 0xff8000001e1e7808 */ /* 0x000fe20004800000 */
[--C-:B------:R-:W-:Y:S01]  /*42d0*/  FFMA.FTZ R11, R97, UR42, -R106.reuse ;  /* 0x0000002a610b7c23 */ /* 0x100fe2000801086a */
[----:B0-----:R-:W-:Y:S01]  /*42e0*/  FMNMX.FTZ R73, R79, R72, !PT ;  /* 0x000000484f497209 */ /* 0x001fe20007810000 */
[--C-:B------:R-:W-:Y:S01]  /*42f0*/  FFMA.FTZ R72, R81, UR42, -R106.reuse ;  /* 0x0000002a51487c23 */ /* 0x100fe2000801086a */
[----:B------:R0:W-:Y:S01]  /*4300*/  MUFU.EX2 R21, R80 ;  /* 0x0000005000157308 */ /* 0x0001e20000000800 */
[----:B------:R-:W-:Y:S01]  /*4310*/  ISETP.GT.AND P1, PT, R88, 0x89, !P2 ;  /* 0x000000895800780c */ /* 0x000fe20005724270 */
[--C-:B------:R-:W-:Y:S01]  /*4320*/  FFMA.FTZ R12, R100, UR42, -R106.reuse ;  /* 0x0000002a640c7c23 */ /* 0x100fe2000801086a */
[----:B------:R-:W-:Y:S01]  /*4330*/  FMNMX.FTZ R76, R82, R73, !PT ;  /* 0x00000049524c7209 */ /* 0x000fe20007810000 */
[--C-:B------:R-:W-:Y:S01]  /*4340*/  FFMA.FTZ R13, R101, UR42, -R106.reuse ;  /* 0x0000002a650d7c23 */ /* 0x100fe2000801086a */
[----:B------:R-:W-:Y:S01]  /*4350*/  ISETP.LT.OR P1, PT, R0, 0x8a, P1 ;  /* 0x0000008a0000780c */ /* 0x000fe20000f21670 */
[--C-:B------:R-:W-:Y:S01]  /*4360*/  FFMA.FTZ R77, R77, UR42, -R106.reuse ;  /* 0x0000002a4d4d7c23 */ /* 0x100fe2000801086a */
[----:B------:R-:W-:Y:S01]  /*4370*/  FMNMX.FTZ R73, R83, R76, !PT ;  /* 0x0000004c53497209 */ /* 0x000fe20007810000 */
[----:B------:R-:W1:Y:S01]  /*4380*/  MUFU.EX2 R5, R5 ;  /* 0x0000000500057308 */ /* 0x000e620000000800 */
[----:B------:R-:W-:Y:S01]  /*4390*/  FSEL R31, R31, -INF , !P1 ;  /* 0xff8000001f1f7808 */ /* 0x000fe20004800000 */
[--C-:B------:R-:W-:Y:S01]  /*43a0*/  FFMA.FTZ R56, R56, UR42, -R106.reuse ;  /* 0x0000002a38387c23 */ /* 0x100fe2000801086a */
[----:B------:R-:W-:Y:S01]  /*43b0*/  FMNMX.FTZ R76, R86, R73, !PT ;  /* 0x00000049564c7209 */ /* 0x000fe20007810000 */
[--C-:B------:R-:W-:Y:S01]  /*43c0*/  FFMA.FTZ R57, R57, UR42, -R106.reuse ;  /* 0x0000002a39397c23 */ /* 0x100fe2000801086a */
[----:B------:R-:W-:Y:S01]  /*43d0*/  LOP3.LUT P6, RZ, R16, 0x8000000, RZ, 0xc0, !PT ;  /* 0x0800000010ff7812 */ /* 0x000fe200078cc0ff */
[--C-:B------:R-:W-:Y:S01]  /*43e0*/  FFMA.FTZ R44, R44, UR42, -R106.reuse ;  /* 0x0000002a2c2c7c23 */ /* 0x100fe2000801086a */
[----:B------:R-:W-:Y:S01]  /*43f0*/  FMNMX.FTZ R81, R87, R76, !PT ;  /* 0x0000004c57517209 */ /* 0x000fe20007810000 */
[----:B------:R2:W-:Y:S01]  /*4400*/  MUFU.EX2 R73, R84 ;  /* 0x0000005400497308 */ /* 0x0005e20000000800 */
[----:B------:R-:W-:-:S01]  /*4410*/  FFMA.FTZ R76, R85, UR42, -R106 ;  /* 0x0000002a554c7c23 */ /* 0x000fc2000801086a */
[----:B------:R-:W-:Y:S01]  /*4420*/  ISETP.GT.AND P2, PT, R88, 0x99, !P6 ;  /* 0x000000995800780c */ /* 0x000fe20007744270 */
[----:B------:R-:W-:-:S01]  /*4430*/  FFMA.FTZ R45, R45, UR42, -R106 ;  /* 0x0000002a2d2d7c23 */ /* 0x000fc2000801086a */
[----:B0-----:R-:W-:Y:S01]  /*4440*/  FMNMX.FTZ R80, R58, R81, !PT ;  /* 0x000000513a507209 */ /* 0x001fe20007810000 */
[----:B------:R-:W-:-:S01]  /*4450*/  FFMA.FTZ R40, R40, UR42, -R106 ;  /* 0x0000002a28287c23 */ /* 0x000fc2000801086a */
[----:B------:R-:W-:Y:S01]  /*4460*/  ISETP.LT.OR P2, PT, R0, 0x9a, P2 ;  /* 0x0000009a0000780c */ /* 0x000fe20001741670 */
[----:B------:R-:W-:-:S01]  /*4470*/  FFMA.FTZ R41, R41, UR42, -R106 ;  /* 0x0000002a29297c23 */ /* 0x000fc2000801086a */
[----:B------:R-:W-:Y:S01]  /*4480*/  FMNMX.FTZ R81, R59, R80, !PT ;  /* 0x000000503b517209 */ /* 0x000fe20007810000 */
[----:B--2---:R-:W-:-:S01]  /*4490*/  FFMA.FTZ R84, R60, UR42, -R106 ;  /* 0x0000002a3c547c23 */ /* 0x004fc2000801086a */
[----:B------:R-:W-:Y:S01]  /*44a0*/  FSEL R39, R39, -INF , !P2 ;  /* 0xff80000027277808 */ /* 0x000fe20005000000 */
[----:B------:R-:W0:Y:S01]  /*44b0*/  MUFU.EX2 R6, R6 ;  /* 0x0000000600067308 */ /* 0x000e220000000800 */
[----:B------:R-:W-:Y:S01]  /*44c0*/  FMNMX.FTZ R80, R62, R81, !PT ;  /* 0x000000513e507209 */ /* 0x000fe20007810000 */
[----:B-1----:R-:W-:Y:S01]  /*44d0*/  FADD.FTZ R97, R4, R5 ;  /* 0x0000000504617221 */ /* 0x002fe20000010000 */
        /* <DEDUP_REMOVED lines=15> */
[----:B0-----:R-:W-:Y:S01]  /*45d0*/  FADD.FTZ R92, R6, R97 ;  /* 0x00000061065c7221 */ /* 0x001fe20000010000 */
[----:B------:R-:W-:-:S01]  /*45e0*/  FFMA.FTZ R32, R32, UR42, -R106 ;  /* 0x0000002a20207c23 */ /* 0x000fc2000801086a */
[--C-:B------:R-:W-:Y:S01]  /*45f0*/  FFMA.FTZ R33, R33, UR42, -R106.reuse ;  /* 0x0000002a21217c23 */ /* 0x100fe2000801086a */
[----:B------:R-:W-:Y:S01]  /*4600*/  FMNMX.FTZ R85, R71, R60, !PT ;  /* 0x0000003c47557209 */ /* 0x000fe20007810000 */
[----:B------:R-:W-:-:S02]  /*4610*/  FFMA.FTZ R60, R61, UR42, -R106 ;  /* 0x0000002a3d3c7c23 */ /* 0x000fc4000801086a */
[----:B------:R0:W-:Y:S01]  /*4620*/  MUFU.EX2 R81, R84 ;  /* 0x0000005400517308 */ /* 0x0001e20000000800 */
[----:B------:R-:W-:Y:S01]  /*4630*/  FMNMX.FTZ R80, R42, R85, !PT ;  /* 0x000000552a507209 */ /* 0x000fe20007810000 */
[C---:B-1----:R-:W-:Y:S01]  /*4640*/  FADD.FTZ R97, R9.reuse, R92 ;  /* 0x0000005c09617221 */ /* 0x042fe20000010000 */
[----:B------:R-:W-:Y:S02]  /*4650*/  F2FP.SATFINITE.E4M3.F32.PACK_AB_MERGE_C R152, R9, R6, RZ ;  /* 0x000000060998723e */ /* 0x000fe400048070ff */
[----:B------:R-:W-:Y:S02]  /*4660*/  FMNMX.FTZ R61, R43, R80, !PT ;  /* 0x000000502b3d7209 */ /* 0x000fe40007810000 */
[----:B------:R-:W-:Y:S01]  /*4670*/  F2FP.SATFINITE.E4M3.F32.PACK_AB_MERGE_C R152, R5, R4, R152 ;  /* 0x000000040598723e */ /* 0x000fe20004807098 */
[----:B------:R-:W-:Y:S01]  /*4680*/  MUFU.EX2 R11, R11 ;  /* 0x0000000b000b7308 */ /* 0x000fe20000000800 */
[----:B------:R-:W-:Y:S01]  /*4690*/  FMNMX.FTZ R64, R46, R61, !PT ;  /* 0x0000003d2e407209 */ /* 0x000fe20007810000 */
[----:B0-----:R-:W-:-:S03]  /*46a0*/  FFMA.FTZ R84, R68, UR42, -R106 ;  /* 0x0000002a44547c23 */ /* 0x001fc6000801086a */
[----:B------:R-:W-:Y:S01]  /*46b0*/  FMNMX.FTZ R85, R47, R64, !PT ;  /* 0x000000402f557209 */ /* 0x000fe20007810000 */
[----:B------:R-:W-:-:S02]  /*46c0*/  FFMA.FTZ R64, R65, UR42, -R106 ;  /* 0x0000002a41407c23 */ /* 0x000fc4000801086a */
[----:B------:R-:W-:Y:S01]  /*46d0*/  MUFU.EX2 R61, R89 ;  /* 0x00000059003d7308 */ /* 0x000fe20000000800 */
[----:B------:R-:W-:-:S04]  /*46e0*/  FMNMX.FTZ R80, R50, R85, !PT ;  /* 0x0000005532507209 */ /* 0x000fc80007810000 */
        /* <DEDUP_REMOVED lines=19> */
[----:B------:R-:W0:Y:S02]  /*4820*/  MUFU.EX2 R77, R77 ;  /* 0x0000004d004d7308 */ /* 0x000e240000000800 */
[----:B------:R-:W1:Y:S06]  /*4830*/  SHFL.BFLY PT, R69, R0, 0x2, 0x1f ;  /* 0x0c401f0000457f89 */ /* 0x000e6c00000e0000 */
[----:B------:R-:W-:Y:S08]  /*4840*/  MUFU.EX2 R72, R72 ;  /* 0x0000004800487308 */ /* 0x000ff00000000800 */
[----:B------:R-:W2:Y:S01]  /*4850*/  MUFU.EX2 R76, R76 ;  /* 0x0000004c004c7308 */ /* 0x000ea20000000800 */
[----:B0-----:R-:W-:-:S04]  /*4860*/  F2FP.SATFINITE.E4M3.F32.PACK_AB_MERGE_C R148, R77, R20, RZ ;  /* 0x000000144d94723e */ /* 0x001fc800048070ff */
[----:B------:R-:W-:-:S03]  /*4870*/  F2FP.SATFINITE.E4M3.F32.PACK_AB_MERGE_C R148, R15, R14, R148 ;  /* 0x0000000e0f94723e */ /* 0x000fc60004807094 */
[----:B------:R-:W-:Y:S01]  /*4880*/  MUFU.EX2 R56, R56 ;  /* 0x0000003800387308 */ /* 0x000fe20000000800 */
[----:B-1----:R-:W-:-:S05]  /*4890*/  FMNMX.FTZ R69, R0, R69, !PT ;  /* 0x0000004500457209 */ /* 0x002fca0007810000 */
[----:B------:R-:W0:Y:S02]  /*48a0*/  SHFL.BFLY PT, R0, R69, 0x1, 0x1f ;  /* 0x0c201f0045007f89 */ /* 0x000e2400000e0000 */
[----:B------:R-:W-:Y:S01]  /*48b0*/  MUFU.EX2 R57, R57 ;  /* 0x0000003900397308 */ /* 0x000fe20000000800 */
[----:B--2---:R-:W-:-:S04]  /*48c0*/  F2FP.SATFINITE.E4M3.F32.PACK_AB_MERGE_C R150, R76, R73, RZ ;  /* 0x000000494c96723e */ /* 0x004fc800048070ff */
[----:B------:R-:W-:-:S03]  /*48d0*/  F2FP.SATFINITE.E4M3.F32.PACK_AB_MERGE_C R150, R72, R21, R150 ;  /* 0x000000154896723e */ /* 0x000fc60004807096 */
[----:B------:R-:W1:Y:S08]  /*48e0*/  MUFU.EX2 R60, R60 ;  /* 0x0000003c003c7308 */ /* 0x000e700000000800 */
[----:B------:R-:W2:Y:S01]  /*48f0*/  MUFU.EX2 R68, R68 ;  /* 0x0000004400447308 */ /* 0x000ea20000000800 */
[----:B0-----:R-:W-:Y:S01]  /*4900*/  FMNMX.FTZ R0, R69, R0, !PT ;  /* 0x0000000045007209 */ /* 0x001fe20007810000 */
[----:B------:R-:W-:-:S06]  /*4910*/  IMAD.U32 R69, RZ, RZ, UR42 ;  /* 0x0000002aff457e24 */ /* 0x000fcc000f8e00ff */
[----:B------:R-:W-:Y:S01]  /*4920*/  MUFU.EX2 R64, R64 ;  /* 0x0000004000407308 */ /* 0x000fe20000000800 */
[----:B-1----:R-:W-:Y:S01]  /*4930*/  F2FP.SATFINITE.E4M3.F32.PACK_AB_MERGE_C R144, R60, R81, RZ ;  /* 0x000000513c90723e */ /* 0x002fe200048070ff */
[C---:B------:R-:W-:Y:S01]  /*4940*/  FFMA.FTZ R80, R0.reuse, R69, -8 ;  /* 0xc100000000507423 */ /* 0x040fe20000010045 */
[----:B------:R-:W-:Y:S01]  /*4950*/  FSETP.NEU.FTZ.AND P1, PT, R0, -INF , PT ;  /* 0xff8000000000780b */ /* 0x000fe20003f3d000 */
[----:B------:R-:W-:Y:S01]  /*4960*/  FFMA.FTZ R69, R37, UR42, -R106 ;  /* 0x0000002a25457c23 */ /* 0x000fe2000801086a */
[----:B------:R-:W-:Y:S02]  /*4970*/  F2FP.SATFINITE.E4M3.F32.PACK_AB_MERGE_C R144, R57, R56, R144 ;  /* 0x000000383990723e */ /* 0x000fe40004807090 */
[----:B------:R-:W-:Y:S01]  /*4980*/  FSEL R37, R80, RZ, P1 ;  /* 0x000000ff50257208 */ /* 0x000fe20000800000 */
[----:B------:R-:W-:Y:S01]  /*4990*/  MUFU.EX2 R44, R44 ;  /* 0x0000002c002c7308 */ /* 0x000fe20000000800 */
[----:B--2---:R-:W-:Y:S02]  /*49a0*/  F2FP.SATFINITE.E4M3.F32.PACK_AB_MERGE_C R146, R68, R65, RZ ;  /* 0x000000414492723e */ /* 0x004fe400048070ff */
[----:B------:R-:W-:Y:S01]  /*49b0*/  PLOP3.LUT P1, PT, PT, PT, UP1, 0x40, 0x0 ;  /* 0x000000000000781c */ /* 0x000fe20003f2e818 */
        /* <DEDUP_REMOVED lines=36> */
[----:B------:R-:W-:Y:S01]  /*4c00*/  FADD.FTZ R97, R15, R94 ;  /* 0x0000005e0f617221 */ /* 0x000fe20000010000 */
[----:B------:R-:W-:Y:S01]  /*4c10*/  F2FP.SATFINITE.E4M3.F32.PACK_AB_MERGE_C R146, R64, R61, R146 ;  /* 0x0000003d4092723e */ /* 0x000fe20004807092 */
        /* <DEDUP_REMOVED lines=18> */
[----:B------:R-:W-:-:S04]  /*4d40*/  F2FP.SATFINITE.E4M3.F32.PACK_AB_MERGE_C R84, R89, R84, RZ ;  /* 0x000000545954723e */ /* 0x000fc800048070ff */
[----:B------:R-:W-:Y:S02]  /*4d50*/  F2FP.SATFINITE.E4M3.F32.PACK_AB_MERGE_C R153, R85, R80, R84 ;  /* 0x000000505599723e */ /* 0x000fe40004807054 */
[----:B------:R-:W0:Y:S01]  /*4d60*/  MUFU.EX2 R93, R93 ;  /* 0x0000005d005d7308 */ /* 0x000e220000000800 */
[----:B-1----:R-:W-:-:S01]  /*4d70*/  FADD.FTZ R13, R91, R6 ;  /* 0x000000065b0d7221 */ /* 0x002fc20000010000 */
[----:B------:R-:W-:-:S06]  /*4d80*/  FFMA.FTZ R6, R46, UR42, -R37 ;  /* 0x0000002a2e067c23 */ /* 0x000fcc0008010825 */
[----:B------:R-:W1:Y:S01]  /*4d90*/  MUFU.EX2 R74, R74 ;  /* 0x0000004a004a7308 */ /* 0x000e620000000800 */
[----:B--2---:R-:W-:-:S01]  /*4da0*/  FADD.FTZ R12, R90, R13 ;  /* 0x0000000d5a0c7221 */ /* 0x004fc20000010000 */
[----:B------:R-:W-:-:S06]  /*4db0*/  FADD.FTZ R13, R21, R92 ;  /* 0x0000005c150d7221 */ /* 0x000fcc0000010000 */
        /* <DEDUP_REMOVED lines=8> */
[----:B------:R-:W-:-:S04]  /*4e40*/  FADD.FTZ R13, R76, R13 ;  /* 0x0000000d4c0d7221 */ /* 0x000fc80000010000 */
[----:B------:R-:W-:Y:S02]  /*4e50*/  FADD.FTZ R12, R56, R13 ;  /* 0x0000000d380c7221 */ /* 0x000fe40000010000 */
[----:B------:R-:W1:Y:S01]  /*4e60*/  MUFU.EX2 R95, R95 ;  /* 0x0000005f005f7308 */ /* 0x000e620000000800 */
[----:B--2---:R-:W-:-:S01]  /*4e70*/  FADD.FTZ R5, R75, R4 ;  /* 0x000000044b057221 */ /* 0x004fc20000010000 */
[----:B------:R-:W-:Y:S01]  /*4e80*/  FADD.FTZ R12, R57, R12 ;  /* 0x0000000c390c7221 */ /* 0x000fe20000010000 */
[----:B------:R-:W-:-:S03]  /*4e90*/  FFMA.FTZ R4, R50, UR42, -R37 ;  /* 0x0000002a32047c23 */ /* 0x000fc60008010825 */
[----:B------:R-:W-:Y:S02]  /*4ea0*/  FADD.FTZ R81, R81, R12 ;  /* 0x0000000c51517221 */ /* 0x000fe40000010000 */
        /* <DEDUP_REMOVED lines=39> */
[----:B------:R-:W-:Y:S01]  /*5120*/  MUFU.EX2 R40, R40 ;  /* 0x0000002800287308 */ /* 0x000fe20000000800 */
[----:B-1----:R-:W-:-:S07]  /*5130*/  F2FP.SATFINITE.E4M3.F32.PACK_AB_MERGE_C R12, R45, R44, RZ ;  /* 0x0000002c2d0c723e */ /* 0x002fce00048070ff */
[----:B------:R-:W0:Y:S01]  /*5140*/  MUFU.EX2 R41, R41 ;  /* 0x0000002900297308 */ /* 0x000e220000000800 */
[----:B--2---:R-:W-:-:S01]  /*5150*/  FADD.FTZ R13, R70, R13 ;  /* 0x0000000d460d7221 */ /* 0x004fc20000010000 */
[----:B------:R-:W-:-:S04]  /*5160*/  F2FP.SATFINITE.E4M3.F32.PACK_AB_MERGE_C R67, R70, R67, RZ ;  /* 0x000000434643723e */ /* 0x000fc800048070ff */
[----:B------:R-:W-:Y:S02]  /*5170*/  F2FP.SATFINITE.E4M3.F32.PACK_AB_MERGE_C R147, R66, R63, R67 ;  /* 0x0000003f4293723e */ /* 0x000fe40004807043 */
        /* <DEDUP_REMOVED lines=22> */
[C---:B-1----:R-:W-:Y:S01]  /*52e0*/  F2FP.SATFINITE.E4M3.F32.PACK_AB_MERGE_C R12, R11.reuse, R6, RZ ;  /* 0x000000060b0c723e */ /* 0x042fe200048070ff */
[----:B------:R-:W-:Y:S01]  /*52f0*/  FADD.FTZ R11, R11, R10 ;  /* 0x0000000a0b0b7221 */ /* 0x000fe20000010000 */
[----:B------:R-:W-:-:S02]  /*5300*/  FADD.FTZ R52, R52, R49 ;  /* 0x0000003134347221 */ /* 0x000fc40000010000 */
[----:B------:R-:W-:Y:S02]  /*5310*/  F2FP.SATFINITE.E4M3.F32.PACK_AB_MERGE_C R141, R9, R42, R12 ;  /* 0x0000002a098d723e */ /* 0x000fe4000480700c */
[----:B------:R-:W-:-:S01]  /*5320*/  FADD.FTZ R53, R53, R52 ;  /* 0x0000003435357221 */ /* 0x000fc20000010000 */
        /* <DEDUP_REMOVED lines=60> */
.L_x_11409:
[----:B------:R-:W-:-:S11]  /*56f0*/  UISETP.NE.AND UP2, UPT, UR7, 0x1, UPT ;  /* 0x000000010700788c */ /* 0x000fd6000bf45270 */
[----:B------:R-:W-:Y:S02]  /*5700*/  @UP2 ULDC.64 UR14, c[0x0][0x9e8] ;  /* 0x00027a00000e2ab9 */ /* 0x000fe40000000a00 */
[----:B------:R-:W-:-:S04]  /*5710*/  UIMAD.WIDE.U32 UR10, UR12, UR14, URZ ;  /* 0x0000000e0c0a72a5 */ /* 0x000fc8000f8e003f */
[----:B------:R-:W-:-:S12]  /*5720*/  @UP2 USHF.R.U32.HI UR12, URZ, UR15, UR11 ;  /* 0x0000000f3f0c2299 */ /* 0x000fd8000801160b */
.L_x_11410:
[----:B------:R-:W-:-:S04]  /*5730*/  UIMAD UR7, UR12, UR7, UR7 ;  /* 0x000000070c0772a4 */ /* 0x000fc8000f8e0207 */
[----:B------:R-:W-:-:S04]  /*5740*/  UISETP.LT.AND UP2, UPT, UR6, UR7, UPT ;  /* 0x000000070600728c */ /* 0x000fc8000bf41270 */
[----:B------:R-:W-:-:S12]  /*5750*/  USEL UR6, UR6, UR7, UP2 ;  /* 0x0000000706067287 */ /* 0x000fd80009000000 */
.L_x_11408:
        /* <DEDUP_REMOVED lines=21> */
[----:B------:R-:W-:-:S13]  /*58b0*/  ISETP.GE.AND P1, PT, R4, UR25, PT ;  /* 0x0000001904007c0c */ /* 0x000fda000bf26270 */
[----:B------:R-:W-:Y:S05]  /*58c0*/  @!P1 BRA `(.L_x_11411) ;  /* 0x0000003c00d89947 */ /* 0x000fea0003800000 */
[----:B------:R-:W-:Y:S01]  /*58d0*/  IMAD.MOV.U32 R55, RZ, RZ, RZ ;  /* 0x000000ffff377224 */ /* 0x000fe200078e00ff */
[----:B------:R-:W-:Y:S01]  /*58e0*/  ULDC UR20, c[0x0][0x9e4] ;  /* 0x0002790000147ab9 */ /* 0x000fe20000000800 */
[----:B------:R-:W-:Y:S01]  /*58f0*/  ULDC UR21, c[0x0][0x9dc] ;  /* 0x0002770000157ab9 */ /* 0x000fe20000000800 */
[----:B------:R-:W-:-:S05]  /*5900*/  ULDC UR22, c[0x0][0x9e0] ;  /* 0x0002780000167ab9 */ /* 0x000fca0000000800 */
.L_x_11429:
[----:B------:R-:W-:-:S04]  /*5910*/  UIADD3 UR24, UR37, 0x1, URZ ;  /* 0x0000000125187890 */ /* 0x000fc8000fffe03f */
[----:B------:R-:W-:-:S04]  /*5920*/  UISETP.NE.AND UP2, UPT, UR24, 0x2, UPT ;  /* 0x000000021800788c */ /* 0x000fc8000bf45270 */
[----:B------:R-:W-:Y:S02]  /*5930*/  USEL UR23, URZ, 0x1, UP2 ;  /* 0x000000013f177887 */ /* 0x000fe40009000000 */
[----:B------:R-:W-:Y:S02]  /*5940*/  USEL UR24, UR24, URZ, UP2 ;  /* 0x0000003f18187287 */ /* 0x000fe40009000000 */
[----:B------:R-:W-:Y:S01]  /*5950*/  ULOP3.LUT UR23, UR36, UR23, URZ, 0x3c, !UPT ;  /* 0x0000001724177292 */ /* 0x000fe2000f8e3c3f */
[----:B------:R-:W-:Y:S11]  /*5960*/  @!P0 BRA `(.L_x_11412) ;  /* 0x0000000000048947 */ /* 0x000ff60003800000 */
[----:B------:R-:W-:Y:S01]  /*5970*/  BPT.TRAP 0x1 ;  /* 0x000000040000795c */ /* 0x000fe20000300000 */
.L_x_11412:
[----:B------:R-:W-:Y:S01]  /*5980*/  ULEA UR6, UR24, UR45, 0x3 ;  /* 0x0000002d18067291 */ /* 0x000fe2000f8e183f */
[----:B------:R-:W-:-:S05]  /*5990*/  IMAD.U32 R8, RZ, RZ, UR23 ;  /* 0x00000017ff087e24 */ /* 0x000fca000f8e00ff */
[----:B------:R-:W-:-:S04]  /*59a0*/  SHF.L.U32 R8, R8, 0x1f, RZ ;  /* 0x0000001f08087819 */ /* 0x000fc800000006ff */
[----:B------:R0:W1:Y:S01]  /*59b0*/  SYNCS.PHASECHK.TRANS64.TRYWAIT P1, [UR6+0x13230], R8 ;  /* 0x01323008ff0075a7 */ /* 0x0000620008020146 */
[----:B------:R-:W-:Y:S05]  /*59c0*/  @!P0 BRA `(.L_x_11413) ;  /* 0x0000000000048947 */ /* 0x000fea0003800000 */
[----:B------:R-:W-:Y:S01]  /*59d0*/  BPT.TRAP 0x1 ;  /* 0x000000040000795c */ /* 0x000fe20000300000 */
.L_x_11413:
[----:B-1----:R-:W-:Y:S05]  /*59e0*/  @P1 BRA `(.L_x_11414) ;  /* 0x0000000000081947 */ /* 0x002fea0003800000 */
[----:B------:R-:W1:Y:S02]  /*59f0*/  SYNCS.PHASECHK.TRANS64.TRYWAIT P1, [UR6+0x13230], R8 ;  /* 0x01323008ff0075a7 */ /* 0x000e640008020146 */
[----:B-1----:R-:W-:Y:S05]  /*5a00*/  @!P1 BRA `(.L_x_11415) ;  /* 0x000000fc00bc9947 */ /* 0x002fea0003800000 */
.L_x_11414:
        /* <DEDUP_REMOVED lines=64> */
.L_x_11416:
[----:B------:R-:W-:Y:S01]  /*5e10*/  ULEA UR11, UR37, UR45, 0x3 ;  /* 0x0000002d250b7291 */ /* 0x000fe2000f8e183f */
[----:B01----:R-:W-:-:S05]  /*5e20*/  IMAD.U32 R8, RZ, RZ, UR36 ;  /* 0x00000024ff087e24 */ /* 0x003fca000f8e00ff */
[----:B------:R-:W-:-:S04]  /*5e30*/  SHF.L.U32 R8, R8, 0x1f, RZ ;  /* 0x0000001f08087819 */ /* 0x000fc800000006ff */
[----:B------:R0:W1:Y:S01]  /*5e40*/  SYNCS.PHASECHK.TRANS64.TRYWAIT P1, [UR11+0x13250], R8 ;  /* 0x01325008ff0075a7 */ /* 0x000062000802014b */
[----:B------:R-:W-:Y:S05]  /*5e50*/  @!P0 BRA `(.L_x_11417) ;  /* 0x0000000000048947 */ /* 0x000fea0003800000 */
[----:B------:R-:W-:Y:S01]  /*5e60*/  BPT.TRAP 0x1 ;  /* 0x000000040000795c */ /* 0x000fe20000300000 */
.L_x_11417:
[----:B-1----:R-:W-:Y:S05]  /*5e70*/  @P1 BRA `(.L_x_11418) ;  /* 0x0000000000081947 */ /* 0x002fea0003800000 */
[----:B------:R-:W1:Y:S02]  /*5e80*/  SYNCS.PHASECHK.TRANS64.TRYWAIT P1, [UR11+0x13250], R8 ;  /* 0x01325008ff0075a7 */ /* 0x000e64000802014b */
[----:B-1----:R-:W-:Y:S05]  /*5e90*/  @!P1 BRA `(.L_x_11419) ;  /* 0x000000f800b09947 */ /* 0x002fea0003800000 */
.L_x_11418:
        /* <DEDUP_REMOVED lines=9> */
[----:B------:R-:W-:Y:S01]  /*5f30*/  LOP3.LUT P3, RZ, R23, 0x7f, RZ, 0xc0, !PT ;  /* 0x0000007f17ff7812 */ /* 0x000fe2000786c0ff */
[----:B------:R-:W-:-:S02]  /*5f40*/  IMAD R20, R4, -0xa0, RZ ;  /* 0xffffff6004147824 */ /* 0x000fc400078e02ff */
[----:B------:R-:W-:Y:S01]  /*5f50*/  ULOP3.LUT UR6, UR6, 0x10000, URZ, 0xfc, !UPT ;  /* 0x0001000006067892 */ /* 0x000fe2000f8efc3f */
[----:B------:R-:W-:Y:S02]  /*5f60*/  IMAD.U32 R9, RZ, RZ, UR24 ;  /* 0x00000018ff097e24 */ /* 0x000fe4000f8e00ff */
[----:B------:R-:W-:Y:S01]  /*5f70*/  VIADD R11, R20, 0x1 ;  /* 0x00000001140b7836 */ /* 0x000fe20000000000 */
[----:B------:R-:W-:-:S03]  /*5f80*/  UIMAD UR10, UR37, 0x280, UR6 ;  /* 0x00000280250a78a4 */ /* 0x000fc6000f8e0206 */
[----:B------:R-:W-:-:S03]  /*5f90*/  IMAD R11, R18, -0x2, R11 ;  /* 0xfffffffe120b7824 */ /* 0x000fc600078e020b */
[----:B------:R-:W-:Y:S01]  /*5fa0*/  @!P3 LEA R9, R9, UR45, 0x3 ;  /* 0x0000002d0909bc11 */ /* 0x000fe2000f8e18ff */
[----:B------:R-:W-:Y:S02]  /*5fb0*/  UMOV UR6, UR10 ;  /* 0x0000000a00067c82 */ /* 0x000fe40008000000 */
[----:B------:R-:W-:Y:S01]  /*5fc0*/  QGMMA.64x64x32.F32.E4M3.E4M3 R24, R152, gdesc[UR4], R24, gsb0 ;  /* 0x00e0000498187df3 */ /* 0x000fe20008000818 */
[----:B------:R-:W-:Y:S01]  /*5fd0*/  UIADD3 UR6, UR10, 0x80, URZ ;  /* 0x000000800a067890 */ /* 0x000fe2000fffe03f */
[----:B------:R-:W-:Y:S01]  /*5fe0*/  @!P3 VIADD R9, R9, 0x13240 ;  /* 0x000132400909b836 */ /* 0x000fe20000000000 */
[----:B------:R-:W-:Y:S01]  /*5ff0*/  UMOV UR7, 0xc0000010 ;  /* 0xc000001000077882 */ /* 0x000fe20000000000 */
[----:B0-----:R-:W-:-:S03]  /*6000*/  IADD3 R14, R11, -R8, R17 ;  /* 0x800000080b0e7210 */ /* 0x001fc60007ffe011 */
[----:B------:R-:W-:Y:S02]  /*6010*/  @!P3 PRMT R9, RZ, 0x654, R9 ;  /* 0x00000654ff09b816 */ /* 0x000fe40000000009 */
[----:B------:R-:W-:Y:S01]  /*6020*/  VIADD R15, R14, UR22 ;  /* 0x000000160e0f7c36 */ /* 0x000fe20008000000 */
        /* <DEDUP_REMOVED lines=18> */
[----:B------:R-:W-:Y:S02]  /*6150*/  @UP0 ULDC UR6, c[0x0][0x44c] ;  /* 0x0001130000060ab9 */ /* 0x000fe40000000800 */
[----:B------:R-:W-:Y:S01]  /*6160*/  @P1 IMAD.HI.U32 R10, R21, UR6, RZ ;  /* 0x00000006150a1c27 */ /* 0x000fe2000f8e00ff */
[----:B------:R-:W-:Y:S01]  /*6170*/  @UP0 ULDC UR6, c[0x0][0x450] ;  /* 0x0001140000060ab9 */ /* 0x000fe20000000800 */
[----:B------:R-:W-:-:S03]  /*6180*/  PLOP3.LUT P1, PT, PT, PT, UP1, 0x40, 0x0 ;  /* 0x000000000000781c */ /* 0x000fc60003f2e818 */
[----:B------:R-:W-:Y:S01]  /*6190*/  @P2 SHF.R.U32.HI R21, RZ, UR6, R10 ;  /* 0x00000006ff152c19 */ /* 0x000fe2000801160a */
[----:B------:R-:W-:-:S06]  /*61a0*/  ULOP3.LUT UR6, URZ, UR21, URZ, 0x33, !UPT ;  /* 0x000000153f067292 */ /* 0x000fcc000f8e333f */
[----:B------:R-:W-:Y:S01]  /*61b0*/  VIADD R14, R14, UR6 ;  /* 0x000000060e0e7c36 */ /* 0x000fe20008000000 */
[----:B------:R-:W-:Y:S02]  /*61c0*/  WARPGROUP.DEPBAR.LE gsb0, 0x0 ;  /* 0x00008000000079c5 */ /* 0x000fe40000010000 */
[----:B------:R-:W0:Y:S01]  /*61d0*/  SHFL.IDX PT, R136, R21, RZ, 0x1c1f ;  /* 0x001c1fff15887589 */ /* 0x000e2200000e0000 */
[----:B------:R1:W-:Y:S02]  /*61e0*/  @!P3 SYNCS.ARRIVE.TRANS64.RED.A1T0 RZ, [R9+URZ], RZ ;  /* 0x000000ff09ffb9a7 */ /* 0x0003e4000810043f */
[----:B-1----:R-:W-:Y:S02]  /*61f0*/  VIADD R9, R11, 0xffffffff ;  /* 0xffffffff0b097836 */ /* 0x002fe40000000000 */
[--C-:B0-----:R-:W-:Y:S02]  /*6200*/  IMAD.IADD R13, R15, 0x1, R136.reuse ;  /* 0x000000010f0d7824 */ /* 0x101fe400078e0288 */
        /* <DEDUP_REMOVED lines=14> */
.L_x_11422:
[----:B------:R-:W-:-:S05]  /*62f0*/  IMAD.U32 R138, RZ, RZ, UR20 ;  /* 0x00000014ff8a7e24 */ /* 0x000fca000f8e00ff */
[----:B------:R-:W-:-:S13]  /*6300*/  ISETP.NE.AND P1, PT, R138, 0x1, PT ;  /* 0x000000018a00780c */ /* 0x000fda0003f25270 */
[----:B------:R-:W0:Y:S02]  /*6310*/  @P1 LDC.64 R10, c[0x0][0x9e8] ;  /* 0x00027a00ff0a1b82 */ /* 0x000e240000000a00 */
[----:B0-----:R-:W-:-:S05]  /*6320*/  @P1 IMAD.HI.U32 R10, R136, R10, RZ ;  /* 0x0000000a880a1227 */ /* 0x001fca00078e00ff */
[----:B------:R-:W-:-:S07]  /*6330*/  @P1 SHF.R.U32.HI R136, RZ, R11, R10 ;  /* 0x0000000bff881219 */ /* 0x000fce000001160a */
.L_x_11423:
[----:B------:R-:W-:Y:S05]  /*6340*/  BSYNC B0 ;  /* 0x0000000000007941 */ /* 0x000fea0003800000 */
.L_x_11421:
[----:B------:R-:W-:-:S05]  /*6350*/  IMAD R136, R136, R138, R9 ;  /* 0x0000008a88887224 */ /* 0x000fca00078e0209 */
[----:B------:R-:W-:Y:S02]  /*6360*/  VIADDMNMX R13, R136, R138, R13, PT ;  /* 0x0000008a880d7246 */ /* 0x000fe4000380010d */
[----:B------:R-:W-:-:S07]  /*6370*/  VIMNMX R12, R12, R136, !PT ;  /* 0x000000880c0c7248 */ /* 0x000fce0007fe0100 */
.L_x_11420:
        /* <DEDUP_REMOVED lines=247> */
.L_x_11426:
[----:B------:R-:W-:-:S05]  /*72f0*/  IMAD.U32 R20, RZ, RZ, UR20 ;  /* 0x00000014ff147e24 */ /* 0x000fca000f8e00ff */
[----:B------:R-:W-:-:S13]  /*7300*/  ISETP.NE.AND P6, PT, R20, 0x1, PT ;  /* 0x000000011400780c */ /* 0x000fda0003fc5270 */
[----:B------:R-:W0:Y:S02]  /*7310*/  @P6 LDC.64 R10, c[0x0][0x9e8] ;  /* 0x00027a00ff0a6b82 */ /* 0x000e240000000a00 */
[----:B0-----:R-:W-:-:S05]  /*7320*/  @P6 IMAD.HI.U32 R10, R12, R10, RZ ;  /* 0x0000000a0c0a6227 */ /* 0x001fca00078e00ff */
[----:B------:R-:W-:-:S07]  /*7330*/  @P6 SHF.R.U32.HI R12, RZ, R11, R10 ;  /* 0x0000000bff0c6219 */ /* 0x000fce000001160a */
.L_x_11427:
[----:B------:R-:W-:Y:S05]  /*7340*/  BSYNC B0 ;  /* 0x0000000000007941 */ /* 0x000fea0003800000 */
.L_x_11425:
[----:B------:R-:W-:-:S05]  /*7350*/  IMAD R9, R12, R20, R9 ;  /* 0x000000140c097224 */ /* 0x000fca00078e0209 */
[----:B------:R-:W-:Y:S02]  /*7360*/  VIADDMNMX R15, R9, R20, R15, PT ;  /* 0x00000014090f7246 */ /* 0x000fe4000380010f */
[----:B------:R-:W-:-:S07]  /*7370*/  VIMNMX R14, R14, R9, !PT ;  /* 0x000000090e0e7248 */ /* 0x000fce0007fe0100 */
.L_x_11424:
        /* <DEDUP_REMOVED lines=253> */
[----:B------:R-:W-:Y:S01]  /*8350*/  FFMA.FTZ R69, R69, UR42, -R10 ;  /* 0x0000002a45457c23 */ /* 0x000fe2000801080a */
        /* <DEDUP_REMOVED lines=37> */
[----:B------:R-:W-:-:S04]  /*85b0*/  FMNMX.FTZ R77, R67, R76, !PT ;  /* 0x0000004c434d7209 */ /* 0x000fc80007810000 */
[----:B------:R-:W-:Y:S01]  /*85c0*/  FMNMX.FTZ R76, R70, R77, !PT ;  /* 0x0000004d464c7209 */ /* 0x000fe20007810000 */
[----:B------:R-:W-:-:S01]  /*85d0*/  FFMA.FTZ R77, R81, UR42, -R10 ;  /* 0x0000002a514d7c23 */ /* 0x000fc2000801080a */
[----:B------:R-:W-:Y:S01]  /*85e0*/  FFMA.FTZ R81, R85, UR42, -R10 ;  /* 0x0000002a55517c23 */ /* 0x000fe2000801080a */
[----:B------:R-:W-:Y:S01]  /*85f0*/  IMAD.U32 R85, RZ, RZ, UR42 ;  /* 0x0000002aff557e24 */ /* 0x000fe2000f8e00ff */
[----:B------:R-:W-:Y:S01]  /*8600*/  FMNMX.FTZ R124, R71, R76, !PT ;  /* 0x0000004c477c7209 */ /* 0x000fe20007810000 */
[----:B------:R-:W-:Y:S04]  /*8610*/  MUFU.EX2 R112, R112 ;  /* 0x0000007000707308 */ /* 0x000fe80000000800 */
[----:B------:R-:W1:Y:S04]  /*8620*/  SHFL.BFLY PT, R129, R124, 0x2, 0x1f ;  /* 0x0c401f007c817f89 */ /* 0x000e6800000e0000 */
[----:B------:R-:W-:Y:S08]  /*8630*/  MUFU.EX2 R76, R132 ;  /* 0x00000084004c7308 */ /* 0x000ff00000000800 */
[----:B------:R-:W-:Y:S08]  /*8640*/  MUFU.EX2 R113, R113 ;  /* 0x0000007100717308 */ /* 0x000ff00000000800 */
[----:B------:R-:W-:Y:S01]  /*8650*/  MUFU.EX2 R116, R116 ;  /* 0x0000007400747308 */ /* 0x000fe20000000800 */
[----:B-1----:R-:W-:-:S02]  /*8660*/  FMNMX.FTZ R129, R124, R129, !PT ;  /* 0x000000817c817209 */ /* 0x002fc40007810000 */
[----:B------:R-:W-:-:S05]  /*8670*/  FSEL R124, R9, RZ, P1 ;  /* 0x000000ff097c7208 */ /* 0x000fca0000800000 */
[----:B------:R-:W-:Y:S01]  /*8680*/  MUFU.EX2 R117, R117 ;  /* 0x0000007500757308 */ /* 0x000fe20000000800 */
[----:B------:R-:W1:Y:S01]  /*8690*/  SHFL.BFLY PT, R84, R129, 0x1, 0x1f ;  /* 0x0c201f0081547f89 */ /* 0x000e6200000e0000 */
[----:B------:R-:W-:-:S06]  /*86a0*/  FADD.FTZ R124, -R124, R3 ;  /* 0x000000037c7c7221 */ /* 0x000fcc0000010100 */
[----:B------:R-:W-:Y:S08]  /*86b0*/  MUFU.EX2 R3, R69 ;  /* 0x0000004500037308 */ /* 0x000ff00000000800 */
[----:B------:R-:W-:Y:S08]  /*86c0*/  MUFU.EX2 R88, R88 ;  /* 0x0000005800587308 */ /* 0x000ff00000000800 */
[----:B------:R-:W-:Y:S01]  /*86d0*/  MUFU.EX2 R89, R89 ;  /* 0x0000005900597308 */ /* 0x000fe20000000800 */
[----:B-1----:R-:W-:Y:S01]  /*86e0*/  FMNMX.FTZ R10, R129, R84, !PT ;  /* 0x00000054810a7209 */ /* 0x002fe20007810000 */
[----:B------:R-:W-:-:S03]  /*86f0*/  FMUL.FTZ R84, R124, UR42 ;  /* 0x0000002a7c547c20 */ /* 0x000fc60008410000 */
[C---:B------:R-:W-:Y:S01]  /*8700*/  FSETP.NEU.FTZ.AND P1, PT, R10.reuse, -INF , PT ;  /* 0xff8000000a00780b */ /* 0x040fe20003f3d000 */
[----:B------:R-:W-:-:S02]  /*8710*/  FFMA.FTZ R85, R10, R85, -8 ;  /* 0xc10000000a557423 */ /* 0x000fc40000010055 */
[----:B------:R-:W1:Y:S03]  /*8720*/  MUFU.EX2 R84, R84 ;  /* 0x0000005400547308 */ /* 0x000e660000000800 */
[----:B------:R-:W-:-:S05]  /*8730*/  FSEL R124, R85, RZ, P1 ;  /* 0x000000ff557c7208 */ /* 0x000fca0000800000 */
[--C-:B------:R-:W-:Y:S01]  /*8740*/  FFMA.FTZ R129, R126, UR42, -R124.reuse ;  /* 0x0000002a7e817c23 */ /* 0x100fe2000801087c */
[----:B------:R-:W-:-:S01]  /*8750*/  FFMA.FTZ R126, R127, UR42, -R124 ;  /* 0x0000002a7f7e7c23 */ /* 0x000fc2000801087c */
[----:B------:R-:W-:Y:S01]  /*8760*/  FSEL R127, R10, RZ, P1 ;  /* 0x000000ff0a7f7208 */ /* 0x000fe20000800000 */
[----:B0-----:R-:W-:-:S01]  /*8770*/  FFMA.FTZ R128, R11, UR42, -R124 ;  /* 0x0000002a0b807c23 */ /* 0x001fc2000801087c */
[--C-:B------:R-:W-:Y:S01]  /*8780*/  FFMA.FTZ R11, R123, UR42, -R124.reuse ;  /* 0x0000002a7b0b7c23 */ /* 0x100fe2000801087c */
[----:B------:R0:W-:Y:S01]  /*8790*/  MUFU.EX2 R69, R129 ;  /* 0x0000008100457308 */ /* 0x0001e20000000800 */
[----:B------:R-:W-:-:S01]  /*87a0*/  FFMA.FTZ R85, R130, UR42, -R124 ;  /* 0x0000002a82557c23 */ /* 0x000fc2000801087c */
[----:B------:R-:W-:Y:S01]  /*87b0*/  FADD.FTZ R127, -R127, R0 ;  /* 0x000000007f7f7221 */ /* 0x000fe20000010100 */
[----:B------:R-:W-:-:S01]  /*87c0*/  FFMA.FTZ R130, R131, UR42, -R124 ;  /* 0x0000002a83827c23 */ /* 0x000fc2000801087c */
[----:B-1----:R-:W-:Y:S01]  /*87d0*/  FFMA.FTZ R131, R84, R6, R13 ;  /* 0x0000000654837223 */ /* 0x002fe2000001000d */
[----:B------:R-:W-:-:S01]  /*87e0*/  FFMA.FTZ R123, R134, UR42, -R124 ;  /* 0x0000002a867b7c23 */ /* 0x000fc2000801087c */
[----:B------:R-:W-:Y:S01]  /*87f0*/  FMUL.FTZ R127, R127, UR42 ;  /* 0x0000002a7f7f7c20 */ /* 0x000fe20008410000 */
[----:B------:R-:W-:-:S01]  /*8800*/  FFMA.FTZ R132, R135, UR42, -R124 ;  /* 0x0000002a87847c23 */ /* 0x000fc2000801087c */
[----:B------:R-:W-:Y:S01]  /*8810*/  MUFU.EX2 R128, R128 ;  /* 0x0000008000807308 */ /* 0x000fe20000000800 */
[----:B------:R-:W-:-:S01]  /*8820*/  FADD.FTZ R131, R12, R131 ;  /* 0x000000830c837221 */ /* 0x000fc20000010000 */
        /* <DEDUP_REMOVED lines=46> */
[----:B------:R1:W-:Y:S01]  /*8b10*/  MUFU.EX2 R0, R129 ;  /* 0x0000008100007308 */ /* 0x0003e20000000800 */
[----:B--2---:R-:W-:-:S07]  /*8b20*/  FADD.FTZ R5, R123, R6 ;  /* 0x000000067b057221 */ /* 0x004fce0000010000 */
[----:B------:R-:W2:Y:S01]  /*8b30*/  MUFU.EX2 R106, R106 ;  /* 0x0000006a006a7308 */ /* 0x000ea20000000800 */
[----:B-1----:R-:W-:-:S01]  /*8b40*/  FADD.FTZ R129, R21, R102 ;  /* 0x0000006615817221 */ /* 0x002fc20000010000 */
[----:B0-----:R-:W-:-:S03]  /*8b50*/  FADD.FTZ R5, R132, R5 ;  /* 0x0000000584057221 */ /* 0x001fc60000010000 */
[----:B------:R-:W-:-:S03]  /*8b60*/  FADD.FTZ R102, R120, R129 ;  /* 0x0000008178667221 */ /* 0x000fc60000010000 */
[----:B------:R-:W0:Y:S01]  /*8b70*/  MUFU.EX2 R107, R107 ;  /* 0x0000006b006b7308 */ /* 0x000e220000000800 */
[----:B------:R-:W-:-:S04]  /*8b80*/  FADD.FTZ R129, R121, R102 ;  /* 0x0000006679817221 */ /* 0x000fc80000010000 */
[----:B------:R-:W-:-:S03]  /*8b90*/  FADD.FTZ R102, R122, R129 ;  /* 0x000000817a667221 */ /* 0x000fc60000010000 */
[----:B------:R-:W1:Y:S01]  /*8ba0*/  MUFU.EX2 R110, R110 ;  /* 0x0000006e006e7308 */ /* 0x000e620000000800 */
[----:B------:R-:W-:-:S01]  /*8bb0*/  FADD.FTZ R129, R125, R102 ;  /* 0x000000667d817221 */ /* 0x000fc20000010000 */
[----:B--2---:R-:W-:-:S03]  /*8bc0*/  FADD.FTZ R102, R106, R5 ;  /* 0x000000056a667221 */ /* 0x004fc60000010000 */
        /* <DEDUP_REMOVED lines=112> */
.L_x_11428:
        /* <DEDUP_REMOVED lines=42> */
[----:B------:R-:W-:Y:S01]  /*9570*/  VIADD R4, R4, 0xffffffff ;  /* 0xffffffff04047836 */ /* 0x000fe20000000000 */
        /* <DEDUP_REMOVED lines=33> */
[----:B------:R-:W-:Y:S01]  /*9790*/  IMAD.MOV.U32 R0, RZ, RZ, R10 ;  /* 0x000000ffff007224 */ /* 0x000fe200078e000a */
[----:B------:R-:W-:Y:S01]  /*97a0*/  F2FP.SATFINITE.E4M3.F32.PACK_AB_MERGE_C R136, R57, R56, R60 ;  /* 0x000000383988723e */ /* 0x000fe2000480703c */
[----:B------:R-:W-:Y:S01]  /*97b0*/  IMAD.MOV.U32 R3, RZ, RZ, R9 ;  /* 0x000000ffff037224 */ /* 0x000fe200078e0009 */
[----:B------:R-:W-:-:S02]  /*97c0*/  F2FP.SATFINITE.E4M3.F32.PACK_AB_MERGE_C R137, R59, R58, R62 ;  /* 0x0000003a3b89723e */ /* 0x000fc4000480703e */
[----:B------:R-:W-:Y:S01]  /*97d0*/  F2FP.SATFINITE.E4M3.F32.PACK_AB_MERGE_C R139, R67, R66, R70 ;  /* 0x00000042438b723e */ /* 0x000fe20004807046 */
[----:B------:R-:W-:Y:S06]  /*97e0*/  @P1 BRA `(.L_x_11429) ;  /* 0xffffffc000481947 */ /* 0x000fec000383ffff */
[----:B------:R-:W-:Y:S01]  /*97f0*/  IMAD.MOV.U32 R0, RZ, RZ, R10 ;  /* 0x000000ffff007224 */ /* 0x000fe200078e000a */
[----:B------:R-:W-:Y:S01]  /*9800*/  UMOV UR37, UR24 ;  /* 0x0000001800257c82 */ /* 0x000fe20008000000 */
[----:B------:R-:W-:Y:S01]  /*9810*/  IMAD.MOV.U32 R3, RZ, RZ, R9 ;  /* 0x000000ffff037224 */ /* 0x000fe200078e0009 */
[----:B------:R-:W-:-:S06]  /*9820*/  UMOV UR36, UR23 ;  /* 0x0000001700247c82 */ /* 0x000fcc0008000000 */
.L_x_11411:
        /* <DEDUP_REMOVED lines=25> */
.L_x_11431:
[----:B------:R-:W-:-:S11]  /*99c0*/  UISETP.NE.AND UP2, UPT, UR11, 0x1, UPT ;  /* 0x000000010b00788c */ /* 0x000fd6000bf45270 */
[----:B------:R-:W-:Y:S02]  /*99d0*/  @UP2 ULDC.64 UR12, c[0x0][0x9e8] ;  /* 0x00027a00000c2ab9 */ /* 0x000fe40000000a00 */
[----:B------:R-:W-:-:S04]  /*99e0*/  UIMAD.WIDE.U32 UR6, UR10, UR12, URZ ;  /* 0x0000000c0a0672a5 */ /* 0x000fc8000f8e003f */
[----:B------:R-:W-:-:S12]  /*99f0*/  @UP2 USHF.R.U32.HI UR10, URZ, UR13, UR7 ;  /* 0x0000000d3f0a2299 */ /* 0x000fd80008011607 */
.L_x_11432:
[----:B------:R-:W-:-:S04]  /*9a00*/  UIMAD UR10, UR10, UR11, URZ ;  /* 0x0000000b0a0a72a4 */ /* 0x000fc8000f8e023f */
[----:B------:R-:W-:-:S04]  /*9a10*/  UISETP.LT.AND UP2, UPT, UR21, UR10, UPT ;  /* 0x0000000a1500728c */ /* 0x000fc8000bf41270 */
[----:B------:R-:W-:-:S12]  /*9a20*/  USEL UR21, UR21, UR10, !UP2 ;  /* 0x0000000a15157287 */ /* 0x000fd8000d000000 */
.L_x_11430:
        /* <DEDUP_REMOVED lines=12> */
.L_x_11443:
[----:B------:R-:W-:-:S04]  /*9af0*/  UISETP.NE.AND UP2, UPT, UR22, 0x1, UPT ;  /* 0x000000011600788c */ /* 0x000fc8000bf45270 */
[----:B------:R-:W-:-:S04]  /*9b00*/  USEL UR36, URZ, 0x1, UP2 ;  /* 0x000000013f247887 */ /* 0x000fc80009000000 */
[----:B------:R-:W-:Y:S01]  /*9b10*/  ULOP3.LUT UR36, UR23, UR36, URZ, 0x3c, !UPT ;  /* 0x0000002417247292 */ /* 0x000fe2000f8e3c3f */
[----:B------:R-:W-:Y:S11]  /*9b20*/  @!P0 BRA `(.L_x_11434) ;  /* 0x0000000000048947 */ /* 0x000ff60003800000 */
[----:B------:R-:W-:Y:S01]  /*9b30*/  BPT.TRAP 0x1 ;  /* 0x000000040000795c */ /* 0x000fe20000300000 */
.L_x_11434:
        /* <DEDUP_REMOVED lines=9> */
.L_x_11435:
[----:B-1----:R-:W-:Y:S05]  /*9bd0*/  @P1 BRA `(.L_x_11436) ;  /* 0x0000000000081947 */ /* 0x002fea0003800000 */
[----:B------:R-:W1:Y:S02]  /*9be0*/  SYNCS.PHASECHK.TRANS64.TRYWAIT P1, [UR20+0x13230], R0 ;  /* 0x01323000ff0075a7 */ /* 0x000e640008020154 */
[----:B-1----:R-:W-:Y:S05]  /*9bf0*/  @!P1 BRA `(.L_x_11437) ;  /* 0x000000bc00709947 */ /* 0x002fea0003800000 */
.L_x_11436:
        /* <DEDUP_REMOVED lines=64> */
.L_x_11438:
[----:B------:R-:W-:Y:S01]  /*a000*/  ULEA UR11, UR22, UR45, 0x3 ;  /* 0x0000002d160b7291 */ /* 0x000fe2000f8e183f */
[----:B01----:R-:W-:-:S05]  /*a010*/  IMAD.U32 R0, RZ, RZ, UR23 ;  /* 0x00000017ff007e24 */ /* 0x003fca000f8e00ff */
[----:B------:R-:W-:-:S04]  /*a020*/  SHF.L.U32 R0, R0, 0x1f, RZ ;  /* 0x0000001f00007819 */ /* 0x000fc800000006ff */
[----:B------:R0:W1:Y:S01]  /*a030*/  SYNCS.PHASECHK.TRANS64.TRYWAIT P1, [UR11+0x13250], R0 ;  /* 0x01325000ff0075a7 */ /* 0x000062000802014b */
[----:B------:R-:W-:Y:S05]  /*a040*/  @!P0 BRA `(.L_x_11439) ;  /* 0x0000000000048947 */ /* 0x000fea0003800000 */
[----:B------:R-:W-:Y:S01]  /*a050*/  BPT.TRAP 0x1 ;  /* 0x000000040000795c */ /* 0x000fe20000300000 */
.L_x_11439:
[----:B-1----:R-:W-:Y:S05]  /*a060*/  @P1 BRA `(.L_x_11440) ;  /* 0x0000000000081947 */ /* 0x002fea0003800000 */
[----:B------:R-:W1:Y:S02]  /*a070*/  SYNCS.PHASECHK.TRANS64.TRYWAIT P1, [UR11+0x13250], R0 ;  /* 0x01325000ff0075a7 */ /* 0x000e64000802014b */
[----:B-1----:R-:W-:Y:S05]  /*a080*/  @!P1 BRA `(.L_x_11441) ;  /* 0x000000b800649947 */ /* 0x002fea0003800000 */
.L_x_11440:
[----:B01----:R-:W-:Y:S01]  /*a090*/  FMNMX.FTZ R0, R120, R8, !PT ;  /* 0x0000000878007209 */ /* 0x003fe20007810000 */
[----:B------:R-:W-:Y:S01]  /*a0a0*/  UIADD3 UR6, UR45, 0x1000, URZ ;  /* 0x000010002d067890 */ /* 0x000fe2000fffe03f */
[----:B------:R-:W-:Y:S01]  /*a0b0*/  WARPGROUP.ARRIVE ;  /* 0x00000000000079c5 */ /* 0x000fe20000000000 */
[----:B------:R-:W-:Y:S01]  /*a0c0*/  UMOV UR7, 0xc0000010 ;  /* 0xc000001000077882 */ /* 0x000fe20000000000 */
[----:B------:R-:W-:Y:S01]  /*a0d0*/  FMNMX.FTZ R3, R121, R0, !PT ;  /* 0x0000000079037209 */ /* 0x000fe20007810000 */
[----:B------:R-:W-:Y:S01]  /*a0e0*/  USHF.R.U32.HI UR6, URZ, 0x4, UR6 ;  /* 0x000000043f067899 */ /* 0x000fe20008011606 */
[----:B------:R-:W-:Y:S02]  /*a0f0*/  FMNMX.FTZ R0, R122, R9, !PT ;  /* 0x000000097a007209 */ /* 0x000fe40007810000 */
[----:B------:R-:W-:Y:S01]  /*a100*/  LOP3.LUT P1, RZ, R23, 0x7f, RZ, 0xc0, !PT ;  /* 0x0000007f17ff7812 */ /* 0x000fe2000782c0ff */
        /* <DEDUP_REMOVED lines=87> */
[----:B------:R-:W-:-:S03]  /*a680*/  FMNMX.FTZ R10, R70, R11, !PT ;  /* 0x0000000b460a7209 */ /* 0x000fc60007810000 */
[----:B------:R-:W0:Y:S01]  /*a690*/  SHFL.BFLY PT, R3, R0, 0x2, 0x1f ;  /* 0x0c401f0000037f89 */ /* 0x000e2200000e0000 */
[----:B------:R-:W-:-:S05]  /*a6a0*/  FMNMX.FTZ R10, R71, R10, !PT ;  /* 0x0000000a470a7209 */ /* 0x000fca0007810000 */
[----:B------:R-:W1:Y:S01]  /*a6b0*/  SHFL.BFLY PT, R13, R10, 0x2, 0x1f ;  /* 0x0c401f000a0d7f89 */ /* 0x000e6200000e0000 */
[----:B0-----:R-:W-:Y:S01]  /*a6c0*/  FMNMX.FTZ R11, R0, R3, !PT ;  /* 0x00000003000b7209 */ /* 0x001fe20007810000 */
[----:B------:R-:W-:Y:S02]  /*a6d0*/  WARPGROUP.DEPBAR.LE gsb0, 0x0 ;  /* 0x00008000000079c5 */ /* 0x000fe40000010000 */
[----:B------:R-:W-:Y:S02]  /*a6e0*/  WARPGROUP.ARRIVE ;  /* 0x00000000000079c5 */ /* 0x000fe40000000000 */
[----:B------:R-:W0:Y:S01]  /*a6f0*/  SHFL.BFLY PT, R12, R11, 0x1, 0x1f ;  /* 0x0c201f000b0c7f89 */ /* 0x000e2200000e0000 */
[----:B-1----:R-:W-:Y:S01]  /*a700*/  FMNMX.FTZ R13, R10, R13, !PT ;  /* 0x0000000d0a0d7209 */ /* 0x002fe20007810000 */
[----:B------:R-:W-:Y:S02]  /*a710*/  IMAD.U32 R10, RZ, RZ, UR42 ;  /* 0x0000002aff0a7e24 */ /* 0x000fe4000f8e00ff */
[----:B------:R-:W-:Y:S02]  /*a720*/  QGMMA.64x64x32.F32.E4M3.E4M3 R24, R144, gdesc[UR4], R24, gsb0 ;  /* 0x00e0000490187df3 */ /* 0x000fe40008000818 */
[----:B------:R-:W1:Y:S01]  /*a730*/  SHFL.BFLY PT, R14, R13, 0x1, 0x1f ;  /* 0x0c201f000d0e7f89 */ /* 0x000e6200000e0000 */
[----:B------:R-:W-:Y:S01]  /*a740*/  UIADD3 UR6, UR10, 0x180, URZ ;  /* 0x000001800a067890 */ /* 0x000fe2000fffe03f */
[----:B------:R-:W-:Y:S01]  /*a750*/  UMOV UR7, 0xc0000010 ;  /* 0xc000001000077882 */ /* 0x000fe20000000000 */
        /* <DEDUP_REMOVED lines=48> */
[----:B------:R-:W-:Y:S02]  /*aa60*/  MUFU.EX2 R9, R14 ;  /* 0x0000000e00097308 */ /* 0x000fe40000000800 */
[----:B------:R-:W-:Y:S01]  /*aa70*/  FMUL.FTZ R8, R8, UR42 ;  /* 0x0000002a08087c20 */ /* 0x000fe20008410000 */
        /* <DEDUP_REMOVED lines=11> */
[--C-:B------:R-:W-:Y:S01]  /*ab30*/  FFMA.FTZ R107, R107, UR42, -R10.reuse ;  /* 0x0000002a6b6b7c23 */ /* 0x100fe2000801080a */
[----:B------:R-:W-:Y:S01]  /*ab40*/  QGMMA.64x64x32.F32.E4M3.E4M3 R24, R140, gdesc[UR4], R24, gsb0 ;  /* 0x00e000048c187df3 */ /* 0x000fe20008000818 */
        /* <DEDUP_REMOVED lines=14> */
[----:B------:R-:W-:Y:S01]  /*ac30*/  UIADD3 UR6, UR10, 0x200, URZ ;  /* 0x000002000a067890 */ /* 0x000fe2000fffe03f */
[----:B------:R-:W-:-:S01]  /*ac40*/  FFMA.FTZ R102, R102, UR42, -R10 ;  /* 0x0000002a66667c23 */ /* 0x000fc2000801080a */
[----:B------:R-:W2:Y:S01]  /*ac50*/  MUFU.EX2 R11, R11 ;  /* 0x0000000b000b7308 */ /* 0x000ea20000000800 */
[----:B0-----:R-:W-:-:S01]  /*ac60*/  FFMA.FTZ R6, R9, R6, R12 ;  /* 0x0000000609067223 */ /* 0x001fc2000001000c */
[--C-:B------:R-:W-:Y:S01]  /*ac70*/  FFMA.FTZ R103, R103, UR42, -R10.reuse ;  /* 0x0000002a67677c23 */ /* 0x100fe2000801080a */
[----:B------:R-:W-:Y:S01]  /*ac80*/  UMOV UR7, 0xc0000010 ;  /* 0xc000001000077882 */ /* 0x000fe20000000000 */
        /* <DEDUP_REMOVED lines=18> */
[----:B------:R-:W-:-:S02]  /*adb0*/  IMAD.U32 R131, RZ, RZ, UR20 ;  /* 0x00000014ff837e24 */ /* 0x000fc4000f8e00ff */
[----:B------:R-:W-:-:S01]  /*adc0*/  FFMA.FTZ R70, R70, UR42, -R10 ;  /* 0x0000002a46467c23 */ /* 0x000fc2000801080a */
[----:B------:R-:W2:Y:S08]  /*add0*/  MUFU.EX2 R123, R123 ;  /* 0x0000007b007b7308 */ /* 0x000eb00000000800 */
[----:B------:R3:W4:Y:S08]  /*ade0*/  MUFU.EX2 R14, R125 ;  /* 0x0000007d000e7308 */ /* 0x0007300000000800 */
[----:B------:R-:W5:Y:S01]  /*adf0*/  MUFU.EX2 R124, R124 ;  /* 0x0000007c007c7308 */ /* 0x000f620000000800 */
[----:B---3--:R-:W-:-:S01]  /*ae00*/  FFMA.FTZ R125, R130, UR42, -R10 ;  /* 0x0000002a827d7c23 */ /* 0x008fc2000801080a */
[----:B0-----:R-:W-:Y:S01]  /*ae10*/  FADD.FTZ R130, R122, R5 ;  /* 0x000000057a827221 */ /* 0x001fe20000010000 */
[----:B-1----:R-:W-:-:S01]  /*ae20*/  FADD.FTZ R5, R13, R6 ;  /* 0x000000060d057221 */ /* 0x002fc20000010000 */
[----:B------:R-:W-:-:S02]  /*ae30*/  FFMA.FTZ R10, R71, UR42, -R10 ;  /* 0x0000002a470a7c23 */ /* 0x000fc4000801080a */
[----:B--2---:R-:W-:-:S02]  /*ae40*/  FADD.FTZ R129, R123, R130 ;  /* 0x000000827b817221 */ /* 0x004fc40000010000 */
[----:B------:R-:W0:Y:S01]  /*ae50*/  MUFU.EX2 R15, R15 ;  /* 0x0000000f000f7308 */ /* 0x000e220000000800 */
[----:B----4-:R-:W-:-:S07]  /*ae60*/  FADD.FTZ R6, R14, R5 ;  /* 0x000000050e067221 */ /* 0x010fce0000010000 */
[----:B------:R-:W1:Y:S01]  /*ae70*/  MUFU.EX2 R125, R125 ;  /* 0x0000007d007d7308 */ /* 0x000e620000000800 */
[----:B-----5:R-:W-:-:S01]  /*ae80*/  FADD.FTZ R130, R124, R129 ;  /* 0x000000817c827221 */ /* 0x020fc20000010000 */
[----:B------:R-:W-:Y:S02]  /*ae90*/  WARPGROUP.DEPBAR.LE gsb0, 0x0 ;  /* 0x00008000000079c5 */ /* 0x000fe40000010000 */
[----:B------:R-:W-:-:S04]  /*aea0*/  WARPGROUP.ARRIVE ;  /* 0x00000000000079c5 */ /* 0x000fc80000000000 */
[----:B------:R-:W2:Y:S01]  /*aeb0*/  MUFU.EX2 R20, R20 ;  /* 0x0000001400147308 */ /* 0x000ea20000000800 */
[----:B0-----:R-:W-:-:S01]  /*aec0*/  FADD.FTZ R5, R15, R6 ;  /* 0x000000060f057221 */ /* 0x001fc20000010000 */
[----:B------:R-:W-:Y:S06]  /*aed0*/  QGMMA.64x64x32.F32.E4M3.E4M3 R24, R136, gdesc[UR4], R24, gsb0 ;  /* 0x00e0000488187df3 */ /* 0x000fec0008000818 */
        /* <DEDUP_REMOVED lines=113> */
[----:B------:R-:W-:-:S05]  /*b5f0*/  @!P1 VIADD R5, R131, 0x13240 ;  /* 0x0001324083059836 */ /* 0x000fca0000000000 */
[----:B------:R-:W-:Y:S01]  /*b600*/  @!P1 PRMT R5, RZ, 0x654, R5 ;  /* 0x00000654ff059816 */ /* 0x000fe20000000005 */
[----:B------:R-:W2:Y:S01]  /*b610*/  MUFU.EX2 R59, R59 ;  /* 0x0000003b003b7308 */ /* 0x000ea20000000800 */
[----:B0-----:R-:W-:-:S02]  /*b620*/  FADD.FTZ R130, R58, R129 ;  /* 0x000000813a827221 */ /* 0x001fc40000010000 */
[----:B------:R0:W-:Y:S05]  /*b630*/  @!P1 SYNCS.ARRIVE.TRANS64.RED.A1T0 RZ, [R5+URZ], RZ ;  /* 0x000000ff05ff99a7 */ /* 0x0001ea000810043f */
[----:B------:R-:W3:Y:S01]  /*b640*/  MUFU.EX2 R60, R60 ;  /* 0x0000003c003c7308 */ /* 0x000ee20000000800 */
[----:B-1----:R-:W-:-:S07]  /*b650*/  FADD.FTZ R129, R57, R6 ;  /* 0x0000000639817221 */ /* 0x002fce0000010000 */
        /* <DEDUP_REMOVED lines=26> */
.L_x_11442:
        /* <DEDUP_REMOVED lines=80> */
[----:B------:R-:W-:Y:S01]  /*bd00*/  F2FP.SATFINITE.E4M3.F32.PACK_AB_MERGE_C R139, R67, R66, R70 ;  /* 0x00000042438b723e */ /* 0x000fe20004807046 */
[----:B------:R-:W-:Y:S06]  /*bd10*/  @P1 BRA `(.L_x_11443) ;  /* 0xffffffdc00741947 */ /* 0x000fec000383ffff */
.L_x_11433:
        /* <DEDUP_REMOVED lines=10> */
.L_x_11462:
[----:B------:R-:W-:-:S04]  /*bdc0*/  UIADD3 UR37, UR24, 0x1, URZ ;  /* 0x0000000118257890 */ /* 0x000fc8000fffe03f */
[----:B------:R-:W-:-:S04]  /*bdd0*/  UISETP.NE.AND UP2, UPT, UR37, 0x2, UPT ;  /* 0x000000022500788c */ /* 0x000fc8000bf45270 */
[----:B------:R-:W-:Y:S02]  /*bde0*/  USEL UR36, URZ, 0x1, UP2 ;  /* 0x000000013f247887 */ /* 0x000fe40009000000 */
[----:B------:R-:W-:Y:S02]  /*bdf0*/  USEL UR37, UR37, URZ, UP2 ;  /* 0x0000003f25257287 */ /* 0x000fe40009000000 */
[----:B------:R-:W-:Y:S01]  /*be00*/  ULOP3.LUT UR36, UR25, UR36, URZ, 0x3c, !UPT ;  /* 0x0000002419247292 */ /* 0x000fe2000f8e3c3f */
[----:B------:R-:W-:Y:S11]  /*be10*/  @!P0 BRA `(.L_x_11445) ;  /* 0x0000000000048947 */ /* 0x000ff60003800000 */
[----:B------:R-:W-:Y:S01]  /*be20*/  BPT.TRAP 0x1 ;  /* 0x000000040000795c */ /* 0x000fe20000300000 */
.L_x_11445:
[----:B------:R-:W-:Y:S01]  /*be30*/  ULEA UR6, UR37, UR45, 0x3 ;  /* 0x0000002d25067291 */ /* 0x000fe2000f8e183f */
[----:B------:R-:W-:-:S05]  /*be40*/  IMAD.U32 R0, RZ, RZ, UR36 ;  /* 0x00000024ff007e24 */ /* 0x000fca000f8e00ff */
[----:B------:R-:W-:-:S04]  /*be50*/  SHF.L.U32 R0, R0, 0x1f, RZ ;  /* 0x0000001f00007819 */ /* 0x000fc800000006ff */
[----:B------:R0:W1:Y:S01]  /*be60*/  SYNCS.PHASECHK.TRANS64.TRYWAIT P1, [UR6+0x13230], R0 ;  /* 0x01323000ff0075a7 */ /* 0x0000620008020146 */
[----:B------:R-:W-:Y:S05]  /*be70*/  @!P0 BRA `(.L_x_11446) ;  /* 0x0000000000048947 */ /* 0x000fea0003800000 */
[----:B------:R-:W-:Y:S01]  /*be80*/  BPT.TRAP 0x1 ;  /* 0x000000040000795c */ /* 0x000fe20000300000 */
.L_x_11446:
[----:B-1----:R-:W-:Y:S05]  /*be90*/  @P1 BRA `(.L_x_11447) ;  /* 0x0000000000081947 */ /* 0x002fea0003800000 */
[----:B------:R-:W1:Y:S02]  /*bea0*/  SYNCS.PHASECHK.TRANS64.TRYWAIT P1, [UR6+0x13230], R0 ;  /* 0x01323000ff0075a7 */ /* 0x000e640008020146 */
[----:B-1----:R-:W-:Y:S05]  /*beb0*/  @!P1 BRA `(.L_x_11448) ;  /* 0x0000009800f09947 */ /* 0x002fea0003800000 */
.L_x_11447:
        /* <DEDUP_REMOVED lines=64> */
.L_x_11449:
[----:B------:R-:W-:Y:S01]  /*c2c0*/  ULEA UR11, UR24, UR45, 0x3 ;  /* 0x0000002d180b7291 */ /* 0x000fe2000f8e183f */
[----:B01----:R-:W-:-:S05]  /*c2d0*/  IMAD.U32 R0, RZ, RZ, UR25 ;  /* 0x00000019ff007e24 */ /* 0x003fca000f8e00ff */
[----:B------:R-:W-:-:S04]  /*c2e0*/  SHF.L.U32 R0, R0, 0x1f, RZ ;  /* 0x0000001f00007819 */ /* 0x000fc800000006ff */
[----:B------:R0:W1:Y:S01]  /*c2f0*/  SYNCS.PHASECHK.TRANS64.TRYWAIT P1, [UR11+0x13250], R0 ;  /* 0x01325000ff0075a7 */ /* 0x000062000802014b */
[----:B------:R-:W-:Y:S05]  /*c300*/  @!P0 BRA `(.L_x_11450) ;  /* 0x0000000000048947 */ /* 0x000fea0003800000 */
[----:B------:R-:W-:Y:S01]  /*c310*/  BPT.TRAP 0x1 ;  /* 0x000000040000795c */ /* 0x000fe20000300000 */
.L_x_11450:
[----:B-1----:R-:W-:Y:S05]  /*c320*/  @P1 BRA `(.L_x_11451) ;  /* 0x0000000000081947 */ /* 0x002fea0003800000 */
[----:B------:R-:W1:Y:S02]  /*c330*/  SYNCS.PHASECHK.TRANS64.TRYWAIT P1, [UR11+0x13250], R0 ;  /* 0x01325000ff0075a7 */ /* 0x000e64000802014b */
[----:B-1----:R-:W-:Y:S05]  /*c340*/  @!P1 BRA `(.L_x_11452) ;  /* 0x0000009400e49947 */ /* 0x002fea0003800000 */
.L_x_11451:
[----:B------:R-:W-:Y:S01]  /*c350*/  UIADD3 UR6, UR45, 0x1000, URZ ;  /* 0x000010002d067890 */ /* 0x000fe2000fffe03f */
[----:B------:R-:W-:Y:S01]  /*c360*/  WARPGROUP.ARRIVE ;  /* 0x00000000000079c5 */ /* 0x000fe20000000000 */
[----:B------:R-:W-:Y:S01]  /*c370*/  UMOV UR7, 0xc0000010 ;  /* 0xc000001000077882 */ /* 0x000fe20000000000 */
[----:B------:R-:W-:Y:S01]  /*c380*/  PLOP3.LUT P1, PT, PT, PT, UP0, 0x80, 0x0 ;  /* 0x000000000000781c */ /* 0x000fe20003f2f008 */
[----:B------:R-:W-:Y:S01]  /*c390*/  USHF.R.U32.HI UR6, URZ, 0x4, UR6 ;  /* 0x000000043f067899 */ /* 0x000fe20008011606 */
[----:B------:R-:W-:Y:S01]  /*c3a0*/  LOP3.LUT P3, RZ, R23, 0x7f, RZ, 0xc0, !PT ;  /* 0x0000007f17ff7812 */ /* 0x000fe2000786c0ff */
[----:B------:R-:W-:Y:S01]  /*c3b0*/  VIADD R14, R19, UR41 ;  /* 0x00000029130e7c36 */ /* 0x000fe20008000000 */
[----:B------:R-:W-:Y:S01]  /*c3c0*/  PLOP3.LUT P2, PT, PT, PT, UP0, 0x80, 0x0 ;  /* 0x000000000000781c */ /* 0x000fe20003f4f008 */
[----:B------:R-:W-:Y:S01]  /*c3d0*/  ULOP3.LUT UR6, UR6, 0x3fff, URZ, 0xc0, !UPT ;  /* 0x00003fff06067892 */ /* 0x000fe2000f8ec03f */
[----:B01----:R-:W-:Y:S02]  /*c3e0*/  IMAD.U32 R0, RZ, RZ, UR37 ;  /* 0x00000025ff007e24 */ /* 0x003fe4000f8e00ff */
[----:B------:R-:W-:Y:S01]  /*c3f0*/  IMAD R13, R4, -0xa0, RZ ;  /* 0xffffff60040d7824 */ /* 0x000fe200078e02ff */
[----:B------:R-:W-:-:S04]  /*c400*/  ULOP3.LUT UR6, UR6, 0x10000, URZ, 0xfc, !UPT ;  /* 0x0001000006067892 */ /* 0x000fc8000f8efc3f */
[----:B------:R-:W-:Y:S02]  /*c410*/  UIMAD UR10, UR24, 0x280, UR6 ;  /* 0x00000280180a78a4 */ /* 0x000fe4000f8e0206 */
[----:B------:R-:W-:-:S05]  /*c420*/  @!P3 LEA R0, R0, UR45, 0x3 ;  /* 0x0000002d0000bc11 */ /* 0x000fca000f8e18ff */
[----:B------:R-:W-:Y:S01]  /*c430*/  UMOV UR6, UR10 ;  /* 0x0000000a00067c82 */ /* 0x000fe20008000000 */
[----:B------:R-:W-:Y:S01]  /*c440*/  @!P3 VIADD R0, R0, 0x13240 ;  /* 0x000132400000b836 */ /* 0x000fe20000000000 */
[----:B------:R-:W-:Y:S01]  /*c450*/  QGMMA.64x64x32.F32.E4M3.E4M3 R24, R152, gdesc[UR4], R24, gsb0 ;  /* 0x00e0000498187df3 */ /* 0x000fe20008000818 */
[----:B------:R-:W-:Y:S01]  /*c460*/  UIADD3 UR6, UR10, 0x80, URZ ;  /* 0x000000800a067890 */ /* 0x000fe2000fffe03f */
[----:B------:R-:W-:Y:S02]  /*c470*/  UMOV UR7, 0xc0000010 ;  /* 0xc000001000077882 */ /* 0x000fe40000000000 */
[----:B------:R-:W-:Y:S01]  /*c480*/  @!P3 PRMT R0, RZ, 0x654, R0 ;  /* 0x00000654ff00b816 */ /* 0x000fe20000000000 */
        /* <DEDUP_REMOVED lines=27> */
[----:B------:R1:W-:Y:S02]  /*c640*/  @!P3 SYNCS.ARRIVE.TRANS64.RED.A1T0 RZ, [R0+URZ], RZ ;  /* 0x000000ff00ffb9a7 */ /* 0x0003e4000810043f */
[----:B-1----:R-:W-:-:S05]  /*c650*/  IMAD R0, R18, -0x2, R3 ;  /* 0xfffffffe12007824 */ /* 0x002fca00078e0203 */
[C---:B------:R-:W-:Y:S01]  /*c660*/  IADD3 R11, R0.reuse, -UR22, R17 ;  /* 0x80000016000b7c10 */ /* 0x040fe2000fffe011 */
[----:B------:R-:W-:-:S04]  /*c670*/  VIADD R0, R0, 0xffffffff ;  /* 0xffffffff00007836 */ /* 0x000fc80000000000 */
[C---:B------:R-:W-:Y:S02]  /*c680*/  VIADD R12, R11.reuse, UR21 ;  /* 0x000000150b0c7c36 */ /* 0x040fe40008000000 */
[----:B------:R-:W-:Y:S02]  /*c690*/  VIADD R11, R11, UR6 ;  /* 0x000000060b0b7c36 */ /* 0x000fe40008000000 */
[--C-:B0-----:R-:W-:Y:S02]  /*c6a0*/  IMAD.IADD R10, R12, 0x1, R20.reuse ;  /* 0x000000010c0a7824 */ /* 0x101fe400078e0214 */
[----:B------:R-:W-:Y:S01]  /*c6b0*/  IMAD.IADD R3, R11, 0x1, R20 ;  /* 0x000000010b037824 */ /* 0x000fe200078e0214 */
[----:B------:R-:W-:Y:S06]  /*c6c0*/  @P1 BRA `(.L_x_11453) ;  /* 0x0000000000541947 */ /* 0x000fec0003800000 */
        /* <DEDUP_REMOVED lines=12> */
.L_x_11455:
[----:B------:R-:W-:-:S05]  /*c790*/  IMAD.U32 R136, RZ, RZ, UR20 ;  /* 0x00000014ff887e24 */ /* 0x000fca000f8e00ff */
[----:B------:R-:W-:-:S13]  /*c7a0*/  ISETP.NE.AND P1, PT, R136, 0x1, PT ;  /* 0x000000018800780c */ /* 0x000fda0003f25270 */
[----:B------:R-:W0:Y:S02]  /*c7b0*/  @P1 LDC.64 R20, c[0x0][0x9e8] ;  /* 0x00027a00ff141b82 */ /* 0x000e240000000a00 */
[----:B0-----:R-:W-:-:S05]  /*c7c0*/  @P1 IMAD.HI.U32 R20, R15, R20, RZ ;  /* 0x000000140f141227 */ /* 0x001fca00078e00ff */
[----:B------:R-:W-:-:S07]  /*c7d0*/  @P1 SHF.R.U32.HI R15, RZ, R21, R20 ;  /* 0x00000015ff0f1219 */ /* 0x000fce0000011614 */
.L_x_11456:
[----:B------:R-:W-:Y:S05]  /*c7e0*/  BSYNC B0 ;  /* 0x0000000000007941 */ /* 0x000fea0003800000 */
.L_x_11454:
[----:B------:R-:W-:-:S05]  /*c7f0*/  IMAD R15, R15, R136, R0 ;  /* 0x000000880f0f7224 */ /* 0x000fca00078e0200 */
[----:B------:R-:W-:Y:S02]  /*c800*/  VIADDMNMX R10, R15, R136, R10, PT ;  /* 0x000000880f0a7246 */ /* 0x000fe4000380010a */
[----:B------:R-:W-:-:S07]  /*c810*/  VIMNMX R3, R3, R15, !PT ;  /* 0x0000000f03037248 */ /* 0x000fce0007fe0100 */
.L_x_11453:
[C---:B------:R-:W-:Y:S01]  /*c820*/  ISETP.GE.AND P1, PT, R13.reuse, 0x2, PT ;  /* 0x000000020d00780c */ /* 0x040fe20003f26270 */
[----:B------:R-:W0:Y:S01]  /*c830*/  SHFL.IDX PT, R14, R14, 0x1, 0x1c1f ;  /* 0x003c1f000e0e7f89 */ /* 0x000e2200000e0000 */
[C---:B------:R-:W-:Y:S02]  /*c840*/  ISETP.GE.AND P2, PT, R13.reuse, 0x9, PT ;  /* 0x000000090d00780c */ /* 0x040fe40003f46270 */
[----:B------:R-:W-:Y:S02]  /*c850*/  LOP3.LUT R16, R16, 0xefffffff, RZ, 0xc0, !PT ;  /* 0xefffffff10107812 */ /* 0x000fe400078ec0ff */
[----:B------:R-:W-:Y:S02]  /*c860*/  ISETP.GE.AND P3, PT, R13, 0xa, PT ;  /* 0x0000000a0d00780c */ /* 0x000fe40003f66270 */
[----:B------:R-:W-:-:S05]  /*c870*/  LOP3.LUT R2, R2, 0xfffffffe, RZ, 0xc0, !PT ;  /* 0xfffffffe02027812 */ /* 0x000fca00078ec0ff */
[----:B------:R-:W-:Y:S02]  /*c880*/  @P1 LOP3.LUT R16, R16, 0x10000000, RZ, 0xfc, !PT ;  /* 0x1000000010101812 */ /* 0x000fe400078efcff */
[C---:B------:R-:W-:Y:S02]  /*c890*/  ISETP.GT.AND P1, PT, R3.reuse, 0x1, !P1 ;  /* 0x000000010300780c */ /* 0x040fe40004f24270 */
[----:B------:R-:W-:Y:S02]  /*c8a0*/  LOP3.LUT R16, R16, 0xdfffffff, RZ, 0xc0, !PT ;  /* 0xdfffffff10107812 */ /* 0x000fe400078ec0ff */
[----:B------:R-:W-:Y:S02]  /*c8b0*/  ISETP.LT.OR P1, PT, R10, 0x2, P1 ;  /* 0x000000020a00780c */ /* 0x000fe40000f21670 */
[----:B------:R-:W-:Y:S02]  /*c8c0*/  @P2 LOP3.LUT R16, R16, 0x20000000, RZ, 0xfc, !PT ;  /* 0x2000000010102812 */ /* 0x000fe400078efcff */
[----:B------:R-:W-:-:S02]  /*c8d0*/  ISETP.GT.AND P2, PT, R3, 0x8, !P2 ;  /* 0x000000080300780c */ /* 0x000fc40005744270 */
[----:B------:R-:W-:Y:S01]  /*c8e0*/  FSEL R121, R121, -INF , !P1 ;  /* 0xff80000079797808 */ /* 0x000fe20004800000 */
[----:B0-----:R-:W-:Y:S01]  /*c8f0*/  IMAD.IADD R12, R12, 0x1, R14 ;  /* 0x000000010c0c7824 */ /* 0x001fe200078e020e */
        /* <DEDUP_REMOVED lines=214> */
[----:B------:R-:W-:-:S12]  /*d660*/  IMAD.IADD R13, R11, 0x1, R14 ;  /* 0x000000010b0d7824 */ /* 0x000fd800078e020e */
[----:B------:R-:W-:Y:S02]  /*d670*/  @P6 LOP3.LUT R16, R16, 0x8000000, RZ, 0xfc, !PT ;  /* 0x0800000010106812 */ /* 0x000fe400078efcff */
[----:B------:R-:W-:-:S04]  /*d680*/  ISETP.GT.AND P6, PT, R3, 0x99, !P6 ;  /* 0x000000990300780c */ /* 0x000fc800077c4270 */
[----:B------:R-:W-:-:S04]  /*d690*/  ISETP.LT.OR P6, PT, R10, 0x9a, P6 ;  /* 0x0000009a0a00780c */ /* 0x000fc800037c1670 */
        /* <DEDUP_REMOVED lines=15> */
.L_x_11459:
[----:B------:R-:W-:-:S05]  /*d790*/  IMAD.U32 R21, RZ, RZ, UR20 ;  /* 0x00000014ff157e24 */ /* 0x000fca000f8e00ff */
[----:B------:R-:W-:-:S13]  /*d7a0*/  ISETP.NE.AND P6, PT, R21, 0x1, PT ;  /* 0x000000011500780c */ /* 0x000fda0003fc5270 */
[----:B------:R-:W0:Y:S02]  /*d7b0*/  @P6 LDC.64 R10, c[0x0][0x9e8] ;  /* 0x00027a00ff0a6b82 */ /* 0x000e240000000a00 */
[----:B0-----:R-:W-:-:S05]  /*d7c0*/  @P6 IMAD.HI.U32 R10, R3, R10, RZ ;  /* 0x0000000a030a6227 */ /* 0x001fca00078e00ff */
[----:B------:R-:W-:-:S07]  /*d7d0*/  @P6 SHF.R.U32.HI R3, RZ, R11, R10 ;  /* 0x0000000bff036219 */ /* 0x000fce000001160a */
.L_x_11460:
[----:B------:R-:W-:Y:S05]  /*d7e0*/  BSYNC B0 ;  /* 0x0000000000007941 */ /* 0x000fea0003800000 */
.L_x_11458:
[----:B------:R-:W-:-:S05]  /*d7f0*/  IMAD R0, R3, R21, R0 ;  /* 0x0000001503007224 */ /* 0x000fca00078e0200 */
[----:B------:R-:W-:Y:S02]  /*d800*/  VIADDMNMX R12, R0, R21, R12, PT ;  /* 0x00000015000c7246 */ /* 0x000fe4000380010c */
[----:B------:R-:W-:-:S07]  /*d810*/  VIMNMX R13, R13, R0, !PT ;  /* 0x000000000d0d7248 */ /* 0x000fce0007fe0100 */
.L_x_11457:
        /* <DEDUP_REMOVED lines=294> */
[--C-:B------:R-:W-:Y:S01]  /*ea80*/  FFMA.FTZ R81, R85, UR42, -R0.reuse ;  /* 0x0000002a55517c23 */ /* 0x100fe20008010800 */
[----:B------:R-:W-:Y:S01]  /*ea90*/  IMAD.U32 R85, RZ, RZ, UR42 ;  /* 0x0000002aff557e24 */ /* 0x000fe2000f8e00ff */
[----:B------:R-:W-:Y:S01]  /*eaa0*/  FMNMX.FTZ R124, R71, R76, !PT ;  /* 0x0000004c477c7209 */ /* 0x000fe20007810000 */
[----:B------:R-:W-:Y:S04]  /*eab0*/  MUFU.EX2 R112, R112 ;  /* 0x0000007000707308 */ /* 0x000fe80000000800 */
[----:B------:R-:W0:Y:S04]  /*eac0*/  SHFL.BFLY PT, R125, R124, 0x2, 0x1f ;  /* 0x0c401f007c7d7f89 */ /* 0x000e2800000e0000 */
[----:B------:R-:W-:Y:S08]  /*ead0*/  MUFU.EX2 R76, R128 ;  /* 0x00000080004c7308 */ /* 0x000ff00000000800 */
[----:B------:R-:W-:Y:S08]  /*eae0*/  MUFU.EX2 R113, R113 ;  /* 0x0000007100717308 */ /* 0x000ff00000000800 */
[----:B------:R-:W-:Y:S01]  /*eaf0*/  MUFU.EX2 R116, R116 ;  /* 0x0000007400747308 */ /* 0x000fe20000000800 */
[----:B0-----:R-:W-:Y:S01]  /*eb00*/  FMNMX.FTZ R125, R124, R125, !PT ;  /* 0x0000007d7c7d7209 */ /* 0x001fe20007810000 */
[----:B------:R-:W-:Y:S01]  /*eb10*/  FFMA.FTZ R124, R69, UR42, -R0 ;  /* 0x0000002a457c7c23 */ /* 0x000fe20008010800 */
[----:B------:R-:W-:-:S05]  /*eb20*/  FSEL R69, R3, RZ, P1 ;  /* 0x000000ff03457208 */ /* 0x000fca0000800000 */
[----:B------:R-:W-:Y:S01]  /*eb30*/  MUFU.EX2 R117, R117 ;  /* 0x0000007500757308 */ /* 0x000fe20000000800 */
[----:B------:R-:W0:Y:S01]  /*eb40*/  SHFL.BFLY PT, R84, R125, 0x1, 0x1f ;  /* 0x0c201f007d547f89 */ /* 0x000e2200000e0000 */
[----:B------:R-:W-:-:S04]  /*eb50*/  FADD.FTZ R8, -R69, R8 ;  /* 0x0000000845087221 */ /* 0x000fc80000010100 */
[----:B------:R-:W-:Y:S02]  /*eb60*/  FMUL.FTZ R8, R8, UR42 ;  /* 0x0000002a08087c20 */ /* 0x000fe40008410000 */
[----:B------:R-:W-:Y:S08]  /*eb70*/  MUFU.EX2 R69, R124 ;  /* 0x0000007c00457308 */ /* 0x000ff00000000800 */
[----:B------:R-:W1:Y:S08]  /*eb80*/  MUFU.EX2 R8, R8 ;  /* 0x0000000800087308 */ /* 0x000e700000000800 */
[----:B------:R-:W-:Y:S01]  /*eb90*/  MUFU.EX2 R88, R88 ;  /* 0x0000005800587308 */ /* 0x000fe20000000800 */
[----:B0-----:R-:W-:-:S04]  /*eba0*/  FMNMX.FTZ R0, R125, R84, !PT ;  /* 0x000000547d007209 */ /* 0x001fc80007810000 */
[C---:B------:R-:W-:Y:S01]  /*ebb0*/  FSETP.NEU.FTZ.AND P1, PT, R0.reuse, -INF , PT ;  /* 0xff8000000000780b */ /* 0x040fe20003f3d000 */
[----:B------:R-:W-:-:S02]  /*ebc0*/  FFMA.FTZ R84, R0, R85, -8 ;  /* 0xc100000000547423 */ /* 0x000fc40000010055 */
[----:B------:R-:W-:Y:S01]  /*ebd0*/  MUFU.EX2 R89, R89 ;  /* 0x0000005900597308 */ /* 0x000fe20000000800 */
[----:B-1----:R-:W-:-:S02]  /*ebe0*/  FFMA.FTZ R133, R8, R6, R11 ;  /* 0x0000000608857223 */ /* 0x002fc4000001000b */
[----:B------:R-:W-:Y:S02]  /*ebf0*/  FSEL R84, R84, RZ, P1 ;  /* 0x000000ff54547208 */ /* 0x000fe40000800000 */
[----:B------:R-:W-:-:S03]  /*ec00*/  FADD.FTZ R133, R10, R133 ;  /* 0x000000850a857221 */ /* 0x000fc60000010000 */
[--C-:B------:R-:W-:Y:S01]  /*ec10*/  FFMA.FTZ R125, R130, UR42, -R84.reuse ;  /* 0x0000002a827d7c23 */ /* 0x100fe20008010854 */
[----:B------:R-:W-:Y:S01]  /*ec20*/  FSEL R130, R0, RZ, P1 ;  /* 0x000000ff00827208 */ /* 0x000fe20000800000 */
        /* <DEDUP_REMOVED lines=36> */
[----:B------:R-:W-:Y:S01]  /*ee70*/  FADD.FTZ R103, R121, R130 ;  /* 0x0000008279677221 */ /* 0x000fe20000010000 */
        /* <DEDUP_REMOVED lines=143> */
.L_x_11461:
        /* <DEDUP_REMOVED lines=82> */
.L_x_11444:
[----:B------:R-:W-:Y:S06]  /*fc90*/  BAR.ARV 0x8, 0x200 ;  /* 0x0208000000007b1d */ /* 0x000fec0000002000 */
[----:B------:R-:W-:Y:S05]  /*fca0*/  @!P0 BRA `(.L_x_11463) ;  /* 0x0000000000048947 */ /* 0x000fea0003800000 */
[----:B------:R-:W-:Y:S01]  /*fcb0*/  BPT.TRAP 0x1 ;  /* 0x000000040000795c */ /* 0x000fe20000300000 */
.L_x_11463:
[----:B------:R-:W-:Y:S01]  /*fcc0*/  ULEA UR14, UR37, UR45, 0x3 ;  /* 0x0000002d250e7291 */ /* 0x000fe2000f8e183f */
[----:B------:R-:W-:-:S05]  /*fcd0*/  IMAD.U32 R4, RZ, RZ, UR36 ;  /* 0x00000024ff047e24 */ /* 0x000fca000f8e00ff */
[----:B------:R-:W-:-:S04]  /*fce0*/  SHF.L.U32 R4, R4, 0x1f, RZ ;  /* 0x0000001f04047819 */ /* 0x000fc800000006ff */
[----:B------:R0:W1:Y:S01]  /*fcf0*/  SYNCS.PHASECHK.TRANS64.TRYWAIT P1, [UR14+0x13250], R4 ;  /* 0x01325004ff0075a7 */ /* 0x000062000802014e */
[----:B------:R-:W-:Y:S05]  /*fd00*/  @!P0 BRA `(.L_x_11464) ;  /* 0x0000000000048947 */ /* 0x000fea0003800000 */
[----:B------:R-:W-:Y:S01]  /*fd10*/  BPT.TRAP 0x1 ;  /* 0x000000040000795c */ /* 0x000fe20000300000 */
.L_x_11464:
[----:B-1----:R-:W-:Y:S05]  /*fd20*/  @P1 BRA `(.L_x_11465) ;  /* 0x0000000000081947 */ /* 0x002fea0003800000 */
[----:B------:R-:W1:Y:S02]  /*fd30*/  SYNCS.PHASECHK.TRANS64.TRYWAIT P1, [UR14+0x13250], R4 ;  /* 0x01325004ff0075a7 */ /* 0x000e64000802014e */
[----:B-1----:R-:W-:Y:S05]  /*fd40*/  @!P1 BRA `(.L_x_11466) ;  /* 0x0000005c007c9947 */ /* 0x002fea0003800000 */
.L_x_11465:
        /* <DEDUP_REMOVED lines=21> */
[----:B------:R-:W-:Y:S01]  /*fea0*/  QGMMA.64x64x32.F32.E4M3.E4M3 R24, R152, gdesc[UR8], R24, gsb0 ;  /* 0x00e0000898187df3 */ /* 0x000fe20008000818 */
[----:B------:R-:W-:Y:S02]  /*feb0*/  @UP0 UIMAD UR9, UR40, UR13, UR9 ;  /* 0x0000000d280902a4 */ /* 0x000fe4000f8e0209 */
[----:B------:R-:W-:-:S04]  /*fec0*/  @UP0 UIMAD.WIDE.U32 UR6, UR40, UR12, UR6 ;  /* 0x0000000c280602a5 */ /* 0x000fc8000f8e0006 */
[----:B------:R-:W-:Y:S02]  /*fed0*/  @UP0 UIADD3 UR7, UR7, UR9, URZ ;  /* 0x0000000907070290 */ /* 0x000fe4000fffe03f */
[----:B------:R-:W-:-:S04]  /*fee0*/  @UP0 ULEA UR4, UP1, UR6, UR4, 0x2 ;  /* 0x0000000406040291 */ /* 0x000fc8000f82103f */
[----:B------:R-:W-:Y:S02]  /*fef0*/  @UP0 ULEA.HI.X UR5, UR6, UR5, UR7, 0x2, UP1 ;  /* 0x0000000506050291 */ /* 0x000fe400088f1407 */
[----:B------:R-:W-:-:S04]  /*ff00*/  IMAD.U32 R8, RZ, RZ, UR4 ;  /* 0x00000004ff087e24 */ /* 0x000fc8000f8e00ff */
[----:B------:R-:W-:Y:S01]  /*ff10*/  IMAD.U32 R9, RZ, RZ, UR5 ;  /* 0x00000005ff097e24 */ /* 0x000fe2000f8e00ff */
[----:B------:R-:W-:-:S04]  /*ff20*/  UIADD3 UR4, UR10, 0x80, URZ ;  /* 0x000000800a047890 */ /* 0x000fc8000fffe03f */
[----:B------:R1:W2:Y:S01]  /*ff30*/  @P1 LDG.E R7, desc[UR48][R8.64] ;  /* 0x0000003008071981 */ /* 0x0002a2000c1e1900 */
[----:B------:R-:W-:Y:S02]  /*ff40*/  UMOV UR7, 0xc0000010 ;  /* 0xc000001000077882 */ /* 0x000fe40000000000 */
[----:B------:R-:W-:Y:S01]  /*ff50*/  UMOV UR6, UR4 ;  /* 0x0000000400067c82 */ /* 0x000fe20008000000 */
[----:B------:R-:W-:Y:S02]  /*ff60*/  WARPGROUP.DEPBAR.LE gsb0, 0x0 ;  /* 0x00008000000079c5 */ /* 0x000fe40000010000 */
[----:B------:R-:W-:-:S06]  /*ff70*/  WARPGROUP.ARRIVE ;  /* 0x00000000000079c5 */ /* 0x000fcc0000000000 */
[----:B------:R-:W-:Y:S01]  /*ff80*/  QGMMA.64x64x32.F32.E4M3.E4M3 R24, R148, gdesc[UR4], R24, gsb0 ;  /* 0x00e0000494187df3 */ /* 0x000fe20008000818 */
[----:B------:R-:W-:Y:S01]  /*ff90*/  UIADD3 UR4, UR10, 0x100, URZ ;  /* 0x000001000a047890 */ /* 0x000fe2000fffe03f */
[----:B------:R-:W-:-:S06]  /*ffa0*/  UMOV UR7, 0xc0000010 ;  /* 0xc000001000077882 */ /* 0x000fcc0000000000 */
[----:B------:R-:W-:Y:S01]  /*ffb0*/  UMOV UR6, UR4 ;  /* 0x0000000400067c82 */ /* 0x000fe20008000000 */
[----:B------:R-:W-:Y:S02]  /*ffc0*/  WARPGROUP.DEPBAR.LE gsb0, 0x0 ;  /* 0x00008000000079c5 */ /* 0x000fe40000010000 */
[----:B------:R-:W-:-:S06]  /*ffd0*/  WARPGROUP.ARRIVE ;  /* 0x00000000000079c5 */ /* 0x000fcc0000000000 */
[----:B------:R-:W-:Y:S01]  /*ffe0*/  QGMMA.64x64x32.F32.E4M3.E4M3 R24, R144, gdesc[UR4], R24, gsb0 ;  /* 0x00e0000490187df3 */ /* 0x000fe20008000818 */
[----:B------:R-:W-:Y:S01]  /*fff0*/  UIADD3 UR4, UR10, 0x180, URZ ;  /* 0x000001800a047890 */ /* 0x000fe2000fffe03f */
[----:B------:R-:W-:-:S06]  /*10000*/  UMOV UR7, 0xc0000010 ;  /* 0xc000001000077882 */ /* 0x000fcc0000000000 */
[----:B------:R-:W-:Y:S01]  /*10010*/  UMOV UR6, UR4 ;  /* 0x0000000400067c82 */ /* 0x000fe20008000000 */
[----:B------:R-:W3:Y:S04]  /*10020*/  SHFL.BFLY PT, R11, R6, 0x2, 0x1f ;  /* 0x0c401f00060b7f89 */ /* 0x000ee800000e0000 */
[----:B-1----:R-:W1:Y:S01]  /*10030*/  SHFL.BFLY PT, R8, R5, 0x2, 0x1f ;  /* 0x0c401f0005087f89 */ /* 0x002e6200000e0000 */
[----:B------:R-:W-:Y:S02]  /*10040*/  WARPGROUP.DEPBAR.LE gsb0, 0x0 ;  /* 0x00008000000079c5 */ /* 0x000fe40000010000 */
[----:B------:R-:W-:-:S06]  /*10050*/  WARPGROUP.ARRIVE ;  /* 0x00000000000079c5 */ /* 0x000fcc0000000000 */
[----:B------:R-:W-:Y:S01]  /*10060*/  QGMMA.64x64x32.F32.E4M3.E4M3 R24, R140, gdesc[UR4], R24, gsb0 ;  /* 0x00e000048c187df3 */ /* 0x000fe20008000818 */
[----:B---3--:R-:W-:-:S01]  /*10070*/  FADD.FTZ R11, R11, R6 ;  /* 0x000000060b0b7221 */ /* 0x008fc20000010000 */
[----:B------:R-:W-:Y:S01]  /*10080*/  UIADD3 UR10, UR10, 0x200, URZ ;  /* 0x000002000a0a7890 */ /* 0x000fe2000fffe03f */
[----:B-1----:R-:W-:-:S01]  /*10090*/  FADD.FTZ R8, R8, R5 ;  /* 0x0000000508087221 */ /* 0x002fc20000010000 */
[----:B------:R-:W-:Y:S02]  /*100a0*/  UMOV UR11, 0xc0000010 ;  /* 0xc0000010000b7882 */ /* 0x000fe40000000000 */
[----:B0-----:R-:W0:Y:S04]  /*100b0*/  SHFL.BFLY PT, R4, R11, 0x1, 0x1f ;  /* 0x0c201f000b047f89 */ /* 0x001e2800000e0000 */
[----:B------:R-:W1:Y:S01]  /*100c0*/  SHFL.BFLY PT, R9, R8, 0x1, 0x1f ;  /* 0x0c201f0008097f89 */ /* 0x000e6200000e0000 */
[----:B------:R-:W-:-:S02]  /*100d0*/  IMAD.MOV.U32 R10, RZ, RZ, RZ ;  /* 0x000000ffff0a7224 */ /* 0x000fc400078e00ff */
[----:B0-----:R-:W-:Y:S01]  /*100e0*/  FADD.FTZ R13, R11, R4 ;  /* 0x000000040b0d7221 */ /* 0x001fe20000010000 */
[----:B-1----:R-:W-:-:S04]  /*100f0*/  FADD.FTZ R14, R8, R9 ;  /* 0x00000009080e7221 */ /* 0x002fc80000010000 */
        /* <DEDUP_REMOVED lines=29> */
.L_x_11467:
        /* <DEDUP_REMOVED lines=42> */
.L_x_11393:
[----:B------:R-:W0:Y:S01]  /*10570*/  S2R R0, SR_CgaCtaId ;  /* 0x0000000000007919 */ /* 0x000e220000008800 */
[----:B------:R-:W-:Y:S01]  /*10580*/  MOV R7, 0x400 ;  /* 0x0000040000077802 */ /* 0x000fe20000000f00 */
[----:B------:R-:W-:Y:S01]  /*10590*/  VIADD R27, R23, 0xffffff80 ;  /* 0xffffff80171b7836 */ /* 0x000fe20000000000 */
[----:B------:R-:W-:Y:S01]  /*105a0*/  BSSY B0, `(.L_x_11468) ;  /* 0x0000184000007945 */ /* 0x000fe20003800000 */
[----:B------:R-:W-:Y:S03]  /*105b0*/  BAR.SYNC.DEFER_BLOCKING 0x5, 0x200 ;  /* 0x0148000000007b1d */ /* 0x000fe60000010000 */
[----:B------:R-:W-:-:S04]  /*105c0*/  SHF.R.S32.HI R34, RZ, 0x1f, R27 ;  /* 0x0000001fff227819 */ /* 0x000fc8000001141b */
[----:B------:R-:W-:-:S04]  /*105d0*/  LEA.HI R5, R34, R27, RZ, 0x3 ;  /* 0x0000001b22057211 */ /* 0x000fc800078f18ff */
[----:B------:R-:W-:Y:S02]  /*105e0*/  LOP3.LUT R8, R5, 0xfffffff8, RZ, 0xc0, !PT ;  /* 0xfffffff805087812 */ /* 0x000fe400078ec0ff */
[----:B------:R-:W-:-:S03]  /*105f0*/  SHF.R.S32.HI R5, RZ, 0x3, R5 ;  /* 0x00000003ff057819 */ /* 0x000fc60000011405 */
[----:B------:R-:W-:Y:S01]  /*10600*/  IMAD.IADD R8, R27, 0x1, -R8 ;  /* 0x000000011b087824 */ /* 0x000fe200078e0a08 */
[----:B0-----:R-:W-:-:S05]  /*10610*/  LEA R7, R0, R7, 0x18 ;  /* 0x0000000700077211 */ /* 0x001fca00078ec0ff */
[----:B------:R-:W0:Y:S02]  /*10620*/  LDS R0, [R7+0x132d0] ;  /* 0x0132d00007007984 */ /* 0x000e240000000800 */
[----:B0-----:R-:W-:Y:S01]  /*10630*/  R2UR UR4, R0 ;  /* 0x00000000000472ca */ /* 0x001fe200000e0000 */
[----:B------:R-:W-:-:S05]  /*10640*/  IMAD.SHL.U32 R0, R8, 0x8, RZ ;  /* 0x0000000808007824 */ /* 0x000fca00078e00ff */
[----:B------:R-:W-:Y:S01]  /*10650*/  SHF.R.S32.HI R3, RZ, 0x1f, R0 ;  /* 0x0000001fff037819 */ /* 0x000fe20000011400 */
[----:B------:R-:W-:Y:S06]  /*10660*/  BAR.ARV 0x4, 0x200 ;  /* 0x0108000000007b1d */ /* 0x000fec0000002000 */
[----:B------:R-:W-:Y:S05]  /*10670*/  @P0 BRA `(.L_x_11469) ;  /* 0x0000001000080947 */ /* 0x000fea0003800000 */
[----:B------:R-:W-:Y:S01]  /*10680*/  IMAD.SHL.U32 R10, R23, 0x4, RZ ;  /* 0x00000004170a7824 */ /* 0x000fe200078e00ff */
[----:B------:R-:W-:Y:S01]  /*10690*/  ULDC.64 UR6, c[0x4][0x38] ;  /* 0x01000e0000067ab9 */ /* 0x000fe20000000a00 */
[----:B------:R-:W0:Y:S01]  /*106a0*/  S2R R48, SR_SWINHI ;  /* 0x0000000000307919 */ /* 0x000e220000002f00 */
[----:B------:R-:W-:Y:S02]  /*106b0*/  F2FP.BF16.F32.PACK_AB R54, R54, R9 ;  /* 0x000000093636723e */ /* 0x000fe400000010ff */
[----:B------:R-:W-:Y:S01]  /*106c0*/  F2FP.BF16.F32.PACK_AB R15, R46, R15 ;  /* 0x0000000f2e0f723e */ /* 0x000fe200000010ff */
[----:B------:R-:W1:Y:S01]  /*106d0*/  LDC R9, c[0x0][0xbe8] ;  /* 0x0002fa00ff097b82 */ /* 0x000e620000000800 */
        /* <DEDUP_REMOVED lines=10> */
[----:B------:R-:W-:Y:S02]  /*10780*/  LEA.HI R34, R34, R27, RZ, 0x7 ;  /* 0x0000001b22227211 */ /* 0x000fe400078f38ff */
[----:B------:R-:W-:Y:S02]  /*10790*/  F2FP.BF16.F32.PACK_AB R29, R36, R29 ;  /* 0x0000001d241d723e */ /* 0x000fe400000010ff */
[----:B------:R-:W-:Y:S02]  /*107a0*/  F2FP.BF16.F32.PACK_AB R28, R37, R28 ;  /* 0x0000001c251c723e */ /* 0x000fe400000010ff */
[----:B------:R-:W-:Y:S02]  /*107b0*/  F2FP.BF16.F32.PACK_AB R26, R39, R26 ;  /* 0x0000001a271a723e */ /* 0x000fe400000010ff */
[----:B------:R-:W-:Y:S01]  /*107c0*/  F2FP.BF16.F32.PACK_AB R55, R55, R12 ;  /* 0x0000000c3737723e */ /* 0x000fe200000010ff */
[----:B------:R-:W-:Y:S01]  /*107d0*/  USHF.R.S32.HI UR12, URZ, 0x1f, UR40 ;  /* 0x0000001f3f0c7899 */ /* 0x000fe20008011428 */
[----:B------:R-:W-:Y:S01]  /*107e0*/  IADD3 R10, P0, R10, UR6, RZ ;  /* 0x000000060a0a7c10 */ /* 0x000fe2000ff1e0ff */
[----:B------:R-:W-:Y:S01]  /*107f0*/  ULDC.64 UR8, c[0x0][0xb90] ;  /* 0x0002e40000087ab9 */ /* 0x000fe20000000a00 */
[----:B------:R-:W-:Y:S01]  /*10800*/  USHF.R.S32.HI UR13, URZ, 0x1f, UR39 ;  /* 0x0000001f3f0d7899 */ /* 0x000fe20008011427 */
[----:B------:R-:W-:Y:S01]  /*10810*/  F2FP.BF16.F32.PACK_AB R58, R58, R59 ;  /* 0x0000003b3a3a723e */ /* 0x000fe200000010ff */
[----:B------:R-:W-:Y:S01]  /*10820*/  ULDC.64 UR10, c[0x0][0xb98] ;  /* 0x0002e600000a7ab9 */ /* 0x000fe20000000a00 */
[----:B------:R-:W-:-:S05]  /*10830*/  IMAD.X R11, RZ, RZ, UR7, P0 ;  /* 0x00000007ff0b7e24 */ /* 0x000fca00080e06ff */
[----:B------:R2:W3:Y:S01]  /*10840*/  LDG.E.CONSTANT R17, desc[UR48][R10.64] ;  /* 0x000000300a117981 */ /* 0x0004e2000c1e9900 */
[----:B------:R-:W-:Y:S01]  /*10850*/  BAR.SYNC.DEFER_BLOCKING 0x1, 0x180 ;  /* 0x0046000000007b1d */ /* 0x000fe20000010000 */
[----:B-1----:R-:W-:Y:S01]  /*10860*/  ISETP.NE.AND P2, PT, R9, 0x1, PT ;  /* 0x000000010900780c */ /* 0x002fe20003f45270 */
[----:B------:R-:W-:Y:S01]  /*10870*/  VIADD R64, R19, UR41 ;  /* 0x0000002913407c36 */ /* 0x000fe20008000000 */
[----:B------:R-:W-:Y:S01]  /*10880*/  LOP3.LUT R34, R34, 0xffffff80, RZ, 0xc0, !PT ;  /* 0xffffff8022227812 */ /* 0x000fe200078ec0ff */
[----:B------:R-:W-:Y:S01]  /*10890*/  UIMAD UR5, UR12, UR8, URZ ;  /* 0x000000080c0572a4 */ /* 0x000fe2000f8e023f */
[----:B--2---:R-:W-:Y:S01]  /*108a0*/  LOP3.LUT P0, R10, R23, 0x3, RZ, 0xc0, !PT ;  /* 0x00000003170a7812 */ /* 0x004fe2000780c0ff */
[----:B------:R-:W-:Y:S02]  /*108b0*/  UIMAD.WIDE.U32 UR6, UR40, UR8, URZ ;  /* 0x00000008280672a5 */ /* 0x000fe4000f8e003f */
[----:B------:R-:W-:Y:S01]  /*108c0*/  IMAD.IADD R27, R27, 0x1, -R34 ;  /* 0x000000011b1b7824 */ /* 0x000fe200078e0a22 */
[----:B------:R-:W-:Y:S01]  /*108d0*/  UIMAD UR5, UR40, UR9, UR5 ;  /* 0x00000009280572a4 */ /* 0x000fe2000f8e0205 */
[----:B------:R-:W-:Y:S01]  /*108e0*/  ISETP.EQ.OR P0, PT, R10, 0x3, !P0 ;  /* 0x000000030a00780c */ /* 0x000fe20004702670 */
[----:B------:R-:W-:Y:S01]  /*108f0*/  UIMAD UR8, UR13, UR10, URZ ;  /* 0x0000000a0d0872a4 */ /* 0x000fe2000f8e023f */
[----:B------:R-:W-:-:S02]  /*10900*/  MOV R10, R7 ;  /* 0x00000007000a7202 */ /* 0x000fc40000000f00 */
[----:B0-----:R-:W-:Y:S01]  /*10910*/  MOV R11, R48 ;  /* 0x00000030000b7202 */ /* 0x001fe20000000f00 */
[----:B------:R-:W-:Y:S01]  /*10920*/  UIADD3 UR7, UR7, UR5, URZ ;  /* 0x0000000507077290 */ /* 0x000fe2000fffe03f */
[----:B------:R-:W-:Y:S01]  /*10930*/  SEL R42, R13, R14, P0 ;  /* 0x0000000e0d2a7207 */ /* 0x000fe20000000000 */
[----:B------:R-:W0:Y:S01]  /*10940*/  @P2 LDC R62, c[0x0][0xbf0] ;  /* 0x0002fc00ff3e2b82 */ /* 0x000e220000000800 */
[----:B------:R-:W-:Y:S01]  /*10950*/  SEL R44, R14, R13, P0 ;  /* 0x0000000d0e2c7207 */ /* 0x000fe20000000000 */
[----:B------:R-:W-:Y:S01]  /*10960*/  IMAD R13, R5, 0x40, R0 ;  /* 0x00000040050d7824 */ /* 0x000fe200078e0200 */
[----:B------:R-:W-:Y:S01]  /*10970*/  SEL R52, R15, R20, P0 ;  /* 0x000000140f347207 */ /* 0x000fe20000000000 */
[----:B------:R-:W-:Y:S01]  /*10980*/  UIMAD UR8, UR39, UR11, UR8 ;  /* 0x0000000b270872a4 */ /* 0x000fe2000f8e0208 */
[----:B------:R-:W-:Y:S01]  /*10990*/  SEL R56, R20, R15, P0 ;  /* 0x0000000f14387207 */ /* 0x000fe20000000000 */
[--C-:B------:R-:W-:Y:S01]  /*109a0*/  IMAD.WIDE R14, R156, 0x2, R10.reuse ;  /* 0x000000029c0e7825 */ /* 0x100fe200078e020a */
[----:B------:R-:W-:Y:S01]  /*109b0*/  SEL R46, R30, R31, P0 ;  /* 0x0000001f1e2e7207 */ /* 0x000fe20000000000 */
[----:B------:R-:W-:Y:S01]  /*109c0*/  UIMAD.WIDE.U32 UR6, UR39, UR10, UR6 ;  /* 0x0000000a270672a5 */ /* 0x000fe2000f8e0006 */
[----:B------:R-:W-:Y:S01]  /*109d0*/  SEL R30, R31, R30, P0 ;  /* 0x0000001e1f1e7207 */ /* 0x000fe20000000000 */
[----:B------:R-:W-:Y:S01]  /*109e0*/  IMAD.WIDE R10, R13, 0x2, R10 ;  /* 0x000000020d0a7825 */ /* 0x000fe200078e020a */
[----:B------:R-:W-:Y:S01]  /*109f0*/  IADD3 R31, P3, R14, 0x60, RZ ;  /* 0x000000600e1f7810 */ /* 0x000fe20007f7e0ff */
[----:B------:R-:W-:Y:S01]  /*10a00*/  ULDC UR5, c[0x0][0xa88] ;  /* 0x0002a20000057ab9 */ /* 0x000fe20000000800 */
[----:B------:R-:W-:Y:S01]  /*10a10*/  SEL R38, R21, R24, P0 ;  /* 0x0000001815267207 */ /* 0x000fe20000000000 */
[----:B------:R-:W-:Y:S01]  /*10a20*/  IMAD R47, R9, UR5, RZ ;  /* 0x00000005092f7c24 */ /* 0x000fe2000f8e02ff */
[----:B------:R-:W-:Y:S01]  /*10a30*/  SEL R40, R24, R21, P0 ;  /* 0x0000001518287207 */ /* 0x000fe20000000000 */
[----:B------:R-:W-:Y:S01]  /*10a40*/  IMAD R8, R8, 0x30, R5 ;  /* 0x0000003008087824 */ /* 0x000fe200078e0205 */
[----:B------:R-:W-:Y:S01]  /*10a50*/  LOP3.LUT R24, R31, 0x380, RZ, 0xc0, !PT ;  /* 0x000003801f187812 */ /* 0x000fe200078ec0ff */
[----:B------:R-:W-:Y:S01]  /*10a60*/  ULDC.64 UR10, c[0x0][0xaf0] ;  /* 0x0002bc00000a7ab9 */ /* 0x000fe20000000a00 */
[----:B------:R-:W-:-:S02]  /*10a70*/  IADD3 R21, P4, R14, 0x40, RZ ;  /* 0x000000400e157810 */ /* 0x000fc40007f9e0ff */
[----:B------:R-:W-:Y:S02]  /*10a80*/  SHF.R.U64 R24, R24, 0x3, RZ ;  /* 0x0000000318187819 */ /* 0x000fe400000012ff */
[----:B------:R-:W-:Y:S02]  /*10a90*/  LOP3.LUT R13, R14, 0x380, RZ, 0xc0, !PT ;  /* 0x000003800e0d7812 */ /* 0x000fe400078ec0ff */
[----:B------:R-:W-:Y:S02]  /*10aa0*/  LOP3.LUT R24, R24, R31, RZ, 0x3c, !PT ;  /* 0x0000001f18187212 */ /* 0x000fe400078e3cff */
[----:B------:R-:W1:Y:S01]  /*10ab0*/  @P2 LDC R31, c[0x0][0xbec] ;  /* 0x0002fb00ff1f2b82 */ /* 0x000e620000000800 */
[----:B------:R-:W-:Y:S02]  /*10ac0*/  LOP3.LUT R20, R21, 0x380, RZ, 0xc0, !PT ;  /* 0x0000038015147812 */ /* 0x000fe400078ec0ff */
[----:B------:R-:W-:Y:S02]  /*10ad0*/  SHF.R.U64 R13, R13, 0x3, RZ ;  /* 0x000000030d0d7819 */ /* 0x000fe400000012ff */
[----:B------:R-:W-:-:S02]  /*10ae0*/  SHF.R.U64 R20, R20, 0x3, RZ ;  /* 0x0000000314147819 */ /* 0x000fc400000012ff */
[----:B------:R-:W-:Y:S02]  /*10af0*/  SEL R36, R29, R28, P0 ;  /* 0x0000001c1d247207 */ /* 0x000fe40000000000 */
[----:B------:R-:W-:Y:S02]  /*10b00*/  SEL R28, R28, R29, P0 ;  /* 0x0000001d1c1c7207 */ /* 0x000fe40000000000 */
[----:B------:R-:W-:Y:S02]  /*10b10*/  SEL R48, R25, R26, P0 ;  /* 0x0000001a19307207 */ /* 0x000fe40000000000 */
[----:B------:R-:W-:Y:S01]  /*10b20*/  SEL R50, R26, R25, P0 ;  /* 0x000000191a327207 */ /* 0x000fe20000000000 */
[----:B------:R-:W-:Y:S01]  /*10b30*/  IMAD.X R25, RZ, RZ, R15, P3 ;  /* 0x000000ffff197224 */ /* 0x000fe200018e060f */
[----:B------:R-:W-:Y:S02]  /*10b40*/  IADD3 R29, P5, R14, 0x20, RZ ;  /* 0x000000200e1d7810 */ /* 0x000fe40007fbe0ff */
[----:B------:R-:W-:-:S02]  /*10b50*/  LOP3.LUT R14, R13, R14, RZ, 0x3c, !PT ;  /* 0x0000000e0d0e7212 */ /* 0x000fc400078e3cff */
[----:B------:R-:W-:Y:S01]  /*10b60*/  LOP3.LUT R26, R20, R21, RZ, 0x3c, !PT ;  /* 0x00000015141a7212 */ /* 0x000fe200078e3cff */
[--C-:B------:R-:W-:Y:S01]  /*10b70*/  IMAD.X R13, RZ, RZ, R15.reuse, P5 ;  /* 0x000000ffff0d7224 */ /* 0x100fe200028e060f */
[----:B------:R-:W-:Y:S02]  /*10b80*/  IADD3 R21, P3, R10, 0x3000, RZ ;  /* 0x000030000a157810 */ /* 0x000fe40007f7e0ff */
[----:B------:R-:W-:Y:S02]  /*10b90*/  SEL R60, R54, R55, P0 ;  /* 0x00000037363c7207 */ /* 0x000fe40000000000 */
[----:B------:R-:W-:Y:S02]  /*10ba0*/  SEL R54, R55, R54, P0 ;  /* 0x0000003637367207 */ /* 0x000fe40000000000 */
[----:B------:R-:W-:Y:S01]  /*10bb0*/  LOP3.LUT P1, RZ, R27, 0x3, RZ, 0xc0, !PT ;  /* 0x000000031bff7812 */ /* 0x000fe2000782c0ff */
[----:B------:R-:W-:Y:S01]  /*10bc0*/  IMAD.X R27, RZ, RZ, R15, P4 ;  /* 0x000000ffff1b7224 */ /* 0x000fe200020e060f */
[----:B------:R-:W-:Y:S01]  /*10bd0*/  MOV R55, R14 ;  /* 0x0000000e00377202 */ /* 0x000fe20000000f00 */
[----:B-1----:R-:W-:Y:S01]  /*10be0*/  @P2 IMAD.HI.U32 R15, R64, R31, RZ ;  /* 0x0000001f400f2227 */ /* 0x002fe200078e00ff */
[----:B------:R-:W-:-:S02]  /*10bf0*/  LOP3.LUT R20, R21, 0x380, RZ, 0xc0, !PT ;  /* 0x0000038015147812 */ /* 0x000fc400078ec0ff */
[----:B------:R-:W-:Y:S01]  /*10c00*/  IADD3 R33, P4, R10, 0x1800, RZ ;  /* 0x000018000a217810 */ /* 0x000fe20007f9e0ff */
[----:B------:R-:W-:Y:S01]  /*10c10*/  IMAD.MOV.U32 R14, RZ, RZ, R64 ;  /* 0x000000ffff0e7224 */ /* 0x000fe200078e0040 */
[----:B------:R-:W-:Y:S02]  /*10c20*/  SHF.R.U64 R20, R20, 0x3, RZ ;  /* 0x0000000314147819 */ /* 0x000fe400000012ff */
[----:B------:R-:W-:Y:S02]  /*10c30*/  LOP3.LUT R12, R29, 0x380, RZ, 0xc0, !PT ;  /* 0x000003801d0c7812 */ /* 0x000fe400078ec0ff */
[----:B------:R-:W-:Y:S02]  /*10c40*/  LOP3.LUT R32, R33, 0x380, RZ, 0xc0, !PT ;  /* 0x0000038021207812 */ /* 0x000fe400078ec0ff */
[----:B0-----:R-:W-:Y:S02]  /*10c50*/  @P2 SHF.R.U32.HI R14, RZ, R62, R15 ;  /* 0x0000003eff0e2219 */ /* 0x001fe4000001160f */
[----:B------:R-:W-:-:S02]  /*10c60*/  SEL R34, R58, R57, P0 ;  /* 0x000000393a227207 */ /* 0x000fc40000000000 */
[----:B------:R-:W-:Y:S02]  /*10c70*/  LOP3.LUT R20, R20, R21, RZ, 0x3c, !PT ;  /* 0x0000001514147212 */ /* 0x000fe400078e3cff */
[----:B------:R-:W-:Y:S02]  /*10c80*/  SEL R58, R57, R58, P0 ;  /* 0x0000003a393a7207 */ /* 0x000fe40000000000 */
[----:B------:R-:W-:Y:S02]  /*10c90*/  SHF.R.U64 R12, R12, 0x3, RZ ;  /* 0x000000030c0c7819 */ /* 0x000fe400000012ff */
[----:B------:R-:W-:Y:S02]  /*10ca0*/  SHF.R.U64 R32, R32, 0x3, RZ ;  /* 0x0000000320207819 */ /* 0x000fe400000012ff */
[----:B------:R-:W-:Y:S01]  /*10cb0*/  MOV R49, R24 ;  /* 0x0000001800317202 */ /* 0x000fe20000000f00 */
[----:B------:R-:W-:Y:S01]  /*10cc0*/  IMAD.MOV R24, RZ, RZ, -R14 ;  /* 0x000000ffff187224 */ /* 0x000fe200078e0a0e */
[----:B------:R-:W-:-:S02]  /*10cd0*/  LOP3.LUT R12, R12, R29, RZ, 0x3c, !PT ;  /* 0x0000001d0c0c7212 */ /* 0x000fc400078e3cff */
[----:B------:R-:W-:Y:S01]  /*10ce0*/  LOP3.LUT R32, R32, R33, RZ, 0x3c, !PT ;  /* 0x0000002120207212 */ /* 0x000fe200078e3cff */
[----:B------:R-:W-:Y:S01]  /*10cf0*/  IMAD R37, R9, R24, R64 ;  /* 0x0000001809257224 */ /* 0x000fe200078e0240 */
[----:B------:R-:W-:Y:S01]  /*10d00*/  MOV R51, R26 ;  /* 0x0000001a00337202 */ /* 0x000fe20000000f00 */
[----:B------:R-:W-:Y:S01]  /*10d10*/  IMAD.U32 R26, RZ, RZ, UR8 ;  /* 0x00000008ff1a7e24 */ /* 0x000fe2000f8e00ff */
[----:B------:R-:W-:Y:S01]  /*10d20*/  SHF.R.S32.HI R15, RZ, 0x1f, R14 ;  /* 0x0000001fff0f7819 */ /* 0x000fe2000001140e */
[----:B------:R-:W-:Y:S01]  /*10d30*/  ULDC.64 UR8, c[0x0][0xae8] ;  /* 0x0002ba0000087ab9 */ /* 0x000fe20000000a00 */
[----:B------:R-:W-:Y:S02]  /*10d40*/  IADD3 R14, P5, R14, UR6, RZ ;  /* 0x000000060e0e7c10 */ /* 0x000fe4000ffbe0ff */
[----:B------:R-:W-:Y:S02]  /*10d50*/  SHF.R.S32.HI R24, RZ, 0x1f, R37 ;  /* 0x0000001fff187819 */ /* 0x000fe40000011425 */
[----:B------:R-:W-:Y:S01]  /*10d60*/  IADD3.X R15, R15, UR7, R26, P5, !PT ;  /* 0x000000070f0f7c10 */ /* 0x000fe2000affe41a */
[----:B------:R-:W-:Y:S01]  /*10d70*/  ULDC.64 UR6, c[0x0][0xb88] ;  /* 0x0002e20000067ab9 */ /* 0x000fe20000000a00 */
[----:B------:R-:W-:Y:S01]  /*10d80*/  VIADD R26, R22, UR41 ;  /* 0x00000029161a7c36 */ /* 0x000fe20008000000 */
[----:B------:R-:W-:Y:S01]  /*10d90*/  MOV R53, R12 ;  /* 0x0000000c00357202 */ /* 0x000fe20000000f00 */
[----:B------:R-:W-:Y:S01]  /*10da0*/  IMAD R24, R24, UR6, RZ ;  /* 0x0000000618187c24 */ /* 0x000fe2000f8e02ff */
[----:B------:R-:W-:Y:S01]  /*10db0*/  LOP3.LUT R41, R10, 0x380, RZ, 0xc0, !PT ;  /* 0x000003800a297812 */ /* 0x000fe200078ec0ff */
[----:B------:R-:W-:Y:S01]  /*10dc0*/  IMAD.WIDE.U32 R14, R37, UR6, R14 ;  /* 0x00000006250e7c25 */ /* 0x000fe2000f8e000e */
[----:B------:R-:W-:-:S02]  /*10dd0*/  ISETP.GE.OR P5, PT, R26, R47, P1 ;  /* 0x0000002f1a00720c */ /* 0x000fc40000fa6670 */
[----:B------:R-:W-:Y:S01]  /*10de0*/  SHF.R.U64 R41, R41, 0x3, RZ ;  /* 0x0000000329297819 */ /* 0x000fe200000012ff */
[----:B------:R-:W-:Y:S01]  /*10df0*/  IMAD R37, R37, UR7, R24 ;  /* 0x0000000725257c24 */ /* 0x000fe2000f8e0218 */
[----:B------:R-:W-:Y:S01]  /*10e00*/  ULDC.64 UR6, c[0x0][0xb50] ;  /* 0x0002d40000067ab9 */ /* 0x000fe20000000a00 */
[----:B------:R-:W-:Y:S02]  /*10e10*/  VIADD R24, R26, 0x8 ;  /* 0x000000081a187836 */ /* 0x000fe40000000000 */
[----:B------:R-:W-:Y:S01]  /*10e20*/  IMAD.IADD R15, R15, 0x1, R37 ;  /* 0x000000010f0f7824 */ /* 0x000fe200078e0225 */
[----:B------:R-:W-:Y:S02]  /*10e30*/  LEA R37, P6, R14, UR6, 0x2 ;  /* 0x000000060e257c11 */ /* 0x000fe4000f8c10ff */
[----:B------:R-:W-:Y:S02]  /*10e40*/  ISETP.GE.OR P1, PT, R24, R47, P1 ;  /* 0x0000002f1800720c */ /* 0x000fe40000f26670 */
[----:B---3--:R-:W-:Y:S01]  /*10e50*/  LOP3.LUT R21, R17, 0x2, RZ, 0x3c, !PT ;  /* 0x0000000211157812 */ /* 0x008fe200078e3cff */
        /* <DEDUP_REMOVED lines=8> */
[----:B------:R4:W4:Y:S04]  /*10ee0*/  SHFL.IDX PT, R48, R30, R21, 0x1c1f ;  /* 0x001c1f151e307589 */ /* 0x00092800000e0000 */
[----:B------:R-:W-:Y:S01]  /*10ef0*/  SHFL.IDX PT, R31, R42, R17, 0x1c1f ;  /* 0x001c1f112a1f7589 */ /* 0x000fe200000e0000 */
[----:B--2---:R-:W-:Y:S01]  /*10f00*/  LOP3.LUT R40, R41, R10, RZ, 0x3c, !PT ;  /* 0x0000000a29287212 */ /* 0x004fe200078e3cff */
[----:B------:R-:W-:-:S02]  /*10f10*/  IMAD.MOV.U32 R41, RZ, RZ, R11 ;  /* 0x000000ffff297224 */ /* 0x000fc400078e000b */
[----:B------:R-:W-:Y:S04]  /*10f20*/  SHFL.IDX PT, R52, R52, R17, 0x1c1f ;  /* 0x001c1f1134347589 */ /* 0x000fe800000e0000 */
[----:B------:R-:W-:Y:S01]  /*10f30*/  SHFL.IDX PT, R60, R60, R17, 0x1c1f ;  /* 0x001c1f113c3c7589 */ /* 0x000fe200000e0000 */
[----:B0-----:R-:W-:-:S03]  /*10f40*/  SEL R12, R34, R25, P0 ;  /* 0x00000019220c7207 */ /* 0x001fc60000000000 */
[----:B------:R-:W0:Y:S01]  /*10f50*/  SHFL.IDX PT, R46, R44, R21, 0x1c1f ;  /* 0x001c1f152c2e7589 */ /* 0x000e2200000e0000 */
[----:B-1----:R-:W-:Y:S02]  /*10f60*/  SEL R24, R36, R27, P0 ;  /* 0x0000001b24187207 */ /* 0x002fe40000000000 */
[----:B------:R-:W-:Y:S01]  /*10f70*/  SEL R26, R27, R36, P0 ;  /* 0x000000241b1a7207 */ /* 0x000fe20000000000 */
[----:B------:R-:W1:Y:S01]  /*10f80*/  SHFL.IDX PT, R50, R50, R21, 0x1c1f ;  /* 0x001c1f1532327589 */ /* 0x000e6200000e0000 */
[----:B---3--:R-:W-:Y:S02]  /*10f90*/  SEL R28, R38, R29, P0 ;  /* 0x0000001d261c7207 */ /* 0x008fe40000000000 */
[----:B----4-:R-:W-:Y:S01]  /*10fa0*/  SEL R30, R29, R38, P0 ;  /* 0x000000261d1e7207 */ /* 0x010fe20000000000 */
[----:B------:R-:W2:Y:S01]  /*10fb0*/  SHFL.IDX PT, R17, R56, R21, 0x1c1f ;  /* 0x001c1f1538117589 */ /* 0x000ea200000e0000 */
[----:B------:R-:W-:-:S03]  /*10fc0*/  SEL R13, R33, R48, P0 ;  /* 0x00000030210d7207 */ /* 0x000fc60000000000 */
[----:B------:R3:W4:Y:S04]  /*10fd0*/  SHFL.IDX PT, R39, R54, R21, 0x1c1f ;  /* 0x001c1f1536277589 */ /* 0x00072800000e0000 */
[----:B------:R-:W-:Y:S04]  /*10fe0*/  SHFL.IDX PT, R42, R37, RZ, 0x1c1f ;  /* 0x001c1fff252a7589 */ /* 0x000fe800000e0000 */
[----:B------:R4:W-:Y:S01]  /*10ff0*/  SHFL.IDX PT, R44, R37, 0x1, 0x1c1f ;  /* 0x003c1f00252c7f89 */ /* 0x0009e200000e0000 */
[----:B---3--:R-:W-:Y:S02]  /*11000*/  LEA.HI.X R21, R14, UR7, R15, 0x2, P6 ;  /* 0x000000070e157c11 */ /* 0x008fe4000b0f140f */
[----:B------:R-:W-:-:S02]  /*11010*/  SEL R14, R25, R34, P0 ;  /* 0x00000022190e7207 */ /* 0x000fc40000000000 */
[----:B------:R-:W-:Y:S01]  /*11020*/  SEL R15, R48, R33, P0 ;  /* 0x00000021300f7207 */ /* 0x000fe20000000000 */
[----:B------:R-:W3:Y:S01]  /*11030*/  SHFL.IDX PT, R43, R21, RZ, 0x1c1f ;  /* 0x001c1fff152b7589 */ /* 0x000ee200000e0000 */
[----:B0-----:R-:W-:Y:S01]  /*11040*/  SEL R36, R31, R46, P0 ;  /* 0x0000002e1f247207 */ /* 0x001fe20000000000 */
[----:B------:R-:W-:Y:S01]  /*11050*/  IMAD.X R33, RZ, RZ, R11, P4 ;  /* 0x000000ffff217224 */ /* 0x000fe200020e060b */
[----:B------:R-:W-:Y:S01]  /*11060*/  SEL R38, R46, R31, P0 ;  /* 0x0000001f2e267207 */ /* 0x000fe20000000000 */
[----:B------:R-:W-:Y:S01]  /*11070*/  STSM.16.M88.4 [R55], R12 ;  /* 0x0000000c37007844 */ /* 0x000fe20000000200 */
[----:B-1----:R-:W-:Y:S02]  /*11080*/  SEL R25, R35, R50, P0 ;  /* 0x0000003223197207 */ /* 0x002fe40000000000 */
[----:B------:R-:W-:Y:S01]  /*11090*/  SEL R27, R50, R35, P0 ;  /* 0x00000023321b7207 */ /* 0x000fe20000000000 */
[----:B------:R0:W1:Y:S01]  /*110a0*/  SHFL.IDX PT, R45, R21, 0x1, 0x1c1f ;  /* 0x003c1f00152d7f89 */ /* 0x00006200000e0000 */
[----:B--2---:R-:W-:-:S02]  /*110b0*/  SEL R29, R52, R17, P0 ;  /* 0x00000011341d7207 */ /* 0x004fc40000000000 */
[----:B------:R-:W-:Y:S01]  /*110c0*/  SEL R31, R17, R52, P0 ;  /* 0x00000034111f7207 */ /* 0x000fe20000000000 */
[----:B------:R-:W-:Y:S01]  /*110d0*/  STSM.16.M88.4 [R53], R24 ;  /* 0x0000001835007844 */ /* 0x000fe20000000200 */
[----:B----4-:R-:W-:Y:S02]  /*110e0*/  SEL R37, R60, R39, P0 ;  /* 0x000000273c257207 */ /* 0x010fe40000000000 */
[----:B------:R-:W-:Y:S01]  /*110f0*/  SEL R39, R39, R60, P0 ;  /* 0x0000003c27277207 */ /* 0x000fe20000000000 */
[----:B------:R-:W-:Y:S01]  /*11100*/  STSM.16.M88.4 [R51], R28 ;  /* 0x0000001c33007844 */ /* 0x000fe20000000200 */
[----:B0-----:R-:W-:-:S03]  /*11110*/  IMAD.X R21, RZ, RZ, R11, P3 ;  /* 0x000000ffff157224 */ /* 0x001fc600018e060b */
[----:B------:R0:W-:Y:S01]  /*11120*/  STSM.16.M88.4 [R49], R36 ;  /* 0x0000002431007844 */ /* 0x0001e20000000200 */
[----:B------:R-:W-:Y:S01]  /*11130*/  BAR.SYNC.DEFER_BLOCKING 0x1, 0x180 ;  /* 0x0046000000007b1d */ /* 0x000fe20000010000 */
[----:B------:R-:W-:-:S07]  /*11140*/  IADD3 R17, P0, R10, 0x4800, RZ ;  /* 0x000048000a117810 */ /* 0x000fce0007f1e0ff */
[----:B0-----:R-:W0:Y:S01]  /*11150*/  @P2 LDC R37, c[0x0][0xbf0] ;  /* 0x0002fc00ff252b82 */ /* 0x001e220000000800 */
[----:B---3--:R2:W-:Y:S04]  /*11160*/  @!P5 ST.E desc[UR48][R42.64], R6 ;  /* 0x000000062a00d985 */ /* 0x0085e8000c101930 */
[----:B-1----:R1:W-:Y:S04]  /*11170*/  @!P1 ST.E desc[UR48][R44.64], R4 ;  /* 0x000000042c009985 */ /* 0x0023e8000c101930 */
[----:B------:R-:W3:Y:S04]  /*11180*/  LD.E.128 R12, desc[UR48][R40.64] ;  /* 0x00000030280c7980 */ /* 0x000ee8000c101d00 */
[----:B------:R-:W4:Y:S04]  /*11190*/  LD.E.128 R32, desc[UR48][R32.64] ;  /* 0x0000003020207980 */ /* 0x000f28000c101d00 */
[----:B------:R0:W4:Y:S01]  /*111a0*/  LD.E.128 R28, desc[UR48][R20.64] ;  /* 0x00000030141c7980 */ /* 0x000122000c101d00 */
[----:B------:R-:W-:Y:S01]  /*111b0*/  IMAD.X R25, RZ, RZ, R11, P0 ;  /* 0x000000ffff197224 */ /* 0x000fe200000e060b */
[----:B------:R-:W-:Y:S01]  /*111c0*/  UIMAD UR5, UR12, UR8, URZ ;  /* 0x000000080c0572a4 */ /* 0x000fe2000f8e023f */
[----:B------:R-:W1:Y:S01]  /*111d0*/  @P2 LDC R11, c[0x0][0xbec] ;  /* 0x0002fb00ff0b2b82 */ /* 0x000e620000000800 */
[----:B------:R-:W-:Y:S01]  /*111e0*/  LOP3.LUT R10, R17, 0x380, RZ, 0xc0, !PT ;  /* 0x00000380110a7812 */ /* 0x000fe200078ec0ff */
[----:B------:R-:W-:Y:S01]  /*111f0*/  VIADD R8, R8, UR41 ;  /* 0x0000002908087c36 */ /* 0x000fe20008000000 */
[----:B------:R-:W-:-:S02]  /*11200*/  UIMAD.WIDE.U32 UR6, UR40, UR8, URZ ;  /* 0x00000008280672a5 */ /* 0x000fc4000f8e003f */
[----:B------:R-:W-:Y:S01]  /*11210*/  UIMAD UR5, UR40, UR9, UR5 ;  /* 0x00000009280572a4 */ /* 0x000fe2000f8e0205 */
[----:B--2---:R-:W-:Y:S01]  /*11220*/  SHF.R.U64 R6, R10, 0x3, RZ ;  /* 0x000000030a067819 */ /* 0x004fe200000012ff */
[----:B------:R-:W-:Y:S02]  /*11230*/  UIMAD UR8, UR13, UR10, URZ ;  /* 0x0000000a0d0872a4 */ /* 0x000fe4000f8e023f */
[----:B------:R-:W-:Y:S01]  /*11240*/  UIADD3 UR7, UR7, UR5, URZ ;  /* 0x0000000507077290 */ /* 0x000fe2000fffe03f */
[----:B------:R-:W-:Y:S01]  /*11250*/  LOP3.LUT R24, R6, R17, RZ, 0x3c, !PT ;  /* 0x0000001106187212 */ /* 0x000fe200078e3cff */
[----:B------:R-:W-:Y:S01]  /*11260*/  IMAD.MOV.U32 R17, RZ, RZ, R8 ;  /* 0x000000ffff117224 */ /* 0x000fe200078e0008 */
[----:B------:R-:W-:Y:S02]  /*11270*/  UIMAD UR5, UR39, UR11, UR8 ;  /* 0x0000000b270572a4 */ /* 0x000fe4000f8e0208 */
[----:B------:R-:W-:Y:S01]  /*11280*/  UIMAD.WIDE.U32 UR6, UR39, UR10, UR6 ;  /* 0x0000000a270672a5 */ /* 0x000fe2000f8e0006 */
[----:B------:R-:W-:Y:S01]  /*11290*/  ULDC.64 UR8, c[0x0][0xae0] ;  /* 0x0002b80000087ab9 */ /* 0x000fe20000000a00 */
[----:B------:R-:W5:Y:S02]  /*112a0*/  LD.E.128 R24, desc[UR48][R24.64] ;  /* 0x0000003018187980 */ /* 0x000f64000c101d00 */
[----:B------:R-:W-:Y:S01]  /*112b0*/  UIADD3 UR5, UR7, UR5, URZ ;  /* 0x0000000507057290 */ /* 0x000fe2000fffe03f */
[----:B------:R-:W-:-:S02]  /*112c0*/  VIADD R7, R7, 0x13220 ;  /* 0x0001322007077836 */ /* 0x000fc40000000000 */
[----:B------:R-:W-:Y:S01]  /*112d0*/  IMAD.U32 R10, RZ, RZ, UR6 ;  /* 0x00000006ff0a7e24 */ /* 0x000fe2000f8e00ff */
[----:B------:R-:W-:Y:S01]  /*112e0*/  @!PT LDS RZ, [RZ] ;  /* 0x00000000fffff984 */ /* 0x000fe20000000800 */
[----:B------:R-:W-:Y:S01]  /*112f0*/  @!PT LDS RZ, [RZ] ;  /* 0x00000000fffff984 */ /* 0x000fe20000000800 */
[----:B------:R-:W-:Y:S01]  /*11300*/  @!PT LDS RZ, [RZ] ;  /* 0x00000000fffff984 */ /* 0x000fe20000000800 */
[----:B------:R-:W-:Y:S01]  /*11310*/  @!PT LDS RZ, [RZ] ;  /* 0x00000000fffff984 */ /* 0x000fe20000000800 */
[----:B------:R2:W-:Y:S06]  /*11320*/  MEMBAR.ALL.CTA ;  /* 0x0000000000007992 */ /* 0x0005ec0000008000 */
[----:B--2---:R-:W2:Y:S01]  /*11330*/  FENCE.VIEW.ASYNC.S ;  /* 0x00000000000073c6 */ /* 0x004ea20000000000 */
[----:B-1----:R-:W-:Y:S01]  /*11340*/  @P2 IMAD.HI.U32 R4, R8, R11, RZ ;  /* 0x0000000b08042227 */ /* 0x002fe200078e00ff */
[----:B------:R-:W-:-:S03]  /*11350*/  PRMT R7, RZ, 0x654, R7 ;  /* 0x00000654ff077816 */ /* 0x000fc60000000007 */
[----:B------:R-:W-:Y:S01]  /*11360*/  IMAD.U32 R11, RZ, RZ, UR7 ;  /* 0x00000007ff0b7e24 */ /* 0x000fe2000f8e00ff */
[----:B0-----:R-:W-:Y:S01]  /*11370*/  @P2 SHF.R.U32.HI R17, RZ, R37, R4 ;  /* 0x00000025ff112219 */ /* 0x001fe20000011604 */
[----:B------:R-:W-:Y:S01]  /*11380*/  IMAD.U32 R11, RZ, RZ, UR5 ;  /* 0x00000005ff0b7e24 */ /* 0x000fe2000f8e00ff */
[----:B------:R-:W-:Y:S01]  /*11390*/  ULDC.64 UR6, c[0x0][0xad8] ;  /* 0x0002b60000067ab9 */ /* 0x000fe20000000a00 */
[----:B------:R-:W-:Y:S01]  /*113a0*/  ULDC UR5, c[0x0][0xac8] ;  /* 0x0002b20000057ab9 */ /* 0x000fe20000000800 */
[--C-:B------:R-:W-:Y:S01]  /*113b0*/  SHF.R.S32.HI R4, RZ, 0x1f, R17.reuse ;  /* 0x0000001fff047819 */ /* 0x100fe20000011411 */
[----:B------:R-:W-:-:S04]  /*113c0*/  IMAD.MOV R6, RZ, RZ, -R17 ;  /* 0x000000ffff067224 */ /* 0x000fc800078e0a11 */
[----:B------:R-:W-:Y:S02]  /*113d0*/  IMAD R4, R4, UR8, RZ ;  /* 0x0000000804047c24 */ /* 0x000fe4000f8e02ff */
[----:B------:R-:W-:Y:S02]  /*113e0*/  IMAD R21, R9, R6, R8 ;  /* 0x0000000609157224 */ /* 0x000fe400078e0208 */
[C---:B------:R-:W-:Y:S02]  /*113f0*/  IMAD R37, R17.reuse, UR9, R4 ;  /* 0x0000000911257c24 */ /* 0x040fe4000f8e0204 */
[----:B------:R-:W-:Y:S01]  /*11400*/  IMAD.WIDE.U32 R8, R17, UR8, R10 ;  /* 0x0000000811087c25 */ /* 0x000fe2000f8e000a */
[----:B------:R-:W-:Y:S01]  /*11410*/  SHF.R.S32.HI R4, RZ, 0x1f, R21 ;  /* 0x0000001fff047819 */ /* 0x000fe20000011415 */
[----:B--2---:R0:W-:Y:S02]  /*11420*/  SYNCS.ARRIVE.TRANS64.RED.A1T0 RZ, [R7+URZ], RZ ;  /* 0x000000ff07ff79a7 */ /* 0x0041e4000810043f */
[----:B------:R-:W-:-:S02]  /*11430*/  IMAD.IADD R9, R9, 0x1, R37 ;  /* 0x0000000109097824 */ /* 0x000fc400078e0225 */
[----:B------:R-:W-:Y:S02]  /*11440*/  IMAD R4, R4, UR6, RZ ;  /* 0x0000000604047c24 */ /* 0x000fe4000f8e02ff */
[----:B------:R-:W-:-:S04]  /*11450*/  IMAD.WIDE.U32 R8, R21, UR6, R8 ;  /* 0x0000000615087c25 */ /* 0x000fc8000f8e0008 */
[----:B------:R-:W-:Y:S01]  /*11460*/  IMAD R11, R21, UR7, R4 ;  /* 0x00000007150b7c24 */ /* 0x000fe2000f8e0204 */
[----:B------:R-:W-:Y:S01]  /*11470*/  ULDC.64 UR6, c[0x0][0xa80] ;  /* 0x0002a00000067ab9 */ /* 0x000fe20000000a00 */
[----:B------:R-:W-:Y:S02]  /*11480*/  VIADD R10, R5, UR41 ;  /* 0x00000029050a7c36 */ /* 0x000fe40008000000 */
[----:B------:R-:W-:Y:S01]  /*11490*/  IMAD.IADD R9, R9, 0x1, R11 ;  /* 0x0000000109097824 */ /* 0x000fe200078e020b */
[----:B------:R-:W-:Y:S01]  /*114a0*/  LEA R11, P0, R8, UR6, 0x1 ;  /* 0x00000006080b7c11 */ /* 0x000fe2000f8008ff */
[C---:B------:R-:W-:Y:S02]  /*114b0*/  VIADD R4, R10.reuse, 0x30 ;  /* 0x000000300a047836 */ /* 0x040fe40000000000 */
[----:B------:R-:W-:Y:S01]  /*114c0*/  VIADD R6, R10, 0x60 ;  /* 0x000000600a067836 */ /* 0x000fe20000000000 */
[----:B------:R-:W-:Y:S01]  /*114d0*/  LEA.HI.X R17, R8, UR7, R9, 0x1, P0 ;  /* 0x0000000708117c11 */ /* 0x000fe200080f0c09 */
[----:B------:R-:W1:Y:S01]  /*114e0*/  SHFL.IDX PT, R21, R11, RZ, 0x181f ;  /* 0x00181fff0b157589 */ /* 0x000e6200000e0000 */
[----:B------:R-:W-:-:S03]  /*114f0*/  ISETP.GE.AND P0, PT, R0, UR5, PT ;  /* 0x0000000500007c0c */ /* 0x000fc6000bf06270 */
[----:B------:R-:W2:Y:S01]  /*11500*/  SHFL.IDX PT, R37, R11, 0x1, 0x181f ;  /* 0x00381f000b257f89 */ /* 0x000ea200000e0000 */
[CC--:B------:R-:W-:Y:S01]  /*11510*/  ISETP.GE.OR P1, PT, R10.reuse, R47.reuse, P0 ;  /* 0x0000002f0a00720c */ /* 0x0c0fe20000726670 */
[----:B------:R-:W-:Y:S01]  /*11520*/  VIADD R10, R10, 0x90 ;  /* 0x000000900a0a7836 */ /* 0x000fe20000000000 */
[-C--:B------:R-:W-:Y:S01]  /*11530*/  ISETP.GE.OR P2, PT, R4, R47.reuse, P0 ;  /* 0x0000002f0400720c */ /* 0x080fe20000746670 */
[----:B------:R-:W0:Y:S01]  /*11540*/  SHFL.IDX PT, R39, R11, 0x2, 0x181f ;  /* 0x00581f000b277f89 */ /* 0x000e2200000e0000 */
[-C--:B------:R-:W-:Y:S02]  /*11550*/  ISETP.GE.OR P3, PT, R6, R47.reuse, P0 ;  /* 0x0000002f0600720c */ /* 0x080fe40000766670 */
[----:B------:R-:W-:Y:S01]  /*11560*/  ISETP.GE.OR P0, PT, R10, R47, P0 ;  /* 0x0000002f0a00720c */ /* 0x000fe20000706670 */
[----:B------:R-:W0:Y:S04]  /*11570*/  SHFL.IDX PT, R9, R17, RZ, 0x181f ;  /* 0x00181fff11097589 */ /* 0x000e2800000e0000 */
[----:B------:R-:W0:Y:S04]  /*11580*/  SHFL.IDX PT, R20, R17, 0x1, 0x181f ;  /* 0x00381f0011147f89 */ /* 0x000e2800000e0000 */
[----:B------:R-:W0:Y:S01]  /*11590*/  SHFL.IDX PT, R36, R17, 0x2, 0x181f ;  /* 0x00581f0011247f89 */ /* 0x000e2200000e0000 */
[----:B-1----:R-:W-:-:S03]  /*115a0*/  @!P1 LEA R4, P4, R0, R21, 0x1 ;  /* 0x0000001500049211 */ /* 0x002fc600078808ff */
[----:B------:R-:W1:Y:S01]  /*115b0*/  SHFL.IDX PT, R11, R11, 0x3, 0x181f ;  /* 0x00781f000b0b7f89 */ /* 0x000e6200000e0000 */
[----:B--2---:R-:W-:-:S03]  /*115c0*/  @!P2 LEA R6, P5, R0, R37, 0x1 ;  /* 0x000000250006a211 */ /* 0x004fc600078a08ff */
[----:B------:R-:W2:Y:S01]  /*115d0*/  SHFL.IDX PT, R17, R17, 0x3, 0x181f ;  /* 0x00781f0011117f89 */ /* 0x000ea200000e0000 */
[C---:B0-----:R-:W-:Y:S02]  /*115e0*/  @!P3 LEA R8, P6, R0.reuse, R39, 0x1 ;  /* 0x000000270008b211 */ /* 0x041fe400078c08ff */
[C-C-:B------:R-:W-:Y:S02]  /*115f0*/  @!P1 LEA.HI.X R5, R0.reuse, R9, R3.reuse, 0x1, P4 ;  /* 0x0000000900059211 */ /* 0x140fe400020f0c03 */
[C-C-:B------:R-:W-:Y:S02]  /*11600*/  @!P2 LEA.HI.X R7, R0.reuse, R20, R3.reuse, 0x1, P5 ;  /* 0x000000140007a211 */ /* 0x140fe400028f0c03 */
[----:B------:R-:W-:Y:S01]  /*11610*/  @!P3 LEA.HI.X R9, R0, R36, R3, 0x1, P6 ;  /* 0x000000240009b211 */ /* 0x000fe200030f0c03 */
[----:B---3--:R0:W-:Y:S04]  /*11620*/  @!P1 ST.E.128 desc[UR48][R4.64], R12 ;  /* 0x0000000c04009985 */ /* 0x0081e8000c101d30 */
[----:B----4-:R0:W-:Y:S04]  /*11630*/  @!P2 ST.E.128 desc[UR48][R6.64], R32 ;  /* 0x000000200600a985 */ /* 0x0101e8000c101d30 */
[----:B------:R0:W-:Y:S01]  /*11640*/  @!P3 ST.E.128 desc[UR48][R8.64], R28 ;  /* 0x0000001c0800b985 */ /* 0x0001e2000c101d30 */
[----:B-12---:R-:W-:Y:S05]  /*11650*/  @P0 BRA `(.L_x_11470) ;  /* 0x0000000400e00947 */ /* 0x006fea0003800000 */
[----:B0-----:R-:W-:-:S04]  /*11660*/  LEA R4, P0, R0, R11, 0x1 ;  /* 0x0000000b00047211 */ /* 0x001fc800078008ff */
[----:B------:R-:W-:-:S05]  /*11670*/  LEA.HI.X R5, R0, R17, R3, 0x1, P0 ;  /* 0x0000001100057211 */ /* 0x000fca00000f0c03 */
[----:B-----5:R2:W-:Y:S01]  /*11680*/  ST.E.128 desc[UR48][R4.64], R24 ;  /* 0x0000001804007985 */ /* 0x0205e2000c101d30 */
[----:B------:R-:W-:Y:S05]  /*11690*/  BRA `(.L_x_11470) ;  /* 0x0000000400d07947 */ /* 0x000fea0003800000 */
.L_x_11469:
        /* <DEDUP_REMOVED lines=49> */
.L_x_11472:
[----:B------:R-:W-:Y:S05]  /*119b0*/  BSYNC B1 ;  /* 0x0000000000017941 */ /* 0x000fea0003800000 */
.L_x_11471:
[----:B------:R-:W-:Y:S01]  /*119c0*/  ULDC.64 UR10, c[0x0][0xae8] ;  /* 0x0002ba00000a7ab9 */ /* 0x000fe20000000a00 */
[----:B------:R-:W-:Y:S01]  /*119d0*/  VIADD R10, R10, UR41 ;  /* 0x000000290a0a7c36 */ /* 0x000fe20008000000 */
[----:B------:R-:W-:Y:S01]  /*119e0*/  UIMAD UR5, UR8, UR10, URZ ;  /* 0x0000000a080572a4 */ /* 0x000fe2000f8e023f */
[----:B--2---:R-:W-:Y:S01]  /*119f0*/  VIADD R8, R5, UR41 ;  /* 0x0000002905087c36 */ /* 0x004fe20008000000 */
[----:B------:R-:W-:Y:S01]  /*11a00*/  UIMAD.WIDE.U32 UR6, UR40, UR10, URZ ;  /* 0x0000000a280672a5 */ /* 0x000fe2000f8e003f */
[----:B0-----:R-:W-:Y:S01]  /*11a10*/  @P1 IMAD.HI.U32 R4, R10, R13, RZ ;  /* 0x0000000d0a041227 */ /* 0x001fe200078e00ff */
[----:B------:R-:W-:-:S03]  /*11a20*/  UIMAD UR5, UR40, UR11, UR5 ;  /* 0x0000000b280572a4 */ /* 0x000fc6000f8e0205 */
[----:B------:R-:W-:Y:S01]  /*11a30*/  ULDC.64 UR10, c[0x0][0xaf0] ;  /* 0x0002bc00000a7ab9 */ /* 0x000fe20000000a00 */
[----:B------:R-:W-:Y:S01]  /*11a40*/  UIADD3 UR7, UR7, UR5, URZ ;  /* 0x0000000507077290 */ /* 0x000fe2000fffe03f */
[----:B------:R-:W-:Y:S01]  /*11a50*/  IMAD.MOV.U32 R9, RZ, RZ, R10 ;  /* 0x000000ffff097224 */ /* 0x000fe200078e000a */
        /* <DEDUP_REMOVED lines=25> */
[----:B------:R-:W-:Y:S01]  /*11bf0*/  ULDC UR6, c[0x0][0xa88] ;  /* 0x0002a20000067ab9 */ /* 0x000fe20000000800 */
[----:B------:R-:W-:Y:S02]  /*11c00*/  VIADD R4, R8, 0x30 ;  /* 0x0000003008047836 */ /* 0x000fe40000000000 */
[----:B------:R-:W-:Y:S01]  /*11c10*/  LEA.HI.X R10, R6, UR7, R5, 0x1, P0 ;  /* 0x00000007060a7c11 */ /* 0x000fe200080f0c05 */
[----:B------:R-:W0:Y:S01]  /*11c20*/  SHFL.IDX PT, R11, R7, RZ, 0x181f ;  /* 0x00181fff070b7589 */ /* 0x000e2200000e0000 */
[----:B------:R-:W-:Y:S01]  /*11c30*/  IMAD R25, R12, UR6, RZ ;  /* 0x000000060c197c24 */ /* 0x000fe2000f8e02ff */
[----:B------:R-:W-:Y:S01]  /*11c40*/  ISETP.GE.AND P0, PT, R0, UR5, PT ;  /* 0x0000000500007c0c */ /* 0x000fe2000bf06270 */
[C---:B------:R-:W-:Y:S01]  /*11c50*/  VIADD R5, R8.reuse, 0x60 ;  /* 0x0000006008057836 */ /* 0x040fe20000000000 */
[----:B------:R-:W1:Y:S01]  /*11c60*/  SHFL.IDX PT, R13, R7, 0x1, 0x181f ;  /* 0x00381f00070d7f89 */ /* 0x000e6200000e0000 */
[C---:B------:R-:W-:Y:S01]  /*11c70*/  VIADD R6, R8.reuse, 0x90 ;  /* 0x0000009008067836 */ /* 0x040fe20000000000 */
[----:B------:R-:W-:-:S02]  /*11c80*/  ISETP.GE.OR P3, PT, R8, R25, P0 ;  /* 0x000000190800720c */ /* 0x000fc40000766670 */
[----:B------:R-:W2:Y:S01]  /*11c90*/  SHFL.IDX PT, R15, R7, 0x2, 0x181f ;  /* 0x00581f00070f7f89 */ /* 0x000ea200000e0000 */
[-C--:B------:R-:W-:Y:S02]  /*11ca0*/  ISETP.GE.OR P2, PT, R4, R25.reuse, P0 ;  /* 0x000000190400720c */ /* 0x080fe40000746670 */
[-C--:B------:R-:W-:Y:S01]  /*11cb0*/  ISETP.GE.OR P1, PT, R5, R25.reuse, P0 ;  /* 0x000000190500720c */ /* 0x080fe20000726670 */
[----:B------:R-:W3:Y:S01]  /*11cc0*/  SHFL.IDX PT, R9, R10, RZ, 0x181f ;  /* 0x00181fff0a097589 */ /* 0x000ee200000e0000 */
[----:B------:R-:W-:-:S03]  /*11cd0*/  ISETP.GE.OR P0, PT, R6, R25, P0 ;  /* 0x000000190600720c */ /* 0x000fc60000706670 */
[----:B------:R-:W4:Y:S04]  /*11ce0*/  SHFL.IDX PT, R21, R7, 0x3, 0x181f ;  /* 0x00781f0007157f89 */ /* 0x000f2800000e0000 */
[----:B------:R-:W5:Y:S04]  /*11cf0*/  SHFL.IDX PT, R12, R10, 0x1, 0x181f ;  /* 0x00381f000a0c7f89 */ /* 0x000f6800000e0000 */
[----:B------:R-:W5:Y:S01]  /*11d00*/  SHFL.IDX PT, R14, R10, 0x2, 0x181f ;  /* 0x00581f000a0e7f89 */ /* 0x000f6200000e0000 */
[----:B0-----:R-:W-:-:S03]  /*11d10*/  @!P3 LEA R4, P6, R0, R11, 0x1 ;  /* 0x0000000b0004b211 */ /* 0x001fc600078c08ff */
[----:B------:R4:W0:Y:S01]  /*11d20*/  SHFL.IDX PT, R17, R10, 0x3, 0x181f ;  /* 0x00781f000a117f89 */ /* 0x00082200000e0000 */
[C---:B-1----:R-:W-:Y:S02]  /*11d30*/  @!P2 LEA R6, P5, R0.reuse, R13, 0x1 ;  /* 0x0000000d0006a211 */ /* 0x042fe400078a08ff */
[C---:B--2---:R-:W-:Y:S02]  /*11d40*/  @!P1 LEA R8, P4, R0.reuse, R15, 0x1 ;  /* 0x0000000f00089211 */ /* 0x044fe400078808ff */
[C---:B---3--:R-:W-:Y:S02]  /*11d50*/  @!P3 LEA.HI.X R5, R0.reuse, R9, R3, 0x1, P6 ;  /* 0x000000090005b211 */ /* 0x048fe400030f0c03 */
[----:B----4-:R-:W-:-:S03]  /*11d60*/  @!P0 LEA R10, P6, R0, R21, 0x1 ;  /* 0x00000015000a8211 */ /* 0x010fc600078c08ff */
[----:B------:R1:W-:Y:S01]  /*11d70*/  @!P3 ST.E.128 desc[UR48][R4.64], RZ ;  /* 0x000000ff0400b985 */ /* 0x0003e2000c101d30 */
[C-C-:B-----5:R-:W-:Y:S02]  /*11d80*/  @!P2 LEA.HI.X R7, R0.reuse, R12, R3.reuse, 0x1, P5 ;  /* 0x0000000c0007a211 */ /* 0x160fe400028f0c03 */
[----:B------:R-:W-:-:S03]  /*11d90*/  @!P1 LEA.HI.X R9, R0, R14, R3, 0x1, P4 ;  /* 0x0000000e00099211 */ /* 0x000fc600020f0c03 */
[----:B------:R1:W-:Y:S01]  /*11da0*/  @!P2 ST.E.128 desc[UR48][R6.64], RZ ;  /* 0x000000ff0600a985 */ /* 0x0003e2000c101d30 */
[----:B0-----:R-:W-:-:S03]  /*11db0*/  @!P0 LEA.HI.X R11, R0, R17, R3, 0x1, P6 ;  /* 0x00000011000b8211 */ /* 0x001fc600030f0c03 */
[----:B------:R1:W-:Y:S04]  /*11dc0*/  @!P1 ST.E.128 desc[UR48][R8.64], RZ ;  /* 0x000000ff08009985 */ /* 0x0003e8000c101d30 */
[----:B------:R1:W-:Y:S02]  /*11dd0*/  @!P0 ST.E.128 desc[UR48][R10.64], RZ ;  /* 0x000000ff0a008985 */ /* 0x0003e4000c101d30 */
.L_x_11470:
[----:B------:R-:W-:Y:S05]  /*11de0*/  BSYNC B0 ;  /* 0x0000000000007941 */ /* 0x000fea0003800000 */
.L_x_11468:
[----:B------:R-:W-:Y:S02]  /*11df0*/  ULDC UR5, c[0x0][0xc38] ;  /* 0x00030e0000057ab9 */ /* 0x000fe40000000800 */
[----:B------:R-:W-:-:S06]  /*11e00*/  UISETP.GE.AND UP0, UPT, UR4, UR5, UPT ;  /* 0x000000050400728c */ /* 0x000fcc000bf06270 */
[----:B------:R-:W-:-:S13]  /*11e10*/  PLOP3.LUT P0, PT, PT, PT, UP0, 0x80, 0x0 ;  /* 0x000000000000781c */ /* 0x000fda0003f0f008 */
[----:B------:R-:W-:Y:S05]  /*11e20*/  @!P0 BRA `(.L_x_11473) ;  /* 0xfffffeec00a88947 */ /* 0x000fea000383ffff */
[----:B------:R-:W-:Y:S05]  /*11e30*/  EXIT ;  /* 0x000000000000794d */ /* 0x000fea0003800000 */
.L_x_11383:
[----:B------:R-:W-:-:S08]  /*11e40*/  NOP ;  /* 0x0000000000007918 */ /* 0x000fd00000000000 */
[----:B------:R-:W0:-:S00]  /*11e50*/  USETMAXREG.DEALLOC.CTAPOOL 0x20 ;  /* 0x00000020000079c8 */ /* 0x000e0000080e0500 */
[----:B0-----:R-:W-:-:S06]  /*11e60*/  LOP3.LUT R0, R0, 0x3, RZ, 0xc0, !PT ;  /* 0x0000000300007812 */ /* 0x001fcc00078ec0ff */
[----:B------:R-:W0:Y:S01]  /*11e70*/  S2UR UR6, SR_CTAID.X ;  /* 0x00000000000679c3 */ /* 0x000e220000002500 */
[----:B------:R-:W-:Y:S01]  /*11e80*/  LOP3.LUT R16, R16, 0xfffffffb, RZ, 0xc0, !PT ;  /* 0xfffffffb10107812 */ /* 0x000fe200078ec0ff */
[----:B------:R-:W-:Y:S01]  /*11e90*/  IMAD.MOV.U32 R19, RZ, RZ, RZ ;  /* 0x000000ffff137224 */ /* 0x000fe200078e00ff */
[----:B------:R1:W2:Y:S01]  /*11ea0*/  SHFL.IDX PT, R2, R0, RZ, 0x1f ;  /* 0x00001fff00027589 */ /* 0x0002a200000e0000 */
[----:B------:R-:W-:Y:S02]  /*11eb0*/  IMAD.MOV.U32 R22, RZ, RZ, 0x1 ;  /* 0x00000001ff167424 */ /* 0x000fe400078e00ff */
[----:B------:R-:W-:Y:S02]  /*11ec0*/  IMAD.MOV.U32 R29, RZ, RZ, RZ ;  /* 0x000000ffff1d7224 */ /* 0x000fe400078e00ff */
[----:B-1----:R-:W0:Y:S01]  /*11ed0*/  LDC R0, c[0x0][0xc38] ;  /* 0x00030e00ff007b82 */ /* 0x002e220000000800 */
[----:B--2---:R-:W-:-:S13]  /*11ee0*/  ISETP.NE.AND P0, PT, R2, RZ, PT ;  /* 0x000000ff0200720c */ /* 0x004fda0003f05270 */
[----:B------:R-:W-:Y:S01]  /*11ef0*/  @P0 LOP3.LUT R16, R16, 0x4, RZ, 0xfc, !PT ;  /* 0x0000000410100812 */ /* 0x000fe200078efcff */
[----:B------:R-:W-:Y:S06]  /*11f00*/  @P0 BAR.ARV 0x4, 0x200 ;  /* 0x0108000000000b1d */ /* 0x000fec0000002000 */
[----:B0-----:R-:W-:-:S13]  /*11f10*/  ISETP.LE.AND P0, PT, R0, UR6, PT ;  /* 0x0000000600007c0c */ /* 0x001fda000bf03270 */
[----:B------:R-:W-:Y:S05]  /*11f20*/  @P0 BRA `(.L_x_11474) ;  /* 0x0000003400480947 */ /* 0x000fea0003800000 */
[----:B------:R-:W0:Y:S01]  /*11f30*/  S2UR UR5, SR_CgaCtaId ;  /* 0x00000000000579c3 */ /* 0x000e220000008800 */
[C---:B------:R-:W-:Y:S01]  /*11f40*/  LOP3.LUT R10, R23.reuse, 0x7f, RZ, 0xc0, !PT ;  /* 0x0000007f170a7812 */ /* 0x040fe200078ec0ff */
[C---:B------:R-:W-:Y:S01]  /*11f50*/  IMAD.SHL.U32 R26, R23.reuse, 0x40, RZ ;  /* 0x00000040171a7824 */ /* 0x040fe200078e00ff */
[----:B------:R-:W-:Y:S01]  /*11f60*/  SHF.R.U32.HI R3, RZ, 0x1, R23 ;  /* 0x00000001ff037819 */ /* 0x000fe20000011617 */
[C---:B------:R-:W-:Y:S01]  /*11f70*/  IMAD.SHL.U32 R2, R23.reuse, 0x10, RZ ;  /* 0x0000001017027824 */ /* 0x040fe200078e00ff */
[----:B------:R-:W-:Y:S01]  /*11f80*/  UMOV UR4, 0x400 ;  /* 0x0000040000047882 */ /* 0x000fe20000000000 */
[----:B------:R-:W-:Y:S01]  /*11f90*/  IMAD.SHL.U32 R5, R10, 0x10, RZ ;  /* 0x000000100a057824 */ /* 0x000fe200078e00ff */
[----:B------:R-:W-:Y:S01]  /*11fa0*/  LOP3.LUT R4, R26, 0x180, RZ, 0xc0, !PT ;  /* 0x000001801a047812 */ /* 0x000fe200078ec0ff */
[C---:B------:R-:W-:Y:S01]  /*11fb0*/  IMAD.SHL.U32 R7, R23.reuse, 0x2, RZ ;  /* 0x0000000217077824 */ /* 0x040fe200078e00ff */
[----:B------:R-:W-:Y:S01]  /*11fc0*/  LOP3.LUT R6, R2, 0x1b0, RZ, 0xc0, !PT ;  /* 0x000001b002067812 */ /* 0x000fe200078ec0ff */
[C---:B------:R-:W-:Y:S01]  /*11fd0*/  IMAD.SHL.U32 R0, R23.reuse, 0x20, RZ ;  /* 0x0000002017007824 */ /* 0x040fe200078e00ff */
[----:B------:R-:W-:Y:S01]  /*11fe0*/  LOP3.LUT R3, R4, 0x30, R3, 0xf8, !PT ;  /* 0x0000003004037812 */ /* 0x000fe200078ef803 */
[----:B------:R-:W-:Y:S01]  /*11ff0*/  IMAD.SHL.U32 R4, R23, 0x8, RZ ;  /* 0x0000000817047824 */ /* 0x000fe200078e00ff */
[----:B------:R-:W-:Y:S01]  /*12000*/  LOP3.LUT R5, R5, 0x600, RZ, 0xc0, !PT ;  /* 0x0000060005057812 */ /* 0x000fe200078ec0ff */
[----:B------:R-:W-:Y:S01]  /*12010*/  IMAD.SHL.U32 R9, R23, 0x4, RZ ;  /* 0x0000000417097824 */ /* 0x000fe200078e00ff */
[----:B------:R-:W-:Y:S01]  /*12020*/  LOP3.LUT R8, R6, 0x30, R7, 0x78, !PT ;  /* 0x0000003006087812 */ /* 0x000fe200078e7807 */
[----:B------:R-:W-:Y:S01]  /*12030*/  IMAD.U32 R27, RZ, RZ, UR6 ;  /* 0x00000006ff1b7e24 */ /* 0x000fe2000f8e00ff */
[----:B------:R-:W-:Y:S01]  /*12040*/  LOP3.LUT R6, R0, 0x80, RZ, 0xc0, !PT ;  /* 0x0000008000067812 */ /* 0x000fe200078ec0ff */
[----:B------:R-:W-:Y:S01]  /*12050*/  IMAD.MOV.U32 R22, RZ, RZ, 0x1 ;  /* 0x00000001ff167424 */ /* 0x000fe200078e00ff */
[C---:B------:R-:W-:Y:S01]  /*12060*/  LOP3.LUT R7, R5.reuse, 0x60, R0, 0xf8, !PT ;  /* 0x0000006005077812 */ /* 0x040fe200078ef800 */
[----:B------:R-:W-:Y:S01]  /*12070*/  IMAD.MOV.U32 R29, RZ, RZ, RZ ;  /* 0x000000ffff1d7224 */ /* 0x000fe200078e00ff */
[----:B------:R-:W-:Y:S01]  /*12080*/  LOP3.LUT R5, R5, 0x40, R2, 0xf8, !PT ;  /* 0x0000004005057812 */ /* 0x000fe200078ef802 */
[----:B------:R-:W-:Y:S01]  /*12090*/  IMAD.MOV.U32 R19, RZ, RZ, RZ ;  /* 0x000000ffff137224 */ /* 0x000fe200078e00ff */
[----:B------:R-:W-:Y:S01]  /*120a0*/  LOP3.LUT R3, R3, 0x30, R4, 0x78, !PT ;  /* 0x0000003003037812 */ /* 0x000fe200078e7804 */
[----:B0-----:R-:W-:Y:S01]  /*120b0*/  ULEA UR4, UR5, UR4, 0x18 ;  /* 0x0000000405047291 */ /* 0x001fe2000f8ec03f */
[----:B------:R-:W-:Y:S01]  /*120c0*/  LOP3.LUT R6, R6, 0x10, R23, 0xf8, !PT ;  /* 0x0000001006067812 */ /* 0x000fe200078ef817 */
[----:B------:R-:W-:Y:S01]  /*120d0*/  ULOP3.LUT UR39, UR38, 0x1, URZ, 0xfc, !UPT ;  /* 0x0000000126277892 */ /* 0x000fe2000f8efc3f */
[----:B------:R-:W-:Y:S01]  /*120e0*/  LOP3.LUT R5, R5, R8, RZ, 0xfc, !PT ;  /* 0x0000000805057212 */ /* 0x000fe200078efcff */
[----:B------:R-:W-:Y:S01]  /*120f0*/  ULOP3.LUT UR45, UR38, 0x2, URZ, 0xfc, !UPT ;  /* 0x00000002262d7892 */ /* 0x000fe2000f8efc3f */
[----:B------:R-:W-:Y:S01]  /*12100*/  LOP3.LUT R26, R3, 0x640, R26, 0xf8, !PT ;  /* 0x00000640031a7812 */ /* 0x000fe200078ef81a */
[----:B------:R-:W-:Y:S01]  /*12110*/  IMAD.U32 R18, RZ, RZ, UR4 ;  /* 0x00000004ff127e24 */ /* 0x000fe2000f8e00ff */
[----:B------:R-:W-:Y:S01]  /*12120*/  LOP3.LUT R6, R6, 0x10, R9, 0x78, !PT ;  /* 0x0000001006067812 */ /* 0x000fe200078e7809 */
[----:B------:R-:W-:Y:S01]  /*12130*/  ULDC UR43, c[0x0][0xc] ;  /* 0x00000300002b7ab9 */ /* 0x000fe20000000800 */
[----:B------:R-:W-:Y:S01]  /*12140*/  LOP3.LUT R7, R7, 0x100, R0, 0xf8, !PT ;  /* 0x0000010007077812 */ /* 0x000fe200078ef800 */
[----:B------:R-:W-:Y:S01]  /*12150*/  IMAD.IADD R28, R18, 0x1, R5 ;  /* 0x00000001121c7824 */ /* 0x000fe200078e0205 */
[----:B------:R-:W-:Y:S01]  /*12160*/  SHF.R.U32.HI R3, RZ, 0x2, R10 ;  /* 0x00000002ff037819 */ /* 0x000fe2000001160a */
[----:B------:R-:W-:Y:S01]  /*12170*/  ULDC.64 UR50, c[0x0][0x198] ;  /* 0x0000660000327ab9 */ /* 0x000fe20000000a00 */
[----:B------:R-:W-:-:S02]  /*12180*/  LOP3.LUT R25, R7, R6, RZ, 0xfc, !PT ;  /* 0x0000000607197212 */ /* 0x000fc400078efcff */
[----:B------:R-:W-:-:S07]  /*12190*/  LOP3.LUT R0, R3, 0x60, R0, 0xf8, !PT ;  /* 0x0000006003007812 */ /* 0x000fce00078ef800 */
.L_x_11539:
[----:B------:R-:W-:Y:S01]  /*121a0*/  ULDC UR8, c[0x0][0xc60] ;  /* 0x0003180000087ab9 */ /* 0x000fe20000000800 */
[C---:B------:R-:W-:Y:S01]  /*121b0*/  R2UR UR7, R27.reuse ;  /* 0x000000001b0772ca */ /* 0x040fe200000e0000 */
[----:B------:R-:W-:Y:S01]  /*121c0*/  UISETP.NE.AND UP0, UPT, UR8, 0x1, UPT ;  /* 0x000000010800788c */ /* 0x000fe2000bf05270 */
[----:B------:R-:W-:-:S10]  /*121d0*/  R2UR UR6, R27 ;  /* 0x000000001b0672ca */ /* 0x000fd400000e0000 */
        /* <DEDUP_REMOVED lines=18> */
.L_x_11475:
[----:B------:R-:W-:Y:S01]  /*12300*/  ULDC UR9, c[0x0][0xc54] ;  /* 0x0003150000097ab9 */ /* 0x000fe20000000800 */
[----:B------:R-:W-:Y:S01]  /*12310*/  UMOV UR6, UR8 ;  /* 0x0000000800067c82 */ /* 0x000fe20008000000 */
[----:B------:R-:W-:-:S11]  /*12320*/  UISETP.NE.AND UP0, UPT, UR9, 0x1, UPT ;  /* 0x000000010900788c */ /* 0x000fd6000bf05270 */
[----:B------:R-:W-:Y:S02]  /*12330*/  @UP0 ULDC.64 UR10, c[0x0][0xc58] ;  /* 0x00031600000a0ab9 */ /* 0x000fe40000000a00 */
[----:B------:R-:W-:-:S04]  /*12340*/  UIMAD.WIDE.U32 UR4, UR8, UR10, URZ ;  /* 0x0000000a080472a5 */ /* 0x000fc8000f8e003f */
[----:B------:R-:W-:-:S04]  /*12350*/  @UP0 USHF.R.U32.HI UR6, URZ, UR11, UR5 ;  /* 0x0000000b3f060299 */ /* 0x000fc80008011605 */
[----:B------:R-:W-:-:S12]  /*12360*/  UIMAD UR4, UR6, UR9, URZ ;  /* 0x00000009060472a4 */ /* 0x000fd8000f8e023f */
.L_x_11476:
        /* <DEDUP_REMOVED lines=48> */
.L_x_11478:
[----:B------:R-:W-:-:S11]  /*12670*/  UISETP.NE.AND UP0, UPT, UR5, 0x1, UPT ;  /* 0x000000010500788c */ /* 0x000fd6000bf05270 */
[----:B------:R-:W-:Y:S02]  /*12680*/  @UP0 ULDC.64 UR12, c[0x0][0x9e8] ;  /* 0x00027a00000c0ab9 */ /* 0x000fe40000000a00 */
[----:B------:R-:W-:-:S04]  /*12690*/  UIMAD.WIDE.U32 UR8, UR10, UR12, URZ ;  /* 0x0000000c0a0872a5 */ /* 0x000fc8000f8e003f */
[----:B------:R-:W-:-:S12]  /*126a0*/  @UP0 USHF.R.U32.HI UR10, URZ, UR13, UR9 ;  /* 0x0000000d3f0a0299 */ /* 0x000fd80008011609 */
.L_x_11479:
[----:B------:R-:W-:-:S04]  /*126b0*/  UIMAD UR10, UR10, UR5, UR5 ;  /* 0x000000050a0a72a4 */ /* 0x000fc8000f8e0205 */
[----:B------:R-:W-:-:S04]  /*126c0*/  UISETP.LT.AND UP0, UPT, UR4, UR10, UPT ;  /* 0x0000000a0400728c */ /* 0x000fc8000bf01270 */
[----:B------:R-:W-:-:S12]  /*126d0*/  USEL UR4, UR4, UR10, UP0 ;  /* 0x0000000a04047287 */ /* 0x000fd80008000000 */
.L_x_11477:
        /* <DEDUP_REMOVED lines=31> */
.L_x_11481:
[----:B------:R-:W-:-:S11]  /*128d0*/  UISETP.NE.AND UP0, UPT, UR5, 0x1, UPT ;  /* 0x000000010500788c */ /* 0x000fd6000bf05270 */
[----:B------:R-:W-:Y:S02]  /*128e0*/  @UP0 ULDC.64 UR10, c[0x0][0x9e8] ;  /* 0x00027a00000a0ab9 */ /* 0x000fe40000000a00 */
[----:B------:R-:W-:-:S04]  /*128f0*/  UIMAD.WIDE.U32 UR6, UR4, UR10, URZ ;  /* 0x0000000a040672a5 */ /* 0x000fc8000f8e003f */
[----:B------:R-:W-:-:S12]  /*12900*/  @UP0 USHF.R.U32.HI UR4, URZ, UR11, UR7 ;  /* 0x0000000b3f040299 */ /* 0x000fd80008011607 */
.L_x_11482:
[----:B------:R-:W-:-:S04]  /*12910*/  UIMAD UR4, UR4, UR5, URZ ;  /* 0x00000005040472a4 */ /* 0x000fc8000f8e023f */
[----:B------:R-:W-:-:S04]  /*12920*/  UISETP.LT.AND UP0, UPT, UR8, UR4, UPT ;  /* 0x000000040800728c */ /* 0x000fc8000bf01270 */
[----:B------:R-:W-:-:S12]  /*12930*/  USEL UR8, UR8, UR4, !UP0 ;  /* 0x0000000408087287 */ /* 0x000fd8000c000000 */
.L_x_11480:
        /* <DEDUP_REMOVED lines=26> */
.L_x_11484:
        /* <DEDUP_REMOVED lines=20> */
.L_x_11487:
[----:B------:R-:W-:Y:S05]  /*12c20*/  BSYNC B6 ;  /* 0x0000000000067941 */ /* 0x000fea0003800000 */
.L_x_11486:
        /* <DEDUP_REMOVED lines=22> */
.L_x_11489:
[----:B------:R-:W-:Y:S05]  /*12d90*/  BSYNC B6 ;  /* 0x0000000000067941 */ /* 0x000fea0003800000 */
.L_x_11488:
        /* <DEDUP_REMOVED lines=20> */
.L_x_11491:
[----:B------:R-:W-:Y:S05]  /*12ee0*/  BSYNC B6 ;  /* 0x0000000000067941 */ /* 0x000fea0003800000 */
.L_x_11490:
        /* <DEDUP_REMOVED lines=19> */
.L_x_11493:
[----:B------:R-:W-:Y:S05]  /*13020*/  BSYNC B6 ;  /* 0x0000000000067941 */ /* 0x000fea0003800000 */
.L_x_11492:
        /* <DEDUP_REMOVED lines=23> */
.L_x_11558:
        /* <DEDUP_REMOVED lines=10> */
.L_x_11561:
        /* <DEDUP_REMOVED lines=21> */
.L_x_11497:
[----:B------:R-:W-:Y:S01]  /*13390*/  IMAD R5, R19, 0x8, R18 ;  /* 0x0000000813057824 */ /* 0x000fe200078e0212 */
[----:B-1----:R-:W-:Y:S01]  /*133a0*/  SHF.L.U32 R2, R22, 0x1f, RZ ;  /* 0x0000001f16027819 */ /* 0x002fe200000006ff */
[----:B------:R-:W1:Y:S03]  /*133b0*/  S2R R3, SR_TID.X ;  /* 0x0000000000037919 */ /* 0x000e660000002100 */
[----:B------:R-:W2:Y:S01]  /*133c0*/  SYNCS.PHASECHK.TRANS64.TRYWAIT P1, [R5+URZ+0x13280], R2 ;  /* 0x01328002050075a7 */ /* 0x000ea2000802017f */
[----:B-1----:R-:W-:-:S04]  /*133d0*/  LOP3.LUT R3, R3, 0x7f, RZ, 0xc0, !PT ;  /* 0x0000007f03037812 */ /* 0x002fc800078ec0ff */
[----:B------:R-:W-:Y:S01]  /*133e0*/  ISETP.NE.AND P0, PT, R3, RZ, PT ;  /* 0x000000ff0300720c */ /* 0x000fe20003f05270 */
[----:B--2---:R-:W-:-:S12]  /*133f0*/  @!P1 BRA `(.L_x_11498) ;  /* 0x0000002800289947 */ /* 0x004fd80003800000 */
.L_x_11562:
        /* <DEDUP_REMOVED lines=8> */
.L_x_11499:
[----:B------:R-:W-:Y:S01]  /*13480*/  IMAD R3, R19, 0x2800, R18 ;  /* 0x0000280013037824 */ /* 0x000fe200078e0212 */
[----:B------:R-:W-:Y:S01]  /*13490*/  R2UR UR33, R5 ;  /* 0x00000000052172ca */ /* 0x000fe200000e0000 */
[----:B------:R-:W-:Y:S01]  /*134a0*/  IMAD R0, R0, 0xa0, RZ ;  /* 0x000000a000007824 */ /* 0x000fe200078e02ff */
[----:B-----5:R-:W-:Y:S01]  /*134b0*/  R2UR UR37, R17 ;  /* 0x00000000112572ca */ /* 0x020fe200000e0000 */
[----:B------:R-:W-:Y:S01]  /*134c0*/  UIADD3 UR4, UP0, UR50, 0x470, URZ ;  /* 0x0000047032047890 */ /* 0x000fe2000ff1e03f */
[----:B------:R-:W-:Y:S01]  /*134d0*/  R2UR UR32, R3 ;  /* 0x00000000032072ca */ /* 0x000fe200000e0000 */
[----:B------:R-:W-:Y:S01]  /*134e0*/  UMOV UR6, 0x0 ;  /* 0x0000000000067882 */ /* 0x000fe20000000000 */
[----:B------:R-:W-:Y:S01]  /*134f0*/  R2UR UR35, R0 ;  /* 0x00000000002372ca */ /* 0x000fe200000e0000 */
[----:B------:R-:W-:Y:S01]  /*13500*/  UIADD3.X UR5, URZ, UR51, URZ, UP0, !UPT ;  /* 0x000000333f057290 */ /* 0x000fe200087fe43f */
[----:B------:R-:W-:Y:S01]  /*13510*/  UMOV UR7, 0x14f00000 ;  /* 0x14f0000000077882 */ /* 0x000fe20000000000 */
[----:B------:R-:W-:-:S04]  /*13520*/  UMOV UR34, URZ ;  /* 0x0000003f00227c82 */ /* 0x000fc80008000000 */
[----:B------:R-:W-:-:S04]  /*13530*/  UIADD3 UR33, UR33, 0x13270, URZ ;  /* 0x0001327021217890 */ /* 0x000fc8000fffe03f */
[----:B------:R-:W-:-:S09]  /*13540*/  UIADD3 UR32, UR32, 0x6000, URZ ;  /* 0x0000600020207890 */ /* 0x000fd2000fffe03f */
[----:B------:R2:W-:Y:S01]  /*13550*/  UTMALDG.4D [UR32], [UR4], desc[UR6] ;  /* 0x00000620040075b4 */ /* 0x0005e20008019000 */
[----:B------:R-:W3:Y:S02]  /*13560*/  SYNCS.PHASECHK.TRANS64.TRYWAIT P1, [R5+URZ+0x13240], R2 ;  /* 0x01324002050075a7 */ /* 0x000ee4000802017f */
[----:B--23--:R-:W-:Y:S05]  /*13570*/  @!P1 BRA `(.L_x_11500) ;  /* 0x0000002400dc9947 */ /* 0x00cfea0003800000 */
.L_x_11563:
        /* <DEDUP_REMOVED lines=8> */
.L_x_11501:
        /* <DEDUP_REMOVED lines=16> */
[----:B---3--:R-:W-:-:S04]  /*13700*/  NOP ;  /* 0x0000000000007918 */ /* 0x008fc80000000000 */
.L_x_11495:
        /* <DEDUP_REMOVED lines=29> */
.L_x_11503:
[----:B------:R-:W-:Y:S05]  /*138e0*/  BSYNC B6 ;  /* 0x0000000000067941 */ /* 0x000fea0003800000 */
.L_x_11502:
[----:B0-----:R-:W0:Y:S01]  /*138f0*/  S2R R20, SR_TID.X ;  /* 0x0000000000147919 */ /* 0x001e220000002100 */
[----:B------:R-:W3:Y:S01]  /*13900*/  LDC R7, c[0x0][0x448] ;  /* 0x00011200ff077b82 */ /* 0x000ee20000000800 */
[----:B------:R-:W-:Y:S01]  /*13910*/  ULDC.64 UR8, c[0x0][0x2e0] ;  /* 0x0000b80000087ab9 */ /* 0x000fe20000000a00 */
[----:B------:R-:W-:Y:S01]  /*13920*/  UMOV UR46, UR52 ;  /* 0x00000034002e7c82 */ /* 0x000fe20008000000 */
[----:B------:R-:W-:Y:S02]  /*13930*/  UIMAD UR6, UR37, UR8, URZ ;  /* 0x00000008250672a4 */ /* 0x000fe4000f8e023f */
[----:B------:R-:W-:Y:S02]  /*13940*/  UIMAD.WIDE.U32 UR4, UR44, UR8, UR46 ;  /* 0x000000082c0472a5 */ /* 0x000fe4000f8e002e */
[----:B------:R-:W-:-:S03]  /*13950*/  UIMAD UR6, UR44, UR9, UR6 ;  /* 0x000000092c0672a4 */ /* 0x000fc6000f8e0206 */
[----:B------:R-:W-:Y:S01]  /*13960*/  ULDC.64 UR8, c[0x0][0x2d0] ;  /* 0x0000b40000087ab9 */ /* 0x000fe20000000a00 */
[----:B------:R-:W-:Y:S01]  /*13970*/  UIADD3 UR6, UR5, UR6, URZ ;  /* 0x0000000605067290 */ /* 0x000fe2000fffe03f */
[----:B------:R-:W-:-:S04]  /*13980*/  IMAD.U32 R4, RZ, RZ, UR4 ;  /* 0x00000004ff047e24 */ /* 0x000fc8000f8e00ff */
[----:B-12---:R-:W-:Y:S01]  /*13990*/  IMAD.MOV.U32 R2, RZ, RZ, R4 ;  /* 0x000000ffff027224 */ /* 0x006fe200078e0004 */
[----:B---3--:R-:W-:Y:S02]  /*139a0*/  ISETP.NE.AND P1, PT, R7, 0x1, PT ;  /* 0x000000010700780c */ /* 0x008fe40003f25270 */
[----:B0-----:R-:W-:-:S04]  /*139b0*/  LOP3.LUT R20, R20, 0x7f, RZ, 0xc0, !PT ;  /* 0x0000007f14147812 */ /* 0x001fc800078ec0ff */
[----:B------:R-:W-:Y:S02]  /*139c0*/  SHF.R.U32.HI R21, RZ, 0x2, R20 ;  /* 0x00000002ff157819 */ /* 0x000fe40000011614 */
[----:B------:R-:W0:Y:S05]  /*139d0*/  S2R R20, SR_TID.X ;  /* 0x0000000000147919 */ /* 0x000e2a0000002100 */
[----:B------:R-:W1:Y:S08]  /*139e0*/  @P1 LDC R3, c[0x0][0x44c] ;  /* 0x00011300ff031b82 */ /* 0x000e700000000800 */
[----:B------:R-:W2:Y:S01]  /*139f0*/  @P1 LDC R5, c[0x0][0x450] ;  /* 0x00011400ff051b82 */ /* 0x000ea20000000800 */
[----:B0-----:R-:W-:-:S05]  /*13a00*/  IMAD.SHL.U32 R20, R20, 0x20, RZ ;  /* 0x0000002014147824 */ /* 0x001fca00078e00ff */
[----:B------:R-:W-:Y:S02]  /*13a10*/  LOP3.LUT R20, R21, 0x60, R20, 0xf8, !PT ;  /* 0x0000006015147812 */ /* 0x000fe400078ef814 */
[----:B------:R-:W0:Y:S03]  /*13a20*/  S2R R21, SR_TID.X ;  /* 0x0000000000157919 */ /* 0x000e260000002100 */
[----:B------:R-:W-:Y:S02]  /*13a30*/  VIADD R6, R20, UR42 ;  /* 0x0000002a14067c36 */ /* 0x000fe40008000000 */
[----:B------:R-:W3:Y:S02]  /*13a40*/  S2R R20, SR_TID.X ;  /* 0x0000000000147919 */ /* 0x000ee40000002100 */
[----:B-1----:R-:W-:-:S04]  /*13a50*/  @P1 IMAD.HI.U32 R0, R6, R3, RZ ;  /* 0x0000000306001227 */ /* 0x002fc800078e00ff */
[----:B------:R-:W-:Y:S01]  /*13a60*/  IMAD.MOV.U32 R9, RZ, RZ, R6 ;  /* 0x000000ffff097224 */ /* 0x000fe200078e0006 */
[----:B--2---:R-:W-:Y:S01]  /*13a70*/  @P1 SHF.R.U32.HI R9, RZ, R5, R0 ;  /* 0x00000005ff091219 */ /* 0x004fe20000011600 */
[----:B------:R-:W-:Y:S01]  /*13a80*/  IMAD.U32 R3, RZ, RZ, UR6 ;  /* 0x00000006ff037e24 */ /* 0x000fe2000f8e00ff */
[----:B------:R-:W-:Y:S01]  /*13a90*/  ULDC.64 UR6, c[0x0][0x280] ;  /* 0x0000a00000067ab9 */ /* 0x000fe20000000a00 */
[----:B------:R-:W-:Y:S01]  /*13aa0*/  IMAD.U32 R5, RZ, RZ, UR5 ;  /* 0x00000005ff057e24 */ /* 0x000fe2000f8e00ff */
[----:B------:R-:W-:Y:S01]  /*13ab0*/  SHF.R.S32.HI R0, RZ, 0x1f, R9 ;  /* 0x0000001fff007819 */ /* 0x000fe20000011409 */
[----:B------:R-:W-:Y:S01]  /*13ac0*/  IMAD.WIDE.U32 R4, R9, UR8, R2 ;  /* 0x0000000809047c25 */ /* 0x000fe2000f8e0002 */
[----:B------:R-:W-:-:S03]  /*13ad0*/  ULDC.64 UR4, c[0x0][0x2c8] ;  /* 0x0000b20000047ab9 */ /* 0x000fc60000000a00 */
[----:B------:R-:W-:-:S04]  /*13ae0*/  IMAD R0, R0, UR8, RZ ;  /* 0x0000000800007c24 */ /* 0x000fc8000f8e02ff */
[----:B------:R-:W-:Y:S02]  /*13af0*/  IMAD R11, R9, UR9, R0 ;  /* 0x00000009090b7c24 */ /* 0x000fe4000f8e0200 */
[----:B------:R-:W-:Y:S02]  /*13b00*/  IMAD.MOV R0, RZ, RZ, -R9 ;  /* 0x000000ffff007224 */ /* 0x000fe400078e0a09 */
[----:B------:R-:W-:Y:S02]  /*13b10*/  IMAD.IADD R5, R5, 0x1, R11 ;  /* 0x0000000105057824 */ /* 0x000fe400078e020b */
[----:B------:R-:W-:Y:S01]  /*13b20*/  IMAD R9, R7, R0, R6 ;  /* 0x0000000007097224 */ /* 0x000fe200078e0206 */
[----:B0-----:R-:W-:Y:S01]  /*13b30*/  LOP3.LUT R21, R21, 0x7f, RZ, 0xc0, !PT ;  /* 0x0000007f15157812 */ /* 0x001fe200078ec0ff */
[----:B------:R-:W-:Y:S02]  /*13b40*/  VIADD R6, R6, 0x80 ;  /* 0x0000008006067836 */ /* 0x000fe40000000000 */
[----:B------:R-:W-:Y:S01]  /*13b50*/  IMAD.WIDE.U32 R4, R9, UR4, R4 ;  /* 0x0000000409047c25 */ /* 0x000fe2000f8e0004 */
[----:B------:R-:W-:-:S02]  /*13b60*/  SHF.R.S32.HI R0, RZ, 0x1f, R9 ;  /* 0x0000001fff007819 */ /* 0x000fc40000011409 */
[----:B------:R-:W-:Y:S01]  /*13b70*/  SHF.R.U32.HI R21, RZ, 0x2, R21 ;  /* 0x00000002ff157819 */ /* 0x000fe20000011615 */
[----:B---3--:R-:W-:Y:S02]  /*13b80*/  IMAD.SHL.U32 R20, R20, 0x10, RZ ;  /* 0x0000001014147824 */ /* 0x008fe400078e00ff */
[----:B------:R-:W-:-:S03]  /*13b90*/  IMAD R0, R0, UR4, RZ ;  /* 0x0000000400007c24 */ /* 0x000fc6000f8e02ff */
[----:B------:R-:W-:Y:S01]  /*13ba0*/  LOP3.LUT R20, R20, 0x30, RZ, 0xc0, !PT ;  /* 0x0000003014147812 */ /* 0x000fe200078ec0ff */
[----:B------:R-:W-:Y:S01]  /*13bb0*/  IMAD R9, R9, UR5, R0 ;  /* 0x0000000509097c24 */ /* 0x000fe2000f8e0200 */
[----:B------:R-:W-:-:S04]  /*13bc0*/  IADD3 R0, P0, R4, UR6, RZ ;  /* 0x0000000604007c10 */ /* 0x000fc8000ff1e0ff */
[----:B------:R-:W-:Y:S02]  /*13bd0*/  IADD3.X R4, R5, UR7, R9, P0, !PT ;  /* 0x0000000705047c10 */ /* 0x000fe400087fe409 */
[----:B------:R-:W0:Y:S08]  /*13be0*/  @P1 LDC R5, c[0x0][0x44c] ;  /* 0x00011300ff051b82 */ /* 0x000e300000000800 */
[----:B------:R-:W1:Y:S01]  /*13bf0*/  @P1 LDC R9, c[0x0][0x450] ;  /* 0x00011400ff091b82 */ /* 0x000e620000000800 */
[----:B0-----:R-:W-:-:S04]  /*13c00*/  @P1 IMAD.HI.U32 R8, R6, R5, RZ ;  /* 0x0000000506081227 */ /* 0x001fc800078e00ff */
[----:B------:R-:W-:Y:S01]  /*13c10*/  IMAD.MOV.U32 R5, RZ, RZ, R6 ;  /* 0x000000ffff057224 */ /* 0x000fe200078e0006 */
[----:B-1----:R-:W-:-:S04]  /*13c20*/  @P1 SHF.R.U32.HI R5, RZ, R9, R8 ;  /* 0x00000009ff051219 */ /* 0x002fc80000011608 */
[----:B------:R-:W-:Y:S01]  /*13c30*/  SHF.R.S32.HI R8, RZ, 0x1f, R5 ;  /* 0x0000001fff087819 */ /* 0x000fe20000011405 */
[----:B------:R-:W-:-:S04]  /*13c40*/  IMAD.WIDE.U32 R2, R5, UR8, R2 ;  /* 0x0000000805027c25 */ /* 0x000fc8000f8e0002 */
[----:B------:R-:W-:-:S04]  /*13c50*/  IMAD R8, R8, UR8, RZ ;  /* 0x0000000808087c24 */ /* 0x000fc8000f8e02ff */
[----:B------:R-:W-:Y:S02]  /*13c60*/  IMAD R9, R5, UR9, R8 ;  /* 0x0000000905097c24 */ /* 0x000fe4000f8e0208 */
[----:B------:R-:W-:Y:S02]  /*13c70*/  IMAD.MOV R5, RZ, RZ, -R5 ;  /* 0x000000ffff057224 */ /* 0x000fe400078e0a05 */
[----:B------:R-:W-:Y:S02]  /*13c80*/  IMAD.IADD R3, R3, 0x1, R9 ;  /* 0x0000000103037824 */ /* 0x000fe400078e0209 */
[----:B------:R-:W-:-:S04]  /*13c90*/  IMAD R5, R7, R5, R6 ;  /* 0x0000000507057224 */ /* 0x000fc800078e0206 */
[----:B------:R-:W-:Y:S01]  /*13ca0*/  IMAD.WIDE.U32 R2, R5, UR4, R2 ;  /* 0x0000000405027c25 */ /* 0x000fe2000f8e0002 */
[----:B------:R-:W-:-:S05]  /*13cb0*/  SHF.R.S32.HI R6, RZ, 0x1f, R5 ;  /* 0x0000001fff067819 */ /* 0x000fca0000011405 */
[----:B------:R-:W-:Y:S01]  /*13cc0*/  IMAD R6, R6, UR4, RZ ;  /* 0x0000000406067c24 */ /* 0x000fe2000f8e02ff */
[----:B------:R-:W-:-:S03]  /*13cd0*/  ULDC UR4, c[0x0][0x2b8] ;  /* 0x0000ae0000047ab9 */ /* 0x000fc60000000800 */
        /* <DEDUP_REMOVED lines=8> */
[----:B------:R-:W-:Y:S02]  /*13d60*/  VIADD R6, R21, UR42 ;  /* 0x0000002a15067c36 */ /* 0x000fe40008000000 */
[----:B------:R-:W1:Y:S01]  /*13d70*/  SHFL.IDX PT, R2, R4, RZ, 0x1c1f ;  /* 0x001c1fff04027589 */ /* 0x000e6200000e0000 */
[----:B------:R-:W-:Y:S02]  /*13d80*/  IMAD R7, R7, UR4, RZ ;  /* 0x0000000407077c24 */ /* 0x000fe4000f8e02ff */
[C---:B------:R-:W-:Y:S01]  /*13d90*/  VIADD R10, R6.reuse, 0x20 ;  /* 0x00000020060a7836 */ /* 0x040fe20000000000 */
[----:B------:R-:W-:Y:S02]  /*13da0*/  SHFL.IDX PT, R9, R0, 0x3, 0x1c1f ;  /* 0x007c1f0000097f89 */ /* 0x000fe400000e0000 */
[----:B------:R-:W-:-:S13]  /*13db0*/  ISETP.GE.AND P1, PT, R6, R7, PT ;  /* 0x000000070600720c */ /* 0x000fda0003f26270 */
[----:B0-----:R-:W-:-:S05]  /*13dc0*/  @!P1 IADD3 R14, P2, R20, R14, RZ ;  /* 0x0000000e140e9210 */ /* 0x001fca0007f5e0ff */
[----:B-1----:R-:W-:Y:S02]  /*13dd0*/  @!P1 IMAD.X R3, RZ, RZ, R2, P2 ;  /* 0x000000ffff039224 */ /* 0x002fe400010e0602 */
[----:B------:R-:W-:Y:S02]  /*13de0*/  @!P1 IMAD.MOV.U32 R2, RZ, RZ, R14 ;  /* 0x000000ffff029224 */ /* 0x000fe400078e000e */
[----:B------:R-:W0:Y:S04]  /*13df0*/  SHFL.IDX PT, R14, R0, 0x1, 0x1c1f ;  /* 0x003c1f00000e7f89 */ /* 0x000e2800000e0000 */
[----:B------:R1:W-:Y:S01]  /*13e00*/  @!P1 LDGSTS.E.BYPASS.LTC128B.128 [R28+0xb000], desc[UR48][R2.64], !P0 ;  /* 0x0b000000021c9fae */ /* 0x0003e2000c101d70 */
[----:B------:R-:W-:Y:S01]  /*13e10*/  ISETP.GE.AND P1, PT, R10, R7, PT ;  /* 0x000000070a00720c */ /* 0x000fe20003f26270 */
[----:B------:R-:W-:-:S02]  /*13e20*/  VIADD R10, R6, 0x40 ;  /* 0x00000040060a7836 */ /* 0x000fc40000000000 */
[----:B-1----:R-:W1:Y:S10]  /*13e30*/  SHFL.IDX PT, R2, R4, 0x1, 0x1c1f ;  /* 0x003c1f0004027f89 */ /* 0x002e7400000e0000 */
[----:B0-----:R-:W-:-:S05]  /*13e40*/  @!P1 IADD3 R14, P2, R20, R14, RZ ;  /* 0x0000000e140e9210 */ /* 0x001fca0007f5e0ff */
[----:B-1----:R-:W-:Y:S02]  /*13e50*/  @!P1 IMAD.X R3, RZ, RZ, R2, P2 ;  /* 0x000000ffff039224 */ /* 0x002fe400010e0602 */
[----:B------:R-:W-:Y:S02]  /*13e60*/  @!P1 IMAD.MOV.U32 R2, RZ, RZ, R14 ;  /* 0x000000ffff029224 */ /* 0x000fe400078e000e */
[----:B------:R-:W0:Y:S04]  /*13e70*/  SHFL.IDX PT, R14, R0, 0x2, 0x1c1f ;  /* 0x005c1f00000e7f89 */ /* 0x000e2800000e0000 */
[----:B------:R1:W-:Y:S01]  /*13e80*/  @!P1 LDGSTS.E.BYPASS.LTC128B.128 [R28+0xb800], desc[UR48][R2.64], !P0 ;  /* 0x0b800000021c9fae */ /* 0x0003e2000c101d70 */
[----:B------:R-:W-:Y:S01]  /*13e90*/  ISETP.GE.AND P1, PT, R10, R7, PT ;  /* 0x000000070a00720c */ /* 0x000fe20003f26270 */
[----:B------:R-:W-:-:S02]  /*13ea0*/  VIADD R10, R6, 0x80 ;  /* 0x00000080060a7836 */ /* 0x000fc40000000000 */
[----:B------:R-:W-:Y:S04]  /*13eb0*/  SHFL.IDX PT, R0, R8, RZ, 0x1c1f ;  /* 0x001c1fff08007589 */ /* 0x000fe800000e0000 */
[----:B-1----:R-:W1:Y:S04]  /*13ec0*/  SHFL.IDX PT, R2, R4, 0x2, 0x1c1f ;  /* 0x005c1f0004027f89 */ /* 0x002e6800000e0000 */
[----:B------:R-:W2:Y:S02]  /*13ed0*/  SHFL.IDX PT, R4, R4, 0x3, 0x1c1f ;  /* 0x007c1f0004047f89 */ /* 0x000ea400000e0000 */
[----:B0-----:R-:W-:-:S05]  /*13ee0*/  @!P1 IADD3 R14, P2, R20, R14, RZ ;  /* 0x0000000e140e9210 */ /* 0x001fca0007f5e0ff */
[----:B-1----:R-:W-:Y:S02]  /*13ef0*/  @!P1 IMAD.X R3, RZ, RZ, R2, P2 ;  /* 0x000000ffff039224 */ /* 0x002fe400010e0602 */
[----:B------:R-:W-:Y:S02]  /*13f00*/  @!P1 IMAD.MOV.U32 R2, RZ, RZ, R14 ;  /* 0x000000ffff029224 */ /* 0x000fe400078e000e */
[----:B------:R-:W0:Y:S04]  /*13f10*/  SHFL.IDX PT, R14, R5, RZ, 0x1c1f ;  /* 0x001c1fff050e7589 */ /* 0x000e2800000e0000 */
[----:B------:R1:W-:Y:S01]  /*13f20*/  @!P1 LDGSTS.E.BYPASS.LTC128B.128 [R28+0xc000], desc[UR48][R2.64], !P0 ;  /* 0x0c000000021c9fae */ /* 0x0003e2000c101d70 */
[----:B------:R-:W-:Y:S01]  /*13f30*/  ISETP.GE.AND P1, PT, R10, R7, PT ;  /* 0x000000070a00720c */ /* 0x000fe20003f26270 */
[----:B------:R-:W-:-:S05]  /*13f40*/  VIADD R10, R6, 0x60 ;  /* 0x00000060060a7836 */ /* 0x000fca0000000000 */
[----:B------:R-:W-:-:S13]  /*13f50*/  ISETP.GE.AND P3, PT, R10, R7, PT ;  /* 0x000000070a00720c */ /* 0x000fda0003f66270 */
[----:B-1----:R-:W-:-:S05]  /*13f60*/  @!P3 IADD3 R2, P2, R20, R9, RZ ;  /* 0x000000091402b210 */ /* 0x002fca0007f5e0ff */
[----:B--2---:R-:W-:-:S05]  /*13f70*/  @!P3 IMAD.X R3, RZ, RZ, R4, P2 ;  /* 0x000000ffff03b224 */ /* 0x004fca00010e0604 */
[----:B------:R0:W-:Y:S02]  /*13f80*/  @!P3 LDGSTS.E.BYPASS.LTC128B.128 [R28+0xc800], desc[UR48][R2.64], !P0 ;  /* 0x0c800000021cbfae */ /* 0x0001e4000c101d70 */
[----:B0-----:R-:W-:Y:S02]  /*13f90*/  @!P1 IADD3 R2, P2, R20, R14, RZ ;  /* 0x0000000e14029210 */ /* 0x001fe40007f5e0ff */
[----:B------:R0:W1:Y:S03]  /*13fa0*/  SHFL.IDX PT, R14, R5, 0x1, 0x1c1f ;  /* 0x003c1f00050e7f89 */ /* 0x00006600000e0000 */
[----:B------:R-:W-:Y:S02]  /*13fb0*/  @!P1 IMAD.X R3, RZ, RZ, R0, P2 ;  /* 0x000000ffff039224 */ /* 0x000fe400010e0600 */
[----:B------:R0:W2:Y:S04]  /*13fc0*/  SHFL.IDX PT, R0, R8, 0x1, 0x1c1f ;  /* 0x003c1f0008007f89 */ /* 0x0000a800000e0000 */
[----:B------:R0:W-:Y:S02]  /*13fd0*/  @!P1 LDGSTS.E.BYPASS.LTC128B.128 [R28+0xd000], desc[UR48][R2.64], !P0 ;  /* 0x0d000000021c9fae */ /* 0x0001e4000c101d70 */
.L_x_11576:
[----:B------:R-:W-:-:S05]  /*13fe0*/  VIADD R6, R6, 0xa0 ;  /* 0x000000a006067836 */ /* 0x000fca0000000000 */
[----:B------:R-:W-:-:S13]  /*13ff0*/  ISETP.GE.AND P1, PT, R6, R7, PT ;  /* 0x000000070600720c */ /* 0x000fda0003f26270 */
[----:B01----:R-:W-:-:S05]  /*14000*/  @!P1 IADD3 R2, P2, R20, R14, RZ ;  /* 0x0000000e14029210 */ /* 0x003fca0007f5e0ff */
[----:B--2---:R-:W-:-:S05]  /*14010*/  @!P1 IMAD.X R3, RZ, RZ, R0, P2 ;  /* 0x000000ffff039224 */ /* 0x004fca00010e0600 */
[----:B------:R-:W-:Y:S01]  /*14020*/  @!PT LDS RZ, [RZ] ;  /* 0x00000000fffff984 */ /* 0x000fe20000000800 */
[----:B------:R-:W-:Y:S01]  /*14030*/  @!PT LDS RZ, [RZ] ;  /* 0x00000000fffff984 */ /* 0x000fe20000000800 */
[----:B------:R-:W-:Y:S01]  /*14040*/  @!PT LDS RZ, [RZ] ;  /* 0x00000000fffff984 */ /* 0x000fe20000000800 */
[----:B------:R0:W-:Y:S01]  /*14050*/  @!P1 LDGSTS.E.BYPASS.LTC128B.128 [R28+0xd800], desc[UR48][R2.64], !P0 ;  /* 0x0d800000021c9fae */ /* 0x0001e2000c101d70 */
[----:B------:R-:W-:Y:S01]  /*14060*/  PLOP3.LUT P0, PT, PT, PT, PT, 0x80, 0x0 ;  /* 0x000000000000781c */ /* 0x000fe20003f0f070 */
[----:B------:R-:W-:-:S12]  /*14070*/  NOP ;  /* 0x0000000000007918 */ /* 0x000fd80000000000 */
.L_x_11505:
[----:B------:R-:W-:Y:S02]  /*14080*/  PLOP3.LUT P1, PT, P1, P0, PT, 0xa2, 0x0 ;  /* 0x000000000000781c */ /* 0x000fe40000f21472 */
[----:B------:R-:W-:-:S08]  /*14090*/  @P0 R2UR P1, UR4, R18 ;  /* 0x00000000120402ca */ /* 0x000fd00000020000 */
[----:B------:R-:W-:-:S05]  /*140a0*/  @P0 PLOP3.LUT P0, PT, P1, PT, PT, 0x80, 0x0 ;  /* 0x000000000000081c */ /* 0x000fca0000f0f070 */
[----:B------:R-:W-:Y:S01]  /*140b0*/  @!P1 SYNCS.ARRIVE.TRANS64.RED.A0T1 RZ, [UR4+0x13200], RZ ;  /* 0x013200ffffff99a7 */ /* 0x000fe20008200404 */
[----:B------:R-:W-:Y:S07]  /*140c0*/  @!P1 ARRIVES.LDGSTSBAR.64.TRANSCNT [UR4+0x13200] ;  /* 0x01320000ff0099b0 */ /* 0x000fee0008000a84 */
[----:B------:R-:W-:Y:S05]  /*140d0*/  @P0 BRA.U.ANY `(.L_x_11505) ;  /* 0xfffffffd00e80947 */ /* 0x000fea000393ffff */
[----:B------:R-:W-:-:S05]  /*140e0*/  VIADD R29, R29, 0x1 ;  /* 0x000000011d1d7836 */ /* 0x000fca0000000000 */
[----:B------:R-:W-:-:S04]  /*140f0*/  LEA.HI R0, R29, R29, RZ, 0x1 ;  /* 0x0000001d1d007211 */ /* 0x000fc800078f08ff */
[----:B------:R-:W-:-:S05]  /*14100*/  LOP3.LUT R0, R0, 0xfffffffe, RZ, 0xc0, !PT ;  /* 0xfffffffe00007812 */ /* 0x000fca00078ec0ff */
[----:B------:R-:W-:-:S05]  /*14110*/  IMAD.IADD R0, R29, 0x1, -R0 ;  /* 0x000000011d007824 */ /* 0x000fca00078e0a00 */
[----:B0-----:R-:W-:Y:S01]  /*14120*/  SHF.L.U32 R3, R0, 0x1f, RZ ;  /* 0x0000001f00037819 */ /* 0x001fe200000006ff */
[----:B------:R-:W-:Y:S01]  /*14130*/  NOP ;  /* 0x0000000000007918 */ /* 0x000fe20000000000 */
[----:B------:R0:W-:Y:S01]  /*14140*/  SYNCS.ARRIVE.TRANS64.A1T0 RZ, [R18+URZ+0x13200], RZ ;  /* 0x013200ff12ff79a7 */ /* 0x0001e2000810003f */
[----:B------:R-:W-:Y:S01]  /*14150*/  BSSY B0, `(.L_x_11506) ;  /* 0x0000003000007945 */ /* 0x000fe20003800000 */
[----:B------:R-:W1:Y:S03]  /*14160*/  SYNCS.PHASECHK.TRANS64.TRYWAIT P0, [R18+URZ+0x13220], R3 ;  /* 0x01322003120075a7 */ /* 0x000e66000800017f */
[----:B01----:R-:W-:Y:S05]  /*14170*/  @!P0 BRA `(.L_x_11507) ;  /* 0x0000002000a48947 */ /* 0x003fea0003800000 */
.L_x_11577:
[----:B------:R-:W-:Y:S05]  /*14180*/  BSYNC B0 ;  /* 0x0000000000007941 */ /* 0x000fea0003800000 */
.L_x_11506:
[----:B------:R-:W-:-:S04]  /*14190*/  UIADD3 UR4, UR41, -0x2, URZ ;  /* 0xfffffffe29047890 */ /* 0x000fc8000fffe03f */
[----:B------:R-:W-:-:S06]  /*141a0*/  UISETP.GE.AND UP0, UPT, UR4, UR40, UPT ;  /* 0x000000280400728c */ /* 0x000fcc000bf06270 */
[----:B------:R-:W-:-:S13]  /*141b0*/  PLOP3.LUT P0, PT, PT, PT, UP0, 0x80, 0x0 ;  /* 0x000000000000781c */ /* 0x000fda0003f0f008 */
[----:B------:R-:W-:Y:S05]  /*141c0*/  @!P0 BRA `(.L_x_11508) ;  /* 0x0000000800e08947 */ /* 0x000fea0003800000 */
[----:B------:R-:W-:Y:S02]  /*141d0*/  IMAD.MOV.U32 R6, RZ, RZ, R19 ;  /* 0x000000ffff067224 */ /* 0x000fe400078e0013 */
[----:B------:R-:W-:Y:S02]  /*141e0*/  IMAD.MOV.U32 R7, RZ, RZ, R22 ;  /* 0x000000ffff077224 */ /* 0x000fe400078e0016 */
[----:B------:R-:W-:-:S07]  /*141f0*/  IMAD.U32 R0, RZ, RZ, UR4 ;  /* 0x00000004ff007e24 */ /* 0x000fce000f8e00ff */
.L_x_11528:
        /* <DEDUP_REMOVED lines=8> */
[----:B0-----:R-:W-:Y:S06]  /*14280*/  @!P1 BRA `(.L_x_11510) ;  /* 0x0000000400809947 */ /* 0x001fec0003800000 */
[----:B------:R-:W-:Y:S01]  /*14290*/  LOP3.LUT P1, RZ, R16, 0x1, RZ, 0xc0, !PT ;  /* 0x0000000110ff7812 */ /* 0x000fe2000782c0ff */
[----:B------:R-:W-:-:S12]  /*142a0*/  IMAD.MOV.U32 R8, RZ, RZ, R0 ;  /* 0x000000ffff087224 */ /* 0x000fd800078e0000 */
[----:B------:R-:W-:Y:S05]  /*142b0*/  @!P1 BRA `(.L_x_11511) ;  /* 0x00000000004c9947 */ /* 0x000fea0003800000 */
[----:B------:R-:W1:Y:S01]  /*142c0*/  LDC R8, c[0x0][0x43c] ;  /* 0x00010f00ff087b82 */ /* 0x000e620000000800 */
[----:B------:R-:W-:Y:S01]  /*142d0*/  IMAD.MOV.U32 R9, RZ, RZ, R0 ;  /* 0x000000ffff097224 */ /* 0x000fe200078e0000 */
[----:B------:R-:W-:Y:S01]  /*142e0*/  ULDC.64 UR4, c[0x0][0x428] ;  /* 0x00010a0000047ab9 */ /* 0x000fe20000000a00 */
[----:B-1----:R-:W-:-:S13]  /*142f0*/  ISETP.NE.AND P0, PT, R8, 0x1, PT ;  /* 0x000000010800780c */ /* 0x002fda0003f05270 */
[----:B0-----:R-:W0:Y:S02]  /*14300*/  @P0 LDC.64 R2, c[0x0][0x440] ;  /* 0x00011000ff020b82 */ /* 0x001e240000000a00 */
[----:B0-----:R-:W-:-:S05]  /*14310*/  @P0 IMAD.HI.U32 R2, R0, R2, RZ ;  /* 0x0000000200020227 */ /* 0x001fca00078e00ff */
[----:B------:R-:W-:Y:S01]  /*14320*/  @P0 SHF.R.U32.HI R9, RZ, R3, R2 ;  /* 0x00000003ff090219 */ /* 0x000fe20000011602 */
[----:B------:R-:W-:-:S03]  /*14330*/  IMAD R2, R24, UR4, RZ ;  /* 0x0000000418027c24 */ /* 0x000fc6000f8e02ff */
[--C-:B------:R-:W-:Y:S01]  /*14340*/  SHF.R.S32.HI R3, RZ, 0x1f, R9.reuse ;  /* 0x0000001fff037819 */ /* 0x100fe20000011409 */
[----:B------:R-:W-:Y:S02]  /*14350*/  IMAD R5, R23, UR5, R2 ;  /* 0x0000000517057c24 */ /* 0x000fe4000f8e0202 */
        /* <DEDUP_REMOVED lines=9> */
.L_x_11511:
        /* <DEDUP_REMOVED lines=8> */
.L_x_11578:
[----:B------:R-:W-:Y:S05]  /*14470*/  BSYNC B1 ;  /* 0x0000000000017941 */ /* 0x000fea0003800000 */
.L_x_11512:
[----:B------:R-:W-:Y:S04]  /*14480*/  BSSY B1, `(.L_x_11514) ;  /* 0x0000009000017945 */ /* 0x000fe80003800000 */
[----:B------:R-:W-:Y:S05]  /*14490*/  @P1 BRA `(.L_x_11515) ;  /* 0x00000000001c1947 */ /* 0x000fea0003800000 */
[----:B------:R-:W1:Y:S01]  /*144a0*/  S2R R2, SR_TID.X ;  /* 0x0000000000027919 */ /* 0x000e620000002100 */
[----:B------:R-:W-:-:S04]  /*144b0*/  IMAD.MOV.U32 R5, RZ, RZ, 0x2800 ;  /* 0x00002800ff057424 */ /* 0x000fc800078e00ff */
[----:B------:R2:W-:Y:S01]  /*144c0*/  SYNCS.ARRIVE.TRANS64 RZ, [R4+URZ+0x13270], R5 ;  /* 0x0132700504ff79a7 */ /* 0x0005e2000800003f */
[----:B-1----:R-:W-:-:S04]  /*144d0*/  LOP3.LUT R2, R2, 0x1f, RZ, 0xc0, !PT ;  /* 0x0000001f02027812 */ /* 0x002fc800078ec0ff */
[----:B------:R-:W-:-:S13]  /*144e0*/  ISETP.NE.AND P0, PT, R2, RZ, PT ;  /* 0x000000ff0200720c */ /* 0x000fda0003f05270 */
[----:B--2---:R-:W-:Y:S05]  /*144f0*/  @!P0 BRA `(.L_x_11515) ;  /* 0x0000000000048947 */ /* 0x004fea0003800000 */
[----:B------:R-:W-:Y:S01]  /*14500*/  BPT.TRAP 0x1 ;  /* 0x000000040000795c */ /* 0x000fe20000300000 */
.L_x_11515:
[----:B------:R-:W-:Y:S05]  /*14510*/  BSYNC B1 ;  /* 0x0000000000017941 */ /* 0x000fea0003800000 */
.L_x_11514:
[----:B------:R-:W-:Y:S01]  /*14520*/  IMAD.MOV.U32 R9, RZ, RZ, RZ ;  /* 0x000000ffff097224 */ /* 0x000fe200078e00ff */
[----:B------:R-:W-:Y:S01]  /*14530*/  UIADD3 UR4, UP0, UR50, 0x470, URZ ;  /* 0x0000047032047890 */ /* 0x000fe2000ff1e03f */
[----:B------:R-:W-:Y:S01]  /*14540*/  IMAD R5, R19, 0x2800, R18 ;  /* 0x0000280013057824 */ /* 0x000fe200078e0212 */
[----:B------:R-:W-:Y:S01]  /*14550*/  PLOP3.LUT P0, PT, PT, PT, PT, 0x80, 0x0 ;  /* 0x000000000000781c */ /* 0x000fe20003f0f070 */
[----:B------:R-:W-:Y:S01]  /*14560*/  IMAD R8, R8, 0xa0, RZ ;  /* 0x000000a008087824 */ /* 0x000fe200078e02ff */
[----:B------:R-:W-:Y:S01]  /*14570*/  R2UR UR10, R9 ;  /* 0x00000000090a72ca */ /* 0x000fe200000e0000 */
[----:B------:R-:W-:Y:S01]  /*14580*/  VIADD R10, R4, 0x13270 ;  /* 0x00013270040a7836 */ /* 0x000fe20000000000 */
[----:B------:R-:W-:Y:S01]  /*14590*/  UIADD3.X UR5, URZ, UR51, URZ, UP0, !UPT ;  /* 0x000000333f057290 */ /* 0x000fe200087fe43f */
[----:B------:R-:W-:Y:S01]  /*145a0*/  VIADD R2, R5, 0x6000 ;  /* 0x0000600005027836 */ /* 0x000fe20000000000 */
[----:B------:R-:W-:Y:S01]  /*145b0*/  UMOV UR6, 0x0 ;  /* 0x0000000000067882 */ /* 0x000fe20000000000 */
[----:B------:R-:W-:-:S10]  /*145c0*/  UMOV UR7, 0x14f00000 ;  /* 0x14f0000000077882 */ /* 0x000fd40000000000 */
.L_x_11516:
        /* <DEDUP_REMOVED lines=13> */
.L_x_11579:
[----:B------:R-:W-:Y:S05]  /*146a0*/  BSYNC B1 ;  /* 0x0000000000017941 */ /* 0x000fea0003800000 */
.L_x_11517:
[----:B------:R-:W-:Y:S01]  /*146b0*/  BSSY B1, `(.L_x_11519) ;  /* 0x000000b000017945 */ /* 0x000fe20003800000 */
[----:B------:R-:W-:Y:S02]  /*146c0*/  IMAD.MOV.U32 R2, RZ, RZ, 0x0 ;  /* 0x00000000ff027424 */ /* 0x000fe400078e00ff */
[----:B01----:R-:W-:Y:S01]  /*146d0*/  IMAD.MOV.U32 R3, RZ, RZ, 0x14f00000 ;  /* 0x14f00000ff037424 */ /* 0x003fe200078e00ff */
[----:B------:R-:W-:Y:S06]  /*146e0*/  @P1 BRA `(.L_x_11520) ;  /* 0x00000000001c1947 */ /* 0x000fec0003800000 */
[----:B------:R-:W0:Y:S01]  /*146f0*/  S2R R10, SR_TID.X ;  /* 0x00000000000a7919 */ /* 0x000e220000002100 */
[----:B------:R-:W-:-:S04]  /*14700*/  IMAD.MOV.U32 R11, RZ, RZ, 0x2800 ;  /* 0x00002800ff0b7424 */ /* 0x000fc800078e00ff */
[----:B------:R1:W-:Y:S01]  /*14710*/  SYNCS.ARRIVE.TRANS64 RZ, [R4+URZ+0x13230], R11 ;  /* 0x0132300b04ff79a7 */ /* 0x0003e2000800003f */
[----:B0-----:R-:W-:-:S04]  /*14720*/  LOP3.LUT R10, R10, 0x1f, RZ, 0xc0, !PT ;  /* 0x0000001f0a0a7812 */ /* 0x001fc800078ec0ff */
[----:B------:R-:W-:-:S13]  /*14730*/  ISETP.NE.AND P0, PT, R10, RZ, PT ;  /* 0x000000ff0a00720c */ /* 0x000fda0003f05270 */
[----:B-1----:R-:W-:Y:S05]  /*14740*/  @!P0 BRA `(.L_x_11520) ;  /* 0x0000000000048947 */ /* 0x002fea0003800000 */
[----:B------:R-:W-:Y:S01]  /*14750*/  BPT.TRAP 0x1 ;  /* 0x000000040000795c */ /* 0x000fe20000300000 */
.L_x_11520:
[----:B------:R-:W-:Y:S05]  /*14760*/  BSYNC B1 ;  /* 0x0000000000017941 */ /* 0x000fea0003800000 */
.L_x_11519:
        /* <DEDUP_REMOVED lines=8> */
.L_x_11521:
        /* <DEDUP_REMOVED lines=10> */
.L_x_11510:
[----:B------:R-:W-:Y:S05]  /*14890*/  BSYNC B0 ;  /* 0x0000000000007941 */ /* 0x000fea0003800000 */
.L_x_11509:
[----:B------:R-:W-:-:S06]  /*148a0*/  UISETP.NE.AND UP0, UPT, UR39, 0x3, UPT ;  /* 0x000000032700788c */ /* 0x000fcc000bf05270 */
[----:B------:R-:W-:-:S13]  /*148b0*/  PLOP3.LUT P0, PT, PT, PT, UP0, 0x80, 0x0 ;  /* 0x000000000000781c */ /* 0x000fda0003f0f008 */
[----:B------:R-:W-:Y:S05]  /*148c0*/  @!P0 BRA `(.L_x_11522) ;  /* 0x0000000000048947 */ /* 0x000fea0003800000 */
[----:B------:R-:W-:Y:S01]  /*148d0*/  BPT.TRAP 0x1 ;  /* 0x000000040000795c */ /* 0x000fe20000300000 */
.L_x_11522:
        /* <DEDUP_REMOVED lines=8> */
.L_x_11580:
[----:B------:R-:W-:Y:S05]  /*14960*/  BSYNC B0 ;  /* 0x0000000000007941 */ /* 0x000fea0003800000 */
.L_x_11523:
[----:B------:R-:W-:Y:S05]  /*14970*/  @!P0 BRA `(.L_x_11525) ;  /* 0x0000000000048947 */ /* 0x000fea0003800000 */
[----:B------:R-:W-:Y:S01]  /*14980*/  BPT.TRAP 0x1 ;  /* 0x000000040000795c */ /* 0x000fe20000300000 */
.L_x_11525:
[----:B0-----:R-:W-:Y:S01]  /*14990*/  SHF.L.U32 R2, R7, 0x1f, RZ ;  /* 0x0000001f07027819 */ /* 0x001fe200000006ff */
[----:B------:R-:W-:-:S03]  /*149a0*/  IMAD R10, R6, 0x2800, RZ ;  /* 0x00002800060a7824 */ /* 0x000fc600078e02ff */
[----:B------:R-:W0:Y:S02]  /*149b0*/  SYNCS.PHASECHK.TRANS64.TRYWAIT P1, [R3+URZ+0x13260], R2 ;  /* 0x01326002030075a7 */ /* 0x000e24000802017f */
[----:B0-----:R-:W-:Y:S05]  /*149c0*/  @!P1 BRA `(.L_x_11526) ;  /* 0x0000001800e09947 */ /* 0x001fea0003800000 */
.L_x_11581:
        /* <DEDUP_REMOVED lines=43> */
.L_x_11527:
[----:B------:R-:W2:Y:S01]  /*14c80*/  S2R R2, SR_TID.X ;  /* 0x0000000000027919 */ /* 0x000ea20000002100 */
[----:B-1----:R1:W-:Y:S01]  /*14c90*/  SYNCS.ARRIVE.TRANS64.A1T0 RZ, [R3+URZ+0x13250], RZ ;  /* 0x013250ff03ff79a7 */ /* 0x0023e2000810003f */
[----:B------:R-:W-:Y:S02]  /*14ca0*/  IMAD.MOV.U32 R6, RZ, RZ, R19 ;  /* 0x000000ffff067224 */ /* 0x000fe400078e0013 */
[----:B------:R-:W-:Y:S01]  /*14cb0*/  IMAD.MOV.U32 R7, RZ, RZ, R22 ;  /* 0x000000ffff077224 */ /* 0x000fe200078e0016 */
[----:B--2---:R-:W-:Y:S01]  /*14cc0*/  LOP3.LUT R2, R2, 0x7f, RZ, 0xc0, !PT ;  /* 0x0000007f02027812 */ /* 0x004fe200078ec0ff */
[----:B------:R-:W-:Y:S03]  /*14cd0*/  BAR.SYNC.DEFER_BLOCKING 0x2, 0x80 ;  /* 0x0082000000007b1d */ /* 0x000fe60000010000 */
[----:B------:R-:W-:-:S13]  /*14ce0*/  ISETP.NE.AND P0, PT, R2, RZ, PT ;  /* 0x000000ff0200720c */ /* 0x000fda0003f05270 */
[----:B------:R-:W-:-:S05]  /*14cf0*/  @!P0 VIADD R2, R3, 0x13280 ;  /* 0x0001328003028836 */ /* 0x000fca0000000000 */
[----:B------:R-:W-:-:S04]  /*14d00*/  @!P0 PRMT R2, RZ, 0x654, R2 ;  /* 0x00000654ff028816 */ /* 0x000fc80000000002 */
[----:B------:R1:W-:Y:S01]  /*14d10*/  @!P0 SYNCS.ARRIVE.TRANS64.RED.A1T0 RZ, [R2+URZ], RZ ;  /* 0x000000ff02ff89a7 */ /* 0x0003e2000810043f */
[C---:B------:R-:W-:Y:S01]  /*14d20*/  ISETP.GT.AND P0, PT, R0.reuse, UR40, PT ;  /* 0x0000002800007c0c */ /* 0x040fe2000bf04270 */
[----:B------:R-:W-:-:S12]  /*14d30*/  VIADD R0, R0, 0xffffffff ;  /* 0xffffffff00007836 */ /* 0x000fd80000000000 */
[----:B-1----:R-:W-:Y:S05]  /*14d40*/  @P0 BRA `(.L_x_11528) ;  /* 0xfffffff4002c0947 */ /* 0x002fea000383ffff */
.L_x_11508:
[----:B------:R-:W1:Y:S01]  /*14d50*/  S2R R2, SR_TID.X ;  /* 0x0000000000027919 */ /* 0x000e620000002100 */
[----:B------:R-:W-:Y:S01]  /*14d60*/  BSSY B0, `(.L_x_11529) ;  /* 0x0000010000007945 */ /* 0x000fe20003800000 */
[----:B-1----:R-:W-:-:S04]  /*14d70*/  LOP3.LUT R2, R2, 0x7f, RZ, 0xc0, !PT ;  /* 0x0000007f02027812 */ /* 0x002fc800078ec0ff */
[----:B------:R-:W-:-:S13]  /*14d80*/  ISETP.NE.AND P0, PT, R2, RZ, PT ;  /* 0x000000ff0200720c */ /* 0x000fda0003f05270 */
[----:B------:R-:W-:Y:S05]  /*14d90*/  @P0 BRA `(.L_x_11530) ;  /* 0x0000000000300947 */ /* 0x000fea0003800000 */
[----:B------:R-:W1:Y:S01]  /*14da0*/  S2R R5, SR_LANEID ;  /* 0x0000000000057919 */ /* 0x000e620000000000 */
[----:B------:R-:W-:Y:S01]  /*14db0*/  VOTEU.ANY UR4, UPT, PT ;  /* 0x0000000000047886 */ /* 0x000fe200038e0100 */
[----:B0-----:R-:W0:Y:S01]  /*14dc0*/  LDC.64 R2, c[0x0][0xc80] ;  /* 0x00032000ff027b82 */ /* 0x001e220000000a00 */
[----:B------:R-:W1:Y:S02]  /*14dd0*/  FLO.U32 R0, UR4 ;  /* 0x0000000400007d00 */ /* 0x000e6400080e0000 */
[----:B-1----:R-:W-:-:S06]  /*14de0*/  ISETP.EQ.U32.AND P1, PT, R0, R5, PT ;  /* 0x000000050000720c */ /* 0x002fcc0003f22070 */
[----:B------:R-:W0:Y:S07]  /*14df0*/  POPC R5, UR4 ;  /* 0x0000000400057d09 */ /* 0x000e2e0008000000 */
[----:B0-----:R-:W2:Y:S01]  /*14e00*/  @P1 ATOMG.E.ADD.STRONG.GPU PT, R3, desc[UR48][R2.64], R5 ;  /* 0x00000005020319a8 */ /* 0x001ea200081ee1f0 */
[----:B------:R-:W0:Y:S02]  /*14e10*/  S2R R4, SR_LTMASK ;  /* 0x0000000000047919 */ /* 0x000e240000003900 */
[----:B0-----:R-:W-:-:S04]  /*14e20*/  LOP3.LUT R4, R4, UR4, RZ, 0xc0, !PT ;  /* 0x0000000404047c12 */ /* 0x001fc8000f8ec0ff */
[----:B------:R-:W0:Y:S01]  /*14e30*/  POPC R27, R4 ;  /* 0x00000004001b7309 */ /* 0x000e220000000000 */
[----:B--2---:R-:W0:Y:S02]  /*14e40*/  SHFL.IDX PT, R0, R3, R0, 0x1f ;  /* 0x00001f0003007589 */ /* 0x004e2400000e0000 */
[----:B0-----:R-:W-:-:S07]  /*14e50*/  IADD3 R27, R0, UR43, R27 ;  /* 0x0000002b001b7c10 */ /* 0x001fce000fffe01b */
.L_x_11530:
[----:B------:R-:W-:Y:S05]  /*14e60*/  BSYNC B0 ;  /* 0x0000000000007941 */ /* 0x000fea0003800000 */
.L_x_11529:
[----:B------:R-:W-:-:S06]  /*14e70*/  UISETP.NE.AND UP0, UPT, UR39, 0x3, UPT ;  /* 0x000000032700788c */ /* 0x000fcc000bf05270 */
[----:B------:R-:W-:-:S13]  /*14e80*/  PLOP3.LUT P1, PT, PT, PT, UP0, 0x80, 0x0 ;  /* 0x000000000000781c */ /* 0x000fda0003f2f008 */
[----:B------:R-:W-:Y:S05]  /*14e90*/  @!P1 BRA `(.L_x_11531) ;  /* 0x0000000000049947 */ /* 0x000fea0003800000 */
[----:B------:R-:W-:Y:S01]  /*14ea0*/  BPT.TRAP 0x1 ;  /* 0x000000040000795c */ /* 0x000fe20000300000 */
.L_x_11531:
        /* <DEDUP_REMOVED lines=8> */
.L_x_11582:
[----:B------:R-:W-:Y:S05]  /*14f30*/  BSYNC B0 ;  /* 0x0000000000007941 */ /* 0x000fea0003800000 */
.L_x_11532:
[----:B------:R-:W-:Y:S05]  /*14f40*/  @!P2 BRA `(.L_x_11534) ;  /* 0x000000000004a947 */ /* 0x000fea0003800000 */
[----:B------:R-:W-:Y:S01]  /*14f50*/  BPT.TRAP 0x1 ;  /* 0x000000040000795c */ /* 0x000fe20000300000 */
.L_x_11534:
[----:B------:R-:W-:Y:S01]  /*14f60*/  SHF.L.U32 R5, R22, 0x1f, RZ ;  /* 0x0000001f16057819 */ /* 0x000fe200000006ff */
[----:B0-----:R-:W-:-:S03]  /*14f70*/  IMAD R3, R19, 0x2800, RZ ;  /* 0x0000280013037824 */ /* 0x001fc600078e02ff */
[----:B------:R-:W0:Y:S02]  /*14f80*/  SYNCS.PHASECHK.TRANS64.TRYWAIT P1, [R2+URZ+0x13260], R5 ;  /* 0x01326005020075a7 */ /* 0x000e24000802017f */
[----:B0-----:R-:W-:Y:S05]  /*14f90*/  @!P1 BRA `(.L_x_11535) ;  /* 0x0000001400949947 */ /* 0x001fea0003800000 */
.L_x_11583:
        /* <DEDUP_REMOVED lines=43> */
.L_x_11536:
[----:B-1----:R1:W-:Y:S01]  /*15250*/  SYNCS.ARRIVE.TRANS64.A1T0 RZ, [R2+URZ+0x13250], RZ ;  /* 0x013250ff02ff79a7 */ /* 0x0023e2000810003f */
[----:B------:R-:W-:Y:S02]  /*15260*/  @!P0 VIADD R0, R2, 0x13280 ;  /* 0x0001328002008836 */ /* 0x000fe40000000000 */
[----:B------:R-:W-:-:S03]  /*15270*/  VIADD R19, R19, 0x1 ;  /* 0x0000000113137836 */ /* 0x000fc60000000000 */
[----:B------:R-:W-:Y:S01]  /*15280*/  @!P0 PRMT R0, RZ, 0x654, R0 ;  /* 0x00000654ff008816 */ /* 0x000fe20000000000 */
[----:B------:R-:W-:Y:S01]  /*15290*/  BAR.SYNC.DEFER_BLOCKING 0x2, 0x80 ;  /* 0x0082000000007b1d */ /* 0x000fe20000010000 */
[----:B------:R-:W-:-:S04]  /*152a0*/  ISETP.NE.AND P1, PT, R19, 0x2, PT ;  /* 0x000000021300780c */ /* 0x000fc80003f25270 */
[----:B0-----:R-:W-:Y:S02]  /*152b0*/  SEL R3, RZ, 0x1, P1 ;  /* 0x00000001ff037807 */ /* 0x001fe40000800000 */
[----:B------:R-:W-:Y:S02]  /*152c0*/  SEL R19, R19, RZ, P1 ;  /* 0x000000ff13137207 */ /* 0x000fe40000800000 */
[----:B------:R-:W-:Y:S01]  /*152d0*/  LOP3.LUT R22, R22, R3, RZ, 0x3c, !PT ;  /* 0x0000000316167212 */ /* 0x000fe200078e3cff */
[----:B------:R1:W-:Y:S06]  /*152e0*/  @!P0 SYNCS.ARRIVE.TRANS64.RED.A1T0 RZ, [R0+URZ], RZ ;  /* 0x000000ff00ff89a7 */ /* 0x0003ec000810043f */
.L_x_11485:
[----:B------:R-:W-:Y:S05]  /*152f0*/  BSYNC B7 ;  /* 0x0000000000077941 */ /* 0x000fea0003800000 */
.L_x_11483:
[----:B------:R-:W-:-:S13]  /*15300*/  LOP3.LUT P1, RZ, R16, 0x4, RZ, 0xc0, !PT ;  /* 0x0000000410ff7812 */ /* 0x000fda000782c0ff */
[----:B------:R-:W-:Y:S05]  /*15310*/  @!P1 BRA `(.L_x_11537) ;  /* 0x0000000000209947 */ /* 0x000fea0003800000 */
[----:B------:R-:W0:Y:S08]  /*15320*/  S2UR UR5, SR_CgaCtaId ;  /* 0x00000000000579c3 */ /* 0x000e300000008800 */
[----:B------:R-:W-:Y:S06]  /*15330*/  BAR.SYNC.DEFER_BLOCKING 0x5, 0x200 ;  /* 0x0148000000007b1d */ /* 0x000fec0000010000 */
[----:B------:R-:W-:-:S02]  /*15340*/  UMOV UR4, 0x400 ;  /* 0x0000040000047882 */ /* 0x000fc40000000000 */
[----:B0-----:R-:W-:-:S06]  /*15350*/  ULEA UR4, UR5, UR4, 0x18 ;  /* 0x0000000405047291 */ /* 0x001fcc000f8ec03f */
[----:B------:R-:W-:-:S05]  /*15360*/  IMAD.U32 R18, RZ, RZ, UR4 ;  /* 0x00000004ff127e24 */ /* 0x000fca000f8e00ff */
[----:B------:R0:W2:Y:S01]  /*15370*/  LDS R27, [R18+0x132d0] ;  /* 0x0132d000121b7984 */ /* 0x0000a20000000800 */
[----:B------:R-:W-:Y:S06]  /*15380*/  BAR.ARV 0x4, 0x200 ;  /* 0x0108000000007b1d */ /* 0x000fec0000002000 */
[----:B------:R-:W-:Y:S05]  /*15390*/  BRA `(.L_x_11538) ;  /* 0x0000000000207947 */ /* 0x000fea0003800000 */
.L_x_11537:
[----:B------:R-:W0:Y:S01]  /*153a0*/  @!P0 S2R R3, SR_CgaCtaId ;  /* 0x0000000000038919 */ /* 0x000e220000008800 */
[----:B-1----:R-:W-:Y:S01]  /*153b0*/  @!P0 MOV R0, 0x400 ;  /* 0x0000040000008802 */ /* 0x002fe20000000f00 */
[----:B------:R-:W-:Y:S03]  /*153c0*/  BAR.SYNC.DEFER_BLOCKING 0x4, 0x200 ;  /* 0x0108000000007b1d */ /* 0x000fe60000010000 */
[----:B0-----:R-:W-:-:S03]  /*153d0*/  @!P0 LEA R18, R3, R0, 0x18 ;  /* 0x0000000003128211 */ /* 0x001fc600078ec0ff */
[----:B------:R-:W0:Y:S04]  /*153e0*/  SHFL.IDX PT, R0, R27, RZ, 0x1f ;  /* 0x00001fff1b007589 */ /* 0x000e2800000e0000 */
[----:B------:R0:W-:Y:S02]  /*153f0*/  @!P0 STS [R18+0x132d0], R27 ;  /* 0x0132d01b12008388 */ /* 0x0001e40000000800 */
[----:B0-----:R-:W-:Y:S01]  /*15400*/  IMAD.MOV.U32 R27, RZ, RZ, R0 ;  /* 0x000000ffff1b7224 */ /* 0x001fe200078e0000 */
[----:B------:R-:W-:Y:S06]  /*15410*/  BAR.ARV 0x5, 0x200 ;  /* 0x0148000000007b1d */ /* 0x000fec0000002000 */
.L_x_11538:
[----:B------:R-:W-:Y:S02]  /*15420*/  ULDC UR4, c[0x0][0xc38] ;  /* 0x00030e0000047ab9 */ /* 0x000fe40000000800 */
[----:B--2---:R-:W-:-:S13]  /*15430*/  ISETP.GE.AND P0, PT, R27, UR4, PT ;  /* 0x000000041b007c0c */ /* 0x004fda000bf06270 */
[----:B------:R-:W-:Y:S05]  /*15440*/  @!P0 BRA `(.L_x_11539) ;  /* 0xffffffcc00548947 */ /* 0x000fea000383ffff */
.L_x_11474:
[----:B------:R-:W2:Y:S01]  /*15450*/  S2R R3, SR_CgaCtaId ;  /* 0x0000000000037919 */ /* 0x000ea20000008800 */
[----:B------:R-:W-:Y:S01]  /*15460*/  VIADD R29, R29, 0x1 ;  /* 0x000000011d1d7836 */ /* 0x000fe20000000000 */
[----:B-1----:R-:W-:Y:S01]  /*15470*/  MOV R2, 0x400 ;  /* 0x0000040000027802 */ /* 0x002fe20000000f00 */
[----:B------:R-:W-:Y:S03]  /*15480*/  BSSY B0, `(.L_x_11540) ;  /* 0x0000008000007945 */ /* 0x000fe60003800000 */
[----:B------:R-:W-:-:S04]  /*15490*/  LEA.HI R0, R29, R29, RZ, 0x1 ;  /* 0x0000001d1d007211 */ /* 0x000fc800078f08ff */
[----:B------:R-:W-:-:S05]  /*154a0*/  LOP3.LUT R0, R0, 0xfffffffe, RZ, 0xc0, !PT ;  /* 0xfffffffe00007812 */ /* 0x000fca00078ec0ff */
[----:B------:R-:W-:-:S05]  /*154b0*/  IMAD.IADD R0, R29, 0x1, -R0 ;  /* 0x000000011d007824 */ /* 0x000fca00078e0a00 */
[----:B------:R-:W-:Y:S02]  /*154c0*/  SHF.L.U32 R0, R0, 0x1f, RZ ;  /* 0x0000001f00007819 */ /* 0x000fe400000006ff */
[----:B--2---:R-:W-:-:S04]  /*154d0*/  LEA R6, R3, R2, 0x18 ;  /* 0x0000000203067211 */ /* 0x004fc800078ec0ff */
[----:B------:R-:W1:Y:S02]  /*154e0*/  SYNCS.PHASECHK.TRANS64.TRYWAIT P0, [R6+URZ+0x13220], R0 ;  /* 0x01322000060075a7 */ /* 0x000e64000800017f */
[----:B-1----:R-:W-:Y:S05]  /*154f0*/  @!P0 BRA `(.L_x_11541) ;  /* 0x0000001000508947 */ /* 0x002fea0003800000 */
.L_x_11584:
[----:B------:R-:W-:Y:S05]  /*15500*/  BSYNC B0 ;  /* 0x0000000000007941 */ /* 0x000fea0003800000 */
.L_x_11540:
[----:B------:R-:W-:-:S03]  /*15510*/  UMOV UR4, 0xffffffff ;  /* 0xffffffff00047882 */ /* 0x000fc60000000000 */
[----:B------:R-:W-:Y:S05]  /*15520*/  BRA.DIV UR4, `(.L_x_11542) ;  /* 0x0000001204587947 */ /* 0x000fea000b800000 */
[----:B-1----:R-:W1:Y:S02]  /*15530*/  S2R R0, SR_TID.X ;  /* 0x0000000000007919 */ /* 0x002e640000002100 */
[----:B-1----:R-:W-:-:S04]  /*15540*/  SHF.R.U32.HI R0, RZ, 0x5, R0 ;  /* 0x00000005ff007819 */ /* 0x002fc80000011600 */
[----:B------:R-:W-:-:S05]  /*15550*/  LOP3.LUT R0, R0, 0x3, RZ, 0xc0, !PT ;  /* 0x0000000300007812 */ /* 0x000fca00078ec0ff */
[----:B------:R1:W2:Y:S02]  /*15560*/  SHFL.IDX PT, R14, R0, RZ, 0x1f ;  /* 0x00001fff000e7589 */ /* 0x0002a400000e0000 */
.L_x_11587:
[----:B--2---:R-:W-:Y:S01]  /*15570*/  ISETP.NE.AND P0, PT, R14, RZ, PT ;  /* 0x000000ff0e00720c */ /* 0x004fe20003f05270 */
[----:B------:R-:W-:-:S12]  /*15580*/  BSSY B0, `(.L_x_11543) ;  /* 0x000002b000007945 */ /* 0x000fd80003800000 */
[----:B------:R-:W-:Y:S05]  /*15590*/  @P0 BRA `(.L_x_11544) ;  /* 0x0000000000a40947 */ /* 0x000fea0003800000 */
[----:B------:R-:W-:-:S03]  /*155a0*/  UMOV UR4, 0xffffffff ;  /* 0xffffffff00047882 */ /* 0x000fc60000000000 */
[----:B------:R-:W-:Y:S05]  /*155b0*/  BRA.DIV UR4, `(.L_x_11545) ;  /* 0x0000001204687947 */ /* 0x000fea000b800000 */
[----:B------:R-:W-:-:S13]  /*155c0*/  ELECT P6, URZ, PT ;  /* 0x00000000003f782f */ /* 0x000fda00038c0000 */
.L_x_11590:
[----:B------:R-:W-:Y:S05]  /*155d0*/  @!P6 BRA `(.L_x_11544) ;  /* 0x000000000094e947 */ /* 0x000fea0003800000 */
[----:B------:R-:W-:-:S06]  /*155e0*/  ULOP3.LUT UR4, UR38, 0x2, URZ, 0xfc, !UPT ;  /* 0x0000000226047892 */ /* 0x000fcc000f8efc3f */
[----:B-1----:R-:W-:-:S05]  /*155f0*/  IMAD.U32 R0, RZ, RZ, UR4 ;  /* 0x00000004ff007e24 */ /* 0x002fca000f8e00ff */
[----:B------:R-:W-:-:S13]  /*15600*/  ISETP.NE.AND P0, PT, R0, 0x3, PT ;  /* 0x000000030000780c */ /* 0x000fda0003f05270 */
[----:B------:R-:W-:Y:S05]  /*15610*/  @!P0 BRA `(.L_x_11546) ;  /* 0x0000000000048947 */ /* 0x000fea0003800000 */
[----:B------:R-:W-:Y:S01]  /*15620*/  BPT.TRAP 0x1 ;  /* 0x000000040000795c */ /* 0x000fe20000300000 */
.L_x_11546:
        /* <DEDUP_REMOVED lines=12> */
.L_x_11591:
[----:B------:R-:W2:Y:S02]  /*156f0*/  SYNCS.PHASECHK.TRANS64.TRYWAIT P1, [R9+URZ], R0 ;  /* 0x00000000090075a7 */ /* 0x000ea4000802017f */
[----:B--2---:R-:W-:Y:S05]  /*15700*/  @!P1 BRA `(.L_x_11548) ;  /* 0x0000001000489947 */ /* 0x004fea0003800000 */
.L_x_11592:
[----:B------:R-:W-:Y:S05]  /*15710*/  @!P0 BRA `(.L_x_11549) ;  /* 0x0000000000048947 */ /* 0x000fea0003800000 */
[----:B------:R-:W-:Y:S01]  /*15720*/  BPT.TRAP 0x1 ;  /* 0x000000040000795c */ /* 0x000fe20000300000 */
.L_x_11549:
[----:B------:R-:W-:-:S04]  /*15730*/  IMAD R19, R19, 0x8, R6 ;  /* 0x0000000813137824 */ /* 0x000fc800078e0206 */
[----:B------:R-:W3:Y:S02]  /*15740*/  SYNCS.PHASECHK.TRANS64.TRYWAIT P1, [R19+URZ+0x13260], R4 ;  /* 0x01326004130075a7 */ /* 0x000ee4000802017f */
[----:B---3--:R-:W-:Y:S05]  /*15750*/  @!P1 BRA `(.L_x_11550) ;  /* 0x0000001000489947 */ /* 0x008fea0003800000 */
.L_x_11593:
[----:B------:R-:W-:Y:S05]  /*15760*/  @!P0 BRA `(.L_x_11551) ;  /* 0x0000000000048947 */ /* 0x000fea0003800000 */
[----:B------:R-:W-:Y:S01]  /*15770*/  BPT.TRAP 0x1 ;  /* 0x000000040000795c */ /* 0x000fe20000300000 */
.L_x_11551:
[----:B------:R-:W-:-:S04]  /*15780*/  IMAD R7, R7, 0x8, R6 ;  /* 0x0000000807077824 */ /* 0x000fc800078e0206 */
[----:B------:R-:W4:Y:S02]  /*15790*/  SYNCS.PHASECHK.TRANS64.TRYWAIT P1, [R7+URZ+0x13260], R0 ;  /* 0x01326000070075a7 */ /* 0x000f24000802017f */
[----:B----4-:R-:W-:Y:S05]  /*157a0*/  @!P1 BRA `(.L_x_11552) ;  /* 0x0000001000489947 */ /* 0x010fea0003800000 */
.L_x_11594:
[----:B------:R-:W-:Y:S05]  /*157b0*/  @!P0 BRA `(.L_x_11553) ;  /* 0x0000000000048947 */ /* 0x000fea0003800000 */
[----:B------:R-:W-:Y:S01]  /*157c0*/  BPT.TRAP 0x1 ;  /* 0x000000040000795c */ /* 0x000fe20000300000 */
.L_x_11553:
[----:B------:R-:W5:Y:S02]  /*157d0*/  SYNCS.PHASECHK.TRANS64.TRYWAIT P0, [R19+URZ+0x13280], R4 ;  /* 0x01328004130075a7 */ /* 0x000f64000800017f */
[----:B-----5:R-:W-:Y:S05]  /*157e0*/  @!P0 BRA `(.L_x_11554) ;  /* 0x00000010004c8947 */ /* 0x020fea0003800000 */
.L_x_11555:
[----:B------:R0:W0:Y:S02]  /*157f0*/  SYNCS.PHASECHK.TRANS64.TRYWAIT P0, [R7+URZ+0x13280], R0 ;  /* 0x01328000070075a7 */ /* 0x000024000800017f */
[----:B0-----:R-:W-:Y:S05]  /*15800*/  @!P0 NANOSLEEP.SYNCS 0x989680 ;  /* 0x009896800000895d */ /* 0x001fea0003900000 */
[----:B------:R-:W0:Y:S02]  /*15810*/  @!P0 SYNCS.PHASECHK.TRANS64 P0, [R7+URZ+0x13280], R0 ;  /* 0x01328000070085a7 */ /* 0x000e24000800007f */
[----:B0-----:R-:W-:Y:S05]  /*15820*/  @!P0 BRA `(.L_x_11555) ;  /* 0xfffffffc00f08947 */ /* 0x001fea000383ffff */
.L_x_11544:
[----:B------:R-:W-:Y:S05]  /*15830*/  BSYNC B0 ;  /* 0x0000000000007941 */ /* 0x000fea0003800000 */
.L_x_11543:
[----:B------:R-:W-:Y:S05]  /*15840*/  EXIT ;  /* 0x000000000000794d */ /* 0x000fea0003800000 */
.L_x_11395:
[----:B0-----:R-:W-:-:S04]  /*15850*/  IMAD.U32 R3, RZ, RZ, UR45 ;  /* 0x0000002dff037e24 */ /* 0x001fc8000f8e00ff */
[----:B------:R0:W1:Y:S03]  /*15860*/  SYNCS.PHASECHK.TRANS64.TRYWAIT P1, [R3+URZ+0x13200], R0 ;  /* 0x01320000030075a7 */ /* 0x000066000802017f */
[----:B-1----:R-:W-:Y:S05]  /*15870*/  @!P1 NANOSLEEP.SYNCS 0x989680 ;  /* 0x009896800000995d */ /* 0x002fea0003900000 */
[----:B------:R-:W1:Y:S02]  /*15880*/  @!P1 SYNCS.PHASECHK.TRANS64 P1, [R3+URZ+0x13200], R0 ;  /* 0x01320000030095a7 */ /* 0x000e64000802007f */
[----:B-1----:R-:W-:Y:S05]  /*15890*/  @!P1 BRA `(.L_x_11395) ;  /* 0xfffffffc00ec9947 */ /* 0x002fea000383ffff */
[----:B------:R-:W-:Y:S05]  /*158a0*/  BRA `(.L_x_11556) ;  /* 0xfffffec000c47947 */ /* 0x000fea000383ffff */
.L_x_11399:
[----:B-1----:R1:W2:Y:S02]  /*158b0*/  SYNCS.PHASECHK.TRANS64.TRYWAIT P1, [R3+URZ+0x13230], R0 ;  /* 0x01323000030075a7 */ /* 0x0022a4000802017f */
[----:B--2---:R-:W-:Y:S05]  /*158c0*/  @!P1 NANOSLEEP.SYNCS 0x989680 ;  /* 0x009896800000995d */ /* 0x004fea0003900000 */
[----:B------:R-:W2:Y:S02]  /*158d0*/  @!P1 SYNCS.PHASECHK.TRANS64 P1, [R3+URZ+0x13230], R0 ;  /* 0x01323000030095a7 */ /* 0x000ea4000802007f */
[----:B--2---:R-:W-:Y:S05]  /*158e0*/  @!P1 BRA `(.L_x_11399) ;  /* 0xfffffffc00f09947 */ /* 0x004fea000383ffff */
[----:B------:R-:W-:Y:S05]  /*158f0*/  BRA `(.L_x_11398) ;  /* 0xfffffec000e07947 */ /* 0x000fea000383ffff */
.L_x_11415:
[----:B-1----:R-:W-:-:S04]  /*15900*/  IMAD.U32 R9, RZ, RZ, UR6 ;  /* 0x00000006ff097e24 */ /* 0x002fc8000f8e00ff */
[----:B------:R1:W2:Y:S03]  /*15910*/  SYNCS.PHASECHK.TRANS64.TRYWAIT P1, [R9+URZ+0x13230], R8 ;  /* 0x01323008090075a7 */ /* 0x0002a6000802017f */
[----:B--2---:R-:W-:Y:S05]  /*15920*/  @!P1 NANOSLEEP.SYNCS 0x989680 ;  /* 0x009896800000995d */ /* 0x004fea0003900000 */
[----:B------:R-:W2:Y:S02]  /*15930*/  @!P1 SYNCS.PHASECHK.TRANS64 P1, [R9+URZ+0x13230], R8 ;  /* 0x01323008090095a7 */ /* 0x000ea4000802007f */
[----:B--2---:R-:W-:Y:S05]  /*15940*/  @!P1 BRA `(.L_x_11415) ;  /* 0xfffffffc00ec9947 */ /* 0x004fea000383ffff */
[----:B------:R-:W-:Y:S05]  /*15950*/  BRA `(.L_x_11414) ;  /* 0xffffff00002c7947 */ /* 0x000fea000383ffff */
.L_x_11419:
[----:B-1----:R-:W-:-:S04]  /*15960*/  IMAD.U32 R9, RZ, RZ, UR11 ;  /* 0x0000000bff097e24 */ /* 0x002fc8000f8e00ff */
[----:B------:R1:W2:Y:S03]  /*15970*/  SYNCS.PHASECHK.TRANS64.TRYWAIT P1, [R9+URZ+0x13250], R8 ;  /* 0x01325008090075a7 */ /* 0x0002a6000802017f */
[----:B--2---:R-:W-:Y:S05]  /*15980*/  @!P1 NANOSLEEP.SYNCS 0x989680 ;  /* 0x009896800000995d */ /* 0x004fea0003900000 */
[----:B------:R-:W2:Y:S02]  /*15990*/  @!P1 SYNCS.PHASECHK.TRANS64 P1, [R9+URZ+0x13250], R8 ;  /* 0x01325008090095a7 */ /* 0x000ea4000802007f */
[----:B--2---:R-:W-:Y:S05]  /*159a0*/  @!P1 BRA `(.L_x_11419) ;  /* 0xfffffffc00ec9947 */ /* 0x004fea000383ffff */
[----:B------:R-:W-:Y:S05]  /*159b0*/  BRA `(.L_x_11418) ;  /* 0xffffff0400387947 */ /* 0x000fea000383ffff */
.L_x_11437:
[----:B-1----:R-:W-:-:S04]  /*159c0*/  IMAD.U32 R3, RZ, RZ, UR20 ;  /* 0x00000014ff037e24 */ /* 0x002fc8000f8e00ff */
[----:B------:R1:W2:Y:S03]  /*159d0*/  SYNCS.PHASECHK.TRANS64.TRYWAIT P1, [R3+URZ+0x13230], R0 ;  /* 0x01323000030075a7 */ /* 0x0002a6000802017f */
[----:B--2---:R-:W-:Y:S05]  /*159e0*/  @!P1 NANOSLEEP.SYNCS 0x989680 ;  /* 0x009896800000995d */ /* 0x004fea0003900000 */
[----:B------:R-:W2:Y:S02]  /*159f0*/  @!P1 SYNCS.PHASECHK.TRANS64 P1, [R3+URZ+0x13230], R0 ;  /* 0x01323000030095a7 */ /* 0x000ea4000802007f */
[----:B--2---:R-:W-:Y:S05]  /*15a00*/  @!P1 BRA `(.L_x_11437) ;  /* 0xfffffffc00ec9947 */ /* 0x004fea000383ffff */
[----:B------:R-:W-:Y:S05]  /*15a10*/  BRA `(.L_x_11436) ;  /* 0xffffff4000787947 */ /* 0x000fea000383ffff */
.L_x_11441:
[----:B-1----:R-:W-:-:S04]  /*15a20*/  IMAD.U32 R3, RZ, RZ, UR11 ;  /* 0x0000000bff037e24 */ /* 0x002fc8000f8e00ff */
[----:B------:R1:W2:Y:S03]  /*15a30*/  SYNCS.PHASECHK.TRANS64.TRYWAIT P1, [R3+URZ+0x13250], R0 ;  /* 0x01325000030075a7 */ /* 0x0002a6000802017f */
[----:B--2---:R-:W-:Y:S05]  /*15a40*/  @!P1 NANOSLEEP.SYNCS 0x989680 ;  /* 0x009896800000995d */ /* 0x004fea0003900000 */
[----:B------:R-:W2:Y:S02]  /*15a50*/  @!P1 SYNCS.PHASECHK.TRANS64 P1, [R3+URZ+0x13250], R0 ;  /* 0x01325000030095a7 */ /* 0x000ea4000802007f */
[----:B--2---:R-:W-:Y:S05]  /*15a60*/  @!P1 BRA `(.L_x_11441) ;  /* 0xfffffffc00ec9947 */ /* 0x004fea000383ffff */
[----:B------:R-:W-:Y:S05]  /*15a70*/  BRA `(.L_x_11440) ;  /* 0xffffff4400847947 */ /* 0x000fea000383ffff */
.L_x_11448:
[----:B-1----:R-:W-:-:S04]  /*15a80*/  IMAD.U32 R3, RZ, RZ, UR6 ;  /* 0x00000006ff037e24 */ /* 0x002fc8000f8e00ff */
[----:B------:R1:W2:Y:S03]  /*15a90*/  SYNCS.PHASECHK.TRANS64.TRYWAIT P1, [R3+URZ+0x13230], R0 ;  /* 0x01323000030075a7 */ /* 0x0002a6000802017f */
[----:B--2---:R-:W-:Y:S05]  /*15aa0*/  @!P1 NANOSLEEP.SYNCS 0x989680 ;  /* 0x009896800000995d */ /* 0x004fea0003900000 */
[----:B------:R-:W2:Y:S02]  /*15ab0*/  @!P1 SYNCS.PHASECHK.TRANS64 P1, [R3+URZ+0x13230], R0 ;  /* 0x01323000030095a7 */ /* 0x000ea4000802007f */
[----:B--2---:R-:W-:Y:S05]  /*15ac0*/  @!P1 BRA `(.L_x_11448) ;  /* 0xfffffffc00ec9947 */ /* 0x004fea000383ffff */
[----:B------:R-:W-:Y:S05]  /*15ad0*/  BRA `(.L_x_11447) ;  /* 0xffffff6000f87947 */ /* 0x000fea000383ffff */
.L_x_11452:
[----:B-1----:R-:W-:-:S04]  /*15ae0*/  IMAD.U32 R3, RZ, RZ, UR11 ;  /* 0x0000000bff037e24 */ /* 0x002fc8000f8e00ff */
[----:B------:R1:W2:Y:S03]  /*15af0*/  SYNCS.PHASECHK.TRANS64.TRYWAIT P1, [R3+URZ+0x13250], R0 ;  /* 0x01325000030075a7 */ /* 0x0002a6000802017f */
[----:B--2---:R-:W-:Y:S05]  /*15b00*/  @!P1 NANOSLEEP.SYNCS 0x989680 ;  /* 0x009896800000995d */ /* 0x004fea0003900000 */
[----:B------:R-:W2:Y:S02]  /*15b10*/  @!P1 SYNCS.PHASECHK.TRANS64 P1, [R3+URZ+0x13250], R0 ;  /* 0x01325000030095a7 */ /* 0x000ea4000802007f */
[----:B--2---:R-:W-:Y:S05]  /*15b20*/  @!P1 BRA `(.L_x_11452) ;  /* 0xfffffffc00ec9947 */ /* 0x004fea000383ffff */
[----:B------:R-:W-:Y:S05]  /*15b30*/  BRA `(.L_x_11451) ;  /* 0xffffff6800047947 */ /* 0x000fea000383ffff */
.L_x_11466:
[----:B-1----:R-:W-:-:S04]  /*15b40*/  IMAD.U32 R7, RZ, RZ, UR14 ;  /* 0x0000000eff077e24 */ /* 0x002fc8000f8e00ff */
[----:B------:R1:W2:Y:S03]  /*15b50*/  SYNCS.PHASECHK.TRANS64.TRYWAIT P1, [R7+URZ+0x13250], R4 ;  /* 0x01325004070075a7 */ /* 0x0002a6000802017f */
[----:B--2---:R-:W-:Y:S05]  /*15b60*/  @!P1 NANOSLEEP.SYNCS 0x989680 ;  /* 0x009896800000995d */ /* 0x004fea0003900000 */
[----:B------:R-:W2:Y:S02]  /*15b70*/  @!P1 SYNCS.PHASECHK.TRANS64 P1, [R7+URZ+0x13250], R4 ;  /* 0x01325004070095a7 */ /* 0x000ea4000802007f */
[----:B--2---:R-:W-:Y:S05]  /*15b80*/  @!P1 BRA `(.L_x_11466) ;  /* 0xfffffffc00ec9947 */ /* 0x004fea000383ffff */
[----:B------:R-:W-:Y:S05]  /*15b90*/  BRA `(.L_x_11465) ;  /* 0xffffffa0006c7947 */ /* 0x000fea000383ffff */
.L_x_11494:
[----:B------:R-:W-:Y:S02]  /*15ba0*/  IMAD.MOV.U32 R13, RZ, RZ, R20 ;  /* 0x000000ffff0d7224 */ /* 0x000fe400078e0014 */
[----:B------:R-:W-:Y:S02]  /*15bb0*/  IMAD.MOV.U32 R12, RZ, RZ, RZ ;  /* 0x000000ffff0c7224 */ /* 0x000fe400078e00ff */
[----:B------:R-:W-:Y:S02]  /*15bc0*/  IMAD.MOV.U32 R11, RZ, RZ, 0x1f ;  /* 0x0000001fff0b7424 */ /* 0x000fe400078e00ff */
[----:B------:R-:W-:-:S07]  /*15bd0*/  IMAD.MOV.U32 R15, RZ, RZ, -0x1 ;  /* 0xffffffffff0f7424 */ /* 0x000fce00078e00ff */
[----:B------:R-:W-:Y:S05]  /*15be0*/  WARPSYNC.COLLECTIVE R15, `(.L_x_11557) ;  /* 0x000000000f087348 */ /* 0x000fea0003c00000 */
[----:B------:R0:W1:Y:S02]  /*15bf0*/  SHFL.IDX P6, R14, R13, R12, R11 ;  /* 0x0000000c0d0e7389 */ /* 0x00006400000c000b */
[----:B01----:R-:W-:Y:S01]  /*15c00*/  ENDCOLLECTIVE ;  /* 0x000000000000791b */ /* 0x003fe20003800000 */
.L_x_11557:
[----:B------:R-:W-:Y:S05]  /*15c10*/  BRA `(.L_x_11558) ;  /* 0xffffffd400607947 */ /* 0x000fea000383ffff */
.L_x_11496:
[----:B------:R-:W-:Y:S01]  /*15c20*/  BSSY B0, `(.L_x_11559) ;  /* 0x0000006000007945 */ /* 0x000fe20003800000 */
[----:B------:R-:W-:-:S07]  /*15c30*/  IMAD.MOV.U32 R15, RZ, RZ, -0x1 ;  /* 0xffffffffff0f7424 */ /* 0x000fce00078e00ff */
[----:B0-----:R-:W-:Y:S05]  /*15c40*/  WARPSYNC.COLLECTIVE R15, `(.L_x_11560) ;  /* 0x000000000f0c7348 */ /* 0x001fea0003c00000 */
[----:B------:R-:W-:Y:S02]  /*15c50*/  ELECT P6, UR62, PT ;  /* 0x00000000003e782f */ /* 0x000fe400038c0000 */
[----:B------:R-:W-:Y:S01]  /*15c60*/  MOV R14, UR62 ;  /* 0x0000003e000e7c02 */ /* 0x000fe20008000f00 */
[----:B0-----:R-:W-:Y:S10]  /*15c70*/  ENDCOLLECTIVE ;  /* 0x000000000000791b */ /* 0x001ff40003800000 */
.L_x_11560:
[----:B------:R-:W-:Y:S05]  /*15c80*/  BSYNC B0 ;  /* 0x0000000000007941 */ /* 0x000fea0003800000 */
.L_x_11559:
[----:B------:R-:W-:Y:S05]  /*15c90*/  BRA `(.L_x_11561) ;  /* 0xffffffd400687947 */ /* 0x000fea000383ffff */
.L_x_11498:
[----:B-1----:R1:W2:Y:S02]  /*15ca0*/  SYNCS.PHASECHK.TRANS64.TRYWAIT P1, [R5+URZ+0x13280], R2 ;  /* 0x01328002050075a7 */ /* 0x0022a4000802017f */
[----:B--2---:R-:W-:Y:S05]  /*15cb0*/  @!P1 NANOSLEEP.SYNCS 0x989680 ;  /* 0x009896800000995d */ /* 0x004fea0003900000 */
[----:B------:R-:W2:Y:S02]  /*15cc0*/  @!P1 SYNCS.PHASECHK.TRANS64 P1, [R5+URZ+0x13280], R2 ;  /* 0x01328002050095a7 */ /* 0x000ea4000802007f */
[----:B--2---:R-:W-:Y:S05]  /*15cd0*/  @!P1 BRA `(.L_x_11498) ;  /* 0xfffffffc00f09947 */ /* 0x004fea000383ffff */
[----:B------:R-:W-:Y:S05]  /*15ce0*/  BRA `(.L_x_11562) ;  /* 0xffffffd400c47947 */ /* 0x000fea000383ffff */
.L_x_11500:
[----:B--2---:R2:W3:Y:S02]  /*15cf0*/  SYNCS.PHASECHK.TRANS64.TRYWAIT P1, [R5+URZ+0x13240], R2 ;  /* 0x01324002050075a7 */ /* 0x0044e4000802017f */
[----:B---3--:R-:W-:Y:S05]  /*15d00*/  @!P1 NANOSLEEP.SYNCS 0x989680 ;  /* 0x009896800000995d */ /* 0x008fea0003900000 */
[----:B------:R-:W3:Y:S02]  /*15d10*/  @!P1 SYNCS.PHASECHK.TRANS64 P1, [R5+URZ+0x13240], R2 ;  /* 0x01324002050095a7 */ /* 0x000ee4000802007f */
[----:B---3--:R-:W-:Y:S05]  /*15d20*/  @!P1 BRA `(.L_x_11500) ;  /* 0xfffffffc00f09947 */ /* 0x008fea000383ffff */
[----:B------:R-:W-:Y:S05]  /*15d30*/  BRA `(.L_x_11563) ;  /* 0xffffffd800107947 */ /* 0x000fea000383ffff */
.L_x_11504:
[----:B------:R-:W-:Y:S02]  /*15d40*/  IMAD.MOV.U32 R13, RZ, RZ, R4 ;  /* 0x000000ffff0d7224 */ /* 0x000fe400078e0004 */
[----:B------:R-:W-:Y:S02]  /*15d50*/  IMAD.MOV.U32 R12, RZ, RZ, RZ ;  /* 0x000000ffff0c7224 */ /* 0x000fe400078e00ff */
[----:B------:R-:W-:Y:S02]  /*15d60*/  IMAD.MOV.U32 R11, RZ, RZ, 0x1c1f ;  /* 0x00001c1fff0b7424 */ /* 0x000fe400078e00ff */
[----:B------:R-:W-:Y:S02]  /*15d70*/  IMAD.MOV.U32 R15, RZ, RZ, -0x1 ;  /* 0xffffffffff0f7424 */ /* 0x000fe400078e00ff */
[----:B------:R-:W-:-:S07]  /*15d80*/  VIADD R6, R21, UR42 ;  /* 0x0000002a15067c36 */ /* 0x000fce0008000000 */
[----:B------:R-:W-:Y:S05]  /*15d90*/  WARPSYNC.COLLECTIVE R15, `(.L_x_11564) ;  /* 0x000000000f087348 */ /* 0x000fea0003c00000 */
[----:B------:R0:W1:Y:S02]  /*15da0*/  SHFL.IDX P6, R14, R13, R12, R11 ;  /* 0x0000000c0d0e7389 */ /* 0x00006400000c000b */
[----:B01----:R-:W-:Y:S01]  /*15db0*/  ENDCOLLECTIVE ;  /* 0x000000000000791b */ /* 0x003fe20003800000 */
.L_x_11564:
[----:B------:R-:W-:Y:S02]  /*15dc0*/  VIADD R10, R6, 0x20 ;  /* 0x00000020060a7836 */ /* 0x000fe40000000000 */
[----:B------:R-:W-:Y:S02]  /*15dd0*/  IMAD.MOV.U32 R13, RZ, RZ, R0 ;  /* 0x000000ffff0d7224 */ /* 0x000fe400078e0000 */
[----:B------:R-:W-:-:S07]  /*15de0*/  IMAD.MOV.U32 R2, RZ, RZ, R14 ;  /* 0x000000ffff027224 */ /* 0x000fce00078e000e */
[----:B------:R-:W-:Y:S05]  /*15df0*/  WARPSYNC.COLLECTIVE R15, `(.L_x_11565) ;  /* 0x000000000f087348 */ /* 0x000fea0003c00000 */
[----:B------:R0:W1:Y:S02]  /*15e00*/  SHFL.IDX P6, R14, R13, R12, R11 ;  /* 0x0000000c0d0e7389 */ /* 0x00006400000c000b */
[----:B01----:R-:W-:Y:S01]  /*15e10*/  ENDCOLLECTIVE ;  /* 0x000000000000791b */ /* 0x003fe20003800000 */
.L_x_11565:
[----:B------:R-:W-:Y:S02]  /*15e20*/  ULDC UR4, c[0x0][0x288] ;  /* 0x0000a20000047ab9 */ /* 0x000fe40000000800 */
[----:B------:R-:W-:-:S05]  /*15e30*/  IMAD R7, R7, UR4, RZ ;  /* 0x0000000407077c24 */ /* 0x000fca000f8e02ff */
        /* <DEDUP_REMOVED lines=9> */
.L_x_11566:
        /* <DEDUP_REMOVED lines=11> */
.L_x_11567:
        /* <DEDUP_REMOVED lines=8> */
.L_x_11568:
        /* <DEDUP_REMOVED lines=10> */
.L_x_11569:
        /* <DEDUP_REMOVED lines=8> */
.L_x_11570:
[----:B------:R-:W-:Y:S01]  /*16120*/  @!PT LDS RZ, [RZ] ;  /* 0x00000000fffff984 */ /* 0x000fe20000000800 */
[----:B------:R-:W-:Y:S01]  /*16130*/  @!PT LDS RZ, [RZ] ;  /* 0x00000000fffff984 */ /* 0x000fe20000000800 */
[----:B------:R-:W-:Y:S01]  /*16140*/  @!PT LDS RZ, [RZ] ;  /* 0x00000000fffff984 */ /* 0x000fe20000000800 */
[----:B------:R0:W-:Y:S01]  /*16150*/  @!P1 LDGSTS.E.BYPASS.LTC128B.128 [R28+0xc000], desc[UR48][R2.64], !P0 ;  /* 0x0c000000021c9fae */ /* 0x0001e2000c101d70 */
[----:B------:R-:W-:Y:S02]  /*16160*/  IMAD.MOV.U32 R13, RZ, RZ, R0 ;  /* 0x000000ffff0d7224 */ /* 0x000fe400078e0000 */
[----:B------:R-:W-:-:S05]  /*16170*/  VIADD R0, R6, 0x60 ;  /* 0x0000006006007836 */ /* 0x000fca0000000000 */
[----:B------:R-:W-:Y:S01]  /*16180*/  ISETP.GE.AND P1, PT, R0, R7, PT ;  /* 0x000000070000720c */ /* 0x000fe20003f26270 */
[----:B------:R-:W-:-:S12]  /*16190*/  IMAD.MOV.U32 R4, RZ, RZ, R14 ;  /* 0x000000ffff047224 */ /* 0x000fd800078e000e */
[----:B0-----:R-:W-:Y:S05]  /*161a0*/  WARPSYNC.COLLECTIVE R15, `(.L_x_11571) ;  /* 0x000000000f087348 */ /* 0x001fea0003c00000 */
[----:B------:R1:W2:Y:S02]  /*161b0*/  SHFL.IDX P6, R14, R13, R12, R11 ;  /* 0x0000000c0d0e7389 */ /* 0x0002a400000c000b */
[----:B012---:R-:W-:Y:S01]  /*161c0*/  ENDCOLLECTIVE ;  /* 0x000000000000791b */ /* 0x007fe20003800000 */
.L_x_11571:
[----:B------:R-:W-:Y:S02]  /*161d0*/  IMAD.MOV.U32 R13, RZ, RZ, R8 ;  /* 0x000000ffff0d7224 */ /* 0x000fe400078e0008 */
[----:B------:R-:W-:Y:S02]  /*161e0*/  IMAD.MOV.U32 R12, RZ, RZ, RZ ;  /* 0x000000ffff0c7224 */ /* 0x000fe400078e00ff */
[----:B------:R-:W-:-:S07]  /*161f0*/  IMAD.MOV.U32 R9, RZ, RZ, R14 ;  /* 0x000000ffff097224 */ /* 0x000fce00078e000e */
[----:B------:R-:W-:Y:S05]  /*16200*/  WARPSYNC.COLLECTIVE R15, `(.L_x_11572) ;  /* 0x000000000f087348 */ /* 0x000fea0003c00000 */
[----:B------:R0:W1:Y:S02]  /*16210*/  SHFL.IDX P6, R14, R13, R12, R11 ;  /* 0x0000000c0d0e7389 */ /* 0x00006400000c000b */
[----:B01----:R-:W-:Y:S01]  /*16220*/  ENDCOLLECTIVE ;  /* 0x000000000000791b */ /* 0x003fe20003800000 */
.L_x_11572:
        /* <DEDUP_REMOVED lines=11> */
.L_x_11573:
        /* <DEDUP_REMOVED lines=8> */
.L_x_11574:
        /* <DEDUP_REMOVED lines=10> */
.L_x_11575:
[----:B------:R-:W-:Y:S05]  /*16400*/  BRA `(.L_x_11576) ;  /* 0xffffffd800f47947 */ /* 0x000fea000383ffff */
.L_x_11507:
[----:B0-----:R0:W1:Y:S02]  /*16410*/  SYNCS.PHASECHK.TRANS64.TRYWAIT P0, [R18+URZ+0x13220], R3 ;  /* 0x01322003120075a7 */ /* 0x001064000800017f */
[----:B-1----:R-:W-:Y:S05]  /*16420*/  @!P0 NANOSLEEP.SYNCS 0x989680 ;  /* 0x009896800000895d */ /* 0x002fea0003900000 */
[----:B------:R-:W1:Y:S02]  /*16430*/  @!P0 SYNCS.PHASECHK.TRANS64 P0, [R18+URZ+0x13220], R3 ;  /* 0x01322003120085a7 */ /* 0x000e64000800007f */
[----:B-1----:R-:W-:Y:S05]  /*16440*/  @!P0 BRA `(.L_x_11507) ;  /* 0xfffffffc00f08947 */ /* 0x002fea000383ffff */
[----:B------:R-:W-:Y:S05]  /*16450*/  BRA `(.L_x_11577) ;  /* 0xffffffdc00487947 */ /* 0x000fea000383ffff */
.L_x_11513:
[----:B0-----:R0:W1:Y:S02]  /*16460*/  SYNCS.PHASECHK.TRANS64.TRYWAIT P0, [R4+URZ+0x13280], R3 ;  /* 0x01328003040075a7 */ /* 0x001064000800017f */
[----:B-1----:R-:W-:Y:S05]  /*16470*/  @!P0 NANOSLEEP.SYNCS 0x989680 ;  /* 0x009896800000895d */ /* 0x002fea0003900000 */
[----:B------:R-:W1:Y:S02]  /*16480*/  @!P0 SYNCS.PHASECHK.TRANS64 P0, [R4+URZ+0x13280], R3 ;  /* 0x01328003040085a7 */ /* 0x000e64000800007f */
[----:B-1----:R-:W-:Y:S05]  /*16490*/  @!P0 BRA `(.L_x_11513) ;  /* 0xfffffffc00f08947 */ /* 0x002fea000383ffff */
[----:B------:R-:W-:Y:S05]  /*164a0*/  BRA `(.L_x_11578) ;  /* 0xffffffdc00f07947 */ /* 0x000fea000383ffff */
.L_x_11518:
[----:B-1----:R1:W2:Y:S02]  /*164b0*/  SYNCS.PHASECHK.TRANS64.TRYWAIT P0, [R4+URZ+0x13240], R3 ;  /* 0x01324003040075a7 */ /* 0x0022a4000800017f */
[----:B--2---:R-:W-:Y:S05]  /*164c0*/  @!P0 NANOSLEEP.SYNCS 0x989680 ;  /* 0x009896800000895d */ /* 0x004fea0003900000 */
[----:B------:R-:W2:Y:S02]  /*164d0*/  @!P0 SYNCS.PHASECHK.TRANS64 P0, [R4+URZ+0x13240], R3 ;  /* 0x01324003040085a7 */ /* 0x000ea4000800007f */
[----:B--2---:R-:W-:Y:S05]  /*164e0*/  @!P0 BRA `(.L_x_11518) ;  /* 0xfffffffc00f08947 */ /* 0x004fea000383ffff */
[----:B------:R-:W-:Y:S05]  /*164f0*/  BRA `(.L_x_11579) ;  /* 0xffffffe000687947 */ /* 0x000fea000383ffff */
.L_x_11524:
[----:B0-----:R0:W1:Y:S02]  /*16500*/  SYNCS.PHASECHK.TRANS64.TRYWAIT P1, [R3+URZ+0x13270], R2 ;  /* 0x01327002030075a7 */ /* 0x001064000802017f */
[----:B-1----:R-:W-:Y:S05]  /*16510*/  @!P1 NANOSLEEP.SYNCS 0x989680 ;  /* 0x009896800000995d */ /* 0x002fea0003900000 */
[----:B------:R-:W1:Y:S02]  /*16520*/  @!P1 SYNCS.PHASECHK.TRANS64 P1, [R3+URZ+0x13270], R2 ;  /* 0x01327002030095a7 */ /* 0x000e64000802007f */
[----:B-1----:R-:W-:Y:S05]  /*16530*/  @!P1 BRA `(.L_x_11524) ;  /* 0xfffffffc00f09947 */ /* 0x002fea000383ffff */
[----:B------:R-:W-:Y:S05]  /*16540*/  BRA `(.L_x_11580) ;  /* 0xffffffe400047947 */ /* 0x000fea000383ffff */
.L_x_11526:
[----:B0-----:R0:W1:Y:S02]  /*16550*/  SYNCS.PHASECHK.TRANS64.TRYWAIT P1, [R3+URZ+0x13260], R2 ;  /* 0x01326002030075a7 */ /* 0x001064000802017f */
[----:B-1----:R-:W-:Y:S05]  /*16560*/  @!P1 NANOSLEEP.SYNCS 0x989680 ;  /* 0x009896800000995d */ /* 0x002fea0003900000 */
[----:B------:R-:W1:Y:S02]  /*16570*/  @!P1 SYNCS.PHASECHK.TRANS64 P1, [R3+URZ+0x13260], R2 ;  /* 0x01326002030095a7 */ /* 0x000e64000802007f */
[----:B-1----:R-:W-:Y:S05]  /*16580*/  @!P1 BRA `(.L_x_11526) ;  /* 0xfffffffc00f09947 */ /* 0x002fea000383ffff */
[----:B------:R-:W-:Y:S05]  /*16590*/  BRA `(.L_x_11581) ;  /* 0xffffffe4000c7947 */ /* 0x000fea000383ffff */
.L_x_11533:
[----:B0-----:R0:W1:Y:S02]  /*165a0*/  SYNCS.PHASECHK.TRANS64.TRYWAIT P1, [R2+URZ+0x13270], R3 ;  /* 0x01327003020075a7 */ /* 0x001064000802017f */
[----:B-1----:R-:W-:Y:S05]  /*165b0*/  @!P1 NANOSLEEP.SYNCS 0x989680 ;  /* 0x009896800000995d */ /* 0x002fea0003900000 */
[----:B------:R-:W1:Y:S02]  /*165c0*/  @!P1 SYNCS.PHASECHK.TRANS64 P1, [R2+URZ+0x13270], R3 ;  /* 0x01327003020095a7 */ /* 0x000e64000802007f */
[----:B-1----:R-:W-:Y:S05]  /*165d0*/  @!P1 BRA `(.L_x_11533) ;  /* 0xfffffffc00f09947 */ /* 0x002fea000383ffff */
[----:B------:R-:W-:Y:S05]  /*165e0*/  BRA `(.L_x_11582) ;  /* 0xffffffe800507947 */ /* 0x000fea000383ffff */
.L_x_11535:
[----:B0-----:R0:W1:Y:S02]  /*165f0*/  SYNCS.PHASECHK.TRANS64.TRYWAIT P1, [R2+URZ+0x13260], R5 ;  /* 0x01326005020075a7 */ /* 0x001064000802017f */
[----:B-1----:R-:W-:Y:S05]  /*16600*/  @!P1 NANOSLEEP.SYNCS 0x989680 ;  /* 0x009896800000995d */ /* 0x002fea0003900000 */
[----:B------:R-:W1:Y:S02]  /*16610*/  @!P1 SYNCS.PHASECHK.TRANS64 P1, [R2+URZ+0x13260], R5 ;  /* 0x01326005020095a7 */ /* 0x000e64000802007f */
[----:B-1----:R-:W-:Y:S05]  /*16620*/  @!P1 BRA `(.L_x_11535) ;  /* 0xfffffffc00f09947 */ /* 0x002fea000383ffff */
[----:B------:R-:W-:Y:S05]  /*16630*/  BRA `(.L_x_11583) ;  /* 0xffffffe800587947 */ /* 0x000fea000383ffff */
.L_x_11541:
[----:B-1----:R1:W2:Y:S02]  /*16640*/  SYNCS.PHASECHK.TRANS64.TRYWAIT P0, [R6+URZ+0x13220], R0 ;  /* 0x01322000060075a7 */ /* 0x0022a4000800017f */
[----:B--2---:R-:W-:Y:S05]  /*16650*/  @!P0 NANOSLEEP.SYNCS 0x989680 ;  /* 0x009896800000895d */ /* 0x004fea0003900000 */
[----:B------:R-:W2:Y:S02]  /*16660*/  @!P0 SYNCS.PHASECHK.TRANS64 P0, [R6+URZ+0x13220], R0 ;  /* 0x01322000060085a7 */ /* 0x000ea4000800007f */
[----:B--2---:R-:W-:Y:S05]  /*16670*/  @!P0 BRA `(.L_x_11541) ;  /* 0xfffffffc00f08947 */ /* 0x004fea000383ffff */
[----:B------:R-:W-:Y:S05]  /*16680*/  BRA `(.L_x_11584) ;  /* 0xffffffec009c7947 */ /* 0x000fea000383ffff */
.L_x_11542:
        /* <DEDUP_REMOVED lines=11> */
.L_x_11586:
[----:B------:R-:W-:Y:S05]  /*16740*/  BSYNC B0 ;  /* 0x0000000000007941 */ /* 0x000fea0003800000 */
.L_x_11585:
[----:B------:R-:W-:Y:S05]  /*16750*/  BRA `(.L_x_11587) ;  /* 0xffffffec00847947 */ /* 0x000fea000383ffff */
.L_x_11545:
[----:B------:R-:W-:Y:S01]  /*16760*/  BSSY B1, `(.L_x_11588) ;  /* 0x0000006000017945 */ /* 0x000fe20003800000 */
[----:B------:R-:W-:-:S07]  /*16770*/  IMAD.MOV.U32 R15, RZ, RZ, -0x1 ;  /* 0xffffffffff0f7424 */ /* 0x000fce00078e00ff */
[----:B01----:R-:W-:Y:S05]  /*16780*/  WARPSYNC.COLLECTIVE R15, `(.L_x_11589) ;  /* 0x000000000f0c7348 */ /* 0x003fea0003c00000 */
[----:B------:R-:W-:Y:S02]  /*16790*/  ELECT P6, UR62, PT ;  /* 0x00000000003e782f */ /* 0x000fe400038c0000 */
[----:B------:R-:W-:Y:S01]  /*167a0*/  MOV R14, UR62 ;  /* 0x0000003e000e7c02 */ /* 0x000fe20008000f00 */
[----:B01----:R-:W-:Y:S10]  /*167b0*/  ENDCOLLECTIVE ;  /* 0x000000000000791b */ /* 0x003ff40003800000 */
.L_x_11589:
[----:B------:R-:W-:Y:S05]  /*167c0*/  BSYNC B1 ;  /* 0x0000000000017941 */ /* 0x000fea0003800000 */
.L_x_11588:
[----:B------:R-:W-:Y:S05]  /*167d0*/  BRA `(.L_x_11590) ;  /* 0xffffffec007c7947 */ /* 0x000fea000383ffff */
.L_x_11547:
[----:B-1----:R1:W2:Y:S02]  /*167e0*/  SYNCS.PHASECHK.TRANS64.TRYWAIT P1, [R5+URZ], R4 ;  /* 0x00000004050075a7 */ /* 0x0022a4000802017f */
[----:B--2---:R-:W-:Y:S05]  /*167f0*/  @!P1 NANOSLEEP.SYNCS 0x989680 ;  /* 0x009896800000995d */ /* 0x004fea0003900000 */
[----:B------:R-:W2:Y:S02]  /*16800*/  @!P1 SYNCS.PHASECHK.TRANS64 P1, [R5+URZ], R4 ;  /* 0x00000004050095a7 */ /* 0x000ea4000802007f */
[----:B--2---:R-:W-:Y:S05]  /*16810*/  @!P1 BRA `(.L_x_11547) ;  /* 0xfffffffc00f09947 */ /* 0x004fea000383ffff */
[----:B------:R-:W-:Y:S05]  /*16820*/  BRA `(.L_x_11591) ;  /* 0xffffffec00b07947 */ /* 0x000fea000383ffff */
.L_x_11548:
[----:B--2---:R2:W3:Y:S02]  /*16830*/  SYNCS.PHASECHK.TRANS64.TRYWAIT P1, [R9+URZ], R0 ;  /* 0x00000000090075a7 */ /* 0x0044e4000802017f */
[----:B---3--:R-:W-:Y:S05]  /*16840*/  @!P1 NANOSLEEP.SYNCS 0x989680 ;  /* 0x009896800000995d */ /* 0x008fea0003900000 */
[----:B------:R-:W3:Y:S02]  /*16850*/  @!P1 SYNCS.PHASECHK.TRANS64 P1, [R9+URZ], R0 ;  /* 0x00000000090095a7 */ /* 0x000ee4000802007f */
[----:B---3--:R-:W-:Y:S05]  /*16860*/  @!P1 BRA `(.L_x_11548) ;  /* 0xfffffffc00f09947 */ /* 0x008fea000383ffff */
[----:B------:R-:W-:Y:S05]  /*16870*/  BRA `(.L_x_11592) ;  /* 0xffffffec00a47947 */ /* 0x000fea000383ffff */
.L_x_11550:
[----:B---3--:R3:W4:Y:S02]  /*16880*/  SYNCS.PHASECHK.TRANS64.TRYWAIT P1, [R19+URZ+0x13260], R4 ;  /* 0x01326004130075a7 */ /* 0x008724000802017f */
[----:B----4-:R-:W-:Y:S05]  /*16890*/  @!P1 NANOSLEEP.SYNCS 0x989680 ;  /* 0x009896800000995d */ /* 0x010fea0003900000 */
[----:B------:R-:W4:Y:S02]  /*168a0*/  @!P1 SYNCS.PHASECHK.TRANS64 P1, [R19+URZ+0x13260], R4 ;  /* 0x01326004130095a7 */ /* 0x000f24000802007f */
[----:B----4-:R-:W-:Y:S05]  /*168b0*/  @!P1 BRA `(.L_x_11550) ;  /* 0xfffffffc00f09947 */ /* 0x010fea000383ffff */
[----:B------:R-:W-:Y:S05]  /*168c0*/  BRA `(.L_x_11593) ;  /* 0xffffffec00a47947 */ /* 0x000fea000383ffff */
.L_x_11552:
[----:B----4-:R4:W0:Y:S02]  /*168d0*/  SYNCS.PHASECHK.TRANS64.TRYWAIT P1, [R7+URZ+0x13260], R0 ;  /* 0x01326000070075a7 */ /* 0x010824000802017f */
[----:B0-----:R-:W-:Y:S05]  /*168e0*/  @!P1 NANOSLEEP.SYNCS 0x989680 ;  /* 0x009896800000995d */ /* 0x001fea0003900000 */
[----:B------:R-:W0:Y:S02]  /*168f0*/  @!P1 SYNCS.PHASECHK.TRANS64 P1, [R7+URZ+0x13260], R0 ;  /* 0x01326000070095a7 */ /* 0x000e24000802007f */
[----:B0-----:R-:W-:Y:S05]  /*16900*/  @!P1 BRA `(.L_x_11552) ;  /* 0xfffffffc00f09947 */ /* 0x001fea000383ffff */
[----:B------:R-:W-:Y:S05]  /*16910*/  BRA `(.L_x_11594) ;  /* 0xffffffec00a47947 */ /* 0x000fea000383ffff */
.L_x_11554:
[----:B------:R0:W0:Y:S02]  /*16920*/  SYNCS.PHASECHK.TRANS64.TRYWAIT P0, [R19+URZ+0x13280], R4 ;  /* 0x01328004130075a7 */ /* 0x000024000800017f */
[----:B0-----:R-:W-:Y:S05]  /*16930*/  @!P0 NANOSLEEP.SYNCS 0x989680 ;  /* 0x009896800000895d */ /* 0x001fea0003900000 */
[----:B------:R-:W0:Y:S02]  /*16940*/  @!P0 SYNCS.PHASECHK.TRANS64 P0, [R19+URZ+0x13280], R4 ;  /* 0x01328004130085a7 */ /* 0x000e24000800007f */
[----:B0-----:R-:W-:Y:S05]  /*16950*/  @!P0 BRA `(.L_x_11554) ;  /* 0xfffffffc00f08947 */ /* 0x001fea000383ffff */
[----:B------:R-:W-:Y:S05]  /*16960*/  BRA `(.L_x_11555) ;  /* 0xffffffec00a07947 */ /* 0x000fea000383ffff */
.L_x_11595:
        /* <DEDUP_REMOVED lines=9> */
.L_x_12991:


//--------------------- .text._ZN7cutlass13device_kernelIN5flash11enable_sm90INS1_16FlashAttnFwdSm90INS1_25CollectiveMainloopFwdSm90ILi2EN4cute5tupleIJNS5_1CILi1EEES8_S8_EEENS6_IJNS7_ILi192EEENS7_ILi160EEENS7_ILi64EEEEEELi64ENS_12float_e4m3_tEfNS_4arch4Sm90ELb0ELb1ELb0ELb1ELb0ELb0ELb0ELb1ELb1ELb1ELb0ELb0EEENS1_21CollectiveEpilogueFwdINS6_IJSA_SC_SB_EEES9_NS_10bfloat16_tESG_Li384ELb1ELb1ELb0ELb1EEENS1_36VarlenDynamicPersistentTileSchedulerILi192ELi160ELi384ELi128ELb0ELb1ELb1ELb1ELb0ELb1EEEEEEEEEvNT_6ParamsE --------------------------
	.section	.text._ZN7cutlass13device_kernelIN5flash11enable_sm90INS1_16FlashAttnFwdSm90INS1_25CollectiveMainloopFwdSm90ILi2EN4cute5tupleIJNS5_1CILi1EEES8_S8_EEENS6_IJNS7_ILi192EEENS7_ILi160EEENS7_ILi64EEEEEELi64ENS_12float_e4m3_tEfNS_4arch4Sm90ELb0ELb1ELb0ELb1ELb0ELb0ELb0ELb1ELb1ELb1ELb0ELb0EEENS1_21CollectiveEpilogueFwdINS6_IJSA_SC_SB_EEES9_NS_10bfloat16_tESG_Li384ELb1ELb1ELb0ELb1EEENS1_36VarlenDynamicPersistentTileSchedulerILi192ELi160ELi384ELi128ELb0ELb1ELb1ELb1ELb0ELb1EEEEEEEEEvNT_6ParamsE,"ax",@progbits
	.align	128
.text._ZN7cutlass13device_kernelIN5flash11enable_sm90INS1_16FlashAttnFwdSm90INS1_25CollectiveMainloopFwdSm90ILi2EN4cute5tupleIJNS5_1CILi1EEES8_S8_EEENS6_IJNS7_ILi192EEENS7_ILi160EEENS7_ILi64EEEEEELi64ENS_12float_e4m3_tEfNS_4arch4Sm90ELb0ELb1ELb0ELb1ELb0ELb0ELb0ELb1ELb1ELb1ELb0ELb0EEENS1_21CollectiveEpilogueFwdINS6_IJSA_SC_SB_EEES9_NS_10bfloat16_tESG_Li384ELb1ELb1ELb0ELb1EEENS1_36VarlenDynamicPersistentTileSchedulerILi192ELi160ELi384ELi128ELb0ELb1ELb1ELb1ELb0ELb1EEEEEEEEEvNT_6ParamsE:
        .type           _ZN7cutlass13device_kernelIN5flash11enable_sm90INS1_16FlashAttnFwdSm90INS1_25CollectiveMainloopFwdSm90ILi2EN4cute5tupleIJNS5_1CILi1EEES8_S8_EEENS6_IJNS7_ILi192EEENS7_ILi160EEENS7_ILi64EEEEEELi64ENS_12float_e4m3_tEfNS_4arch4Sm90ELb0ELb1ELb0ELb1ELb0ELb0ELb0ELb1ELb1ELb1ELb0ELb0EEENS1_21CollectiveEpilogueFwdINS6_IJSA_SC_SB_EEES9_NS_10bfloat16_tESG_Li384ELb1ELb1ELb0ELb1EEENS1_36VarlenDynamicPersistentTileSchedulerILi192ELi160ELi384ELi128ELb0ELb1ELb1ELb1ELb0ELb1EEEEEEEEEvNT_6ParamsE,@function
        .size           _ZN7cutlass13device_kernelIN5flash11enable_sm90INS1_16FlashAttnFwdSm90INS1_25CollectiveMainloopFwdSm90ILi2EN4cute5tupleIJNS5_1CILi1EEES8_S8_EEENS6_IJNS7_ILi192EEENS7_ILi160EEENS7_ILi64EEEEEELi64ENS_12float_e4m3_tEfNS_4arch4Sm90ELb0ELb1ELb0ELb1ELb0ELb0ELb0ELb1ELb1ELb1ELb0ELb0EEENS1_21CollectiveEpilogueFwdINS6_IJSA_SC_SB_EEES9_NS_10bfloat16_tESG_Li384ELb1ELb1ELb0ELb1EEENS1_36VarlenDynamicPersistentTileSchedulerILi192ELi160ELi384ELi128ELb0ELb1ELb1ELb1ELb0ELb1EEEEEEEEEvNT_6ParamsE,(.L_x_12992 - _ZN7cutlass13device_kernelIN5flash11enable_sm90INS1_16FlashAttnFwdSm90INS1_25CollectiveMainloopFwdSm90ILi2EN4cute5tupleIJNS5_1CILi1EEES8_S8_EEENS6_IJNS7_ILi192EEENS7_ILi160EEENS7_ILi64EEEEEELi64ENS_12float_e4m3_tEfNS_4arch4Sm90ELb0ELb1ELb0ELb1ELb0ELb0ELb0ELb1ELb1ELb1ELb0ELb0EEENS1_21CollectiveEpilogueFwdINS6_IJSA_SC_SB_EEES9_NS_10bfloat16_tESG_Li384ELb1ELb1ELb0ELb1EEENS1_36VarlenDynamicPersistentTileSchedulerILi192ELi160ELi384ELi128ELb0ELb1ELb1ELb1ELb0ELb1EEEEEEEEEvNT_6ParamsE)
        .other          _ZN7cutlass13device_kernelIN5flash11enable_sm90INS1_16FlashAttnFwdSm90INS1_25CollectiveMainloopFwdSm90ILi2EN4cute5tupleIJNS5_1CILi1EEES8_S8_EEENS6_IJNS7_ILi192EEENS7_ILi160EEENS7_ILi64EEEEEELi64ENS_12float_e4m3_tEfNS_4arch4Sm90ELb0ELb1ELb0ELb1ELb0ELb0ELb0ELb1ELb1ELb1ELb0ELb0EEENS1_21CollectiveEpilogueFwdINS6_IJSA_SC_SB_EEES9_NS_10bfloat16_tESG_Li384ELb1ELb1ELb0ELb1EEENS1_36VarlenDynamicPersistentTileSchedulerILi192ELi160ELi384ELi128ELb0ELb1ELb1ELb1ELb0ELb1EEEEEEEEEvNT_6ParamsE,@"STO_CUDA_ENTRY STV_DEFAULT"
_ZN7cutlass13device_kernelIN5flash11enable_sm90INS1_16FlashAttnFwdSm90INS1_25CollectiveMainloopFwdSm90ILi2EN4cute5tupleIJNS5_1CILi1EEES8_S8_EEENS6_IJNS7_ILi192EEENS7_ILi160EEENS7_ILi64EEEEEELi64ENS_12float_e4m3_tEfNS_4arch4Sm90ELb0ELb1ELb0ELb1ELb0ELb0ELb0ELb1ELb1ELb1ELb0ELb0EEENS1_21CollectiveEpilogueFwdINS6_IJSA_SC_SB_EEES9_NS_10bfloat16_tESG_Li384ELb1ELb1ELb0ELb1EEENS1_36VarlenDynamicPersistentTileSchedulerILi192ELi160ELi384ELi128ELb0ELb1ELb1ELb1ELb0ELb1EEEEEEEEEvNT_6ParamsE:
        /* <DEDUP_REMOVED lines=18> */
.L_x_11597:
[----:B------:R-:W-:Y:S05]  /*0120*/  BSYNC B0 ;  /* 0x0000000000007941 */ /* 0x000fea0003800000 */
.L_x_11596:
        /* <DEDUP_REMOVED lines=41> */
.L_x_11598:
        /* <DEDUP_REMOVED lines=22> */
.L_x_11599:
        /* <DEDUP_REMOVED lines=18> */
.L_x_11600:
        /* <DEDUP_REMOVED lines=22> */
.L_x_11601:
        /* <DEDUP_REMOVED lines=22> */
.L_x_11602:
[----:B------:R-:W-:Y:S01]  /*0900*/  PLOP3.LUT P0, PT, PT, PT, UP0, 0x80, 0x0 ;  /* 0x000000000000781c */ /* 0x000fe20003f0f008 */
[----:B------:R-:W-:Y:S01]  /*0910*/  UMOV UR38, 0x1 ;  /* 0x0000000100267882 */ /* 0x000fe20000000000 */
[----:B------:R-:W-:Y:S01]  /*0920*/  NOP ;  /* 0x0000000000007918 */ /* 0x000fe20000000000 */
[----:B------:R-:W-:Y:S01]  /*0930*/  USEL UR38, UR38, 0x2, !UP0 ;  /* 0x0000000226267887 */ /* 0x000fe2000c000000 */
[----:B------:R-:W-:Y:S01]  /*0940*/  ULDC.64 UR50, c[0x0][0x208] ;  /* 0x0000820000327ab9 */ /* 0x000fe20000000a00 */
[----:B012-4-:R-:W-:Y:S08]  /*0950*/  BAR.SYNC.DEFER_BLOCKING 0x0 ;  /* 0x0000000000007b1d */ /* 0x017ff00000010000 */
[----:B------:R-:W-:Y:S05]  /*0960*/  @!P0 BRA `(.L_x_11603) ;  /* 0x0000011800948947 */ /* 0x000fea0003800000 */
.L_x_11604:
        /* <DEDUP_REMOVED lines=29> */
[CC--:B------:R-:W-:Y:S02]  /*0b40*/  LEA.HI R5, R3.reuse, R0.reuse, RZ, 0x2 ;  /* 0x0000000003057211 */ /* 0x0c0fe400078f10ff */
[----:B------:R-:W-:Y:S02]  /*0b50*/  LEA.HI R3, R3, R0, RZ, 0x4 ;  /* 0x0000000003037211 */ /* 0x000fe400078f20ff */
[----:B------:R-:W-:-:S02]  /*0b60*/  SHF.R.S32.HI R8, RZ, 0x1f, R19 ;  /* 0x0000001fff087819 */ /* 0x000fc40000011413 */
[----:B------:R-:W-:Y:S02]  /*0b70*/  LOP3.LUT R11, R5, 0xfffffffc, RZ, 0xc0, !PT ;  /* 0xfffffffc050b7812 */ /* 0x000fe400078ec0ff */
[----:B------:R-:W-:Y:S02]  /*0b80*/  LEA.HI R7, R8, R19, RZ, 0x2 ;  /* 0x0000001308077211 */ /* 0x000fe400078f10ff */
[----:B------:R-:W-:Y:S01]  /*0b90*/  LOP3.LUT R5, R3, 0x3fffff0, RZ, 0xc0, !PT ;  /* 0x03fffff003057812 */ /* 0x000fe200078ec0ff */
[C---:B------:R-:W-:Y:S01]  /*0ba0*/  IMAD.IADD R11, R0.reuse, 0x1, -R11 ;  /* 0x00000001000b7824 */ /* 0x040fe200078e0a0b */
[--C-:B------:R-:W-:Y:S02]  /*0bb0*/  SHF.R.S32.HI R9, RZ, 0x2, R7.reuse ;  /* 0x00000002ff097819 */ /* 0x100fe40000011407 */
[----:B------:R-:W-:Y:S01]  /*0bc0*/  SHF.R.S32.HI R10, RZ, 0x1f, R7 ;  /* 0x0000001fff0a7819 */ /* 0x000fe20000011407 */
[----:B------:R-:W-:Y:S01]  /*0bd0*/  IMAD.IADD R5, R0, 0x1, -R5 ;  /* 0x0000000100057824 */ /* 0x000fe200078e0a05 */
[----:B------:R-:W-:Y:S01]  /*0be0*/  LOP3.LUT R6, R6, 0xfffffc00, RZ, 0xc0, !PT ;  /* 0xfffffc0006067812 */ /* 0x000fe200078ec0ff */
[----:B------:R-:W-:Y:S01]  /*0bf0*/  IMAD.HI R0, R2, 0x55555556, RZ ;  /* 0x5555555602007827 */ /* 0x000fe200078e02ff */
[----:B------:R-:W-:-:S02]  /*0c00*/  LEA.HI R10, R10, R9, RZ, 0x3 ;  /* 0x000000090a0a7211 */ /* 0x000fc400078f18ff */
[----:B------:R-:W-:Y:S01]  /*0c10*/  SHF.R.S32.HI R4, RZ, 0x4, R3 ;  /* 0x00000004ff047819 */ /* 0x000fe20000011403 */
[----:B------:R-:W-:Y:S01]  /*0c20*/  IMAD R6, R5, 0x40, R6 ;  /* 0x0000004005067824 */ /* 0x000fe200078e0206 */
[----:B------:R-:W-:Y:S02]  /*0c30*/  LOP3.LUT R10, R10, 0xfffffff8, RZ, 0xc0, !PT ;  /* 0xfffffff80a0a7812 */ /* 0x000fe400078ec0ff */
[----:B------:R-:W-:Y:S02]  /*0c40*/  LEA.HI R8, R8, R19, RZ, 0x5 ;  /* 0x0000001308087211 */ /* 0x000fe400078f28ff */
[----:B------:R-:W-:Y:S01]  /*0c50*/  LEA.HI R3, R3, R4, RZ, 0x1 ;  /* 0x0000000403037211 */ /* 0x000fe200078f08ff */
[----:B------:R-:W-:Y:S01]  /*0c60*/  IMAD.IADD R9, R9, 0x1, -R10 ;  /* 0x0000000109097824 */ /* 0x000fe200078e0a0a */
[----:B------:R-:W-:Y:S02]  /*0c70*/  LEA.HI R12, R11, R11, RZ, 0x1 ;  /* 0x0000000b0b0c7211 */ /* 0x000fe400078f08ff */
[----:B------:R-:W-:-:S02]  /*0c80*/  LEA.HI R5, R0, R0, RZ, 0x1 ;  /* 0x0000000000057211 */ /* 0x000fc400078f08ff */
[----:B------:R-:W-:Y:S02]  /*0c90*/  SHF.R.S32.HI R8, RZ, 0x5, R8 ;  /* 0x00000005ff087819 */ /* 0x000fe40000011408 */
[----:B------:R-:W-:Y:S01]  /*0ca0*/  LOP3.LUT R3, R3, 0x1ffffffe, RZ, 0xc0, !PT ;  /* 0x1ffffffe03037812 */ /* 0x000fe200078ec0ff */
[----:B------:R-:W-:Y:S01]  /*0cb0*/  IMAD R5, R5, -0x3, R2 ;  /* 0xfffffffd05057824 */ /* 0x000fe200078e0202 */
[----:B------:R-:W-:Y:S01]  /*0cc0*/  LOP3.LUT R12, R12, 0x1ffffffe, RZ, 0xc0, !PT ;  /* 0x1ffffffe0c0c7812 */ /* 0x000fe200078ec0ff */
[----:B------:R-:W-:Y:S01]  /*0cd0*/  IMAD R8, R8, 0x10, R9 ;  /* 0x0000001008087824 */ /* 0x000fe200078e0209 */
[----:B------:R-:W-:Y:S01]  /*0ce0*/  LOP3.LUT R0, R7, 0x7ffffffc, RZ, 0xc0, !PT ;  /* 0x7ffffffc07007812 */ /* 0x000fe200078ec0ff */
[----:B------:R-:W-:Y:S02]  /*0cf0*/  IMAD.IADD R3, R4, 0x1, -R3 ;  /* 0x0000000104037824 */ /* 0x000fe400078e0a03 */
[----:B------:R-:W-:Y:S02]  /*0d00*/  IMAD.IADD R11, R11, 0x1, -R12 ;  /* 0x000000010b0b7824 */ /* 0x000fe400078e0a0c */
[----:B------:R-:W-:-:S02]  /*0d10*/  IMAD R156, R5, 0x40, R8 ;  /* 0x00000040059c7824 */ /* 0x000fc400078e0208 */
[----:B------:R-:W-:Y:S02]  /*0d20*/  IMAD R157, R3, 0x8, R6 ;  /* 0x00000008039d7824 */ /* 0x000fe400078e0206 */
[----:B------:R-:W-:Y:S02]  /*0d30*/  IMAD.IADD R19, R19, 0x1, -R0 ;  /* 0x0000000113137824 */ /* 0x000fe400078e0a00 */
[----:B------:R-:W-:-:S07]  /*0d40*/  IMAD R22, R11, 0x8, R156 ;  /* 0x000000080b167824 */ /* 0x000fce00078e029c */
.L_x_11696:
        /* <DEDUP_REMOVED lines=17> */
[----:B-----5:R0:W5:Y:S02]  /*0e60*/  @P0 LDG.E R0, desc[UR50][R4.64] ;  /* 0x0000003204000981 */ /* 0x020164000c1e1900 */
        /* <DEDUP_REMOVED lines=25> */
.L_x_11605:
        /* <DEDUP_REMOVED lines=10> */
.L_x_11606:
        /* <DEDUP_REMOVED lines=11> */
.L_x_11607:
        /* <DEDUP_REMOVED lines=47> */
[----:B------:R-:W-:Y:S01]  /*1440*/  UIMAD UR41, UR5, 0xc0, URZ ;  /* 0x000000c0052978a4 */ /* 0x000fe2000f8e023f */
        /* <DEDUP_REMOVED lines=26> */
.L_x_11609:
[----:B------:R-:W-:-:S13]  /*15f0*/  ISETP.NE.AND P0, PT, R13, 0x1, PT ;  /* 0x000000010d00780c */ /* 0x000fda0003f05270 */
[----:B------:R-:W0:Y:S02]  /*1600*/  @P0 LDC.64 R4, c[0x0][0x9e8] ;  /* 0x00027a00ff040b82 */ /* 0x000e240000000a00 */
[----:B0-----:R-:W-:-:S05]  /*1610*/  @P0 IMAD.HI.U32 R4, R3, R4, RZ ;  /* 0x0000000403040227 */ /* 0x001fca00078e00ff */
[----:B------:R-:W-:-:S07]  /*1620*/  @P0 SHF.R.U32.HI R3, RZ, R5, R4 ;  /* 0x00000005ff030219 */ /* 0x000fce0000011604 */
.L_x_11610:
[----:B------:R-:W-:-:S05]  /*1630*/  IMAD R3, R3, R13, R13 ;  /* 0x0000000d03037224 */ /* 0x000fca00078e020d */
[----:B------:R-:W-:-:S07]  /*1640*/  VIMNMX R0, R0, R3, PT ;  /* 0x0000000300007248 */ /* 0x000fce0003fe0100 */
.L_x_11608:
        /* <DEDUP_REMOVED lines=29> */
.L_x_11612:
[----:B------:R-:W-:-:S13]  /*1820*/  ISETP.NE.AND P0, PT, R13, 0x1, PT ;  /* 0x000000010d00780c */ /* 0x000fda0003f05270 */
[----:B------:R-:W0:Y:S02]  /*1830*/  @P0 LDC.64 R4, c[0x0][0x9e8] ;  /* 0x00027a00ff040b82 */ /* 0x000e240000000a00 */
[----:B0-----:R-:W-:-:S05]  /*1840*/  @P0 IMAD.HI.U32 R0, R6, R4, RZ ;  /* 0x0000000406000227 */ /* 0x001fca00078e00ff */
[----:B------:R-:W-:-:S07]  /*1850*/  @P0 SHF.R.U32.HI R6, RZ, R5, R0 ;  /* 0x00000005ff060219 */ /* 0x000fce0000011600 */
.L_x_11613:
[----:B------:R-:W-:-:S05]  /*1860*/  IMAD R6, R6, R13, RZ ;  /* 0x0000000d06067224 */ /* 0x000fca00078e02ff */
[----:B------:R-:W-:-:S13]  /*1870*/  R2UR UR5, R6 ;  /* 0x00000000060572ca */ /* 0x000fda00000e0000 */
[----:B------:R-:W-:-:S04]  /*1880*/  UISETP.LT.AND UP0, UPT, UR4, UR5, UPT ;  /* 0x000000050400728c */ /* 0x000fc8000bf01270 */
[----:B------:R-:W-:-:S12]  /*1890*/  USEL UR4, UR4, UR5, !UP0 ;  /* 0x0000000504047287 */ /* 0x000fd8000c000000 */
.L_x_11611:
        /* <DEDUP_REMOVED lines=23> */
[----:B------:R-:W-:-:S11]  /*1a10*/  CS2R R58, SRZ ;  /* 0x00000000003a7805 */ /* 0x000fd6000001ff00 */
        /* <DEDUP_REMOVED lines=36> */
.L_x_11615:
        /* <DEDUP_REMOVED lines=9> */
.L_x_11796:
[----:B------:R-:W-:Y:S05]  /*1cf0*/  @!P0 BRA `(.L_x_11617) ;  /* 0x0000000000048947 */ /* 0x000fea0003800000 */
[----:B------:R-:W-:Y:S01]  /*1d00*/  BPT.TRAP 0x1 ;  /* 0x000000040000795c */ /* 0x000fe20000300000 */
.L_x_11617:
[----:B------:R-:W-:Y:S02]  /*1d10*/  IMAD.U32 R5, RZ, RZ, UR37 ;  /* 0x00000025ff057e24 */ /* 0x000fe4000f8e00ff */
[----:B0-----:R-:W-:-:S03]  /*1d20*/  IMAD.U32 R0, RZ, RZ, UR36 ;  /* 0x00000024ff007e24 */ /* 0x001fc6000f8e00ff */
[----:B------:R-:W-:Y:S02]  /*1d30*/  LEA R5, R5, UR45, 0x3 ;  /* 0x0000002d05057c11 */ /* 0x000fe4000f8e18ff */
[----:B------:R-:W-:-:S04]  /*1d40*/  SHF.L.U32 R0, R0, 0x1f, RZ ;  /* 0x0000001f00007819 */ /* 0x000fc800000006ff */
[----:B------:R0:W1:Y:S01]  /*1d50*/  SYNCS.PHASECHK.TRANS64.TRYWAIT P1, [R5+URZ+0x13230], R0 ;  /* 0x01323000050075a7 */ /* 0x000062000802017f */
[----:B------:R-:W-:Y:S05]  /*1d60*/  @!P0 BRA `(.L_x_11618) ;  /* 0x0000000000048947 */ /* 0x000fea0003800000 */
[----:B------:R-:W-:Y:S01]  /*1d70*/  BPT.TRAP 0x1 ;  /* 0x000000040000795c */ /* 0x000fe20000300000 */
.L_x_11618:
[----:B-1----:R-:W-:Y:S05]  /*1d80*/  @P1 BRA `(.L_x_11619) ;  /* 0x0000000000081947 */ /* 0x002fea0003800000 */
[----:B------:R-:W1:Y:S02]  /*1d90*/  SYNCS.PHASECHK.TRANS64.TRYWAIT P1, [R5+URZ+0x13230], R0 ;  /* 0x01323000050075a7 */ /* 0x000e64000802017f */
[----:B-1----:R-:W-:Y:S05]  /*1da0*/  @!P1 BRA `(.L_x_11620) ;  /* 0x00000158004c9947 */ /* 0x002fea0003800000 */
.L_x_11619:
        /* <DEDUP_REMOVED lines=18> */
[----:B------:R-:W-:-:S02]  /*1ed0*/  UISETP.NE.AND UP0, UPT, UR13, 0x1, UPT ;  /* 0x000000010d00788c */ /* 0x000fc4000bf05270 */
[----:B------:R-:W-:Y:S01]  /*1ee0*/  IMAD.MOV.U32 R3, RZ, RZ, R0 ;  /* 0x000000ffff037224 */ /* 0x000fe200078e0000 */
[----:B------:R-:W-:Y:S01]  /*1ef0*/  ULDC UR21, c[0x0][0x9dc] ;  /* 0x0002770000157ab9 */ /* 0x000fe20000000800 */
[----:B------:R-:W-:Y:S02]  /*1f00*/  UIMAD UR12, UR37, 0x280, UR12 ;  /* 0x00000280250c78a4 */ /* 0x000fe4000f8e020c */
        /* <DEDUP_REMOVED lines=97> */
.L_x_11623:
[----:B------:R-:W-:-:S06]  /*2520*/  UISETP.NE.AND UP2, UPT, UR7, 0x1, UPT ;  /* 0x000000010700788c */ /* 0x000fcc000bf45270 */
[----:B------:R-:W-:-:S05]  /*2530*/  PLOP3.LUT P1, PT, PT, PT, UP2, 0x80, 0x0 ;  /* 0x000000000000781c */ /* 0x000fca0003f2f028 */
[----:B------:R-:W-:-:S08]  /*2540*/  @UP2 ULDC.64 UR10, c[0x0][0x9e8] ;  /* 0x00027a00000a2ab9 */ /* 0x000fd00000000a00 */
[----:B------:R-:W-:-:S05]  /*2550*/  @P1 IMAD.HI.U32 R11, R5, UR10, RZ ;  /* 0x0000000a050b1c27 */ /* 0x000fca000f8e00ff */
[----:B------:R-:W-:-:S07]  /*2560*/  @P1 SHF.R.U32.HI R5, RZ, UR11, R11 ;  /* 0x0000000bff051c19 */ /* 0x000fce000801160b */
.L_x_11624:
[----:B------:R-:W-:Y:S05]  /*2570*/  BSYNC B0 ;  /* 0x0000000000007941 */ /* 0x000fea0003800000 */
.L_x_11622:
[----:B------:R-:W-:-:S05]  /*2580*/  IMAD R5, R5, UR7, R12 ;  /* 0x0000000705057c24 */ /* 0x000fca000f8e020c */
[----:B------:R-:W-:Y:S02]  /*2590*/  VIMNMX R4, R4, R5, !PT ;  /* 0x0000000504047248 */ /* 0x000fe40007fe0100 */
[----:B------:R-:W-:-:S07]  /*25a0*/  VIADDMNMX R0, R5, UR7, R0, PT ;  /* 0x0000000705007c46 */ /* 0x000fce000b800100 */
.L_x_11621:
        /* <DEDUP_REMOVED lines=248> */
.L_x_11627:
[----:B------:R-:W-:-:S06]  /*3530*/  UISETP.NE.AND UP2, UPT, UR7, 0x1, UPT ;  /* 0x000000010700788c */ /* 0x000fcc000bf45270 */
[----:B------:R-:W-:-:S05]  /*3540*/  PLOP3.LUT P6, PT, PT, PT, UP2, 0x80, 0x0 ;  /* 0x000000000000781c */ /* 0x000fca0003fcf028 */
[----:B------:R-:W-:-:S08]  /*3550*/  @UP2 ULDC.64 UR10, c[0x0][0x9e8] ;  /* 0x00027a00000a2ab9 */ /* 0x000fd00000000a00 */
[----:B------:R-:W-:Y:S01]  /*3560*/  @P6 IMAD.HI.U32 R4, R3, UR10, RZ ;  /* 0x0000000a03046c27 */ /* 0x000fe2000f8e00ff */
[----:B------:R-:W-:-:S13]  /*3570*/  PLOP3.LUT P6, PT, PT, PT, UP2, 0x80, 0x0 ;  /* 0x000000000000781c */ /* 0x000fda0003fcf028 */
[----:B------:R-:W-:-:S07]  /*3580*/  @P6 SHF.R.U32.HI R3, RZ, UR11, R4 ;  /* 0x0000000bff036c19 */ /* 0x000fce0008011604 */
.L_x_11628:
[----:B------:R-:W-:Y:S05]  /*3590*/  BSYNC B0 ;  /* 0x0000000000007941 */ /* 0x000fea0003800000 */
.L_x_11626:
[----:B------:R-:W-:-:S05]  /*35a0*/  IMAD R3, R3, UR7, R12 ;  /* 0x0000000703037c24 */ /* 0x000fca000f8e020c */
[----:B------:R-:W-:Y:S02]  /*35b0*/  VIMNMX R88, R88, R3, !PT ;  /* 0x0000000358587248 */ /* 0x000fe40007fe0100 */
[----:B------:R-:W-:-:S07]  /*35c0*/  VIADDMNMX R0, R3, UR7, R0, PT ;  /* 0x0000000703007c46 */ /* 0x000fce000b800100 */
.L_x_11625:
        /* <DEDUP_REMOVED lines=202> */
[----:B------:R-:W-:Y:S02]  /*4270*/  FSETP.NEU.FTZ.AND P1, PT, R3, -INF , PT ;  /* 0xff8000000300780b */ /* 0x000fe40003f3d000 */
[----:B------:R-:W-:Y:S02]  /*4280*/  FMNMX.FTZ R21, R103, R20, !PT ;  /* 0x0000001467157209 */ /* 0x000fe40007810000 */
[----:B------:R-:W-:Y:S02]  /*4290*/  FSEL R106, R106, RZ, P1 ;  /* 0x000000ff6a6a7208 */ /* 0x000fe40000800000 */
[----:B------:R-:W-:Y:S02]  /*42a0*/  FMNMX.FTZ R20, R74, R21, !PT ;  /* 0x000000154a147209 */ /* 0x000fe40007810000 */
[----:B------:R-:W-:Y:S01]  /*42b0*/  LOP3.LUT P6, RZ, R16, 0x4000000, RZ, 0xc0, !PT ;  /* 0x0400000010ff7812 */ /* 0x000fe200078cc0ff */
[--C-:B------:R-:W-:Y:S01]  /*42c0*/  FFMA.FTZ R12, R72, UR42, -R106.reuse ;  /* 0x0000002a480c7c23 */ /* 0x100fe2000801086a */
[----:B------:R-:W-:-:S01]  /*42d0*/  FFMA.FTZ R72, R73, UR42, -R106 ;  /* 0x0000002a49487c23 */ /* 0x000fc2000801086a */
[----:B------:R-:W-:Y:S01]  /*42e0*/  FMNMX.FTZ R21, R75, R20, !PT ;  /* 0x000000144b157209 */ /* 0x000fe20007810000 */
[----:B------:R-:W-:-:S01]  /*42f0*/  FFMA.FTZ R73, R77, UR42, -R106 ;  /* 0x0000002a4d497c23 */ /* 0x000fc2000801086a */
[--C-:B------:R-:W-:Y:S01]  /*4300*/  FFMA.FTZ R14, R76, UR42, -R106.reuse ;  /* 0x0000002a4c0e7c23 */ /* 0x100fe2000801086a */
[----:B------:R0:W-:Y:S01]  /*4310*/  MUFU.EX2 R15, R72 ;  /* 0x00000048000f7308 */ /* 0x0001e20000000800 */
[----:B------:R-:W-:-:S01]  /*4320*/  FFMA.FTZ R20, R80, UR42, -R106 ;  /* 0x0000002a50147c23 */ /* 0x000fc2000801086a */
[--C-:B------:R-:W-:Y:S01]  /*4330*/  FFMA.FTZ R80, R81, UR42, -R106.reuse ;  /* 0x0000002a51507c23 */ /* 0x100fe2000801086a */
[----:B------:R-:W-:-:S01]  /*4340*/  FFMA.FTZ R85, R85, UR42, -R106 ;  /* 0x0000002a55557c23 */ /* 0x000fc2000801086a */
[----:B------:R-:W-:Y:S01]  /*4350*/  ISETP.GT.AND P1, PT, R88, 0x88, !P6 ;  /* 0x000000885800780c */ /* 0x000fe20007724270 */
[----:B------:R-:W-:-:S01]  /*4360*/  FFMA.FTZ R4, R5, UR42, -R106 ;  /* 0x0000002a05047c23 */ /* 0x000fc2000801086a */
[----:B------:R-:W-:Y:S01]  /*4370*/  LOP3.LUT P2, RZ, R16, 0x800000, RZ, 0xc0, !PT ;  /* 0x0080000010ff7812 */ /* 0x000fe2000784c0ff */
[----:B------:R-:W-:-:S01]  /*4380*/  FFMA.FTZ R5, R89, UR42, -R106 ;  /* 0x0000002a59057c23 */ /* 0x000fc2000801086a */
[----:B------:R-:W-:Y:S01]  /*4390*/  ISETP.LT.OR P1, PT, R0, 0x89, P1 ;  /* 0x000000890000780c */ /* 0x000fe20000f21670 */
[----:B------:R-:W-:-:S01]  /*43a0*/  FFMA.FTZ R6, R92, UR42, -R106 ;  /* 0x0000002a5c067c23 */ /* 0x000fc2000801086a */
[----:B0-----:R-:W-:Y:S01]  /*43b0*/  FMNMX.FTZ R72, R78, R21, !PT ;  /* 0x000000154e487209 */ /* 0x001fe20007810000 */
[----:B------:R-:W-:Y:S01]  /*43c0*/  MUFU.EX2 R4, R4 ;  /* 0x0000000400047308 */ /* 0x000fe20000000800 */
[----:B------:R-:W-:Y:S01]  /*43d0*/  FSEL R30, R30, -INF , !P1 ;  /* 0xff8000001e1e7808 */ /* 0x000fe20004800000 */
[--C-:B------:R-:W-:Y:S01]  /*43e0*/  FFMA.FTZ R9, R93, UR42, -R106.reuse ;  /* 0x0000002a5d097c23 */ /* 0x100fe2000801086a */
[----:B------:R-:W-:Y:S01]  /*43f0*/  FMNMX.FTZ R21, R79, R72, !PT ;  /* 0x000000484f157209 */ /* 0x000fe20007810000 */
[--C-:B------:R-:W-:Y:S01]  /*4400*/  FFMA.FTZ R8, R96, UR42, -R106.reuse ;  /* 0x0000002a60087c23 */ /* 0x100fe2000801086a */
[----:B------:R-:W-:Y:S01]  /*4410*/  ISETP.GT.AND P1, PT, R88, 0x89, !P2 ;  /* 0x000000895800780c */ /* 0x000fe20005724270 */
[--C-:B------:R-:W-:Y:S01]  /*4420*/  FFMA.FTZ R11, R97, UR42, -R106.reuse ;  /* 0x0000002a610b7c23 */ /* 0x100fe2000801086a */
[----:B------:R-:W-:Y:S01]  /*4430*/  FMNMX.FTZ R72, R82, R21, !PT ;  /* 0x0000001552487209 */ /* 0x000fe20007810000 */
[----:B------:R-:W0:Y:S01]  /*4440*/  MUFU.EX2 R5, R5 ;  /* 0x0000000500057308 */ /* 0x000e220000000800 */
[----:B------:R-:W-:Y:S01]  /*4450*/  ISETP.LT.OR P1, PT, R0, 0x8a, P1 ;  /* 0x0000008a0000780c */ /* 0x000fe20000f21670 */
[--C-:B------:R-:W-:Y:S01]  /*4460*/  FFMA.FTZ R10, R100, UR42, -R106.reuse ;  /* 0x0000002a640a7c23 */ /* 0x100fe2000801086a */
[----:B------:R-:W-:Y:S01]  /*4470*/  FMNMX.FTZ R77, R83, R72, !PT ;  /* 0x00000048534d7209 */ /* 0x000fe20007810000 */
[--C-:B------:R-:W-:Y:S01]  /*4480*/  FFMA.FTZ R72, R84, UR42, -R106.reuse ;  /* 0x0000002a54487c23 */ /* 0x100fe2000801086a */
[----:B------:R-:W-:-:S01]  /*4490*/  FFMA.FTZ R84, R64, UR42, -R106 ;  /* 0x0000002a40547c23 */ /* 0x000fc2000801086a */
[----:B------:R-:W-:Y:S01]  /*44a0*/  FSEL R31, R31, -INF , !P1 ;  /* 0xff8000001f1f7808 */ /* 0x000fe20004800000 */
[----:B------:R-:W-:-:S01]  /*44b0*/  FFMA.FTZ R13, R101, UR42, -R106 ;  /* 0x0000002a650d7c23 */ /* 0x000fc2000801086a */
[----:B------:R-:W-:Y:S01]  /*44c0*/  FMNMX.FTZ R76, R86, R77, !PT ;  /* 0x0000004d564c7209 */ /* 0x000fe20007810000 */
[----:B------:R1:W-:Y:S01]  /*44d0*/  MUFU.EX2 R21, R80 ;  /* 0x0000005000157308 */ /* 0x0003e20000000800 */
[----:B------:R-:W-:Y:S01]  /*44e0*/  LOP3.LUT P6, RZ, R16, 0x8000000, RZ, 0xc0, !PT ;  /* 0x0800000010ff7812 */ /* 0x000fe200078cc0ff */
[--C-:B------:R-:W-:Y:S01]  /*44f0*/  FFMA.FTZ R56, R56, UR42, -R106.reuse ;  /* 0x0000002a38387c23 */ /* 0x100fe2000801086a */
[----:B------:R-:W-:Y:S01]  /*4500*/  FMNMX.FTZ R77, R87, R76, !PT ;  /* 0x0000004c574d7209 */ /* 0x000fe20007810000 */
[--C-:B------:R-:W-:Y:S01]  /*4510*/  FFMA.FTZ R57, R57, UR42, -R106.reuse ;  /* 0x0000002a39397c23 */ /* 0x100fe2000801086a */
[----:B------:R-:W-:Y:S01]  /*4520*/  ISETP.GT.AND P2, PT, R88, 0x99, !P6 ;  /* 0x000000995800780c */ /* 0x000fe20007744270 */
[--C-:B------:R-:W-:Y:S01]  /*4530*/  FFMA.FTZ R44, R44, UR42, -R106.reuse ;  /* 0x0000002a2c2c7c23 */ /* 0x100fe2000801086a */
[----:B------:R-:W-:Y:S01]  /*4540*/  FMNMX.FTZ R76, R58, R77, !PT ;  /* 0x0000004d3a4c7209 */ /* 0x000fe20007810000 */
[----:B------:R-:W-:Y:S01]  /*4550*/  MUFU.EX2 R6, R6 ;  /* 0x0000000600067308 */ /* 0x000fe20000000800 */
[----:B-1----:R-:W-:-:S01]  /*4560*/  FFMA.FTZ R80, R60, UR42, -R106 ;  /* 0x0000002a3c507c23 */ /* 0x002fc2000801086a */
[----:B------:R-:W-:Y:S01]  /*4570*/  ISETP.LT.OR P2, PT, R0, 0x9a, P2 ;  /* 0x0000009a0000780c */ /* 0x000fe20001741670 */
[----:B0-----:R-:W-:-:S01]  /*4580*/  FADD.FTZ R97, R4, R5 ;  /* 0x0000000504617221 */ /* 0x001fc20000010000 */
[----:B------:R-:W-:Y:S01]  /*4590*/  FMNMX.FTZ R81, R59, R76, !PT ;  /* 0x0000004c3b517209 */ /* 0x000fe20007810000 */
[----:B------:R-:W-:-:S01]  /*45a0*/  FFMA.FTZ R45, R45, UR42, -R106 ;  /* 0x0000002a2d2d7c23 */ /* 0x000fc2000801086a */
[----:B------:R-:W-:Y:S01]  /*45b0*/  FSEL R39, R39, -INF , !P2 ;  /* 0xff80000027277808 */ /* 0x000fe20005000000 */
[----:B------:R-:W-:-:S01]  /*45c0*/  FFMA.FTZ R40, R40, UR42, -R106 ;  /* 0x0000002a28287c23 */ /* 0x000fc2000801086a */
[----:B------:R-:W-:Y:S01]  /*45d0*/  FMNMX.FTZ R76, R62, R81, !PT ;  /* 0x000000513e4c7209 */ /* 0x000fe20007810000 */
[----:B------:R0:W-:Y:S01]  /*45e0*/  MUFU.EX2 R77, R85 ;  /* 0x00000055004d7308 */ /* 0x0001e20000000800 */
[----:B------:R-:W-:-:S01]  /*45f0*/  FFMA.FTZ R41, R41, UR42, -R106 ;  /* 0x0000002a29297c23 */ /* 0x000fc2000801086a */
[--C-:B------:R-:W-:Y:S01]  /*4600*/  FFMA.FTZ R52, R52, UR42, -R106.reuse ;  /* 0x0000002a34347c23 */ /* 0x100fe2000801086a */
[----:B------:R-:W-:Y:S01]  /*4610*/  FMNMX.FTZ R81, R63, R76, !PT ;  /* 0x0000004c3f517209 */ /* 0x000fe20007810000 */
[--C-:B------:R-:W-:Y:S01]  /*4620*/  FFMA.FTZ R53, R53, UR42, -R106.reuse ;  /* 0x0000002a35357c23 */ /* 0x100fe2000801086a */
[----:B------:R-:W-:-:S01]  /*4630*/  FFMA.FTZ R48, R48, UR42, -R106 ;  /* 0x0000002a30307c23 */ /* 0x000fc2000801086a */
[--C-:B------:R-:W-:Y:S01]  /*4640*/  FFMA.FTZ R49, R49, UR42, -R106.reuse ;  /* 0x0000002a31317c23 */ /* 0x100fe2000801086a */
[----:B------:R-:W-:Y:S01]  /*4650*/  FMNMX.FTZ R76, R66, R81, !PT ;  /* 0x00000051424c7209 */ /* 0x000fe20007810000 */
[----:B------:R-:W1:Y:S01]  /*4660*/  MUFU.EX2 R9, R9 ;  /* 0x0000000900097308 */ /* 0x000e620000000800 */
        /* <DEDUP_REMOVED lines=10> */
[----:B0-----:R-:W-:Y:S01]  /*4710*/  FMNMX.FTZ R85, R71, R60, !PT ;  /* 0x0000003c47557209 */ /* 0x001fe20007810000 */
[----:B------:R-:W-:-:S03]  /*4720*/  FFMA.FTZ R60, R61, UR42, -R106 ;  /* 0x0000002a3d3c7c23 */ /* 0x000fc6000801086a */
[----:B------:R-:W-:Y:S01]  /*4730*/  FMNMX.FTZ R76, R42, R85, !PT ;  /* 0x000000552a4c7209 */ /* 0x000fe20007810000 */
[----:B------:R0:W-:Y:S01]  /*4740*/  MUFU.EX2 R81, R80 ;  /* 0x0000005000517308 */ /* 0x0001e20000000800 */
[----:B-1----:R-:W-:Y:S02]  /*4750*/  F2FP.SATFINITE.E4M3.F32.PACK_AB_MERGE_C R152, R9, R6, RZ ;  /* 0x000000060998723e */ /* 0x002fe400048070ff */
[----:B------:R-:W-:Y:S02]  /*4760*/  FMNMX.FTZ R61, R43, R76, !PT ;  /* 0x0000004c2b3d7209 */ /* 0x000fe40007810000 */
[----:B------:R-:W-:Y:S02]  /*4770*/  F2FP.SATFINITE.E4M3.F32.PACK_AB_MERGE_C R152, R5, R4, R152 ;  /* 0x000000040598723e */ /* 0x000fe40004807098 */
[----:B------:R-:W-:Y:S01]  /*4780*/  FMNMX.FTZ R64, R46, R61, !PT ;  /* 0x0000003d2e407209 */ /* 0x000fe20007810000 */
[----:B------:R-:W-:Y:S01]  /*4790*/  MUFU.EX2 R11, R11 ;  /* 0x0000000b000b7308 */ /* 0x000fe20000000800 */
[----:B0-----:R-:W-:-:S02]  /*47a0*/  FFMA.FTZ R80, R68, UR42, -R106 ;  /* 0x0000002a44507c23 */ /* 0x001fc4000801086a */
[----:B------:R-:W-:Y:S01]  /*47b0*/  FMNMX.FTZ R85, R47, R64, !PT ;  /* 0x000000402f557209 */ /* 0x000fe20007810000 */
[----:B------:R-:W-:-:S03]  /*47c0*/  FFMA.FTZ R64, R65, UR42, -R106 ;  /* 0x0000002a41407c23 */ /* 0x000fc6000801086a */
[----:B------:R-:W-:Y:S01]  /*47d0*/  FMNMX.FTZ R76, R50, R85, !PT ;  /* 0x00000055324c7209 */ /* 0x000fe20007810000 */
[----:B------:R-:W-:Y:S03]  /*47e0*/  MUFU.EX2 R10, R10 ;  /* 0x0000000a000a7308 */ /* 0x000fe60000000800 */
[----:B------:R-:W-:-:S04]  /*47f0*/  FMNMX.FTZ R65, R51, R76, !PT ;  /* 0x0000004c33417209 */ /* 0x000fc80007810000 */
[----:B------:R-:W-:Y:S01]  /*4800*/  FMNMX.FTZ R68, R54, R65, !PT ;  /* 0x0000004136447209 */ /* 0x000fe20007810000 */
[----:B------:R-:W0:Y:S03]  /*4810*/  MUFU.EX2 R13, R13 ;  /* 0x0000000d000d7308 */ /* 0x000e260000000800 */
[----:B------:R-:W-:Y:S01]  /*4820*/  FMNMX.FTZ R85, R55, R68, !PT ;  /* 0x0000004437557209 */ /* 0x000fe20007810000 */
[----:B------:R-:W-:-:S03]  /*4830*/  FFMA.FTZ R68, R69, UR42, -R106 ;  /* 0x0000002a45447c23 */ /* 0x000fc6000801086a */
        /* <DEDUP_REMOVED lines=13> */
[----:B------:R-:W-:-:S05]  /*4910*/  FMNMX.FTZ R0, R39, R0, !PT ;  /* 0x0000000027007209 */ /* 0x000fca0007810000 */
[----:B------:R-:W0:Y:S01]  /*4920*/  SHFL.BFLY PT, R69, R0, 0x2, 0x1f ;  /* 0x0c401f0000457f89 */ /* 0x000e2200000e0000 */
[----:B------:R-:W1:Y:S08]  /*4930*/  MUFU.EX2 R73, R73 ;  /* 0x0000004900497308 */ /* 0x000e700000000800 */
[----:B------:R-:W-:Y:S08]  /*4940*/  MUFU.EX2 R20, R20 ;  /* 0x0000001400147308 */ /* 0x000ff00000000800 */
[----:B------:R-:W2:Y:S01]  /*4950*/  MUFU.EX2 R72, R72 ;  /* 0x0000004800487308 */ /* 0x000ea20000000800 */
[----:B-1----:R-:W-:-:S04]  /*4960*/  F2FP.SATFINITE.E4M3.F32.PACK_AB_MERGE_C R148, R73, R14, RZ ;  /* 0x0000000e4994723e */ /* 0x002fc800048070ff */
[----:B------:R-:W-:Y:S02]  /*4970*/  F2FP.SATFINITE.E4M3.F32.PACK_AB_MERGE_C R148, R15, R12, R148 ;  /* 0x0000000c0f94723e */ /* 0x000fe40004807094 */
[----:B0-----:R-:W-:Y:S01]  /*4980*/  FMNMX.FTZ R69, R0, R69, !PT ;  /* 0x0000004500457209 */ /* 0x001fe20007810000 */
[----:B------:R-:W-:Y:S04]  /*4990*/  MUFU.EX2 R56, R56 ;  /* 0x0000003800387308 */ /* 0x000fe80000000800 */
[----:B------:R-:W0:Y:S04]  /*49a0*/  SHFL.BFLY PT, R0, R69, 0x1, 0x1f ;  /* 0x0c201f0045007f89 */ /* 0x000e2800000e0000 */
[----:B------:R-:W-:Y:S01]  /*49b0*/  MUFU.EX2 R57, R57 ;  /* 0x0000003900397308 */ /* 0x000fe20000000800 */
[----:B--2---:R-:W-:-:S04]  /*49c0*/  F2FP.SATFINITE.E4M3.F32.PACK_AB_MERGE_C R150, R77, R72, RZ ;  /* 0x000000484d96723e */ /* 0x004fc800048070ff */
[----:B------:R-:W-:-:S03]  /*49d0*/  F2FP.SATFINITE.E4M3.F32.PACK_AB_MERGE_C R150, R21, R20, R150 ;  /* 0x000000141596723e */ /* 0x000fc60004807096 */
[----:B------:R-:W1:Y:S08]  /*49e0*/  MUFU.EX2 R60, R60 ;  /* 0x0000003c003c7308 */ /* 0x000e700000000800 */
[----:B------:R-:W2:Y:S01]  /*49f0*/  MUFU.EX2 R68, R68 ;  /* 0x0000004400447308 */ /* 0x000ea20000000800 */
[----:B0-----:R-:W-:Y:S01]  /*4a00*/  FMNMX.FTZ R0, R69, R0, !PT ;  /* 0x0000000045007209 */ /* 0x001fe20007810000 */
[----:B------:R-:W-:-:S03]  /*4a10*/  IMAD.U32 R69, RZ, RZ, UR42 ;  /* 0x0000002aff457e24 */ /* 0x000fc6000f8e00ff */
[C---:B------:R-:W-:Y:S01]  /*4a20*/  FSETP.NEU.FTZ.AND P1, PT, R0.reuse, -INF , PT ;  /* 0xff8000000000780b */ /* 0x040fe20003f3d000 */
[----:B------:R-:W-:-:S01]  /*4a30*/  FFMA.FTZ R76, R0, R69, -8 ;  /* 0xc1000000004c7423 */ /* 0x000fc20000010045 */
[----:B------:R-:W-:Y:S01]  /*4a40*/  FFMA.FTZ R69, R37, UR42, -R106 ;  /* 0x0000002a25457c23 */ /* 0x000fe2000801086a */
[----:B------:R-:W-:Y:S01]  /*4a50*/  MUFU.EX2 R64, R64 ;  /* 0x0000004000407308 */ /* 0x000fe20000000800 */
[----:B-1----:R-:W-:Y:S02]  /*4a60*/  F2FP.SATFINITE.E4M3.F32.PACK_AB_MERGE_C R144, R60, R81, RZ ;  /* 0x000000513c90723e */ /* 0x002fe400048070ff */
[----:B------:R-:W-:Y:S02]  /*4a70*/  FSEL R37, R76, RZ, P1 ;  /* 0x000000ff4c257208 */ /* 0x000fe40000800000 */
[----:B------:R-:W-:Y:S02]  /*4a80*/  PLOP3.LUT P1, PT, PT, PT, UP1, 0x40, 0x0 ;  /* 0x000000000000781c */ /* 0x000fe40003f2e818 */
[----:B--2---:R-:W-:Y:S01]  /*4a90*/  F2FP.SATFINITE.E4M3.F32.PACK_AB_MERGE_C R146, R68, R65, RZ ;  /* 0x000000414492723e */ /* 0x004fe200048070ff */
        /* <DEDUP_REMOVED lines=41> */
[----:B------:R-:W-:Y:S01]  /*4d30*/  F2FP.SATFINITE.E4M3.F32.PACK_AB_MERGE_C R146, R64, R61, R146 ;  /* 0x0000003d4092723e */ /* 0x000fe20004807092 */
        /* <DEDUP_REMOVED lines=14> */
[----:B------:R-:W-:Y:S01]  /*4e20*/  FADD.FTZ R71, R73, R90 ;  /* 0x0000005a49477221 */ /* 0x000fe20000010000 */
[----:B------:R-:W-:-:S01]  /*4e30*/  FFMA.FTZ R38, R38, UR42, -R37 ;  /* 0x0000002a26267c23 */ /* 0x000fc20008010825 */
[----:B------:R-:W-:-:S02]  /*4e40*/  F2FP.SATFINITE.E4M3.F32.PACK_AB_MERGE_C R80, R89, R80, RZ ;  /* 0x000000505950723e */ /* 0x000fc400048070ff */
[----:B------:R-:W-:-:S01]  /*4e50*/  FADD.FTZ R14, R20, R71 ;  /* 0x00000047140e7221 */ /* 0x000fc20000010000 */
[----:B------:R-:W-:Y:S01]  /*4e60*/  F2FP.SATFINITE.E4M3.F32.PACK_AB_MERGE_C R144, R57, R56, R144 ;  /* 0x000000383990723e */ /* 0x000fe20004807090 */
[----:B------:R-:W0:Y:S01]  /*4e70*/  MUFU.EX2 R93, R93 ;  /* 0x0000005d005d7308 */ /* 0x000e220000000800 */
[----:B-1----:R-:W-:-:S01]  /*4e80*/  FADD.FTZ R13, R91, R6 ;  /* 0x000000065b0d7221 */ /* 0x002fc20000010000 */
[----:B------:R-:W-:Y:S01]  /*4e90*/  FFMA.FTZ R6, R46, UR42, -R37 ;  /* 0x0000002a2e067c23 */ /* 0x000fe20008010825 */
[----:B------:R-:W-:-:S05]  /*4ea0*/  F2FP.SATFINITE.E4M3.F32.PACK_AB_MERGE_C R153, R85, R76, R80 ;  /* 0x0000004c5599723e */ /* 0x000fca0004807050 */
        /* <DEDUP_REMOVED lines=60> */
[----:B0-----:R-:W-:-:S01]  /*5270*/  FADD.FTZ R13, R70, R13 ;  /* 0x0000000d460d7221 */ /* 0x001fc20000010000 */
[----:B------:R-:W-:-:S04]  /*5280*/  F2FP.SATFINITE.E4M3.F32.PACK_AB_MERGE_C R67, R70, R67, RZ ;  /* 0x000000434643723e */ /* 0x000fc800048070ff */
[----:B------:R-:W-:Y:S02]  /*5290*/  F2FP.SATFINITE.E4M3.F32.PACK_AB_MERGE_C R147, R66, R63, R67 ;  /* 0x0000003f4293723e */ /* 0x000fe40004807043 */
        /* <DEDUP_REMOVED lines=87> */
.L_x_11630:
[----:B------:R-:W-:-:S11]  /*5810*/  UISETP.NE.AND UP2, UPT, UR7, 0x1, UPT ;  /* 0x000000010700788c */ /* 0x000fd6000bf45270 */
[----:B------:R-:W-:Y:S02]  /*5820*/  @UP2 ULDC.64 UR14, c[0x0][0x9e8] ;  /* 0x00027a00000e2ab9 */ /* 0x000fe40000000a00 */
[----:B------:R-:W-:-:S04]  /*5830*/  UIMAD.WIDE.U32 UR10, UR12, UR14, URZ ;  /* 0x0000000e0c0a72a5 */ /* 0x000fc8000f8e003f */
[----:B------:R-:W-:-:S12]  /*5840*/  @UP2 USHF.R.U32.HI UR12, URZ, UR15, UR11 ;  /* 0x0000000f3f0c2299 */ /* 0x000fd8000801160b */
.L_x_11631:
[----:B------:R-:W-:-:S04]  /*5850*/  UIMAD UR7, UR12, UR7, UR7 ;  /* 0x000000070c0772a4 */ /* 0x000fc8000f8e0207 */
[----:B------:R-:W-:-:S04]  /*5860*/  UISETP.LT.AND UP2, UPT, UR6, UR7, UPT ;  /* 0x000000070600728c */ /* 0x000fc8000bf41270 */
[----:B------:R-:W-:-:S12]  /*5870*/  USEL UR6, UR6, UR7, UP2 ;  /* 0x0000000706067287 */ /* 0x000fd80009000000 */
.L_x_11629:
        /* <DEDUP_REMOVED lines=27> */
.L_x_11650:
[----:B------:R-:W-:-:S04]  /*5a30*/  UIADD3 UR25, UR37, 0x1, URZ ;  /* 0x0000000125197890 */ /* 0x000fc8000fffe03f */
[----:B------:R-:W-:-:S04]  /*5a40*/  UISETP.NE.AND UP2, UPT, UR25, 0x2, UPT ;  /* 0x000000021900788c */ /* 0x000fc8000bf45270 */
[----:B------:R-:W-:Y:S02]  /*5a50*/  USEL UR24, URZ, 0x1, UP2 ;  /* 0x000000013f187887 */ /* 0x000fe40009000000 */
[----:B------:R-:W-:Y:S02]  /*5a60*/  USEL UR25, UR25, URZ, UP2 ;  /* 0x0000003f19197287 */ /* 0x000fe40009000000 */
[----:B------:R-:W-:Y:S01]  /*5a70*/  ULOP3.LUT UR24, UR36, UR24, URZ, 0x3c, !UPT ;  /* 0x0000001824187292 */ /* 0x000fe2000f8e3c3f */
[----:B------:R-:W-:Y:S11]  /*5a80*/  @!P0 BRA `(.L_x_11633) ;  /* 0x0000000000048947 */ /* 0x000ff60003800000 */
[----:B------:R-:W-:Y:S01]  /*5a90*/  BPT.TRAP 0x1 ;  /* 0x000000040000795c */ /* 0x000fe20000300000 */
.L_x_11633:
[----:B------:R-:W-:Y:S01]  /*5aa0*/  ULEA UR23, UR25, UR45, 0x3 ;  /* 0x0000002d19177291 */ /* 0x000fe2000f8e183f */
[----:B------:R-:W-:-:S05]  /*5ab0*/  IMAD.U32 R8, RZ, RZ, UR24 ;  /* 0x00000018ff087e24 */ /* 0x000fca000f8e00ff */
[----:B------:R-:W-:-:S04]  /*5ac0*/  SHF.L.U32 R8, R8, 0x1f, RZ ;  /* 0x0000001f08087819 */ /* 0x000fc800000006ff */
[----:B------:R0:W1:Y:S01]  /*5ad0*/  SYNCS.PHASECHK.TRANS64.TRYWAIT P1, [UR23+0x13230], R8 ;  /* 0x01323008ff0075a7 */ /* 0x0000620008020157 */
[----:B------:R-:W-:Y:S05]  /*5ae0*/  @!P0 BRA `(.L_x_11634) ;  /* 0x0000000000048947 */ /* 0x000fea0003800000 */
[----:B------:R-:W-:Y:S01]  /*5af0*/  BPT.TRAP 0x1 ;  /* 0x000000040000795c */ /* 0x000fe20000300000 */
.L_x_11634:
[----:B-1----:R-:W-:Y:S05]  /*5b00*/  @P1 BRA `(.L_x_11635) ;  /* 0x0000000000081947 */ /* 0x002fea0003800000 */
[----:B------:R-:W1:Y:S02]  /*5b10*/  SYNCS.PHASECHK.TRANS64.TRYWAIT P1, [UR23+0x13230], R8 ;  /* 0x01323008ff0075a7 */ /* 0x000e640008020157 */
[----:B-1----:R-:W-:Y:S05]  /*5b20*/  @!P1 BRA `(.L_x_11636) ;  /* 0x0000011c00009947 */ /* 0x002fea0003800000 */
.L_x_11635:
        /* <DEDUP_REMOVED lines=64> */
.L_x_11637:
[----:B------:R-:W-:Y:S01]  /*5f30*/  ULEA UR11, UR37, UR45, 0x3 ;  /* 0x0000002d250b7291 */ /* 0x000fe2000f8e183f */
[----:B01----:R-:W-:-:S05]  /*5f40*/  IMAD.U32 R8, RZ, RZ, UR36 ;  /* 0x00000024ff087e24 */ /* 0x003fca000f8e00ff */
[----:B------:R-:W-:-:S04]  /*5f50*/  SHF.L.U32 R8, R8, 0x1f, RZ ;  /* 0x0000001f08087819 */ /* 0x000fc800000006ff */
[----:B------:R0:W1:Y:S01]  /*5f60*/  SYNCS.PHASECHK.TRANS64.TRYWAIT P1, [UR11+0x13250], R8 ;  /* 0x01325008ff0075a7 */ /* 0x000062000802014b */
[----:B------:R-:W-:Y:S05]  /*5f70*/  @!P0 BRA `(.L_x_11638) ;  /* 0x0000000000048947 */ /* 0x000fea0003800000 */
[----:B------:R-:W-:Y:S01]  /*5f80*/  BPT.TRAP 0x1 ;  /* 0x000000040000795c */ /* 0x000fe20000300000 */
.L_x_11638:
[----:B-1----:R-:W-:Y:S05]  /*5f90*/  @P1 BRA `(.L_x_11639) ;  /* 0x0000000000081947 */ /* 0x002fea0003800000 */
[----:B------:R-:W1:Y:S02]  /*5fa0*/  SYNCS.PHASECHK.TRANS64.TRYWAIT P1, [UR11+0x13250], R8 ;  /* 0x01325008ff0075a7 */ /* 0x000e64000802014b */
[----:B-1----:R-:W-:Y:S05]  /*5fb0*/  @!P1 BRA `(.L_x_11640) ;  /* 0x0000011400f49947 */ /* 0x002fea0003800000 */
.L_x_11639:
[----:B------:R-:W-:Y:S01]  /*5fc0*/  UIADD3 UR6, UR45, 0x1000, URZ ;  /* 0x000010002d067890 */ /* 0x000fe2000fffe03f */
[----:B------:R-:W-:Y:S01]  /*5fd0*/  WARPGROUP.ARRIVE ;  /* 0x00000000000079c5 */ /* 0x000fe20000000000 */
[----:B------:R-:W-:Y:S01]  /*5fe0*/  UMOV UR7, 0xc0000010 ;  /* 0xc000001000077882 */ /* 0x000fe20000000000 */
[----:B------:R-:W-:Y:S01]  /*5ff0*/  PLOP3.LUT P1, PT, PT, PT, UP0, 0x80, 0x0 ;  /* 0x000000000000781c */ /* 0x000fe20003f2f008 */
[----:B------:R-:W-:Y:S01]  /*6000*/  USHF.R.U32.HI UR6, URZ, 0x4, UR6 ;  /* 0x000000043f067899 */ /* 0x000fe20008011606 */
[----:B------:R-:W-:Y:S01]  /*6010*/  PLOP3.LUT P2, PT, PT, PT, UP0, 0x80, 0x0 ;  /* 0x000000000000781c */ /* 0x000fe20003f4f008 */
[----:B------:R-:W-:Y:S01]  /*6020*/  VIADD R20, R22, UR41 ;  /* 0x0000002916147c36 */ /* 0x000fe20008000000 */
[----:B------:R-:W-:Y:S01]  /*6030*/  LOP3.LUT P3, RZ, R23, 0x7f, RZ, 0xc0, !PT ;  /* 0x0000007f17ff7812 */ /* 0x000fe2000786c0ff */
[----:B------:R-:W-:Y:S01]  /*6040*/  ULOP3.LUT UR6, UR6, 0x3fff, URZ, 0xc0, !UPT ;  /* 0x00003fff06067892 */ /* 0x000fe2000f8ec03f */
[----:B------:R-:W-:Y:S02]  /*6050*/  IMAD R15, R4, -0xa0, RZ ;  /* 0xffffff60040f7824 */ /* 0x000fe400078e02ff */
[----:B01----:R-:W-:Y:S01]  /*6060*/  IMAD.U32 R8, RZ, RZ, UR23 ;  /* 0x00000017ff087e24 */ /* 0x003fe2000f8e00ff */
[----:B------:R-:W-:Y:S01]  /*6070*/  ULOP3.LUT UR6, UR6, 0x10000, URZ, 0xfc, !UPT ;  /* 0x0001000006067892 */ /* 0x000fe2000f8efc3f */
[----:B------:R-:W-:-:S03]  /*6080*/  VIADD R10, R15, 0x1 ;  /* 0x000000010f0a7836 */ /* 0x000fc60000000000 */
[----:B------:R-:W-:Y:S01]  /*6090*/  UIMAD UR10, UR37, 0x280, UR6 ;  /* 0x00000280250a78a4 */ /* 0x000fe2000f8e0206 */
[----:B------:R-:W-:-:S03]  /*60a0*/  IMAD R10, R19, -0x2, R10 ;  /* 0xfffffffe130a7824 */ /* 0x000fc600078e020a */
[----:B------:R-:W-:Y:S02]  /*60b0*/  @!P3 VIADD R8, R8, 0x13240 ;  /* 0x000132400808b836 */ /* 0x000fe40000000000 */
[----:B------:R-:W-:Y:S01]  /*60c0*/  IADD3 R13, -R18, R10, R17 ;  /* 0x0000000a120d7210 */ /* 0x000fe20007ffe111 */
[----:B------:R-:W-:Y:S01]  /*60d0*/  UMOV UR6, UR10 ;  /* 0x0000000a00067c82 */ /* 0x000fe20008000000 */
[----:B------:R-:W-:Y:S01]  /*60e0*/  VIADD R10, R10, 0xffffffff ;  /* 0xffffffff0a0a7836 */ /* 0x000fe20000000000 */
[----:B------:R-:W-:Y:S01]  /*60f0*/  QGMMA.64x64x32.F32.E4M3.E4M3 R24, R152, gdesc[UR4], R24, gsb0 ;  /* 0x00e0000498187df3 */ /* 0x000fe20008000818 */
[----:B------:R-:W-:Y:S01]  /*6100*/  UIADD3 UR6, UR10, 0x80, URZ ;  /* 0x000000800a067890 */ /* 0x000fe2000fffe03f */
[----:B------:R-:W-:Y:S01]  /*6110*/  @!P3 PRMT R8, RZ, 0x654, R8 ;  /* 0x00000654ff08b816 */ /* 0x000fe20000000008 */
[----:B------:R-:W-:Y:S01]  /*6120*/  UMOV UR7, 0xc0000010 ;  /* 0xc000001000077882 */ /* 0x000fe20000000000 */
[----:B------:R-:W-:Y:S01]  /*6130*/  VIADD R14, R13, UR22 ;  /* 0x000000160d0e7c36 */ /* 0x000fe20008000000 */
[----:B------:R-:W-:-:S02]  /*6140*/  WARPGROUP.DEPBAR.LE gsb0, 0x0 ;  /* 0x00008000000079c5 */ /* 0x000fc40000010000 */
        /* <DEDUP_REMOVED lines=28> */
[----:B------:R0:W-:Y:S01]  /*6310*/  @!P3 SYNCS.ARRIVE.TRANS64.RED.A1T0 RZ, [R8+URZ], RZ ;  /* 0x000000ff08ffb9a7 */ /* 0x0001e2000810043f */
        /* <DEDUP_REMOVED lines=8> */
[----:B0-----:R-:W0:Y:S02]  /*63a0*/  @P1 LDC.64 R8, c[0x0][0x9e8] ;  /* 0x00027a00ff081b82 */ /* 0x001e240000000a00 */
[----:B0-----:R-:W-:-:S05]  /*63b0*/  @P1 IMAD.HI.U32 R8, R21, R8, RZ ;  /* 0x0000000815081227 */ /* 0x001fca00078e00ff */
[----:B------:R-:W-:-:S04]  /*63c0*/  @P1 SHF.R.U32.HI R21, RZ, R9, R8 ;  /* 0x00000009ff151219 */ /* 0x000fc80000011608 */
[----:B------:R-:W-:Y:S01]  /*63d0*/  LOP3.LUT R21, RZ, R21, RZ, 0x33, !PT ;  /* 0x00000015ff157212 */ /* 0x000fe200078e33ff */
[----:B------:R-:W-:Y:S06]  /*63e0*/  BRA `(.L_x_11644) ;  /* 0x0000000000147947 */ /* 0x000fec0003800000 */
.L_x_11643:
[----:B------:R-:W-:-:S05]  /*63f0*/  IMAD.U32 R136, RZ, RZ, UR20 ;  /* 0x00000014ff887e24 */ /* 0x000fca000f8e00ff */
[----:B------:R-:W-:-:S13]  /*6400*/  ISETP.NE.AND P1, PT, R136, 0x1, PT ;  /* 0x000000018800780c */ /* 0x000fda0003f25270 */
[----:B0-----:R-:W0:Y:S02]  /*6410*/  @P1 LDC.64 R8, c[0x0][0x9e8] ;  /* 0x00027a00ff081b82 */ /* 0x001e240000000a00 */
[----:B0-----:R-:W-:-:S05]  /*6420*/  @P1 IMAD.HI.U32 R8, R21, R8, RZ ;  /* 0x0000000815081227 */ /* 0x001fca00078e00ff */
[----:B------:R-:W-:-:S07]  /*6430*/  @P1 SHF.R.U32.HI R21, RZ, R9, R8 ;  /* 0x00000009ff151219 */ /* 0x000fce0000011608 */
.L_x_11644:
[----:B------:R-:W-:Y:S05]  /*6440*/  BSYNC B0 ;  /* 0x0000000000007941 */ /* 0x000fea0003800000 */
.L_x_11642:
[----:B------:R-:W-:-:S05]  /*6450*/  IMAD R21, R21, R136, R10 ;  /* 0x0000008815157224 */ /* 0x000fca00078e020a */
[----:B------:R-:W-:Y:S02]  /*6460*/  VIADDMNMX R12, R21, R136, R12, PT ;  /* 0x00000088150c7246 */ /* 0x000fe4000380010c */
[----:B------:R-:W-:-:S07]  /*6470*/  VIMNMX R11, R11, R21, !PT ;  /* 0x000000150b0b7248 */ /* 0x000fce0007fe0100 */
.L_x_11641:
[C---:B------:R-:W-:Y:S02]  /*6480*/  ISETP.GE.AND P1, PT, R15.reuse, 0x2, PT ;  /* 0x000000020f00780c */ /* 0x040fe40003f26270 */
        /* <DEDUP_REMOVED lines=227> */
[----:B------:R-:W1:Y:S02]  /*72c0*/  SHFL.IDX PT, R11, R20, 0x1, 0x1c1f ;  /* 0x003c1f00140b7f89 */ /* 0x000e6400000e0000 */
[----:B------:R-:W-:-:S04]  /*72d0*/  ISETP.LT.OR P6, PT, R12, 0x9a, P6 ;  /* 0x0000009a0c00780c */ /* 0x000fc800037c1670 */
[----:B------:R-:W-:Y:S02]  /*72e0*/  FSEL R69, R69, -INF , !P6 ;  /* 0xff80000045457808 */ /* 0x000fe40007000000 */
[----:B------:R-:W-:Y:S01]  /*72f0*/  PLOP3.LUT P6, PT, PT, PT, UP1, 0x40, 0x0 ;  /* 0x000000000000781c */ /* 0x000fe20003fce818 */
[--C-:B-1----:R-:W-:Y:S02]  /*7300*/  IMAD.IADD R14, R14, 0x1, R11.reuse ;  /* 0x000000010e0e7824 */ /* 0x102fe400078e020b */
        /* <DEDUP_REMOVED lines=14> */
.L_x_11647:
[----:B------:R-:W-:-:S05]  /*73f0*/  IMAD.U32 R15, RZ, RZ, UR20 ;  /* 0x00000014ff0f7e24 */ /* 0x000fca000f8e00ff */
[----:B------:R-:W-:-:S13]  /*7400*/  ISETP.NE.AND P6, PT, R15, 0x1, PT ;  /* 0x000000010f00780c */ /* 0x000fda0003fc5270 */
[----:B0-----:R-:W0:Y:S02]  /*7410*/  @P6 LDC.64 R8, c[0x0][0x9e8] ;  /* 0x00027a00ff086b82 */ /* 0x001e240000000a00 */
[----:B0-----:R-:W-:-:S05]  /*7420*/  @P6 IMAD.HI.U32 R8, R11, R8, RZ ;  /* 0x000000080b086227 */ /* 0x001fca00078e00ff */
[----:B------:R-:W-:-:S07]  /*7430*/  @P6 SHF.R.U32.HI R11, RZ, R9, R8 ;  /* 0x00000009ff0b6219 */ /* 0x000fce0000011608 */
.L_x_11648:
[----:B------:R-:W-:Y:S05]  /*7440*/  BSYNC B0 ;  /* 0x0000000000007941 */ /* 0x000fea0003800000 */
.L_x_11646:
[----:B------:R-:W-:-:S05]  /*7450*/  IMAD R10, R11, R15, R10 ;  /* 0x0000000f0b0a7224 */ /* 0x000fca00078e020a */
[----:B------:R-:W-:Y:S02]  /*7460*/  VIADDMNMX R14, R10, R15, R14, PT ;  /* 0x0000000f0a0e7246 */ /* 0x000fe4000380010e */
[----:B------:R-:W-:-:S07]  /*7470*/  VIMNMX R13, R13, R10, !PT ;  /* 0x0000000a0d0d7248 */ /* 0x000fce0007fe0100 */
.L_x_11645:
[----:B------:R-:W-:Y:S01]  /*7480*/  ISETP.GT.AND P1, PT, R13, 0x20, !P1 ;  /* 0x000000200d00780c */ /* 0x000fe20004f24270 */
[----:B------:R-:W-:Y:S01]  /*7490*/  IMAD.U32 R15, RZ, RZ, UR42 ;  /* 0x0000002aff0f7e24 */ /* 0x000fe2000f8e00ff */
[----:B------:R-:W-:Y:S02]  /*74a0*/  LOP3.LUT P6, RZ, R16, 0x20000, RZ, 0xc0, !PT ;  /* 0x0002000010ff7812 */ /* 0x000fe400078cc0ff */
[----:B------:R-:W-:Y:S02]  /*74b0*/  ISETP.LT.OR P1, PT, R14, 0x21, P1 ;  /* 0x000000210e00780c */ /* 0x000fe40000f21670 */
[----:B0-----:R-:W-:Y:S02]  /*74c0*/  FMNMX.FTZ R8, R120, R3, !PT ;  /* 0x0000000378087209 */ /* 0x001fe40007810000 */
        /* <DEDUP_REMOVED lines=362> */
[--C-:B------:R-:W-:Y:S01]  /*8b70*/  FFMA.FTZ R66, R66, UR42, -R124.reuse ;  /* 0x0000002a42427c23 */ /* 0x100fe2000801087c */
[----:B------:R-:W-:-:S01]  /*8b80*/  FFMA.FTZ R73, R73, UR42, -R124 ;  /* 0x0000002a49497c23 */ /* 0x000fc2000801087c */
[----:B------:R-:W0:Y:S01]  /*8b90*/  MUFU.EX2 R130, R130 ;  /* 0x0000008200827308 */ /* 0x000e220000000800 */
[----:B------:R-:W-:-:S01]  /*8ba0*/  FFMA.FTZ R70, R70, UR42, -R124 ;  /* 0x0000002a46467c23 */ /* 0x000fc2000801087c */
[----:B------:R-:W-:-:S06]  /*8bb0*/  FFMA.FTZ R71, R71, UR42, -R124 ;  /* 0x0000002a47477c23 */ /* 0x000fcc000801087c */
        /* <DEDUP_REMOVED lines=129> */
.L_x_11649:
        /* <DEDUP_REMOVED lines=86> */
.L_x_11632:
        /* <DEDUP_REMOVED lines=25> */
.L_x_11652:
[----:B------:R-:W-:-:S11]  /*9ac0*/  UISETP.NE.AND UP2, UPT, UR11, 0x1, UPT ;  /* 0x000000010b00788c */ /* 0x000fd6000bf45270 */
[----:B------:R-:W-:Y:S02]  /*9ad0*/  @UP2 ULDC.64 UR12, c[0x0][0x9e8] ;  /* 0x00027a00000c2ab9 */ /* 0x000fe40000000a00 */
[----:B------:R-:W-:-:S04]  /*9ae0*/  UIMAD.WIDE.U32 UR6, UR10, UR12, URZ ;  /* 0x0000000c0a0672a5 */ /* 0x000fc8000f8e003f */
[----:B------:R-:W-:-:S12]  /*9af0*/  @UP2 USHF.R.U32.HI UR10, URZ, UR13, UR7 ;  /* 0x0000000d3f0a2299 */ /* 0x000fd80008011607 */
.L_x_11653:
[----:B------:R-:W-:-:S04]  /*9b00*/  UIMAD UR10, UR10, UR11, URZ ;  /* 0x0000000b0a0a72a4 */ /* 0x000fc8000f8e023f */
[----:B------:R-:W-:-:S04]  /*9b10*/  UISETP.LT.AND UP2, UPT, UR21, UR10, UPT ;  /* 0x0000000a1500728c */ /* 0x000fc8000bf41270 */
[----:B------:R-:W-:-:S12]  /*9b20*/  USEL UR21, UR21, UR10, !UP2 ;  /* 0x0000000a15157287 */ /* 0x000fd8000d000000 */
.L_x_11651:
        /* <DEDUP_REMOVED lines=12> */
.L_x_11664:
[----:B------:R-:W-:-:S04]  /*9bf0*/  UISETP.NE.AND UP2, UPT, UR22, 0x1, UPT ;  /* 0x000000011600788c */ /* 0x000fc8000bf45270 */
[----:B------:R-:W-:-:S04]  /*9c00*/  USEL UR36, URZ, 0x1, UP2 ;  /* 0x000000013f247887 */ /* 0x000fc80009000000 */
[----:B------:R-:W-:Y:S01]  /*9c10*/  ULOP3.LUT UR36, UR23, UR36, URZ, 0x3c, !UPT ;  /* 0x0000002417247292 */ /* 0x000fe2000f8e3c3f */
[----:B------:R-:W-:Y:S11]  /*9c20*/  @!P0 BRA `(.L_x_11655) ;  /* 0x0000000000048947 */ /* 0x000ff60003800000 */
[----:B------:R-:W-:Y:S01]  /*9c30*/  BPT.TRAP 0x1 ;  /* 0x000000040000795c */ /* 0x000fe20000300000 */
.L_x_11655:
        /* <DEDUP_REMOVED lines=9> */
.L_x_11656:
[----:B-1----:R-:W-:Y:S05]  /*9cd0*/  @P1 BRA `(.L_x_11657) ;  /* 0x0000000000081947 */ /* 0x002fea0003800000 */
[----:B------:R-:W1:Y:S02]  /*9ce0*/  SYNCS.PHASECHK.TRANS64.TRYWAIT P1, [UR20+0x13230], R0 ;  /* 0x01323000ff0075a7 */ /* 0x000e640008020154 */
[----:B-1----:R-:W-:Y:S05]  /*9cf0*/  @!P1 BRA `(.L_x_11658) ;  /* 0x000000d800bc9947 */ /* 0x002fea0003800000 */
.L_x_11657:
        /* <DEDUP_REMOVED lines=64> */
.L_x_11659:
[----:B------:R-:W-:Y:S01]  /*a100*/  ULEA UR11, UR22, UR45, 0x3 ;  /* 0x0000002d160b7291 */ /* 0x000fe2000f8e183f */
[----:B01----:R-:W-:-:S05]  /*a110*/  IMAD.U32 R0, RZ, RZ, UR23 ;  /* 0x00000017ff007e24 */ /* 0x003fca000f8e00ff */
[----:B------:R-:W-:-:S04]  /*a120*/  SHF.L.U32 R0, R0, 0x1f, RZ ;  /* 0x0000001f00007819 */ /* 0x000fc800000006ff */
[----:B------:R0:W1:Y:S01]  /*a130*/  SYNCS.PHASECHK.TRANS64.TRYWAIT P1, [UR11+0x13250], R0 ;  /* 0x01325000ff0075a7 */ /* 0x000062000802014b */
[----:B------:R-:W-:Y:S05]  /*a140*/  @!P0 BRA `(.L_x_11660) ;  /* 0x0000000000048947 */ /* 0x000fea0003800000 */
[----:B------:R-:W-:Y:S01]  /*a150*/  BPT.TRAP 0x1 ;  /* 0x000000040000795c */ /* 0x000fe20000300000 */
.L_x_11660:
[----:B-1----:R-:W-:Y:S05]  /*a160*/  @P1 BRA `(.L_x_11661) ;  /* 0x0000000000081947 */ /* 0x002fea0003800000 */
[----:B------:R-:W1:Y:S02]  /*a170*/  SYNCS.PHASECHK.TRANS64.TRYWAIT P1, [UR11+0x13250], R0 ;  /* 0x01325000ff0075a7 */ /* 0x000e64000802014b */
[----:B-1----:R-:W-:Y:S05]  /*a180*/  @!P1 BRA `(.L_x_11662) ;  /* 0x000000d400b09947 */ /* 0x002fea0003800000 */
.L_x_11661:
        /* <DEDUP_REMOVED lines=212> */
[----:B------:R-:W2:Y:S01]  /*aed0*/  MUFU.EX2 R123, R123 ;  /* 0x0000007b007b7308 */ /* 0x000ea20000000800 */
[----:B------:R-:W-:-:S07]  /*aee0*/  FFMA.FTZ R71, R71, UR42, -R10 ;  /* 0x0000002a47477c23 */ /* 0x000fce000801080a */
        /* <DEDUP_REMOVED lines=161> */
.L_x_11663:
        /* <DEDUP_REMOVED lines=82> */
.L_x_11654:
        /* <DEDUP_REMOVED lines=9> */
.L_x_11683:
[----:B------:R-:W-:-:S04]  /*beb0*/  UISETP.NE.AND UP2, UPT, UR24, 0x1, UPT ;  /* 0x000000011800788c */ /* 0x000fc8000bf45270 */
[----:B------:R-:W-:-:S04]  /*bec0*/  USEL UR36, URZ, 0x1, UP2 ;  /* 0x000000013f247887 */ /* 0x000fc80009000000 */
[----:B------:R-:W-:Y:S01]  /*bed0*/  ULOP3.LUT UR36, UR25, UR36, URZ, 0x3c, !UPT ;  /* 0x0000002419247292 */ /* 0x000fe2000f8e3c3f */
[----:B------:R-:W-:Y:S11]  /*bee0*/  @!P0 BRA `(.L_x_11666) ;  /* 0x0000000000048947 */ /* 0x000ff60003800000 */
[----:B------:R-:W-:Y:S01]  /*bef0*/  BPT.TRAP 0x1 ;  /* 0x000000040000795c */ /* 0x000fe20000300000 */
.L_x_11666:
        /* <DEDUP_REMOVED lines=9> */
.L_x_11667:
[----:B-1----:R-:W-:Y:S05]  /*bf90*/  @P1 BRA `(.L_x_11668) ;  /* 0x0000000000081947 */ /* 0x002fea0003800000 */
[----:B------:R-:W1:Y:S02]  /*bfa0*/  SYNCS.PHASECHK.TRANS64.TRYWAIT P1, [UR23+0x13230], R0 ;  /* 0x01323000ff0075a7 */ /* 0x000e640008020157 */
[----:B-1----:R-:W-:Y:S05]  /*bfb0*/  @!P1 BRA `(.L_x_11669) ;  /* 0x000000b8003c9947 */ /* 0x002fea0003800000 */
.L_x_11668:
        /* <DEDUP_REMOVED lines=64> */
.L_x_11670:
[----:B------:R-:W-:Y:S01]  /*c3c0*/  ULEA UR11, UR24, UR45, 0x3 ;  /* 0x0000002d180b7291 */ /* 0x000fe2000f8e183f */
[----:B01----:R-:W-:-:S05]  /*c3d0*/  IMAD.U32 R0, RZ, RZ, UR25 ;  /* 0x00000019ff007e24 */ /* 0x003fca000f8e00ff */
[----:B------:R-:W-:-:S04]  /*c3e0*/  SHF.L.U32 R0, R0, 0x1f, RZ ;  /* 0x0000001f00007819 */ /* 0x000fc800000006ff */
[----:B------:R0:W1:Y:S01]  /*c3f0*/  SYNCS.PHASECHK.TRANS64.TRYWAIT P1, [UR11+0x13250], R0 ;  /* 0x01325000ff0075a7 */ /* 0x000062000802014b */
[----:B------:R-:W-:Y:S05]  /*c400*/  @!P0 BRA `(.L_x_11671) ;  /* 0x0000000000048947 */ /* 0x000fea0003800000 */
[----:B------:R-:W-:Y:S01]  /*c410*/  BPT.TRAP 0x1 ;  /* 0x000000040000795c */ /* 0x000fe20000300000 */
.L_x_11671:
[----:B-1----:R-:W-:Y:S05]  /*c420*/  @P1 BRA `(.L_x_11672) ;  /* 0x0000000000081947 */ /* 0x002fea0003800000 */
[----:B------:R-:W1:Y:S02]  /*c430*/  SYNCS.PHASECHK.TRANS64.TRYWAIT P1, [UR11+0x13250], R0 ;  /* 0x01325000ff0075a7 */ /* 0x000e64000802014b */
[----:B-1----:R-:W-:Y:S05]  /*c440*/  @!P1 BRA `(.L_x_11673) ;  /* 0x000000b400309947 */ /* 0x002fea0003800000 */
.L_x_11672:
        /* <DEDUP_REMOVED lines=17> */
[----:B------:R-:W-:Y:S02]  /*c560*/  UMOV UR6, UR10 ;  /* 0x0000000a00067c82 */ /* 0x000fe40008000000 */
        /* <DEDUP_REMOVED lines=34> */
[----:B------:R0:W-:Y:S02]  /*c790*/  @!P3 SYNCS.ARRIVE.TRANS64.RED.A1T0 RZ, [R0+URZ], RZ ;  /* 0x000000ff00ffb9a7 */ /* 0x0001e4000810043f */
[----:B0-----:R-:W-:Y:S01]  /*c7a0*/  VIADD R0, R10, 0xffffffff ;  /* 0xffffffff0a007836 */ /* 0x001fe20000000000 */
        /* <DEDUP_REMOVED lines=13> */
.L_x_11676:
[----:B------:R-:W-:-:S05]  /*c880*/  IMAD.U32 R136, RZ, RZ, UR20 ;  /* 0x00000014ff887e24 */ /* 0x000fca000f8e00ff */
[----:B------:R-:W-:-:S13]  /*c890*/  ISETP.NE.AND P1, PT, R136, 0x1, PT ;  /* 0x000000018800780c */ /* 0x000fda0003f25270 */
[----:B------:R-:W0:Y:S02]  /*c8a0*/  @P1 LDC.64 R10, c[0x0][0x9e8] ;  /* 0x00027a00ff0a1b82 */ /* 0x000e240000000a00 */
[----:B0-----:R-:W-:-:S05]  /*c8b0*/  @P1 IMAD.HI.U32 R10, R21, R10, RZ ;  /* 0x0000000a150a1227 */ /* 0x001fca00078e00ff */
[----:B------:R-:W-:-:S07]  /*c8c0*/  @P1 SHF.R.U32.HI R21, RZ, R11, R10 ;  /* 0x0000000bff151219 */ /* 0x000fce000001160a */
.L_x_11677:
[----:B------:R-:W-:Y:S05]  /*c8d0*/  BSYNC B0 ;  /* 0x0000000000007941 */ /* 0x000fea0003800000 */
.L_x_11675:
[----:B------:R-:W-:-:S05]  /*c8e0*/  IMAD R21, R21, R136, R0 ;  /* 0x0000008815157224 */ /* 0x000fca00078e0200 */
[----:B------:R-:W-:Y:S02]  /*c8f0*/  VIADDMNMX R12, R21, R136, R12, PT ;  /* 0x00000088150c7246 */ /* 0x000fe4000380010c */
[----:B------:R-:W-:-:S07]  /*c900*/  VIMNMX R3, R3, R21, !PT ;  /* 0x0000001503037248 */ /* 0x000fce0007fe0100 */
.L_x_11674:
        /* <DEDUP_REMOVED lines=247> */
.L_x_11680:
[----:B------:R-:W-:-:S05]  /*d880*/  IMAD.U32 R15, RZ, RZ, UR20 ;  /* 0x00000014ff0f7e24 */ /* 0x000fca000f8e00ff */
[----:B------:R-:W-:-:S13]  /*d890*/  ISETP.NE.AND P6, PT, R15, 0x1, PT ;  /* 0x000000010f00780c */ /* 0x000fda0003fc5270 */
[----:B------:R-:W0:Y:S02]  /*d8a0*/  @P6 LDC.64 R10, c[0x0][0x9e8] ;  /* 0x00027a00ff0a6b82 */ /* 0x000e240000000a00 */
[----:B0-----:R-:W-:-:S05]  /*d8b0*/  @P6 IMAD.HI.U32 R10, R3, R10, RZ ;  /* 0x0000000a030a6227 */ /* 0x001fca00078e00ff */
[----:B------:R-:W-:-:S07]  /*d8c0*/  @P6 SHF.R.U32.HI R3, RZ, R11, R10 ;  /* 0x0000000bff036219 */ /* 0x000fce000001160a */
.L_x_11681:
[----:B------:R-:W-:Y:S05]  /*d8d0*/  BSYNC B0 ;  /* 0x0000000000007941 */ /* 0x000fea0003800000 */
.L_x_11679:
[----:B------:R-:W-:-:S05]  /*d8e0*/  IMAD R0, R3, R15, R0 ;  /* 0x0000000f03007224 */ /* 0x000fca00078e0200 */
[----:B------:R-:W-:Y:S02]  /*d8f0*/  VIADDMNMX R14, R0, R15, R14, PT ;  /* 0x0000000f000e7246 */ /* 0x000fe4000380010e */
[----:B------:R-:W-:-:S07]  /*d900*/  VIMNMX R13, R13, R0, !PT ;  /* 0x000000000d0d7248 */ /* 0x000fce0007fe0100 */
.L_x_11678:
        /* <DEDUP_REMOVED lines=501> */
.L_x_11682:
        /* <DEDUP_REMOVED lines=82> */
.L_x_11665:
[----:B------:R-:W-:Y:S06]  /*fd80*/  BAR.ARV 0x8, 0x200 ;  /* 0x0208000000007b1d */ /* 0x000fec0000002000 */
[----:B------:R-:W-:Y:S05]  /*fd90*/  @!P0 BRA `(.L_x_11684) ;  /* 0x0000000000048947 */ /* 0x000fea0003800000 */
[----:B------:R-:W-:Y:S01]  /*fda0*/  BPT.TRAP 0x1 ;  /* 0x000000040000795c */ /* 0x000fe20000300000 */
.L_x_11684:
[----:B------:R-:W-:Y:S01]  /*fdb0*/  ULEA UR14, UR37, UR45, 0x3 ;  /* 0x0000002d250e7291 */ /* 0x000fe2000f8e183f */
[----:B------:R-:W-:-:S05]  /*fdc0*/  IMAD.U32 R4, RZ, RZ, UR36 ;  /* 0x00000024ff047e24 */ /* 0x000fca000f8e00ff */
[----:B------:R-:W-:-:S04]  /*fdd0*/  SHF.L.U32 R4, R4, 0x1f, RZ ;  /* 0x0000001f04047819 */ /* 0x000fc800000006ff */
[----:B------:R0:W1:Y:S01]  /*fde0*/  SYNCS.PHASECHK.TRANS64.TRYWAIT P1, [UR14+0x13250], R4 ;  /* 0x01325004ff0075a7 */ /* 0x000062000802014e */
[----:B------:R-:W-:Y:S05]  /*fdf0*/  @!P0 BRA `(.L_x_11685) ;  /* 0x0000000000048947 */ /* 0x000fea0003800000 */
[----:B------:R-:W-:Y:S01]  /*fe00*/  BPT.TRAP 0x1 ;  /* 0x000000040000795c */ /* 0x000fe20000300000 */
.L_x_11685:
[----:B-1----:R-:W-:Y:S05]  /*fe10*/  @P1 BRA `(.L_x_11686) ;  /* 0x0000000000081947 */ /* 0x002fea0003800000 */
[----:B------:R-:W1:Y:S02]  /*fe20*/  SYNCS.PHASECHK.TRANS64.TRYWAIT P1, [UR14+0x13250], R4 ;  /* 0x01325004ff0075a7 */ /* 0x000e64000802014e */
[----:B-1----:R-:W-:Y:S05]  /*fe30*/  @!P1 BRA `(.L_x_11687) ;  /* 0x0000007800cc9947 */ /* 0x002fea0003800000 */
.L_x_11686:
        /* <DEDUP_REMOVED lines=13> */
[----:B------:R-:W-:Y:S01]  /*ff10*/  @UP0 UIMAD UR6, UR6, UR10, URZ ;  /* 0x0000000a060602a4 */ /* 0x000fe2000f8e023f */
[----:B------:R-:W-:Y:S01]  /*ff20*/  @UP0 ULDC.64 UR12, c[0x0][0x9d0] ;  /* 0x00027400000c0ab9 */ /* 0x000fe20000000a00 */
[----:B------:R-:W-:Y:S02]  /*ff30*/  @UP0 UIMAD.WIDE.U32 UR8, UR48, UR10, URZ ;  /* 0x0000000a300802a5 */ /* 0x000fe4000f8e003f */
[----:B------:R-:W-:Y:S02]  /*ff40*/  @UP0 UIMAD UR6, UR48, UR11, UR6 ;  /* 0x0000000b300602a4 */ /* 0x000fe4000f8e0206 */
[----:B------:R-:W-:-:S02]  /*ff50*/  UIMAD UR10, UR37, 0x280, UR45 ;  /* 0x00000280250a78a4 */ /* 0x000fc4000f8e022d */
[----:B------:R-:W-:Y:S02]  /*ff60*/  @UP0 UIMAD UR7, UR7, UR12, URZ ;  /* 0x0000000c070702a4 */ /* 0x000fe4000f8e023f */
[----:B------:R-:W-:Y:S02]  /*ff70*/  @UP0 UIADD3 UR9, UR9, UR6, URZ ;  /* 0x0000000609090290 */ /* 0x000fe4000fffe03f */
[----:B------:R-:W-:Y:S01]  /*ff80*/  @UP0 UIMAD UR11, UR49, UR13, UR7 ;  /* 0x0000000d310b02a4 */ /* 0x000fe2000f8e0207 */
[----:B------:R-:W-:Y:S02]  /*ff90*/  UMOV UR6, UR10 ;  /* 0x0000000a00067c82 */ /* 0x000fe40008000000 */
[----:B------:R-:W-:Y:S02]  /*ffa0*/  UMOV UR7, 0xc0000010 ;  /* 0xc000001000077882 */ /* 0x000fe40000000000 */
[----:B------:R-:W-:Y:S01]  /*ffb0*/  QGMMA.64x64x32.F32.E4M3.E4M3 R24, R152, gdesc[UR4], R24, gsb0 ;  /* 0x00e0000498187df3 */ /* 0x000fe20008000818 */
        /* <DEDUP_REMOVED lines=22> */
[----:B------:R-:W1:Y:S04]  /*10120*/  SHFL.BFLY PT, R7, R6, 0x2, 0x1f ;  /* 0x0c401f0006077f89 */ /* 0x000e6800000e0000 */
[----:B------:R-:W3:Y:S01]  /*10130*/  SHFL.BFLY PT, R10, R5, 0x2, 0x1f ;  /* 0x0c401f00050a7f89 */ /* 0x000ee200000e0000 */
[----:B------:R-:W-:Y:S02]  /*10140*/  WARPGROUP.DEPBAR.LE gsb0, 0x0 ;  /* 0x00008000000079c5 */ /* 0x000fe40000010000 */
[----:B------:R-:W-:-:S06]  /*10150*/  WARPGROUP.ARRIVE ;  /* 0x00000000000079c5 */ /* 0x000fcc0000000000 */
[----:B------:R-:W-:Y:S01]  /*10160*/  QGMMA.64x64x32.F32.E4M3.E4M3 R24, R140, gdesc[UR4], R24, gsb0 ;  /* 0x00e000048c187df3 */ /* 0x000fe20008000818 */
[----:B-1----:R-:W-:-:S01]  /*10170*/  FADD.FTZ R7, R7, R6 ;  /* 0x0000000607077221 */ /* 0x002fc20000010000 */
[----:B------:R-:W-:Y:S01]  /*10180*/  UIADD3 UR10, UR10, 0x200, URZ ;  /* 0x000002000a0a7890 */ /* 0x000fe2000fffe03f */
[----:B---3--:R-:W-:-:S01]  /*10190*/  FADD.FTZ R10, R10, R5 ;  /* 0x000000050a0a7221 */ /* 0x008fc20000010000 */
        /* <DEDUP_REMOVED lines=35> */
.L_x_11688:
        /* <DEDUP_REMOVED lines=9> */
[----:B------:R-:W-:Y:S01]  /*10460*/  FMUL.FTZ R57, R25, R5 ;  /* 0x0000000519397220 */ /* 0x000fe20000410000 */
[-C--:B------:R-:W-:Y:S01]  /*10470*/  FMUL.FTZ R33, R26, R11.reuse ;  /* 0x0000000b1a217220 */ /* 0x080fe20000410000 */
[----:B------:R-:W-:Y:S01]  /*10480*/  FMUL.FTZ R32, R27, R11 ;  /* 0x0000000b1b207220 */ /* 0x000fe20000410000 */
        /* <DEDUP_REMOVED lines=30> */
.L_x_11614:
[----:B------:R-:W0:Y:S01]  /*10670*/  S2R R3, SR_CgaCtaId ;  /* 0x0000000000037919 */ /* 0x000e220000008800 */
[----:B------:R-:W-:Y:S01]  /*10680*/  MOV R10, 0x400 ;  /* 0x00000400000a7802 */ /* 0x000fe20000000f00 */
[----:B------:R-:W-:Y:S01]  /*10690*/  VIADD R11, R23, 0xffffff80 ;  /* 0xffffff80170b7836 */ /* 0x000fe20000000000 */
[----:B------:R-:W-:Y:S01]  /*106a0*/  BSSY B0, `(.L_x_11689) ;  /* 0x00001cc000007945 */ /* 0x000fe20003800000 */
[----:B------:R-:W-:Y:S03]  /*106b0*/  BAR.SYNC.DEFER_BLOCKING 0x5, 0x200 ;  /* 0x0148000000007b1d */ /* 0x000fe60000010000 */
[----:B------:R-:W-:Y:S02]  /*106c0*/  SHF.R.S32.HI R18, RZ, 0x1f, R11 ;  /* 0x0000001fff127819 */ /* 0x000fe4000001140b */
[----:B0-----:R-:W-:Y:S02]  /*106d0*/  LEA R10, R3, R10, 0x18 ;  /* 0x0000000a030a7211 */ /* 0x001fe400078ec0ff */
[----:B------:R-:W-:-:S03]  /*106e0*/  LEA.HI R3, R18, R11, RZ, 0x3 ;  /* 0x0000000b12037211 */ /* 0x000fc600078f18ff */
[----:B------:R-:W0:Y:S01]  /*106f0*/  LDS.128 R4, [R10+0x132d0] ;  /* 0x0132d0000a047984 */ /* 0x000e220000000c00 */
[----:B------:R-:W-:-:S05]  /*10700*/  LOP3.LUT R0, R3, 0xfffffff8, RZ, 0xc0, !PT ;  /* 0xfffffff803007812 */ /* 0x000fca00078ec0ff */
[----:B0-----:R-:W-:Y:S01]  /*10710*/  IMAD.IADD R4, R11, 0x1, -R0 ;  /* 0x000000010b047824 */ /* 0x001fe200078e0a00 */
[----:B------:R-:W-:Y:S02]  /*10720*/  R2UR UR5, R5 ;  /* 0x00000000050572ca */ /* 0x000fe400000e0000 */
[----:B------:R-:W-:Y:S01]  /*10730*/  R2UR UR49, R6 ;  /* 0x00000000063172ca */ /* 0x000fe200000e0000 */
[----:B------:R-:W-:Y:S01]  /*10740*/  IMAD.SHL.U32 R0, R4, 0x8, RZ ;  /* 0x0000000804007824 */ /* 0x000fe200078e00ff */
[----:B------:R-:W-:Y:S02]  /*10750*/  R2UR UR48, R7 ;  /* 0x00000000073072ca */ /* 0x000fe400000e0000 */
[----:B------:R-:W-:Y:S02]  /*10760*/  SHF.R.S32.HI R5, RZ, 0x3, R3 ;  /* 0x00000003ff057819 */ /* 0x000fe40000011403 */
        /* <DEDUP_REMOVED lines=29> */
[----:B------:R-:W-:Y:S01]  /*10940*/  ULDC.64 UR6, c[0x0][0xc00] ;  /* 0x0003000000067ab9 */ /* 0x000fe20000000a00 */
[----:B------:R-:W-:Y:S01]  /*10950*/  USHF.R.S32.HI UR9, URZ, 0x1f, UR40 ;  /* 0x0000001f3f097899 */ /* 0x000fe20008011428 */
[----:B------:R-:W-:Y:S02]  /*10960*/  ULDC.64 UR14, c[0x0][0xb98] ;  /* 0x0002e600000e7ab9 */ /* 0x000fe40000000a00 */
[----:B------:R1:W2:Y:S01]  /*10970*/  LDG.E.CONSTANT R17, desc[UR50][R6.64] ;  /* 0x0000003206117981 */ /* 0x0002a2000c1e9900 */
[----:B------:R-:W-:Y:S01]  /*10980*/  UISETP.NE.U32.AND UP0, UPT, UR6, URZ, UPT ;  /* 0x0000003f0600728c */ /* 0x000fe2000bf05070 */
[----:B------:R-:W-:-:S03]  /*10990*/  ULDC.64 UR18, c[0x0][0xc08] ;  /* 0x0003020000127ab9 */ /* 0x000fc60000000a00 */
[----:B------:R-:W-:-:S03]  /*109a0*/  UISETP.NE.AND.EX UP0, UPT, UR7, URZ, UPT, UP0 ;  /* 0x0000003f0700728c */ /* 0x000fc6000bf05300 */
[----:B------:R-:W-:Y:S01]  /*109b0*/  ULDC.64 UR6, c[0x0][0xc00] ;  /* 0x0003000000067ab9 */ /* 0x000fe20000000a00 */
[----:B-1----:R-:W-:Y:S01]  /*109c0*/  LOP3.LUT P0, R6, R23, 0x3, RZ, 0xc0, !PT ;  /* 0x0000000317067812 */ /* 0x002fe2000780c0ff */
[----:B------:R-:W-:-:S03]  /*109d0*/  UIMAD.WIDE UR6, UR40, 0x4, UR6 ;  /* 0x00000004280678a5 */ /* 0x000fc6000f8e0206 */
[----:B------:R-:W-:Y:S02]  /*109e0*/  ISETP.EQ.OR P0, PT, R6, 0x3, !P0 ;  /* 0x000000030600780c */ /* 0x000fe40004702670 */
[----:B------:R-:W-:Y:S02]  /*109f0*/  MOV R6, R10 ;  /* 0x0000000a00067202 */ /* 0x000fe40000000f00 */
[----:B0-----:R-:W-:Y:S02]  /*10a00*/  MOV R7, R35 ;  /* 0x0000002300077202 */ /* 0x001fe40000000f00 */
[----:B------:R-:W-:Y:S02]  /*10a10*/  SEL R46, R27, R26, P0 ;  /* 0x0000001a1b2e7207 */ /* 0x000fe40000000000 */
[----:B------:R-:W-:Y:S01]  /*10a20*/  SEL R26, R26, R27, P0 ;  /* 0x0000001b1a1a7207 */ /* 0x000fe20000000000 */
[----:B------:R-:W-:Y:S01]  /*10a30*/  IMAD.WIDE R12, R157, 0x2, R6 ;  /* 0x000000029d0c7825 */ /* 0x000fe200078e0206 */
[----:B------:R-:W-:-:S02]  /*10a40*/  SEL R40, R15, R14, P0 ;  /* 0x0000000e0f287207 */ /* 0x000fc40000000000 */
[----:B------:R-:W-:Y:S02]  /*10a50*/  SEL R42, R14, R15, P0 ;  /* 0x0000000f0e2a7207 */ /* 0x000fe40000000000 */
[----:B------:R-:W-:Y:S02]  /*10a60*/  IADD3 R27, P3, R12, 0x20, RZ ;  /* 0x000000200c1b7810 */ /* 0x000fe40007f7e0ff */
[----:B------:R-:W-:Y:S02]  /*10a70*/  SEL R36, R25, R24, P0 ;  /* 0x0000001819247207 */ /* 0x000fe40000000000 */
[----:B------:R-:W-:Y:S02]  /*10a80*/  SEL R38, R24, R25, P0 ;  /* 0x0000001918267207 */ /* 0x000fe40000000000 */
[----:B------:R-:W-:Y:S02]  /*10a90*/  LOP3.LUT R14, R27, 0x380, RZ, 0xc0, !PT ;  /* 0x000003801b0e7812 */ /* 0x000fe400078ec0ff */
[----:B------:R-:W-:-:S02]  /*10aa0*/  SEL R34, R29, R28, P0 ;  /* 0x0000001c1d227207 */ /* 0x000fc40000000000 */
[----:B------:R-:W-:Y:S02]  /*10ab0*/  LOP3.LUT R25, R12, 0x380, RZ, 0xc0, !PT ;  /* 0x000003800c197812 */ /* 0x000fe400078ec0ff */
[----:B------:R-:W-:Y:S02]  /*10ac0*/  SEL R28, R28, R29, P0 ;  /* 0x0000001d1c1c7207 */ /* 0x000fe40000000000 */
[C---:B------:R-:W-:Y:S02]  /*10ad0*/  IADD3 R56, P1, R12.reuse, 0x60, RZ ;  /* 0x000000600c387810 */ /* 0x040fe40007f3e0ff */
[----:B------:R-:W-:Y:S02]  /*10ae0*/  IADD3 R29, P2, R12, 0x40, RZ ;  /* 0x000000400c1d7810 */ /* 0x000fe40007f5e0ff */
[----:B------:R-:W-:Y:S01]  /*10af0*/  SEL R44, R30, R31, P0 ;  /* 0x0000001f1e2c7207 */ /* 0x000fe20000000000 */
[----:B------:R-:W-:Y:S01]  /*10b00*/  IMAD.X R15, RZ, RZ, R13, P1 ;  /* 0x000000ffff0f7224 */ /* 0x000fe200008e060d */
[----:B------:R-:W-:-:S02]  /*10b10*/  SHF.R.U64 R14, R14, 0x3, RZ ;  /* 0x000000030e0e7819 */ /* 0x000fc400000012ff */
[----:B------:R-:W-:Y:S02]  /*10b20*/  SEL R30, R31, R30, P0 ;  /* 0x0000001e1f1e7207 */ /* 0x000fe40000000000 */
[----:B------:R-:W-:Y:S02]  /*10b30*/  SHF.R.U64 R25, R25, 0x3, RZ ;  /* 0x0000000319197819 */ /* 0x000fe400000012ff */
[----:B------:R-:W-:Y:S02]  /*10b40*/  SEL R48, R21, R20, P0 ;  /* 0x0000001415307207 */ /* 0x000fe40000000000 */
[----:B------:R-:W-:Y:S01]  /*10b50*/  SEL R50, R20, R21, P0 ;  /* 0x0000001514327207 */ /* 0x000fe20000000000 */
[----:B------:R-:W-:Y:S01]  /*10b60*/  IMAD.X R21, RZ, RZ, R13, P2 ;  /* 0x000000ffff157224 */ /* 0x000fe200010e060d */
[----:B------:R-:W-:Y:S02]  /*10b70*/  LOP3.LUT R31, R56, 0x380, RZ, 0xc0, !PT ;  /* 0x00000380381f7812 */ /* 0x000fe400078ec0ff */
[----:B------:R-:W-:-:S02]  /*10b80*/  LOP3.LUT R20, R29, 0x380, RZ, 0xc0, !PT ;  /* 0x000003801d147812 */ /* 0x000fc400078ec0ff */
[----:B------:R-:W-:Y:S02]  /*10b90*/  SEL R32, R58, R57, P0 ;  /* 0x000000393a207207 */ /* 0x000fe40000000000 */
[----:B------:R-:W-:Y:S02]  /*10ba0*/  LOP3.LUT R24, R14, R27, RZ, 0x3c, !PT ;  /* 0x0000001b0e187212 */ /* 0x000fe400078e3cff */
[----:B------:R-:W-:Y:S02]  /*10bb0*/  SEL R58, R57, R58, P0 ;  /* 0x0000003a393a7207 */ /* 0x000fe40000000000 */
[----:B------:R-:W-:Y:S01]  /*10bc0*/  LOP3.LUT R12, R25, R12, RZ, 0x3c, !PT ;  /* 0x0000000c190c7212 */ /* 0x000fe200078e3cff */
[----:B------:R-:W-:Y:S01]  /*10bd0*/  IMAD.X R25, RZ, RZ, R13, P3 ;  /* 0x000000ffff197224 */ /* 0x000fe200018e060d */
[----:B------:R-:W-:Y:S02]  /*10be0*/  SHF.R.U64 R31, R31, 0x3, RZ ;  /* 0x000000031f1f7819 */ /* 0x000fe400000012ff */
[----:B------:R-:W-:-:S02]  /*10bf0*/  SHF.R.U64 R20, R20, 0x3, RZ ;  /* 0x0000000314147819 */ /* 0x000fc400000012ff */
[----:B------:R-:W-:Y:S02]  /*10c00*/  SEL R52, R54, R55, P0 ;  /* 0x0000003736347207 */ /* 0x000fe40000000000 */
[----:B------:R-:W-:Y:S02]  /*10c10*/  SEL R54, R55, R54, P0 ;  /* 0x0000003637367207 */ /* 0x000fe40000000000 */
[----:B------:R-:W-:Y:S02]  /*10c20*/  MOV R45, R12 ;  /* 0x0000000c002d7202 */ /* 0x000fe40000000f00 */
[----:B------:R-:W-:Y:S02]  /*10c30*/  LOP3.LUT R20, R20, R29, RZ, 0x3c, !PT ;  /* 0x0000001d14147212 */ /* 0x000fe400078e3cff */
[----:B------:R-:W-:Y:S02]  /*10c40*/  LOP3.LUT R14, R31, R56, RZ, 0x3c, !PT ;  /* 0x000000381f0e7212 */ /* 0x000fe400078e3cff */
[----:B------:R-:W-:-:S02]  /*10c50*/  MOV R43, R24 ;  /* 0x00000018002b7202 */ /* 0x000fc40000000f00 */
        /* <DEDUP_REMOVED lines=9> */
[----:B------:R3:W4:Y:S01]  /*10cf0*/  SHFL.IDX PT, R31, R38, R27, 0x1c1f ;  /* 0x001c1f1b261f7589 */ /* 0x00072200000e0000 */
[----:B0-----:R-:W-:-:S03]  /*10d00*/  SEL R12, R32, R13, P0 ;  /* 0x0000000d200c7207 */ /* 0x001fc60000000000 */
[----:B------:R-:W-:Y:S04]  /*10d10*/  SHFL.IDX PT, R46, R46, R17, 0x1c1f ;  /* 0x001c1f112e2e7589 */ /* 0x000fe800000e0000 */
[----:B------:R0:W4:Y:S01]  /*10d20*/  SHFL.IDX PT, R37, R26, R27, 0x1c1f ;  /* 0x001c1f1b1a257589 */ /* 0x00012200000e0000 */
[----:B---3--:R-:W-:-:S03]  /*10d30*/  MOV R38, R14 ;  /* 0x0000000e00267202 */ /* 0x008fc60000000f00 */
[----:B------:R-:W-:Y:S01]  /*10d40*/  SHFL.IDX PT, R40, R40, R17, 0x1c1f ;  /* 0x001c1f1128287589 */ /* 0x000fe200000e0000 */
[----:B------:R-:W-:Y:S02]  /*10d50*/  SEL R14, R13, R32, P0 ;  /* 0x000000200d0e7207 */ /* 0x000fe40000000000 */
[----:B-1----:R-:W-:Y:S01]  /*10d60*/  SEL R13, R44, R35, P0 ;  /* 0x000000232c0d7207 */ /* 0x002fe20000000000 */
[----:B------:R1:W3:Y:S01]  /*10d70*/  SHFL.IDX PT, R33, R42, R27, 0x1c1f ;  /* 0x001c1f1b2a217589 */ /* 0x0002e200000e0000 */
[----:B------:R-:W-:Y:S02]  /*10d80*/  SEL R15, R35, R44, P0 ;  /* 0x0000002c230f7207 */ /* 0x000fe40000000000 */
[----:B--2---:R-:W-:Y:S01]  /*10d90*/  SEL R24, R34, R29, P0 ;  /* 0x0000001d22187207 */ /* 0x004fe20000000000 */
[----:B------:R-:W-:Y:S01]  /*10da0*/  SHFL.IDX PT, R48, R48, R17, 0x1c1f ;  /* 0x001c1f1130307589 */ /* 0x000fe200000e0000 */
[----:B0-----:R-:W-:-:S03]  /*10db0*/  SEL R26, R29, R34, P0 ;  /* 0x000000221d1a7207 */ /* 0x001fc60000000000 */
[----:B------:R-:W0:Y:S01]  /*10dc0*/  SHFL.IDX PT, R39, R50, R27, 0x1c1f ;  /* 0x001c1f1b32277589 */ /* 0x000e2200000e0000 */
[----:B----4-:R-:W-:Y:S02]  /*10dd0*/  SEL R28, R36, R31, P0 ;  /* 0x0000001f241c7207 */ /* 0x010fe40000000000 */
[----:B------:R-:W-:Y:S01]  /*10de0*/  SEL R30, R31, R36, P0 ;  /* 0x000000241f1e7207 */ /* 0x000fe20000000000 */
[----:B------:R-:W-:Y:S01]  /*10df0*/  SHFL.IDX PT, R52, R52, R17, 0x1c1f ;  /* 0x001c1f1134347589 */ /* 0x000fe200000e0000 */
[----:B-1----:R-:W-:Y:S01]  /*10e00*/  MOV R42, R20 ;  /* 0x00000014002a7202 */ /* 0x002fe20000000f00 */
[----:B------:R-:W-:Y:S02]  /*10e10*/  IMAD.U32 R20, RZ, RZ, UR6 ;  /* 0x00000006ff147e24 */ /* 0x000fe4000f8e00ff */
[----:B------:R1:W2:Y:S01]  /*10e20*/  SHFL.IDX PT, R41, R54, R27, 0x1c1f ;  /* 0x001c1f1b36297589 */ /* 0x0002a200000e0000 */
[----:B------:R-:W-:Y:S01]  /*10e30*/  SEL R25, R46, R37, P0 ;  /* 0x000000252e197207 */ /* 0x000fe20000000000 */
[----:B------:R-:W-:-:S02]  /*10e40*/  IMAD.U32 R21, RZ, RZ, UR7 ;  /* 0x00000007ff157e24 */ /* 0x000fc4000f8e00ff */
[----:B------:R4:W-:Y:S01]  /*10e50*/  STSM.16.M88.4 [R45], R12 ;  /* 0x0000000c2d007844 */ /* 0x0009e20000000200 */
[----:B---3--:R-:W-:Y:S02]  /*10e60*/  SEL R32, R40, R33, P0 ;  /* 0x0000002128207207 */ /* 0x008fe40000000000 */
[----:B-1----:R-:W-:Y:S02]  /*10e70*/  SEL R27, R37, R46, P0 ;  /* 0x0000002e251b7207 */ /* 0x002fe40000000000 */
[----:B------:R-:W-:Y:S01]  /*10e80*/  SEL R34, R33, R40, P0 ;  /* 0x0000002821227207 */ /* 0x000fe20000000000 */
[----:B------:R-:W1:Y:S02]  /*10e90*/  LDC R37, c[0x0][0xbe8] ;  /* 0x0002fa00ff257b82 */ /* 0x000e640000000800 */
[----:B------:R3:W-:Y:S01]  /*10ea0*/  STSM.16.M88.4 [R43], R24 ;  /* 0x000000182b007844 */ /* 0x0007e20000000200 */
[----:B0-----:R-:W-:Y:S02]  /*10eb0*/  SEL R29, R48, R39, P0 ;  /* 0x00000027301d7207 */ /* 0x001fe40000000000 */
[----:B------:R-:W-:-:S05]  /*10ec0*/  SEL R31, R39, R48, P0 ;  /* 0x00000030271f7207 */ /* 0x000fca0000000000 */
[----:B------:R0:W-:Y:S01]  /*10ed0*/  STSM.16.M88.4 [R42], R28 ;  /* 0x0000001c2a007844 */ /* 0x0001e20000000200 */
[----:B--2---:R-:W-:Y:S02]  /*10ee0*/  SEL R33, R52, R41, P0 ;  /* 0x0000002934217207 */ /* 0x004fe40000000000 */
[----:B------:R-:W-:-:S05]  /*10ef0*/  SEL R35, R41, R52, P0 ;  /* 0x0000003429237207 */ /* 0x000fca0000000000 */
[----:B------:R0:W-:Y:S01]  /*10f00*/  STSM.16.M88.4 [R38], R32 ;  /* 0x0000002026007844 */ /* 0x0001e20000000200 */
[----:B------:R-:W-:Y:S06]  /*10f10*/  BAR.SYNC.DEFER_BLOCKING 0x1, 0x180 ;  /* 0x0046000000007b1d */ /* 0x000fec0000010000 */
[----:B------:R-:W2:Y:S01]  /*10f20*/  @P2 LDG.E R17, desc[UR50][R20.64] ;  /* 0x0000003214112981 */ /* 0x000ea2000c1e1900 */
[----:B-1----:R-:W-:Y:S01]  /*10f30*/  ISETP.NE.AND P1, PT, R37, 0x1, PT ;  /* 0x000000012500780c */ /* 0x002fe20003f25270 */
[----:B----4-:R-:W-:Y:S01]  /*10f40*/  VIADD R15, R22, UR41 ;  /* 0x00000029160f7c36 */ /* 0x010fe20008000000 */
[----:B------:R-:W-:Y:S01]  /*10f50*/  UIMAD UR6, UR16, UR10, URZ ;  /* 0x0000000a100672a4 */ /* 0x000fe2000f8e023f */
[----:B------:R-:W-:Y:S01]  /*10f60*/  LEA.HI R18, R18, R11, RZ, 0x7 ;  /* 0x0000000b12127211 */ /* 0x000fe200078f38ff */
[----:B------:R-:W-:Y:S01]  /*10f70*/  USEL UR9, UR9, URZ, !UP0 ;  /* 0x0000003f09097287 */ /* 0x000fe2000c000000 */
[----:B------:R-:W-:Y:S01]  /*10f80*/  IMAD.MOV.U32 R12, RZ, RZ, R15 ;  /* 0x000000ffff0c7224 */ /* 0x000fe200078e000f */
[----:B------:R-:W-:Y:S01]  /*10f90*/  UIMAD UR12, UR39, UR11, UR6 ;  /* 0x0000000b270c72a4 */ /* 0x000fe2000f8e0206 */
[----:B------:R-:W-:Y:S01]  /*10fa0*/  LOP3.LUT R18, R18, 0xffffff80, RZ, 0xc0, !PT ;  /* 0xffffff8012127812 */ /* 0x000fe200078ec0ff */
[----:B------:R-:W-:-:S02]  /*10fb0*/  USEL UR8, UR40, URZ, !UP0 ;  /* 0x0000003f28087287 */ /* 0x000fc4000c000000 */
[----:B------:R-:W-:-:S03]  /*10fc0*/  UISETP.NE.U32.AND UP0, UPT, UR18, URZ, UPT ;  /* 0x0000003f1200728c */ /* 0x000fc6000bf05070 */
[----:B------:R-:W1:Y:S01]  /*10fd0*/  @P1 LDC R36, c[0x0][0xbec] ;  /* 0x0002fb00ff241b82 */ /* 0x000e620000000800 */
[----:B------:R-:W-:-:S06]  /*10fe0*/  UISETP.NE.AND.EX UP0, UPT, UR19, URZ, UPT, UP0 ;  /* 0x0000003f1300728c */ /* 0x000fcc000bf05300 */
[----:B------:R-:W-:Y:S01]  /*10ff0*/  PLOP3.LUT P3, PT, PT, PT, UP0, 0x80, 0x0 ;  /* 0x000000000000781c */ /* 0x000fe20003f6f008 */
[----:B------:R-:W4:Y:S01]  /*11000*/  @P1 LDC R40, c[0x0][0xbf0] ;  /* 0x0002fc00ff281b82 */ /* 0x000f220000000800 */
[----:B-1----:R-:W-:-:S05]  /*11010*/  @P1 IMAD.HI.U32 R13, R15, R36, RZ ;  /* 0x000000240f0d1227 */ /* 0x002fca00078e00ff */
[----:B----4-:R-:W-:-:S05]  /*11020*/  @P1 SHF.R.U32.HI R12, RZ, R40, R13 ;  /* 0x00000028ff0c1219 */ /* 0x010fca000001160d */
[----:B------:R-:W-:-:S04]  /*11030*/  IMAD.MOV R14, RZ, RZ, -R12 ;  /* 0x000000ffff0e7224 */ /* 0x000fc800078e0a0c */
[----:B------:R-:W-:Y:S01]  /*11040*/  IMAD R15, R37, R14, R15 ;  /* 0x0000000e250f7224 */ /* 0x000fe200078e020f */
[----:B------:R-:W-:-:S04]  /*11050*/  SHF.R.S32.HI R14, RZ, 0x1f, R12 ;  /* 0x0000001fff0e7819 */ /* 0x000fc8000001140c */
[----:B------:R-:W-:Y:S02]  /*11060*/  SHF.R.S32.HI R13, RZ, 0x1f, R15 ;  /* 0x0000001fff0d7819 */ /* 0x000fe4000001140f */
[----:B--2---:R-:W-:-:S13]  /*11070*/  @P2 R2UR UR4, R17 ;  /* 0x00000000110422ca */ /* 0x004fda00000e0000 */
[----:B------:R-:W-:Y:S02]  /*11080*/  USHF.R.S32.HI UR7, URZ, 0x1f, UR4 ;  /* 0x0000001f3f077899 */ /* 0x000fe40008011404 */
[----:B------:R-:W-:Y:S02]  /*11090*/  UMOV UR6, UR4 ;  /* 0x0000000400067c82 */ /* 0x000fe40008000000 */
[----:B------:R-:W-:-:S04]  /*110a0*/  UIMAD.WIDE.U32 UR10, UR39, UR10, UR6 ;  /* 0x0000000a270a72a5 */ /* 0x000fc8000f8e0006 */
[----:B------:R-:W-:Y:S02]  /*110b0*/  UIADD3 UR11, UR11, UR12, URZ ;  /* 0x0000000c0b0b7290 */ /* 0x000fe4000fffe03f */
[----:B------:R-:W-:Y:S02]  /*110c0*/  UIMAD UR12, UR9, UR14, URZ ;  /* 0x0000000e090c72a4 */ /* 0x000fe4000f8e023f */
[----:B------:R-:W-:Y:S02]  /*110d0*/  UIMAD.WIDE.U32 UR10, UR8, UR14, UR10 ;  /* 0x0000000e080a72a5 */ /* 0x000fe4000f8e000a */
[----:B------:R-:W-:Y:S01]  /*110e0*/  UIMAD UR12, UR8, UR15, UR12 ;  /* 0x0000000f080c72a4 */ /* 0x000fe2000f8e020c */
[----:B------:R-:W-:-:S03]  /*110f0*/  ULDC UR14, c[0x0][0xa88] ;  /* 0x0002a200000e7ab9 */ /* 0x000fc60000000800 */
[----:B------:R-:W-:Y:S02]  /*11100*/  IADD3 R12, P0, R12, UR10, RZ ;  /* 0x0000000a0c0c7c10 */ /* 0x000fe4000ff1e0ff */
[----:B------:R-:W-:Y:S01]  /*11110*/  IMAD.U32 R17, RZ, RZ, UR12 ;  /* 0x0000000cff117e24 */ /* 0x000fe2000f8e00ff */
[----:B------:R-:W-:Y:S02]  /*11120*/  ULDC.64 UR12, c[0x0][0xb88] ;  /* 0x0002e200000c7ab9 */ /* 0x000fe40000000a00 */
[----:B---3--:R-:W-:Y:S02]  /*11130*/  IMAD R24, R13, UR12, RZ ;  /* 0x0000000c0d187c24 */ /* 0x008fe4000f8e02ff */
[----:B------:R-:W-:Y:S01]  /*11140*/  IADD3.X R13, R14, UR11, R17, P0, !PT ;  /* 0x0000000b0e0d7c10 */ /* 0x000fe200087fe411 */
[----:B------:R-:W-:Y:S01]  /*11150*/  @UP0 ULDC.64 UR10, c[0x0][0xc08] ;  /* 0x00030200000a0ab9 */ /* 0x000fe20000000a00 */
[----:B------:R-:W-:Y:S01]  /*11160*/  IMAD R17, R15, UR13, R24 ;  /* 0x0000000d0f117c24 */ /* 0x000fe2000f8e0218 */
[----:B------:R-:W-:Y:S01]  /*11170*/  @UP0 UIMAD.WIDE UR10, UR40, 0x4, UR10 ;  /* 0x00000004280a08a5 */ /* 0x000fe2000f8e020a */
[----:B------:R-:W-:-:S02]  /*11180*/  IMAD.U32 R14, RZ, RZ, UR14 ;  /* 0x0000000eff0e7e24 */ /* 0x000fc4000f8e00ff */
[----:B------:R-:W-:Y:S01]  /*11190*/  IMAD.WIDE.U32 R12, R15, UR12, R12 ;  /* 0x0000000c0f0c7c25 */ /* 0x000fe2000f8e000c */
[----:B------:R-:W-:-:S03]  /*111a0*/  ULDC.64 UR12, c[0x0][0xb50] ;  /* 0x0002d400000c7ab9 */ /* 0x000fc60000000a00 */
[----:B------:R-:W-:Y:S01]  /*111b0*/  IMAD.U32 R24, RZ, RZ, UR10 ;  /* 0x0000000aff187e24 */ /* 0x000fe2000f8e00ff */
[----:B------:R-:W-:Y:S01]  /*111c0*/  LEA R15, P0, R12, UR12, 0x2 ;  /* 0x0000000c0c0f7c11 */ /* 0x000fe2000f8010ff */
[----:B------:R-:W-:Y:S02]  /*111d0*/  IMAD.U32 R25, RZ, RZ, UR11 ;  /* 0x0000000bff197e24 */ /* 0x000fe4000f8e00ff */
[----:B------:R-:W-:-:S03]  /*111e0*/  IMAD.IADD R13, R13, 0x1, R17 ;  /* 0x000000010d0d7824 */ /* 0x000fc600078e0211 */
[----:B------:R0:W5:Y:S02]  /*111f0*/  @P3 LDG.E R14, desc[UR50][R24.64] ;  /* 0x00000032180e3981 */ /* 0x000164000c1e1900 */
[----:B------:R-:W-:Y:S01]  /*11200*/  LEA.HI.X R12, R12, UR13, R13, 0x2, P0 ;  /* 0x0000000d0c0c7c11 */ /* 0x000fe200080f140d */
[----:B------:R-:W-:Y:S06]  /*11210*/  @P3 BRA `(.L_x_11691) ;  /* 0x0000000000103947 */ /* 0x000fec0003800000 */
[----:B------:R-:W-:Y:S05]  /*11220*/  @!P2 BRA `(.L_x_11691) ;  /* 0x00000000000ca947 */ /* 0x000fea0003800000 */
[----:B------:R-:W2:Y:S04]  /*11230*/  LDG.E R13, desc[UR50][R20.64] ;  /* 0x00000032140d7981 */ /* 0x000ea8000c1e1900 */
[----:B-----5:R-:W2:Y:S02]  /*11240*/  LDG.E R14, desc[UR50][R20.64+0x4] ;  /* 0x00000432140e7981 */ /* 0x020ea4000c1e1900 */
[----:B--2---:R-:W-:-:S07]  /*11250*/  IMAD.IADD R14, R14, 0x1, -R13 ;  /* 0x000000010e0e7824 */ /* 0x004fce00078e0a0d */
.L_x_11691:
[----:B------:R-:W-:Y:S01]  /*11260*/  IMAD R13, R5, 0x40, R0 ;  /* 0x00000040050d7824 */ /* 0x000fe200078e0200 */
[----:B------:R-:W-:Y:S01]  /*11270*/  SHFL.IDX PT, R20, R15, RZ, 0x1c1f ;  /* 0x001c1fff0f147589 */ /* 0x000fe200000e0000 */
[----:B------:R-:W-:Y:S01]  /*11280*/  IMAD.IADD R11, R11, 0x1, -R18 ;  /* 0x000000010b0b7824 */ /* 0x000fe200078e0a12 */
[----:B------:R-:W-:Y:S01]  /*11290*/  ULDC.64 UR12, c[0x0][0xaa0] ;  /* 0x0002a800000c7ab9 */ /* 0x000fe20000000a00 */
[----:B------:R-:W-:Y:S01]  /*112a0*/  IMAD.WIDE R6, R13, 0x2, R6 ;  /* 0x000000020d067825 */ /* 0x000fe200078e0206 */
[----:B------:R-:W1:Y:S02]  /*112b0*/  SHFL.IDX PT, R21, R12, RZ, 0x1c1f ;  /* 0x001c1fff0c157589 */ /* 0x000e6400000e0000 */
[----:B------:R-:W-:Y:S01]  /*112c0*/  LOP3.LUT P0, RZ, R11, 0x3, RZ, 0xc0, !PT ;  /* 0x000000030bff7812 */ /* 0x000fe2000780c0ff */
[----:B------:R-:W-:Y:S01]  /*112d0*/  VIADD R13, R156, UR41 ;  /* 0x000000299c0d7c36 */ /* 0x000fe20008000000 */
[----:B0-----:R-:W-:Y:S01]  /*112e0*/  SHFL.IDX PT, R34, R15, 0x1, 0x1c1f ;  /* 0x003c1f000f227f89 */ /* 0x001fe200000e0000 */
[----:B-----5:R-:W-:Y:S01]  /*112f0*/  IMAD R18, R14, R37, RZ ;  /* 0x000000250e127224 */ /* 0x020fe200078e02ff */
[C---:B------:R-:W-:Y:S01]  /*11300*/  IADD3 R25, P3, R6.reuse, 0x1800, RZ ;  /* 0x0000180006197810 */ /* 0x040fe20007f7e0ff */
[----:B------:R-:W-:Y:S01]  /*11310*/  VIADD R11, R13, 0x8 ;  /* 0x000000080d0b7836 */ /* 0x000fe20000000000 */
[----:B------:R0:W2:Y:S01]  /*11320*/  SHFL.IDX PT, R35, R12, 0x1, 0x1c1f ;  /* 0x003c1f000c237f89 */ /* 0x0000a200000e0000 */
[----:B------:R-:W-:-:S02]  /*11330*/  IADD3 R29, P4, R6, 0x3000, RZ ;  /* 0x00003000061d7810 */ /* 0x000fc40007f9e0ff */
[-C--:B------:R-:W-:Y:S02]  /*11340*/  ISETP.GE.OR P2, PT, R13, R18.reuse, P0 ;  /* 0x000000120d00720c */ /* 0x080fe40000746670 */
[----:B------:R-:W-:Y:S02]  /*11350*/  LOP3.LUT R13, R6, 0x380, RZ, 0xc0, !PT ;  /* 0x00000380060d7812 */ /* 0x000fe400078ec0ff */
[----:B------:R-:W-:Y:S02]  /*11360*/  LOP3.LUT R24, R25, 0x380, RZ, 0xc0, !PT ;  /* 0x0000038019187812 */ /* 0x000fe400078ec0ff */
[----:B------:R-:W-:Y:S02]  /*11370*/  ISETP.GE.OR P0, PT, R11, R18, P0 ;  /* 0x000000120b00720c */ /* 0x000fe40000706670 */
[----:B------:R-:W-:Y:S02]  /*11380*/  LOP3.LUT R28, R29, 0x380, RZ, 0xc0, !PT ;  /* 0x000003801d1c7812 */ /* 0x000fe400078ec0ff */
[----:B------:R-:W-:-:S02]  /*11390*/  SHF.R.U64 R13, R13, 0x3, RZ ;  /* 0x000000030d0d7819 */ /* 0x000fc400000012ff */
[----:B------:R-:W-:Y:S01]  /*113a0*/  SHF.R.U64 R24, R24, 0x3, RZ ;  /* 0x0000000318187819 */ /* 0x000fe200000012ff */
[----:B-1----:R1:W-:Y:S01]  /*113b0*/  @!P2 ST.E desc[UR50][R20.64], R9 ;  /* 0x000000091400a985 */ /* 0x0023e2000c101932 */
[----:B------:R-:W-:Y:S02]  /*113c0*/  SHF.R.U64 R28, R28, 0x3, RZ ;  /* 0x000000031c1c7819 */ /* 0x000fe400000012ff */
[----:B0-----:R-:W-:Y:S01]  /*113d0*/  LOP3.LUT R12, R13, R6, RZ, 0x3c, !PT ;  /* 0x000000060d0c7212 */ /* 0x001fe200078e3cff */
        /* <DEDUP_REMOVED lines=9> */
[----:B------:R-:W-:-:S04]  /*11470*/  IADD3 R11, P0, R6, 0x4800, RZ ;  /* 0x00004800060b7810 */ /* 0x000fc80007f1e0ff */
[----:B------:R-:W-:Y:S01]  /*11480*/  LOP3.LUT R6, R11, 0x380, RZ, 0xc0, !PT ;  /* 0x000003800b067812 */ /* 0x000fe200078ec0ff */
[----:B------:R-:W-:Y:S02]  /*11490*/  IMAD.X R33, RZ, RZ, R7, P0 ;  /* 0x000000ffff217224 */ /* 0x000fe400000e0607 */
[----:B------:R-:W0:Y:S01]  /*114a0*/  @P1 LDC R7, c[0x0][0xbf0] ;  /* 0x0002fc00ff071b82 */ /* 0x000e220000000800 */
[----:B------:R-:W-:-:S04]  /*114b0*/  SHF.R.U64 R6, R6, 0x3, RZ ;  /* 0x0000000306067819 */ /* 0x000fc800000012ff */
[----:B------:R-:W-:-:S03]  /*114c0*/  LOP3.LUT R32, R6, R11, RZ, 0x3c, !PT ;  /* 0x0000000b06207212 */ /* 0x000fc600078e3cff */
[----:B------:R-:W0:Y:S01]  /*114d0*/  @P1 LDC R6, c[0x0][0xbec] ;  /* 0x0002fb00ff061b82 */ /* 0x000e220000000800 */
[----:B------:R-:W-:Y:S02]  /*114e0*/  UIMAD UR10, UR7, UR12, URZ ;  /* 0x0000000c070a72a4 */ /* 0x000fe4000f8e023f */
[----:B------:R-:W-:Y:S01]  /*114f0*/  UIMAD.WIDE.U32 UR6, UR4, UR12, URZ ;  /* 0x0000000c040672a5 */ /* 0x000fe2000f8e003f */
[----:B------:R-:W-:Y:S01]  /*11500*/  IMAD R4, R4, 0x30, R5 ;  /* 0x0000003004047824 */ /* 0x000fe200078e0205 */
[----:B------:R-:W-:Y:S01]  /*11510*/  UIMAD UR10, UR4, UR13, UR10 ;  /* 0x0000000d040a72a4 */ /* 0x000fe2000f8e020a */
[----:B-1----:R-:W-:Y:S01]  /*11520*/  VIADD R21, R5, UR41 ;  /* 0x0000002905157c36 */ /* 0x002fe20008000000 */
[----:B0-----:R-:W5:Y:S01]  /*11530*/  LD.E.128 R32, desc[UR50][R32.64] ;  /* 0x0000003220207980 */ /* 0x001f62000c101d00 */
[----:B------:R-:W-:Y:S01]  /*11540*/  ULDC.64 UR12, c[0x0][0xae8] ;  /* 0x0002ba00000c7ab9 */ /* 0x000fe20000000a00 */
[----:B------:R-:W-:Y:S01]  /*11550*/  UIADD3 UR7, UR7, UR10, URZ ;  /* 0x0000000a07077290 */ /* 0x000fe2000fffe03f */
[----:B------:R-:W-:Y:S01]  /*11560*/  VIADD R11, R4, UR41 ;  /* 0x00000029040b7c36 */ /* 0x000fe20008000000 */
[----:B------:R-:W-:Y:S01]  /*11570*/  UIMAD UR4, UR16, UR12, URZ ;  /* 0x0000000c100472a4 */ /* 0x000fe2000f8e023f */
[----:B------:R-:W-:Y:S01]  /*11580*/  VIADD R5, R21, 0x60 ;  /* 0x0000006015057836 */ /* 0x000fe20000000000 */
[----:B------:R-:W-:Y:S01]  /*11590*/  UIMAD.WIDE.U32 UR6, UR39, UR12, UR6 ;  /* 0x0000000c270672a5 */ /* 0x000fe2000f8e0006 */
[----:B------:R-:W-:Y:S01]  /*115a0*/  IMAD.MOV.U32 R9, RZ, RZ, R11 ;  /* 0x000000ffff097224 */ /* 0x000fe200078e000b */
[----:B------:R-:W-:Y:S01]  /*115b0*/  UIMAD UR4, UR39, UR13, UR4 ;  /* 0x0000000d270472a4 */ /* 0x000fe2000f8e0204 */
[----:B------:R-:W-:Y:S01]  /*115c0*/  @!PT LDS RZ, [RZ] ;  /* 0x00000000fffff984 */ /* 0x000fe20000000800 */
[----:B------:R-:W-:Y:S01]  /*115d0*/  @!PT LDS RZ, [RZ] ;  /* 0x00000000fffff984 */ /* 0x000fe20000000800 */
[----:B------:R-:W-:Y:S01]  /*115e0*/  @!PT LDS RZ, [RZ] ;  /* 0x00000000fffff984 */ /* 0x000fe20000000800 */
[----:B------:R-:W-:Y:S01]  /*115f0*/  @!PT LDS RZ, [RZ] ;  /* 0x00000000fffff984 */ /* 0x000fe20000000800 */
[----:B------:R0:W-:Y:S06]  /*11600*/  MEMBAR.ALL.CTA ;  /* 0x0000000000007992 */ /* 0x0001ec0000008000 */
[----:B0-----:R-:W0:Y:S01]  /*11610*/  FENCE.VIEW.ASYNC.S ;  /* 0x00000000000073c6 */ /* 0x001e220000000000 */
[----:B------:R-:W-:Y:S01]  /*11620*/  ULDC.64 UR10, c[0x0][0xaf0] ;  /* 0x0002bc00000a7ab9 */ /* 0x000fe20000000a00 */
[----:B------:R-:W-:Y:S01]  /*11630*/  VIADD R10, R10, 0x13220 ;  /* 0x000132200a0a7836 */ /* 0x000fe20000000000 */
[----:B------:R-:W-:-:S02]  /*11640*/  UIMAD UR9, UR9, UR10, URZ ;  /* 0x0000000a090972a4 */ /* 0x000fc4000f8e023f */
[----:B------:R-:W-:Y:S02]  /*11650*/  UIADD3 UR7, UR7, UR4, URZ ;  /* 0x0000000407077290 */ /* 0x000fe4000fffe03f */
[----:B------:R-:W-:Y:S01]  /*11660*/  UIMAD UR4, UR8, UR11, UR9 ;  /* 0x0000000b080472a4 */ /* 0x000fe2000f8e0209 */
[----:B------:R-:W-:Y:S01]  /*11670*/  @P1 IMAD.HI.U32 R4, R11, R6, RZ ;  /* 0x000000060b041227 */ /* 0x000fe200078e00ff */
[----:B------:R-:W-:Y:S01]  /*11680*/  UIMAD.WIDE.U32 UR8, UR8, UR10, UR6 ;  /* 0x0000000a080872a5 */ /* 0x000fe2000f8e0006 */
[----:B------:R-:W-:Y:S02]  /*11690*/  PRMT R10, RZ, 0x654, R10 ;  /* 0x00000654ff0a7816 */ /* 0x000fe4000000000a */
[----:B------:R-:W-:Y:S01]  /*116a0*/  ULDC.64 UR6, c[0x0][0xae0] ;  /* 0x0002b80000067ab9 */ /* 0x000fe20000000a00 */
[----:B------:R-:W-:Y:S01]  /*116b0*/  @P1 SHF.R.U32.HI R9, RZ, R7, R4 ;  /* 0x00000007ff091219 */ /* 0x000fe20000011604 */
[----:B------:R-:W-:Y:S02]  /*116c0*/  UIADD3 UR4, UR9, UR4, URZ ;  /* 0x0000000409047290 */ /* 0x000fe4000fffe03f */
[----:B------:R-:W-:Y:S01]  /*116d0*/  IMAD.U32 R7, RZ, RZ, UR9 ;  /* 0x00000009ff077e24 */ /* 0x000fe2000f8e00ff */
[--C-:B------:R-:W-:Y:S01]  /*116e0*/  SHF.R.S32.HI R4, RZ, 0x1f, R9.reuse ;  /* 0x0000001fff047819 */ /* 0x100fe20000011409 */
[----:B------:R-:W-:-:S02]  /*116f0*/  IMAD.MOV R8, RZ, RZ, -R9 ;  /* 0x000000ffff087224 */ /* 0x000fc400078e0a09 */
[----:B------:R-:W-:Y:S02]  /*11700*/  IMAD.U32 R6, RZ, RZ, UR8 ;  /* 0x00000008ff067e24 */ /* 0x000fe4000f8e00ff */
[----:B------:R-:W-:Y:S02]  /*11710*/  IMAD R4, R4, UR6, RZ ;  /* 0x0000000604047c24 */ /* 0x000fe4000f8e02ff */
[----:B------:R-:W-:Y:S01]  /*11720*/  IMAD R11, R37, R8, R11 ;  /* 0x00000008250b7224 */ /* 0x000fe200078e020b */
[----:B0-----:R0:W-:Y:S01]  /*11730*/  SYNCS.ARRIVE.TRANS64.RED.A1T0 RZ, [R10+URZ], RZ ;  /* 0x000000ff0aff79a7 */ /* 0x0011e2000810043f */
        /* <DEDUP_REMOVED lines=10> */
[----:B------:R-:W-:Y:S01]  /*117e0*/  ULDC.64 UR6, c[0x0][0xa80] ;  /* 0x0002a00000067ab9 */ /* 0x000fe20000000a00 */
[----:B------:R-:W-:Y:S01]  /*117f0*/  VIADD R4, R21, 0x30 ;  /* 0x0000003015047836 */ /* 0x000fe20000000000 */
[C---:B------:R-:W-:Y:S01]  /*11800*/  LEA R11, P0, R6.reuse, UR6, 0x1 ;  /* 0x00000006060b7c11 */ /* 0x040fe2000f8008ff */
[----:B------:R-:W-:Y:S02]  /*11810*/  IMAD.IADD R7, R7, 0x1, R9 ;  /* 0x0000000107077824 */ /* 0x000fe400078e0209 */
[C---:B0-----:R-:W-:Y:S02]  /*11820*/  VIADD R10, R21.reuse, 0x90 ;  /* 0x00000090150a7836 */ /* 0x041fe40000000000 */
[----:B------:R-:W0:Y:S01]  /*11830*/  SHFL.IDX PT, R9, R11, RZ, 0x181f ;  /* 0x00181fff0b097589 */ /* 0x000e2200000e0000 */
[----:B------:R-:W-:Y:S02]  /*11840*/  LEA.HI.X R17, R6, UR7, R7, 0x1, P0 ;  /* 0x0000000706117c11 */ /* 0x000fe400080f0c07 */
[----:B------:R-:W-:Y:S01]  /*11850*/  ISETP.GE.AND P0, PT, R0, UR4, PT ;  /* 0x0000000400007c0c */ /* 0x000fe2000bf06270 */
[----:B------:R-:W1:Y:S03]  /*11860*/  SHFL.IDX PT, R37, R11, 0x1, 0x181f ;  /* 0x00381f000b257f89 */ /* 0x000e6600000e0000 */
[-C--:B------:R-:W-:Y:S01]  /*11870*/  ISETP.GE.OR P1, PT, R21, R18.reuse, P0 ;  /* 0x000000121500720c */ /* 0x080fe20000726670 */
[----:B------:R-:W1:Y:S01]  /*11880*/  SHFL.IDX PT, R39, R11, 0x2, 0x181f ;  /* 0x00581f000b277f89 */ /* 0x000e6200000e0000 */
[----:B------:R-:W-:-:S02]  /*11890*/  ISETP.GE.OR P2, PT, R4, R18, P0 ;  /* 0x000000120400720c */ /* 0x000fc40000746670 */
[-C--:B------:R-:W-:Y:S01]  /*118a0*/  ISETP.GE.OR P3, PT, R5, R18.reuse, P0 ;  /* 0x000000120500720c */ /* 0x080fe20000766670 */
[----:B------:R-:W1:Y:S01]  /*118b0*/  SHFL.IDX PT, R7, R17, RZ, 0x181f ;  /* 0x00181fff11077589 */ /* 0x000e6200000e0000 */
[----:B------:R-:W-:-:S03]  /*118c0*/  ISETP.GE.OR P0, PT, R10, R18, P0 ;  /* 0x000000120a00720c */ /* 0x000fc60000706670 */
[----:B------:R-:W1:Y:S04]  /*118d0*/  SHFL.IDX PT, R20, R17, 0x1, 0x181f ;  /* 0x00381f0011147f89 */ /* 0x000e6800000e0000 */
[----:B------:R-:W1:Y:S01]  /*118e0*/  SHFL.IDX PT, R36, R17, 0x2, 0x181f ;  /* 0x00581f0011247f89 */ /* 0x000e6200000e0000 */
[----:B0-----:R-:W-:-:S03]  /*118f0*/  @!P1 LEA R4, P4, R0, R9, 0x1 ;  /* 0x0000000900049211 */ /* 0x001fc600078808ff */
[----:B------:R-:W0:Y:S01]  /*11900*/  SHFL.IDX PT, R11, R11, 0x3, 0x181f ;  /* 0x00781f000b0b7f89 */ /* 0x000e2200000e0000 */
[----:B-1----:R-:W-:-:S03]  /*11910*/  @!P2 LEA R6, P5, R0, R37, 0x1 ;  /* 0x000000250006a211 */ /* 0x002fc600078a08ff */
[----:B------:R-:W1:Y:S01]  /*11920*/  SHFL.IDX PT, R17, R17, 0x3, 0x181f ;  /* 0x00781f0011117f89 */ /* 0x000e6200000e0000 */
[C---:B------:R-:W-:Y:S02]  /*11930*/  @!P3 LEA R8, P6, R0.reuse, R39, 0x1 ;  /* 0x000000270008b211 */ /* 0x040fe400078c08ff */
[C-C-:B------:R-:W-:Y:S02]  /*11940*/  @!P1 LEA.HI.X R5, R0.reuse, R7, R3.reuse, 0x1, P4 ;  /* 0x0000000700059211 */ /* 0x140fe400020f0c03 */
[C-C-:B------:R-:W-:Y:S02]  /*11950*/  @!P2 LEA.HI.X R7, R0.reuse, R20, R3.reuse, 0x1, P5 ;  /* 0x000000140007a211 */ /* 0x140fe400028f0c03 */
[----:B------:R-:W-:Y:S01]  /*11960*/  @!P3 LEA.HI.X R9, R0, R36, R3, 0x1, P6 ;  /* 0x000000240009b211 */ /* 0x000fe200030f0c03 */
[----:B--2---:R2:W-:Y:S04]  /*11970*/  @!P1 ST.E.128 desc[UR50][R4.64], R12 ;  /* 0x0000000c04009985 */ /* 0x0045e8000c101d32 */
[----:B---3--:R2:W-:Y:S04]  /*11980*/  @!P2 ST.E.128 desc[UR50][R6.64], R24 ;  /* 0x000000180600a985 */ /* 0x0085e8000c101d32 */
[----:B----4-:R2:W-:Y:S01]  /*11990*/  @!P3 ST.E.128 desc[UR50][R8.64], R28 ;  /* 0x0000001c0800b985 */ /* 0x0105e2000c101d32 */
[----:B01----:R-:W-:Y:S05]  /*119a0*/  @P0 BRA `(.L_x_11692) ;  /* 0x00000008006c0947 */ /* 0x003fea0003800000 */
[----:B--2---:R-:W-:-:S04]  /*119b0*/  LEA R4, P0, R0, R11, 0x1 ;  /* 0x0000000b00047211 */ /* 0x004fc800078008ff */
[----:B------:R-:W-:-:S05]  /*119c0*/  LEA.HI.X R5, R0, R17, R3, 0x1, P0 ;  /* 0x0000001100057211 */ /* 0x000fca00000f0c03 */
[----:B-----5:R0:W-:Y:S01]  /*119d0*/  ST.E.128 desc[UR50][R4.64], R32 ;  /* 0x0000002004007985 */ /* 0x0201e2000c101d32 */
[----:B------:R-:W-:Y:S05]  /*119e0*/  BRA `(.L_x_11692) ;  /* 0x00000008005c7947 */ /* 0x000fea0003800000 */
.L_x_11690:
        /* <DEDUP_REMOVED lines=32> */
.L_x_11693:
[----:B------:R-:W-:Y:S01]  /*11bf0*/  USHF.R.S32.HI UR6, URZ, 0x1f, UR40 ;  /* 0x0000001f3f067899 */ /* 0x000fe20008011428 */
[----:B------:R-:W-:Y:S01]  /*11c00*/  BSSY B1, `(.L_x_11694) ;  /* 0x000002d000017945 */ /* 0x000fe20003800000 */
[----:B------:R-:W-:Y:S02]  /*11c10*/  USHF.R.S32.HI UR9, URZ, 0x1f, UR4 ;  /* 0x0000001f3f097899 */ /* 0x000fe40008011404 */
[----:B------:R-:W-:Y:S02]  /*11c20*/  USEL UR11, UR40, URZ, !UP0 ;  /* 0x0000003f280b7287 */ /* 0x000fe4000c000000 */
[----:B------:R-:W-:Y:S01]  /*11c30*/  USEL UR12, UR6, URZ, !UP0 ;  /* 0x0000003f060c7287 */ /* 0x000fe2000c000000 */
[----:B------:R-:W-:Y:S11]  /*11c40*/  @P1 BRA `(.L_x_11695) ;  /* 0x0000000000a01947 */ /* 0x000ff60003800000 */
[----:B------:R-:W0:Y:S01]  /*11c50*/  LDC R11, c[0x0][0xbe8] ;  /* 0x0002fa00ff0b7b82 */ /* 0x000e220000000800 */
[----:B------:R-:W-:-:S05]  /*11c60*/  IMAD.U32 R8, RZ, RZ, UR41 ;  /* 0x00000029ff087e24 */ /* 0x000fca000f8e00ff */
[----:B------:R-:W-:Y:S01]  /*11c70*/  IADD3 R8, R8, -0x80, R23 ;  /* 0xffffff8008087810 */ /* 0x000fe20007ffe017 */
[----:B0----5:R-:W-:-:S05]  /*11c80*/  IMAD R6, R10, R11, RZ ;  /* 0x0000000b0a067224 */ /* 0x021fca00078e02ff */
        /* <DEDUP_REMOVED lines=36> */
.L_x_11695:
[----:B------:R-:W-:Y:S05]  /*11ed0*/  BSYNC B1 ;  /* 0x0000000000017941 */ /* 0x000fea0003800000 */
.L_x_11694:
[----:B0-----:R-:W0:Y:S01]  /*11ee0*/  @P0 LDC R7, c[0x0][0xbf0] ;  /* 0x0002fc00ff070b82 */ /* 0x001e220000000800 */
[----:B------:R-:W-:Y:S01]  /*11ef0*/  ULDC.64 UR14, c[0x0][0xaa0] ;  /* 0x0002a800000e7ab9 */ /* 0x000fe20000000a00 */
[----:B------:R-:W-:Y:S01]  /*11f00*/  IMAD R4, R4, 0x30, R5 ;  /* 0x0000003004047824 */ /* 0x000fe200078e0205 */
[----:B------:R-:W-:Y:S01]  /*11f10*/  UIMAD UR8, UR9, UR14, URZ ;  /* 0x0000000e090872a4 */ /* 0x000fe2000f8e023f */
[----:B-----5:R-:W-:Y:S01]  /*11f20*/  IMAD R25, R10, R15, RZ ;  /* 0x0000000f0a197224 */ /* 0x020fe200078e02ff */
        /* <DEDUP_REMOVED lines=35> */
[----:B------:R-:W-:Y:S02]  /*12160*/  VIADD R8, R5, UR41 ;  /* 0x0000002905087c36 */ /* 0x000fe40008000000 */
[----:B------:R-:W-:Y:S01]  /*12170*/  IMAD.IADD R5, R7, 0x1, R9 ;  /* 0x0000000107057824 */ /* 0x000fe200078e0209 */
[----:B------:R-:W-:Y:S01]  /*12180*/  LEA R7, P0, R6, UR6, 0x1 ;  /* 0x0000000606077c11 */ /* 0x000fe2000f8008ff */
[----:B------:R-:W-:-:S03]  /*12190*/  VIADD R4, R8, 0x30 ;  /* 0x0000003008047836 */ /* 0x000fc60000000000 */
[----:B------:R-:W-:Y:S01]  /*121a0*/  LEA.HI.X R10, R6, UR7, R5, 0x1, P0 ;  /* 0x00000007060a7c11 */ /* 0x000fe200080f0c05 */
[----:B------:R-:W0:Y:S01]  /*121b0*/  SHFL.IDX PT, R11, R7, RZ, 0x181f ;  /* 0x00181fff070b7589 */ /* 0x000e2200000e0000 */
[----:B------:R-:W-:Y:S01]  /*121c0*/  ISETP.GE.AND P0, PT, R0, UR4, PT ;  /* 0x0000000400007c0c */ /* 0x000fe2000bf06270 */
[C---:B------:R-:W-:Y:S02]  /*121d0*/  VIADD R5, R8.reuse, 0x60 ;  /* 0x0000006008057836 */ /* 0x040fe40000000000 */
[----:B------:R-:W1:Y:S01]  /*121e0*/  SHFL.IDX PT, R13, R7, 0x1, 0x181f ;  /* 0x00381f00070d7f89 */ /* 0x000e6200000e0000 */
[CC--:B------:R-:W-:Y:S01]  /*121f0*/  ISETP.GE.OR P3, PT, R8.reuse, R25.reuse, P0 ;  /* 0x000000190800720c */ /* 0x0c0fe20000766670 */
[----:B------:R-:W-:Y:S01]  /*12200*/  VIADD R6, R8, 0x90 ;  /* 0x0000009008067836 */ /* 0x000fe20000000000 */
[-C--:B------:R-:W-:Y:S01]  /*12210*/  ISETP.GE.OR P2, PT, R4, R25.reuse, P0 ;  /* 0x000000190400720c */ /* 0x080fe20000746670 */
[----:B------:R-:W2:Y:S01]  /*12220*/  SHFL.IDX PT, R15, R7, 0x2, 0x181f ;  /* 0x00581f00070f7f89 */ /* 0x000ea200000e0000 */
[----:B------:R-:W-:-:S02]  /*12230*/  ISETP.GE.OR P1, PT, R5, R25, P0 ;  /* 0x000000190500720c */ /* 0x000fc40000726670 */
[----:B------:R-:W-:Y:S01]  /*12240*/  ISETP.GE.OR P0, PT, R6, R25, P0 ;  /* 0x000000190600720c */ /* 0x000fe20000706670 */
[----:B------:R-:W3:Y:S04]  /*12250*/  SHFL.IDX PT, R9, R10, RZ, 0x181f ;  /* 0x00181fff0a097589 */ /* 0x000ee800000e0000 */
[----:B------:R-:W4:Y:S04]  /*12260*/  SHFL.IDX PT, R21, R7, 0x3, 0x181f ;  /* 0x00781f0007157f89 */ /* 0x000f2800000e0000 */
        /* <DEDUP_REMOVED lines=15> */
.L_x_11692:
[----:B------:R-:W-:Y:S05]  /*12360*/  BSYNC B0 ;  /* 0x0000000000007941 */ /* 0x000fea0003800000 */
.L_x_11689:
[----:B------:R-:W-:Y:S02]  /*12370*/  ULDC UR4, c[0x0][0xc3c] ;  /* 0x00030f0000047ab9 */ /* 0x000fe40000000800 */
[----:B------:R-:W-:-:S06]  /*12380*/  UISETP.GE.AND UP0, UPT, UR48, UR4, UPT ;  /* 0x000000043000728c */ /* 0x000fcc000bf06270 */
[----:B------:R-:W-:-:S13]  /*12390*/  PLOP3.LUT P0, PT, PT, PT, UP0, 0x80, 0x0 ;  /* 0x000000000000781c */ /* 0x000fda0003f0f008 */
[----:B------:R-:W-:Y:S05]  /*123a0*/  @!P0 BRA `(.L_x_11696) ;  /* 0xfffffee800688947 */ /* 0x000fea000383ffff */
[----:B------:R-:W-:Y:S05]  /*123b0*/  EXIT ;  /* 0x000000000000794d */ /* 0x000fea0003800000 */
.L_x_11603:
[----:B------:R-:W-:-:S08]  /*123c0*/  NOP ;  /* 0x0000000000007918 */ /* 0x000fd00000000000 */
[----:B------:R-:W0:-:S00]  /*123d0*/  USETMAXREG.DEALLOC.CTAPOOL 0x20 ;  /* 0x00000020000079c8 */ /* 0x000e0000080e0500 */
[----:B0-----:R-:W-:Y:S02]  /*123e0*/  LOP3.LUT R0, R0, 0x3, RZ, 0xc0, !PT ;  /* 0x0000000300007812 */ /* 0x001fe400078ec0ff */
[----:B------:R-:W-:-:S04]  /*123f0*/  LOP3.LUT R16, R16, 0xfffffffd, RZ, 0xc0, !PT ;  /* 0xfffffffd10107812 */ /* 0x000fc800078ec0ff */
[----:B------:R-:W0:Y:S02]  /*12400*/  SHFL.IDX PT, R0, R0, RZ, 0x1f ;  /* 0x00001fff00007589 */ /* 0x000e2400000e0000 */
[----:B0-----:R-:W-:Y:S01]  /*12410*/  ISETP.NE.AND P0, PT, R0, RZ, PT ;  /* 0x000000ff0000720c */ /* 0x001fe20003f05270 */
[----:B------:R-:W-:-:S12]  /*12420*/  IMAD.MOV.U32 R0, RZ, RZ, RZ ;  /* 0x000000ffff007224 */ /* 0x000fd800078e00ff */
[----:B------:R-:W-:Y:S01]  /*12430*/  @P0 LOP3.LUT R16, R16, 0x2, RZ, 0xfc, !PT ;  /* 0x0000000210100812 */ /* 0x000fe200078efcff */
[----:B------:R-:W-:Y:S06]  /*12440*/  @!P0 BRA `(.L_x_11697) ;  /* 0x0000000000248947 */ /* 0x000fec0003800000 */
[----:B------:R-:W0:Y:S08]  /*12450*/  S2UR UR5, SR_CgaCtaId ;  /* 0x00000000000579c3 */ /* 0x000e300000008800 */
[----:B------:R-:W-:Y:S06]  /*12460*/  BAR.SYNC.DEFER_BLOCKING 0x5, 0x200 ;  /* 0x0148000000007b1d */ /* 0x000fec0000010000 */
[----:B------:R-:W-:-:S02]  /*12470*/  UMOV UR4, 0x400 ;  /* 0x0000040000047882 */ /* 0x000fc40000000000 */
[----:B0-----:R-:W-:-:S09]  /*12480*/  ULEA UR4, UR5, UR4, 0x18 ;  /* 0x0000000405047291 */ /* 0x001fd2000f8ec03f */
[----:B------:R-:W0:Y:S02]  /*12490*/  LDS.128 R24, [UR4+0x132d0] ;  /* 0x0132d004ff187984 */ /* 0x000e240008000c00 */
[----:B0-----:R-:W-:Y:S02]  /*124a0*/  R2UR UR45, R27 ;  /* 0x000000001b2d72ca */ /* 0x001fe400000e0000 */
[----:B------:R-:W-:Y:S01]  /*124b0*/  R2UR UR36, R26 ;  /* 0x000000001a2472ca */ /* 0x000fe200000e0000 */
[----:B------:R-:W-:Y:S06]  /*124c0*/  BAR.ARV 0x4, 0x200 ;  /* 0x0108000000007b1d */ /* 0x000fec0000002000 */
[----:B------:R-:W-:Y:S08]  /*124d0*/  BRA `(.L_x_11698) ;  /* 0x0000000800b07947 */ /* 0x000ff00003800000 */
.L_x_11697:
[----:B------:R-:W-:Y:S01]  /*124e0*/  LOP3.LUT R5, R23, 0x1f, RZ, 0xc0, !PT ;  /* 0x0000001f17057812 */ /* 0x000fe200078ec0ff */
[----:B------:R-:W-:Y:S01]  /*124f0*/  ULDC UR4, c[0x0][0xc3c] ;  /* 0x00030f0000047ab9 */ /* 0x000fe20000000800 */
[----:B------:R-:W0:Y:S02]  /*12500*/  LDC R9, c[0x0][0xc38] ;  /* 0x00030e00ff097b82 */ /* 0x000e240000000800 */
[----:B------:R-:W-:-:S04]  /*12510*/  ISETP.NE.AND P0, PT, R5, 0x1f, PT ;  /* 0x0000001f0500780c */ /* 0x000fc80003f05270 */
[----:B------:R-:W-:-:S13]  /*12520*/  ISETP.GE.OR P1, PT, R5, UR4, !P0 ;  /* 0x0000000405007c0c */ /* 0x000fda000c726670 */
[----:B------:R-:W1:Y:S02]  /*12530*/  @!P1 LDC.64 R2, c[0x0][0xc80] ;  /* 0x00032000ff029b82 */ /* 0x000e640000000a00 */
[----:B-1----:R-:W-:-:S05]  /*12540*/  @!P1 IMAD.WIDE.U32 R2, R5, 0x4, R2 ;  /* 0x0000000405029825 */ /* 0x002fca00078e0002 */
        /* <DEDUP_REMOVED lines=23> */
[----:B------:R-:W1:Y:S03]  /*126c0*/  S2R R7, SR_CTAID.X ;  /* 0x0000000000077919 */ /* 0x000e660000002500 */
        /* <DEDUP_REMOVED lines=9> */
.L_x_11703:
        /* <DEDUP_REMOVED lines=14> */
.L_x_11702:
[----:B------:R-:W-:Y:S05]  /*12840*/  BSYNC B0 ;  /* 0x0000000000007941 */ /* 0x000fea0003800000 */
.L_x_11701:
        /* <DEDUP_REMOVED lines=21> */
.L_x_11699:
        /* <DEDUP_REMOVED lines=25> */
.L_x_11704:
[----:B-1----:R-:W-:Y:S01]  /*12b30*/  IMAD R24, R24, R9, R13 ;  /* 0x0000000918187224 */ /* 0x002fe200078e020d */
[----:B------:R-:W-:Y:S01]  /*12b40*/  IABS R12, R4 ;  /* 0x00000004000c7213 */ /* 0x000fe20000000000 */
[----:B0-----:R-:W-:Y:S02]  /*12b50*/  IMAD.MOV.U32 R11, RZ, RZ, R14 ;  /* 0x000000ffff0b7224 */ /* 0x001fe400078e000e */
[----:B------:R-:W-:Y:S02]  /*12b60*/  IMAD.IADD R7, R7, 0x1, -R24 ;  /* 0x0000000107077824 */ /* 0x000fe400078e0a18 */
[----:B------:R-:W-:Y:S02]  /*12b70*/  IMAD R11, R11, R10, RZ ;  /* 0x0000000a0b0b7224 */ /* 0x000fe400078e02ff */
[----:B------:R-:W-:Y:S01]  /*12b80*/  IMAD.MOV.U32 R2, RZ, RZ, RZ ;  /* 0x000000ffff027224 */ /* 0x000fe200078e00ff */
[----:B------:R-:W-:Y:S01]  /*12b90*/  IABS R8, R7 ;  /* 0x0000000700087213 */ /* 0x000fe20000000000 */
[----:B------:R-:W-:-:S02]  /*12ba0*/  IMAD.MOV R12, RZ, RZ, -R12 ;  /* 0x000000ffff0c7224 */ /* 0x000fc400078e0a0c */
        /* <DEDUP_REMOVED lines=28> */
[----:B------:R-:W-:Y:S01]  /*12d70*/  IMAD.MOV.U32 R2, RZ, RZ, R11 ;  /* 0x000000ffff027224 */ /* 0x000fe200078e000b */
[----:B------:R-:W-:-:S03]  /*12d80*/  IABS R11, R13 ;  /* 0x0000000d000b7213 */ /* 0x000fc60000000000 */
[----:B------:R-:W-:Y:S02]  /*12d90*/  IMAD R7, R2, R9, RZ ;  /* 0x0000000902077224 */ /* 0x000fe400078e02ff */
[----:B------:R-:W-:-:S04]  /*12da0*/  IMAD.MOV.U32 R2, RZ, RZ, RZ ;  /* 0x000000ffff027224 */ /* 0x000fc800078e00ff */
[----:B------:R-:W-:Y:S01]  /*12db0*/  IMAD.HI.U32 R2, R3, R7, R2 ;  /* 0x0000000703027227 */ /* 0x000fe200078e0002 */
[----:B------:R-:W-:-:S04]  /*12dc0*/  LOP3.LUT R3, R13, R6, RZ, 0x3c, !PT ;  /* 0x000000060d037212 */ /* 0x000fc800078e3cff */
[----:B------:R-:W-:Y:S01]  /*12dd0*/  ISETP.GE.AND P2, PT, R3, RZ, PT ;  /* 0x000000ff0300720c */ /* 0x000fe20003f46270 */
[----:B------:R-:W-:-:S04]  /*12de0*/  IMAD.HI.U32 R2, R2, R11, RZ ;  /* 0x0000000b02027227 */ /* 0x000fc800078e00ff */
[----:B------:R-:W-:Y:S02]  /*12df0*/  IMAD R4, R2, R4, R11 ;  /* 0x0000000402047224 */ /* 0x000fe400078e020b */
[----:B------:R-:W-:-:S03]  /*12e00*/  IMAD.IADD R3, R13, 0x1, R8 ;  /* 0x000000010d037824 */ /* 0x000fc600078e0208 */
[----:B------:R-:W-:-:S13]  /*12e10*/  ISETP.GT.U32.AND P1, PT, R9, R4, PT ;  /* 0x000000040900720c */ /* 0x000fda0003f24070 */
[----:B------:R-:W-:Y:S02]  /*12e20*/  @!P1 IMAD.IADD R4, R4, 0x1, -R9 ;  /* 0x0000000104049824 */ /* 0x000fe400078e0a09 */
[----:B------:R-:W-:Y:S01]  /*12e30*/  @!P1 VIADD R2, R2, 0x1 ;  /* 0x0000000102029836 */ /* 0x000fe20000000000 */
[----:B------:R-:W-:Y:S02]  /*12e40*/  ISETP.NE.AND P1, PT, R6, RZ, PT ;  /* 0x000000ff0600720c */ /* 0x000fe40003f25270 */
[----:B------:R-:W-:Y:S01]  /*12e50*/  ISETP.GE.U32.AND P0, PT, R4, R9, PT ;  /* 0x000000090400720c */ /* 0x000fe20003f06070 */
[----:B------:R-:W-:-:S12]  /*12e60*/  IMAD.MOV R4, RZ, RZ, -R6 ;  /* 0x000000ffff047224 */ /* 0x000fd800078e0a06 */
[----:B------:R-:W-:-:S04]  /*12e70*/  @P0 VIADD R2, R2, 0x1 ;  /* 0x0000000102020836 */ /* 0x000fc80000000000 */
[----:B------:R-:W-:Y:S01]  /*12e80*/  @!P2 IMAD.MOV R2, RZ, RZ, -R2 ;  /* 0x000000ffff02a224 */ /* 0x000fe200078e0a02 */
[----:B------:R-:W-:-:S04]  /*12e90*/  @!P1 LOP3.LUT R2, RZ, R6, RZ, 0x33, !PT ;  /* 0x00000006ff029212 */ /* 0x000fc800078e33ff */
[----:B------:R-:W-:Y:S01]  /*12ea0*/  LOP3.LUT R25, RZ, R2, RZ, 0x33, !PT ;  /* 0x00000002ff197212 */ /* 0x000fe200078e33ff */
[----:B------:R-:W-:-:S04]  /*12eb0*/  IMAD R3, R2, R4, R3 ;  /* 0x0000000402037224 */ /* 0x000fc800078e0203 */
[----:B------:R-:W-:Y:S01]  /*12ec0*/  IMAD.IADD R25, R0, 0x1, R25 ;  /* 0x0000000100197824 */ /* 0x000fe200078e0219 */
[----:B------:R-:W-:Y:S01]  /*12ed0*/  R2UR UR36, R3 ;  /* 0x00000000032472ca */ /* 0x000fe200000e0000 */
[----:B------:R-:W-:-:S14]  /*12ee0*/  BRA `(.L_x_11705) ;  /* 0x00000000000c7947 */ /* 0x000fdc0003800000 */
.L_x_11700:
[----:B------:R-:W-:Y:S01]  /*12ef0*/  IMAD.MOV.U32 R24, RZ, RZ, R7 ;  /* 0x000000ffff187224 */ /* 0x000fe200078e0007 */
[----:B------:R-:W-:Y:S01]  /*12f00*/  UMOV UR36, URZ ;  /* 0x0000003f00247c82 */ /* 0x000fe20008000000 */
[----:B------:R-:W-:-:S07]  /*12f10*/  IMAD.MOV.U32 R25, RZ, RZ, RZ ;  /* 0x000000ffff197224 */ /* 0x000fce00078e00ff */
.L_x_11705:
        /* <DEDUP_REMOVED lines=8> */
.L_x_11698:
[----:B------:R-:W-:Y:S01]  /*12fa0*/  ULDC UR4, c[0x0][0xc3c] ;  /* 0x00030f0000047ab9 */ /* 0x000fe20000000800 */
[----:B------:R1:W-:Y:S01]  /*12fb0*/  STL [R1+0x4], RZ ;  /* 0x000004ff01007387 */ /* 0x0003e20000100800 */
[----:B------:R-:W-:Y:S01]  /*12fc0*/  UISETP.GE.AND UP0, UPT, UR45, UR4, UPT ;  /* 0x000000042d00728c */ /* 0x000fe2000bf06270 */
[----:B------:R-:W-:Y:S02]  /*12fd0*/  IMAD.MOV.U32 R22, RZ, RZ, 0x1 ;  /* 0x00000001ff167424 */ /* 0x000fe400078e00ff */
[----:B------:R-:W-:-:S03]  /*12fe0*/  IMAD.MOV.U32 R19, RZ, RZ, RZ ;  /* 0x000000ffff137224 */ /* 0x000fc600078e00ff */
[----:B------:R-:W-:-:S13]  /*12ff0*/  PLOP3.LUT P0, PT, PT, PT, UP0, 0x80, 0x0 ;  /* 0x000000000000781c */ /* 0x000fda0003f0f008 */
[----:B-1----:R-:W-:Y:S05]  /*13000*/  @P0 BRA `(.L_x_11706) ;  /* 0x0000004000980947 */ /* 0x002fea0003800000 */
[----:B------:R-:W1:Y:S01]  /*13010*/  S2UR UR5, SR_CgaCtaId ;  /* 0x00000000000579c3 */ /* 0x000e620000008800 */
[C---:B------:R-:W-:Y:S01]  /*13020*/  LOP3.LUT R10, R23.reuse, 0x7f, RZ, 0xc0, !PT ;  /* 0x0000007f170a7812 */ /* 0x040fe200078ec0ff */
[C---:B------:R-:W-:Y:S01]  /*13030*/  IMAD.SHL.U32 R29, R23.reuse, 0x40, RZ ;  /* 0x00000040171d7824 */ /* 0x040fe200078e00ff */
[----:B------:R-:W-:Y:S01]  /*13040*/  SHF.R.U32.HI R3, RZ, 0x1, R23 ;  /* 0x00000001ff037819 */ /* 0x000fe20000011617 */
[----:B------:R-:W-:Y:S01]  /*13050*/  IMAD.SHL.U32 R2, R23, 0x10, RZ ;  /* 0x0000001017027824 */ /* 0x000fe200078e00ff */
[----:B------:R-:W-:Y:S01]  /*13060*/  UMOV UR4, 0x400 ;  /* 0x0000040000047882 */ /* 0x000fe20000000000 */
[----:B------:R-:W-:Y:S01]  /*13070*/  IMAD.SHL.U32 R5, R10, 0x10, RZ ;  /* 0x000000100a057824 */ /* 0x000fe200078e00ff */
[----:B------:R-:W-:Y:S01]  /*13080*/  LOP3.LUT R4, R29, 0x180, RZ, 0xc0, !PT ;  /* 0x000001801d047812 */ /* 0x000fe200078ec0ff */
[C---:B------:R-:W-:Y:S01]  /*13090*/  IMAD.SHL.U32 R7, R23.reuse, 0x2, RZ ;  /* 0x0000000217077824 */ /* 0x040fe200078e00ff */
[----:B------:R-:W-:Y:S01]  /*130a0*/  LOP3.LUT R6, R2, 0x1b0, RZ, 0xc0, !PT ;  /* 0x000001b002067812 */ /* 0x000fe200078ec0ff */
[----:B0-----:R-:W-:Y:S01]  /*130b0*/  IMAD.SHL.U32 R0, R23, 0x20, RZ ;  /* 0x0000002017007824 */ /* 0x001fe200078e00ff */
[----:B------:R-:W-:Y:S01]  /*130c0*/  LOP3.LUT R5, R5, 0x600, RZ, 0xc0, !PT ;  /* 0x0000060005057812 */ /* 0x000fe200078ec0ff */
[----:B------:R0:W-:Y:S01]  /*130d0*/  STL [R1+0x4], RZ ;  /* 0x000004ff01007387 */ /* 0x0001e20000100800 */
[----:B------:R-:W-:Y:S01]  /*130e0*/  LOP3.LUT R3, R4, 0x30, R3, 0xf8, !PT ;  /* 0x0000003004037812 */ /* 0x000fe200078ef803 */
[C---:B------:R-:W-:Y:S01]  /*130f0*/  IMAD.SHL.U32 R4, R23.reuse, 0x8, RZ ;  /* 0x0000000817047824 */ /* 0x040fe200078e00ff */
[----:B------:R-:W-:Y:S01]  /*13100*/  LOP3.LUT R8, R6, 0x30, R7, 0x78, !PT ;  /* 0x0000003006087812 */ /* 0x000fe200078e7807 */
[----:B------:R-:W-:Y:S01]  /*13110*/  IMAD.SHL.U32 R9, R23, 0x4, RZ ;  /* 0x0000000417097824 */ /* 0x000fe200078e00ff */
[----:B------:R-:W-:Y:S01]  /*13120*/  LOP3.LUT R7, R5, 0x40, R2, 0xf8, !PT ;  /* 0x0000004005077812 */ /* 0x000fe200078ef802 */
[----:B------:R-:W-:Y:S01]  /*13130*/  IMAD.MOV.U32 R22, RZ, RZ, 0x1 ;  /* 0x00000001ff167424 */ /* 0x000fe200078e00ff */
[----:B------:R-:W-:Y:S01]  /*13140*/  LOP3.LUT R4, R3, 0x30, R4, 0x78, !PT ;  /* 0x0000003003047812 */ /* 0x000fe200078e7804 */
[----:B------:R-:W-:Y:S01]  /*13150*/  IMAD.MOV.U32 R19, RZ, RZ, RZ ;  /* 0x000000ffff137224 */ /* 0x000fe200078e00ff */
[----:B------:R-:W-:Y:S01]  /*13160*/  LOP3.LUT R5, R5, 0x60, R0, 0xf8, !PT ;  /* 0x0000006005057812 */ /* 0x000fe200078ef800 */
[----:B------:R-:W-:Y:S01]  /*13170*/  ULOP3.LUT UR39, UR38, 0x1, URZ, 0xfc, !UPT ;  /* 0x0000000126277892 */ /* 0x000fe2000f8efc3f */
[----:B------:R-:W-:Y:S01]  /*13180*/  LOP3.LUT R7, R7, R8, RZ, 0xfc, !PT ;  /* 0x0000000807077212 */ /* 0x000fe200078efcff */
[----:B-1----:R-:W-:Y:S01]  /*13190*/  ULEA UR4, UR5, UR4, 0x18 ;  /* 0x0000000405047291 */ /* 0x002fe2000f8ec03f */
[----:B------:R-:W-:Y:S01]  /*131a0*/  SHF.R.U32.HI R3, RZ, 0x2, R10 ;  /* 0x00000002ff037819 */ /* 0x000fe2000001160a */
[----:B------:R-:W-:Y:S01]  /*131b0*/  ULOP3.LUT UR44, UR38, 0x2, URZ, 0xfc, !UPT ;  /* 0x00000002262c7892 */ /* 0x000fe2000f8efc3f */
[----:B------:R-:W-:Y:S01]  /*131c0*/  LOP3.LUT R6, R0, 0x80, RZ, 0xc0, !PT ;  /* 0x0000008000067812 */ /* 0x000fe200078ec0ff */
[----:B------:R-:W-:Y:S01]  /*131d0*/  ULDC UR42, c[0x0][0xc] ;  /* 0x00000300002a7ab9 */ /* 0x000fe20000000800 */
[--C-:B------:R-:W-:Y:S01]  /*131e0*/  LOP3.LUT R5, R5, 0x100, R0.reuse, 0xf8, !PT ;  /* 0x0000010005057812 */ /* 0x100fe200078ef800 */
[----:B------:R-:W-:Y:S01]  /*131f0*/  IMAD.U32 R18, RZ, RZ, UR4 ;  /* 0x00000004ff127e24 */ /* 0x000fe2000f8e00ff */
[----:B------:R-:W-:Y:S01]  /*13200*/  LOP3.LUT R2, R3, 0x60, R0, 0xf8, !PT ;  /* 0x0000006003027812 */ /* 0x000fe200078ef800 */
[----:B------:R-:W-:Y:S01]  /*13210*/  ULDC.64 UR52, c[0x0][0x198] ;  /* 0x0000660000347ab9 */ /* 0x000fe20000000a00 */
[----:B------:R-:W-:Y:S01]  /*13220*/  LOP3.LUT R6, R6, 0x10, R23, 0xf8, !PT ;  /* 0x0000001006067812 */ /* 0x000fe200078ef817 */
[----:B------:R-:W-:Y:S01]  /*13230*/  IMAD.IADD R0, R18, 0x1, R7 ;  /* 0x0000000112007824 */ /* 0x000fe200078e0207 */
[----:B------:R-:W-:-:S02]  /*13240*/  LOP3.LUT R29, R4, 0x640, R29, 0xf8, !PT ;  /* 0x00000640041d7812 */ /* 0x000fc400078ef81d */
[----:B------:R-:W-:Y:S02]  /*13250*/  LOP3.LUT R6, R6, 0x10, R9, 0x78, !PT ;  /* 0x0000001006067812 */ /* 0x000fe400078e7809 */
[----:B------:R0:W-:Y:S02]  /*13260*/  STL [R1], R0 ;  /* 0x0000000001007387 */ /* 0x0001e40000100800 */
[----:B------:R-:W-:-:S07]  /*13270*/  LOP3.LUT R28, R5, R6, RZ, 0xfc, !PT ;  /* 0x00000006051c7212 */ /* 0x000fce00078efcff */
.L_x_11779:
[----:B------:R-:W-:Y:S01]  /*13280*/  ULDC.64 UR4, c[0x0][0xa28] ;  /* 0x00028a0000047ab9 */ /* 0x000fe20000000a00 */
[----:B------:R-:W-:Y:S01]  /*13290*/  ULDC.64 UR6, c[0x0][0xa08] ;  /* 0x0002820000067ab9 */ /* 0x000fe20000000a00 */
[----:B------:R-:W-:Y:S01]  /*132a0*/  UISETP.NE.U32.AND UP0, UPT, UR4, URZ, UPT ;  /* 0x0000003f0400728c */ /* 0x000fe2000bf05070 */
[----:B------:R-:W-:Y:S01]  /*132b0*/  ISETP.NE.U32.AND P0, PT, RZ, UR6, PT ;  /* 0x00000006ff007c0c */ /* 0x000fe2000bf05070 */
[----:B------:R-:W-:Y:S01]  /*132c0*/  ULDC.64 UR8, c[0x0][0xa08] ;  /* 0x0002820000087ab9 */ /* 0x000fe20000000a00 */
[----:B------:R-:W-:Y:S01]  /*132d0*/  ULDC.64 UR10, c[0x0][0xa00] ;  /* 0x00028000000a7ab9 */ /* 0x000fe20000000a00 */
[----:B------:R-:W-:Y:S01]  /*132e0*/  UISETP.NE.AND.EX UP0, UPT, UR5, URZ, UPT, UP0 ;  /* 0x0000003f0500728c */ /* 0x000fe2000bf05300 */
[----:B------:R-:W-:Y:S01]  /*132f0*/  ISETP.NE.AND.EX P0, PT, RZ, UR7, PT, P0 ;  /* 0x00000007ff007c0c */ /* 0x000fe2000bf05300 */
[----:B------:R-:W-:Y:S01]  /*13300*/  UIMAD.WIDE UR8, UR45, 0x4, UR8 ;  /* 0x000000042d0878a5 */ /* 0x000fe2000f8e0208 */
[----:B------:R-:W-:Y:S01]  /*13310*/  ISETP.NE.U32.AND P1, PT, RZ, UR10, PT ;  /* 0x0000000aff007c0c */ /* 0x000fe2000bf25070 */
[----:B------:R-:W-:-:S02]  /*13320*/  ULDC.64 UR6, c[0x0][0xa00] ;  /* 0x0002800000067ab9 */ /* 0x000fc40000000a00 */
[----:B------:R-:W-:-:S05]  /*13330*/  PLOP3.LUT P2, PT, PT, PT, UP0, 0x80, 0x0 ;  /* 0x000000000000781c */ /* 0x000fca0003f4f008 */
[----:B------:R-:W-:Y:S02]  /*13340*/  @UP0 ULDC.64 UR4, c[0x0][0xa28] ;  /* 0x00028a0000040ab9 */ /* 0x000fe40000000a00 */
[----:B------:R-:W-:-:S06]  /*13350*/  @UP0 UIMAD.WIDE UR4, UR45, 0x4, UR4 ;  /* 0x000000042d0408a5 */ /* 0x000fcc000f8e0204 */
[----:B------:R-:W-:Y:S02]  /*13360*/  IMAD.U32 R2, RZ, RZ, UR4 ;  /* 0x00000004ff027e24 */ /* 0x000fe4000f8e00ff */
[----:B------:R-:W-:Y:S01]  /*13370*/  IMAD.U32 R3, RZ, RZ, UR5 ;  /* 0x00000005ff037e24 */ /* 0x000fe2000f8e00ff */
[----:B------:R-:W-:Y:S02]  /*13380*/  ULDC.64 UR4, c[0x0][0xa18] ;  /* 0x0002860000047ab9 */ /* 0x000fe40000000a00 */
[----:B------:R-:W-:Y:S01]  /*13390*/  UISETP.NE.U32.AND UP0, UPT, UR4, URZ, UPT ;  /* 0x0000003f0400728c */ /* 0x000fe2000bf05070 */
[----:B------:R-:W-:Y:S01]  /*133a0*/  ISETP.NE.AND.EX P1, PT, RZ, UR11, PT, P1 ;  /* 0x0000000bff007c0c */ /* 0x000fe2000bf25310 */
[----:B0-----:R0:W2:Y:S01]  /*133b0*/  @P2 LDG.E R0, desc[UR50][R2.64] ;  /* 0x0000003202002981 */ /* 0x0010a2000c1e1900 */
[----:B------:R-:W-:Y:S02]  /*133c0*/  UIMAD.WIDE UR6, UR45, 0x4, UR6 ;  /* 0x000000042d0678a5 */ /* 0x000fe4000f8e0206 */
[----:B------:R-:W-:Y:S01]  /*133d0*/  UISETP.NE.AND.EX UP0, UPT, UR5, URZ, UPT, UP0 ;  /* 0x0000003f0500728c */ /* 0x000fe2000bf05300 */
[----:B------:R-:W-:Y:S01]  /*133e0*/  UMOV UR41, URZ ;  /* 0x0000003f00297c82 */ /* 0x000fe20008000000 */
[----:B------:R-:W-:Y:S01]  /*133f0*/  ULDC.64 UR10, c[0x0][0x418] ;  /* 0x00010600000a7ab9 */ /* 0x000fe20000000a00 */
[----:B0-----:R-:W-:-:S02]  /*13400*/  IMAD.U32 R2, RZ, RZ, UR8 ;  /* 0x00000008ff027e24 */ /* 0x001fc4000f8e00ff */
[----:B------:R-:W-:Y:S01]  /*13410*/  IMAD.U32 R3, RZ, RZ, UR9 ;  /* 0x00000009ff037e24 */ /* 0x000fe2000f8e00ff */
[----:B------:R-:W-:-:S05]  /*13420*/  PLOP3.LUT P3, PT, PT, PT, UP0, 0x80, 0x0 ;  /* 0x000000000000781c */ /* 0x000fca0003f6f008 */
[----:B------:R-:W-:Y:S01]  /*13430*/  @UP0 ULDC.64 UR4, c[0x0][0xa18] ;  /* 0x0002860000040ab9 */ /* 0x000fe20000000a00 */
[----:B------:R0:W3:Y:S01]  /*13440*/  @P0 LDG.E R5, desc[UR50][R2.64] ;  /* 0x0000003202050981 */ /* 0x0000e2000c1e1900 */
[----:B------:R-:W-:Y:S01]  /*13450*/  @UP0 UIMAD.WIDE UR4, UR45, 0x4, UR4 ;  /* 0x000000042d0408a5 */ /* 0x000fe2000f8e0204 */
        /* <DEDUP_REMOVED lines=32> */
.L_x_11707:
        /* <DEDUP_REMOVED lines=8> */
.L_x_11708:
        /* <DEDUP_REMOVED lines=8> */
.L_x_11709:
[----:B------:R-:W-:Y:S01]  /*13760*/  ULDC UR6, c[0x0][0x448] ;  /* 0x0001120000067ab9 */ /* 0x000fe20000000800 */
[----:B------:R-:W-:Y:S01]  /*13770*/  IMAD R27, R25, 0xc0, RZ ;  /* 0x000000c0191b7824 */ /* 0x000fe200078e02ff */
[----:B------:R-:W-:Y:S02]  /*13780*/  UISETP.NE.AND UP0, UPT, UR6, 0x1, UPT ;  /* 0x000000010600788c */ /* 0x000fe4000bf05270 */
[----:B------:R-:W-:Y:S01]  /*13790*/  UIADD3 UR13, -UR4, UR5, URZ ;  /* 0x00000005040d7290 */ /* 0x000fe2000fffe13f */
[----:B------:R-:W-:Y:S02]  /*137a0*/  VIADD R2, R27, 0xbf ;  /* 0x000000bf1b027836 */ /* 0x000fe40000000000 */
[----:B------:R-:W-:Y:S01]  /*137b0*/  ULDC.64 UR4, c[0x0][0x9e0] ;  /* 0x0002780000047ab9 */ /* 0x000fe20000000a00 */
[----:B------:R-:W-:Y:S01]  /*137c0*/  PLOP3.LUT P0, PT, PT, PT, UP0, 0x80, 0x0 ;  /* 0x000000000000781c */ /* 0x000fe20003f0f008 */
[----:B------:R-:W-:Y:S01]  /*137d0*/  UISETP.GE.AND UP1, UPT, UR5, 0x1, UPT ;  /* 0x000000010500788c */ /* 0x000fe2000bf26270 */
[----:B------:R-:W-:Y:S01]  /*137e0*/  PLOP3.LUT P1, PT, PT, PT, UP0, 0x80, 0x0 ;  /* 0x000000000000781c */ /* 0x000fe20003f2f008 */
[----:B------:R-:W-:-:S02]  /*137f0*/  UIADD3 UR7, UR13, 0x1, -UR43 ;  /* 0x000000010d077890 */ /* 0x000fc4000fffe82b */
[----:B------:R-:W-:-:S08]  /*13800*/  @UP0 ULDC UR6, c[0x0][0x44c] ;  /* 0x0001130000060ab9 */ /* 0x000fd00000000800 */
        /* <DEDUP_REMOVED lines=19> */
.L_x_11711:
[----:B------:R-:W-:-:S11]  /*13940*/  UISETP.NE.AND UP1, UPT, UR5, 0x1, UPT ;  /* 0x000000010500788c */ /* 0x000fd6000bf25270 */
[----:B------:R-:W-:Y:S02]  /*13950*/  @UP1 ULDC.64 UR10, c[0x0][0x9e8] ;  /* 0x00027a00000a1ab9 */ /* 0x000fe40000000a00 */
[----:B------:R-:W-:-:S04]  /*13960*/  UIMAD.WIDE.U32 UR6, UR8, UR10, URZ ;  /* 0x0000000a080672a5 */ /* 0x000fc8000f8e003f */
[----:B------:R-:W-:-:S12]  /*13970*/  @UP1 USHF.R.U32.HI UR8, URZ, UR11, UR7 ;  /* 0x0000000b3f081299 */ /* 0x000fd80008011607 */
.L_x_11712:
[----:B------:R-:W-:-:S04]  /*13980*/  UIMAD UR8, UR8, UR5, UR5 ;  /* 0x00000005080872a4 */ /* 0x000fc8000f8e0205 */
[----:B------:R-:W-:-:S04]  /*13990*/  UISETP.LT.AND UP1, UPT, UR4, UR8, UPT ;  /* 0x000000080400728c */ /* 0x000fc8000bf21270 */
[----:B------:R-:W-:-:S12]  /*139a0*/  USEL UR4, UR4, UR8, UP1 ;  /* 0x0000000804047287 */ /* 0x000fd80008800000 */
.L_x_11710:
        /* <DEDUP_REMOVED lines=30> */
.L_x_11714:
[----:B------:R-:W-:-:S11]  /*13b90*/  UISETP.NE.AND UP0, UPT, UR5, 0x1, UPT ;  /* 0x000000010500788c */ /* 0x000fd6000bf05270 */
[----:B------:R-:W-:Y:S02]  /*13ba0*/  @UP0 ULDC.64 UR8, c[0x0][0x9e8] ;  /* 0x00027a0000080ab9 */ /* 0x000fe40000000a00 */
[----:B------:R-:W-:-:S04]  /*13bb0*/  UIMAD.WIDE.U32 UR6, UR12, UR8, URZ ;  /* 0x000000080c0672a5 */ /* 0x000fc8000f8e003f */
[----:B------:R-:W-:-:S12]  /*13bc0*/  @UP0 USHF.R.U32.HI UR12, URZ, UR9, UR7 ;  /* 0x000000093f0c0299 */ /* 0x000fd80008011607 */
.L_x_11715:
[----:B------:R-:W-:-:S06]  /*13bd0*/  UIMAD UR5, UR12, UR5, URZ ;  /* 0x000000050c0572a4 */ /* 0x000fcc000f8e023f */
[----:B------:R-:W-:-:S07]  /*13be0*/  VIMNMX R0, R0, UR5, !PT ;  /* 0x0000000500007c48 */ /* 0x000fce000ffe0100 */
.L_x_11713:
[----:B------:R-:W-:Y:S01]  /*13bf0*/  IMAD.HI R0, R0, 0x66666667, RZ ;  /* 0x6666666700007827 */ /* 0x000fe200078e02ff */
[----:B------:R-:W-:Y:S04]  /*13c00*/  BSSY B7, `(.L_x_11716) ;  /* 0x00002a7000077945 */ /* 0x000fe80003800000 */
[----:B------:R-:W-:-:S04]  /*13c10*/  SHF.R.U32.HI R3, RZ, 0x1f, R0 ;  /* 0x0000001fff037819 */ /* 0x000fc80000011600 */
[----:B------:R-:W-:-:S04]  /*13c20*/  LEA.HI.SX32 R3, R0, R3, 0x1a ;  /* 0x0000000300037211 */ /* 0x000fc800078fd2ff */
        /* <DEDUP_REMOVED lines=20> */
.L_x_11717:
        /* <DEDUP_REMOVED lines=20> */
.L_x_11720:
[----:B------:R-:W-:Y:S05]  /*13eb0*/  BSYNC B6 ;  /* 0x0000000000067941 */ /* 0x000fea0003800000 */
.L_x_11719:
        /* <DEDUP_REMOVED lines=22> */
.L_x_11722:
[----:B------:R-:W-:Y:S05]  /*14020*/  BSYNC B6 ;  /* 0x0000000000067941 */ /* 0x000fea0003800000 */
.L_x_11721:
        /* <DEDUP_REMOVED lines=20> */
.L_x_11724:
[----:B------:R-:W-:Y:S05]  /*14170*/  BSYNC B6 ;  /* 0x0000000000067941 */ /* 0x000fea0003800000 */
.L_x_11723:
        /* <DEDUP_REMOVED lines=19> */
.L_x_11726:
[----:B------:R-:W-:Y:S05]  /*142b0*/  BSYNC B6 ;  /* 0x0000000000067941 */ /* 0x000fea0003800000 */
.L_x_11725:
        /* <DEDUP_REMOVED lines=22> */
.L_x_11798:
        /* <DEDUP_REMOVED lines=10> */
.L_x_11801:
[----:B------:R-:W-:Y:S05]  /*144c0*/  @!P6 BRA `(.L_x_11728) ;  /* 0x000000040038e947 */ /* 0x000fea0003800000 */
[----:B------:R-:W-:-:S04]  /*144d0*/  ISETP.NE.U32.AND P0, PT, R2, RZ, PT ;  /* 0x000000ff0200720c */ /* 0x000fc80003f05070 */
[----:B------:R-:W-:-:S13]  /*144e0*/  ISETP.NE.AND.EX P0, PT, R3, RZ, PT, P0 ;  /* 0x000000ff0300720c */ /* 0x000fda0003f05300 */
[----:B------:R-:W-:Y:S05]  /*144f0*/  @!P0 BRA `(.L_x_11730) ;  /* 0x0000000000488947 */ /* 0x000fea0003800000 */
        /* <DEDUP_REMOVED lines=18> */
.L_x_11730:
[----:B------:R-:W-:Y:S01]  /*14620*/  IMAD R5, R19, 0x8, R18 ;  /* 0x0000000813057824 */ /* 0x000fe200078e0212 */
[----:B-1----:R-:W-:Y:S01]  /*14630*/  SHF.L.U32 R2, R22, 0x1f, RZ ;  /* 0x0000001f16027819 */ /* 0x002fe200000006ff */
[----:B------:R-:W1:Y:S03]  /*14640*/  S2R R3, SR_TID.X ;  /* 0x0000000000037919 */ /* 0x000e660000002100 */
[----:B------:R-:W2:Y:S01]  /*14650*/  SYNCS.PHASECHK.TRANS64.TRYWAIT P0, [R5+URZ+0x13280], R2 ;  /* 0x01328002050075a7 */ /* 0x000ea2000800017f */
[----:B-1----:R-:W-:-:S04]  /*14660*/  LOP3.LUT R3, R3, 0x7f, RZ, 0xc0, !PT ;  /* 0x0000007f03037812 */ /* 0x002fc800078ec0ff */
[----:B------:R-:W-:Y:S01]  /*14670*/  ISETP.NE.AND P1, PT, R3, RZ, PT ;  /* 0x000000ff0300720c */ /* 0x000fe20003f25270 */
[----:B--2---:R-:W-:-:S12]  /*14680*/  @!P0 BRA `(.L_x_11731) ;  /* 0x0000003400108947 */ /* 0x004fd80003800000 */
.L_x_11802:
        /* <DEDUP_REMOVED lines=8> */
.L_x_11732:
        /* <DEDUP_REMOVED lines=15> */
[----:B------:R-:W3:Y:S02]  /*14800*/  SYNCS.PHASECHK.TRANS64.TRYWAIT P0, [R5+URZ+0x13240], R2 ;  /* 0x01324002050075a7 */ /* 0x000ee4000800017f */
[----:B--23--:R-:W-:Y:S05]  /*14810*/  @!P0 BRA `(.L_x_11733) ;  /* 0x0000003000c08947 */ /* 0x00cfea0003800000 */
.L_x_11803:
        /* <DEDUP_REMOVED lines=8> */
.L_x_11734:
        /* <DEDUP_REMOVED lines=17> */
.L_x_11728:
        /* <DEDUP_REMOVED lines=35> */
.L_x_11736:
[----:B------:R-:W-:Y:S05]  /*14be0*/  BSYNC B6 ;  /* 0x0000000000067941 */ /* 0x000fea0003800000 */
.L_x_11735:
[----:B0-----:R-:W0:Y:S01]  /*14bf0*/  S2R R20, SR_TID.X ;  /* 0x0000000000147919 */ /* 0x001e220000002100 */
[----:B------:R-:W3:Y:S01]  /*14c00*/  LDC R8, c[0x0][0x448] ;  /* 0x00011200ff087b82 */ /* 0x000ee20000000800 */
[----:B------:R-:W-:Y:S01]  /*14c10*/  ULDC.64 UR8, c[0x0][0x2d8] ;  /* 0x0000b60000087ab9 */ /* 0x000fe20000000a00 */
[----:B---3--:R-:W-:Y:S02]  /*14c20*/  ISETP.NE.AND P1, PT, R8, 0x1, PT ;  /* 0x000000010800780c */ /* 0x008fe40003f25270 */
[----:B0-----:R-:W-:-:S04]  /*14c30*/  LOP3.LUT R20, R20, 0x7f, RZ, 0xc0, !PT ;  /* 0x0000007f14147812 */ /* 0x001fc800078ec0ff */
[----:B------:R-:W-:Y:S02]  /*14c40*/  SHF.R.U32.HI R21, RZ, 0x2, R20 ;  /* 0x00000002ff157819 */ /* 0x000fe40000011614 */
[----:B------:R-:W0:Y:S05]  /*14c50*/  S2R R20, SR_TID.X ;  /* 0x0000000000147919 */ /* 0x000e2a0000002100 */
[----:B------:R-:W3:Y:S08]  /*14c60*/  @P1 LDC R3, c[0x0][0x44c] ;  /* 0x00011300ff031b82 */ /* 0x000ef00000000800 */
[----:B-12---:R-:W1:Y:S01]  /*14c70*/  @P1 LDC R5, c[0x0][0x450] ;  /* 0x00011400ff051b82 */ /* 0x006e620000000800 */
[----:B------:R-:W-:Y:S01]  /*14c80*/  UIMAD UR6, UR37, UR8, URZ ;  /* 0x00000008250672a4 */ /* 0x000fe2000f8e023f */
[----:B------:R-:W-:-:S06]  /*14c90*/  UMOV UR48, UR54 ;  /* 0x0000003600307c82 */ /* 0x000fcc0008000000 */
[----:B------:R-:W2:Y:S01]  /*14ca0*/  @P1 LDC R10, c[0x0][0x44c] ;  /* 0x00011300ff0a1b82 */ /* 0x000ea20000000800 */
[----:B0-----:R-:W-:-:S05]  /*14cb0*/  IMAD.SHL.U32 R20, R20, 0x20, RZ ;  /* 0x0000002014147824 */ /* 0x001fca00078e00ff */
[----:B------:R-:W-:-:S05]  /*14cc0*/  LOP3.LUT R20, R21, 0x60, R20, 0xf8, !PT ;  /* 0x0000006015147812 */ /* 0x000fca00078ef814 */
[----:B------:R-:W-:Y:S02]  /*14cd0*/  IMAD.IADD R6, R20, 0x1, R27 ;  /* 0x0000000114067824 */ /* 0x000fe400078e021b */
[----:B------:R0:W5:Y:S01]  /*14ce0*/  LDL R20, [R1] ;  /* 0x0000000001147983 */ /* 0x0001620000100800 */
[----:B------:R-:W-:Y:S01]  /*14cf0*/  UIMAD.WIDE.U32 UR4, UR36, UR8, UR48 ;  /* 0x00000008240472a5 */ /* 0x000fe2000f8e0030 */
[----:B---3--:R-:W-:Y:S01]  /*14d00*/  @P1 IMAD.HI.U32 R0, R6, R3, RZ ;  /* 0x0000000306001227 */ /* 0x008fe200078e00ff */
[----:B------:R-:W-:Y:S01]  /*14d10*/  UIMAD UR6, UR36, UR9, UR6 ;  /* 0x00000009240672a4 */ /* 0x000fe2000f8e0206 */
[----:B------:R-:W3:Y:S02]  /*14d20*/  S2R R21, SR_TID.X ;  /* 0x0000000000157919 */ /* 0x000ee40000002100 */
[----:B------:R-:W-:Y:S01]  /*14d30*/  ULDC.64 UR8, c[0x0][0x2e0] ;  /* 0x0000b80000087ab9 */ /* 0x000fe20000000a00 */
[----:B------:R-:W-:Y:S01]  /*14d40*/  UIADD3 UR5, UR5, UR6, URZ ;  /* 0x0000000605057290 */ /* 0x000fe2000fffe03f */
[----:B------:R-:W-:Y:S01]  /*14d50*/  IMAD.MOV.U32 R9, RZ, RZ, R6 ;  /* 0x000000ffff097224 */ /* 0x000fe200078e0006 */
[----:B------:R-:W-:Y:S01]  /*14d60*/  UIMAD UR6, UR47, UR8, URZ ;  /* 0x000000082f0672a4 */ /* 0x000fe2000f8e023f */
[----:B-1----:R-:W-:Y:S01]  /*14d70*/  @P1 SHF.R.U32.HI R9, RZ, R5, R0 ;  /* 0x00000005ff091219 */ /* 0x002fe20000011600 */
[----:B------:R-:W-:Y:S01]  /*14d80*/  UIMAD.WIDE.U32 UR4, UR46, UR8, UR4 ;  /* 0x000000082e0472a5 */ /* 0x000fe2000f8e0004 */
[----:B------:R-:W1:Y:S01]  /*14d90*/  S2R R12, SR_TID.X ;  /* 0x00000000000c7919 */ /* 0x000e620000002100 */
[----:B------:R-:W-:Y:S01]  /*14da0*/  UIMAD UR6, UR46, UR9, UR6 ;  /* 0x000000092e0672a4 */ /* 0x000fe2000f8e0206 */
[--C-:B------:R-:W-:Y:S01]  /*14db0*/  SHF.R.S32.HI R0, RZ, 0x1f, R9.reuse ;  /* 0x0000001fff007819 */ /* 0x100fe20000011409 */
[----:B------:R-:W-:Y:S01]  /*14dc0*/  IMAD.MOV R7, RZ, RZ, -R9 ;  /* 0x000000ffff077224 */ /* 0x000fe200078e0a09 */
[----:B------:R-:W-:Y:S01]  /*14dd0*/  ULDC.64 UR8, c[0x0][0x2d0] ;  /* 0x0000b40000087ab9 */ /* 0x000fe20000000a00 */
[----:B------:R-:W-:Y:S01]  /*14de0*/  UIADD3 UR6, UR5, UR6, URZ ;  /* 0x0000000605067290 */ /* 0x000fe2000fffe03f */
[----:B------:R-:W-:-:S02]  /*14df0*/  IMAD.U32 R4, RZ, RZ, UR4 ;  /* 0x00000004ff047e24 */ /* 0x000fc4000f8e00ff */
[----:B------:R-:W-:Y:S02]  /*14e00*/  IMAD R0, R0, UR8, RZ ;  /* 0x0000000800007c24 */ /* 0x000fe4000f8e02ff */
[----:B------:R-:W-:Y:S02]  /*14e10*/  IMAD.MOV.U32 R2, RZ, RZ, R4 ;  /* 0x000000ffff027224 */ /* 0x000fe400078e0004 */
[----:B------:R-:W-:Y:S01]  /*14e20*/  IMAD.U32 R3, RZ, RZ, UR6 ;  /* 0x00000006ff037e24 */ /* 0x000fe2000f8e00ff */
[----:B------:R-:W-:Y:S01]  /*14e30*/  ULDC.64 UR6, c[0x0][0x280] ;  /* 0x0000a00000067ab9 */ /* 0x000fe20000000a00 */
[C---:B------:R-:W-:Y:S02]  /*14e40*/  IMAD R11, R9.reuse, UR9, R0 ;  /* 0x00000009090b7c24 */ /* 0x040fe4000f8e0200 */
[----:B------:R-:W-:Y:S02]  /*14e50*/  IMAD R0, R8, R7, R6 ;  /* 0x0000000708007224 */ /* 0x000fe400078e0206 */
[----:B------:R-:W-:Y:S01]  /*14e60*/  IMAD.U32 R5, RZ, RZ, UR5 ;  /* 0x00000005ff057e24 */ /* 0x000fe2000f8e00ff */
[----:B------:R-:W-:Y:S01]  /*14e70*/  ULDC.64 UR4, c[0x0][0x2c8] ;  /* 0x0000b20000047ab9 */ /* 0x000fe20000000a00 */
[----:B------:R-:W-:Y:S01]  /*14e80*/  IMAD.WIDE.U32 R4, R9, UR8, R2 ;  /* 0x0000000809047c25 */ /* 0x000fe2000f8e0002 */
[----:B------:R-:W-:-:S03]  /*14e90*/  SHF.R.S32.HI R7, RZ, 0x1f, R0 ;  /* 0x0000001fff077819 */ /* 0x000fc60000011400 */
[----:B------:R-:W-:Y:S02]  /*14ea0*/  IMAD.IADD R5, R5, 0x1, R11 ;  /* 0x0000000105057824 */ /* 0x000fe400078e020b */
[----:B------:R-:W-:Y:S02]  /*14eb0*/  IMAD R7, R7, UR4, RZ ;  /* 0x0000000407077c24 */ /* 0x000fe4000f8e02ff */
[----:B------:R-:W-:-:S04]  /*14ec0*/  IMAD.WIDE.U32 R4, R0, UR4, R4 ;  /* 0x0000000400047c25 */ /* 0x000fc8000f8e0004 */
[----:B------:R-:W-:Y:S01]  /*14ed0*/  IMAD R7, R0, UR5, R7 ;  /* 0x0000000500077c24 */ /* 0x000fe2000f8e0207 */
[----:B------:R-:W-:Y:S01]  /*14ee0*/  IADD3 R0, P0, R4, UR6, RZ ;  /* 0x0000000604007c10 */ /* 0x000fe2000ff1e0ff */
[----:B---3--:R-:W-:Y:S01]  /*14ef0*/  IMAD.SHL.U32 R21, R21, 0x10, RZ ;  /* 0x0000001015157824 */ /* 0x008fe200078e00ff */
[----:B-1----:R-:W-:Y:S02]  /*14f00*/  LOP3.LUT R12, R12, 0x7f, RZ, 0xc0, !PT ;  /* 0x0000007f0c0c7812 */ /* 0x002fe400078ec0ff */
[----:B------:R-:W-:Y:S01]  /*14f10*/  IADD3.X R4, R5, UR7, R7, P0, !PT ;  /* 0x0000000705047c10 */ /* 0x000fe200087fe407 */
[----:B------:R-:W-:Y:S01]  /*14f20*/  VIADD R7, R6, 0x80 ;  /* 0x0000008006077836 */ /* 0x000fe20000000000 */
[----:B------:R-:W1:Y:S01]  /*14f30*/  @P1 LDC R5, c[0x0][0x450] ;  /* 0x00011400ff051b82 */ /* 0x000e620000000800 */
[----:B------:R-:W-:Y:S02]  /*14f40*/  LOP3.LUT R21, R21, 0x30, RZ, 0xc0, !PT ;  /* 0x0000003015157812 */ /* 0x000fe400078ec0ff */
[----:B--2---:R-:W-:-:S04]  /*14f50*/  @P1 IMAD.HI.U32 R10, R7, R10, RZ ;  /* 0x0000000a070a1227 */ /* 0x004fc800078e00ff */
[----:B------:R-:W-:Y:S01]  /*14f60*/  IMAD.MOV.U32 R6, RZ, RZ, R7 ;  /* 0x000000ffff067224 */ /* 0x000fe200078e0007 */
[----:B-1----:R-:W-:Y:S02]  /*14f70*/  @P1 SHF.R.U32.HI R6, RZ, R5, R10 ;  /* 0x00000005ff061219 */ /* 0x002fe4000001160a */
[----:B------:R-:W-:-:S03]  /*14f80*/  SHF.R.U32.HI R10, RZ, 0x2, R12 ;  /* 0x00000002ff0a7819 */ /* 0x000fc6000001160c */
[----:B------:R-:W-:Y:S02]  /*14f90*/  IMAD.MOV R5, RZ, RZ, -R6 ;  /* 0x000000ffff057224 */ /* 0x000fe400078e0a06 */
[----:B------:R-:W-:-:S04]  /*14fa0*/  IMAD.WIDE.U32 R2, R6, UR8, R2 ;  /* 0x0000000806027c25 */ /* 0x000fc8000f8e0002 */
[----:B------:R-:W-:Y:S01]  /*14fb0*/  IMAD R5, R8, R5, R7 ;  /* 0x0000000508057224 */ /* 0x000fe200078e0207 */
[----:B------:R-:W-:-:S05]  /*14fc0*/  SHF.R.S32.HI R7, RZ, 0x1f, R6 ;  /* 0x0000001fff077819 */ /* 0x000fca0000011406 */
[----:B------:R-:W-:-:S04]  /*14fd0*/  IMAD R7, R7, UR8, RZ ;  /* 0x0000000807077c24 */ /* 0x000fc8000f8e02ff */
[----:B------:R-:W-:Y:S01]  /*14fe0*/  IMAD R7, R6, UR9, R7 ;  /* 0x0000000906077c24 */ /* 0x000fe2000f8e0207 */
[----:B------:R-:W-:-:S03]  /*14ff0*/  SHF.R.S32.HI R6, RZ, 0x1f, R5 ;  /* 0x0000001fff067819 */ /* 0x000fc60000011405 */
[----:B------:R-:W-:Y:S02]  /*15000*/  IMAD.IADD R3, R3, 0x1, R7 ;  /* 0x0000000103037824 */ /* 0x000fe400078e0207 */
[----:B------:R-:W-:Y:S02]  /*15010*/  IMAD R6, R6, UR4, RZ ;  /* 0x0000000406067c24 */ /* 0x000fe4000f8e02ff */
[----:B------:R-:W-:Y:S01]  /*15020*/  IMAD.WIDE.U32 R2, R5, UR4, R2 ;  /* 0x0000000405027c25 */ /* 0x000fe2000f8e0002 */
[----:B------:R-:W-:-:S03]  /*15030*/  ULDC UR4, c[0x0][0x2b8] ;  /* 0x0000ae0000047ab9 */ /* 0x000fc60000000800 */
[----:B------:R-:W-:Y:S01]  /*15040*/  IMAD R7, R5, UR5, R6 ;  /* 0x0000000505077c24 */ /* 0x000fe2000f8e0206 */
[----:B------:R-:W-:-:S04]  /*15050*/  IADD3 R5, P0, R2, UR6, RZ ;  /* 0x0000000602057c10 */ /* 0x000fc8000ff1e0ff */
[----:B------:R-:W-:Y:S02]  /*15060*/  IADD3.X R7, R3, UR7, R7, P0, !PT ;  /* 0x0000000703077c10 */ /* 0x000fe400087fe407 */
[----:B------:R-:W-:Y:S01]  /*15070*/  ISETP.GE.AND P0, PT, R21, UR4, PT ;  /* 0x0000000415007c0c */ /* 0x000fe2000bf06270 */
[----:B------:R-:W-:-:S03]  /*15080*/  UMOV UR4, 0xffffffff ;  /* 0xffffffff00047882 */ /* 0x000fc60000000000 */
[----:B0-----:R-:W-:Y:S09]  /*15090*/  BRA.DIV UR4, `(.L_x_11737) ;  /* 0x0000002a04b47947 */ /* 0x001ff2000b800000 */
[----:B------:R-:W0:Y:S01]  /*150a0*/  SHFL.IDX PT, R14, R0, RZ, 0x1c1f ;  /* 0x001c1fff000e7589 */ /* 0x000e2200000e0000 */
[----:B------:R-:W-:Y:S02]  /*150b0*/  IMAD R6, R8, UR43, RZ ;  /* 0x0000002b08067c24 */ /* 0x000fe4000f8e02ff */
[----:B------:R-:W-:Y:S01]  /*150c0*/  IMAD.IADD R27, R10, 0x1, R27 ;  /* 0x000000010a1b7824 */ /* 0x000fe200078e021b */
[----:B------:R-:W1:Y:S03]  /*150d0*/  SHFL.IDX PT, R2, R4, RZ, 0x1c1f ;  /* 0x001c1fff04027589 */ /* 0x000e6600000e0000 */
[C---:B------:R-:W-:Y:S01]  /*150e0*/  VIADD R9, R27.reuse, 0x20 ;  /* 0x000000201b097836 */ /* 0x040fe20000000000 */
[----:B------:R-:W-:Y:S01]  /*150f0*/  ISETP.GE.AND P1, PT, R27, R6, PT ;  /* 0x000000061b00720c */ /* 0x000fe20003f26270 */
[----:B------:R-:W-:-:S12]  /*15100*/  SHFL.IDX PT, R8, R0, 0x3, 0x1c1f ;  /* 0x007c1f0000087f89 */ /* 0x000fd800000e0000 */
[----:B0-----:R-:W-:-:S05]  /*15110*/  @!P1 IADD3 R14, P2, R21, R14, RZ ;  /* 0x0000000e150e9210 */ /* 0x001fca0007f5e0ff */
[----:B-1----:R-:W-:Y:S02]  /*15120*/  @!P1 IMAD.X R3, RZ, RZ, R2, P2 ;  /* 0x000000ffff039224 */ /* 0x002fe400010e0602 */
[----:B------:R-:W-:Y:S02]  /*15130*/  @!P1 IMAD.MOV.U32 R2, RZ, RZ, R14 ;  /* 0x000000ffff029224 */ /* 0x000fe400078e000e */
[----:B------:R-:W0:Y:S04]  /*15140*/  SHFL.IDX PT, R14, R0, 0x1, 0x1c1f ;  /* 0x003c1f00000e7f89 */ /* 0x000e2800000e0000 */
[----:B-----5:R1:W-:Y:S01]  /*15150*/  @!P1 LDGSTS.E.BYPASS.LTC128B.128 [R20+0xb000], desc[UR50][R2.64], !P0 ;  /* 0x0b00000002149fae */ /* 0x0203e2000c101d72 */
        /* <DEDUP_REMOVED lines=11> */
[----:B------:R-:W-:Y:S04]  /*15210*/  SHFL.IDX PT, R7, R7, 0x1, 0x1c1f ;  /* 0x003c1f0007077f89 */ /* 0x000fe800000e0000 */
[----:B-1----:R-:W1:Y:S04]  /*15220*/  SHFL.IDX PT, R2, R4, 0x2, 0x1c1f ;  /* 0x005c1f0004027f89 */ /* 0x002e6800000e0000 */
[----:B------:R-:W2:Y:S01]  /*15230*/  SHFL.IDX PT, R4, R4, 0x3, 0x1c1f ;  /* 0x007c1f0004047f89 */ /* 0x000ea200000e0000 */
[----:B0-----:R-:W-:-:S05]  /*15240*/  @!P1 IADD3 R14, P2, R21, R14, RZ ;  /* 0x0000000e150e9210 */ /* 0x001fca0007f5e0ff */
[----:B-1----:R-:W-:Y:S01]  /*15250*/  @!P1 IMAD.X R3, RZ, RZ, R2, P2 ;  /* 0x000000ffff039224 */ /* 0x002fe200010e0602 */
[-C--:B------:R-:W-:Y:S01]  /*15260*/  ISETP.GE.AND P2, PT, R9, R6.reuse, PT ;  /* 0x000000060900720c */ /* 0x080fe20003f46270 */
[----:B------:R-:W-:Y:S02]  /*15270*/  @!P1 IMAD.MOV.U32 R2, RZ, RZ, R14 ;  /* 0x000000ffff029224 */ /* 0x000fe400078e000e */
[----:B------:R-:W-:Y:S01]  /*15280*/  VIADD R9, R27, 0x60 ;  /* 0x000000601b097836 */ /* 0x000fe20000000000 */
[----:B------:R-:W0:Y:S04]  /*15290*/  SHFL.IDX PT, R14, R5, RZ, 0x1c1f ;  /* 0x001c1fff050e7589 */ /* 0x000e2800000e0000 */
[----:B------:R1:W-:Y:S01]  /*152a0*/  @!P1 LDGSTS.E.BYPASS.LTC128B.128 [R20+0xc000], desc[UR50][R2.64], !P0 ;  /* 0x0c00000002149fae */ /* 0x0003e2000c101d72 */
[----:B------:R-:W-:-:S13]  /*152b0*/  ISETP.GE.AND P1, PT, R9, R6, PT ;  /* 0x000000060900720c */ /* 0x000fda0003f26270 */
[----:B-1----:R-:W-:-:S05]  /*152c0*/  @!P1 IADD3 R2, P3, R21, R8, RZ ;  /* 0x0000000815029210 */ /* 0x002fca0007f7e0ff */
[----:B--2---:R-:W-:-:S05]  /*152d0*/  @!P1 IMAD.X R3, RZ, RZ, R4, P3 ;  /* 0x000000ffff039224 */ /* 0x004fca00018e0604 */
[----:B------:R0:W-:Y:S02]  /*152e0*/  @!P1 LDGSTS.E.BYPASS.LTC128B.128 [R20+0xc800], desc[UR50][R2.64], !P0 ;  /* 0x0c80000002149fae */ /* 0x0001e4000c101d72 */
[----:B0-----:R-:W-:Y:S02]  /*152f0*/  @!P2 IADD3 R2, P1, R21, R14, RZ ;  /* 0x0000000e1502a210 */ /* 0x001fe40007f3e0ff */
[----:B------:R0:W1:Y:S03]  /*15300*/  SHFL.IDX PT, R14, R5, 0x1, 0x1c1f ;  /* 0x003c1f00050e7f89 */ /* 0x00006600000e0000 */
[----:B------:R-:W-:-:S05]  /*15310*/  @!P2 IMAD.X R3, RZ, RZ, R0, P1 ;  /* 0x000000ffff03a224 */ /* 0x000fca00008e0600 */
[----:B------:R0:W-:Y:S03]  /*15320*/  @!P2 LDGSTS.E.BYPASS.LTC128B.128 [R20+0xd000], desc[UR50][R2.64], !P0 ;  /* 0x0d0000000214afae */ /* 0x0001e6000c101d72 */
.L_x_11816:
[----:B------:R-:W-:-:S05]  /*15330*/  VIADD R27, R27, 0xa0 ;  /* 0x000000a01b1b7836 */ /* 0x000fca0000000000 */
[----:B------:R-:W-:-:S13]  /*15340*/  ISETP.GE.AND P1, PT, R27, R6, PT ;  /* 0x000000061b00720c */ /* 0x000fda0003f26270 */
[----:B01----:R-:W-:-:S05]  /*15350*/  @!P1 IADD3 R2, P2, R21, R14, RZ ;  /* 0x0000000e15029210 */ /* 0x003fca0007f5e0ff */
[----:B------:R-:W-:-:S05]  /*15360*/  @!P1 IMAD.X R3, RZ, RZ, R7, P2 ;  /* 0x000000ffff039224 */ /* 0x000fca00010e0607 */
[----:B------:R-:W-:Y:S01]  /*15370*/  @!PT LDS RZ, [RZ] ;  /* 0x00000000fffff984 */ /* 0x000fe20000000800 */
[----:B------:R-:W-:Y:S01]  /*15380*/  @!PT LDS RZ, [RZ] ;  /* 0x00000000fffff984 */ /* 0x000fe20000000800 */
[----:B------:R-:W-:Y:S01]  /*15390*/  @!PT LDS RZ, [RZ] ;  /* 0x00000000fffff984 */ /* 0x000fe20000000800 */
[----:B------:R0:W-:Y:S01]  /*153a0*/  @!P1 LDGSTS.E.BYPASS.LTC128B.128 [R20+0xd800], desc[UR50][R2.64], !P0 ;  /* 0x0d80000002149fae */ /* 0x0001e2000c101d72 */
[----:B------:R-:W-:Y:S01]  /*153b0*/  PLOP3.LUT P0, PT, PT, PT, PT, 0x80, 0x0 ;  /* 0x000000000000781c */ /* 0x000fe20003f0f070 */
[----:B------:R-:W-:-:S12]  /*153c0*/  NOP ;  /* 0x0000000000007918 */ /* 0x000fd80000000000 */
.L_x_11738:
        /* <DEDUP_REMOVED lines=18> */
.L_x_11817:
[----:B------:R-:W-:Y:S05]  /*154f0*/  BSYNC B0 ;  /* 0x0000000000007941 */ /* 0x000fea0003800000 */
.L_x_11739:
[----:B------:R-:W-:-:S06]  /*15500*/  UIADD3 UR4, UR40, -0x2, URZ ;  /* 0xfffffffe28047890 */ /* 0x000fcc000fffe03f */
[----:B------:R-:W-:-:S13]  /*15510*/  ISETP.LE.AND P0, PT, R26, UR4, PT ;  /* 0x000000041a007c0c */ /* 0x000fda000bf03270 */
[----:B------:R-:W-:Y:S05]  /*15520*/  @!P0 BRA `(.L_x_11741) ;  /* 0x0000000800e88947 */ /* 0x000fea0003800000 */
[----:B------:R-:W-:Y:S02]  /*15530*/  IMAD.MOV.U32 R7, RZ, RZ, R19 ;  /* 0x000000ffff077224 */ /* 0x000fe400078e0013 */
[----:B------:R-:W-:Y:S02]  /*15540*/  IMAD.MOV.U32 R6, RZ, RZ, R22 ;  /* 0x000000ffff067224 */ /* 0x000fe400078e0016 */
[----:B------:R-:W-:-:S07]  /*15550*/  IMAD.U32 R0, RZ, RZ, UR4 ;  /* 0x00000004ff007e24 */ /* 0x000fce000f8e00ff */
.L_x_11761:
        /* <DEDUP_REMOVED lines=15> */
[----:B------:R-:W-:Y:S01]  /*15650*/  IMAD.MOV.U32 R9, RZ, RZ, R0 ;  /* 0x000000ffff097224 */ /* 0x000fe200078e0000 */
[----:B------:R-:W-:Y:S01]  /*15660*/  ULDC.64 UR6, c[0x0][0x428] ;  /* 0x00010a0000067ab9 */ /* 0x000fe20000000a00 */
[----:B0-----:R-:W-:-:S13]  /*15670*/  ISETP.NE.AND P0, PT, R8, 0x1, PT ;  /* 0x000000010800780c */ /* 0x001fda0003f05270 */
[----:B------:R-:W0:Y:S02]  /*15680*/  @P0 LDC.64 R2, c[0x0][0x440] ;  /* 0x00011000ff020b82 */ /* 0x000e240000000a00 */
[----:B0-----:R-:W-:-:S05]  /*15690*/  @P0 IMAD.HI.U32 R2, R0, R2, RZ ;  /* 0x0000000200020227 */ /* 0x001fca00078e00ff */
[----:B------:R-:W-:Y:S01]  /*156a0*/  @P0 SHF.R.U32.HI R9, RZ, R3, R2 ;  /* 0x00000003ff090219 */ /* 0x000fe20000011602 */
[----:B------:R-:W-:-:S03]  /*156b0*/  IMAD R2, R25, UR6, RZ ;  /* 0x0000000619027c24 */ /* 0x000fc6000f8e02ff */
[--C-:B------:R-:W-:Y:S01]  /*156c0*/  SHF.R.S32.HI R3, RZ, 0x1f, R9.reuse ;  /* 0x0000001fff037819 */ /* 0x100fe20000011409 */
[----:B------:R-:W-:Y:S02]  /*156d0*/  IMAD R5, R23, UR7, R2 ;  /* 0x0000000717057c24 */ /* 0x000fe4000f8e0202 */
        /* <DEDUP_REMOVED lines=8> */
.L_x_11744:
        /* <DEDUP_REMOVED lines=8> */
.L_x_11818:
[----:B------:R-:W-:Y:S05]  /*157e0*/  BSYNC B1 ;  /* 0x0000000000017941 */ /* 0x000fea0003800000 */
.L_x_11745:
        /* <DEDUP_REMOVED lines=9> */
.L_x_11748:
[----:B------:R-:W-:Y:S05]  /*15880*/  BSYNC B1 ;  /* 0x0000000000017941 */ /* 0x000fea0003800000 */
.L_x_11747:
        /* <DEDUP_REMOVED lines=12> */
.L_x_11749:
        /* <DEDUP_REMOVED lines=13> */
.L_x_11819:
[----:B------:R-:W-:Y:S05]  /*15a20*/  BSYNC B1 ;  /* 0x0000000000017941 */ /* 0x000fea0003800000 */
.L_x_11750:
        /* <DEDUP_REMOVED lines=11> */
.L_x_11753:
[----:B------:R-:W-:Y:S05]  /*15ae0*/  BSYNC B1 ;  /* 0x0000000000017941 */ /* 0x000fea0003800000 */
.L_x_11752:
        /* <DEDUP_REMOVED lines=8> */
.L_x_11754:
        /* <DEDUP_REMOVED lines=10> */
.L_x_11743:
[----:B------:R-:W-:Y:S05]  /*15c10*/  BSYNC B0 ;  /* 0x0000000000007941 */ /* 0x000fea0003800000 */
.L_x_11742:
[----:B------:R-:W-:-:S06]  /*15c20*/  UISETP.NE.AND UP0, UPT, UR39, 0x3, UPT ;  /* 0x000000032700788c */ /* 0x000fcc000bf05270 */
[----:B------:R-:W-:-:S13]  /*15c30*/  PLOP3.LUT P0, PT, PT, PT, UP0, 0x80, 0x0 ;  /* 0x000000000000781c */ /* 0x000fda0003f0f008 */
[----:B------:R-:W-:Y:S05]  /*15c40*/  @!P0 BRA `(.L_x_11755) ;  /* 0x0000000000048947 */ /* 0x000fea0003800000 */
[----:B------:R-:W-:Y:S01]  /*15c50*/  BPT.TRAP 0x1 ;  /* 0x000000040000795c */ /* 0x000fe20000300000 */
.L_x_11755:
[----:B------:R-:W-:Y:S01]  /*15c60*/  LOP3.LUT R2, R6, 0x1, RZ, 0x3c, !PT ;  /* 0x0000000106027812 */ /* 0x000fe200078e3cff */
[----:B------:R-:W-:Y:S01]  /*15c70*/  IMAD R3, R7, 0x8, R18 ;  /* 0x0000000807037824 */ /* 0x000fe200078e0212 */
[----:B------:R-:W-:Y:S01]  /*15c80*/  BSSY B0, `(.L_x_11756) ;  /* 0x0000006000007945 */ /* 0x000fe20003800000 */
[----:B------:R-:W-:Y:S01]  /*15c90*/  IMAD.U32 R4, RZ, RZ, UR44 ;  /* 0x0000002cff047e24 */ /* 0x000fe2000f8e00ff */
[----:B------:R-:W-:-:S04]  /*15ca0*/  SHF.L.U32 R2, R2, 0x1f, RZ ;  /* 0x0000001f02027819 */ /* 0x000fc800000006ff */
[----:B------:R-:W0:Y:S01]  /*15cb0*/  SYNCS.PHASECHK.TRANS64.TRYWAIT P0, [R3+URZ+0x13270], R2 ;  /* 0x01327002030075a7 */ /* 0x000e22000800017f */
[----:B------:R-:W-:Y:S01]  /*15cc0*/  ISETP.NE.AND P1, PT, R4, 0x3, PT ;  /* 0x000000030400780c */ /* 0x000fe20003f25270 */
[----:B0-----:R-:W-:-:S12]  /*15cd0*/  @!P0 BRA `(.L_x_11757) ;  /* 0x0000002400908947 */ /* 0x001fd80003800000 */
.L_x_11820:
[----:B------:R-:W-:Y:S05]  /*15ce0*/  BSYNC B0 ;  /* 0x0000000000007941 */ /* 0x000fea0003800000 */
.L_x_11756:
[----:B------:R-:W-:Y:S05]  /*15cf0*/  @!P1 BRA `(.L_x_11758) ;  /* 0x0000000000049947 */ /* 0x000fea0003800000 */
[----:B------:R-:W-:Y:S01]  /*15d00*/  BPT.TRAP 0x1 ;  /* 0x000000040000795c */ /* 0x000fe20000300000 */
.L_x_11758:
[----:B0-----:R-:W-:Y:S01]  /*15d10*/  SHF.L.U32 R2, R6, 0x1f, RZ ;  /* 0x0000001f06027819 */ /* 0x001fe200000006ff */
[----:B------:R-:W-:-:S03]  /*15d20*/  IMAD R10, R7, 0x2800, RZ ;  /* 0x00002800070a7824 */ /* 0x000fc600078e02ff */
[----:B------:R-:W0:Y:S02]  /*15d30*/  SYNCS.PHASECHK.TRANS64.TRYWAIT P0, [R3+URZ+0x13260], R2 ;  /* 0x01326002030075a7 */ /* 0x000e24000800017f */
[----:B0-----:R-:W-:Y:S05]  /*15d40*/  @!P0 BRA `(.L_x_11759) ;  /* 0x0000002400888947 */ /* 0x001fea0003800000 */
.L_x_11821:
        /* <DEDUP_REMOVED lines=43> */
.L_x_11760:
        /* <DEDUP_REMOVED lines=10> */
[C---:B------:R-:W-:Y:S01]  /*160a0*/  ISETP.GT.AND P0, PT, R0.reuse, R26, PT ;  /* 0x0000001a0000720c */ /* 0x040fe20003f04270 */
[----:B------:R-:W-:-:S12]  /*160b0*/  VIADD R0, R0, 0xffffffff ;  /* 0xffffffff00007836 */ /* 0x000fd80000000000 */
[----:B-1----:R-:W-:Y:S05]  /*160c0*/  @P0 BRA `(.L_x_11761) ;  /* 0xfffffff400240947 */ /* 0x002fea000383ffff */
.L_x_11741:
        /* <DEDUP_REMOVED lines=17> */
.L_x_11763:
[----:B------:R-:W-:Y:S05]  /*161e0*/  BSYNC B0 ;  /* 0x0000000000007941 */ /* 0x000fea0003800000 */
.L_x_11762:
[----:B------:R-:W-:-:S06]  /*161f0*/  UISETP.NE.AND UP0, UPT, UR39, 0x3, UPT ;  /* 0x000000032700788c */ /* 0x000fcc000bf05270 */
[----:B------:R-:W-:-:S13]  /*16200*/  PLOP3.LUT P1, PT, PT, PT, UP0, 0x80, 0x0 ;  /* 0x000000000000781c */ /* 0x000fda0003f2f008 */
[----:B------:R-:W-:Y:S05]  /*16210*/  @!P1 BRA `(.L_x_11764) ;  /* 0x0000000000049947 */ /* 0x000fea0003800000 */
[----:B------:R-:W-:Y:S01]  /*16220*/  BPT.TRAP 0x1 ;  /* 0x000000040000795c */ /* 0x000fe20000300000 */
.L_x_11764:
        /* <DEDUP_REMOVED lines=8> */
.L_x_11822:
[----:B------:R-:W-:Y:S05]  /*162b0*/  BSYNC B0 ;  /* 0x0000000000007941 */ /* 0x000fea0003800000 */
.L_x_11765:
[----:B------:R-:W-:Y:S05]  /*162c0*/  @!P2 BRA `(.L_x_11767) ;  /* 0x000000000004a947 */ /* 0x000fea0003800000 */
[----:B------:R-:W-:Y:S01]  /*162d0*/  BPT.TRAP 0x1 ;  /* 0x000000040000795c */ /* 0x000fe20000300000 */
.L_x_11767:
[----:B------:R-:W-:Y:S01]  /*162e0*/  SHF.L.U32 R5, R22, 0x1f, RZ ;  /* 0x0000001f16057819 */ /* 0x000fe200000006ff */
[----:B0-----:R-:W-:-:S03]  /*162f0*/  IMAD R3, R19, 0x2800, RZ ;  /* 0x0000280013037824 */ /* 0x001fc600078e02ff */
[----:B------:R-:W0:Y:S02]  /*16300*/  SYNCS.PHASECHK.TRANS64.TRYWAIT P1, [R2+URZ+0x13260], R5 ;  /* 0x01326005020075a7 */ /* 0x000e24000802017f */
[----:B0-----:R-:W-:Y:S05]  /*16310*/  @!P1 BRA `(.L_x_11768) ;  /* 0x00000020003c9947 */ /* 0x001fea0003800000 */
.L_x_11823:
        /* <DEDUP_REMOVED lines=43> */
.L_x_11769:
[----:B-1----:R1:W-:Y:S01]  /*165d0*/  SYNCS.ARRIVE.TRANS64.A1T0 RZ, [R2+URZ+0x13250], RZ ;  /* 0x013250ff02ff79a7 */ /* 0x0023e2000810003f */
[----:B------:R-:W-:Y:S02]  /*165e0*/  @!P0 VIADD R0, R2, 0x13280 ;  /* 0x0001328002008836 */ /* 0x000fe40000000000 */
[----:B------:R-:W-:-:S03]  /*165f0*/  VIADD R19, R19, 0x1 ;  /* 0x0000000113137836 */ /* 0x000fc60000000000 */
[----:B------:R-:W-:Y:S01]  /*16600*/  @!P0 PRMT R0, RZ, 0x654, R0 ;  /* 0x00000654ff008816 */ /* 0x000fe20000000000 */
[----:B------:R-:W-:Y:S06]  /*16610*/  BAR.SYNC.DEFER_BLOCKING 0x2, 0x80 ;  /* 0x0082000000007b1d */ /* 0x000fec0000010000 */
[----:B------:R1:W-:Y:S01]  /*16620*/  @!P0 SYNCS.ARRIVE.TRANS64.RED.A1T0 RZ, [R0+URZ], RZ ;  /* 0x000000ff00ff89a7 */ /* 0x0003e2000810043f */
[----:B------:R-:W-:-:S04]  /*16630*/  ISETP.NE.AND P0, PT, R19, 0x2, PT ;  /* 0x000000021300780c */ /* 0x000fc80003f05270 */
[----:B0-----:R-:W-:Y:S02]  /*16640*/  SEL R3, RZ, 0x1, P0 ;  /* 0x00000001ff037807 */ /* 0x001fe40000000000 */
[----:B------:R-:W-:Y:S02]  /*16650*/  SEL R19, R19, RZ, P0 ;  /* 0x000000ff13137207 */ /* 0x000fe40000000000 */
[----:B-1----:R-:W-:-:S07]  /*16660*/  LOP3.LUT R22, R22, R3, RZ, 0x3c, !PT ;  /* 0x0000000316167212 */ /* 0x002fce00078e3cff */
.L_x_11718:
[----:B------:R-:W-:Y:S05]  /*16670*/  BSYNC B7 ;  /* 0x0000000000077941 */ /* 0x000fea0003800000 */
.L_x_11716:
[----:B------:R-:W-:-:S13]  /*16680*/  LOP3.LUT P0, RZ, R16, 0x2, RZ, 0xc0, !PT ;  /* 0x0000000210ff7812 */ /* 0x000fda000780c0ff */
[----:B------:R-:W-:Y:S05]  /*16690*/  @!P0 BRA `(.L_x_11770) ;  /* 0x0000000000288947 */ /* 0x000fea0003800000 */
[----:B------:R-:W0:Y:S08]  /*166a0*/  S2UR UR5, SR_CgaCtaId ;  /* 0x00000000000579c3 */ /* 0x000e300000008800 */
[----:B------:R-:W-:Y:S06]  /*166b0*/  BAR.SYNC.DEFER_BLOCKING 0x5, 0x200 ;  /* 0x0148000000007b1d */ /* 0x000fec0000010000 */
[----:B------:R-:W-:-:S02]  /*166c0*/  UMOV UR4, 0x400 ;  /* 0x0000040000047882 */ /* 0x000fc40000000000 */
[----:B0-----:R-:W-:-:S06]  /*166d0*/  ULEA UR4, UR5, UR4, 0x18 ;  /* 0x0000000405047291 */ /* 0x001fcc000f8ec03f */
[----:B------:R-:W-:-:S05]  /*166e0*/  IMAD.U32 R18, RZ, RZ, UR4 ;  /* 0x00000004ff127e24 */ /* 0x000fca000f8e00ff */
[----:B------:R-:W0:Y:S02]  /*166f0*/  LDS.128 R24, [R18+0x132d0] ;  /* 0x0132d00012187984 */ /* 0x000e240000000c00 */
[----:B0-----:R-:W-:Y:S02]  /*16700*/  R2UR UR45, R27 ;  /* 0x000000001b2d72ca */ /* 0x001fe400000e0000 */
[----:B------:R-:W-:Y:S01]  /*16710*/  R2UR UR36, R26 ;  /* 0x000000001a2472ca */ /* 0x000fe200000e0000 */
[----:B------:R-:W-:Y:S06]  /*16720*/  BAR.ARV 0x4, 0x200 ;  /* 0x0108000000007b1d */ /* 0x000fec0000002000 */
[----:B------:R-:W-:Y:S08]  /*16730*/  BRA `(.L_x_11771) ;  /* 0x0000000800bc7947 */ /* 0x000ff00003800000 */
.L_x_11770:
[----:B------:R-:W0:Y:S01]  /*16740*/  S2R R6, SR_TID.X ;  /* 0x0000000000067919 */ /* 0x000e220000002100 */
[----:B------:R-:W-:Y:S01]  /*16750*/  ULDC UR4, c[0x0][0xc3c] ;  /* 0x00030f0000047ab9 */ /* 0x000fe20000000800 */
        /* <DEDUP_REMOVED lines=23> */
[----:B------:R-:W-:Y:S04]  /*168d0*/  SHFL.IDX PT, R5, R24, RZ, 0x1f ;  /* 0x00001fff18057589 */ /* 0x000fe800000e0000 */
[----:B------:R-:W0:Y:S02]  /*168e0*/  SHFL.UP PT, R2, R4, 0x8, RZ ;  /* 0x0500000004027989 */ /* 0x000e2400000e00ff */
[----:B0-----:R-:W-:Y:S02]  /*168f0*/  SEL R3, R2, RZ, P4 ;  /* 0x000000ff02037207 */ /* 0x001fe40002000000 */
[----:B------:R-:W-:Y:S03]  /*16900*/  SHFL.IDX PT, R2, R24, 0x1, 0x1f ;  /* 0x00201f0018027f89 */ /* 0x000fe600000e0000 */
        /* <DEDUP_REMOVED lines=10> */
.L_x_11776:
        /* <DEDUP_REMOVED lines=14> */
.L_x_11775:
[----:B------:R-:W-:Y:S05]  /*16a90*/  BSYNC B0 ;  /* 0x0000000000007941 */ /* 0x000fea0003800000 */
.L_x_11774:
[----:B-----5:R-:W1:Y:S02]  /*16aa0*/  SHFL.UP PT, R0, R25, 0x1, RZ ;  /* 0x0420000019007989 */ /* 0x020e6400000e00ff */
[----:B-1----:R-:W-:-:S05]  /*16ab0*/  SEL R0, R0, RZ, P1 ;  /* 0x000000ff00007207 */ /* 0x002fca0000800000 */
[----:B------:R-:W-:-:S05]  /*16ac0*/  IMAD.IADD R0, R25, 0x1, R0 ;  /* 0x0000000119007824 */ /* 0x000fca00078e0200 */
[----:B0-----:R-:W0:Y:S02]  /*16ad0*/  SHFL.UP PT, R2, R0, 0x2, RZ ;  /* 0x0440000000027989 */ /* 0x001e2400000e00ff */
        /* <DEDUP_REMOVED lines=17> */
[----:B------:R-:W-:-:S07]  /*16bf0*/  IMAD.MOV.U32 R7, RZ, RZ, R6 ;  /* 0x000000ffff077224 */ /* 0x000fce00078e0006 */
.L_x_11772:
        /* <DEDUP_REMOVED lines=24> */
[----:B------:R-:W-:-:S06]  /*16d80*/  IMAD.U32 R24, RZ, RZ, UR4 ;  /* 0x00000004ff187e24 */ /* 0x000fcc000f8e00ff */
[----:B------:R0:W1:Y:S02]  /*16d90*/  SHFL.IDX PT, R24, R7, R24, 0x1f ;  /* 0x00001f1807187589 */ /* 0x00006400000e0000 */
.L_x_11777:
[----:B-1----:R-:W-:Y:S02]  /*16da0*/  IMAD R24, R24, R0, R9 ;  /* 0x0000000018187224 */ /* 0x002fe400078e0209 */
[----:B0-----:R-:W-:Y:S02]  /*16db0*/  IMAD R7, R13, R8, RZ ;  /* 0x000000080d077224 */ /* 0x001fe400078e02ff */
[----:B------:R-:W-:Y:S02]  /*16dc0*/  IMAD.MOV.U32 R2, RZ, RZ, RZ ;  /* 0x000000ffff027224 */ /* 0x000fe400078e00ff */
[----:B------:R-:W-:Y:S02]  /*16dd0*/  IMAD.IADD R5, R5, 0x1, -R24 ;  /* 0x0000000105057824 */ /* 0x000fe400078e0a18 */
        /* <DEDUP_REMOVED lines=24> */
[----:B0-----:R-:W-:Y:S01]  /*16f60*/  VIADD R2, R8, 0xffffffe ;  /* 0x0ffffffe08027836 */ /* 0x001fe20000000000 */
[----:B------:R-:W-:-:S05]  /*16f70*/  IABS R8, R4 ;  /* 0x0000000400087213 */ /* 0x000fca0000000000 */
[----:B------:R0:W1:Y:S02]  /*16f80*/  F2I.FTZ.U32.TRUNC.NTZ R3, R2 ;  /* 0x0000000200037305 */ /* 0x000064000021f000 */
[----:B0-----:R-:W-:Y:S02]  /*16f90*/  IMAD.MOV.U32 R2, RZ, RZ, RZ ;  /* 0x000000ffff027224 */ /* 0x001fe400078e00ff */
[----:B-1----:R-:W-:-:S04]  /*16fa0*/  IMAD.MOV R5, RZ, RZ, -R3 ;  /* 0x000000ffff057224 */ /* 0x002fc800078e0a03 */
[----:B------:R-:W-:-:S04]  /*16fb0*/  IMAD R5, R5, R6, RZ ;  /* 0x0000000605057224 */ /* 0x000fc800078e02ff */
[----:B------:R-:W-:Y:S01]  /*16fc0*/  IMAD.HI.U32 R3, R3, R5, R2 ;  /* 0x0000000503037227 */ /* 0x000fe200078e0002 */
[-C--:B------:R-:W-:Y:S02]  /*16fd0*/  IABS R5, R0.reuse ;  /* 0x0000000000057213 */ /* 0x080fe40000000000 */
[C---:B------:R-:W-:Y:S01]  /*16fe0*/  LOP3.LUT R2, R4.reuse, R0, RZ, 0x3c, !PT ;  /* 0x0000000004027212 */ /* 0x040fe200078e3cff */
[----:B------:R-:W-:Y:S02]  /*16ff0*/  IMAD.IADD R4, R4, 0x1, R7 ;  /* 0x0000000104047824 */ /* 0x000fe400078e0207 */
        /* <DEDUP_REMOVED lines=12> */
[----:B------:R-:W-:-:S04]  /*170c0*/  IMAD.MOV R0, RZ, RZ, -R0 ;  /* 0x000000ffff007224 */ /* 0x000fc800078e0a00 */
[----:B------:R-:W-:-:S05]  /*170d0*/  IMAD R0, R3, R0, R4 ;  /* 0x0000000003007224 */ /* 0x000fca00078e0204 */
[----:B------:R-:W-:Y:S02]  /*170e0*/  R2UR UR36, R0 ;  /* 0x00000000002472ca */ /* 0x000fe400000e0000 */
[----:B------:R-:W-:-:S05]  /*170f0*/  LOP3.LUT R0, RZ, R3, RZ, 0x33, !PT ;  /* 0x00000003ff007212 */ /* 0x000fca00078e33ff */
[----:B------:R-:W-:Y:S01]  /*17100*/  IMAD.IADD R25, R25, 0x1, R0 ;  /* 0x0000000119197824 */ /* 0x000fe200078e0200 */
[----:B------:R-:W-:Y:S07]  /*17110*/  BRA `(.L_x_11778) ;  /* 0x0000000000107947 */ /* 0x000fee0003800000 */
.L_x_11773:
[----:B------:R-:W-:Y:S01]  /*17120*/  IMAD.MOV.U32 R24, RZ, RZ, R5 ;  /* 0x000000ffff187224 */ /* 0x000fe200078e0005 */
[----:B------:R-:W-:Y:S01]  /*17130*/  ULDC UR45, c[0x0][0xc3c] ;  /* 0x00030f00002d7ab9 */ /* 0x000fe20000000800 */
[----:B------:R-:W-:Y:S01]  /*17140*/  IMAD.MOV.U32 R25, RZ, RZ, RZ ;  /* 0x000000ffff197224 */ /* 0x000fe200078e00ff */
[----:B------:R-:W-:-:S06]  /*17150*/  UMOV UR36, URZ ;  /* 0x0000003f00247c82 */ /* 0x000fcc0008000000 */
.L_x_11778:
[----:B------:R-:W0:Y:S01]  /*17160*/  S2R R0, SR_TID.X ;  /* 0x0000000000007919 */ /* 0x000e220000002100 */
[----:B------:R-:W-:Y:S02]  /*17170*/  IMAD.U32 R6, RZ, RZ, UR36 ;  /* 0x00000024ff067e24 */ /* 0x000fe4000f8e00ff */
[----:B------:R-:W-:Y:S01]  /*17180*/  IMAD.U32 R7, RZ, RZ, UR45 ;  /* 0x0000002dff077e24 */ /* 0x000fe2000f8e00ff */
[----:B------:R-:W-:Y:S01]  /*17190*/  BAR.SYNC.DEFER_BLOCKING 0x4, 0x200 ;  /* 0x0108000000007b1d */ /* 0x000fe20000010000 */
[----:B------:R-:W-:Y:S02]  /*171a0*/  IMAD.MOV.U32 R4, RZ, RZ, R24 ;  /* 0x000000ffff047224 */ /* 0x000fe400078e0018 */
[----:B------:R-:W-:Y:S01]  /*171b0*/  IMAD.MOV.U32 R5, RZ, RZ, R25 ;  /* 0x000000ffff057224 */ /* 0x000fe200078e0019 */
[----:B0-----:R-:W-:-:S04]  /*171c0*/  LOP3.LUT R0, R0, 0x1f, RZ, 0xc0, !PT ;  /* 0x0000001f00007812 */ /* 0x001fc800078ec0ff */
[----:B------:R-:W-:-:S13]  /*171d0*/  ISETP.NE.AND P0, PT, R0, RZ, PT ;  /* 0x000000ff0000720c */ /* 0x000fda0003f05270 */
[----:B------:R-:W0:Y:S01]  /*171e0*/  @!P0 S2R R3, SR_CgaCtaId ;  /* 0x0000000000038919 */ /* 0x000e220000008800 */
[----:B------:R-:W-:-:S04]  /*171f0*/  @!P0 MOV R0, 0x400 ;  /* 0x0000040000008802 */ /* 0x000fc80000000f00 */
[----:B0-----:R-:W-:-:S05]  /*17200*/  @!P0 LEA R18, R3, R0, 0x18 ;  /* 0x0000000003128211 */ /* 0x001fca00078ec0ff */
[----:B------:R0:W-:Y:S01]  /*17210*/  @!P0 STS.128 [R18+0x132d0], R4 ;  /* 0x0132d00412008388 */ /* 0x0001e20000000c00 */
[----:B------:R-:W-:Y:S06]  /*17220*/  BAR.ARV 0x5, 0x200 ;  /* 0x0148000000007b1d */ /* 0x000fec0000002000 */
.L_x_11771:
[----:B------:R-:W-:Y:S02]  /*17230*/  ULDC UR4, c[0x0][0xc3c] ;  /* 0x00030f0000047ab9 */ /* 0x000fe40000000800 */
[----:B------:R-:W-:-:S06]  /*17240*/  UISETP.GE.AND UP0, UPT, UR45, UR4, UPT ;  /* 0x000000042d00728c */ /* 0x000fcc000bf06270 */
[----:B------:R-:W-:-:S13]  /*17250*/  PLOP3.LUT P0, PT, PT, PT, UP0, 0x80, 0x0 ;  /* 0x000000000000781c */ /* 0x000fda0003f0f008 */
[----:B------:R-:W-:Y:S05]  /*17260*/  @!P0 BRA `(.L_x_11779) ;  /* 0xffffffc000048947 */ /* 0x000fea000383ffff */
.L_x_11706:
[----:B0-----:R-:W2:Y:S01]  /*17270*/  LDL.LU R0, [R1+0x4] ;  /* 0x0000040001007983 */ /* 0x001ea20000300800 */
[----:B------:R-:W-:Y:S01]  /*17280*/  BSSY B0, `(.L_x_11780) ;  /* 0x000000b000007945 */ /* 0x000fe20003800000 */
[----:B------:R-:W0:Y:S01]  /*17290*/  S2R R5, SR_CgaCtaId ;  /* 0x0000000000057919 */ /* 0x000e220000008800 */
[----:B--2---:R-:W-:-:S05]  /*172a0*/  VIADD R0, R0, 0x1 ;  /* 0x0000000100007836 */ /* 0x004fca0000000000 */
        /* <DEDUP_REMOVED lines=8> */
.L_x_11824:
[----:B------:R-:W-:Y:S05]  /*17330*/  BSYNC B0 ;  /* 0x0000000000007941 */ /* 0x000fea0003800000 */
.L_x_11780:
[----:B------:R-:W-:-:S03]  /*17340*/  UMOV UR4, 0xffffffff ;  /* 0xffffffff00047882 */ /* 0x000fc60000000000 */
[----:B------:R-:W-:Y:S05]  /*17350*/  BRA.DIV UR4, `(.L_x_11782) ;  /* 0x0000001204547947 */ /* 0x000fea000b800000 */
[----:B0-----:R-:W0:Y:S02]  /*17360*/  S2R R0, SR_TID.X ;  /* 0x0000000000007919 */ /* 0x001e240000002100 */
[----:B0-----:R-:W-:-:S04]  /*17370*/  SHF.R.U32.HI R0, RZ, 0x5, R0 ;  /* 0x00000005ff007819 */ /* 0x001fc80000011600 */
[----:B------:R-:W-:-:S05]  /*17380*/  LOP3.LUT R0, R0, 0x3, RZ, 0xc0, !PT ;  /* 0x0000000300007812 */ /* 0x000fca00078ec0ff */
[----:B------:R0:W1:Y:S02]  /*17390*/  SHFL.IDX PT, R14, R0, RZ, 0x1f ;  /* 0x00001fff000e7589 */ /* 0x00006400000e0000 */
.L_x_11827:
[----:B-1----:R-:W-:Y:S01]  /*173a0*/  ISETP.NE.AND P0, PT, R14, RZ, PT ;  /* 0x000000ff0e00720c */ /* 0x002fe20003f05270 */
[----:B------:R-:W-:-:S12]  /*173b0*/  BSSY B0, `(.L_x_11783) ;  /* 0x000002b000007945 */ /* 0x000fd80003800000 */
[----:B------:R-:W-:Y:S05]  /*173c0*/  @P0 BRA `(.L_x_11784) ;  /* 0x0000000000a40947 */ /* 0x000fea0003800000 */
[----:B------:R-:W-:-:S03]  /*173d0*/  UMOV UR4, 0xffffffff ;  /* 0xffffffff00047882 */ /* 0x000fc60000000000 */
[----:B------:R-:W-:Y:S05]  /*173e0*/  BRA.DIV UR4, `(.L_x_11785) ;  /* 0x0000001204647947 */ /* 0x000fea000b800000 */
[----:B------:R-:W-:-:S13]  /*173f0*/  ELECT P6, URZ, PT ;  /* 0x00000000003f782f */ /* 0x000fda00038c0000 */
.L_x_11830:
[----:B------:R-:W-:Y:S05]  /*17400*/  @!P6 BRA `(.L_x_11784) ;  /* 0x000000000094e947 */ /* 0x000fea0003800000 */
[----:B------:R-:W-:-:S06]  /*17410*/  ULOP3.LUT UR4, UR38, 0x2, URZ, 0xfc, !UPT ;  /* 0x0000000226047892 */ /* 0x000fcc000f8efc3f */
[----:B0-----:R-:W-:-:S05]  /*17420*/  IMAD.U32 R0, RZ, RZ, UR4 ;  /* 0x00000004ff007e24 */ /* 0x001fca000f8e00ff */
[----:B------:R-:W-:-:S13]  /*17430*/  ISETP.NE.AND P0, PT, R0, 0x3, PT ;  /* 0x000000030000780c */ /* 0x000fda0003f05270 */
[----:B------:R-:W-:Y:S05]  /*17440*/  @!P0 BRA `(.L_x_11786) ;  /* 0x0000000000048947 */ /* 0x000fea0003800000 */
[----:B------:R-:W-:Y:S01]  /*17450*/  BPT.TRAP 0x1 ;  /* 0x000000040000795c */ /* 0x000fe20000300000 */
.L_x_11786:
        /* <DEDUP_REMOVED lines=12> */
.L_x_11831:
[----:B------:R-:W1:Y:S02]  /*17520*/  SYNCS.PHASECHK.TRANS64.TRYWAIT P1, [R9+URZ], R0 ;  /* 0x00000000090075a7 */ /* 0x000e64000802017f */
[----:B-1----:R-:W-:Y:S05]  /*17530*/  @!P1 BRA `(.L_x_11788) ;  /* 0x0000001000449947 */ /* 0x002fea0003800000 */
.L_x_11832:
[----:B------:R-:W-:Y:S05]  /*17540*/  @!P0 BRA `(.L_x_11789) ;  /* 0x0000000000048947 */ /* 0x000fea0003800000 */
[----:B------:R-:W-:Y:S01]  /*17550*/  BPT.TRAP 0x1 ;  /* 0x000000040000795c */ /* 0x000fe20000300000 */
.L_x_11789:
[----:B------:R-:W-:-:S04]  /*17560*/  IMAD R19, R19, 0x8, R6 ;  /* 0x0000000813137824 */ /* 0x000fc800078e0206 */
[----:B------:R-:W2:Y:S02]  /*17570*/  SYNCS.PHASECHK.TRANS64.TRYWAIT P1, [R19+URZ+0x13260], R4 ;  /* 0x01326004130075a7 */ /* 0x000ea4000802017f */
[----:B--2---:R-:W-:Y:S05]  /*17580*/  @!P1 BRA `(.L_x_11790) ;  /* 0x0000001000449947 */ /* 0x004fea0003800000 */
.L_x_11833:
[----:B------:R-:W-:Y:S05]  /*17590*/  @!P0 BRA `(.L_x_11791) ;  /* 0x0000000000048947 */ /* 0x000fea0003800000 */
[----:B------:R-:W-:Y:S01]  /*175a0*/  BPT.TRAP 0x1 ;  /* 0x000000040000795c */ /* 0x000fe20000300000 */
.L_x_11791:
[----:B------:R-:W-:-:S04]  /*175b0*/  IMAD R7, R7, 0x8, R6 ;  /* 0x0000000807077824 */ /* 0x000fc800078e0206 */
[----:B------:R-:W3:Y:S02]  /*175c0*/  SYNCS.PHASECHK.TRANS64.TRYWAIT P1, [R7+URZ+0x13260], R0 ;  /* 0x01326000070075a7 */ /* 0x000ee4000802017f */
[----:B---3--:R-:W-:Y:S05]  /*175d0*/  @!P1 BRA `(.L_x_11792) ;  /* 0x0000001000449947 */ /* 0x008fea0003800000 */
.L_x_11834:
[----:B------:R-:W-:Y:S05]  /*175e0*/  @!P0 BRA `(.L_x_11793) ;  /* 0x0000000000048947 */ /* 0x000fea0003800000 */
[----:B------:R-:W-:Y:S01]  /*175f0*/  BPT.TRAP 0x1 ;  /* 0x000000040000795c */ /* 0x000fe20000300000 */
.L_x_11793:
[----:B------:R-:W4:Y:S02]  /*17600*/  SYNCS.PHASECHK.TRANS64.TRYWAIT P0, [R19+URZ+0x13280], R4 ;  /* 0x01328004130075a7 */ /* 0x000f24000800017f */
[----:B----4-:R-:W-:Y:S05]  /*17610*/  @!P0 BRA `(.L_x_11794) ;  /* 0x0000001000488947 */ /* 0x010fea0003800000 */
.L_x_11795:
[----:B------:R0:W0:Y:S02]  /*17620*/  SYNCS.PHASECHK.TRANS64.TRYWAIT P0, [R7+URZ+0x13280], R0 ;  /* 0x01328000070075a7 */ /* 0x000024000800017f */
[----:B0-----:R-:W-:Y:S05]  /*17630*/  @!P0 NANOSLEEP.SYNCS 0x989680 ;  /* 0x009896800000895d */ /* 0x001fea0003900000 */
[----:B------:R-:W0:Y:S02]  /*17640*/  @!P0 SYNCS.PHASECHK.TRANS64 P0, [R7+URZ+0x13280], R0 ;  /* 0x01328000070085a7 */ /* 0x000e24000800007f */
[----:B0-----:R-:W-:Y:S05]  /*17650*/  @!P0 BRA `(.L_x_11795) ;  /* 0xfffffffc00f08947 */ /* 0x001fea000383ffff */
.L_x_11784:
[----:B------:R-:W-:Y:S05]  /*17660*/  BSYNC B0 ;  /* 0x0000000000007941 */ /* 0x000fea0003800000 */
.L_x_11783:
[----:B------:R-:W-:Y:S05]  /*17670*/  EXIT ;  /* 0x000000000000794d */ /* 0x000fea0003800000 */
.L_x_11616:
[----:B0-----:R-:W-:-:S04]  /*17680*/  IMAD.U32 R3, RZ, RZ, UR45 ;  /* 0x0000002dff037e24 */ /* 0x001fc8000f8e00ff */
[----:B------:R0:W1:Y:S03]  /*17690*/  SYNCS.PHASECHK.TRANS64.TRYWAIT P1, [R3+URZ+0x13200], R0 ;  /* 0x01320000030075a7 */ /* 0x000066000802017f */
[----:B-1----:R-:W-:Y:S05]  /*176a0*/  @!P1 NANOSLEEP.SYNCS 0x989680 ;  /* 0x009896800000995d */ /* 0x002fea0003900000 */
[----:B------:R-:W1:Y:S02]  /*176b0*/  @!P1 SYNCS.PHASECHK.TRANS64 P1, [R3+URZ+0x13200], R0 ;  /* 0x01320000030095a7 */ /* 0x000e64000802007f */
[----:B-1----:R-:W-:Y:S05]  /*176c0*/  @!P1 BRA `(.L_x_11616) ;  /* 0xfffffffc00ec9947 */ /* 0x002fea000383ffff */
[----:B------:R-:W-:Y:S05]  /*176d0*/  BRA `(.L_x_11796) ;  /* 0xfffffea400847947 */ /* 0x000fea000383ffff */
.L_x_11620:
[----:B-1----:R1:W2:Y:S02]  /*176e0*/  SYNCS.PHASECHK.TRANS64.TRYWAIT P1, [R5+URZ+0x13230], R0 ;  /* 0x01323000050075a7 */ /* 0x0022a4000802017f */
[----:B--2---:R-:W-:Y:S05]  /*176f0*/  @!P1 NANOSLEEP.SYNCS 0x989680 ;  /* 0x009896800000995d */ /* 0x004fea0003900000 */
[----:B------:R-:W2:Y:S02]  /*17700*/  @!P1 SYNCS.PHASECHK.TRANS64 P1, [R5+URZ+0x13230], R0 ;  /* 0x01323000050095a7 */ /* 0x000ea4000802007f */
[----:B--2---:R-:W-:Y:S05]  /*17710*/  @!P1 BRA `(.L_x_11620) ;  /* 0xfffffffc00f09947 */ /* 0x004fea000383ffff */
[----:B------:R-:W-:Y:S05]  /*17720*/  BRA `(.L_x_11619) ;  /* 0xfffffea400a07947 */ /* 0x000fea000383ffff */
.L_x_11636:
[----:B-1----:R-:W-:-:S04]  /*17730*/  IMAD.U32 R9, RZ, RZ, UR23 ;  /* 0x00000017ff097e24 */ /* 0x002fc8000f8e00ff */
[----:B------:R1:W2:Y:S03]  /*17740*/  SYNCS.PHASECHK.TRANS64.TRYWAIT P1, [R9+URZ+0x13230], R8 ;  /* 0x01323008090075a7 */ /* 0x0002a6000802017f */
[----:B--2---:R-:W-:Y:S05]  /*17750*/  @!P1 NANOSLEEP.SYNCS 0x989680 ;  /* 0x009896800000995d */ /* 0x004fea0003900000 */
[----:B------:R-:W2:Y:S02]  /*17760*/  @!P1 SYNCS.PHASECHK.TRANS64 P1, [R9+URZ+0x13230], R8 ;  /* 0x01323008090095a7 */ /* 0x000ea4000802007f */
[----:B--2---:R-:W-:Y:S05]  /*17770*/  @!P1 BRA `(.L_x_11636) ;  /* 0xfffffffc00ec9947 */ /* 0x004fea000383ffff */
[----:B------:R-:W-:Y:S05]  /*17780*/  BRA `(.L_x_11635) ;  /* 0xfffffee000e87947 */ /* 0x000fea000383ffff */
.L_x_11640:
[----:B-1----:R-:W-:-:S04]  /*17790*/  IMAD.U32 R9, RZ, RZ, UR11 ;  /* 0x0000000bff097e24 */ /* 0x002fc8000f8e00ff */
[----:B------:R1:W2:Y:S03]  /*177a0*/  SYNCS.PHASECHK.TRANS64.TRYWAIT P1, [R9+URZ+0x13250], R8 ;  /* 0x01325008090075a7 */ /* 0x0002a6000802017f */
[----:B--2---:R-:W-:Y:S05]  /*177b0*/  @!P1 NANOSLEEP.SYNCS 0x989680 ;  /* 0x009896800000995d */ /* 0x004fea0003900000 */
[----:B------:R-:W2:Y:S02]  /*177c0*/  @!P1 SYNCS.PHASECHK.TRANS64 P1, [R9+URZ+0x13250], R8 ;  /* 0x01325008090095a7 */ /* 0x000ea4000802007f */
[----:B--2---:R-:W-:Y:S05]  /*177d0*/  @!P1 BRA `(.L_x_11640) ;  /* 0xfffffffc00ec9947 */ /* 0x004fea000383ffff */
[----:B------:R-:W-:Y:S05]  /*177e0*/  BRA `(.L_x_11639) ;  /* 0xfffffee400f47947 */ /* 0x000fea000383ffff */
.L_x_11658:
[----:B-1----:R-:W-:-:S04]  /*177f0*/  IMAD.U32 R3, RZ, RZ, UR20 ;  /* 0x00000014ff037e24 */ /* 0x002fc8000f8e00ff */
[----:B------:R1:W2:Y:S03]  /*17800*/  SYNCS.PHASECHK.TRANS64.TRYWAIT P1, [R3+URZ+0x13230], R0 ;  /* 0x01323000030075a7 */ /* 0x0002a6000802017f */
[----:B--2---:R-:W-:Y:S05]  /*17810*/  @!P1 NANOSLEEP.SYNCS 0x989680 ;  /* 0x009896800000995d */ /* 0x004fea0003900000 */
[----:B------:R-:W2:Y:S02]  /*17820*/  @!P1 SYNCS.PHASECHK.TRANS64 P1, [R3+URZ+0x13230], R0 ;  /* 0x01323000030095a7 */ /* 0x000ea4000802007f */
[----:B--2---:R-:W-:Y:S05]  /*17830*/  @!P1 BRA `(.L_x_11658) ;  /* 0xfffffffc00ec9947 */ /* 0x004fea000383ffff */
[----:B------:R-:W-:Y:S05]  /*17840*/  BRA `(.L_x_11657) ;  /* 0xffffff24002c7947 */ /* 0x000fea000383ffff */
.L_x_11662:
[----:B-1----:R-:W-:-:S04]  /*17850*/  IMAD.U32 R3, RZ, RZ, UR11 ;  /* 0x0000000bff037e24 */ /* 0x002fc8000f8e00ff */
[----:B------:R1:W2:Y:S03]  /*17860*/  SYNCS.PHASECHK.TRANS64.TRYWAIT P1, [R3+URZ+0x13250], R0 ;  /* 0x01325000030075a7 */ /* 0x0002a6000802017f */
[----:B--2---:R-:W-:Y:S05]  /*17870*/  @!P1 NANOSLEEP.SYNCS 0x989680 ;  /* 0x009896800000995d */ /* 0x004fea0003900000 */
[----:B------:R-:W2:Y:S02]  /*17880*/  @!P1 SYNCS.PHASECHK.TRANS64 P1, [R3+URZ+0x13250], R0 ;  /* 0x01325000030095a7 */ /* 0x000ea4000802007f */
[----:B--2---:R-:W-:Y:S05]  /*17890*/  @!P1 BRA `(.L_x_11662) ;  /* 0xfffffffc00ec9947 */ /* 0x004fea000383ffff */
[----:B------:R-:W-:Y:S05]  /*178a0*/  BRA `(.L_x_11661) ;  /* 0xffffff2800387947 */ /* 0x000fea000383ffff */
.L_x_11669:
[----:B-1----:R-:W-:-:S04]  /*178b0*/  IMAD.U32 R3, RZ, RZ, UR23 ;  /* 0x00000017ff037e24 */ /* 0x002fc8000f8e00ff */
[----:B------:R1:W2:Y:S03]  /*178c0*/  SYNCS.PHASECHK.TRANS64.TRYWAIT P1, [R3+URZ+0x13230], R0 ;  /* 0x01323000030075a7 */ /* 0x0002a6000802017f */
[----:B--2---:R-:W-:Y:S05]  /*178d0*/  @!P1 NANOSLEEP.SYNCS 0x989680 ;  /* 0x009896800000995d */ /* 0x004fea0003900000 */
[----:B------:R-:W2:Y:S02]  /*178e0*/  @!P1 SYNCS.PHASECHK.TRANS64 P1, [R3+URZ+0x13230], R0 ;  /* 0x01323000030095a7 */ /* 0x000ea4000802007f */
[----:B--2---:R-:W-:Y:S05]  /*178f0*/  @!P1 BRA `(.L_x_11669) ;  /* 0xfffffffc00ec9947 */ /* 0x004fea000383ffff */
[----:B------:R-:W-:Y:S05]  /*17900*/  BRA `(.L_x_11668) ;  /* 0xffffff4400ac7947 */ /* 0x000fea000383ffff */
.L_x_11673:
[----:B-1----:R-:W-:-:S04]  /*17910*/  IMAD.U32 R3, RZ, RZ, UR11 ;  /* 0x0000000bff037e24 */ /* 0x002fc8000f8e00ff */
[----:B------:R1:W2:Y:S03]  /*17920*/  SYNCS.PHASECHK.TRANS64.TRYWAIT P1, [R3+URZ+0x13250], R0 ;  /* 0x01325000030075a7 */ /* 0x0002a6000802017f */
[----:B--2---:R-:W-:Y:S05]  /*17930*/  @!P1 NANOSLEEP.SYNCS 0x989680 ;  /* 0x009896800000995d */ /* 0x004fea0003900000 */
[----:B------:R-:W2:Y:S02]  /*17940*/  @!P1 SYNCS.PHASECHK.TRANS64 P1, [R3+URZ+0x13250], R0 ;  /* 0x01325000030095a7 */ /* 0x000ea4000802007f */
[----:B--2---:R-:W-:Y:S05]  /*17950*/  @!P1 BRA `(.L_x_11673) ;  /* 0xfffffffc00ec9947 */ /* 0x004fea000383ffff */
[----:B------:R-:W-:Y:S05]  /*17960*/  BRA `(.L_x_11672) ;  /* 0xffffff4800b87947 */ /* 0x000fea000383ffff */
.L_x_11687:
[----:B-1----:R-:W-:-:S04]  /*17970*/  IMAD.U32 R7, RZ, RZ, UR14 ;  /* 0x0000000eff077e24 */ /* 0x002fc8000f8e00ff */
[----:B------:R1:W2:Y:S03]  /*17980*/  SYNCS.PHASECHK.TRANS64.TRYWAIT P1, [R7+URZ+0x13250], R4 ;  /* 0x01325004070075a7 */ /* 0x0002a6000802017f */
[----:B--2---:R-:W-:Y:S05]  /*17990*/  @!P1 NANOSLEEP.SYNCS 0x989680 ;  /* 0x009896800000995d */ /* 0x004fea0003900000 */
[----:B------:R-:W2:Y:S02]  /*179a0*/  @!P1 SYNCS.PHASECHK.TRANS64 P1, [R7+URZ+0x13250], R4 ;  /* 0x01325004070095a7 */ /* 0x000ea4000802007f */
[----:B--2---:R-:W-:Y:S05]  /*179b0*/  @!P1 BRA `(.L_x_11687) ;  /* 0xfffffffc00ec9947 */ /* 0x004fea000383ffff */
[----:B------:R-:W-:Y:S05]  /*179c0*/  BRA `(.L_x_11686) ;  /* 0xffffff84001c7947 */ /* 0x000fea000383ffff */
.L_x_11727:
[----:B------:R-:W-:Y:S02]  /*179d0*/  IMAD.MOV.U32 R13, RZ, RZ, R20 ;  /* 0x000000ffff0d7224 */ /* 0x000fe400078e0014 */
[----:B------:R-:W-:Y:S02]  /*179e0*/  IMAD.MOV.U32 R12, RZ, RZ, RZ ;  /* 0x000000ffff0c7224 */ /* 0x000fe400078e00ff */
[----:B------:R-:W-:Y:S02]  /*179f0*/  IMAD.MOV.U32 R11, RZ, RZ, 0x1f ;  /* 0x0000001fff0b7424 */ /* 0x000fe400078e00ff */
[----:B------:R-:W-:-:S07]  /*17a00*/  IMAD.MOV.U32 R15, RZ, RZ, -0x1 ;  /* 0xffffffffff0f7424 */ /* 0x000fce00078e00ff */
[----:B------:R-:W-:Y:S05]  /*17a10*/  WARPSYNC.COLLECTIVE R15, `(.L_x_11797) ;  /* 0x000000000f087348 */ /* 0x000fea0003c00000 */
[----:B------:R0:W1:Y:S02]  /*17a20*/  SHFL.IDX P6, R14, R13, R12, R11 ;  /* 0x0000000c0d0e7389 */ /* 0x00006400000c000b */
[----:B01----:R-:W-:Y:S01]  /*17a30*/  ENDCOLLECTIVE ;  /* 0x000000000000791b */ /* 0x003fe20003800000 */
.L_x_11797:
[----:B------:R-:W-:Y:S05]  /*17a40*/  BRA `(.L_x_11798) ;  /* 0xffffffc800747947 */ /* 0x000fea000383ffff */
.L_x_11729:
[----:B------:R-:W-:Y:S01]  /*17a50*/  BSSY B0, `(.L_x_11799) ;  /* 0x0000006000007945 */ /* 0x000fe20003800000 */
[----:B------:R-:W-:-:S07]  /*17a60*/  IMAD.MOV.U32 R15, RZ, RZ, -0x1 ;  /* 0xffffffffff0f7424 */ /* 0x000fce00078e00ff */
[----:B0-----:R-:W-:Y:S05]  /*17a70*/  WARPSYNC.COLLECTIVE R15, `(.L_x_11800) ;  /* 0x000000000f0c7348 */ /* 0x001fea0003c00000 */
[----:B------:R-:W-:Y:S02]  /*17a80*/  ELECT P6, UR62, PT ;  /* 0x00000000003e782f */ /* 0x000fe400038c0000 */
[----:B------:R-:W-:Y:S01]  /*17a90*/  MOV R14, UR62 ;  /* 0x0000003e000e7c02 */ /* 0x000fe20008000f00 */
[----:B0-----:R-:W-:Y:S10]  /*17aa0*/  ENDCOLLECTIVE ;  /* 0x000000000000791b */ /* 0x001ff40003800000 */
.L_x_11800:
[----:B------:R-:W-:Y:S05]  /*17ab0*/  BSYNC B0 ;  /* 0x0000000000007941 */ /* 0x000fea0003800000 */
.L_x_11799:
[----:B------:R-:W-:Y:S05]  /*17ac0*/  BRA `(.L_x_11801) ;  /* 0xffffffc8007c7947 */ /* 0x000fea000383ffff */
.L_x_11731:
[----:B-1----:R1:W2:Y:S02]  /*17ad0*/  SYNCS.PHASECHK.TRANS64.TRYWAIT P0, [R5+URZ+0x13280], R2 ;  /* 0x01328002050075a7 */ /* 0x0022a4000800017f */
[----:B--2---:R-:W-:Y:S05]  /*17ae0*/  @!P0 NANOSLEEP.SYNCS 0x989680 ;  /* 0x009896800000895d */ /* 0x004fea0003900000 */
[----:B------:R-:W2:Y:S02]  /*17af0*/  @!P0 SYNCS.PHASECHK.TRANS64 P0, [R5+URZ+0x13280], R2 ;  /* 0x01328002050085a7 */ /* 0x000ea4000800007f */
[----:B--2---:R-:W-:Y:S05]  /*17b00*/  @!P0 BRA `(.L_x_11731) ;  /* 0xfffffffc00f08947 */ /* 0x004fea000383ffff */
[----:B------:R-:W-:Y:S05]  /*17b10*/  BRA `(.L_x_11802) ;  /* 0xffffffc800dc7947 */ /* 0x000fea000383ffff */
.L_x_11733:
[----:B--2---:R2:W3:Y:S02]  /*17b20*/  SYNCS.PHASECHK.TRANS64.TRYWAIT P0, [R5+URZ+0x13240], R2 ;  /* 0x01324002050075a7 */ /* 0x0044e4000800017f */
[----:B---3--:R-:W-:Y:S05]  /*17b30*/  @!P0 NANOSLEEP.SYNCS 0x989680 ;  /* 0x009896800000895d */ /* 0x008fea0003900000 */
[----:B------:R-:W3:Y:S02]  /*17b40*/  @!P0 SYNCS.PHASECHK.TRANS64 P0, [R5+URZ+0x13240], R2 ;  /* 0x01324002050085a7 */ /* 0x000ee4000800007f */
[----:B---3--:R-:W-:Y:S05]  /*17b50*/  @!P0 BRA `(.L_x_11733) ;  /* 0xfffffffc00f08947 */ /* 0x008fea000383ffff */
[----:B------:R-:W-:Y:S05]  /*17b60*/  BRA `(.L_x_11803) ;  /* 0xffffffcc002c7947 */ /* 0x000fea000383ffff */
.L_x_11737:
[----:B------:R-:W-:Y:S02]  /*17b70*/  IMAD.MOV.U32 R13, RZ, RZ, R4 ;  /* 0x000000ffff0d7224 */ /* 0x000fe400078e0004 */
[----:B------:R-:W-:Y:S02]  /*17b80*/  IMAD.MOV.U32 R12, RZ, RZ, RZ ;  /* 0x000000ffff0c7224 */ /* 0x000fe400078e00ff */
[----:B------:R-:W-:Y:S02]  /*17b90*/  IMAD.MOV.U32 R11, RZ, RZ, 0x1c1f ;  /* 0x00001c1fff0b7424 */ /* 0x000fe400078e00ff */
[----:B------:R-:W-:Y:S02]  /*17ba0*/  IMAD.MOV.U32 R15, RZ, RZ, -0x1 ;  /* 0xffffffffff0f7424 */ /* 0x000fe400078e00ff */
[----:B------:R-:W-:Y:S02]  /*17bb0*/  IMAD R6, R8, UR43, RZ ;  /* 0x0000002b08067c24 */ /* 0x000fe4000f8e02ff */
[----:B------:R-:W-:-:S07]  /*17bc0*/  IMAD.IADD R27, R10, 0x1, R27 ;  /* 0x000000010a1b7824 */ /* 0x000fce00078e021b */
[----:B-----5:R-:W-:Y:S05]  /*17bd0*/  WARPSYNC.COLLECTIVE R15, `(.L_x_11804) ;  /* 0x000000000f087348 */ /* 0x020fea0003c00000 */
[----:B------:R0:W1:Y:S02]  /*17be0*/  SHFL.IDX P6, R14, R13, R12, R11 ;  /* 0x0000000c0d0e7389 */ /* 0x00006400000c000b */
[----:B01---5:R-:W-:Y:S01]  /*17bf0*/  ENDCOLLECTIVE ;  /* 0x000000000000791b */ /* 0x023fe20003800000 */
.L_x_11804:
[C---:B------:R-:W-:Y:S01]  /*17c00*/  VIADD R9, R27.reuse, 0x20 ;  /* 0x000000201b097836 */ /* 0x040fe20000000000 */
[----:B------:R-:W-:Y:S01]  /*17c10*/  ISETP.GE.AND P1, PT, R27, R6, PT ;  /* 0x000000061b00720c */ /* 0x000fe20003f26270 */
[----:B------:R-:W-:Y:S02]  /*17c20*/  IMAD.MOV.U32 R13, RZ, RZ, R0 ;  /* 0x000000ffff0d7224 */ /* 0x000fe400078e0000 */
[----:B------:R-:W-:-:S10]  /*17c30*/  IMAD.MOV.U32 R2, RZ, RZ, R14 ;  /* 0x000000ffff027224 */ /* 0x000fd400078e000e */
[----:B------:R-:W-:Y:S05]  /*17c40*/  WARPSYNC.COLLECTIVE R15, `(.L_x_11805) ;  /* 0x000000000f087348 */ /* 0x000fea0003c00000 */
[----:B------:R0:W1:Y:S02]  /*17c50*/  SHFL.IDX P6, R14, R13, R12, R11 ;  /* 0x0000000c0d0e7389 */ /* 0x00006400000c000b */
[----:B01----:R-:W-:Y:S01]  /*17c60*/  ENDCOLLECTIVE ;  /* 0x000000000000791b */ /* 0x003fe20003800000 */
.L_x_11805:
        /* <DEDUP_REMOVED lines=8> */
.L_x_11806:
        /* <DEDUP_REMOVED lines=11> */
.L_x_11807:
        /* <DEDUP_REMOVED lines=8> */
.L_x_11808:
        /* <DEDUP_REMOVED lines=10> */
.L_x_11809:
        /* <DEDUP_REMOVED lines=8> */
.L_x_11810:
        /* <DEDUP_REMOVED lines=11> */
.L_x_11811:
[----:B------:R-:W-:Y:S02]  /*17ff0*/  IMAD.MOV.U32 R13, RZ, RZ, R7 ;  /* 0x000000ffff0d7224 */ /* 0x000fe400078e0007 */
[----:B------:R-:W-:Y:S02]  /*18000*/  IMAD.MOV.U32 R12, RZ, RZ, RZ ;  /* 0x000000ffff0c7224 */ /* 0x000fe400078e00ff */
[----:B------:R-:W-:-:S07]  /*18010*/  IMAD.MOV.U32 R8, RZ, RZ, R14 ;  /* 0x000000ffff087224 */ /* 0x000fce00078e000e */
[----:B------:R-:W-:Y:S05]  /*18020*/  WARPSYNC.COLLECTIVE R15, `(.L_x_11812) ;  /* 0x000000000f087348 */ /* 0x000fea0003c00000 */
[----:B------:R0:W1:Y:S02]  /*18030*/  SHFL.IDX P6, R14, R13, R12, R11 ;  /* 0x0000000c0d0e7389 */ /* 0x00006400000c000b */
[----:B01----:R-:W-:Y:S01]  /*18040*/  ENDCOLLECTIVE ;  /* 0x000000000000791b */ /* 0x003fe20003800000 */
.L_x_11812:
        /* <DEDUP_REMOVED lines=11> */
.L_x_11813:
        /* <DEDUP_REMOVED lines=8> */
.L_x_11814:
        /* <DEDUP_REMOVED lines=10> */
.L_x_11815:
[----:B------:R-:W-:Y:S05]  /*18220*/  BRA `(.L_x_11816) ;  /* 0xffffffd000407947 */ /* 0x000fea000383ffff */
.L_x_11740:
[----:B0-----:R0:W1:Y:S02]  /*18230*/  SYNCS.PHASECHK.TRANS64.TRYWAIT P0, [R18+URZ+0x13220], R3 ;  /* 0x01322003120075a7 */ /* 0x001064000800017f */
[----:B-1----:R-:W-:Y:S05]  /*18240*/  @!P0 NANOSLEEP.SYNCS 0x989680 ;  /* 0x009896800000895d */ /* 0x002fea0003900000 */
[----:B------:R-:W1:Y:S02]  /*18250*/  @!P0 SYNCS.PHASECHK.TRANS64 P0, [R18+URZ+0x13220], R3 ;  /* 0x01322003120085a7 */ /* 0x000e64000800007f */
[----:B-1----:R-:W-:Y:S05]  /*18260*/  @!P0 BRA `(.L_x_11740) ;  /* 0xfffffffc00f08947 */ /* 0x002fea000383ffff */
[----:B------:R-:W-:Y:S05]  /*18270*/  BRA `(.L_x_11817) ;  /* 0xffffffd0009c7947 */ /* 0x000fea000383ffff */
.L_x_11746:
[----:B0-----:R0:W1:Y:S02]  /*18280*/  SYNCS.PHASECHK.TRANS64.TRYWAIT P0, [R4+URZ+0x13280], R3 ;  /* 0x01328003040075a7 */ /* 0x001064000800017f */
[----:B-1----:R-:W-:Y:S05]  /*18290*/  @!P0 NANOSLEEP.SYNCS 0x989680 ;  /* 0x009896800000895d */ /* 0x002fea0003900000 */
[----:B------:R-:W1:Y:S02]  /*182a0*/  @!P0 SYNCS.PHASECHK.TRANS64 P0, [R4+URZ+0x13280], R3 ;  /* 0x01328003040085a7 */ /* 0x000e64000800007f */
[----:B-1----:R-:W-:Y:S05]  /*182b0*/  @!P0 BRA `(.L_x_11746) ;  /* 0xfffffffc00f08947 */ /* 0x002fea000383ffff */
[----:B------:R-:W-:Y:S05]  /*182c0*/  BRA `(.L_x_11818) ;  /* 0xffffffd400447947 */ /* 0x000fea000383ffff */
.L_x_11751:
[----:B-1----:R1:W2:Y:S02]  /*182d0*/  SYNCS.PHASECHK.TRANS64.TRYWAIT P0, [R4+URZ+0x13240], R3 ;  /* 0x01324003040075a7 */ /* 0x0022a4000800017f */
[----:B--2---:R-:W-:Y:S05]  /*182e0*/  @!P0 NANOSLEEP.SYNCS 0x989680 ;  /* 0x009896800000895d */ /* 0x004fea0003900000 */
[----:B------:R-:W2:Y:S02]  /*182f0*/  @!P0 SYNCS.PHASECHK.TRANS64 P0, [R4+URZ+0x13240], R3 ;  /* 0x01324003040085a7 */ /* 0x000ea4000800007f */
[----:B--2---:R-:W-:Y:S05]  /*18300*/  @!P0 BRA `(.L_x_11751) ;  /* 0xfffffffc00f08947 */ /* 0x004fea000383ffff */
[----:B------:R-:W-:Y:S05]  /*18310*/  BRA `(.L_x_11819) ;  /* 0xffffffd400c07947 */ /* 0x000fea000383ffff */
.L_x_11757:
[----:B0-----:R0:W1:Y:S02]  /*18320*/  SYNCS.PHASECHK.TRANS64.TRYWAIT P0, [R3+URZ+0x13270], R2 ;  /* 0x01327002030075a7 */ /* 0x001064000800017f */
[----:B-1----:R-:W-:Y:S05]  /*18330*/  @!P0 NANOSLEEP.SYNCS 0x989680 ;  /* 0x009896800000895d */ /* 0x002fea0003900000 */
[----:B------:R-:W1:Y:S02]  /*18340*/  @!P0 SYNCS.PHASECHK.TRANS64 P0, [R3+URZ+0x13270], R2 ;  /* 0x01327002030085a7 */ /* 0x000e64000800007f */
[----:B-1----:R-:W-:Y:S05]  /*18350*/  @!P0 BRA `(.L_x_11757) ;  /* 0xfffffffc00f08947 */ /* 0x002fea000383ffff */
[----:B------:R-:W-:Y:S05]  /*18360*/  BRA `(.L_x_11820) ;  /* 0xffffffd8005c7947 */ /* 0x000fea000383ffff */
.L_x_11759:
[----:B0-----:R0:W1:Y:S02]  /*18370*/  SYNCS.PHASECHK.TRANS64.TRYWAIT P0, [R3+URZ+0x13260], R2 ;  /* 0x01326002030075a7 */ /* 0x001064000800017f */
[----:B-1----:R-:W-:Y:S05]  /*18380*/  @!P0 NANOSLEEP.SYNCS 0x989680 ;  /* 0x009896800000895d */ /* 0x002fea0003900000 */
[----:B------:R-:W1:Y:S02]  /*18390*/  @!P0 SYNCS.PHASECHK.TRANS64 P0, [R3+URZ+0x13260], R2 ;  /* 0x01326002030085a7 */ /* 0x000e64000800007f */
[----:B-1----:R-:W-:Y:S05]  /*183a0*/  @!P0 BRA `(.L_x_11759) ;  /* 0xfffffffc00f08947 */ /* 0x002fea000383ffff */
[----:B------:R-:W-:Y:S05]  /*183b0*/  BRA `(.L_x_11821) ;  /* 0xffffffd800647947 */ /* 0x000fea000383ffff */
.L_x_11766:
[----:B0-----:R0:W1:Y:S02]  /*183c0*/  SYNCS.PHASECHK.TRANS64.TRYWAIT P1, [R2+URZ+0x13270], R3 ;  /* 0x01327003020075a7 */ /* 0x001064000802017f */
[----:B-1----:R-:W-:Y:S05]  /*183d0*/  @!P1 NANOSLEEP.SYNCS 0x989680 ;  /* 0x009896800000995d */ /* 0x002fea0003900000 */
[----:B------:R-:W1:Y:S02]  /*183e0*/  @!P1 SYNCS.PHASECHK.TRANS64 P1, [R2+URZ+0x13270], R3 ;  /* 0x01327003020095a7 */ /* 0x000e64000802007f */
[----:B-1----:R-:W-:Y:S05]  /*183f0*/  @!P1 BRA `(.L_x_11766) ;  /* 0xfffffffc00f09947 */ /* 0x002fea000383ffff */
[----:B------:R-:W-:Y:S05]  /*18400*/  BRA `(.L_x_11822) ;  /* 0xffffffdc00a87947 */ /* 0x000fea000383ffff */
.L_x_11768:
[----:B0-----:R0:W1:Y:S02]  /*18410*/  SYNCS.PHASECHK.TRANS64.TRYWAIT P1, [R2+URZ+0x13260], R5 ;  /* 0x01326005020075a7 */ /* 0x001064000802017f */
[----:B-1----:R-:W-:Y:S05]  /*18420*/  @!P1 NANOSLEEP.SYNCS 0x989680 ;  /* 0x009896800000995d */ /* 0x002fea0003900000 */
[----:B------:R-:W1:Y:S02]  /*18430*/  @!P1 SYNCS.PHASECHK.TRANS64 P1, [R2+URZ+0x13260], R5 ;  /* 0x01326005020095a7 */ /* 0x000e64000802007f */
[----:B-1----:R-:W-:Y:S05]  /*18440*/  @!P1 BRA `(.L_x_11768) ;  /* 0xfffffffc00f09947 */ /* 0x002fea000383ffff */
[----:B------:R-:W-:Y:S05]  /*18450*/  BRA `(.L_x_11823) ;  /* 0xffffffdc00b07947 */ /* 0x000fea000383ffff */
.L_x_11781:
[----:B0-----:R0:W1:Y:S02]  /*18460*/  SYNCS.PHASECHK.TRANS64.TRYWAIT P0, [R6+URZ+0x13220], R0 ;  /* 0x01322000060075a7 */ /* 0x001064000800017f */
[----:B-1----:R-:W-:Y:S05]  /*18470*/  @!P0 NANOSLEEP.SYNCS 0x989680 ;  /* 0x009896800000895d */ /* 0x002fea0003900000 */
[----:B------:R-:W1:Y:S02]  /*18480*/  @!P0 SYNCS.PHASECHK.TRANS64 P0, [R6+URZ+0x13220], R0 ;  /* 0x01322000060085a7 */ /* 0x000e64000800007f */
[----:B-1----:R-:W-:Y:S05]  /*18490*/  @!P0 BRA `(.L_x_11781) ;  /* 0xfffffffc00f08947 */ /* 0x002fea000383ffff */
[----:B------:R-:W-:Y:S05]  /*184a0*/  BRA `(.L_x_11824) ;  /* 0xffffffec00a07947 */ /* 0x000fea000383ffff */
.L_x_11782:
        /* <DEDUP_REMOVED lines=11> */
.L_x_11826:
[----:B------:R-:W-:Y:S05]  /*18560*/  BSYNC B0 ;  /* 0x0000000000007941 */ /* 0x000fea0003800000 */
.L_x_11825:
[----:B------:R-:W-:Y:S05]  /*18570*/  BRA `(.L_x_11827) ;  /* 0xffffffec00887947 */ /* 0x000fea000383ffff */
.L_x_11785:
[----:B------:R-:W-:Y:S01]  /*18580*/  BSSY B1, `(.L_x_11828) ;  /* 0x0000006000017945 */ /* 0x000fe20003800000 */
[----:B------:R-:W-:-:S07]  /*18590*/  IMAD.MOV.U32 R15, RZ, RZ, -0x1 ;  /* 0xffffffffff0f7424 */ /* 0x000fce00078e00ff */
[----:B0-----:R-:W-:Y:S05]  /*185a0*/  WARPSYNC.COLLECTIVE R15, `(.L_x_11829) ;  /* 0x000000000f0c7348 */ /* 0x001fea0003c00000 */
[----:B------:R-:W-:Y:S02]  /*185b0*/  ELECT P6, UR62, PT ;  /* 0x00000000003e782f */ /* 0x000fe400038c0000 */
[----:B------:R-:W-:Y:S01]  /*185c0*/  MOV R14, UR62 ;  /* 0x0000003e000e7c02 */ /* 0x000fe20008000f00 */
[----:B0-----:R-:W-:Y:S10]  /*185d0*/  ENDCOLLECTIVE ;  /* 0x000000000000791b */ /* 0x001ff40003800000 */
.L_x_11829:
[----:B------:R-:W-:Y:S05]  /*185e0*/  BSYNC B1 ;  /* 0x0000000000017941 */ /* 0x000fea0003800000 */
.L_x_11828:
[----:B------:R-:W-:Y:S05]  /*185f0*/  BRA `(.L_x_11830) ;  /* 0xffffffec00807947 */ /* 0x000fea000383ffff */
.L_x_11787:
[----:B0-----:R0:W1:Y:S02]  /*18600*/  SYNCS.PHASECHK.TRANS64.TRYWAIT P1, [R5+URZ], R4 ;  /* 0x00000004050075a7 */ /* 0x001064000802017f */
[----:B-1----:R-:W-:Y:S05]  /*18610*/  @!P1 NANOSLEEP.SYNCS 0x989680 ;  /* 0x009896800000995d */ /* 0x002fea0003900000 */
[----:B------:R-:W1:Y:S02]  /*18620*/  @!P1 SYNCS.PHASECHK.TRANS64 P1, [R5+URZ], R4 ;  /* 0x00000004050095a7 */ /* 0x000e64000802007f */
[----:B-1----:R-:W-:Y:S05]  /*18630*/  @!P1 BRA `(.L_x_11787) ;  /* 0xfffffffc00f09947 */ /* 0x002fea000383ffff */
[----:B------:R-:W-:Y:S05]  /*18640*/  BRA `(.L_x_11831) ;  /* 0xffffffec00b47947 */ /* 0x000fea000383ffff */
.L_x_11788:
[----:B-1----:R1:W2:Y:S02]  /*18650*/  SYNCS.PHASECHK.TRANS64.TRYWAIT P1, [R9+URZ], R0 ;  /* 0x00000000090075a7 */ /* 0x0022a4000802017f */
[----:B--2---:R-:W-:Y:S05]  /*18660*/  @!P1 NANOSLEEP.SYNCS 0x989680 ;  /* 0x009896800000995d */ /* 0x004fea0003900000 */
[----:B------:R-:W2:Y:S02]  /*18670*/  @!P1 SYNCS.PHASECHK.TRANS64 P1, [R9+URZ], R0 ;  /* 0x00000000090095a7 */ /* 0x000ea4000802007f */
[----:B--2---:R-:W-:Y:S05]  /*18680*/  @!P1 BRA `(.L_x_11788) ;  /* 0xfffffffc00f09947 */ /* 0x004fea000383ffff */
[----:B------:R-:W-:Y:S05]  /*18690*/  BRA `(.L_x_11832) ;  /* 0xffffffec00a87947 */ /* 0x000fea000383ffff */
.L_x_11790:
[----:B--2---:R2:W3:Y:S02]  /*186a0*/  SYNCS.PHASECHK.TRANS64.TRYWAIT P1, [R19+URZ+0x13260], R4 ;  /* 0x01326004130075a7 */ /* 0x0044e4000802017f */
[----:B---3--:R-:W-:Y:S05]  /*186b0*/  @!P1 NANOSLEEP.SYNCS 0x989680 ;  /* 0x009896800000995d */ /* 0x008fea0003900000 */
[----:B------:R-:W3:Y:S02]  /*186c0*/  @!P1 SYNCS.PHASECHK.TRANS64 P1, [R19+URZ+0x13260], R4 ;  /* 0x01326004130095a7 */ /* 0x000ee4000802007f */
[----:B---3--:R-:W-:Y:S05]  /*186d0*/  @!P1 BRA `(.L_x_11790) ;  /* 0xfffffffc00f09947 */ /* 0x008fea000383ffff */
[----:B------:R-:W-:Y:S05]  /*186e0*/  BRA `(.L_x_11833) ;  /* 0xffffffec00a87947 */ /* 0x000fea000383ffff */
.L_x_11792:
[----:B---3--:R3:W4:Y:S02]  /*186f0*/  SYNCS.PHASECHK.TRANS64.TRYWAIT P1, [R7+URZ+0x13260], R0 ;  /* 0x01326000070075a7 */ /* 0x008724000802017f */
[----:B----4-:R-:W-:Y:S05]  /*18700*/  @!P1 NANOSLEEP.SYNCS 0x989680 ;  /* 0x009896800000995d */ /* 0x010fea0003900000 */
[----:B------:R-:W4:Y:S02]  /*18710*/  @!P1 SYNCS.PHASECHK.TRANS64 P1, [R7+URZ+0x13260], R0 ;  /* 0x01326000070095a7 */ /* 0x000f24000802007f */
[----:B----4-:R-:W-:Y:S05]  /*18720*/  @!P1 BRA `(.L_x_11792) ;  /* 0xfffffffc00f09947 */ /* 0x010fea000383ffff */
[----:B------:R-:W-:Y:S05]  /*18730*/  BRA `(.L_x_11834) ;  /* 0xffffffec00a87947 */ /* 0x000fea000383ffff */
.L_x_11794:
[----:B----4-:R4:W0:Y:S02]  /*18740*/  SYNCS.PHASECHK.TRANS64.TRYWAIT P0, [R19+URZ+0x13280], R4 ;  /* 0x01328004130075a7 */ /* 0x010824000800017f */
[----:B0-----:R-:W-:Y:S05]  /*18750*/  @!P0 NANOSLEEP.SYNCS 0x989680 ;  /* 0x009896800000895d */ /* 0x001fea0003900000 */
[----:B------:R-:W0:Y:S02]  /*18760*/  @!P0 SYNCS.PHASECHK.TRANS64 P0, [R19+URZ+0x13280], R4 ;  /* 0x01328004130085a7 */ /* 0x000e24000800007f */
[----:B0-----:R-:W-:Y:S05]  /*18770*/  @!P0 BRA `(.L_x_11794) ;  /* 0xfffffffc00f08947 */ /* 0x001fea000383ffff */
[----:B------:R-:W-:Y:S05]  /*18780*/  BRA `(.L_x_11795) ;  /* 0xffffffec00a47947 */ /* 0x000fea000383ffff */
.L_x_11835:
        /* <DEDUP_REMOVED lines=15> */
.L_x_12992:


//--------------------- .text._ZN7cutlass13device_kernelIN5flash11enable_sm90INS1_16FlashAttnFwdSm90INS1_25CollectiveMainloopFwdSm90ILi2EN4cute5tupleIJNS5_1CILi1EEES8_S8_EEENS6_IJNS7_ILi192EEENS7_ILi160EEENS7_ILi64EEEEEELi64ENS_12float_e4m3_tEfNS_4arch4Sm90ELb0ELb1ELb0ELb1ELb0ELb1ELb0ELb1ELb1ELb1ELb0ELb0EEENS1_21CollectiveEpilogueFwdINS6_IJSA_SC_SB_EEES9_NS_10bfloat16_tESG_Li384ELb1ELb1ELb0ELb1EEENS1_36VarlenDynamicPersistentTileSchedulerILi192ELi160ELi384ELi128ELb0ELb1ELb1ELb1ELb0ELb1EEEEEEEEEvNT_6ParamsE --------------------------
	.section	.text._ZN7cutlass13device_kernelIN5flash11enable_sm90INS1_16FlashAttnFwdSm90INS1_25CollectiveMainloopFwdSm90ILi2EN4cute5tupleIJNS5_1CILi1EEES8_S8_EEENS6_IJNS7_ILi192EEENS7_ILi160EEENS7_ILi64EEEEEELi64ENS_12float_e4m3_tEfNS_4arch4Sm90ELb0ELb1ELb0ELb1ELb0ELb1ELb0ELb1ELb1ELb1ELb0ELb0EEENS1_21CollectiveEpilogueFwdINS6_IJSA_SC_SB_EEES9_NS_10bfloat16_tESG_Li384ELb1ELb1ELb0ELb1EEENS1_36VarlenDynamicPersistentTileSchedulerILi192ELi160ELi384ELi128ELb0ELb1ELb1ELb1ELb0ELb1EEEEEEEEEvNT_6ParamsE,"ax",@progbits
	.align	128
.text._ZN7cutlass13device_kernelIN5flash11enable_sm90INS1_16FlashAttnFwdSm90INS1_25CollectiveMainloopFwdSm90ILi2EN4cute5tupleIJNS5_1CILi1EEES8_S8_EEENS6_IJNS7_ILi192EEENS7_ILi160EEENS7_ILi64EEEEEELi64ENS_12float_e4m3_tEfNS_4arch4Sm90ELb0ELb1ELb0ELb1ELb0ELb1ELb0ELb1ELb1ELb1ELb0ELb0EEENS1_21CollectiveEpilogueFwdINS6_IJSA_SC_SB_EEES9_NS_10bfloat16_tESG_Li384ELb1ELb1ELb0ELb1EEENS1_36VarlenDynamicPersistentTileSchedulerILi192ELi160ELi384ELi128ELb0ELb1ELb1ELb1ELb0ELb1EEEEEEEEEvNT_6ParamsE:
        .type           _ZN7cutlass13device_kernelIN5flash11enable_sm90INS1_16FlashAttnFwdSm90INS1_25CollectiveMainloopFwdSm90ILi2EN4cute5tupleIJNS5_1CILi1EEES8_S8_EEENS6_IJNS7_ILi192EEENS7_ILi160EEENS7_ILi64EEEEEELi64ENS_12float_e4m3_tEfNS_4arch4Sm90ELb0ELb1ELb0ELb1ELb0ELb1ELb0ELb1ELb1ELb1ELb0ELb0EEENS1_21CollectiveEpilogueFwdINS6_IJSA_SC_SB_EEES9_NS_10bfloat16_tESG_Li384ELb1ELb1ELb0ELb1EEENS1_36VarlenDynamicPersistentTileSchedulerILi192ELi160ELi384ELi128ELb0ELb1ELb1ELb1ELb0ELb1EEEEEEEEEvNT_6ParamsE,@function
        .size           _ZN7cutlass13device_kernelIN5flash11enable_sm90INS1_16FlashAttnFwdSm90INS1_25CollectiveMainloopFwdSm90ILi2EN4cute5tupleIJNS5_1CILi1EEES8_S8_EEENS6_IJNS7_ILi192EEENS7_ILi160EEENS7_ILi64EEEEEELi64ENS_12float_e4m3_tEfNS_4arch4Sm90ELb0ELb1ELb0ELb1ELb0ELb1ELb0ELb1ELb1ELb1ELb0ELb0EEENS1_21CollectiveEpilogueFwdINS6_IJSA_SC_SB_EEES9_NS_10bfloat16_tESG_Li384ELb1ELb1ELb0ELb1EEENS1_36VarlenDynamicPersistentTileSchedulerILi192ELi160ELi384ELi128ELb0ELb1ELb1ELb1ELb0ELb1EEEEEEEEEvNT_6ParamsE,(.L_x_12993 - _ZN7cutlass13device_kernelIN5flash11enable_sm90INS1_16FlashAttnFwdSm90INS1_25CollectiveMainloopFwdSm90ILi2EN4cute5tupleIJNS5_1CILi1EEES8_S8_EEENS6_IJNS7_ILi192EEENS7_ILi160EEENS7_ILi64EEEEEELi64ENS_12float_e4m3_tEfNS_4arch4Sm90ELb0ELb1ELb0ELb1ELb0ELb1ELb0ELb1ELb1ELb1ELb0ELb0EEENS1_21CollectiveEpilogueFwdINS6_IJSA_SC_SB_EEES9_NS_10bfloat16_tESG_Li384ELb1ELb1ELb0ELb1EEENS1_36VarlenDynamicPersistentTileSchedulerILi192ELi160ELi384ELi128ELb0ELb1ELb1ELb1ELb0ELb1EEEEEEEEEvNT_6ParamsE)
        .other          _ZN7cutlass13device_kernelIN5flash11enable_sm90INS1_16FlashAttnFwdSm90INS1_25CollectiveMainloopFwdSm90ILi2EN4cute5tupleIJNS5_1CILi1EEES8_S8_EEENS6_IJNS7_ILi192EEENS7_ILi160EEENS7_ILi64EEEEEELi64ENS_12float_e4m3_tEfNS_4arch4Sm90ELb0ELb1ELb0ELb1ELb0ELb1ELb0ELb1ELb1ELb1ELb0ELb0EEENS1_21CollectiveEpilogueFwdINS6_IJSA_SC_SB_EEES9_NS_10bfloat16_tESG_Li384ELb1ELb1ELb0ELb1EEENS1_36VarlenDynamicPersistentTileSchedulerILi192ELi160ELi384ELi128ELb0ELb1ELb1ELb1ELb0ELb1EEEEEEEEEvNT_6ParamsE,@"STO_CUDA_ENTRY STV_DEFAULT"
_ZN7cutlass13device_kernelIN5flash11enable_sm90INS1_16FlashAttnFwdSm90INS1_25CollectiveMainloopFwdSm90ILi2EN4cute5tupleIJNS5_1CILi1EEES8_S8_EEENS6_IJNS7_ILi192EEENS7_ILi160EEENS7_ILi64EEEEEELi64ENS_12float_e4m3_tEfNS_4arch4Sm90ELb0ELb1ELb0ELb1ELb0ELb1ELb0ELb1ELb1ELb1ELb0ELb0EEENS1_21CollectiveEpilogueFwdINS6_IJSA_SC_SB_EEES9_NS_10bfloat16_tESG_Li384ELb1ELb1ELb0ELb1EEENS1_36VarlenDynamicPersistentTileSchedulerILi192ELi160ELi384ELi128ELb0ELb1ELb1ELb1ELb0ELb1EEEEEEEEEvNT_6ParamsE:
        /* <DEDUP_REMOVED lines=23> */
.L_x_11837:
[----:B------:R-:W-:Y:S05]  /*0170*/  BSYNC B0 ;  /* 0x0000000000007941 */ /* 0x000fea0003800000 */
.L_x_11836:
[----:B------:R-:W-:Y:S01]  /*0180*/  VOTEU.ANY UP0, P0 ;  /* 0x00000000003f7886 */ /* 0x000fe20000000100 */
[----:B------:R-:W0:Y:S01]  /*0190*/  SHFL.IDX PT, R2, R0, RZ, 0x1f ;  /* 0x00001fff00027589 */ /* 0x000e2200000e0000 */
[----:B------:R-:W-:Y:S01]  /*01a0*/  UMOV UR4, 0x80 ;  /* 0x0000008000047882 */ /* 0x000fe20000000000 */
[----:B------:R-:W-:Y:S01]  /*01b0*/  UMOV UR7, 0x180 ;  /* 0x0000018000077882 */ /* 0x000fe20000000000 */
[----:B------:R-:W-:Y:S01]  /*01c0*/  VOTEU.ANY UP1, P0 ;  /* 0x00000000003f7886 */ /* 0x000fe20000020100 */
[----:B------:R-:W1:Y:S01]  /*01d0*/  @UP0 S2UR UR8, SR_CgaCtaId ;  /* 0x00000000000809c3 */ /* 0x000e620000008800 */
[----:B------:R-:W-:Y:S01]  /*01e0*/  @UP0 UMOV UR6, 0x400 ;  /* 0x0000040000060882 */ /* 0x000fe20000000000 */
[----:B------:R-:W-:-:S04]  /*01f0*/  @UP0 UIADD3 UR4, -UR4, 0x100000, URZ ;  /* 0x0010000004040890 */ /* 0x000fc8000fffe13f */
[----:B------:R-:W-:Y:S02]  /*0200*/  @UP0 USHF.L.U32 UR5, UR4, 0xb, URZ ;  /* 0x0000000b04050899 */ /* 0x000fe4000800063f */
[----:B------:R-:W-:Y:S01]  /*0210*/  @UP0 USHF.L.U32 UR4, UR4, 0x1, URZ ;  /* 0x0000000104040899 */ /* 0x000fe2000800063f */
[----:B0-----:R-:W-:Y:S02]  /*0220*/  ISETP.NE.AND P1, PT, R2, RZ, PT ;  /* 0x000000ff0200720c */ /* 0x001fe40003f25270 */
[----:B------:R-:W-:Y:S01]  /*0230*/  SHF.R.U32.HI R2, RZ, 0x7, R3 ;  /* 0x00000007ff027819 */ /* 0x000fe20000011603 */
[----:B-1----:R-:W-:Y:S02]  /*0240*/  @UP0 ULEA UR8, UR8, UR6, 0x18 ;  /* 0x0000000608080291 */ /* 0x002fe4000f8ec03f */
[----:B------:R-:W-:-:S04]  /*0250*/  @UP0 UIADD3 UR6, -UR7, 0x100000, URZ ;  /* 0x0010000007060890 */ /* 0x000fc8000fffe13f */
[----:B------:R-:W-:Y:S02]  /*0260*/  @UP0 USHF.L.U32 UR7, UR6, 0xb, URZ ;  /* 0x0000000b06070899 */ /* 0x000fe4000800063f */
[----:B------:R-:W-:Y:S01]  /*0270*/  @UP0 USHF.L.U32 UR6, UR6, 0x1, URZ ;  /* 0x0000000106060899 */ /* 0x000fe2000800063f */
[----:B------:R-:W-:Y:S01]  /*0280*/  VOTEU.ANY UP0, P0 ;  /* 0x00000000003f7886 */ /* 0x000fe20000000100 */
[----:B------:R-:W0:Y:S04]  /*0290*/  SHFL.IDX PT, R2, R2, RZ, 0x1f ;  /* 0x00001fff02027589 */ /* 0x000e2800000e0000 */
[----:B------:R-:W1:Y:S02]  /*02a0*/  FENCE.VIEW.ASYNC.S ;  /* 0x00000000000073c6 */ /* 0x000e640000000000 */
[----:B-1----:R1:W2:Y:S04]  /*02b0*/  @UP0 SYNCS.EXCH.64 URZ, [UR8+0x13200], UR4 ;  /* 0x01320004083f05b2 */ /* 0x0022a80008000100 */
[----:B------:R1:W3:Y:S01]  /*02c0*/  @UP1 SYNCS.EXCH.64 URZ, [UR8+0x13220], UR6 ;  /* 0x01322006083f15b2 */ /* 0x0002e20008000100 */
[----:B------:R-:W-:Y:S05]  /*02d0*/  @P1 BRA `(.L_x_11838) ;  /* 0x0000000000481947 */ /* 0x000fea0003800000 */
[----:B-1----:R-:W1:Y:S01]  /*02e0*/  S2UR UR5, SR_CgaCtaId ;  /* 0x00000000000579c3 */ /* 0x002e620000008800 */
[----:B------:R-:W-:Y:S01]  /*02f0*/  UMOV UR4, 0x400 ;  /* 0x0000040000047882 */ /* 0x000fe20000000000 */
[----:B------:R-:W-:Y:S01]  /*0300*/  UMOV UR6, 0x1 ;  /* 0x0000000100067882 */ /* 0x000fe20000000000 */
[----:B------:R-:W-:Y:S01]  /*0310*/  UMOV UR7, 0x3 ;  /* 0x0000000300077882 */ /* 0x000fe20000000000 */
[----:B------:R-:W-:Y:S01]  /*0320*/  ELECT P0, URZ, PT ;  /* 0x00000000003f782f */ /* 0x000fe20003800000 */
[----:B-1----:R-:W-:Y:S02]  /*0330*/  ULEA UR8, UR5, UR4, 0x18 ;  /* 0x0000000405087291 */ /* 0x002fe4000f8ec03f */
[----:B------:R-:W-:-:S04]  /*0340*/  UIADD3 UR4, -UR6, 0x100000, URZ ;  /* 0x0010000006047890 */ /* 0x000fc8000fffe13f */
[----:B------:R-:W-:Y:S02]  /*0350*/  USHF.L.U32 UR5, UR4, 0xb, URZ ;  /* 0x0000000b04057899 */ /* 0x000fe4000800063f */
[----:B------:R-:W-:Y:S02]  /*0360*/  USHF.L.U32 UR4, UR4, 0x1, URZ ;  /* 0x0000000104047899 */ /* 0x000fe4000800063f */
[----:B------:R-:W-:-:S04]  /*0370*/  UIADD3 UR6, -UR7, 0x100000, URZ ;  /* 0x0010000007067890 */ /* 0x000fc8000fffe13f */
[----:B------:R-:W-:Y:S02]  /*0380*/  USHF.L.U32 UR7, UR6, 0xb, URZ ;  /* 0x0000000b06077899 */ /* 0x000fe4000800063f */
[----:B------:R-:W-:Y:S01]  /*0390*/  USHF.L.U32 UR6, UR6, 0x1, URZ ;  /* 0x0000000106067899 */ /* 0x000fe2000800063f */
[----:B------:R-:W1:Y:S03]  /*03a0*/  FENCE.VIEW.ASYNC.S ;  /* 0x00000000000073c6 */ /* 0x000e660000000000 */
[----:B-1----:R4:W1:Y:S08]  /*03b0*/  SYNCS.EXCH.64 URZ, [UR8+0x13230], UR4 ;  /* 0x01323004083f75b2 */ /* 0x0028700008000100 */
[----:B------:R4:W0:Y:S01]  /*03c0*/  SYNCS.EXCH.64 URZ, [UR8+0x13240], UR6 ;  /* 0x01324006083f75b2 */ /* 0x0008220008000100 */
[----:B------:R4:W0:Y:S01]  /*03d0*/  SYNCS.EXCH.64 URZ, [UR8+0x13238], UR4 ;  /* 0x01323804083f75b2 */ /* 0x0008220008000100 */
[----:B------:R4:W0:Y:S02]  /*03e0*/  SYNCS.EXCH.64 URZ, [UR8+0x13248], UR6 ;  /* 0x01324806083f75b2 */ /* 0x0008240008000100 */
[----:B----4-:R-:W-:Y:S01]  /*03f0*/  NOP ;  /* 0x0000000000007918 */ /* 0x010fe20000000000 */
.L_x_11838:
[----:B------:R-:W4:Y:S01]  /*0400*/  SHFL.IDX PT, R3, R0, RZ, 0x1f ;  /* 0x00001fff00037589 */ /* 0x000f2200000e0000 */
[----:B------:R-:W-:Y:S01]  /*0410*/  NOP ;  /* 0x0000000000007918 */ /* 0x000fe20000000000 */
[----:B----4-:R-:W-:-:S13]  /*0420*/  ISETP.NE.AND P0, PT, R3, RZ, PT ;  /* 0x000000ff0300720c */ /* 0x010fda0003f05270 */
        /* <DEDUP_REMOVED lines=19> */
.L_x_11839:
[----:B------:R-:W4:Y:S01]  /*0560*/  SHFL.IDX PT, R3, R0, RZ, 0x1f ;  /* 0x00001fff00037589 */ /* 0x000f2200000e0000 */
[----:B------:R-:W-:Y:S01]  /*0570*/  NOP ;  /* 0x0000000000007918 */ /* 0x000fe20000000000 */
[----:B----4-:R-:W-:-:S13]  /*0580*/  ISETP.NE.AND P0, PT, R3, RZ, PT ;  /* 0x000000ff0300720c */ /* 0x010fda0003f05270 */
[----:B------:R-:W-:Y:S05]  /*0590*/  @P0 BRA `(.L_x_11840) ;  /* 0x0000000000380947 */ /* 0x000fea0003800000 */
[----:B-1----:R-:W1:Y:S01]  /*05a0*/  S2UR UR5, SR_CgaCtaId ;  /* 0x00000000000579c3 */ /* 0x002e620000008800 */
[----:B------:R-:W-:Y:S01]  /*05b0*/  UMOV UR4, 0x400 ;  /* 0x0000040000047882 */ /* 0x000fe20000000000 */
[----:B------:R-:W-:Y:S01]  /*05c0*/  UMOV UR7, 0x1 ;  /* 0x0000000100077882 */ /* 0x000fe20000000000 */
[----:B------:R-:W-:Y:S01]  /*05d0*/  ELECT P0, URZ, PT ;  /* 0x00000000003f782f */ /* 0x000fe20003800000 */
[----:B-1----:R-:W-:Y:S02]  /*05e0*/  ULEA UR6, UR5, UR4, 0x18 ;  /* 0x0000000405067291 */ /* 0x002fe4000f8ec03f */
[----:B------:R-:W-:-:S04]  /*05f0*/  UIADD3 UR4, -UR7, 0x100000, URZ ;  /* 0x0010000007047890 */ /* 0x000fc8000fffe13f */
[----:B------:R-:W-:Y:S02]  /*0600*/  USHF.L.U32 UR5, UR4, 0xb, URZ ;  /* 0x0000000b04057899 */ /* 0x000fe4000800063f */
[----:B------:R-:W-:Y:S01]  /*0610*/  USHF.L.U32 UR4, UR4, 0x1, URZ ;  /* 0x0000000104047899 */ /* 0x000fe2000800063f */
[----:B------:R-:W1:Y:S11]  /*0620*/  FENCE.VIEW.ASYNC.S ;  /* 0x00000000000073c6 */ /* 0x000e760000000000 */
[----:B-1----:R4:W1:Y:S01]  /*0630*/  SYNCS.EXCH.64 URZ, [UR6+0x13270], UR4 ;  /* 0x01327004063f75b2 */ /* 0x0028620008000100 */
[----:B------:R4:W0:Y:S01]  /*0640*/  SYNCS.EXCH.64 URZ, [UR6+0x13280], UR4 ;  /* 0x01328004063f75b2 */ /* 0x0008220008000100 */
[----:B------:R4:W0:Y:S01]  /*0650*/  SYNCS.EXCH.64 URZ, [UR6+0x13278], UR4 ;  /* 0x01327804063f75b2 */ /* 0x0008220008000100 */
[----:B------:R4:W0:Y:S02]  /*0660*/  SYNCS.EXCH.64 URZ, [UR6+0x13288], UR4 ;  /* 0x01328804063f75b2 */ /* 0x0008240008000100 */
[----:B----4-:R-:W-:Y:S01]  /*0670*/  NOP ;  /* 0x0000000000007918 */ /* 0x010fe20000000000 */
.L_x_11840:
        /* <DEDUP_REMOVED lines=22> */
.L_x_11841:
        /* <DEDUP_REMOVED lines=22> */
.L_x_11842:
[----:B0-----:R-:W-:Y:S01]  /*0940*/  ISETP.NE.AND P0, PT, R2, RZ, PT ;  /* 0x000000ff0200720c */ /* 0x001fe20003f05270 */
[----:B------:R-:W-:Y:S01]  /*0950*/  IMAD.MOV.U32 R2, RZ, RZ, 0x1 ;  /* 0x00000001ff027424 */ /* 0x000fe200078e00ff */
[----:B------:R-:W-:Y:S01]  /*0960*/  NOP ;  /* 0x0000000000007918 */ /* 0x000fe20000000000 */
[----:B------:R-:W-:Y:S01]  /*0970*/  ULDC.64 UR40, c[0x0][0x208] ;  /* 0x0000820000287ab9 */ /* 0x000fe20000000a00 */
[----:B------:R-:W-:Y:S02]  /*0980*/  BSSY B8, `(.L_x_11843) ;  /* 0x0001fc0000087945 */ /* 0x000fe40003800000 */
[----:B------:R-:W-:-:S05]  /*0990*/  SEL R2, R2, 0x2, !P0 ;  /* 0x0000000202027807 */ /* 0x000fca0004000000 */
[----:B------:R0:W-:Y:S01]  /*09a0*/  STL [R1+0x38], R2 ;  /* 0x0000380201007387 */ /* 0x0001e20000100800 */
[----:B-123--:R-:W-:Y:S06]  /*09b0*/  BAR.SYNC.DEFER_BLOCKING 0x0 ;  /* 0x0000000000007b1d */ /* 0x00efec0000010000 */
[----:B------:R-:W-:Y:S05]  /*09c0*/  @!P0 BRA `(.L_x_11844) ;  /* 0x0000019000f88947 */ /* 0x000fea0003800000 */
.L_x_11845:
[----:B------:R-:W-:-:S08]  /*09d0*/  NOP ;  /* 0x0000000000007918 */ /* 0x000fd00000000000 */
[----:B------:R-:W1:Y:S02]  /*09e0*/  USETMAXREG.TRY_ALLOC.CTAPOOL UP0, 0xa0 ;  /* 0x000000a0000079c8 */ /* 0x000e640008000600 */
[----:B-1----:R-:W-:-:S13]  /*09f0*/  PLOP3.LUT P0, PT, PT, PT, UP0, 0x80, 0x0 ;  /* 0x000000000000781c */ /* 0x002fda0003f0f008 */
[----:B------:R-:W-:Y:S05]  /*0a00*/  @!P0 BRA `(.L_x_11845) ;  /* 0xfffffffc00f08947 */ /* 0x000fea000383ffff */
[----:B------:R-:W1:Y:S08]  /*0a10*/  S2UR UR4, SR_CgaCtaId ;  /* 0x00000000000479c3 */ /* 0x000e700000008800 */
[----:B------:R-:W-:Y:S06]  /*0a20*/  BAR.ARV 0x8, 0x200 ;  /* 0x0208000000007b1d */ /* 0x000fec0000002000 */
[----:B------:R-:W-:-:S02]  /*0a30*/  MOV R17, 0x400 ;  /* 0x0000040000117802 */ /* 0x000fc40000000f00 */
[----:B------:R-:W-:Y:S01]  /*0a40*/  BAR.SYNC.DEFER_BLOCKING 0x5, 0x200 ;  /* 0x0148000000007b1d */ /* 0x000fe20000010000 */
[----:B-1----:R-:W-:-:S05]  /*0a50*/  IMAD.U32 R0, RZ, RZ, UR4 ;  /* 0x00000004ff007e24 */ /* 0x002fca000f8e00ff */
[----:B------:R-:W-:Y:S01]  /*0a60*/  ULDC UR4, c[0x0][0xc3c] ;  /* 0x00030f0000047ab9 */ /* 0x000fe20000000800 */
[----:B------:R-:W-:Y:S01]  /*0a70*/  LEA R17, R0, R17, 0x18 ;  /* 0x0000001100117211 */ /* 0x000fe200078ec0ff */
[----:B------:R-:W-:Y:S04]  /*0a80*/  STL [R1+0x34], R0 ;  /* 0x0000340001007387 */ /* 0x000fe80000100800 */
[----:B------:R-:W1:Y:S01]  /*0a90*/  LDS.128 R12, [R17+0x132d0] ;  /* 0x0132d000110c7984 */ /* 0x000e620000000c00 */
[----:B------:R-:W-:Y:S06]  /*0aa0*/  BAR.ARV 0x4, 0x200 ;  /* 0x0108000000007b1d */ /* 0x000fec0000002000 */
[----:B-1----:R-:W-:-:S13]  /*0ab0*/  ISETP.GE.AND P0, PT, R15, UR4, PT ;  /* 0x000000040f007c0c */ /* 0x002fda000bf06270 */
[----:B------:R-:W-:Y:S05]  /*0ac0*/  @P0 BRA `(.L_x_11846) ;  /* 0x000001f800ac0947 */ /* 0x000fea0003800000 */
[----:B------:R-:W2:Y:S01]  /*0ad0*/  LDL.LU R18, [R1+0x38] ;  /* 0x0000380001127983 */ /* 0x000ea20000300800 */
[----:B------:R-:W1:Y:S02]  /*0ae0*/  S2R R0, SR_TID.X ;  /* 0x0000000000007919 */ /* 0x000e640000002100 */
[----:B-1----:R-:W-:-:S05]  /*0af0*/  VIADD R0, R0, 0xffffff80 ;  /* 0xffffff8000007836 */ /* 0x002fca0000000000 */
[----:B------:R-:W-:-:S04]  /*0b00*/  SHF.R.S32.HI R3, RZ, 0x1f, R0 ;  /* 0x0000001fff037819 */ /* 0x000fc80000011400 */
[CC--:B0-----:R-:W-:Y:S02]  /*0b10*/  LEA.HI R2, R3.reuse, R0.reuse, RZ, 0x7 ;  /* 0x0000000003027211 */ /* 0x0c1fe400078f38ff */
[-C--:B------:R-:W-:Y:S02]  /*0b20*/  LEA.HI R4, R0, R0.reuse, RZ, 0x1 ;  /* 0x0000000000047211 */ /* 0x080fe400078f08ff */
[----:B------:R-:W-:Y:S02]  /*0b30*/  LOP3.LUT R9, R2, 0xffffff80, RZ, 0xc0, !PT ;  /* 0xffffff8002097812 */ /* 0x000fe400078ec0ff */
[----:B------:R-:W-:Y:S02]  /*0b40*/  LEA.HI R6, R3, R0, RZ, 0x2 ;  /* 0x0000000003067211 */ /* 0x000fe400078f10ff */
[----:B------:R-:W-:Y:S01]  /*0b50*/  LOP3.LUT R5, R4, 0xfffffffe, RZ, 0xc0, !PT ;  /* 0xfffffffe04057812 */ /* 0x000fe200078ec0ff */
[----:B------:R-:W-:Y:S01]  /*0b60*/  IMAD.IADD R9, R0, 0x1, -R9 ;  /* 0x0000000100097824 */ /* 0x000fe200078e0a09 */
[----:B------:R-:W-:-:S02]  /*0b70*/  LOP3.LUT R11, R6, 0xfffffffc, RZ, 0xc0, !PT ;  /* 0xfffffffc060b7812 */ /* 0x000fc400078ec0ff */
[----:B------:R-:W-:Y:S01]  /*0b80*/  LEA.HI R7, R3, R0, RZ, 0x4 ;  /* 0x0000000003077211 */ /* 0x000fe200078f20ff */
[C---:B------:R-:W-:Y:S01]  /*0b90*/  IMAD.IADD R5, R0.reuse, 0x1, -R5 ;  /* 0x0000000100057824 */ /* 0x040fe200078e0a05 */
[----:B------:R-:W-:Y:S01]  /*0ba0*/  SHF.R.S32.HI R8, RZ, 0x1f, R9 ;  /* 0x0000001fff087819 */ /* 0x000fe20000011409 */
[----:B------:R-:W-:Y:S01]  /*0bb0*/  IMAD.IADD R16, R0, 0x1, -R11 ;  /* 0x0000000100107824 */ /* 0x000fe200078e0a0b */
[--C-:B------:R-:W-:Y:S02]  /*0bc0*/  SHF.R.S32.HI R0, RZ, 0x2, R6.reuse ;  /* 0x00000002ff007819 */ /* 0x100fe40000011406 */
[----:B------:R-:W-:Y:S02]  /*0bd0*/  SHF.R.S32.HI R3, RZ, 0x1f, R6 ;  /* 0x0000001fff037819 */ /* 0x000fe40000011406 */
[----:B------:R-:W-:Y:S02]  /*0be0*/  LEA.HI R10, R8, R9, RZ, 0x2 ;  /* 0x00000009080a7211 */ /* 0x000fe400078f10ff */
[----:B------:R-:W-:-:S02]  /*0bf0*/  SHF.R.S32.HI R20, RZ, 0x1, R4 ;  /* 0x00000001ff147819 */ /* 0x000fc40000011404 */
[----:B------:R-:W-:Y:S02]  /*0c00*/  LEA.HI R3, R3, R0, RZ, 0x2 ;  /* 0x0000000003037211 */ /* 0x000fe400078f10ff */
[--C-:B------:R-:W-:Y:S02]  /*0c10*/  SHF.R.S32.HI R12, RZ, 0x2, R10.reuse ;  /* 0x00000002ff0c7819 */ /* 0x100fe4000001140a */
[----:B------:R-:W-:Y:S02]  /*0c20*/  SHF.R.S32.HI R19, RZ, 0x1f, R10 ;  /* 0x0000001fff137819 */ /* 0x000fe4000001140a */
[----:B------:R-:W-:Y:S02]  /*0c30*/  SHF.R.S32.HI R2, RZ, 0x7, R2 ;  /* 0x00000007ff027819 */ /* 0x000fe40000011402 */
[----:B------:R-:W-:Y:S02]  /*0c40*/  LEA.HI R4, R4, R20, RZ, 0x1 ;  /* 0x0000001404047211 */ /* 0x000fe400078f08ff */
[----:B------:R-:W-:-:S02]  /*0c50*/  LOP3.LUT R3, R3, 0xfffffffc, RZ, 0xc0, !PT ;  /* 0xfffffffc03037812 */ /* 0x000fc400078ec0ff */
[----:B------:R-:W-:Y:S01]  /*0c60*/  LEA.HI R19, R19, R12, RZ, 0x3 ;  /* 0x0000000c13137211 */ /* 0x000fe200078f18ff */
[----:B------:R-:W-:Y:S01]  /*0c70*/  IMAD.HI R6, R2, 0x55555556, RZ ;  /* 0x5555555602067827 */ /* 0x000fe200078e02ff */
[----:B------:R-:W-:Y:S02]  /*0c80*/  LOP3.LUT R4, R4, 0x3fffffe, RZ, 0xc0, !PT ;  /* 0x03fffffe04047812 */ /* 0x000fe400078ec0ff */
[----:B------:R-:W-:Y:S01]  /*0c90*/  LOP3.LUT R19, R19, 0xfffffff8, RZ, 0xc0, !PT ;  /* 0xfffffff813137812 */ /* 0x000fe200078ec0ff */
[----:B------:R-:W-:Y:S01]  /*0ca0*/  IMAD.IADD R3, R0, 0x1, -R3 ;  /* 0x0000000100037824 */ /* 0x000fe200078e0a03 */
[----:B------:R-:W-:Y:S01]  /*0cb0*/  LEA.HI R8, R8, R9, RZ, 0x5 ;  /* 0x0000000908087211 */ /* 0x000fe200078f28ff */
[----:B------:R-:W-:Y:S01]  /*0cc0*/  IMAD.IADD R4, R20, 0x1, -R4 ;  /* 0x0000000114047824 */ /* 0x000fe200078e0a04 */
[----:B------:R-:W-:Y:S01]  /*0cd0*/  SHF.R.S32.HI R7, RZ, 0x4, R7 ;  /* 0x00000004ff077819 */ /* 0x000fe20000011407 */
[----:B------:R-:W-:Y:S01]  /*0ce0*/  IMAD.SHL.U32 R3, R3, 0x80, RZ ;  /* 0x0000008003037824 */ /* 0x000fe200078e00ff */
[----:B------:R-:W-:Y:S01]  /*0cf0*/  LEA.HI R11, R6, R6, RZ, 0x1 ;  /* 0x00000006060b7211 */ /* 0x000fe200078f08ff */
[----:B------:R-:W-:Y:S01]  /*0d00*/  IMAD.IADD R19, R12, 0x1, -R19 ;  /* 0x000000010c137824 */ /* 0x000fe200078e0a13 */
[----:B------:R-:W-:-:S02]  /*0d10*/  LEA.HI R0, R16, R16, RZ, 0x1 ;  /* 0x0000001010007211 */ /* 0x000fc400078f08ff */
[----:B------:R-:W-:Y:S01]  /*0d20*/  SHF.R.S32.HI R8, RZ, 0x5, R8 ;  /* 0x00000005ff087819 */ /* 0x000fe20000011408 */
[----:B------:R-:W-:Y:S01]  /*0d30*/  IMAD R4, R7, 0x8, R4 ;  /* 0x0000000807047824 */ /* 0x000fe200078e0204 */
[----:B------:R-:W-:Y:S01]  /*0d40*/  LOP3.LUT R7, R0, 0x1ffffffe, RZ, 0xc0, !PT ;  /* 0x1ffffffe00077812 */ /* 0x000fe200078ec0ff */
[----:B------:R-:W-:Y:S01]  /*0d50*/  IMAD.SHL.U32 R156, R5, 0x10, RZ ;  /* 0x00000010059c7824 */ /* 0x000fe200078e00ff */
[----:B------:R-:W-:Y:S01]  /*0d60*/  LOP3.LUT R6, R3, 0x180, RZ, 0xc0, !PT ;  /* 0x0000018003067812 */ /* 0x000fe200078ec0ff */
[----:B------:R-:W-:Y:S01]  /*0d70*/  IMAD R11, R11, -0x3, R2 ;  /* 0xfffffffd0b0b7824 */ /* 0x000fe200078e0202 */
[----:B------:R-:W-:Y:S01]  /*0d80*/  LOP3.LUT R10, R10, 0x7ffffffc, RZ, 0xc0, !PT ;  /* 0x7ffffffc0a0a7812 */ /* 0x000fe200078ec0ff */
[----:B------:R-:W-:Y:S01]  /*0d90*/  IMAD R8, R8, 0x10, R19 ;  /* 0x0000001008087824 */ /* 0x000fe200078e0213 */
[----:B------:R-:W-:Y:S01]  /*0da0*/  LOP3.LUT R0, R6, 0x10, R156, 0xf8, !PT ;  /* 0x0000001006007812 */ /* 0x000fe200078ef89c */
[----:B------:R-:W-:Y:S01]  /*0db0*/  IMAD.IADD R7, R16, 0x1, -R7 ;  /* 0x0000000110077824 */ /* 0x000fe200078e0a07 */
[----:B------:R-:W-:Y:S01]  /*0dc0*/  SHF.R.U32.HI R3, RZ, 0x3, R6 ;  /* 0x00000003ff037819 */ /* 0x000fe20000011606 */
[----:B------:R-:W-:Y:S01]  /*0dd0*/  IMAD R8, R11, 0x40, R8 ;  /* 0x000000400b087824 */ /* 0x000fe200078e0208 */
[----:B------:R-:W-:Y:S01]  /*0de0*/  LOP3.LUT R2, R6, 0x30, R156, 0xf8, !PT ;  /* 0x0000003006027812 */ /* 0x000fe200078ef89c */
[----:B------:R0:W-:Y:S01]  /*0df0*/  STL [R1+0x48], R6 ;  /* 0x0000480601007387 */ /* 0x0001e20000100800 */
[----:B------:R-:W-:-:S02]  /*0e00*/  LOP3.LUT R0, R0, R3, RZ, 0x3c, !PT ;  /* 0x0000000300007212 */ /* 0x000fc400078e3cff */
[----:B------:R-:W-:Y:S01]  /*0e10*/  LOP3.LUT R2, R2, R3, RZ, 0x3c, !PT ;  /* 0x0000000302027212 */ /* 0x000fe200078e3cff */
[----:B------:R-:W-:Y:S02]  /*0e20*/  IMAD R3, R7, 0x8, R8 ;  /* 0x0000000807037824 */ /* 0x000fe400078e0208 */
[----:B0-----:R-:W-:-:S05]  /*0e30*/  IMAD.IADD R6, R9, 0x1, -R10 ;  /* 0x0000000109067824 */ /* 0x001fca00078e0a0a */
[----:B------:R0:W-:Y:S04]  /*0e40*/  STL [R1+0x3c], R6 ;  /* 0x00003c0601007387 */ /* 0x0001e80000100800 */
[----:B------:R-:W-:Y:S04]  /*0e50*/  STL [R1+0x24], R13 ;  /* 0x0000240d01007387 */ /* 0x000fe80000100800 */
[----:B------:R2:W-:Y:S04]  /*0e60*/  STL [R1+0x40], R3 ;  /* 0x0000400301007387 */ /* 0x0005e80000100800 */
[----:B------:R-:W-:Y:S04]  /*0e70*/  STL [R1+0x28], R14 ;  /* 0x0000280e01007387 */ /* 0x000fe80000100800 */
[----:B------:R-:W-:Y:S04]  /*0e80*/  STL [R1+0x2c], R15 ;  /* 0x00002c0f01007387 */ /* 0x000fe80000100800 */
[----:B------:R-:W-:Y:S01]  /*0e90*/  STL [R1+0x58], RZ ;  /* 0x000058ff01007387 */ /* 0x000fe20000100800 */
[----:B0-----:R-:W-:-:S02]  /*0ea0*/  IMAD.SHL.U32 R6, R5, 0x8, RZ ;  /* 0x0000000805067824 */ /* 0x001fc400078e00ff */
[----:B------:R-:W-:Y:S01]  /*0eb0*/  IMAD.MOV.U32 R23, RZ, RZ, RZ ;  /* 0x000000ffff177224 */ /* 0x000fe200078e00ff */
[----:B--2---:R-:W-:-:S05]  /*0ec0*/  LOP3.LUT R3, R18, 0x1, RZ, 0xfc, !PT ;  /* 0x0000000112037812 */ /* 0x004fca00078efcff */
[----:B------:R0:W-:Y:S02]  /*0ed0*/  STL [R1+0x14], R3 ;  /* 0x0000140301007387 */ /* 0x0001e40000100800 */
[----:B0-----:R-:W-:Y:S02]  /*0ee0*/  IMAD.SHL.U32 R3, R4, 0x40, RZ ;  /* 0x0000004004037824 */ /* 0x001fe400078e00ff */
[----:B------:R0:W-:Y:S02]  /*0ef0*/  STL [R1+0x1c], RZ ;  /* 0x00001cff01007387 */ /* 0x0001e40000100800 */
[----:B------:R-:W-:Y:S01]  /*0f00*/  IMAD.IADD R4, R3, 0x1, R0 ;  /* 0x0000000103047824 */ /* 0x000fe200078e0200 */
[----:B------:R-:W-:Y:S01]  /*0f10*/  IADD3 R0, R17, R3, R2 ;  /* 0x0000000311007210 */ /* 0x000fe20007ffe002 */
[----:B------:R0:W-:Y:S04]  /*0f20*/  STL [R1+0x4c], R3 ;  /* 0x00004c0301007387 */ /* 0x0001e80000100800 */
[----:B------:R0:W-:Y:S04]  /*0f30*/  STL [R1+0x8], R6 ;  /* 0x0000080601007387 */ /* 0x0001e80000100800 */
[----:B------:R0:W-:Y:S04]  /*0f40*/  STL [R1+0x5c], R0 ;  /* 0x00005c0001007387 */ /* 0x0001e80000100800 */
[----:B------:R0:W-:Y:S01]  /*0f50*/  STL [R1+0x38], R4 ;  /* 0x0000380401007387 */ /* 0x0001e20000100800 */
[----:B------:R-:W-:-:S07]  /*0f60*/  CS2R R18, SRZ ;  /* 0x0000000000127805 */ /* 0x000fce000001ff00 */
.L_x_12021:
[----:B0-2--5:R-:W2:Y:S01]  /*0f70*/  LDL R27, [R1+0x2c] ;  /* 0x00002c00011b7983 */ /* 0x025ea20000100800 */
[----:B------:R-:W-:Y:S01]  /*0f80*/  ULDC.64 UR4, c[0x0][0xa28] ;  /* 0x00028a0000047ab9 */ /* 0x000fe20000000a00 */
[----:B0--3--:R-:W2:Y:S01]  /*0f90*/  LDC.64 R4, c[0x0][0xa08] ;  /* 0x00028200ff047b82 */ /* 0x009ea20000000a00 */
[----:B------:R-:W-:Y:S01]  /*0fa0*/  ISETP.NE.U32.AND P0, PT, RZ, UR4, PT ;  /* 0x00000004ff007c0c */ /* 0x000fe2000bf05070 */
[----:B------:R-:W3:Y:S01]  /*0fb0*/  LDL R26, [R1+0x28] ;  /* 0x00002800011a7983 */ /* 0x000ee20000100800 */
        /* <DEDUP_REMOVED lines=16> */
[----:B-1----:R-:W-:-:S06]  /*10c0*/  @P1 IMAD.WIDE R4, R27, 0x4, R6 ;  /* 0x000000041b041825 */ /* 0x002fcc00078e0206 */
[----:B------:R1:W5:Y:S01]  /*10d0*/  @P3 LDG.E R24, desc[UR40][R8.64] ;  /* 0x0000002808183981 */ /* 0x000362000c1e1900 */
[----:B0-----:R-:W-:-:S03]  /*10e0*/  @P0 IMAD.WIDE R2, R27, 0x4, R2 ;  /* 0x000000041b020825 */ /* 0x001fc600078e0202 */
[----:B------:R-:W2:Y:S04]  /*10f0*/  @P1 LDG.E R10, desc[UR40][R4.64] ;  /* 0x00000028040a1981 */ /* 0x000ea8000c1e1900 */
[----:B------:R1:W5:Y:S01]  /*1100*/  @P0 LDG.E R0, desc[UR40][R2.64] ;  /* 0x0000002802000981 */ /* 0x000362000c1e1900 */
[----:B------:R-:W-:-:S03]  /*1110*/  UISETP.NE.U32.AND UP0, UPT, UR4, URZ, UPT ;  /* 0x0000003f0400728c */ /* 0x000fc6000bf05070 */
[----:B------:R-:W-:Y:S01]  /*1120*/  ULDC UR4, c[0x0][0x424] ;  /* 0x0001090000047ab9 */ /* 0x000fe20000000800 */
[----:B------:R-:W-:Y:S01]  /*1130*/  UISETP.NE.AND.EX UP0, UPT, UR5, URZ, UPT, UP0 ;  /* 0x0000003f0500728c */ /* 0x000fe2000bf05300 */
[----:B------:R-:W-:Y:S02]  /*1140*/  ISETP.NE.U32.AND P2, PT, RZ, UR6, PT ;  /* 0x00000006ff007c0c */ /* 0x000fe4000bf45070 */
[----:B------:R-:W-:Y:S01]  /*1150*/  ULDC UR5, c[0x0][0x2f0] ;  /* 0x0000bc0000057ab9 */ /* 0x000fe20000000800 */
[----:B------:R-:W-:Y:S01]  /*1160*/  USEL UR4, UR4, 0x1, UP0 ;  /* 0x0000000104047887 */ /* 0x000fe20008000000 */
[----:B------:R-:W-:-:S03]  /*1170*/  ISETP.NE.AND.EX P2, PT, RZ, UR7, PT, P2 ;  /* 0x00000007ff007c0c */ /* 0x000fc6000bf45320 */
[----:B------:R-:W-:-:S03]  /*1180*/  UIMAD UR4, UR4, UR5, URZ ;  /* 0x00000005040472a4 */ /* 0x000fc6000f8e023f */
[----:B------:R-:W-:Y:S01]  /*1190*/  ULDC UR5, c[0x0][0x348] ;  /* 0x0000d20000057ab9 */ /* 0x000fe20000000800 */
[----:B--2---:R1:W-:Y:S04]  /*11a0*/  STL [R1+0x4], R10 ;  /* 0x0000040a01007387 */ /* 0x0043e80000100800 */
[----:B---3--:R1:W-:Y:S04]  /*11b0*/  STL [R1+0x50], R26 ;  /* 0x0000501a01007387 */ /* 0x0083e80000100800 */
[----:B------:R1:W-:Y:S01]  /*11c0*/  STL [R1+0x54], R27 ;  /* 0x0000541b01007387 */ /* 0x0003e20000100800 */
[----:B------:R-:W-:Y:S01]  /*11d0*/  IMAD.MOV.U32 R13, RZ, RZ, R10 ;  /* 0x000000ffff0d7224 */ /* 0x000fe200078e000a */
[----:B------:R-:W-:Y:S06]  /*11e0*/  @P1 BRA `(.L_x_11847) ;  /* 0x0000000000281947 */ /* 0x000fec0003800000 */
        /* <DEDUP_REMOVED lines=10> */
.L_x_11847:
[----:B------:R-:W-:Y:S02]  /*1290*/  IMAD.U32 R48, RZ, RZ, UR5 ;  /* 0x00000005ff307e24 */ /* 0x000fe4000f8e00ff */
[----:B------:R-:W-:Y:S01]  /*12a0*/  IMAD.U32 R25, RZ, RZ, UR4 ;  /* 0x00000004ff197e24 */ /* 0x000fe2000f8e00ff */
[----:B------:R-:W-:Y:S06]  /*12b0*/  @!P2 BRA `(.L_x_11848) ;  /* 0x000000000010a947 */ /* 0x000fec0003800000 */
[----:B-1----:R-:W1:Y:S02]  /*12c0*/  LDC.64 R2, c[0x0][0xa20] ;  /* 0x00028800ff027b82 */ /* 0x002e640000000a00 */
[----:B-1----:R-:W-:-:S05]  /*12d0*/  IMAD.WIDE R2, R27, 0x4, R2 ;  /* 0x000000041b027825 */ /* 0x002fca00078e0202 */
[----:B------:R2:W5:Y:S01]  /*12e0*/  LDG.E R25, desc[UR40][R2.64] ;  /* 0x0000002802197981 */ /* 0x000562000c1e1900 */
[----:B------:R-:W-:Y:S05]  /*12f0*/  BRA `(.L_x_11849) ;  /* 0x0000000000107947 */ /* 0x000fea0003800000 */
.L_x_11848:
[----:B------:R-:W-:Y:S05]  /*1300*/  @!P3 BRA `(.L_x_11849) ;  /* 0x00000000000cb947 */ /* 0x000fea0003800000 */
[----:B-1----:R-:W2:Y:S04]  /*1310*/  LDG.E R2, desc[UR40][R8.64] ;  /* 0x0000002808027981 */ /* 0x002ea8000c1e1900 */
[----:B------:R-:W2:Y:S02]  /*1320*/  LDG.E R25, desc[UR40][R8.64+0x4] ;  /* 0x0000042808197981 */ /* 0x000ea4000c1e1900 */
[----:B--2---:R-:W-:-:S07]  /*1330*/  IMAD.IADD R25, R25, 0x1, -R2 ;  /* 0x0000000119197824 */ /* 0x004fce00078e0a02 */
.L_x_11849:
[----:B------:R-:W-:Y:S01]  /*1340*/  ULDC.64 UR4, c[0x0][0xa10] ;  /* 0x0002840000047ab9 */ /* 0x000fe20000000a00 */
[----:B------:R-:W3:Y:S01]  /*1350*/  LDL R12, [R1+0x24] ;  /* 0x00002400010c7983 */ /* 0x000ee20000100800 */
[----:B------:R-:W-:Y:S01]  /*1360*/  ISETP.NE.U32.AND P0, PT, RZ, UR4, PT ;  /* 0x00000004ff007c0c */ /* 0x000fe2000bf05070 */
[----:B-1----:R-:W1:Y:S03]  /*1370*/  LDC R8, c[0x0][0x448] ;  /* 0x00011200ff087b82 */ /* 0x002e660000000800 */
[----:B------:R-:W-:Y:S01]  /*1380*/  ISETP.NE.AND.EX P0, PT, RZ, UR5, PT, P0 ;  /* 0x00000005ff007c0c */ /* 0x000fe2000bf05300 */
[----:B------:R-:W-:Y:S02]  /*1390*/  ULDC.64 UR4, c[0x0][0xa30] ;  /* 0x00028c0000047ab9 */ /* 0x000fe40000000a00 */
[----:B------:R-:W-:Y:S01]  /*13a0*/  ISETP.NE.U32.AND P1, PT, RZ, UR4, PT ;  /* 0x00000004ff007c0c */ /* 0x000fe2000bf25070 */
[----:B-----5:R-:W-:Y:S01]  /*13b0*/  IMAD.MOV.U32 R45, RZ, RZ, R25 ;  /* 0x000000ffff2d7224 */ /* 0x020fe200078e0019 */
[----:B------:R-:W4:Y:S02]  /*13c0*/  LDC.64 R10, c[0x0][0x9e0] ;  /* 0x00027800ff0a7b82 */ /* 0x000f240000000a00 */
[----:B------:R-:W-:-:S06]  /*13d0*/  ISETP.NE.AND.EX P1, PT, RZ, UR5, PT, P1 ;  /* 0x00000005ff007c0c */ /* 0x000fcc000bf25310 */
[----:B--2---:R-:W2:Y:S08]  /*13e0*/  @P0 LDC.64 R2, c[0x0][0xa10] ;  /* 0x00028400ff020b82 */ /* 0x004eb00000000a00 */
[----:B------:R-:W0:Y:S01]  /*13f0*/  @P1 LDC.64 R4, c[0x0][0xa30] ;  /* 0x00028c00ff041b82 */ /* 0x000e220000000a00 */
[----:B--2---:R-:W-:-:S05]  /*1400*/  @P0 IMAD.WIDE R2, R27, 0x4, R2 ;  /* 0x000000041b020825 */ /* 0x004fca00078e0202 */
[----:B------:R-:W2:Y:S04]  /*1410*/  @P0 LDG.E R6, desc[UR40][R2.64] ;  /* 0x0000002802060981 */ /* 0x000ea8000c1e1900 */
[----:B------:R3:W2:Y:S01]  /*1420*/  @P0 LDG.E R7, desc[UR40][R2.64+0x4] ;  /* 0x0000042802070981 */ /* 0x0006a2000c1e1900 */
[----:B0-----:R-:W-:-:S05]  /*1430*/  @P1 IMAD.WIDE R4, R27, 0x4, R4 ;  /* 0x000000041b041825 */ /* 0x001fca00078e0204 */
[----:B------:R0:W5:Y:S01]  /*1440*/  @P1 LDG.E R45, desc[UR40][R4.64] ;  /* 0x00000028042d1981 */ /* 0x000162000c1e1900 */
[----:B-1----:R-:W-:Y:S02]  /*1450*/  ISETP.NE.AND P1, PT, R8, 0x1, PT ;  /* 0x000000010800780c */ /* 0x002fe40003f25270 */
[----:B----4-:R-:W-:-:S11]  /*1460*/  ISETP.GE.AND P2, PT, R11, 0x1, PT ;  /* 0x000000010b00780c */ /* 0x010fd60003f46270 */
[----:B------:R-:W1:Y:S08]  /*1470*/  @P1 LDC R9, c[0x0][0x44c] ;  /* 0x00011300ff091b82 */ /* 0x000e700000000800 */
[----:B------:R-:W4:Y:S01]  /*1480*/  @P1 LDC R8, c[0x0][0x450] ;  /* 0x00011400ff081b82 */ /* 0x000f220000000800 */
[----:B---3--:R-:W-:-:S04]  /*1490*/  IMAD R14, R12, 0xc0, RZ ;  /* 0x000000c00c0e7824 */ /* 0x008fc800078e02ff */
[----:B------:R-:W-:Y:S01]  /*14a0*/  VIADD R2, R14, 0xbf ;  /* 0x000000bf0e027836 */ /* 0x000fe20000000000 */
[----:B------:R0:W-:Y:S03]  /*14b0*/  STL [R1+0x30], R14 ;  /* 0x0000300e01007387 */ /* 0x0001e60000100800 */
[----:B-1----:R-:W-:-:S05]  /*14c0*/  @P1 IMAD.HI.U32 R3, R2, R9, RZ ;  /* 0x0000000902031227 */ /* 0x002fca00078e00ff */
[----:B----4-:R-:W-:Y:S01]  /*14d0*/  @P1 SHF.R.U32.HI R2, RZ, R8, R3 ;  /* 0x00000008ff021219 */ /* 0x010fe20000011603 */
[----:B--2---:R-:W-:Y:S02]  /*14e0*/  @P0 IMAD.IADD R48, R7, 0x1, -R6 ;  /* 0x0000000107300824 */ /* 0x004fe400078e0a06 */
[----:B------:R-:W-:-:S04]  /*14f0*/  IMAD.IADD R7, R25, 0x1, -R0 ;  /* 0x0000000119077824 */ /* 0x000fc800078e0a00 */
[----:B------:R-:W-:-:S04]  /*1500*/  IMAD.IADD R12, R7, 0x1, R48 ;  /* 0x00000001070c7824 */ /* 0x000fc800078e0230 */
[C---:B------:R-:W-:Y:S01]  /*1510*/  VIADD R0, R12.reuse, 0x9f ;  /* 0x0000009f0c007836 */ /* 0x040fe20000000000 */
[----:B------:R0:W-:Y:S01]  /*1520*/  STL [R1+0x10], R12 ;  /* 0x0000100c01007387 */ /* 0x0001e20000100800 */
[----:B------:R-:W-:Y:S02]  /*1530*/  IADD3 R46, R12, 0x1, -R13 ;  /* 0x000000010c2e7810 */ /* 0x000fe40007ffe80d */
[----:B------:R-:W-:-:S04]  /*1540*/  IMAD.HI R0, R0, 0x66666667, RZ ;  /* 0x6666666700007827 */ /* 0x000fc800078e02ff */
[----:B------:R-:W-:Y:S01]  /*1550*/  IMAD.IADD R3, R46, 0x1, R2 ;  /* 0x000000012e037824 */ /* 0x000fe200078e0202 */
[----:B------:R-:W-:-:S04]  /*1560*/  SHF.R.U32.HI R105, RZ, 0x1f, R0 ;  /* 0x0000001fff697819 */ /* 0x000fc80000011600 */
[----:B------:R-:W-:Y:S01]  /*1570*/  LEA.HI.SX32 R105, R0, R105, 0x1a ;  /* 0x0000006900697211 */ /* 0x000fe200078fd2ff */
[----:B------:R-:W-:Y:S01]  /*1580*/  IMAD.IADD R0, R3, 0x1, R10 ;  /* 0x0000000103007824 */ /* 0x000fe200078e020a */
        /* <DEDUP_REMOVED lines=12> */
.L_x_11852:
[----:B------:R-:W-:-:S13]  /*1650*/  ISETP.NE.AND P0, PT, R11, 0x1, PT ;  /* 0x000000010b00780c */ /* 0x000fda0003f05270 */
[----:B------:R-:W0:Y:S02]  /*1660*/  @P0 LDC.64 R4, c[0x0][0x9e8] ;  /* 0x00027a00ff040b82 */ /* 0x000e240000000a00 */
[----:B0-----:R-:W-:-:S05]  /*1670*/  @P0 IMAD.HI.U32 R4, R2, R4, RZ ;  /* 0x0000000402040227 */ /* 0x001fca00078e00ff */
[----:B------:R-:W-:-:S07]  /*1680*/  @P0 SHF.R.U32.HI R2, RZ, R5, R4 ;  /* 0x00000005ff020219 */ /* 0x000fce0000011604 */
.L_x_11853:
[----:B------:R-:W-:Y:S05]  /*1690*/  BSYNC B0 ;  /* 0x0000000000007941 */ /* 0x000fea0003800000 */
.L_x_11851:
[----:B------:R-:W-:-:S05]  /*16a0*/  IMAD R3, R2, R11, R11 ;  /* 0x0000000b02037224 */ /* 0x000fca00078e020b */
[----:B------:R-:W-:-:S07]  /*16b0*/  VIMNMX R0, R0, R3, PT ;  /* 0x0000000300007248 */ /* 0x000fce0003fe0100 */
.L_x_11850:
        /* <DEDUP_REMOVED lines=20> */
.L_x_11856:
[----:B------:R-:W-:-:S13]  /*1800*/  ISETP.NE.AND P0, PT, R11, 0x1, PT ;  /* 0x000000010b00780c */ /* 0x000fda0003f05270 */
[----:B------:R-:W0:Y:S02]  /*1810*/  @P0 LDC.64 R4, c[0x0][0x9e8] ;  /* 0x00027a00ff040b82 */ /* 0x000e240000000a00 */
[----:B0-----:R-:W-:-:S05]  /*1820*/  @P0 IMAD.HI.U32 R4, R2, R4, RZ ;  /* 0x0000000402040227 */ /* 0x001fca00078e00ff */
[----:B------:R-:W-:-:S07]  /*1830*/  @P0 SHF.R.U32.HI R2, RZ, R5, R4 ;  /* 0x00000005ff020219 */ /* 0x000fce0000011604 */
.L_x_11857:
[----:B------:R-:W-:Y:S05]  /*1840*/  BSYNC B0 ;  /* 0x0000000000007941 */ /* 0x000fea0003800000 */
.L_x_11855:
[----:B------:R-:W-:-:S05]  /*1850*/  IMAD R2, R2, R11, RZ ;  /* 0x0000000b02027224 */ /* 0x000fca00078e02ff */
[----:B------:R-:W-:-:S07]  /*1860*/  VIMNMX R3, R3, R2, !PT ;  /* 0x0000000203037248 */ /* 0x000fce0007fe0100 */
.L_x_11854:
[----:B------:R-:W-:Y:S02]  /*1870*/  VIADD R0, R0, 0x9f ;  /* 0x0000009f00007836 */ /* 0x000fe40000000000 */
        /* <DEDUP_REMOVED lines=43> */
.L_x_11860:
[----:B------:R-:W-:Y:S05]  /*1b30*/  BSYNC B6 ;  /* 0x0000000000067941 */ /* 0x000fea0003800000 */
.L_x_11859:
        /* <DEDUP_REMOVED lines=20> */
.L_x_11862:
[----:B------:R-:W-:Y:S05]  /*1c80*/  BSYNC B6 ;  /* 0x0000000000067941 */ /* 0x000fea0003800000 */
.L_x_11861:
[----:B------:R-:W-:Y:S01]  /*1c90*/  ULDC.64 UR4, c[0x0][0x9f8] ;  /* 0x00027e0000047ab9 */ /* 0x000fe20000000a00 */
[----:B------:R-:W0:Y:S01]  /*1ca0*/  S2R R50, SR_TID.X ;  /* 0x0000000000327919 */ /* 0x000e220000002100 */
[----:B------:R-:W-:Y:S01]  /*1cb0*/  ISETP.NE.U32.AND P0, PT, RZ, UR4, PT ;  /* 0x00000004ff007c0c */ /* 0x000fe2000bf05070 */
[----:B------:R-:W1:Y:S01]  /*1cc0*/  LDC.64 R28, c[0x0][0x300] ;  /* 0x0000c000ff1c7b82 */ /* 0x000e620000000a00 */
[----:B------:R-:W-:Y:S01]  /*1cd0*/  IMAD.IADD R24, R24, 0x1, R25 ;  /* 0x0000000118187824 */ /* 0x000fe200078e0219 */
[----:B------:R-:W-:Y:S01]  /*1ce0*/  ULDC.64 UR6, c[0x0][0x330] ;  /* 0x0000cc0000067ab9 */ /* 0x000fe20000000a00 */
[----:B------:R-:W-:Y:S01]  /*1cf0*/  ISETP.NE.AND.EX P0, PT, RZ, UR5, PT, P0 ;  /* 0x00000005ff007c0c */ /* 0x000fe2000bf05300 */
[----:B------:R-:W-:Y:S01]  /*1d00*/  IMAD.MOV.U32 R0, RZ, RZ, R27 ;  /* 0x000000ffff007224 */ /* 0x000fe200078e001b */
[----:B------:R-:W-:Y:S01]  /*1d10*/  ULDC.64 UR4, c[0x0][0x308] ;  /* 0x0000c20000047ab9 */ /* 0x000fe20000000a00 */
[----:B------:R-:W-:Y:S01]  /*1d20*/  SHF.R.S32.HI R157, RZ, 0x1f, R156 ;  /* 0x0000001fff9d7819 */ /* 0x000fe2000001149c */
[----:B------:R-:W2:Y:S01]  /*1d30*/  LDL.64 R14, [R1+0x8] ;  /* 0x00000800010e7983 */ /* 0x000ea20000100a00 */
[----:B------:R-:W3:Y:S08]  /*1d40*/  LDC.64 R34, c[0x0][0x3f8] ;  /* 0x0000fe00ff227b82 */ /* 0x000ef00000000a00 */
[----:B------:R-:W4:Y:S01]  /*1d50*/  @P0 LDC.64 R2, c[0x0][0x9f8] ;  /* 0x00027e00ff020b82 */ /* 0x000f220000000a00 */
[----:B------:R-:W-:-:S07]  /*1d60*/  SHF.R.S32.HI R12, RZ, 0x1f, R24 ;  /* 0x0000001fff0c7819 */ /* 0x000fce0000011418 */
[----:B------:R-:W3:Y:S01]  /*1d70*/  LDC.64 R40, c[0x0][0x408] ;  /* 0x00010200ff287b82 */ /* 0x000ee20000000a00 */
[----:B0-----:R-:W-:-:S07]  /*1d80*/  VIADD R4, R50, 0xffffff80 ;  /* 0xffffff8032047836 */ /* 0x001fce0000000000 */
[----:B------:R-:W0:Y:S01]  /*1d90*/  LDC R61, c[0x0][0x3f4] ;  /* 0x0000fd00ff3d7b82 */ /* 0x000e220000000800 */
[----:B------:R-:W-:Y:S01]  /*1da0*/  SHF.R.S32.HI R5, RZ, 0x1f, R4 ;  /* 0x0000001fff057819 */ /* 0x000fe20000011404 */
[----:B----4-:R-:W-:-:S03]  /*1db0*/  @P0 IMAD.WIDE R2, R27, 0x4, R2 ;  /* 0x000000041b020825 */ /* 0x010fc600078e0202 */
[----:B------:R-:W-:Y:S02]  /*1dc0*/  LEA.HI R8, R5, R4, RZ, 0x2 ;  /* 0x0000000405087211 */ /* 0x000fe400078f10ff */
[----:B------:R4:W3:Y:S01]  /*1dd0*/  @P0 LDG.E R0, desc[UR40][R2.64] ;  /* 0x0000002802000981 */ /* 0x0008e2000c1e1900 */
[----:B-1----:R-:W-:Y:S01]  /*1de0*/  IMAD R5, R12, R28, RZ ;  /* 0x0000001c0c057224 */ /* 0x002fe200078e02ff */
[----:B------:R-:W-:Y:S01]  /*1df0*/  SHF.R.S32.HI R4, RZ, 0x1f, R26 ;  /* 0x0000001fff047819 */ /* 0x000fe2000001141a */
[----:B------:R-:W-:Y:S01]  /*1e00*/  VIADD R43, R50, 0xffffff80 ;  /* 0xffffff80322b7836 */ /* 0x000fe20000000000 */
[--C-:B------:R-:W-:Y:S01]  /*1e10*/  SHF.R.S32.HI R10, RZ, 0x2, R8.reuse ;  /* 0x00000002ff0a7819 */ /* 0x100fe20000011408 */
[----:B------:R-:W-:Y:S01]  /*1e20*/  IMAD R5, R24, R29, R5 ;  /* 0x0000001d18057224 */ /* 0x000fe200078e0205 */
[----:B------:R-:W-:Y:S01]  /*1e30*/  SHF.R.S32.HI R11, RZ, 0x1f, R8 ;  /* 0x0000001fff0b7819 */ /* 0x000fe20000011408 */
[C---:B------:R-:W-:Y:S02]  /*1e40*/  IMAD R7, R4.reuse, UR6, RZ ;  /* 0x0000000604077c24 */ /* 0x040fe4000f8e02ff */
[----:B------:R-:W-:Y:S01]  /*1e50*/  IMAD R6, R4, UR4, RZ ;  /* 0x0000000404067c24 */ /* 0x000fe2000f8e02ff */
[----:B------:R-:W-:Y:S01]  /*1e60*/  LEA.HI R11, R11, R10, RZ, 0x2 ;  /* 0x0000000a0b0b7211 */ /* 0x000fe200078f10ff */
[----:B----4-:R-:W-:-:S04]  /*1e70*/  IMAD.WIDE.U32 R2, R24, R28, RZ ;  /* 0x0000001c18027225 */ /* 0x010fc800078e00ff */
[----:B------:R-:W-:Y:S02]  /*1e80*/  IMAD.IADD R3, R3, 0x1, R5 ;  /* 0x0000000103037824 */ /* 0x000fe400078e0205 */
[C---:B------:R-:W-:Y:S02]  /*1e90*/  IMAD R9, R26.reuse, UR7, R7 ;  /* 0x000000071a097c24 */ /* 0x040fe4000f8e0207 */
[----:B------:R-:W-:Y:S01]  /*1ea0*/  IMAD.WIDE.U32 R4, R26, UR6, R156 ;  /* 0x000000061a047c25 */ /* 0x000fe2000f8e009c */
[----:B------:R-:W-:-:S03]  /*1eb0*/  ULDC.64 UR6, c[0x0][0x338] ;  /* 0x0000ce0000067ab9 */ /* 0x000fc60000000a00 */
[C---:B------:R-:W-:Y:S02]  /*1ec0*/  IMAD R7, R26.reuse, UR5, R6 ;  /* 0x000000051a077c24 */ /* 0x040fe4000f8e0206 */
[----:B------:R-:W-:Y:S01]  /*1ed0*/  IMAD.WIDE.U32 R2, R26, UR4, R2 ;  /* 0x000000041a027c25 */ /* 0x000fe2000f8e0002 */
[----:B------:R-:W-:Y:S01]  /*1ee0*/  ULDC.64 UR4, c[0x0][0xa08] ;  /* 0x0002820000047ab9 */ /* 0x000fe20000000a00 */
[----:B------:R1:W2:Y:S01]  /*1ef0*/  LDL.64 R26, [R1+0x8] ;  /* 0x00000800011a7983 */ /* 0x0002a20000100a00 */
[----:B------:R-:W-:Y:S01]  /*1f00*/  ISETP.NE.U32.AND P0, PT, RZ, UR4, PT ;  /* 0x00000004ff007c0c */ /* 0x000fe2000bf05070 */
[----:B------:R-:W-:-:S03]  /*1f10*/  VIADD R42, R50, 0xffffff80 ;  /* 0xffffff80322a7836 */ /* 0x000fc60000000000 */
[----:B------:R-:W-:Y:S01]  /*1f20*/  ISETP.NE.AND.EX P0, PT, RZ, UR5, PT, P0 ;  /* 0x00000005ff007c0c */ /* 0x000fe2000bf05300 */
[----:B------:R-:W-:Y:S01]  /*1f30*/  IMAD.IADD R3, R3, 0x1, R7 ;  /* 0x0000000103037824 */ /* 0x000fe200078e0207 */
[----:B------:R-:W-:Y:S01]  /*1f40*/  LEA.HI R42, R42, R43, RZ, 0x1 ;  /* 0x0000002b2a2a7211 */ /* 0x000fe200078f08ff */
[----:B------:R-:W-:-:S03]  /*1f50*/  ULDC.64 UR4, c[0x0][0x310] ;  /* 0x0000c40000047ab9 */ /* 0x000fc60000000a00 */
[----:B------:R-:W-:Y:S01]  /*1f60*/  SHF.R.S32.HI R42, RZ, 0x1, R42 ;  /* 0x00000001ff2a7819 */ /* 0x000fe2000001142a */
[----:B------:R-:W-:-:S03]  /*1f70*/  IMAD.IADD R5, R5, 0x1, R9 ;  /* 0x0000000105057824 */ /* 0x000fc600078e0209 */
[----:B------:R-:W-:Y:S02]  /*1f80*/  SHF.R.S32.HI R49, RZ, 0x1f, R42 ;  /* 0x0000001fff317819 */ /* 0x000fe4000001142a */
[----:B---3--:R-:W-:-:S04]  /*1f90*/  SHF.R.S32.HI R6, RZ, 0x1f, R0 ;  /* 0x0000001fff067819 */ /* 0x008fc80000011400 */
[----:B------:R-:W-:Y:S02]  /*1fa0*/  SEL R6, R6, RZ, !P0 ;  /* 0x000000ff06067207 */ /* 0x000fe40004000000 */
[----:B------:R-:W-:-:S03]  /*1fb0*/  SEL R7, R0, RZ, !P0 ;  /* 0x000000ff00077207 */ /* 0x000fc60004000000 */
[C---:B------:R-:W-:Y:S02]  /*1fc0*/  IMAD R0, R6.reuse, UR6, RZ ;  /* 0x0000000606007c24 */ /* 0x040fe4000f8e02ff */
[----:B------:R-:W-:Y:S02]  /*1fd0*/  IMAD R6, R6, UR4, RZ ;  /* 0x0000000406067c24 */ /* 0x000fe4000f8e02ff */
[----:B------:R-:W-:-:S04]  /*1fe0*/  IMAD.WIDE.U32 R20, R7, UR6, R4 ;  /* 0x0000000607147c25 */ /* 0x000fc8000f8e0004 */
[C---:B------:R-:W-:Y:S02]  /*1ff0*/  IMAD R75, R7.reuse, UR7, R0 ;  /* 0x00000007074b7c24 */ /* 0x040fe4000f8e0200 */
[C---:B------:R-:W-:Y:S02]  /*2000*/  IMAD R5, R7.reuse, UR5, R6 ;  /* 0x0000000507057c24 */ /* 0x040fe4000f8e0206 */
[----:B------:R-:W-:Y:S01]  /*2010*/  IMAD.WIDE.U32 R2, R7, UR4, R2 ;  /* 0x0000000407027c25 */ /* 0x000fe2000f8e0002 */
[----:B0-----:R-:W-:Y:S01]  /*2020*/  ISETP.GE.AND P1, PT, R156, R61, PT ;  /* 0x0000003d9c00720c */ /* 0x001fe20003f26270 */
[----:B------:R-:W-:Y:S02]  /*2030*/  ULDC UR4, c[0x0][0x2f4] ;  /* 0x0000bd0000047ab9 */ /* 0x000fe40000000800 */
[-C--:B------:R-:W-:Y:S02]  /*2040*/  IMAD R0, R49, R28.reuse, RZ ;  /* 0x0000001c31007224 */ /* 0x080fe400078e02ff */
[----:B------:R-:W-:-:S04]  /*2050*/  IMAD.WIDE.U32 R6, R42, R28, R156 ;  /* 0x0000001c2a067225 */ /* 0x000fc800078e009c */
[----:B--2---:R-:W-:Y:S01]  /*2060*/  IMAD.MOV.U32 R26, RZ, RZ, R14 ;  /* 0x000000ffff1a7224 */ /* 0x004fe200078e000e */
[----:B------:R-:W-:Y:S01]  /*2070*/  IADD3 R57, P0, R2, R6, RZ ;  /* 0x0000000602397210 */ /* 0x000fe20007f1e0ff */
[----:B------:R-:W-:Y:S02]  /*2080*/  IMAD R9, R42, R29, R0 ;  /* 0x0000001d2a097224 */ /* 0x000fe400078e0200 */
[----:B------:R-:W-:Y:S01]  /*2090*/  IMAD.IADD R0, R3, 0x1, R5 ;  /* 0x0000000103007824 */ /* 0x000fe200078e0205 */
[----:B------:R-:W-:Y:S01]  /*20a0*/  SHF.R.S32.HI R27, RZ, 0x1f, R26 ;  /* 0x0000001fff1b7819 */ /* 0x000fe2000001141a */
[C---:B------:R-:W-:Y:S02]  /*20b0*/  IMAD R4, R49.reuse, R34, RZ ;  /* 0x0000002231047224 */ /* 0x040fe400078e02ff */
[----:B------:R-:W-:Y:S01]  /*20c0*/  IMAD R6, R49, R40, RZ ;  /* 0x0000002831067224 */ /* 0x000fe200078e02ff */
[----:B------:R-:W-:Y:S01]  /*20d0*/  IADD3.X R56, R0, R7, R9, P0, !PT ;  /* 0x0000000700387210 */ /* 0x000fe200007fe409 */
[C---:B------:R-:W-:Y:S01]  /*20e0*/  IMAD R15, R42.reuse, R35, R4 ;  /* 0x000000232a0f7224 */ /* 0x040fe200078e0204 */
[----:B------:R0:W-:Y:S01]  /*20f0*/  STL [R1+0xc], R27 ;  /* 0x00000c1b01007387 */ /* 0x0001e20000100800 */
[----:B------:R-:W-:-:S02]  /*2100*/  IMAD R25, R42, R41, R6 ;  /* 0x000000292a197224 */ /* 0x000fc400078e0206 */
[----:B------:R-:W-:-:S04]  /*2110*/  IMAD.WIDE.U32 R4, R42, R34, R26 ;  /* 0x000000222a047225 */ /* 0x000fc800078e001a */
[C---:B------:R-:W-:Y:S02]  /*2120*/  IMAD.WIDE.U32 R6, R42.reuse, R40, R26 ;  /* 0x000000282a067225 */ /* 0x040fe400078e001a */
[----:B------:R-:W2:Y:S04]  /*2130*/  LDL R26, [R1+0x4c] ;  /* 0x00004c00011a7983 */ /* 0x000ea80000100800 */
[----:B0-----:R-:W3:Y:S01]  /*2140*/  LDL R27, [R1+0x48] ;  /* 0x00004800011b7983 */ /* 0x001ee20000100800 */
[----:B------:R-:W-:Y:S02]  /*2150*/  SEL R13, R61, RZ, P1 ;  /* 0x000000ff3d0d7207 */ /* 0x000fe40000800000 */
[----:B------:R-:W-:Y:S01]  /*2160*/  LOP3.LUT R11, R11, 0xfffffffc, RZ, 0xc0, !PT ;  /* 0xfffffffc0b0b7812 */ /* 0x000fe200078ec0ff */
[----:B------:R-:W-:-:S04]  /*2170*/  IMAD.WIDE.U32 R8, R42, R34, R156 ;  /* 0x000000222a087225 */ /* 0x000fc800078e009c */
[----:B------:R-:W-:Y:S02]  /*2180*/  IMAD.IADD R13, R156, 0x1, R13 ;  /* 0x000000019c0d7824 */ /* 0x000fe400078e020d */
[----:B------:R-:W-:Y:S02]  /*2190*/  IMAD.IADD R11, R10, 0x1, -R11 ;  /* 0x000000010a0b7824 */ /* 0x000fe400078e0a0b */
[----:B------:R-:W-:Y:S02]  /*21a0*/  IMAD.IADD R5, R5, 0x1, R15 ;  /* 0x0000000105057824 */ /* 0x000fe400078e020f */
[----:B------:R-:W-:Y:S01]  /*21b0*/  IMAD.IADD R9, R15, 0x1, R9 ;  /* 0x000000010f097824 */ /* 0x000fe200078e0209 */
[----:B-----5:R-:W-:Y:S02]  /*21c0*/  SHF.R.S32.HI R15, RZ, 0x1f, R45 ;  /* 0x0000001fff0f7819 */ /* 0x020fe4000001142d */
[----:B------:R-:W-:Y:S02]  /*21d0*/  SHF.R.S32.HI R58, RZ, 0x1f, R13 ;  /* 0x0000001fff3a7819 */ /* 0x000fe4000001140d */
[----:B------:R-:W-:Y:S01]  /*21e0*/  LOP3.LUT P4, RZ, R11, 0x2, RZ, 0xc0, !PT ;  /* 0x000000020bff7812 */ /* 0x000fe2000788c0ff */
[----:B------:R-:W-:Y:S01]  /*21f0*/  IMAD.WIDE.U32 R10, R42, R40, R156 ;  /* 0x000000282a0a7225 */ /* 0x000fe200078e009c */
[----:B------:R-:W-:-:S03]  /*2200*/  LEA.HI R58, R58, R13, RZ, 0x4 ;  /* 0x0000000d3a3a7211 */ /* 0x000fc600078f20ff */
[-C--:B------:R-:W-:Y:S02]  /*2210*/  IMAD R14, R15, R34.reuse, RZ ;  /* 0x000000220f0e7224 */ /* 0x080fe400078e02ff */
[----:B------:R-:W-:Y:S02]  /*2220*/  IMAD.IADD R7, R7, 0x1, R25 ;  /* 0x0000000107077824 */ /* 0x000fe400078e0219 */
[----:B------:R-:W-:Y:S02]  /*2230*/  IMAD.IADD R11, R25, 0x1, R11 ;  /* 0x00000001190b7824 */ /* 0x000fe400078e020b */
[C---:B------:R-:W-:Y:S02]  /*2240*/  IMAD R25, R45.reuse, R35, R14 ;  /* 0x000000232d197224 */ /* 0x040fe400078e020e */
[----:B------:R-:W-:-:S04]  /*2250*/  IMAD.WIDE.U32 R30, R45, R34, R4 ;  /* 0x000000222d1e7225 */ /* 0x000fc800078e0004 */
[----:B------:R-:W-:Y:S01]  /*2260*/  IMAD R14, R15, R40, RZ ;  /* 0x000000280f0e7224 */ /* 0x000fe200078e02ff */
[----:B------:R-:W-:Y:S01]  /*2270*/  SHF.R.U32.HI R60, RZ, 0x7, R50 ;  /* 0x00000007ff3c7819 */ /* 0x000fe20000011632 */
[----:B------:R-:W-:Y:S01]  /*2280*/  IMAD R13, R29, 0xa0, RZ ;  /* 0x000000a01d0d7824 */ /* 0x000fe200078e02ff */
[----:B------:R-:W-:Y:S01]  /*2290*/  IADD3 R42, P0, R42, R24, RZ ;  /* 0x000000182a2a7210 */ /* 0x000fe20007f1e0ff */
[----:B------:R-:W-:Y:S01]  /*22a0*/  IMAD R63, R35, 0xa0, RZ ;  /* 0x000000a0233f7824 */ /* 0x000fe200078e02ff */
[----:B------:R-:W-:Y:S01]  /*22b0*/  LOP3.LUT R22, R22, 0xfffffffb, RZ, 0xc0, !PT ;  /* 0xfffffffb16167812 */ /* 0x000fe200078ec0ff */
[----:B------:R-:W-:Y:S01]  /*22c0*/  IMAD.WIDE.U32 R32, R45, R34, R8 ;  /* 0x000000222d207225 */ /* 0x000fe200078e0008 */
[----:B------:R-:W-:-:S03]  /*22d0*/  LOP3.LUT R67, R58, 0xfffffff0, RZ, 0xc0, !PT ;  /* 0xfffffff03a437812 */ /* 0x000fc600078ec0ff */
[----:B------:R-:W-:Y:S02]  /*22e0*/  IMAD R71, R45, R41, R14 ;  /* 0x000000292d477224 */ /* 0x000fe400078e020e */
[----:B------:R-:W-:Y:S02]  /*22f0*/  IMAD R5, R41, 0xa0, RZ ;  /* 0x000000a029057824 */ /* 0x000fe400078e02ff */
[----:B------:R-:W-:-:S04]  /*2300*/  IMAD.WIDE.U32 R36, R45, R40, R6 ;  /* 0x000000282d247225 */ /* 0x000fc800078e0006 */
[----:B------:R-:W-:-:S04]  /*2310*/  IMAD.WIDE.U32 R38, R45, R40, R10 ;  /* 0x000000282d267225 */ /* 0x000fc800078e000a */
[----:B------:R-:W-:Y:S02]  /*2320*/  VIADD R76, R156, 0x20 ;  /* 0x000000209c4c7836 */ /* 0x000fe40000000000 */
[----:B------:R-:W-:-:S04]  /*2330*/  IMAD.WIDE.U32 R28, R28, 0xa0, RZ ;  /* 0x000000a01c1c7825 */ /* 0x000fc800078e00ff */
[----:B------:R-:W-:-:S04]  /*2340*/  IMAD.WIDE.U32 R34, R34, 0xa0, RZ ;  /* 0x000000a022227825 */ /* 0x000fc800078e00ff */
[----:B------:R-:W-:Y:S01]  /*2350*/  IMAD.WIDE.U32 R40, R40, 0xa0, RZ ;  /* 0x000000a028287825 */ /* 0x000fe200078e00ff */
[----:B------:R-:W-:Y:S02]  /*2360*/  @P1 LOP3.LUT R22, R22, 0x4, RZ, 0xfc, !PT ;  /* 0x0000000416161812 */ /* 0x000fe400078efcff */
[----:B------:R-:W-:Y:S01]  /*2370*/  ISETP.GE.AND P3, PT, R156, UR4, PT ;  /* 0x000000049c007c0c */ /* 0x000fe2000bf66270 */
[----:B------:R-:W-:Y:S01]  /*2380*/  IMAD.IADD R69, R37, 0x1, R71 ;  /* 0x0000000125457824 */ /* 0x000fe200078e0247 */
[----:B------:R-:W-:Y:S01]  /*2390*/  ISETP.GE.AND P2, PT, R76, UR4, PT ;  /* 0x000000044c007c0c */ /* 0x000fe2000bf46270 */
[----:B------:R-:W-:Y:S01]  /*23a0*/  VIADD R60, R60, 0x8 ;  /* 0x000000083c3c7836 */ /* 0x000fe20000000000 */
[----:B------:R-:W-:Y:S01]  /*23b0*/  SHF.R.S32.HI R73, RZ, 0x1f, R67 ;  /* 0x0000001fff497819 */ /* 0x000fe20000011443 */
[----:B------:R-:W-:Y:S02]  /*23c0*/  IMAD.SHL.U32 R61, R61, 0x2, RZ ;  /* 0x000000023d3d7824 */ /* 0x000fe400078e00ff */
[----:B------:R-:W-:-:S02]  /*23d0*/  IMAD.X R43, R49, 0x1, R12, P0 ;  /* 0x00000001312b7824 */ /* 0x000fc400000e060c */
[----:B------:R-:W-:Y:S02]  /*23e0*/  IMAD.IADD R62, R29, 0x1, R13 ;  /* 0x000000011d3e7824 */ /* 0x000fe400078e020d */
[----:B------:R-:W-:Y:S02]  /*23f0*/  IMAD.IADD R63, R35, 0x1, R63 ;  /* 0x00000001233f7824 */ /* 0x000fe400078e023f */
[----:B------:R-:W-:Y:S02]  /*2400*/  IMAD.IADD R64, R41, 0x1, R5 ;  /* 0x0000000129407824 */ /* 0x000fe400078e0205 */
[----:B------:R-:W-:Y:S02]  /*2410*/  IMAD.IADD R65, R31, 0x1, R25 ;  /* 0x000000011f417824 */ /* 0x000fe400078e0219 */
[----:B------:R-:W-:Y:S02]  /*2420*/  IMAD.IADD R66, R25, 0x1, R33 ;  /* 0x0000000119427824 */ /* 0x000fe400078e0221 */
[----:B------:R-:W-:-:S02]  /*2430*/  IMAD.IADD R71, R71, 0x1, R39 ;  /* 0x0000000147477824 */ /* 0x000fc400078e0227 */
[----:B------:R-:W-:Y:S01]  /*2440*/  IMAD.IADD R75, R21, 0x1, R75 ;  /* 0x00000001154b7824 */ /* 0x000fe200078e024b */
[----:B---3--:R-:W-:Y:S02]  /*2450*/  SHF.R.U32.HI R59, RZ, 0x3, R27 ;  /* 0x00000003ff3b7819 */ /* 0x008fe4000001161b */
[----:B------:R-:W-:-:S04]  /*2460*/  LOP3.LUT R4, R27, 0x30, R58, 0xf8, !PT ;  /* 0x000000301b047812 */ /* 0x000fc800078ef83a */
[----:B------:R-:W-:-:S05]  /*2470*/  LOP3.LUT R4, R4, R59, RZ, 0x3c, !PT ;  /* 0x0000003b04047212 */ /* 0x000fca00078e3cff */
[----:B-12---:R-:W-:-:S07]  /*2480*/  IMAD.IADD R68, R26, 0x1, R4 ;  /* 0x000000011a447824 */ /* 0x006fce00078e0204 */
.L_x_11892:
[----:B------:R-:W2:Y:S01]  /*2490*/  LDL R4, [R1+0x38] ;  /* 0x0000380001047983 */ /* 0x000ea20000100800 */
[----:B0---4-:R-:W0:Y:S01]  /*24a0*/  LDC.64 R50, c[0x0][0x2e8] ;  /* 0x0000ba00ff327b82 */ /* 0x011e220000000a00 */
[----:B------:R-:W-:Y:S01]  /*24b0*/  VIADD R47, R47, 0xffffffff ;  /* 0xffffffff2f2f7836 */ /* 0x000fe20000000000 */
[----:B------:R-:W-:Y:S01]  /*24c0*/  LOP3.LUT R22, R22, 0xfffffffd, RZ, 0xc0, !PT ;  /* 0xfffffffd16167812 */ /* 0x000fe200078ec0ff */
[----:B------:R-:W-:Y:S05]  /*24d0*/  YIELD ;  /* 0x0000000000007946 */ /* 0x000fea0003800000 */
[----:B------:R-:W1:Y:S01]  /*24e0*/  LDC R27, c[0x0][0x3f4] ;  /* 0x0000fd00ff1b7b82 */ /* 0x000e620000000800 */
[----:B------:R-:W-:Y:S01]  /*24f0*/  SHF.R.S32.HI R53, RZ, 0x1f, R47 ;  /* 0x0000001fff357819 */ /* 0x000fe2000001142f */
[-C--:B------:R-:W-:Y:S01]  /*2500*/  IMAD R5, R62, R47.reuse, RZ ;  /* 0x0000002f3e057224 */ /* 0x080fe200078e02ff */
[----:B------:R-:W-:Y:S01]  /*2510*/  ISETP.GT.AND P5, PT, R47, R44, PT ;  /* 0x0000002c2f00720c */ /* 0x000fe20003fa4270 */
[----:B---3--:R-:W-:Y:S01]  /*2520*/  IMAD.WIDE.U32 R14, R28, R47, RZ ;  /* 0x0000002f1c0e7225 */ /* 0x008fe200078e00ff */
[----:B------:R-:W-:Y:S03]  /*2530*/  BSSY B0, `(.L_x_11863) ;  /* 0x000027d000007945 */ /* 0x000fe60003800000 */
[----:B------:R-:W-:-:S04]  /*2540*/  IMAD R5, R53, R28, R5 ;  /* 0x0000001c35057224 */ /* 0x000fc800078e0205 */
[----:B------:R-:W-:Y:S01]  /*2550*/  IMAD.IADD R55, R15, 0x1, R5 ;  /* 0x000000010f377824 */ /* 0x000fe200078e0205 */
[----:B0-----:R-:W-:-:S03]  /*2560*/  IADD3 R12, P0, P1, R14, R50, R57 ;  /* 0x000000320e0c7210 */ /* 0x001fc6000791e039 */
[----:B------:R-:W-:Y:S02]  /*2570*/  @P5 LOP3.LUT R22, R22, 0x2, RZ, 0xfc, !PT ;  /* 0x0000000216165812 */ /* 0x000fe400078efcff */
[----:B------:R-:W-:Y:S02]  /*2580*/  IADD3.X R13, R55, R51, R56, P0, P1 ;  /* 0x00000033370d7210 */ /* 0x000fe400007e2438 */
[----:B-1----:R-:W-:Y:S01]  /*2590*/  ISETP.GE.AND P0, PT, R27, 0x1, PT ;  /* 0x000000011b00780c */ /* 0x002fe20003f06270 */
[----:B--2---:R-:W-:-:S04]  /*25a0*/  IMAD R74, R23, 0x2800, R4 ;  /* 0x00002800174a7824 */ /* 0x004fc800078e0204 */
[C---:B------:R-:W-:Y:S02]  /*25b0*/  VIADD R72, R74.reuse, 0x20 ;  /* 0x000000204a487836 */ /* 0x040fe40000000000 */
[----:B------:R-:W-:Y:S02]  /*25c0*/  @P4 VIADD R72, R74, 0xffffffe0 ;  /* 0xffffffe04a484836 */ /* 0x000fe40000000000 */
[C---:B------:R-:W-:Y:S02]  /*25d0*/  IMAD.IADD R74, R17.reuse, 0x1, R74 ;  /* 0x00000001114a7824 */ /* 0x040fe400078e024a */
[----:B------:R-:W-:Y:S02]  /*25e0*/  IMAD.IADD R72, R17, 0x1, R72 ;  /* 0x0000000111487824 */ /* 0x000fe400078e0248 */
[----:B------:R-:W-:Y:S05]  /*25f0*/  @!P0 BRA `(.L_x_11864) ;  /* 0x0000002400608947 */ /* 0x000fea0003800000 */
[----:B------:R-:W-:Y:S01]  /*2600*/  ULDC.U8 UR4, c[0x0][0x410] ;  /* 0x0001040000047ab9 */ /* 0x000fe20000000000 */
[-C--:B------:R-:W-:Y:S01]  /*2610*/  IMAD R7, R63, R47.reuse, RZ ;  /* 0x0000002f3f077224 */ /* 0x080fe200078e02ff */
[----:B------:R-:W-:Y:S01]  /*2620*/  ISETP.NE.AND P0, PT, RZ, UR4, PT ;  /* 0x00000004ff007c0c */ /* 0x000fe2000bf05270 */
[----:B------:R-:W-:-:S04]  /*2630*/  IMAD.WIDE.U32 R4, R34, R47, RZ ;  /* 0x0000002f22047225 */ /* 0x000fc800078e00ff */
[----:B------:R-:W-:-:S04]  /*2640*/  IMAD R7, R53, R34, R7 ;  /* 0x0000002235077224 */ /* 0x000fc800078e0207 */
[----:B------:R-:W-:-:S04]  /*2650*/  IMAD.IADD R52, R5, 0x1, R7 ;  /* 0x0000000105347824 */ /* 0x000fc800078e0207 */
[----:B------:R-:W-:Y:S05]  /*2660*/  @!P0 BRA `(.L_x_11865) ;  /* 0x0000001000808947 */ /* 0x000fea0003800000 */
[----:B------:R-:W2:Y:S01]  /*2670*/  LDL.64 R78, [R1+0x8] ;  /* 0x00000800014e7983 */ /* 0x000ea20000100a00 */
[----:B------:R-:W0:Y:S01]  /*2680*/  S2R R6, SR_TID.X ;  /* 0x0000000000067919 */ /* 0x000e220000002100 */
[----:B------:R-:W-:Y:S01]  /*2690*/  BSSY B1, `(.L_x_11866) ;  /* 0x0000021000017945 */ /* 0x000fe20003800000 */
[----:B------:R-:W-:Y:S02]  /*26a0*/  CS2R R24, SRZ ;  /* 0x0000000000187805 */ /* 0x000fe4000001ff00 */
[----:B------:R-:W-:Y:S02]  /*26b0*/  CS2R R10, SRZ ;  /* 0x00000000000a7805 */ /* 0x000fe4000001ff00 */
[----:B------:R-:W-:Y:S01]  /*26c0*/  CS2R R14, SRZ ;  /* 0x00000000000e7805 */ /* 0x000fe2000001ff00 */
[C---:B0-----:R-:W-:Y:S02]  /*26d0*/  VIADD R9, R6.reuse, 0xffffff80 ;  /* 0xffffff8006097836 */ /* 0x041fe40000000000 */
[----:B------:R-:W-:-:S02]  /*26e0*/  VIADD R8, R6, 0xffffff80 ;  /* 0xffffff8006087836 */ /* 0x000fc40000000000 */
[----:B------:R-:W-:-:S03]  /*26f0*/  IMAD R6, R47, -0xa0, R48 ;  /* 0xffffff602f067824 */ /* 0x000fc600078e0230 */
[----:B------:R-:W-:Y:S02]  /*2700*/  LEA.HI R8, R8, R9, RZ, 0x1 ;  /* 0x0000000908087211 */ /* 0x000fe400078f08ff */
[----:B------:R-:W-:Y:S02]  /*2710*/  VIMNMX R6, R6, 0xa0, PT ;  /* 0x000000a006067848 */ /* 0x000fe40003fe0100 */
[----:B------:R-:W-:-:S04]  /*2720*/  SHF.R.S32.HI R8, RZ, 0x1, R8 ;  /* 0x00000001ff087819 */ /* 0x000fc80000011408 */
[----:B------:R-:W-:Y:S02]  /*2730*/  ISETP.GE.AND P1, PT, R8, R6, PT ;  /* 0x000000060800720c */ /* 0x000fe40003f26270 */
[----:B------:R-:W-:Y:S01]  /*2740*/  CS2R R8, SRZ ;  /* 0x0000000000087805 */ /* 0x000fe2000001ff00 */
[----:B--2---:R-:W-:-:S10]  /*2750*/  VIADD R26, R78, 0x10 ;  /* 0x000000104e1a7836 */ /* 0x004fd40000000000 */
[----:B------:R-:W-:Y:S05]  /*2760*/  @P1 BRA `(.L_x_11867) ;  /* 0x00000000004c1947 */ /* 0x000fea0003800000 */
        /* <DEDUP_REMOVED lines=19> */
.L_x_11867:
[----:B------:R-:W-:Y:S05]  /*28a0*/  BSYNC B1 ;  /* 0x0000000000017941 */ /* 0x000fea0003800000 */
.L_x_11866:
        /* <DEDUP_REMOVED lines=8> */
.L_x_11868:
[----:B------:R-:W2:Y:S01]  /*2930*/  LDL R4, [R1+0x1c] ;  /* 0x00001c0001047983 */ /* 0x000ea20000100800 */
[----:B------:R-:W-:Y:S01]  /*2940*/  IMAD R70, R23, 0x8, R17 ;  /* 0x0000000817467824 */ /* 0x000fe200078e0211 */
[----:B------:R-:W-:Y:S01]  /*2950*/  BSSY B1, `(.L_x_11869) ;  /* 0x0000004000017945 */ /* 0x000fe20003800000 */
[----:B--2---:R-:W-:-:S04]  /*2960*/  SHF.L.U32 R77, R4, 0x1f, RZ ;  /* 0x0000001f044d7819 */ /* 0x004fc800000006ff */
[----:B------:R-:W0:Y:S02]  /*2970*/  SYNCS.PHASECHK.TRANS64.TRYWAIT P5, [R70+URZ+0x13290], R77 ;  /* 0x0132904d460075a7 */ /* 0x000e2400080a017f */
[----:B0-----:R-:W-:Y:S05]  /*2980*/  @!P5 BRA `(.L_x_11870) ;  /* 0x000001dc0004d947 */ /* 0x001fea0003800000 */
.L_x_12164:
[----:B------:R-:W-:Y:S05]  /*2990*/  BSYNC B1 ;  /* 0x0000000000017941 */ /* 0x000fea0003800000 */
.L_x_11869:
[----:B------:R-:W-:Y:S05]  /*29a0*/  @P1 BRA `(.L_x_11871) ;  /* 0x0000002000d41947 */ /* 0x000fea0003800000 */
[----:B------:R-:W-:Y:S04]  /*29b0*/  BSSY B1, `(.L_x_11872) ;  /* 0x0000074000017945 */ /* 0x000fe80003800000 */
[----:B------:R-:W-:Y:S05]  /*29c0*/  @P3 BRA `(.L_x_11873) ;  /* 0x0000000400c83947 */ /* 0x000fea0003800000 */
        /* <DEDUP_REMOVED lines=17> */
[----:B------:R-:W-:Y:S01]  /*2ae0*/  IMAD.MOV.U32 R14, RZ, RZ, R4 ;  /* 0x000000ffff0e7224 */ /* 0x000fe200078e0004 */
[----:B------:R-:W-:Y:S02]  /*2af0*/  F2FP.F16.E4M3.UNPACK_B R4, R5 ;  /* 0x00000005ff04723e */ /* 0x000fe400020006ff */
[----:B------:R-:W-:Y:S01]  /*2b00*/  LOP3.LUT R53, R52, 0xff00, R25, 0xf8, !PT ;  /* 0x0000ff0034357812 */ /* 0x000fe200078ef819 */
[----:B------:R-:W-:Y:S01]  /*2b10*/  IMAD.U32 R52, R54, 0x10000, RZ ;  /* 0x0001000036347824 */ /* 0x000fe200078e00ff */
[----:B------:R-:W-:Y:S01]  /*2b20*/  LOP3.LUT R24, R24, 0xff00, R15, 0xf8, !PT ;  /* 0x0000ff0018187812 */ /* 0x000fe200078ef80f */
[----:B------:R-:W-:Y:S01]  /*2b30*/  IMAD.U32 R15, R79, 0x10000, RZ ;  /* 0x000100004f0f7824 */ /* 0x000fe200078e00ff */
[----:B------:R-:W-:-:S02]  /*2b40*/  F2FP.F16.E4M3.UNPACK_B R25, R83.H1 ;  /* 0x00000053ff19723e */ /* 0x000fc400030006ff */
[----:B------:R-:W-:Y:S02]  /*2b50*/  LOP3.LUT R79, R53, 0xff0000, R52, 0xf8, !PT ;  /* 0x00ff0000354f7812 */ /* 0x000fe400078ef834 */
[----:B------:R-:W-:Y:S01]  /*2b60*/  LOP3.LUT R54, R24, 0xff0000, R15, 0xf8, !PT ;  /* 0x00ff000018367812 */ /* 0x000fe200078ef80f */
[--C-:B------:R-:W-:Y:S01]  /*2b70*/  HADD2.F32 R55, -RZ, R25.reuse.H0_H0 ;  /* 0x20000019ff377230 */ /* 0x100fe20000004100 */
[----:B------:R-:W-:Y:S01]  /*2b80*/  F2FP.F16.E4M3.UNPACK_B R52, R82.H1 ;  /* 0x00000052ff34723e */ /* 0x000fe200030006ff */
[--C-:B------:R-:W-:Y:S01]  /*2b90*/  HADD2.F32 R15, -RZ, R4.reuse.H1_H1 ;  /* 0x30000004ff0f7230 */ /* 0x100fe20000004100 */
[----:B------:R-:W-:Y:S01]  /*2ba0*/  F2FP.F16.E4M3.UNPACK_B R5, R5.H1 ;  /* 0x00000005ff05723e */ /* 0x000fe200030006ff */
[----:B------:R-:W-:Y:S02]  /*2bb0*/  HADD2.F32 R4, -RZ, R4.H0_H0 ;  /* 0x20000004ff047230 */ /* 0x000fe40000004100 */
        /* <DEDUP_REMOVED lines=9> */
[-C--:B------:R-:W-:Y:S01]  /*2c50*/  FMUL.FTZ R81, R25, R78.reuse ;  /* 0x0000004e19517220 */ /* 0x080fe20000410000 */
[----:B------:R-:W-:Y:S01]  /*2c60*/  FFMA.FTZ R5, R15, R53, R80 ;  /* 0x000000350f057223 */ /* 0x000fe20000010050 */
[C---:B------:R-:W-:Y:S01]  /*2c70*/  FMUL.FTZ R78, R24.reuse, R78 ;  /* 0x0000004e184e7220 */ /* 0x040fe20000410000 */
[----:B------:R-:W-:Y:S01]  /*2c80*/  F2FP.F16.E4M3.UNPACK_B R15, R14.H1 ;  /* 0x0000000eff0f723e */ /* 0x000fe200030006ff */
[----:B------:R-:W-:Y:S01]  /*2c90*/  FFMA.FTZ R83, R24, R52, -R81 ;  /* 0x0000003418537223 */ /* 0x000fe20000010851 */
[----:B------:R-:W-:Y:S01]  /*2ca0*/  F2FP.F16.E4M3.UNPACK_B R14, R14 ;  /* 0x0000000eff0e723e */ /* 0x000fe200020006ff */
[----:B------:R-:W-:Y:S01]  /*2cb0*/  FFMA.FTZ R84, R25, R52, R78 ;  /* 0x0000003419547223 */ /* 0x000fe2000001004e */
[----:B------:R-:W-:Y:S01]  /*2cc0*/  HADD2.F32 R78, -RZ, R55.H1_H1 ;  /* 0x30000037ff4e7230 */ /* 0x000fe20000004100 */
[----:B------:R-:W-:Y:S01]  /*2cd0*/  F2FP.F16.E4M3.UNPACK_B R52, R82 ;  /* 0x00000052ff34723e */ /* 0x000fe200020006ff */
[----:B------:R-:W-:-:S02]  /*2ce0*/  HADD2.F32 R24, -RZ, R15.H0_H0 ;  /* 0x2000000fff187230 */ /* 0x000fc40000004100 */
[----:B------:R-:W-:Y:S01]  /*2cf0*/  HADD2.F32 R25, -RZ, R15.H1_H1 ;  /* 0x3000000fff197230 */ /* 0x000fe20000004100 */
[----:B------:R-:W-:Y:S01]  /*2d00*/  F2FP.SATFINITE.E4M3.F32.PACK_AB_MERGE_C R86, R84, R83, RZ ;  /* 0x000000535456723e */ /* 0x000fe200048070ff */
[--C-:B------:R-:W-:Y:S02]  /*2d10*/  HADD2.F32 R15, -RZ, R14.reuse.H0_H0 ;  /* 0x2000000eff0f7230 */ /* 0x100fe40000004100 */
[-C--:B------:R-:W-:Y:S01]  /*2d20*/  FMUL.FTZ R80, R24, R78.reuse ;  /* 0x0000004e18507220 */ /* 0x080fe20000410000 */
[----:B------:R-:W-:Y:S02]  /*2d30*/  HADD2.F32 R55, -RZ, R55.H0_H0 ;  /* 0x20000037ff377230 */ /* 0x000fe40000004100 */
[----:B------:R-:W-:Y:S01]  /*2d40*/  FMUL.FTZ R81, R25, R78 ;  /* 0x0000004e19517220 */ /* 0x000fe20000410000 */
[----:B------:R-:W-:Y:S01]  /*2d50*/  HADD2.F32 R14, -RZ, R14.H1_H1 ;  /* 0x3000000eff0e7230 */ /* 0x000fe20000004100 */
        /* <DEDUP_REMOVED lines=12> */
[----:B------:R-:W-:Y:S01]  /*2e20*/  HADD2.F32 R25, -RZ, R15.H1_H1 ;  /* 0x3000000fff197230 */ /* 0x000fe20000004100 */
[----:B------:R-:W-:Y:S01]  /*2e30*/  F2FP.F16.E4M3.UNPACK_B R52, R54.H1 ;  /* 0x00000036ff34723e */ /* 0x000fe200030006ff */
        /* <DEDUP_REMOVED lines=28> */
[----:B------:R-:W-:-:S02]  /*3000*/  HADD2.F32 R55, -RZ, R55.H0_H0 ;  /* 0x20000037ff377230 */ /* 0x000fc40000004100 */
[----:B------:R-:W-:Y:S02]  /*3010*/  HADD2.F32 R52, -RZ, R52.H0_H0 ;  /* 0x20000034ff347230 */ /* 0x000fe40000004100 */
        /* <DEDUP_REMOVED lines=11> */
.L_x_11875:
[----:B------:R-:W-:Y:S05]  /*30d0*/  BSYNC B2 ;  /* 0x0000000000027941 */ /* 0x000fea0003800000 */
.L_x_11874:
[----:B------:R1:W-:Y:S02]  /*30e0*/  STG.E.128 desc[UR40][R12.64], R4 ;  /* 0x000000040c007986 */ /* 0x0003e4000c101d28 */
.L_x_11873:
[----:B------:R-:W-:Y:S05]  /*30f0*/  BSYNC B1 ;  /* 0x0000000000017941 */ /* 0x000fea0003800000 */
.L_x_11872:
[----:B------:R-:W-:Y:S05]  /*3100*/  @P2 BRA `(.L_x_11871) ;  /* 0x0000001800fc2947 */ /* 0x000fea0003800000 */
[----:B-1----:R-:W2:Y:S01]  /*3110*/  LDL R6, [R1+0x38] ;  /* 0x0000380001067983 */ /* 0x002ea20000100800 */
[----:B------:R-:W-:Y:S01]  /*3120*/  IMAD.MOV.U32 R5, RZ, RZ, 0x20 ;  /* 0x00000020ff057424 */ /* 0x000fe200078e00ff */
[----:B------:R-:W-:Y:S01]  /*3130*/  ISETP.GE.AND P5, PT, R26, R27, PT ;  /* 0x0000001b1a00720c */ /* 0x000fe20003fa6270 */
[----:B------:R-:W-:Y:S01]  /*3140*/  IMAD R4, R23, 0x2800, RZ ;  /* 0x0000280017047824 */ /* 0x000fe200078e02ff */
[----:B------:R-:W-:Y:S02]  /*3150*/  BSSY B1, `(.L_x_11876) ;  /* 0x000006f000017945 */ /* 0x000fe40003800000 */
[----:B------:R-:W-:-:S04]  /*3160*/  SEL R5, R5, 0xffffffe0, !P4 ;  /* 0xffffffe005057807 */ /* 0x000fc80006000000 */
[----:B--2---:R-:W-:-:S05]  /*3170*/  IADD3 R4, R5, R6, R4 ;  /* 0x0000000605047210 */ /* 0x004fca0007ffe004 */
[----:B------:R-:W-:-:S06]  /*3180*/  IMAD.IADD R4, R17, 0x1, R4 ;  /* 0x0000000111047824 */ /* 0x000fcc00078e0204 */
[----:B------:R-:W1:Y:S01]  /*3190*/  LDS.128 R4, [R4+0xe000] ;  /* 0x00e0000004047984 */ /* 0x000e620000000c00 */
        /* <DEDUP_REMOVED lines=38> */
[----:B------:R-:W-:Y:S01]  /*3400*/  F2FP.F16.E4M3.UNPACK_B R50, R50 ;  /* 0x00000032ff32723e */ /* 0x000fe200020006ff */
[-C--:B------:R-:W-:Y:S01]  /*3410*/  FFMA.FTZ R53, R10, R14.reuse, -R25 ;  /* 0x0000000e0a357223 */ /* 0x080fe20000010819 */
[----:B------:R-:W-:Y:S01]  /*3420*/  FFMA.FTZ R54, R11, R14, R26 ;  /* 0x0000000e0b367223 */ /* 0x000fe2000001001a */
[----:B------:R-:W-:Y:S01]  /*3430*/  HADD2.F32 R15, -RZ, R51.H1_H1 ;  /* 0x30000033ff0f7230 */ /* 0x000fe20000004100 */
[----:B------:R-:W-:Y:S01]  /*3440*/  F2FP.F16.E4M3.UNPACK_B R8, R8 ;  /* 0x00000008ff08723e */ /* 0x000fe200020006ff */
[----:B------:R-:W-:-:S02]  /*3450*/  HADD2.F32 R11, -RZ, R9.H1_H1 ;  /* 0x30000009ff0b7230 */ /* 0x000fc40000004100 */
[----:B------:R-:W-:Y:S01]  /*3460*/  HADD2.F32 R10, -RZ, R9.H0_H0 ;  /* 0x20000009ff0a7230 */ /* 0x000fe20000004100 */
[----:B------:R-:W-:Y:S01]  /*3470*/  F2FP.SATFINITE.E4M3.F32.PACK_AB_MERGE_C R78, R54, R53, RZ ;  /* 0x00000035364e723e */ /* 0x000fe200048070ff */
[----:B------:R-:W-:Y:S02]  /*3480*/  HADD2.F32 R14, -RZ, R50.H1_H1 ;  /* 0x30000032ff0e7230 */ /* 0x000fe40000004100 */
[-C--:B------:R-:W-:Y:S01]  /*3490*/  FMUL.FTZ R25, R11, R15.reuse ;  /* 0x0000000f0b197220 */ /* 0x080fe20000410000 */
[--C-:B------:R-:W-:Y:S02]  /*34a0*/  HADD2.F32 R9, -RZ, R8.reuse.H0_H0 ;  /* 0x20000008ff097230 */ /* 0x100fe40000004100 */
[C---:B------:R-:W-:Y:S01]  /*34b0*/  FMUL.FTZ R52, R10.reuse, R15 ;  /* 0x0000000f0a347220 */ /* 0x040fe20000410000 */
[----:B------:R-:W-:Y:S02]  /*34c0*/  HADD2.F32 R51, -RZ, R51.H0_H0 ;  /* 0x20000033ff337230 */ /* 0x000fe40000004100 */
[----:B------:R-:W-:Y:S01]  /*34d0*/  FFMA.FTZ R25, R10, R14, -R25 ;  /* 0x0000000e0a197223 */ /* 0x000fe20000010819 */
[----:B------:R-:W-:-:S02]  /*34e0*/  HADD2.F32 R8, -RZ, R8.H1_H1 ;  /* 0x30000008ff087230 */ /* 0x000fc40000004100 */
[----:B------:R-:W-:Y:S01]  /*34f0*/  FFMA.FTZ R14, R11, R14, R52 ;  /* 0x0000000e0b0e7223 */ /* 0x000fe20000010034 */
[----:B------:R-:W-:Y:S02]  /*3500*/  HADD2.F32 R50, -RZ, R50.H0_H0 ;  /* 0x20000032ff327230 */ /* 0x000fe40000004100 */
[-C--:B------:R-:W-:Y:S01]  /*3510*/  FMUL.FTZ R15, R9, R51.reuse ;  /* 0x00000033090f7220 */ /* 0x080fe20000410000 */
[----:B------:R-:W-:Y:S01]  /*3520*/  F2FP.SATFINITE.E4M3.F32.PACK_AB_MERGE_C R5, R5, R4, R78 ;  /* 0x000000040505723e */ /* 0x000fe2000480704e */
[----:B------:R-:W-:Y:S01]  /*3530*/  FMUL.FTZ R26, R8, R51 ;  /* 0x00000033081a7220 */ /* 0x000fe20000410000 */
[----:B------:R-:W-:Y:S01]  /*3540*/  F2FP.SATFINITE.E4M3.F32.PACK_AB_MERGE_C R55, R14, R25, RZ ;  /* 0x000000190e37723e */ /* 0x000fe200048070ff */
[-C--:B------:R-:W-:Y:S01]  /*3550*/  FFMA.FTZ R52, R8, R50.reuse, R15 ;  /* 0x0000003208347223 */ /* 0x080fe2000001000f */
[----:B------:R-:W-:Y:S01]  /*3560*/  F2FP.F16.E4M3.UNPACK_B R25, R27.H1 ;  /* 0x0000001bff19723e */ /* 0x000fe200030006ff */
[----:B------:R-:W-:Y:S01]  /*3570*/  FFMA.FTZ R51, R9, R50, -R26 ;  /* 0x0000003209337223 */ /* 0x000fe2000001081a */
[----:B------:R-:W-:-:S02]  /*3580*/  F2FP.F16.E4M3.UNPACK_B R9, R7.H1 ;  /* 0x00000007ff09723e */ /* 0x000fc400030006ff */
[----:B------:R-:W-:Y:S01]  /*3590*/  F2FP.F16.E4M3.UNPACK_B R14, R24.H1 ;  /* 0x00000018ff0e723e */ /* 0x000fe200030006ff */
[----:B------:R-:W-:Y:S01]  /*35a0*/  HADD2.F32 R50, -RZ, R25.H1_H1 ;  /* 0x30000019ff327230 */ /* 0x000fe20000004100 */
[----:B------:R-:W-:Y:S01]  /*35b0*/  F2FP.F16.E4M3.UNPACK_B R8, R6.H1 ;  /* 0x00000006ff08723e */ /* 0x000fe200030006ff */
[--C-:B------:R-:W-:Y:S01]  /*35c0*/  HADD2.F32 R11, -RZ, R9.reuse.H1_H1 ;  /* 0x30000009ff0b7230 */ /* 0x100fe20000004100 */
[----:B------:R-:W-:Y:S01]  /*35d0*/  F2FP.F16.E4M3.UNPACK_B R27, R27 ;  /* 0x0000001bff1b723e */ /* 0x000fe200020006ff */
[----:B------:R-:W-:Y:S01]  /*35e0*/  HADD2.F32 R10, -RZ, R9.H0_H0 ;  /* 0x20000009ff0a7230 */ /* 0x000fe20000004100 */
[----:B------:R-:W-:Y:S01]  /*35f0*/  F2FP.F16.E4M3.UNPACK_B R24, R24 ;  /* 0x00000018ff18723e */ /* 0x000fe200020006ff */
[----:B------:R-:W-:Y:S02]  /*3600*/  HADD2.F32 R15, -RZ, R14.H1_H1 ;  /* 0x3000000eff0f7230 */ /* 0x000fe40000004100 */
[----:B------:R-:W-:Y:S01]  /*3610*/  FMUL.FTZ R53, R11, R50 ;  /* 0x000000320b357220 */ /* 0x000fe20000410000 */
[----:B------:R-:W-:-:S02]  /*3620*/  HADD2.F32 R9, -RZ, R8.H1_H1 ;  /* 0x30000008ff097230 */ /* 0x000fc40000004100 */
[C---:B------:R-:W-:Y:S01]  /*3630*/  FMUL.FTZ R50, R10.reuse, R50 ;  /* 0x000000320a327220 */ /* 0x040fe20000410000 */
[--C-:B------:R-:W-:Y:S02]  /*3640*/  HADD2.F32 R26, -RZ, R27.reuse.H1_H1 ;  /* 0x3000001bff1a7230 */ /* 0x100fe40000004100 */
        /* <DEDUP_REMOVED lines=31> */
.L_x_11877:
[----:B------:R-:W-:Y:S05]  /*3840*/  BSYNC B1 ;  /* 0x0000000000017941 */ /* 0x000fea0003800000 */
.L_x_11876:
[----:B-1----:R2:W-:Y:S01]  /*3850*/  STG.E.128 desc[UR40][R12.64+0x20], R4 ;  /* 0x000020040c007986 */ /* 0x0025e2000c101d28 */
[----:B------:R-:W-:Y:S05]  /*3860*/  BRA `(.L_x_11871) ;  /* 0x0000001400247947 */ /* 0x000fea0003800000 */
.L_x_11865:
[----:B------:R-:W0:Y:S01]  /*3870*/  S2R R5, SR_TID.X ;  /* 0x0000000000057919 */ /* 0x000e220000002100 */
[----:B------:R-:W2:Y:S01]  /*3880*/  LDL R26, [R1+0x14] ;  /* 0x00001400011a7983 */ /* 0x000ea20000100800 */
[C---:B0-----:R-:W-:Y:S02]  /*3890*/  VIADD R7, R5.reuse, 0xffffff80 ;  /* 0xffffff8005077836 */ /* 0x041fe40000000000 */
[----:B------:R-:W-:Y:S02]  /*38a0*/  VIADD R6, R5, 0xffffff80 ;  /* 0xffffff8005067836 */ /* 0x000fe40000000000 */
[----:B------:R-:W-:-:S03]  /*38b0*/  IMAD R5, R47, -0xa0, R48 ;  /* 0xffffff602f057824 */ /* 0x000fc600078e0230 */
[----:B------:R-:W-:Y:S02]  /*38c0*/  LEA.HI R6, R6, R7, RZ, 0x1 ;  /* 0x0000000706067211 */ /* 0x000fe400078f08ff */
[----:B------:R-:W-:Y:S02]  /*38d0*/  VIMNMX R5, R5, 0xa0, PT ;  /* 0x000000a005057848 */ /* 0x000fe40003fe0100 */
[----:B------:R-:W-:-:S04]  /*38e0*/  SHF.R.S32.HI R6, RZ, 0x1, R6 ;  /* 0x00000001ff067819 */ /* 0x000fc80000011406 */
[----:B------:R-:W-:-:S04]  /*38f0*/  ISETP.GE.AND P1, PT, R6, R5, PT ;  /* 0x000000050600720c */ /* 0x000fc80003f26270 */
[----:B------:R-:W-:-:S13]  /*3900*/  ISETP.GE.OR P0, PT, R156, R27, P1 ;  /* 0x0000001b9c00720c */ /* 0x000fda0000f06670 */
[----:B------:R-:W0:Y:S01]  /*3910*/  @!P0 LDC.64 R12, c[0x0][0x3e8] ;  /* 0x0000fa00ff0c8b82 */ /* 0x000e220000000a00 */
[----:B------:R-:W-:Y:S02]  /*3920*/  @!P0 IMAD.MOV.U32 R70, RZ, RZ, R38 ;  /* 0x000000ffff468224 */ /* 0x000fe400078e0026 */
[----:B------:R-:W-:Y:S01]  /*3930*/  @!P0 IMAD R8, R64, R47, RZ ;  /* 0x0000002f40088224 */ /* 0x000fe200078e02ff */
[----:B0-----:R-:W-:-:S04]  /*3940*/  @!P0 IADD3 R12, P5, P6, R32, R12, R4 ;  /* 0x0000000c200c8210 */ /* 0x001fc80007ebe004 */
[----:B------:R-:W0:Y:S01]  /*3950*/  @!P0 LDC.64 R4, c[0x0][0x400] ;  /* 0x00010000ff048b82 */ /* 0x000e220000000a00 */
[----:B------:R-:W-:Y:S01]  /*3960*/  @!P0 IMAD.WIDE.U32 R6, R47, R40, R70 ;  /* 0x000000282f068225 */ /* 0x000fe200078e0046 */
[----:B------:R-:W-:-:S03]  /*3970*/  @!P0 IADD3.X R13, R66, R13, R52, P5, P6 ;  /* 0x0000000d420d8210 */ /* 0x000fc60002fec434 */
[----:B------:R-:W-:Y:S01]  /*3980*/  @!P0 IMAD R8, R53, R40, R8 ;  /* 0x0000002835088224 */ /* 0x000fe200078e0208 */
[----:B------:R-:W-:Y:S02]  /*3990*/  CS2R R10, SRZ ;  /* 0x00000000000a7805 */ /* 0x000fe4000001ff00 */
[----:B0-----:R-:W-:-:S04]  /*39a0*/  @!P0 IADD3 R24, P5, R6, R4, RZ ;  /* 0x0000000406188210 */ /* 0x001fc80007fbe0ff */
[----:B------:R-:W-:Y:S02]  /*39b0*/  @!P0 IADD3.X R25, R5, R8, R7, P5, !PT ;  /* 0x0000000805198210 */ /* 0x000fe40002ffe407 */
[----:B------:R-:W-:Y:S02]  /*39c0*/  CS2R R4, SRZ ;  /* 0x0000000000047805 */ /* 0x000fe4000001ff00 */
[----:B------:R-:W-:Y:S02]  /*39d0*/  CS2R R6, SRZ ;  /* 0x0000000000067805 */ /* 0x000fe4000001ff00 */
[----:B------:R-:W-:-:S04]  /*39e0*/  CS2R R8, SRZ ;  /* 0x0000000000087805 */ /* 0x000fc8000001ff00 */
[----:B------:R-:W3:Y:S04]  /*39f0*/  @!P0 LDG.E.128 R4, desc[UR40][R12.64] ;  /* 0x000000280c048981 */ /* 0x000ee8000c1e1d00 */
[----:B------:R-:W4:Y:S01]  /*3a00*/  @!P0 LDG.E.128 R8, desc[UR40][R24.64] ;  /* 0x0000002818088981 */ /* 0x000f22000c1e1d00 */
[----:B------:R-:W-:Y:S02]  /*3a10*/  ISETP.GE.AND P0, PT, R156, R27, PT ;  /* 0x0000001b9c00720c */ /* 0x000fe40003f06270 */
[----:B------:R-:W-:-:S11]  /*3a20*/  LOP3.LUT R22, R22, 0xfffffffe, RZ, 0xc0, !PT ;  /* 0xfffffffe16167812 */ /* 0x000fd600078ec0ff */
[----:B------:R-:W-:Y:S02]  /*3a30*/  @P0 LOP3.LUT R22, R22, 0x1, RZ, 0xfc, !PT ;  /* 0x0000000116160812 */ /* 0x000fe400078efcff */
[----:B--2---:R-:W-:Y:S01]  /*3a40*/  ISETP.NE.AND P0, PT, R26, 0x3, PT ;  /* 0x000000031a00780c */ /* 0x004fe20003f05270 */
[----:B---3--:R-:W-:Y:S02]  /*3a50*/  IMAD.MOV.U32 R83, RZ, RZ, R4 ;  /* 0x000000ffff537224 */ /* 0x008fe400078e0004 */
[----:B------:R-:W-:Y:S02]  /*3a60*/  IMAD.MOV.U32 R80, RZ, RZ, R6 ;  /* 0x000000ffff507224 */ /* 0x000fe400078e0006 */
[----:B----4-:R-:W-:Y:S02]  /*3a70*/  IMAD.MOV.U32 R84, RZ, RZ, R8 ;  /* 0x000000ffff547224 */ /* 0x010fe400078e0008 */
[----:B------:R-:W-:-:S06]  /*3a80*/  IMAD.MOV.U32 R82, RZ, RZ, R10 ;  /* 0x000000ffff527224 */ /* 0x000fcc00078e000a */
[----:B------:R-:W-:Y:S05]  /*3a90*/  @!P0 BRA `(.L_x_11878) ;  /* 0x0000000000048947 */ /* 0x000fea0003800000 */
[----:B------:R-:W-:Y:S01]  /*3aa0*/  BPT.TRAP 0x1 ;  /* 0x000000040000795c */ /* 0x000fe20000300000 */
.L_x_11878:
[----:B------:R-:W2:Y:S01]  /*3ab0*/  LDL R12, [R1+0x1c] ;  /* 0x00001c00010c7983 */ /* 0x000ea20000100800 */
[----:B------:R-:W-:Y:S01]  /*3ac0*/  IMAD R70, R23, 0x8, R17 ;  /* 0x0000000817467824 */ /* 0x000fe200078e0211 */
[----:B------:R-:W0:Y:S01]  /*3ad0*/  LDC R78, c[0x0][0x2f4] ;  /* 0x0000bd00ff4e7b82 */ /* 0x000e220000000800 */
[----:B------:R-:W-:Y:S01]  /*3ae0*/  BSSY B1, `(.L_x_11879) ;  /* 0x0000004000017945 */ /* 0x000fe20003800000 */
[----:B--2---:R-:W-:-:S04]  /*3af0*/  SHF.L.U32 R77, R12, 0x1f, RZ ;  /* 0x0000001f0c4d7819 */ /* 0x004fc800000006ff */
[----:B------:R-:W1:Y:S02]  /*3b00*/  SYNCS.PHASECHK.TRANS64.TRYWAIT P5, [R70+URZ+0x13290], R77 ;  /* 0x0132904d460075a7 */ /* 0x000e6400080a017f */
[----:B01----:R-:W-:Y:S05]  /*3b10*/  @!P5 BRA `(.L_x_11880) ;  /* 0x000001c800b4d947 */ /* 0x003fea0003800000 */
.L_x_12165:
[----:B------:R-:W-:Y:S05]  /*3b20*/  BSYNC B1 ;  /* 0x0000000000017941 */ /* 0x000fea0003800000 */
.L_x_11879:
[----:B------:R-:W1:Y:S01]  /*3b30*/  S2R R12, SR_TID.X ;  /* 0x00000000000c7919 */ /* 0x000e620000002100 */
[----:B------:R-:W-:Y:S01]  /*3b40*/  ISETP.GE.OR P5, PT, R156, R78, P1 ;  /* 0x0000004e9c00720c */ /* 0x000fe20000fa6670 */
[----:B------:R-:W-:Y:S01]  /*3b50*/  ULDC.64 UR4, c[0x0][0x300] ;  /* 0x0000c00000047ab9 */ /* 0x000fe20000000a00 */
[----:B------:R-:W-:Y:S02]  /*3b60*/  IMAD.MOV.U32 R52, RZ, RZ, R14 ;  /* 0x000000ffff347224 */ /* 0x000fe400078e000e */
[----:B------:R-:W-:Y:S02]  /*3b70*/  IMAD.MOV.U32 R53, RZ, RZ, R55 ;  /* 0x000000ffff357224 */ /* 0x000fe400078e0037 */
[C---:B-1----:R-:W-:Y:S02]  /*3b80*/  VIADD R24, R12.reuse, 0xffffff80 ;  /* 0xffffff800c187836 */ /* 0x042fe40000000000 */
[----:B------:R-:W-:Y:S02]  /*3b90*/  VIADD R13, R12, 0xffffff80 ;  /* 0xffffff800c0d7836 */ /* 0x000fe40000000000 */
[----:B------:R-:W-:-:S03]  /*3ba0*/  IMAD R12, R49, UR4, RZ ;  /* 0x00000004310c7c24 */ /* 0x000fc6000f8e02ff */
[----:B------:R-:W-:-:S04]  /*3bb0*/  LEA.HI R13, R13, R24, RZ, 0x1 ;  /* 0x000000180d0d7211 */ /* 0x000fc800078f08ff */
[----:B------:R-:W-:-:S05]  /*3bc0*/  SHF.R.S32.HI R13, RZ, 0x1, R13 ;  /* 0x00000001ff0d7819 */ /* 0x000fca000001140d */
[----:B------:R-:W-:-:S04]  /*3bd0*/  IMAD.WIDE.U32 R52, R13, UR4, R52 ;  /* 0x000000040d347c25 */ /* 0x000fc8000f8e0034 */
[----:B------:R-:W-:Y:S01]  /*3be0*/  IMAD R79, R13, UR5, R12 ;  /* 0x000000050d4f7c24 */ /* 0x000fe2000f8e020c */
[----:B------:R-:W-:Y:S06]  /*3bf0*/  @P5 BRA `(.L_x_11871) ;  /* 0x0000001000405947 */ /* 0x000fec0003800000 */
[----:B------:R-:W2:Y:S04]  /*3c00*/  LDL R25, [R1+0x48] ;  /* 0x0000480001197983 */ /* 0x000ea80000100800 */
[----:B------:R-:W3:Y:S01]  /*3c10*/  LDL R24, [R1+0x4c] ;  /* 0x00004c0001187983 */ /* 0x000ee20000100800 */
[----:B------:R-:W-:Y:S01]  /*3c20*/  IMAD.IADD R79, R79, 0x1, R53 ;  /* 0x000000014f4f7824 */ /* 0x000fe200078e0235 */
[----:B------:R-:W-:Y:S01]  /*3c30*/  IADD3 R55, P5, P6, R2, R52, R67 ;  /* 0x0000003402377210 */ /* 0x000fe20007ebe043 */
[----:B------:R-:W-:Y:S03]  /*3c40*/  BSSY B1, `(.L_x_11881) ;  /* 0x00000e9000017945 */ /* 0x000fe60003800000 */
[----:B------:R-:W-:-:S02]  /*3c50*/  IADD3.X R12, R0, R79, R73, P5, P6 ;  /* 0x0000004f000c7210 */ /* 0x000fc40002fec449 */
[----:B------:R-:W-:Y:S02]  /*3c60*/  IADD3 R54, P5, R55, R50, RZ ;  /* 0x0000003237367210 */ /* 0x000fe40007fbe0ff */
[----:B------:R-:W-:-:S03]  /*3c70*/  LOP3.LUT P6, RZ, R22, 0x1, RZ, 0xc0, !PT ;  /* 0x0000000116ff7812 */ /* 0x000fc600078cc0ff */
[----:B------:R-:W-:Y:S01]  /*3c80*/  IMAD.X R55, R12, 0x1, R51, P5 ;  /* 0x000000010c377824 */ /* 0x000fe200028e0633 */
[----:B------:R-:W-:Y:S01]  /*3c90*/  LOP3.LUT P5, RZ, R22, 0x4, RZ, 0xc0, !PT ;  /* 0x0000000416ff7812 */ /* 0x000fe200078ac0ff */
[----:B------:R-:W-:-:S05]  /*3ca0*/  IMAD.IADD R12, R78, 0x1, -R61 ;  /* 0x000000014e0c7824 */ /* 0x000fca00078e0a3d */
[----:B------:R-:W-:-:S04]  /*3cb0*/  SEL R12, R61, R12, !P5 ;  /* 0x0000000c3d0c7207 */ /* 0x000fc80006800000 */
[----:B------:R-:W-:-:S04]  /*3cc0*/  SHF.R.S32.HI R13, RZ, 0x1f, R12 ;  /* 0x0000001fff0d7819 */ /* 0x000fc8000001140c */
[----:B------:R-:W-:-:S04]  /*3cd0*/  LEA.HI R13, R13, R12, RZ, 0x5 ;  /* 0x0000000c0d0d7211 */ /* 0x000fc800078f28ff */
[----:B------:R-:W-:-:S04]  /*3ce0*/  SHF.R.S32.HI R13, RZ, 0x5, R13 ;  /* 0x00000005ff0d7819 */ /* 0x000fc8000001140d */
[----:B------:R-:W-:-:S05]  /*3cf0*/  LEA.HI.SX32 R13, R58, R13, 0x1c ;  /* 0x0000000d3a0d7211 */ /* 0x000fca00078fe2ff */
[----:B------:R-:W-:-:S05]  /*3d00*/  IMAD.SHL.U32 R81, R13, 0x10, RZ ;  /* 0x000000100d517824 */ /* 0x000fca00078e00ff */
[----:B--2---:R-:W-:-:S04]  /*3d10*/  LOP3.LUT R12, R25, 0x30, R81, 0xf8, !PT ;  /* 0x00000030190c7812 */ /* 0x004fc800078ef851 */
        /* <DEDUP_REMOVED lines=22> */
[----:B------:R-:W-:Y:S01]  /*3e80*/  PRMT R8, R8, 0x654, R7 ;  /* 0x0000065408087816 */ /* 0x000fe20000000007 */
[----:B------:R-:W-:Y:S01]  /*3e90*/  IMAD.SHL.U32 R7, R87, 0x100, RZ ;  /* 0x0000010057077824 */ /* 0x000fe200078e00ff */
[----:B------:R-:W-:Y:S01]  /*3ea0*/  LOP3.LUT R4, R4, 0xff00, R5, 0xf8, !PT ;  /* 0x0000ff0004047812 */ /* 0x000fe200078ef805 */
[----:B------:R-:W-:Y:S01]  /*3eb0*/  IMAD.U32 R5, R91, 0x10000, RZ ;  /* 0x000100005b057824 */ /* 0x000fe200078e00ff */
[----:B------:R-:W-:Y:S02]  /*3ec0*/  LOP3.LUT R10, R11, 0xff0000ff, RZ, 0xc0, !PT ;  /* 0xff0000ff0b0a7812 */ /* 0x000fe400078ec0ff */
[----:B------:R-:W-:Y:S01]  /*3ed0*/  SHF.R.U32.HI R92, RZ, 0x10, R11 ;  /* 0x00000010ff5c7819 */ /* 0x000fe2000001160b */
[----:B------:R-:W-:Y:S01]  /*3ee0*/  IMAD.SHL.U32 R11, R85, 0x100, RZ ;  /* 0x00000100550b7824 */ /* 0x000fe200078e00ff */
[----:B------:R-:W-:Y:S02]  /*3ef0*/  PRMT R6, R89, 0x654, R6 ;  /* 0x0000065459067816 */ /* 0x000fe40000000006 */
[----:B------:R-:W-:Y:S01]  /*3f00*/  SHF.R.U32.HI R86, RZ, 0x8, R9 ;  /* 0x00000008ff567819 */ /* 0x000fe20000011609 */
[----:B------:R-:W-:Y:S01]  /*3f10*/  IMAD.U32 R92, R92, 0x10000, RZ ;  /* 0x000100005c5c7824 */ /* 0x000fe200078e00ff */
[----:B------:R-:W-:-:S02]  /*3f20*/  LOP3.LUT R7, R6, 0xff00, R7, 0xf8, !PT ;  /* 0x0000ff0006077812 */ /* 0x000fc400078ef807 */
[----:B------:R-:W-:Y:S01]  /*3f30*/  SHF.R.U32.HI R90, RZ, 0x10, R9 ;  /* 0x00000010ff5a7819 */ /* 0x000fe20000011609 */
[----:B------:R-:W-:Y:S01]  /*3f40*/  IMAD.SHL.U32 R9, R86, 0x100, RZ ;  /* 0x0000010056097824 */ /* 0x000fe200078e00ff */
[----:B------:R-:W-:Y:S01]  /*3f50*/  LOP3.LUT R6, R4, 0xff0000, R5, 0xf8, !PT ;  /* 0x00ff000004067812 */ /* 0x000fe200078ef805 */
[----:B------:R-:W-:Y:S01]  /*3f60*/  IMAD.U32 R4, R88, 0x10000, RZ ;  /* 0x0001000058047824 */ /* 0x000fe200078e00ff */
[----:B------:R-:W-:Y:S01]  /*3f70*/  LOP3.LUT R89, R10, 0xff00, R11, 0xf8, !PT ;  /* 0x0000ff000a597812 */ /* 0x000fe200078ef80b */
[----:B------:R-:W-:Y:S01]  /*3f80*/  IMAD.U32 R90, R90, 0x10000, RZ ;  /* 0x000100005a5a7824 */ /* 0x000fe200078e00ff */
        /* <DEDUP_REMOVED lines=24> */
[----:B------:R-:W-:Y:S01]  /*4110*/  LOP3.LUT R5, R89, 0xff0000, R92, 0xf8, !PT ;  /* 0x00ff000059057812 */ /* 0x000fe200078ef85c */
[CC--:B------:R-:W-:Y:S01]  /*4120*/  FMUL.FTZ R11, R85.reuse, R90.reuse ;  /* 0x0000005a550b7220 */ /* 0x0c0fe20000410000 */
[--C-:B------:R-:W-:Y:S02]  /*4130*/  HADD2.F32 R89, -RZ, R88.reuse.H0_H0 ;  /* 0x20000058ff597230 */ /* 0x100fe40000004100 */
[C---:B------:R-:W-:Y:S01]  /*4140*/  FMUL.FTZ R90, R10.reuse, R90 ;  /* 0x0000005a0a5a7220 */ /* 0x040fe20000410000 */
[----:B------:R-:W-:Y:S02]  /*4150*/  HADD2.F32 R12, -RZ, R83.H0_H0 ;  /* 0x20000053ff0c7230 */ /* 0x000fe40000004100 */
[-C--:B------:R-:W-:Y:S01]  /*4160*/  FFMA.FTZ R11, R10, R87.reuse, -R11 ;  /* 0x000000570a0b7223 */ /* 0x080fe2000001080b */
[----:B------:R-:W-:Y:S02]  /*4170*/  HADD2.F32 R88, -RZ, R88.H1_H1 ;  /* 0x30000058ff587230 */ /* 0x000fe40000004100 */
[----:B------:R-:W-:Y:S01]  /*4180*/  FFMA.FTZ R10, R85, R87, R90 ;  /* 0x00000057550a7223 */ /* 0x000fe2000001005a */
        /* <DEDUP_REMOVED lines=8> */
[----:B------:R-:W-:Y:S01]  /*4210*/  FFMA.FTZ R12, R12, R87, -R91 ;  /* 0x000000570c0c7223 */ /* 0x000fe2000001085b */
        /* <DEDUP_REMOVED lines=18> */
[----:B------:R-:W-:Y:S01]  /*4340*/  HADD2.F32 R84, -RZ, R84.H1_H1 ;  /* 0x30000054ff547230 */ /* 0x000fe20000004100 */
[----:B------:R-:W-:Y:S01]  /*4350*/  F2FP.F16.E4M3.UNPACK_B R86, R82 ;  /* 0x00000052ff56723e */ /* 0x000fe200020006ff */
[----:B------:R-:W-:Y:S02]  /*4360*/  HADD2.F32 R89, -RZ, R89.H1_H1 ;  /* 0x30000059ff597230 */ /* 0x000fe40000004100 */
[----:B------:R-:W-:Y:S01]  /*4370*/  FMUL.FTZ R95, R87, R90 ;  /* 0x0000005a575f7220 */ /* 0x000fe20000410000 */
[----:B------:R-:W-:Y:S01]  /*4380*/  F2FP.F16.E4M3.UNPACK_B R82, R26 ;  /* 0x0000001aff52723e */ /* 0x000fe200020006ff */
[----:B------:R-:W-:Y:S01]  /*4390*/  FMUL.FTZ R90, R84, R90 ;  /* 0x0000005a545a7220 */ /* 0x000fe20000410000 */
[----:B------:R-:W-:Y:S01]  /*43a0*/  FFMA.FTZ R88, R88, R91, R93 ;  /* 0x0000005b58587223 */ /* 0x000fe2000001005d */
[----:B------:R-:W-:Y:S01]  /*43b0*/  FFMA.FTZ R99, R84, R89, -R95 ;  /* 0x0000005954637223 */ /* 0x000fe2000001085f */
[----:B------:R-:W-:Y:S01]  /*43c0*/  F2FP.F16.E4M3.UNPACK_B R84, R80 ;  /* 0x00000050ff54723e */ /* 0x000fe200020006ff */
[----:B------:R-:W-:-:S02]  /*43d0*/  HADD2.F32 R80, -RZ, R82.H0_H0 ;  /* 0x20000052ff507230 */ /* 0x000fc40000004100 */
[----:B------:R-:W-:Y:S01]  /*43e0*/  FFMA.FTZ R101, R87, R89, R90 ;  /* 0x0000005957657223 */ /* 0x000fe2000001005a */
[--C-:B------:R-:W-:Y:S01]  /*43f0*/  HADD2.F32 R91, -RZ, R86.reuse.H0_H0 ;  /* 0x20000056ff5b7230 */ /* 0x100fe20000004100 */
[----:B------:R-:W-:Y:S01]  /*4400*/  F2FP.SATFINITE.E4M3.F32.PACK_AB_MERGE_C R8, R11, R8, RZ ;  /* 0x000000080b08723e */ /* 0x000fe200048070ff */
[----:B------:R-:W-:Y:S01]  /*4410*/  HADD2.F32 R93, -RZ, R86.H1_H1 ;  /* 0x30000056ff5d7230 */ /* 0x000fe20000004100 */
[----:B------:R-:W-:Y:S01]  /*4420*/  F2FP.F16.E4M3.UNPACK_B R10, R25 ;  /* 0x00000019ff0a723e */ /* 0x000fe200020006ff */
[----:B------:R-:W-:Y:S02]  /*4430*/  HADD2.F32 R26, -RZ, R14.H0_H0 ;  /* 0x2000000eff1a7230 */ /* 0x000fe40000004100 */
        /* <DEDUP_REMOVED lines=32> */
[----:B------:R-:W-:Y:S01]  /*4640*/  FMUL.FTZ R85, R11, R84 ;  /* 0x000000540b557220 */ /* 0x000fe20000410000 */
[----:B------:R-:W-:Y:S01]  /*4650*/  F2FP.SATFINITE.E4M3.F32.PACK_AB_MERGE_C R88, R101, R88, RZ ;  /* 0x000000586558723e */ /* 0x000fe200048070ff */
[----:B------:R-:W-:Y:S01]  /*4660*/  FFMA.FTZ R11, R11, R82, -R80 ;  /* 0x000000520b0b7223 */ /* 0x000fe20000010850 */
[----:B------:R-:W-:Y:S01]  /*4670*/  HADD2.F32 R7, -RZ, R13.H0_H0 ;  /* 0x2000000dff077230 */ /* 0x000fe20000004100 */
[----:B------:R-:W-:Y:S01]  /*4680*/  F2FP.F16.E4M3.UNPACK_B R6, R6.H1 ;  /* 0x00000006ff06723e */ /* 0x000fe200030006ff */
[----:B------:R-:W-:Y:S01]  /*4690*/  HADD2.F32 R80, -RZ, R25.H0_H0 ;  /* 0x20000019ff507230 */ /* 0x000fe20000004100 */
[----:B------:R-:W-:Y:S01]  /*46a0*/  F2FP.SATFINITE.E4M3.F32.PACK_AB_MERGE_C R26, R93, R26, R88 ;  /* 0x0000001a5d1a723e */ /* 0x000fe20004807058 */
[----:B------:R-:W-:Y:S02]  /*46b0*/  HADD2.F32 R84, -RZ, R83.H0_H0 ;  /* 0x20000053ff547230 */ /* 0x000fe40000004100 */
[----:B------:R-:W-:Y:S01]  /*46c0*/  FFMA.FTZ R10, R10, R82, R85 ;  /* 0x000000520a0a7223 */ /* 0x000fe20000010055 */
[----:B------:R-:W-:-:S02]  /*46d0*/  HADD2.F32 R25, -RZ, R25.H1_H1 ;  /* 0x30000019ff197230 */ /* 0x000fc40000004100 */
[----:B------:R-:W-:Y:S01]  /*46e0*/  FFMA.FTZ R14, R14, R89, -R97 ;  /* 0x000000590e0e7223 */ /* 0x000fe20000010861 */
[----:B------:R-:W-:Y:S02]  /*46f0*/  HADD2.F32 R86, -RZ, R83.H1_H1 ;  /* 0x30000053ff567230 */ /* 0x000fe40000004100 */
[-C--:B------:R-:W-:Y:S01]  /*4700*/  FMUL.FTZ R88, R80, R84.reuse ;  /* 0x0000005450587220 */ /* 0x080fe20000410000 */
[----:B------:R-:W-:Y:S02]  /*4710*/  HADD2.F32 R13, -RZ, R13.H1_H1 ;  /* 0x3000000dff0d7230 */ /* 0x000fe40000004100 */
[----:B------:R-:W-:Y:S01]  /*4720*/  FMUL.FTZ R83, R7, R84 ;  /* 0x0000005407537220 */ /* 0x000fe20000410000 */
[--C-:B------:R-:W-:Y:S01]  /*4730*/  HADD2.F32 R82, -RZ, R6.reuse.H0_H0 ;  /* 0x20000006ff527230 */ /* 0x100fe20000004100 */
[----:B------:R-:W-:Y:S01]  /*4740*/  F2FP.SATFINITE.E4M3.F32.PACK_AB_MERGE_C R92, R99, R92, RZ ;  /* 0x0000005c635c723e */ /* 0x000fe200048070ff */
[----:B------:R-:W-:Y:S02]  /*4750*/  HADD2.F32 R84, -RZ, R6.H1_H1 ;  /* 0x30000006ff547230 */ /* 0x000fe40000004100 */
[-C--:B------:R-:W-:Y:S01]  /*4760*/  FMUL.FTZ R6, R25, R86.reuse ;  /* 0x0000005619067220 */ /* 0x080fe20000410000 */
[C---:B------:R-:W-:Y:S01]  /*4770*/  FMUL.FTZ R86, R13.reuse, R86 ;  /* 0x000000560d567220 */ /* 0x040fe20000410000 */
[----:B------:R-:W-:Y:S01]  /*4780*/  F2FP.SATFINITE.E4M3.F32.PACK_AB_MERGE_C R14, R14, R95, R92 ;  /* 0x0000005f0e0e723e */ /* 0x000fe2000480705c */
[----:B------:R-:W-:Y:S01]  /*4790*/  FFMA.FTZ R90, R80, R82, R83 ;  /* 0x00000052505a7223 */ /* 0x000fe20000010053 */
[-C--:B------:R-:W-:Y:S01]  /*47a0*/  FFMA.FTZ R92, R13, R84.reuse, -R6 ;  /* 0x000000540d5c7223 */ /* 0x080fe20000010806 */
[----:B------:R-:W-:Y:S01]  /*47b0*/  F2FP.F16.E4M3.UNPACK_B R80, R27 ;  /* 0x0000001bff50723e */ /* 0x000fe200020006ff */
        /* <DEDUP_REMOVED lines=20> */
[----:B------:R-:W-:Y:S01]  /*4900*/  FMUL.FTZ R87, R13, R87 ;  /* 0x000000570d577220 */ /* 0x000fe20000410000 */
[----:B------:R-:W-:Y:S02]  /*4910*/  HADD2.F32 R27, -RZ, R27.H1_H1 ;  /* 0x3000001bff1b7230 */ /* 0x000fe40000004100 */
[-C--:B------:R-:W-:Y:S01]  /*4920*/  FMUL.FTZ R94, R25, R88.reuse ;  /* 0x00000058195e7220 */ /* 0x080fe20000410000 */
[----:B------:R-:W-:Y:S02]  /*4930*/  HADD2.F32 R86, -RZ, R86.H1_H1 ;  /* 0x30000056ff567230 */ /* 0x000fe40000004100 */
[----:B------:R-:W-:Y:S01]  /*4940*/  FFMA.FTZ R87, R4, R83, R87 ;  /* 0x0000005304577223 */ /* 0x000fe20000010057 */
[----:B------:R-:W-:Y:S02]  /*4950*/  HADD2.F32 R15, -RZ, R15.H1_H1 ;  /* 0x3000000fff0f7230 */ /* 0x000fe40000004100 */
[----:B------:R-:W-:Y:S01]  /*4960*/  FMUL.FTZ R88, R7, R88 ;  /* 0x0000005807587220 */ /* 0x000fe20000410000 */
[----:B------:R-:W-:-:S02]  /*4970*/  HADD2.F32 R84, -RZ, R5.H0_H0 ;  /* 0x20000005ff547230 */ /* 0x000fc40000004100 */
[-C--:B------:R-:W-:Y:S01]  /*4980*/  FMUL.FTZ R4, R27, R86.reuse ;  /* 0x000000561b047220 */ /* 0x080fe20000410000 */
[----:B------:R-:W-:Y:S02]  /*4990*/  HADD2.F32 R85, -RZ, R85.H1_H1 ;  /* 0x30000055ff557230 */ /* 0x000fe40000004100 */
[----:B------:R-:W-:Y:S01]  /*49a0*/  FMUL.FTZ R86, R15, R86 ;  /* 0x000000560f567220 */ /* 0x000fe20000410000 */
[----:B------:R-:W-:Y:S02]  /*49b0*/  HADD2.F32 R6, -RZ, R6.H1_H1 ;  /* 0x30000006ff067230 */ /* 0x000fe40000004100 */
[----:B------:R-:W-:Y:S01]  /*49c0*/  FFMA.FTZ R94, R7, R84, -R94 ;  /* 0x00000054075e7223 */ /* 0x000fe2000001085e */
[----:B------:R-:W-:Y:S02]  /*49d0*/  HADD2.F32 R82, -RZ, R82.H1_H1 ;  /* 0x30000052ff527230 */ /* 0x000fe40000004100 */
[----:B------:R-:W-:Y:S01]  /*49e0*/  FMUL.FTZ R7, R80, R85 ;  /* 0x0000005550077220 */ /* 0x000fe20000410000 */
[----:B------:R-:W-:-:S02]  /*49f0*/  HADD2.F32 R5, -RZ, R5.H1_H1 ;  /* 0x30000005ff057230 */ /* 0x000fc40000004100 */
[----:B------:R-:W-:Y:S01]  /*4a00*/  FFMA.FTZ R96, R13, R83, -R96 ;  /* 0x000000530d607223 */ /* 0x000fe20000010860 */
[C---:B------:R-:W-:Y:S01]  /*4a10*/  FMUL.FTZ R85, R6.reuse, R85 ;  /* 0x0000005506557220 */ /* 0x040fe20000410000 */
[-C--:B------:R-:W-:Y:S01]  /*4a20*/  FFMA.FTZ R15, R15, R82.reuse, -R4 ;  /* 0x000000520f0f7223 */ /* 0x080fe20000010804 */
[----:B------:R-:W-:Y:S01]  /*4a30*/  FFMA.FTZ R86, R27, R82, R86 ;  /* 0x000000521b567223 */ /* 0x000fe20000010056 */
[----:B------:R-:W-:Y:S01]  /*4a40*/  FFMA.FTZ R88, R25, R84, R88 ;  /* 0x0000005419587223 */ /* 0x000fe20000010058 */
[-C--:B------:R-:W-:Y:S01]  /*4a50*/  FFMA.FTZ R7, R6, R5.reuse, -R7 ;  /* 0x0000000506077223 */ /* 0x080fe20000010807 */
[----:B------:R-:W-:Y:S01]  /*4a60*/  FFMA.FTZ R85, R80, R5, R85 ;  /* 0x0000000550557223 */ /* 0x000fe20000010055 */
[----:B------:R-:W-:Y:S02]  /*4a70*/  F2FP.SATFINITE.E4M3.F32.PACK_AB_MERGE_C R15, R15, R96, RZ ;  /* 0x000000600f0f723e */ /* 0x000fe400048070ff */
[----:B------:R-:W-:Y:S02]  /*4a80*/  F2FP.SATFINITE.E4M3.F32.PACK_AB_MERGE_C R86, R86, R87, RZ ;  /* 0x000000575656723e */ /* 0x000fe400048070ff */
[----:B------:R-:W-:-:S02]  /*4a90*/  F2FP.SATFINITE.E4M3.F32.PACK_AB_MERGE_C R13, R11, R8, R89 ;  /* 0x000000080b0d723e */ /* 0x000fc40004807059 */
[----:B------:R-:W-:Y:S02]  /*4aa0*/  F2FP.SATFINITE.E4M3.F32.PACK_AB_MERGE_C R15, R7, R94, R15 ;  /* 0x0000005e070f723e */ /* 0x000fe4000480700f */
[----:B------:R-:W-:Y:S02]  /*4ab0*/  F2FP.SATFINITE.E4M3.F32.PACK_AB_MERGE_C R25, R10, R9, R90 ;  /* 0x000000090a19723e */ /* 0x000fe4000480705a */
[----:B------:R-:W-:-:S07]  /*4ac0*/  F2FP.SATFINITE.E4M3.F32.PACK_AB_MERGE_C R27, R85, R88, R86 ;  /* 0x00000058551b723e */ /* 0x000fce0004807056 */
.L_x_11882:
[----:B------:R-:W-:Y:S05]  /*4ad0*/  BSYNC B1 ;  /* 0x0000000000017941 */ /* 0x000fea0003800000 */
.L_x_11881:
[----:B-1----:R3:W-:Y:S01]  /*4ae0*/  STG.E.128 desc[UR40][R54.64], R12 ;  /* 0x0000000c36007986 */ /* 0x0027e2000c101d28 */
        /* <DEDUP_REMOVED lines=9> */
.L_x_11864:
[----:B------:R-:W2:Y:S02]  /*4b80*/  LDL R4, [R1+0x14] ;  /* 0x0000140001047983 */ /* 0x000ea40000100800 */
[----:B--2---:R-:W-:-:S13]  /*4b90*/  ISETP.NE.AND P0, PT, R4, 0x3, PT ;  /* 0x000000030400780c */ /* 0x004fda0003f05270 */
[----:B------:R-:W-:Y:S05]  /*4ba0*/  @!P0 BRA `(.L_x_11883) ;  /* 0x0000000000048947 */ /* 0x000fea0003800000 */
[----:B------:R-:W-:Y:S01]  /*4bb0*/  BPT.TRAP 0x1 ;  /* 0x000000040000795c */ /* 0x000fe20000300000 */
.L_x_11883:
[----:B------:R-:W2:Y:S01]  /*4bc0*/  LDL R4, [R1+0x1c] ;  /* 0x00001c0001047983 */ /* 0x000ea20000100800 */
[----:B------:R-:W-:Y:S01]  /*4bd0*/  IMAD R70, R23, 0x8, R17 ;  /* 0x0000000817467824 */ /* 0x000fe200078e0211 */
[----:B------:R-:W-:Y:S01]  /*4be0*/  BSSY B1, `(.L_x_11884) ;  /* 0x0000006000017945 */ /* 0x000fe20003800000 */
[----:B--2---:R-:W-:Y:S01]  /*4bf0*/  SHF.L.U32 R77, R4, 0x1f, RZ ;  /* 0x0000001f044d7819 */ /* 0x004fe200000006ff */
[----:B------:R-:W-:-:S03]  /*4c00*/  IMAD R4, R47, -0xa0, R48 ;  /* 0xffffff602f047824 */ /* 0x000fc600078e0230 */
[----:B------:R-:W0:Y:S02]  /*4c10*/  SYNCS.PHASECHK.TRANS64.TRYWAIT P1, [R70+URZ+0x13290], R77 ;  /* 0x0132904d460075a7 */ /* 0x000e24000802017f */
[----:B------:R-:W-:Y:S01]  /*4c20*/  VIMNMX R4, R4, 0xa0, PT ;  /* 0x000000a004047848 */ /* 0x000fe20003fe0100 */
[----:B0-----:R-:W-:Y:S06]  /*4c30*/  @!P1 BRA `(.L_x_11885) ;  /* 0x000001b800809947 */ /* 0x001fec0003800000 */
.L_x_12166:
[----:B------:R-:W-:Y:S05]  /*4c40*/  BSYNC B1 ;  /* 0x0000000000017941 */ /* 0x000fea0003800000 */
.L_x_11884:
[----:B------:R-:W1:Y:S02]  /*4c50*/  S2R R5, SR_TID.X ;  /* 0x0000000000057919 */ /* 0x000e640000002100 */
[C---:B-1----:R-:W-:Y:S02]  /*4c60*/  VIADD R6, R5.reuse, 0xffffff80 ;  /* 0xffffff8005067836 */ /* 0x042fe40000000000 */
[----:B------:R-:W-:-:S05]  /*4c70*/  VIADD R5, R5, 0xffffff80 ;  /* 0xffffff8005057836 */ /* 0x000fca0000000000 */
[----:B------:R-:W-:-:S04]  /*4c80*/  LEA.HI R5, R5, R6, RZ, 0x1 ;  /* 0x0000000605057211 */ /* 0x000fc800078f08ff */
[----:B------:R-:W-:-:S04]  /*4c90*/  SHF.R.S32.HI R5, RZ, 0x1, R5 ;  /* 0x00000001ff057819 */ /* 0x000fc80000011405 */
[----:B------:R-:W-:-:S13]  /*4ca0*/  ISETP.GE.AND P1, PT, R5, R4, PT ;  /* 0x000000040500720c */ /* 0x000fda0003f26270 */
[----:B------:R-:W-:Y:S05]  /*4cb0*/  @P1 BRA `(.L_x_11871) ;  /* 0x0000000000101947 */ /* 0x000fea0003800000 */
[----:B------:R-:W1:Y:S04]  /*4cc0*/  @!P3 LDS.128 R4, [R74+0xe000] ;  /* 0x00e000004a04b984 */ /* 0x000e680000000c00 */
[----:B------:R-:W2:Y:S04]  /*4cd0*/  @!P2 LDS.128 R8, [R72+0xe000] ;  /* 0x00e000004808a984 */ /* 0x000ea80000000c00 */
[----:B-1----:R1:W-:Y:S04]  /*4ce0*/  @!P3 STG.E.128 desc[UR40][R12.64], R4 ;  /* 0x000000040c00b986 */ /* 0x0023e8000c101d28 */
[----:B--2---:R1:W-:Y:S02]  /*4cf0*/  @!P2 STG.E.128 desc[UR40][R12.64+0x20], R8 ;  /* 0x000020080c00a986 */ /* 0x0043e4000c101d28 */
.L_x_11871:
[----:B------:R-:W-:Y:S05]  /*4d00*/  BSYNC B0 ;  /* 0x0000000000007941 */ /* 0x000fea0003800000 */
.L_x_11863:
[----:B-12---:R-:W1:Y:S01]  /*4d10*/  S2R R4, SR_TID.X ;  /* 0x0000000000047919 */ /* 0x006e620000002100 */
        /* <DEDUP_REMOVED lines=16> */
.L_x_11887:
[----:B------:R-:W-:Y:S05]  /*4e20*/  BSYNC B0 ;  /* 0x0000000000007941 */ /* 0x000fea0003800000 */
.L_x_11886:
[----:B------:R-:W2:Y:S01]  /*4e30*/  SYNCS.PHASECHK.TRANS64.TRYWAIT P0, [R70+URZ+0x132b0], R77 ;  /* 0x0132b04d460075a7 */ /* 0x000ea2000800017f */
[----:B------:R-:W-:Y:S04]  /*4e40*/  BSSY B0, `(.L_x_11888) ;  /* 0x0000002000007945 */ /* 0x000fe80003800000 */
[----:B--2---:R-:W-:Y:S05]  /*4e50*/  @!P0 BRA `(.L_x_11889) ;  /* 0x000001b8000c8947 */ /* 0x004fea0003800000 */
.L_x_12167:
[----:B------:R-:W-:Y:S05]  /*4e60*/  BSYNC B0 ;  /* 0x0000000000007941 */ /* 0x000fea0003800000 */
.L_x_11888:
        /* <DEDUP_REMOVED lines=11> */
[----:B---3--:R-:W-:-:S04]  /*4f20*/  IADD3 R12, P0, R6, UR6, RZ ;  /* 0x00000006060c7c10 */ /* 0x008fc8000ff1e0ff */
[----:B------:R-:W-:Y:S02]  /*4f30*/  IADD3.X R13, R7, UR7, R5, P0, !PT ;  /* 0x00000007070d7c10 */ /* 0x000fe400087fe405 */
[----:B------:R-:W-:-:S13]  /*4f40*/  ISETP.GE.AND P0, PT, R156, UR4, PT ;  /* 0x000000049c007c0c */ /* 0x000fda000bf06270 */
[----:B------:R-:W1:Y:S04]  /*4f50*/  @!P0 LDS.128 R4, [R74+0x6000] ;  /* 0x006000004a048984 */ /* 0x000e680000000c00 */
[----:B-1----:R-:W-:Y:S01]  /*4f60*/  @!P0 STG.E.128 desc[UR40][R12.64], R4 ;  /* 0x000000040c008986 */ /* 0x002fe2000c101d28 */
[----:B------:R-:W-:-:S13]  /*4f70*/  ISETP.GE.AND P0, PT, R76, UR4, PT ;  /* 0x000000044c007c0c */ /* 0x000fda000bf06270 */
[----:B------:R-:W1:Y:S04]  /*4f80*/  @!P0 LDS.128 R8, [R72+0x6000] ;  /* 0x0060000048088984 */ /* 0x000e680000000c00 */
[----:B-1----:R1:W-:Y:S02]  /*4f90*/  @!P0 STG.E.128 desc[UR40][R12.64+0x20], R8 ;  /* 0x000020080c008986 */ /* 0x0023e4000c101d28 */
.L_x_11891:
[----:B------:R-:W-:Y:S05]  /*4fa0*/  BSYNC B0 ;  /* 0x0000000000007941 */ /* 0x000fea0003800000 */
.L_x_11890:
[----:B------:R-:W5:Y:S01]  /*4fb0*/  LDL.LU R5, [R1+0x1c] ;  /* 0x00001c0001057983 */ /* 0x000f620000300800 */
[----:B------:R-:W-:Y:S01]  /*4fc0*/  VIADD R23, R23, 0x1 ;  /* 0x0000000117177836 */ /* 0x000fe20000000000 */
[----:B------:R-:W-:Y:S01]  /*4fd0*/  LOP3.LUT P6, RZ, R22, 0x2, RZ, 0xc0, !PT ;  /* 0x0000000216ff7812 */ /* 0x000fe200078cc0ff */
[----:B0-2---:R-:W-:Y:S01]  /*4fe0*/  @!P5 VIADD R70, R70, 0x132c0 ;  /* 0x000132c04646d836 */ /* 0x005fe20000000000 */
        /* <DEDUP_REMOVED lines=9> */
[----:B-1----:R-:W-:Y:S02]  /*5080*/  SEL R4, RZ, 0x1, P1 ;  /* 0x00000001ff047807 */ /* 0x002fe40000800000 */
[----:B------:R-:W-:Y:S02]  /*5090*/  PLOP3.LUT P0, PT, PT, PT, PT, 0x8, 0x0 ;  /* 0x000000000000781c */ /* 0x000fe40003f0e170 */
[----:B------:R-:W-:Y:S01]  /*50a0*/  SEL R23, R23, RZ, P1 ;  /* 0x000000ff17177207 */ /* 0x000fe20000800000 */
[----:B------:R0:W-:Y:S01]  /*50b0*/  @!P5 SYNCS.ARRIVE.TRANS64.RED.A1T0 RZ, [R70+URZ], RZ ;  /* 0x000000ff46ffd9a7 */ /* 0x0001e2000810043f */
[----:B-----5:R-:W-:-:S05]  /*50c0*/  LOP3.LUT R5, R5, R4, RZ, 0x3c, !PT ;  /* 0x0000000405057212 */ /* 0x020fca00078e3cff */
[----:B------:R0:W-:Y:S01]  /*50d0*/  STL [R1+0x1c], R5 ;  /* 0x00001c0501007387 */ /* 0x0001e20000100800 */
[----:B------:R-:W-:Y:S05]  /*50e0*/  @P6 BRA `(.L_x_11892) ;  /* 0xffffffd000e86947 */ /* 0x000fea000383ffff */
.L_x_11858:
[----:B------:R-:W-:Y:S04]  /*50f0*/  BSSY B0, `(.L_x_11893) ;  /* 0x0000004000007945 */ /* 0x000fe80003800000 */
[----:B------:R-:W-:Y:S05]  /*5100*/  @P0 BRA `(.L_x_11894) ;  /* 0x0000000000080947 */ /* 0x000fea0003800000 */
[----:B------:R-:W1:Y:S02]  /*5110*/  FENCE.VIEW.ASYNC.G ;  /* 0x00000000000073c6 */ /* 0x000e640000000100 */
[----:B-1----:R-:W-:Y:S06]  /*5120*/  BAR.ARV 0xc, 0x200 ;  /* 0x0308000000007b1d */ /* 0x002fec0000002000 */
.L_x_11894:
[----:B------:R-:W-:Y:S05]  /*5130*/  BSYNC B0 ;  /* 0x0000000000007941 */ /* 0x000fea0003800000 */
.L_x_11893:
[----:B------:R-:W2:Y:S01]  /*5140*/  LDL R21, [R1+0x2c] ;  /* 0x00002c0001157983 */ /* 0x000ea20000100800 */
[----:B------:R-:W-:Y:S01]  /*5150*/  ULDC.64 UR4, c[0x0][0x990] ;  /* 0x0002640000047ab9 */ /* 0x000fe20000000a00 */
[----:B------:R-:W-:Y:S02]  /*5160*/  ULDC.64 UR6, c[0x0][0x998] ;  /* 0x0002660000067ab9 */ /* 0x000fe40000000a00 */
[----:B------:R-:W4:Y:S01]  /*5170*/  LDL R20, [R1+0x28] ;  /* 0x0000280001147983 */ /* 0x000f220000100800 */
[----:B------:R-:W-:Y:S02]  /*5180*/  ISETP.NE.U32.AND P0, PT, RZ, UR4, PT ;  /* 0x00000004ff007c0c */ /* 0x000fe4000bf05070 */
[----:B------:R-:W-:Y:S01]  /*5190*/  ISETP.NE.U32.AND P1, PT, RZ, UR6, PT ;  /* 0x00000006ff007c0c */ /* 0x000fe2000bf25070 */
[----:B---3--:R-:W3:Y:S01]  /*51a0*/  LDL R14, [R1+0x30] ;  /* 0x00003000010e7983 */ /* 0x008ee20000100800 */
[----:B------:R-:W-:Y:S02]  /*51b0*/  ISETP.NE.AND.EX P0, PT, RZ, UR5, PT, P0 ;  /* 0x00000005ff007c0c */ /* 0x000fe4000bf05300 */
[----:B------:R-:W-:-:S11]  /*51c0*/  ISETP.NE.AND.EX P1, PT, RZ, UR7, PT, P1 ;  /* 0x00000007ff007c0c */ /* 0x000fd6000bf25310 */
[----:B------:R-:W1:Y:S08]  /*51d0*/  @P0 LDC.64 R6, c[0x0][0x9a8] ;  /* 0x00026a00ff060b82 */ /* 0x000e700000000a00 */
[----:B------:R-:W1:Y:S08]  /*51e0*/  @P1 LDC.64 R8, c[0x0][0x9b8] ;  /* 0x00026e00ff081b82 */ /* 0x000e700000000a00 */
[----:B------:R-:W1:Y:S08]  /*51f0*/  @P0 LDC.64 R10, c[0x0][0x9b0] ;  /* 0x00026c00ff0a0b82 */ /* 0x000e700000000a00 */
[----:B------:R-:W1:Y:S01]  /*5200*/  @P1 LDC.64 R12, c[0x0][0x9c0] ;  /* 0x00027000ff0c1b82 */ /* 0x000e620000000a00 */
[----:B--2---:R-:W-:-:S02]  /*5210*/  @P0 SHF.R.S32.HI R3, RZ, 0x1f, R21 ;  /* 0x0000001fff030819 */ /* 0x004fc40000011415 */
[----:B0-----:R-:W-:Y:S02]  /*5220*/  @P1 SHF.R.S32.HI R5, RZ, 0x1f, R21 ;  /* 0x0000001fff051819 */ /* 0x001fe40000011415 */
[----:B----4-:R-:W-:Y:S01]  /*5230*/  @P0 SHF.R.S32.HI R15, RZ, 0x1f, R20 ;  /* 0x0000001fff0f0819 */ /* 0x010fe20000011414 */
[-C--:B-1----:R-:W-:Y:S02]  /*5240*/  @P0 IMAD R0, R3, R6.reuse, RZ ;  /* 0x0000000603000224 */ /* 0x082fe400078e02ff */
[----:B------:R-:W-:-:S04]  /*5250*/  @P0 IMAD.WIDE.U32 R2, R21, R6, RZ ;  /* 0x0000000615020225 */ /* 0x000fc800078e00ff */
[----:B------:R-:W-:Y:S02]  /*5260*/  @P0 IMAD R7, R21, R7, R0 ;  /* 0x0000000715070224 */ /* 0x000fe400078e0200 */
[-C--:B------:R-:W-:Y:S02]  /*5270*/  @P1 IMAD R4, R5, R8.reuse, RZ ;  /* 0x0000000805041224 */ /* 0x080fe400078e02ff */
        /* <DEDUP_REMOVED lines=12> */
[----:B------:R-:W0:Y:S01]  /*5340*/  LDC.64 R12, c[0x0][0x9e0] ;  /* 0x00027800ff0c7b82 */ /* 0x000e220000000a00 */
[----:B------:R-:W-:Y:S01]  /*5350*/  ULDC UR4, c[0x0][0x988] ;  /* 0x0002620000047ab9 */ /* 0x000fe20000000800 */
[----:B------:R-:W-:Y:S01]  /*5360*/  @P0 IMAD.IADD R5, R3, 0x1, R9 ;  /* 0x0000000103050824 */ /* 0x000fe200078e0209 */
[----:B------:R-:W-:Y:S01]  /*5370*/  @P1 LEA R8, P3, R6, UR6, 0x2 ;  /* 0x0000000606081c11 */ /* 0x000fe2000f8610ff */
[----:B------:R-:W-:Y:S02]  /*5380*/  @P1 IMAD.IADD R3, R7, 0x1, R11 ;  /* 0x0000000107031824 */ /* 0x000fe400078e020b */
[----:B------:R-:W-:Y:S01]  /*5390*/  IMAD.MOV.U32 R0, RZ, RZ, 0x3f800000 ;  /* 0x3f800000ff007424 */ /* 0x000fe200078e00ff */
[----:B------:R-:W-:-:S02]  /*53a0*/  @P0 LEA.HI.X R5, R2, UR5, R5, 0x2, P2 ;  /* 0x0000000502050c11 */ /* 0x000fc400090f1405 */
[----:B------:R-:W-:Y:S01]  /*53b0*/  @P1 LEA.HI.X R9, R6, UR7, R3, 0x2, P3 ;  /* 0x0000000706091c11 */ /* 0x000fe200098f1403 */
[----:B------:R-:W-:Y:S01]  /*53c0*/  IMAD.MOV.U32 R3, RZ, RZ, 0x3f800000 ;  /* 0x3f800000ff037424 */ /* 0x000fe200078e00ff */
[----:B------:R-:W1:Y:S03]  /*53d0*/  LDC R2, c[0x0][0x448] ;  /* 0x00011200ff027b82 */ /* 0x000e660000000800 */
[----:B------:R-:W2:Y:S04]  /*53e0*/  @P1 LDG.E R0, desc[UR40][R8.64] ;  /* 0x0000002808001981 */ /* 0x000ea8000c1e1900 */
[----:B------:R-:W2:Y:S01]  /*53f0*/  @P0 LDG.E R3, desc[UR40][R4.64] ;  /* 0x0000002804030981 */ /* 0x000ea2000c1e1900 */
[----:B-1----:R-:W-:-:S13]  /*5400*/  ISETP.NE.AND P1, PT, R2, 0x1, PT ;  /* 0x000000010200780c */ /* 0x002fda0003f25270 */
[----:B------:R-:W1:Y:S08]  /*5410*/  @P1 LDC R2, c[0x0][0x44c] ;  /* 0x00011300ff021b82 */ /* 0x000e700000000800 */
[----:B------:R-:W4:Y:S01]  /*5420*/  @P1 LDC R11, c[0x0][0x450] ;  /* 0x00011400ff0b1b82 */ /* 0x000f220000000800 */
[----:B---3--:R-:W-:Y:S01]  /*5430*/  VIADD R7, R14, 0xbf ;  /* 0x000000bf0e077836 */ /* 0x008fe20000000000 */
[----:B0-----:R-:W-:-:S03]  /*5440*/  ISETP.GE.AND P2, PT, R13, 0x1, PT ;  /* 0x000000010d00780c */ /* 0x001fc60003f46270 */
[----:B-1----:R-:W-:-:S05]  /*5450*/  @P1 IMAD.HI.U32 R2, R7, R2, RZ ;  /* 0x0000000207021227 */ /* 0x002fca00078e00ff */
[----:B----4-:R-:W-:-:S05]  /*5460*/  @P1 SHF.R.U32.HI R7, RZ, R11, R2 ;  /* 0x0000000bff071219 */ /* 0x010fca0000011602 */
[----:B------:R-:W-:Y:S02]  /*5470*/  IMAD.IADD R7, R46, 0x1, R7 ;  /* 0x000000012e077824 */ /* 0x000fe400078e0207 */
[----:B--2---:R-:W-:Y:S02]  /*5480*/  FMUL.FTZ R0, R3, R0 ;  /* 0x0000000003007220 */ /* 0x004fe40000410000 */
        /* <DEDUP_REMOVED lines=14> */
.L_x_11897:
[----:B------:R-:W-:-:S13]  /*5570*/  ISETP.NE.AND P0, PT, R13, 0x1, PT ;  /* 0x000000010d00780c */ /* 0x000fda0003f05270 */
[----:B------:R-:W0:Y:S02]  /*5580*/  @P0 LDC.64 R4, c[0x0][0x9e8] ;  /* 0x00027a00ff040b82 */ /* 0x000e240000000a00 */
[----:B0-----:R-:W-:-:S05]  /*5590*/  @P0 IMAD.HI.U32 R4, R0, R4, RZ ;  /* 0x0000000400040227 */ /* 0x001fca00078e00ff */
[----:B------:R-:W-:-:S07]  /*55a0*/  @P0 SHF.R.U32.HI R0, RZ, R5, R4 ;  /* 0x00000005ff000219 */ /* 0x000fce0000011604 */
.L_x_11898:
[----:B------:R-:W-:Y:S05]  /*55b0*/  BSYNC B0 ;  /* 0x0000000000007941 */ /* 0x000fea0003800000 */
.L_x_11896:
[----:B------:R-:W-:-:S05]  /*55c0*/  IMAD R0, R0, R13, R13 ;  /* 0x0000000d00007224 */ /* 0x000fca00078e020d */
[----:B------:R-:W-:-:S07]  /*55d0*/  VIMNMX R3, R3, R0, PT ;  /* 0x0000000003037248 */ /* 0x000fce0003fe0100 */
.L_x_11895:
[----:B------:R-:W0:Y:S01]  /*55e0*/  @P1 LDC R0, c[0x0][0x44c] ;  /* 0x00011300ff001b82 */ /* 0x000e220000000800 */
[----:B------:R-:W-:Y:S01]  /*55f0*/  VIADD R3, R3, 0x9f ;  /* 0x0000009f03037836 */ /* 0x000fe20000000000 */
[----:B------:R-:W-:Y:S01]  /*5600*/  ULDC UR4, c[0x0][0x9dc] ;  /* 0x0002770000047ab9 */ /* 0x000fe20000000800 */
[----:B------:R-:W-:Y:S02]  /*5610*/  IMAD.MOV.U32 R5, RZ, RZ, R14 ;  /* 0x000000ffff057224 */ /* 0x000fe400078e000e */
[----:B------:R-:W-:-:S03]  /*5620*/  IMAD.HI R3, R3, 0x66666667, RZ ;  /* 0x6666666703037827 */ /* 0x000fc600078e02ff */
[----:B------:R-:W1:Y:S01]  /*5630*/  @P1 LDC R7, c[0x0][0x450] ;  /* 0x00011400ff071b82 */ /* 0x000e620000000800 */
[----:B0-----:R-:W-:Y:S01]  /*5640*/  @P1 IMAD.HI.U32 R4, R14, R0, RZ ;  /* 0x000000000e041227 */ /* 0x001fe200078e00ff */
[----:B------:R-:W-:-:S04]  /*5650*/  SHF.R.U32.HI R0, RZ, 0x1f, R3 ;  /* 0x0000001fff007819 */ /* 0x000fc80000011603 */
[----:B------:R-:W-:Y:S02]  /*5660*/  LEA.HI.SX32 R0, R3, R0, 0x1a ;  /* 0x0000000003007211 */ /* 0x000fe400078fd2ff */
[----:B-1----:R-:W-:Y:S02]  /*5670*/  @P1 SHF.R.U32.HI R5, RZ, R7, R4 ;  /* 0x00000007ff051219 */ /* 0x002fe40000011604 */
[----:B------:R-:W-:-:S03]  /*5680*/  VIMNMX R105, R105, R0, PT ;  /* 0x0000000069697248 */ /* 0x000fc60003fe0100 */
        /* <DEDUP_REMOVED lines=13> */
.L_x_11901:
[----:B------:R-:W-:-:S13]  /*5760*/  ISETP.NE.AND P0, PT, R13, 0x1, PT ;  /* 0x000000010d00780c */ /* 0x000fda0003f05270 */
[----:B------:R-:W0:Y:S02]  /*5770*/  @P0 LDC.64 R4, c[0x0][0x9e8] ;  /* 0x00027a00ff040b82 */ /* 0x000e240000000a00 */
[----:B0-----:R-:W-:-:S05]  /*5780*/  @P0 IMAD.HI.U32 R4, R3, R4, RZ ;  /* 0x0000000403040227 */ /* 0x001fca00078e00ff */
[----:B------:R-:W-:-:S07]  /*5790*/  @P0 SHF.R.U32.HI R3, RZ, R5, R4 ;  /* 0x00000005ff030219 */ /* 0x000fce0000011604 */
.L_x_11902:
[----:B------:R-:W-:Y:S05]  /*57a0*/  BSYNC B0 ;  /* 0x0000000000007941 */ /* 0x000fea0003800000 */
.L_x_11900:
[----:B------:R-:W-:-:S05]  /*57b0*/  IMAD R3, R3, R13, RZ ;  /* 0x0000000d03037224 */ /* 0x000fca00078e02ff */
[----:B------:R-:W-:-:S07]  /*57c0*/  VIMNMX R0, R0, R3, !PT ;  /* 0x0000000300007248 */ /* 0x000fce0007fe0100 */
.L_x_11899:
[----:B------:R-:W-:Y:S01]  /*57d0*/  IMAD.HI R0, R0, 0x66666667, RZ ;  /* 0x6666666700007827 */ /* 0x000fe200078e02ff */
[----:B------:R-:W-:Y:S02]  /*57e0*/  PLOP3.LUT P0, PT, PT, PT, PT, 0x80, 0x0 ;  /* 0x000000000000781c */ /* 0x000fe40003f0f070 */
[----:B------:R-:W-:Y:S02]  /*57f0*/  CS2R R56, SRZ ;  /* 0x0000000000387805 */ /* 0x000fe4000001ff00 */
[----:B------:R-:W-:Y:S01]  /*5800*/  CS2R R54, SRZ ;  /* 0x0000000000367805 */ /* 0x000fe2000001ff00 */
[----:B------:R-:W-:Y:S01]  /*5810*/  IMAD.MOV.U32 R20, RZ, RZ, RZ ;  /* 0x000000ffff147224 */ /* 0x000fe200078e00ff */
        /* <DEDUP_REMOVED lines=8> */
[----:B------:R-:W-:Y:S01]  /*58a0*/  VIMNMX R4, RZ, R3, !PT ;  /* 0x00000003ff047248 */ /* 0x000fe20007fe0100 */
[----:B------:R-:W-:Y:S01]  /*58b0*/  IMAD.MOV.U32 R44, RZ, RZ, RZ ;  /* 0x000000ffff2c7224 */ /* 0x000fe200078e00ff */
[----:B------:R-:W-:-:S02]  /*58c0*/  CS2R R14, SRZ ;  /* 0x00000000000e7805 */ /* 0x000fc4000001ff00 */
[----:B------:R-:W-:Y:S02]  /*58d0*/  CS2R R38, SRZ ;  /* 0x0000000000267805 */ /* 0x000fe4000001ff00 */
[----:B------:R-:W-:Y:S01]  /*58e0*/  ISETP.GT.AND P1, PT, R105, R4, PT ;  /* 0x000000046900720c */ /* 0x000fe20003f24270 */
[----:B------:R0:W-:Y:S01]  /*58f0*/  STL [R1+0x44], R4 ;  /* 0x0000440401007387 */ /* 0x0001e20000100800 */
[----:B------:R-:W-:Y:S02]  /*5900*/  CS2R R36, SRZ ;  /* 0x0000000000247805 */ /* 0x000fe4000001ff00 */
[----:B------:R-:W-:Y:S02]  /*5910*/  CS2R R24, SRZ ;  /* 0x0000000000187805 */ /* 0x000fe4000001ff00 */
[----:B------:R-:W-:Y:S02]  /*5920*/  CS2R R28, SRZ ;  /* 0x00000000001c7805 */ /* 0x000fe4000001ff00 */
[----:B------:R-:W-:-:S02]  /*5930*/  CS2R R26, SRZ ;  /* 0x00000000001a7805 */ /* 0x000fc4000001ff00 */
[----:B------:R-:W-:Y:S02]  /*5940*/  CS2R R32, SRZ ;  /* 0x0000000000207805 */ /* 0x000fe4000001ff00 */
[----:B------:R-:W-:Y:S01]  /*5950*/  CS2R R58, SRZ ;  /* 0x00000000003a7805 */ /* 0x000fe2000001ff00 */
[----:B0-----:R-:W-:Y:S06]  /*5960*/  @!P1 BRA `(.L_x_11903) ;  /* 0x00000124008c9947 */ /* 0x001fec0003800000 */
[----:B------:R-:W0:Y:S01]  /*5970*/  S2R R4, SR_TID.X ;  /* 0x0000000000047919 */ /* 0x000e220000002100 */
[----:B------:R-:W-:Y:S01]  /*5980*/  VIADD R26, R17, 0xb000 ;  /* 0x0000b000111a7836 */ /* 0x000fe20000000000 */
[----:B------:R-:W-:Y:S04]  /*5990*/  BSSY B6, `(.L_x_11904) ;  /* 0x000001e000067945 */ /* 0x000fe80003800000 */
[----:B------:R-:W-:Y:S01]  /*59a0*/  LOP3.LUT P0, RZ, R26, 0x9f, RZ, 0xc0, !PT ;  /* 0x0000009f1aff7812 */ /* 0x000fe2000780c0ff */
[----:B0-----:R-:W-:-:S05]  /*59b0*/  VIADD R24, R4, 0xffffff80 ;  /* 0xffffff8004187836 */ /* 0x001fca0000000000 */
[----:B------:R-:W-:-:S04]  /*59c0*/  SHF.R.S32.HI R25, RZ, 0x1f, R24 ;  /* 0x0000001fff197819 */ /* 0x000fc80000011418 */
[----:B------:R-:W-:-:S04]  /*59d0*/  LEA.HI R0, R25, R24, RZ, 0x7 ;  /* 0x0000001819007211 */ /* 0x000fc800078f38ff */
[----:B------:R-:W-:-:S06]  /*59e0*/  SHF.R.S32.HI R0, RZ, 0x7, R0 ;  /* 0x00000007ff007819 */ /* 0x000fcc0000011400 */
        /* <DEDUP_REMOVED lines=24> */
.L_x_11905:
[----:B------:R-:W-:Y:S05]  /*5b70*/  BSYNC B6 ;  /* 0x0000000000067941 */ /* 0x000fea0003800000 */
.L_x_11904:
        /* <DEDUP_REMOVED lines=13> */
.L_x_11909:
[----:B-1----:R1:W2:Y:S02]  /*5c50*/  SYNCS.PHASECHK.TRANS64.TRYWAIT P0, [R17+URZ+0x13200], R0 ;  /* 0x01320000110075a7 */ /* 0x0022a4000800017f */
[----:B--2---:R-:W-:Y:S05]  /*5c60*/  @!P0 NANOSLEEP.SYNCS 0x989680 ;  /* 0x009896800000895d */ /* 0x004fea0003900000 */
[----:B------:R-:W2:Y:S02]  /*5c70*/  @!P0 SYNCS.PHASECHK.TRANS64 P0, [R17+URZ+0x13200], R0 ;  /* 0x01320000110085a7 */ /* 0x000ea4000800007f */
[----:B--2---:R-:W-:Y:S05]  /*5c80*/  @!P0 BRA `(.L_x_11909) ;  /* 0xfffffffc00f08947 */ /* 0x004fea000383ffff */
.L_x_11908:
[----:B------:R-:W-:Y:S05]  /*5c90*/  BSYNC B0 ;  /* 0x0000000000007941 */ /* 0x000fea0003800000 */
.L_x_11907:
[----:B------:R-:W-:Y:S05]  /*5ca0*/  BRA `(.L_x_11910) ;  /* 0x0000002c00347947 */ /* 0x000fea0003800000 */
.L_x_11906:
        /* <DEDUP_REMOVED lines=30> */
.L_x_11912:
[----:B------:R-:W-:Y:S05]  /*5e90*/  BSYNC B6 ;  /* 0x0000000000067941 */ /* 0x000fea0003800000 */
.L_x_11911:
[----:B------:R-:W2:Y:S01]  /*5ea0*/  LDL R20, [R1+0x30] ;  /* 0x0000300001147983 */ /* 0x000ea20000100800 */
[----:B------:R-:W-:Y:S01]  /*5eb0*/  ULDC.U8 UR4, c[0x0][0x410] ;  /* 0x0001040000047ab9 */ /* 0x000fe20000000000 */
[----:B------:R-:W0:Y:S01]  /*5ec0*/  S2R R21, SR_TID.X ;  /* 0x0000000000157919 */ /* 0x000e220000002100 */
[----:B------:R-:W-:Y:S01]  /*5ed0*/  ISETP.NE.AND P0, PT, RZ, UR4, PT ;  /* 0x00000004ff007c0c */ /* 0x000fe2000bf05270 */
[----:B------:R-:W-:Y:S01]  /*5ee0*/  BSSY B0, `(.L_x_11913) ;  /* 0x00002a1000007945 */ /* 0x000fe20003800000 */
[C---:B0-----:R-:W-:Y:S02]  /*5ef0*/  VIADD R35, R21.reuse, 0xffffff80 ;  /* 0xffffff8015237836 */ /* 0x041fe40000000000 */
[----:B------:R-:W-:-:S05]  /*5f00*/  VIADD R34, R21, 0xffffff80 ;  /* 0xffffff8015227836 */ /* 0x000fca0000000000 */
[----:B------:R-:W-:-:S04]  /*5f10*/  LEA.HI R34, R34, R35, RZ, 0x1 ;  /* 0x0000002322227211 */ /* 0x000fc800078f08ff */
[----:B------:R-:W-:-:S05]  /*5f20*/  SHF.R.S32.HI R34, RZ, 0x1, R34 ;  /* 0x00000001ff227819 */ /* 0x000fca0000011422 */
[----:B--2---:R-:W-:Y:S01]  /*5f30*/  IMAD.IADD R10, R34, 0x1, R20 ;  /* 0x00000001220a7824 */ /* 0x004fe200078e0214 */
[----:B------:R-:W-:Y:S06]  /*5f40*/  @!P0 BRA `(.L_x_11914) ;  /* 0x0000001400508947 */ /* 0x000fec0003800000 */
[----:B------:R-:W2:Y:S01]  /*5f50*/  LDL.64 R36, [R1+0x8] ;  /* 0x0000080001247983 */ /* 0x000ea20000100a00 */
        /* <DEDUP_REMOVED lines=27> */
[----:B--2---:R-:W-:Y:S01]  /*6110*/  VIADD R29, R36, 0x10 ;  /* 0x00000010241d7836 */ /* 0x004fe20000000000 */
[----:B------:R-:W-:Y:S07]  /*6120*/  BRA.DIV UR4, `(.L_x_11915) ;  /* 0x000001a6046c7947 */ /* 0x000fee000b800000 */
[----:B------:R0:W1:Y:S04]  /*6130*/  SHFL.IDX PT, R0, R13, RZ, 0x1e1f ;  /* 0x001e1fff0d007589 */ /* 0x00006800000e0000 */
[----:B------:R-:W2:Y:S04]  /*6140*/  SHFL.IDX PT, R3, R3, RZ, 0x1e1f ;  /* 0x001e1fff03037589 */ /* 0x000ea800000e0000 */
[----:B------:R-:W3:Y:S04]  /*6150*/  SHFL.IDX PT, R4, R4, RZ, 0x1e1f ;  /* 0x001e1fff04047589 */ /* 0x000ee800000e0000 */
[----:B------:R0:W4:Y:S02]  /*6160*/  SHFL.IDX PT, R14, R5, RZ, 0x1e1f ;  /* 0x001e1fff050e7589 */ /* 0x00012400000e0000 */
.L_x_12173:
[----:B0-----:R-:W5:Y:S04]  /*6170*/  LDL R5, [R1+0x4] ;  /* 0x0000040001057983 */ /* 0x001f680000100800 */
[----:B------:R-:W2:Y:S01]  /*6180*/  LDL R7, [R1+0x58] ;  /* 0x0000580001077983 */ /* 0x000ea20000100800 */
[----:B------:R-:W-:Y:S01]  /*6190*/  BSSY B1, `(.L_x_11916) ;  /* 0x0000021000017945 */ /* 0x000fe20003800000 */
[----:B------:R-:W-:Y:S02]  /*61a0*/  CS2R R12, SRZ ;  /* 0x00000000000c7805 */ /* 0x000fe4000001ff00 */
[----:B------:R-:W-:Y:S01]  /*61b0*/  CS2R R8, SRZ ;  /* 0x0000000000087805 */ /* 0x000fe2000001ff00 */
[----:B-----5:R-:W-:Y:S01]  /*61c0*/  IMAD R5, R5, R20, RZ ;  /* 0x0000001405057224 */ /* 0x020fe200078e02ff */
[----:B------:R-:W-:-:S02]  /*61d0*/  CS2R R20, SRZ ;  /* 0x0000000000147805 */ /* 0x000fc4000001ff00 */
[----:B--2---:R-:W-:Y:S02]  /*61e0*/  LEA.HI R6, R7, R7, RZ, 0x1 ;  /* 0x0000000707067211 */ /* 0x004fe400078f08ff */
[----:B------:R-:W-:Y:S02]  /*61f0*/  ISETP.GE.AND P0, PT, R10, R5, PT ;  /* 0x000000050a00720c */ /* 0x000fe40003f06270 */
[----:B------:R-:W-:Y:S02]  /*6200*/  CS2R R10, SRZ ;  /* 0x00000000000a7805 */ /* 0x000fe4000001ff00 */
[----:B------:R-:W-:-:S05]  /*6210*/  LOP3.LUT R6, R6, 0xfffffffe, RZ, 0xc0, !PT ;  /* 0xfffffffe06067812 */ /* 0x000fca00078ec0ff */
[----:B------:R-:W-:-:S05]  /*6220*/  IMAD.IADD R6, R7, 0x1, -R6 ;  /* 0x0000000107067824 */ /* 0x000fca00078e0a06 */
[----:B------:R-:W-:Y:S01]  /*6230*/  SHF.L.U32 R30, R6, 0x1f, RZ ;  /* 0x0000001f061e7819 */ /* 0x000fe200000006ff */
[----:B------:R-:W-:Y:S06]  /*6240*/  @P0 BRA `(.L_x_11917) ;  /* 0x0000000000540947 */ /* 0x000fec0003800000 */
[----:B------:R-:W-:Y:S01]  /*6250*/  ULDC UR4, c[0x0][0x3f4] ;  /* 0x0000fd0000047ab9 */ /* 0x000fe20000000800 */
[----:B------:R-:W-:Y:S02]  /*6260*/  SHF.R.S32.HI R9, RZ, 0x1f, R29 ;  /* 0x0000001fff097819 */ /* 0x000fe4000001141d */
[----:B------:R-:W-:Y:S02]  /*6270*/  CS2R R10, SRZ ;  /* 0x00000000000a7805 */ /* 0x000fe4000001ff00 */
[----:B------:R-:W-:Y:S02]  /*6280*/  ISETP.GE.AND P4, PT, R36, UR4, PT ;  /* 0x0000000424007c0c */ /* 0x000fe4000bf86270 */
[----:B------:R-:W-:Y:S02]  /*6290*/  ISETP.GE.AND P5, PT, R29, UR4, PT ;  /* 0x000000041d007c0c */ /* 0x000fe4000bfa6270 */
[----:B------:R-:W-:Y:S02]  /*62a0*/  CS2R R20, SRZ ;  /* 0x0000000000147805 */ /* 0x000fe4000001ff00 */
[----:B------:R-:W-:-:S07]  /*62b0*/  CS2R R12, SRZ ;  /* 0x00000000000c7805 */ /* 0x000fce000001ff00 */
[CC--:B----4-:R-:W-:Y:S02]  /*62c0*/  @!P4 IADD3 R32, P1, R36.reuse, R14.reuse, RZ ;  /* 0x0000000e2420c210 */ /* 0x0d0fe40007f3e0ff */
[CC--:B------:R-:W-:Y:S02]  /*62d0*/  @!P5 IADD3 R26, P2, R29.reuse, R3.reuse, RZ ;  /* 0x000000031d1ad210 */ /* 0x0c0fe40007f5e0ff */
[----:B------:R-:W-:Y:S02]  /*62e0*/  @!P5 IADD3 R14, P3, R29, R14, RZ ;  /* 0x0000000e1d0ed210 */ /* 0x000fe40007f7e0ff */
[----:B------:R-:W-:Y:S01]  /*62f0*/  @!P4 IADD3 R6, P0, R36, R3, RZ ;  /* 0x000000032406c210 */ /* 0x000fe20007f1e0ff */
[--C-:B-1----:R-:W-:Y:S01]  /*6300*/  @!P5 IMAD.X R27, R0, 0x1, R9.reuse, P2 ;  /* 0x00000001001bd824 */ /* 0x102fe200010e0609 */
[----:B------:R-:W-:Y:S01]  /*6310*/  @!P4 SHF.R.S32.HI R3, RZ, 0x1f, R36 ;  /* 0x0000001fff03c819 */ /* 0x000fe20000011424 */
[----:B---3--:R-:W-:Y:S01]  /*6320*/  @!P5 IMAD.X R15, R4, 0x1, R9, P3 ;  /* 0x00000001040fd824 */ /* 0x008fe200018e0609 */
[----:B------:R-:W-:-:S02]  /*6330*/  CS2R R8, SRZ ;  /* 0x0000000000087805 */ /* 0x000fc4000001ff00 */
[----:B------:R0:W5:Y:S01]  /*6340*/  @!P5 LD.E.64 R10, desc[UR40][R26.64] ;  /* 0x000000281a0ad980 */ /* 0x000162000c101b00 */
[--C-:B------:R-:W-:Y:S02]  /*6350*/  @!P4 IMAD.X R7, R0, 0x1, R3.reuse, P0 ;  /* 0x000000010007c824 */ /* 0x100fe400000e0603 */
[----:B------:R-:W-:Y:S01]  /*6360*/  @!P4 IMAD.X R33, R4, 0x1, R3, P1 ;  /* 0x000000010421c824 */ /* 0x000fe200008e0603 */
[----:B------:R0:W5:Y:S04]  /*6370*/  @!P5 LD.E.64 R8, desc[UR40][R14.64] ;  /* 0x000000280e08d980 */ /* 0x000168000c101b00 */
[----:B------:R0:W5:Y:S04]  /*6380*/  @!P4 LD.E.64 R20, desc[UR40][R6.64] ;  /* 0x000000280614c980 */ /* 0x000168000c101b00 */
[----:B------:R0:W5:Y:S02]  /*6390*/  @!P4 LD.E.64 R12, desc[UR40][R32.64] ;  /* 0x00000028200cc980 */ /* 0x000164000c101b00 */
.L_x_11917:
[----:B------:R-:W-:Y:S05]  /*63a0*/  BSYNC B1 ;  /* 0x0000000000017941 */ /* 0x000fea0003800000 */
.L_x_11916:
[----:B-1----:R-:W2:Y:S01]  /*63b0*/  LDL.LU R0, [R1+0x24] ;  /* 0x0000240001007983 */ /* 0x002ea20000300800 */
[----:B------:R-:W1:Y:S01]  /*63c0*/  SYNCS.PHASECHK.TRANS64.TRYWAIT P0, [R17+URZ+0x13200], R30 ;  /* 0x0132001e110075a7 */ /* 0x000e62000800017f */
[----:B------:R-:W-:Y:S01]  /*63d0*/  BSSY B1, `(.L_x_11918) ;  /* 0x0000005000017945 */ /* 0x000fe20003800000 */
[----:B--2---:R-:W-:-:S05]  /*63e0*/  IMAD R0, R0, -0xc0, R5 ;  /* 0xffffff4000007824 */ /* 0x004fca00078e0205 */
[----:B------:R-:W-:-:S04]  /*63f0*/  VIMNMX R0, R0, 0xc0, PT ;  /* 0x000000c000007848 */ /* 0x000fc80003fe0100 */
[----:B------:R-:W-:Y:S01]  /*6400*/  ISETP.GE.AND P1, PT, R34, R0, PT ;  /* 0x000000002200720c */ /* 0x000fe20003f26270 */
[----:B-1----:R-:W-:-:S12]  /*6410*/  @!P0 BRA `(.L_x_11919) ;  /* 0x000001a4001c8947 */ /* 0x002fd80003800000 */
.L_x_12174:
[----:B------:R-:W-:Y:S05]  /*6420*/  BSYNC B1 ;  /* 0x0000000000017941 */ /* 0x000fea0003800000 */
.L_x_11918:
[----:B------:R-:W-:Y:S05]  /*6430*/  @P1 BRA `(.L_x_11920) ;  /* 0x00000024002c1947 */ /* 0x000fea0003800000 */
[----:B---3--:R-:W2:Y:S01]  /*6440*/  LDL.64 R4, [R1+0x8] ;  /* 0x0000080001047983 */ /* 0x008ea20000100a00 */
[----:B------:R-:W3:Y:S03]  /*6450*/  LDC R0, c[0x0][0x3f4] ;  /* 0x0000fd00ff007b82 */ /* 0x000ee60000000800 */
[----:B------:R0:W5:Y:S01]  /*6460*/  LDL R39, [R1+0x38] ;  /* 0x0000380001277983 */ /* 0x0001620000100800 */
[----:B------:R-:W-:Y:S01]  /*6470*/  BSSY B1, `(.L_x_11921) ;  /* 0x000007b000017945 */ /* 0x000fe20003800000 */
[-C--:B---3--:R-:W-:Y:S02]  /*6480*/  ISETP.GE.AND P1, PT, R29, R0.reuse, PT ;  /* 0x000000001d00720c */ /* 0x088fe40003f26270 */
[----:B--2---:R-:W-:-:S13]  /*6490*/  ISETP.GE.AND P0, PT, R4, R0, PT ;  /* 0x000000000400720c */ /* 0x004fda0003f06270 */
[----:B0-----:R-:W-:Y:S05]  /*64a0*/  @P0 BRA `(.L_x_11922) ;  /* 0x0000000400dc0947 */ /* 0x001fea0003800000 */
[----:B-----5:R-:W-:Y:S01]  /*64b0*/  IMAD.IADD R0, R17, 0x1, R39 ;  /* 0x0000000111007824 */ /* 0x020fe200078e0227 */
[----:B----4-:R-:W-:Y:S02]  /*64c0*/  SHF.R.U32.HI R14, RZ, 0x8, R20 ;  /* 0x00000008ff0e7819 */ /* 0x010fe40000011614 */
[----:B------:R-:W-:Y:S02]  /*64d0*/  LOP3.LUT R3, R20, 0xff, RZ, 0xc0, !PT ;  /* 0x000000ff14037812 */ /* 0x000fe400078ec0ff */
[----:B------:R-:W0:Y:S01]  /*64e0*/  LDS.128 R4, [R0+0xb000] ;  /* 0x00b0000000047984 */ /* 0x000e220000000c00 */
[----:B------:R-:W-:Y:S02]  /*64f0*/  LOP3.LUT R14, R14, 0xff, RZ, 0xc0, !PT ;  /* 0x000000ff0e0e7812 */ /* 0x000fe400078ec0ff */
[----:B------:R-:W-:Y:S02]  /*6500*/  SHF.R.U32.HI R26, RZ, 0x8, R21 ;  /* 0x00000008ff1a7819 */ /* 0x000fe40000011615 */
[----:B-1----:R-:W-:-:S02]  /*6510*/  SHF.R.U32.HI R30, RZ, 0x8, R13 ;  /* 0x00000008ff1e7819 */ /* 0x002fc4000001160d */
        /* <DEDUP_REMOVED lines=10> */
[----:B------:R-:W-:Y:S01]  /*65c0*/  LOP3.LUT R27, R14, 0xff, RZ, 0xc0, !PT ;  /* 0x000000ff0e1b7812 */ /* 0x000fe200078ec0ff */
        /* <DEDUP_REMOVED lines=101> */
.L_x_11922:
[----:B------:R-:W-:Y:S05]  /*6c20*/  BSYNC B1 ;  /* 0x0000000000017941 */ /* 0x000fea0003800000 */
.L_x_11921:
[----:B------:R-:W-:Y:S05]  /*6c30*/  @P1 BRA `(.L_x_11920) ;  /* 0x0000001c002c1947 */ /* 0x000fea0003800000 */
[----:B------:R-:W-:Y:S02]  /*6c40*/  LEA.HI R24, R25, R24, RZ, 0x2 ;  /* 0x0000001819187211 */ /* 0x000fe400078f10ff */
[----:B-----5:R-:W-:Y:S02]  /*6c50*/  SHF.R.U32.HI R13, RZ, 0x8, R11 ;  /* 0x00000008ff0d7819 */ /* 0x020fe4000001160b */
[--C-:B0-----:R-:W-:Y:S02]  /*6c60*/  SHF.R.S32.HI R0, RZ, 0x2, R24.reuse ;  /* 0x00000002ff007819 */ /* 0x101fe40000011418 */
[----:B------:R-:W-:Y:S02]  /*6c70*/  SHF.R.S32.HI R3, RZ, 0x1f, R24 ;  /* 0x0000001fff037819 */ /* 0x000fe40000011418 */
[----:B------:R-:W-:Y:S02]  /*6c80*/  SHF.R.U32.HI R24, RZ, 0x8, R9 ;  /* 0x00000008ff187819 */ /* 0x000fe40000011609 */
[----:B------:R-:W-:-:S02]  /*6c90*/  LEA.HI R3, R3, R0, RZ, 0x2 ;  /* 0x0000000003037211 */ /* 0x000fc400078f10ff */
[----:B------:R-:W-:Y:S02]  /*6ca0*/  SHF.R.U32.HI R15, RZ, 0x8, R8 ;  /* 0x00000008ff0f7819 */ /* 0x000fe40000011608 */
[----:B------:R-:W-:Y:S02]  /*6cb0*/  LOP3.LUT R3, R3, 0xfffffffc, RZ, 0xc0, !PT ;  /* 0xfffffffc03037812 */ /* 0x000fe400078ec0ff */
[----:B----4-:R-:W-:Y:S02]  /*6cc0*/  LOP3.LUT R14, R11, 0xff, RZ, 0xc0, !PT ;  /* 0x000000ff0b0e7812 */ /* 0x010fe400078ec0ff */
[----:B------:R-:W-:Y:S01]  /*6cd0*/  LOP3.LUT R25, R9, 0xff, RZ, 0xc0, !PT ;  /* 0x000000ff09197812 */ /* 0x000fe200078ec0ff */
[----:B------:R-:W-:Y:S01]  /*6ce0*/  IMAD.IADD R3, R0, 0x1, -R3 ;  /* 0x0000000100037824 */ /* 0x000fe200078e0a03 */
[----:B------:R-:W-:Y:S02]  /*6cf0*/  LOP3.LUT R13, R13, 0xff, RZ, 0xc0, !PT ;  /* 0x000000ff0d0d7812 */ /* 0x000fe400078ec0ff */
[----:B------:R-:W-:-:S02]  /*6d00*/  LOP3.LUT R24, R24, 0xff, RZ, 0xc0, !PT ;  /* 0x000000ff18187812 */ /* 0x000fc400078ec0ff */
[----:B------:R-:W-:Y:S01]  /*6d10*/  LOP3.LUT P0, RZ, R3, 0x2, RZ, 0xc0, !PT ;  /* 0x0000000203ff7812 */ /* 0x000fe2000780c0ff */
[----:B------:R-:W-:Y:S01]  /*6d20*/  IMAD.IADD R3, R17, 0x1, R39 ;  /* 0x0000000111037824 */ /* 0x000fe200078e0227 */
[----:B------:R-:W-:Y:S02]  /*6d30*/  LOP3.LUT R20, R8, 0xff, RZ, 0xc0, !PT ;  /* 0x000000ff08147812 */ /* 0x000fe400078ec0ff */
[----:B------:R-:W-:Y:S01]  /*6d40*/  LOP3.LUT R15, R15, 0xff, RZ, 0xc0, !PT ;  /* 0x000000ff0f0f7812 */ /* 0x000fe200078ec0ff */
[----:B------:R-:W-:Y:S01]  /*6d50*/  VIADD R0, R3, 0x20 ;  /* 0x0000002003007836 */ /* 0x000fe20000000000 */
[----:B------:R-:W-:Y:S02]  /*6d60*/  PRMT R14, R13, 0x7604, R14 ;  /* 0x000076040d0e7816 */ /* 0x000fe4000000000e */
[----:B------:R-:W-:Y:S02]  /*6d70*/  PRMT R25, R24, 0x7604, R25 ;  /* 0x0000760418197816 */ /* 0x000fe40000000019 */
[----:B------:R-:W-:-:S02]  /*6d80*/  SHF.R.U32.HI R13, RZ, 0x10, R11 ;  /* 0x00000010ff0d7819 */ /* 0x000fc4000001160b */
[----:B------:R-:W-:Y:S01]  /*6d90*/  SHF.R.U32.HI R24, RZ, 0x10, R9 ;  /* 0x00000010ff187819 */ /* 0x000fe20000011609 */
[----:B------:R-:W-:Y:S01]  /*6da0*/  @P0 VIADD R0, R3, 0xffffffe0 ;  /* 0xffffffe003000836 */ /* 0x000fe20000000000 */
[----:B------:R-:W-:Y:S02]  /*6db0*/  SHF.R.U32.HI R3, RZ, 0x8, R10 ;  /* 0x00000008ff037819 */ /* 0x000fe4000001160a */
[----:B------:R-:W-:Y:S02]  /*6dc0*/  LOP3.LUT R12, R10, 0xff, RZ, 0xc0, !PT ;  /* 0x000000ff0a0c7812 */ /* 0x000fe400078ec0ff */
[----:B------:R-:W0:Y:S01]  /*6dd0*/  LDS.128 R4, [R0+0xb000] ;  /* 0x00b0000000047984 */ /* 0x000e220000000c00 */
        /* <DEDUP_REMOVED lines=15> */
[----:B------:R-:W-:Y:S02]  /*6ed0*/  F2FP.F16.E4M3.UNPACK_B R12, R15 ;  /* 0x0000000fff0c723e */ /* 0x000fe400020006ff */
[-C--:B------:R-:W-:Y:S02]  /*6ee0*/  F2FP.F16.E4M3.UNPACK_B R20, R25.reuse ;  /* 0x00000019ff14723e */ /* 0x080fe400020006ff */
[----:B------:R-:W-:Y:S01]  /*6ef0*/  LOP3.LUT R21, R21, 0xff000000, R8, 0xf8, !PT ;  /* 0xff00000015157812 */ /* 0x000fe200078ef808 */
[----:B------:R-:W-:Y:S01]  /*6f00*/  HADD2.F32 R14, -RZ, R12.H1_H1 ;  /* 0x3000000cff0e7230 */ /* 0x000fe20000004100 */
[----:B------:R-:W-:Y:S01]  /*6f10*/  LOP3.LUT R13, R13, 0xff000000, R10, 0xf8, !PT ;  /* 0xff0000000d0d7812 */ /* 0x000fe200078ef80a */
[--C-:B------:R-:W-:Y:S01]  /*6f20*/  HADD2.F32 R24, -RZ, R20.reuse.H1_H1 ;  /* 0x30000014ff187230 */ /* 0x100fe20000004100 */
[----:B------:R-:W-:Y:S01]  /*6f30*/  F2FP.F16.E4M3.UNPACK_B R25, R25.H1 ;  /* 0x00000019ff19723e */ /* 0x000fe200030006ff */
[----:B------:R-:W-:Y:S01]  /*6f40*/  HADD2.F32 R20, -RZ, R20.H0_H0 ;  /* 0x20000014ff147230 */ /* 0x000fe20000004100 */
[-C--:B0-----:R-:W-:Y:S01]  /*6f50*/  F2FP.F16.E4M3.UNPACK_B R3, R6.reuse.H1 ;  /* 0x00000006ff03723e */ /* 0x081fe200030006ff */
[----:B------:R-:W-:Y:S01]  /*6f60*/  HADD2.F32 R12, -RZ, R12.H0_H0 ;  /* 0x2000000cff0c7230 */ /* 0x000fe20000004100 */
[----:B------:R-:W-:-:S02]  /*6f70*/  F2FP.F16.E4M3.UNPACK_B R6, R6 ;  /* 0x00000006ff06723e */ /* 0x000fc400020006ff */
[-C--:B------:R-:W-:Y:S01]  /*6f80*/  F2FP.F16.E4M3.UNPACK_B R10, R7.reuse ;  /* 0x00000007ff0a723e */ /* 0x080fe200020006ff */
[--C-:B------:R-:W-:Y:S01]  /*6f90*/  HADD2.F32 R8, -RZ, R3.reuse.H1_H1 ;  /* 0x30000003ff087230 */ /* 0x100fe20000004100 */
[----:B------:R-:W-:Y:S01]  /*6fa0*/  F2FP.F16.E4M3.UNPACK_B R11, R7.H1 ;  /* 0x00000007ff0b723e */ /* 0x000fe200030006ff */
[----:B------:R-:W-:Y:S01]  /*6fb0*/  HADD2.F32 R9, -RZ, R3.H0_H0 ;  /* 0x20000003ff097230 */ /* 0x000fe20000004100 */
[-C--:B------:R-:W-:Y:S02]  /*6fc0*/  F2FP.F16.E4M3.UNPACK_B R7, R5.reuse ;  /* 0x00000005ff07723e */ /* 0x080fe400020006ff */
[C---:B------:R-:W-:Y:S01]  /*6fd0*/  FMUL.FTZ R26, R8.reuse, R24 ;  /* 0x00000018081a7220 */ /* 0x040fe20000410000 */
[-C--:B------:R-:W-:Y:S01]  /*6fe0*/  FMUL.FTZ R27, R8, R14.reuse ;  /* 0x0000000e081b7220 */ /* 0x080fe20000410000 */
[----:B------:R-:W-:Y:S01]  /*6ff0*/  F2FP.F16.E4M3.UNPACK_B R8, R5.H1 ;  /* 0x00000005ff08723e */ /* 0x000fe200030006ff */
[--C-:B------:R-:W-:Y:S02]  /*7000*/  HADD2.F32 R5, -RZ, R6.reuse.H1_H1 ;  /* 0x30000006ff057230 */ /* 0x100fe40000004100 */
[C---:B------:R-:W-:Y:S01]  /*7010*/  FFMA.FTZ R29, R9.reuse, R14, -R26 ;  /* 0x0000000e091d7223 */ /* 0x040fe2000001081a */
[----:B-1----:R-:W-:Y:S01]  /*7020*/  FFMA.FTZ R30, R9, R24, R27 ;  /* 0x00000018091e7223 */ /* 0x002fe2000001001b */
[----:B------:R-:W-:Y:S01]  /*7030*/  HADD2.F32 R6, -RZ, R6.H0_H0 ;  /* 0x20000006ff067230 */ /* 0x000fe20000004100 */
[----:B------:R-:W-:Y:S01]  /*7040*/  F2FP.F16.E4M3.UNPACK_B R15, R15.H1 ;  /* 0x0000000fff0f723e */ /* 0x000fe200030006ff */
[C---:B------:R-:W-:Y:S01]  /*7050*/  FMUL.FTZ R9, R5.reuse, R20 ;  /* 0x0000001405097220 */ /* 0x040fe20000410000 */
[----:B------:R-:W-:Y:S01]  /*7060*/  FMUL.FTZ R27, R5, R12 ;  /* 0x0000000c051b7220 */ /* 0x000fe20000410000 */
[----:B------:R-:W-:Y:S01]  /*7070*/  HADD2.F32 R14, -RZ, R25.H0_H0 ;  /* 0x20000019ff0e7230 */ /* 0x000fe20000004100 */
[----:B------:R-:W-:Y:S01]  /*7080*/  F2FP.F16.E4M3.UNPACK_B R3, R4 ;  /* 0x00000004ff03723e */ /* 0x000fe200020006ff */
[----:B------:R-:W-:-:S02]  /*7090*/  HADD2.F32 R5, -RZ, R10.H1_H1 ;  /* 0x3000000aff057230 */ /* 0x000fc40000004100 */
        /* <DEDUP_REMOVED lines=11> */
[----:B------:R-:W-:Y:S01]  /*7150*/  HADD2.F32 R11, -RZ, R11.H0_H0 ;  /* 0x2000000bff0b7230 */ /* 0x000fe20000004100 */
[----:B------:R-:W-:Y:S01]  /*7160*/  F2FP.F16.E4M3.UNPACK_B R5, R13 ;  /* 0x0000000dff05723e */ /* 0x000fe200020006ff */
[C---:B------:R-:W-:Y:S01]  /*7170*/  FMUL.FTZ R10, R6.reuse, R15 ;  /* 0x0000000f060a7220 */ /* 0x040fe20000410000 */
[----:B------:R-:W-:Y:S01]  /*7180*/  F2FP.F16.E4M3.UNPACK_B R4, R4.H1 ;  /* 0x00000004ff04723e */ /* 0x000fe200030006ff */
[----:B------:R-:W-:Y:S01]  /*7190*/  FMUL.FTZ R20, R6, R25 ;  /* 0x0000001906147220 */ /* 0x000fe20000410000 */
[----:B------:R-:W-:Y:S01]  /*71a0*/  F2FP.F16.E4M3.UNPACK_B R12, R21 ;  /* 0x00000015ff0c723e */ /* 0x000fe200020006ff */
[----:B------:R-:W-:Y:S01]  /*71b0*/  FFMA.FTZ R34, R11, R25, R10 ;  /* 0x000000190b227223 */ /* 0x000fe2000001000a */
[----:B------:R-:W-:-:S02]  /*71c0*/  HADD2.F32 R10, -RZ, R5.H1_H1 ;  /* 0x30000005ff0a7230 */ /* 0x000fc40000004100 */
[----:B------:R-:W-:Y:S01]  /*71d0*/  FFMA.FTZ R33, R11, R15, -R20 ;  /* 0x0000000f0b217223 */ /* 0x000fe20000010814 */
[----:B------:R-:W-:Y:S01]  /*71e0*/  HADD2.F32 R9, -RZ, R5.H0_H0 ;  /* 0x20000005ff097230 */ /* 0x000fe20000004100 */
[----:B------:R-:W-:Y:S01]  /*71f0*/  F2FP.F16.E4M3.UNPACK_B R13, R13.H1 ;  /* 0x0000000dff0d723e */ /* 0x000fe200030006ff */
[----:B------:R-:W-:Y:S01]  /*7200*/  HADD2.F32 R14, -RZ, R12.H1_H1 ;  /* 0x3000000cff0e7230 */ /* 0x000fe20000004100 */
[----:B------:R-:W-:Y:S01]  /*7210*/  F2FP.F16.E4M3.UNPACK_B R21, R21.H1 ;  /* 0x00000015ff15723e */ /* 0x000fe200030006ff */
[--C-:B------:R-:W-:Y:S02]  /*7220*/  HADD2.F32 R6, -RZ, R4.reuse.H1_H1 ;  /* 0x30000004ff067230 */ /* 0x100fe40000004100 */
[----:B------:R-:W-:Y:S02]  /*7230*/  HADD2.F32 R5, -RZ, R4.H0_H0 ;  /* 0x20000004ff057230 */ /* 0x000fe40000004100 */
        /* <DEDUP_REMOVED lines=8> */
[-C--:B------:R-:W-:Y:S01]  /*72c0*/  FMUL.FTZ R15, R4, R9.reuse ;  /* 0x00000009040f7220 */ /* 0x080fe20000410000 */
[----:B------:R-:W-:Y:S01]  /*72d0*/  FFMA.FTZ R25, R5, R14, R24 ;  /* 0x0000000e05197223 */ /* 0x000fe20000010018 */
[----:B------:R-:W-:Y:S02]  /*72e0*/  HADD2.F32 R5, -RZ, R13.H1_H1 ;  /* 0x3000000dff057230 */ /* 0x000fe40000004100 */
[----:B------:R-:W-:Y:S01]  /*72f0*/  FFMA.FTZ R11, R3, R9, -R6 ;  /* 0x00000009030b7223 */ /* 0x000fe20000010806 */
[----:B------:R-:W-:-:S02]  /*7300*/  HADD2.F32 R9, -RZ, R21.H1_H1 ;  /* 0x30000015ff097230 */ /* 0x000fc40000004100 */
[----:B------:R-:W-:Y:S01]  /*7310*/  FFMA.FTZ R12, R3, R12, R15 ;  /* 0x0000000c030c7223 */ /* 0x000fe2000001000f */
[--C-:B------:R-:W-:Y:S02]  /*7320*/  HADD2.F32 R4, -RZ, R8.reuse.H1_H1 ;  /* 0x30000008ff047230 */ /* 0x100fe40000004100 */
[----:B------:R-:W-:Y:S02]  /*7330*/  HADD2.F32 R3, -RZ, R7.H1_H1 ;  /* 0x30000007ff037230 */ /* 0x000fe40000004100 */
[----:B------:R-:W-:Y:S02]  /*7340*/  HADD2.F32 R6, -RZ, R13.H0_H0 ;  /* 0x2000000dff067230 */ /* 0x000fe40000004100 */
[C---:B------:R-:W-:Y:S01]  /*7350*/  FMUL.FTZ R13, R4.reuse, R9 ;  /* 0x00000009040d7220 */ /* 0x040fe20000410000 */
[----:B------:R-:W-:Y:S02]  /*7360*/  HADD2.F32 R8, -RZ, R8.H0_H0 ;  /* 0x20000008ff087230 */ /* 0x000fe40000004100 */
[----:B------:R-:W-:Y:S01]  /*7370*/  FMUL.FTZ R14, R4, R5 ;  /* 0x00000005040e7220 */ /* 0x000fe20000410000 */
[----:B------:R-:W-:-:S02]  /*7380*/  HADD2.F32 R7, -RZ, R7.H0_H0 ;  /* 0x20000007ff077230 */ /* 0x000fc40000004100 */
        /* <DEDUP_REMOVED lines=13> */
[----:B------:R-:W-:-:S05]  /*7460*/  F2FP.SATFINITE.E4M3.F32.PACK_AB_MERGE_C R5, R10, R5, R13 ;  /* 0x000000050a05723e */ /* 0x000fca000480700d */
[----:B------:R2:W-:Y:S01]  /*7470*/  STS.128 [R0+0xb000], R4 ;  /* 0x00b0000400007388 */ /* 0x0005e20000000c00 */
[----:B------:R-:W-:Y:S05]  /*7480*/  BRA `(.L_x_11920) ;  /* 0x0000001400187947 */ /* 0x000fea0003800000 */
.L_x_11914:
        /* <DEDUP_REMOVED lines=32> */
.L_x_12180:
[----:B0-----:R-:W5:Y:S01]  /*7690*/  LDL R5, [R1+0x4] ;  /* 0x0000040001057983 */ /* 0x001f620000100800 */
[----:B------:R-:W0:Y:S03]  /*76a0*/  LDC R13, c[0x0][0x3f4] ;  /* 0x0000fd00ff0d7b82 */ /* 0x000e260000000800 */
[----:B------:R-:W2:Y:S01]  /*76b0*/  LDL R7, [R1+0x58] ;  /* 0x0000580001077983 */ /* 0x000ea20000100800 */
[----:B------:R-:W-:Y:S01]  /*76c0*/  BSSY B1, `(.L_x_11924) ;  /* 0x0000017000017945 */ /* 0x000fe20003800000 */
[----:B------:R-:W-:Y:S02]  /*76d0*/  CS2R R24, SRZ ;  /* 0x0000000000187805 */ /* 0x000fe4000001ff00 */
        /* <DEDUP_REMOVED lines=9> */
[----:B0-----:R-:W-:Y:S06]  /*7770*/  @P0 BRA `(.L_x_11925) ;  /* 0x00000000002c0947 */ /* 0x001fec0003800000 */
[----:B------:R-:W-:Y:S01]  /*7780*/  ULDC UR4, c[0x0][0x3f4] ;  /* 0x0000fd0000047ab9 */ /* 0x000fe20000000800 */
[C---:B------:R-:W-:Y:S02]  /*7790*/  IADD3 R6, P0, R156.reuse, R3, RZ ;  /* 0x000000039c067210 */ /* 0x040fe40007f1e0ff */
[----:B------:R-:W-:Y:S02]  /*77a0*/  CS2R R24, SRZ ;  /* 0x0000000000187805 */ /* 0x000fe4000001ff00 */
[C---:B------:R-:W-:Y:S02]  /*77b0*/  ISETP.GE.AND P2, PT, R156.reuse, UR4, PT ;  /* 0x000000049c007c0c */ /* 0x040fe4000bf46270 */
[----:B------:R-:W-:Y:S02]  /*77c0*/  SHF.R.S32.HI R3, RZ, 0x1f, R156 ;  /* 0x0000001fff037819 */ /* 0x000fe4000001149c */
[----:B----4-:R-:W-:-:S03]  /*77d0*/  IADD3 R14, P1, R156, R14, RZ ;  /* 0x0000000e9c0e7210 */ /* 0x010fc60007f3e0ff */
[--C-:B-1----:R-:W-:Y:S02]  /*77e0*/  IMAD.X R7, R0, 0x1, R3.reuse, P0 ;  /* 0x0000000100077824 */ /* 0x102fe400000e0603 */
[----:B---3--:R-:W-:-:S04]  /*77f0*/  IMAD.X R15, R4, 0x1, R3, P1 ;  /* 0x00000001040f7824 */ /* 0x008fc800008e0603 */
[----:B------:R-:W-:Y:S05]  /*7800*/  @P2 BRA `(.L_x_11925) ;  /* 0x0000000000082947 */ /* 0x000fea0003800000 */
[----:B------:R0:W5:Y:S04]  /*7810*/  LD.E.128 R24, desc[UR40][R6.64] ;  /* 0x0000002806187980 */ /* 0x000168000c101d00 */
[----:B------:R0:W5:Y:S02]  /*7820*/  LD.E.128 R8, desc[UR40][R14.64] ;  /* 0x000000280e087980 */ /* 0x000164000c101d00 */
.L_x_11925:
[----:B------:R-:W-:Y:S05]  /*7830*/  BSYNC B1 ;  /* 0x0000000000017941 */ /* 0x000fea0003800000 */
.L_x_11924:
[----:B-1----:R-:W2:Y:S01]  /*7840*/  LDL.LU R0, [R1+0x24] ;  /* 0x0000240001007983 */ /* 0x002ea20000300800 */
[----:B------:R-:W1:Y:S01]  /*7850*/  SYNCS.PHASECHK.TRANS64.TRYWAIT P1, [R17+URZ+0x13200], R12 ;  /* 0x0132000c110075a7 */ /* 0x000e62000802017f */
[----:B------:R-:W3:Y:S01]  /*7860*/  S2R R3, SR_TID.X ;  /* 0x0000000000037919 */ /* 0x000ee20000002100 */
[----:B------:R-:W-:Y:S01]  /*7870*/  ISETP.GE.AND P0, PT, R156, R13, PT ;  /* 0x0000000d9c00720c */ /* 0x000fe20003f06270 */
[----:B------:R-:W-:Y:S01]  /*7880*/  BSSY B1, `(.L_x_11926) ;  /* 0x0000009000017945 */ /* 0x000fe20003800000 */
[C---:B---3--:R-:W-:Y:S02]  /*7890*/  VIADD R4, R3.reuse, 0xffffff80 ;  /* 0xffffff8003047836 */ /* 0x048fe40000000000 */
[----:B------:R-:W-:-:S05]  /*78a0*/  VIADD R3, R3, 0xffffff80 ;  /* 0xffffff8003037836 */ /* 0x000fca0000000000 */
[----:B------:R-:W-:-:S04]  /*78b0*/  LEA.HI R3, R3, R4, RZ, 0x1 ;  /* 0x0000000403037211 */ /* 0x000fc800078f08ff */
[----:B------:R-:W-:Y:S01]  /*78c0*/  SHF.R.S32.HI R3, RZ, 0x1, R3 ;  /* 0x00000001ff037819 */ /* 0x000fe20000011403 */
[----:B--2---:R-:W-:-:S05]  /*78d0*/  IMAD R0, R0, -0xc0, R5 ;  /* 0xffffff4000007824 */ /* 0x004fca00078e0205 */
[----:B------:R-:W-:-:S04]  /*78e0*/  VIMNMX R0, R0, 0xc0, PT ;  /* 0x000000c000007848 */ /* 0x000fc80003fe0100 */
[----:B------:R-:W-:Y:S01]  /*78f0*/  ISETP.GE.OR P0, PT, R3, R0, P0 ;  /* 0x000000000300720c */ /* 0x000fe20000706670 */
[----:B-1----:R-:W-:-:S12]  /*7900*/  @!P1 BRA `(.L_x_11927) ;  /* 0x0000019000609947 */ /* 0x002fd80003800000 */
.L_x_12181:
[----:B------:R-:W-:Y:S05]  /*7910*/  BSYNC B1 ;  /* 0x0000000000017941 */ /* 0x000fea0003800000 */
.L_x_11926:
[----:B------:R-:W-:Y:S05]  /*7920*/  @P0 BRA `(.L_x_11920) ;  /* 0x0000000c00f00947 */ /* 0x000fea0003800000 */
[----:B0---4-:R-:W2:Y:S04]  /*7930*/  LDL R14, [R1+0x48] ;  /* 0x00004800010e7983 */ /* 0x011ea80000100800 */
[----:B------:R-:W3:Y:S04]  /*7940*/  LDL R21, [R1+0x4c] ;  /* 0x00004c0001157983 */ /* 0x000ee80000100800 */
[----:B------:R-:W4:Y:S01]  /*7950*/  LDL R51, [R1+0x5c] ;  /* 0x00005c0001337983 */ /* 0x000f220000100800 */
[----:B-----5:R-:W-:Y:S02]  /*7960*/  SHF.R.U32.HI R0, RZ, 0x8, R24 ;  /* 0x00000008ff007819 */ /* 0x020fe40000011618 */
[----:B------:R-:W-:-:S02]  /*7970*/  LOP3.LUT R3, R24, 0xff, RZ, 0xc0, !PT ;  /* 0x000000ff18037812 */ /* 0x000fc400078ec0ff */
[----:B------:R-:W-:Y:S02]  /*7980*/  LOP3.LUT R0, R0, 0xff, RZ, 0xc0, !PT ;  /* 0x000000ff00007812 */ /* 0x000fe400078ec0ff */
[----:B------:R-:W-:Y:S02]  /*7990*/  SHF.R.U32.HI R4, RZ, 0x8, R25 ;  /* 0x00000008ff047819 */ /* 0x000fe40000011619 */
[----:B------:R-:W-:Y:S01]  /*79a0*/  PRMT R20, R0, 0x7604, R3 ;  /* 0x0000760400147816 */ /* 0x000fe20000000003 */
[----:B------:R-:W-:Y:S01]  /*79b0*/  IMAD.IADD R0, R156, 0x1, R13 ;  /* 0x000000019c007824 */ /* 0x000fe200078e020d */
[----:B------:R-:W-:Y:S02]  /*79c0*/  LOP3.LUT R5, R25, 0xff, RZ, 0xc0, !PT ;  /* 0x000000ff19057812 */ /* 0x000fe400078ec0ff */
[----:B------:R-:W-:Y:S02]  /*79d0*/  LOP3.LUT R4, R4, 0xff, RZ, 0xc0, !PT ;  /* 0x000000ff04047812 */ /* 0x000fe400078ec0ff */
[----:B------:R-:W-:-:S02]  /*79e0*/  SHF.R.U32.HI R3, RZ, 0x8, R26 ;  /* 0x00000008ff037819 */ /* 0x000fc4000001161a */
[----:B------:R-:W-:Y:S02]  /*79f0*/  PRMT R30, R4, 0x7604, R5 ;  /* 0x00007604041e7816 */ /* 0x000fe40000000005 */
[----:B------:R-:W-:Y:S02]  /*7a00*/  SHF.R.U32.HI R7, RZ, 0x8, R8 ;  /* 0x00000008ff077819 */ /* 0x000fe40000011608 */
[----:B------:R-:W-:Y:S02]  /*7a10*/  LOP3.LUT R4, R26, 0xff, RZ, 0xc0, !PT ;  /* 0x000000ff1a047812 */ /* 0x000fe400078ec0ff */
[----:B------:R-:W-:Y:S02]  /*7a20*/  LOP3.LUT R3, R3, 0xff, RZ, 0xc0, !PT ;  /* 0x000000ff03037812 */ /* 0x000fe400078ec0ff */
[----:B-1----:R-:W-:Y:S02]  /*7a30*/  LOP3.LUT R12, R8, 0xff, RZ, 0xc0, !PT ;  /* 0x000000ff080c7812 */ /* 0x002fe400078ec0ff */
        /* <DEDUP_REMOVED lines=19> */
[----:B------:R-:W-:Y:S02]  /*7b70*/  LOP3.LUT R3, R3, 0xff, RZ, 0xc0, !PT ;  /* 0x000000ff03037812 */ /* 0x000fe400078ec0ff */
[----:B------:R-:W-:Y:S02]  /*7b80*/  LOP3.LUT R29, R29, 0xff, RZ, 0xc0, !PT ;  /* 0x000000ff1d1d7812 */ /* 0x000fe400078ec0ff */
[----:B------:R-:W-:Y:S02]  /*7b90*/  PRMT R31, R31, 0x7054, R34 ;  /* 0x000070541f1f7816 */ /* 0x000fe40000000022 */
        /* <DEDUP_REMOVED lines=9> */
[----:B------:R-:W-:Y:S02]  /*7c30*/  PRMT R33, R20, 0x7054, R33 ;  /* 0x0000705414217816 */ /* 0x000fe40000000021 */
[----:B------:R-:W-:Y:S02]  /*7c40*/  LOP3.LUT R43, R43, 0xff000000, R11, 0xf8, !PT ;  /* 0xff0000002b2b7812 */ /* 0x000fe400078ef80b */
[----:B------:R-:W-:Y:S02]  /*7c50*/  LOP3.LUT R20, R3, 0xff000000, R24, 0xf8, !PT ;  /* 0xff00000003147812 */ /* 0x000fe400078ef818 */
[----:B------:R-:W-:Y:S02]  /*7c60*/  LOP3.LUT R3, R29, 0xff000000, R26, 0xf8, !PT ;  /* 0xff0000001d037812 */ /* 0x000fe400078ef81a */
[----:B------:R-:W-:Y:S02]  /*7c70*/  LOP3.LUT R29, R33, 0xff000000, R8, 0xf8, !PT ;  /* 0xff000000211d7812 */ /* 0x000fe400078ef808 */
[----:B--2---:R-:W-:-:S02]  /*7c80*/  SHF.R.U32.HI R13, RZ, 0x3, R14 ;  /* 0x00000003ff0d7819 */ /* 0x004fc4000001160e */
[----:B------:R-:W-:Y:S02]  /*7c90*/  LOP3.LUT R0, R14, 0x30, R0, 0xf8, !PT ;  /* 0x000000300e007812 */ /* 0x000fe400078ef800 */
[----:B------:R-:W-:Y:S02]  /*7ca0*/  LOP3.LUT R14, R10, 0xff, RZ, 0xc0, !PT ;  /* 0x000000ff0a0e7812 */ /* 0x000fe400078ec0ff */
[----:B------:R-:W-:Y:S02]  /*7cb0*/  LOP3.LUT R0, R0, R13, RZ, 0x3c, !PT ;  /* 0x0000000d00007212 */ /* 0x000fe400078e3cff */
[----:B------:R-:W-:Y:S01]  /*7cc0*/  SHF.R.U32.HI R13, RZ, 0x8, R10 ;  /* 0x00000008ff0d7819 */ /* 0x000fe2000001160a */
[----:B----4-:R-:W0:Y:S01]  /*7cd0*/  LDS.128 R4, [R51+0xb000] ;  /* 0x00b0000033047984 */ /* 0x010e220000000c00 */
[----:B---3--:R-:W-:Y:S02]  /*7ce0*/  IADD3 R0, R17, R21, R0 ;  /* 0x0000001511007210 */ /* 0x008fe40007ffe000 */
[----:B------:R-:W-:-:S02]  /*7cf0*/  LOP3.LUT R13, R13, 0xff, RZ, 0xc0, !PT ;  /* 0x000000ff0d0d7812 */ /* 0x000fc400078ec0ff */
[----:B------:R-:W-:Y:S02]  /*7d00*/  SHF.R.U32.HI R21, RZ, 0x10, R25 ;  /* 0x00000010ff157819 */ /* 0x000fe40000011619 */
[----:B------:R-:W-:Y:S02]  /*7d10*/  PRMT R37, R13, 0x7604, R14 ;  /* 0x000076040d257816 */ /* 0x000fe4000000000e */
[----:B------:R-:W1:Y:S01]  /*7d20*/  LDS.128 R12, [R0+0xb000] ;  /* 0x00b00000000c7984 */ /* 0x000e620000000c00 */
[----:B------:R-:W-:Y:S02]  /*7d30*/  LOP3.LUT R21, R21, 0xff, RZ, 0xc0, !PT ;  /* 0x000000ff15157812 */ /* 0x000fe400078ec0ff */
[----:B------:R-:W-:Y:S02]  /*7d40*/  PRMT R41, R32, 0x7054, R37 ;  /* 0x0000705420297816 */ /* 0x000fe40000000025 */
[----:B------:R-:W-:Y:S02]  /*7d50*/  PRMT R21, R21, 0x7054, R30 ;  /* 0x0000705415157816 */ /* 0x000fe4000000001e */
[----:B------:R-:W-:-:S02]  /*7d60*/  SHF.R.U32.HI R30, RZ, 0x10, R9 ;  /* 0x00000010ff1e7819 */ /* 0x000fc40000011609 */
[----:B------:R-:W-:Y:S02]  /*7d70*/  LOP3.LUT R32, R21, 0xff000000, R25, 0xf8, !PT ;  /* 0xff00000015207812 */ /* 0x000fe400078ef819 */
[----:B------:R-:W-:Y:S02]  /*7d80*/  LOP3.LUT R30, R30, 0xff, RZ, 0xc0, !PT ;  /* 0x000000ff1e1e7812 */ /* 0x000fe400078ec0ff */
[----:B------:R-:W-:Y:S02]  /*7d90*/  LOP3.LUT R8, R41, 0xff000000, R10, 0xf8, !PT ;  /* 0xff00000029087812 */ /* 0x000fe400078ef80a */
[----:B------:R-:W-:Y:S02]  /*7da0*/  PRMT R35, R30, 0x7054, R35 ;  /* 0x000070541e237816 */ /* 0x000fe40000000023 */
[----:B------:R-:W-:Y:S02]  /*7db0*/  F2FP.F16.E4M3.UNPACK_B R26, R32 ;  /* 0x00000020ff1a723e */ /* 0x000fe400020006ff */
[----:B------:R-:W-:-:S02]  /*7dc0*/  LOP3.LUT R39, R35, 0xff000000, R9, 0xf8, !PT ;  /* 0xff00000023277812 */ /* 0x000fc400078ef809 */
[----:B------:R-:W-:Y:S01]  /*7dd0*/  LOP3.LUT R37, R31, 0xff000000, R27, 0xf8, !PT ;  /* 0xff0000001f257812 */ /* 0x000fe200078ef81b */
[--C-:B------:R-:W-:Y:S01]  /*7de0*/  HADD2.F32 R38, -RZ, R26.reuse.H0_H0 ;  /* 0x2000001aff267230 */ /* 0x100fe20000004100 */
[-C--:B------:R-:W-:Y:S01]  /*7df0*/  F2FP.F16.E4M3.UNPACK_B R40, R39.reuse ;  /* 0x00000027ff28723e */ /* 0x080fe200020006ff */
[----:B------:R-:W-:Y:S01]  /*7e00*/  HADD2.F32 R26, -RZ, R26.H1_H1 ;  /* 0x3000001aff1a7230 */ /* 0x000fe20000004100 */
[----:B------:R-:W-:Y:S02]  /*7e10*/  F2FP.F16.E4M3.UNPACK_B R39, R39.H1 ;  /* 0x00000027ff27723e */ /* 0x000fe400030006ff */
[----:B------:R-:W-:Y:S01]  /*7e20*/  F2FP.F16.E4M3.UNPACK_B R32, R32.H1 ;  /* 0x00000020ff20723e */ /* 0x000fe200030006ff */
[--C-:B------:R-:W-:Y:S02]  /*7e30*/  HADD2.F32 R42, -RZ, R40.reuse.H0_H0 ;  /* 0x20000028ff2a7230 */ /* 0x100fe40000004100 */
[----:B------:R-:W-:Y:S01]  /*7e40*/  HADD2.F32 R40, -RZ, R40.H1_H1 ;  /* 0x30000028ff287230 */ /* 0x000fe20000004100 */
[----:B0-----:R-:W-:-:S02]  /*7e50*/  F2FP.F16.E4M3.UNPACK_B R10, R5 ;  /* 0x00000005ff0a723e */ /* 0x001fc400020006ff */
[----:B------:R-:W-:Y:S02]  /*7e60*/  F2FP.F16.E4M3.UNPACK_B R24, R5.H1 ;  /* 0x00000005ff18723e */ /* 0x000fe400030006ff */
[-C--:B------:R-:W-:Y:S01]  /*7e70*/  F2FP.F16.E4M3.UNPACK_B R30, R7.reuse ;  /* 0x00000007ff1e723e */ /* 0x080fe200020006ff */
[----:B------:R-:W-:Y:S01]  /*7e80*/  HADD2.F32 R9, -RZ, R10.H0_H0 ;  /* 0x2000000aff097230 */ /* 0x000fe20000004100 */
[----:B------:R-:W-:Y:S02]  /*7e90*/  F2FP.F16.E4M3.UNPACK_B R33, R7.H1 ;  /* 0x00000007ff21723e */ /* 0x000fe400030006ff */
[----:B------:R-:W-:Y:S02]  /*7ea0*/  F2FP.F16.E4M3.UNPACK_B R31, R4.H1 ;  /* 0x00000004ff1f723e */ /* 0x000fe400030006ff */
[----:B-1----:R-:W-:Y:S02]  /*7eb0*/  F2FP.F16.E4M3.UNPACK_B R11, R13 ;  /* 0x0000000dff0b723e */ /* 0x002fe400020006ff */
[----:B------:R-:W-:-:S02]  /*7ec0*/  F2FP.F16.E4M3.UNPACK_B R27, R12 ;  /* 0x0000000cff1b723e */ /* 0x000fc400020006ff */
[----:B------:R-:W-:Y:S01]  /*7ed0*/  F2FP.F16.E4M3.UNPACK_B R35, R12.H1 ;  /* 0x0000000cff23723e */ /* 0x000fe200030006ff */
[--C-:B------:R-:W-:Y:S01]  /*7ee0*/  HADD2.F32 R5, -RZ, R11.reuse.H0_H0 ;  /* 0x2000000bff057230 */ /* 0x100fe20000004100 */
[----:B------:R-:W-:Y:S01]  /*7ef0*/  F2FP.F16.E4M3.UNPACK_B R25, R13.H1 ;  /* 0x0000000dff19723e */ /* 0x000fe200030006ff */
[----:B------:R-:W-:Y:S01]  /*7f00*/  HADD2.F32 R11, -RZ, R11.H1_H1 ;  /* 0x3000000bff0b7230 */ /* 0x000fe20000004100 */
[-C--:B------:R-:W-:Y:S02]  /*7f10*/  F2FP.F16.E4M3.UNPACK_B R34, R15.reuse ;  /* 0x0000000fff22723e */ /* 0x080fe400020006ff */
[C---:B------:R-:W-:Y:S01]  /*7f20*/  FMUL.FTZ R12, R5.reuse, R42 ;  /* 0x0000002a050c7220 */ /* 0x040fe20000410000 */
[-C--:B------:R-:W-:Y:S01]  /*7f30*/  FMUL.FTZ R13, R5, R38.reuse ;  /* 0x00000026050d7220 */ /* 0x080fe20000410000 */
[----:B------:R-:W-:Y:S01]  /*7f40*/  F2FP.F16.E4M3.UNPACK_B R36, R15.H1 ;  /* 0x0000000fff24723e */ /* 0x000fe200030006ff */
[----:B------:R-:W-:Y:S02]  /*7f50*/  HADD2.F32 R15, -RZ, R32.H0_H0 ;  /* 0x20000020ff0f7230 */ /* 0x000fe40000004100 */
[----:B------:R-:W-:Y:S01]  /*7f60*/  FFMA.FTZ R5, R9, R38, -R12 ;  /* 0x0000002609057223 */ /* 0x000fe2000001080c */
[----:B------:R-:W-:-:S02]  /*7f70*/  HADD2.F32 R12, -RZ, R10.H1_H1 ;  /* 0x3000000aff0c7230 */ /* 0x000fc40000004100 */
[----:B------:R-:W-:Y:S01]  /*7f80*/  FFMA.FTZ R9, R9, R42, R13 ;  /* 0x0000002a09097223 */ /* 0x000fe2000001000d */
[----:B------:R-:W-:Y:S02]  /*7f90*/  HADD2.F32 R38, -RZ, R39.H0_H0 ;  /* 0x20000027ff267230 */ /* 0x000fe40000004100 */
[C---:B------:R-:W-:Y:S01]  /*7fa0*/  FMUL.FTZ R41, R11.reuse, R40 ;  /* 0x000000280b297220 */ /* 0x040fe20000410000 */
[----:B------:R-:W-:Y:S02]  /*7fb0*/  HADD2.F32 R10, -RZ, R25.H0_H0 ;  /* 0x20000019ff0a7230 */ /* 0x000fe40000004100 */
[----:B------:R-:W-:Y:S01]  /*7fc0*/  FMUL.FTZ R11, R11, R26 ;  /* 0x0000001a0b0b7220 */ /* 0x000fe20000410000 */
[----:B------:R-:W-:Y:S01]  /*7fd0*/  HADD2.F32 R13, -RZ, R24.H0_H0 ;  /* 0x20000018ff0d7230 */ /* 0x000fe20000004100 */
[----:B------:R-:W-:Y:S01]  /*7fe0*/  F2FP.F16.E4M3.UNPACK_B R21, R4 ;  /* 0x00000004ff15723e */ /* 0x000fe200020006ff */
[----:B------:R-:W-:Y:S02]  /*7ff0*/  HADD2.F32 R32, -RZ, R32.H1_H1 ;  /* 0x30000020ff207230 */ /* 0x000fe40000004100 */
[C---:B------:R-:W-:Y:S01]  /*8000*/  FMUL.FTZ R42, R10.reuse, R38 ;  /* 0x000000260a2a7220 */ /* 0x040fe20000410000 */
[-C--:B------:R-:W-:Y:S01]  /*8010*/  FMUL.FTZ R45, R10, R15.reuse ;  /* 0x0000000f0a2d7220 */ /* 0x080fe20000410000 */
        /* <DEDUP_REMOVED lines=23> */
[----:B------:R-:W-:Y:S01]  /*8190*/  FFMA.FTZ R15, R25, R39, -R44 ;  /* 0x00000027190f7223 */ /* 0x000fe2000001082c */
[----:B------:R-:W-:-:S02]  /*81a0*/  HADD2.F32 R39, -RZ, R38.H1_H1 ;  /* 0x30000026ff277230 */ /* 0x000fc40000004100 */
[----:B------:R-:W-:Y:S01]  /*81b0*/  FFMA.FTZ R25, R25, R42, R47 ;  /* 0x0000002a19197223 */ /* 0x000fe2000001002f */
[----:B------:R-:W-:Y:S01]  /*81c0*/  F2FP.F16.E4M3.UNPACK_B R38, R37.H1 ;  /* 0x00000025ff26723e */ /* 0x000fe200030006ff */
[----:B------:R-:W-:Y:S01]  /*81d0*/  HADD2.F32 R32, -RZ, R30.H1_H1 ;  /* 0x3000001eff207230 */ /* 0x000fe20000004100 */
[-C--:B------:R-:W-:Y:S01]  /*81e0*/  F2FP.F16.E4M3.UNPACK_B R6, R14.reuse ;  /* 0x0000000eff06723e */ /* 0x080fe200020006ff */
[----:B------:R-:W-:Y:S01]  /*81f0*/  HADD2.F32 R30, -RZ, R34.H1_H1 ;  /* 0x30000022ff1e7230 */ /* 0x000fe20000004100 */
[----:B------:R-:W-:Y:S01]  /*8200*/  F2FP.F16.E4M3.UNPACK_B R14, R14.H1 ;  /* 0x0000000eff0e723e */ /* 0x000fe200030006ff */
[----:B------:R-:W-:Y:S01]  /*8210*/  HADD2.F32 R42, -RZ, R43.H0_H0 ;  /* 0x2000002bff2a7230 */ /* 0x000fe20000004100 */
[----:B------:R-:W-:Y:S01]  /*8220*/  F2FP.SATFINITE.E4M3.F32.PACK_AB_MERGE_C R11, R24, R11, RZ ;  /* 0x0000000b180b723e */ /* 0x000fe200048070ff */
[----:B------:R-:W-:Y:S02]  /*8230*/  HADD2.F32 R37, -RZ, R36.H0_H0 ;  /* 0x20000024ff257230 */ /* 0x000fe40000004100 */
[----:B------:R-:W-:Y:S01]  /*8240*/  FMUL.FTZ R45, R30, R41 ;  /* 0x000000291e2d7220 */ /* 0x000fe20000410000 */
[----:B------:R-:W-:-:S02]  /*8250*/  HADD2.F32 R40, -RZ, R38.H0_H0 ;  /* 0x20000026ff287230 */ /* 0x000fc40000004100 */
[-C--:B------:R-:W-:Y:S01]  /*8260*/  FMUL.FTZ R44, R30, R39.reuse ;  /* 0x000000271e2c7220 */ /* 0x080fe20000410000 */
[----:B------:R-:W-:Y:S02]  /*8270*/  HADD2.F32 R34, -RZ, R33.H0_H0 ;  /* 0x20000021ff227230 */ /* 0x000fe40000004100 */
[C---:B------:R-:W-:Y:S01]  /*8280*/  FMUL.FTZ R47, R37.reuse, R42 ;  /* 0x0000002a252f7220 */ /* 0x040fe20000410000 */
[C---:B------:R-:W-:Y:S01]  /*8290*/  FFMA.FTZ R30, R32.reuse, R39, -R45 ;  /* 0x00000027201e7223 */ /* 0x040fe2000001082d */
[-C--:B------:R-:W-:Y:S01]  /*82a0*/  FMUL.FTZ R37, R37, R40.reuse ;  /* 0x0000002825257220 */ /* 0x080fe20000410000 */
[----:B------:R-:W-:Y:S01]  /*82b0*/  FFMA.FTZ R32, R32, R41, R44 ;  /* 0x0000002920207223 */ /* 0x000fe2000001002c */
[C---:B------:R-:W-:Y:S01]  /*82c0*/  FFMA.FTZ R47, R34.reuse, R40, -R47 ;  /* 0x00000028222f7223 */ /* 0x040fe2000001082f */
[----:B------:R-:W-:Y:S01]  /*82d0*/  HADD2.F32 R40, -RZ, R38.H1_H1 ;  /* 0x30000026ff287230 */ /* 0x000fe20000004100 */
[----:B------:R-:W-:Y:S01]  /*82e0*/  F2FP.F16.E4M3.UNPACK_B R41, R29.H1 ;  /* 0x0000001dff29723e */ /* 0x000fe200030006ff */
[----:B------:R-:W-:Y:S01]  /*82f0*/  FFMA.FTZ R45, R34, R42, R37 ;  /* 0x0000002a222d7223 */ /* 0x000fe20000010025 */
[----:B------:R-:W-:Y:S01]  /*8300*/  F2FP.F16.E4M3.UNPACK_B R38, R20.H1 ;  /* 0x00000014ff26723e */ /* 0x000fe200030006ff */
[----:B------:R-:W-:Y:S01]  /*8310*/  HADD2.F32 R43, -RZ, R43.H1_H1 ;  /* 0x3000002bff2b7230 */ /* 0x000fe20000004100 */
[----:B------:R-:W-:Y:S01]  /*8320*/  F2FP.SATFINITE.E4M3.F32.PACK_AB_MERGE_C R13, R26, R13, RZ ;  /* 0x0000000d1a0d723e */ /* 0x000fe200048070ff */
[----:B------:R-:W-:Y:S01]  /*8330*/  HADD2.F32 R37, -RZ, R36.H1_H1 ;  /* 0x30000024ff257230 */ /* 0x000fe20000004100 */
[----:B------:R-:W-:Y:S01]  /*8340*/  F2FP.SATFINITE.E4M3.F32.PACK_AB_MERGE_C R5, R10, R5, R11 ;  /* 0x000000050a05723e */ /* 0x000fe2000480700b */
        /* <DEDUP_REMOVED lines=38> */
[----:B------:R-:W-:Y:S01]  /*85b0*/  FFMA.FTZ R35, R20, R35, R29 ;  /* 0x0000002314237223 */ /* 0x000fe2000001001d */
[-C--:B------:R-:W-:Y:S01]  /*85c0*/  F2FP.F16.E4M3.UNPACK_B R20, R3.reuse.H1 ;  /* 0x00000003ff14723e */ /* 0x080fe200030006ff */
[C---:B------:R-:W-:Y:S01]  /*85d0*/  FMUL.FTZ R29, R27.reuse, R34 ;  /* 0x000000221b1d7220 */ /* 0x040fe20000410000 */
[----:B------:R-:W-:Y:S01]  /*85e0*/  FMUL.FTZ R38, R27, R36 ;  /* 0x000000241b267220 */ /* 0x000fe20000410000 */
[----:B------:R-:W-:Y:S01]  /*85f0*/  HADD2.F32 R33, -RZ, R31.H0_H0 ;  /* 0x2000001fff217230 */ /* 0x000fe20000004100 */
[----:B------:R-:W-:Y:S01]  /*8600*/  F2FP.F16.E4M3.UNPACK_B R3, R3 ;  /* 0x00000003ff03723e */ /* 0x000fe200020006ff */
[----:B------:R-:W-:-:S02]  /*8610*/  HADD2.F32 R27, -RZ, R14.H0_H0 ;  /* 0x2000000eff1b7230 */ /* 0x000fc40000004100 */
[C---:B------:R-:W-:Y:S01]  /*8620*/  FFMA.FTZ R36, R21.reuse, R36, R29 ;  /* 0x0000002415247223 */ /* 0x040fe2000001001d */
[----:B------:R-:W-:Y:S01]  /*8630*/  FFMA.FTZ R38, R21, R34, -R38 ;  /* 0x0000002215267223 */ /* 0x000fe20000010826 */
[----:B------:R-:W-:Y:S02]  /*8640*/  HADD2.F32 R29, -RZ, R20.H1_H1 ;  /* 0x30000014ff1d7230 */ /* 0x000fe40000004100 */
[----:B------:R-:W-:Y:S02]  /*8650*/  HADD2.F32 R31, -RZ, R31.H1_H1 ;  /* 0x3000001fff1f7230 */ /* 0x000fe40000004100 */
[----:B------:R-:W-:Y:S01]  /*8660*/  FMUL.FTZ R43, R27, R33 ;  /* 0x000000211b2b7220 */ /* 0x000fe20000410000 */
[----:B------:R-:W-:Y:S02]  /*8670*/  HADD2.F32 R14, -RZ, R14.H1_H1 ;  /* 0x3000000eff0e7230 */ /* 0x000fe40000004100 */
[----:B------:R-:W-:Y:S02]  /*8680*/  HADD2.F32 R21, -RZ, R20.H0_H0 ;  /* 0x20000014ff157230 */ /* 0x000fe40000004100 */
[----:B------:R-:W-:-:S02]  /*8690*/  HADD2.F32 R20, -RZ, R7.H0_H0 ;  /* 0x20000007ff147230 */ /* 0x000fc40000004100 */
[C---:B------:R-:W-:Y:S01]  /*86a0*/  FMUL.FTZ R34, R14.reuse, R31 ;  /* 0x0000001f0e227220 */ /* 0x040fe20000410000 */
[----:B------:R-:W-:Y:S02]  /*86b0*/  HADD2.F32 R7, -RZ, R7.H1_H1 ;  /* 0x30000007ff077230 */ /* 0x000fe40000004100 */
[----:B------:R-:W-:Y:S01]  /*86c0*/  FMUL.FTZ R46, R14, R29 ;  /* 0x0000001d0e2e7220 */ /* 0x000fe20000410000 */
[-C--:B------:R-:W-:Y:S01]  /*86d0*/  FMUL.FTZ R27, R27, R21.reuse ;  /* 0x000000151b1b7220 */ /* 0x080fe20000410000 */
[----:B------:R-:W-:Y:S01]  /*86e0*/  F2FP.F16.E4M3.UNPACK_B R14, R8 ;  /* 0x00000008ff0e723e */ /* 0x000fe200020006ff */
[C---:B------:R-:W-:Y:S01]  /*86f0*/  FFMA.FTZ R43, R20.reuse, R21, -R43 ;  /* 0x00000015142b7223 */ /* 0x040fe2000001082b */
[C---:B------:R-:W-:Y:S01]  /*8700*/  FFMA.FTZ R40, R7.reuse, R29, -R34 ;  /* 0x0000001d07287223 */ /* 0x040fe20000010822 */
[----:B------:R-:W-:Y:S01]  /*8710*/  FFMA.FTZ R33, R20, R33, R27 ;  /* 0x0000002114217223 */ /* 0x000fe2000001001b */
[----:B------:R-:W-:Y:S01]  /*8720*/  FFMA.FTZ R46, R7, R31, R46 ;  /* 0x0000001f072e7223 */ /* 0x000fe2000001002e */
        /* <DEDUP_REMOVED lines=26> */
[----:B------:R0:W-:Y:S04]  /*88d0*/  STS.128 [R51+0xb000], R4 ;  /* 0x00b0000433007388 */ /* 0x0001e80000000c00 */
[----:B------:R0:W-:Y:S02]  /*88e0*/  STS.128 [R0+0xb000], R8 ;  /* 0x00b0000800007388 */ /* 0x0001e40000000c00 */
.L_x_11920:
[----:B------:R-:W-:Y:S05]  /*88f0*/  BSYNC B0 ;  /* 0x0000000000007941 */ /* 0x000fea0003800000 */
.L_x_11913:
        /* <DEDUP_REMOVED lines=8> */
.L_x_11910:
[----:B012---:R-:W2:Y:S02]  /*8980*/  LDL R0, [R1+0x14] ;  /* 0x0000140001007983 */ /* 0x007ea40000100800 */
[----:B--2---:R-:W-:-:S13]  /*8990*/  ISETP.NE.AND P0, PT, R0, 0x3, PT ;  /* 0x000000030000780c */ /* 0x004fda0003f05270 */
[----:B------:R-:W-:Y:S05]  /*89a0*/  @!P0 BRA `(.L_x_11928) ;  /* 0x0000000000048947 */ /* 0x000fea0003800000 */
[----:B------:R-:W-:Y:S01]  /*89b0*/  BPT.TRAP 0x1 ;  /* 0x000000040000795c */ /* 0x000fe20000300000 */
.L_x_11928:
[----:B----4-:R-:W-:Y:S01]  /*89c0*/  IMAD R14, R18, 0x8, R17 ;  /* 0x00000008120e7824 */ /* 0x010fe200078e0211 */
[----:B------:R-:W-:-:S04]  /*89d0*/  SHF.L.U32 R3, R19, 0x1f, RZ ;  /* 0x0000001f13037819 */ /* 0x000fc800000006ff */
[----:B------:R0:W1:Y:S01]  /*89e0*/  SYNCS.PHASECHK.TRANS64.TRYWAIT P1, [R14+URZ+0x13230], R3 ;  /* 0x013230030e0075a7 */ /* 0x000062000802017f */
[----:B------:R-:W-:Y:S05]  /*89f0*/  @!P0 BRA `(.L_x_11929) ;  /* 0x0000000000048947 */ /* 0x000fea0003800000 */
[----:B------:R-:W-:Y:S01]  /*8a00*/  BPT.TRAP 0x1 ;  /* 0x000000040000795c */ /* 0x000fe20000300000 */
.L_x_11929:
[----:B------:R-:W3:Y:S01]  /*8a10*/  S2R R0, SR_TID.X ;  /* 0x0000000000007919 */ /* 0x000ee20000002100 */
[----:B------:R-:W-:Y:S02]  /*8a20*/  LOP3.LUT R22, R22, 0xefffffff, RZ, 0xc0, !PT ;  /* 0xefffffff16167812 */ /* 0x000fe400078ec0ff */
[----:B---3--:R-:W-:Y:S01]  /*8a30*/  LOP3.LUT R4, R0, 0x7f, RZ, 0xc0, !PT ;  /* 0x0000007f00047812 */ /* 0x008fe200078ec0ff */
[----:B------:R-:W-:-:S03]  /*8a40*/  VIADD R0, R17, 0xe000 ;  /* 0x0000e00011007836 */ /* 0x000fc60000000000 */
[----:B------:R-:W-:Y:S02]  /*8a50*/  ISETP.NE.AND P2, PT, R4, RZ, PT ;  /* 0x000000ff0400720c */ /* 0x000fe40003f45270 */
[----:B------:R-:W-:-:S04]  /*8a60*/  SHF.R.U32.HI R0, RZ, 0x4, R0 ;  /* 0x00000004ff007819 */ /* 0x000fc80000011600 */
[----:B------:R-:W-:-:S07]  /*8a70*/  LOP3.LUT R0, R0, 0x3fff, RZ, 0xc0, !PT ;  /* 0x00003fff00007812 */ /* 0x000fce00078ec0ff */
[----:B------:R-:W-:Y:S01]  /*8a80*/  @P2 LOP3.LUT R22, R22, 0x10000000, RZ, 0xfc, !PT ;  /* 0x1000000016162812 */ /* 0x000fe200078efcff */
[----:B-1----:R-:W-:Y:S06]  /*8a90*/  @P1 BRA `(.L_x_11930) ;  /* 0x0000000000081947 */ /* 0x002fec0003800000 */
[----:B------:R-:W1:Y:S02]  /*8aa0*/  SYNCS.PHASECHK.TRANS64.TRYWAIT P1, [R14+URZ+0x13230], R3 ;  /* 0x013230030e0075a7 */ /* 0x000e64000802017f */
[----:B-1----:R-:W-:Y:S05]  /*8ab0*/  @!P1 BRA `(.L_x_11931) ;  /* 0x0000018000089947 */ /* 0x002fea0003800000 */
.L_x_11930:
[----:B------:R-:W-:Y:S01]  /*8ac0*/  LOP3.LUT R0, R0, 0x10000, RZ, 0xfc, !PT ;  /* 0x0001000000007812 */ /* 0x000fe200078efcff */
[----:B------:R-:W-:Y:S05]  /*8ad0*/  WARPSYNC.ALL ;  /* 0x0000000000007948 */ /* 0x000fea0003800000 */
[----:B------:R2:W-:Y:S01]  /*8ae0*/  STL [R1+0x20], R0 ;  /* 0x0000200001007387 */ /* 0x0005e20000100800 */
[----:B-----5:R-:W-:-:S03]  /*8af0*/  IMAD R8, R18, 0x280, R0 ;  /* 0x0000028012087824 */ /* 0x020fc600078e0200 */
[----:B------:R-:W3:Y:S01]  /*8b00*/  LDL R20, [R1+0x40] ;  /* 0x0000400001147983 */ /* 0x000ee20000100800 */
[----:B------:R-:W-:Y:S02]  /*8b10*/  IMAD.MOV.U32 R9, RZ, RZ, -0x7fffffe0 ;  /* 0x80000020ff097424 */ /* 0x000fe400078e00ff */
[----:B------:R-:W-:Y:S01]  /*8b20*/  IMAD.MOV.U32 R5, RZ, RZ, -0x7fffffe0 ;  /* 0x80000020ff057424 */ /* 0x000fe200078e00ff */
[----:B------:R-:W-:Y:S01]  /*8b30*/  WARPGROUP.ARRIVE ;  /* 0x00000000000079c5 */ /* 0x000fe20000000000 */
[----:B------:R-:W-:Y:S01]  /*8b40*/  VIADD R4, R8, 0x80 ;  /* 0x0000008008047836 */ /* 0x000fe20000000000 */
[----:B------:R-:W3:Y:S01]  /*8b50*/  LDL R108, [R1+0x30] ;  /* 0x00003000016c7983 */ /* 0x000ee20000100800 */
[----:B------:R-:W-:Y:S01]  /*8b60*/  IMAD.MOV.U32 R7, RZ, RZ, -0x7fffffe0 ;  /* 0x80000020ff077424 */ /* 0x000fe200078e00ff */
[----:B------:R-:W4:Y:S02]  /*8b70*/  LDC R110, c[0x0][0x448] ;  /* 0x00011200ff6e7b82 */ /* 0x000f240000000800 */
[----:B------:R-:W-:Y:S01]  /*8b80*/  R2UR UR10, R4 ;  /* 0x00000000040a72ca */ /* 0x000fe200000e0000 */
[----:B------:R-:W2:Y:S01]  /*8b90*/  LDL R106, [R1+0x3c] ;  /* 0x00003c00016a7983 */ /* 0x000ea20000100800 */
[----:B------:R-:W-:-:S02]  /*8ba0*/  LOP3.LUT R4, R28, 0x10000, RZ, 0xfc, !PT ;  /* 0x000100001c047812 */ /* 0x000fc400078efcff */
[----:B------:R-:W-:Y:S01]  /*8bb0*/  R2UR UR6, R8 ;  /* 0x00000000080672ca */ /* 0x000fe200000e0000 */
[----:B------:R-:W2:Y:S01]  /*8bc0*/  LDL R114, [R1+0x10] ;  /* 0x0000100001727983 */ /* 0x000ea20000100800 */
[----:B------:R-:W-:Y:S02]  /*8bd0*/  R2UR UR7, R9 ;  /* 0x00000000090772ca */ /* 0x000fe400000e0000 */
[----:B------:R-:W-:Y:S01]  /*8be0*/  R2UR UR4, R4 ;  /* 0x00000000040472ca */ /* 0x000fe200000e0000 */
[----:B------:R-:W2:Y:S01]  /*8bf0*/  LDL R112, [R1+0x4] ;  /* 0x0000040001707983 */ /* 0x000ea20000100800 */
[----:B------:R-:W-:-:S13]  /*8c00*/  R2UR UR5, R5 ;  /* 0x00000000050572ca */ /* 0x000fda00000e0000 */
        /* <DEDUP_REMOVED lines=24> */
[----:B------:R-:W-:Y:S01]  /*8d90*/  IMAD.MOV.U32 R11, RZ, RZ, -0x7fffffe0 ;  /* 0x80000020ff0b7424 */ /* 0x000fe200078e00ff */
        /* <DEDUP_REMOVED lines=8> */
[----:B------:R-:W-:-:S03]  /*8e20*/  IMAD.MOV.U32 R7, RZ, RZ, -0x7fffffe0 ;  /* 0x80000020ff077424 */ /* 0x000fc600078e00ff */
[----:B------:R-:W-:Y:S01]  /*8e30*/  R2UR UR6, R6 ;  /* 0x00000000060672ca */ /* 0x000fe200000e0000 */
[----:B------:R-:W-:Y:S01]  /*8e40*/  VIADD R6, R4, 0x2 ;  /* 0x0000000204067836 */ /* 0x000fe20000000000 */
[----:B------:R-:W-:Y:S01]  /*8e50*/  R2UR UR7, R7 ;  /* 0x00000000070772ca */ /* 0x000fe200000e0000 */
[----:B------:R-:W-:-:S03]  /*8e60*/  IMAD.MOV.U32 R7, RZ, RZ, -0x7fffffe0 ;  /* 0x80000020ff077424 */ /* 0x000fc600078e00ff */
[----:B------:R-:W-:Y:S02]  /*8e70*/  R2UR UR4, R6 ;  /* 0x00000000060472ca */ /* 0x000fe400000e0000 */
[----:B------:R-:W-:Y:S01]  /*8e80*/  R2UR UR5, R7 ;  /* 0x00000000070572ca */ /* 0x000fe200000e0000 */
[----:B------:R-:W-:Y:S02]  /*8e90*/  WARPGROUP.DEPBAR.LE gsb0, 0x0 ;  /* 0x00008000000079c5 */ /* 0x000fe40000010000 */
[----:B------:R-:W-:-:S10]  /*8ea0*/  WARPGROUP.ARRIVE ;  /* 0x00000000000079c5 */ /* 0x000fd40000000000 */
[----:B------:R-:W-:Y:S01]  /*8eb0*/  QGMMA.64x32x32.F32.E4M3.E4M3 R88, gdesc[UR4], R88, gsb0 ;  /* 0x00600000045879f3 */ /* 0x000fe20008000858 */
[----:B------:R-:W-:Y:S02]  /*8ec0*/  VIADD R12, R8, 0x82 ;  /* 0x00000082080c7836 */ /* 0x000fe40000000000 */
[----:B------:R-:W-:Y:S01]  /*8ed0*/  IMAD.MOV.U32 R13, RZ, RZ, -0x7fffffe0 ;  /* 0x80000020ff0d7424 */ /* 0x000fe200078e00ff */
[----:B------:R-:W-:Y:S01]  /*8ee0*/  R2UR UR8, R6 ;  /* 0x00000000060872ca */ /* 0x000fe200000e0000 */
[----:B------:R-:W-:Y:S01]  /*8ef0*/  VIADD R10, R8, 0x102 ;  /* 0x00000102080a7836 */ /* 0x000fe20000000000 */
[----:B------:R-:W-:Y:S01]  /*8f00*/  R2UR UR10, R12 ;  /* 0x000000000c0a72ca */ /* 0x000fe200000e0000 */
[----:B------:R-:W-:Y:S01]  /*8f10*/  IMAD.MOV.U32 R11, RZ, RZ, -0x7fffffe0 ;  /* 0x80000020ff0b7424 */ /* 0x000fe200078e00ff */
[----:B------:R-:W-:Y:S01]  /*8f20*/  R2UR UR11, R13 ;  /* 0x000000000d0b72ca */ /* 0x000fe200000e0000 */
[----:B------:R-:W-:Y:S01]  /*8f30*/  IMAD.MOV.U32 R9, RZ, RZ, -0x7fffffe0 ;  /* 0x80000020ff097424 */ /* 0x000fe200078e00ff */
[C---:B------:R-:W-:Y:S01]  /*8f40*/  R2UR UR9, R7.reuse ;  /* 0x00000000070972ca */ /* 0x040fe200000e0000 */
[----:B------:R-:W0:Y:S01]  /*8f50*/  S2R R15, SR_TID.X ;  /* 0x00000000000f7919 */ /* 0x000e220000002100 */
[----:B------:R-:W-:Y:S01]  /*8f60*/  R2UR UR12, R6 ;  /* 0x00000000060c72ca */ /* 0x000fe200000e0000 */
[----:B---3--:R-:W-:Y:S01]  /*8f70*/  IMAD.IADD R21, R20, 0x1, R108 ;  /* 0x0000000114157824 */ /* 0x008fe200078e026c */
[----:B------:R-:W-:Y:S01]  /*8f80*/  R2UR UR13, R7 ;  /* 0x00000000070d72ca */ /* 0x000fe200000e0000 */
[----:B------:R-:W-:Y:S01]  /*8f90*/  ULDC UR4, c[0x0][0x9dc] ;  /* 0x0002770000047ab9 */ /* 0x000fe20000000800 */
[----:B------:R-:W-:-:S02]  /*8fa0*/  WARPGROUP.DEPBAR.LE gsb0, 0x0 ;  /* 0x00008000000079c5 */ /* 0x000fc40000010000 */
[----:B------:R-:W-:-:S06]  /*8fb0*/  WARPGROUP.ARRIVE ;  /* 0x00000000000079c5 */ /* 0x000fcc0000000000 */
[----:B------:R-:W-:Y:S01]  /*8fc0*/  QGMMA.64x32x32.F32.E4M3.E4M3 R72, gdesc[UR8], R72, gsb0 ;  /* 0x00600000084879f3 */ /* 0x000fe20008000848 */
[----:B------:R-:W-:Y:S02]  /*8fd0*/  R2UR UR14, R10 ;  /* 0x000000000a0e72ca */ /* 0x000fe400000e0000 */
[----:B------:R-:W-:Y:S01]  /*8fe0*/  R2UR UR15, R11 ;  /* 0x000000000b0f72ca */ /* 0x000fe200000e0000 */
[----:B------:R-:W-:Y:S01]  /*8ff0*/  VIADD R10, R8, 0x182 ;  /* 0x00000182080a7836 */ /* 0x000fe20000000000 */
[----:B------:R-:W-:Y:S02]  /*9000*/  WARPGROUP.DEPBAR.LE gsb0, 0x0 ;  /* 0x00008000000079c5 */ /* 0x000fe40000010000 */
[----:B------:R-:W-:-:S09]  /*9010*/  WARPGROUP.ARRIVE ;  /* 0x00000000000079c5 */ /* 0x000fd20000000000 */
[----:B------:R-:W-:Y:S01]  /*9020*/  QGMMA.64x32x32.F32.E4M3.E4M3 R56, gdesc[UR12], R56, gsb0 ;  /* 0x006000000c3879f3 */ /* 0x000fe20008000838 */
[----:B------:R-:W-:Y:S01]  /*9030*/  IMAD.MOV.U32 R11, RZ, RZ, -0x7fffffe0 ;  /* 0x80000020ff0b7424 */ /* 0x000fe200078e00ff */
[----:B------:R-:W-:Y:S02]  /*9040*/  R2UR UR18, R10 ;  /* 0x000000000a1272ca */ /* 0x000fe400000e0000 */
[----:B------:R-:W-:Y:S02]  /*9050*/  R2UR UR16, R6 ;  /* 0x00000000061072ca */ /* 0x000fe400000e0000 */
[----:B------:R-:W-:Y:S02]  /*9060*/  R2UR UR19, R11 ;  /* 0x000000000b1372ca */ /* 0x000fe400000e0000 */
[----:B------:R-:W-:Y:S01]  /*9070*/  R2UR UR17, R7 ;  /* 0x00000000071172ca */ /* 0x000fe200000e0000 */
[----:B------:R-:W-:Y:S01]  /*9080*/  VIADD R8, R8, 0x202 ;  /* 0x0000020208087836 */ /* 0x000fe20000000000 */
[----:B------:R-:W-:Y:S01]  /*9090*/  R2UR UR23, R9 ;  /* 0x00000000091772ca */ /* 0x000fe200000e0000 */
[----:B------:R-:W3:Y:S01]  /*90a0*/  LDC.64 R10, c[0x0][0x9e0] ;  /* 0x00027800ff0a7b82 */ /* 0x000ee20000000a00 */
[----:B------:R-:W-:-:S02]  /*90b0*/  WARPGROUP.DEPBAR.LE gsb0, 0x0 ;  /* 0x00008000000079c5 */ /* 0x000fc40000010000 */
[----:B------:R-:W-:-:S07]  /*90c0*/  WARPGROUP.ARRIVE ;  /* 0x00000000000079c5 */ /* 0x000fce0000000000 */
[----:B------:R-:W-:Y:S01]  /*90d0*/  QGMMA.64x32x32.F32.E4M3.E4M3 R40, gdesc[UR16], R40, gsb0 ;  /* 0x00600000102879f3 */ /* 0x000fe20008000828 */
[----:B------:R-:W-:Y:S02]  /*90e0*/  R2UR UR22, R8 ;  /* 0x00000000081672ca */ /* 0x000fe400000e0000 */
[----:B------:R-:W-:Y:S02]  /*90f0*/  R2UR UR20, R6 ;  /* 0x00000000061472ca */ /* 0x000fe400000e0000 */
[----:B------:R-:W-:Y:S02]  /*9100*/  R2UR UR21, R7 ;  /* 0x00000000071572ca */ /* 0x000fe400000e0000 */
[----:B----4-:R-:W-:-:S13]  /*9110*/  ISETP.NE.AND P2, PT, R110, 0x1, PT ;  /* 0x000000016e00780c */ /* 0x010fda0003f45270 */
[----:B--2---:R-:W2:Y:S08]  /*9120*/  @P2 LDC R0, c[0x0][0x44c] ;  /* 0x00011300ff002b82 */ /* 0x004eb00000000800 */
[----:B01----:R-:W0:Y:S01]  /*9130*/  @P2 LDC R3, c[0x0][0x450] ;  /* 0x00011400ff032b82 */ /* 0x003e220000000800 */
[----:B------:R-:W-:Y:S02]  /*9140*/  WARPGROUP.DEPBAR.LE gsb0, 0x0 ;  /* 0x00008000000079c5 */ /* 0x000fe40000010000 */
[----:B------:R-:W-:-:S06]  /*9150*/  WARPGROUP.ARRIVE ;  /* 0x00000000000079c5 */ /* 0x000fcc0000000000 */
[----:B------:R-:W-:Y:S01]  /*9160*/  QGMMA.64x32x32.F32.E4M3.E4M3 R24, gdesc[UR20], R24, gsb0 ;  /* 0x00600000141879f3 */ /* 0x000fe20008000818 */
[----:B------:R-:W-:-:S04]  /*9170*/  LOP3.LUT R15, R15, 0x7f, RZ, 0xc0, !PT ;  /* 0x0000007f0f0f7812 */ /* 0x000fc800078ec0ff */
[----:B------:R-:W-:Y:S01]  /*9180*/  ISETP.NE.AND P1, PT, R15, RZ, PT ;  /* 0x000000ff0f00720c */ /* 0x000fe20003f25270 */
[----:B--2---:R-:W-:-:S05]  /*9190*/  @P2 IMAD.HI.U32 R0, R21, R0, RZ ;  /* 0x0000000015002227 */ /* 0x004fca00078e00ff */
[----:B0-----:R-:W-:-:S05]  /*91a0*/  @P2 SHF.R.U32.HI R21, RZ, R3, R0 ;  /* 0x00000003ff152219 */ /* 0x001fca0000011600 */
[----:B------:R-:W0:Y:S02]  /*91b0*/  SHFL.IDX PT, R107, R21, RZ, 0x1c1f ;  /* 0x001c1fff156b7589 */ /* 0x000e2400000e0000 */
[----:B------:R-:W-:Y:S02]  /*91c0*/  @!P1 VIADD R0, R14, 0x13240 ;  /* 0x000132400e009836 */ /* 0x000fe40000000000 */
[----:B------:R-:W-:-:S03]  /*91d0*/  IMAD.MOV.U32 R14, RZ, RZ, -0xa0 ;  /* 0xffffff60ff0e7424 */ /* 0x000fc600078e00ff */
[----:B------:R-:W-:Y:S01]  /*91e0*/  @!P1 PRMT R0, RZ, 0x654, R0 ;  /* 0x00000654ff009816 */ /* 0x000fe20000000000 */
[----:B------:R-:W-:Y:S02]  /*91f0*/  IMAD R14, R105, R14, 0xa1 ;  /* 0x000000a1690e7424 */ /* 0x000fe400078e020e */
[----:B------:R-:W-:Y:S02]  /*9200*/  IMAD.U32 R9, RZ, RZ, UR4 ;  /* 0x00000004ff097e24 */ /* 0x000fe4000f8e00ff */
[----:B------:R-:W-:Y:S01]  /*9210*/  IMAD R3, R106, -0x2, R14 ;  /* 0xfffffffe6a037824 */ /* 0x000fe200078e020e */
[----:B------:R-:W-:Y:S02]  /*9220*/  LOP3.LUT R16, R16, 0xffffffdf, RZ, 0xc0, !PT ;  /* 0xffffffdf10107812 */ /* 0x000fe400078ec0ff */
[----:B------:R-:W-:Y:S02]  /*9230*/  LOP3.LUT R20, RZ, R9, RZ, 0x33, !PT ;  /* 0x00000009ff147212 */ /* 0x000fe400078e33ff */
[----:B------:R-:W-:-:S02]  /*9240*/  IADD3 R15, -R112, R3, R114 ;  /* 0x00000003700f7210 */ /* 0x000fc40007ffe172 */
[----:B------:R-:W-:-:S03]  /*9250*/  @P2 LOP3.LUT R16, R16, 0x20, RZ, 0xfc, !PT ;  /* 0x0000002010102812 */ /* 0x000fc600078efcff */
[C---:B------:R-:W-:Y:S01]  /*9260*/  IMAD.IADD R20, R15.reuse, 0x1, R20 ;  /* 0x000000010f147824 */ /* 0x040fe200078e0214 */
[----:B------:R-:W-:Y:S01]  /*9270*/  LOP3.LUT R16, R16, 0xffffffef, RZ, 0xc0, !PT ;  /* 0xffffffef10107812 */ /* 0x000fe200078ec0ff */
[----:B---3--:R-:W-:Y:S02]  /*9280*/  IMAD.IADD R15, R15, 0x1, R10 ;  /* 0x000000010f0f7824 */ /* 0x008fe400078e020a */
[----:B------:R-:W-:Y:S01]  /*9290*/  VIADD R14, R14, 0xffffffff ;  /* 0xffffffff0e0e7836 */ /* 0x000fe20000000000 */
[----:B------:R-:W-:Y:S02]  /*92a0*/  WARPGROUP.DEPBAR.LE gsb0, 0x0 ;  /* 0x00008000000079c5 */ /* 0x000fe40000010000 */
[----:B------:R1:W-:Y:S01]  /*92b0*/  @!P1 SYNCS.ARRIVE.TRANS64.RED.A1T0 RZ, [R0+URZ], RZ ;  /* 0x000000ff00ff99a7 */ /* 0x0003e2000810043f */
[----:B------:R-:W-:Y:S01]  /*92c0*/  ISETP.GE.AND P1, PT, R11, 0x1, PT ;  /* 0x000000010b00780c */ /* 0x000fe20003f26270 */
[----:B-1----:R-:W-:-:S04]  /*92d0*/  IMAD R0, R105, -0xa0, R114 ;  /* 0xffffff6069007824 */ /* 0x002fc800078e0272 */
[----:B------:R-:W-:-:S04]  /*92e0*/  VIADD R0, R0, 0xa0 ;  /* 0x000000a000007836 */ /* 0x000fc80000000000 */
[----:B------:R-:W-:-:S04]  /*92f0*/  IMAD R106, R106, -0x2, R0 ;  /* 0xfffffffe6a6a7824 */ /* 0x000fc800078e0200 */
[----:B------:R-:W-:Y:S01]  /*9300*/  @P1 LOP3.LUT R16, R16, 0x10, RZ, 0xfc, !PT ;  /* 0x0000001010101812 */ /* 0x000fe200078efcff */
        /* <DEDUP_REMOVED lines=15> */
.L_x_11934:
[----:B------:R-:W-:-:S13]  /*9400*/  ISETP.NE.AND P1, PT, R11, 0x1, PT ;  /* 0x000000010b00780c */ /* 0x000fda0003f25270 */
[----:B------:R-:W0:Y:S02]  /*9410*/  @P1 LDC.64 R12, c[0x0][0x9e8] ;  /* 0x00027a00ff0c1b82 */ /* 0x000e240000000a00 */
[----:B0-----:R-:W-:-:S05]  /*9420*/  @P1 IMAD.HI.U32 R12, R107, R12, RZ ;  /* 0x0000000c6b0c1227 */ /* 0x001fca00078e00ff */
[----:B------:R-:W-:-:S07]  /*9430*/  @P1 SHF.R.U32.HI R107, RZ, R13, R12 ;  /* 0x0000000dff6b1219 */ /* 0x000fce000001160c */
.L_x_11935:
[----:B------:R-:W-:Y:S05]  /*9440*/  BSYNC B0 ;  /* 0x0000000000007941 */ /* 0x000fea0003800000 */
.L_x_11933:
[----:B------:R-:W-:-:S05]  /*9450*/  IMAD R12, R107, R11, R0 ;  /* 0x0000000b6b0c7224 */ /* 0x000fca00078e0200 */
[----:B------:R-:W-:Y:S02]  /*9460*/  VIMNMX R3, R3, R12, !PT ;  /* 0x0000000c03037248 */ /* 0x000fe40007fe0100 */
[----:B------:R-:W-:-:S07]  /*9470*/  VIADDMNMX R8, R12, R11, R8, PT ;  /* 0x0000000b0c087246 */ /* 0x000fce0003800108 */
.L_x_11932:
[----:B------:R-:W-:Y:S02]  /*9480*/  ISETP.GE.AND P1, PT, R14, 0x2, PT ;  /* 0x000000020e00780c */ /* 0x000fe40003f26270 */
[----:B------:R-:W-:Y:S02]  /*9490*/  LOP3.LUT R22, R22, 0xdfffffff, RZ, 0xc0, !PT ;  /* 0xdfffffff16167812 */ /* 0x000fe400078ec0ff */
[----:B------:R-:W-:Y:S02]  /*94a0*/  ISETP.GE.AND P2, PT, R14, 0x9, PT ;  /* 0x000000090e00780c */ /* 0x000fe40003f46270 */
[----:B------:R-:W-:Y:S02]  /*94b0*/  LOP3.LUT R16, R16, 0xfffffff7, RZ, 0xc0, !PT ;  /* 0xfffffff710107812 */ /* 0x000fe400078ec0ff */
[C---:B------:R-:W-:Y:S02]  /*94c0*/  ISETP.GE.AND P4, PT, R14.reuse, 0x29, PT ;  /* 0x000000290e00780c */ /* 0x040fe40003f86270 */
[----:B------:R-:W-:-:S03]  /*94d0*/  ISETP.GE.AND P6, PT, R14, 0x7a, PT ;  /* 0x0000007a0e00780c */ /* 0x000fc60003fc6270 */
[----:B------:R-:W-:Y:S02]  /*94e0*/  @P1 LOP3.LUT R22, R22, 0x20000000, RZ, 0xfc, !PT ;  /* 0x2000000016161812 */ /* 0x000fe400078efcff */
[----:B------:R-:W-:Y:S02]  /*94f0*/  ISETP.GT.AND P1, PT, R3, 0x1, !P1 ;  /* 0x000000010300780c */ /* 0x000fe40004f24270 */
[----:B------:R-:W-:Y:S02]  /*9500*/  LOP3.LUT R22, R22, 0xbfffffff, RZ, 0xc0, !PT ;  /* 0xbfffffff16167812 */ /* 0x000fe400078ec0ff */
[----:B------:R-:W-:Y:S02]  /*9510*/  ISETP.LT.OR P1, PT, R8, 0x2, P1 ;  /* 0x000000020800780c */ /* 0x000fe40000f21670 */
[----:B------:R-:W-:Y:S02]  /*9520*/  @P2 LOP3.LUT R22, R22, 0x40000000, RZ, 0xfc, !PT ;  /* 0x4000000016162812 */ /* 0x000fe400078efcff */
[----:B------:R-:W-:-:S02]  /*9530*/  FSEL R89, R89, -INF , !P1 ;  /* 0xff80000059597808 */ /* 0x000fc40004800000 */
[C---:B------:R-:W-:Y:S02]  /*9540*/  ISETP.GT.AND P1, PT, R3.reuse, 0x8, !P2 ;  /* 0x000000080300780c */ /* 0x040fe40005724270 */
[----:B------:R-:W-:Y:S02]  /*9550*/  ISETP.GE.AND P2, PT, R14, 0xa, PT ;  /* 0x0000000a0e00780c */ /* 0x000fe40003f46270 */
[----:B------:R-:W-:Y:S02]  /*9560*/  ISETP.LT.OR P1, PT, R8, 0x9, P1 ;  /* 0x000000090800780c */ /* 0x000fe40000f21670 */
        /* <DEDUP_REMOVED lines=25> */
[----:B------:R-:W-:-:S04]  /*9700*/  ISETP.GT.AND P1, PT, R3, 0x19, !P2 ;  /* 0x000000190300780c */ /* 0x000fc80005724270 */
[----:B------:R-:W-:-:S04]  /*9710*/  ISETP.LT.OR P1, PT, R8, 0x1a, P1 ;  /* 0x0000001a0800780c */ /* 0x000fc80000f21670 */
[----:B------:R-:W-:Y:S02]  /*9720*/  FSEL R101, R101, -INF , !P1 ;  /* 0xff80000065657808 */ /* 0x000fe40004800000 */
[----:B------:R-:W-:Y:S02]  /*9730*/  ISETP.GE.AND P1, PT, R14, 0x21, PT ;  /* 0x000000210e00780c */ /* 0x000fe40003f26270 */
[----:B------:R-:W-:Y:S02]  /*9740*/  @P2 LOP3.LUT R22, R22, 0x80000000, RZ, 0xfc, !PT ;  /* 0x8000000016162812 */ /* 0x000fe400078efcff */
[----:B------:R-:W-:Y:S02]  /*9750*/  ISETP.GT.AND P2, PT, R3, 0x20, !P1 ;  /* 0x000000200300780c */ /* 0x000fe40004f44270 */
[----:B------:R-:W-:Y:S02]  /*9760*/  LOP3.LUT R22, R22, 0xffefffff, RZ, 0xc0, !PT ;  /* 0xffefffff16167812 */ /* 0x000fe400078ec0ff */
[----:B------:R-:W-:-:S02]  /*9770*/  ISETP.LT.OR P2, PT, R8, 0x21, P2 ;  /* 0x000000210800780c */ /* 0x000fc40001741670 */
[----:B------:R-:W-:Y:S02]  /*9780*/  @P4 LOP3.LUT R22, R22, 0x100000, RZ, 0xfc, !PT ;  /* 0x0010000016164812 */ /* 0x000fe400078efcff */
[----:B------:R-:W-:Y:S02]  /*9790*/  FSEL R113, R72, -INF , !P2 ;  /* 0xff80000048717808 */ /* 0x000fe40005000000 */
[----:B------:R-:W-:Y:S02]  /*97a0*/  ISETP.GE.AND P2, PT, R14, 0x22, PT ;  /* 0x000000220e00780c */ /* 0x000fe40003f46270 */
[----:B------:R-:W-:Y:S02]  /*97b0*/  LOP3.LUT R22, R22, 0xfff7ffff, RZ, 0xc0, !PT ;  /* 0xfff7ffff16167812 */ /* 0x000fe400078ec0ff */
        /* <DEDUP_REMOVED lines=179> */
[----:B------:R-:W-:Y:S02]  /*a2f0*/  ISETP.GE.AND P5, PT, R11, 0x1, PT ;  /* 0x000000010b00780c */ /* 0x000fe40003fa6270 */
[----:B0-----:R-:W-:Y:S01]  /*a300*/  VIADDMNMX R106, R3, R15, R106, PT ;  /* 0x0000000f036a7246 */ /* 0x001fe2000380016a */
[----:B------:R-:W-:-:S10]  /*a310*/  IMAD.IADD R20, R20, 0x1, R3 ;  /* 0x0000000114147824 */ /* 0x000fd400078e0203 */
        /* <DEDUP_REMOVED lines=12> */
.L_x_11938:
[----:B------:R-:W-:-:S13]  /*a3e0*/  ISETP.NE.AND P5, PT, R11, 0x1, PT ;  /* 0x000000010b00780c */ /* 0x000fda0003fa5270 */
[----:B------:R-:W0:Y:S02]  /*a3f0*/  @P5 LDC.64 R12, c[0x0][0x9e8] ;  /* 0x00027a00ff0c5b82 */ /* 0x000e240000000a00 */
[----:B0-----:R-:W-:-:S05]  /*a400*/  @P5 IMAD.HI.U32 R12, R3, R12, RZ ;  /* 0x0000000c030c5227 */ /* 0x001fca00078e00ff */
[----:B------:R-:W-:-:S07]  /*a410*/  @P5 SHF.R.U32.HI R3, RZ, R13, R12 ;  /* 0x0000000dff035219 */ /* 0x000fce000001160c */
.L_x_11939:
[----:B------:R-:W-:Y:S05]  /*a420*/  BSYNC B0 ;  /* 0x0000000000007941 */ /* 0x000fea0003800000 */
.L_x_11937:
[----:B------:R-:W-:-:S05]  /*a430*/  IMAD R3, R3, R11, R0 ;  /* 0x0000000b03037224 */ /* 0x000fca00078e0200 */
[----:B------:R-:W-:Y:S02]  /*a440*/  VIMNMX R20, R20, R3, !PT ;  /* 0x0000000314147248 */ /* 0x000fe40007fe0100 */
[----:B------:R-:W-:-:S07]  /*a450*/  VIADDMNMX R106, R3, R11, R106, PT ;  /* 0x0000000b036a7246 */ /* 0x000fce000380016a */
.L_x_11936:
[----:B------:R-:W-:Y:S02]  /*a460*/  ISETP.GT.AND P1, PT, R20, 0x20, !P1 ;  /* 0x000000201400780c */ /* 0x000fe40004f24270 */
[----:B------:R-:W-:Y:S02]  /*a470*/  LOP3.LUT P5, RZ, R22, 0x40000, RZ, 0xc0, !PT ;  /* 0x0004000016ff7812 */ /* 0x000fe400078ac0ff */
[----:B------:R-:W-:Y:S02]  /*a480*/  ISETP.LT.OR P1, PT, R106, 0x21, P1 ;  /* 0x000000216a00780c */ /* 0x000fe40000f21670 */
[----:B------:R-:W-:Y:S02]  /*a490*/  ISETP.GT.AND P2, PT, R20, 0x21, !P2 ;  /* 0x000000211400780c */ /* 0x000fe40005744270 */
[----:B------:R-:W-:Y:S02]  /*a4a0*/  FSEL R13, R74, -INF , !P1 ;  /* 0xff8000004a0d7808 */ /* 0x000fe40004800000 */
[----:B------:R-:W-:-:S02]  /*a4b0*/  LOP3.LUT P1, RZ, R22, 0x100000, RZ, 0xc0, !PT ;  /* 0x0010000016ff7812 */ /* 0x000fc4000782c0ff */
[----:B------:R-:W-:Y:S02]  /*a4c0*/  ISETP.LT.OR P2, PT, R106, 0x22, P2 ;  /* 0x000000226a00780c */ /* 0x000fe40001741670 */
[----:B------:R-:W-:Y:S02]  /*a4d0*/  ISETP.GT.AND P1, PT, R20, 0x28, !P1 ;  /* 0x000000281400780c */ /* 0x000fe40004f24270 */
[----:B------:R-:W-:Y:S02]  /*a4e0*/  FSEL R75, R75, -INF , !P2 ;  /* 0xff8000004b4b7808 */ /* 0x000fe40005000000 */
        /* <DEDUP_REMOVED lines=102> */
[----:B------:R-:W-:Y:S01]  /*ab50*/  LOP3.LUT P1, RZ, R22, 0x10, RZ, 0xc0, !PT ;  /* 0x0000001016ff7812 */ /* 0x000fe2000782c0ff */
[----:B------:R-:W0:Y:S01]  /*ab60*/  SHFL.BFLY PT, R3, R0, 0x2, 0x1f ;  /* 0x0c401f0000037f89 */ /* 0x000e2200000e0000 */
[C---:B------:R-:W-:Y:S02]  /*ab70*/  ISETP.GT.AND P6, PT, R20.reuse, 0x79, !P6 ;  /* 0x000000791400780c */ /* 0x040fe400077c4270 */
[----:B------:R-:W-:-:S02]  /*ab80*/  ISETP.GT.AND P1, PT, R20, 0x68, !P1 ;  /* 0x000000681400780c */ /* 0x000fc40004f24270 */
[C---:B------:R-:W-:Y:S02]  /*ab90*/  ISETP.LT.OR P6, PT, R106.reuse, 0x7a, P6 ;  /* 0x0000007a6a00780c */ /* 0x040fe400037c1670 */
[----:B------:R-:W-:Y:S02]  /*aba0*/  ISETP.LT.OR P1, PT, R106, 0x69, P1 ;  /* 0x000000696a00780c */ /* 0x000fe40000f21670 */
[----:B------:R-:W-:Y:S02]  /*abb0*/  FSEL R55, R55, -INF , !P6 ;  /* 0xff80000037377808 */ /* 0x000fe40007000000 */
[----:B------:R-:W-:Y:S02]  /*abc0*/  FSEL R46, R46, -INF , !P1 ;  /* 0xff8000002e2e7808 */ /* 0x000fe40004800000 */
[C---:B------:R-:W-:Y:S02]  /*abd0*/  LOP3.LUT P1, RZ, R22.reuse, 0x8, RZ, 0xc0, !PT ;  /* 0x0000000816ff7812 */ /* 0x040fe4000782c0ff */
[----:B------:R-:W-:-:S02]  /*abe0*/  LOP3.LUT P6, RZ, R22, 0x1000000, RZ, 0xc0, !PT ;  /* 0x0100000016ff7812 */ /* 0x000fc400078cc0ff */
[C---:B------:R-:W-:Y:S02]  /*abf0*/  ISETP.GT.AND P1, PT, R20.reuse, 0x69, !P1 ;  /* 0x000000691400780c */ /* 0x040fe40004f24270 */
[----:B------:R-:W-:Y:S02]  /*ac00*/  ISETP.GT.AND P4, PT, R20, RZ, !P4 ;  /* 0x000000ff1400720c */ /* 0x000fe40006784270 */
[C---:B------:R-:W-:Y:S02]  /*ac10*/  ISETP.LT.OR P1, PT, R106.reuse, 0x6a, P1 ;  /* 0x0000006a6a00780c */ /* 0x040fe40000f21670 */
[----:B------:R-:W-:Y:S02]  /*ac20*/  ISETP.LT.OR P4, PT, R106, 0x1, P4 ;  /* 0x000000016a00780c */ /* 0x000fe40002781670 */
[----:B------:R-:W-:Y:S02]  /*ac30*/  FSEL R47, R47, -INF , !P1 ;  /* 0xff8000002f2f7808 */ /* 0x000fe40004800000 */
[----:B------:R-:W-:-:S02]  /*ac40*/  LOP3.LUT P1, RZ, R22, 0x4, RZ, 0xc0, !PT ;  /* 0x0000000416ff7812 */ /* 0x000fc4000782c0ff */
[----:B0-----:R-:W-:Y:S02]  /*ac50*/  FMNMX.FTZ R14, R0, R3, !PT ;  /* 0x00000003000e7209 */ /* 0x001fe40007810000 */
[----:B------:R-:W-:Y:S02]  /*ac60*/  ISETP.GT.AND P1, PT, R20, 0x70, !P1 ;  /* 0x000000701400780c */ /* 0x000fe40004f24270 */
[----:B------:R-:W-:Y:S01]  /*ac70*/  FSEL R90, R90, -INF , !P4 ;  /* 0xff8000005a5a7808 */ /* 0x000fe20006000000 */
[----:B------:R-:W0:Y:S01]  /*ac80*/  SHFL.BFLY PT, R3, R14, 0x1, 0x1f ;  /* 0x0c201f000e037f89 */ /* 0x000e2200000e0000 */
[----:B------:R-:W-:Y:S02]  /*ac90*/  ISETP.LT.OR P1, PT, R106, 0x71, P1 ;  /* 0x000000716a00780c */ /* 0x000fe40000f21670 */
[----:B------:R-:W-:Y:S02]  /*aca0*/  ISETP.GT.AND P3, PT, R20, 0x98, !P3 ;  /* 0x000000981400780c */ /* 0x000fe40005f64270 */
[----:B------:R-:W-:-:S02]  /*acb0*/  FSEL R50, R50, -INF , !P1 ;  /* 0xff80000032327808 */ /* 0x000fc40004800000 */
[----:B------:R-:W-:Y:S02]  /*acc0*/  LOP3.LUT P1, RZ, R22, 0x2, RZ, 0xc0, !PT ;  /* 0x0000000216ff7812 */ /* 0x000fe4000782c0ff */
[----:B------:R-:W-:Y:S02]  /*acd0*/  ISETP.LT.OR P3, PT, R106, 0x99, P3 ;  /* 0x000000996a00780c */ /* 0x000fe40001f61670 */
[----:B------:R-:W-:-:S04]  /*ace0*/  ISETP.GT.AND P1, PT, R20, 0x71, !P1 ;  /* 0x000000711400780c */ /* 0x000fc80004f24270 */
[----:B------:R-:W-:-:S04]  /*acf0*/  ISETP.LT.OR P1, PT, R106, 0x72, P1 ;  /* 0x000000726a00780c */ /* 0x000fc80000f21670 */
[----:B------:R-:W-:Y:S02]  /*ad00*/  FSEL R51, R51, -INF , !P1 ;  /* 0xff80000033337808 */ /* 0x000fe40004800000 */
[----:B------:R-:W-:Y:S02]  /*ad10*/  ISETP.GT.AND P1, PT, R20, 0x78, !P2 ;  /* 0x000000781400780c */ /* 0x000fe40005724270 */
[----:B------:R-:W-:Y:S02]  /*ad20*/  LOP3.LUT P2, RZ, R22, 0x800000, RZ, 0xc0, !PT ;  /* 0x0080000016ff7812 */ /* 0x000fe4000784c0ff */
[----:B------:R-:W-:Y:S02]  /*ad30*/  ISETP.LT.OR P1, PT, R106, 0x79, P1 ;  /* 0x000000796a00780c */ /* 0x000fe40000f21670 */
[----:B0-----:R-:W-:Y:S02]  /*ad40*/  FMNMX.FTZ R3, R14, R3, !PT ;  /* 0x000000030e037209 */ /* 0x001fe40007810000 */
[----:B------:R-:W-:-:S02]  /*ad50*/  FSEL R54, R54, -INF , !P1 ;  /* 0xff80000036367808 */ /* 0x000fc40004800000 */
[----:B------:R-:W-:Y:S01]  /*ad60*/  ISETP.GT.AND P1, PT, R20, 0x1, !P5 ;  /* 0x000000011400780c */ /* 0x000fe20006f24270 */
[----:B------:R-:W-:-:S01]  /*ad70*/  FFMA.FTZ R8, R2, R3, -8 ;  /* 0xc100000002087423 */ /* 0x000fc20000010003 */
        /* <DEDUP_REMOVED lines=31> */
[----:B------:R-:W-:-:S04]  /*af70*/  ISETP.GT.AND P1, PT, R20, 0x81, !P6 ;  /* 0x000000811400780c */ /* 0x000fc80007724270 */
[----:B------:R-:W-:-:S04]  /*af80*/  ISETP.LT.OR P1, PT, R106, 0x82, P1 ;  /* 0x000000826a00780c */ /* 0x000fc80000f21670 */
[----:B------:R-:W-:Y:S02]  /*af90*/  FSEL R27, R27, -INF , !P1 ;  /* 0xff8000001b1b7808 */ /* 0x000fe40004800000 */
[----:B------:R-:W-:Y:S02]  /*afa0*/  ISETP.GT.AND P1, PT, R20, 0x88, !P2 ;  /* 0x000000881400780c */ /* 0x000fe40005724270 */
[----:B------:R-:W-:Y:S02]  /*afb0*/  LOP3.LUT P2, RZ, R22, 0x200000, RZ, 0xc0, !PT ;  /* 0x0020000016ff7812 */ /* 0x000fe4000784c0ff */
        /* <DEDUP_REMOVED lines=8> */
[----:B------:R-:W-:Y:S02]  /*b040*/  ISETP.GT.AND P1, PT, R20, 0x90, !P5 ;  /* 0x000000901400780c */ /* 0x000fe40006f24270 */
[----:B------:R-:W-:Y:S01]  /*b050*/  LOP3.LUT P5, RZ, R22, 0x8000000, RZ, 0xc0, !PT ;  /* 0x0800000016ff7812 */ /* 0x000fe200078ac0ff */
        /* <DEDUP_REMOVED lines=8> */
[----:B------:R-:W-:-:S01]  /*b0e0*/  FFMA.FTZ R12, R2, R88, -R8 ;  /* 0x00000058020c7223 */ /* 0x000fc20000010808 */
[----:B------:R-:W-:Y:S01]  /*b0f0*/  FMNMX.FTZ R107, R95, R0, !PT ;  /* 0x000000005f6b7209 */ /* 0x000fe20007810000 */
[----:B------:R-:W-:-:S01]  /*b100*/  FFMA.FTZ R89, R2, R89, -R8 ;  /* 0x0000005902597223 */ /* 0x000fc20000010808 */
[----:B------:R-:W-:Y:S01]  /*b110*/  ISETP.GT.AND P1, PT, R20, 0x91, !P2 ;  /* 0x000000911400780c */ /* 0x000fe20005724270 */
[----:B------:R-:W-:-:S01]  /*b120*/  FFMA.FTZ R93, R2, R93, -R8 ;  /* 0x0000005d025d7223 */ /* 0x000fc20000010808 */
[----:B------:R-:W-:Y:S01]  /*b130*/  FMNMX.FTZ R0, R98, R107, !PT ;  /* 0x0000006b62007209 */ /* 0x000fe20007810000 */
[----:B------:R-:W-:Y:S01]  /*b140*/  MUFU.EX2 R12, R12 ;  /* 0x0000000c000c7308 */ /* 0x000fe20000000800 */
[----:B------:R-:W-:Y:S01]  /*b150*/  ISETP.LT.OR P1, PT, R106, 0x92, P1 ;  /* 0x000000926a00780c */ /* 0x000fe20000f21670 */
[C-C-:B------:R-:W-:Y:S01]  /*b160*/  FFMA.FTZ R97, R2.reuse, R97, -R8.reuse ;  /* 0x0000006102617223 */ /* 0x140fe20000010808 */
[----:B------:R-:W-:Y:S01]  /*b170*/  FMNMX.FTZ R107, R99, R0, !PT ;  /* 0x00000000636b7209 */ /* 0x000fe20007810000 */
[--C-:B------:R-:W-:Y:S01]  /*b180*/  FFMA.FTZ R101, R2, R101, -R8.reuse ;  /* 0x0000006502657223 */ /* 0x100fe20000010808 */
[----:B------:R-:W-:Y:S01]  /*b190*/  ISETP.GT.AND P2, PT, R20, 0x99, !P5 ;  /* 0x000000991400780c */ /* 0x000fe20006f44270 */
[--C-:B------:R-:W-:Y:S01]  /*b1a0*/  FFMA.FTZ R32, R2, R113, -R8.reuse ;  /* 0x0000007102207223 */ /* 0x100fe20000010808 */
[----:B------:R-:W-:Y:S01]  /*b1b0*/  FMNMX.FTZ R0, R102, R107, !PT ;  /* 0x0000006b66007209 */ /* 0x000fe20007810000 */
[----:B------:R-:W-:Y:S01]  /*b1c0*/  MUFU.EX2 R89, R89 ;  /* 0x0000005900597308 */ /* 0x000fe20000000800 */
[----:B------:R-:W-:Y:S01]  /*b1d0*/  FSEL R35, R35, -INF , !P1 ;  /* 0xff80000023237808 */ /* 0x000fe20004800000 */
[C-C-:B------:R-:W-:Y:S01]  /*b1e0*/  FFMA.FTZ R73, R2.reuse, R73, -R8.reuse ;  /* 0x0000004902497223 */ /* 0x140fe20000010808 */
[----:B------:R-:W-:Y:S01]  /*b1f0*/  FMNMX.FTZ R0, R103, R0, !PT ;  /* 0x0000000067007209 */ /* 0x000fe20007810000 */
[--C-:B------:R-:W-:Y:S01]  /*b200*/  FFMA.FTZ R36, R2, R115, -R8.reuse ;  /* 0x0000007302247223 */ /* 0x100fe20000010808 */
[----:B------:R-:W-:Y:S01]  /*b210*/  ISETP.LT.OR P2, PT, R106, 0x9a, P2 ;  /* 0x0000009a6a00780c */ /* 0x000fe20001741670 */
[--C-:B------:R-:W-:Y:S01]  /*b220*/  FFMA.FTZ R77, R2, R77, -R8.reuse ;  /* 0x0000004d024d7223 */ /* 0x100fe20000010808 */
[----:B------:R-:W-:Y:S01]  /*b230*/  FMNMX.FTZ R0, R13, R0, !PT ;  /* 0x000000000d007209 */ /* 0x000fe20007810000 */
[----:B------:R-:W-:Y:S01]  /*b240*/  MUFU.EX2 R14, R14 ;  /* 0x0000000e000e7308 */ /* 0x000fe20000000800 */
[----:B------:R-:W-:Y:S01]  /*b250*/  FSEL R41, R38, -INF , !P3 ;  /* 0xff80000026297808 */ /* 0x000fe20005800000 */
[C-C-:B------:R-:W-:Y:S01]  /*b260*/  FFMA.FTZ R40, R2.reuse, R117, -R8.reuse ;  /* 0x0000007502287223 */ /* 0x140fe20000010808 */
[----:B------:R-:W-:Y:S01]  /*b270*/  FMNMX.FTZ R0, R75, R0, !PT ;  /* 0x000000004b007209 */ /* 0x000fe20007810000 */
[C-C-:B------:R-:W-:Y:S01]  /*b280*/  FFMA.FTZ R81, R2.reuse, R81, -R8.reuse ;  /* 0x0000005102517223 */ /* 0x140fe20000010808 */
[----:B------:R-:W-:Y:S01]  /*b290*/  FSEL R39, R39, -INF , !P2 ;  /* 0xff80000027277808 */ /* 0x000fe20005000000 */
        /* <DEDUP_REMOVED lines=30> */
[----:B------:R-:W-:Y:S01]  /*b480*/  FFMA.FTZ R33, R2, R33, -R8 ;  /* 0x0000002102217223 */ /* 0x000fe20000010808 */
[----:B------:R-:W0:Y:S01]  /*b490*/  MUFU.EX2 R93, R93 ;  /* 0x0000005d005d7308 */ /* 0x000e220000000800 */
[----:B------:R-:W-:-:S02]  /*b4a0*/  ISETP.NE.AND P5, PT, R110, 0x1, PT ;  /* 0x000000016e00780c */ /* 0x000fc40003fa5270 */
        /* <DEDUP_REMOVED lines=38> */
[----:B------:R-:W-:Y:S04]  /*b710*/  MUFU.EX2 R42, R42 ;  /* 0x0000002a002a7308 */ /* 0x000fe80000000800 */
[----:B------:R-:W0:Y:S04]  /*b720*/  SHFL.BFLY PT, R109, R0, 0x2, 0x1f ;  /* 0x0c401f00006d7f89 */ /* 0x000e2800000e0000 */
[----:B------:R-:W1:Y:S08]  /*b730*/  MUFU.EX2 R85, R85 ;  /* 0x0000005500557308 */ /* 0x000e700000000800 */
[----:B------:R-:W-:Y:S08]  /*b740*/  MUFU.EX2 R44, R44 ;  /* 0x0000002c002c7308 */ /* 0x000ff00000000800 */
[----:B------:R-:W-:Y:S01]  /*b750*/  MUFU.EX2 R57, R57 ;  /* 0x0000003900397308 */ /* 0x000fe20000000800 */
[----:B-1----:R-:W-:-:S02]  /*b760*/  F2FP.SATFINITE.E4M3.F32.PACK_AB_MERGE_C R150, R85, R42, RZ ;  /* 0x0000002a5596723e */ /* 0x002fc400048070ff */
[----:B0-----:R-:W-:Y:S01]  /*b770*/  FMNMX.FTZ R68, R0, R109, !PT ;  /* 0x0000006d00447209 */ /* 0x001fe20007810000 */
[----:B------:R-:W-:-:S01]  /*b780*/  FFMA.FTZ R109, R2, R143, -R8 ;  /* 0x0000008f026d7223 */ /* 0x000fc20000010808 */
[----:B------:R-:W-:Y:S01]  /*b790*/  FFMA.FTZ R8, R2, R37, -R8 ;  /* 0x0000002502087223 */ /* 0x000fe20000010808 */
[----:B------:R-:W-:Y:S02]  /*b7a0*/  F2FP.SATFINITE.E4M3.F32.PACK_AB_MERGE_C R150, R81, R40, R150 ;  /* 0x000000285196723e */ /* 0x000fe40004807096 */
[----:B------:R-:W-:Y:S01]  /*b7b0*/  MUFU.EX2 R48, R48 ;  /* 0x0000003000307308 */ /* 0x000fe20000000800 */
[----:B------:R-:W0:Y:S07]  /*b7c0*/  SHFL.BFLY PT, R111, R68, 0x1, 0x1f ;  /* 0x0c201f00446f7f89 */ /* 0x000e2e00000e0000 */
[----:B------:R-:W1:Y:S08]  /*b7d0*/  MUFU.EX2 R61, R61 ;  /* 0x0000003d003d7308 */ /* 0x000e700000000800 */
[----:B------:R-:W-:Y:S08]  /*b7e0*/  MUFU.EX2 R56, R56 ;  /* 0x0000003800387308 */ /* 0x000ff00000000800 */
[----:B------:R-:W-:Y:S01]  /*b7f0*/  MUFU.EX2 R69, R69 ;  /* 0x0000004500457308 */ /* 0x000fe20000000800 */
[----:B0-----:R-:W-:-:S02]  /*b800*/  FMNMX.FTZ R0, R68, R111, !PT ;  /* 0x0000006f44007209 */ /* 0x001fc40007810000 */
[----:B-1----:R-:W-:Y:S02]  /*b810*/  F2FP.SATFINITE.E4M3.F32.PACK_AB_MERGE_C R144, R61, R48, RZ ;  /* 0x000000303d90723e */ /* 0x002fe400048070ff */
[----:B------:R-:W-:Y:S01]  /*b820*/  FSETP.NEU.FTZ.AND P1, PT, R0, -INF , PT ;  /* 0xff8000000000780b */ /* 0x000fe20003f3d000 */
[----:B------:R-:W-:Y:S01]  /*b830*/  FFMA.FTZ R68, R2, R0, -8 ;  /* 0xc100000002447423 */ /* 0x000fe20000010000 */
[----:B------:R-:W-:Y:S01]  /*b840*/  F2FP.SATFINITE.E4M3.F32.PACK_AB_MERGE_C R144, R57, R44, R144 ;  /* 0x0000002c3990723e */ /* 0x000fe20004807090 */
[----:B------:R-:W-:Y:S03]  /*b850*/  MUFU.EX2 R52, R52 ;  /* 0x0000003400347308 */ /* 0x000fe60000000800 */
[----:B------:R-:W-:-:S05]  /*b860*/  FSEL R37, R68, RZ, P1 ;  /* 0x000000ff44257208 */ /* 0x000fca0000800000 */
[C-C-:B------:R-:W-:Y:S01]  /*b870*/  FFMA.FTZ R68, R2.reuse, R90, -R37.reuse ;  /* 0x0000005a02447223 */ /* 0x140fe20000010825 */
[----:B------:R-:W-:-:S01]  /*b880*/  FFMA.FTZ R91, R2, R91, -R37 ;  /* 0x0000005b025b7223 */ /* 0x000fc20000010825 */
[C-C-:B------:R-:W-:Y:S01]  /*b890*/  FFMA.FTZ R70, R2.reuse, R94, -R37.reuse ;  /* 0x0000005e02467223 */ /* 0x140fe20000010825 */
[----:B------:R-:W-:-:S01]  /*b8a0*/  FFMA.FTZ R88, R2, R67, -R37 ;  /* 0x0000004302587223 */ /* 0x000fc20000010825 */
[----:B------:R-:W-:Y:S01]  /*b8b0*/  FADD.FTZ R67, R12, R89 ;  /* 0x000000590c437221 */ /* 0x000fe20000010000 */
        /* <DEDUP_REMOVED lines=35> */
[----:B------:R-:W-:Y:S01]  /*baf0*/  FADD.FTZ R94, R36, R87 ;  /* 0x00000057245e7221 */ /* 0x000fe20000010000 */
[----:B------:R-:W-:-:S01]  /*bb00*/  FFMA.FTZ R67, R2, R153, -R37 ;  /* 0x0000009902437223 */ /* 0x000fc20000010825 */
[C-C-:B------:R-:W-:Y:S01]  /*bb10*/  FFMA.FTZ R71, R2.reuse, R155, -R37.reuse ;  /* 0x0000009b02477223 */ /* 0x140fe20000010825 */
[----:B------:R-:W-:Y:S01]  /*bb20*/  F2FP.SATFINITE.E4M3.F32.PACK_AB_MERGE_C R146, R69, R56, RZ ;  /* 0x000000384592723e */ /* 0x000fe200048070ff */
        /* <DEDUP_REMOVED lines=12> */
[----:B------:R-:W-:-:S04]  /*bbf0*/  F2FP.SATFINITE.E4M3.F32.PACK_AB_MERGE_C R70, R95, R70, RZ ;  /* 0x000000465f46723e */ /* 0x000fc800048070ff */
[----:B------:R-:W-:Y:S02]  /*bc00*/  F2FP.SATFINITE.E4M3.F32.PACK_AB_MERGE_C R153, R91, R68, R70 ;  /* 0x000000445b99723e */ /* 0x000fe40004807046 */
        /* <DEDUP_REMOVED lines=14> */
[----:B------:R-:W2:Y:S08]  /*bcf0*/  MUFU.EX2 R21, R21 ;  /* 0x0000001500157308 */ /* 0x000eb00000000800 */
[----:B------:R3:W-:Y:S08]  /*bd00*/  MUFU.EX2 R14, R43 ;  /* 0x0000002b000e7308 */ /* 0x0007f00000000800 */
[----:B------:R-:W4:Y:S01]  /*bd10*/  MUFU.EX2 R80, R80 ;  /* 0x0000005000507308 */ /* 0x000f220000000800 */
[----:B---3--:R-:W-:-:S01]  /*bd20*/  FFMA.FTZ R43, R2, R47, -R37 ;  /* 0x0000002f022b7223 */ /* 0x008fc20000010825 */
[----:B------:R-:W-:-:S04]  /*bd30*/  FADD.FTZ R47, R81, R36 ;  /* 0x00000024512f7221 */ /* 0x000fc80000010000 */
[----:B------:R-:W-:Y:S01]  /*bd40*/  FADD.FTZ R24, R42, R47 ;  /* 0x0000002f2a187221 */ /* 0x000fe20000010000 */
[----:B0-----:R-:W-:-:S01]  /*bd50*/  FADD.FTZ R47, R15, R12 ;  /* 0x0000000c0f2f7221 */ /* 0x001fc20000010000 */
[----:B------:R-:W0:Y:S01]  /*bd60*/  MUFU.EX2 R75, R75 ;  /* 0x0000004b004b7308 */ /* 0x000e220000000800 */
[----:B------:R-:W-:-:S01]  /*bd70*/  FFMA.FTZ R12, R2, R50, -R37 ;  /* 0x00000032020c7223 */ /* 0x000fc20000010825 */
[----:B------:R-:W-:Y:S01]  /*bd80*/  FADD.FTZ R85, R85, R24 ;  /* 0x0000001855557221 */ /* 0x000fe20000010000 */
[----:B-1----:R-:W-:-:S01]  /*bd90*/  FADD.FTZ R24, R78, R47 ;  /* 0x0000002f4e187221 */ /* 0x002fc20000010000 */
[----:B------:R-:W-:Y:S01]  /*bda0*/  FFMA.FTZ R47, R2, R51, -R37 ;  /* 0x00000033022f7223 */ /* 0x000fe20000010825 */
[----:B------:R-:W-:Y:S01]  /*bdb0*/  F2FP.SATFINITE.E4M3.F32.PACK_AB_MERGE_C R78, R78, R15, RZ ;  /* 0x0000000f4e4e723e */ /* 0x000fe200048070ff */
[----:B------:R-:W-:Y:S01]  /*bdc0*/  FADD.FTZ R32, R44, R85 ;  /* 0x000000552c207221 */ /* 0x000fe20000010000 */
[----:B--2---:R-:W-:-:S01]  /*bdd0*/  FADD.FTZ R73, R21, R24 ;  /* 0x0000001815497221 */ /* 0x004fc20000010000 */
[----:B------:R-:W1:Y:S01]  /*bde0*/  MUFU.EX2 R82, R82 ;  /* 0x0000005200527308 */ /* 0x000e620000000800 */
[----:B------:R-:W-:Y:S01]  /*bdf0*/  F2FP.SATFINITE.E4M3.F32.PACK_AB_MERGE_C R149, R76, R13, R78 ;  /* 0x0000000d4c95723e */ /* 0x000fe2000480704e */
[----:B------:R-:W-:Y:S01]  /*be00*/  FADD.FTZ R51, R57, R32 ;  /* 0x0000002039337221 */ /* 0x000fe20000010000 */
[----:B----4-:R-:W-:-:S03]  /*be10*/  FADD.FTZ R24, R80, R73 ;  /* 0x0000004950187221 */ /* 0x010fc60000010000 */
[----:B------:R-:W-:Y:S02]  /*be20*/  FADD.FTZ R48, R48, R51 ;  /* 0x0000003330307221 */ /* 0x000fe40000010000 */
[----:B------:R-:W2:Y:S01]  /*be30*/  MUFU.EX2 R79, R79 ;  /* 0x0000004f004f7308 */ /* 0x000ea20000000800 */
[----:B0-----:R-:W-:-:S01]  /*be40*/  FADD.FTZ R51, R75, R24 ;  /* 0x000000184b337221 */ /* 0x001fc20000010000 */
[----:B------:R-:W-:Y:S01]  /*be50*/  FADD.FTZ R61, R61, R48 ;  /* 0x000000303d3d7221 */ /* 0x000fe20000010000 */
[----:B------:R-:W-:-:S03]  /*be60*/  FFMA.FTZ R24, R2, R54, -R37 ;  /* 0x0000003602187223 */ /* 0x000fc60000010825 */
[----:B------:R-:W-:Y:S02]  /*be70*/  FADD.FTZ R36, R52, R61 ;  /* 0x0000003d34247221 */ /* 0x000fe40000010000 */
[----:B------:R-:W0:Y:S01]  /*be80*/  MUFU.EX2 R84, R84 ;  /* 0x0000005400547308 */ /* 0x000e220000000800 */
[----:B-1----:R-:W-:-:S01]  /*be90*/  FADD.FTZ R32, R82, R51 ;  /* 0x0000003352207221 */ /* 0x002fc20000010000 */
[C-C-:B------:R-:W-:Y:S01]  /*bea0*/  FFMA.FTZ R51, R2.reuse, R55, -R37.reuse ;  /* 0x0000003702337223 */ /* 0x140fe20000010825 */
[----:B------:R-:W-:-:S01]  /*beb0*/  FFMA.FTZ R37, R2, R39, -R37 ;  /* 0x0000002702257223 */ /* 0x000fc20000010825 */
[----:B------:R-:W-:-:S04]  /*bec0*/  F2FP.SATFINITE.E4M3.F32.PACK_AB_MERGE_C R75, R82, R75, RZ ;  /* 0x0000004b524b723e */ /* 0x000fc800048070ff */
[----:B------:R-:W1:Y:S01]  /*bed0*/  MUFU.EX2 R59, R59 ;  /* 0x0000003b003b7308 */ /* 0x000e620000000800 */
[----:B--2---:R-:W-:-:S01]  /*bee0*/  FADD.FTZ R57, R79, R32 ;  /* 0x000000204f397221 */ /* 0x004fc20000010000 */
[----:B------:R-:W-:Y:S02]  /*bef0*/  F2FP.SATFINITE.E4M3.F32.PACK_AB_MERGE_C R151, R80, R21, R75 ;  /* 0x000000155097723e */ /* 0x000fe4000480704b */
[----:B------:R-:W2:Y:S04]  /*bf00*/  @P5 LDC R21, c[0x0][0x44c] ;  /* 0x00011300ff155b82 */ /* 0x000ea80000000800 */
[----:B------:R-:W3:Y:S01]  /*bf10*/  MUFU.EX2 R86, R86 ;  /* 0x0000005600567308 */ /* 0x000ee20000000800 */
[----:B0-----:R-:W-:-:S07]  /*bf20*/  FADD.FTZ R32, R84, R57 ;  /* 0x0000003954207221 */ /* 0x001fce0000010000 */
[----:B------:R-:W0:Y:S01]  /*bf30*/  MUFU.EX2 R65, R65 ;  /* 0x0000004100417308 */ /* 0x000e220000000800 */
[----:B-1----:R-:W-:-:S07]  /*bf40*/  FADD.FTZ R55, R59, R32 ;  /* 0x000000203b377221 */ /* 0x002fce0000010000 */
[----:B------:R-:W1:Y:S01]  /*bf50*/  MUFU.EX2 R63, R63 ;  /* 0x0000003f003f7308 */ /* 0x000e620000000800 */
[----:B---3--:R-:W-:-:S01]  /*bf60*/  FADD.FTZ R32, R86, R55 ;  /* 0x0000003756207221 */ /* 0x008fc20000010000 */
[----:B------:R-:W-:Y:S01]  /*bf70*/  F2FP.SATFINITE.E4M3.F32.PACK_AB_MERGE_C R59, R86, R59, RZ ;  /* 0x0000003b563b723e */ /* 0x000fe200048070ff */
[----:B--2---:R-:W-:-:S03]  /*bf80*/  @P5 IMAD.HI.U32 R21, R108, R21, RZ ;  /* 0x000000156c155227 */ /* 0x004fc600078e00ff */
[----:B------:R-:W-:Y:S02]  /*bf90*/  F2FP.SATFINITE.E4M3.F32.PACK_AB_MERGE_C R145, R84, R79, R59 ;  /* 0x0000004f5491723e */ /* 0x000fe4000480703b */
[----:B------:R-:W2:Y:S01]  /*bfa0*/  MUFU.EX2 R88, R88 ;  /* 0x0000005800587308 */ /* 0x000ea20000000800 */
[C---:B0-----:R-:W-:Y:S01]  /*bfb0*/  F2FP.SATFINITE.E4M3.F32.PACK_AB_MERGE_C R146, R65.reuse, R52, R146 ;  /* 0x000000344192723e */ /* 0x041fe20004807092 */
[----:B------:R-:W-:-:S04]  /*bfc0*/  FADD.FTZ R65, R65, R36 ;  /* 0x0000002441417221 */ /* 0x000fc80000010000 */
[----:B------:R-:W-:Y:S02]  /*bfd0*/  FADD.FTZ R56, R56, R65 ;  /* 0x0000004138387221 */ /* 0x000fe40000010000 */
[----:B------:R-:W-:Y:S01]  /*bfe0*/  MUFU.EX2 R38, R38 ;  /* 0x0000002600267308 */ /* 0x000fe20000000800 */
[----:B-1----:R-:W-:-:S01]  /*bff0*/  FADD.FTZ R39, R63, R32 ;  /* 0x000000203f277221 */ /* 0x002fc20000010000 */
[----:B------:R-:W-:-:S06]  /*c000*/  FADD.FTZ R69, R69, R56 ;  /* 0x0000003845457221 */ /* 0x000fcc0000010000 */
        /* <DEDUP_REMOVED lines=11> */
[----:B------:R-:W-:Y:S02]  /*c0c0*/  FADD.FTZ R107, R107, R32 ;  /* 0x000000206b6b7221 */ /* 0x000fe40000010000 */
[----:B------:R-:W0:Y:S02]  /*c0d0*/  @P5 LDC R32, c[0x0][0x450] ;  /* 0x00011400ff205b82 */ /* 0x000e240000000800 */
[----:B------:R-:W-:-:S02]  /*c0e0*/  FADD.FTZ R38, R38, R107 ;  /* 0x0000006b26267221 */ /* 0x000fc40000010000 */
[----:B------:R-:W3:Y:S01]  /*c0f0*/  MUFU.EX2 R28, R28 ;  /* 0x0000001c001c7308 */ /* 0x000ee20000000800 */
[----:B-1----:R-:W-:-:S01]  /*c100*/  FADD.FTZ R20, R90, R39 ;  /* 0x000000275a147221 */ /* 0x002fc20000010000 */
[----:B------:R-:W-:Y:S01]  /*c110*/  FADD.FTZ R45, R45, R38 ;  /* 0x000000262d2d7221 */ /* 0x000fe20000010000 */
[----:B------:R-:W-:-:S04]  /*c120*/  F2FP.SATFINITE.E4M3.F32.PACK_AB_MERGE_C R67, R90, R67, RZ ;  /* 0x000000435a43723e */ /* 0x000fc800048070ff */
[----:B------:R-:W-:Y:S01]  /*c130*/  F2FP.SATFINITE.E4M3.F32.PACK_AB_MERGE_C R147, R88, R63, R67 ;  /* 0x0000003f5893723e */ /* 0x000fe20004807043 */
[----:B------:R-:W-:Y:S01]  /*c140*/  MUFU.EX2 R60, R60 ;  /* 0x0000003c003c7308 */ /* 0x000fe20000000800 */
[----:B--2---:R-:W-:-:S04]  /*c150*/  FADD.FTZ R15, R71, R20 ;  /* 0x00000014470f7221 */ /* 0x004fc80000010000 */
[----:B------:R-:W-:-:S03]  /*c160*/  FADD.FTZ R15, R14, R15 ;  /* 0x0000000f0e0f7221 */ /* 0x000fc60000010000 */
[----:B------:R-:W1:Y:S01]  /*c170*/  MUFU.EX2 R53, R53 ;  /* 0x0000003500357308 */ /* 0x000e620000000800 */
[----:B---3--:R-:W-:-:S07]  /*c180*/  FADD.FTZ R20, R28, R15 ;  /* 0x0000000f1c147221 */ /* 0x008fce0000010000 */
[----:B------:R-:W2:Y:S08]  /*c190*/  MUFU.EX2 R43, R43 ;  /* 0x0000002b002b7308 */ /* 0x000eb00000000800 */
[----:B------:R-:W-:Y:S01]  /*c1a0*/  MUFU.EX2 R58, R133 ;  /* 0x00000085003a7308 */ /* 0x000fe20000000800 */
[----:B-1----:R-:W-:-:S07]  /*c1b0*/  F2FP.SATFINITE.E4M3.F32.PACK_AB_MERGE_C R142, R53, R60, RZ ;  /* 0x0000003c358e723e */ /* 0x002fce00048070ff */
[----:B------:R-:W1:Y:S01]  /*c1c0*/  MUFU.EX2 R49, R49 ;  /* 0x0000003100317308 */ /* 0x000e620000000800 */
[C---:B--2---:R-:W-:Y:S01]  /*c1d0*/  F2FP.SATFINITE.E4M3.F32.PACK_AB_MERGE_C R28, R43.reuse, R28, RZ ;  /* 0x0000001c2b1c723e */ /* 0x044fe200048070ff */
[----:B------:R-:W-:-:S03]  /*c1e0*/  FADD.FTZ R43, R43, R20 ;  /* 0x000000142b2b7221 */ /* 0x000fc60000010000 */
[----:B------:R-:W-:-:S03]  /*c1f0*/  F2FP.SATFINITE.E4M3.F32.PACK_AB_MERGE_C R141, R14, R71, R28 ;  /* 0x000000470e8d723e */ /* 0x000fc6000480701c */
        /* <DEDUP_REMOVED lines=12> */
[----:B-1----:R-:W-:-:S07]  /*c2c0*/  FADD.FTZ R20, R24, R13 ;  /* 0x0000000d18147221 */ /* 0x002fce0000010000 */
[----:B------:R-:W1:Y:S08]  /*c2d0*/  MUFU.EX2 R51, R51 ;  /* 0x0000003300337308 */ /* 0x000e700000000800 */
[----:B------:R-:W-:Y:S01]  /*c2e0*/  MUFU.EX2 R62, R62 ;  /* 0x0000003e003e7308 */ /* 0x000fe20000000800 */
[----:B--2---:R-:W-:-:S07]  /*c2f0*/  F2FP.SATFINITE.E4M3.F32.PACK_AB_MERGE_C R13, R29, R64, RZ ;  /* 0x000000401d0d723e */ /* 0x004fce00048070ff */
[----:B------:R-:W2:Y:S01]  /*c300*/  MUFU.EX2 R25, R25 ;  /* 0x0000001900197308 */ /* 0x000ea20000000800 */
[C---:B-1----:R-:W-:Y:S01]  /*c310*/  F2FP.SATFINITE.E4M3.F32.PACK_AB_MERGE_C R15, R51.reuse, R24, RZ ;  /* 0x00000018330f723e */ /* 0x042fe200048070ff */
[----:B------:R-:W-:-:S03]  /*c320*/  FADD.FTZ R51, R51, R20 ;  /* 0x0000001433337221 */ /* 0x000fc60000010000 */
[----:B------:R-:W-:Y:S01]  /*c330*/  F2FP.SATFINITE.E4M3.F32.PACK_AB_MERGE_C R143, R47, R12, R15 ;  /* 0x0000000c2f8f723e */ /* 0x000fe2000480700f */
[----:B------:R-:W-:Y:S01]  /*c340*/  IMAD.MOV.U32 R15, RZ, RZ, R108 ;  /* 0x000000ffff0f7224 */ /* 0x000fe200078e006c */
[----:B0-----:R-:W-:Y:S01]  /*c350*/  @P5 SHF.R.U32.HI R15, RZ, R32, R21 ;  /* 0x00000020ff0f5219 */ /* 0x001fe20000011615 */
[----:B------:R-:W0:Y:S01]  /*c360*/  MUFU.EX2 R26, R26 ;  /* 0x0000001a001a7308 */ /* 0x000e220000000800 */
[----:B------:R-:W-:-:S07]  /*c370*/  ISETP.GE.AND P5, PT, R11, 0x1, PT ;  /* 0x000000010b00780c */ /* 0x000fce0003fa6270 */
        /* <DEDUP_REMOVED lines=26> */
[----:B------:R-:W-:-:S06]  /*c520*/  FADD.FTZ R33, R33, R66 ;  /* 0x0000004221217221 */ /* 0x000fcc0000010000 */
[----:B------:R-:W1:Y:S01]  /*c530*/  MUFU.EX2 R20, R37 ;  /* 0x0000002500147308 */ /* 0x000e620000000800 */
[----:B--2---:R-:W-:-:S04]  /*c540*/  FADD.FTZ R12, R35, R12 ;  /* 0x0000000c230c7221 */ /* 0x004fc80000010000 */
[----:B0-----:R-:W-:Y:S01]  /*c550*/  FADD.FTZ R21, R41, R12 ;  /* 0x0000000c29157221 */ /* 0x001fe20000010000 */
[----:B------:R-:W-:-:S01]  /*c560*/  FADD.FTZ R12, R8, R33 ;  /* 0x00000021080c7221 */ /* 0x000fc20000010000 */
[----:B------:R-:W-:-:S04]  /*c570*/  VIADD R8, R105, 0xfffffffe ;  /* 0xfffffffe69087836 */ /* 0x000fc80000000000 */
[----:B------:R0:W-:Y:S01]  /*c580*/  STL [R1], R12 ;  /* 0x0000000c01007387 */ /* 0x0001e20000100800 */
[C---:B-1----:R-:W-:Y:S01]  /*c590*/  F2FP.SATFINITE.E4M3.F32.PACK_AB_MERGE_C R13, R20.reuse, R41, RZ ;  /* 0x00000029140d723e */ /* 0x042fe200048070ff */
[----:B------:R-:W-:-:S03]  /*c5a0*/  FADD.FTZ R21, R20, R21 ;  /* 0x0000001514157221 */ /* 0x000fc60000010000 */
[----:B------:R-:W-:Y:S01]  /*c5b0*/  F2FP.SATFINITE.E4M3.F32.PACK_AB_MERGE_C R139, R35, R34, R13 ;  /* 0x00000022238b723e */ /* 0x000fe2000480700d */
[----:B------:R-:W-:-:S04]  /*c5c0*/  IMAD.IADD R13, R104, 0x1, R15 ;  /* 0x00000001680d7824 */ /* 0x000fc800078e020f */
        /* <DEDUP_REMOVED lines=13> */
.L_x_11942:
[----:B------:R-:W-:-:S13]  /*c6a0*/  ISETP.NE.AND P1, PT, R11, 0x1, PT ;  /* 0x000000010b00780c */ /* 0x000fda0003f25270 */
[----:B------:R-:W0:Y:S02]  /*c6b0*/  @P1 LDC.64 R14, c[0x0][0x9e8] ;  /* 0x00027a00ff0e1b82 */ /* 0x000e240000000a00 */
[----:B0-----:R-:W-:-:S05]  /*c6c0*/  @P1 IMAD.HI.U32 R14, R12, R14, RZ ;  /* 0x0000000e0c0e1227 */ /* 0x001fca00078e00ff */
[----:B------:R-:W-:-:S07]  /*c6d0*/  @P1 SHF.R.U32.HI R12, RZ, R15, R14 ;  /* 0x0000000fff0c1219 */ /* 0x000fce000001160e */
.L_x_11943:
[----:B------:R-:W-:Y:S05]  /*c6e0*/  BSYNC B0 ;  /* 0x0000000000007941 */ /* 0x000fea0003800000 */
.L_x_11941:
[----:B------:R-:W-:-:S05]  /*c6f0*/  IMAD R11, R12, R11, R11 ;  /* 0x0000000b0c0b7224 */ /* 0x000fca00078e020b */
[----:B------:R-:W-:-:S07]  /*c700*/  VIMNMX R10, R10, R11, PT ;  /* 0x0000000b0a0a7248 */ /* 0x000fce0003fe0100 */
.L_x_11940:
[----:B------:R-:W2:Y:S01]  /*c710*/  LDL R12, [R1+0x44] ;  /* 0x00004400010c7983 */ /* 0x000ea20000100800 */
[----:B------:R-:W-:Y:S01]  /*c720*/  IMAD.HI R10, R10, 0x66666667, RZ ;  /* 0x666666670a0a7827 */ /* 0x000fe200078e02ff */
[----:B------:R-:W-:Y:S01]  /*c730*/  ULDC UR37, c[0x0][0x9e4] ;  /* 0x0002790000257ab9 */ /* 0x000fe20000000800 */
[----:B------:R-:W-:Y:S01]  /*c740*/  ULDC UR36, c[0x0][0x9e4] ;  /* 0x0002790000247ab9 */ /* 0x000fe20000000800 */
[----:B------:R-:W-:Y:S01]  /*c750*/  ULDC UR38, c[0x0][0x9dc] ;  /* 0x0002770000267ab9 */ /* 0x000fe20000000800 */
[----:B------:R-:W-:Y:S01]  /*c760*/  ULDC UR42, c[0x0][0x9dc] ;  /* 0x00027700002a7ab9 */ /* 0x000fe20000000800 */
[----:B------:R-:W-:Y:S01]  /*c770*/  SHF.R.U32.HI R11, RZ, 0x1f, R10 ;  /* 0x0000001fff0b7819 */ /* 0x000fe2000001160a */
[----:B------:R-:W-:Y:S01]  /*c780*/  ULDC UR43, c[0x0][0x9e0] ;  /* 0x00027800002b7ab9 */ /* 0x000fe20000000800 */
[----:B------:R-:W-:Y:S01]  /*c790*/  ULDC UR39, c[0x0][0x9e0] ;  /* 0x0002780000277ab9 */ /* 0x000fe20000000800 */
[----:B------:R-:W-:Y:S01]  /*c7a0*/  BSSY B1, `(.L_x_11944) ;  /* 0x000043e000017945 */ /* 0x000fe20003800000 */
[----:B------:R-:W-:-:S02]  /*c7b0*/  LEA.HI.SX32 R11, R10, R11, 0x1a ;  /* 0x0000000b0a0b7211 */ /* 0x000fc400078fd2ff */
        /* <DEDUP_REMOVED lines=20> */
[----:B------:R-:W-:Y:S01]  /*c900*/  BSSY B0, `(.L_x_11946) ;  /* 0x0000423000007945 */ /* 0x000fe20003800000 */
[----:B------:R-:W-:-:S07]  /*c910*/  IMAD.MOV.U32 R55, RZ, RZ, RZ ;  /* 0x000000ffff377224 */ /* 0x000fce00078e00ff */
.L_x_11966:
[----:B------:R-:W-:-:S05]  /*c920*/  VIADD R15, R18, 0x1 ;  /* 0x00000001120f7836 */ /* 0x000fca0000000000 */
[----:B------:R-:W-:-:S04]  /*c930*/  ISETP.NE.AND P1, PT, R15, 0x2, PT ;  /* 0x000000020f00780c */ /* 0x000fc80003f25270 */
[----:B------:R-:W-:Y:S02]  /*c940*/  SEL R14, RZ, 0x1, P1 ;  /* 0x00000001ff0e7807 */ /* 0x000fe40000800000 */
[----:B------:R-:W-:Y:S02]  /*c950*/  SEL R15, R15, RZ, P1 ;  /* 0x000000ff0f0f7207 */ /* 0x000fe40000800000 */
[----:B------:R-:W-:Y:S01]  /*c960*/  LOP3.LUT R14, R19, R14, RZ, 0x3c, !PT ;  /* 0x0000000e130e7212 */ /* 0x000fe200078e3cff */
[----:B------:R-:W-:Y:S06]  /*c970*/  @!P0 BRA `(.L_x_11947) ;  /* 0x0000000000048947 */ /* 0x000fec0003800000 */
[----:B------:R-:W-:Y:S01]  /*c980*/  BPT.TRAP 0x1 ;  /* 0x000000040000795c */ /* 0x000fe20000300000 */
.L_x_11947:
[----:B------:R-:W-:Y:S01]  /*c990*/  IMAD R9, R15, 0x8, R17 ;  /* 0x000000080f097824 */ /* 0x000fe200078e0211 */
[----:B------:R-:W-:-:S04]  /*c9a0*/  SHF.L.U32 R10, R14, 0x1f, RZ ;  /* 0x0000001f0e0a7819 */ /* 0x000fc800000006ff */
[----:B------:R0:W1:Y:S01]  /*c9b0*/  SYNCS.PHASECHK.TRANS64.TRYWAIT P1, [R9+URZ+0x13230], R10 ;  /* 0x0132300a090075a7 */ /* 0x000062000802017f */
[----:B------:R-:W-:Y:S05]  /*c9c0*/  @!P0 BRA `(.L_x_11948) ;  /* 0x0000000000048947 */ /* 0x000fea0003800000 */
[----:B------:R-:W-:Y:S01]  /*c9d0*/  BPT.TRAP 0x1 ;  /* 0x000000040000795c */ /* 0x000fe20000300000 */
.L_x_11948:
[----:B------:R-:W2:Y:S01]  /*c9e0*/  LDL R11, [R1+0x20] ;  /* 0x00002000010b7983 */ /* 0x000ea20000100800 */
[----:B------:R-:W-:Y:S01]  /*c9f0*/  BSSY B2, `(.L_x_11949) ;  /* 0x0000007000027945 */ /* 0x000fe20003800000 */
[----:B--2---:R-:W-:-:S04]  /*ca00*/  IMAD R20, R15, 0x280, R11 ;  /* 0x000002800f147824 */ /* 0x004fc800078e020b */
[C---:B------:R-:W-:Y:S02]  /*ca10*/  VIADD R12, R20.reuse, 0x80 ;  /* 0x00000080140c7836 */ /* 0x040fe40000000000 */
[----:B------:R-:W-:Y:S01]  /*ca20*/  VIADD R56, R20, 0x100 ;  /* 0x0000010014387836 */ /* 0x000fe20000000000 */
[----:B-1----:R-:W-:Y:S06]  /*ca30*/  @P1 BRA `(.L_x_11950) ;  /* 0x0000000000081947 */ /* 0x002fec0003800000 */
[----:B------:R-:W1:Y:S02]  /*ca40*/  SYNCS.PHASECHK.TRANS64.TRYWAIT P1, [R9+URZ+0x13230], R10 ;  /* 0x0132300a090075a7 */ /* 0x000e64000802017f */
[----:B-1----:R-:W-:Y:S05]  /*ca50*/  @!P1 BRA `(.L_x_11951) ;  /* 0x0000014000349947 */ /* 0x002fea0003800000 */
.L_x_11950:
[----:B------:R-:W-:Y:S05]  /*ca60*/  BSYNC B2 ;  /* 0x0000000000027941 */ /* 0x000fea0003800000 */
.L_x_11949:
[----:B01----:R-:W-:Y:S01]  /*ca70*/  IMAD.MOV.U32 R10, RZ, RZ, R20 ;  /* 0x000000ffff0a7224 */ /* 0x003fe200078e0014 */
        /* <DEDUP_REMOVED lines=30> */
[----:B------:R-:W-:Y:S02]  /*cc60*/  R2UR UR4, R4 ;  /* 0x00000000040472ca */ /* 0x000fe400000e0000 */
[----:B------:R-:W-:-:S02]  /*cc70*/  R2UR UR5, R5 ;  /* 0x00000000050572ca */ /* 0x000fc400000e0000 */
[----:B------:R-:W-:Y:S01]  /*cc80*/  R2UR UR14, R12 ;  /* 0x000000000c0e72ca */ /* 0x000fe200000e0000 */
[----:B------:R-:W-:Y:S01]  /*cc90*/  VIADD R12, R20, 0x102 ;  /* 0x00000102140c7836 */ /* 0x000fe20000000000 */
[----:B------:R-:W-:Y:S01]  /*cca0*/  R2UR UR15, R13 ;  /* 0x000000000d0f72ca */ /* 0x000fe200000e0000 */
[----:B------:R-:W-:Y:S01]  /*ccb0*/  IMAD.MOV.U32 R13, RZ, RZ, -0x7fffffe0 ;  /* 0x80000020ff0d7424 */ /* 0x000fe200078e00ff */
[----:B------:R-:W-:Y:S02]  /*ccc0*/  R2UR UR12, R6 ;  /* 0x00000000060c72ca */ /* 0x000fe400000e0000 */
[----:B------:R-:W-:Y:S02]  /*ccd0*/  R2UR UR13, R7 ;  /* 0x00000000070d72ca */ /* 0x000fe400000e0000 */
[----:B------:R-:W-:Y:S01]  /*cce0*/  R2UR UR18, R10 ;  /* 0x000000000a1272ca */ /* 0x000fe200000e0000 */
[----:B------:R-:W-:Y:S01]  /*ccf0*/  VIADD R10, R20, 0x202 ;  /* 0x00000202140a7836 */ /* 0x000fe20000000000 */
[----:B------:R-:W-:Y:S01]  /*cd00*/  R2UR UR19, R11 ;  /* 0x000000000b1372ca */ /* 0x000fe200000e0000 */
[----:B------:R-:W-:Y:S01]  /*cd10*/  IMAD.MOV.U32 R11, RZ, RZ, -0x7fffffe0 ;  /* 0x80000020ff0b7424 */ /* 0x000fe200078e00ff */
        /* <DEDUP_REMOVED lines=44> */
.L_x_11952:
[----:B------:R-:W-:Y:S01]  /*cfe0*/  SHF.L.U32 R10, R19, 0x1f, RZ ;  /* 0x0000001f130a7819 */ /* 0x000fe200000006ff */
[----:B------:R-:W-:-:S04]  /*cff0*/  IMAD R19, R18, 0x8, R17 ;  /* 0x0000000812137824 */ /* 0x000fc800078e0211 */
[----:B------:R0:W1:Y:S01]  /*d000*/  SYNCS.PHASECHK.TRANS64.TRYWAIT P1, [R19+URZ+0x13250], R10 ;  /* 0x0132500a130075a7 */ /* 0x000062000802017f */
[----:B------:R-:W-:Y:S05]  /*d010*/  @!P0 BRA `(.L_x_11953) ;  /* 0x0000000000048947 */ /* 0x000fea0003800000 */
[----:B------:R-:W-:Y:S01]  /*d020*/  BPT.TRAP 0x1 ;  /* 0x000000040000795c */ /* 0x000fe20000300000 */
.L_x_11953:
[----:B------:R-:W-:Y:S04]  /*d030*/  BSSY B2, `(.L_x_11954) ;  /* 0x0000004000027945 */ /* 0x000fe80003800000 */
[----:B-1----:R-:W-:Y:S05]  /*d040*/  @P1 BRA `(.L_x_11955) ;  /* 0x0000000000081947 */ /* 0x002fea0003800000 */
[----:B------:R-:W1:Y:S02]  /*d050*/  SYNCS.PHASECHK.TRANS64.TRYWAIT P1, [R19+URZ+0x13250], R10 ;  /* 0x0132500a130075a7 */ /* 0x000e64000802017f */
[----:B-1----:R-:W-:Y:S05]  /*d060*/  @!P1 BRA `(.L_x_11956) ;  /* 0x0000013800c49947 */ /* 0x002fea0003800000 */
.L_x_11955:
[----:B------:R-:W-:Y:S05]  /*d070*/  BSYNC B2 ;  /* 0x0000000000027941 */ /* 0x000fea0003800000 */
.L_x_11954:
[----:B01----:R-:W-:Y:S01]  /*d080*/  VIADD R10, R17, 0x1000 ;  /* 0x00001000110a7836 */ /* 0x003fe20000000000 */
[----:B------:R-:W2:Y:S01]  /*d090*/  LDL R20, [R1+0x3c] ;  /* 0x00003c0001147983 */ /* 0x000ea20000100800 */
[----:B------:R-:W-:Y:S01]  /*d0a0*/  IMAD.MOV.U32 R11, RZ, RZ, -0x3ffffff0 ;  /* 0xc0000010ff0b7424 */ /* 0x000fe200078e00ff */
[----:B------:R-:W-:Y:S01]  /*d0b0*/  WARPGROUP.ARRIVE ;  /* 0x00000000000079c5 */ /* 0x000fe20000000000 */
[----:B------:R-:W-:Y:S02]  /*d0c0*/  LOP3.LUT P1, RZ, R16, 0x10, RZ, 0xc0, !PT ;  /* 0x0000001010ff7812 */ /* 0x000fe4000782c0ff */
[----:B------:R-:W-:Y:S02]  /*d0d0*/  SHF.R.U32.HI R10, RZ, 0x4, R10 ;  /* 0x00000004ff0a7819 */ /* 0x000fe4000001160a */
[----:B------:R-:W-:Y:S02]  /*d0e0*/  R2UR UR7, R11 ;  /* 0x000000000b0772ca */ /* 0x000fe400000e0000 */
[----:B------:R-:W-:-:S04]  /*d0f0*/  LOP3.LUT R10, R10, 0x3fff, RZ, 0xc0, !PT ;  /* 0x00003fff0a0a7812 */ /* 0x000fc800078ec0ff */
[----:B------:R-:W-:-:S05]  /*d100*/  LOP3.LUT R10, R10, 0x10000, RZ, 0xfc, !PT ;  /* 0x000100000a0a7812 */ /* 0x000fca00078efcff */
[----:B------:R-:W-:Y:S02]  /*d110*/  IMAD R10, R18, 0x280, R10 ;  /* 0x00000280120a7824 */ /* 0x000fe400078e020a */
[----:B------:R-:W-:Y:S01]  /*d120*/  IMAD.MOV.U32 R13, RZ, RZ, -0x3ffffff0 ;  /* 0xc0000010ff0d7424 */ /* 0x000fe200078e00ff */
[----:B------:R-:W0:Y:S02]  /*d130*/  LDC R18, c[0x0][0x448] ;  /* 0x00011200ff127b82 */ /* 0x000e240000000800 */
[----:B------:R-:W-:-:S13]  /*d140*/  R2UR UR6, R10 ;  /* 0x000000000a0672ca */ /* 0x000fda00000e0000 */
[----:B------:R-:W-:Y:S01]  /*d150*/  QGMMA.64x64x32.F32.E4M3.E4M3 R24, R152, gdesc[UR4], R24, gsb0 ;  /* 0x00e0000498187df3 */ /* 0x000fe20008000818 */
[----:B------:R-:W-:Y:S01]  /*d160*/  VIADD R12, R10, 0x80 ;  /* 0x000000800a0c7836 */ /* 0x000fe20000000000 */
[----:B------:R-:W-:-:S04]  /*d170*/  R2UR UR7, R13 ;  /* 0x000000000d0772ca */ /* 0x000fc800000e0000 */
[----:B------:R-:W-:Y:S01]  /*d180*/  R2UR UR6, R12 ;  /* 0x000000000c0672ca */ /* 0x000fe200000e0000 */
[----:B------:R-:W-:Y:S02]  /*d190*/  WARPGROUP.DEPBAR.LE gsb0, 0x0 ;  /* 0x00008000000079c5 */ /* 0x000fe40000010000 */
[----:B------:R-:W3:Y:S04]  /*d1a0*/  LDL R152, [R1+0x30] ;  /* 0x0000300001987983 */ /* 0x000ee80000100800 */
[----:B------:R-:W3:Y:S01]  /*d1b0*/  LDL R153, [R1+0x40] ;  /* 0x0000400001997983 */ /* 0x000ee20000100800 */
[----:B------:R-:W-:-:S03]  /*d1c0*/  WARPGROUP.ARRIVE ;  /* 0x00000000000079c5 */ /* 0x000fc60000000000 */
[----:B------:R-:W4:Y:S03]  /*d1d0*/  LDL R154, [R1+0x10] ;  /* 0x00001000019a7983 */ /* 0x000f260000100800 */
[----:B------:R-:W-:Y:S01]  /*d1e0*/  QGMMA.64x64x32.F32.E4M3.E4M3 R24, R148, gdesc[UR4], R24, gsb0 ;  /* 0x00e0000494187df3 */ /* 0x000fe20008000818 */
[----:B------:R-:W4:Y:S01]  /*d1f0*/  LDL R155, [R1+0x4] ;  /* 0x00000400019b7983 */ /* 0x000f220000100800 */
[----:B------:R-:W-:Y:S01]  /*d200*/  VIADD R12, R10, 0x100 ;  /* 0x000001000a0c7836 */ /* 0x000fe20000000000 */
[----:B0-----:R-:W-:Y:S01]  /*d210*/  ISETP.NE.AND P3, PT, R18, 0x1, PT ;  /* 0x000000011200780c */ /* 0x001fe20003f65270 */
[----:B------:R-:W-:Y:S01]  /*d220*/  IMAD.MOV.U32 R13, RZ, RZ, -0x3ffffff0 ;  /* 0xc0000010ff0d7424 */ /* 0x000fe200078e00ff */
[----:B------:R-:W0:Y:S01]  /*d230*/  S2R R18, SR_TID.X ;  /* 0x0000000000127919 */ /* 0x000e220000002100 */
[----:B------:R-:W-:Y:S01]  /*d240*/  IMAD.MOV.U32 R11, RZ, RZ, -0x3ffffff0 ;  /* 0xc0000010ff0b7424 */ /* 0x000fe200078e00ff */
[----:B------:R-:W-:Y:S01]  /*d250*/  R2UR UR6, R12 ;  /* 0x000000000c0672ca */ /* 0x000fe200000e0000 */
[----:B------:R-:W-:Y:S01]  /*d260*/  VIADD R12, R10, 0x180 ;  /* 0x000001800a0c7836 */ /* 0x000fe20000000000 */
[----:B------:R-:W-:Y:S01]  /*d270*/  R2UR UR7, R13 ;  /* 0x000000000d0772ca */ /* 0x000fe200000e0000 */
[----:B------:R-:W-:-:S02]  /*d280*/  IMAD.MOV.U32 R13, RZ, RZ, -0x3ffffff0 ;  /* 0xc0000010ff0d7424 */ /* 0x000fc400078e00ff */
[----:B------:R-:W-:Y:S01]  /*d290*/  VIADD R10, R10, 0x200 ;  /* 0x000002000a0a7836 */ /* 0x000fe20000000000 */
        /* <DEDUP_REMOVED lines=8> */
[----:B------:R-:W-:Y:S01]  /*d320*/  R2UR UR7, R13 ;  /* 0x000000000d0772ca */ /* 0x000fe200000e0000 */
[----:B------:R-:W-:Y:S01]  /*d330*/  IMAD R13, R8, -0xa0, RZ ;  /* 0xffffff60080d7824 */ /* 0x000fe200078e02ff */
[----:B------:R-:W-:Y:S02]  /*d340*/  WARPGROUP.DEPBAR.LE gsb0, 0x0 ;  /* 0x00008000000079c5 */ /* 0x000fe40000010000 */
[----:B------:R-:W-:-:S09]  /*d350*/  WARPGROUP.ARRIVE ;  /* 0x00000000000079c5 */ /* 0x000fd20000000000 */
[----:B------:R-:W-:Y:S01]  /*d360*/  QGMMA.64x64x32.F32.E4M3.E4M3 R24, R140, gdesc[UR4], R24, gsb0 ;  /* 0x00e000048c187df3 */ /* 0x000fe20008000818 */
[----:B------:R-:W-:Y:S02]  /*d370*/  R2UR UR6, R10 ;  /* 0x000000000a0672ca */ /* 0x000fe400000e0000 */
[----:B------:R-:W-:Y:S01]  /*d380*/  R2UR UR7, R11 ;  /* 0x000000000b0772ca */ /* 0x000fe200000e0000 */
[----:B------:R-:W0:Y:S08]  /*d390*/  @P3 LDC R10, c[0x0][0x44c] ;  /* 0x00011300ff0a3b82 */ /* 0x000e300000000800 */
[----:B------:R-:W1:Y:S01]  /*d3a0*/  @P3 LDC R11, c[0x0][0x450] ;  /* 0x00011400ff0b3b82 */ /* 0x000e620000000800 */
[----:B------:R-:W-:-:S02]  /*d3b0*/  WARPGROUP.DEPBAR.LE gsb0, 0x0 ;  /* 0x00008000000079c5 */ /* 0x000fc40000010000 */
[----:B------:R-:W-:-:S06]  /*d3c0*/  WARPGROUP.ARRIVE ;  /* 0x00000000000079c5 */ /* 0x000fcc0000000000 */
[----:B------:R-:W-:Y:S01]  /*d3d0*/  QGMMA.64x64x32.F32.E4M3.E4M3 R24, R136, gdesc[UR4], R24, gsb0 ;  /* 0x00e0000488187df3 */ /* 0x000fe20008000818 */
[----:B---3--:R-:W-:-:S04]  /*d3e0*/  IMAD.IADD R12, R153, 0x1, R152 ;  /* 0x00000001990c7824 */ /* 0x008fc800078e0298 */
[----:B0-----:R-:W-:-:S05]  /*d3f0*/  @P3 IMAD.HI.U32 R10, R12, R10, RZ ;  /* 0x0000000a0c0a3227 */ /* 0x001fca00078e00ff */
[----:B-1----:R-:W-:Y:S01]  /*d400*/  @P3 SHF.R.U32.HI R12, RZ, R11, R10 ;  /* 0x0000000bff0c3219 */ /* 0x002fe2000001160a */
[----:B------:R-:W-:-:S04]  /*d410*/  WARPGROUP.DEPBAR.LE gsb0, 0x0 ;  /* 0x00008000000079c5 */ /* 0x000fc80000010000 */
[----:B------:R-:W0:Y:S01]  /*d420*/  SHFL.IDX PT, R139, R12, RZ, 0x1c1f ;  /* 0x001c1fff0c8b7589 */ /* 0x000e2200000e0000 */
[----:B------:R-:W-:Y:S01]  /*d430*/  VIADD R136, R13, 0x1 ;  /* 0x000000010d887836 */ /* 0x000fe20000000000 */
[----:B------:R1:W-:Y:S03]  /*d440*/  @!P2 SYNCS.ARRIVE.TRANS64.RED.A1T0 RZ, [R9+URZ], RZ ;  /* 0x000000ff09ffa9a7 */ /* 0x0003e6000810043f */
[----:B--2---:R-:W-:Y:S02]  /*d450*/  IMAD R136, R20, -0x2, R136 ;  /* 0xfffffffe14887824 */ /* 0x004fe400078e0288 */
[----:B-1----:R-:W-:-:S03]  /*d460*/  IMAD.U32 R9, RZ, RZ, UR38 ;  /* 0x00000026ff097e24 */ /* 0x002fc6000f8e00ff */
[----:B----4-:R-:W-:Y:S01]  /*d470*/  IADD3 R20, -R155, R136, R154 ;  /* 0x000000889b147210 */ /* 0x010fe20007ffe19a */
[----:B------:R-:W-:Y:S01]  /*d480*/  VIADD R136, R136, 0xffffffff ;  /* 0xffffffff88887836 */ /* 0x000fe20000000000 */
[----:B------:R-:W-:-:S03]  /*d490*/  LOP3.LUT R10, RZ, R9, RZ, 0x33, !PT ;  /* 0x00000009ff0a7212 */ /* 0x000fc600078e33ff */
        /* <DEDUP_REMOVED lines=17> */
.L_x_11959:
[----:B------:R-:W-:-:S05]  /*d5b0*/  IMAD.U32 R140, RZ, RZ, UR37 ;  /* 0x00000025ff8c7e24 */ /* 0x000fca000f8e00ff */
[----:B------:R-:W-:-:S13]  /*d5c0*/  ISETP.NE.AND P1, PT, R140, 0x1, PT ;  /* 0x000000018c00780c */ /* 0x000fda0003f25270 */
[----:B------:R-:W0:Y:S02]  /*d5d0*/  @P1 LDC.64 R10, c[0x0][0x9e8] ;  /* 0x00027a00ff0a1b82 */ /* 0x000e240000000a00 */
[----:B0-----:R-:W-:-:S05]  /*d5e0*/  @P1 IMAD.HI.U32 R10, R139, R10, RZ ;  /* 0x0000000a8b0a1227 */ /* 0x001fca00078e00ff */
[----:B------:R-:W-:-:S07]  /*d5f0*/  @P1 SHF.R.U32.HI R139, RZ, R11, R10 ;  /* 0x0000000bff8b1219 */ /* 0x000fce000001160a */
.L_x_11960:
[----:B------:R-:W-:Y:S05]  /*d600*/  BSYNC B2 ;  /* 0x0000000000027941 */ /* 0x000fea0003800000 */
.L_x_11958:
[----:B------:R-:W-:-:S05]  /*d610*/  IMAD R139, R139, R140, R136 ;  /* 0x0000008c8b8b7224 */ /* 0x000fca00078e0288 */
[----:B------:R-:W-:Y:S02]  /*d620*/  VIMNMX R138, R138, R139, !PT ;  /* 0x0000008b8a8a7248 */ /* 0x000fe40007fe0100 */
[----:B------:R-:W-:-:S07]  /*d630*/  VIADDMNMX R137, R139, R140, R137, PT ;  /* 0x0000008c8b897246 */ /* 0x000fce0003800189 */
.L_x_11957:
[C---:B------:R-:W-:Y:S01]  /*d640*/  ISETP.GE.AND P1, PT, R13.reuse, 0x2, PT ;  /* 0x000000020d00780c */ /* 0x040fe20003f26270 */
[----:B------:R-:W0:Y:S01]  /*d650*/  SHFL.IDX PT, R12, R12, 0x1, 0x1c1f ;  /* 0x003c1f000c0c7f89 */ /* 0x000e2200000e0000 */
[----:B------:R-:W-:Y:S02]  /*d660*/  LOP3.LUT R22, R22, 0xdfffffff, RZ, 0xc0, !PT ;  /* 0xdfffffff16167812 */ /* 0x000fe400078ec0ff */
[----:B------:R-:W-:Y:S02]  /*d670*/  ISETP.GE.AND P2, PT, R13, 0x9, PT ;  /* 0x000000090d00780c */ /* 0x000fe40003f46270 */
[----:B------:R-:W-:-:S07]  /*d680*/  LOP3.LUT R16, R16, 0xfffffffe, RZ, 0xc0, !PT ;  /* 0xfffffffe10107812 */ /* 0x000fce00078ec0ff */
[----:B------:R-:W-:Y:S02]  /*d690*/  @P1 LOP3.LUT R22, R22, 0x20000000, RZ, 0xfc, !PT ;  /* 0x2000000016161812 */ /* 0x000fe400078efcff */
[----:B------:R-:W-:Y:S02]  /*d6a0*/  ISETP.GT.AND P1, PT, R138, 0x1, !P1 ;  /* 0x000000018a00780c */ /* 0x000fe40004f24270 */
[----:B------:R-:W-:Y:S02]  /*d6b0*/  LOP3.LUT R22, R22, 0xbfffffff, RZ, 0xc0, !PT ;  /* 0xbfffffff16167812 */ /* 0x000fe400078ec0ff */
[----:B------:R-:W-:Y:S02]  /*d6c0*/  ISETP.LT.OR P1, PT, R137, 0x2, P1 ;  /* 0x000000028900780c */ /* 0x000fe40000f21670 */
[----:B------:R-:W-:Y:S02]  /*d6d0*/  @P2 LOP3.LUT R22, R22, 0x40000000, RZ, 0xfc, !PT ;  /* 0x4000000016162812 */ /* 0x000fe400078efcff */
[----:B------:R-:W-:-:S02]  /*d6e0*/  FSEL R121, R121, -INF , !P1 ;  /* 0xff80000079797808 */ /* 0x000fc40004800000 */
[----:B------:R-:W-:Y:S01]  /*d6f0*/  ISETP.GT.AND P1, PT, R138, 0x8, !P2 ;  /* 0x000000088a00780c */ /* 0x000fe20005724270 */
[--C-:B0-----:R-:W-:Y:S01]  /*d700*/  IMAD.IADD R18, R18, 0x1, R12.reuse ;  /* 0x0000000112127824 */ /* 0x101fe200078e020c */
[----:B------:R-:W-:Y:S01]  /*d710*/  ISETP.GE.AND P2, PT, R13, 0xa, PT ;  /* 0x0000000a0d00780c */ /* 0x000fe20003f46270 */
[----:B------:R-:W-:Y:S01]  /*d720*/  IMAD.IADD R20, R20, 0x1, R12 ;  /* 0x0000000114147824 */ /* 0x000fe200078e020c */
[----:B------:R-:W-:Y:S02]  /*d730*/  ISETP.LT.OR P1, PT, R137, 0x9, P1 ;  /* 0x000000098900780c */ /* 0x000fe40000f21670 */
[----:B------:R-:W-:Y:S02]  /*d740*/  LOP3.LUT R22, R22, 0x7fffffff, RZ, 0xc0, !PT ;  /* 0x7fffffff16167812 */ /* 0x000fe400078ec0ff */
[----:B------:R-:W-:Y:S02]  /*d750*/  FSEL R124, R124, -INF , !P1 ;  /* 0xff8000007c7c7808 */ /* 0x000fe40004800000 */
[----:B------:R-:W-:-:S04]  /*d760*/  ISETP.GT.AND P1, PT, R138, 0x9, !P2 ;  /* 0x000000098a00780c */ /* 0x000fc80005724270 */
[----:B------:R-:W-:Y:S02]  /*d770*/  ISETP.LT.OR P1, PT, R137, 0xa, P1 ;  /* 0x0000000a8900780c */ /* 0x000fe40000f21670 */
[----:B------:R-:W-:Y:S02]  /*d780*/  @P2 LOP3.LUT R22, R22, 0x80000000, RZ, 0xfc, !PT ;  /* 0x8000000016162812 */ /* 0x000fe400078efcff */
[----:B------:R-:W-:Y:S02]  /*d790*/  ISETP.GE.AND P2, PT, R13, 0x11, PT ;  /* 0x000000110d00780c */ /* 0x000fe40003f46270 */
[----:B------:R-:W-:Y:S02]  /*d7a0*/  FSEL R125, R125, -INF , !P1 ;  /* 0xff8000007d7d7808 */ /* 0x000fe40004800000 */
[----:B------:R-:W-:Y:S02]  /*d7b0*/  ISETP.GT.AND P1, PT, R138, 0x10, !P2 ;  /* 0x000000108a00780c */ /* 0x000fe40005724270 */
[----:B------:R-:W-:-:S02]  /*d7c0*/  LOP3.LUT R22, R22, 0xff7fffff, RZ, 0xc0, !PT ;  /* 0xff7fffff16167812 */ /* 0x000fc400078ec0ff */
        /* <DEDUP_REMOVED lines=43> */
[----:B------:R-:W-:Y:S02]  /*da80*/  ISETP.GT.AND P6, PT, R138, 0x31, !P6 ;  /* 0x000000318a00780c */ /* 0x000fe400077c4270 */
[----:B------:R-:W-:Y:S02]  /*da90*/  LOP3.LUT R22, R22, 0xffbfffff, RZ, 0xc0, !PT ;  /* 0xffbfffff16167812 */ /* 0x000fe400078ec0ff */
        /* <DEDUP_REMOVED lines=164> */
[----:B------:R-:W-:Y:S05]  /*e4e0*/  @!P6 BRA `(.L_x_11961) ;  /* 0x000000000054e947 */ /* 0x000fea0003800000 */
        /* <DEDUP_REMOVED lines=12> */
.L_x_11963:
[----:B------:R-:W-:-:S05]  /*e5b0*/  IMAD.U32 R13, RZ, RZ, UR37 ;  /* 0x00000025ff0d7e24 */ /* 0x000fca000f8e00ff */
[----:B------:R-:W-:-:S13]  /*e5c0*/  ISETP.NE.AND P6, PT, R13, 0x1, PT ;  /* 0x000000010d00780c */ /* 0x000fda0003fc5270 */
[----:B------:R-:W0:Y:S02]  /*e5d0*/  @P6 LDC.64 R10, c[0x0][0x9e8] ;  /* 0x00027a00ff0a6b82 */ /* 0x000e240000000a00 */
[----:B0-----:R-:W-:-:S05]  /*e5e0*/  @P6 IMAD.HI.U32 R10, R12, R10, RZ ;  /* 0x0000000a0c0a6227 */ /* 0x001fca00078e00ff */
[----:B------:R-:W-:-:S07]  /*e5f0*/  @P6 SHF.R.U32.HI R12, RZ, R11, R10 ;  /* 0x0000000bff0c6219 */ /* 0x000fce000001160a */
.L_x_11964:
[----:B------:R-:W-:Y:S05]  /*e600*/  BSYNC B2 ;  /* 0x0000000000027941 */ /* 0x000fea0003800000 */
.L_x_11962:
[----:B------:R-:W-:-:S05]  /*e610*/  IMAD R12, R12, R13, R136 ;  /* 0x0000000d0c0c7224 */ /* 0x000fca00078e0288 */
[----:B------:R-:W-:Y:S02]  /*e620*/  VIMNMX R20, R20, R12, !PT ;  /* 0x0000000c14147248 */ /* 0x000fe40007fe0100 */
[----:B------:R-:W-:-:S07]  /*e630*/  VIADDMNMX R18, R12, R13, R18, PT ;  /* 0x0000000d0c127246 */ /* 0x000fce0003800112 */
.L_x_11961:
[C---:B------:R-:W-:Y:S01]  /*e640*/  ISETP.GT.AND P1, PT, R20.reuse, 0x20, !P1 ;  /* 0x000000201400780c */ /* 0x040fe20004f24270 */
[----:B------:R-:W2:Y:S01]  /*e650*/  LDL.LU R136, [R1] ;  /* 0x0000000001887983 */ /* 0x000ea20000300800 */
[----:B------:R-:W-:Y:S02]  /*e660*/  ISETP.GT.AND P5, PT, R20, 0x30, !P5 ;  /* 0x000000301400780c */ /* 0x000fe40006fa4270 */
[C---:B------:R-:W-:Y:S02]  /*e670*/  ISETP.LT.OR P1, PT, R18.reuse, 0x21, P1 ;  /* 0x000000211200780c */ /* 0x040fe40000f21670 */
[----:B------:R-:W-:Y:S02]  /*e680*/  ISETP.LT.OR P5, PT, R18, 0x31, P5 ;  /* 0x000000311200780c */ /* 0x000fe40002fa1670 */
[----:B------:R-:W-:Y:S02]  /*e690*/  FSEL R106, R106, -INF , !P1 ;  /* 0xff8000006a6a7808 */ /* 0x000fe40004800000 */
[----:B------:R-:W-:-:S02]  /*e6a0*/  LOP3.LUT P1, RZ, R22, 0x800000, RZ, 0xc0, !PT ;  /* 0x0080000016ff7812 */ /* 0x000fc4000782c0ff */
[----:B------:R-:W-:Y:S02]  /*e6b0*/  FSEL R114, R114, -INF , !P5 ;  /* 0xff80000072727808 */ /* 0x000fe40006800000 */
[C---:B------:R-:W-:Y:S02]  /*e6c0*/  ISETP.GT.AND P1, PT, R20.reuse, 0x31, !P1 ;  /* 0x000000311400780c */ /* 0x040fe40004f24270 */
[----:B------:R-:W-:Y:S02]  /*e6d0*/  ISETP.GT.AND P4, PT, R20, 0x29, !P4 ;  /* 0x000000291400780c */ /* 0x000fe40006784270 */
[----:B------:R-:W-:Y:S02]  /*e6e0*/  ISETP.LT.OR P1, PT, R18, 0x32, P1 ;  /* 0x000000321200780c */ /* 0x000fe40000f21670 */
[----:B------:R-:W-:Y:S02]  /*e6f0*/  LOP3.LUT P5, RZ, R22, 0x100000, RZ, 0xc0, !PT ;  /* 0x0010000016ff7812 */ /* 0x000fe400078ac0ff */
[----:B------:R-:W-:-:S02]  /*e700*/  FSEL R115, R115, -INF , !P1 ;  /* 0xff80000073737808 */ /* 0x000fc40004800000 */
[----:B------:R-:W-:Y:S02]  /*e710*/  LOP3.LUT P1, RZ, R22, 0x400000, RZ, 0xc0, !PT ;  /* 0x0040000016ff7812 */ /* 0x000fe4000782c0ff */
[----:B------:R-:W-:Y:S02]  /*e720*/  ISETP.LT.OR P4, PT, R18, 0x2a, P4 ;  /* 0x0000002a1200780c */ /* 0x000fe40002781670 */
[----:B------:R-:W-:Y:S02]  /*e730*/  ISETP.GT.AND P1, PT, R20, 0x38, !P1 ;  /* 0x000000381400780c */ /* 0x000fe40004f24270 */
[----:B------:R-:W-:Y:S02]  /*e740*/  FSEL R111, R111, -INF , !P4 ;  /* 0xff8000006f6f7808 */ /* 0x000fe40006000000 */
[----:B------:R-:W-:Y:S02]  /*e750*/  ISETP.LT.OR P1, PT, R18, 0x39, P1 ;  /* 0x000000391200780c */ /* 0x000fe40000f21670 */
[----:B------:R-:W-:-:S02]  /*e760*/  ISETP.GT.AND P3, PT, R20, 0x28, !P3 ;  /* 0x000000281400780c */ /* 0x000fc40005f64270 */
[----:B------:R-:W-:Y:S02]  /*e770*/  FSEL R118, R118, -INF , !P1 ;  /* 0xff80000076767808 */ /* 0x000fe40004800000 */
[C---:B------:R-:W-:Y:S02]  /*e780*/  LOP3.LUT P1, RZ, R22.reuse, 0x200000, RZ, 0xc0, !PT ;  /* 0x0020000016ff7812 */ /* 0x040fe4000782c0ff */
[----:B------:R-:W-:Y:S02]  /*e790*/  LOP3.LUT P4, RZ, R22, 0x80000, RZ, 0xc0, !PT ;  /* 0x0008000016ff7812 */ /* 0x000fe4000788c0ff */
[----:B------:R-:W-:Y:S02]  /*e7a0*/  ISETP.GT.AND P1, PT, R20, 0x39, !P1 ;  /* 0x000000391400780c */ /* 0x000fe40004f24270 */
[C---:B------:R-:W-:Y:S02]  /*e7b0*/  ISETP.LT.OR P3, PT, R18.reuse, 0x29, P3 ;  /* 0x000000291200780c */ /* 0x040fe40001f61670 */
[----:B------:R-:W-:-:S02]  /*e7c0*/  ISETP.LT.OR P1, PT, R18, 0x3a, P1 ;  /* 0x0000003a1200780c */ /* 0x000fc40000f21670 */
[----:B------:R-:W-:Y:S02]  /*e7d0*/  FSEL R110, R110, -INF , !P3 ;  /* 0xff8000006e6e7808 */ /* 0x000fe40005800000 */
[----:B------:R-:W-:Y:S02]  /*e7e0*/  FSEL R119, R119, -INF , !P1 ;  /* 0xff80000077777808 */ /* 0x000fe40004800000 */
[C---:B------:R-:W-:Y:S02]  /*e7f0*/  ISETP.GT.AND P1, PT, R20.reuse, 0x40, !P5 ;  /* 0x000000401400780c */ /* 0x040fe40006f24270 */
[----:B------:R-:W-:Y:S02]  /*e800*/  ISETP.GT.AND P2, PT, R20, 0x21, !P2 ;  /* 0x000000211400780c */ /* 0x000fe40005744270 */
[----:B------:R-:W-:Y:S02]  /*e810*/  ISETP.LT.OR P1, PT, R18, 0x41, P1 ;  /* 0x000000411200780c */ /* 0x000fe40000f21670 */
[----:B------:R-:W-:-:S02]  /*e820*/  LOP3.LUT P3, RZ, R22, 0x40000, RZ, 0xc0, !PT ;  /* 0x0004000016ff7812 */ /* 0x000fc4000786c0ff */
[----:B------:R-:W-:Y:S02]  /*e830*/  FSEL R90, R90, -INF , !P1 ;  /* 0xff8000005a5a7808 */ /* 0x000fe40004800000 */
[----:B------:R-:W-:Y:S02]  /*e840*/  ISETP.GT.AND P1, PT, R20, 0x41, !P4 ;  /* 0x000000411400780c */ /* 0x000fe40006724270 */
[C---:B------:R-:W-:Y:S02]  /*e850*/  ISETP.LT.OR P2, PT, R18.reuse, 0x22, P2 ;  /* 0x000000221200780c */ /* 0x040fe40001741670 */
[----:B------:R-:W-:Y:S02]  /*e860*/  ISETP.LT.OR P1, PT, R18, 0x42, P1 ;  /* 0x000000421200780c */ /* 0x000fe40000f21670 */
[----:B------:R-:W-:Y:S02]  /*e870*/  FSEL R107, R107, -INF , !P2 ;  /* 0xff8000006b6b7808 */ /* 0x000fe40005000000 */
[----:B------:R-:W-:-:S02]  /*e880*/  FSEL R91, R91, -INF , !P1 ;  /* 0xff8000005b5b7808 */ /* 0x000fc40004800000 */
[----:B------:R-:W-:Y:S02]  /*e890*/  ISETP.GT.AND P1, PT, R20, 0x48, !P3 ;  /* 0x000000481400780c */ /* 0x000fe40005f24270 */
[----:B------:R-:W-:Y:S02]  /*e8a0*/  LOP3.LUT P2, RZ, R22, 0x20000, RZ, 0xc0, !PT ;  /* 0x0002000016ff7812 */ /* 0x000fe4000784c0ff */
[----:B------:R-:W-:Y:S02]  /*e8b0*/  ISETP.LT.OR P1, PT, R18, 0x49, P1 ;  /* 0x000000491200780c */ /* 0x000fe40000f21670 */
[----:B------:R-:W-:Y:S02]  /*e8c0*/  LOP3.LUT R16, R16, 0xffffffbf, RZ, 0xc0, !PT ;  /* 0xffffffbf10107812 */ /* 0x000fe400078ec0ff */
[----:B------:R-:W-:Y:S02]  /*e8d0*/  FSEL R94, R94, -INF , !P1 ;  /* 0xff8000005e5e7808 */ /* 0x000fe40004800000 */
[----:B------:R-:W-:-:S02]  /*e8e0*/  ISETP.GT.AND P1, PT, R20, 0x49, !P2 ;  /* 0x000000491400780c */ /* 0x000fc40005724270 */
[----:B------:R-:W-:Y:S02]  /*e8f0*/  @P0 LOP3.LUT R16, R16, 0x40, RZ, 0xfc, !PT ;  /* 0x0000004010100812 */ /* 0x000fe400078efcff */
[----:B------:R-:W-:Y:S02]  /*e900*/  ISETP.LT.OR P1, PT, R18, 0x4a, P1 ;  /* 0x0000004a1200780c */ /* 0x000fe40000f21670 */
[----:B------:R-:W-:Y:S02]  /*e910*/  LOP3.LUT P0, RZ, R22, 0x10000, RZ, 0xc0, !PT ;  /* 0x0001000016ff7812 */ /* 0x000fe4000780c0ff */
[----:B------:R-:W-:Y:S02]  /*e920*/  FSEL R95, R95, -INF , !P1 ;  /* 0xff8000005f5f7808 */ /* 0x000fe40004800000 */
[----:B------:R-:W-:Y:S02]  /*e930*/  ISETP.GT.AND P1, PT, R20, 0x50, !P0 ;  /* 0x000000501400780c */ /* 0x000fe40004724270 */
[----:B------:R-:W-:-:S02]  /*e940*/  LOP3.LUT P6, RZ, R22, 0x8000, RZ, 0xc0, !PT ;  /* 0x0000800016ff7812 */ /* 0x000fc400078cc0ff */
[----:B------:R-:W-:Y:S02]  /*e950*/  ISETP.LT.OR P1, PT, R18, 0x51, P1 ;  /* 0x000000511200780c */ /* 0x000fe40000f21670 */
[----:B------:R-:W-:Y:S02]  /*e960*/  LOP3.LUT P5, RZ, R22, 0x200, RZ, 0xc0, !PT ;  /* 0x0000020016ff7812 */ /* 0x000fe400078ac0ff */
[----:B------:R-:W-:Y:S02]  /*e970*/  FSEL R98, R98, -INF , !P1 ;  /* 0xff80000062627808 */ /* 0x000fe40004800000 */
[----:B------:R-:W-:Y:S02]  /*e980*/  ISETP.GT.AND P1, PT, R20, 0x51, !P6 ;  /* 0x000000511400780c */ /* 0x000fe40007724270 */
[----:B------:R-:W-:Y:S02]  /*e990*/  LOP3.LUT P4, RZ, R22, 0x100, RZ, 0xc0, !PT ;  /* 0x0000010016ff7812 */ /* 0x000fe4000788c0ff */
[----:B------:R-:W-:-:S02]  /*e9a0*/  ISETP.LT.OR P1, PT, R18, 0x52, P1 ;  /* 0x000000521200780c */ /* 0x000fc40000f21670 */
[C---:B------:R-:W-:Y:S02]  /*e9b0*/  LOP3.LUT P3, RZ, R22.reuse, 0x80, RZ, 0xc0, !PT ;  /* 0x0000008016ff7812 */ /* 0x040fe4000786c0ff */
[----:B------:R-:W-:Y:S02]  /*e9c0*/  FSEL R99, R99, -INF , !P1 ;  /* 0xff80000063637808 */ /* 0x000fe40004800000 */
[C---:B------:R-:W-:Y:S02]  /*e9d0*/  LOP3.LUT P1, RZ, R22.reuse, 0x4000, RZ, 0xc0, !PT ;  /* 0x0000400016ff7812 */ /* 0x040fe4000782c0ff */
[----:B------:R-:W-:Y:S02]  /*e9e0*/  LOP3.LUT P2, RZ, R22, 0x40, RZ, 0xc0, !PT ;  /* 0x0000004016ff7812 */ /* 0x000fe4000784c0ff */
[----:B------:R-:W-:Y:S02]  /*e9f0*/  ISETP.GT.AND P1, PT, R20, 0x58, !P1 ;  /* 0x000000581400780c */ /* 0x000fe40004f24270 */
[----:B------:R-:W-:-:S02]  /*ea00*/  LOP3.LUT P0, RZ, R22, 0x20, RZ, 0xc0, !PT ;  /* 0x0000002016ff7812 */ /* 0x000fc4000780c0ff */
[----:B------:R-:W-:Y:S02]  /*ea10*/  ISETP.LT.OR P1, PT, R18, 0x59, P1 ;  /* 0x000000591200780c */ /* 0x000fe40000f21670 */
[----:B------:R-:W-:Y:S02]  /*ea20*/  FMNMX.FTZ R10, R120, R3, !PT ;  /* 0x00000003780a7209 */ /* 0x000fe40007810000 */
[----:B------:R-:W-:Y:S02]  /*ea30*/  FSEL R102, R102, -INF , !P1 ;  /* 0xff80000066667808 */ /* 0x000fe40004800000 */
[C---:B------:R-:W-:Y:S02]  /*ea40*/  LOP3.LUT P1, RZ, R22.reuse, 0x2000, RZ, 0xc0, !PT ;  /* 0x0000200016ff7812 */ /* 0x040fe4000782c0ff */
[----:B------:R-:W-:Y:S02]  /*ea50*/  LOP3.LUT P6, RZ, R22, 0x20000000, RZ, 0xc0, !PT ;  /* 0x2000000016ff7812 */ /* 0x000fe400078cc0ff */
        /* <DEDUP_REMOVED lines=49> */
[----:B------:R-:W-:Y:S02]  /*ed70*/  FMNMX.FTZ R10, R97, R10, !PT ;  /* 0x0000000a610a7209 */ /* 0x000fe40007810000 */
[----:B------:R-:W-:Y:S02]  /*ed80*/  FSEL R87, R87, -INF , !P1 ;  /* 0xff80000057577808 */ /* 0x000fe40004800000 */
        /* <DEDUP_REMOVED lines=43> */
[----:B------:R-:W-:Y:S01]  /*f040*/  LOP3.LUT P0, RZ, R22, 0x2000000, RZ, 0xc0, !PT ;  /* 0x0200000016ff7812 */ /* 0x000fe2000780c0ff */
[----:B------:R-:W0:Y:S01]  /*f050*/  SHFL.BFLY PT, R11, R10, 0x2, 0x1f ;  /* 0x0c401f000a0b7f89 */ /* 0x000e2200000e0000 */
[----:B------:R-:W-:Y:S02]  /*f060*/  ISETP.LT.OR P1, PT, R18, 0x1a, P1 ;  /* 0x0000001a1200780c */ /* 0x000fe40000f21670 */
[----:B------:R-:W-:-:S02]  /*f070*/  ISETP.GT.AND P0, PT, R20, 0x81, !P0 ;  /* 0x000000811400780c */ /* 0x000fc40004704270 */
[----:B------:R-:W-:Y:S02]  /*f080*/  FSEL R135, R135, -INF , !P1 ;  /* 0xff80000087877808 */ /* 0x000fe40004800000 */
[----:B------:R-:W-:Y:S02]  /*f090*/  LOP3.LUT P1, RZ, R22, 0x1, RZ, 0xc0, !PT ;  /* 0x0000000116ff7812 */ /* 0x000fe4000782c0ff */
[----:B------:R-:W-:Y:S02]  /*f0a0*/  ISETP.LT.OR P0, PT, R18, 0x82, P0 ;  /* 0x000000821200780c */ /* 0x000fe40000701670 */
[----:B------:R-:W-:Y:S02]  /*f0b0*/  ISETP.GT.AND P1, PT, R20, RZ, !P1 ;  /* 0x000000ff1400720c */ /* 0x000fe40004f24270 */
[----:B------:R-:W-:Y:S02]  /*f0c0*/  LOP3.LUT P2, RZ, R22, 0x10, RZ, 0xc0, !PT ;  /* 0x0000001016ff7812 */ /* 0x000fe4000784c0ff */
[----:B------:R-:W-:-:S02]  /*f0d0*/  ISETP.LT.OR P1, PT, R18, 0x1, P1 ;  /* 0x000000011200780c */ /* 0x000fc40000f21670 */
[----:B------:R-:W-:Y:S02]  /*f0e0*/  LOP3.LUT P3, RZ, R22, 0x8, RZ, 0xc0, !PT ;  /* 0x0000000816ff7812 */ /* 0x000fe4000786c0ff */
[----:B------:R-:W-:Y:S02]  /*f0f0*/  FSEL R122, R122, -INF , !P1 ;  /* 0xff8000007a7a7808 */ /* 0x000fe40004800000 */
[----:B------:R-:W-:Y:S02]  /*f100*/  LOP3.LUT P1, RZ, R22, 0x4000000, RZ, 0xc0, !PT ;  /* 0x0400000016ff7812 */ /* 0x000fe4000782c0ff */
[----:B------:R-:W-:Y:S02]  /*f110*/  FMNMX.FTZ R12, R122, R0, !PT ;  /* 0x000000007a0c7209 */ /* 0x000fe40007810000 */
[----:B0-----:R-:W-:Y:S02]  /*f120*/  FMNMX.FTZ R10, R10, R11, !PT ;  /* 0x0000000b0a0a7209 */ /* 0x001fe40007810000 */
[----:B------:R-:W-:-:S02]  /*f130*/  FMNMX.FTZ R12, R123, R12, !PT ;  /* 0x0000000c7b0c7209 */ /* 0x000fc40007810000 */
[----:B------:R-:W-:Y:S01]  /*f140*/  ISETP.GT.AND P1, PT, R20, 0x80, !P1 ;  /* 0x000000801400780c */ /* 0x000fe20004f24270 */
[----:B------:R-:W0:Y:S01]  /*f150*/  SHFL.BFLY PT, R11, R10, 0x1, 0x1f ;  /* 0x0c201f000a0b7f89 */ /* 0x000e2200000e0000 */
[----:B------:R-:W-:Y:S02]  /*f160*/  FMNMX.FTZ R12, R126, R12, !PT ;  /* 0x0000000c7e0c7209 */ /* 0x000fe40007810000 */
[----:B------:R-:W-:Y:S02]  /*f170*/  ISETP.LT.OR P1, PT, R18, 0x81, P1 ;  /* 0x000000811200780c */ /* 0x000fe40000f21670 */
[----:B------:R-:W-:Y:S02]  /*f180*/  FMNMX.FTZ R12, R127, R12, !PT ;  /* 0x0000000c7f0c7209 */ /* 0x000fe40007810000 */
[----:B------:R-:W-:Y:S02]  /*f190*/  FSEL R58, R58, -INF , !P1 ;  /* 0xff8000003a3a7808 */ /* 0x000fe40004800000 */
[----:B------:R-:W-:-:S02]  /*f1a0*/  FMNMX.FTZ R12, R130, R12, !PT ;  /* 0x0000000c820c7209 */ /* 0x000fc40007810000 */
[C---:B------:R-:W-:Y:S02]  /*f1b0*/  LOP3.LUT P1, RZ, R22.reuse, 0x1000000, RZ, 0xc0, !PT ;  /* 0x0100000016ff7812 */ /* 0x040fe4000782c0ff */
[----:B------:R-:W-:Y:S02]  /*f1c0*/  FMNMX.FTZ R12, R131, R12, !PT ;  /* 0x0000000c830c7209 */ /* 0x000fe40007810000 */
[----:B------:R-:W-:Y:S02]  /*f1d0*/  LOP3.LUT P4, RZ, R22, 0x4, RZ, 0xc0, !PT ;  /* 0x0000000416ff7812 */ /* 0x000fe4000788c0ff */
[----:B------:R-:W-:Y:S02]  /*f1e0*/  FMNMX.FTZ R12, R134, R12, !PT ;  /* 0x0000000c860c7209 */ /* 0x000fe40007810000 */
[----:B------:R-:W-:Y:S02]  /*f1f0*/  LOP3.LUT P5, RZ, R22, 0x2, RZ, 0xc0, !PT ;  /* 0x0000000216ff7812 */ /* 0x000fe400078ac0ff */
[----:B------:R-:W-:-:S02]  /*f200*/  FMNMX.FTZ R12, R135, R12, !PT ;  /* 0x0000000c870c7209 */ /* 0x000fc40007810000 */
[----:B------:R-:W-:Y:S02]  /*f210*/  LOP3.LUT P6, RZ, R22, 0x8000000, RZ, 0xc0, !PT ;  /* 0x0800000016ff7812 */ /* 0x000fe400078cc0ff */
[----:B------:R-:W-:Y:S02]  /*f220*/  FMNMX.FTZ R12, R106, R12, !PT ;  /* 0x0000000c6a0c7209 */ /* 0x000fe40007810000 */
[----:B------:R-:W-:Y:S02]  /*f230*/  LOP3.LUT R22, R22, 0xfffffffd, RZ, 0xc0, !PT ;  /* 0xfffffffd16167812 */ /* 0x000fe400078ec0ff */
[----:B------:R-:W-:Y:S02]  /*f240*/  FMNMX.FTZ R12, R107, R12, !PT ;  /* 0x0000000c6b0c7209 */ /* 0x000fe40007810000 */
[----:B------:R-:W-:Y:S02]  /*f250*/  ISETP.GT.AND P1, PT, R20, 0x88, !P1 ;  /* 0x000000881400780c */ /* 0x000fe40004f24270 */
[----:B------:R-:W-:-:S02]  /*f260*/  FMNMX.FTZ R12, R110, R12, !PT ;  /* 0x0000000c6e0c7209 */ /* 0x000fc40007810000 */
[----:B0-----:R-:W-:Y:S02]  /*f270*/  FMNMX.FTZ R10, R10, R11, !PT ;  /* 0x0000000b0a0a7209 */ /* 0x001fe40007810000 */
[----:B------:R-:W-:Y:S02]  /*f280*/  FMNMX.FTZ R12, R111, R12, !PT ;  /* 0x0000000c6f0c7209 */ /* 0x000fe40007810000 */
[----:B------:R-:W-:Y:S02]  /*f290*/  @P0 LOP3.LUT R22, R22, 0x2, RZ, 0xfc, !PT ;  /* 0x0000000216160812 */ /* 0x000fe400078efcff */
[----:B------:R-:W-:Y:S02]  /*f2a0*/  FMNMX.FTZ R12, R114, R12, !PT ;  /* 0x0000000c720c7209 */ /* 0x000fe40007810000 */
[----:B------:R-:W-:Y:S02]  /*f2b0*/  ISETP.LT.OR P0, PT, R18, 0x89, P1 ;  /* 0x000000891200780c */ /* 0x000fe40000f01670 */
[----:B------:R-:W-:-:S02]  /*f2c0*/  FMNMX.FTZ R12, R115, R12, !PT ;  /* 0x0000000c730c7209 */ /* 0x000fc40007810000 */
[----:B------:R-:W-:Y:S02]  /*f2d0*/  FSETP.NEU.FTZ.AND P1, PT, R10, -INF , PT ;  /* 0xff8000000a00780b */ /* 0x000fe40003f3d000 */
[----:B------:R-:W-:Y:S02]  /*f2e0*/  FMNMX.FTZ R12, R118, R12, !PT ;  /* 0x0000000c760c7209 */ /* 0x000fe40007810000 */
[----:B------:R-:W-:Y:S02]  /*f2f0*/  FSEL R11, R10, RZ, P1 ;  /* 0x000000ff0a0b7208 */ /* 0x000fe40000800000 */
[----:B------:R-:W-:Y:S02]  /*f300*/  FMNMX.FTZ R12, R119, R12, !PT ;  /* 0x0000000c770c7209 */ /* 0x000fe40007810000 */
[----:B------:R-:W-:Y:S01]  /*f310*/  ISETP.GT.AND P2, PT, R20, 0x89, !P2 ;  /* 0x000000891400780c */ /* 0x000fe20005744270 */
[----:B------:R-:W-:-:S01]  /*f320*/  FADD.FTZ R3, -R11, R3 ;  /* 0x000000030b037221 */ /* 0x000fc20000010100 */
[----:B------:R-:W-:Y:S01]  /*f330*/  FMNMX.FTZ R12, R90, R12, !PT ;  /* 0x0000000c5a0c7209 */ /* 0x000fe20007810000 */
[----:B------:R-:W-:-:S01]  /*f340*/  FFMA.FTZ R11, R2, R10, -8 ;  /* 0xc1000000020b7423 */ /* 0x000fc2000001000a */
[----:B------:R-:W-:Y:S01]  /*f350*/  ISETP.GT.AND P3, PT, R20, 0x90, !P3 ;  /* 0x000000901400780c */ /* 0x000fe20005f64270 */
[----:B------:R-:W-:Y:S01]  /*f360*/  FMUL.FTZ R3, R2, R3 ;  /* 0x0000000302037220 */ /* 0x000fe20000410000 */
[----:B------:R-:W-:-:S02]  /*f370*/  FMNMX.FTZ R12, R91, R12, !PT ;  /* 0x0000000c5b0c7209 */ /* 0x000fc40007810000 */
[----:B------:R-:W-:Y:S02]  /*f380*/  FSEL R11, R11, RZ, P1 ;  /* 0x000000ff0b0b7208 */ /* 0x000fe40000800000 */
[----:B------:R-:W-:Y:S01]  /*f390*/  FMNMX.FTZ R12, R94, R12, !PT ;  /* 0x0000000c5e0c7209 */ /* 0x000fe20007810000 */
[----:B------:R-:W-:Y:S01]  /*f3a0*/  MUFU.EX2 R3, R3 ;  /* 0x0000000300037308 */ /* 0x000fe20000000800 */
[----:B------:R-:W-:Y:S01]  /*f3b0*/  LOP3.LUT P1, RZ, R22, 0x2, RZ, 0xc0, !PT ;  /* 0x0000000216ff7812 */ /* 0x000fe2000782c0ff */
[C-C-:B------:R-:W-:Y:S01]  /*f3c0*/  FFMA.FTZ R120, R2.reuse, R120, -R11.reuse ;  /* 0x0000007802787223 */ /* 0x140fe2000001080b */
[----:B------:R-:W-:Y:S01]  /*f3d0*/  FMNMX.FTZ R12, R95, R12, !PT ;  /* 0x0000000c5f0c7209 */ /* 0x000fe20007810000 */
[C-C-:B------:R-:W-:Y:S01]  /*f3e0*/  FFMA.FTZ R121, R2.reuse, R121, -R11.reuse ;  /* 0x0000007902797223 */ /* 0x140fe2000001080b */
[----:B------:R-:W-:Y:S01]  /*f3f0*/  FSEL R59, R59, -INF , !P1 ;  /* 0xff8000003b3b7808 */ /* 0x000fe20004800000 */
[--C-:B------:R-:W-:Y:S01]  /*f400*/  FFMA.FTZ R124, R2, R124, -R11.reuse ;  /* 0x0000007c027c7223 */ /* 0x100fe2000001080b */
[----:B------:R-:W-:Y:S01]  /*f410*/  FMNMX.FTZ R12, R98, R12, !PT ;  /* 0x0000000c620c7209 */ /* 0x000fe20007810000 */
[----:B------:R-:W2:Y:S01]  /*f420*/  MUFU.EX2 R120, R120 ;  /* 0x0000007800787308 */ /* 0x000ea20000000800 */
[----:B------:R-:W-:Y:S01]  /*f430*/  ISETP.LT.OR P2, PT, R18, 0x8a, P2 ;  /* 0x0000008a1200780c */ /* 0x000fe20001741670 */
[C-C-:B------:R-:W-:Y:S01]  /*f440*/  FFMA.FTZ R125, R2.reuse, R125, -R11.reuse ;  /* 0x0000007d027d7223 */ /* 0x140fe2000001080b */
[----:B------:R-:W-:Y:S01]  /*f450*/  FMNMX.FTZ R12, R99, R12, !PT ;  /* 0x0000000c630c7209 */ /* 0x000fe20007810000 */
[--C-:B------:R-:W-:Y:S01]  /*f460*/  FFMA.FTZ R128, R2, R128, -R11.reuse ;  /* 0x0000008002807223 */ /* 0x100fe2000001080b */
[----:B------:R-:W-:Y:S01]  /*f470*/  FSEL R62, R62, -INF , !P0 ;  /* 0xff8000003e3e7808 */ /* 0x000fe20004000000 */
[--C-:B------:R-:W-:Y:S01]  /*f480*/  FFMA.FTZ R129, R2, R129, -R11.reuse ;  /* 0x0000008102817223 */ /* 0x100fe2000001080b */
[----:B------:R-:W-:Y:S01]  /*f490*/  FMNMX.FTZ R12, R102, R12, !PT ;  /* 0x0000000c660c7209 */ /* 0x000fe20007810000 */
[----:B------:R-:W0:Y:S01]  /*f4a0*/  MUFU.EX2 R121, R121 ;  /* 0x0000007900797308 */ /* 0x000e220000000800 */
[----:B------:R-:W-:Y:S01]  /*f4b0*/  ISETP.GT.AND P4, PT, R20, 0x91, !P4 ;  /* 0x000000911400780c */ /* 0x000fe20006784270 */
[C-C-:B------:R-:W-:Y:S01]  /*f4c0*/  FFMA.FTZ R132, R2.reuse, R132, -R11.reuse ;  /* 0x0000008402847223 */ /* 0x140fe2000001080b */
[----:B------:R-:W-:Y:S01]  /*f4d0*/  FMNMX.FTZ R12, R103, R12, !PT ;  /* 0x0000000c670c7209 */ /* 0x000fe20007810000 */
[--C-:B------:R-:W-:Y:S01]  /*f4e0*/  FFMA.FTZ R133, R2, R133, -R11.reuse ;  /* 0x0000008502857223 */ /* 0x100fe2000001080b */
[----:B------:R-:W-:Y:S01]  /*f4f0*/  ISETP.LT.OR P3, PT, R18, 0x91, P3 ;  /* 0x000000911200780c */ /* 0x000fe20001f61670 */
[--C-:B------:R-:W-:Y:S01]  /*f500*/  FFMA.FTZ R104, R2, R104, -R11.reuse ;  /* 0x0000006802687223 */ /* 0x100fe2000001080b */
[----:B------:R-:W-:Y:S01]  /*f510*/  FMNMX.FTZ R12, R74, R12, !PT ;  /* 0x0000000c4a0c7209 */ /* 0x000fe20007810000 */
[----:B------:R-:W1:Y:S01]  /*f520*/  MUFU.EX2 R124, R124 ;  /* 0x0000007c007c7308 */ /* 0x000e620000000800 */
[----:B------:R-:W-:Y:S01]  /*f530*/  FSEL R63, R63, -INF , !P2 ;  /* 0xff8000003f3f7808 */ /* 0x000fe20005000000 */
[C-C-:B------:R-:W-:Y:S01]  /*f540*/  FFMA.FTZ R105, R2.reuse, R105, -R11.reuse ;  /* 0x0000006902697223 */ /* 0x140fe2000001080b */
[----:B------:R-:W-:Y:S01]  /*f550*/  FMNMX.FTZ R12, R75, R12, !PT ;  /* 0x0000000c4b0c7209 */ /* 0x000fe20007810000 */
[--C-:B------:R-:W-:Y:S01]  /*f560*/  FFMA.FTZ R108, R2, R108, -R11.reuse ;  /* 0x0000006c026c7223 */ /* 0x100fe2000001080b */
[----:B------:R-:W-:Y:S01]  /*f570*/  ISETP.GT.AND P5, PT, R20, 0x98, !P5 ;  /* 0x000000981400780c */ /* 0x000fe20006fa4270 */
[--C-:B------:R-:W-:Y:S01]  /*f580*/  FFMA.FTZ R109, R2, R109, -R11.reuse ;  /* 0x0000006d026d7223 */ /* 0x100fe2000001080b */
[----:B------:R-:W-:Y:S01]  /*f590*/  FMNMX.FTZ R12, R78, R12, !PT ;  /* 0x0000000c4e0c7209 */ /* 0x000fe20007810000 */
[----:B------:R-:W3:Y:S01]  /*f5a0*/  MUFU.EX2 R125, R125 ;  /* 0x0000007d007d7308 */ /* 0x000ee20000000800 */
[----:B------:R-:W-:Y:S01]  /*f5b0*/  ISETP.LT.OR P4, PT, R18, 0x92, P4 ;  /* 0x000000921200780c */ /* 0x000fe20002781670 */
[C-C-:B------:R-:W-:Y:S01]  /*f5c0*/  FFMA.FTZ R112, R2.reuse, R112, -R11.reuse ;  /* 0x0000007002707223 */ /* 0x140fe2000001080b */
[----:B------:R-:W-:Y:S01]  /*f5d0*/  FMNMX.FTZ R12, R79, R12, !PT ;  /* 0x0000000c4f0c7209 */ /* 0x000fe20007810000 */
[--C-:B------:R-:W-:Y:S01]  /*f5e0*/  FFMA.FTZ R113, R2, R113, -R11.reuse ;  /* 0x0000007102717223 */ /* 0x100fe2000001080b */
[----:B------:R-:W-:Y:S01]  /*f5f0*/  FSEL R66, R66, -INF , !P3 ;  /* 0xff80000042427808 */ /* 0x000fe20005800000 */
[--C-:B------:R-:W-:Y:S01]  /*f600*/  FFMA.FTZ R116, R2, R116, -R11.reuse ;  /* 0x0000007402747223 */ /* 0x100fe2000001080b */
[----:B------:R-:W-:Y:S01]  /*f610*/  FMNMX.FTZ R12, R82, R12, !PT ;  /* 0x0000000c520c7209 */ /* 0x000fe20007810000 */
[----:B------:R-:W4:Y:S01]  /*f620*/  MUFU.EX2 R128, R128 ;  /* 0x0000008000807308 */ /* 0x000f220000000800 */
[----:B------:R-:W-:Y:S01]  /*f630*/  ISETP.GT.AND P6, PT, R20, 0x99, !P6 ;  /* 0x000000991400780c */ /* 0x000fe200077c4270 */
[C-C-:B------:R-:W-:Y:S01]  /*f640*/  FFMA.FTZ R117, R2.reuse, R117, -R11.reuse ;  /* 0x0000007502757223 */ /* 0x140fe2000001080b */
[----:B------:R-:W-:Y:S01]  /*f650*/  FMNMX.FTZ R12, R83, R12, !PT ;  /* 0x0000000c530c7209 */ /* 0x000fe20007810000 */
[--C-:B------:R-:W-:Y:S01]  /*f660*/  FFMA.FTZ R88, R2, R88, -R11.reuse ;  /* 0x0000005802587223 */ /* 0x100fe2000001080b */
[----:B------:R-:W-:Y:S01]  /*f670*/  ISETP.LT.OR P5, PT, R18, 0x99, P5 ;  /* 0x000000991200780c */ /* 0x000fe20002fa1670 */
[--C-:B------:R-:W-:Y:S01]  /*f680*/  FFMA.FTZ R89, R2, R89, -R11.reuse ;  /* 0x0000005902597223 */ /* 0x100fe2000001080b */
[----:B------:R-:W-:Y:S01]  /*f690*/  FMNMX.FTZ R12, R86, R12, !PT ;  /* 0x0000000c560c7209 */ /* 0x000fe20007810000 */
[----:B------:R-:W5:Y:S01]  /*f6a0*/  MUFU.EX2 R129, R129 ;  /* 0x0000008100817308 */ /* 0x000f620000000800 */
[----:B------:R-:W-:Y:S01]  /*f6b0*/  FSEL R67, R67, -INF , !P4 ;  /* 0xff80000043437808 */ /* 0x000fe20006000000 */
[C-C-:B------:R-:W-:Y:S01]  /*f6c0*/  FFMA.FTZ R92, R2.reuse, R92, -R11.reuse ;  /* 0x0000005c025c7223 */ /* 0x140fe2000001080b */
[----:B------:R-:W-:Y:S01]  /*f6d0*/  FMNMX.FTZ R12, R87, R12, !PT ;  /* 0x0000000c570c7209 */ /* 0x000fe20007810000 */
[--C-:B------:R-:W-:Y:S01]  /*f6e0*/  FFMA.FTZ R93, R2, R93, -R11.reuse ;  /* 0x0000005d025d7223 */ /* 0x100fe2000001080b */
[----:B------:R-:W-:Y:S01]  /*f6f0*/  ISETP.LT.OR P6, PT, R18, 0x9a, P6 ;  /* 0x0000009a1200780c */ /* 0x000fe200037c1670 */
[----:B--2---:R-:W-:Y:S01]  /*f700*/  FFMA.FTZ R18, R3, R136, R120 ;  /* 0x0000008803127223 */ /* 0x004fe20000010078 */
[----:B------:R-:W-:Y:S01]  /*f710*/  FMNMX.FTZ R12, R58, R12, !PT ;  /* 0x0000000c3a0c7209 */ /* 0x000fe20007810000 */
[----:B------:R-:W2:Y:S01]  /*f720*/  MUFU.EX2 R132, R132 ;  /* 0x0000008400847308 */ /* 0x000ea20000000800 */
[----:B------:R-:W-:Y:S01]  /*f730*/  FSEL R70, R70, -INF , !P5 ;  /* 0xff80000046467808 */ /* 0x000fe20006800000 */
[----:B0-----:R-:W-:Y:S01]  /*f740*/  FADD.FTZ R18, R121, R18 ;  /* 0x0000001279127221 */ /* 0x001fe20000010000 */
[----:B------:R-:W-:Y:S01]  /*f750*/  FMNMX.FTZ R12, R59, R12, !PT ;  /* 0x0000000c3b0c7209 */ /* 0x000fe20007810000 */
[--C-:B------:R-:W-:Y:S01]  /*f760*/  FFMA.FTZ R96, R2, R96, -R11.reuse ;  /* 0x0000006002607223 */ /* 0x100fe2000001080b */
[----:B------:R-:W-:Y:S01]  /*f770*/  FSEL R71, R71, -INF , !P6 ;  /* 0xff80000047477808 */ /* 0x000fe20007000000 */
[----:B-1----:R-:W-:Y:S01]  /*f780*/  FADD.FTZ R18, R124, R18 ;  /* 0x000000127c127221 */ /* 0x002fe20000010000 */
[----:B------:R-:W-:Y:S01]  /*f790*/  FMNMX.FTZ R12, R62, R12, !PT ;  /* 0x0000000c3e0c7209 */ /* 0x000fe20007810000 */
[----:B------:R-:W0:Y:S01]  /*f7a0*/  MUFU.EX2 R133, R133 ;  /* 0x0000008500857308 */ /* 0x000e220000000800 */
[----:B------:R-:W-:-:S01]  /*f7b0*/  FFMA.FTZ R97, R2, R97, -R11 ;  /* 0x0000006102617223 */ /* 0x000fc2000001080b */
[----:B---3--:R-:W-:Y:S01]  /*f7c0*/  FADD.FTZ R18, R125, R18 ;  /* 0x000000127d127221 */ /* 0x008fe20000010000 */
[----:B------:R-:W-:Y:S01]  /*f7d0*/  FMNMX.FTZ R12, R63, R12, !PT ;  /* 0x0000000c3f0c7209 */ /* 0x000fe20007810000 */
[C-C-:B------:R-:W-:Y:S01]  /*f7e0*/  FFMA.FTZ R100, R2.reuse, R100, -R11.reuse ;  /* 0x0000006402647223 */ /* 0x140fe2000001080b */
[----:B------:R-:W-:-:S01]  /*f7f0*/  FFMA.FTZ R101, R2, R101, -R11 ;  /* 0x0000006502657223 */ /* 0x000fc2000001080b */
[----:B----4-:R-:W-:Y:S01]  /*f800*/  FADD.FTZ R18, R128, R18 ;  /* 0x0000001280127221 */ /* 0x010fe20000010000 */
[----:B------:R-:W-:Y:S01]  /*f810*/  FMNMX.FTZ R12, R66, R12, !PT ;  /* 0x0000000c420c7209 */ /* 0x000fe20007810000 */
[----:B------:R-:W1:Y:S01]  /*f820*/  MUFU.EX2 R104, R104 ;  /* 0x0000006800687308 */ /* 0x000e620000000800 */
[----:B------:R-:W-:-:S01]  /*f830*/  FFMA.FTZ R72, R2, R72, -R11 ;  /* 0x0000004802487223 */ /* 0x000fc2000001080b */
[----:B-----5:R-:W-:Y:S01]  /*f840*/  FADD.FTZ R18, R129, R18 ;  /* 0x0000001281127221 */ /* 0x020fe20000010000 */
[----:B------:R-:W-:Y:S01]  /*f850*/  FMNMX.FTZ R12, R67, R12, !PT ;  /* 0x0000000c430c7209 */ /* 0x000fe20007810000 */
[C-C-:B------:R-:W-:Y:S01]  /*f860*/  FFMA.FTZ R73, R2.reuse, R73, -R11.reuse ;  /* 0x0000004902497223 */ /* 0x140fe2000001080b */
[----:B------:R-:W-:-:S01]  /*f870*/  FFMA.FTZ R76, R2, R76, -R11 ;  /* 0x0000004c024c7223 */ /* 0x000fc2000001080b */
[----:B--2---:R-:W-:Y:S01]  /*f880*/  FADD.FTZ R18, R132, R18 ;  /* 0x0000001284127221 */ /* 0x004fe20000010000 */
[----:B------:R-:W-:Y:S01]  /*f890*/  FMNMX.FTZ R12, R70, R12, !PT ;  /* 0x0000000c460c7209 */ /* 0x000fe20007810000 */
[----:B------:R-:W2:Y:S01]  /*f8a0*/  MUFU.EX2 R105, R105 ;  /* 0x0000006900697308 */ /* 0x000ea20000000800 */
[----:B------:R-:W-:-:S01]  /*f8b0*/  FFMA.FTZ R77, R2, R77, -R11 ;  /* 0x0000004d024d7223 */ /* 0x000fc2000001080b */
[----:B0-----:R-:W-:Y:S01]  /*f8c0*/  FADD.FTZ R18, R133, R18 ;  /* 0x0000001285127221 */ /* 0x001fe20000010000 */
[----:B------:R-:W-:Y:S01]  /*f8d0*/  FMNMX.FTZ R12, R71, R12, !PT ;  /* 0x0000000c470c7209 */ /* 0x000fe20007810000 */
[C-C-:B------:R-:W-:Y:S01]  /*f8e0*/  FFMA.FTZ R80, R2.reuse, R80, -R11.reuse ;  /* 0x0000005002507223 */ /* 0x140fe2000001080b */
[----:B------:R-:W-:-:S01]  /*f8f0*/  FFMA.FTZ R81, R2, R81, -R11 ;  /* 0x0000005102517223 */ /* 0x000fc2000001080b */
[C-C-:B------:R-:W-:Y:S01]  /*f900*/  FFMA.FTZ R84, R2.reuse, R84, -R11.reuse ;  /* 0x0000005402547223 */ /* 0x140fe2000001080b */
[----:B------:R-:W-:-:S01]  /*f910*/  FFMA.FTZ R85, R2, R85, -R11 ;  /* 0x0000005502557223 */ /* 0x000fc2000001080b */
[----:B------:R-:W0:Y:S01]  /*f920*/  SHFL.BFLY PT, R13, R12, 0x2, 0x1f ;  /* 0x0c401f000c0d7f89 */ /* 0x000e2200000e0000 */
[----:B------:R-:W3:Y:S01]  /*f930*/  MUFU.EX2 R108, R108 ;  /* 0x0000006c006c7308 */ /* 0x000ee20000000800 */
        /* <DEDUP_REMOVED lines=11> */
[----:B------:R-:W-:-:S04]  /*f9f0*/  LOP3.LUT P0, RZ, R16, 0x40, RZ, 0xc0, !PT ;  /* 0x0000004010ff7812 */ /* 0x000fc8000780c0ff */
[----:B------:R-:W2:Y:S01]  /*fa00*/  MUFU.EX2 R112, R112 ;  /* 0x0000007000707308 */ /* 0x000ea20000000800 */
[----:B---3--:R-:W-:-:S01]  /*fa10*/  FADD.FTZ R18, R108, R18 ;  /* 0x000000126c127221 */ /* 0x008fc20000010000 */
[----:B0-----:R-:W-:-:S06]  /*fa20*/  FMNMX.FTZ R12, R12, R13, !PT ;  /* 0x0000000d0c0c7209 */ /* 0x001fcc0007810000 */
[----:B------:R-:W0:Y:S01]  /*fa30*/  MUFU.EX2 R113, R113 ;  /* 0x0000007100717308 */ /* 0x000e220000000800 */
[----:B-1----:R-:W-:-:S01]  /*fa40*/  FADD.FTZ R18, R109, R18 ;  /* 0x000000126d127221 */ /* 0x002fc20000010000 */
[----:B------:R-:W1:Y:S06]  /*fa50*/  SHFL.BFLY PT, R13, R12, 0x1, 0x1f ;  /* 0x0c201f000c0d7f89 */ /* 0x000e6c00000e0000 */
[----:B------:R-:W3:Y:S01]  /*fa60*/  MUFU.EX2 R116, R116 ;  /* 0x0000007400747308 */ /* 0x000ee20000000800 */
[----:B--2---:R-:W-:-:S07]  /*fa70*/  FADD.FTZ R18, R112, R18 ;  /* 0x0000001270127221 */ /* 0x004fce0000010000 */
[----:B------:R-:W2:Y:S01]  /*fa80*/  MUFU.EX2 R117, R117 ;  /* 0x0000007500757308 */ /* 0x000ea20000000800 */
[----:B0-----:R-:W-:-:S07]  /*fa90*/  FADD.FTZ R18, R113, R18 ;  /* 0x0000001271127221 */ /* 0x001fce0000010000 */
[----:B------:R-:W0:Y:S01]  /*faa0*/  MUFU.EX2 R88, R88 ;  /* 0x0000005800587308 */ /* 0x000e220000000800 */
[----:B---3--:R-:W-:-:S01]  /*fab0*/  FADD.FTZ R18, R116, R18 ;  /* 0x0000001274127221 */ /* 0x008fc20000010000 */
[----:B-1----:R-:W-:-:S04]  /*fac0*/  FMNMX.FTZ R12, R12, R13, !PT ;  /* 0x0000000d0c0c7209 */ /* 0x002fc80007810000 */
[----:B------:R-:W-:Y:S02]  /*fad0*/  FSETP.NEU.FTZ.AND P1, PT, R12, -INF , PT ;  /* 0xff8000000c00780b */ /* 0x000fe40003f3d000 */
[----:B------:R-:W1:Y:S01]  /*fae0*/  MUFU.EX2 R89, R89 ;  /* 0x0000005900597308 */ /* 0x000e620000000800 */
[----:B--2---:R-:W-:-:S01]  /*faf0*/  FADD.FTZ R18, R117, R18 ;  /* 0x0000001275127221 */ /* 0x004fc20000010000 */
[----:B------:R-:W-:-:S05]  /*fb00*/  FSEL R13, R12, RZ, P1 ;  /* 0x000000ff0c0d7208 */ /* 0x000fca0000800000 */
[----:B------:R-:W-:Y:S01]  /*fb10*/  FADD.FTZ R0, -R13, R0 ;  /* 0x000000000d007221 */ /* 0x000fe20000010100 */
[----:B------:R-:W-:-:S01]  /*fb20*/  FFMA.FTZ R13, R2, R12, -8 ;  /* 0xc1000000020d7423 */ /* 0x000fc2000001000c */
[----:B------:R-:W2:Y:S01]  /*fb30*/  MUFU.EX2 R92, R92 ;  /* 0x0000005c005c7308 */ /* 0x000ea20000000800 */
[----:B0-----:R-:W-:-:S01]  /*fb40*/  FADD.FTZ R18, R88, R18 ;  /* 0x0000001258127221 */ /* 0x001fc20000010000 */
[----:B------:R-:W-:Y:S02]  /*fb50*/  FMUL.FTZ R0, R2, R0 ;  /* 0x0000000002007220 */ /* 0x000fe40000410000 */
[----:B------:R-:W-:Y:S01]  /*fb60*/  FSEL R13, R13, RZ, P1 ;  /* 0x000000ff0d0d7208 */ /* 0x000fe20000800000 */
[----:B-1----:R-:W-:-:S03]  /*fb70*/  FADD.FTZ R18, R89, R18 ;  /* 0x0000001259127221 */ /* 0x002fc60000010000 */
        /* <DEDUP_REMOVED lines=20> */
[----:B------:R-:W-:Y:S01]  /*fcc0*/  FFMA.FTZ R91, R2, R91, -R13 ;  /* 0x0000005b025b7223 */ /* 0x000fe2000001080d */
[----:B--2---:R-:W-:-:S01]  /*fcd0*/  FADD.FTZ R18, R92, R18 ;  /* 0x000000125c127221 */ /* 0x004fc20000010000 */
        /* <DEDUP_REMOVED lines=29> */
[----:B------:R-:W-:-:S05]  /*feb0*/  FFMA.FTZ R13, R2, R71, -R13 ;  /* 0x00000047020d7223 */ /* 0x000fca000001080d */
        /* <DEDUP_REMOVED lines=99> */
[----:B--2---:R-:W-:-:S05]  /*104f0*/  FADD.FTZ R18, R11, R18 ;  /* 0x000000120b127221 */ /* 0x004fca0000010000 */
[----:B------:R2:W-:Y:S02]  /*10500*/  STL [R1], R18 ;  /* 0x0000001201007387 */ /* 0x0005e40000100800 */
        /* <DEDUP_REMOVED lines=9> */
[----:B-1----:R-:W-:-:S04]  /*105a0*/  FADD.FTZ R20, R67, R20 ;  /* 0x0000001443147221 */ /* 0x002fc80000010000 */
[----:B---3--:R-:W-:-:S04]  /*105b0*/  FADD.FTZ R20, R70, R20 ;  /* 0x0000001446147221 */ /* 0x008fc80000010000 */
[----:B0-----:R-:W-:Y:S01]  /*105c0*/  FADD.FTZ R21, R13, R20 ;  /* 0x000000140d157221 */ /* 0x001fe20000010000 */
[----:B--2---:R-:W-:Y:S06]  /*105d0*/  @!P0 BRA `(.L_x_11965) ;  /* 0x0000000000048947 */ /* 0x004fec0003800000 */
[----:B------:R-:W-:Y:S01]  /*105e0*/  BPT.TRAP 0x1 ;  /* 0x000000040000795c */ /* 0x000fe20000300000 */
.L_x_11965:
[----:B------:R-:W2:Y:S01]  /*105f0*/  LDL R18, [R1+0x34] ;  /* 0x0000340001127983 */ /* 0x000ea20000100800 */
[----:B------:R-:W-:Y:S01]  /*10600*/  VIADD R19, R19, 0x13260 ;  /* 0x0001326013137836 */ /* 0x000fe20000000000 */
        /* <DEDUP_REMOVED lines=52> */
[----:B------:R-:W-:-:S02]  /*10950*/  F2FP.SATFINITE.E4M3.F32.PACK_AB_MERGE_C R152, R121, R120, R124 ;  /* 0x000000787998723e */ /* 0x000fc4000480707c */
[----:B--2---:R-:W-:Y:S02]  /*10960*/  PRMT R19, R18, 0x654, R19 ;  /* 0x0000065412137816 */ /* 0x004fe40000000013 */
[----:B------:R-:W2:Y:S01]  /*10970*/  LDL R18, [R1+0x24] ;  /* 0x0000240001127983 */ /* 0x000ea20000100800 */
[----:B------:R-:W-:Y:S01]  /*10980*/  F2FP.SATFINITE.E4M3.F32.PACK_AB_MERGE_C R153, R123, R122, R126 ;  /* 0x0000007a7b99723e */ /* 0x000fe2000480707e */
[----:B------:R0:W-:Y:S01]  /*10990*/  SYNCS.ARRIVE.TRANS64.RED.A1T0 RZ, [R19+URZ], RZ ;  /* 0x000000ff13ff79a7 */ /* 0x0001e2000810043f */
[----:B------:R-:W-:Y:S01]  /*109a0*/  F2FP.SATFINITE.E4M3.F32.PACK_AB_MERGE_C R154, R129, R128, R132 ;  /* 0x00000080819a723e */ /* 0x000fe20004807084 */
[----:B------:R-:W-:Y:S01]  /*109b0*/  IMAD.MOV.U32 R0, RZ, RZ, R12 ;  /* 0x000000ffff007224 */ /* 0x000fe200078e000c */
[----:B------:R-:W-:Y:S01]  /*109c0*/  F2FP.SATFINITE.E4M3.F32.PACK_AB_MERGE_C R155, R131, R130, R134 ;  /* 0x00000082839b723e */ /* 0x000fe20004807086 */
[----:B------:R-:W-:Y:S01]  /*109d0*/  IMAD.MOV.U32 R3, RZ, RZ, R10 ;  /* 0x000000ffff037224 */ /* 0x000fe200078e000a */
[----:B------:R-:W-:Y:S02]  /*109e0*/  F2FP.SATFINITE.E4M3.F32.PACK_AB_MERGE_C R148, R105, R104, R108 ;  /* 0x000000686994723e */ /* 0x000fe4000480706c */
        /* <DEDUP_REMOVED lines=16> */
[C---:B--2---:R-:W-:Y:S01]  /*10af0*/  ISETP.GT.AND P1, PT, R8.reuse, R18, PT ;  /* 0x000000120800720c */ /* 0x044fe20003f24270 */
[----:B------:R-:W-:Y:S02]  /*10b00*/  VIADD R8, R8, 0xffffffff ;  /* 0xffffffff08087836 */ /* 0x000fe40000000000 */
[----:B------:R-:W-:-:S10]  /*10b10*/  IMAD.MOV.U32 R18, RZ, RZ, R15 ;  /* 0x000000ffff127224 */ /* 0x000fd400078e000f */
[----:B------:R-:W-:Y:S05]  /*10b20*/  @P1 BRA `(.L_x_11966) ;  /* 0xffffffbc007c1947 */ /* 0x000fea000383ffff */
[----:B------:R-:W-:Y:S05]  /*10b30*/  BSYNC B0 ;  /* 0x0000000000007941 */ /* 0x000fea0003800000 */
.L_x_11946:
[----:B------:R-:W-:Y:S02]  /*10b40*/  IMAD.MOV.U32 R0, RZ, RZ, R12 ;  /* 0x000000ffff007224 */ /* 0x000fe400078e000c */
[----:B------:R-:W-:Y:S02]  /*10b50*/  IMAD.MOV.U32 R3, RZ, RZ, R10 ;  /* 0x000000ffff037224 */ /* 0x000fe400078e000a */
[----:B------:R-:W-:Y:S02]  /*10b60*/  IMAD.MOV.U32 R18, RZ, RZ, R15 ;  /* 0x000000ffff127224 */ /* 0x000fe400078e000f */
[----:B------:R-:W-:-:S07]  /*10b70*/  IMAD.MOV.U32 R19, RZ, RZ, R14 ;  /* 0x000000ffff137224 */ /* 0x000fce00078e000e */
.L_x_11945:
[----:B------:R-:W-:Y:S05]  /*10b80*/  BSYNC B1 ;  /* 0x0000000000017941 */ /* 0x000fea0003800000 */
.L_x_11944:
        /* <DEDUP_REMOVED lines=30> */
.L_x_11969:
[----:B------:R-:W-:-:S13]  /*10d70*/  ISETP.NE.AND P1, PT, R14, 0x1, PT ;  /* 0x000000010e00780c */ /* 0x000fda0003f25270 */
[----:B------:R-:W0:Y:S02]  /*10d80*/  @P1 LDC.64 R12, c[0x0][0x9e8] ;  /* 0x00027a00ff0c1b82 */ /* 0x000e240000000a00 */
[----:B0-----:R-:W-:-:S05]  /*10d90*/  @P1 IMAD.HI.U32 R12, R10, R12, RZ ;  /* 0x0000000c0a0c1227 */ /* 0x001fca00078e00ff */
[----:B------:R-:W-:-:S07]  /*10da0*/  @P1 SHF.R.U32.HI R10, RZ, R13, R12 ;  /* 0x0000000dff0a1219 */ /* 0x000fce000001160c */
.L_x_11970:
[----:B------:R-:W-:Y:S05]  /*10db0*/  BSYNC B0 ;  /* 0x0000000000007941 */ /* 0x000fea0003800000 */
.L_x_11968:
[----:B------:R-:W-:-:S05]  /*10dc0*/  IMAD R10, R10, R14, RZ ;  /* 0x0000000e0a0a7224 */ /* 0x000fca00078e02ff */
[----:B------:R-:W-:-:S07]  /*10dd0*/  VIMNMX R9, R9, R10, !PT ;  /* 0x0000000a09097248 */ /* 0x000fce0007fe0100 */
.L_x_11967:
[----:B------:R-:W2:Y:S01]  /*10de0*/  LDL R11, [R1+0x44] ;  /* 0x00004400010b7983 */ /* 0x000ea20000100800 */
[----:B------:R-:W-:Y:S01]  /*10df0*/  VIADD R9, R9, 0x9f ;  /* 0x0000009f09097836 */ /* 0x000fe20000000000 */
[----:B------:R-:W-:Y:S03]  /*10e00*/  BSSY B0, `(.L_x_11971) ;  /* 0x000025c000007945 */ /* 0x000fe60003800000 */
[----:B------:R-:W-:-:S05]  /*10e10*/  IMAD.HI R9, R9, 0x66666667, RZ ;  /* 0x6666666709097827 */ /* 0x000fca00078e02ff */
[----:B------:R-:W-:-:S04]  /*10e20*/  SHF.R.U32.HI R10, RZ, 0x1f, R9 ;  /* 0x0000001fff0a7819 */ /* 0x000fc80000011609 */
[----:B------:R-:W-:-:S04]  /*10e30*/  LEA.HI.SX32 R10, R9, R10, 0x1a ;  /* 0x0000000a090a7211 */ /* 0x000fc800078fd2ff */
        /* <DEDUP_REMOVED lines=8> */
[----:B------:R-:W-:Y:S02]  /*10ec0*/  IMAD.MOV.U32 R9, RZ, RZ, R19 ;  /* 0x000000ffff097224 */ /* 0x000fe400078e0013 */
[----:B------:R-:W-:-:S07]  /*10ed0*/  IMAD.MOV.U32 R8, RZ, RZ, R18 ;  /* 0x000000ffff087224 */ /* 0x000fce00078e0012 */
.L_x_11985:
[----:B------:R-:W-:-:S04]  /*10ee0*/  ISETP.NE.AND P1, PT, R8, 0x1, PT ;  /* 0x000000010800780c */ /* 0x000fc80003f25270 */
[----:B------:R-:W-:-:S04]  /*10ef0*/  SEL R0, RZ, 0x1, P1 ;  /* 0x00000001ff007807 */ /* 0x000fc80000800000 */
[----:B------:R-:W-:Y:S01]  /*10f00*/  LOP3.LUT R19, R9, R0, RZ, 0x3c, !PT ;  /* 0x0000000009137212 */ /* 0x000fe200078e3cff */
[----:B------:R-:W-:Y:S06]  /*10f10*/  @!P0 BRA `(.L_x_11974) ;  /* 0x0000000000048947 */ /* 0x000fec0003800000 */
[----:B------:R-:W-:Y:S01]  /*10f20*/  BPT.TRAP 0x1 ;  /* 0x000000040000795c */ /* 0x000fe20000300000 */
.L_x_11974:
        /* <DEDUP_REMOVED lines=8> */
.L_x_11975:
        /* <DEDUP_REMOVED lines=8> */
.L_x_11977:
[----:B------:R-:W-:Y:S05]  /*11030*/  BSYNC B2 ;  /* 0x0000000000027941 */ /* 0x000fea0003800000 */
.L_x_11976:
        /* <DEDUP_REMOVED lines=87> */
.L_x_11979:
[----:B------:R-:W-:Y:S01]  /*115b0*/  SHF.L.U32 R0, R9, 0x1f, RZ ;  /* 0x0000001f09007819 */ /* 0x000fe200000006ff */
[----:B------:R-:W-:-:S04]  /*115c0*/  IMAD R15, R8, 0x8, R17 ;  /* 0x00000008080f7824 */ /* 0x000fc800078e0211 */
[----:B------:R2:W3:Y:S01]  /*115d0*/  SYNCS.PHASECHK.TRANS64.TRYWAIT P1, [R15+URZ+0x13250], R0 ;  /* 0x013250000f0075a7 */ /* 0x0004e2000802017f */
[----:B------:R-:W-:Y:S05]  /*115e0*/  @!P0 BRA `(.L_x_11980) ;  /* 0x0000000000048947 */ /* 0x000fea0003800000 */
[----:B------:R-:W-:Y:S01]  /*115f0*/  BPT.TRAP 0x1 ;  /* 0x000000040000795c */ /* 0x000fe20000300000 */
.L_x_11980:
[----:B------:R-:W-:Y:S04]  /*11600*/  BSSY B2, `(.L_x_11981) ;  /* 0x0000004000027945 */ /* 0x000fe80003800000 */
[----:B---3--:R-:W-:Y:S05]  /*11610*/  @P1 BRA `(.L_x_11982) ;  /* 0x0000000000081947 */ /* 0x008fea0003800000 */
[----:B------:R-:W3:Y:S02]  /*11620*/  SYNCS.PHASECHK.TRANS64.TRYWAIT P1, [R15+URZ+0x13250], R0 ;  /* 0x013250000f0075a7 */ /* 0x000ee4000802017f */
[----:B---3--:R-:W-:Y:S05]  /*11630*/  @!P1 BRA `(.L_x_11983) ;  /* 0x000000f400789947 */ /* 0x008fea0003800000 */
.L_x_11982:
[----:B------:R-:W-:Y:S05]  /*11640*/  BSYNC B2 ;  /* 0x0000000000027941 */ /* 0x000fea0003800000 */
.L_x_11981:
[----:B------:R-:W-:Y:S01]  /*11650*/  VIADD R9, R17, 0x1000 ;  /* 0x0000100011097836 */ /* 0x000fe20000000000 */
[----:B------:R-:W-:-:S04]  /*11660*/  WARPGROUP.ARRIVE ;  /* 0x00000000000079c5 */ /* 0x000fc80000000000 */
[----:B------:R-:W-:-:S04]  /*11670*/  SHF.R.U32.HI R9, RZ, 0x4, R9 ;  /* 0x00000004ff097819 */ /* 0x000fc80000011609 */
[----:B------:R-:W-:-:S04]  /*11680*/  LOP3.LUT R9, R9, 0x3fff, RZ, 0xc0, !PT ;  /* 0x00003fff09097812 */ /* 0x000fc800078ec0ff */
[----:B------:R-:W-:-:S05]  /*11690*/  LOP3.LUT R9, R9, 0x10000, RZ, 0xfc, !PT ;  /* 0x0001000009097812 */ /* 0x000fca00078efcff */
[----:B------:R-:W-:Y:S02]  /*116a0*/  IMAD R8, R8, 0x280, R9 ;  /* 0x0000028008087824 */ /* 0x000fe400078e0209 */
[----:B------:R-:W-:-:S03]  /*116b0*/  IMAD.MOV.U32 R9, RZ, RZ, -0x3ffffff0 ;  /* 0xc0000010ff097424 */ /* 0x000fc600078e00ff */
[----:B------:R-:W-:Y:S02]  /*116c0*/  R2UR UR6, R8 ;  /* 0x00000000080672ca */ /* 0x000fe400000e0000 */
[----:B------:R-:W-:-:S13]  /*116d0*/  R2UR UR7, R9 ;  /* 0x00000000090772ca */ /* 0x000fda00000e0000 */
[----:B------:R-:W-:Y:S01]  /*116e0*/  QGMMA.64x64x32.F32.E4M3.E4M3 R24, R152, gdesc[UR4], R24, gsb0 ;  /* 0x00e0000498187df3 */ /* 0x000fe20008000818 */
[----:B--23--:R-:W-:-:S04]  /*116f0*/  FMNMX.FTZ R0, R120, R10, !PT ;  /* 0x0000000a78007209 */ /* 0x00cfc80007810000 */
[----:B------:R-:W-:-:S04]  /*11700*/  FMNMX.FTZ R0, R121, R0, !PT ;  /* 0x0000000079007209 */ /* 0x000fc80007810000 */
[----:B------:R-:W-:Y:S02]  /*11710*/  FMNMX.FTZ R9, R124, R0, !PT ;  /* 0x000000007c097209 */ /* 0x000fe40007810000 */
[----:B------:R-:W-:-:S04]  /*11720*/  FMNMX.FTZ R0, R122, R11, !PT ;  /* 0x0000000b7a007209 */ /* 0x000fc80007810000 */
[----:B------:R-:W-:Y:S01]  /*11730*/  FMNMX.FTZ R0, R123, R0, !PT ;  /* 0x000000007b007209 */ /* 0x000fe20007810000 */
[----:B------:R-:W-:Y:S02]  /*11740*/  WARPGROUP.DEPBAR.LE gsb0, 0x0 ;  /* 0x00008000000079c5 */ /* 0x000fe40000010000 */
[----:B------:R-:W2:Y:S01]  /*11750*/  LDL.LU R155, [R1] ;  /* 0x00000000019b7983 */ /* 0x000ea20000300800 */
[----:B------:R-:W-:Y:S01]  /*11760*/  FMNMX.FTZ R0, R126, R0, !PT ;  /* 0x000000007e007209 */ /* 0x000fe20007810000 */
[----:B------:R-:W-:Y:S01]  /*11770*/  VIADD R12, R8, 0x80 ;  /* 0x00000080080c7836 */ /* 0x000fe20000000000 */
[----:B------:R-:W-:Y:S01]  /*11780*/  FMNMX.FTZ R9, R125, R9, !PT ;  /* 0x000000097d097209 */ /* 0x000fe20007810000 */
[----:B------:R-:W-:Y:S01]  /*11790*/  IMAD.MOV.U32 R13, RZ, RZ, -0x3ffffff0 ;  /* 0xc0000010ff0d7424 */ /* 0x000fe200078e00ff */
[----:B------:R-:W-:Y:S01]  /*117a0*/  FMNMX.FTZ R0, R127, R0, !PT ;  /* 0x000000007f007209 */ /* 0x000fe20007810000 */
[----:B------:R-:W-:Y:S01]  /*117b0*/  WARPGROUP.ARRIVE ;  /* 0x00000000000079c5 */ /* 0x000fe20000000000 */
        /* <DEDUP_REMOVED lines=45> */
[----:B------:R-:W-:Y:S01]  /*11a90*/  FMNMX.FTZ R0, R74, R0, !PT ;  /* 0x000000004a007209 */ /* 0x000fe20007810000 */
[----:B------:R-:W-:Y:S01]  /*11aa0*/  QGMMA.64x64x32.F32.E4M3.E4M3 R24, R148, gdesc[UR4], R24, gsb0 ;  /* 0x00e0000494187df3 */ /* 0x000fe20008000818 */
        /* <DEDUP_REMOVED lines=30> */
[----:B------:R-:W-:-:S02]  /*11c90*/  R2UR UR6, R12 ;  /* 0x000000000c0672ca */ /* 0x000fc400000e0000 */
[----:B------:R-:W-:Y:S01]  /*11ca0*/  R2UR UR7, R13 ;  /* 0x000000000d0772ca */ /* 0x000fe200000e0000 */
[----:B------:R-:W3:Y:S01]  /*11cb0*/  SHFL.BFLY PT, R12, R9, 0x2, 0x1f ;  /* 0x0c401f00090c7f89 */ /* 0x000ee200000e0000 */
[----:B------:R-:W-:-:S03]  /*11cc0*/  IMAD.MOV.U32 R13, RZ, RZ, -0x3ffffff0 ;  /* 0xc0000010ff0d7424 */ /* 0x000fc600078e00ff */
[----:B01----:R-:W0:Y:S01]  /*11cd0*/  SHFL.BFLY PT, R3, R0, 0x2, 0x1f ;  /* 0x0c401f0000037f89 */ /* 0x003e2200000e0000 */
[----:B------:R-:W-:Y:S02]  /*11ce0*/  WARPGROUP.DEPBAR.LE gsb0, 0x0 ;  /* 0x00008000000079c5 */ /* 0x000fe40000010000 */
[----:B------:R-:W-:-:S06]  /*11cf0*/  WARPGROUP.ARRIVE ;  /* 0x00000000000079c5 */ /* 0x000fcc0000000000 */
[----:B------:R-:W-:Y:S01]  /*11d00*/  QGMMA.64x64x32.F32.E4M3.E4M3 R24, R144, gdesc[UR4], R24, gsb0 ;  /* 0x00e0000490187df3 */ /* 0x000fe20008000818 */
[----:B------:R-:W-:Y:S02]  /*11d10*/  R2UR UR7, R13 ;  /* 0x000000000d0772ca */ /* 0x000fe400000e0000 */
[----:B---3--:R-:W-:Y:S01]  /*11d20*/  FMNMX.FTZ R9, R9, R12, !PT ;  /* 0x0000000c09097209 */ /* 0x008fe20007810000 */
[----:B------:R-:W-:Y:S01]  /*11d30*/  VIADD R12, R8, 0x180 ;  /* 0x00000180080c7836 */ /* 0x000fe20000000000 */
[----:B0-----:R-:W-:-:S03]  /*11d40*/  FMNMX.FTZ R0, R0, R3, !PT ;  /* 0x0000000300007209 */ /* 0x001fc60007810000 */
[----:B------:R-:W0:Y:S01]  /*11d50*/  SHFL.BFLY PT, R3, R9, 0x1, 0x1f ;  /* 0x0c201f0009037f89 */ /* 0x000e2200000e0000 */
[----:B------:R-:W-:-:S03]  /*11d60*/  R2UR UR6, R12 ;  /* 0x000000000c0672ca */ /* 0x000fc600000e0000 */
[----:B------:R-:W1:Y:S01]  /*11d70*/  SHFL.BFLY PT, R12, R0, 0x1, 0x1f ;  /* 0x0c201f00000c7f89 */ /* 0x000e6200000e0000 */
[----:B0-----:R-:W-:Y:S02]  /*11d80*/  FMNMX.FTZ R3, R9, R3, !PT ;  /* 0x0000000309037209 */ /* 0x001fe40007810000 */
[----:B-1----:R-:W-:-:S03]  /*11d90*/  FMNMX.FTZ R0, R0, R12, !PT ;  /* 0x0000000c00007209 */ /* 0x002fc60007810000 */
[----:B------:R-:W-:Y:S02]  /*11da0*/  FADD.FTZ R10, -R3, R10 ;  /* 0x0000000a030a7221 */ /* 0x000fe40000010100 */
[----:B------:R-:W-:-:S01]  /*11db0*/  FADD.FTZ R9, -R0, R11 ;  /* 0x0000000b00097221 */ /* 0x000fc20000010100 */
[C---:B------:R-:W-:Y:S01]  /*11dc0*/  FFMA.FTZ R11, R2.reuse, R3, -8 ;  /* 0xc1000000020b7423 */ /* 0x040fe20000010003 */
[C---:B------:R-:W-:Y:S02]  /*11dd0*/  FMUL.FTZ R10, R2.reuse, R10 ;  /* 0x0000000a020a7220 */ /* 0x040fe40000410000 */
[C---:B------:R-:W-:Y:S01]  /*11de0*/  FMUL.FTZ R9, R2.reuse, R9 ;  /* 0x0000000902097220 */ /* 0x040fe20000410000 */
        /* <DEDUP_REMOVED lines=9> */
[----:B------:R-:W-:-:S02]  /*11e80*/  IMAD.MOV.U32 R57, RZ, RZ, -0x3ffffff0 ;  /* 0xc0000010ff397424 */ /* 0x000fc400078e00ff */
        /* <DEDUP_REMOVED lines=22> */
[----:B------:R-:W-:-:S02]  /*11ff0*/  WARPGROUP.DEPBAR.LE gsb0, 0x0 ;  /* 0x00008000000079c5 */ /* 0x000fc40000010000 */
[----:B------:R-:W-:Y:S01]  /*12000*/  WARPGROUP.ARRIVE ;  /* 0x00000000000079c5 */ /* 0x000fe20000000000 */
        /* <DEDUP_REMOVED lines=14> */
[----:B------:R-:W-:Y:S01]  /*120f0*/  QGMMA.64x64x32.F32.E4M3.E4M3 R24, R140, gdesc[UR4], R24, gsb0 ;  /* 0x00e000048c187df3 */ /* 0x000fe20008000818 */
[----:B------:R-:W-:-:S01]  /*12100*/  FFMA.FTZ R69, R2, R0, -8 ;  /* 0xc100000002457423 */ /* 0x000fc20000010000 */
[----:B------:R-:W4:Y:S01]  /*12110*/  MUFU.EX2 R124, R124 ;  /* 0x0000007c007c7308 */ /* 0x000f220000000800 */
[----:B------:R-:W-:Y:S01]  /*12120*/  R2UR UR7, R57 ;  /* 0x00000000390772ca */ /* 0x000fe200000e0000 */
[----:B------:R-:W-:-:S02]  /*12130*/  VIADD R56, R8, 0x200 ;  /* 0x0000020008387836 */ /* 0x000fc40000000000 */
        /* <DEDUP_REMOVED lines=19> */
[----:B------:R-:W-:Y:S01]  /*12270*/  FFMA.FTZ R90, R2, R90, -R69 ;  /* 0x0000005a025a7223 */ /* 0x000fe20000010845 */
[----:B--2---:R-:W-:-:S01]  /*12280*/  FFMA.FTZ R57, R10, R155, R12 ;  /* 0x0000009b0a397223 */ /* 0x004fc2000001000c */
[----:B------:R-:W-:Y:S01]  /*12290*/  MUFU.EX2 R9, R9 ;  /* 0x0000000900097308 */ /* 0x000fe20000000800 */
[----:B------:R-:W-:-:S01]  /*122a0*/  FFMA.FTZ R91, R2, R91, -R69 ;  /* 0x0000005b025b7223 */ /* 0x000fc20000010845 */
[----:B------:R-:W-:Y:S01]  /*122b0*/  FFMA.FTZ R94, R2, R94, -R69 ;  /* 0x0000005e025e7223 */ /* 0x000fe20000010845 */
[----:B0-----:R-:W-:-:S01]  /*122c0*/  FADD.FTZ R57, R13, R57 ;  /* 0x000000390d397221 */ /* 0x001fc20000010000 */
[----:B------:R-:W-:Y:S01]  /*122d0*/  R2UR UR6, R56 ;  /* 0x00000000380672ca */ /* 0x000fe200000e0000 */
[----:B------:R-:W-:-:S01]  /*122e0*/  FFMA.FTZ R95, R2, R95, -R69 ;  /* 0x0000005f025f7223 */ /* 0x000fc20000010845 */
[----:B------:R-:W-:Y:S01]  /*122f0*/  FFMA.FTZ R98, R2, R98, -R69 ;  /* 0x0000006202627223 */ /* 0x000fe20000010845 */
[----:B-1----:R-:W-:-:S01]  /*12300*/  FADD.FTZ R99, R120, R57 ;  /* 0x0000003978637221 */ /* 0x002fc20000010000 */
[----:B------:R-:W0:Y:S01]  /*12310*/  MUFU.EX2 R122, R122 ;  /* 0x0000007a007a7308 */ /* 0x000e220000000800 */
[----:B------:R-:W-:-:S01]  /*12320*/  FFMA.FTZ R56, R2, R102, -R69 ;  /* 0x0000006602387223 */ /* 0x000fc20000010845 */
[----:B------:R-:W-:Y:S01]  /*12330*/  FFMA.FTZ R103, R2, R103, -R69 ;  /* 0x0000006702677223 */ /* 0x000fe20000010845 */
[----:B---3--:R-:W-:-:S01]  /*12340*/  FADD.FTZ R99, R121, R99 ;  /* 0x0000006379637221 */ /* 0x008fc20000010000 */
[----:B------:R-:W1:Y:S01]  /*12350*/  S2R R155, SR_TID.X ;  /* 0x00000000009b7919 */ /* 0x000e620000002100 */
[----:B------:R-:W-:-:S01]  /*12360*/  FFMA.FTZ R74, R2, R74, -R69 ;  /* 0x0000004a024a7223 */ /* 0x000fc20000010845 */
[----:B------:R-:W-:Y:S01]  /*12370*/  FFMA.FTZ R75, R2, R75, -R69 ;  /* 0x0000004b024b7223 */ /* 0x000fe20000010845 */
[----:B----4-:R-:W-:-:S01]  /*12380*/  FADD.FTZ R99, R124, R99 ;  /* 0x000000637c637221 */ /* 0x010fc20000010000 */
[----:B------:R-:W2:Y:S01]  /*12390*/  MUFU.EX2 R129, R129 ;  /* 0x0000008100817308 */ /* 0x000ea20000000800 */
[----:B------:R-:W-:-:S01]  /*123a0*/  FFMA.FTZ R78, R2, R78, -R69 ;  /* 0x0000004e024e7223 */ /* 0x000fc20000010845 */
[----:B------:R-:W-:Y:S01]  /*123b0*/  FFMA.FTZ R79, R2, R79, -R69 ;  /* 0x0000004f024f7223 */ /* 0x000fe20000010845 */
[----:B-----5:R-:W-:-:S01]  /*123c0*/  FADD.FTZ R99, R125, R99 ;  /* 0x000000637d637221 */ /* 0x020fc20000010000 */
[C-C-:B------:R-:W-:Y:S01]  /*123d0*/  FFMA.FTZ R82, R2.reuse, R82, -R69.reuse ;  /* 0x0000005202527223 */ /* 0x140fe20000010845 */
[----:B------:R-:W-:-:S01]  /*123e0*/  FFMA.FTZ R83, R2, R83, -R69 ;  /* 0x0000005302537223 */ /* 0x000fc20000010845 */
[----:B------:R-:W-:Y:S01]  /*123f0*/  FFMA.FTZ R86, R2, R86, -R69 ;  /* 0x0000005602567223 */ /* 0x000fe20000010845 */
[----:B------:R-:W-:-:S01]  /*12400*/  FADD.FTZ R99, R128, R99 ;  /* 0x0000006380637221 */ /* 0x000fc20000010000 */
[----:B------:R-:W3:Y:S01]  /*12410*/  MUFU.EX2 R123, R123 ;  /* 0x0000007b007b7308 */ /* 0x000ee20000000800 */
        /* <DEDUP_REMOVED lines=13> */
[----:B---3--:R-:W-:-:S01]  /*124f0*/  FADD.FTZ R21, R123, R21 ;  /* 0x000000157b157221 */ /* 0x008fc20000010000 */
[----:B-1----:R-:W-:-:S06]  /*12500*/  LOP3.LUT R102, R155, 0x7f, RZ, 0xc0, !PT ;  /* 0x0000007f9b667812 */ /* 0x002fcc00078ec0ff */
[----:B------:R-:W1:Y:S01]  /*12510*/  MUFU.EX2 R105, R105 ;  /* 0x0000006900697308 */ /* 0x000e620000000800 */
[----:B0-----:R-:W-:-:S01]  /*12520*/  FADD.FTZ R99, R104, R99 ;  /* 0x0000006368637221 */ /* 0x001fc20000010000 */
[----:B------:R-:W-:Y:S01]  /*12530*/  ISETP.NE.AND P1, PT, R102, RZ, PT ;  /* 0x000000ff6600720c */ /* 0x000fe20003f25270 */
[----:B------:R-:W-:Y:S02]  /*12540*/  WARPGROUP.DEPBAR.LE gsb0, 0x0 ;  /* 0x00008000000079c5 */ /* 0x000fe40000010000 */
[----:B------:R-:W-:-:S03]  /*12550*/  WARPGROUP.ARRIVE ;  /* 0x00000000000079c5 */ /* 0x000fc60000000000 */
[----:B------:R-:W0:Y:S01]  /*12560*/  MUFU.EX2 R127, R127 ;  /* 0x0000007f007f7308 */ /* 0x000e220000000800 */
[----:B--2---:R-:W-:-:S02]  /*12570*/  FADD.FTZ R21, R126, R21 ;  /* 0x000000157e157221 */ /* 0x004fc40000010000 */
[----:B------:R-:W-:Y:S04]  /*12580*/  QGMMA.64x64x32.F32.E4M3.E4M3 R24, R136, gdesc[UR4], R24, gsb0 ;  /* 0x00e0000488187df3 */ /* 0x000fe80008000818 */
[----:B------:R-:W-:Y:S01]  /*12590*/  @!P1 VIADD R14, R14, 0x13240 ;  /* 0x000132400e0e9836 */ /* 0x000fe20000000000 */
[----:B------:R-:W2:Y:S01]  /*125a0*/  MUFU.EX2 R108, R108 ;  /* 0x0000006c006c7308 */ /* 0x000ea20000000800 */
[----:B-1----:R-:W-:-:S03]  /*125b0*/  FADD.FTZ R99, R105, R99 ;  /* 0x0000006369637221 */ /* 0x002fc60000010000 */
[----:B------:R-:W-:-:S04]  /*125c0*/  @!P1 PRMT R14, RZ, 0x654, R14 ;  /* 0x00000654ff0e9816 */ /* 0x000fc8000000000e */
        /* <DEDUP_REMOVED lines=19> */
[----:B------:R1:W-:Y:S04]  /*12700*/  @!P1 SYNCS.ARRIVE.TRANS64.RED.A1T0 RZ, [R14+URZ], RZ ;  /* 0x000000ff0eff99a7 */ /* 0x0003e8000810043f */
        /* <DEDUP_REMOVED lines=101> */
[----:B-1----:R-:W-:-:S05]  /*12d60*/  FADD.FTZ R14, R11, R99 ;  /* 0x000000630b0e7221 */ /* 0x002fca0000010000 */
[----:B------:R1:W-:Y:S02]  /*12d70*/  STL [R1], R14 ;  /* 0x0000000e01007387 */ /* 0x0003e40000100800 */
        /* <DEDUP_REMOVED lines=9> */
[----:B--2---:R-:W-:-:S04]  /*12e10*/  FADD.FTZ R21, R67, R21 ;  /* 0x0000001543157221 */ /* 0x004fc80000010000 */
[----:B---3--:R-:W-:-:S04]  /*12e20*/  FADD.FTZ R21, R70, R21 ;  /* 0x0000001546157221 */ /* 0x008fc80000010000 */
[----:B0-----:R-:W-:Y:S01]  /*12e30*/  FADD.FTZ R21, R69, R21 ;  /* 0x0000001545157221 */ /* 0x001fe20000010000 */
[----:B-1----:R-:W-:Y:S06]  /*12e40*/  @!P0 BRA `(.L_x_11984) ;  /* 0x0000000000048947 */ /* 0x002fec0003800000 */
[----:B------:R-:W-:Y:S01]  /*12e50*/  BPT.TRAP 0x1 ;  /* 0x000000040000795c */ /* 0x000fe20000300000 */
.L_x_11984:
[----:B------:R-:W-:Y:S01]  /*12e60*/  F2FP.SATFINITE.E4M3.F32.PACK_AB_MERGE_C R57, R57, R56, RZ ;  /* 0x000000383939723e */ /* 0x000fe200048070ff */
[----:B------:R-:W2:Y:S01]  /*12e70*/  LDL R14, [R1+0x34] ;  /* 0x00003400010e7983 */ /* 0x000ea20000100800 */
[----:B------:R-:W-:Y:S01]  /*12e80*/  VIADD R15, R15, 0x13260 ;  /* 0x000132600f0f7836 */ /* 0x000fe20000000000 */
[----:B------:R-:W-:Y:S02]  /*12e90*/  F2FP.SATFINITE.E4M3.F32.PACK_AB_MERGE_C R11, R11, R68, RZ ;  /* 0x000000440b0b723e */ /* 0x000fe400048070ff */
[----:B------:R-:W-:Y:S02]  /*12ea0*/  F2FP.SATFINITE.E4M3.F32.PACK_AB_MERGE_C R147, R8, R98, R57 ;  /* 0x000000620893723e */ /* 0x000fe40004807039 */
[----:B------:R-:W3:Y:S01]  /*12eb0*/  LDL R8, [R1+0x24] ;  /* 0x0000240001087983 */ /* 0x000ee20000100800 */
        /* <DEDUP_REMOVED lines=72> */
[----:B--2---:R-:W-:-:S04]  /*13340*/  PRMT R15, R14, 0x654, R15 ;  /* 0x000006540e0f7816 */ /* 0x004fc8000000000f */
[----:B------:R0:W-:Y:S01]  /*13350*/  SYNCS.ARRIVE.TRANS64.RED.A1T0 RZ, [R15+URZ], RZ ;  /* 0x000000ff0fff79a7 */ /* 0x0001e2000810043f */
[C---:B---3--:R-:W-:Y:S01]  /*13360*/  ISETP.GT.AND P1, PT, R20.reuse, R8, PT ;  /* 0x000000081400720c */ /* 0x048fe20003f24270 */
[----:B------:R-:W-:Y:S02]  /*13370*/  VIADD R20, R20, 0xffffffff ;  /* 0xffffffff14147836 */ /* 0x000fe40000000000 */
[----:B------:R-:W-:-:S10]  /*13380*/  IMAD.MOV.U32 R8, RZ, RZ, R18 ;  /* 0x000000ffff087224 */ /* 0x000fd400078e0012 */
[----:B0-----:R-:W-:Y:S05]  /*13390*/  @P1 BRA `(.L_x_11985) ;  /* 0xffffffd800d01947 */ /* 0x001fea000383ffff */
[----:B------:R-:W-:Y:S05]  /*133a0*/  BSYNC B1 ;  /* 0x0000000000017941 */ /* 0x000fea0003800000 */
.L_x_11973:
[----:B------:R-:W-:-:S07]  /*133b0*/  IMAD.MOV.U32 R8, RZ, RZ, R20 ;  /* 0x000000ffff087224 */ /* 0x000fce00078e0014 */
.L_x_11972:
[----:B------:R-:W-:Y:S05]  /*133c0*/  BSYNC B0 ;  /* 0x0000000000007941 */ /* 0x000fea0003800000 */
.L_x_11971:
        /* <DEDUP_REMOVED lines=8> */
.L_x_12007:
[----:B------:R-:W-:-:S04]  /*13450*/  ISETP.NE.AND P1, PT, R10, 0x1, PT ;  /* 0x000000010a00780c */ /* 0x000fc80003f25270 */
[----:B------:R-:W-:-:S04]  /*13460*/  SEL R0, RZ, 0x1, P1 ;  /* 0x00000001ff007807 */ /* 0x000fc80000800000 */
[----:B------:R-:W-:Y:S01]  /*13470*/  LOP3.LUT R19, R11, R0, RZ, 0x3c, !PT ;  /* 0x000000000b137212 */ /* 0x000fe200078e3cff */
[----:B------:R-:W-:Y:S06]  /*13480*/  @!P0 BRA `(.L_x_11988) ;  /* 0x0000000000048947 */ /* 0x000fec0003800000 */
[----:B------:R-:W-:Y:S01]  /*13490*/  BPT.TRAP 0x1 ;  /* 0x000000040000795c */ /* 0x000fe20000300000 */
.L_x_11988:
        /* <DEDUP_REMOVED lines=8> */
.L_x_11989:
        /* <DEDUP_REMOVED lines=8> */
.L_x_11991:
[----:B------:R-:W-:Y:S05]  /*135a0*/  BSYNC B1 ;  /* 0x0000000000017941 */ /* 0x000fea0003800000 */
.L_x_11990:
        /* <DEDUP_REMOVED lines=10> */
[----:B------:R-:W-:Y:S01]  /*13650*/  VIADD R56, R15, 0x180 ;  /* 0x000001800f387836 */ /* 0x000fe20000000000 */
        /* <DEDUP_REMOVED lines=76> */
.L_x_11993:
[----:B01----:R-:W-:Y:S01]  /*13b20*/  SHF.L.U32 R3, R11, 0x1f, RZ ;  /* 0x0000001f0b037819 */ /* 0x003fe200000006ff */
[----:B------:R-:W-:-:S04]  /*13b30*/  IMAD R15, R10, 0x8, R17 ;  /* 0x000000080a0f7824 */ /* 0x000fc800078e0211 */
[----:B------:R0:W1:Y:S01]  /*13b40*/  SYNCS.PHASECHK.TRANS64.TRYWAIT P1, [R15+URZ+0x13250], R3 ;  /* 0x013250030f0075a7 */ /* 0x000062000802017f */
[----:B------:R-:W-:Y:S05]  /*13b50*/  @!P0 BRA `(.L_x_11994) ;  /* 0x0000000000048947 */ /* 0x000fea0003800000 */
[----:B------:R-:W-:Y:S01]  /*13b60*/  BPT.TRAP 0x1 ;  /* 0x000000040000795c */ /* 0x000fe20000300000 */
.L_x_11994:
[----:B------:R-:W-:Y:S04]  /*13b70*/  BSSY B1, `(.L_x_11995) ;  /* 0x0000004000017945 */ /* 0x000fe80003800000 */
[----:B-1----:R-:W-:Y:S05]  /*13b80*/  @P1 BRA `(.L_x_11996) ;  /* 0x0000000000081947 */ /* 0x002fea0003800000 */
[----:B------:R-:W1:Y:S02]  /*13b90*/  SYNCS.PHASECHK.TRANS64.TRYWAIT P1, [R15+URZ+0x13250], R3 ;  /* 0x013250030f0075a7 */ /* 0x000e64000802017f */
[----:B-1----:R-:W-:Y:S05]  /*13ba0*/  @!P1 BRA `(.L_x_11997) ;  /* 0x000000d000449947 */ /* 0x002fea0003800000 */
.L_x_11996:
[----:B------:R-:W-:Y:S05]  /*13bb0*/  BSYNC B1 ;  /* 0x0000000000017941 */ /* 0x000fea0003800000 */
.L_x_11995:
[----:B------:R-:W-:Y:S01]  /*13bc0*/  VIADD R11, R17, 0x1000 ;  /* 0x00001000110b7836 */ /* 0x000fe20000000000 */
[----:B------:R-:W-:Y:S01]  /*13bd0*/  WARPGROUP.ARRIVE ;  /* 0x00000000000079c5 */ /* 0x000fe20000000000 */
[----:B------:R-:W-:Y:S01]  /*13be0*/  IMAD.MOV.U32 R13, RZ, RZ, -0x3ffffff0 ;  /* 0xc0000010ff0d7424 */ /* 0x000fe200078e00ff */
[----:B------:R-:W2:Y:S02]  /*13bf0*/  LDC R20, c[0x0][0x448] ;  /* 0x00011200ff147b82 */ /* 0x000ea40000000800 */
        /* <DEDUP_REMOVED lines=8> */
[----:B------:R-:W-:Y:S01]  /*13c80*/  VIADD R12, R10, 0x80 ;  /* 0x000000800a0c7836 */ /* 0x000fe20000000000 */
[----:B------:R-:W-:-:S04]  /*13c90*/  R2UR UR7, R13 ;  /* 0x000000000d0772ca */ /* 0x000fc800000e0000 */
[----:B------:R-:W-:Y:S01]  /*13ca0*/  R2UR UR6, R12 ;  /* 0x000000000c0672ca */ /* 0x000fe200000e0000 */
[----:B------:R-:W-:Y:S02]  /*13cb0*/  WARPGROUP.DEPBAR.LE gsb0, 0x0 ;  /* 0x00008000000079c5 */ /* 0x000fe40000010000 */
[----:B------:R-:W-:Y:S01]  /*13cc0*/  WARPGROUP.ARRIVE ;  /* 0x00000000000079c5 */ /* 0x000fe20000000000 */
[----:B------:R-:W3:Y:S04]  /*13cd0*/  LDL R152, [R1+0x40] ;  /* 0x0000400001987983 */ /* 0x000ee80000100800 */
[----:B------:R-:W4:Y:S05]  /*13ce0*/  LDL R153, [R1+0x3c] ;  /* 0x00003c0001997983 */ /* 0x000f2a0000100800 */
[----:B------:R-:W-:Y:S01]  /*13cf0*/  QGMMA.64x64x32.F32.E4M3.E4M3 R24, R148, gdesc[UR4], R24, gsb0 ;  /* 0x00e0000494187df3 */ /* 0x000fe20008000818 */
[----:B------:R-:W5:Y:S04]  /*13d00*/  LDL R154, [R1+0x10] ;  /* 0x00001000019a7983 */ /* 0x000f680000100800 */
[----:B------:R-:W5:Y:S01]  /*13d10*/  LDL R155, [R1+0x4] ;  /* 0x00000400019b7983 */ /* 0x000f620000100800 */
[----:B------:R-:W-:-:S03]  /*13d20*/  WARPGROUP.DEPBAR.LE gsb0, 0x0 ;  /* 0x00008000000079c5 */ /* 0x000fc60000010000 */
[----:B------:R-:W3:Y:S01]  /*13d30*/  LDL R151, [R1+0x30] ;  /* 0x0000300001977983 */ /* 0x000ee20000100800 */
[----:B------:R-:W-:Y:S01]  /*13d40*/  VIADD R12, R10, 0x100 ;  /* 0x000001000a0c7836 */ /* 0x000fe20000000000 */
[----:B------:R-:W-:Y:S01]  /*13d50*/  WARPGROUP.ARRIVE ;  /* 0x00000000000079c5 */ /* 0x000fe20000000000 */
[----:B------:R-:W-:Y:S01]  /*13d60*/  IMAD.MOV.U32 R13, RZ, RZ, -0x3ffffff0 ;  /* 0xc0000010ff0d7424 */ /* 0x000fe200078e00ff */
[----:B--2---:R-:W-:Y:S01]  /*13d70*/  ISETP.NE.AND P2, PT, R20, 0x1, PT ;  /* 0x000000011400780c */ /* 0x004fe20003f45270 */
[----:B------:R-:W-:Y:S01]  /*13d80*/  IMAD.MOV.U32 R11, RZ, RZ, -0x3ffffff0 ;  /* 0xc0000010ff0b7424 */ /* 0x000fe200078e00ff */
[----:B------:R-:W-:Y:S01]  /*13d90*/  R2UR UR6, R12 ;  /* 0x000000000c0672ca */ /* 0x000fe200000e0000 */
[C---:B------:R-:W-:Y:S01]  /*13da0*/  VIADD R12, R10.reuse, 0x180 ;  /* 0x000001800a0c7836 */ /* 0x040fe20000000000 */
[----:B------:R-:W-:Y:S01]  /*13db0*/  R2UR UR7, R13 ;  /* 0x000000000d0772ca */ /* 0x000fe200000e0000 */
[----:B------:R-:W-:Y:S01]  /*13dc0*/  IMAD.MOV.U32 R13, RZ, RZ, -0x3ffffff0 ;  /* 0xc0000010ff0d7424 */ /* 0x000fe200078e00ff */
[----:B------:R-:W2:Y:S01]  /*13dd0*/  S2R R20, SR_TID.X ;  /* 0x0000000000147919 */ /* 0x000ea20000002100 */
[----:B------:R-:W-:Y:S01]  /*13de0*/  VIADD R10, R10, 0x200 ;  /* 0x000002000a0a7836 */ /* 0x000fe20000000000 */
[----:B------:R-:W-:-:S05]  /*13df0*/  ULOP3.LUT UR4, URZ, UR42, URZ, 0x33, !UPT ;  /* 0x0000002a3f047292 */ /* 0x000fca000f8e333f */
[----:B01----:R-:W0:Y:S04]  /*13e00*/  @P2 LDC R3, c[0x0][0x44c] ;  /* 0x00011300ff032b82 */ /* 0x003e280000000800 */
[----:B------:R-:W-:Y:S01]  /*13e10*/  QGMMA.64x64x32.F32.E4M3.E4M3 R24, R144, gdesc[UR4], R24, gsb0 ;  /* 0x00e0000490187df3 */ /* 0x000fe20008000818 */
[----:B------:R-:W-:Y:S02]  /*13e20*/  R2UR UR6, R12 ;  /* 0x000000000c0672ca */ /* 0x000fe400000e0000 */
[----:B------:R-:W-:Y:S02]  /*13e30*/  R2UR UR7, R13 ;  /* 0x000000000d0772ca */ /* 0x000fe400000e0000 */
[----:B--2---:R-:W-:-:S04]  /*13e40*/  LOP3.LUT R20, R20, 0x7f, RZ, 0xc0, !PT ;  /* 0x0000007f14147812 */ /* 0x004fc800078ec0ff */
[----:B------:R-:W-:Y:S01]  /*13e50*/  ISETP.NE.AND P1, PT, R20, RZ, PT ;  /* 0x000000ff1400720c */ /* 0x000fe20003f25270 */
[----:B------:R-:W-:Y:S02]  /*13e60*/  WARPGROUP.DEPBAR.LE gsb0, 0x0 ;  /* 0x00008000000079c5 */ /* 0x000fe40000010000 */
[----:B------:R-:W-:-:S06]  /*13e70*/  WARPGROUP.ARRIVE ;  /* 0x00000000000079c5 */ /* 0x000fcc0000000000 */
[----:B------:R-:W-:Y:S01]  /*13e80*/  QGMMA.64x64x32.F32.E4M3.E4M3 R24, R140, gdesc[UR4], R24, gsb0 ;  /* 0x00e000048c187df3 */ /* 0x000fe20008000818 */
[----:B------:R-:W-:Y:S02]  /*13e90*/  R2UR UR6, R10 ;  /* 0x000000000a0672ca */ /* 0x000fe400000e0000 */
[----:B------:R-:W-:Y:S01]  /*13ea0*/  R2UR UR7, R11 ;  /* 0x000000000b0772ca */ /* 0x000fe200000e0000 */
[----:B------:R-:W1:Y:S01]  /*13eb0*/  @P2 LDC R10, c[0x0][0x450] ;  /* 0x00011400ff0a2b82 */ /* 0x000e620000000800 */
[----:B------:R-:W-:Y:S02]  /*13ec0*/  WARPGROUP.DEPBAR.LE gsb0, 0x0 ;  /* 0x00008000000079c5 */ /* 0x000fe40000010000 */
[----:B------:R-:W-:-:S09]  /*13ed0*/  WARPGROUP.ARRIVE ;  /* 0x00000000000079c5 */ /* 0x000fd20000000000 */
[----:B------:R-:W-:Y:S03]  /*13ee0*/  QGMMA.64x64x32.F32.E4M3.E4M3 R24, R136, gdesc[UR4], R24, gsb0 ;  /* 0x00e0000488187df3 */ /* 0x000fe60008000818 */
[----:B------:R-:W-:Y:S02]  /*13ef0*/  WARPGROUP.DEPBAR.LE gsb0, 0x0 ;  /* 0x00008000000079c5 */ /* 0x000fe40000010000 */
[----:B---3--:R-:W-:-:S04]  /*13f00*/  IMAD.IADD R11, R152, 0x1, R151 ;  /* 0x00000001980b7824 */ /* 0x008fc800078e0297 */
[----:B0-----:R-:W-:-:S04]  /*13f10*/  @P2 IMAD.HI.U32 R12, R11, R3, RZ ;  /* 0x000000030b0c2227 */ /* 0x001fc800078e00ff */
[----:B------:R-:W-:Y:S01]  /*13f20*/  IMAD.MOV.U32 R3, RZ, RZ, R11 ;  /* 0x000000ffff037224 */ /* 0x000fe200078e000b */
[----:B-1----:R-:W-:Y:S01]  /*13f30*/  @P2 SHF.R.U32.HI R3, RZ, R10, R12 ;  /* 0x0000000aff032219 */ /* 0x002fe2000001160c */
[----:B------:R-:W-:Y:S02]  /*13f40*/  @!P1 VIADD R10, R0, 0x13240 ;  /* 0x00013240000a9836 */ /* 0x000fe40000000000 */
[----:B------:R-:W-:Y:S02]  /*13f50*/  IMAD R0, R8, -0xa0, RZ ;  /* 0xffffff6008007824 */ /* 0x000fe400078e02ff */
[----:B------:R-:W0:Y:S01]  /*13f60*/  SHFL.IDX PT, R138, R3, RZ, 0x1c1f ;  /* 0x001c1fff038a7589 */ /* 0x000e2200000e0000 */
[----:B------:R-:W-:Y:S01]  /*13f70*/  @!P1 PRMT R10, RZ, 0x654, R10 ;  /* 0x00000654ff0a9816 */ /* 0x000fe2000000000a */
[----:B------:R-:W-:-:S03]  /*13f80*/  VIADD R20, R0, 0x1 ;  /* 0x0000000100147836 */ /* 0x000fc60000000000 */
[----:B------:R1:W-:Y:S01]  /*13f90*/  @!P1 SYNCS.ARRIVE.TRANS64.RED.A1T0 RZ, [R10+URZ], RZ ;  /* 0x000000ff0aff99a7 */ /* 0x0003e2000810043f */
[----:B----4-:R-:W-:-:S05]  /*13fa0*/  IMAD R20, R153, -0x2, R20 ;  /* 0xfffffffe99147824 */ /* 0x010fca00078e0214 */
[----:B-----5:R-:W-:Y:S01]  /*13fb0*/  IADD3 R13, -R155, R20, R154 ;  /* 0x000000149b0d7210 */ /* 0x020fe20007ffe19a */
[----:B------:R-:W-:Y:S01]  /*13fc0*/  VIADD R20, R20, 0xffffffff ;  /* 0xffffffff14147836 */ /* 0x000fe20000000000 */
[----:B------:R-:W2:Y:S03]  /*13fd0*/  LDC R153, c[0x0][0x9e4] ;  /* 0x00027900ff997b82 */ /* 0x000ea60000000800 */
[C---:B------:R-:W-:Y:S02]  /*13fe0*/  VIADD R12, R13.reuse, UR39 ;  /* 0x000000270d0c7c36 */ /* 0x040fe40008000000 */
[----:B------:R-:W-:Y:S02]  /*13ff0*/  VIADD R13, R13, UR4 ;  /* 0x000000040d0d7c36 */ /* 0x000fe40008000000 */
[--C-:B0-----:R-:W-:Y:S02]  /*14000*/  IMAD.IADD R136, R12, 0x1, R138.reuse ;  /* 0x000000010c887824 */ /* 0x101fe400078e028a */
[----:B------:R-:W-:Y:S01]  /*14010*/  IMAD.IADD R137, R13, 0x1, R138 ;  /* 0x000000010d897824 */ /* 0x000fe200078e028a */
[----:B--2---:R-:W-:-:S13]  /*14020*/  ISETP.GE.AND P1, PT, R153, 0x1, PT ;  /* 0x000000019900780c */ /* 0x004fda0003f26270 */
[----:B-1----:R-:W-:Y:S05]  /*14030*/  @!P1 BRA `(.L_x_11998) ;  /* 0x0000000000549947 */ /* 0x002fea0003800000 */
        /* <DEDUP_REMOVED lines=12> */
.L_x_12000:
[----:B------:R-:W-:-:S05]  /*14100*/  IMAD.U32 R139, RZ, RZ, UR36 ;  /* 0x00000024ff8b7e24 */ /* 0x000fca000f8e00ff */
[----:B------:R-:W-:-:S13]  /*14110*/  ISETP.NE.AND P1, PT, R139, 0x1, PT ;  /* 0x000000018b00780c */ /* 0x000fda0003f25270 */
[----:B------:R-:W0:Y:S02]  /*14120*/  @P1 LDC.64 R10, c[0x0][0x9e8] ;  /* 0x00027a00ff0a1b82 */ /* 0x000e240000000a00 */
[----:B0-----:R-:W-:-:S05]  /*14130*/  @P1 IMAD.HI.U32 R10, R138, R10, RZ ;  /* 0x0000000a8a0a1227 */ /* 0x001fca00078e00ff */
[----:B------:R-:W-:-:S07]  /*14140*/  @P1 SHF.R.U32.HI R138, RZ, R11, R10 ;  /* 0x0000000bff8a1219 */ /* 0x000fce000001160a */
.L_x_12001:
[----:B------:R-:W-:Y:S05]  /*14150*/  BSYNC B1 ;  /* 0x0000000000017941 */ /* 0x000fea0003800000 */
.L_x_11999:
[----:B------:R-:W-:-:S05]  /*14160*/  IMAD R138, R138, R139, R20 ;  /* 0x0000008b8a8a7224 */ /* 0x000fca00078e0214 */
[----:B------:R-:W-:Y:S02]  /*14170*/  VIMNMX R137, R137, R138, !PT ;  /* 0x0000008a89897248 */ /* 0x000fe40007fe0100 */
[----:B------:R-:W-:-:S07]  /*14180*/  VIADDMNMX R136, R138, R139, R136, PT ;  /* 0x0000008b8a887246 */ /* 0x000fce0003800188 */
.L_x_11998:
[----:B------:R-:W-:Y:S02]  /*14190*/  ISETP.GE.AND P1, PT, R0, 0x2, PT ;  /* 0x000000020000780c */ /* 0x000fe40003f26270 */
[----:B------:R-:W-:Y:S02]  /*141a0*/  LOP3.LUT R22, R22, 0xdfffffff, RZ, 0xc0, !PT ;  /* 0xdfffffff16167812 */ /* 0x000fe400078ec0ff */
[----:B------:R-:W-:Y:S02]  /*141b0*/  ISETP.GE.AND P2, PT, R0, 0x9, PT ;  /* 0x000000090000780c */ /* 0x000fe40003f46270 */
[----:B------:R-:W-:Y:S02]  /*141c0*/  LOP3.LUT R16, R16, 0xfffffffe, RZ, 0xc0, !PT ;  /* 0xfffffffe10107812 */ /* 0x000fe400078ec0ff */
[----:B------:R-:W-:-:S05]  /*141d0*/  ISETP.GE.AND P3, PT, R0, 0x22, PT ;  /* 0x000000220000780c */ /* 0x000fca0003f66270 */
        /* <DEDUP_REMOVED lines=22> */
[----:B------:R-:W-:Y:S02]  /*14340*/  ISETP.GE.AND P2, PT, R0, 0x12, PT ;  /* 0x000000120000780c */ /* 0x000fe40003f46270 */
[----:B------:R-:W-:-:S02]  /*14350*/  LOP3.LUT R16, R16, 0xfffffff7, RZ, 0xc0, !PT ;  /* 0xfffffff710107812 */ /* 0x000fc400078ec0ff */
        /* <DEDUP_REMOVED lines=202> */
[----:B------:R-:W-:Y:S01]  /*15000*/  ISETP.GE.AND P6, PT, R153, 0x1, PT ;  /* 0x000000019900780c */ /* 0x000fe20003fc6270 */
[--C-:B0-----:R-:W-:Y:S02]  /*15010*/  IMAD.IADD R12, R12, 0x1, R0.reuse ;  /* 0x000000010c0c7824 */ /* 0x101fe400078e0200 */
[----:B------:R-:W-:-:S10]  /*15020*/  IMAD.IADD R13, R13, 0x1, R0 ;  /* 0x000000010d0d7824 */ /* 0x000fd400078e0200 */
        /* <DEDUP_REMOVED lines=13> */
.L_x_12004:
[----:B------:R-:W-:-:S05]  /*15100*/  IMAD.U32 R3, RZ, RZ, UR36 ;  /* 0x00000024ff037e24 */ /* 0x000fca000f8e00ff */
[----:B------:R-:W-:-:S13]  /*15110*/  ISETP.NE.AND P6, PT, R3, 0x1, PT ;  /* 0x000000010300780c */ /* 0x000fda0003fc5270 */
[----:B------:R-:W0:Y:S02]  /*15120*/  @P6 LDC.64 R10, c[0x0][0x9e8] ;  /* 0x00027a00ff0a6b82 */ /* 0x000e240000000a00 */
[----:B0-----:R-:W-:-:S05]  /*15130*/  @P6 IMAD.HI.U32 R10, R0, R10, RZ ;  /* 0x0000000a000a6227 */ /* 0x001fca00078e00ff */
[----:B------:R-:W-:-:S07]  /*15140*/  @P6 SHF.R.U32.HI R0, RZ, R11, R10 ;  /* 0x0000000bff006219 */ /* 0x000fce000001160a */
.L_x_12005:
[----:B------:R-:W-:Y:S05]  /*15150*/  BSYNC B1 ;  /* 0x0000000000017941 */ /* 0x000fea0003800000 */
.L_x_12003:
[----:B------:R-:W-:-:S05]  /*15160*/  IMAD R0, R0, R3, R20 ;  /* 0x0000000300007224 */ /* 0x000fca00078e0214 */
[----:B------:R-:W-:Y:S02]  /*15170*/  VIADDMNMX R12, R0, R3, R12, PT ;  /* 0x00000003000c7246 */ /* 0x000fe4000380010c */
[----:B------:R-:W-:-:S07]  /*15180*/  VIMNMX R13, R13, R0, !PT ;  /* 0x000000000d0d7248 */ /* 0x000fce0007fe0100 */
.L_x_12002:
[C---:B------:R-:W-:Y:S01]  /*15190*/  ISETP.GT.AND P1, PT, R13.reuse, 0x20, !P1 ;  /* 0x000000200d00780c */ /* 0x040fe20004f24270 */
[----:B------:R-:W2:Y:S01]  /*151a0*/  LDL.LU R136, [R1] ;  /* 0x0000000001887983 */ /* 0x000ea20000300800 */
        /* <DEDUP_REMOVED lines=110> */
[C---:B------:R-:W-:Y:S02]  /*15890*/  ISETP.LT.OR P1, PT, R12.reuse, 0x61, P1 ;  /* 0x000000610c00780c */ /* 0x040fe40000f21670 */
[----:B------:R-:W-:Y:S02]  /*158a0*/  ISETP.LT.OR P3, PT, R12, 0x91, P3 ;  /* 0x000000910c00780c */ /* 0x000fe40001f61670 */
[----:B------:R-:W-:Y:S02]  /*158b0*/  FSEL R74, R74, -INF , !P1 ;  /* 0xff8000004a4a7808 */ /* 0x000fe40004800000 */
[----:B------:R-:W-:-:S02]  /*158c0*/  LOP3.LUT P1, RZ, R22, 0x800, RZ, 0xc0, !PT ;  /* 0x0000080016ff7812 */ /* 0x000fc4000782c0ff */
[C---:B------:R-:W-:Y:S02]  /*158d0*/  ISETP.GT.AND P4, PT, R13.reuse, 0x91, !P4 ;  /* 0x000000910d00780c */ /* 0x040fe40006784270 */
[----:B------:R-:W-:Y:S02]  /*158e0*/  ISETP.GT.AND P1, PT, R13, 0x61, !P1 ;  /* 0x000000610d00780c */ /* 0x000fe40004f24270 */
[----:B0-----:R-:W-:Y:S02]  /*158f0*/  FMNMX.FTZ R3, R3, R0, !PT ;  /* 0x0000000003037209 */ /* 0x001fe40007810000 */
[----:B------:R-:W-:Y:S02]  /*15900*/  ISETP.LT.OR P1, PT, R12, 0x62, P1 ;  /* 0x000000620c00780c */ /* 0x000fe40000f21670 */
[----:B------:R-:W-:Y:S01]  /*15910*/  FSEL R66, R66, -INF , !P3 ;  /* 0xff80000042427808 */ /* 0x000fe20005800000 */
[----:B------:R-:W0:Y:S01]  /*15920*/  SHFL.BFLY PT, R10, R3, 0x1, 0x1f ;  /* 0x0c201f00030a7f89 */ /* 0x000e2200000e0000 */
[----:B------:R-:W-:-:S02]  /*15930*/  FSEL R75, R75, -INF , !P1 ;  /* 0xff8000004b4b7808 */ /* 0x000fc40004800000 */
[----:B------:R-:W-:Y:S02]  /*15940*/  LOP3.LUT P1, RZ, R22, 0x400, RZ, 0xc0, !PT ;  /* 0x0000040016ff7812 */ /* 0x000fe4000782c0ff */
[C---:B------:R-:W-:Y:S02]  /*15950*/  ISETP.GT.AND P5, PT, R13.reuse, 0x98, !P5 ;  /* 0x000000980d00780c */ /* 0x040fe40006fa4270 */
[----:B------:R-:W-:Y:S02]  /*15960*/  ISETP.GT.AND P1, PT, R13, 0x68, !P1 ;  /* 0x000000680d00780c */ /* 0x000fe40004f24270 */
[C---:B------:R-:W-:Y:S02]  /*15970*/  ISETP.LT.OR P4, PT, R12.reuse, 0x92, P4 ;  /* 0x000000920c00780c */ /* 0x040fe40002781670 */
[C---:B------:R-:W-:Y:S02]  /*15980*/  ISETP.LT.OR P1, PT, R12.reuse, 0x69, P1 ;  /* 0x000000690c00780c */ /* 0x040fe40000f21670 */
[----:B------:R-:W-:-:S02]  /*15990*/  ISETP.LT.OR P5, PT, R12, 0x99, P5 ;  /* 0x000000990c00780c */ /* 0x000fc40002fa1670 */
[----:B------:R-:W-:Y:S02]  /*159a0*/  FSEL R78, R78, -INF , !P1 ;  /* 0xff8000004e4e7808 */ /* 0x000fe40004800000 */
[----:B------:R-:W-:Y:S02]  /*159b0*/  LOP3.LUT P1, RZ, R22, 0x200, RZ, 0xc0, !PT ;  /* 0x0000020016ff7812 */ /* 0x000fe4000782c0ff */
[----:B------:R-:W-:Y:S02]  /*159c0*/  FSEL R67, R67, -INF , !P4 ;  /* 0xff80000043437808 */ /* 0x000fe40006000000 */
[----:B------:R-:W-:Y:S02]  /*159d0*/  ISETP.GT.AND P1, PT, R13, 0x69, !P1 ;  /* 0x000000690d00780c */ /* 0x000fe40004f24270 */
[----:B------:R-:W-:Y:S02]  /*159e0*/  FSEL R70, R70, -INF , !P5 ;  /* 0xff80000046467808 */ /* 0x000fe40006800000 */
[----:B------:R-:W-:-:S02]  /*159f0*/  ISETP.LT.OR P1, PT, R12, 0x6a, P1 ;  /* 0x0000006a0c00780c */ /* 0x000fc40000f21670 */
[----:B0-----:R-:W-:Y:S02]  /*15a00*/  FMNMX.FTZ R3, R3, R10, !PT ;  /* 0x0000000a03037209 */ /* 0x001fe40007810000 */
[----:B------:R-:W-:Y:S02]  /*15a10*/  FSEL R79, R79, -INF , !P1 ;  /* 0xff8000004f4f7808 */ /* 0x000fe40004800000 */
[----:B------:R-:W-:Y:S01]  /*15a20*/  LOP3.LUT P1, RZ, R22, 0x100, RZ, 0xc0, !PT ;  /* 0x0000010016ff7812 */ /* 0x000fe2000782c0ff */
[----:B------:R-:W-:-:S01]  /*15a30*/  FFMA.FTZ R11, R2, R3, -8 ;  /* 0xc1000000020b7423 */ /* 0x000fc20000010003 */
[----:B------:R-:W-:Y:S02]  /*15a40*/  FSETP.NEU.FTZ.AND P2, PT, R3, -INF , PT ;  /* 0xff8000000300780b */ /* 0x000fe40003f5d000 */
[----:B------:R-:W-:Y:S02]  /*15a50*/  ISETP.GT.AND P1, PT, R13, 0x70, !P1 ;  /* 0x000000700d00780c */ /* 0x000fe40004f24270 */
[----:B------:R-:W-:-:S02]  /*15a60*/  FSEL R10, R3, RZ, P2 ;  /* 0x000000ff030a7208 */ /* 0x000fc40001000000 */
[----:B------:R-:W-:Y:S02]  /*15a70*/  ISETP.LT.OR P1, PT, R12, 0x71, P1 ;  /* 0x000000710c00780c */ /* 0x000fe40000f21670 */
[----:B------:R-:W-:Y:S01]  /*15a80*/  FSEL R11, R11, RZ, P2 ;  /* 0x000000ff0b0b7208 */ /* 0x000fe20001000000 */
[----:B------:R-:W-:-:S01]  /*15a90*/  FADD.FTZ R10, -R10, R14 ;  /* 0x0000000e0a0a7221 */ /* 0x000fc20000010100 */
[----:B------:R-:W-:Y:S02]  /*15aa0*/  FSEL R82, R82, -INF , !P1 ;  /* 0xff80000052527808 */ /* 0x000fe40004800000 */
[----:B------:R-:W-:Y:S01]  /*15ab0*/  LOP3.LUT P1, RZ, R22, 0x80, RZ, 0xc0, !PT ;  /* 0x0000008016ff7812 */ /* 0x000fe2000782c0ff */
[C-C-:B------:R-:W-:Y:S01]  /*15ac0*/  FFMA.FTZ R120, R2.reuse, R120, -R11.reuse ;  /* 0x0000007802787223 */ /* 0x140fe2000001080b */
[C---:B------:R-:W-:Y:S01]  /*15ad0*/  FMUL.FTZ R10, R2.reuse, R10 ;  /* 0x0000000a020a7220 */ /* 0x040fe20000410000 */
[C-C-:B------:R-:W-:Y:S01]  /*15ae0*/  FFMA.FTZ R121, R2.reuse, R121, -R11.reuse ;  /* 0x0000007902797223 */ /* 0x140fe2000001080b */
[----:B------:R-:W-:Y:S01]  /*15af0*/  ISETP.GT.AND P1, PT, R13, 0x71, !P1 ;  /* 0x000000710d00780c */ /* 0x000fe20004f24270 */
[C-C-:B------:R-:W-:Y:S01]  /*15b00*/  FFMA.FTZ R124, R2.reuse, R124, -R11.reuse ;  /* 0x0000007c027c7223 */ /* 0x140fe2000001080b */
[----:B------:R-:W-:-:S01]  /*15b10*/  FFMA.FTZ R125, R2, R125, -R11 ;  /* 0x0000007d027d7223 */ /* 0x000fc2000001080b */
[----:B------:R-:W-:Y:S01]  /*15b20*/  MUFU.EX2 R120, R120 ;  /* 0x0000007800787308 */ /* 0x000fe20000000800 */
[----:B------:R-:W-:Y:S01]  /*15b30*/  ISETP.LT.OR P1, PT, R12, 0x72, P1 ;  /* 0x000000720c00780c */ /* 0x000fe20000f21670 */
[C-C-:B------:R-:W-:Y:S01]  /*15b40*/  FFMA.FTZ R128, R2.reuse, R128, -R11.reuse ;  /* 0x0000008002807223 */ /* 0x140fe2000001080b */
[----:B------:R-:W-:-:S01]  /*15b50*/  FFMA.FTZ R129, R2, R129, -R11 ;  /* 0x0000008102817223 */ /* 0x000fc2000001080b */
[C-C-:B------:R-:W-:Y:S01]  /*15b60*/  FFMA.FTZ R132, R2.reuse, R132, -R11.reuse ;  /* 0x0000008402847223 */ /* 0x140fe2000001080b */
[----:B------:R-:W-:Y:S01]  /*15b70*/  FSEL R83, R83, -INF , !P1 ;  /* 0xff80000053537808 */ /* 0x000fe20004800000 */
[--C-:B------:R-:W-:Y:S01]  /*15b80*/  FFMA.FTZ R133, R2, R133, -R11.reuse ;  /* 0x0000008502857223 */ /* 0x100fe2000001080b */
[----:B------:R-:W-:Y:S01]  /*15b90*/  LOP3.LUT P1, RZ, R22, 0x40, RZ, 0xc0, !PT ;  /* 0x0000004016ff7812 */ /* 0x000fe2000782c0ff */
[----:B------:R-:W2:Y:S01]  /*15ba0*/  MUFU.EX2 R10, R10 ;  /* 0x0000000a000a7308 */ /* 0x000ea20000000800 */
[----:B------:R-:W-:-:S01]  /*15bb0*/  FFMA.FTZ R104, R2, R104, -R11 ;  /* 0x0000006802687223 */ /* 0x000fc2000001080b */
[C-C-:B------:R-:W-:Y:S01]  /*15bc0*/  FFMA.FTZ R105, R2.reuse, R105, -R11.reuse ;  /* 0x0000006902697223 */ /* 0x140fe2000001080b */
[----:B------:R-:W-:Y:S01]  /*15bd0*/  ISETP.GT.AND P1, PT, R13, 0x78, !P1 ;  /* 0x000000780d00780c */ /* 0x000fe20004f24270 */
[C-C-:B------:R-:W-:Y:S01]  /*15be0*/  FFMA.FTZ R108, R2.reuse, R108, -R11.reuse ;  /* 0x0000006c026c7223 */ /* 0x140fe2000001080b */
[----:B------:R-:W-:-:S01]  /*15bf0*/  FFMA.FTZ R109, R2, R109, -R11 ;  /* 0x0000006d026d7223 */ /* 0x000fc2000001080b */
[--C-:B------:R-:W-:Y:S01]  /*15c00*/  FFMA.FTZ R112, R2, R112, -R11.reuse ;  /* 0x0000007002707223 */ /* 0x100fe2000001080b */
[----:B------:R-:W-:Y:S01]  /*15c10*/  ISETP.LT.OR P1, PT, R12, 0x79, P1 ;  /* 0x000000790c00780c */ /* 0x000fe20000f21670 */
[----:B------:R-:W-:Y:S01]  /*15c20*/  MUFU.EX2 R121, R121 ;  /* 0x0000007900797308 */ /* 0x000fe20000000800 */
[----:B------:R-:W-:-:S01]  /*15c30*/  FFMA.FTZ R113, R2, R113, -R11 ;  /* 0x0000007102717223 */ /* 0x000fc2000001080b */
[--C-:B------:R-:W-:Y:S01]  /*15c40*/  FFMA.FTZ R116, R2, R116, -R11.reuse ;  /* 0x0000007402747223 */ /* 0x100fe2000001080b */
[----:B------:R-:W-:Y:S01]  /*15c50*/  FSEL R86, R86, -INF , !P1 ;  /* 0xff80000056567808 */ /* 0x000fe20004800000 */
[C-C-:B------:R-:W-:Y:S01]  /*15c60*/  FFMA.FTZ R117, R2.reuse, R117, -R11.reuse ;  /* 0x0000007502757223 */ /* 0x140fe2000001080b */
[----:B------:R-:W-:Y:S01]  /*15c70*/  ISETP.GT.AND P1, PT, R13, 0x79, !P6 ;  /* 0x000000790d00780c */ /* 0x000fe20007724270 */
[--C-:B------:R-:W-:Y:S01]  /*15c80*/  FFMA.FTZ R88, R2, R88, -R11.reuse ;  /* 0x0000005802587223 */ /* 0x100fe2000001080b */
[----:B------:R-:W-:Y:S01]  /*15c90*/  LOP3.LUT P6, RZ, R22, 0x2000000, RZ, 0xc0, !PT ;  /* 0x0200000016ff7812 */ /* 0x000fe200078cc0ff */
        /* <DEDUP_REMOVED lines=8> */
[C-C-:B------:R-:W-:Y:S01]  /*15d20*/  FFMA.FTZ R97, R2.reuse, R97, -R11.reuse ;  /* 0x0000006102617223 */ /* 0x140fe2000001080b */
[----:B------:R-:W-:-:S01]  /*15d30*/  FFMA.FTZ R100, R2, R100, -R11 ;  /* 0x0000006402647223 */ /* 0x000fc2000001080b */
[C-C-:B------:R-:W-:Y:S01]  /*15d40*/  FFMA.FTZ R101, R2.reuse, R101, -R11.reuse ;  /* 0x0000006502657223 */ /* 0x140fe2000001080b */
[----:B------:R-:W-:Y:S01]  /*15d50*/  ISETP.GT.AND P1, PT, R13, 0x1, !P1 ;  /* 0x000000010d00780c */ /* 0x000fe20004f24270 */
[C-C-:B------:R-:W-:Y:S01]  /*15d60*/  FFMA.FTZ R72, R2.reuse, R72, -R11.reuse ;  /* 0x0000004802487223 */ /* 0x140fe2000001080b */
[----:B------:R-:W-:-:S01]  /*15d70*/  FFMA.FTZ R73, R2, R73, -R11 ;  /* 0x0000004902497223 */ /* 0x000fc2000001080b */
[--C-:B------:R-:W-:Y:S01]  /*15d80*/  FFMA.FTZ R76, R2, R76, -R11.reuse ;  /* 0x0000004c024c7223 */ /* 0x100fe2000001080b */
        /* <DEDUP_REMOVED lines=17> */
[----:B------:R-:W-:Y:S01]  /*15ea0*/  MUFU.EX2 R125, R125 ;  /* 0x0000007d007d7308 */ /* 0x000fe20000000800 */
[----:B------:R-:W-:Y:S01]  /*15eb0*/  FSEL R126, R126, -INF , !P1 ;  /* 0xff8000007e7e7808 */ /* 0x000fe20004800000 */
[----:B------:R-:W-:Y:S01]  /*15ec0*/  FFMA.FTZ R11, R2, R69, -R11 ;  /* 0x00000045020b7223 */ /* 0x000fe2000001080b */
[----:B------:R-:W-:-:S04]  /*15ed0*/  LOP3.LUT P1, RZ, R22, 0x80000000, RZ, 0xc0, !PT ;  /* 0x8000000016ff7812 */ /* 0x000fc8000782c0ff */
[----:B------:R-:W-:Y:S01]  /*15ee0*/  ISETP.GT.AND P1, PT, R13, 0x9, !P1 ;  /* 0x000000090d00780c */ /* 0x000fe20004f24270 */
[----:B------:R-:W-:Y:S03]  /*15ef0*/  MUFU.EX2 R128, R128 ;  /* 0x0000008000807308 */ /* 0x000fe60000000800 */
[----:B------:R-:W-:-:S04]  /*15f00*/  ISETP.LT.OR P1, PT, R12, 0xa, P1 ;  /* 0x0000000a0c00780c */ /* 0x000fc80000f21670 */
[----:B------:R-:W-:Y:S01]  /*15f10*/  FSEL R127, R127, -INF , !P1 ;  /* 0xff8000007f7f7808 */ /* 0x000fe20004800000 */
[----:B------:R-:W-:Y:S01]  /*15f20*/  MUFU.EX2 R129, R129 ;  /* 0x0000008100817308 */ /* 0x000fe20000000800 */
[----:B------:R-:W-:-:S04]  /*15f30*/  LOP3.LUT P1, RZ, R16, 0x1, RZ, 0xc0, !PT ;  /* 0x0000000110ff7812 */ /* 0x000fc8000782c0ff */
[----:B------:R-:W-:-:S03]  /*15f40*/  ISETP.GT.AND P1, PT, R13, 0x10, !P1 ;  /* 0x000000100d00780c */ /* 0x000fc60004f24270 */
[----:B------:R-:W-:Y:S01]  /*15f50*/  MUFU.EX2 R132, R132 ;  /* 0x0000008400847308 */ /* 0x000fe20000000800 */
[----:B------:R-:W-:-:S04]  /*15f60*/  ISETP.LT.OR P1, PT, R12, 0x11, P1 ;  /* 0x000000110c00780c */ /* 0x000fc80000f21670 */
[----:B------:R-:W-:Y:S02]  /*15f70*/  FSEL R130, R130, -INF , !P1 ;  /* 0xff80000082827808 */ /* 0x000fe40004800000 */
[----:B------:R-:W-:Y:S01]  /*15f80*/  LOP3.LUT P1, RZ, R16, 0x8, RZ, 0xc0, !PT ;  /* 0x0000000810ff7812 */ /* 0x000fe2000782c0ff */
[----:B------:R-:W-:Y:S03]  /*15f90*/  MUFU.EX2 R133, R133 ;  /* 0x0000008500857308 */ /* 0x000fe60000000800 */
[----:B------:R-:W-:-:S04]  /*15fa0*/  ISETP.GT.AND P1, PT, R13, 0x11, !P1 ;  /* 0x000000110d00780c */ /* 0x000fc80004f24270 */
[----:B------:R-:W-:Y:S01]  /*15fb0*/  ISETP.LT.OR P1, PT, R12, 0x12, P1 ;  /* 0x000000120c00780c */ /* 0x000fe20000f21670 */
[----:B------:R-:W-:Y:S03]  /*15fc0*/  MUFU.EX2 R104, R104 ;  /* 0x0000006800687308 */ /* 0x000fe60000000800 */
[----:B------:R-:W-:Y:S02]  /*15fd0*/  FSEL R131, R131, -INF , !P1 ;  /* 0xff80000083837808 */ /* 0x000fe40004800000 */
[----:B------:R-:W-:-:S03]  /*15fe0*/  LOP3.LUT P1, RZ, R16, 0x4, RZ, 0xc0, !PT ;  /* 0x0000000410ff7812 */ /* 0x000fc6000782c0ff */
[----:B------:R-:W-:Y:S01]  /*15ff0*/  MUFU.EX2 R105, R105 ;  /* 0x0000006900697308 */ /* 0x000fe20000000800 */
[----:B------:R-:W-:-:S04]  /*16000*/  ISETP.GT.AND P1, PT, R13, 0x18, !P1 ;  /* 0x000000180d00780c */ /* 0x000fc80004f24270 */
[----:B------:R-:W-:-:S03]  /*16010*/  ISETP.LT.OR P1, PT, R12, 0x19, P1 ;  /* 0x000000190c00780c */ /* 0x000fc60000f21670 */
[----:B------:R-:W-:Y:S01]  /*16020*/  MUFU.EX2 R108, R108 ;  /* 0x0000006c006c7308 */ /* 0x000fe20000000800 */
[----:B------:R-:W-:Y:S02]  /*16030*/  FSEL R134, R134, -INF , !P1 ;  /* 0xff80000086867808 */ /* 0x000fe40004800000 */
[----:B------:R-:W-:-:S04]  /*16040*/  LOP3.LUT P1, RZ, R16, 0x2, RZ, 0xc0, !PT ;  /* 0x0000000210ff7812 */ /* 0x000fc8000782c0ff */
[----:B------:R-:W-:Y:S01]  /*16050*/  ISETP.GT.AND P1, PT, R13, 0x19, !P1 ;  /* 0x000000190d00780c */ /* 0x000fe20004f24270 */
[----:B------:R-:W-:Y:S03]  /*16060*/  MUFU.EX2 R109, R109 ;  /* 0x0000006d006d7308 */ /* 0x000fe60000000800 */
[----:B------:R-:W-:-:S04]  /*16070*/  ISETP.LT.OR P1, PT, R12, 0x1a, P1 ;  /* 0x0000001a0c00780c */ /* 0x000fc80000f21670 */
[----:B------:R-:W-:Y:S01]  /*16080*/  FSEL R135, R135, -INF , !P1 ;  /* 0xff80000087877808 */ /* 0x000fe20004800000 */
[----:B------:R-:W-:Y:S01]  /*16090*/  MUFU.EX2 R112, R112 ;  /* 0x0000007000707308 */ /* 0x000fe20000000800 */
[----:B------:R-:W-:-:S04]  /*160a0*/  LOP3.LUT P1, RZ, R22, 0x1, RZ, 0xc0, !PT ;  /* 0x0000000116ff7812 */ /* 0x000fc8000782c0ff */
[----:B------:R-:W-:-:S03]  /*160b0*/  ISETP.GT.AND P1, PT, R13, RZ, !P1 ;  /* 0x000000ff0d00720c */ /* 0x000fc60004f24270 */
[----:B------:R-:W-:Y:S01]  /*160c0*/  MUFU.EX2 R113, R113 ;  /* 0x0000007100717308 */ /* 0x000fe20000000800 */
[----:B------:R-:W-:-:S04]  /*160d0*/  ISETP.LT.OR P1, PT, R12, 0x1, P1 ;  /* 0x000000010c00780c */ /* 0x000fc80000f21670 */
[----:B------:R-:W-:Y:S02]  /*160e0*/  FSEL R122, R122, -INF , !P1 ;  /* 0xff8000007a7a7808 */ /* 0x000fe40004800000 */
[----:B------:R-:W-:Y:S01]  /*160f0*/  LOP3.LUT P1, RZ, R22, 0x8000000, RZ, 0xc0, !PT ;  /* 0x0800000016ff7812 */ /* 0x000fe2000782c0ff */
[----:B------:R-:W-:Y:S01]  /*16100*/  MUFU.EX2 R116, R116 ;  /* 0x0000007400747308 */ /* 0x000fe20000000800 */
[----:B------:R-:W-:Y:S02]  /*16110*/  FMNMX.FTZ R0, R122, R9, !PT ;  /* 0x000000097a007209 */ /* 0x000fe40007810000 */
[----:B------:R-:W-:Y:S02]  /*16120*/  ISETP.GT.AND P1, PT, R13, 0x80, !P1 ;  /* 0x000000800d00780c */ /* 0x000fe40004f24270 */
[----:B------:R-:W-:Y:S02]  /*16130*/  FMNMX.FTZ R0, R123, R0, !PT ;  /* 0x000000007b007209 */ /* 0x000fe40007810000 */
[----:B------:R-:W-:Y:S01]  /*16140*/  ISETP.LT.OR P1, PT, R12, 0x81, P1 ;  /* 0x000000810c00780c */ /* 0x000fe20000f21670 */
[----:B------:R-:W-:Y:S01]  /*16150*/  MUFU.EX2 R117, R117 ;  /* 0x0000007500757308 */ /* 0x000fe20000000800 */
[----:B------:R-:W-:-:S02]  /*16160*/  FMNMX.FTZ R0, R126, R0, !PT ;  /* 0x000000007e007209 */ /* 0x000fc40007810000 */
[----:B------:R-:W-:Y:S02]  /*16170*/  FSEL R58, R58, -INF , !P1 ;  /* 0xff8000003a3a7808 */ /* 0x000fe40004800000 */
[----:B------:R-:W-:Y:S02]  /*16180*/  FMNMX.FTZ R0, R127, R0, !PT ;  /* 0x000000007f007209 */ /* 0x000fe40007810000 */
[----:B------:R-:W-:Y:S01]  /*16190*/  LOP3.LUT P1, RZ, R22, 0x4000000, RZ, 0xc0, !PT ;  /* 0x0400000016ff7812 */ /* 0x000fe2000782c0ff */
[----:B------:R-:W-:Y:S01]  /*161a0*/  MUFU.EX2 R88, R88 ;  /* 0x0000005800587308 */ /* 0x000fe20000000800 */
[----:B------:R-:W-:Y:S02]  /*161b0*/  FMNMX.FTZ R0, R130, R0, !PT ;  /* 0x0000000082007209 */ /* 0x000fe40007810000 */
[----:B------:R-:W-:Y:S02]  /*161c0*/  ISETP.GT.AND P1, PT, R13, 0x81, !P1 ;  /* 0x000000810d00780c */ /* 0x000fe40004f24270 */
[----:B------:R-:W-:-:S02]  /*161d0*/  FMNMX.FTZ R0, R131, R0, !PT ;  /* 0x0000000083007209 */ /* 0x000fc40007810000 */
[----:B------:R-:W-:Y:S01]  /*161e0*/  ISETP.LT.OR P1, PT, R12, 0x82, P1 ;  /* 0x000000820c00780c */ /* 0x000fe20000f21670 */
[----:B------:R-:W-:Y:S01]  /*161f0*/  MUFU.EX2 R89, R89 ;  /* 0x0000005900597308 */ /* 0x000fe20000000800 */
[----:B------:R-:W-:Y:S02]  /*16200*/  FMNMX.FTZ R0, R134, R0, !PT ;  /* 0x0000000086007209 */ /* 0x000fe40007810000 */
[----:B------:R-:W-:Y:S02]  /*16210*/  FSEL R59, R59, -INF , !P1 ;  /* 0xff8000003b3b7808 */ /* 0x000fe40004800000 */
[----:B------:R-:W-:Y:S02]  /*16220*/  FMNMX.FTZ R0, R135, R0, !PT ;  /* 0x0000000087007209 */ /* 0x000fe40007810000 */
[----:B------:R-:W-:Y:S01]  /*16230*/  ISETP.GT.AND P1, PT, R13, 0x88, !P6 ;  /* 0x000000880d00780c */ /* 0x000fe20007724270 */
[----:B------:R-:W-:Y:S01]  /*16240*/  MUFU.EX2 R92, R92 ;  /* 0x0000005c005c7308 */ /* 0x000fe20000000800 */
[----:B------:R-:W-:-:S02]  /*16250*/  FMNMX.FTZ R0, R106, R0, !PT ;  /* 0x000000006a007209 */ /* 0x000fc40007810000 */
[----:B------:R-:W-:Y:S02]  /*16260*/  ISETP.LT.OR P1, PT, R12, 0x89, P1 ;  /* 0x000000890c00780c */ /* 0x000fe40000f21670 */
[----:B------:R-:W-:Y:S02]  /*16270*/  FMNMX.FTZ R0, R107, R0, !PT ;  /* 0x000000006b007209 */ /* 0x000fe40007810000 */
[----:B------:R-:W-:Y:S01]  /*16280*/  FSEL R62, R62, -INF , !P1 ;  /* 0xff8000003e3e7808 */ /* 0x000fe20004800000 */
[----:B------:R-:W-:Y:S01]  /*16290*/  MUFU.EX2 R93, R93 ;  /* 0x0000005d005d7308 */ /* 0x000fe20000000800 */
[----:B------:R-:W-:Y:S02]  /*162a0*/  FMNMX.FTZ R0, R110, R0, !PT ;  /* 0x000000006e007209 */ /* 0x000fe40007810000 */
[----:B------:R-:W-:Y:S02]  /*162b0*/  LOP3.LUT P6, RZ, R22, 0x1000000, RZ, 0xc0, !PT ;  /* 0x0100000016ff7812 */ /* 0x000fe400078cc0ff */
[----:B------:R-:W-:-:S02]  /*162c0*/  FMNMX.FTZ R0, R111, R0, !PT ;  /* 0x000000006f007209 */ /* 0x000fc40007810000 */
[----:B------:R-:W-:Y:S01]  /*162d0*/  ISETP.GT.AND P1, PT, R13, 0x99, !P6 ;  /* 0x000000990d00780c */ /* 0x000fe20007724270 */
[----:B------:R-:W-:Y:S01]  /*162e0*/  MUFU.EX2 R96, R96 ;  /* 0x0000006000607308 */ /* 0x000fe20000000800 */
[----:B------:R-:W-:Y:S02]  /*162f0*/  FMNMX.FTZ R0, R114, R0, !PT ;  /* 0x0000000072007209 */ /* 0x000fe40007810000 */
[----:B------:R-:W-:Y:S02]  /*16300*/  ISETP.LT.OR P1, PT, R12, 0x9a, P1 ;  /* 0x0000009a0c00780c */ /* 0x000fe40000f21670 */
[----:B------:R-:W-:Y:S02]  /*16310*/  FMNMX.FTZ R0, R115, R0, !PT ;  /* 0x0000000073007209 */ /* 0x000fe40007810000 */
[----:B------:R-:W-:Y:S01]  /*16320*/  FSEL R71, R71, -INF , !P1 ;  /* 0xff80000047477808 */ /* 0x000fe20004800000 */
        /* <DEDUP_REMOVED lines=47> */
[----:B------:R-:W-:Y:S01]  /*16620*/  MUFU.EX2 R11, R11 ;  /* 0x0000000b000b7308 */ /* 0x000fe20000000800 */
[----:B0-----:R-:W-:-:S04]  /*16630*/  FMNMX.FTZ R0, R0, R12, !PT ;  /* 0x0000000c00007209 */ /* 0x001fc80007810000 */
[----:B------:R-:W-:-:S04]  /*16640*/  FSETP.NEU.FTZ.AND P1, PT, R0, -INF , PT ;  /* 0xff8000000000780b */ /* 0x000fc80003f3d000 */
[----:B------:R-:W-:-:S05]  /*16650*/  FSEL R12, R0, RZ, P1 ;  /* 0x000000ff000c7208 */ /* 0x000fca0000800000 */
[----:B------:R-:W-:Y:S01]  /*16660*/  FADD.FTZ R9, -R12, R9 ;  /* 0x000000090c097221 */ /* 0x000fe20000010100 */
[----:B------:R-:W-:-:S03]  /*16670*/  FFMA.FTZ R12, R2, R0, -8 ;  /* 0xc1000000020c7423 */ /* 0x000fc60000010000 */
        /* <DEDUP_REMOVED lines=45> */
[----:B--2---:R-:W-:-:S01]  /*16950*/  FFMA.FTZ R71, R10, R136, R120 ;  /* 0x000000880a477223 */ /* 0x004fc20000010078 */
[----:B0-----:R-:W-:Y:S01]  /*16960*/  FFMA.FTZ R21, R9, R21, R12 ;  /* 0x0000001509157223 */ /* 0x001fe2000001000c */
[----:B------:R-:W0:Y:S02]  /*16970*/  MUFU.EX2 R20, R20 ;  /* 0x0000001400147308 */ /* 0x000e240000000800 */
[----:B------:R-:W-:-:S01]  /*16980*/  FADD.FTZ R71, R121, R71 ;  /* 0x0000004779477221 */ /* 0x000fc20000010000 */
[----:B-1----:R-:W-:-:S03]  /*16990*/  FADD.FTZ R130, R14, R21 ;  /* 0x000000150e827221 */ /* 0x002fc60000010000 */
[----:B------:R-:W-:Y:S02]  /*169a0*/  FADD.FTZ R21, R124, R71 ;  /* 0x000000477c157221 */ /* 0x000fe40000010000 */
[----:B------:R-:W1:Y:S02]  /*169b0*/  MUFU.EX2 R69, R69 ;  /* 0x0000004500457308 */ /* 0x000e640000000800 */
        /* <DEDUP_REMOVED lines=72> */
[----:B------:R-:W-:-:S05]  /*16e40*/  FADD.FTZ R130, R11, R21 ;  /* 0x000000150b827221 */ /* 0x000fca0000010000 */
[----:B------:R2:W-:Y:S01]  /*16e50*/  STL [R1], R130 ;  /* 0x0000008201007387 */ /* 0x0005e20000100800 */
        /* <DEDUP_REMOVED lines=40> */
.L_x_12006:
        /* <DEDUP_REMOVED lines=79> */
[----:B--2---:R-:W-:-:S04]  /*175d0*/  PRMT R15, R71, 0x654, R15 ;  /* 0x00000654470f7816 */ /* 0x004fc8000000000f */
[----:B------:R0:W-:Y:S01]  /*175e0*/  SYNCS.ARRIVE.TRANS64.RED.A1T0 RZ, [R15+URZ], RZ ;  /* 0x000000ff0fff79a7 */ /* 0x0001e2000810043f */
[C---:B---3--:R-:W-:Y:S01]  /*175f0*/  ISETP.GT.AND P1, PT, R8.reuse, R12, PT ;  /* 0x0000000c0800720c */ /* 0x048fe20003f24270 */
[----:B------:R-:W-:-:S12]  /*17600*/  VIADD R8, R8, 0xffffffff ;  /* 0xffffffff08087836 */ /* 0x000fd80000000000 */
[----:B0-----:R-:W-:Y:S05]  /*17610*/  @P1 BRA `(.L_x_12007) ;  /* 0xffffffbc008c1947 */ /* 0x001fea000383ffff */
.L_x_11987:
[----:B------:R-:W-:Y:S05]  /*17620*/  BSYNC B0 ;  /* 0x0000000000007941 */ /* 0x000fea0003800000 */
.L_x_11986:
[----:B------:R-:W-:Y:S06]  /*17630*/  BAR.ARV 0x8, 0x200 ;  /* 0x0208000000007b1d */ /* 0x000fec0000002000 */
[----:B------:R-:W-:Y:S05]  /*17640*/  @!P0 BRA `(.L_x_12008) ;  /* 0x0000000000048947 */ /* 0x000fea0003800000 */
[----:B------:R-:W-:Y:S01]  /*17650*/  BPT.TRAP 0x1 ;  /* 0x000000040000795c */ /* 0x000fe20000300000 */
.L_x_12008:
[----:B------:R-:W-:Y:S01]  /*17660*/  IMAD R13, R18, 0x8, R17 ;  /* 0x00000008120d7824 */ /* 0x000fe200078e0211 */
[----:B------:R-:W-:-:S04]  /*17670*/  SHF.L.U32 R4, R19, 0x1f, RZ ;  /* 0x0000001f13047819 */ /* 0x000fc800000006ff */
[----:B------:R0:W1:Y:S01]  /*17680*/  SYNCS.PHASECHK.TRANS64.TRYWAIT P1, [R13+URZ+0x13250], R4 ;  /* 0x013250040d0075a7 */ /* 0x000062000802017f */
[----:B------:R-:W-:Y:S05]  /*17690*/  @!P0 BRA `(.L_x_12009) ;  /* 0x0000000000048947 */ /* 0x000fea0003800000 */
[----:B------:R-:W-:Y:S01]  /*176a0*/  BPT.TRAP 0x1 ;  /* 0x000000040000795c */ /* 0x000fe20000300000 */
.L_x_12009:
[----:B------:R-:W-:Y:S04]  /*176b0*/  BSSY B0, `(.L_x_12010) ;  /* 0x0000004000007945 */ /* 0x000fe80003800000 */
[----:B-1----:R-:W-:Y:S05]  /*176c0*/  @P1 BRA `(.L_x_12011) ;  /* 0x0000000000081947 */ /* 0x002fea0003800000 */
[----:B------:R-:W1:Y:S02]  /*176d0*/  SYNCS.PHASECHK.TRANS64.TRYWAIT P1, [R13+URZ+0x13250], R4 ;  /* 0x013250040d0075a7 */ /* 0x000e64000802017f */
[----:B-1----:R-:W-:Y:S05]  /*176e0*/  @!P1 BRA `(.L_x_12012) ;  /* 0x0000009400889947 */ /* 0x002fea0003800000 */
.L_x_12011:
[----:B------:R-:W-:Y:S05]  /*176f0*/  BSYNC B0 ;  /* 0x0000000000007941 */ /* 0x000fea0003800000 */
.L_x_12010:
[----:B------:R-:W2:Y:S01]  /*17700*/  LDL.LU R15, [R1+0x2c] ;  /* 0x00002c00010f7983 */ /* 0x000ea20000300800 */
[----:B------:R-:W-:-:S03]  /*17710*/  ULDC.64 UR4, c[0x0][0x9a0] ;  /* 0x0002680000047ab9 */ /* 0x000fc60000000a00 */
[----:B------:R-:W3:Y:S04]  /*17720*/  LDL.LU R14, [R1+0x28] ;  /* 0x00002800010e7983 */ /* 0x000ee80000300800 */
[----:B------:R-:W4:Y:S01]  /*17730*/  LDL.LU R12, [R1] ;  /* 0x00000000010c7983 */ /* 0x000f220000300800 */
        /* <DEDUP_REMOVED lines=8> */
[----:B------:R-:W-:-:S05]  /*177c0*/  LOP3.LUT R17, R17, 0x10000, RZ, 0xfc, !PT ;  /* 0x0001000011117812 */ /* 0x000fca00078efcff */
[----:B01----:R-:W-:-:S05]  /*177d0*/  IMAD R4, R18, 0x280, R17 ;  /* 0x0000028012047824 */ /* 0x003fca00078e0211 */
[----:B------:R-:W-:Y:S01]  /*177e0*/  R2UR UR6, R4 ;  /* 0x00000000040672ca */ /* 0x000fe200000e0000 */
[----:B------:R-:W0:Y:S08]  /*177f0*/  @P1 LDC.64 R8, c[0x0][0x9c8] ;  /* 0x00027200ff081b82 */ /* 0x000e300000000a00 */
[----:B------:R-:W1:Y:S04]  /*17800*/  @P1 LDC.64 R10, c[0x0][0x9d0] ;  /* 0x00027400ff0a1b82 */ /* 0x000e680000000a00 */
[----:B------:R-:W-:Y:S03]  /*17810*/  QGMMA.64x64x32.F32.E4M3.E4M3 R24, R152, gdesc[UR4], R24, gsb0 ;  /* 0x00e0000498187df3 */ /* 0x000fe60008000818 */
[----:B------:R-:W-:-:S02]  /*17820*/  WARPGROUP.DEPBAR.LE gsb0, 0x0 ;  /* 0x00008000000079c5 */ /* 0x000fc40000010000 */
[----:B------:R-:W-:Y:S01]  /*17830*/  WARPGROUP.ARRIVE ;  /* 0x00000000000079c5 */ /* 0x000fe20000000000 */
[----:B--2---:R-:W-:-:S05]  /*17840*/  @P1 SHF.R.S32.HI R7, RZ, 0x1f, R15 ;  /* 0x0000001fff071819 */ /* 0x004fca000001140f */
[----:B0-----:R-:W-:-:S04]  /*17850*/  @P1 IMAD R6, R7, R8, RZ ;  /* 0x0000000807061224 */ /* 0x001fc800078e02ff */
[C---:B------:R-:W-:Y:S01]  /*17860*/  @P1 IMAD R5, R15.reuse, R9, R6 ;  /* 0x000000090f051224 */ /* 0x040fe200078e0206 */
[----:B---3--:R-:W-:Y:S01]  /*17870*/  @P1 SHF.R.S32.HI R9, RZ, 0x1f, R14 ;  /* 0x0000001fff091819 */ /* 0x008fe2000001140e */
[----:B------:R-:W-:-:S04]  /*17880*/  @P1 IMAD.WIDE.U32 R6, R15, R8, RZ ;  /* 0x000000080f061225 */ /* 0x000fc800078e00ff */
[-C--:B-1----:R-:W-:Y:S02]  /*17890*/  @P1 IMAD R8, R9, R10.reuse, RZ ;  /* 0x0000000a09081224 */ /* 0x082fe400078e02ff */
[----:B------:R-:W-:Y:S02]  /*178a0*/  @P1 IMAD.IADD R7, R7, 0x1, R5 ;  /* 0x0000000107071824 */ /* 0x000fe400078e0205 */
[C---:B------:R-:W-:Y:S02]  /*178b0*/  @P1 IMAD R5, R14.reuse, R11, R8 ;  /* 0x0000000b0e051224 */ /* 0x040fe400078e0208 */
[----:B------:R-:W-:-:S04]  /*178c0*/  @P1 IMAD.WIDE.U32 R6, R14, R10, R6 ;  /* 0x0000000a0e061225 */ /* 0x000fc800078e0006 */
[----:B------:R-:W-:Y:S01]  /*178d0*/  @P1 IMAD.IADD R5, R7, 0x1, R5 ;  /* 0x0000000107051824 */ /* 0x000fe200078e0205 */
[C---:B------:R-:W-:Y:S01]  /*178e0*/  @P1 LEA R8, P2, R6.reuse, UR4, 0x2 ;  /* 0x0000000406081c11 */ /* 0x040fe2000f8410ff */
[----:B------:R-:W-:Y:S02]  /*178f0*/  IMAD.MOV.U32 R10, RZ, RZ, 0x3f800000 ;  /* 0x3f800000ff0a7424 */ /* 0x000fe400078e00ff */
[----:B------:R-:W-:Y:S01]  /*17900*/  IMAD.MOV.U32 R7, RZ, RZ, -0x3ffffff0 ;  /* 0xc0000010ff077424 */ /* 0x000fe200078e00ff */
[----:B------:R-:W-:Y:S01]  /*17910*/  @P1 LEA.HI.X R9, R6, UR5, R5, 0x2, P2 ;  /* 0x0000000506091c11 */ /* 0x000fe200090f1405 */
[----:B------:R-:W-:-:S03]  /*17920*/  VIADD R6, R4, 0x80 ;  /* 0x0000008004067836 */ /* 0x000fc60000000000 */
[----:B------:R-:W-:Y:S01]  /*17930*/  R2UR UR7, R7 ;  /* 0x00000000070772ca */ /* 0x000fe200000e0000 */
[----:B------:R0:W2:Y:S01]  /*17940*/  @P1 LDG.E R10, desc[UR40][R8.64] ;  /* 0x00000028080a1981 */ /* 0x0000a2000c1e1900 */
[----:B------:R-:W-:Y:S01]  /*17950*/  R2UR UR6, R6 ;  /* 0x00000000060672ca */ /* 0x000fe200000e0000 */
[----:B------:R-:W-:Y:S02]  /*17960*/  VIADD R6, R4, 0x100 ;  /* 0x0000010004067836 */ /* 0x000fe40000000000 */
[----:B------:R-:W-:Y:S01]  /*17970*/  IMAD.MOV.U32 R7, RZ, RZ, -0x3ffffff0 ;  /* 0xc0000010ff077424 */ /* 0x000fe200078e00ff */
[----:B----4-:R-:W-:Y:S01]  /*17980*/  SHFL.BFLY PT, R5, R12, 0x2, 0x1f ;  /* 0x0c401f000c057f89 */ /* 0x010fe200000e0000 */
[----:B------:R-:W-:Y:S02]  /*17990*/  IMAD.MOV.U32 R20, RZ, RZ, -0x800000 ;  /* 0xff800000ff147424 */ /* 0x000fe400078e00ff */
[----:B------:R-:W-:Y:S01]  /*179a0*/  IMAD.MOV.U32 R56, RZ, RZ, -0x800000 ;  /* 0xff800000ff387424 */ /* 0x000fe200078e00ff */
[----:B0-----:R-:W0:Y:S01]  /*179b0*/  SHFL.BFLY PT, R8, R21, 0x2, 0x1f ;  /* 0x0c401f0015087f89 */ /* 0x001e2200000e0000 */
[----:B------:R-:W-:-:S04]  /*179c0*/  IMAD.MOV.U32 R9, RZ, RZ, RZ ;  /* 0x000000ffff097224 */ /* 0x000fc800078e00ff */
[----:B------:R-:W-:Y:S01]  /*179d0*/  QGMMA.64x64x32.F32.E4M3.E4M3 R24, R148, gdesc[UR4], R24, gsb0 ;  /* 0x00e0000494187df3 */ /* 0x000fe20008000818 */
[----:B------:R-:W-:Y:S01]  /*179e0*/  R2UR UR6, R6 ;  /* 0x00000000060672ca */ /* 0x000fe200000e0000 */
[C---:B------:R-:W-:Y:S01]  /*179f0*/  VIADD R6, R4.reuse, 0x180 ;  /* 0x0000018004067836 */ /* 0x040fe20000000000 */
[----:B------:R-:W-:Y:S01]  /*17a00*/  R2UR UR7, R7 ;  /* 0x00000000070772ca */ /* 0x000fe200000e0000 */
[----:B------:R-:W-:Y:S02]  /*17a10*/  IMAD.MOV.U32 R7, RZ, RZ, -0x3ffffff0 ;  /* 0xc0000010ff077424 */ /* 0x000fe400078e00ff */
[----:B------:R-:W-:Y:S02]  /*17a20*/  VIADD R4, R4, 0x200 ;  /* 0x0000020004047836 */ /* 0x000fe40000000000 */
[----:B0-----:R-:W-:-:S01]  /*17a30*/  FADD.FTZ R8, R8, R21 ;  /* 0x0000001508087221 */ /* 0x001fc20000010000 */
[----:B------:R-:W-:Y:S02]  /*17a40*/  WARPGROUP.DEPBAR.LE gsb0, 0x0 ;  /* 0x00008000000079c5 */ /* 0x000fe40000010000 */
[----:B------:R-:W-:-:S06]  /*17a50*/  WARPGROUP.ARRIVE ;  /* 0x00000000000079c5 */ /* 0x000fcc0000000000 */
[----:B------:R-:W-:Y:S01]  /*17a60*/  QGMMA.64x64x32.F32.E4M3.E4M3 R24, R144, gdesc[UR4], R24, gsb0 ;  /* 0x00e0000490187df3 */ /* 0x000fe20008000818 */
[----:B------:R-:W-:Y:S01]  /*17a70*/  R2UR UR6, R6 ;  /* 0x00000000060672ca */ /* 0x000fe200000e0000 */
[----:B------:R-:W-:Y:S01]  /*17a80*/  FADD.FTZ R6, R5, R12 ;  /* 0x0000000c05067221 */ /* 0x000fe20000010000 */
[----:B------:R-:W-:Y:S01]  /*17a90*/  R2UR UR7, R7 ;  /* 0x00000000070772ca */ /* 0x000fe200000e0000 */
[----:B------:R-:W-:-:S03]  /*17aa0*/  IMAD.MOV.U32 R5, RZ, RZ, -0x3ffffff0 ;  /* 0xc0000010ff057424 */ /* 0x000fc600078e00ff */
[----:B------:R-:W0:Y:S02]  /*17ab0*/  SHFL.BFLY PT, R7, R6, 0x1, 0x1f ;  /* 0x0c201f0006077f89 */ /* 0x000e2400000e0000 */
[----:B0-----:R-:W-:-:S04]  /*17ac0*/  FADD.FTZ R7, R6, R7 ;  /* 0x0000000706077221 */ /* 0x001fc80000010000 */
[C---:B------:R-:W-:Y:S01]  /*17ad0*/  FMUL.FTZ R14, R7.reuse, 0.00390625 ;  /* 0x3b800000070e7820 */ /* 0x040fe20000410000 */
[----:B------:R-:W-:-:S04]  /*17ae0*/  FSETP.NE.FTZ.AND P1, PT, R7, RZ, PT ;  /* 0x000000ff0700720b */ /* 0x000fc80003f35000 */
[----:B------:R-:W-:-:S13]  /*17af0*/  FSETP.NE.FTZ.AND P2, PT, R14, RZ, PT ;  /* 0x000000ff0e00720b */ /* 0x000fda0003f55000 */
[----:B------:R-:W0:Y:S01]  /*17b00*/  @P2 MUFU.LG2 R6, R14 ;  /* 0x0000000e00062308 */ /* 0x000e220000000c00 */
[----:B------:R-:W-:Y:S02]  /*17b10*/  WARPGROUP.DEPBAR.LE gsb0, 0x0 ;  /* 0x00008000000079c5 */ /* 0x000fe40000010000 */
[----:B------:R-:W-:-:S06]  /*17b20*/  WARPGROUP.ARRIVE ;  /* 0x00000000000079c5 */ /* 0x000fcc0000000000 */
[----:B------:R-:W-:Y:S01]  /*17b30*/  QGMMA.64x64x32.F32.E4M3.E4M3 R24, R140, gdesc[UR4], R24, gsb0 ;  /* 0x00e000048c187df3 */ /* 0x000fe20008000818 */
[----:B------:R-:W-:Y:S01]  /*17b40*/  R2UR UR6, R4 ;  /* 0x00000000040672ca */ /* 0x000fe200000e0000 */
[----:B------:R-:W-:Y:S01]  /*17b50*/  @P2 FMUL.FTZ R4, R2, 0.69314718246459960938 ;  /* 0x3f31721802042820 */ /* 0x000fe20000410000 */
[----:B------:R-:W-:Y:S02]  /*17b60*/  R2UR UR7, R5 ;  /* 0x00000000050772ca */ /* 0x000fe400000e0000 */
[----:B------:R-:W1:Y:S02]  /*17b70*/  SHFL.BFLY PT, R5, R8, 0x1, 0x1f ;  /* 0x0c201f0008057f89 */ /* 0x000e6400000e0000 */
[----:B-1----:R-:W-:-:S01]  /*17b80*/  FADD.FTZ R12, R8, R5 ;  /* 0x00000005080c7221 */ /* 0x002fc20000010000 */
[----:B------:R-:W-:-:S03]  /*17b90*/  IMAD.MOV.U32 R5, RZ, RZ, RZ ;  /* 0x000000ffff057224 */ /* 0x000fc600078e00ff */
[----:B------:R-:W-:-:S03]  /*17ba0*/  FMUL.FTZ R15, R12, 0.00390625 ;  /* 0x3b8000000c0f7820 */ /* 0x000fc60000410000 */
[----:B------:R0:W-:Y:S01]  /*17bb0*/  @P1 MUFU.RCP R5, R7 ;  /* 0x0000000700051308 */ /* 0x0001e20000001000 */
[----:B------:R-:W-:Y:S02]  /*17bc0*/  FSETP.NE.FTZ.AND P1, PT, R12, RZ, PT ;  /* 0x000000ff0c00720b */ /* 0x000fe40003f35000 */
[----:B------:R-:W-:Y:S01]  /*17bd0*/  FSETP.NE.FTZ.AND P3, PT, R15, RZ, PT ;  /* 0x000000ff0f00720b */ /* 0x000fe20003f75000 */
[----:B0-----:R-:W-:-:S04]  /*17be0*/  @P2 FMUL.FTZ R7, R6, 0.69314718246459960938 ;  /* 0x3f31721806072820 */ /* 0x001fc80000410000 */
[----:B------:R-:W-:-:S06]  /*17bf0*/  @P2 FFMA.FTZ R56, R4, R3, R7 ;  /* 0x0000000304382223 */ /* 0x000fcc0000010007 */
[----:B------:R-:W-:Y:S02]  /*17c00*/  @P1 MUFU.RCP R9, R12 ;  /* 0x0000000c00091308 */ /* 0x000fe40000001000 */
[----:B------:R-:W-:-:S06]  /*17c10*/  @P3 FMUL.FTZ R2, R2, 0.69314718246459960938 ;  /* 0x3f31721802023820 */ /* 0x000fcc0000410000 */
[----:B------:R-:W0:Y:S02]  /*17c20*/  @P3 MUFU.LG2 R8, R15 ;  /* 0x0000000f00083308 */ /* 0x000e240000000c00 */
[----:B0-----:R-:W-:Y:S01]  /*17c30*/  @P3 FMUL.FTZ R11, R8, 0.69314718246459960938 ;  /* 0x3f317218080b3820 */ /* 0x001fe20000410000 */
[----:B------:R-:W-:Y:S02]  /*17c40*/  WARPGROUP.DEPBAR.LE gsb0, 0x0 ;  /* 0x00008000000079c5 */ /* 0x000fe40000010000 */
[----:B------:R-:W-:Y:S01]  /*17c50*/  WARPGROUP.ARRIVE ;  /* 0x00000000000079c5 */ /* 0x000fe20000000000 */
[----:B------:R-:W-:-:S05]  /*17c60*/  @P3 FFMA.FTZ R20, R2, R0, R11 ;  /* 0x0000000002143223 */ /* 0x000fca000001000b */
[----:B------:R-:W-:Y:S01]  /*17c70*/  QGMMA.64x64x32.F32.E4M3.E4M3 R24, R136, gdesc[UR4], R24, gsb0 ;  /* 0x00e0000488187df3 */ /* 0x000fe20008000818 */
[-C--:B--2---:R-:W-:Y:S01]  /*17c80*/  FMUL.FTZ R5, R5, R10.reuse ;  /* 0x0000000a05057220 */ /* 0x084fe20000410000 */
[----:B------:R-:W-:Y:S01]  /*17c90*/  FMUL.FTZ R2, R9, R10 ;  /* 0x0000000a09027220 */ /* 0x000fe20000410000 */
[----:B------:R-:W-:Y:S02]  /*17ca0*/  WARPGROUP.DEPBAR.LE gsb0, 0x0 ;  /* 0x00008000000079c5 */ /* 0x000fe40000010000 */
[----:B------:R-:W-:Y:S05]  /*17cb0*/  @!P0 BRA `(.L_x_12013) ;  /* 0x0000000000048947 */ /* 0x000fea0003800000 */
[----:B------:R-:W-:Y:S01]  /*17cc0*/  BPT.TRAP 0x1 ;  /* 0x000000040000795c */ /* 0x000fe20000300000 */
.L_x_12013:
[----:B------:R-:W2:Y:S01]  /*17cd0*/  LDL.LU R3, [R1+0x34] ;  /* 0x0000340001037983 */ /* 0x000ea20000300800 */
[----:B------:R-:W-:Y:S02]  /*17ce0*/  VIADD R0, R13, 0x13260 ;  /* 0x000132600d007836 */ /* 0x000fe40000000000 */
[-C--:B------:R-:W-:Y:S01]  /*17cf0*/  FMUL.FTZ R59, R24, R5.reuse ;  /* 0x00000005183b7220 */ /* 0x080fe20000410000 */
[-C--:B------:R-:W-:Y:S02]  /*17d00*/  FMUL.FTZ R57, R25, R5.reuse ;  /* 0x0000000519397220 */ /* 0x080fe40000410000 */
[----:B--2---:R-:W-:Y:S02]  /*17d10*/  PRMT R0, R3, 0x654, R0 ;  /* 0x0000065403007816 */ /* 0x004fe40000000000 */
[----:B------:R-:W2:Y:S01]  /*17d20*/  LDL.LU R3, [R1+0x58] ;  /* 0x0000580001037983 */ /* 0x000ea20000300800 */
[----:B------:R-:W-:Y:S01]  /*17d30*/  VIADD R18, R18, 0x1 ;  /* 0x0000000112127836 */ /* 0x000fe20000000000 */
[----:B------:R0:W-:Y:S01]  /*17d40*/  SYNCS.ARRIVE.TRANS64.RED.A1T0 RZ, [R0+URZ], RZ ;  /* 0x000000ff00ff79a7 */ /* 0x0001e2000810043f */
[-C--:B------:R-:W-:Y:S01]  /*17d50*/  FMUL.FTZ R58, R28, R5.reuse ;  /* 0x000000051c3a7220 */ /* 0x080fe20000410000 */
[-C--:B------:R-:W-:Y:S01]  /*17d60*/  FMUL.FTZ R28, R29, R5.reuse ;  /* 0x000000051d1c7220 */ /* 0x080fe20000410000 */
[-C--:B------:R-:W-:Y:S01]  /*17d70*/  FMUL.FTZ R24, R33, R5.reuse ;  /* 0x0000000521187220 */ /* 0x080fe20000410000 */
[----:B------:R-:W-:Y:S01]  /*17d80*/  ISETP.NE.AND P1, PT, R18, 0x2, PT ;  /* 0x000000021200780c */ /* 0x000fe20003f25270 */
        /* <DEDUP_REMOVED lines=30> */
[----:B------:R-:W-:Y:S01]  /*17f70*/  SEL R18, R18, RZ, P1 ;  /* 0x000000ff12127207 */ /* 0x000fe20000800000 */
[----:B--2---:R-:W-:-:S05]  /*17f80*/  VIADD R3, R3, 0x1 ;  /* 0x0000000103037836 */ /* 0x004fca0000000000 */
[----:B------:R0:W-:Y:S02]  /*17f90*/  STL [R1+0x58], R3 ;  /* 0x0000580301007387 */ /* 0x0001e40000100800 */
.L_x_11903:
[----:B------:R-:W1:Y:S08]  /*17fa0*/  S2UR UR4, SR_CgaCtaId ;  /* 0x00000000000479c3 */ /* 0x000e700000008800 */
[----:B------:R-:W-:Y:S01]  /*17fb0*/  BAR.SYNC.DEFER_BLOCKING 0x5, 0x200 ;  /* 0x0148000000007b1d */ /* 0x000fe20000010000 */
[----:B------:R-:W-:-:S05]  /*17fc0*/  MOV R17, 0x400 ;  /* 0x0000040000117802 */ /* 0x000fca0000000f00 */
[----:B------:R-:W-:Y:S01]  /*17fd0*/  BSSY B0, `(.L_x_12014) ;  /* 0x00001d8000007945 */ /* 0x000fe20003800000 */
[----:B------:R-:W2:Y:S01]  /*17fe0*/  S2R R50, SR_TID.X ;  /* 0x0000000000327919 */ /* 0x000ea20000002100 */
[----:B-1----:R-:W-:-:S05]  /*17ff0*/  IMAD.U32 R0, RZ, RZ, UR4 ;  /* 0x00000004ff007e24 */ /* 0x002fca000f8e00ff */
[----:B------:R-:W-:Y:S01]  /*18000*/  LEA R17, R0, R17, 0x18 ;  /* 0x0000001100117211 */ /* 0x000fe200078ec0ff */
[----:B------:R1:W-:Y:S04]  /*18010*/  STL [R1+0x34], R0 ;  /* 0x0000340001007387 */ /* 0x0003e80000100800 */
[----:B------:R-:W3:Y:S01]  /*18020*/  LDS.128 R40, [R17+0x132d0] ;  /* 0x0132d00011287984 */ /* 0x000ee20000000c00 */
[----:B--2---:R-:W-:-:S05]  /*18030*/  VIADD R30, R50, 0xffffff80 ;  /* 0xffffff80321e7836 */ /* 0x004fca0000000000 */
[----:B------:R-:W-:-:S04]  /*18040*/  SHF.R.S32.HI R31, RZ, 0x1f, R30 ;  /* 0x0000001fff1f7819 */ /* 0x000fc8000001141e */
[----:B------:R-:W-:-:S04]  /*18050*/  LEA.HI R2, R31, R30, RZ, 0x3 ;  /* 0x0000001e1f027211 */ /* 0x000fc800078f18ff */
[----:B------:R-:W-:Y:S02]  /*18060*/  LOP3.LUT R21, R2, 0xfffffff8, RZ, 0xc0, !PT ;  /* 0xfffffff802157812 */ /* 0x000fe400078ec0ff */
[----:B------:R-:W-:-:S03]  /*18070*/  SHF.R.S32.HI R2, RZ, 0x3, R2 ;  /* 0x00000003ff027819 */ /* 0x000fc60000011402 */
[----:B------:R-:W-:-:S04]  /*18080*/  IMAD.IADD R21, R30, 0x1, -R21 ;  /* 0x000000011e157824 */ /* 0x000fc800078e0a15 */
[----:B0-----:R-:W-:-:S05]  /*18090*/  IMAD.SHL.U32 R3, R21, 0x8, RZ ;  /* 0x0000000815037824 */ /* 0x001fca00078e00ff */
[----:B-1----:R-:W-:Y:S01]  /*180a0*/  SHF.R.S32.HI R0, RZ, 0x1f, R3 ;  /* 0x0000001fff007819 */ /* 0x002fe20000011403 */
[----:B---3--:R0:W-:Y:S04]  /*180b0*/  STL.64 [R1+0x20], R40 ;  /* 0x0000202801007387 */ /* 0x0081e80000100a00 */
[----:B------:R0:W-:Y:S01]  /*180c0*/  STL.64 [R1+0x28], R42 ;  /* 0x0000282a01007387 */ /* 0x0001e20000100a00 */
[----:B------:R-:W-:Y:S06]  /*180d0*/  BAR.ARV 0x4, 0x200 ;  /* 0x0108000000007b1d */ /* 0x000fec0000002000 */
[----:B------:R-:W-:Y:S05]  /*180e0*/  @P0 BRA `(.L_x_12015) ;  /* 0x0000001000e00947 */ /* 0x000fea0003800000 */
[----:B------:R-:W-:Y:S01]  /*180f0*/  IMAD.SHL.U32 R4, R50, 0x4, RZ ;  /* 0x0000000432047824 */ /* 0x000fe200078e00ff */
[----:B------:R-:W-:Y:S01]  /*18100*/  ULDC.64 UR4, c[0x4][0x38] ;  /* 0x01000e0000047ab9 */ /* 0x000fe20000000a00 */
[----:B------:R-:W2:Y:S01]  /*18110*/  LDL R64, [R1+0x40] ;  /* 0x0000400001407983 */ /* 0x000ea20000100800 */
[----:B------:R-:W-:Y:S01]  /*18120*/  F2FP.BF16.F32.PACK_AB R27, R26, R27 ;  /* 0x0000001b1a1b723e */ /* 0x000fe200000010ff */
[----:B------:R-:W-:Y:S01]  /*18130*/  ULDC.64 UR6, c[0x0][0xb90] ;  /* 0x0002e40000067ab9 */ /* 0x000fe20000000a00 */
[----:B------:R-:W-:Y:S01]  /*18140*/  LOP3.LUT R4, R4, 0xc, RZ, 0xc0, !PT ;  /* 0x0000000c04047812 */ /* 0x000fe200078ec0ff */
[----:B------:R-:W3:Y:S03]  /*18150*/  LDL.LU R63, [R1+0x54] ;  /* 0x00005400013f7983 */ /* 0x000ee60000300800 */
[----:B------:R-:W-:Y:S01]  /*18160*/  IADD3 R4, P0, R4, UR4, RZ ;  /* 0x0000000404047c10 */ /* 0x000fe2000ff1e0ff */
[----:B------:R-:W1:Y:S04]  /*18170*/  S2R R26, SR_SWINHI ;  /* 0x00000000001a7919 */ /* 0x000e680000002f00 */
[----:B------:R-:W-:Y:S01]  /*18180*/  IMAD.X R5, RZ, RZ, UR5, P0 ;  /* 0x00000005ff057e24 */ /* 0x000fe200080e06ff */
[----:B------:R-:W-:Y:S01]  /*18190*/  F2FP.BF16.F32.PACK_AB R12, R11, R12 ;  /* 0x0000000c0b0c723e */ /* 0x000fe200000010ff */
[----:B------:R-:W-:Y:S01]  /*181a0*/  ULDC.64 UR4, c[0x0][0xc00] ;  /* 0x0003000000047ab9 */ /* 0x000fe20000000a00 */
[----:B------:R-:W-:Y:S01]  /*181b0*/  F2FP.BF16.F32.PACK_AB R57, R28, R57 ;  /* 0x000000391c39723e */ /* 0x000fe200000010ff */
[----:B------:R-:W4:Y:S04]  /*181c0*/  LDL R62, [R1+0x50] ;  /* 0x00005000013e7983 */ /* 0x000f280000100800 */
[----:B0-----:R0:W2:Y:S01]  /*181d0*/  LDG.E.CONSTANT R40, desc[UR40][R4.64] ;  /* 0x0000002804287981 */ /* 0x0010a2000c1e9900 */
[----:B------:R-:W-:-:S02]  /*181e0*/  LEA.HI R11, R31, R30, RZ, 0x5 ;  /* 0x0000001e1f0b7211 */ /* 0x000fc400078f28ff */
[----:B------:R-:W-:Y:S01]  /*181f0*/  F2FP.BF16.F32.PACK_AB R32, R32, R33 ;  /* 0x000000212020723e */ /* 0x000fe200000010ff */
[----:B------:R-:W4:Y:S01]  /*18200*/  LDL R60, [R1+0x30] ;  /* 0x00003000013c7983 */ /* 0x000f220000100800 */
[----:B0-----:R-:W-:Y:S01]  /*18210*/  LEA.HI R4, R31, R30, RZ, 0x4 ;  /* 0x0000001e1f047211 */ /* 0x001fe200078f20ff */
[----:B------:R-:W-:-:S03]  /*18220*/  IMAD.SHL.U32 R28, R11, 0x20, RZ ;  /* 0x000000200b1c7824 */ /* 0x000fc600078e00ff */
[----:B------:R-:W-:Y:S02]  /*18230*/  SHF.R.S32.HI R5, RZ, 0x4, R4 ;  /* 0x00000004ff057819 */ /* 0x000fe40000011404 */
[C---:B------:R-:W-:Y:S02]  /*18240*/  LOP3.LUT R11, R4.reuse, 0x3fffff0, RZ, 0xc0, !PT ;  /* 0x03fffff0040b7812 */ /* 0x040fe400078ec0ff */
[----:B------:R-:W-:Y:S02]  /*18250*/  LEA.HI R4, R4, R5, RZ, 0x1 ;  /* 0x0000000504047211 */ /* 0x000fe400078f08ff */
[----:B------:R-:W-:Y:S01]  /*18260*/  LOP3.LUT P0, R33, R50, 0x3, RZ, 0xc0, !PT ;  /* 0x0000000332217812 */ /* 0x000fe2000780c0ff */
[----:B------:R-:W-:Y:S01]  /*18270*/  IMAD.IADD R11, R30, 0x1, -R11 ;  /* 0x000000011e0b7824 */ /* 0x000fe200078e0a0b */
[----:B------:R-:W-:Y:S02]  /*18280*/  LOP3.LUT R28, R28, 0xfffffc00, RZ, 0xc0, !PT ;  /* 0xfffffc001c1c7812 */ /* 0x000fe400078ec0ff */
[----:B------:R-:W-:-:S02]  /*18290*/  LOP3.LUT R4, R4, 0x1ffffffe, RZ, 0xc0, !PT ;  /* 0x1ffffffe04047812 */ /* 0x000fc400078ec0ff */
[----:B------:R-:W-:Y:S02]  /*182a0*/  F2FP.BF16.F32.PACK_AB R29, R36, R29 ;  /* 0x0000001d241d723e */ /* 0x000fe400000010ff */
[----:B------:R-:W-:Y:S02]  /*182b0*/  F2FP.BF16.F32.PACK_AB R24, R37, R24 ;  /* 0x000000182518723e */ /* 0x000fe400000010ff */
[----:B------:R-:W-:Y:S01]  /*182c0*/  ISETP.EQ.OR P0, PT, R33, 0x3, !P0 ;  /* 0x000000032100780c */ /* 0x000fe20004702670 */
[----:B------:R-:W-:Y:S02]  /*182d0*/  IMAD R11, R11, 0x40, R28 ;  /* 0x000000400b0b7824 */ /* 0x000fe400078e021c */
[----:B------:R-:W-:Y:S01]  /*182e0*/  IMAD.IADD R4, R5, 0x1, -R4 ;  /* 0x0000000105047824 */ /* 0x000fe200078e0a04 */
[----:B------:R-:W-:Y:S02]  /*182f0*/  SEL R35, R29, R24, P0 ;  /* 0x000000181d237207 */ /* 0x000fe40000000000 */
[----:B------:R-:W-:Y:S01]  /*18300*/  SEL R37, R24, R29, P0 ;  /* 0x0000001d18257207 */ /* 0x000fe20000000000 */
[----:B------:R-:W-:Y:S01]  /*18310*/  IMAD R11, R4, 0x8, R11 ;  /* 0x00000008040b7824 */ /* 0x000fe200078e020b */
[----:B------:R-:W-:-:S02]  /*18320*/  F2FP.BF16.F32.PACK_AB R9, R52, R9 ;  /* 0x000000093409723e */ /* 0x000fc400000010ff */
[----:B------:R-:W-:Y:S02]  /*18330*/  F2FP.BF16.F32.PACK_AB R8, R53, R8 ;  /* 0x000000083508723e */ /* 0x000fe400000010ff */
[----:B------:R-:W-:Y:S02]  /*18340*/  MOV R28, R17 ;  /* 0x00000011001c7202 */ /* 0x000fe40000000f00 */
[----:B-1----:R-:W-:Y:S02]  /*18350*/  MOV R29, R26 ;  /* 0x0000001a001d7202 */ /* 0x002fe40000000f00 */
[----:B------:R-:W-:Y:S02]  /*18360*/  SEL R41, R9, R8, P0 ;  /* 0x0000000809297207 */ /* 0x000fe40000000000 */
[----:B------:R-:W-:Y:S01]  /*18370*/  SEL R43, R8, R9, P0 ;  /* 0x00000009082b7207 */ /* 0x000fe20000000000 */
[----:B------:R-:W-:Y:S01]  /*18380*/  IMAD.WIDE R8, R11, 0x2, R28 ;  /* 0x000000020b087825 */ /* 0x000fe200078e021c */
[----:B------:R-:W-:-:S02]  /*18390*/  F2FP.BF16.F32.PACK_AB R25, R38, R25 ;  /* 0x000000192619723e */ /* 0x000fc400000010ff */
[----:B------:R-:W-:Y:S02]  /*183a0*/  F2FP.BF16.F32.PACK_AB R14, R39, R14 ;  /* 0x0000000e270e723e */ /* 0x000fe400000010ff */
[----:B------:R-:W-:Y:S02]  /*183b0*/  F2FP.BF16.F32.PACK_AB R10, R47, R10 ;  /* 0x0000000a2f0a723e */ /* 0x000fe400000010ff */
[----:B------:R-:W-:Y:S02]  /*183c0*/  SEL R47, R25, R14, P0 ;  /* 0x0000000e192f7207 */ /* 0x000fe40000000000 */
[----:B------:R-:W-:Y:S02]  /*183d0*/  SEL R49, R14, R25, P0 ;  /* 0x000000190e317207 */ /* 0x000fe40000000000 */
[----:B------:R-:W-:Y:S02]  /*183e0*/  IADD3 R25, P3, R8, 0x20, RZ ;  /* 0x0000002008197810 */ /* 0x000fe40007f7e0ff */
[----:B------:R-:W-:-:S02]  /*183f0*/  F2FP.BF16.F32.PACK_AB R13, R46, R13 ;  /* 0x0000000d2e0d723e */ /* 0x000fc400000010ff */
[----:B------:R-:W-:Y:S02]  /*18400*/  LOP3.LUT R4, R25, 0x380, RZ, 0xc0, !PT ;  /* 0x0000038019047812 */ /* 0x000fe400078ec0ff */
[----:B------:R-:W-:Y:S02]  /*18410*/  F2FP.BF16.F32.PACK_AB R15, R44, R15 ;  /* 0x0000000f2c0f723e */ /* 0x000fe400000010ff */
[----:B------:R-:W-:Y:S02]  /*18420*/  LOP3.LUT R5, R8, 0x380, RZ, 0xc0, !PT ;  /* 0x0000038008057812 */ /* 0x000fe400078ec0ff */
[----:B------:R-:W-:Y:S02]  /*18430*/  F2FP.BF16.F32.PACK_AB R58, R58, R59 ;  /* 0x0000003b3a3a723e */ /* 0x000fe400000010ff */
[----:B------:R-:W-:Y:S02]  /*18440*/  SHF.R.U64 R4, R4, 0x3, RZ ;  /* 0x0000000304047819 */ /* 0x000fe400000012ff */
[----:B------:R-:W-:-:S02]  /*18450*/  IADD3 R61, P1, R8, 0x60, RZ ;  /* 0x00000060083d7810 */ /* 0x000fc40007f3e0ff */
[----:B------:R-:W-:Y:S02]  /*18460*/  IADD3 R59, P2, R8, 0x40, RZ ;  /* 0x00000040083b7810 */ /* 0x000fe40007f5e0ff */
[----:B------:R-:W-:Y:S02]  /*18470*/  SEL R51, R13, R10, P0 ;  /* 0x0000000a0d337207 */ /* 0x000fe40000000000 */
[----:B------:R-:W-:Y:S02]  /*18480*/  SEL R39, R15, R12, P0 ;  /* 0x0000000c0f277207 */ /* 0x000fe40000000000 */
[----:B------:R-:W-:Y:S02]  /*18490*/  SEL R13, R10, R13, P0 ;  /* 0x0000000d0a0d7207 */ /* 0x000fe40000000000 */
[----:B------:R-:W-:Y:S02]  /*184a0*/  SHF.R.U64 R5, R5, 0x3, RZ ;  /* 0x0000000305057819 */ /* 0x000fe400000012ff */
[----:B------:R-:W-:-:S02]  /*184b0*/  SEL R33, R58, R57, P0 ;  /* 0x000000393a217207 */ /* 0x000fc40000000000 */
[----:B------:R-:W-:Y:S02]  /*184c0*/  SEL R15, R12, R15, P0 ;  /* 0x0000000f0c0f7207 */ /* 0x000fe40000000000 */
[----:B------:R-:W-:Y:S02]  /*184d0*/  LOP3.LUT R10, R4, R25, RZ, 0x3c, !PT ;  /* 0x00000019040a7212 */ /* 0x000fe400078e3cff */
[----:B------:R-:W-:Y:S02]  /*184e0*/  SEL R57, R57, R58, P0 ;  /* 0x0000003a39397207 */ /* 0x000fe40000000000 */
[----:B------:R-:W-:Y:S02]  /*184f0*/  LOP3.LUT R4, R59, 0x380, RZ, 0xc0, !PT ;  /* 0x000003803b047812 */ /* 0x000fe400078ec0ff */
[----:B------:R-:W-:Y:S02]  /*18500*/  LOP3.LUT R14, R61, 0x380, RZ, 0xc0, !PT ;  /* 0x000003803d0e7812 */ /* 0x000fe400078ec0ff */
[----:B------:R-:W-:-:S02]  /*18510*/  F2FP.BF16.F32.PACK_AB R7, R54, R7 ;  /* 0x000000073607723e */ /* 0x000fc400000010ff */
[----:B------:R-:W-:Y:S01]  /*18520*/  F2FP.BF16.F32.PACK_AB R6, R55, R6 ;  /* 0x000000063706723e */ /* 0x000fe200000010ff */
[----:B------:R-:W-:Y:S01]  /*18530*/  IMAD.X R11, RZ, RZ, R9, P3 ;  /* 0x000000ffff0b7224 */ /* 0x000fe200018e0609 */
[----:B-----5:R-:W-:Y:S02]  /*18540*/  SEL R45, R32, R27, P0 ;  /* 0x0000001b202d7207 */ /* 0x020fe40000000000 */
[----:B------:R-:W-:Y:S02]  /*18550*/  LOP3.LUT R8, R5, R8, RZ, 0x3c, !PT ;  /* 0x0000000805087212 */ /* 0x000fe400078e3cff */
[----:B------:R-:W-:Y:S02]  /*18560*/  SEL R27, R27, R32, P0 ;  /* 0x000000201b1b7207 */ /* 0x000fe40000000000 */
[----:B------:R-:W-:Y:S02]  /*18570*/  SHF.R.U64 R4, R4, 0x3, RZ ;  /* 0x0000000304047819 */ /* 0x000fe400000012ff */
[----:B------:R-:W-:-:S02]  /*18580*/  SHF.R.U64 R14, R14, 0x3, RZ ;  /* 0x000000030e0e7819 */ /* 0x000fc400000012ff */
[----:B------:R-:W-:Y:S02]  /*18590*/  SEL R53, R7, R6, P0 ;  /* 0x0000000607357207 */ /* 0x000fe40000000000 */
[----:B------:R-:W-:Y:S02]  /*185a0*/  SEL R55, R6, R7, P0 ;  /* 0x0000000706377207 */ /* 0x000fe40000000000 */
[----:B------:R-:W-:Y:S02]  /*185b0*/  MOV R48, R8 ;  /* 0x0000000800307202 */ /* 0x000fe40000000f00 */
[----:B------:R-:W-:Y:S02]  /*185c0*/  LOP3.LUT R6, R4, R59, RZ, 0x3c, !PT ;  /* 0x0000003b04067212 */ /* 0x000fe400078e3cff */
[----:B------:R-:W-:Y:S02]  /*185d0*/  MOV R46, R10 ;  /* 0x0000000a002e7202 */ /* 0x000fe40000000f00 */
[----:B------:R-:W-:Y:S01]  /*185e0*/  LOP3.LUT R4, R14, R61, RZ, 0x3c, !PT ;  /* 0x0000003d0e047212 */ /* 0x000fe200078e3cff */
[----:B------:R-:W-:-:S02]  /*185f0*/  IMAD.X R5, RZ, RZ, R9, P1 ;  /* 0x000000ffff057224 */ /* 0x000fc400008e0609 */
[----:B------:R-:W-:-:S05]  /*18600*/  IMAD.X R7, RZ, RZ, R9, P2 ;  /* 0x000000ffff077224 */ /* 0x000fca00010e0609 */
[----:B------:R-:W-:Y:S02]  /*18610*/  MOV R44, R6 ;  /* 0x00000006002c7202 */ /* 0x000fe40000000f00 */
[----:B------:R-:W-:-:S04]  /*18620*/  ISETP.NE.U32.AND P1, PT, RZ, UR4, PT ;  /* 0x00000004ff007c0c */ /* 0x000fc8000bf25070 */
[----:B------:R-:W-:Y:S01]  /*18630*/  ISETP.NE.AND.EX P1, PT, RZ, UR5, PT, P1 ;  /* 0x00000005ff007c0c */ /* 0x000fe2000bf25310 */
[----:B------:R-:W-:Y:S01]  /*18640*/  ULDC.64 UR4, c[0x0][0xc08] ;  /* 0x0003020000047ab9 */ /* 0x000fe20000000a00 */
[----:B--2---:R-:W-:Y:S01]  /*18650*/  LOP3.LUT R12, R40, 0x2, RZ, 0x3c, !PT ;  /* 0x00000002280c7812 */ /* 0x004fe200078e3cff */
[----:B------:R-:W-:Y:S04]  /*18660*/  SHFL.IDX PT, R33, R33, R40, 0x1c1f ;  /* 0x001c1f2821217589 */ /* 0x000fe800000e0000 */
[----:B------:R-:W0:Y:S04]  /*18670*/  SHFL.IDX PT, R26, R57, R12, 0x1c1f ;  /* 0x001c1f0c391a7589 */ /* 0x000e2800000e0000 */
[----:B------:R-:W-:Y:S04]  /*18680*/  SHFL.IDX PT, R45, R45, R40, 0x1c1f ;  /* 0x001c1f282d2d7589 */ /* 0x000fe800000e0000 */
[----:B------:R-:W1:Y:S04]  /*18690*/  SHFL.IDX PT, R32, R27, R12, 0x1c1f ;  /* 0x001c1f0c1b207589 */ /* 0x000e6800000e0000 */
[----:B------:R2:W-:Y:S04]  /*186a0*/  SHFL.IDX PT, R8, R35, R40, 0x1c1f ;  /* 0x001c1f2823087589 */ /* 0x0005e800000e0000 */
[----:B------:R-:W3:Y:S04]  /*186b0*/  SHFL.IDX PT, R37, R37, R12, 0x1c1f ;  /* 0x001c1f0c25257589 */ /* 0x000ee800000e0000 */
[----:B------:R-:W-:Y:S01]  /*186c0*/  SHFL.IDX PT, R39, R39, R40, 0x1c1f ;  /* 0x001c1f2827277589 */ /* 0x000fe200000e0000 */
[----:B--2---:R-:W2:Y:S03]  /*186d0*/  LDC.64 R34, c[0x0][0xc00] ;  /* 0x00030000ff227b82 */ /* 0x004ea60000000a00 */
[----:B------:R-:W4:Y:S04]  /*186e0*/  SHFL.IDX PT, R10, R15, R12, 0x1c1f ;  /* 0x001c1f0c0f0a7589 */ /* 0x000f2800000e0000 */
[----:B------:R-:W-:Y:S04]  /*186f0*/  SHFL.IDX PT, R47, R47, R40, 0x1c1f ;  /* 0x001c1f282f2f7589 */ /* 0x000fe800000e0000 */
[----:B------:R-:W4:Y:S04]  /*18700*/  SHFL.IDX PT, R36, R49, R12, 0x1c1f ;  /* 0x001c1f0c31247589 */ /* 0x000f2800000e0000 */
[----:B------:R-:W-:Y:S04]  /*18710*/  SHFL.IDX PT, R41, R41, R40, 0x1c1f ;  /* 0x001c1f2829297589 */ /* 0x000fe800000e0000 */
[----:B------:R-:W2:Y:S04]  /*18720*/  SHFL.IDX PT, R14, R43, R12, 0x1c1f ;  /* 0x001c1f0c2b0e7589 */ /* 0x000ea800000e0000 */
[----:B------:R-:W-:Y:S04]  /*18730*/  SHFL.IDX PT, R51, R51, R40, 0x1c1f ;  /* 0x001c1f2833337589 */ /* 0x000fe800000e0000 */
[----:B------:R-:W2:Y:S04]  /*18740*/  SHFL.IDX PT, R38, R13, R12, 0x1c1f ;  /* 0x001c1f0c0d267589 */ /* 0x000ea800000e0000 */
[----:B------:R-:W-:Y:S04]  /*18750*/  SHFL.IDX PT, R53, R53, R40, 0x1c1f ;  /* 0x001c1f2835357589 */ /* 0x000fe800000e0000 */
[----:B------:R2:W2:Y:S01]  /*18760*/  SHFL.IDX PT, R42, R55, R12, 0x1c1f ;  /* 0x001c1f0c372a7589 */ /* 0x0004a200000e0000 */
[----:B0-----:R-:W-:-:S02]  /*18770*/  SEL R24, R33, R26, P0 ;  /* 0x0000001a21187207 */ /* 0x001fc40000000000 */
[----:B------:R-:W-:Y:S02]  /*18780*/  SEL R26, R26, R33, P0 ;  /* 0x000000211a1a7207 */ /* 0x000fe40000000000 */
[----:B------:R-:W-:Y:S02]  /*18790*/  MOV R33, R4 ;  /* 0x0000000400217202 */ /* 0x000fe40000000f00 */
[----:B-1----:R-:W-:Y:S02]  /*187a0*/  SEL R25, R45, R32, P0 ;  /* 0x000000202d197207 */ /* 0x002fe40000000000 */
[----:B------:R-:W-:Y:S01]  /*187b0*/  SEL R27, R32, R45, P0 ;  /* 0x0000002d201b7207 */ /* 0x000fe20000000000 */
[----:B------:R-:W-:Y:S01]  /*187c0*/  BAR.SYNC.DEFER_BLOCKING 0x1, 0x180 ;  /* 0x0046000000007b1d */ /* 0x000fe20000010000 */
[----:B---3--:R-:W-:Y:S02]  /*187d0*/  SEL R4, R8, R37, P0 ;  /* 0x0000002508047207 */ /* 0x008fe40000000000 */
[----:B------:R-:W-:-:S02]  /*187e0*/  SEL R6, R37, R8, P0 ;  /* 0x0000000825067207 */ /* 0x000fc40000000000 */
[----:B----4-:R-:W-:Y:S02]  /*187f0*/  SEL R8, R39, R10, P0 ;  /* 0x0000000a27087207 */ /* 0x010fe40000000000 */
[----:B------:R-:W-:Y:S02]  /*18800*/  SEL R5, R47, R36, P0 ;  /* 0x000000242f057207 */ /* 0x000fe40000000000 */
[----:B------:R-:W-:Y:S02]  /*18810*/  SEL R7, R36, R47, P0 ;  /* 0x0000002f24077207 */ /* 0x000fe40000000000 */
[----:B------:R-:W-:Y:S02]  /*18820*/  SEL R10, R10, R39, P0 ;  /* 0x000000270a0a7207 */ /* 0x000fe40000000000 */
[----:B--2---:R-:W-:Y:S02]  /*18830*/  SEL R12, R41, R14, P0 ;  /* 0x0000000e290c7207 */ /* 0x004fe40000000000 */
[----:B------:R-:W-:-:S02]  /*18840*/  SEL R9, R51, R38, P0 ;  /* 0x0000002633097207 */ /* 0x000fc40000000000 */
[----:B------:R-:W-:Y:S02]  /*18850*/  SEL R11, R38, R51, P0 ;  /* 0x00000033260b7207 */ /* 0x000fe40000000000 */
[----:B------:R-:W-:Y:S02]  /*18860*/  SEL R14, R14, R41, P0 ;  /* 0x000000290e0e7207 */ /* 0x000fe40000000000 */
[----:B------:R-:W-:Y:S02]  /*18870*/  SEL R13, R53, R42, P0 ;  /* 0x0000002a350d7207 */ /* 0x000fe40000000000 */
[----:B------:R-:W-:Y:S01]  /*18880*/  SEL R15, R42, R53, P0 ;  /* 0x000000352a0f7207 */ /* 0x000fe20000000000 */
[----:B------:R0:W-:Y:S04]  /*18890*/  STSM.16.M88.4 [R48], R24 ;  /* 0x0000001830007844 */ /* 0x0001e80000000200 */
[----:B------:R-:W-:Y:S04]  /*188a0*/  STSM.16.M88.4 [R46], R4 ;  /* 0x000000042e007844 */ /* 0x000fe80000000200 */
[----:B------:R-:W-:Y:S04]  /*188b0*/  STSM.16.M88.4 [R44], R8 ;  /* 0x000000082c007844 */ /* 0x000fe80000000200 */
[----:B------:R1:W-:Y:S01]  /*188c0*/  STSM.16.M88.4 [R33], R12 ;  /* 0x0000000c21007844 */ /* 0x0003e20000000200 */
[----:B------:R-:W-:-:S02]  /*188d0*/  IMAD.MOV.U32 R32, RZ, RZ, RZ ;  /* 0x000000ffff207224 */ /* 0x000fc400078e00ff */
[----:B0-----:R-:W-:Y:S01]  /*188e0*/  IMAD.WIDE R24, R63, 0x4, R34 ;  /* 0x000000043f187825 */ /* 0x001fe200078e0222 */
[----:B------:R-:W-:Y:S08]  /*188f0*/  BAR.SYNC.DEFER_BLOCKING 0x1, 0x180 ;  /* 0x0046000000007b1d */ /* 0x000ff00000010000 */
[----:B------:R-:W0:Y:S01]  /*18900*/  LDC R34, c[0x0][0xbe8] ;  /* 0x0002fa00ff227b82 */ /* 0x000e220000000800 */
[----:B------:R-:W2:Y:S01]  /*18910*/  @P1 LDG.E R32, desc[UR40][R24.64] ;  /* 0x0000002818201981 */ /* 0x000ea2000c1e1900 */
[----:B0-----:R-:W-:-:S02]  /*18920*/  ISETP.NE.AND P2, PT, R34, 0x1, PT ;  /* 0x000000012200780c */ /* 0x001fc40003f45270 */
[----:B------:R-:W-:-:S04]  /*18930*/  ISETP.NE.U32.AND P0, PT, RZ, UR4, PT ;  /* 0x00000004ff007c0c */ /* 0x000fc8000bf05070 */
[----:B------:R-:W-:Y:S02]  /*18940*/  ISETP.NE.AND.EX P0, PT, RZ, UR5, PT, P0 ;  /* 0x00000005ff007c0c */ /* 0x000fe4000bf05300 */
[----:B------:R-:W-:Y:S02]  /*18950*/  LEA.HI R31, R31, R30, RZ, 0x7 ;  /* 0x0000001e1f1f7211 */ /* 0x000fe400078f38ff */
[----:B------:R-:W-:Y:S01]  /*18960*/  SHF.R.S32.HI R38, RZ, 0x1f, R62 ;  /* 0x0000001fff267819 */ /* 0x000fe2000001143e */
[----:B-1----:R-:W-:Y:S02]  /*18970*/  IMAD.IADD R13, R64, 0x1, R60 ;  /* 0x00000001400d7824 */ /* 0x002fe400078e023c */
[----:B------:R-:W0:Y:S08]  /*18980*/  @P2 LDC R26, c[0x0][0xbec] ;  /* 0x0002fb00ff1a2b82 */ /* 0x000e300000000800 */
[----:B------:R-:W1:Y:S01]  /*18990*/  @P2 LDC R27, c[0x0][0xbf0] ;  /* 0x0002fc00ff1b2b82 */ /* 0x000e620000000800 */
[----:B------:R-:W-:Y:S01]  /*189a0*/  LOP3.LUT R9, R31, 0xffffff80, RZ, 0xc0, !PT ;  /* 0xffffff801f097812 */ /* 0x000fe200078ec0ff */
[----:B------:R-:W-:Y:S01]  /*189b0*/  IMAD R4, R38, UR6, RZ ;  /* 0x0000000626047c24 */ /* 0x000fe2000f8e02ff */
[----:B------:R-:W-:Y:S01]  /*189c0*/  SHF.R.S32.HI R36, RZ, 0x1f, R63 ;  /* 0x0000001fff247819 */ /* 0x000fe2000001143f */
[----:B------:R-:W-:-:S02]  /*189d0*/  ULDC.64 UR4, c[0x0][0xb98] ;  /* 0x0002e60000047ab9 */ /* 0x000fc40000000a00 */
[----:B------:R-:W-:Y:S02]  /*189e0*/  IMAD.IADD R30, R30, 0x1, -R9 ;  /* 0x000000011e1e7824 */ /* 0x000fe400078e0a09 */
[----:B------:R-:W3:Y:S01]  /*189f0*/  @P0 LDC.64 R8, c[0x0][0xc08] ;  /* 0x00030200ff080b82 */ /* 0x000ee20000000a00 */
[----:B------:R-:W-:Y:S01]  /*18a00*/  IMAD R7, R62, UR7, R4 ;  /* 0x000000073e077c24 */ /* 0x000fe2000f8e0204 */
[----:B------:R-:W-:Y:S01]  /*18a10*/  SEL R36, R36, RZ, !P1 ;  /* 0x000000ff24247207 */ /* 0x000fe20004800000 */
[----:B0-----:R-:W-:Y:S01]  /*18a20*/  @P2 IMAD.HI.U32 R6, R13, R26, RZ ;  /* 0x0000001a0d062227 */ /* 0x001fe200078e00ff */
[----:B------:R-:W-:Y:S02]  /*18a30*/  SEL R35, R63, RZ, !P1 ;  /* 0x000000ff3f237207 */ /* 0x000fe40004800000 */
[----:B--2---:R-:W-:-:S03]  /*18a40*/  SHF.R.S32.HI R33, RZ, 0x1f, R32 ;  /* 0x0000001fff217819 */ /* 0x004fc60000011420 */
[----:B------:R-:W-:-:S04]  /*18a50*/  IMAD.WIDE.U32 R4, R62, UR6, R32 ;  /* 0x000000063e047c25 */ /* 0x000fc8000f8e0020 */
[----:B------:R-:W-:Y:S02]  /*18a60*/  IMAD.IADD R5, R5, 0x1, R7 ;  /* 0x0000000105057824 */ /* 0x000fe400078e0207 */
[----:B------:R-:W-:Y:S01]  /*18a70*/  IMAD.MOV.U32 R7, RZ, RZ, R13 ;  /* 0x000000ffff077224 */ /* 0x000fe200078e000d */
[----:B-1----:R-:W-:Y:S01]  /*18a80*/  @P2 SHF.R.U32.HI R7, RZ, R27, R6 ;  /* 0x0000001bff072219 */ /* 0x002fe20000011606 */
[----:B------:R-:W-:Y:S02]  /*18a90*/  IMAD R6, R36, UR4, RZ ;  /* 0x0000000424067c24 */ /* 0x000fe4000f8e02ff */
[----:B------:R-:W-:-:S04]  /*18aa0*/  IMAD.WIDE.U32 R4, R35, UR4, R4 ;  /* 0x0000000423047c25 */ /* 0x000fc8000f8e0004 */
[----:B------:R-:W-:Y:S02]  /*18ab0*/  IMAD.MOV R11, RZ, RZ, -R7 ;  /* 0x000000ffff0b7224 */ /* 0x000fe400078e0a07 */
[----:B------:R-:W-:Y:S01]  /*18ac0*/  IMAD R12, R35, UR5, R6 ;  /* 0x00000005230c7c24 */ /* 0x000fe2000f8e0206 */
[----:B------:R-:W-:Y:S01]  /*18ad0*/  IADD3 R6, P3, R7, R4, RZ ;  /* 0x0000000407067210 */ /* 0x000fe20007f7e0ff */
[----:B------:R-:W-:Y:S01]  /*18ae0*/  IMAD R11, R34, R11, R13 ;  /* 0x0000000b220b7224 */ /* 0x000fe200078e020d */
[----:B------:R-:W-:Y:S01]  /*18af0*/  SHF.R.S32.HI R13, RZ, 0x1f, R7 ;  /* 0x0000001fff0d7819 */ /* 0x000fe20000011407 */
[----:B------:R-:W-:Y:S01]  /*18b00*/  ULDC UR6, c[0x0][0xa88] ;  /* 0x0002a20000067ab9 */ /* 0x000fe20000000800 */
[----:B------:R-:W-:Y:S01]  /*18b10*/  SHF.R.S32.HI R15, RZ, 0x1f, R30 ;  /* 0x0000001fff0f7819 */ /* 0x000fe2000001141e */
[----:B------:R-:W-:Y:S01]  /*18b20*/  ULDC.64 UR4, c[0x0][0xb88] ;  /* 0x0002e20000047ab9 */ /* 0x000fe20000000a00 */
[----:B------:R-:W-:Y:S01]  /*18b30*/  IADD3.X R7, R13, R5, R12, P3, !PT ;  /* 0x000000050d077210 */ /* 0x000fe20001ffe40c */
[----:B---3--:R-:W-:-:S04]  /*18b40*/  @P0 IMAD.WIDE R4, R63, 0x4, R8 ;  /* 0x000000043f040825 */ /* 0x008fc800078e0208 */
[----:B------:R-:W-:-:S06]  /*18b50*/  IMAD.U32 R9, RZ, RZ, UR6 ;  /* 0x00000006ff097e24 */ /* 0x000fcc000f8e00ff */
[----:B------:R0:W5:Y:S01]  /*18b60*/  @P0 LDG.E R9, desc[UR40][R4.64] ;  /* 0x0000002804090981 */ /* 0x000162000c1e1900 */
[----:B------:R-:W-:-:S04]  /*18b70*/  LEA.HI R10, R15, R30, RZ, 0x2 ;  /* 0x0000001e0f0a7211 */ /* 0x000fc800078f10ff */
[--C-:B------:R-:W-:Y:S02]  /*18b80*/  SHF.R.S32.HI R14, RZ, 0x2, R10.reuse ;  /* 0x00000002ff0e7819 */ /* 0x100fe4000001140a */
[----:B------:R-:W-:Y:S02]  /*18b90*/  SHF.R.S32.HI R27, RZ, 0x1f, R10 ;  /* 0x0000001fff1b7819 */ /* 0x000fe4000001140a */
[----:B------:R-:W-:Y:S02]  /*18ba0*/  SHF.R.S32.HI R10, RZ, 0x1f, R11 ;  /* 0x0000001fff0a7819 */ /* 0x000fe4000001140b */
[----:B------:R-:W-:-:S03]  /*18bb0*/  SHF.R.S32.HI R31, RZ, 0x7, R31 ;  /* 0x00000007ff1f7819 */ /* 0x000fc6000001141f */
[----:B------:R-:W-:Y:S01]  /*18bc0*/  IMAD R10, R10, UR4, RZ ;  /* 0x000000040a0a7c24 */ /* 0x000fe2000f8e02ff */
[----:B------:R-:W-:Y:S01]  /*18bd0*/  LEA.HI R27, R27, R14, RZ, 0x3 ;  /* 0x0000000e1b1b7211 */ /* 0x000fe200078f18ff */
[----:B------:R-:W-:Y:S01]  /*18be0*/  IMAD.WIDE.U32 R6, R11, UR4, R6 ;  /* 0x000000040b067c25 */ /* 0x000fe2000f8e0006 */
[----:B------:R-:W-:-:S03]  /*18bf0*/  LEA.HI R15, R15, R30, RZ, 0x5 ;  /* 0x0000001e0f0f7211 */ /* 0x000fc600078f28ff */
[----:B------:R-:W-:Y:S01]  /*18c00*/  IMAD R13, R11, UR5, R10 ;  /* 0x000000050b0d7c24 */ /* 0x000fe2000f8e020a */
[----:B------:R-:W-:Y:S01]  /*18c10*/  LOP3.LUT R27, R27, 0xfffffff8, RZ, 0xc0, !PT ;  /* 0xfffffff81b1b7812 */ /* 0x000fe200078ec0ff */
[----:B------:R-:W-:Y:S01]  /*18c20*/  IMAD.HI R8, R31, 0x55555556, RZ ;  /* 0x555555561f087827 */ /* 0x000fe200078e02ff */
[----:B------:R-:W-:Y:S02]  /*18c30*/  ULDC.64 UR4, c[0x0][0xb50] ;  /* 0x0002d40000047ab9 */ /* 0x000fe40000000a00 */
[----:B------:R-:W-:Y:S01]  /*18c40*/  LEA R10, P3, R6, UR4, 0x2 ;  /* 0x00000004060a7c11 */ /* 0x000fe2000f8610ff */
[----:B------:R-:W-:Y:S01]  /*18c50*/  IMAD.IADD R7, R7, 0x1, R13 ;  /* 0x0000000107077824 */ /* 0x000fe200078e020d */
[----:B------:R-:W-:Y:S01]  /*18c60*/  LEA.HI R8, R8, R8, RZ, 0x1 ;  /* 0x0000000808087211 */ /* 0x000fe200078f08ff */
[----:B------:R-:W-:Y:S01]  /*18c70*/  IMAD.IADD R14, R14, 0x1, -R27 ;  /* 0x000000010e0e7824 */ /* 0x000fe200078e0a1b */
[----:B------:R-:W-:Y:S02]  /*18c80*/  SHF.R.S32.HI R15, RZ, 0x5, R15 ;  /* 0x00000005ff0f7819 */ /* 0x000fe4000001140f */
[----:B------:R-:W-:Y:S01]  /*18c90*/  LEA.HI.X R7, R6, UR5, R7, 0x2, P3 ;  /* 0x0000000506077c11 */ /* 0x000fe200098f1407 */
[----:B------:R-:W-:-:S02]  /*18ca0*/  IMAD R8, R8, -0x3, R31 ;  /* 0xfffffffd08087824 */ /* 0x000fc400078e021f */
[----:B------:R-:W-:Y:S01]  /*18cb0*/  IMAD R15, R15, 0x10, R14 ;  /* 0x000000100f0f7824 */ /* 0x000fe200078e020e */
[----:B0-----:R-:W-:Y:S06]  /*18cc0*/  @P0 BRA `(.L_x_12016) ;  /* 0x0000000000100947 */ /* 0x001fec0003800000 */
[----:B------:R-:W-:Y:S05]  /*18cd0*/  @!P1 BRA `(.L_x_12016) ;  /* 0x00000000000c9947 */ /* 0x000fea0003800000 */
[----:B------:R-:W2:Y:S04]  /*18ce0*/  LDG.E R4, desc[UR40][R24.64] ;  /* 0x0000002818047981 */ /* 0x000ea8000c1e1900 */
[----:B-----5:R-:W2:Y:S02]  /*18cf0*/  LDG.E R9, desc[UR40][R24.64+0x4] ;  /* 0x0000042818097981 */ /* 0x020ea4000c1e1900 */
[----:B--2---:R-:W-:-:S07]  /*18d00*/  IMAD.IADD R9, R9, 0x1, -R4 ;  /* 0x0000000109097824 */ /* 0x004fce00078e0a04 */
.L_x_12016:
[----:B------:R-:W-:Y:S01]  /*18d10*/  IMAD R5, R2, 0x40, R3 ;  /* 0x0000004002057824 */ /* 0x000fe200078e0203 */
[----:B------:R-:W-:Y:S01]  /*18d20*/  SHFL.IDX PT, R24, R10, RZ, 0x1c1f ;  /* 0x001c1fff0a187589 */ /* 0x000fe200000e0000 */
[----:B------:R-:W-:Y:S01]  /*18d30*/  IMAD R6, R8, 0x40, R15 ;  /* 0x0000004008067824 */ /* 0x000fe200078e020f */
[----:B------:R-:W-:Y:S01]  /*18d40*/  LOP3.LUT P0, RZ, R30, 0x3, RZ, 0xc0, !PT ;  /* 0x000000031eff7812 */ /* 0x000fe2000780c0ff */
[----:B------:R-:W-:Y:S01]  /*18d50*/  IMAD.WIDE R28, R5, 0x2, R28 ;  /* 0x00000002051c7825 */ /* 0x000fe200078e021c */
[----:B------:R-:W0:Y:S01]  /*18d60*/  SHFL.IDX PT, R25, R7, RZ, 0x1c1f ;  /* 0x001c1fff07197589 */ /* 0x000e2200000e0000 */
[----:B------:R-:W1:Y:S01]  /*18d70*/  @P2 LDC R39, c[0x0][0xbec] ;  /* 0x0002fb00ff272b82 */ /* 0x000e620000000800 */
[----:B------:R-:W-:Y:S01]  /*18d80*/  ULDC.64 UR4, c[0x0][0xaa0] ;  /* 0x0002a80000047ab9 */ /* 0x000fe20000000a00 */
[----:B------:R-:W-:Y:S01]  /*18d90*/  IMAD.IADD R6, R6, 0x1, R60 ;  /* 0x0000000106067824 */ /* 0x000fe200078e023c */
[----:B------:R-:W-:Y:S01]  /*18da0*/  SHFL.IDX PT, R26, R10, 0x1, 0x1c1f ;  /* 0x003c1f000a1a7f89 */ /* 0x000fe200000e0000 */
[----:B-----5:R-:W-:Y:S01]  /*18db0*/  IMAD R37, R9, R34, RZ ;  /* 0x0000002209257224 */ /* 0x020fe200078e02ff */
[----:B------:R-:W-:Y:S01]  /*18dc0*/  IADD3 R9, P3, R28, 0x1800, RZ ;  /* 0x000018001c097810 */ /* 0x000fe20007f7e0ff */
[----:B------:R-:W-:Y:S01]  /*18dd0*/  VIADD R4, R6, 0x8 ;  /* 0x0000000806047836 */ /* 0x000fe20000000000 */
[----:B------:R-:W2:Y:S01]  /*18de0*/  SHFL.IDX PT, R27, R7, 0x1, 0x1c1f ;  /* 0x003c1f00071b7f89 */ /* 0x000ea200000e0000 */
        /* <DEDUP_REMOVED lines=8> */
[----:B0-----:R0:W-:Y:S01]  /*18e70*/  @!P1 ST.E desc[UR40][R24.64], R56 ;  /* 0x0000003818009985 */ /* 0x0011e2000c101928 */
        /* <DEDUP_REMOVED lines=8> */
[----:B------:R-:W3:Y:S04]  /*18f00*/  LD.E.128 R4, desc[UR40][R4.64] ;  /* 0x0000002804047980 */ /* 0x000ee8000c101d00 */
[----:B------:R-:W4:Y:S04]  /*18f10*/  LD.E.128 R8, desc[UR40][R8.64] ;  /* 0x0000002808087980 */ /* 0x000f28000c101d00 */
[----:B------:R-:W4:Y:S01]  /*18f20*/  LD.E.128 R12, desc[UR40][R12.64] ;  /* 0x000000280c0c7980 */ /* 0x000f22000c101d00 */
[----:B------:R-:W-:-:S04]  /*18f30*/  IADD3 R31, P0, R28, 0x4800, RZ ;  /* 0x000048001c1f7810 */ /* 0x000fc80007f1e0ff */
[----:B------:R-:W-:Y:S01]  /*18f40*/  LOP3.LUT R28, R31, 0x380, RZ, 0xc0, !PT ;  /* 0x000003801f1c7812 */ /* 0x000fe200078ec0ff */
[----:B0-----:R-:W-:Y:S02]  /*18f50*/  IMAD.X R25, RZ, RZ, R29, P0 ;  /* 0x000000ffff197224 */ /* 0x001fe400000e061d */
[----:B------:R-:W-:Y:S01]  /*18f60*/  IMAD R29, R33, UR4, RZ ;  /* 0x00000004211d7c24 */ /* 0x000fe2000f8e02ff */
[----:B------:R-:W-:Y:S01]  /*18f70*/  SHF.R.U64 R24, R28, 0x3, RZ ;  /* 0x000000031c187819 */ /* 0x000fe200000012ff */
[----:B------:R-:W0:Y:S03]  /*18f80*/  @P2 LDC R33, c[0x0][0xbf0] ;  /* 0x0002fc00ff212b82 */ /* 0x000e260000000800 */
[----:B------:R-:W-:Y:S01]  /*18f90*/  LOP3.LUT R24, R24, R31, RZ, 0x3c, !PT ;  /* 0x0000001f18187212 */ /* 0x000fe200078e3cff */
[C---:B------:R-:W-:Y:S02]  /*18fa0*/  IMAD R31, R32.reuse, UR5, R29 ;  /* 0x00000005201f7c24 */ /* 0x040fe4000f8e021d */
[----:B------:R-:W-:Y:S01]  /*18fb0*/  IMAD.WIDE.U32 R28, R32, UR4, RZ ;  /* 0x00000004201c7c25 */ /* 0x000fe2000f8e00ff */
[----:B------:R-:W-:-:S02]  /*18fc0*/  ULDC.64 UR4, c[0x0][0xae8] ;  /* 0x0002ba0000047ab9 */ /* 0x000fc40000000a00 */
[----:B--2---:R-:W5:Y:S01]  /*18fd0*/  LD.E.128 R24, desc[UR40][R24.64] ;  /* 0x0000002818187980 */ /* 0x004f62000c101d00 */
[----:B------:R-:W-:Y:S02]  /*18fe0*/  IMAD R30, R21, 0x30, R2 ;  /* 0x00000030151e7824 */ /* 0x000fe400078e0202 */
[----:B------:R-:W-:Y:S01]  /*18ff0*/  IMAD R20, R38, UR4, RZ ;  /* 0x0000000426147c24 */ /* 0x000fe2000f8e02ff */
[----:B------:R-:W-:Y:S01]  /*19000*/  @!PT LDS RZ, [RZ] ;  /* 0x00000000fffff984 */ /* 0x000fe20000000800 */
[----:B------:R-:W-:Y:S01]  /*19010*/  @!PT LDS RZ, [RZ] ;  /* 0x00000000fffff984 */ /* 0x000fe20000000800 */
[----:B------:R-:W-:Y:S01]  /*19020*/  @!PT LDS RZ, [RZ] ;  /* 0x00000000fffff984 */ /* 0x000fe20000000800 */
[----:B------:R-:W-:Y:S01]  /*19030*/  @!PT LDS RZ, [RZ] ;  /* 0x00000000fffff984 */ /* 0x000fe20000000800 */
[----:B------:R2:W-:Y:S06]  /*19040*/  MEMBAR.ALL.CTA ;  /* 0x0000000000007992 */ /* 0x0005ec0000008000 */
[----:B--2---:R-:W2:Y:S01]  /*19050*/  FENCE.VIEW.ASYNC.S ;  /* 0x00000000000073c6 */ /* 0x004ea20000000000 */
[----:B------:R-:W-:-:S02]  /*19060*/  IMAD.IADD R29, R29, 0x1, R31 ;  /* 0x000000011d1d7824 */ /* 0x000fc400078e021f */
[----:B------:R-:W-:Y:S02]  /*19070*/  IMAD.IADD R32, R60, 0x1, R30 ;  /* 0x000000013c207824 */ /* 0x000fe400078e021e */
[C---:B------:R-:W-:Y:S02]  /*19080*/  IMAD R31, R62.reuse, UR5, R20 ;  /* 0x000000053e1f7c24 */ /* 0x040fe4000f8e0214 */
[----:B------:R-:W-:Y:S01]  /*19090*/  IMAD.WIDE.U32 R20, R62, UR4, R28 ;  /* 0x000000043e147c25 */ /* 0x000fe2000f8e001c */
[----:B------:R-:W-:-:S03]  /*190a0*/  ULDC.64 UR4, c[0x0][0xaf0] ;  /* 0x0002bc0000047ab9 */ /* 0x000fc60000000a00 */
[----:B-1----:R-:W-:-:S04]  /*190b0*/  @P2 IMAD.HI.U32 R28, R32, R39, RZ ;  /* 0x00000027201c2227 */ /* 0x002fc800078e00ff */
[----:B------:R-:W-:Y:S01]  /*190c0*/  IMAD.MOV.U32 R29, RZ, RZ, R32 ;  /* 0x000000ffff1d7224 */ /* 0x000fe200078e0020 */
[----:B0-----:R-:W-:Y:S01]  /*190d0*/  @P2 SHF.R.U32.HI R29, RZ, R33, R28 ;  /* 0x00000021ff1d2219 */ /* 0x001fe2000001161c */
[----:B------:R-:W-:Y:S02]  /*190e0*/  IMAD.IADD R21, R21, 0x1, R31 ;  /* 0x0000000115157824 */ /* 0x000fe400078e021f */
[----:B------:R-:W-:Y:S01]  /*190f0*/  IMAD R30, R36, UR4, RZ ;  /* 0x00000004241e7c24 */ /* 0x000fe2000f8e02ff */
[----:B------:R-:W-:Y:S01]  /*19100*/  SHF.R.S32.HI R28, RZ, 0x1f, R29 ;  /* 0x0000001fff1c7819 */ /* 0x000fe2000001141d */
[----:B------:R-:W-:-:S04]  /*19110*/  IMAD.WIDE.U32 R20, R35, UR4, R20 ;  /* 0x0000000423147c25 */ /* 0x000fc8000f8e0014 */
[----:B------:R-:W-:Y:S01]  /*19120*/  IMAD R31, R35, UR5, R30 ;  /* 0x00000005231f7c24 */ /* 0x000fe2000f8e021e */
[----:B------:R-:W-:Y:S01]  /*19130*/  ULDC.64 UR4, c[0x0][0xae0] ;  /* 0x0002b80000047ab9 */ /* 0x000fe20000000a00 */
[----:B------:R-:W-:Y:S02]  /*19140*/  IMAD.MOV R33, RZ, RZ, -R29 ;  /* 0x000000ffff217224 */ /* 0x000fe400078e0a1d */
[----:B------:R-:W-:Y:S02]  /*19150*/  IMAD.IADD R21, R21, 0x1, R31 ;  /* 0x0000000115157824 */ /* 0x000fe400078e021f */
[----:B------:R-:W-:Y:S02]  /*19160*/  IMAD R28, R28, UR4, RZ ;  /* 0x000000041c1c7c24 */ /* 0x000fe4000f8e02ff */
[----:B------:R-:W-:Y:S02]  /*19170*/  IMAD R31, R34, R33, R32 ;  /* 0x00000021221f7224 */ /* 0x000fe400078e0220 */
[----:B------:R-:W-:-:S02]  /*19180*/  IMAD R33, R29, UR5, R28 ;  /* 0x000000051d217c24 */ /* 0x000fc4000f8e021c */
[----:B------:R-:W-:Y:S01]  /*19190*/  IMAD.WIDE.U32 R20, R29, UR4, R20 ;  /* 0x000000041d147c25 */ /* 0x000fe2000f8e0014 */
[----:B------:R-:W-:Y:S01]  /*191a0*/  SHF.R.S32.HI R28, RZ, 0x1f, R31 ;  /* 0x0000001fff1c7819 */ /* 0x000fe2000001141f */
[----:B------:R-:W-:Y:S02]  /*191b0*/  ULDC.64 UR4, c[0x0][0xad8] ;  /* 0x0002b60000047ab9 */ /* 0x000fe40000000a00 */
[----:B------:R-:W-:Y:S02]  /*191c0*/  IMAD.IADD R21, R21, 0x1, R33 ;  /* 0x0000000115157824 */ /* 0x000fe400078e0221 */
[----:B------:R-:W-:Y:S02]  /*191d0*/  IMAD R28, R28, UR4, RZ ;  /* 0x000000041c1c7c24 */ /* 0x000fe4000f8e02ff */
[----:B------:R-:W-:-:S04]  /*191e0*/  IMAD.WIDE.U32 R20, R31, UR4, R20 ;  /* 0x000000041f147c25 */ /* 0x000fc8000f8e0014 */
[----:B------:R-:W-:Y:S01]  /*191f0*/  IMAD R29, R31, UR5, R28 ;  /* 0x000000051f1d7c24 */ /* 0x000fe2000f8e021c */
[----:B------:R-:W-:Y:S01]  /*19200*/  ULDC.64 UR4, c[0x0][0xa80] ;  /* 0x0002a00000047ab9 */ /* 0x000fe20000000a00 */
[----:B------:R-:W-:Y:S01]  /*19210*/  IMAD.IADD R34, R2, 0x1, R60 ;  /* 0x0000000102227824 */ /* 0x000fe200078e023c */
[----:B------:R-:W-:Y:S01]  /*19220*/  LEA R32, P0, R20, UR4, 0x1 ;  /* 0x0000000414207c11 */ /* 0x000fe2000f8008ff */
[----:B------:R-:W-:Y:S01]  /*19230*/  IMAD.IADD R21, R21, 0x1, R29 ;  /* 0x0000000115157824 */ /* 0x000fe200078e021d */
[----:B------:R-:W-:Y:S01]  /*19240*/  ULDC UR4, c[0x0][0xac8] ;  /* 0x0002b20000047ab9 */ /* 0x000fe20000000800 */
[----:B------:R-:W-:Y:S02]  /*19250*/  VIADD R2, R34, 0x30 ;  /* 0x0000003022027836 */ /* 0x000fe40000000000 */
[----:B--2---:R-:W0:Y:S01]  /*19260*/  SHFL.IDX PT, R28, R32, RZ, 0x181f ;  /* 0x00181fff201c7589 */ /* 0x004e2200000e0000 */
[----:B------:R-:W-:Y:S01]  /*19270*/  LEA.HI.X R33, R20, UR5, R21, 0x1, P0 ;  /* 0x0000000514217c11 */ /* 0x000fe200080f0c15 */
[C---:B------:R-:W-:Y:S01]  /*19280*/  VIADD R20, R34.reuse, 0x60 ;  /* 0x0000006022147836 */ /* 0x040fe20000000000 */
[----:B------:R-:W-:Y:S01]  /*19290*/  ISETP.GE.AND P0, PT, R3, UR4, PT ;  /* 0x0000000403007c0c */ /* 0x000fe2000bf06270 */
[----:B------:R-:W1:Y:S03]  /*192a0*/  SHFL.IDX PT, R30, R32, 0x1, 0x181f ;  /* 0x00381f00201e7f89 */ /* 0x000e6600000e0000 */
[-C--:B------:R-:W-:Y:S01]  /*192b0*/  ISETP.GE.OR P1, PT, R34, R37.reuse, P0 ;  /* 0x000000252200720c */ /* 0x080fe20000726670 */
[----:B------:R-:W2:Y:S01]  /*192c0*/  SHFL.IDX PT, R36, R32, 0x2, 0x181f ;  /* 0x00581f0020247f89 */ /* 0x000ea200000e0000 */
[-C--:B------:R-:W-:Y:S01]  /*192d0*/  ISETP.GE.OR P2, PT, R2, R37.reuse, P0 ;  /* 0x000000250200720c */ /* 0x080fe20000746670 */
[----:B------:R-:W-:Y:S01]  /*192e0*/  VIADD R2, R17, 0x13220 ;  /* 0x0001322011027836 */ /* 0x000fe20000000000 */
[----:B------:R-:W-:Y:S01]  /*192f0*/  ISETP.GE.OR P3, PT, R20, R37, P0 ;  /* 0x000000251400720c */ /* 0x000fe20000766670 */
[----:B------:R-:W2:Y:S03]  /*19300*/  SHFL.IDX PT, R21, R33, RZ, 0x181f ;  /* 0x00181fff21157589 */ /* 0x000ea600000e0000 */
[----:B------:R-:W-:Y:S01]  /*19310*/  PRMT R2, RZ, 0x654, R2 ;  /* 0x00000654ff027816 */ /* 0x000fe20000000002 */
[----:B------:R-:W2:Y:S03]  /*19320*/  SHFL.IDX PT, R29, R33, 0x1, 0x181f ;  /* 0x00381f00211d7f89 */ /* 0x000ea600000e0000 */
[----:B------:R1:W-:Y:S01]  /*19330*/  SYNCS.ARRIVE.TRANS64.RED.A1T0 RZ, [R2+URZ], RZ ;  /* 0x000000ff02ff79a7 */ /* 0x0003e2000810043f */
[----:B------:R-:W2:Y:S01]  /*19340*/  SHFL.IDX PT, R31, R33, 0x2, 0x181f ;  /* 0x00581f00211f7f89 */ /* 0x000ea200000e0000 */
[----:B0-----:R-:W-:-:S03]  /*19350*/  @!P1 LEA R20, P4, R3, R28, 0x1 ;  /* 0x0000001c03149211 */ /* 0x001fc600078808ff */
[----:B------:R-:W0:Y:S01]  /*19360*/  SHFL.IDX PT, R32, R32, 0x3, 0x181f ;  /* 0x00781f0020207f89 */ /* 0x000e2200000e0000 */
[----:B-1----:R-:W-:Y:S01]  /*19370*/  VIADD R2, R34, 0x90 ;  /* 0x0000009022027836 */ /* 0x002fe20000000000 */
[C---:B------:R-:W-:Y:S02]  /*19380*/  @!P2 LEA R28, P5, R3.reuse, R30, 0x1 ;  /* 0x0000001e031ca211 */ /* 0x040fe400078a08ff */
[----:B------:R-:W1:Y:S01]  /*19390*/  SHFL.IDX PT, R33, R33, 0x3, 0x181f ;  /* 0x00781f0021217f89 */ /* 0x000e6200000e0000 */
[C---:B--2---:R-:W-:Y:S02]  /*193a0*/  @!P3 LEA R30, P6, R3.reuse, R36, 0x1 ;  /* 0x00000024031eb211 */ /* 0x044fe400078c08ff */
[----:B------:R-:W-:Y:S02]  /*193b0*/  ISETP.GE.OR P0, PT, R2, R37, P0 ;  /* 0x000000250200720c */ /* 0x000fe40000706670 */
[C-C-:B------:R-:W-:Y:S02]  /*193c0*/  @!P1 LEA.HI.X R21, R3.reuse, R21, R0.reuse, 0x1, P4 ;  /* 0x0000001503159211 */ /* 0x140fe400020f0c00 */
[----:B------:R-:W-:-:S02]  /*193d0*/  @!P2 LEA.HI.X R29, R3, R29, R0, 0x1, P5 ;  /* 0x0000001d031da211 */ /* 0x000fc400028f0c00 */
[----:B------:R-:W-:Y:S01]  /*193e0*/  @!P3 LEA.HI.X R31, R3, R31, R0, 0x1, P6 ;  /* 0x0000001f031fb211 */ /* 0x000fe200030f0c00 */
[----:B---3--:R3:W-:Y:S04]  /*193f0*/  @!P1 ST.E.128 desc[UR40][R20.64], R4 ;  /* 0x0000000414009985 */ /* 0x0087e8000c101d28 */
[----:B----4-:R3:W-:Y:S04]  /*19400*/  @!P2 ST.E.128 desc[UR40][R28.64], R8 ;  /* 0x000000081c00a985 */ /* 0x0107e8000c101d28 */
[----:B------:R3:W-:Y:S01]  /*19410*/  @!P3 ST.E.128 desc[UR40][R30.64], R12 ;  /* 0x0000000c1e00b985 */ /* 0x0007e2000c101d28 */
[----:B01----:R-:W-:Y:S05]  /*19420*/  @P0 BRA `(.L_x_12017) ;  /* 0x0000000800480947 */ /* 0x003fea0003800000 */
[----:B------:R-:W-:-:S04]  /*19430*/  LEA R2, P0, R3, R32, 0x1 ;  /* 0x0000002003027211 */ /* 0x000fc800078008ff */
[----:B------:R-:W-:-:S05]  /*19440*/  LEA.HI.X R3, R3, R33, R0, 0x1, P0 ;  /* 0x0000002103037211 */ /* 0x000fca00000f0c00 */
[----:B-----5:R0:W-:Y:S01]  /*19450*/  ST.E.128 desc[UR40][R2.64], R24 ;  /* 0x0000001802007985 */ /* 0x0201e2000c101d28 */
[----:B------:R-:W-:Y:S05]  /*19460*/  BRA `(.L_x_12017) ;  /* 0x0000000800387947 */ /* 0x000fea0003800000 */
.L_x_12015:
        /* <DEDUP_REMOVED lines=12> */
[----:B------:R-:W-:Y:S02]  /*19530*/  IMAD.U32 R8, RZ, RZ, UR4 ;  /* 0x00000004ff087e24 */ /* 0x000fe4000f8e00ff */
[----:B--2---:R-:W-:-:S04]  /*19540*/  IMAD.WIDE R4, R11, 0x4, R4 ;  /* 0x000000040b047825 */ /* 0x004fc800078e0204 */
[----:B---3--:R-:W-:Y:S01]  /*19550*/  @P1 IMAD.WIDE R6, R11, 0x4, R6 ;  /* 0x000000040b061825 */ /* 0x008fe200078e0206 */
[----:B------:R2:W5:Y:S04]  /*19560*/  @P0 LDG.E R9, desc[UR40][R4.64] ;  /* 0x0000002804090981 */ /* 0x000568000c1e1900 */
[----:B------:R2:W5:Y:S01]  /*19570*/  @P1 LDG.E R8, desc[UR40][R6.64] ;  /* 0x0000002806081981 */ /* 0x000562000c1e1900 */
[----:B-1----:R-:W-:Y:S02]  /*19580*/  ISETP.NE.AND P2, PT, R27, 0x1, PT ;  /* 0x000000011b00780c */ /* 0x002fe40003f45270 */
[----:B------:R-:W-:Y:S02]  /*19590*/  ISETP.GE.AND P3, PT, R30, 0xc0, PT ;  /* 0x000000c01e00780c */ /* 0x000fe40003f66270 */
[----:B------:R-:W-:-:S09]  /*195a0*/  SHF.R.S32.HI R10, RZ, 0x1f, R11 ;  /* 0x0000001fff0a7819 */ /* 0x000fd2000001140b */
[----:B------:R-:W1:Y:S01]  /*195b0*/  @P2 LDC R26, c[0x0][0xbec] ;  /* 0x0002fb00ff1a2b82 */ /* 0x000e620000000800 */
[----:B--2---:R-:W-:Y:S05]  /*195c0*/  @P1 BRA `(.L_x_12018) ;  /* 0x0000000000101947 */ /* 0x004fea0003800000 */
[----:B------:R-:W-:Y:S05]  /*195d0*/  @!P0 BRA `(.L_x_12018) ;  /* 0x00000000000c8947 */ /* 0x000fea0003800000 */
[----:B------:R-:W2:Y:S04]  /*195e0*/  LDG.E R7, desc[UR40][R4.64] ;  /* 0x0000002804077981 */ /* 0x000ea8000c1e1900 */
[----:B-----5:R-:W2:Y:S02]  /*195f0*/  LDG.E R8, desc[UR40][R4.64+0x4] ;  /* 0x0000042804087981 */ /* 0x020ea4000c1e1900 */
[----:B--2---:R-:W-:-:S07]  /*19600*/  IMAD.IADD R8, R8, 0x1, -R7 ;  /* 0x0000000108087824 */ /* 0x004fce00078e0a07 */
.L_x_12018:
        /* <DEDUP_REMOVED lines=30> */
[----:B------:R-:W-:Y:S02]  /*197f0*/  IMAD.MOV R11, RZ, RZ, -R7 ;  /* 0x000000ffff0b7224 */ /* 0x000fe400078e0a07 */
[----:B------:R-:W-:Y:S01]  /*19800*/  IMAD R10, R15, UR5, R6 ;  /* 0x000000050f0a7c24 */ /* 0x000fe2000f8e0206 */
[----:B------:R-:W-:Y:S01]  /*19810*/  ULDC.64 UR4, c[0x0][0xb88] ;  /* 0x0002e20000047ab9 */ /* 0x000fe20000000a00 */
[----:B------:R-:W-:Y:S01]  /*19820*/  IMAD R11, R24, R11, R13 ;  /* 0x0000000b180b7224 */ /* 0x000fe200078e020d */
[----:B------:R-:W-:-:S04]  /*19830*/  SHF.R.S32.HI R13, RZ, 0x1f, R7 ;  /* 0x0000001fff0d7819 */ /* 0x000fc80000011407 */
        /* <DEDUP_REMOVED lines=11> */
.L_x_12020:
[----:B------:R-:W-:Y:S05]  /*198f0*/  BSYNC B1 ;  /* 0x0000000000017941 */ /* 0x000fea0003800000 */
.L_x_12019:
[----:B------:R-:W3:Y:S01]  /*19900*/  @P2 LDC R11, c[0x0][0xbf0] ;  /* 0x0002fc00ff0b2b82 */ /* 0x000ee20000000800 */
[----:B------:R-:W-:Y:S01]  /*19910*/  ULDC.64 UR4, c[0x0][0xaa0] ;  /* 0x0002a80000047ab9 */ /* 0x000fe20000000a00 */
[----:B------:R-:W-:Y:S02]  /*19920*/  IMAD R21, R21, 0x30, R2 ;  /* 0x0000003015157824 */ /* 0x000fe400078e0202 */
[----:B------:R-:W-:Y:S02]  /*19930*/  IMAD R4, R12, UR4, RZ ;  /* 0x000000040c047c24 */ /* 0x000fe4000f8e02ff */
[----:B------:R-:W-:Y:S02]  /*19940*/  IMAD.IADD R21, R28, 0x1, R21 ;  /* 0x000000011c157824 */ /* 0x000fe400078e0215 */
[C---:B--2---:R-:W-:Y:S02]  /*19950*/  IMAD R7, R9.reuse, UR5, R4 ;  /* 0x0000000509077c24 */ /* 0x044fe4000f8e0204 */
[----:B------:R-:W-:Y:S01]  /*19960*/  IMAD.WIDE.U32 R4, R9, UR4, RZ ;  /* 0x0000000409047c25 */ /* 0x000fe2000f8e00ff */
[----:B------:R-:W-:-:S03]  /*19970*/  ULDC.64 UR4, c[0x0][0xae8] ;  /* 0x0002ba0000047ab9 */ /* 0x000fc60000000a00 */
[----:B------:R-:W-:Y:S02]  /*19980*/  IMAD R6, R14, UR4, RZ ;  /* 0x000000040e067c24 */ /* 0x000fe4000f8e02ff */
[----:B------:R-:W-:Y:S02]  /*19990*/  IMAD.IADD R5, R5, 0x1, R7 ;  /* 0x0000000105057824 */ /* 0x000fe400078e0207 */
[----:B------:R-:W-:Y:S02]  /*199a0*/  IMAD R9, R29, UR5, R6 ;  /* 0x000000051d097c24 */ /* 0x000fe4000f8e0206 */
[----:B-1----:R-:W-:-:S04]  /*199b0*/  @P2 IMAD.HI.U32 R6, R21, R26, RZ ;  /* 0x0000001a15062227 */ /* 0x002fc800078e00ff */
[----:B------:R-:W-:Y:S01]  /*199c0*/  IMAD.WIDE.U32 R4, R29, UR4, R4 ;  /* 0x000000041d047c25 */ /* 0x000fe2000f8e0004 */
[----:B------:R-:W-:-:S03]  /*199d0*/  ULDC.64 UR4, c[0x0][0xaf0] ;  /* 0x0002bc0000047ab9 */ /* 0x000fc60000000a00 */
[----:B------:R-:W-:Y:S01]  /*199e0*/  IMAD.MOV.U32 R7, RZ, RZ, R21 ;  /* 0x000000ffff077224 */ /* 0x000fe200078e0015 */
[----:B---3--:R-:W-:Y:S01]  /*199f0*/  @P2 SHF.R.U32.HI R7, RZ, R11, R6 ;  /* 0x0000000bff072219 */ /* 0x008fe20000011606 */
        /* <DEDUP_REMOVED lines=21> */
[----:B------:R-:W-:Y:S01]  /*19b50*/  IMAD R27, R8, R27, RZ ;  /* 0x0000001b081b7224 */ /* 0x000fe200078e02ff */
[----:B------:R-:W-:Y:S01]  /*19b60*/  ULDC UR4, c[0x0][0xac8] ;  /* 0x0002b20000047ab9 */ /* 0x000fe20000000800 */
[----:B------:R-:W-:Y:S01]  /*19b70*/  IMAD.IADD R24, R2, 0x1, R28 ;  /* 0x0000000102187824 */ /* 0x000fe200078e021c */
[----:B------:R-:W-:Y:S01]  /*19b80*/  LEA.HI.X R10, R4, UR5, R5, 0x1, P0 ;  /* 0x00000005040a7c11 */ /* 0x000fe200080f0c05 */
[----:B------:R-:W1:Y:S01]  /*19b90*/  SHFL.IDX PT, R8, R6, RZ, 0x181f ;  /* 0x00181fff06087589 */ /* 0x000e6200000e0000 */
[----:B------:R-:W-:Y:S01]  /*19ba0*/  ISETP.GE.AND P0, PT, R3, UR4, PT ;  /* 0x0000000403007c0c */ /* 0x000fe2000bf06270 */
[C---:B------:R-:W-:Y:S02]  /*19bb0*/  VIADD R2, R24.reuse, 0x30 ;  /* 0x0000003018027836 */ /* 0x040fe40000000000 */
[----:B------:R-:W2:Y:S01]  /*19bc0*/  SHFL.IDX PT, R12, R6, 0x1, 0x181f ;  /* 0x00381f00060c7f89 */ /* 0x000ea200000e0000 */
[C---:B------:R-:W-:Y:S01]  /*19bd0*/  VIADD R4, R24.reuse, 0x60 ;  /* 0x0000006018047836 */ /* 0x040fe20000000000 */
[CC--:B------:R-:W-:Y:S01]  /*19be0*/  ISETP.GE.OR P3, PT, R24.reuse, R27.reuse, P0 ;  /* 0x0000001b1800720c */ /* 0x0c0fe20000766670 */
[----:B------:R-:W-:Y:S01]  /*19bf0*/  VIADD R5, R24, 0x90 ;  /* 0x0000009018057836 */ /* 0x000fe20000000000 */
[----:B------:R-:W3:Y:S01]  /*19c00*/  SHFL.IDX PT, R14, R6, 0x2, 0x181f ;  /* 0x00581f00060e7f89 */ /* 0x000ee200000e0000 */
[----:B------:R-:W-:-:S02]  /*19c10*/  ISETP.GE.OR P2, PT, R2, R27, P0 ;  /* 0x0000001b0200720c */ /* 0x000fc40000746670 */
[-C--:B------:R-:W-:Y:S01]  /*19c20*/  ISETP.GE.OR P1, PT, R4, R27.reuse, P0 ;  /* 0x0000001b0400720c */ /* 0x080fe20000726670 */
[----:B------:R-:W4:Y:S01]  /*19c30*/  SHFL.IDX PT, R7, R10, RZ, 0x181f ;  /* 0x00181fff0a077589 */ /* 0x000f2200000e0000 */
[----:B------:R-:W-:-:S03]  /*19c40*/  ISETP.GE.OR P0, PT, R5, R27, P0 ;  /* 0x0000001b0500720c */ /* 0x000fc60000706670 */
[----:B------:R2:W5:Y:S04]  /*19c50*/  SHFL.IDX PT, R20, R6, 0x3, 0x181f ;  /* 0x00781f0006147f89 */ /* 0x00056800000e0000 */
[----:B------:R-:W0:Y:S04]  /*19c60*/  SHFL.IDX PT, R9, R10, 0x1, 0x181f ;  /* 0x00381f000a097f89 */ /* 0x000e2800000e0000 */
[----:B------:R-:W0:Y:S01]  /*19c70*/  SHFL.IDX PT, R11, R10, 0x2, 0x181f ;  /* 0x00581f000a0b7f89 */ /* 0x000e2200000e0000 */
[----:B-1----:R-:W-:-:S03]  /*19c80*/  @!P3 LEA R4, P6, R3, R8, 0x1 ;  /* 0x000000080304b211 */ /* 0x002fc600078c08ff */
[----:B------:R-:W1:Y:S01]  /*19c90*/  SHFL.IDX PT, R13, R10, 0x3, 0x181f ;  /* 0x00781f000a0d7f89 */ /* 0x000e6200000e0000 */
[C---:B--2---:R-:W-:Y:S02]  /*19ca0*/  @!P2 LEA R6, P5, R3.reuse, R12, 0x1 ;  /* 0x0000000c0306a211 */ /* 0x044fe400078a08ff */
[C---:B---3--:R-:W-:Y:S02]  /*19cb0*/  @!P1 LEA R8, P4, R3.reuse, R14, 0x1 ;  /* 0x0000000e03089211 */ /* 0x048fe400078808ff */
[C---:B----4-:R-:W-:Y:S02]  /*19cc0*/  @!P3 LEA.HI.X R5, R3.reuse, R7, R0, 0x1, P6 ;  /* 0x000000070305b211 */ /* 0x050fe400030f0c00 */
[----:B-----5:R-:W-:-:S03]  /*19cd0*/  @!P0 LEA R2, P6, R3, R20, 0x1 ;  /* 0x0000001403028211 */ /* 0x020fc600078c08ff */
[----:B------:R2:W-:Y:S01]  /*19ce0*/  @!P3 ST.E.128 desc[UR40][R4.64], RZ ;  /* 0x000000ff0400b985 */ /* 0x0005e2000c101d28 */
[C-C-:B0-----:R-:W-:Y:S02]  /*19cf0*/  @!P2 LEA.HI.X R7, R3.reuse, R9, R0.reuse, 0x1, P5 ;  /* 0x000000090307a211 */ /* 0x141fe400028f0c00 */
[----:B------:R-:W-:-:S03]  /*19d00*/  @!P1 LEA.HI.X R9, R3, R11, R0, 0x1, P4 ;  /* 0x0000000b03099211 */ /* 0x000fc600020f0c00 */
[----:B------:R2:W-:Y:S01]  /*19d10*/  @!P2 ST.E.128 desc[UR40][R6.64], RZ ;  /* 0x000000ff0600a985 */ /* 0x0005e2000c101d28 */
[----:B-1----:R-:W-:-:S03]  /*19d20*/  @!P0 LEA.HI.X R3, R3, R13, R0, 0x1, P6 ;  /* 0x0000000d03038211 */ /* 0x002fc600030f0c00 */
[----:B------:R2:W-:Y:S04]  /*19d30*/  @!P1 ST.E.128 desc[UR40][R8.64], RZ ;  /* 0x000000ff08009985 */ /* 0x0005e8000c101d28 */
[----:B------:R2:W-:Y:S02]  /*19d40*/  @!P0 ST.E.128 desc[UR40][R2.64], RZ ;  /* 0x000000ff02008985 */ /* 0x0005e4000c101d28 */
.L_x_12017:
[----:B------:R-:W-:Y:S05]  /*19d50*/  BSYNC B0 ;  /* 0x0000000000007941 */ /* 0x000fea0003800000 */
.L_x_12014:
[----:B------:R-:W4:Y:S01]  /*19d60*/  LDL R0, [R1+0x2c] ;  /* 0x00002c0001007983 */ /* 0x000f220000100800 */
[----:B------:R-:W-:Y:S02]  /*19d70*/  ULDC UR4, c[0x0][0xc3c] ;  /* 0x00030f0000047ab9 */ /* 0x000fe40000000800 */
[----:B----4-:R-:W-:-:S13]  /*19d80*/  ISETP.GE.AND P0, PT, R0, UR4, PT ;  /* 0x0000000400007c0c */ /* 0x010fda000bf06270 */
[----:B------:R-:W-:Y:S05]  /*19d90*/  @!P0 BRA `(.L_x_12021) ;  /* 0xfffffe7000748947 */ /* 0x000fea000383ffff */
[----:B------:R-:W-:Y:S05]  /*19da0*/  BRA `(.L_x_11846) ;  /* 0x0000006400f47947 */ /* 0x000fea0003800000 */
.L_x_11844:
[----:B------:R-:W-:-:S08]  /*19db0*/  NOP ;  /* 0x0000000000007918 */ /* 0x000fd00000000000 */
[----:B0-----:R-:W0:-:S00]  /*19dc0*/  USETMAXREG.DEALLOC.CTAPOOL 0x20 ;  /* 0x00000020000079c8 */ /* 0x001e0000080e0500 */
        /* <DEDUP_REMOVED lines=14> */
.L_x_12022:
        /* <DEDUP_REMOVED lines=42> */
.L_x_12028:
        /* <DEDUP_REMOVED lines=12> */
.L_x_12027:
[----:B------:R-:W-:Y:S05]  /*1a210*/  BSYNC B0 ;  /* 0x0000000000007941 */ /* 0x000fea0003800000 */
.L_x_12026:
        /* <DEDUP_REMOVED lines=22> */
.L_x_12024:
        /* <DEDUP_REMOVED lines=21> */
.L_x_12029:
[----:B-1----:R-:W-:Y:S01]  /*1a4d0*/  IMAD R16, R16, UR5, R9 ;  /* 0x0000000510107c24 */ /* 0x002fe2000f8e0209 */
[----:B0-----:R-:W-:Y:S01]  /*1a4e0*/  IABS R6, R4 ;  /* 0x0000000400067213 */ /* 0x001fe20000000000 */
[----:B------:R-:W-:Y:S02]  /*1a4f0*/  IMAD R11, R15, R8, RZ ;  /* 0x000000080f0b7224 */ /* 0x000fe400078e02ff */
[----:B------:R-:W-:Y:S01]  /*1a500*/  IMAD.MOV.U32 R2, RZ, RZ, RZ ;  /* 0x000000ffff027224 */ /* 0x000fe200078e00ff */
[----:B------:R-:W-:Y:S01]  /*1a510*/  IADD3 R9, -R16, UR6, RZ ;  /* 0x0000000610097c10 */ /* 0x000fe2000fffe1ff */
        /* <DEDUP_REMOVED lines=50> */
.L_x_12025:
[----:B------:R-:W-:Y:S02]  /*1a840*/  IMAD.MOV.U32 R17, RZ, RZ, RZ ;  /* 0x000000ffff117224 */ /* 0x000fe400078e00ff */
[----:B------:R-:W-:Y:S02]  /*1a850*/  IMAD.U32 R16, RZ, RZ, UR6 ;  /* 0x00000006ff107e24 */ /* 0x000fe4000f8e00ff */
[----:B------:R-:W-:-:S07]  /*1a860*/  IMAD.MOV.U32 R18, RZ, RZ, RZ ;  /* 0x000000ffff127224 */ /* 0x000fce00078e00ff */
.L_x_12030:
[----:B------:R-:W-:-:S13]  /*1a870*/  ISETP.NE.AND P0, PT, R5, RZ, PT ;  /* 0x000000ff0500720c */ /* 0x000fda0003f05270 */
[----:B------:R-:W0:Y:S01]  /*1a880*/  @!P0 S2R R3, SR_CgaCtaId ;  /* 0x0000000000038919 */ /* 0x000e220000008800 */
[----:B------:R-:W-:-:S04]  /*1a890*/  @!P0 MOV R0, 0x400 ;  /* 0x0000040000008802 */ /* 0x000fc80000000f00 */
[----:B0-----:R-:W-:-:S05]  /*1a8a0*/  @!P0 LEA R0, R3, R0, 0x18 ;  /* 0x0000000003008211 */ /* 0x001fca00078ec0ff */
[----:B------:R1:W-:Y:S01]  /*1a8b0*/  @!P0 STS.128 [R0+0x132d0], R16 ;  /* 0x0132d01000008388 */ /* 0x0003e20000000c00 */
[----:B------:R-:W-:Y:S06]  /*1a8c0*/  BAR.ARV 0x5, 0x200 ;  /* 0x0148000000007b1d */ /* 0x000fec0000002000 */
.L_x_12023:
[----:B------:R2:W-:Y:S01]  /*1a8d0*/  STL [R1+0x48], RZ ;  /* 0x000048ff01007387 */ /* 0x0005e20000100800 */
[----:B------:R-:W-:Y:S01]  /*1a8e0*/  ULDC UR4, c[0x0][0xc3c] ;  /* 0x00030f0000047ab9 */ /* 0x000fe20000000800 */
[----:B------:R-:W-:Y:S01]  /*1a8f0*/  IMAD.MOV.U32 R29, RZ, RZ, 0x1 ;  /* 0x00000001ff1d7424 */ /* 0x000fe200078e00ff */
[----:B0-----:R-:W-:Y:S01]  /*1a900*/  ISETP.GE.AND P0, PT, R19, UR4, PT ;  /* 0x0000000413007c0c */ /* 0x001fe2000bf06270 */
[----:B------:R-:W-:-:S12]  /*1a910*/  IMAD.MOV.U32 R27, RZ, RZ, RZ ;  /* 0x000000ffff1b7224 */ /* 0x000fd800078e00ff */
[----:B--2---:R-:W-:Y:S05]  /*1a920*/  @P0 BRA `(.L_x_12031) ;  /* 0x00000058001c0947 */ /* 0x004fea0003800000 */
[----:B------:R-:W2:Y:S01]  /*1a930*/  LDL R10, [R1+0x38] ;  /* 0x00003800010a7983 */ /* 0x000ea20000100800 */
[----:B------:R-:W0:Y:S01]  /*1a940*/  S2R R9, SR_TID.X ;  /* 0x0000000000097919 */ /* 0x000e220000002100 */
[----:B------:R-:W3:Y:S01]  /*1a950*/  S2UR UR5, SR_CgaCtaId ;  /* 0x00000000000579c3 */ /* 0x000ee20000008800 */
[----:B------:R-:W-:Y:S01]  /*1a960*/  UMOV UR4, 0x400 ;  /* 0x0000040000047882 */ /* 0x000fe20000000000 */
[C---:B0-----:R-:W-:Y:S01]  /*1a970*/  IMAD.SHL.U32 R26, R9.reuse, 0x40, RZ ;  /* 0x00000040091a7824 */ /* 0x041fe200078e00ff */
[C---:B------:R-:W-:Y:S01]  /*1a980*/  LOP3.LUT R11, R9.reuse, 0x7f, RZ, 0xc0, !PT ;  /* 0x0000007f090b7812 */ /* 0x040fe200078ec0ff */
[C---:B------:R-:W-:Y:S01]  /*1a990*/  IMAD.SHL.U32 R2, R9.reuse, 0x10, RZ ;  /* 0x0000001009027824 */ /* 0x040fe200078e00ff */
[----:B------:R-:W-:Y:S01]  /*1a9a0*/  SHF.R.U32.HI R3, RZ, 0x1, R9 ;  /* 0x00000001ff037819 */ /* 0x000fe20000011609 */
[C---:B-1----:R-:W-:Y:S01]  /*1a9b0*/  IMAD.SHL.U32 R0, R9.reuse, 0x20, RZ ;  /* 0x0000002009007824 */ /* 0x042fe200078e00ff */
[----:B------:R-:W-:Y:S01]  /*1a9c0*/  LOP3.LUT R4, R26, 0x180, RZ, 0xc0, !PT ;  /* 0x000001801a047812 */ /* 0x000fe200078ec0ff */
[----:B------:R-:W-:Y:S01]  /*1a9d0*/  IMAD.SHL.U32 R8, R9, 0x2, RZ ;  /* 0x0000000209087824 */ /* 0x000fe200078e00ff */
[----:B------:R-:W-:Y:S01]  /*1a9e0*/  LOP3.LUT R7, R2, 0x1b0, RZ, 0xc0, !PT ;  /* 0x000001b002077812 */ /* 0x000fe200078ec0ff */
[----:B------:R-:W-:Y:S01]  /*1a9f0*/  IMAD.SHL.U32 R6, R11, 0x10, RZ ;  /* 0x000000100b067824 */ /* 0x000fe200078e00ff */
[----:B------:R-:W-:Y:S01]  /*1aa00*/  LOP3.LUT R3, R4, 0x30, R3, 0xf8, !PT ;  /* 0x0000003004037812 */ /* 0x000fe200078ef803 */
[----:B------:R-:W-:Y:S01]  /*1aa10*/  IMAD.SHL.U32 R4, R9, 0x8, RZ ;  /* 0x0000000809047824 */ /* 0x000fe200078e00ff */
[----:B------:R-:W-:-:S02]  /*1aa20*/  LOP3.LUT R5, R0, 0x80, RZ, 0xc0, !PT ;  /* 0x0000008000057812 */ /* 0x000fc400078ec0ff */
[----:B------:R-:W-:Y:S02]  /*1aa30*/  LOP3.LUT R8, R7, 0x30, R8, 0x78, !PT ;  /* 0x0000003007087812 */ /* 0x000fe400078e7808 */
[----:B------:R-:W-:Y:S01]  /*1aa40*/  LOP3.LUT R7, R6, 0x600, RZ, 0xc0, !PT ;  /* 0x0000060006077812 */ /* 0x000fe200078ec0ff */
[----:B------:R-:W-:Y:S01]  /*1aa50*/  IMAD.SHL.U32 R6, R9, 0x4, RZ ;  /* 0x0000000409067824 */ /* 0x000fe200078e00ff */
[----:B------:R-:W-:Y:S01]  /*1aa60*/  LOP3.LUT R5, R5, 0x10, R9, 0xf8, !PT ;  /* 0x0000001005057812 */ /* 0x000fe200078ef809 */
[----:B---3--:R-:W-:Y:S01]  /*1aa70*/  ULEA UR4, UR5, UR4, 0x18 ;  /* 0x0000000405047291 */ /* 0x008fe2000f8ec03f */
[----:B------:R-:W-:Y:S02]  /*1aa80*/  LOP3.LUT R3, R3, 0x30, R4, 0x78, !PT ;  /* 0x0000003003037812 */ /* 0x000fe400078e7804 */
[C---:B------:R-:W-:Y:S02]  /*1aa90*/  LOP3.LUT R9, R7.reuse, 0x60, R0, 0xf8, !PT ;  /* 0x0000006007097812 */ /* 0x040fe400078ef800 */
[----:B------:R-:W-:-:S02]  /*1aaa0*/  LOP3.LUT R7, R7, 0x40, R2, 0xf8, !PT ;  /* 0x0000004007077812 */ /* 0x000fc400078ef802 */
[----:B------:R-:W-:Y:S01]  /*1aab0*/  LOP3.LUT R26, R3, 0x640, R26, 0xf8, !PT ;  /* 0x00000640031a7812 */ /* 0x000fe200078ef81a */
[----:B------:R-:W-:Y:S01]  /*1aac0*/  IMAD.U32 R23, RZ, RZ, UR4 ;  /* 0x00000004ff177e24 */ /* 0x000fe2000f8e00ff */
[----:B------:R-:W-:Y:S02]  /*1aad0*/  LOP3.LUT R8, R7, R8, RZ, 0xfc, !PT ;  /* 0x0000000807087212 */ /* 0x000fe400078efcff */
[----:B------:R-:W-:Y:S02]  /*1aae0*/  SHF.R.U32.HI R3, RZ, 0x2, R11 ;  /* 0x00000002ff037819 */ /* 0x000fe4000001160b */
[--C-:B------:R-:W-:Y:S02]  /*1aaf0*/  LOP3.LUT R4, R9, 0x100, R0.reuse, 0xf8, !PT ;  /* 0x0000010009047812 */ /* 0x100fe400078ef800 */
[----:B------:R-:W-:Y:S01]  /*1ab00*/  LOP3.LUT R0, R3, 0x60, R0, 0xf8, !PT ;  /* 0x0000006003007812 */ /* 0x000fe200078ef800 */
[----:B------:R-:W-:Y:S02]  /*1ab10*/  IMAD.IADD R3, R23, 0x1, R8 ;  /* 0x0000000117037824 */ /* 0x000fe400078e0208 */
[----:B------:R-:W-:Y:S01]  /*1ab20*/  IMAD.MOV.U32 R0, RZ, RZ, 0x1 ;  /* 0x00000001ff007424 */ /* 0x000fe200078e00ff */
[----:B------:R-:W-:Y:S01]  /*1ab30*/  LOP3.LUT R5, R5, 0x10, R6, 0x78, !PT ;  /* 0x0000001005057812 */ /* 0x000fe200078e7806 */
[----:B------:R-:W-:Y:S01]  /*1ab40*/  BSSY B7, `(.L_x_12031) ;  /* 0x0000565000077945 */ /* 0x000fe20003800000 */
[----:B------:R-:W-:-:S02]  /*1ab50*/  IMAD.MOV.U32 R28, RZ, RZ, RZ ;  /* 0x000000ffff1c7224 */ /* 0x000fc400078e00ff */
[----:B------:R-:W-:Y:S01]  /*1ab60*/  LOP3.LUT R25, R4, R5, RZ, 0xfc, !PT ;  /* 0x0000000504197212 */ /* 0x000fe200078efcff */
[----:B------:R-:W-:Y:S02]  /*1ab70*/  IMAD.MOV.U32 R27, RZ, RZ, RZ ;  /* 0x000000ffff1b7224 */ /* 0x000fe400078e00ff */
[----:B------:R-:W-:Y:S01]  /*1ab80*/  IMAD.MOV.U32 R29, RZ, RZ, 0x1 ;  /* 0x00000001ff1d7424 */ /* 0x000fe200078e00ff */
[----:B------:R-:W-:Y:S01]  /*1ab90*/  ULDC.64 UR38, c[0x0][0x198] ;  /* 0x0000660000267ab9 */ /* 0x000fe20000000a00 */
[----:B------:R-:W-:Y:S01]  /*1aba0*/  ULDC UR36, c[0x0][0xc] ;  /* 0x0000030000247ab9 */ /* 0x000fe20000000800 */
[----:B--2---:R-:W-:-:S05]  /*1abb0*/  LOP3.LUT R2, R10, 0x1, RZ, 0xfc, !PT ;  /* 0x000000010a027812 */ /* 0x004fca00078efcff */
[----:B------:R0:W-:Y:S04]  /*1abc0*/  STL [R1+0x4c], R2 ;  /* 0x00004c0201007387 */ /* 0x0001e80000100800 */
[----:B------:R1:W-:Y:S01]  /*1abd0*/  STL [R1+0x34], R3 ;  /* 0x0000340301007387 */ /* 0x0003e20000100800 */
[----:B0-----:R-:W-:-:S05]  /*1abe0*/  LOP3.LUT R2, R10, 0x2, RZ, 0xfc, !PT ;  /* 0x000000020a027812 */ /* 0x001fca00078efcff */
[----:B------:R1:W-:Y:S04]  /*1abf0*/  STL [R1+0x20], R2 ;  /* 0x0000200201007387 */ /* 0x0003e80000100800 */
[----:B------:R1:W-:Y:S04]  /*1ac00*/  STL [R1+0x48], RZ ;  /* 0x000048ff01007387 */ /* 0x0003e80000100800 */
[----:B------:R1:W-:Y:S02]  /*1ac10*/  STL [R1], R0 ;  /* 0x0000000001007387 */ /* 0x0003e40000100800 */
.L_x_12149:
        /* <DEDUP_REMOVED lines=9> */
[----:B--2---:R-:W2:Y:S08]  /*1acb0*/  LDC.64 R4, c[0x0][0xa08] ;  /* 0x00028200ff047b82 */ /* 0x004eb00000000a00 */
        /* <DEDUP_REMOVED lines=45> */
.L_x_12032:
        /* <DEDUP_REMOVED lines=10> */
.L_x_12033:
[----:B------:R-:W-:Y:S05]  /*1b030*/  @!P1 BRA `(.L_x_12034) ;  /* 0x00000000000c9947 */ /* 0x000fea0003800000 */
[----:B------:R-:W2:Y:S04]  /*1b040*/  LDG.E R10, desc[UR40][R4.64] ;  /* 0x00000028040a7981 */ /* 0x000ea8000c1e1900 */
[----:B------:R-:W2:Y:S02]  /*1b050*/  LDG.E R4, desc[UR40][R4.64+0x4] ;  /* 0x0000042804047981 */ /* 0x000ea4000c1e1900 */
[----:B--2---:R-:W-:-:S07]  /*1b060*/  IMAD.IADD R10, R4, 0x1, -R10 ;  /* 0x00000001040a7824 */ /* 0x004fce00078e0a0a */
.L_x_12034:
[----:B------:R-:W2:Y:S04]  /*1b070*/  @P2 LDG.E R4, desc[UR40][R2.64] ;  /* 0x0000002802042981 */ /* 0x000ea8000c1e1900 */
[----:B------:R3:W2:Y:S01]  /*1b080*/  @P2 LDG.E R5, desc[UR40][R2.64+0x4] ;  /* 0x0000042802052981 */ /* 0x0006a2000c1e1900 */
[----:B-----5:R-:W-:Y:S02]  /*1b090*/  IMAD.IADD R7, R10, 0x1, -R7 ;  /* 0x000000010a077824 */ /* 0x020fe400078e0a07 */
[----:B-1----:R-:W-:-:S04]  /*1b0a0*/  IMAD R11, R17, 0xc0, RZ ;  /* 0x000000c0110b7824 */ /* 0x002fc800078e02ff */
[----:B------:R-:W-:Y:S01]  /*1b0b0*/  VIADD R9, R11, 0xbf ;  /* 0x000000bf0b097836 */ /* 0x000fe20000000000 */
        /* <DEDUP_REMOVED lines=10> */
[----:B------:R-:W-:-:S03]  /*1b160*/  IADD3 R8, R17, 0x1, -R13 ;  /* 0x0000000111087810 */ /* 0x000fc60007ffe80d */
[----:B------:R-:W-:-:S04]  /*1b170*/  IMAD.HI R20, R20, 0x66666667, RZ ;  /* 0x6666666714147827 */ /* 0x000fc800078e02ff */
[----:B------:R-:W-:Y:S01]  /*1b180*/  IMAD.IADD R9, R8, 0x1, R9 ;  /* 0x0000000108097824 */ /* 0x000fe200078e0209 */
[----:B------:R-:W-:-:S04]  /*1b190*/  SHF.R.U32.HI R2, RZ, 0x1f, R20 ;  /* 0x0000001fff027819 */ /* 0x000fc80000011614 */
[----:B------:R-:W-:Y:S02]  /*1b1a0*/  LEA.HI.SX32 R20, R20, R2, 0x1a ;  /* 0x0000000214147211 */ /* 0x000fe400078fd2ff */
[----:B------:R-:W2:Y:S02]  /*1b1b0*/  LDC.64 R2, c[0x0][0x9e0] ;  /* 0x00027800ff027b82 */ /* 0x000ea40000000a00 */
        /* <DEDUP_REMOVED lines=14> */
.L_x_12037:
[----:B------:R-:W-:-:S13]  /*1b2a0*/  ISETP.NE.AND P0, PT, R3, 0x1, PT ;  /* 0x000000010300780c */ /* 0x000fda0003f05270 */
[----:B------:R-:W1:Y:S02]  /*1b2b0*/  @P0 LDC.64 R4, c[0x0][0x9e8] ;  /* 0x00027a00ff040b82 */ /* 0x000e640000000a00 */
[----:B-1----:R-:W-:-:S05]  /*1b2c0*/  @P0 IMAD.HI.U32 R4, R10, R4, RZ ;  /* 0x000000040a040227 */ /* 0x002fca00078e00ff */
[----:B------:R-:W-:-:S07]  /*1b2d0*/  @P0 SHF.R.U32.HI R10, RZ, R5, R4 ;  /* 0x00000005ff0a0219 */ /* 0x000fce0000011604 */
.L_x_12038:
[----:B------:R-:W-:Y:S05]  /*1b2e0*/  BSYNC B0 ;  /* 0x0000000000007941 */ /* 0x000fea0003800000 */
.L_x_12036:
[----:B------:R-:W-:-:S05]  /*1b2f0*/  IMAD R10, R10, R3, R3 ;  /* 0x000000030a0a7224 */ /* 0x000fca00078e0203 */
[----:B------:R-:W-:-:S07]  /*1b300*/  VIMNMX R2, R2, R10, PT ;  /* 0x0000000a02027248 */ /* 0x000fce0003fe0100 */
.L_x_12035:
        /* <DEDUP_REMOVED lines=20> */
.L_x_12041:
[----:B------:R-:W-:-:S13]  /*1b450*/  ISETP.NE.AND P0, PT, R3, 0x1, PT ;  /* 0x000000010300780c */ /* 0x000fda0003f05270 */
[----:B------:R-:W1:Y:S02]  /*1b460*/  @P0 LDC.64 R4, c[0x0][0x9e8] ;  /* 0x00027a00ff040b82 */ /* 0x000e640000000a00 */
[----:B-1----:R-:W-:-:S05]  /*1b470*/  @P0 IMAD.HI.U32 R4, R10, R4, RZ ;  /* 0x000000040a040227 */ /* 0x002fca00078e00ff */
[----:B------:R-:W-:-:S07]  /*1b480*/  @P0 SHF.R.U32.HI R10, RZ, R5, R4 ;  /* 0x00000005ff0a0219 */ /* 0x000fce0000011604 */
.L_x_12042:
[----:B------:R-:W-:Y:S05]  /*1b490*/  BSYNC B0 ;  /* 0x0000000000007941 */ /* 0x000fea0003800000 */
.L_x_12040:
[----:B------:R-:W-:-:S05]  /*1b4a0*/  IMAD R3, R10, R3, RZ ;  /* 0x000000030a037224 */ /* 0x000fca00078e02ff */
[----:B------:R-:W-:-:S07]  /*1b4b0*/  VIMNMX R9, R9, R3, !PT ;  /* 0x0000000309097248 */ /* 0x000fce0007fe0100 */
.L_x_12039:
[----:B------:R-:W-:Y:S01]  /*1b4c0*/  VIADD R2, R2, 0x9f ;  /* 0x0000009f02027836 */ /* 0x000fe20000000000 */
[----:B------:R-:W-:Y:S01]  /*1b4d0*/  BSSY B0, `(.L_x_12043) ;  /* 0x00000e2000007945 */ /* 0x000fe20003800000 */
[----:B------:R-:W-:-:S04]  /*1b4e0*/  IMAD.HI R9, R9, 0x66666667, RZ ;  /* 0x6666666709097827 */ /* 0x000fc800078e02ff */
[----:B------:R-:W-:-:S05]  /*1b4f0*/  IMAD.HI R2, R2, 0x66666667, RZ ;  /* 0x6666666702027827 */ /* 0x000fca00078e02ff */
[----:B------:R-:W-:-:S04]  /*1b500*/  SHF.R.U32.HI R3, RZ, 0x1f, R2 ;  /* 0x0000001fff037819 */ /* 0x000fc80000011602 */
        /* <DEDUP_REMOVED lines=27> */
.L_x_12184:
[----:B--2---:R-:W-:Y:S02]  /*1b6c0*/  ISETP.NE.AND P0, PT, R14, RZ, PT ;  /* 0x000000ff0e00720c */ /* 0x004fe40003f05270 */
[----:B------:R-:W-:-:S11]  /*1b6d0*/  PLOP3.LUT P6, PT, PT, PT, PT, 0x8, 0x0 ;  /* 0x000000000000781c */ /* 0x000fd60003fce170 */
[----:B------:R-:W-:Y:S05]  /*1b6e0*/  @P0 BRA `(.L_x_12046) ;  /* 0x00000000000c0947 */ /* 0x000fea0003800000 */
[----:B------:R-:W-:-:S03]  /*1b6f0*/  UMOV UR4, 0xffffffff ;  /* 0xffffffff00047882 */ /* 0x000fc60000000000 */
[----:B------:R-:W-:Y:S05]  /*1b700*/  BRA.DIV UR4, `(.L_x_12047) ;  /* 0x0000005604c87947 */ /* 0x000fea000b800000 */
[----:B------:R-:W-:-:S13]  /*1b710*/  ELECT P6, URZ, PT ;  /* 0x00000000003f782f */ /* 0x000fda00038c0000 */
.L_x_12046:
        /* <DEDUP_REMOVED lines=9> */
.L_x_12187:
[----:B------:R-:W-:Y:S05]  /*1b7b0*/  BSYNC B1 ;  /* 0x0000000000017941 */ /* 0x000fea0003800000 */
.L_x_12048:
[----:B------:R-:W-:Y:S04]  /*1b7c0*/  BSSY B1, `(.L_x_12050) ;  /* 0x000004e000017945 */ /* 0x000fe80003800000 */
[----:B------:R-:W-:Y:S05]  /*1b7d0*/  @!P6 BRA `(.L_x_12051) ;  /* 0x000000040030e947 */ /* 0x000fea0003800000 */
[----:B------:R-:W2:Y:S01]  /*1b7e0*/  LDL R6, [R1] ;  /* 0x0000000001067983 */ /* 0x000ea20000100800 */
[----:B-1----:R-:W-:Y:S01]  /*1b7f0*/  IMAD R5, R28, 0x8, R23 ;  /* 0x000000081c057824 */ /* 0x002fe200078e0217 */
[----:B------:R-:W1:Y:S01]  /*1b800*/  S2R R7, SR_TID.X ;  /* 0x0000000000077919 */ /* 0x000e620000002100 */
[----:B------:R-:W-:Y:S01]  /*1b810*/  BSSY B2, `(.L_x_12052) ;  /* 0x0000006000027945 */ /* 0x000fe20003800000 */
[----:B-1----:R-:W-:-:S04]  /*1b820*/  LOP3.LUT R7, R7, 0x7f, RZ, 0xc0, !PT ;  /* 0x0000007f07077812 */ /* 0x002fc800078ec0ff */
[----:B------:R-:W-:Y:S02]  /*1b830*/  ISETP.NE.AND P1, PT, R7, RZ, PT ;  /* 0x000000ff0700720c */ /* 0x000fe40003f25270 */
[----:B--2---:R-:W-:-:S04]  /*1b840*/  SHF.L.U32 R6, R6, 0x1f, RZ ;  /* 0x0000001f06067819 */ /* 0x004fc800000006ff */
[----:B------:R-:W1:Y:S02]  /*1b850*/  SYNCS.PHASECHK.TRANS64.TRYWAIT P0, [R5+URZ+0x132a0], R6 ;  /* 0x0132a006050075a7 */ /* 0x000e64000800017f */
[----:B-1----:R-:W-:Y:S05]  /*1b860*/  @!P0 BRA `(.L_x_12053) ;  /* 0x0000005400a48947 */ /* 0x002fea0003800000 */
.L_x_12188:
[----:B------:R-:W-:Y:S05]  /*1b870*/  BSYNC B2 ;  /* 0x0000000000027941 */ /* 0x000fea0003800000 */
.L_x_12052:
        /* <DEDUP_REMOVED lines=9> */
.L_x_12055:
[----:B------:R-:W-:Y:S05]  /*1b910*/  BSYNC B2 ;  /* 0x0000000000027941 */ /* 0x000fea0003800000 */
.L_x_12054:
        /* <DEDUP_REMOVED lines=12> */
.L_x_12056:
        /* <DEDUP_REMOVED lines=13> */
.L_x_12189:
[----:B------:R-:W-:Y:S05]  /*1bab0*/  BSYNC B2 ;  /* 0x0000000000027941 */ /* 0x000fea0003800000 */
.L_x_12057:
[----:B------:R-:W-:Y:S01]  /*1bac0*/  BSSY B2, `(.L_x_12059) ;  /* 0x000000b000027945 */ /* 0x000fe20003800000 */
[----:B------:R-:W-:Y:S02]  /*1bad0*/  IMAD.MOV.U32 R10, RZ, RZ, 0x0 ;  /* 0x00000000ff0a7424 */ /* 0x000fe400078e00ff */
[----:B------:R-:W-:Y:S01]  /*1bae0*/  IMAD.MOV.U32 R11, RZ, RZ, 0x12f00000 ;  /* 0x12f00000ff0b7424 */ /* 0x000fe200078e00ff */
[----:B------:R-:W-:Y:S06]  /*1baf0*/  @P1 BRA `(.L_x_12060) ;  /* 0x00000000001c1947 */ /* 0x000fec0003800000 */
[----:B0-----:R-:W0:Y:S01]  /*1bb00*/  S2R R13, SR_TID.X ;  /* 0x00000000000d7919 */ /* 0x001e220000002100 */
[----:B-12---:R-:W-:-:S04]  /*1bb10*/  IMAD.MOV.U32 R6, RZ, RZ, 0x2800 ;  /* 0x00002800ff067424 */ /* 0x006fc800078e00ff */
[----:B------:R3:W-:Y:S01]  /*1bb20*/  SYNCS.ARRIVE.TRANS64 RZ, [R5+URZ+0x132b0], R6 ;  /* 0x0132b00605ff79a7 */ /* 0x0007e2000800003f */
[----:B0-----:R-:W-:-:S04]  /*1bb30*/  LOP3.LUT R13, R13, 0x1f, RZ, 0xc0, !PT ;  /* 0x0000001f0d0d7812 */ /* 0x001fc800078ec0ff */
[----:B------:R-:W-:-:S13]  /*1bb40*/  ISETP.NE.AND P0, PT, R13, RZ, PT ;  /* 0x000000ff0d00720c */ /* 0x000fda0003f05270 */
[----:B---3--:R-:W-:Y:S05]  /*1bb50*/  @!P0 BRA `(.L_x_12060) ;  /* 0x0000000000048947 */ /* 0x008fea0003800000 */
[----:B------:R-:W-:Y:S01]  /*1bb60*/  BPT.TRAP 0x1 ;  /* 0x000000040000795c */ /* 0x000fe20000300000 */
.L_x_12060:
[----:B------:R-:W-:Y:S05]  /*1bb70*/  BSYNC B2 ;  /* 0x0000000000027941 */ /* 0x000fea0003800000 */
.L_x_12059:
        /* <DEDUP_REMOVED lines=8> */
.L_x_12061:
        /* <DEDUP_REMOVED lines=10> */
.L_x_12051:
[----:B------:R-:W-:Y:S05]  /*1bca0*/  BSYNC B1 ;  /* 0x0000000000017941 */ /* 0x000fea0003800000 */
.L_x_12050:
[----:B------:R-:W2:Y:S01]  /*1bcb0*/  LDL.LU R6, [R1] ;  /* 0x0000000001067983 */ /* 0x000ea20000300800 */
[----:B------:R-:W-:Y:S01]  /*1bcc0*/  VIADD R28, R28, 0x1 ;  /* 0x000000011c1c7836 */ /* 0x000fe20000000000 */
[----:B------:R-:W-:Y:S01]  /*1bcd0*/  PLOP3.LUT P0, PT, PT, PT, PT, 0x8, 0x0 ;  /* 0x000000000000781c */ /* 0x000fe20003f0e170 */
[----:B------:R-:W-:-:S03]  /*1bce0*/  VIADD R3, R3, 0xfffffffe ;  /* 0xfffffffe03037836 */ /* 0x000fc60000000000 */
[C---:B------:R-:W-:Y:S02]  /*1bcf0*/  ISETP.NE.AND P1, PT, R28.reuse, 0x2, PT ;  /* 0x000000021c00780c */ /* 0x040fe40003f25270 */
[----:B------:R-:W-:Y:S02]  /*1bd00*/  ISETP.GE.AND P2, PT, R3, R4, PT ;  /* 0x000000040300720c */ /* 0x000fe40003f46270 */
[----:B-1----:R-:W-:Y:S02]  /*1bd10*/  SEL R5, RZ, 0x1, P1 ;  /* 0x00000001ff057807 */ /* 0x002fe40000800000 */
[----:B------:R-:W-:Y:S02]  /*1bd20*/  SEL R28, R28, RZ, P1 ;  /* 0x000000ff1c1c7207 */ /* 0x000fe40000800000 */
[----:B--2---:R-:W-:-:S05]  /*1bd30*/  LOP3.LUT R6, R6, R5, RZ, 0x3c, !PT ;  /* 0x0000000506067212 */ /* 0x004fca00078e3cff */
[----:B------:R1:W-:Y:S02]  /*1bd40*/  STL [R1], R6 ;  /* 0x0000000601007387 */ /* 0x0003e40000100800 */
[----:B------:R-:W-:Y:S05]  /*1bd50*/  @!P2 BRA `(.L_x_12044) ;  /* 0x000000040064a947 */ /* 0x000fea0003800000 */
.L_x_12074:
[----:B------:R-:W-:Y:S05]  /*1bd60*/  YIELD ;  /* 0x0000000000007946 */ /* 0x000fea0003800000 */
[----:B------:R-:W-:Y:S04]  /*1bd70*/  BSSY B1, `(.L_x_12062) ;  /* 0x000004d000017945 */ /* 0x000fe80003800000 */
[----:B--2---:R-:W-:Y:S05]  /*1bd80*/  @!P6 BRA `(.L_x_12063) ;  /* 0x00000004002ce947 */ /* 0x004fea0003800000 */
[----:B-1----:R-:W2:Y:S01]  /*1bd90*/  LDL R6, [R1] ;  /* 0x0000000001067983 */ /* 0x002ea20000100800 */
[----:B------:R-:W1:Y:S02]  /*1bda0*/  S2R R5, SR_TID.X ;  /* 0x0000000000057919 */ /* 0x000e640000002100 */
[----:B-1----:R-:W-:Y:S01]  /*1bdb0*/  LOP3.LUT R7, R5, 0x7f, RZ, 0xc0, !PT ;  /* 0x0000007f05077812 */ /* 0x002fe200078ec0ff */
[----:B------:R-:W-:Y:S01]  /*1bdc0*/  IMAD R5, R28, 0x8, R23 ;  /* 0x000000081c057824 */ /* 0x000fe200078e0217 */
[----:B------:R-:W-:Y:S02]  /*1bdd0*/  BSSY B2, `(.L_x_12064) ;  /* 0x0000005000027945 */ /* 0x000fe40003800000 */
[----:B------:R-:W-:Y:S02]  /*1bde0*/  ISETP.NE.AND P2, PT, R7, RZ, PT ;  /* 0x000000ff0700720c */ /* 0x000fe40003f45270 */
[----:B--2---:R-:W-:-:S04]  /*1bdf0*/  SHF.L.U32 R6, R6, 0x1f, RZ ;  /* 0x0000001f06067819 */ /* 0x004fc800000006ff */
[----:B------:R-:W1:Y:S02]  /*1be00*/  SYNCS.PHASECHK.TRANS64.TRYWAIT P1, [R5+URZ+0x132a0], R6 ;  /* 0x0132a006050075a7 */ /* 0x000e64000802017f */
[----:B-1----:R-:W-:Y:S05]  /*1be10*/  @!P1 BRA `(.L_x_12065) ;  /* 0x0000005000609947 */ /* 0x002fea0003800000 */
.L_x_12190:
[----:B------:R-:W-:Y:S05]  /*1be20*/  BSYNC B2 ;  /* 0x0000000000027941 */ /* 0x000fea0003800000 */
.L_x_12064:
        /* <DEDUP_REMOVED lines=9> */
.L_x_12067:
[----:B------:R-:W-:Y:S05]  /*1bec0*/  BSYNC B2 ;  /* 0x0000000000027941 */ /* 0x000fea0003800000 */
.L_x_12066:
        /* <DEDUP_REMOVED lines=11> */
.L_x_12068:
        /* <DEDUP_REMOVED lines=13> */
.L_x_12191:
[----:B------:R-:W-:Y:S05]  /*1c050*/  BSYNC B2 ;  /* 0x0000000000027941 */ /* 0x000fea0003800000 */
.L_x_12069:
        /* <DEDUP_REMOVED lines=11> */
.L_x_12072:
[----:B------:R-:W-:Y:S05]  /*1c110*/  BSYNC B2 ;  /* 0x0000000000027941 */ /* 0x000fea0003800000 */
.L_x_12071:
        /* <DEDUP_REMOVED lines=8> */
.L_x_12073:
        /* <DEDUP_REMOVED lines=10> */
.L_x_12063:
[----:B------:R-:W-:Y:S05]  /*1c240*/  BSYNC B1 ;  /* 0x0000000000017941 */ /* 0x000fea0003800000 */
.L_x_12062:
[----:B-1----:R-:W2:Y:S01]  /*1c250*/  LDL.LU R6, [R1] ;  /* 0x0000000001067983 */ /* 0x002ea20000300800 */
        /* <DEDUP_REMOVED lines=9> */
.L_x_12044:
[----:B------:R-:W-:Y:S05]  /*1c2f0*/  BSYNC B0 ;  /* 0x0000000000007941 */ /* 0x000fea0003800000 */
.L_x_12043:
[----:B------:R-:W3:Y:S01]  /*1c300*/  LDL R7, [R1+0x14] ;  /* 0x0000140001077983 */ /* 0x000ee20000100800 */
[----:B------:R-:W4:Y:S01]  /*1c310*/  LDC R0, c[0x0][0x448] ;  /* 0x00011200ff007b82 */ /* 0x000f220000000800 */
[----:B------:R-:W-:Y:S07]  /*1c320*/  @!P0 WARPSYNC.ALL ;  /* 0x0000000000008948 */ /* 0x000fee0003800000 */
[----:B------:R-:W-:Y:S01]  /*1c330*/  @!P0 BAR.SYNC.DEFER_BLOCKING 0xc, 0x200 ;  /* 0x0308000000008b1d */ /* 0x000fe20000010000 */
[----:B----4-:R-:W-:-:S13]  /*1c340*/  ISETP.NE.AND P1, PT, R0, 0x1, PT ;  /* 0x000000010000780c */ /* 0x010fda0003f25270 */
[----:B------:R-:W4:Y:S08]  /*1c350*/  @P1 LDC R3, c[0x0][0x44c] ;  /* 0x00011300ff031b82 */ /* 0x000f300000000800 */
[----:B------:R-:W5:Y:S01]  /*1c360*/  @P1 LDC R0, c[0x0][0x450] ;  /* 0x00011400ff001b82 */ /* 0x000f620000000800 */
[----:B---3--:R-:W-:-:S04]  /*1c370*/  VIADD R2, R7, 0xbf ;  /* 0x000000bf07027836 */ /* 0x008fc80000000000 */
[----:B----4-:R-:W-:-:S05]  /*1c380*/  @P1 IMAD.HI.U32 R3, R2, R3, RZ ;  /* 0x0000000302031227 */ /* 0x010fca00078e00ff */
[----:B-----5:R-:W-:-:S05]  /*1c390*/  @P1 SHF.R.U32.HI R2, RZ, R0, R3 ;  /* 0x00000000ff021219 */ /* 0x020fca0000011603 */
[----:B------:R-:W-:Y:S02]  /*1c3a0*/  IMAD.IADD R8, R8, 0x1, R2 ;  /* 0x0000000108087824 */ /* 0x000fe400078e0202 */
[----:B------:R-:W3:Y:S02]  /*1c3b0*/  LDC.64 R2, c[0x0][0x9e0] ;  /* 0x00027800ff027b82 */ /* 0x000ee40000000a00 */
[----:B---3--:R-:W-:Y:S01]  /*1c3c0*/  ISETP.GE.AND P2, PT, R3, 0x1, PT ;  /* 0x000000010300780c */ /* 0x008fe20003f46270 */
        /* <DEDUP_REMOVED lines=8> */
[----:B------:R-:W3:Y:S02]  /*1c450*/  @P0 LDC.64 R4, c[0x0][0x9e8] ;  /* 0x00027a00ff040b82 */ /* 0x000ee40000000a00 */
[----:B---3--:R-:W-:-:S05]  /*1c460*/  @P0 IMAD.HI.U32 R4, R0, R4, RZ ;  /* 0x0000000400040227 */ /* 0x008fca00078e00ff */
[----:B------:R-:W-:-:S04]  /*1c470*/  @P0 SHF.R.U32.HI R0, RZ, R5, R4 ;  /* 0x00000005ff000219 */ /* 0x000fc80000011604 */
[----:B------:R-:W-:Y:S01]  /*1c480*/  LOP3.LUT R0, RZ, R0, RZ, 0x33, !PT ;  /* 0x00000000ff007212 */ /* 0x000fe200078e33ff */
[----:B------:R-:W-:Y:S06]  /*1c490*/  BRA `(.L_x_12078) ;  /* 0x0000000000107947 */ /* 0x000fec0003800000 */
.L_x_12077:
[----:B------:R-:W-:-:S13]  /*1c4a0*/  ISETP.NE.AND P0, PT, R3, 0x1, PT ;  /* 0x000000010300780c */ /* 0x000fda0003f05270 */
[----:B------:R-:W3:Y:S02]  /*1c4b0*/  @P0 LDC.64 R4, c[0x0][0x9e8] ;  /* 0x00027a00ff040b82 */ /* 0x000ee40000000a00 */
[----:B---3--:R-:W-:-:S05]  /*1c4c0*/  @P0 IMAD.HI.U32 R4, R0, R4, RZ ;  /* 0x0000000400040227 */ /* 0x008fca00078e00ff */
[----:B------:R-:W-:-:S07]  /*1c4d0*/  @P0 SHF.R.U32.HI R0, RZ, R5, R4 ;  /* 0x00000005ff000219 */ /* 0x000fce0000011604 */
.L_x_12078:
[----:B------:R-:W-:Y:S05]  /*1c4e0*/  BSYNC B0 ;  /* 0x0000000000007941 */ /* 0x000fea0003800000 */
.L_x_12076:
[----:B------:R-:W-:-:S05]  /*1c4f0*/  IMAD R0, R0, R3, R3 ;  /* 0x0000000300007224 */ /* 0x000fca00078e0203 */
[----:B------:R-:W-:-:S07]  /*1c500*/  VIMNMX R2, R2, R0, PT ;  /* 0x0000000002027248 */ /* 0x000fce0003fe0100 */
.L_x_12075:
[----:B------:R-:W-:Y:S01]  /*1c510*/  VIADD R0, R2, 0x9f ;  /* 0x0000009f02007836 */ /* 0x000fe20000000000 */
[----:B------:R-:W-:Y:S01]  /*1c520*/  ULDC UR4, c[0x0][0x9dc] ;  /* 0x0002770000047ab9 */ /* 0x000fe20000000800 */
[----:B------:R-:W-:Y:S02]  /*1c530*/  IMAD.MOV.U32 R4, RZ, RZ, R7 ;  /* 0x000000ffff047224 */ /* 0x000fe400078e0007 */
[----:B------:R-:W-:-:S05]  /*1c540*/  IMAD.HI R0, R0, 0x66666667, RZ ;  /* 0x6666666700007827 */ /* 0x000fca00078e02ff */
[----:B------:R-:W-:-:S04]  /*1c550*/  SHF.R.U32.HI R2, RZ, 0x1f, R0 ;  /* 0x0000001fff027819 */ /* 0x000fc80000011600 */
[----:B------:R-:W-:Y:S02]  /*1c560*/  LEA.HI.SX32 R2, R0, R2, 0x1a ;  /* 0x0000000200027211 */ /* 0x000fe400078fd2ff */
[----:B------:R-:W3:Y:S02]  /*1c570*/  @P1 LDC R0, c[0x0][0x450] ;  /* 0x00011400ff001b82 */ /* 0x000ee40000000800 */
[----:B-12---:R-:W-:-:S05]  /*1c580*/  VIMNMX R6, R20, R2, PT ;  /* 0x0000000214067248 */ /* 0x006fca0003fe0100 */
[----:B------:R1:W-:Y:S01]  /*1c590*/  STL [R1+0x30], R6 ;  /* 0x0000300601007387 */ /* 0x0003e20000100800 */
[----:B------:R-:W2:Y:S02]  /*1c5a0*/  @P1 LDC R2, c[0x0][0x44c] ;  /* 0x00011300ff021b82 */ /* 0x000ea40000000800 */
[----:B--2---:R-:W-:-:S05]  /*1c5b0*/  @P1 IMAD.HI.U32 R2, R7, R2, RZ ;  /* 0x0000000207021227 */ /* 0x004fca00078e00ff */
[----:B---3--:R-:W-:-:S05]  /*1c5c0*/  @P1 SHF.R.U32.HI R4, RZ, R0, R2 ;  /* 0x00000000ff041219 */ /* 0x008fca0000011602 */
[----:B------:R-:W-:-:S04]  /*1c5d0*/  IMAD.IADD R2, R17, 0x1, R4 ;  /* 0x0000000111027824 */ /* 0x000fc800078e0204 */
[----:B------:R-:W-:Y:S01]  /*1c5e0*/  VIADD R0, R2, -UR4 ;  /* 0x8000000402007c36 */ /* 0x000fe20008000000 */
[----:B-1----:R-:W-:Y:S06]  /*1c5f0*/  @!P2 BRA `(.L_x_12079) ;  /* 0x000000000044a947 */ /* 0x002fec0003800000 */
        /* <DEDUP_REMOVED lines=10> */
.L_x_12081:
[----:B------:R-:W-:-:S13]  /*1c6a0*/  ISETP.NE.AND P0, PT, R3, 0x1, PT ;  /* 0x000000010300780c */ /* 0x000fda0003f05270 */
[----:B------:R-:W1:Y:S02]  /*1c6b0*/  @P0 LDC.64 R4, c[0x0][0x9e8] ;  /* 0x00027a00ff040b82 */ /* 0x000e640000000a00 */
[----:B-1----:R-:W-:-:S05]  /*1c6c0*/  @P0 IMAD.HI.U32 R4, R2, R4, RZ ;  /* 0x0000000402040227 */ /* 0x002fca00078e00ff */
[----:B------:R-:W-:-:S07]  /*1c6d0*/  @P0 SHF.R.U32.HI R2, RZ, R5, R4 ;  /* 0x00000005ff020219 */ /* 0x000fce0000011604 */
.L_x_12082:
[----:B------:R-:W-:Y:S05]  /*1c6e0*/  BSYNC B0 ;  /* 0x0000000000007941 */ /* 0x000fea0003800000 */
.L_x_12080:
[----:B------:R-:W-:-:S05]  /*1c6f0*/  IMAD R3, R2, R3, RZ ;  /* 0x0000000302037224 */ /* 0x000fca00078e02ff */
[----:B------:R-:W-:-:S07]  /*1c700*/  VIMNMX R0, R0, R3, !PT ;  /* 0x0000000300007248 */ /* 0x000fce0007fe0100 */
.L_x_12079:
        /* <DEDUP_REMOVED lines=24> */
.L_x_12083:
        /* <DEDUP_REMOVED lines=20> */
.L_x_12086:
[----:B------:R-:W-:Y:S05]  /*1c9d0*/  BSYNC B6 ;  /* 0x0000000000067941 */ /* 0x000fea0003800000 */
.L_x_12085:
        /* <DEDUP_REMOVED lines=22> */
.L_x_12088:
[----:B------:R-:W-:Y:S05]  /*1cb40*/  BSYNC B6 ;  /* 0x0000000000067941 */ /* 0x000fea0003800000 */
.L_x_12087:
        /* <DEDUP_REMOVED lines=20> */
.L_x_12090:
[----:B------:R-:W-:Y:S05]  /*1cc90*/  BSYNC B6 ;  /* 0x0000000000067941 */ /* 0x000fea0003800000 */
.L_x_12089:
        /* <DEDUP_REMOVED lines=19> */
.L_x_12092:
[----:B------:R-:W-:Y:S05]  /*1cdd0*/  BSYNC B6 ;  /* 0x0000000000067941 */ /* 0x000fea0003800000 */
.L_x_12091:
[----:B------:R-:W-:Y:S01]  /*1cde0*/  ULDC.64 UR4, c[0x0][0x9f8] ;  /* 0x00027e0000047ab9 */ /* 0x000fe20000000a00 */
[----:B------:R-:W-:Y:S01]  /*1cdf0*/  IMAD.MOV.U32 R8, RZ, RZ, R19 ;  /* 0x000000ffff087224 */ /* 0x000fe200078e0013 */
[----:B------:R-:W-:-:S04]  /*1ce00*/  ISETP.NE.U32.AND P0, PT, RZ, UR4, PT ;  /* 0x00000004ff007c0c */ /* 0x000fc8000bf05070 */
[----:B------:R-:W-:Y:S01]  /*1ce10*/  ISETP.NE.AND.EX P0, PT, RZ, UR5, PT, P0 ;  /* 0x00000005ff007c0c */ /* 0x000fe2000bf05300 */
[----:B------:R-:W-:-:S12]  /*1ce20*/  ULDC.64 UR4, c[0x0][0xa08] ;  /* 0x0002820000047ab9 */ /* 0x000fd80000000a00 */
[----:B------:R-:W1:Y:S02]  /*1ce30*/  @P0 LDC.64 R2, c[0x0][0x9f8] ;  /* 0x00027e00ff020b82 */ /* 0x000e640000000a00 */
[----:B-1----:R-:W-:-:S05]  /*1ce40*/  @P0 IMAD.WIDE R2, R19, 0x4, R2 ;  /* 0x0000000413020825 */ /* 0x002fca00078e0202 */
[----:B------:R1:W2:Y:S02]  /*1ce50*/  @P0 LDG.E R8, desc[UR40][R2.64] ;  /* 0x0000002802080981 */ /* 0x0002a4000c1e1900 */
[----:B-1----:R-:W1:Y:S02]  /*1ce60*/  LDC.64 R2, c[0x0][0x418] ;  /* 0x00010600ff027b82 */ /* 0x002e640000000a00 */
        /* <DEDUP_REMOVED lines=8> */
[----:B------:R-:W2:Y:S02]  /*1cef0*/  S2R R0, SR_TID.X ;  /* 0x0000000000007919 */ /* 0x000ea40000002100 */
[----:B--2---:R-:W-:-:S04]  /*1cf00*/  SHF.R.U32.HI R0, RZ, 0x5, R0 ;  /* 0x00000005ff007819 */ /* 0x004fc80000011600 */
[----:B------:R-:W-:-:S05]  /*1cf10*/  LOP3.LUT R0, R0, 0x3, RZ, 0xc0, !PT ;  /* 0x0000000300007812 */ /* 0x000fca00078ec0ff */
[----:B------:R2:W3:Y:S02]  /*1cf20*/  SHFL.IDX PT, R14, R0, RZ, 0x1f ;  /* 0x00001fff000e7589 */ /* 0x0004e400000e0000 */
.L_x_12194:
[----:B---3--:R-:W-:Y:S02]  /*1cf30*/  ISETP.NE.AND P0, PT, R14, RZ, PT ;  /* 0x000000ff0e00720c */ /* 0x008fe40003f05270 */
[----:B------:R-:W-:Y:S02]  /*1cf40*/  PLOP3.LUT P1, PT, PT, PT, PT, 0x8, 0x0 ;  /* 0x000000000000781c */ /* 0x000fe40003f2e170 */
[----:B------:R-:W-:-:S11]  /*1cf50*/  LOP3.LUT R22, R22, 0xfffffffe, RZ, 0xc0, !PT ;  /* 0xfffffffe16167812 */ /* 0x000fd600078ec0ff */
[----:B------:R-:W-:Y:S01]  /*1cf60*/  @P1 LOP3.LUT R22, R22, 0x1, RZ, 0xfc, !PT ;  /* 0x0000000116161812 */ /* 0x000fe200078efcff */
[----:B------:R-:W-:Y:S06]  /*1cf70*/  @P0 BRA `(.L_x_12094) ;  /* 0x0000000400500947 */ /* 0x000fec0003800000 */
[----:B------:R-:W-:-:S03]  /*1cf80*/  UMOV UR4, 0xffffffff ;  /* 0xffffffff00047882 */ /* 0x000fc60000000000 */
[----:B------:R-:W-:Y:S05]  /*1cf90*/  BRA.DIV UR4, `(.L_x_12095) ;  /* 0x00000042045c7947 */ /* 0x000fea000b800000 */
[----:B------:R-:W-:-:S13]  /*1cfa0*/  ELECT P6, URZ, PT ;  /* 0x00000000003f782f */ /* 0x000fda00038c0000 */
.L_x_12197:
        /* <DEDUP_REMOVED lines=23> */
.L_x_12096:
[----:B------:R-:W-:Y:S01]  /*1d120*/  IMAD R4, R27, 0x8, R23 ;  /* 0x000000081b047824 */ /* 0x000fe200078e0217 */
[----:B--2---:R-:W-:Y:S01]  /*1d130*/  SHF.L.U32 R3, R29, 0x1f, RZ ;  /* 0x0000001f1d037819 */ /* 0x004fe200000006ff */
[----:B------:R-:W2:Y:S03]  /*1d140*/  S2R R2, SR_TID.X ;  /* 0x0000000000027919 */ /* 0x000ea60000002100 */
[----:B------:R-:W3:Y:S01]  /*1d150*/  SYNCS.PHASECHK.TRANS64.TRYWAIT P0, [R4+URZ+0x13280], R3 ;  /* 0x01328003040075a7 */ /* 0x000ee2000800017f */
[----:B--2---:R-:W-:-:S04]  /*1d160*/  LOP3.LUT R2, R2, 0x7f, RZ, 0xc0, !PT ;  /* 0x0000007f02027812 */ /* 0x004fc800078ec0ff */
[----:B------:R-:W-:Y:S01]  /*1d170*/  ISETP.NE.AND P1, PT, R2, RZ, PT ;  /* 0x000000ff0200720c */ /* 0x000fe20003f25270 */
[----:B---3--:R-:W-:-:S12]  /*1d180*/  @!P0 BRA `(.L_x_12097) ;  /* 0x0000004000008947 */ /* 0x008fd80003800000 */
.L_x_12198:
        /* <DEDUP_REMOVED lines=8> */
.L_x_12098:
[----:B------:R-:W3:Y:S01]  /*1d210*/  LDL R5, [R1+0x10] ;  /* 0x0000100001057983 */ /* 0x000ee20000100800 */
        /* <DEDUP_REMOVED lines=12> */
[----:B---3--:R-:W-:-:S05]  /*1d2e0*/  IMAD R0, R0, 0xa0, R5 ;  /* 0x000000a000007824 */ /* 0x008fca00078e0205 */
[----:B------:R-:W-:-:S13]  /*1d2f0*/  R2UR UR11, R0 ;  /* 0x00000000000b72ca */ /* 0x000fda00000e0000 */
[----:B------:R3:W-:Y:S01]  /*1d300*/  UTMALDG.4D [UR8], [UR4], desc[UR6] ;  /* 0x00000608040075b4 */ /* 0x0007e20008019000 */
[----:B------:R-:W4:Y:S02]  /*1d310*/  SYNCS.PHASECHK.TRANS64.TRYWAIT P0, [R4+URZ+0x13240], R3 ;  /* 0x01324003040075a7 */ /* 0x000f24000800017f */
[----:B---34-:R-:W-:Y:S05]  /*1d320*/  @!P0 BRA `(.L_x_12099) ;  /* 0x0000003c00ac8947 */ /* 0x018fea0003800000 */
.L_x_12199:
        /* <DEDUP_REMOVED lines=8> */
.L_x_12100:
        /* <DEDUP_REMOVED lines=8> */
[----:B------:R-:W-:Y:S01]  /*1d430*/  R2UR UR13, R17 ;  /* 0x00000000110d72ca */ /* 0x000fe200000e0000 */
[----:B------:R-:W-:Y:S01]  /*1d440*/  UMOV UR10, URZ ;  /* 0x0000003f000a7c82 */ /* 0x000fe20008000000 */
[----:B------:R-:W-:-:S02]  /*1d450*/  PLOP3.LUT P0, PT, PT, PT, PT, 0x80, 0x0 ;  /* 0x000000000000781c */ /* 0x000fc40003f0f070 */
[----:B------:R-:W-:Y:S01]  /*1d460*/  LOP3.LUT R22, R22, 0xfffffffe, RZ, 0xc0, !PT ;  /* 0xfffffffe16167812 */ /* 0x000fe200078ec0ff */
[----:B------:R-:W-:Y:S02]  /*1d470*/  UIADD3 UR8, UR8, 0xe000, URZ ;  /* 0x0000e00008087890 */ /* 0x000fe4000fffe03f */
[----:B------:R-:W-:-:S08]  /*1d480*/  UIADD3 UR9, UR9, 0x13230, URZ ;  /* 0x0001323009097890 */ /* 0x000fd0000fffe03f */
[----:B------:R-:W-:Y:S01]  /*1d490*/  @P0 LOP3.LUT R22, R22, 0x1, RZ, 0xfc, !PT ;  /* 0x0000000116160812 */ /* 0x000fe200078efcff */
[----:B------:R4:W-:Y:S02]  /*1d4a0*/  UTMALDG.4D [UR8], [UR4], desc[UR6] ;  /* 0x00000608040075b4 */ /* 0x0009e40008019000 */
[----:B----4-:R-:W-:-:S04]  /*1d4b0*/  NOP ;  /* 0x0000000000007918 */ /* 0x010fc80000000000 */
.L_x_12094:
[----:B--23--:R-:W2:Y:S01]  /*1d4c0*/  LDL.LU R3, [R1+0x1c] ;  /* 0x00001c0001037983 */ /* 0x00cea20000300800 */
        /* <DEDUP_REMOVED lines=9> */
[----:B--2---:R-:W-:Y:S01]  /*1d560*/  SHF.R.S32.HI R2, RZ, 0x1f, R3 ;  /* 0x0000001fff027819 */ /* 0x004fe20000011403 */
        /* <DEDUP_REMOVED lines=10> */
[----:B--2---:R-:W-:-:S05]  /*1d610*/  SEL R0, R19, RZ, !P0 ;  /* 0x000000ff13007207 */ /* 0x004fca0004000000 */
        /* <DEDUP_REMOVED lines=16> */
[----:B0-----:R-:W-:-:S07]  /*1d720*/  IMAD.MOV.U32 R13, RZ, RZ, RZ ;  /* 0x000000ffff0d7224 */ /* 0x001fce00078e00ff */
[----:B------:R-:W-:-:S07]  /*1d730*/  LEPC R20, `(.L_x_12102) ;  /* 0x000000001014794e */ /* 0x000fce0000000000 */
[----:B--2---:R-:W-:Y:S05]  /*1d740*/  CALL.ABS.NOINC R2 ;  /* 0x0000000002007343 */ /* 0x004fea0003c00000 */
.L_x_12102:
[----:B------:R-:W-:Y:S05]  /*1d750*/  BSYNC B6 ;  /* 0x0000000000067941 */ /* 0x000fea0003800000 */
.L_x_12101:
[----:B---3--:R-:W2:Y:S01]  /*1d760*/  LDL.LU R0, [R1+0x3c] ;  /* 0x00003c0001007983 */ /* 0x008ea20000300800 */
[----:B------:R-:W-:Y:S01]  /*1d770*/  ULDC.64 UR4, c[0x0][0x2d8] ;  /* 0x0000b60000047ab9 */ /* 0x000fe20000000a00 */
[----:B-1----:R-:W1:Y:S01]  /*1d780*/  LDC R9, c[0x0][0x448] ;  /* 0x00011200ff097b82 */ /* 0x002e620000000800 */
[----:B------:R-:W-:Y:S01]  /*1d790*/  ULDC.64 UR6, c[0x0][0x2c8] ;  /* 0x0000b20000067ab9 */ /* 0x000fe20000000a00 */
[----:B------:R-:W2:Y:S01]  /*1d7a0*/  LDL.LU.64 R2, [R1+0x28] ;  /* 0x0000280001027983 */ /* 0x000ea20000300a00 */
[----:B------:R-:W-:-:S03]  /*1d7b0*/  ULDC.64 UR8, c[0x0][0x280] ;  /* 0x0000a00000087ab9 */ /* 0x000fc60000000a00 */
[----:B------:R-:W3:Y:S04]  /*1d7c0*/  LDL.LU R20, [R1+0x40] ;  /* 0x0000400001147983 */ /* 0x000ee80000300800 */
[----:B------:R-:W4:Y:S04]  /*1d7d0*/  LDL.LU R21, [R1+0x44] ;  /* 0x0000440001157983 */ /* 0x000f280000300800 */
[----:B------:R-:W4:Y:S04]  /*1d7e0*/  LDL.LU R4, [R1+0x1c] ;  /* 0x00001c0001047983 */ /* 0x000f280000300800 */
[----:B------:R-:W4:Y:S01]  /*1d7f0*/  LDL R10, [R1+0x14] ;  /* 0x00001400010a7983 */ /* 0x000f220000100800 */
[----:B-1----:R-:W-:-:S13]  /*1d800*/  ISETP.NE.AND P1, PT, R9, 0x1, PT ;  /* 0x000000010900780c */ /* 0x002fda0003f25270 */
[----:B------:R-:W1:Y:S08]  /*1d810*/  @P1 LDC R5, c[0x0][0x450] ;  /* 0x00011400ff051b82 */ /* 0x000e700000000800 */
[----:B------:R-:W0:Y:S01]  /*1d820*/  @P1 LDC R8, c[0x0][0x450] ;  /* 0x00011400ff081b82 */ /* 0x000e220000000800 */
        /* <DEDUP_REMOVED lines=9> */
[----:B--2---:R-:W-:-:S04]  /*1d8c0*/  LOP3.LUT R20, R20, 0x7f, RZ, 0xc0, !PT ;  /* 0x0000007f14147812 */ /* 0x004fc800078ec0ff */
[----:B------:R-:W-:Y:S01]  /*1d8d0*/  SHF.R.U32.HI R20, RZ, 0x2, R20 ;  /* 0x00000002ff147819 */ /* 0x000fe20000011614 */
[----:B---3--:R-:W-:-:S05]  /*1d8e0*/  IMAD.SHL.U32 R6, R21, 0x20, RZ ;  /* 0x0000002015067824 */ /* 0x008fca00078e00ff */
[----:B------:R-:W-:Y:S02]  /*1d8f0*/  LOP3.LUT R6, R20, 0x60, R6, 0xf8, !PT ;  /* 0x0000006014067812 */ /* 0x000fe400078ef806 */
[----:B------:R2:W5:Y:S01]  /*1d900*/  LDL R20, [R1+0x34] ;  /* 0x0000340001147983 */ /* 0x0005620000100800 */
[C---:B------:R-:W-:Y:S02]  /*1d910*/  IMAD R0, R4.reuse, UR5, R0 ;  /* 0x0000000504007c24 */ /* 0x040fe4000f8e0200 */
[----:B------:R-:W-:Y:S01]  /*1d920*/  IMAD.WIDE.U32 R2, R4, UR4, R2 ;  /* 0x0000000404027c25 */ /* 0x000fe2000f8e0002 */
[----:B------:R-:W-:Y:S01]  /*1d930*/  ULDC.64 UR4, c[0x0][0x2d0] ;  /* 0x0000b40000047ab9 */ /* 0x000fe20000000a00 */
[----:B------:R-:W3:Y:S02]  /*1d940*/  @P1 LDC R4, c[0x0][0x44c] ;  /* 0x00011300ff041b82 */ /* 0x000ee40000000800 */
[----:B------:R-:W-:Y:S02]  /*1d950*/  IMAD.IADD R6, R6, 0x1, R10 ;  /* 0x0000000106067824 */ /* 0x000fe400078e020a */
[----:B------:R-:W-:-:S02]  /*1d960*/  IMAD.IADD R3, R3, 0x1, R0 ;  /* 0x0000000103037824 */ /* 0x000fc400078e0200 */
[----:B---3--:R-:W-:-:S04]  /*1d970*/  @P1 IMAD.HI.U32 R0, R6, R4, RZ ;  /* 0x0000000406001227 */ /* 0x008fc800078e00ff */
        /* <DEDUP_REMOVED lines=15> */
[----:B------:R-:W1:Y:S01]  /*1da70*/  @P1 LDC R7, c[0x0][0x44c] ;  /* 0x00011300ff071b82 */ /* 0x000e620000000800 */
[----:B------:R-:W-:-:S04]  /*1da80*/  VIADD R5, R6, 0x80 ;  /* 0x0000008006057836 */ /* 0x000fc80000000000 */
[----:B------:R-:W-:Y:S02]  /*1da90*/  IMAD.MOV.U32 R6, RZ, RZ, R5 ;  /* 0x000000ffff067224 */ /* 0x000fe400078e0005 */
[----:B-1----:R-:W-:-:S05]  /*1daa0*/  @P1 IMAD.HI.U32 R7, R5, R7, RZ ;  /* 0x0000000705071227 */ /* 0x002fca00078e00ff */
[----:B0-----:R-:W-:-:S05]  /*1dab0*/  @P1 SHF.R.U32.HI R6, RZ, R8, R7 ;  /* 0x00000008ff061219 */ /* 0x001fca0000011607 */
[----:B------:R-:W-:-:S04]  /*1dac0*/  IMAD.MOV R7, RZ, RZ, -R6 ;  /* 0x000000ffff077224 */ /* 0x000fc800078e0a06 */
[----:B------:R-:W-:Y:S01]  /*1dad0*/  IMAD R5, R9, R7, R5 ;  /* 0x0000000709057224 */ /* 0x000fe200078e0205 */
[----:B------:R-:W-:Y:S01]  /*1dae0*/  SHF.R.S32.HI R7, RZ, 0x1f, R6 ;  /* 0x0000001fff077819 */ /* 0x000fe20000011406 */
[----:B------:R-:W-:-:S04]  /*1daf0*/  IMAD.WIDE.U32 R2, R6, UR4, R2 ;  /* 0x0000000406027c25 */ /* 0x000fc8000f8e0002 */
[----:B------:R-:W-:Y:S01]  /*1db00*/  IMAD R7, R7, UR4, RZ ;  /* 0x0000000407077c24 */ /* 0x000fe2000f8e02ff */
[----:B------:R-:W-:-:S03]  /*1db10*/  ULDC UR4, c[0x0][0x2b8] ;  /* 0x0000ae0000047ab9 */ /* 0x000fc60000000800 */
[----:B------:R-:W-:Y:S02]  /*1db20*/  IMAD R6, R6, UR5, R7 ;  /* 0x0000000506067c24 */ /* 0x000fe4000f8e0207 */
[----:B------:R-:W0:Y:S02]  /*1db30*/  S2R R7, SR_TID.X ;  /* 0x0000000000077919 */ /* 0x000e240000002100 */
[----:B------:R-:W-:Y:S01]  /*1db40*/  IMAD.IADD R3, R3, 0x1, R6 ;  /* 0x0000000103037824 */ /* 0x000fe200078e0206 */
[----:B------:R-:W-:Y:S01]  /*1db50*/  SHF.R.S32.HI R6, RZ, 0x1f, R5 ;  /* 0x0000001fff067819 */ /* 0x000fe20000011405 */
[----:B------:R-:W-:-:S04]  /*1db60*/  IMAD.WIDE.U32 R2, R5, UR6, R2 ;  /* 0x0000000605027c25 */ /* 0x000fc8000f8e0002 */
[----:B------:R-:W-:Y:S01]  /*1db70*/  IMAD R6, R6, UR6, RZ ;  /* 0x0000000606067c24 */ /* 0x000fe2000f8e02ff */
[----:B------:R-:W-:-:S03]  /*1db80*/  IADD3 R2, P1, R2, UR8, RZ ;  /* 0x0000000802027c10 */ /* 0x000fc6000ff3e0ff */
[----:B------:R-:W-:-:S05]  /*1db90*/  IMAD R5, R5, UR7, R6 ;  /* 0x0000000705057c24 */ /* 0x000fca000f8e0206 */
[----:B------:R-:W-:Y:S01]  /*1dba0*/  IADD3.X R3, R3, UR9, R5, P1, !PT ;  /* 0x0000000903037c10 */ /* 0x000fe20008ffe405 */
[----:B0-----:R-:W-:-:S05]  /*1dbb0*/  IMAD.SHL.U32 R21, R7, 0x10, RZ ;  /* 0x0000001007157824 */ /* 0x001fca00078e00ff */
[----:B------:R-:W-:-:S04]  /*1dbc0*/  LOP3.LUT R21, R21, 0x30, RZ, 0xc0, !PT ;  /* 0x0000003015157812 */ /* 0x000fc800078ec0ff */
[----:B------:R-:W-:Y:S01]  /*1dbd0*/  ISETP.GE.AND P0, PT, R21, UR4, PT ;  /* 0x0000000415007c0c */ /* 0x000fe2000bf06270 */
[----:B------:R-:W-:-:S03]  /*1dbe0*/  UMOV UR4, 0xffffffff ;  /* 0xffffffff00047882 */ /* 0x000fc60000000000 */
[----:B--2---:R-:W-:Y:S09]  /*1dbf0*/  BRA.DIV UR4, `(.L_x_12103) ;  /* 0x00000036048c7947 */ /* 0x004ff2000b800000 */
[----:B------:R-:W2:Y:S04]  /*1dc00*/  LDL.LU R8, [R1+0x18] ;  /* 0x0000180001087983 */ /* 0x000ea80000300800 */
[----:B------:R-:W3:Y:S01]  /*1dc10*/  LDL.LU R10, [R1+0x14] ;  /* 0x00001400010a7983 */ /* 0x000ee20000300800 */
[----:B------:R-:W0:Y:S02]  /*1dc20*/  S2R R7, SR_TID.X ;  /* 0x0000000000077919 */ /* 0x000e240000002100 */
[----:B0-----:R-:W-:-:S04]  /*1dc30*/  LOP3.LUT R7, R7, 0x7f, RZ, 0xc0, !PT ;  /* 0x0000007f07077812 */ /* 0x001fc800078ec0ff */
[----:B------:R-:W-:Y:S01]  /*1dc40*/  SHF.R.U32.HI R7, RZ, 0x2, R7 ;  /* 0x00000002ff077819 */ /* 0x000fe20000011607 */
[----:B--2---:R-:W-:Y:S02]  /*1dc50*/  IMAD R5, R8, R9, RZ ;  /* 0x0000000908057224 */ /* 0x004fe400078e02ff */
[----:B------:R-:W0:Y:S02]  /*1dc60*/  SHFL.IDX PT, R9, R0, RZ, 0x1c1f ;  /* 0x001c1fff00097589 */ /* 0x000e2400000e0000 */
[----:B---3--:R-:W-:Y:S02]  /*1dc70*/  IMAD.IADD R6, R7, 0x1, R10 ;  /* 0x0000000107067824 */ /* 0x008fe400078e020a */
[----:B------:R-:W1:Y:S03]  /*1dc80*/  SHFL.IDX PT, R8, R4, RZ, 0x1c1f ;  /* 0x001c1fff04087589 */ /* 0x000e6600000e0000 */
        /* <DEDUP_REMOVED lines=8> */
[----:B------:R-:W-:-:S03]  /*1dd10*/  VIADD R7, R6, 0x20 ;  /* 0x0000002006077836 */ /* 0x000fc60000000000 */
[----:B0-----:R-:W0:Y:S04]  /*1dd20*/  SHFL.IDX PT, R9, R0, 0x1, 0x1c1f ;  /* 0x003c1f0000097f89 */ /* 0x001e2800000e0000 */
[----:B------:R-:W1:Y:S01]  /*1dd30*/  SHFL.IDX PT, R8, R4, 0x1, 0x1c1f ;  /* 0x003c1f0004087f89 */ /* 0x000e6200000e0000 */
[----:B------:R-:W-:-:S13]  /*1dd40*/  ISETP.GE.AND P1, PT, R7, R5, PT ;  /* 0x000000050700720c */ /* 0x000fda0003f26270 */
[----:B0-----:R-:W-:-:S05]  /*1dd50*/  @!P1 IADD3 R9, P2, R21, R9, RZ ;  /* 0x0000000915099210 */ /* 0x001fca0007f5e0ff */
[----:B-1----:R-:W-:-:S05]  /*1dd60*/  @!P1 IMAD.X R8, RZ, RZ, R8, P2 ;  /* 0x000000ffff089224 */ /* 0x002fca00010e0608 */
[----:B------:R-:W-:-:S04]  /*1dd70*/  @!P1 LOP3.LUT R9, R9, R8, RZ, 0x3c, !PT ;  /* 0x0000000809099212 */ /* 0x000fc800078e3cff */
[----:B------:R-:W-:-:S04]  /*1dd80*/  @!P1 LOP3.LUT R8, R9, R8, RZ, 0x3c, !PT ;  /* 0x0000000809089212 */ /* 0x000fc800078e3cff */
[----:B------:R-:W-:-:S05]  /*1dd90*/  @!P1 LOP3.LUT R9, R9, R8, RZ, 0x3c, !PT ;  /* 0x0000000809099212 */ /* 0x000fca00078e3cff */
[----:B------:R0:W-:Y:S01]  /*1dda0*/  @!P1 LDGSTS.E.BYPASS.LTC128B.128 [R20+0xb800], desc[UR40][R8.64], !P0 ;  /* 0x0b80000008149fae */ /* 0x0001e2000c101d68 */
[----:B------:R-:W-:-:S03]  /*1ddb0*/  VIADD R7, R6, 0x40 ;  /* 0x0000004006077836 */ /* 0x000fc60000000000 */
[----:B0-----:R-:W0:Y:S04]  /*1ddc0*/  SHFL.IDX PT, R9, R0, 0x2, 0x1c1f ;  /* 0x005c1f0000097f89 */ /* 0x001e2800000e0000 */
[----:B------:R-:W1:Y:S01]  /*1ddd0*/  SHFL.IDX PT, R8, R4, 0x2, 0x1c1f ;  /* 0x005c1f0004087f89 */ /* 0x000e6200000e0000 */
[----:B------:R-:W-:-:S03]  /*1dde0*/  ISETP.GE.AND P1, PT, R7, R5, PT ;  /* 0x000000050700720c */ /* 0x000fc60003f26270 */
[----:B------:R2:W3:Y:S10]  /*1ddf0*/  SHFL.IDX PT, R7, R0, 0x3, 0x1c1f ;  /* 0x007c1f0000077f89 */ /* 0x0004f400000e0000 */
[----:B0-----:R-:W-:-:S05]  /*1de00*/  @!P1 IADD3 R9, P2, R21, R9, RZ ;  /* 0x0000000915099210 */ /* 0x001fca0007f5e0ff */
[----:B-1----:R-:W-:Y:S02]  /*1de10*/  @!P1 IMAD.X R8, RZ, RZ, R8, P2 ;  /* 0x000000ffff089224 */ /* 0x002fe400010e0608 */
[----:B--2---:R-:W-:-:S03]  /*1de20*/  VIADD R0, R6, 0x80 ;  /* 0x0000008006007836 */ /* 0x004fc60000000000 */
[----:B------:R-:W-:-:S04]  /*1de30*/  @!P1 LOP3.LUT R9, R9, R8, RZ, 0x3c, !PT ;  /* 0x0000000809099212 */ /* 0x000fc800078e3cff */
[C---:B------:R-:W-:Y:S01]  /*1de40*/  @!P1 LOP3.LUT R8, R9.reuse, R8, RZ, 0x3c, !PT ;  /* 0x0000000809089212 */ /* 0x040fe200078e3cff */
[----:B------:R-:W0:Y:S01]  /*1de50*/  SHFL.IDX PT, R4, R4, 0x3, 0x1c1f ;  /* 0x007c1f0004047f89 */ /* 0x000e2200000e0000 */
[----:B------:R-:W-:Y:S01]  /*1de60*/  ISETP.GE.AND P2, PT, R0, R5, PT ;  /* 0x000000050000720c */ /* 0x000fe20003f46270 */
[----:B------:R-:W-:Y:S01]  /*1de70*/  VIADD R0, R6, 0x60 ;  /* 0x0000006006007836 */ /* 0x000fe20000000000 */
[----:B------:R-:W-:-:S05]  /*1de80*/  @!P1 LOP3.LUT R9, R9, R8, RZ, 0x3c, !PT ;  /* 0x0000000809099212 */ /* 0x000fca00078e3cff */
[----:B------:R1:W-:Y:S01]  /*1de90*/  @!P1 LDGSTS.E.BYPASS.LTC128B.128 [R20+0xc000], desc[UR40][R8.64], !P0 ;  /* 0x0c00000008149fae */ /* 0x0003e2000c101d68 */
[----:B------:R-:W-:-:S03]  /*1dea0*/  ISETP.GE.AND P1, PT, R0, R5, PT ;  /* 0x000000050000720c */ /* 0x000fc60003f26270 */
[----:B------:R-:W2:Y:S04]  /*1deb0*/  SHFL.IDX PT, R0, R2, RZ, 0x1c1f ;  /* 0x001c1fff02007589 */ /* 0x000ea800000e0000 */
[----:B------:R-:W4:Y:S06]  /*1dec0*/  SHFL.IDX PT, R10, R3, RZ, 0x1c1f ;  /* 0x001c1fff030a7589 */ /* 0x000f2c00000e0000 */
[----:B---3--:R-:W-:-:S05]  /*1ded0*/  @!P1 IADD3 R7, P3, R21, R7, RZ ;  /* 0x0000000715079210 */ /* 0x008fca0007f7e0ff */
[----:B0-----:R-:W-:Y:S02]  /*1dee0*/  @!P1 IMAD.X R4, RZ, RZ, R4, P3 ;  /* 0x000000ffff049224 */ /* 0x001fe400018e0604 */
[----:B-1----:R-:W-:Y:S02]  /*1def0*/  @!P1 IMAD.MOV.U32 R8, RZ, RZ, R7 ;  /* 0x000000ffff089224 */ /* 0x002fe400078e0007 */
[----:B------:R-:W-:-:S05]  /*1df00*/  @!P1 IMAD.MOV.U32 R9, RZ, RZ, R4 ;  /* 0x000000ffff099224 */ /* 0x000fca00078e0004 */
[----:B------:R4:W-:Y:S01]  /*1df10*/  @!P1 LDGSTS.E.BYPASS.LTC128B.128 [R20+0xc800], desc[UR40][R8.64], !P0 ;  /* 0x0c80000008149fae */ /* 0x0009e2000c101d68 */
[----:B--2---:R-:W-:-:S05]  /*1df20*/  @!P2 IADD3 R0, P1, R21, R0, RZ ;  /* 0x000000001500a210 */ /* 0x004fca0007f3e0ff */
[----:B----4-:R-:W-:-:S04]  /*1df30*/  @!P2 IMAD.X R8, RZ, RZ, R10, P1 ;  /* 0x000000ffff08a224 */ /* 0x010fc800008e060a */
[----:B------:R-:W-:Y:S02]  /*1df40*/  @!P2 IMAD.MOV.U32 R9, RZ, RZ, R8 ;  /* 0x000000ffff09a224 */ /* 0x000fe400078e0008 */
[----:B------:R-:W-:Y:S01]  /*1df50*/  @!P2 IMAD.MOV.U32 R8, RZ, RZ, R0 ;  /* 0x000000ffff08a224 */ /* 0x000fe200078e0000 */
[----:B------:R-:W0:Y:S04]  /*1df60*/  SHFL.IDX PT, R3, R3, 0x1, 0x1c1f ;  /* 0x003c1f0003037f89 */ /* 0x000e2800000e0000 */
[----:B------:R1:W-:Y:S04]  /*1df70*/  @!P2 LDGSTS.E.BYPASS.LTC128B.128 [R20+0xd000], desc[UR40][R8.64], !P0 ;  /* 0x0d0000000814afae */ /* 0x0003e8000c101d68 */
[----:B------:R-:W2:Y:S02]  /*1df80*/  SHFL.IDX PT, R2, R2, 0x1, 0x1c1f ;  /* 0x003c1f0002027f89 */ /* 0x000ea400000e0000 */
.L_x_12212:
[----:B------:R-:W-:-:S05]  /*1df90*/  VIADD R6, R6, 0xa0 ;  /* 0x000000a006067836 */ /* 0x000fca0000000000 */
[----:B------:R-:W-:-:S13]  /*1dfa0*/  ISETP.GE.AND P1, PT, R6, R5, PT ;  /* 0x000000050600720c */ /* 0x000fda0003f26270 */
[----:B--2---:R-:W-:-:S05]  /*1dfb0*/  @!P1 IADD3 R2, P2, R21, R2, RZ ;  /* 0x0000000215029210 */ /* 0x004fca0007f5e0ff */
[----:B0-----:R-:W-:-:S05]  /*1dfc0*/  @!P1 IMAD.X R3, RZ, RZ, R3, P2 ;  /* 0x000000ffff039224 */ /* 0x001fca00010e0603 */
[----:B------:R-:W-:Y:S01]  /*1dfd0*/  @!PT LDS RZ, [RZ] ;  /* 0x00000000fffff984 */ /* 0x000fe20000000800 */
[----:B------:R-:W-:Y:S01]  /*1dfe0*/  @!PT LDS RZ, [RZ] ;  /* 0x00000000fffff984 */ /* 0x000fe20000000800 */
[----:B------:R-:W-:Y:S01]  /*1dff0*/  @!PT LDS RZ, [RZ] ;  /* 0x00000000fffff984 */ /* 0x000fe20000000800 */
[----:B------:R0:W-:Y:S01]  /*1e000*/  @!P1 LDGSTS.E.BYPASS.LTC128B.128 [R20+0xd800], desc[UR40][R2.64], !P0 ;  /* 0x0d80000002149fae */ /* 0x0001e2000c101d68 */
[----:B------:R-:W-:Y:S01]  /*1e010*/  PLOP3.LUT P0, PT, PT, PT, PT, 0x80, 0x0 ;  /* 0x000000000000781c */ /* 0x000fe20003f0f070 */
[----:B------:R-:W-:-:S12]  /*1e020*/  NOP ;  /* 0x0000000000007918 */ /* 0x000fd80000000000 */
.L_x_12104:
        /* <DEDUP_REMOVED lines=18> */
.L_x_12213:
[----:B------:R-:W-:Y:S05]  /*1e150*/  BSYNC B0 ;  /* 0x0000000000007941 */ /* 0x000fea0003800000 */
.L_x_12105:
[----:B------:R-:W2:Y:S04]  /*1e160*/  LDL.LU R2, [R1+0x30] ;  /* 0x0000300001027983 */ /* 0x000ea80000300800 */
[----:B------:R-:W3:Y:S01]  /*1e170*/  LDL R3, [R1+0xc] ;  /* 0x00000c0001037983 */ /* 0x000ee20000100800 */
[----:B--2---:R-:W-:-:S05]  /*1e180*/  VIADD R2, R2, 0xfffffffe ;  /* 0xfffffffe02027836 */ /* 0x004fca0000000000 */
[----:B---3--:R-:W-:-:S13]  /*1e190*/  ISETP.GE.AND P0, PT, R2, R3, PT ;  /* 0x000000030200720c */ /* 0x008fda0003f06270 */
[----:B------:R-:W-:Y:S05]  /*1e1a0*/  @!P0 BRA `(.L_x_12107) ;  /* 0x0000000c003c8947 */ /* 0x000fea0003800000 */
[----:B0-----:R-:W-:Y:S02]  /*1e1b0*/  IMAD.MOV.U32 R0, RZ, RZ, R27 ;  /* 0x000000ffff007224 */ /* 0x001fe400078e001b */
[----:B-1----:R-:W-:-:S07]  /*1e1c0*/  IMAD.MOV.U32 R8, RZ, RZ, R29 ;  /* 0x000000ffff087224 */ /* 0x002fce00078e001d */
.L_x_12127:
        /* <DEDUP_REMOVED lines=33> */
.L_x_12110:
        /* <DEDUP_REMOVED lines=8> */
.L_x_12214:
[----:B------:R-:W-:Y:S05]  /*1e460*/  BSYNC B1 ;  /* 0x0000000000017941 */ /* 0x000fea0003800000 */
.L_x_12111:
        /* <DEDUP_REMOVED lines=9> */
.L_x_12114:
[----:B------:R-:W-:Y:S05]  /*1e500*/  BSYNC B1 ;  /* 0x0000000000017941 */ /* 0x000fea0003800000 */
.L_x_12113:
        /* <DEDUP_REMOVED lines=12> */
.L_x_12115:
        /* <DEDUP_REMOVED lines=13> */
.L_x_12215:
[----:B------:R-:W-:Y:S05]  /*1e6a0*/  BSYNC B1 ;  /* 0x0000000000017941 */ /* 0x000fea0003800000 */
.L_x_12116:
        /* <DEDUP_REMOVED lines=11> */
.L_x_12119:
[----:B------:R-:W-:Y:S05]  /*1e760*/  BSYNC B1 ;  /* 0x0000000000017941 */ /* 0x000fea0003800000 */
.L_x_12118:
        /* <DEDUP_REMOVED lines=8> */
.L_x_12120:
        /* <DEDUP_REMOVED lines=10> */
.L_x_12109:
[----:B------:R-:W-:Y:S05]  /*1e890*/  BSYNC B0 ;  /* 0x0000000000007941 */ /* 0x000fea0003800000 */
.L_x_12108:
[----:B------:R-:W2:Y:S02]  /*1e8a0*/  LDL R5, [R1+0x4c] ;  /* 0x00004c0001057983 */ /* 0x000ea40000100800 */
[----:B--2---:R-:W-:-:S13]  /*1e8b0*/  ISETP.NE.AND P0, PT, R5, 0x3, PT ;  /* 0x000000030500780c */ /* 0x004fda0003f05270 */
[----:B------:R-:W-:Y:S05]  /*1e8c0*/  @!P0 BRA `(.L_x_12121) ;  /* 0x0000000000048947 */ /* 0x000fea0003800000 */
[----:B------:R-:W-:Y:S01]  /*1e8d0*/  BPT.TRAP 0x1 ;  /* 0x000000040000795c */ /* 0x000fe20000300000 */
.L_x_12121:
[----:B------:R-:W2:Y:S01]  /*1e8e0*/  LDL R5, [R1+0x20] ;  /* 0x0000200001057983 */ /* 0x000ea20000100800 */
[----:B------:R-:W-:Y:S01]  /*1e8f0*/  LOP3.LUT R4, R8, 0x1, RZ, 0x3c, !PT ;  /* 0x0000000108047812 */ /* 0x000fe200078e3cff */
[----:B------:R-:W-:Y:S01]  /*1e900*/  IMAD R3, R0, 0x8, R23 ;  /* 0x0000000800037824 */ /* 0x000fe200078e0217 */
[----:B------:R-:W-:Y:S02]  /*1e910*/  BSSY B0, `(.L_x_12122) ;  /* 0x0000005000007945 */ /* 0x000fe40003800000 */
[----:B------:R-:W-:-:S04]  /*1e920*/  SHF.L.U32 R4, R4, 0x1f, RZ ;  /* 0x0000001f04047819 */ /* 0x000fc800000006ff */
[----:B------:R-:W0:Y:S01]  /*1e930*/  SYNCS.PHASECHK.TRANS64.TRYWAIT P0, [R3+URZ+0x13270], R4 ;  /* 0x01327004030075a7 */ /* 0x000e22000800017f */
[----:B--2---:R-:W-:Y:S01]  /*1e940*/  ISETP.NE.AND P1, PT, R5, 0x3, PT ;  /* 0x000000030500780c */ /* 0x004fe20003f25270 */
[----:B0-----:R-:W-:-:S12]  /*1e950*/  @!P0 BRA `(.L_x_12123) ;  /* 0x0000003000688947 */ /* 0x001fd80003800000 */
.L_x_12216:
[----:B------:R-:W-:Y:S05]  /*1e960*/  BSYNC B0 ;  /* 0x0000000000007941 */ /* 0x000fea0003800000 */
.L_x_12122:
[----:B------:R-:W-:Y:S05]  /*1e970*/  @!P1 BRA `(.L_x_12124) ;  /* 0x0000000000049947 */ /* 0x000fea0003800000 */
[----:B------:R-:W-:Y:S01]  /*1e980*/  BPT.TRAP 0x1 ;  /* 0x000000040000795c */ /* 0x000fe20000300000 */
.L_x_12124:
[----:B0-----:R-:W-:Y:S01]  /*1e990*/  SHF.L.U32 R4, R8, 0x1f, RZ ;  /* 0x0000001f08047819 */ /* 0x001fe200000006ff */
[----:B------:R-:W-:-:S03]  /*1e9a0*/  IMAD R0, R0, 0x2800, RZ ;  /* 0x0000280000007824 */ /* 0x000fc600078e02ff */
[----:B------:R-:W0:Y:S02]  /*1e9b0*/  SYNCS.PHASECHK.TRANS64.TRYWAIT P0, [R3+URZ+0x13260], R4 ;  /* 0x01326004030075a7 */ /* 0x000e24000800017f */
[----:B0-----:R-:W-:Y:S05]  /*1e9c0*/  @!P0 BRA `(.L_x_12125) ;  /* 0x0000003000608947 */ /* 0x001fea0003800000 */
.L_x_12217:
[----:B0-----:R-:W-:Y:S01]  /*1e9d0*/  LOP3.LUT R4, R0, R26, RZ, 0xfc, !PT ;  /* 0x0000001a00047212 */ /* 0x001fe200078efcff */
[----:B------:R-:W-:Y:S05]  /*1e9e0*/  WARPSYNC.ALL ;  /* 0x0000000000007948 */ /* 0x000fea0003800000 */
        /* <DEDUP_REMOVED lines=61> */
.L_x_12126:
[----:B0-----:R-:W0:Y:S01]  /*1edc0*/  S2R R0, SR_TID.X ;  /* 0x0000000000007919 */ /* 0x001e220000002100 */
[----:B-1----:R1:W-:Y:S01]  /*1edd0*/  SYNCS.ARRIVE.TRANS64.A1T0 RZ, [R3+URZ+0x13250], RZ ;  /* 0x013250ff03ff79a7 */ /* 0x0023e2000810003f */
[----:B0-----:R-:W-:Y:S02]  /*1ede0*/  LOP3.LUT R4, R0, 0x7f, RZ, 0xc0, !PT ;  /* 0x0000007f00047812 */ /* 0x001fe400078ec0ff */
[----:B------:R-:W2:Y:S01]  /*1edf0*/  LDL R0, [R1+0xc] ;  /* 0x00000c0001007983 */ /* 0x000ea20000100800 */
[----:B------:R-:W-:Y:S01]  /*1ee00*/  IMAD.MOV.U32 R8, RZ, RZ, R29 ;  /* 0x000000ffff087224 */ /* 0x000fe200078e001d */
        /* <DEDUP_REMOVED lines=8> */
[----:B---3--:R-:W-:Y:S05]  /*1ee90*/  @P0 BRA `(.L_x_12127) ;  /* 0xfffffff000cc0947 */ /* 0x008fea000383ffff */
.L_x_12107:
        /* <DEDUP_REMOVED lines=10> */
[----:B0-----:R-:W2:Y:S02]  /*1ef40*/  FLO.U32 R0, UR4 ;  /* 0x0000000400007d00 */ /* 0x001ea400080e0000 */
[----:B--2---:R-:W-:-:S06]  /*1ef50*/  ISETP.EQ.U32.AND P1, PT, R0, R5, PT ;  /* 0x000000050000720c */ /* 0x004fcc0003f22070 */
[----:B------:R-:W3:Y:S07]  /*1ef60*/  POPC R5, UR4 ;  /* 0x0000000400057d09 */ /* 0x000eee0008000000 */
[----:B---3--:R-:W2:Y:S01]  /*1ef70*/  @P1 ATOMG.E.ADD.STRONG.GPU PT, R3, desc[UR40][R2.64], R5 ;  /* 0x00000005020319a8 */ /* 0x008ea200081ee1e8 */
[----:B------:R-:W0:Y:S02]  /*1ef80*/  S2R R4, SR_LTMASK ;  /* 0x0000000000047919 */ /* 0x000e240000003900 */
[----:B0-----:R-:W-:-:S04]  /*1ef90*/  LOP3.LUT R4, R4, UR4, RZ, 0xc0, !PT ;  /* 0x0000000404047c12 */ /* 0x001fc8000f8ec0ff */
[----:B------:R-:W0:Y:S01]  /*1efa0*/  POPC R7, R4 ;  /* 0x0000000400077309 */ /* 0x000e220000000000 */
[----:B--2---:R-:W0:Y:S02]  /*1efb0*/  SHFL.IDX PT, R0, R3, R0, 0x1f ;  /* 0x00001f0003007589 */ /* 0x004e2400000e0000 */
[----:B0-----:R-:W-:-:S07]  /*1efc0*/  IADD3 R16, R0, UR36, R7 ;  /* 0x0000002400107c10 */ /* 0x001fce000fffe007 */
.L_x_12129:
[----:B------:R-:W-:Y:S05]  /*1efd0*/  BSYNC B0 ;  /* 0x0000000000007941 */ /* 0x000fea0003800000 */
.L_x_12128:
[----:B------:R-:W-:Y:S05]  /*1efe0*/  @!P2 BRA `(.L_x_12130) ;  /* 0x000000000004a947 */ /* 0x000fea0003800000 */
[----:B------:R-:W-:Y:S01]  /*1eff0*/  BPT.TRAP 0x1 ;  /* 0x000000040000795c */ /* 0x000fe20000300000 */
.L_x_12130:
[----:B------:R-:W2:Y:S01]  /*1f000*/  LDL R2, [R1+0x20] ;  /* 0x0000200001027983 */ /* 0x000ea20000100800 */
[----:B------:R-:W-:Y:S01]  /*1f010*/  LOP3.LUT R3, R29, 0x1, RZ, 0x3c, !PT ;  /* 0x000000011d037812 */ /* 0x000fe200078e3cff */
[----:B0-----:R-:W-:Y:S01]  /*1f020*/  IMAD R0, R27, 0x8, R23 ;  /* 0x000000081b007824 */ /* 0x001fe200078e0217 */
[----:B------:R-:W-:Y:S02]  /*1f030*/  BSSY B0, `(.L_x_12131) ;  /* 0x0000005000007945 */ /* 0x000fe40003800000 */
[----:B------:R-:W-:-:S04]  /*1f040*/  SHF.L.U32 R3, R3, 0x1f, RZ ;  /* 0x0000001f03037819 */ /* 0x000fc800000006ff */
[----:B------:R-:W0:Y:S01]  /*1f050*/  SYNCS.PHASECHK.TRANS64.TRYWAIT P1, [R0+URZ+0x13270], R3 ;  /* 0x01327003000075a7 */ /* 0x000e22000802017f */
[----:B--2---:R-:W-:Y:S01]  /*1f060*/  ISETP.NE.AND P2, PT, R2, 0x3, PT ;  /* 0x000000030200780c */ /* 0x004fe20003f45270 */
[----:B0-----:R-:W-:-:S12]  /*1f070*/  @!P1 BRA `(.L_x_12132) ;  /* 0x0000002800c89947 */ /* 0x001fd80003800000 */
.L_x_12218:
[----:B------:R-:W-:Y:S05]  /*1f080*/  BSYNC B0 ;  /* 0x0000000000007941 */ /* 0x000fea0003800000 */
.L_x_12131:
[----:B------:R-:W-:Y:S05]  /*1f090*/  @!P2 BRA `(.L_x_12133) ;  /* 0x000000000004a947 */ /* 0x000fea0003800000 */
[----:B------:R-:W-:Y:S01]  /*1f0a0*/  BPT.TRAP 0x1 ;  /* 0x000000040000795c */ /* 0x000fe20000300000 */
.L_x_12133:
[----:B0-----:R-:W-:-:S04]  /*1f0b0*/  SHF.L.U32 R3, R29, 0x1f, RZ ;  /* 0x0000001f1d037819 */ /* 0x001fc800000006ff */
[----:B------:R-:W0:Y:S02]  /*1f0c0*/  SYNCS.PHASECHK.TRANS64.TRYWAIT P1, [R0+URZ+0x13260], R3 ;  /* 0x01326003000075a7 */ /* 0x000e24000802017f */
[----:B0-----:R-:W-:Y:S05]  /*1f0d0*/  @!P1 BRA `(.L_x_12134) ;  /* 0x0000002800c49947 */ /* 0x001fea0003800000 */
.L_x_12219:
[----:B------:R-:W-:Y:S01]  /*1f0e0*/  IMAD R2, R27, 0x2800, RZ ;  /* 0x000028001b027824 */ /* 0x000fe200078e02ff */
[----:B------:R-:W-:Y:S05]  /*1f0f0*/  WARPSYNC.ALL ;  /* 0x0000000000007948 */ /* 0x000fea0003800000 */
[C---:B------:R-:W-:Y:S02]  /*1f100*/  LOP3.LUT R4, R2.reuse, R26, RZ, 0xfc, !PT ;  /* 0x0000001a02047212 */ /* 0x040fe400078efcff */
[----:B0-----:R-:W-:-:S03]  /*1f110*/  LOP3.LUT R3, R2, R25, RZ, 0xfc, !PT ;  /* 0x0000001902037212 */ /* 0x001fc600078efcff */
[----:B------:R-:W-:Y:S02]  /*1f120*/  IMAD.IADD R5, R23, 0x1, R4 ;  /* 0x0000000117057824 */ /* 0x000fe400078e0204 */
[----:B------:R-:W-:Y:S02]  /*1f130*/  IMAD.IADD R12, R24, 0x1, R3 ;  /* 0x00000001180c7824 */ /* 0x000fe400078e0203 */
[----:B------:R-:W-:Y:S02]  /*1f140*/  VIADD R3, R2, 0x800 ;  /* 0x0000080002037836 */ /* 0x000fe40000000000 */
[----:B------:R-:W1:Y:S02]  /*1f150*/  LDSM.16.MT88.4 R4, [R5+0x6000] ;  /* 0x006000000504783b */ /* 0x000e640000004200 */
[C-C-:B-1----:R-:W-:Y:S02]  /*1f160*/  PRMT R8, R4.reuse, 0x6420, R5.reuse ;  /* 0x0000642004087816 */ /* 0x142fe40000000005 */
[----:B------:R-:W-:-:S02]  /*1f170*/  PRMT R9, R4, 0x7531, R5 ;  /* 0x0000753104097816 */ /* 0x000fc40000000005 */
[----:B------:R-:W-:Y:S02]  /*1f180*/  LOP3.LUT R4, R3, R26, RZ, 0xfc, !PT ;  /* 0x0000001a03047212 */ /* 0x000fe400078efcff */
[C-C-:B------:R-:W-:Y:S02]  /*1f190*/  PRMT R10, R6.reuse, 0x6420, R7.reuse ;  /* 0x00006420060a7816 */ /* 0x140fe40000000007 */
        /* <DEDUP_REMOVED lines=52> */
.L_x_12135:
        /* <DEDUP_REMOVED lines=10> */
.L_x_12084:
[----:B------:R-:W-:-:S13]  /*1f580*/  LOP3.LUT P0, RZ, R22, 0x2, RZ, 0xc0, !PT ;  /* 0x0000000216ff7812 */ /* 0x000fda000780c0ff */
[----:B------:R-:W-:Y:S05]  /*1f590*/  @!P0 BRA `(.L_x_12136) ;  /* 0x0000000000248947 */ /* 0x000fea0003800000 */
[----:B------:R-:W-:Y:S05]  /*1f5a0*/  WARPSYNC.ALL ;  /* 0x0000000000007948 */ /* 0x000fea0003800000 */
[----:B------:R-:W1:Y:S08]  /*1f5b0*/  S2UR UR5, SR_CgaCtaId ;  /* 0x00000000000579c3 */ /* 0x000e700000008800 */
[----:B------:R-:W-:Y:S06]  /*1f5c0*/  BAR.SYNC.DEFER_BLOCKING 0x5, 0x200 ;  /* 0x0148000000007b1d */ /* 0x000fec0000010000 */
[----:B------:R-:W-:-:S02]  /*1f5d0*/  UMOV UR4, 0x400 ;  /* 0x0000040000047882 */ /* 0x000fc40000000000 */
[----:B-1----:R-:W-:-:S06]  /*1f5e0*/  ULEA UR4, UR5, UR4, 0x18 ;  /* 0x0000000405047291 */ /* 0x002fcc000f8ec03f */
[----:B------:R-:W-:-:S05]  /*1f5f0*/  IMAD.U32 R23, RZ, RZ, UR4 ;  /* 0x00000004ff177e24 */ /* 0x000fca000f8e00ff */
[----:B------:R2:W3:Y:S01]  /*1f600*/  LDS.128 R16, [R23+0x132d0] ;  /* 0x0132d00017107984 */ /* 0x0004e20000000c00 */
[----:B------:R-:W-:Y:S06]  /*1f610*/  BAR.ARV 0x4, 0x200 ;  /* 0x0108000000007b1d */ /* 0x000fec0000002000 */
[----:B------:R-:W-:Y:S05]  /*1f620*/  BRA `(.L_x_12137) ;  /* 0x0000000800cc7947 */ /* 0x000fea0003800000 */
.L_x_12136:
        /* <DEDUP_REMOVED lines=36> */
.L_x_12229:
[----:B------:R-:W-:Y:S02]  /*1f870*/  ULDC UR4, c[0x0][0xc38] ;  /* 0x00030e0000047ab9 */ /* 0x000fe40000000800 */
[----:B------:R-:W-:-:S04]  /*1f880*/  IMAD.U32 R4, RZ, RZ, UR4 ;  /* 0x00000004ff047e24 */ /* 0x000fc8000f8e00ff */
[----:B--2---:R-:W-:-:S04]  /*1f890*/  IMAD R5, R14, R4, RZ ;  /* 0x000000040e057224 */ /* 0x004fc800078e02ff */
[----:B------:R-:W-:-:S05]  /*1f8a0*/  IMAD.IADD R16, R16, 0x1, R5 ;  /* 0x0000000110107824 */ /* 0x000fca00078e0205 */
[----:B------:R-:W-:-:S13]  /*1f8b0*/  ISETP.GT.AND P6, PT, R16, R0, PT ;  /* 0x000000001000720c */ /* 0x000fda0003fc4270 */
[----:B------:R-:W-:Y:S05]  /*1f8c0*/  @P6 BRA `(.L_x_12139) ;  /* 0x00000000009c6947 */ /* 0x000fea0003800000 */
.L_x_12144:
[----:B------:R-:W2:Y:S01]  /*1f8d0*/  LDC R4, c[0x0][0xc3c] ;  /* 0x00030f00ff047b82 */ /* 0x000ea20000000800 */
[----:B------:R-:W-:-:S05]  /*1f8e0*/  VIADD R19, R19, 0x1f ;  /* 0x0000001f13137836 */ /* 0x000fca0000000000 */
[----:B--2---:R-:W-:-:S13]  /*1f8f0*/  ISETP.GE.AND P6, PT, R19, R4, PT ;  /* 0x000000041300720c */ /* 0x004fda0003fc6270 */
[----:B0-----:R-:W-:Y:S05]  /*1f900*/  @P6 BRA `(.L_x_12140) ;  /* 0x0000000400d06947 */ /* 0x001fea0003800000 */
        /* <DEDUP_REMOVED lines=10> */
.L_x_12142:
[----:B------:R-:W-:Y:S05]  /*1f9b0*/  BSYNC B0 ;  /* 0x0000000000007941 */ /* 0x000fea0003800000 */
.L_x_12141:
[----:B------:R-:W-:-:S03]  /*1f9c0*/  UMOV UR4, 0xffffffff ;  /* 0xffffffff00047882 */ /* 0x000fc60000000000 */
[----:B------:R-:W-:Y:S05]  /*1f9d0*/  BRA.DIV UR4, `(.L_x_12143) ;  /* 0x0000002604bc7947 */ /* 0x000fea000b800000 */
[----:B-----5:R-:W0:Y:S02]  /*1f9e0*/  SHFL.UP PT, R14, R2, 0x1, RZ ;  /* 0x04200000020e7989 */ /* 0x020e2400000e00ff */
        /* <DEDUP_REMOVED lines=11> */
[----:B------:R-:W1:Y:S02]  /*1faa0*/  SHFL.UP PT, R14, R6, 0x10, RZ ;  /* 0x06000000060e7989 */ /* 0x000e6400000e00ff */
[----:B-12---:R-:W-:-:S05]  /*1fab0*/  SEL R3, R14, RZ, P5 ;  /* 0x000000ff0e037207 */ /* 0x006fca0002800000 */
[----:B------:R-:W-:-:S05]  /*1fac0*/  IMAD.IADD R3, R6, 0x1, R3 ;  /* 0x0000000106037824 */ /* 0x000fca00078e0203 */
[----:B------:R0:W1:Y:S02]  /*1fad0*/  SHFL.IDX PT, R14, R3, 0x1f, 0x1f ;  /* 0x03e01f00030e7f89 */ /* 0x00006400000e0000 */
.L_x_12237:
[----:B------:R-:W-:Y:S02]  /*1fae0*/  ULDC UR4, c[0x0][0xc38] ;  /* 0x00030e0000047ab9 */ /* 0x000fe40000000800 */
[----:B------:R-:W-:-:S04]  /*1faf0*/  IMAD.U32 R4, RZ, RZ, UR4 ;  /* 0x00000004ff047e24 */ /* 0x000fc8000f8e00ff */
[----:B-1----:R-:W-:-:S04]  /*1fb00*/  IMAD R5, R14, R4, RZ ;  /* 0x000000040e057224 */ /* 0x002fc800078e02ff */
[----:B------:R-:W-:-:S05]  /*1fb10*/  IMAD.IADD R16, R5, 0x1, R16 ;  /* 0x0000000105107824 */ /* 0x000fca00078e0210 */
[----:B------:R-:W-:-:S13]  /*1fb20*/  ISETP.GT.AND P6, PT, R16, R0, PT ;  /* 0x000000001000720c */ /* 0x000fda0003fc4270 */
[----:B------:R-:W-:Y:S05]  /*1fb30*/  @!P6 BRA `(.L_x_12144) ;  /* 0xfffffffc0064e947 */ /* 0x000fea000383ffff */
.L_x_12139:
        /* <DEDUP_REMOVED lines=8> */
.L_x_12241:
[----:B------:R-:W-:Y:S01]  /*1fbc0*/  ISETP.NE.AND P0, PT, R5, RZ, PT ;  /* 0x000000ff0500720c */ /* 0x000fe20003f05270 */
[----:B------:R-:W-:-:S12]  /*1fbd0*/  IMAD.MOV.U32 R5, RZ, RZ, RZ ;  /* 0x000000ffff057224 */ /* 0x000fd800078e00ff */
[----:B------:R-:W-:Y:S05]  /*1fbe0*/  @!P0 BRA `(.L_x_12146) ;  /* 0x0000000000108947 */ /* 0x000fea0003800000 */
[----:B------:R-:W-:Y:S01]  /*1fbf0*/  UMOV UR4, 0xffffffff ;  /* 0xffffffff00047882 */ /* 0x000fe20000000000 */
[----:B------:R-:W-:Y:S02]  /*1fc00*/  VIADD R12, R6, 0xffffffff ;  /* 0xffffffff060c7836 */ /* 0x000fe40000000000 */
[----:B------:R-:W-:Y:S05]  /*1fc10*/  BRA.DIV UR4, `(.L_x_12147) ;  /* 0x0000002a04307947 */ /* 0x000fea000b800000 */
[----:B------:R4:W0:Y:S02]  /*1fc20*/  SHFL.IDX PT, R5, R3, R12, 0x1f ;  /* 0x00001f0c03057589 */ /* 0x00082400000e0000 */
.L_x_12146:
[----:B012-4-:R-:W0:Y:S01]  /*1fc30*/  LDC.64 R2, c[0x0][0xc90] ;  /* 0x00032400ff027b82 */ /* 0x017e220000000a00 */
        /* <DEDUP_REMOVED lines=65> */
.L_x_12140:
[----:B------:R-:W-:Y:S01]  /*20050*/  UMOV UR4, URZ ;  /* 0x0000003f00047c82 */ /* 0x000fe20008000000 */
[----:B------:R-:W-:Y:S01]  /*20060*/  UMOV UR5, URZ ;  /* 0x0000003f00057c82 */ /* 0x000fe20008000000 */
[----:B------:R-:W-:Y:S01]  /*20070*/  ULDC UR6, c[0x0][0xc3c] ;  /* 0x00030f0000067ab9 */ /* 0x000fe20000000800 */
[----:B------:R-:W-:Y:S02]  /*20080*/  IMAD.MOV.U32 R16, RZ, RZ, R0 ;  /* 0x000000ffff107224 */ /* 0x000fe400078e0000 */
[----:B------:R-:W-:Y:S02]  /*20090*/  IMAD.U32 R17, RZ, RZ, UR4 ;  /* 0x00000004ff117e24 */ /* 0x000fe4000f8e00ff */
[----:B------:R-:W-:Y:S02]  /*200a0*/  IMAD.U32 R18, RZ, RZ, UR5 ;  /* 0x00000005ff127e24 */ /* 0x000fe4000f8e00ff */
[----:B------:R-:W-:-:S07]  /*200b0*/  IMAD.U32 R19, RZ, RZ, UR6 ;  /* 0x00000006ff137e24 */ /* 0x000fce000f8e00ff */
.L_x_12148:
        /* <DEDUP_REMOVED lines=10> */
.L_x_12137:
[----:B------:R-:W-:Y:S02]  /*20160*/  ULDC UR4, c[0x0][0xc3c] ;  /* 0x00030f0000047ab9 */ /* 0x000fe40000000800 */
[----:B---3--:R-:W-:-:S13]  /*20170*/  ISETP.GE.AND P0, PT, R19, UR4, PT ;  /* 0x0000000413007c0c */ /* 0x008fda000bf06270 */
[----:B------:R-:W-:Y:S05]  /*20180*/  @!P0 BRA `(.L_x_12149) ;  /* 0xffffffa800a48947 */ /* 0x000fea000383ffff */
[----:B------:R-:W-:Y:S05]  /*20190*/  BSYNC B7 ;  /* 0x0000000000077941 */ /* 0x000fea0003800000 */
.L_x_12031:
[----:B-1----:R-:W3:Y:S01]  /*201a0*/  LDL.LU R0, [R1+0x48] ;  /* 0x0000480001007983 */ /* 0x002ee20000300800 */
[----:B------:R-:W-:Y:S01]  /*201b0*/  BSSY B0, `(.L_x_12150) ;  /* 0x000000b000007945 */ /* 0x000fe20003800000 */
[----:B------:R-:W0:Y:S01]  /*201c0*/  S2R R5, SR_CgaCtaId ;  /* 0x0000000000057919 */ /* 0x000e220000008800 */
        /* <DEDUP_REMOVED lines=9> */
.L_x_12244:
[----:B------:R-:W-:Y:S05]  /*20260*/  BSYNC B0 ;  /* 0x0000000000007941 */ /* 0x000fea0003800000 */
.L_x_12150:
[----:B------:R-:W-:-:S03]  /*20270*/  UMOV UR4, 0xffffffff ;  /* 0xffffffff00047882 */ /* 0x000fc60000000000 */
[----:B------:R-:W-:Y:S05]  /*20280*/  BRA.DIV UR4, `(.L_x_12152) ;  /* 0x0000002204d07947 */ /* 0x000fea000b800000 */
[----:B0-----:R-:W0:Y:S02]  /*20290*/  S2R R0, SR_TID.X ;  /* 0x0000000000007919 */ /* 0x001e240000002100 */
[----:B0-----:R-:W-:-:S04]  /*202a0*/  SHF.R.U32.HI R0, RZ, 0x5, R0 ;  /* 0x00000005ff007819 */ /* 0x001fc80000011600 */
[----:B------:R-:W-:-:S05]  /*202b0*/  LOP3.LUT R0, R0, 0x3, RZ, 0xc0, !PT ;  /* 0x0000000300007812 */ /* 0x000fca00078ec0ff */
[----:B------:R0:W1:Y:S02]  /*202c0*/  SHFL.IDX PT, R14, R0, RZ, 0x1f ;  /* 0x00001fff000e7589 */ /* 0x00006400000e0000 */
.L_x_12247:
[----:B-1----:R-:W-:-:S13]  /*202d0*/  ISETP.NE.AND P0, PT, R14, RZ, PT ;  /* 0x000000ff0e00720c */ /* 0x002fda0003f05270 */
[----:B------:R-:W-:Y:S05]  /*202e0*/  @P0 BRA `(.L_x_11846) ;  /* 0x0000000000a40947 */ /* 0x000fea0003800000 */
[----:B------:R-:W-:-:S03]  /*202f0*/  UMOV UR4, 0xffffffff ;  /* 0xffffffff00047882 */ /* 0x000fc60000000000 */
[----:B------:R-:W-:Y:S05]  /*20300*/  BRA.DIV UR4, `(.L_x_12153) ;  /* 0x0000002204e47947 */ /* 0x000fea000b800000 */
[----:B------:R-:W-:-:S13]  /*20310*/  ELECT P6, URZ, PT ;  /* 0x00000000003f782f */ /* 0x000fda00038c0000 */
.L_x_12250:
[----:B------:R-:W-:Y:S05]  /*20320*/  @!P6 BRA `(.L_x_11846) ;  /* 0x000000000094e947 */ /* 0x000fea0003800000 */
[----:B0-----:R-:W3:Y:S02]  /*20330*/  LDL.LU R0, [R1+0x38] ;  /* 0x0000380001007983 */ /* 0x001ee40000300800 */
[----:B---3--:R-:W-:-:S04]  /*20340*/  LOP3.LUT R0, R0, 0x2, RZ, 0xfc, !PT ;  /* 0x0000000200007812 */ /* 0x008fc800078efcff */
[----:B------:R-:W-:-:S13]  /*20350*/  ISETP.NE.AND P0, PT, R0, 0x3, PT ;  /* 0x000000030000780c */ /* 0x000fda0003f05270 */
[----:B------:R-:W-:Y:S05]  /*20360*/  @!P0 BRA `(.L_x_12154) ;  /* 0x0000000000048947 */ /* 0x000fea0003800000 */
[----:B------:R-:W-:Y:S01]  /*20370*/  BPT.TRAP 0x1 ;  /* 0x000000040000795c */ /* 0x000fe20000300000 */
.L_x_12154:
        /* <DEDUP_REMOVED lines=12> */
.L_x_12251:
[----:B------:R-:W1:Y:S02]  /*20440*/  SYNCS.PHASECHK.TRANS64.TRYWAIT P1, [R7+URZ], R0 ;  /* 0x00000000070075a7 */ /* 0x000e64000802017f */
[----:B-1----:R-:W-:Y:S05]  /*20450*/  @!P1 BRA `(.L_x_12156) ;  /* 0x0000002000c49947 */ /* 0x002fea0003800000 */
.L_x_12252:
[----:B------:R-:W-:Y:S05]  /*20460*/  @!P0 BRA `(.L_x_12157) ;  /* 0x0000000000048947 */ /* 0x000fea0003800000 */
[----:B------:R-:W-:Y:S01]  /*20470*/  BPT.TRAP 0x1 ;  /* 0x000000040000795c */ /* 0x000fe20000300000 */
.L_x_12157:
[----:B------:R-:W-:-:S04]  /*20480*/  IMAD R2, R27, 0x8, R8 ;  /* 0x000000081b027824 */ /* 0x000fc800078e0208 */
[----:B------:R-:W3:Y:S02]  /*20490*/  SYNCS.PHASECHK.TRANS64.TRYWAIT P1, [R2+URZ+0x13260], R3 ;  /* 0x01326003020075a7 */ /* 0x000ee4000802017f */
[----:B---3--:R-:W-:Y:S05]  /*204a0*/  @!P1 BRA `(.L_x_12158) ;  /* 0x0000002000c49947 */ /* 0x008fea0003800000 */
.L_x_12253:
[----:B------:R-:W-:Y:S05]  /*204b0*/  @!P0 BRA `(.L_x_12159) ;  /* 0x0000000000048947 */ /* 0x000fea0003800000 */
[----:B------:R-:W-:Y:S01]  /*204c0*/  BPT.TRAP 0x1 ;  /* 0x000000040000795c */ /* 0x000fe20000300000 */
.L_x_12159:
[----:B------:R-:W-:-:S04]  /*204d0*/  IMAD R5, R5, 0x8, R8 ;  /* 0x0000000805057824 */ /* 0x000fc800078e0208 */
[----:B------:R-:W4:Y:S02]  /*204e0*/  SYNCS.PHASECHK.TRANS64.TRYWAIT P1, [R5+URZ+0x13260], R0 ;  /* 0x01326000050075a7 */ /* 0x000f24000802017f */
[----:B----4-:R-:W-:Y:S05]  /*204f0*/  @!P1 BRA `(.L_x_12160) ;  /* 0x0000002000c49947 */ /* 0x010fea0003800000 */
.L_x_12254:
[----:B------:R-:W-:Y:S05]  /*20500*/  @!P0 BRA `(.L_x_12161) ;  /* 0x0000000000048947 */ /* 0x000fea0003800000 */
[----:B------:R-:W-:Y:S01]  /*20510*/  BPT.TRAP 0x1 ;  /* 0x000000040000795c */ /* 0x000fe20000300000 */
.L_x_12161:
[----:B------:R-:W5:Y:S02]  /*20520*/  SYNCS.PHASECHK.TRANS64.TRYWAIT P0, [R2+URZ+0x13280], R3 ;  /* 0x01328003020075a7 */ /* 0x000f64000800017f */
[----:B-----5:R-:W-:Y:S05]  /*20530*/  @!P0 BRA `(.L_x_12162) ;  /* 0x0000002000c88947 */ /* 0x020fea0003800000 */
.L_x_12163:
[----:B------:R0:W0:Y:S02]  /*20540*/  SYNCS.PHASECHK.TRANS64.TRYWAIT P0, [R5+URZ+0x13280], R0 ;  /* 0x01328000050075a7 */ /* 0x000024000800017f */
[----:B0-----:R-:W-:Y:S05]  /*20550*/  @!P0 NANOSLEEP.SYNCS 0x989680 ;  /* 0x009896800000895d */ /* 0x001fea0003900000 */
[----:B------:R-:W0:Y:S02]  /*20560*/  @!P0 SYNCS.PHASECHK.TRANS64 P0, [R5+URZ+0x13280], R0 ;  /* 0x01328000050085a7 */ /* 0x000e24000800007f */
[----:B0-----:R-:W-:Y:S05]  /*20570*/  @!P0 BRA `(.L_x_12163) ;  /* 0xfffffffc00f08947 */ /* 0x001fea000383ffff */
.L_x_11846:
[----:B------:R-:W-:Y:S05]  /*20580*/  BSYNC B8 ;  /* 0x0000000000087941 */ /* 0x000fea0003800000 */
.L_x_11843:
[----:B------:R-:W-:Y:S05]  /*20590*/  EXIT ;  /* 0x000000000000794d */ /* 0x000fea0003800000 */
.L_x_11870:
[----:B0-----:R0:W1:Y:S02]  /*205a0*/  SYNCS.PHASECHK.TRANS64.TRYWAIT P5, [R70+URZ+0x13290], R77 ;  /* 0x0132904d460075a7 */ /* 0x00106400080a017f */
[----:B-1----:R-:W-:Y:S05]  /*205b0*/  @!P5 NANOSLEEP.SYNCS 0x989680 ;  /* 0x009896800000d95d */ /* 0x002fea0003900000 */
[----:B------:R-:W1:Y:S02]  /*205c0*/  @!P5 SYNCS.PHASECHK.TRANS64 P5, [R70+URZ+0x13290], R77 ;  /* 0x0132904d4600d5a7 */ /* 0x000e6400080a007f */
[----:B-1----:R-:W-:Y:S05]  /*205d0*/  @!P5 BRA `(.L_x_11870) ;  /* 0xfffffffc00f0d947 */ /* 0x002fea000383ffff */
[----:B------:R-:W-:Y:S05]  /*205e0*/  BRA `(.L_x_12164) ;  /* 0xfffffe2000e87947 */ /* 0x000fea000383ffff */
.L_x_11880:
[----:B0-----:R0:W1:Y:S02]  /*205f0*/  SYNCS.PHASECHK.TRANS64.TRYWAIT P5, [R70+URZ+0x13290], R77 ;  /* 0x0132904d460075a7 */ /* 0x00106400080a017f */
[----:B-1----:R-:W-:Y:S05]  /*20600*/  @!P5 NANOSLEEP.SYNCS 0x989680 ;  /* 0x009896800000d95d */ /* 0x002fea0003900000 */
[----:B------:R-:W1:Y:S02]  /*20610*/  @!P5 SYNCS.PHASECHK.TRANS64 P5, [R70+URZ+0x13290], R77 ;  /* 0x0132904d4600d5a7 */ /* 0x000e6400080a007f */
[----:B-1----:R-:W-:Y:S05]  /*20620*/  @!P5 BRA `(.L_x_11880) ;  /* 0xfffffffc00f0d947 */ /* 0x002fea000383ffff */
[----:B------:R-:W-:Y:S05]  /*20630*/  BRA `(.L_x_12165) ;  /* 0xfffffe3400387947 */ /* 0x000fea000383ffff */
.L_x_11885:
[----:B0-----:R0:W1:Y:S02]  /*20640*/  SYNCS.PHASECHK.TRANS64.TRYWAIT P1, [R70+URZ+0x13290], R77 ;  /* 0x0132904d460075a7 */ /* 0x001064000802017f */
[----:B-1----:R-:W-:Y:S05]  /*20650*/  @!P1 NANOSLEEP.SYNCS 0x989680 ;  /* 0x009896800000995d */ /* 0x002fea0003900000 */
[----:B------:R-:W1:Y:S02]  /*20660*/  @!P1 SYNCS.PHASECHK.TRANS64 P1, [R70+URZ+0x13290], R77 ;  /* 0x0132904d460095a7 */ /* 0x000e64000802007f */
[----:B-1----:R-:W-:Y:S05]  /*20670*/  @!P1 BRA `(.L_x_11885) ;  /* 0xfffffffc00f09947 */ /* 0x002fea000383ffff */
[----:B------:R-:W-:Y:S05]  /*20680*/  BRA `(.L_x_12166) ;  /* 0xfffffe44006c7947 */ /* 0x000fea000383ffff */
.L_x_11889:
[----:B--2---:R2:W0:Y:S02]  /*20690*/  SYNCS.PHASECHK.TRANS64.TRYWAIT P0, [R70+URZ+0x132b0], R77 ;  /* 0x0132b04d460075a7 */ /* 0x004424000800017f */
[----:B0-----:R-:W-:Y:S05]  /*206a0*/  @!P0 NANOSLEEP.SYNCS 0x989680 ;  /* 0x009896800000895d */ /* 0x001fea0003900000 */
[----:B------:R-:W0:Y:S02]  /*206b0*/  @!P0 SYNCS.PHASECHK.TRANS64 P0, [R70+URZ+0x132b0], R77 ;  /* 0x0132b04d460085a7 */ /* 0x000e24000800007f */
[----:B0-----:R-:W-:Y:S05]  /*206c0*/  @!P0 BRA `(.L_x_11889) ;  /* 0xfffffffc00f08947 */ /* 0x001fea000383ffff */
[----:B------:R-:W-:Y:S05]  /*206d0*/  BRA `(.L_x_12167) ;  /* 0xfffffe4400e07947 */ /* 0x000fea000383ffff */
.L_x_11915:
[----:B------:R-:W-:Y:S01]  /*206e0*/  BSSY B1, `(.L_x_12168) ;  /* 0x0000007000017945 */ /* 0x000fe20003800000 */
[----:B------:R-:W-:Y:S02]  /*206f0*/  IMAD.MOV.U32 R12, RZ, RZ, RZ ;  /* 0x000000ffff0c7224 */ /* 0x000fe400078e00ff */
[----:B------:R-:W-:Y:S02]  /*20700*/  IMAD.MOV.U32 R11, RZ, RZ, 0x1e1f ;  /* 0x00001e1fff0b7424 */ /* 0x000fe400078e00ff */
[----:B------:R-:W-:-:S07]  /*20710*/  IMAD.MOV.U32 R15, RZ, RZ, -0x1 ;  /* 0xffffffffff0f7424 */ /* 0x000fce00078e00ff */
[----:B------:R-:W-:Y:S05]  /*20720*/  WARPSYNC.COLLECTIVE R15, `(.L_x_12169) ;  /* 0x000000000f087348 */ /* 0x000fea0003c00000 */
[----:B------:R0:W1:Y:S02]  /*20730*/  SHFL.IDX P6, R14, R13, R12, R11 ;  /* 0x0000000c0d0e7389 */ /* 0x00006400000c000b */
[----:B01----:R-:W-:Y:S01]  /*20740*/  ENDCOLLECTIVE ;  /* 0x000000000000791b */ /* 0x003fe20003800000 */
.L_x_12169:
[----:B------:R-:W-:Y:S05]  /*20750*/  BSYNC B1 ;  /* 0x0000000000017941 */ /* 0x000fea0003800000 */
.L_x_12168:
        /* <DEDUP_REMOVED lines=8> */
.L_x_12170:
[----:B------:R-:W-:Y:S02]  /*207e0*/  IMAD.MOV.U32 R13, RZ, RZ, R4 ;  /* 0x000000ffff0d7224 */ /* 0x000fe400078e0004 */
[----:B------:R-:W-:-:S07]  /*207f0*/  IMAD.MOV.U32 R3, RZ, RZ, R14 ;  /* 0x000000ffff037224 */ /* 0x000fce00078e000e */
[----:B------:R-:W-:Y:S05]  /*20800*/  WARPSYNC.COLLECTIVE R15, `(.L_x_12171) ;  /* 0x000000000f087348 */ /* 0x000fea0003c00000 */
[----:B------:R0:W1:Y:S02]  /*20810*/  SHFL.IDX P6, R14, R13, R12, R11 ;  /* 0x0000000c0d0e7389 */ /* 0x00006400000c000b */
[----:B01----:R-:W-:Y:S01]  /*20820*/  ENDCOLLECTIVE ;  /* 0x000000000000791b */ /* 0x003fe20003800000 */
.L_x_12171:
[----:B------:R-:W-:Y:S02]  /*20830*/  IMAD.MOV.U32 R13, RZ, RZ, R5 ;  /* 0x000000ffff0d7224 */ /* 0x000fe400078e0005 */
[----:B------:R-:W-:-:S07]  /*20840*/  IMAD.MOV.U32 R4, RZ, RZ, R14 ;  /* 0x000000ffff047224 */ /* 0x000fce00078e000e */
[----:B------:R-:W-:Y:S05]  /*20850*/  WARPSYNC.COLLECTIVE R15, `(.L_x_12172) ;  /* 0x000000000f087348 */ /* 0x000fea0003c00000 */
[----:B------:R0:W1:Y:S02]  /*20860*/  SHFL.IDX P6, R14, R13, R12, R11 ;  /* 0x0000000c0d0e7389 */ /* 0x00006400000c000b */
[----:B01----:R-:W-:Y:S01]  /*20870*/  ENDCOLLECTIVE ;  /* 0x000000000000791b */ /* 0x003fe20003800000 */
.L_x_12172:
[----:B------:R-:W-:Y:S05]  /*20880*/  BRA `(.L_x_12173) ;  /* 0xfffffe5800387947 */ /* 0x000fea000383ffff */
.L_x_11919:
[----:B-1----:R1:W2:Y:S02]  /*20890*/  SYNCS.PHASECHK.TRANS64.TRYWAIT P0, [R17+URZ+0x13200], R30 ;  /* 0x0132001e110075a7 */ /* 0x0022a4000800017f */
[----:B--2---:R-:W-:Y:S05]  /*208a0*/  @!P0 NANOSLEEP.SYNCS 0x989680 ;  /* 0x009896800000895d */ /* 0x004fea0003900000 */
[----:B------:R-:W2:Y:S02]  /*208b0*/  @!P0 SYNCS.PHASECHK.TRANS64 P0, [R17+URZ+0x13200], R30 ;  /* 0x0132001e110085a7 */ /* 0x000ea4000800007f */
[----:B--2---:R-:W-:Y:S05]  /*208c0*/  @!P0 BRA `(.L_x_11919) ;  /* 0xfffffffc00f08947 */ /* 0x004fea000383ffff */
[----:B------:R-:W-:Y:S05]  /*208d0*/  BRA `(.L_x_12174) ;  /* 0xfffffe5800d07947 */ /* 0x000fea000383ffff */
.L_x_11923:
[----:B------:R-:W-:Y:S01]  /*208e0*/  BSSY B1, `(.L_x_12175) ;  /* 0x0000007000017945 */ /* 0x000fe20003800000 */
[----:B------:R-:W-:Y:S02]  /*208f0*/  IMAD.MOV.U32 R12, RZ, RZ, RZ ;  /* 0x000000ffff0c7224 */ /* 0x000fe400078e00ff */
[----:B------:R-:W-:Y:S02]  /*20900*/  IMAD.MOV.U32 R11, RZ, RZ, 0x1e1f ;  /* 0x00001e1fff0b7424 */ /* 0x000fe400078e00ff */
[----:B------:R-:W-:-:S07]  /*20910*/  IMAD.MOV.U32 R15, RZ, RZ, -0x1 ;  /* 0xffffffffff0f7424 */ /* 0x000fce00078e00ff */
[----:B------:R-:W-:Y:S05]  /*20920*/  WARPSYNC.COLLECTIVE R15, `(.L_x_12176) ;  /* 0x000000000f087348 */ /* 0x000fea0003c00000 */
[----:B------:R0:W1:Y:S02]  /*20930*/  SHFL.IDX P6, R14, R13, R12, R11 ;  /* 0x0000000c0d0e7389 */ /* 0x00006400000c000b */
[----:B01----:R-:W-:Y:S01]  /*20940*/  ENDCOLLECTIVE ;  /* 0x000000000000791b */ /* 0x003fe20003800000 */
.L_x_12176:
[----:B------:R-:W-:Y:S05]  /*20950*/  BSYNC B1 ;  /* 0x0000000000017941 */ /* 0x000fea0003800000 */
.L_x_12175:
        /* <DEDUP_REMOVED lines=8> */
.L_x_12177:
[----:B------:R-:W-:Y:S02]  /*209e0*/  IMAD.MOV.U32 R13, RZ, RZ, R4 ;  /* 0x000000ffff0d7224 */ /* 0x000fe400078e0004 */
[----:B------:R-:W-:-:S07]  /*209f0*/  IMAD.MOV.U32 R3, RZ, RZ, R14 ;  /* 0x000000ffff037224 */ /* 0x000fce00078e000e */
[----:B------:R-:W-:Y:S05]  /*20a00*/  WARPSYNC.COLLECTIVE R15, `(.L_x_12178) ;  /* 0x000000000f087348 */ /* 0x000fea0003c00000 */
[----:B------:R0:W1:Y:S02]  /*20a10*/  SHFL.IDX P6, R14, R13, R12, R11 ;  /* 0x0000000c0d0e7389 */ /* 0x00006400000c000b */
[----:B01----:R-:W-:Y:S01]  /*20a20*/  ENDCOLLECTIVE ;  /* 0x000000000000791b */ /* 0x003fe20003800000 */
.L_x_12178:
[----:B------:R-:W-:Y:S02]  /*20a30*/  IMAD.MOV.U32 R13, RZ, RZ, R5 ;  /* 0x000000ffff0d7224 */ /* 0x000fe400078e0005 */
[----:B------:R-:W-:-:S07]  /*20a40*/  IMAD.MOV.U32 R4, RZ, RZ, R14 ;  /* 0x000000ffff047224 */ /* 0x000fce00078e000e */
[----:B------:R-:W-:Y:S05]  /*20a50*/  WARPSYNC.COLLECTIVE R15, `(.L_x_12179) ;  /* 0x000000000f087348 */ /* 0x000fea0003c00000 */
[----:B------:R0:W1:Y:S02]  /*20a60*/  SHFL.IDX P6, R14, R13, R12, R11 ;  /* 0x0000000c0d0e7389 */ /* 0x00006400000c000b */
[----:B01----:R-:W-:Y:S01]  /*20a70*/  ENDCOLLECTIVE ;  /* 0x000000000000791b */ /* 0x003fe20003800000 */
.L_x_12179:
[----:B------:R-:W-:Y:S05]  /*20a80*/  BRA `(.L_x_12180) ;  /* 0xfffffe6c00007947 */ /* 0x000fea000383ffff */
.L_x_11927:
[----:B-1----:R1:W2:Y:S02]  /*20a90*/  SYNCS.PHASECHK.TRANS64.TRYWAIT P1, [R17+URZ+0x13200], R12 ;  /* 0x0132000c110075a7 */ /* 0x0022a4000802017f */
[----:B--2---:R-:W-:Y:S05]  /*20aa0*/  @!P1 NANOSLEEP.SYNCS 0x989680 ;  /* 0x009896800000995d */ /* 0x004fea0003900000 */
[----:B------:R-:W2:Y:S02]  /*20ab0*/  @!P1 SYNCS.PHASECHK.TRANS64 P1, [R17+URZ+0x13200], R12 ;  /* 0x0132000c110095a7 */ /* 0x000ea4000802007f */
[----:B--2---:R-:W-:Y:S05]  /*20ac0*/  @!P1 BRA `(.L_x_11927) ;  /* 0xfffffffc00f09947 */ /* 0x004fea000383ffff */
[----:B------:R-:W-:Y:S05]  /*20ad0*/  BRA `(.L_x_12181) ;  /* 0xfffffe6c008c7947 */ /* 0x000fea000383ffff */
.L_x_11931:
[----:B-1----:R1:W2:Y:S02]  /*20ae0*/  SYNCS.PHASECHK.TRANS64.TRYWAIT P1, [R14+URZ+0x13230], R3 ;  /* 0x013230030e0075a7 */ /* 0x0022a4000802017f */
[----:B--2---:R-:W-:Y:S05]  /*20af0*/  @!P1 NANOSLEEP.SYNCS 0x989680 ;  /* 0x009896800000995d */ /* 0x004fea0003900000 */
[----:B------:R-:W2:Y:S02]  /*20b00*/  @!P1 SYNCS.PHASECHK.TRANS64 P1, [R14+URZ+0x13230], R3 ;  /* 0x013230030e0095a7 */ /* 0x000ea4000802007f */
[----:B--2---:R-:W-:Y:S05]  /*20b10*/  @!P1 BRA `(.L_x_11931) ;  /* 0xfffffffc00f09947 */ /* 0x004fea000383ffff */
[----:B------:R-:W-:Y:S05]  /*20b20*/  BRA `(.L_x_11930) ;  /* 0xfffffe7c00e47947 */ /* 0x000fea000383ffff */
.L_x_11951:
[----:B-1----:R1:W2:Y:S02]  /*20b30*/  SYNCS.PHASECHK.TRANS64.TRYWAIT P1, [R9+URZ+0x13230], R10 ;  /* 0x0132300a090075a7 */ /* 0x0022a4000802017f */
[----:B--2---:R-:W-:Y:S05]  /*20b40*/  @!P1 NANOSLEEP.SYNCS 0x989680 ;  /* 0x009896800000995d */ /* 0x004fea0003900000 */
[----:B------:R-:W2:Y:S02]  /*20b50*/  @!P1 SYNCS.PHASECHK.TRANS64 P1, [R9+URZ+0x13230], R10 ;  /* 0x0132300a090095a7 */ /* 0x000ea4000802007f */
[----:B--2---:R-:W-:Y:S05]  /*20b60*/  @!P1 BRA `(.L_x_11951) ;  /* 0xfffffffc00f09947 */ /* 0x004fea000383ffff */
[----:B------:R-:W-:Y:S05]  /*20b70*/  BRA `(.L_x_11950) ;  /* 0xfffffebc00b87947 */ /* 0x000fea000383ffff */
.L_x_11956:
[----:B-1----:R1:W2:Y:S02]  /*20b80*/  SYNCS.PHASECHK.TRANS64.TRYWAIT P1, [R19+URZ+0x13250], R10 ;  /* 0x0132500a130075a7 */ /* 0x0022a4000802017f */
[----:B--2---:R-:W-:Y:S05]  /*20b90*/  @!P1 NANOSLEEP.SYNCS 0x989680 ;  /* 0x009896800000995d */ /* 0x004fea0003900000 */
[----:B------:R-:W2:Y:S02]  /*20ba0*/  @!P1 SYNCS.PHASECHK.TRANS64 P1, [R19+URZ+0x13250], R10 ;  /* 0x0132500a130095a7 */ /* 0x000ea4000802007f */
[----:B--2---:R-:W-:Y:S05]  /*20bb0*/  @!P1 BRA `(.L_x_11956) ;  /* 0xfffffffc00f09947 */ /* 0x004fea000383ffff */
[----:B------:R-:W-:Y:S05]  /*20bc0*/  BRA `(.L_x_11955) ;  /* 0xfffffec400287947 */ /* 0x000fea000383ffff */
.L_x_11978:
[----:B-1----:R1:W2:Y:S02]  /*20bd0*/  SYNCS.PHASECHK.TRANS64.TRYWAIT P1, [R14+URZ+0x13230], R3 ;  /* 0x013230030e0075a7 */ /* 0x0022a4000802017f */
[----:B--2---:R-:W-:Y:S05]  /*20be0*/  @!P1 NANOSLEEP.SYNCS 0x989680 ;  /* 0x009896800000995d */ /* 0x004fea0003900000 */
[----:B------:R-:W2:Y:S02]  /*20bf0*/  @!P1 SYNCS.PHASECHK.TRANS64 P1, [R14+URZ+0x13230], R3 ;  /* 0x013230030e0095a7 */ /* 0x000ea4000802007f */
[----:B--2---:R-:W-:Y:S05]  /*20c00*/  @!P1 BRA `(.L_x_11978) ;  /* 0xfffffffc00f09947 */ /* 0x004fea000383ffff */
[----:B------:R-:W-:Y:S05]  /*20c10*/  BRA `(.L_x_11977) ;  /* 0xffffff0400047947 */ /* 0x000fea000383ffff */
.L_x_11983:
[----:B---3--:R3:W4:Y:S02]  /*20c20*/  SYNCS.PHASECHK.TRANS64.TRYWAIT P1, [R15+URZ+0x13250], R0 ;  /* 0x013250000f0075a7 */ /* 0x008724000802017f */
[----:B----4-:R-:W-:Y:S05]  /*20c30*/  @!P1 NANOSLEEP.SYNCS 0x989680 ;  /* 0x009896800000995d */ /* 0x010fea0003900000 */
[----:B------:R-:W4:Y:S02]  /*20c40*/  @!P1 SYNCS.PHASECHK.TRANS64 P1, [R15+URZ+0x13250], R0 ;  /* 0x013250000f0095a7 */ /* 0x000f24000802007f */
[----:B----4-:R-:W-:Y:S05]  /*20c50*/  @!P1 BRA `(.L_x_11983) ;  /* 0xfffffffc00f09947 */ /* 0x010fea000383ffff */
[----:B------:R-:W-:Y:S05]  /*20c60*/  BRA `(.L_x_11982) ;  /* 0xffffff0800747947 */ /* 0x000fea000383ffff */
.L_x_11992:
[----:B-1----:R1:W2:Y:S02]  /*20c70*/  SYNCS.PHASECHK.TRANS64.TRYWAIT P1, [R0+URZ+0x13230], R3 ;  /* 0x01323003000075a7 */ /* 0x0022a4000802017f */
[----:B--2---:R-:W-:Y:S05]  /*20c80*/  @!P1 NANOSLEEP.SYNCS 0x989680 ;  /* 0x009896800000995d */ /* 0x004fea0003900000 */
[----:B------:R-:W2:Y:S02]  /*20c90*/  @!P1 SYNCS.PHASECHK.TRANS64 P1, [R0+URZ+0x13230], R3 ;  /* 0x01323003000095a7 */ /* 0x000ea4000802007f */
[----:B--2---:R-:W-:Y:S05]  /*20ca0*/  @!P1 BRA `(.L_x_11992) ;  /* 0xfffffffc00f09947 */ /* 0x004fea000383ffff */
[----:B------:R-:W-:Y:S05]  /*20cb0*/  BRA `(.L_x_11991) ;  /* 0xffffff2800387947 */ /* 0x000fea000383ffff */
.L_x_11997:
[----:B-1----:R1:W2:Y:S02]  /*20cc0*/  SYNCS.PHASECHK.TRANS64.TRYWAIT P1, [R15+URZ+0x13250], R3 ;  /* 0x013250030f0075a7 */ /* 0x0022a4000802017f */
[----:B--2---:R-:W-:Y:S05]  /*20cd0*/  @!P1 NANOSLEEP.SYNCS 0x989680 ;  /* 0x009896800000995d */ /* 0x004fea0003900000 */
[----:B------:R-:W2:Y:S02]  /*20ce0*/  @!P1 SYNCS.PHASECHK.TRANS64 P1, [R15+URZ+0x13250], R3 ;  /* 0x013250030f0095a7 */ /* 0x000ea4000802007f */
[----:B--2---:R-:W-:Y:S05]  /*20cf0*/  @!P1 BRA `(.L_x_11997) ;  /* 0xfffffffc00f09947 */ /* 0x004fea000383ffff */
[----:B------:R-:W-:Y:S05]  /*20d00*/  BRA `(.L_x_11996) ;  /* 0xffffff2c00a87947 */ /* 0x000fea000383ffff */
.L_x_12012:
[----:B-1----:R1:W2:Y:S02]  /*20d10*/  SYNCS.PHASECHK.TRANS64.TRYWAIT P1, [R13+URZ+0x13250], R4 ;  /* 0x013250040d0075a7 */ /* 0x0022a4000802017f */
[----:B--2---:R-:W-:Y:S05]  /*20d20*/  @!P1 NANOSLEEP.SYNCS 0x989680 ;  /* 0x009896800000995d */ /* 0x004fea0003900000 */
[----:B------:R-:W2:Y:S02]  /*20d30*/  @!P1 SYNCS.PHASECHK.TRANS64 P1, [R13+URZ+0x13250], R4 ;  /* 0x013250040d0095a7 */ /* 0x000ea4000802007f */
[----:B--2---:R-:W-:Y:S05]  /*20d40*/  @!P1 BRA `(.L_x_12012) ;  /* 0xfffffffc00f09947 */ /* 0x004fea000383ffff */
[----:B------:R-:W-:Y:S05]  /*20d50*/  BRA `(.L_x_12011) ;  /* 0xffffff6800647947 */ /* 0x000fea000383ffff */
.L_x_12045:
        /* <DEDUP_REMOVED lines=11> */
.L_x_12183:
[----:B------:R-:W-:Y:S05]  /*20e10*/  BSYNC B1 ;  /* 0x0000000000017941 */ /* 0x000fea0003800000 */
.L_x_12182:
[----:B------:R-:W-:Y:S05]  /*20e20*/  BRA `(.L_x_12184) ;  /* 0xffffffa800247947 */ /* 0x000fea000383ffff */
.L_x_12047:
[----:B------:R-:W-:Y:S01]  /*20e30*/  BSSY B1, `(.L_x_12185) ;  /* 0x0000006000017945 */ /* 0x000fe20003800000 */
[----:B------:R-:W-:-:S07]  /*20e40*/  IMAD.MOV.U32 R15, RZ, RZ, -0x1 ;  /* 0xffffffffff0f7424 */ /* 0x000fce00078e00ff */
[----:B01----:R-:W-:Y:S05]  /*20e50*/  WARPSYNC.COLLECTIVE R15, `(.L_x_12186) ;  /* 0x000000000f0c7348 */ /* 0x003fea0003c00000 */
[----:B------:R-:W-:Y:S02]  /*20e60*/  ELECT P6, UR62, PT ;  /* 0x00000000003e782f */ /* 0x000fe400038c0000 */
[----:B------:R-:W-:Y:S01]  /*20e70*/  MOV R14, UR62 ;  /* 0x0000003e000e7c02 */ /* 0x000fe20008000f00 */
[----:B01----:R-:W-:Y:S10]  /*20e80*/  ENDCOLLECTIVE ;  /* 0x000000000000791b */ /* 0x003ff40003800000 */
.L_x_12186:
[----:B------:R-:W-:Y:S05]  /*20e90*/  BSYNC B1 ;  /* 0x0000000000017941 */ /* 0x000fea0003800000 */
.L_x_12185:
[----:B------:R-:W-:Y:S05]  /*20ea0*/  BRA `(.L_x_12046) ;  /* 0xffffffa8001c7947 */ /* 0x000fea000383ffff */
.L_x_12049:
[----:B-1----:R1:W2:Y:S02]  /*20eb0*/  SYNCS.PHASECHK.TRANS64.TRYWAIT P0, [R23+URZ+0x13220], R5 ;  /* 0x01322005170075a7 */ /* 0x0022a4000800017f */
[----:B--2---:R-:W-:Y:S05]  /*20ec0*/  @!P0 NANOSLEEP.SYNCS 0x989680 ;  /* 0x009896800000895d */ /* 0x004fea0003900000 */
[----:B------:R-:W2:Y:S02]  /*20ed0*/  @!P0 SYNCS.PHASECHK.TRANS64 P0, [R23+URZ+0x13220], R5 ;  /* 0x01322005170085a7 */ /* 0x000ea4000800007f */
[----:B--2---:R-:W-:Y:S05]  /*20ee0*/  @!P0 BRA `(.L_x_12049) ;  /* 0xfffffffc00f08947 */ /* 0x004fea000383ffff */
[----:B------:R-:W-:Y:S05]  /*20ef0*/  BRA `(.L_x_12187) ;  /* 0xffffffa8002c7947 */ /* 0x000fea000383ffff */
.L_x_12053:
[----:B-1----:R1:W2:Y:S02]  /*20f00*/  SYNCS.PHASECHK.TRANS64.TRYWAIT P0, [R5+URZ+0x132a0], R6 ;  /* 0x0132a006050075a7 */ /* 0x0022a4000800017f */
[----:B--2---:R-:W-:Y:S05]  /*20f10*/  @!P0 NANOSLEEP.SYNCS 0x989680 ;  /* 0x009896800000895d */ /* 0x004fea0003900000 */
[----:B------:R-:W2:Y:S02]  /*20f20*/  @!P0 SYNCS.PHASECHK.TRANS64 P0, [R5+URZ+0x132a0], R6 ;  /* 0x0132a006050085a7 */ /* 0x000ea4000800007f */
[----:B--2---:R-:W-:Y:S05]  /*20f30*/  @!P0 BRA `(.L_x_12053) ;  /* 0xfffffffc00f08947 */ /* 0x004fea000383ffff */
[----:B------:R-:W-:Y:S05]  /*20f40*/  BRA `(.L_x_12188) ;  /* 0xffffffa800487947 */ /* 0x000fea000383ffff */
.L_x_12058:
[----:B--2---:R2:W3:Y:S02]  /*20f50*/  SYNCS.PHASECHK.TRANS64.TRYWAIT P0, [R5+URZ+0x132c0], R6 ;  /* 0x0132c006050075a7 */ /* 0x0044e4000800017f */
[----:B---3--:R-:W-:Y:S05]  /*20f60*/  @!P0 NANOSLEEP.SYNCS 0x989680 ;  /* 0x009896800000895d */ /* 0x008fea0003900000 */
[----:B------:R-:W3:Y:S02]  /*20f70*/  @!P0 SYNCS.PHASECHK.TRANS64 P0, [R5+URZ+0x132c0], R6 ;  /* 0x0132c006050085a7 */ /* 0x000ee4000800007f */
[----:B---3--:R-:W-:Y:S05]  /*20f80*/  @!P0 BRA `(.L_x_12058) ;  /* 0xfffffffc00f08947 */ /* 0x008fea000383ffff */
[----:B------:R-:W-:Y:S05]  /*20f90*/  BRA `(.L_x_12189) ;  /* 0xffffffa800c47947 */ /* 0x000fea000383ffff */
.L_x_12065:
[----:B-1----:R1:W2:Y:S02]  /*20fa0*/  SYNCS.PHASECHK.TRANS64.TRYWAIT P1, [R5+URZ+0x132a0], R6 ;  /* 0x0132a006050075a7 */ /* 0x0022a4000802017f */
[----:B--2---:R-:W-:Y:S05]  /*20fb0*/  @!P1 NANOSLEEP.SYNCS 0x989680 ;  /* 0x009896800000995d */ /* 0x004fea0003900000 */
[----:B------:R-:W2:Y:S02]  /*20fc0*/  @!P1 SYNCS.PHASECHK.TRANS64 P1, [R5+URZ+0x132a0], R6 ;  /* 0x0132a006050095a7 */ /* 0x000ea4000802007f */
[----:B--2---:R-:W-:Y:S05]  /*20fd0*/  @!P1 BRA `(.L_x_12065) ;  /* 0xfffffffc00f09947 */ /* 0x004fea000383ffff */
[----:B------:R-:W-:Y:S05]  /*20fe0*/  BRA `(.L_x_12190) ;  /* 0xffffffac008c7947 */ /* 0x000fea000383ffff */
.L_x_12070:
[----:B--2---:R2:W3:Y:S02]  /*20ff0*/  SYNCS.PHASECHK.TRANS64.TRYWAIT P1, [R5+URZ+0x132c0], R6 ;  /* 0x0132c006050075a7 */ /* 0x0044e4000802017f */
[----:B---3--:R-:W-:Y:S05]  /*21000*/  @!P1 NANOSLEEP.SYNCS 0x989680 ;  /* 0x009896800000995d */ /* 0x008fea0003900000 */
[----:B------:R-:W3:Y:S02]  /*21010*/  @!P1 SYNCS.PHASECHK.TRANS64 P1, [R5+URZ+0x132c0], R6 ;  /* 0x0132c006050095a7 */ /* 0x000ee4000802007f */
[----:B---3--:R-:W-:Y:S05]  /*21020*/  @!P1 BRA `(.L_x_12070) ;  /* 0xfffffffc00f09947 */ /* 0x008fea000383ffff */
[----:B------:R-:W-:Y:S05]  /*21030*/  BRA `(.L_x_12191) ;  /* 0xffffffb000047947 */ /* 0x000fea000383ffff */
.L_x_12093:
[----:B------:R-:W2:Y:S01]  /*21040*/  S2R R20, SR_TID.X ;  /* 0x0000000000147919 */ /* 0x000ea20000002100 */
[----:B------:R-:W-:Y:S01]  /*21050*/  BSSY B0, `(.L_x_12192) ;  /* 0x000000a000007945 */ /* 0x000fe20003800000 */
[----:B------:R-:W-:Y:S02]  /*21060*/  IMAD.MOV.U32 R12, RZ, RZ, RZ ;  /* 0x000000ffff0c7224 */ /* 0x000fe400078e00ff */
[----:B------:R-:W-:Y:S02]  /*21070*/  IMAD.MOV.U32 R11, RZ, RZ, 0x1f ;  /* 0x0000001fff0b7424 */ /* 0x000fe400078e00ff */
[----:B------:R-:W-:Y:S01]  /*21080*/  IMAD.MOV.U32 R15, RZ, RZ, -0x1 ;  /* 0xffffffffff0f7424 */ /* 0x000fe200078e00ff */
[----:B--2---:R-:W-:-:S04]  /*21090*/  SHF.R.U32.HI R20, RZ, 0x5, R20 ;  /* 0x00000005ff147819 */ /* 0x004fc80000011614 */
[----:B------:R-:W-:-:S05]  /*210a0*/  LOP3.LUT R20, R20, 0x3, RZ, 0xc0, !PT ;  /* 0x0000000314147812 */ /* 0x000fca00078ec0ff */
[----:B0-----:R-:W-:-:S07]  /*210b0*/  IMAD.MOV.U32 R13, RZ, RZ, R20 ;  /* 0x000000ffff0d7224 */ /* 0x001fce00078e0014 */
[----:B-1----:R-:W-:Y:S05]  /*210c0*/  WARPSYNC.COLLECTIVE R15, `(.L_x_12193) ;  /* 0x000000000f087348 */ /* 0x002fea0003c00000 */
[----:B------:R0:W2:Y:S02]  /*210d0*/  SHFL.IDX P6, R14, R13, R12, R11 ;  /* 0x0000000c0d0e7389 */ /* 0x0000a400000c000b */
[----:B012---:R-:W-:Y:S01]  /*210e0*/  ENDCOLLECTIVE ;  /* 0x000000000000791b */ /* 0x007fe20003800000 */
.L_x_12193:
[----:B------:R-:W-:Y:S05]  /*210f0*/  BSYNC B0 ;  /* 0x0000000000007941 */ /* 0x000fea0003800000 */
.L_x_12192:
[----:B------:R-:W-:Y:S05]  /*21100*/  BRA `(.L_x_12194) ;  /* 0xffffffbc00887947 */ /* 0x000fea000383ffff */
.L_x_12095:
[----:B------:R-:W-:Y:S01]  /*21110*/  BSSY B0, `(.L_x_12195) ;  /* 0x0000006000007945 */ /* 0x000fe20003800000 */
[----:B------:R-:W-:-:S07]  /*21120*/  IMAD.MOV.U32 R15, RZ, RZ, -0x1 ;  /* 0xffffffffff0f7424 */ /* 0x000fce00078e00ff */
[----:B012---:R-:W-:Y:S05]  /*21130*/  WARPSYNC.COLLECTIVE R15, `(.L_x_12196) ;  /* 0x000000000f0c7348 */ /* 0x007fea0003c00000 */
[----:B------:R-:W-:Y:S02]  /*21140*/  ELECT P6, UR62, PT ;  /* 0x00000000003e782f */ /* 0x000fe400038c0000 */
[----:B------:R-:W-:Y:S01]  /*21150*/  MOV R14, UR62 ;  /* 0x0000003e000e7c02 */ /* 0x000fe20008000f00 */
[----:B012---:R-:W-:Y:S10]  /*21160*/  ENDCOLLECTIVE ;  /* 0x000000000000791b */ /* 0x007ff40003800000 */
.L_x_12196:
[----:B------:R-:W-:Y:S05]  /*21170*/  BSYNC B0 ;  /* 0x0000000000007941 */ /* 0x000fea0003800000 */
.L_x_12195:
[----:B------:R-:W-:Y:S05]  /*21180*/  BRA `(.L_x_12197) ;  /* 0xffffffbc00887947 */ /* 0x000fea000383ffff */
.L_x_12097:
[----:B--2---:R2:W3:Y:S02]  /*21190*/  SYNCS.PHASECHK.TRANS64.TRYWAIT P0, [R4+URZ+0x13280], R3 ;  /* 0x01328003040075a7 */ /* 0x0044e4000800017f */
[----:B---3--:R-:W-:Y:S05]  /*211a0*/  @!P0 NANOSLEEP.SYNCS 0x989680 ;  /* 0x009896800000895d */ /* 0x008fea0003900000 */
[----:B------:R-:W3:Y:S02]  /*211b0*/  @!P0 SYNCS.PHASECHK.TRANS64 P0, [R4+URZ+0x13280], R3 ;  /* 0x01328003040085a7 */ /* 0x000ee4000800007f */
[----:B---3--:R-:W-:Y:S05]  /*211c0*/  @!P0 BRA `(.L_x_12097) ;  /* 0xfffffffc00f08947 */ /* 0x008fea000383ffff */
[----:B------:R-:W-:Y:S05]  /*211d0*/  BRA `(.L_x_12198) ;  /* 0xffffffbc00ec7947 */ /* 0x000fea000383ffff */
.L_x_12099:
[----:B---3--:R3:W4:Y:S02]  /*211e0*/  SYNCS.PHASECHK.TRANS64.TRYWAIT P0, [R4+URZ+0x13240], R3 ;  /* 0x01324003040075a7 */ /* 0x008724000800017f */
[----:B----4-:R-:W-:Y:S05]  /*211f0*/  @!P0 NANOSLEEP.SYNCS 0x989680 ;  /* 0x009896800000895d */ /* 0x010fea0003900000 */
[----:B------:R-:W4:Y:S02]  /*21200*/  @!P0 SYNCS.PHASECHK.TRANS64 P0, [R4+URZ+0x13240], R3 ;  /* 0x01324003040085a7 */ /* 0x000f24000800007f */
[----:B----4-:R-:W-:Y:S05]  /*21210*/  @!P0 BRA `(.L_x_12099) ;  /* 0xfffffffc00f08947 */ /* 0x010fea000383ffff */
[----:B------:R-:W-:Y:S05]  /*21220*/  BRA `(.L_x_12199) ;  /* 0xffffffc000407947 */ /* 0x000fea000383ffff */
.L_x_12103:
[----:B------:R-:W2:Y:S01]  /*21230*/  LDL.LU R11, [R1+0x18] ;  /* 0x00001800010b7983 */ /* 0x000ea20000300800 */
[----:B------:R-:W-:Y:S01]  /*21240*/  IMAD.MOV.U32 R13, RZ, RZ, R4 ;  /* 0x000000ffff0d7224 */ /* 0x000fe200078e0004 */
[----:B------:R-:W-:Y:S01]  /*21250*/  LOP3.LUT R7, R7, 0x7f, RZ, 0xc0, !PT ;  /* 0x0000007f07077812 */ /* 0x000fe200078ec0ff */
[----:B------:R-:W-:Y:S02]  /*21260*/  IMAD.MOV.U32 R12, RZ, RZ, RZ ;  /* 0x000000ffff0c7224 */ /* 0x000fe400078e00ff */
[----:B------:R-:W-:Y:S01]  /*21270*/  IMAD.MOV.U32 R15, RZ, RZ, -0x1 ;  /* 0xffffffffff0f7424 */ /* 0x000fe200078e00ff */
[----:B------:R-:W-:-:S05]  /*21280*/  SHF.R.U32.HI R7, RZ, 0x2, R7 ;  /* 0x00000002ff077819 */ /* 0x000fca0000011607 */
[----:B------:R-:W-:-:S04]  /*21290*/  IMAD.IADD R6, R7, 0x1, R10 ;  /* 0x0000000107067824 */ /* 0x000fc800078e020a */
[C---:B------:R-:W-:Y:S02]  /*212a0*/  VIADD R10, R6.reuse, 0x20 ;  /* 0x00000020060a7836 */ /* 0x040fe40000000000 */
[----:B------:R-:W-:Y:S02]  /*212b0*/  VIADD R7, R6, 0x40 ;  /* 0x0000004006077836 */ /* 0x000fe40000000000 */
[----:B--2---:R-:W-:Y:S02]  /*212c0*/  IMAD R5, R11, R9, RZ ;  /* 0x000000090b057224 */ /* 0x004fe400078e02ff */
[----:B------:R-:W-:-:S03]  /*212d0*/  IMAD.MOV.U32 R11, RZ, RZ, 0x1c1f ;  /* 0x00001c1fff0b7424 */ /* 0x000fc600078e00ff */
[----:B------:R-:W-:-:S13]  /*212e0*/  ISETP.GE.AND P1, PT, R6, R5, PT ;  /* 0x000000050600720c */ /* 0x000fda0003f26270 */
[----:B-----5:R-:W-:Y:S05]  /*212f0*/  WARPSYNC.COLLECTIVE R15, `(.L_x_12200) ;  /* 0x000000000f087348 */ /* 0x020fea0003c00000 */
[----:B------:R0:W1:Y:S02]  /*21300*/  SHFL.IDX P6, R14, R13, R12, R11 ;  /* 0x0000000c0d0e7389 */ /* 0x00006400000c000b */
[----:B01---5:R-:W-:Y:S01]  /*21310*/  ENDCOLLECTIVE ;  /* 0x000000000000791b */ /* 0x023fe20003800000 */
.L_x_12200:
[----:B------:R-:W-:Y:S02]  /*21320*/  IMAD.MOV.U32 R13, RZ, RZ, R0 ;  /* 0x000000ffff0d7224 */ /* 0x000fe400078e0000 */
[----:B------:R-:W-:-:S07]  /*21330*/  IMAD.MOV.U32 R8, RZ, RZ, R14 ;  /* 0x000000ffff087224 */ /* 0x000fce00078e000e */
[----:B------:R-:W-:Y:S05]  /*21340*/  WARPSYNC.COLLECTIVE R15, `(.L_x_12201) ;  /* 0x000000000f087348 */ /* 0x000fea0003c00000 */
[----:B------:R0:W1:Y:S02]  /*21350*/  SHFL.IDX P6, R14, R13, R12, R11 ;  /* 0x0000000c0d0e7389 */ /* 0x00006400000c000b */
[----:B01----:R-:W-:Y:S01]  /*21360*/  ENDCOLLECTIVE ;  /* 0x000000000000791b */ /* 0x003fe20003800000 */
.L_x_12201:
[----:B------:R-:W-:Y:S02]  /*21370*/  IMAD.MOV.U32 R13, RZ, RZ, R4 ;  /* 0x000000ffff0d7224 */ /* 0x000fe400078e0004 */
[----:B------:R-:W-:Y:S02]  /*21380*/  IMAD.MOV.U32 R12, RZ, RZ, 0x1 ;  /* 0x00000001ff0c7424 */ /* 0x000fe400078e00ff */
[----:B------:R-:W-:-:S07]  /*21390*/  IMAD.MOV.U32 R9, RZ, RZ, R14 ;  /* 0x000000ffff097224 */ /* 0x000fce00078e000e */
[----:B------:R-:W-:Y:S05]  /*213a0*/  WARPSYNC.COLLECTIVE R15, `(.L_x_12202) ;  /* 0x000000000f087348 */ /* 0x000fea0003c00000 */
[----:B------:R0:W1:Y:S02]  /*213b0*/  SHFL.IDX P6, R14, R13, R12, R11 ;  /* 0x0000000c0d0e7389 */ /* 0x00006400000c000b */
[----:B01----:R-:W-:Y:S01]  /*213c0*/  ENDCOLLECTIVE ;  /* 0x000000000000791b */ /* 0x003fe20003800000 */
.L_x_12202:
        /* <DEDUP_REMOVED lines=15> */
.L_x_12203:
[----:B------:R-:W-:Y:S02]  /*214c0*/  IMAD.MOV.U32 R13, RZ, RZ, R4 ;  /* 0x000000ffff0d7224 */ /* 0x000fe400078e0004 */
[----:B------:R-:W-:Y:S02]  /*214d0*/  IMAD.MOV.U32 R12, RZ, RZ, 0x2 ;  /* 0x00000002ff0c7424 */ /* 0x000fe400078e00ff */
[----:B------:R-:W-:-:S07]  /*214e0*/  IMAD.MOV.U32 R9, RZ, RZ, R14 ;  /* 0x000000ffff097224 */ /* 0x000fce00078e000e */
[----:B------:R-:W-:Y:S05]  /*214f0*/  WARPSYNC.COLLECTIVE R15, `(.L_x_12204) ;  /* 0x000000000f087348 */ /* 0x000fea0003c00000 */
[----:B------:R0:W1:Y:S02]  /*21500*/  SHFL.IDX P6, R14, R13, R12, R11 ;  /* 0x0000000c0d0e7389 */ /* 0x00006400000c000b */
[----:B01----:R-:W-:Y:S01]  /*21510*/  ENDCOLLECTIVE ;  /* 0x000000000000791b */ /* 0x003fe20003800000 */
.L_x_12204:
        /* <DEDUP_REMOVED lines=15> */
.L_x_12205:
[----:B------:R-:W-:Y:S02]  /*21610*/  IMAD.MOV.U32 R13, RZ, RZ, R4 ;  /* 0x000000ffff0d7224 */ /* 0x000fe400078e0004 */
[----:B------:R-:W-:Y:S02]  /*21620*/  IMAD.MOV.U32 R12, RZ, RZ, 0x3 ;  /* 0x00000003ff0c7424 */ /* 0x000fe400078e00ff */
[----:B------:R-:W-:-:S07]  /*21630*/  IMAD.MOV.U32 R9, RZ, RZ, R14 ;  /* 0x000000ffff097224 */ /* 0x000fce00078e000e */
[----:B------:R-:W-:Y:S05]  /*21640*/  WARPSYNC.COLLECTIVE R15, `(.L_x_12206) ;  /* 0x000000000f087348 */ /* 0x000fea0003c00000 */
[----:B------:R0:W1:Y:S02]  /*21650*/  SHFL.IDX P6, R14, R13, R12, R11 ;  /* 0x0000000c0d0e7389 */ /* 0x00006400000c000b */
[----:B01----:R-:W-:Y:S01]  /*21660*/  ENDCOLLECTIVE ;  /* 0x000000000000791b */ /* 0x003fe20003800000 */
.L_x_12206:
        /* <DEDUP_REMOVED lines=11> */
.L_x_12207:
[----:B------:R-:W-:Y:S01]  /*21720*/  @!PT LDS RZ, [RZ] ;  /* 0x00000000fffff984 */ /* 0x000fe20000000800 */
[----:B------:R-:W-:Y:S01]  /*21730*/  @!PT LDS RZ, [RZ] ;  /* 0x00000000fffff984 */ /* 0x000fe20000000800 */
[----:B------:R-:W-:Y:S01]  /*21740*/  @!PT LDS RZ, [RZ] ;  /* 0x00000000fffff984 */ /* 0x000fe20000000800 */
[----:B------:R0:W-:Y:S01]  /*21750*/  @!P1 LDGSTS.E.BYPASS.LTC128B.128 [R20+0xc000], desc[UR40][R8.64], !P0 ;  /* 0x0c00000008149fae */ /* 0x0001e2000c101d68 */
[----:B------:R-:W-:Y:S01]  /*21760*/  ISETP.GE.AND P1, PT, R0, R5, PT ;  /* 0x000000050000720c */ /* 0x000fe20003f26270 */
[----:B------:R-:W-:Y:S02]  /*21770*/  IMAD.MOV.U32 R13, RZ, RZ, R3 ;  /* 0x000000ffff0d7224 */ /* 0x000fe400078e0003 */
[----:B------:R-:W-:Y:S02]  /*21780*/  IMAD.MOV.U32 R12, RZ, RZ, RZ ;  /* 0x000000ffff0c7224 */ /* 0x000fe400078e00ff */
[----:B------:R-:W-:-:S08]  /*21790*/  IMAD.MOV.U32 R7, RZ, RZ, R14 ;  /* 0x000000ffff077224 */ /* 0x000fd000078e000e */
[----:B0-----:R-:W-:Y:S05]  /*217a0*/  WARPSYNC.COLLECTIVE R15, `(.L_x_12208) ;  /* 0x000000000f087348 */ /* 0x001fea0003c00000 */
[----:B------:R1:W2:Y:S02]  /*217b0*/  SHFL.IDX P6, R14, R13, R12, R11 ;  /* 0x0000000c0d0e7389 */ /* 0x0002a400000c000b */
[----:B012---:R-:W-:Y:S01]  /*217c0*/  ENDCOLLECTIVE ;  /* 0x000000000000791b */ /* 0x007fe20003800000 */
.L_x_12208:
[----:B------:R-:W-:-:S05]  /*217d0*/  @!P1 IADD3 R7, P3, R21, R7, RZ ;  /* 0x0000000715079210 */ /* 0x000fca0007f7e0ff */
[----:B------:R-:W-:Y:S02]  /*217e0*/  @!P1 IMAD.X R4, RZ, RZ, R4, P3 ;  /* 0x000000ffff049224 */ /* 0x000fe400018e0604 */
        /* <DEDUP_REMOVED lines=13> */
.L_x_12209:
[----:B------:R-:W-:Y:S02]  /*218c0*/  IMAD.MOV.U32 R13, RZ, RZ, R3 ;  /* 0x000000ffff0d7224 */ /* 0x000fe400078e0003 */
[----:B------:R-:W-:Y:S02]  /*218d0*/  IMAD.MOV.U32 R12, RZ, RZ, 0x1 ;  /* 0x00000001ff0c7424 */ /* 0x000fe400078e00ff */
[----:B------:R-:W-:-:S07]  /*218e0*/  IMAD.MOV.U32 R0, RZ, RZ, R14 ;  /* 0x000000ffff007224 */ /* 0x000fce00078e000e */
[----:B------:R-:W-:Y:S05]  /*218f0*/  WARPSYNC.COLLECTIVE R15, `(.L_x_12210) ;  /* 0x000000000f087348 */ /* 0x000fea0003c00000 */
[----:B------:R0:W1:Y:S02]  /*21900*/  SHFL.IDX P6, R14, R13, R12, R11 ;  /* 0x0000000c0d0e7389 */ /* 0x00006400000c000b */
[----:B01----:R-:W-:Y:S01]  /*21910*/  ENDCOLLECTIVE ;  /* 0x000000000000791b */ /* 0x003fe20003800000 */
.L_x_12210:
        /* <DEDUP_REMOVED lines=13> */
.L_x_12211:
[----:B------:R-:W-:Y:S01]  /*219f0*/  IMAD.MOV.U32 R2, RZ, RZ, R14 ;  /* 0x000000ffff027224 */ /* 0x000fe200078e000e */
[----:B------:R-:W-:Y:S06]  /*21a00*/  BRA `(.L_x_12212) ;  /* 0xffffffc400607947 */ /* 0x000fec000383ffff */
.L_x_12106:
[----:B0-----:R0:W2:Y:S02]  /*21a10*/  SYNCS.PHASECHK.TRANS64.TRYWAIT P0, [R23+URZ+0x13220], R0 ;  /* 0x01322000170075a7 */ /* 0x0010a4000800017f */
[----:B--2---:R-:W-:Y:S05]  /*21a20*/  @!P0 NANOSLEEP.SYNCS 0x989680 ;  /* 0x009896800000895d */ /* 0x004fea0003900000 */
[----:B------:R-:W2:Y:S02]  /*21a30*/  @!P0 SYNCS.PHASECHK.TRANS64 P0, [R23+URZ+0x13220], R0 ;  /* 0x01322000170085a7 */ /* 0x000ea4000800007f */
[----:B--2---:R-:W-:Y:S05]  /*21a40*/  @!P0 BRA `(.L_x_12106) ;  /* 0xfffffffc00f08947 */ /* 0x004fea000383ffff */
[----:B------:R-:W-:Y:S05]  /*21a50*/  BRA `(.L_x_12213) ;  /* 0xffffffc400bc7947 */ /* 0x000fea000383ffff */
.L_x_12112:
[----:B0-----:R0:W1:Y:S02]  /*21a60*/  SYNCS.PHASECHK.TRANS64.TRYWAIT P0, [R6+URZ+0x13280], R5 ;  /* 0x01328005060075a7 */ /* 0x001064000800017f */
[----:B-1----:R-:W-:Y:S05]  /*21a70*/  @!P0 NANOSLEEP.SYNCS 0x989680 ;  /* 0x009896800000895d */ /* 0x002fea0003900000 */
[----:B------:R-:W1:Y:S02]  /*21a80*/  @!P0 SYNCS.PHASECHK.TRANS64 P0, [R6+URZ+0x13280], R5 ;  /* 0x01328005060085a7 */ /* 0x000e64000800007f */
[----:B-1----:R-:W-:Y:S05]  /*21a90*/  @!P0 BRA `(.L_x_12112) ;  /* 0xfffffffc00f08947 */ /* 0x002fea000383ffff */
[----:B------:R-:W-:Y:S05]  /*21aa0*/  BRA `(.L_x_12214) ;  /* 0xffffffc8006c7947 */ /* 0x000fea000383ffff */
.L_x_12117:
[----:B-1----:R1:W2:Y:S02]  /*21ab0*/  SYNCS.PHASECHK.TRANS64.TRYWAIT P0, [R6+URZ+0x13240], R5 ;  /* 0x01324005060075a7 */ /* 0x0022a4000800017f */
[----:B--2---:R-:W-:Y:S05]  /*21ac0*/  @!P0 NANOSLEEP.SYNCS 0x989680 ;  /* 0x009896800000895d */ /* 0x004fea0003900000 */
[----:B------:R-:W2:Y:S02]  /*21ad0*/  @!P0 SYNCS.PHASECHK.TRANS64 P0, [R6+URZ+0x13240], R5 ;  /* 0x01324005060085a7 */ /* 0x000ea4000800007f */
[----:B--2---:R-:W-:Y:S05]  /*21ae0*/  @!P0 BRA `(.L_x_12117) ;  /* 0xfffffffc00f08947 */ /* 0x004fea000383ffff */
[----:B------:R-:W-:Y:S05]  /*21af0*/  BRA `(.L_x_12215) ;  /* 0xffffffc800e87947 */ /* 0x000fea000383ffff */
.L_x_12123:
[----:B0-----:R0:W1:Y:S02]  /*21b00*/  SYNCS.PHASECHK.TRANS64.TRYWAIT P0, [R3+URZ+0x13270], R4 ;  /* 0x01327004030075a7 */ /* 0x001064000800017f */
[----:B-1----:R-:W-:Y:S05]  /*21b10*/  @!P0 NANOSLEEP.SYNCS 0x989680 ;  /* 0x009896800000895d */ /* 0x002fea0003900000 */
[----:B------:R-:W1:Y:S02]  /*21b20*/  @!P0 SYNCS.PHASECHK.TRANS64 P0, [R3+URZ+0x13270], R4 ;  /* 0x01327004030085a7 */ /* 0x000e64000800007f */
[----:B-1----:R-:W-:Y:S05]  /*21b30*/  @!P0 BRA `(.L_x_12123) ;  /* 0xfffffffc00f08947 */ /* 0x002fea000383ffff */
[----:B------:R-:W-:Y:S05]  /*21b40*/  BRA `(.L_x_12216) ;  /* 0xffffffcc00847947 */ /* 0x000fea000383ffff */
.L_x_12125:
[----:B0-----:R0:W1:Y:S02]  /*21b50*/  SYNCS.PHASECHK.TRANS64.TRYWAIT P0, [R3+URZ+0x13260], R4 ;  /* 0x01326004030075a7 */ /* 0x001064000800017f */
[----:B-1----:R-:W-:Y:S05]  /*21b60*/  @!P0 NANOSLEEP.SYNCS 0x989680 ;  /* 0x009896800000895d */ /* 0x002fea0003900000 */
[----:B------:R-:W1:Y:S02]  /*21b70*/  @!P0 SYNCS.PHASECHK.TRANS64 P0, [R3+URZ+0x13260], R4 ;  /* 0x01326004030085a7 */ /* 0x000e64000800007f */
[----:B-1----:R-:W-:Y:S05]  /*21b80*/  @!P0 BRA `(.L_x_12125) ;  /* 0xfffffffc00f08947 */ /* 0x002fea000383ffff */
[----:B------:R-:W-:Y:S05]  /*21b90*/  BRA `(.L_x_12217) ;  /* 0xffffffcc008c7947 */ /* 0x000fea000383ffff */
.L_x_12132:
[----:B0-----:R0:W2:Y:S02]  /*21ba0*/  SYNCS.PHASECHK.TRANS64.TRYWAIT P1, [R0+URZ+0x13270], R3 ;  /* 0x01327003000075a7 */ /* 0x0010a4000802017f */
[----:B--2---:R-:W-:Y:S05]  /*21bb0*/  @!P1 NANOSLEEP.SYNCS 0x989680 ;  /* 0x009896800000995d */ /* 0x004fea0003900000 */
[----:B------:R-:W2:Y:S02]  /*21bc0*/  @!P1 SYNCS.PHASECHK.TRANS64 P1, [R0+URZ+0x13270], R3 ;  /* 0x01327003000095a7 */ /* 0x000ea4000802007f */
[----:B--2---:R-:W-:Y:S05]  /*21bd0*/  @!P1 BRA `(.L_x_12132) ;  /* 0xfffffffc00f09947 */ /* 0x004fea000383ffff */
[----:B------:R-:W-:Y:S05]  /*21be0*/  BRA `(.L_x_12218) ;  /* 0xffffffd400247947 */ /* 0x000fea000383ffff */
.L_x_12134:
[----:B0-----:R0:W2:Y:S02]  /*21bf0*/  SYNCS.PHASECHK.TRANS64.TRYWAIT P1, [R0+URZ+0x13260], R3 ;  /* 0x01326003000075a7 */ /* 0x0010a4000802017f */
[----:B--2---:R-:W-:Y:S05]  /*21c00*/  @!P1 NANOSLEEP.SYNCS 0x989680 ;  /* 0x009896800000995d */ /* 0x004fea0003900000 */
[----:B------:R-:W2:Y:S02]  /*21c10*/  @!P1 SYNCS.PHASECHK.TRANS64 P1, [R0+URZ+0x13260], R3 ;  /* 0x01326003000095a7 */ /* 0x000ea4000802007f */
[----:B--2---:R-:W-:Y:S05]  /*21c20*/  @!P1 BRA `(.L_x_12134) ;  /* 0xfffffffc00f09947 */ /* 0x004fea000383ffff */
[----:B------:R-:W-:Y:S05]  /*21c30*/  BRA `(.L_x_12219) ;  /* 0xffffffd400287947 */ /* 0x000fea000383ffff */
.L_x_12138:
[----:B------:R-:W-:Y:S01]  /*21c40*/  BSSY B0, `(.L_x_12220) ;  /* 0x0000008000007945 */ /* 0x000fe20003800000 */
[----:B0-----:R-:W-:Y:S02]  /*21c50*/  IMAD.MOV.U32 R13, RZ, RZ, R16 ;  /* 0x000000ffff0d7224 */ /* 0x001fe400078e0010 */
[----:B------:R-:W-:Y:S02]  /*21c60*/  IMAD.MOV.U32 R12, RZ, RZ, RZ ;  /* 0x000000ffff0c7224 */ /* 0x000fe400078e00ff */
[----:B------:R-:W-:Y:S02]  /*21c70*/  IMAD.MOV.U32 R11, RZ, RZ, 0x1f ;  /* 0x0000001fff0b7424 */ /* 0x000fe400078e00ff */
[----:B------:R-:W-:-:S07]  /*21c80*/  IMAD.MOV.U32 R15, RZ, RZ, -0x1 ;  /* 0xffffffffff0f7424 */ /* 0x000fce00078e00ff */
[----:B------:R-:W-:Y:S05]  /*21c90*/  WARPSYNC.COLLECTIVE R15, `(.L_x_12221) ;  /* 0x000000000f087348 */ /* 0x000fea0003c00000 */
[----:B------:R0:W1:Y:S02]  /*21ca0*/  SHFL.IDX P6, R14, R13, R12, R11 ;  /* 0x0000000c0d0e7389 */ /* 0x00006400000c000b */
[----:B01----:R-:W-:Y:S01]  /*21cb0*/  ENDCOLLECTIVE ;  /* 0x000000000000791b */ /* 0x003fe20003800000 */
.L_x_12221:
[----:B------:R-:W-:Y:S05]  /*21cc0*/  BSYNC B0 ;  /* 0x0000000000007941 */ /* 0x000fea0003800000 */
.L_x_12220:
        /* <DEDUP_REMOVED lines=9> */
.L_x_12222:
        /* <DEDUP_REMOVED lines=18> */
.L_x_12223:
[----:B------:R-:W-:Y:S01]  /*21e80*/  IMAD.MOV.U32 R12, RZ, RZ, 0x2 ;  /* 0x00000002ff0c7424 */ /* 0x000fe200078e00ff */
[----:B------:R-:W-:-:S05]  /*21e90*/  SEL R5, R14, RZ, P1 ;  /* 0x000000ff0e057207 */ /* 0x000fca0000800000 */
[----:B------:R-:W-:-:S04]  /*21ea0*/  IMAD.IADD R4, R2, 0x1, R5 ;  /* 0x0000000102047824 */ /* 0x000fc800078e0205 */
[----:B------:R-:W-:-:S07]  /*21eb0*/  IMAD.MOV.U32 R13, RZ, RZ, R4 ;  /* 0x000000ffff0d7224 */ /* 0x000fce00078e0004 */
[----:B------:R-:W-:Y:S05]  /*21ec0*/  WARPSYNC.COLLECTIVE R15, `(.L_x_12224) ;  /* 0x000000000f087348 */ /* 0x000fea0003c00000 */
[----:B------:R0:W1:Y:S02]  /*21ed0*/  SHFL.UP P6, R14, R13, R12, R11 ;  /* 0x0400000c0d0e7389 */ /* 0x00006400000c000b */
[----:B01----:R-:W-:Y:S01]  /*21ee0*/  ENDCOLLECTIVE ;  /* 0x000000000000791b */ /* 0x003fe20003800000 */
.L_x_12224:
[----:B------:R-:W-:Y:S01]  /*21ef0*/  IMAD.MOV.U32 R12, RZ, RZ, 0x4 ;  /* 0x00000004ff0c7424 */ /* 0x000fe200078e00ff */
[----:B------:R-:W-:-:S05]  /*21f00*/  SEL R5, R14, RZ, P2 ;  /* 0x000000ff0e057207 */ /* 0x000fca0001000000 */
[----:B------:R-:W-:-:S04]  /*21f10*/  IMAD.IADD R5, R4, 0x1, R5 ;  /* 0x0000000104057824 */ /* 0x000fc800078e0205 */
[----:B------:R-:W-:-:S07]  /*21f20*/  IMAD.MOV.U32 R13, RZ, RZ, R5 ;  /* 0x000000ffff0d7224 */ /* 0x000fce00078e0005 */
[----:B------:R-:W-:Y:S05]  /*21f30*/  WARPSYNC.COLLECTIVE R15, `(.L_x_12225) ;  /* 0x000000000f087348 */ /* 0x000fea0003c00000 */
[----:B------:R0:W1:Y:S02]  /*21f40*/  SHFL.UP P6, R14, R13, R12, R11 ;  /* 0x0400000c0d0e7389 */ /* 0x00006400000c000b */
[----:B01----:R-:W-:Y:S01]  /*21f50*/  ENDCOLLECTIVE ;  /* 0x000000000000791b */ /* 0x003fe20003800000 */
.L_x_12225:
[----:B------:R-:W-:Y:S01]  /*21f60*/  IMAD.MOV.U32 R12, RZ, RZ, 0x8 ;  /* 0x00000008ff0c7424 */ /* 0x000fe200078e00ff */
[----:B------:R-:W-:-:S05]  /*21f70*/  SEL R6, R14, RZ, P3 ;  /* 0x000000ff0e067207 */ /* 0x000fca0001800000 */
[----:B------:R-:W-:-:S04]  /*21f80*/  IMAD.IADD R6, R5, 0x1, R6 ;  /* 0x0000000105067824 */ /* 0x000fc800078e0206 */
[----:B------:R-:W-:-:S07]  /*21f90*/  IMAD.MOV.U32 R13, RZ, RZ, R6 ;  /* 0x000000ffff0d7224 */ /* 0x000fce00078e0006 */
[----:B------:R-:W-:Y:S05]  /*21fa0*/  WARPSYNC.COLLECTIVE R15, `(.L_x_12226) ;  /* 0x000000000f087348 */ /* 0x000fea0003c00000 */
[----:B------:R0:W1:Y:S02]  /*21fb0*/  SHFL.UP P6, R14, R13, R12, R11 ;  /* 0x0400000c0d0e7389 */ /* 0x00006400000c000b */
[----:B01----:R-:W-:Y:S01]  /*21fc0*/  ENDCOLLECTIVE ;  /* 0x000000000000791b */ /* 0x003fe20003800000 */
.L_x_12226:
[----:B------:R-:W-:Y:S01]  /*21fd0*/  IMAD.MOV.U32 R12, RZ, RZ, 0x10 ;  /* 0x00000010ff0c7424 */ /* 0x000fe200078e00ff */
[----:B------:R-:W-:-:S05]  /*21fe0*/  SEL R3, R14, RZ, P4 ;  /* 0x000000ff0e037207 */ /* 0x000fca0002000000 */
[----:B------:R-:W-:-:S04]  /*21ff0*/  IMAD.IADD R4, R6, 0x1, R3 ;  /* 0x0000000106047824 */ /* 0x000fc800078e0203 */
[----:B------:R-:W-:-:S07]  /*22000*/  IMAD.MOV.U32 R13, RZ, RZ, R4 ;  /* 0x000000ffff0d7224 */ /* 0x000fce00078e0004 */
[----:B------:R-:W-:Y:S05]  /*22010*/  WARPSYNC.COLLECTIVE R15, `(.L_x_12227) ;  /* 0x000000000f087348 */ /* 0x000fea0003c00000 */
[----:B------:R0:W1:Y:S02]  /*22020*/  SHFL.UP P6, R14, R13, R12, R11 ;  /* 0x0400000c0d0e7389 */ /* 0x00006400000c000b */
[----:B01----:R-:W-:Y:S01]  /*22030*/  ENDCOLLECTIVE ;  /* 0x000000000000791b */ /* 0x003fe20003800000 */
.L_x_12227:
        /* <DEDUP_REMOVED lines=8> */
.L_x_12228:
[----:B------:R-:W-:Y:S05]  /*220c0*/  BRA `(.L_x_12229) ;  /* 0xffffffd400e87947 */ /* 0x000fea000383ffff */
.L_x_12143:
        /* <DEDUP_REMOVED lines=8> */
.L_x_12231:
[----:B------:R-:W-:Y:S05]  /*22150*/  BSYNC B0 ;  /* 0x0000000000007941 */ /* 0x000fea0003800000 */
.L_x_12230:
        /* <DEDUP_REMOVED lines=8> */
.L_x_12232:
[----:B------:R-:W-:Y:S01]  /*221e0*/  IMAD.MOV.U32 R12, RZ, RZ, 0x4 ;  /* 0x00000004ff0c7424 */ /* 0x000fe200078e00ff */
[----:B------:R-:W-:-:S05]  /*221f0*/  SEL R4, R14, RZ, P2 ;  /* 0x000000ff0e047207 */ /* 0x000fca0001000000 */
[----:B------:R-:W-:-:S04]  /*22200*/  IMAD.IADD R4, R13, 0x1, R4 ;  /* 0x000000010d047824 */ /* 0x000fc800078e0204 */
[----:B------:R-:W-:-:S07]  /*22210*/  IMAD.MOV.U32 R13, RZ, RZ, R4 ;  /* 0x000000ffff0d7224 */ /* 0x000fce00078e0004 */
[----:B------:R-:W-:Y:S05]  /*22220*/  WARPSYNC.COLLECTIVE R15, `(.L_x_12233) ;  /* 0x000000000f087348 */ /* 0x000fea0003c00000 */
[----:B------:R0:W1:Y:S02]  /*22230*/  SHFL.UP P6, R14, R13, R12, R11 ;  /* 0x0400000c0d0e7389 */ /* 0x00006400000c000b */
[----:B01----:R-:W-:Y:S01]  /*22240*/  ENDCOLLECTIVE ;  /* 0x000000000000791b */ /* 0x003fe20003800000 */
.L_x_12233:
[----:B------:R-:W-:Y:S01]  /*22250*/  IMAD.MOV.U32 R12, RZ, RZ, 0x8 ;  /* 0x00000008ff0c7424 */ /* 0x000fe200078e00ff */
[----:B------:R-:W-:-:S05]  /*22260*/  SEL R5, R14, RZ, P3 ;  /* 0x000000ff0e057207 */ /* 0x000fca0001800000 */
[----:B------:R-:W-:-:S04]  /*22270*/  IMAD.IADD R5, R4, 0x1, R5 ;  /* 0x0000000104057824 */ /* 0x000fc800078e0205 */
[----:B------:R-:W-:-:S07]  /*22280*/  IMAD.MOV.U32 R13, RZ, RZ, R5 ;  /* 0x000000ffff0d7224 */ /* 0x000fce00078e0005 */
[----:B------:R-:W-:Y:S05]  /*22290*/  WARPSYNC.COLLECTIVE R15, `(.L_x_12234) ;  /* 0x000000000f087348 */ /* 0x000fea0003c00000 */
[----:B------:R0:W1:Y:S02]  /*222a0*/  SHFL.UP P6, R14, R13, R12, R11 ;  /* 0x0400000c0d0e7389 */ /* 0x00006400000c000b */
[----:B01----:R-:W-:Y:S01]  /*222b0*/  ENDCOLLECTIVE ;  /* 0x000000000000791b */ /* 0x003fe20003800000 */
.L_x_12234:
[----:B------:R-:W-:Y:S01]  /*222c0*/  IMAD.MOV.U32 R12, RZ, RZ, 0x10 ;  /* 0x00000010ff0c7424 */ /* 0x000fe200078e00ff */
[----:B------:R-:W-:-:S05]  /*222d0*/  SEL R6, R14, RZ, P4 ;  /* 0x000000ff0e067207 */ /* 0x000fca0002000000 */
[----:B------:R-:W-:-:S04]  /*222e0*/  IMAD.IADD R6, R5, 0x1, R6 ;  /* 0x0000000105067824 */ /* 0x000fc800078e0206 */
[----:B------:R-:W-:-:S07]  /*222f0*/  IMAD.MOV.U32 R13, RZ, RZ, R6 ;  /* 0x000000ffff0d7224 */ /* 0x000fce00078e0006 */
[----:B------:R-:W-:Y:S05]  /*22300*/  WARPSYNC.COLLECTIVE R15, `(.L_x_12235) ;  /* 0x000000000f087348 */ /* 0x000fea0003c00000 */
[----:B------:R0:W1:Y:S02]  /*22310*/  SHFL.UP P6, R14, R13, R12, R11 ;  /* 0x0400000c0d0e7389 */ /* 0x00006400000c000b */
[----:B01----:R-:W-:Y:S01]  /*22320*/  ENDCOLLECTIVE ;  /* 0x000000000000791b */ /* 0x003fe20003800000 */
.L_x_12235:
        /* <DEDUP_REMOVED lines=8> */
.L_x_12236:
[----:B------:R-:W-:Y:S05]  /*223b0*/  BRA `(.L_x_12237) ;  /* 0xffffffd400c87947 */ /* 0x000fea000383ffff */
.L_x_12145:
[----:B------:R-:W-:Y:S01]  /*223c0*/  BSSY B0, `(.L_x_12238) ;  /* 0x0000006000007945 */ /* 0x000fe20003800000 */
[----:B------:R-:W-:Y:S01]  /*223d0*/  PLOP3.LUT P6, PT, P6, PT, PT, 0x8, 0x0 ;  /* 0x000000000000781c */ /* 0x000fe200037ce170 */
[----:B------:R-:W-:-:S12]  /*223e0*/  IMAD.MOV.U32 R15, RZ, RZ, -0x1 ;  /* 0xffffffffff0f7424 */ /* 0x000fd800078e00ff */
[----:B01----:R-:W-:Y:S05]  /*223f0*/  WARPSYNC.COLLECTIVE R15, `(.L_x_12239) ;  /* 0x000000000f087348 */ /* 0x003fea0003c00000 */
[----:B------:R-:W-:Y:S01]  /*22400*/  VOTE.ANY R14, PT, P6 ;  /* 0x00000000000e7806 */ /* 0x000fe200030e0100 */
[----:B01----:R-:W-:Y:S06]  /*22410*/  ENDCOLLECTIVE ;  /* 0x000000000000791b */ /* 0x003fec0003800000 */
.L_x_12239:
[----:B------:R-:W-:Y:S05]  /*22420*/  BSYNC B0 ;  /* 0x0000000000007941 */ /* 0x000fea0003800000 */
.L_x_12238:
        /* <DEDUP_REMOVED lines=9> */
.L_x_12240:
[----:B------:R-:W-:Y:S01]  /*224c0*/  IMAD.MOV.U32 R17, RZ, RZ, R14 ;  /* 0x000000ffff117224 */ /* 0x000fe200078e000e */
[----:B------:R-:W-:Y:S06]  /*224d0*/  BRA `(.L_x_12241) ;  /* 0xffffffd400b87947 */ /* 0x000fec000383ffff */
.L_x_12147:
[----:B------:R-:W-:Y:S01]  /*224e0*/  BSSY B0, `(.L_x_12242) ;  /* 0x0000007000007945 */ /* 0x000fe20003800000 */
[----:B0-----:R-:W-:Y:S02]  /*224f0*/  IMAD.MOV.U32 R13, RZ, RZ, R3 ;  /* 0x000000ffff0d7224 */ /* 0x001fe400078e0003 */
[----:B------:R-:W-:Y:S02]  /*22500*/  IMAD.MOV.U32 R11, RZ, RZ, 0x1f ;  /* 0x0000001fff0b7424 */ /* 0x000fe400078e00ff */
[----:B------:R-:W-:-:S07]  /*22510*/  IMAD.MOV.U32 R15, RZ, RZ, -0x1 ;  /* 0xffffffffff0f7424 */ /* 0x000fce00078e00ff */
[----:B-123--:R-:W-:Y:S05]  /*22520*/  WARPSYNC.COLLECTIVE R15, `(.L_x_12243) ;  /* 0x000000000f087348 */ /* 0x00efea0003c00000 */
[----:B------:R0:W4:Y:S02]  /*22530*/  SHFL.IDX P6, R14, R13, R12, R11 ;  /* 0x0000000c0d0e7389 */ /* 0x00012400000c000b */
[----:B01234-:R-:W-:Y:S01]  /*22540*/  ENDCOLLECTIVE ;  /* 0x000000000000791b */ /* 0x01ffe20003800000 */
.L_x_12243:
[----:B------:R-:W-:Y:S05]  /*22550*/  BSYNC B0 ;  /* 0x0000000000007941 */ /* 0x000fea0003800000 */
.L_x_12242:
[----:B------:R-:W-:Y:S01]  /*22560*/  IMAD.MOV.U32 R5, RZ, RZ, R14 ;  /* 0x000000ffff057224 */ /* 0x000fe200078e000e */
[----:B------:R-:W-:Y:S06]  /*22570*/  BRA `(.L_x_12146) ;  /* 0xffffffd400ac7947 */ /* 0x000fec000383ffff */
.L_x_12151:
[----:B0-----:R0:W1:Y:S02]  /*22580*/  SYNCS.PHASECHK.TRANS64.TRYWAIT P0, [R8+URZ+0x13220], R0 ;  /* 0x01322000080075a7 */ /* 0x001064000800017f */
[----:B-1----:R-:W-:Y:S05]  /*22590*/  @!P0 NANOSLEEP.SYNCS 0x989680 ;  /* 0x009896800000895d */ /* 0x002fea0003900000 */
[----:B------:R-:W1:Y:S02]  /*225a0*/  @!P0 SYNCS.PHASECHK.TRANS64 P0, [R8+URZ+0x13220], R0 ;  /* 0x01322000080085a7 */ /* 0x000e64000800007f */
[----:B-1----:R-:W-:Y:S05]  /*225b0*/  @!P0 BRA `(.L_x_12151) ;  /* 0xfffffffc00f08947 */ /* 0x002fea000383ffff */
[----:B------:R-:W-:Y:S05]  /*225c0*/  BRA `(.L_x_12244) ;  /* 0xffffffdc00247947 */ /* 0x000fea000383ffff */
.L_x_12152:
        /* <DEDUP_REMOVED lines=11> */
.L_x_12246:
[----:B------:R-:W-:Y:S05]  /*22680*/  BSYNC B0 ;  /* 0x0000000000007941 */ /* 0x000fea0003800000 */
.L_x_12245:
[----:B------:R-:W-:Y:S05]  /*22690*/  BRA `(.L_x_12247) ;  /* 0xffffffdc000c7947 */ /* 0x000fea000383ffff */
.L_x_12153:
[----:B------:R-:W-:Y:S01]  /*226a0*/  BSSY B0, `(.L_x_12248) ;  /* 0x0000006000007945 */ /* 0x000fe20003800000 */
[----:B------:R-:W-:-:S07]  /*226b0*/  IMAD.MOV.U32 R15, RZ, RZ, -0x1 ;  /* 0xffffffffff0f7424 */ /* 0x000fce00078e00ff */
[----:B0-2---:R-:W-:Y:S05]  /*226c0*/  WARPSYNC.COLLECTIVE R15, `(.L_x_12249) ;  /* 0x000000000f0c7348 */ /* 0x005fea0003c00000 */
[----:B------:R-:W-:Y:S02]  /*226d0*/  ELECT P6, UR62, PT ;  /* 0x00000000003e782f */ /* 0x000fe400038c0000 */
[----:B------:R-:W-:Y:S01]  /*226e0*/  MOV R14, UR62 ;  /* 0x0000003e000e7c02 */ /* 0x000fe20008000f00 */
[----:B0-2---:R-:W-:Y:S10]  /*226f0*/  ENDCOLLECTIVE ;  /* 0x000000000000791b */ /* 0x005ff40003800000 */
.L_x_12249:
[----:B------:R-:W-:Y:S05]  /*22700*/  BSYNC B0 ;  /* 0x0000000000007941 */ /* 0x000fea0003800000 */
.L_x_12248:
[----:B------:R-:W-:Y:S05]  /*22710*/  BRA `(.L_x_12250) ;  /* 0xffffffdc00007947 */ /* 0x000fea000383ffff */
.L_x_12155:
[----:B0-----:R0:W1:Y:S02]  /*22720*/  SYNCS.PHASECHK.TRANS64.TRYWAIT P1, [R6+URZ], R3 ;  /* 0x00000003060075a7 */ /* 0x001064000802017f */
[----:B-1----:R-:W-:Y:S05]  /*22730*/  @!P1 NANOSLEEP.SYNCS 0x989680 ;  /* 0x009896800000995d */ /* 0x002fea0003900000 */
[----:B------:R-:W1:Y:S02]  /*22740*/  @!P1 SYNCS.PHASECHK.TRANS64 P1, [R6+URZ], R3 ;  /* 0x00000003060095a7 */ /* 0x000e64000802007f */
[----:B-1----:R-:W-:Y:S05]  /*22750*/  @!P1 BRA `(.L_x_12155) ;  /* 0xfffffffc00f09947 */ /* 0x002fea000383ffff */
[----:B------:R-:W-:Y:S05]  /*22760*/  BRA `(.L_x_12251) ;  /* 0xffffffdc00347947 */ /* 0x000fea000383ffff */
.L_x_12156:
[----:B-1----:R1:W3:Y:S02]  /*22770*/  SYNCS.PHASECHK.TRANS64.TRYWAIT P1, [R7+URZ], R0 ;  /* 0x00000000070075a7 */ /* 0x0022e4000802017f */
[----:B---3--:R-:W-:Y:S05]  /*22780*/  @!P1 NANOSLEEP.SYNCS 0x989680 ;  /* 0x009896800000995d */ /* 0x008fea0003900000 */
[----:B------:R-:W3:Y:S02]  /*22790*/  @!P1 SYNCS.PHASECHK.TRANS64 P1, [R7+URZ], R0 ;  /* 0x00000000070095a7 */ /* 0x000ee4000802007f */
[----:B---3--:R-:W-:Y:S05]  /*227a0*/  @!P1 BRA `(.L_x_12156) ;  /* 0xfffffffc00f09947 */ /* 0x008fea000383ffff */
[----:B------:R-:W-:Y:S05]  /*227b0*/  BRA `(.L_x_12252) ;  /* 0xffffffdc00287947 */ /* 0x000fea000383ffff */
.L_x_12158:
[----:B---3--:R3:W4:Y:S02]  /*227c0*/  SYNCS.PHASECHK.TRANS64.TRYWAIT P1, [R2+URZ+0x13260], R3 ;  /* 0x01326003020075a7 */ /* 0x008724000802017f */
[----:B----4-:R-:W-:Y:S05]  /*227d0*/  @!P1 NANOSLEEP.SYNCS 0x989680 ;  /* 0x009896800000995d */ /* 0x010fea0003900000 */
[----:B------:R-:W4:Y:S02]  /*227e0*/  @!P1 SYNCS.PHASECHK.TRANS64 P1, [R2+URZ+0x13260], R3 ;  /* 0x01326003020095a7 */ /* 0x000f24000802007f */
[----:B----4-:R-:W-:Y:S05]  /*227f0*/  @!P1 BRA `(.L_x_12158) ;  /* 0xfffffffc00f09947 */ /* 0x010fea000383ffff */
[----:B------:R-:W-:Y:S05]  /*22800*/  BRA `(.L_x_12253) ;  /* 0xffffffdc00287947 */ /* 0x000fea000383ffff */
.L_x_12160:
[----:B----4-:R4:W0:Y:S02]  /*22810*/  SYNCS.PHASECHK.TRANS64.TRYWAIT P1, [R5+URZ+0x13260], R0 ;  /* 0x01326000050075a7 */ /* 0x010824000802017f */
[----:B0-----:R-:W-:Y:S05]  /*22820*/  @!P1 NANOSLEEP.SYNCS 0x989680 ;  /* 0x009896800000995d */ /* 0x001fea0003900000 */
[----:B------:R-:W0:Y:S02]  /*22830*/  @!P1 SYNCS.PHASECHK.TRANS64 P1, [R5+URZ+0x13260], R0 ;  /* 0x01326000050095a7 */ /* 0x000e24000802007f */
[----:B0-----:R-:W-:Y:S05]  /*22840*/  @!P1 BRA `(.L_x_12160) ;  /* 0xfffffffc00f09947 */ /* 0x001fea000383ffff */
[----:B------:R-:W-:Y:S05]  /*22850*/  BRA `(.L_x_12254) ;  /* 0xffffffdc00287947 */ /* 0x000fea000383ffff */
.L_x_12162:
[----:B------:R0:W0:Y:S02]  /*22860*/  SYNCS.PHASECHK.TRANS64.TRYWAIT P0, [R2+URZ+0x13280], R3 ;  /* 0x01328003020075a7 */ /* 0x000024000800017f */
[----:B0-----:R-:W-:Y:S05]  /*22870*/  @!P0 NANOSLEEP.SYNCS 0x989680 ;  /* 0x009896800000895d */ /* 0x001fea0003900000 */
[----:B------:R-:W0:Y:S02]  /*22880*/  @!P0 SYNCS.PHASECHK.TRANS64 P0, [R2+URZ+0x13280], R3 ;  /* 0x01328003020085a7 */ /* 0x000e24000800007f */
[----:B0-----:R-:W-:Y:S05]  /*22890*/  @!P0 BRA `(.L_x_12162) ;  /* 0xfffffffc00f08947 */ /* 0x001fea000383ffff */
[----:B------:R-:W-:Y:S05]  /*228a0*/  BRA `(.L_x_12163) ;  /* 0xffffffdc00247947 */ /* 0x000fea000383ffff */
.L_x_12255:
        /* <DEDUP_REMOVED lines=13> */
.L_x_12993:


//--------------------- .text._ZN7cutlass13device_kernelIN5flash11enable_sm90INS1_16FlashAttnFwdSm90INS1_25CollectiveMainloopFwdSm90ILi2EN4cute5tupleIJNS5_1CILi1EEES8_S8_EEENS6_IJNS7_ILi192EEENS7_ILi160EEENS7_ILi64EEEEEELi64ENS_12float_e4m3_tEfNS_4arch4Sm90ELb1ELb0ELb0ELb0ELb0ELb0ELb0ELb1ELb1ELb1ELb0ELb0EEENS1_21CollectiveEpilogueFwdINS6_IJSA_SC_SB_EEES9_NS_10bfloat16_tESG_Li384ELb0ELb1ELb0ELb1EEENS1_30DynamicPersistentTileSchedulerILi384ELi128ELb0ELb1ELb1EEEEEEEEEvNT_6ParamsE --------------------------
	.section	.text._ZN7cutlass13device_kernelIN5flash11enable_sm90INS1_16FlashAttnFwdSm90INS1_25CollectiveMainloopFwdSm90ILi2EN4cute5tupleIJNS5_1CILi1EEES8_S8_EEENS6_IJNS7_ILi192EEENS7_ILi160EEENS7_ILi64EEEEEELi64ENS_12float_e4m3_tEfNS_4arch4Sm90ELb1ELb0ELb0ELb0ELb0ELb0ELb0ELb1ELb1ELb1ELb0ELb0EEENS1_21CollectiveEpilogueFwdINS6_IJSA_SC_SB_EEES9_NS_10bfloat16_tESG_Li384ELb0ELb1ELb0ELb1EEENS1_30DynamicPersistentTileSchedulerILi384ELi128ELb0ELb1ELb1EEEEEEEEEvNT_6ParamsE,"ax",@progbits
	.align	128
.text._ZN7cutlass13device_kernelIN5flash11enable_sm90INS1_16FlashAttnFwdSm90INS1_25CollectiveMainloopFwdSm90ILi2EN4cute5tupleIJNS5_1CILi1EEES8_S8_EEENS6_IJNS7_ILi192EEENS7_ILi160EEENS7_ILi64EEEEEELi64ENS_12float_e4m3_tEfNS_4arch4Sm90ELb1ELb0ELb0ELb0ELb0ELb0ELb0ELb1ELb1ELb1ELb0ELb0EEENS1_21CollectiveEpilogueFwdINS6_IJSA_SC_SB_EEES9_NS_10bfloat16_tESG_Li384ELb0ELb1ELb0ELb1EEENS1_30DynamicPersistentTileSchedulerILi384ELi128ELb0ELb1ELb1EEEEEEEEEvNT_6ParamsE:
        .type           _ZN7cutlass13device_kernelIN5flash11enable_sm90INS1_16FlashAttnFwdSm90INS1_25CollectiveMainloopFwdSm90ILi2EN4cute5tupleIJNS5_1CILi1EEES8_S8_EEENS6_IJNS7_ILi192EEENS7_ILi160EEENS7_ILi64EEEEEELi64ENS_12float_e4m3_tEfNS_4arch4Sm90ELb1ELb0ELb0ELb0ELb0ELb0ELb0ELb1ELb1ELb1ELb0ELb0EEENS1_21CollectiveEpilogueFwdINS6_IJSA_SC_SB_EEES9_NS_10bfloat16_tESG_Li384ELb0ELb1ELb0ELb1EEENS1_30DynamicPersistentTileSchedulerILi384ELi128ELb0ELb1ELb1EEEEEEEEEvNT_6ParamsE,@function
        .size           _ZN7cutlass13device_kernelIN5flash11enable_sm90INS1_16FlashAttnFwdSm90INS1_25CollectiveMainloopFwdSm90ILi2EN4cute5tupleIJNS5_1CILi1EEES8_S8_EEENS6_IJNS7_ILi192EEENS7_ILi160EEENS7_ILi64EEEEEELi64ENS_12float_e4m3_tEfNS_4arch4Sm90ELb1ELb0ELb0ELb0ELb0ELb0ELb0ELb1ELb1ELb1ELb0ELb0EEENS1_21CollectiveEpilogueFwdINS6_IJSA_SC_SB_EEES9_NS_10bfloat16_tESG_Li384ELb0ELb1ELb0ELb1EEENS1_30DynamicPersistentTileSchedulerILi384ELi128ELb0ELb1ELb1EEEEEEEEEvNT_6ParamsE,(.L_x_12994 - _ZN7cutlass13device_kernelIN5flash11enable_sm90INS1_16FlashAttnFwdSm90INS1_25CollectiveMainloopFwdSm90ILi2EN4cute5tupleIJNS5_1CILi1EEES8_S8_EEENS6_IJNS7_ILi192EEENS7_ILi160EEENS7_ILi64EEEEEELi64ENS_12float_e4m3_tEfNS_4arch4Sm90ELb1ELb0ELb0ELb0ELb0ELb0ELb0ELb1ELb1ELb1ELb0ELb0EEENS1_21CollectiveEpilogueFwdINS6_IJSA_SC_SB_EEES9_NS_10bfloat16_tESG_Li384ELb0ELb1ELb0ELb1EEENS1_30DynamicPersistentTileSchedulerILi384ELi128ELb0ELb1ELb1EEEEEEEEEvNT_6ParamsE)
        .other          _ZN7cutlass13device_kernelIN5flash11enable_sm90INS1_16FlashAttnFwdSm90INS1_25CollectiveMainloopFwdSm90ILi2EN4cute5tupleIJNS5_1CILi1EEES8_S8_EEENS6_IJNS7_ILi192EEENS7_ILi160EEENS7_ILi64EEEEEELi64ENS_12float_e4m3_tEfNS_4arch4Sm90ELb1ELb0ELb0ELb0ELb0ELb0ELb0ELb1ELb1ELb1ELb0ELb0EEENS1_21CollectiveEpilogueFwdINS6_IJSA_SC_SB_EEES9_NS_10bfloat16_tESG_Li384ELb0ELb1ELb0ELb1EEENS1_30DynamicPersistentTileSchedulerILi384ELi128ELb0ELb1ELb1EEEEEEEEEvNT_6ParamsE,@"STO_CUDA_ENTRY STV_DEFAULT"
_ZN7cutlass13device_kernelIN5flash11enable_sm90INS1_16FlashAttnFwdSm90INS1_25CollectiveMainloopFwdSm90ILi2EN4cute5tupleIJNS5_1CILi1EEES8_S8_EEENS6_IJNS7_ILi192EEENS7_ILi160EEENS7_ILi64EEEEEELi64ENS_12float_e4m3_tEfNS_4arch4Sm90ELb1ELb0ELb0ELb0ELb0ELb0ELb0ELb1ELb1ELb1ELb0ELb0EEENS1_21CollectiveEpilogueFwdINS6_IJSA_SC_SB_EEES9_NS_10bfloat16_tESG_Li384ELb0ELb1ELb0ELb1EEENS1_30DynamicPersistentTileSchedulerILi384ELi128ELb0ELb1ELb1EEEEEEEEEvNT_6ParamsE:
        /* <DEDUP_REMOVED lines=18> */
.L_x_12257:
[----:B------:R-:W-:Y:S05]  /*0120*/  BSYNC B0 ;  /* 0x0000000000007941 */ /* 0x000fea0003800000 */
.L_x_12256:
        /* <DEDUP_REMOVED lines=41> */
.L_x_12258:
        /* <DEDUP_REMOVED lines=22> */
.L_x_12259:
        /* <DEDUP_REMOVED lines=18> */
.L_x_12260:
        /* <DEDUP_REMOVED lines=22> */
.L_x_12261:
        /* <DEDUP_REMOVED lines=22> */
.L_x_12262:
[----:B------:R-:W-:Y:S01]  /*0900*/  PLOP3.LUT P0, PT, PT, PT, UP0, 0x80, 0x0 ;  /* 0x000000000000781c */ /* 0x000fe20003f0f008 */
[----:B------:R-:W-:Y:S01]  /*0910*/  UMOV UR38, 0x1 ;  /* 0x0000000100267882 */ /* 0x000fe20000000000 */
[----:B------:R-:W-:Y:S01]  /*0920*/  NOP ;  /* 0x0000000000007918 */ /* 0x000fe20000000000 */
[----:B------:R-:W-:Y:S01]  /*0930*/  USEL UR38, UR38, 0x2, !UP0 ;  /* 0x0000000226267887 */ /* 0x000fe2000c000000 */
[----:B------:R-:W-:Y:S01]  /*0940*/  ULDC.64 UR48, c[0x0][0x208] ;  /* 0x0000820000307ab9 */ /* 0x000fe20000000a00 */
[----:B012-4-:R-:W-:Y:S08]  /*0950*/  BAR.SYNC.DEFER_BLOCKING 0x0 ;  /* 0x0000000000007b1d */ /* 0x017ff00000010000 */
[----:B------:R-:W-:Y:S05]  /*0960*/  @!P0 BRA `(.L_x_12263) ;  /* 0x000000a800cc8947 */ /* 0x000fea0003800000 */
.L_x_12264:
        /* <DEDUP_REMOVED lines=19> */
[----:B------:R-:W-:Y:S02]  /*0aa0*/  LEA.HI R3, R0, R10, RZ, 0x5 ;  /* 0x0000000a00037211 */ /* 0x000fe400078f28ff */
[----:B------:R-:W-:Y:S02]  /*0ab0*/  LOP3.LUT R23, R156, 0xffffff80, RZ, 0xc0, !PT ;  /* 0xffffff809c177812 */ /* 0x000fe400078ec0ff */
[----:B------:R-:W-:Y:S01]  /*0ac0*/  SHF.R.S32.HI R5, RZ, 0x4, R2 ;  /* 0x00000004ff057819 */ /* 0x000fe20000011402 */
[----:B------:R-:W-:Y:S01]  /*0ad0*/  IMAD.SHL.U32 R4, R3, 0x20, RZ ;  /* 0x0000002003047824 */ /* 0x000fe200078e00ff */
[----:B------:R-:W-:Y:S01]  /*0ae0*/  LOP3.LUT R3, R2, 0x3fffff0, RZ, 0xc0, !PT ;  /* 0x03fffff002037812 */ /* 0x000fe200078ec0ff */
[----:B------:R-:W-:Y:S01]  /*0af0*/  IMAD.IADD R23, R10, 0x1, -R23 ;  /* 0x000000010a177824 */ /* 0x000fe200078e0a17 */
[----:B------:R-:W-:-:S02]  /*0b00*/  LEA.HI R2, R2, R5, RZ, 0x1 ;  /* 0x0000000502027211 */ /* 0x000fc400078f08ff */
[----:B------:R-:W-:Y:S01]  /*0b10*/  LOP3.LUT R4, R4, 0xfffffc00, RZ, 0xc0, !PT ;  /* 0xfffffc0004047812 */ /* 0x000fe200078ec0ff */
[----:B------:R-:W-:Y:S01]  /*0b20*/  IMAD.IADD R3, R10, 0x1, -R3 ;  /* 0x000000010a037824 */ /* 0x000fe200078e0a03 */
[----:B------:R-:W-:Y:S02]  /*0b30*/  SHF.R.S32.HI R6, RZ, 0x1f, R23 ;  /* 0x0000001fff067819 */ /* 0x000fe40000011417 */
[----:B------:R-:W-:Y:S01]  /*0b40*/  LOP3.LUT R2, R2, 0x1ffffffe, RZ, 0xc0, !PT ;  /* 0x1ffffffe02027812 */ /* 0x000fe200078ec0ff */
[----:B------:R-:W-:Y:S01]  /*0b50*/  IMAD R3, R3, 0x40, R4 ;  /* 0x0000004003037824 */ /* 0x000fe200078e0204 */
[----:B------:R-:W-:Y:S02]  /*0b60*/  LEA.HI R4, R6, R23, RZ, 0x2 ;  /* 0x0000001706047211 */ /* 0x000fe400078f10ff */
[----:B------:R-:W-:Y:S01]  /*0b70*/  LEA.HI R7, R0, R10, RZ, 0x2 ;  /* 0x0000000a00077211 */ /* 0x000fe200078f10ff */
[----:B------:R-:W-:Y:S01]  /*0b80*/  IMAD.IADD R2, R5, 0x1, -R2 ;  /* 0x0000000105027824 */ /* 0x000fe200078e0a02 */
[----:B------:R-:W-:-:S02]  /*0b90*/  SHF.R.S32.HI R5, RZ, 0x2, R4 ;  /* 0x00000002ff057819 */ /* 0x000fc40000011404 */
[----:B------:R-:W-:Y:S01]  /*0ba0*/  SHF.R.S32.HI R8, RZ, 0x1f, R4 ;  /* 0x0000001fff087819 */ /* 0x000fe20000011404 */
[----:B------:R-:W-:Y:S01]  /*0bb0*/  IMAD R2, R2, 0x8, R3 ;  /* 0x0000000802027824 */ /* 0x000fe200078e0203 */
[----:B------:R-:W-:Y:S02]  /*0bc0*/  SHF.R.S32.HI R156, RZ, 0x7, R156 ;  /* 0x00000007ff9c7819 */ /* 0x000fe4000001149c */
[----:B------:R-:W-:Y:S02]  /*0bd0*/  LOP3.LUT R7, R7, 0xfffffffc, RZ, 0xc0, !PT ;  /* 0xfffffffc07077812 */ /* 0x000fe400078ec0ff */
[----:B------:R-:W-:Y:S01]  /*0be0*/  LEA.HI R8, R8, R5, RZ, 0x3 ;  /* 0x0000000508087211 */ /* 0x000fe200078f18ff */
[----:B------:R0:W-:Y:S01]  /*0bf0*/  STL [R1], R2 ;  /* 0x0000000201007387 */ /* 0x0001e20000100800 */
[----:B------:R-:W-:Y:S01]  /*0c00*/  LEA.HI R0, R0, R10, RZ, 0x3 ;  /* 0x0000000a00007211 */ /* 0x000fe200078f18ff */
[----:B------:R-:W-:Y:S01]  /*0c10*/  IMAD.IADD R7, R10, 0x1, -R7 ;  /* 0x000000010a077824 */ /* 0x000fe200078e0a07 */
[----:B------:R-:W-:-:S02]  /*0c20*/  LOP3.LUT R8, R8, 0xfffffff8, RZ, 0xc0, !PT ;  /* 0xfffffff808087812 */ /* 0x000fc400078ec0ff */
[----:B------:R-:W-:Y:S02]  /*0c30*/  LEA.HI R6, R6, R23, RZ, 0x5 ;  /* 0x0000001706067211 */ /* 0x000fe400078f28ff */
[----:B------:R-:W-:Y:S01]  /*0c40*/  LOP3.LUT R18, R0, 0xfffffff8, RZ, 0xc0, !PT ;  /* 0xfffffff800127812 */ /* 0x000fe200078ec0ff */
[----:B------:R-:W-:Y:S01]  /*0c50*/  IMAD.IADD R5, R5, 0x1, -R8 ;  /* 0x0000000105057824 */ /* 0x000fe200078e0a08 */
[----:B------:R-:W-:Y:S01]  /*0c60*/  LEA.HI R9, R7, R7, RZ, 0x1 ;  /* 0x0000000707097211 */ /* 0x000fe200078f08ff */
[----:B0-----:R-:W-:Y:S01]  /*0c70*/  IMAD.HI R2, R156, 0x55555556, RZ ;  /* 0x555555569c027827 */ /* 0x001fe200078e02ff */
[----:B------:R-:W-:Y:S02]  /*0c80*/  SHF.R.S32.HI R6, RZ, 0x5, R6 ;  /* 0x00000005ff067819 */ /* 0x000fe40000011406 */
[----:B------:R-:W-:Y:S01]  /*0c90*/  LOP3.LUT R16, R4, 0x7ffffffc, RZ, 0xc0, !PT ;  /* 0x7ffffffc04107812 */ /* 0x000fe200078ec0ff */
[----:B------:R-:W-:Y:S01]  /*0ca0*/  IMAD.IADD R18, R10, 0x1, -R18 ;  /* 0x000000010a127824 */ /* 0x000fe200078e0a12 */
[----:B------:R-:W-:Y:S01]  /*0cb0*/  LEA.HI R3, R2, R2, RZ, 0x1 ;  /* 0x0000000202037211 */ /* 0x000fe200078f08ff */
[----:B------:R-:W-:Y:S01]  /*0cc0*/  IMAD R6, R6, 0x10, R5 ;  /* 0x0000001006067824 */ /* 0x000fe200078e0205 */
[----:B------:R-:W-:Y:S01]  /*0cd0*/  LOP3.LUT R2, R9, 0x1ffffffe, RZ, 0xc0, !PT ;  /* 0x1ffffffe09027812 */ /* 0x000fe200078ec0ff */
[----:B------:R-:W-:Y:S01]  /*0ce0*/  IMAD.SHL.U32 R19, R18, 0x8, RZ ;  /* 0x0000000812137824 */ /* 0x000fe200078e00ff */
[----:B------:R-:W-:Y:S01]  /*0cf0*/  SHF.R.S32.HI R22, RZ, 0x3, R0 ;  /* 0x00000003ff167819 */ /* 0x000fe20000011400 */
[----:B------:R-:W-:-:S02]  /*0d00*/  IMAD R3, R3, -0x3, R156 ;  /* 0xfffffffd03037824 */ /* 0x000fc400078e029c */
[----:B------:R-:W-:Y:S01]  /*0d10*/  IMAD.IADD R2, R7, 0x1, -R2 ;  /* 0x0000000107027824 */ /* 0x000fe200078e0a02 */
[----:B------:R-:W-:Y:S01]  /*0d20*/  SHF.R.S32.HI R0, RZ, 0x1f, R19 ;  /* 0x0000001fff007819 */ /* 0x000fe20000011413 */
[----:B------:R-:W-:Y:S02]  /*0d30*/  IMAD R157, R3, 0x40, R6 ;  /* 0x00000040039d7824 */ /* 0x000fe400078e0206 */
[----:B------:R-:W-:Y:S02]  /*0d40*/  IMAD.IADD R16, R23, 0x1, -R16 ;  /* 0x0000000117107824 */ /* 0x000fe400078e0a10 */
[----:B------:R-:W-:-:S07]  /*0d50*/  IMAD R17, R2, 0x8, R157 ;  /* 0x0000000802117824 */ /* 0x000fce00078e029d */
.L_x_12306:
        /* <DEDUP_REMOVED lines=21> */
.L_x_12265:
[----:B------:R-:W-:Y:S01]  /*0eb0*/  ULDC UR6, c[0x0][0xc54] ;  /* 0x0003150000067ab9 */ /* 0x000fe20000000800 */
[----:B------:R-:W-:Y:S01]  /*0ec0*/  UMOV UR8, UR7 ;  /* 0x0000000700087c82 */ /* 0x000fe20008000000 */
[----:B------:R-:W-:-:S11]  /*0ed0*/  UISETP.NE.AND UP0, UPT, UR6, 0x1, UPT ;  /* 0x000000010600788c */ /* 0x000fd6000bf05270 */
[----:B------:R-:W-:Y:S02]  /*0ee0*/  @UP0 ULDC.64 UR10, c[0x0][0xc58] ;  /* 0x00031600000a0ab9 */ /* 0x000fe40000000a00 */
[----:B------:R-:W-:-:S04]  /*0ef0*/  UIMAD.WIDE.U32 UR4, UR7, UR10, URZ ;  /* 0x0000000a070472a5 */ /* 0x000fc8000f8e003f */
[----:B------:R-:W-:-:S04]  /*0f00*/  @UP0 USHF.R.U32.HI UR8, URZ, UR11, UR5 ;  /* 0x0000000b3f080299 */ /* 0x000fc80008011605 */
[----:B------:R-:W-:-:S12]  /*0f10*/  UIMAD UR4, UR8, UR6, URZ ;  /* 0x00000006080472a4 */ /* 0x000fd8000f8e023f */
.L_x_12266:
        /* <DEDUP_REMOVED lines=57> */
[----:B------:R-:W-:Y:S02]  /*12b0*/  ULDC UR47, c[0x0][0x424] ;  /* 0x00010900002f7ab9 */ /* 0x000fe40000000800 */
[----:B------:R0:W2:Y:S01]  /*12c0*/  @P0 LDG.E R7, desc[UR48][R2.64] ;  /* 0x0000003002070981 */ /* 0x0000a2000c1e1900 */
[----:B------:R-:W-:Y:S02]  /*12d0*/  UISETP.NE.U32.AND UP0, UPT, UR4, URZ, UPT ;  /* 0x0000003f0400728c */ /* 0x000fe4000bf05070 */
[----:B------:R-:W-:Y:S01]  /*12e0*/  UISETP.NE.AND UP1, UPT, UR6, 0x1, UPT ;  /* 0x000000010600788c */ /* 0x000fe2000bf25270 */
[----:B------:R1:W2:Y:S01]  /*12f0*/  @P1 LDG.E R0, desc[UR48][R4.64] ;  /* 0x0000003004001981 */ /* 0x0002a2000c1e1900 */
[----:B------:R-:W-:Y:S01]  /*1300*/  ULDC UR4, c[0x0][0xc3c] ;  /* 0x00030f0000047ab9 */ /* 0x000fe20000000800 */
[----:B------:R-:W-:Y:S01]  /*1310*/  UISETP.NE.AND.EX UP0, UPT, UR5, URZ, UPT, UP0 ;  /* 0x0000003f0500728c */ /* 0x000fe2000bf05300 */
[----:B------:R-:W-:Y:S01]  /*1320*/  PLOP3.LUT P0, PT, PT, PT, PT, 0x80, 0x0 ;  /* 0x000000000000781c */ /* 0x000fe20003f0f070 */
[----:B------:R-:W-:Y:S01]  /*1330*/  UIADD3 UR4, UR8, UR4, URZ ;  /* 0x0000000408047290 */ /* 0x000fe2000fffe03f */
[----:B------:R-:W-:Y:S01]  /*1340*/  CS2R R54, SRZ ;  /* 0x0000000000367805 */ /* 0x000fe2000001ff00 */
[----:B------:R-:W-:Y:S01]  /*1350*/  ULDC UR5, c[0x0][0x988] ;  /* 0x0002620000057ab9 */ /* 0x000fe20000000800 */
[----:B------:R-:W-:Y:S01]  /*1360*/  ULDC UR7, c[0x0][0x288] ;  /* 0x0000a20000077ab9 */ /* 0x000fe20000000800 */
[----:B------:R-:W-:Y:S01]  /*1370*/  UIMAD UR43, UR4, 0xc0, URZ ;  /* 0x000000c0042b78a4 */ /* 0x000fe2000f8e023f */
[----:B0-----:R-:W-:Y:S01]  /*1380*/  CS2R R2, SRZ ;  /* 0x0000000000027805 */ /* 0x001fe2000001ff00 */
[----:B------:R-:W-:Y:S01]  /*1390*/  UIADD3 UR7, -UR7, 0xa0, URZ ;  /* 0x000000a007077890 */ /* 0x000fe2000fffe13f */
[----:B-1----:R-:W-:Y:S01]  /*13a0*/  CS2R R4, SRZ ;  /* 0x0000000000047805 */ /* 0x002fe2000001ff00 */
[----:B------:R-:W-:Y:S01]  /*13b0*/  UIADD3 UR6, UR43, 0xbf, URZ ;  /* 0x000000bf2b067890 */ /* 0x000fe2000fffe03f */
[----:B------:R-:W-:Y:S01]  /*13c0*/  CS2R R8, SRZ ;  /* 0x0000000000087805 */ /* 0x000fe2000001ff00 */
[----:B------:R-:W-:Y:S01]  /*13d0*/  @UP1 ULDC UR4, c[0x0][0x44c] ;  /* 0x0001130000041ab9 */ /* 0x000fe20000000800 */
[----:B------:R-:W-:Y:S01]  /*13e0*/  USEL UR47, UR47, 0x1, UP0 ;  /* 0x000000012f2f7887 */ /* 0x000fe20008000000 */
[----:B------:R-:W-:Y:S01]  /*13f0*/  CS2R R52, SRZ ;  /* 0x0000000000347805 */ /* 0x000fe2000001ff00 */
[----:B------:R-:W-:Y:S01]  /*1400*/  ULDC UR8, c[0x0][0x2f0] ;  /* 0x0000bc0000087ab9 */ /* 0x000fe20000000800 */
[----:B------:R-:W-:Y:S01]  /*1410*/  @UP1 ULDC UR9, c[0x0][0x450] ;  /* 0x0001140000091ab9 */ /* 0x000fe20000000800 */
[----:B------:R-:W-:Y:S01]  /*1420*/  UIMAD UR7, UR47, UR8, UR7 ;  /* 0x000000082f0772a4 */ /* 0x000fe2000f8e0207 */
        /* <DEDUP_REMOVED lines=12> */
[----:B--2---:R-:W-:-:S04]  /*14f0*/  FMUL.FTZ R0, R7, R0 ;  /* 0x0000000007007220 */ /* 0x004fc80000410000 */
[----:B------:R-:W-:Y:S01]  /*1500*/  FMUL.FTZ R0, R0, UR5 ;  /* 0x0000000500007c20 */ /* 0x000fe20008410000 */
[----:B------:R-:W-:Y:S02]  /*1510*/  UIMAD.WIDE.U32 UR4, UR6, UR4, URZ ;  /* 0x00000004060472a5 */ /* 0x000fe4000f8e003f */
[----:B------:R-:W-:Y:S02]  /*1520*/  UIMAD UR4, UR47, UR8, 0x9f ;  /* 0x0000009f2f0474a4 */ /* 0x000fe4000f8e0208 */
[----:B------:R-:W-:Y:S01]  /*1530*/  @UP1 USHF.R.U32.HI UR6, URZ, UR9, UR5 ;  /* 0x000000093f061299 */ /* 0x000fe20008011605 */
[----:B------:R-:W-:Y:S01]  /*1540*/  R2UR UR42, R0 ;  /* 0x00000000002a72ca */ /* 0x000fe200000e0000 */
        /* <DEDUP_REMOVED lines=43> */
.L_x_12268:
        /* <DEDUP_REMOVED lines=9> */
.L_x_12383:
[----:B------:R-:W-:Y:S05]  /*1890*/  @!P0 BRA `(.L_x_12270) ;  /* 0x0000000000048947 */ /* 0x000fea0003800000 */
[----:B------:R-:W-:Y:S01]  /*18a0*/  BPT.TRAP 0x1 ;  /* 0x000000040000795c */ /* 0x000fe20000300000 */
.L_x_12270:
[----:B0-----:R-:W-:Y:S02]  /*18b0*/  IMAD.U32 R3, RZ, RZ, UR39 ;  /* 0x00000027ff037e24 */ /* 0x001fe4000f8e00ff */
[----:B------:R-:W-:-:S03]  /*18c0*/  IMAD.U32 R0, RZ, RZ, UR37 ;  /* 0x00000025ff007e24 */ /* 0x000fc6000f8e00ff */
[----:B------:R-:W-:Y:S02]  /*18d0*/  LEA R3, R3, UR45, 0x3 ;  /* 0x0000002d03037c11 */ /* 0x000fe4000f8e18ff */
[----:B------:R-:W-:-:S04]  /*18e0*/  SHF.L.U32 R0, R0, 0x1f, RZ ;  /* 0x0000001f00007819 */ /* 0x000fc800000006ff */
[----:B------:R0:W1:Y:S01]  /*18f0*/  SYNCS.PHASECHK.TRANS64.TRYWAIT P1, [R3+URZ+0x13230], R0 ;  /* 0x01323000030075a7 */ /* 0x000062000802017f */
[----:B------:R-:W-:Y:S05]  /*1900*/  @!P0 BRA `(.L_x_12271) ;  /* 0x0000000000048947 */ /* 0x000fea0003800000 */
[----:B------:R-:W-:Y:S01]  /*1910*/  BPT.TRAP 0x1 ;  /* 0x000000040000795c */ /* 0x000fe20000300000 */
.L_x_12271:
[----:B-1----:R-:W-:Y:S05]  /*1920*/  @P1 BRA `(.L_x_12272) ;  /* 0x0000000000081947 */ /* 0x002fea0003800000 */
[----:B------:R-:W1:Y:S02]  /*1930*/  SYNCS.PHASECHK.TRANS64.TRYWAIT P1, [R3+URZ+0x13230], R0 ;  /* 0x01323000030075a7 */ /* 0x000e64000802017f */
[----:B-1----:R-:W-:Y:S05]  /*1940*/  @!P1 BRA `(.L_x_12273) ;  /* 0x000000d000949947 */ /* 0x002fea0003800000 */
.L_x_12272:
        /* <DEDUP_REMOVED lines=15> */
[----:B------:R-:W-:Y:S01]  /*1a40*/  ULDC UR7, c[0x0][0x448] ;  /* 0x0001120000077ab9 */ /* 0x000fe20000000800 */
[----:B------:R-:W-:Y:S01]  /*1a50*/  UMOV UR8, UR51 ;  /* 0x0000003300087c82 */ /* 0x000fe20008000000 */
[----:B------:R-:W-:-:S02]  /*1a60*/  UISETP.NE.AND UP0, UPT, UR7, 0x1, UPT ;  /* 0x000000010700788c */ /* 0x000fc4000bf05270 */
[----:B------:R-:W-:Y:S02]  /*1a70*/  UIADD3 UR23, UR50, -0x2, URZ ;  /* 0xfffffffe32177890 */ /* 0x000fe4000fffe03f */
[----:B------:R-:W-:Y:S01]  /*1a80*/  UIMAD UR12, UR39, 0x280, UR12 ;  /* 0x00000280270c78a4 */ /* 0x000fe2000f8e020c */
[----:B------:R-:W-:Y:S01]  /*1a90*/  UMOV UR7, 0x80000020 ;  /* 0x8000002000077882 */ /* 0x000fe20000000000 */
[----:B------:R-:W-:Y:S02]  /*1aa0*/  PLOP3.LUT P2, PT, PT, PT, UP0, 0x80, 0x0 ;  /* 0x000000000000781c */ /* 0x000fe40003f4f008 */
[----:B------:R-:W-:Y:S02]  /*1ab0*/  UIADD3 UR4, UR12, 0x180, URZ ;  /* 0x000001800c047890 */ /* 0x000fe4000fffe03f */
[----:B------:R-:W-:Y:S02]  /*1ac0*/  UIADD3 UR5, UR12, 0x200, URZ ;  /* 0x000002000c057890 */ /* 0x000fe4000fffe03f */
[----:B------:R-:W-:Y:S01]  /*1ad0*/  UMOV UR10, UR12 ;  /* 0x0000000c000a7c82 */ /* 0x000fe20008000000 */
[----:B------:R-:W-:Y:S01]  /*1ae0*/  UIADD3 UR13, UR12, 0x2, URZ ;  /* 0x000000020c0d7890 */ /* 0x000fe2000fffe03f */
[----:B------:R-:W-:Y:S01]  /*1af0*/  QGMMA.64x32x32.F32.E4M3.E4M3 R88, gdesc[UR8], RZ, !UPT, gsb0 ;  /* 0x00600000085879f3 */ /* 0x000fe2000c0008ff */
[----:B------:R-:W-:Y:S01]  /*1b00*/  UIADD3 UR10, UR12, 0x80, URZ ;  /* 0x000000800c0a7890 */ /* 0x000fe2000fffe03f */
[----:B------:R-:W-:Y:S01]  /*1b10*/  UMOV UR11, 0x80000020 ;  /* 0x80000020000b7882 */ /* 0x000fe20000000000 */
        /* <DEDUP_REMOVED lines=21> */
[----:B------:R-:W-:Y:S01]  /*1c70*/  UIMAD UR10, UR50, -0xa0, URZ ;  /* 0xffffff60320a78a4 */ /* 0x000fe2000f8e023f */
[----:B------:R-:W-:-:S03]  /*1c80*/  ULDC UR11, c[0x0][0x2f0] ;  /* 0x0000bc00000b7ab9 */ /* 0x000fc60000000800 */
[----:B------:R-:W-:Y:S01]  /*1c90*/  UIADD3 UR13, UR10, 0xa1, URZ ;  /* 0x000000a10a0d7890 */ /* 0x000fe2000fffe03f */
[----:B------:R-:W-:-:S05]  /*1ca0*/  IMAD.U32 R11, RZ, RZ, UR11 ;  /* 0x0000000bff0b7e24 */ /* 0x000fca000f8e00ff */
[----:B------:R-:W-:Y:S01]  /*1cb0*/  IMAD.U32 R9, RZ, RZ, UR13 ;  /* 0x0000000dff097e24 */ /* 0x000fe2000f8e00ff */
[----:B------:R-:W-:-:S03]  /*1cc0*/  ULDC UR13, c[0x0][0x288] ;  /* 0x0000a200000d7ab9 */ /* 0x000fc60000000800 */
[----:B------:R-:W-:-:S04]  /*1cd0*/  IMAD R10, R16, -0x2, R9 ;  /* 0xfffffffe100a7824 */ /* 0x000fc800078e0209 */
[----:B------:R-:W-:-:S04]  /*1ce0*/  IMAD R10, R11, UR47, R10 ;  /* 0x0000002f0b0a7c24 */ /* 0x000fc8000f8e020a */
[----:B------:R-:W-:Y:S01]  /*1cf0*/  VIADD R15, R10, -UR13 ;  /* 0x8000000d0a0f7c36 */ /* 0x000fe20008000000 */
[----:B------:R-:W-:Y:S02]  /*1d00*/  WARPGROUP.DEPBAR.LE gsb0, 0x0 ;  /* 0x00008000000079c5 */ /* 0x000fe40000010000 */
[----:B------:R-:W-:-:S06]  /*1d10*/  WARPGROUP.ARRIVE ;  /* 0x00000000000079c5 */ /* 0x000fcc0000000000 */
[----:B------:R-:W-:Y:S01]  /*1d20*/  QGMMA.64x32x32.F32.E4M3.E4M3 R88, gdesc[UR4], R88, gsb0 ;  /* 0x00600000045879f3 */ /* 0x000fe20008000858 */
[----:B------:R-:W-:Y:S01]  /*1d30*/  @UP0 ULDC UR6, c[0x0][0x44c] ;  /* 0x0001130000060ab9 */ /* 0x000fe20000000800 */
[----:B------:R-:W-:Y:S01]  /*1d40*/  UMOV UR7, 0x80000020 ;  /* 0x8000002000077882 */ /* 0x000fe20000000000 */
[----:B01----:R-:W-:Y:S01]  /*1d50*/  @P2 IMAD.HI.U32 R0, R13, UR6, RZ ;  /* 0x000000060d002c27 */ /* 0x003fe2000f8e00ff */
[----:B------:R-:W-:-:S04]  /*1d60*/  @UP0 ULDC UR6, c[0x0][0x450] ;  /* 0x0001140000060ab9 */ /* 0x000fc80000000800 */
[----:B------:R-:W-:Y:S01]  /*1d70*/  @P2 SHF.R.U32.HI R13, RZ, UR6, R0 ;  /* 0x00000006ff0d2c19 */ /* 0x000fe20008011600 */
[----:B------:R-:W-:-:S04]  /*1d80*/  UIADD3 UR6, UR12, 0x82, URZ ;  /* 0x000000820c067890 */ /* 0x000fc8000fffe03f */
[----:B------:R-:W0:Y:S04]  /*1d90*/  SHFL.IDX PT, R7, R13, 0x1, 0x1c1f ;  /* 0x003c1f000d077f89 */ /* 0x000e2800000e0000 */
[----:B------:R-:W-:Y:S01]  /*1da0*/  SHFL.IDX PT, R13, R13, RZ, 0x1c1f ;  /* 0x001c1fff0d0d7589 */ /* 0x000fe200000e0000 */
[----:B0-----:R-:W-:Y:S01]  /*1db0*/  IADD3 R7, R7, -UR13, R10 ;  /* 0x8000000d07077c10 */ /* 0x001fe2000fffe00a */
[----:B------:R-:W-:Y:S02]  /*1dc0*/  WARPGROUP.DEPBAR.LE gsb0, 0x0 ;  /* 0x00008000000079c5 */ /* 0x000fe40000010000 */
[----:B------:R-:W-:-:S06]  /*1dd0*/  WARPGROUP.ARRIVE ;  /* 0x00000000000079c5 */ /* 0x000fcc0000000000 */
[----:B------:R-:W-:Y:S01]  /*1de0*/  QGMMA.64x32x32.F32.E4M3.E4M3 R72, gdesc[UR4], R72, gsb0 ;  /* 0x00600000044879f3 */ /* 0x000fe20008000848 */
[----:B------:R-:W-:Y:S01]  /*1df0*/  UIMAD UR6, UR47, UR11, UR10 ;  /* 0x0000000b2f0672a4 */ /* 0x000fe2000f8e020a */
[----:B------:R-:W-:Y:S02]  /*1e00*/  UMOV UR7, 0x80000020 ;  /* 0x8000002000077882 */ /* 0x000fe40000000000 */
[----:B------:R-:W-:Y:S01]  /*1e10*/  UMOV UR10, UR43 ;  /* 0x0000002b000a7c82 */ /* 0x000fe20008000000 */
[----:B------:R-:W-:Y:S02]  /*1e20*/  UIADD3 UR6, UR6, 0xa0, URZ ;  /* 0x000000a006067890 */ /* 0x000fe4000fffe03f */
[----:B------:R-:W-:-:S04]  /*1e30*/  UIMAD UR11, UR47, UR11, -UR13 ;  /* 0x0000000b2f0b72a4 */ /* 0x000fc8000f8e0a0d */
[----:B------:R-:W-:Y:S01]  /*1e40*/  IMAD.U32 R9, RZ, RZ, UR6 ;  /* 0x00000006ff097e24 */ /* 0x000fe2000f8e00ff */
[----:B------:R-:W-:-:S03]  /*1e50*/  UIADD3 UR6, UR12, 0x102, URZ ;  /* 0x000001020c067890 */ /* 0x000fc6000fffe03f */
[----:B------:R-:W-:-:S05]  /*1e60*/  IMAD R12, R16, -0x2, R9 ;  /* 0xfffffffe100c7824 */ /* 0x000fca00078e0209 */
[----:B------:R-:W-:-:S04]  /*1e70*/  VIMNMX R0, R12, R7, PT ;  /* 0x000000070c007248 */ /* 0x000fc80003fe0100 */
        /* <DEDUP_REMOVED lines=17> */
[----:B------:R-:W-:Y:S01]  /*1f90*/  ISETP.GT.AND P3, PT, R0, 0x19, PT ;  /* 0x000000190000780c */ /* 0x000fe20003f64270 */
[----:B------:R-:W-:-:S02]  /*1fa0*/  WARPGROUP.DEPBAR.LE gsb0, 0x0 ;  /* 0x00008000000079c5 */ /* 0x000fc40000010000 */
[----:B------:R-:W-:Y:S01]  /*1fb0*/  WARPGROUP.ARRIVE ;  /* 0x00000000000079c5 */ /* 0x000fe20000000000 */
[----:B------:R-:W-:Y:S02]  /*1fc0*/  FSEL R102, R102, -INF , P4 ;  /* 0xff80000066667808 */ /* 0x000fe40002000000 */
[----:B------:R-:W-:Y:S02]  /*1fd0*/  FMNMX.FTZ R7, R98, R7, !PT ;  /* 0x0000000762077209 */ /* 0x000fe40007810000 */
        /* <DEDUP_REMOVED lines=41> */
[----:B------:R-:W-:Y:S01]  /*2270*/  ISETP.GT.AND P3, PT, R0, 0x49, PT ;  /* 0x000000490000780c */ /* 0x000fe20003f64270 */
[----:B------:R-:W-:Y:S01]  /*2280*/  @UP0 ULDC UR12, c[0x0][0x450] ;  /* 0x00011400000c0ab9 */ /* 0x000fe20000000800 */
        /* <DEDUP_REMOVED lines=18> */
[----:B------:R-:W-:Y:S01]  /*23b0*/  FMNMX.FTZ R7, R71, R4, !PT ;  /* 0x0000000447077209 */ /* 0x000fe20007810000 */
[----:B------:R-:W-:-:S02]  /*23c0*/  WARPGROUP.DEPBAR.LE gsb0, 0x0 ;  /* 0x00008000000079c5 */ /* 0x000fc40000010000 */
        /* <DEDUP_REMOVED lines=8> */
[----:B------:R-:W-:Y:S01]  /*2450*/  UIMAD.WIDE.U32 UR6, UR43, UR6, URZ ;  /* 0x000000062b0672a5 */ /* 0x000fe2000f8e003f */
[----:B------:R-:W-:-:S02]  /*2460*/  FSEL R46, R46, -INF , P4 ;  /* 0xff8000002e2e7808 */ /* 0x000fc40002000000 */
[----:B------:R-:W-:Y:S01]  /*2470*/  FMNMX.FTZ R7, R43, R4, !PT ;  /* 0x000000042b077209 */ /* 0x000fe20007810000 */
[----:B------:R-:W-:Y:S01]  /*2480*/  @UP0 USHF.R.U32.HI UR10, URZ, UR12, UR7 ;  /* 0x0000000c3f0a0299 */ /* 0x000fe20008011607 */
[----:B------:R-:W-:Y:S02]  /*2490*/  ISETP.GT.AND P4, PT, R0, 0x70, PT ;  /* 0x000000700000780c */ /* 0x000fe40003f84270 */
[----:B------:R-:W-:Y:S01]  /*24a0*/  FSEL R47, R47, -INF , P3 ;  /* 0xff8000002f2f7808 */ /* 0x000fe20001800000 */
[----:B------:R-:W-:Y:S01]  /*24b0*/  UIADD3 UR6, UR11, UR10, URZ ;  /* 0x0000000a0b067290 */ /* 0x000fe2000fffe03f */
[----:B------:R-:W-:Y:S02]  /*24c0*/  FMNMX.FTZ R4, R46, R7, !PT ;  /* 0x000000072e047209 */ /* 0x000fe40007810000 */
[----:B------:R-:W-:Y:S01]  /*24d0*/  ISETP.GT.AND P3, PT, R0, 0x71, PT ;  /* 0x000000710000780c */ /* 0x000fe20003f64270 */
[----:B------:R-:W-:Y:S01]  /*24e0*/  UIMAD.WIDE UR6, UR6, 0x66666667, URZ ;  /* 0x66666667060678a5 */ /* 0x000fe2000f8e023f */
[----:B------:R-:W-:-:S02]  /*24f0*/  FSEL R50, R50, -INF , P4 ;  /* 0xff80000032327808 */ /* 0x000fc40002000000 */
[----:B------:R-:W-:Y:S01]  /*2500*/  FMNMX.FTZ R7, R47, R4, !PT ;  /* 0x000000042f077209 */ /* 0x000fe20007810000 */
[----:B------:R-:W-:Y:S01]  /*2510*/  USHF.R.U32.HI UR6, URZ, 0x1f, UR7 ;  /* 0x0000001f3f067899 */ /* 0x000fe20008011607 */
[----:B------:R-:W-:Y:S02]  /*2520*/  ISETP.GT.AND P4, PT, R0, 0x78, PT ;  /* 0x000000780000780c */ /* 0x000fe40003f84270 */
[----:B------:R-:W-:Y:S01]  /*2530*/  FSEL R51, R51, -INF , P3 ;  /* 0xff80000033337808 */ /* 0x000fe20001800000 */
[----:B------:R-:W-:Y:S01]  /*2540*/  ULEA.HI.SX32 UR6, UR7, UR6, 0x1a ;  /* 0x0000000607067291 */ /* 0x000fe2000f8fd23f */
[----:B------:R-:W-:Y:S02]  /*2550*/  FMNMX.FTZ R4, R50, R7, !PT ;  /* 0x0000000732047209 */ /* 0x000fe40007810000 */
[----:B------:R-:W-:Y:S01]  /*2560*/  ISETP.GT.AND P3, PT, R0, 0x79, PT ;  /* 0x000000790000780c */ /* 0x000fe20003f64270 */
[----:B------:R-:W-:Y:S01]  /*2570*/  UISETP.LT.AND UP1, UPT, URZ, UR6, UPT ;  /* 0x000000063f00728c */ /* 0x000fe2000bf21270 */
[----:B------:R-:W-:-:S02]  /*2580*/  FSEL R54, R54, -INF , P4 ;  /* 0xff80000036367808 */ /* 0x000fc40002000000 */
[----:B------:R-:W-:Y:S01]  /*2590*/  FMNMX.FTZ R7, R51, R4, !PT ;  /* 0x0000000433077209 */ /* 0x000fe20007810000 */
[----:B------:R-:W-:Y:S01]  /*25a0*/  USEL UR22, URZ, UR6, !UP1 ;  /* 0x000000063f167287 */ /* 0x000fe2000c800000 */
[----:B------:R-:W-:Y:S02]  /*25b0*/  ISETP.GT.AND P4, PT, R0, 0x80, PT ;  /* 0x000000800000780c */ /* 0x000fe40003f84270 */
[----:B------:R-:W-:Y:S01]  /*25c0*/  FSEL R55, R55, -INF , P3 ;  /* 0xff80000037377808 */ /* 0x000fe20001800000 */
[----:B------:R-:W-:Y:S01]  /*25d0*/  UISETP.GE.AND UP1, UPT, UR23, UR22, UPT ;  /* 0x000000161700728c */ /* 0x000fe2000bf26270 */
[----:B------:R-:W-:Y:S02]  /*25e0*/  FMNMX.FTZ R4, R54, R7, !PT ;  /* 0x0000000736047209 */ /* 0x000fe40007810000 */
[----:B------:R-:W-:Y:S02]  /*25f0*/  ISETP.GT.AND P3, PT, R0, 0x81, PT ;  /* 0x000000810000780c */ /* 0x000fe40003f64270 */
[----:B------:R-:W-:Y:S01]  /*2600*/  FMNMX.FTZ R7, R55, R4, !PT ;  /* 0x0000000437077209 */ /* 0x000fe20007810000 */
[----:B------:R-:W-:-:S02]  /*2610*/  WARPGROUP.DEPBAR.LE gsb0, 0x0 ;  /* 0x00008000000079c5 */ /* 0x000fc40000010000 */
[----:B------:R-:W-:Y:S02]  /*2620*/  FSEL R26, R26, -INF , P4 ;  /* 0xff8000001a1a7808 */ /* 0x000fe40002000000 */
        /* <DEDUP_REMOVED lines=21> */
[----:B------:R-:W-:-:S04]  /*2780*/  IMAD.U32 R7, RZ, RZ, UR42 ;  /* 0x0000002aff077e24 */ /* 0x000fc8000f8e00ff */
[----:B------:R-:W0:Y:S02]  /*2790*/  SHFL.BFLY PT, R0, R9, 0x2, 0x1f ;  /* 0x0c401f0009007f89 */ /* 0x000e2400000e0000 */
[----:B0-----:R-:W-:-:S05]  /*27a0*/  FMNMX.FTZ R11, R9, R0, !PT ;  /* 0x00000000090b7209 */ /* 0x001fca0007810000 */
[----:B------:R-:W0:Y:S02]  /*27b0*/  SHFL.BFLY PT, R0, R11, 0x1, 0x1f ;  /* 0x0c201f000b007f89 */ /* 0x000e2400000e0000 */
[----:B0-----:R-:W-:-:S04]  /*27c0*/  FMNMX.FTZ R0, R11, R0, !PT ;  /* 0x000000000b007209 */ /* 0x001fc80007810000 */
[C---:B------:R-:W-:Y:S01]  /*27d0*/  FSETP.NEU.FTZ.AND P3, PT, R0.reuse, -INF , PT ;  /* 0xff8000000000780b */ /* 0x040fe20003f7d000 */
[----:B------:R-:W-:-:S05]  /*27e0*/  FFMA.FTZ R7, R0, R7, -8 ;  /* 0xc100000000077423 */ /* 0x000fca0000010007 */
[----:B------:R-:W-:-:S05]  /*27f0*/  FSEL R7, R7, RZ, P3 ;  /* 0x000000ff07077208 */ /* 0x000fca0001800000 */
[--C-:B------:R-:W-:Y:S01]  /*2800*/  FFMA.FTZ R11, R90, UR42, -R7.reuse ;  /* 0x0000002a5a0b7c23 */ /* 0x100fe20008010807 */
[----:B------:R-:W-:Y:S01]  /*2810*/  VIADDMNMX R90, R13, R15, R12, PT ;  /* 0x0000000f0d5a7246 */ /* 0x000fe2000380010c */
[--C-:B------:R-:W-:Y:S01]  /*2820*/  FFMA.FTZ R39, R94, UR42, -R7.reuse ;  /* 0x0000002a5e277c23 */ /* 0x100fe20008010807 */
[----:B------:R-:W-:-:S01]  /*2830*/  FFMA.FTZ R75, R20, UR42, -R7 ;  /* 0x0000002a144b7c23 */ /* 0x000fc20008010807 */
[--C-:B------:R-:W-:Y:S01]  /*2840*/  FFMA.FTZ R79, R74, UR42, -R7.reuse ;  /* 0x0000002a4a4f7c23 */ /* 0x100fe20008010807 */
        /* <DEDUP_REMOVED lines=40> */
[----:B------:R-:W-:-:S02]  /*2ad0*/  FSEL R101, R101, -INF , P3 ;  /* 0xff80000065657808 */ /* 0x000fc40001800000 */
[----:B------:R-:W-:Y:S02]  /*2ae0*/  ISETP.GT.AND P3, PT, R90, 0x20, PT ;  /* 0x000000205a00780c */ /* 0x000fe40003f64270 */
[----:B------:R-:W-:Y:S02]  /*2af0*/  FMNMX.FTZ R20, R100, R21, !PT ;  /* 0x0000001564147209 */ /* 0x000fe40007810000 */
[----:B------:R-:W-:Y:S01]  /*2b00*/  ISETP.GT.AND P4, PT, R90, 0x21, PT ;  /* 0x000000215a00780c */ /* 0x000fe20003f84270 */
[----:B------:R1:W-:Y:S01]  /*2b10*/  MUFU.EX2 R21, R75 ;  /* 0x0000004b00157308 */ /* 0x0003e20000000800 */
[----:B------:R-:W-:Y:S02]  /*2b20*/  FSEL R72, R72, -INF , P3 ;  /* 0xff80000048487808 */ /* 0x000fe40001800000 */
[----:B0-----:R-:W-:Y:S01]  /*2b30*/  FMNMX.FTZ R39, R101, R20, !PT ;  /* 0x0000001465277209 */ /* 0x001fe20007810000 */
[----:B------:R-:W-:-:S01]  /*2b40*/  FFMA.FTZ R20, R78, UR42, -R7 ;  /* 0x0000002a4e147c23 */ /* 0x000fc20008010807 */
        /* <DEDUP_REMOVED lines=14> */
[----:B-1----:R-:W-:Y:S01]  /*2c30*/  FMNMX.FTZ R75, R77, R74, !PT ;  /* 0x0000004a4d4b7209 */ /* 0x002fe20007810000 */
[----:B------:R-:W-:-:S01]  /*2c40*/  FFMA.FTZ R74, R82, UR42, -R7 ;  /* 0x0000002a524a7c23 */ /* 0x000fc20008010807 */
[----:B------:R-:W-:Y:S01]  /*2c50*/  ISETP.GT.AND P3, PT, R90, 0x38, PT ;  /* 0x000000385a00780c */ /* 0x000fe20003f64270 */
[----:B------:R-:W-:-:S01]  /*2c60*/  FFMA.FTZ R82, R2, UR42, -R7 ;  /* 0x0000002a02527c23 */ /* 0x000fc20008010807 */
[----:B------:R-:W-:Y:S01]  /*2c70*/  FSEL R81, R81, -INF , P4 ;  /* 0xff80000051517808 */ /* 0x000fe20002000000 */
[----:B------:R-:W1:Y:S01]  /*2c80*/  MUFU.EX2 R11, R11 ;  /* 0x0000000b000b7308 */ /* 0x000e620000000800 */
[----:B------:R-:W-:-:S02]  /*2c90*/  FMNMX.FTZ R78, R80, R75, !PT ;  /* 0x0000004b504e7209 */ /* 0x000fc40007810000 */
[----:B------:R-:W-:Y:S02]  /*2ca0*/  ISETP.GT.AND P4, PT, R90, 0x39, PT ;  /* 0x000000395a00780c */ /* 0x000fe40003f84270 */
[----:B------:R-:W-:Y:S02]  /*2cb0*/  FSEL R84, R84, -INF , P3 ;  /* 0xff80000054547808 */ /* 0x000fe40001800000 */
[----:B------:R-:W-:Y:S01]  /*2cc0*/  FMNMX.FTZ R75, R81, R78, !PT ;  /* 0x0000004e514b7209 */ /* 0x000fe20007810000 */
[----:B------:R-:W-:-:S01]  /*2cd0*/  FFMA.FTZ R78, R86, UR42, -R7 ;  /* 0x0000002a564e7c23 */ /* 0x000fc20008010807 */
[----:B------:R-:W-:Y:S01]  /*2ce0*/  FSEL R85, R85, -INF , P4 ;  /* 0xff80000055557808 */ /* 0x000fe20002000000 */
[----:B------:R-:W-:-:S01]  /*2cf0*/  FFMA.FTZ R86, R67, UR42, -R7 ;  /* 0x0000002a43567c23 */ /* 0x000fc20008010807 */
[----:B------:R-:W-:Y:S01]  /*2d00*/  ISETP.GT.AND P3, PT, R90, 0x40, PT ;  /* 0x000000405a00780c */ /* 0x000fe20003f64270 */
[----:B------:R-:W-:Y:S01]  /*2d10*/  MUFU.EX2 R10, R106 ;  /* 0x0000006a000a7308 */ /* 0x000fe20000000800 */
[----:B------:R-:W-:-:S02]  /*2d20*/  FMNMX.FTZ R2, R84, R75, !PT ;  /* 0x0000004b54027209 */ /* 0x000fc40007810000 */
[----:B------:R-:W-:Y:S02]  /*2d30*/  ISETP.GT.AND P4, PT, R90, 0x41, PT ;  /* 0x000000415a00780c */ /* 0x000fe40003f84270 */
[----:B------:R-:W-:Y:S02]  /*2d40*/  FSEL R56, R56, -INF , P3 ;  /* 0xff80000038387808 */ /* 0x000fe40001800000 */
[----:B0-----:R-:W-:Y:S01]  /*2d50*/  FMNMX.FTZ R79, R85, R2, !PT ;  /* 0x00000002554f7209 */ /* 0x001fe20007810000 */
        /* <DEDUP_REMOVED lines=11> */
[----:B------:R-:W0:Y:S01]  /*2e10*/  MUFU.EX2 R12, R12 ;  /* 0x0000000c000c7308 */ /* 0x000e220000000800 */
        /* <DEDUP_REMOVED lines=32> */
[----:B------:R-:W-:Y:S01]  /*3020*/  FSEL R83, R48, -INF , P3 ;  /* 0xff80000030537808 */ /* 0x000fe20001800000 */
[----:B------:R-:W-:Y:S01]  /*3030*/  FFMA.FTZ R48, R66, UR42, -R7 ;  /* 0x0000002a42307c23 */ /* 0x000fe20008010807 */
[----:B------:R-:W-:Y:S01]  /*3040*/  FMNMX.FTZ R2, R45, R2, !PT ;  /* 0x000000022d027209 */ /* 0x000fe20007810000 */
[----:B------:R-:W-:Y:S01]  /*3050*/  MUFU.EX2 R58, R58 ;  /* 0x0000003a003a7308 */ /* 0x000fe20000000800 */
[----:B--2---:R-:W-:Y:S02]  /*3060*/  FSEL R82, R49, -INF , P4 ;  /* 0xff80000031527808 */ /* 0x004fe40002000000 */
[----:B------:R-:W-:Y:S02]  /*3070*/  ISETP.GT.AND P3, PT, R90, 0x78, PT ;  /* 0x000000785a00780c */ /* 0x000fe40003f64270 */
[----:B------:R-:W-:-:S02]  /*3080*/  FMNMX.FTZ R49, R83, R2, !PT ;  /* 0x0000000253317209 */ /* 0x000fc40007810000 */
[----:B------:R-:W-:Y:S01]  /*3090*/  ISETP.GT.AND P4, PT, R90, 0x79, PT ;  /* 0x000000795a00780c */ /* 0x000fe20003f84270 */
[----:B------:R-:W-:Y:S01]  /*30a0*/  MUFU.EX2 R59, R59 ;  /* 0x0000003b003b7308 */ /* 0x000fe20000000800 */
[----:B------:R-:W-:Y:S02]  /*30b0*/  FSEL R52, R52, -INF , P3 ;  /* 0xff80000034347808 */ /* 0x000fe40001800000 */
[----:B------:R-:W-:Y:S02]  /*30c0*/  FMNMX.FTZ R49, R82, R49, !PT ;  /* 0x0000003152317209 */ /* 0x000fe40007810000 */
[----:B------:R-:W-:Y:S02]  /*30d0*/  FSEL R53, R53, -INF , P4 ;  /* 0xff80000035357808 */ /* 0x000fe40002000000 */
[----:B------:R-:W-:Y:S01]  /*30e0*/  ISETP.GT.AND P3, PT, R90, 0x80, PT ;  /* 0x000000805a00780c */ /* 0x000fe20003f64270 */
[----:B------:R-:W2:Y:S01]  /*30f0*/  MUFU.EX2 R63, R63 ;  /* 0x0000003f003f7308 */ /* 0x000ea20000000800 */
[----:B------:R-:W-:-:S02]  /*3100*/  FMNMX.FTZ R2, R52, R49, !PT ;  /* 0x0000003134027209 */ /* 0x000fc40007810000 */
[----:B------:R-:W-:Y:S02]  /*3110*/  ISETP.GT.AND P4, PT, R90, 0x81, PT ;  /* 0x000000815a00780c */ /* 0x000fe40003f84270 */
[----:B------:R-:W-:Y:S01]  /*3120*/  FSEL R66, R24, -INF , P3 ;  /* 0xff80000018427808 */ /* 0x000fe20001800000 */
[----:B------:R-:W-:Y:S01]  /*3130*/  FFMA.FTZ R24, R70, UR42, -R7 ;  /* 0x0000002a46187c23 */ /* 0x000fe20008010807 */
[----:B------:R-:W-:Y:S01]  /*3140*/  FMNMX.FTZ R67, R53, R2, !PT ;  /* 0x0000000235437209 */ /* 0x000fe20007810000 */
[----:B------:R3:W-:Y:S01]  /*3150*/  MUFU.EX2 R49, R86 ;  /* 0x0000005600317308 */ /* 0x0007e20000000800 */
        /* <DEDUP_REMOVED lines=9> */
[----:B------:R-:W-:-:S01]  /*31f0*/  FFMA.FTZ R29, R71, UR42, -R7 ;  /* 0x0000002a471d7c23 */ /* 0x000fc20008010807 */
[----:B------:R-:W-:Y:S01]  /*3200*/  FMNMX.FTZ R2, R28, R87, !PT ;  /* 0x000000571c027209 */ /* 0x000fe20007810000 */
[----:B------:R-:W-:Y:S01]  /*3210*/  MUFU.EX2 R24, R24 ;  /* 0x0000001800187308 */ /* 0x000fe20000000800 */
[----:B------:R-:W-:-:S02]  /*3220*/  ISETP.GT.AND P4, PT, R90, 0x91, PT ;  /* 0x000000915a00780c */ /* 0x000fc40003f84270 */
[----:B------:R-:W-:Y:S01]  /*3230*/  FSEL R70, R32, -INF , P3 ;  /* 0xff80000020467808 */ /* 0x000fe20001800000 */
[----:B------:R-:W-:-:S01]  /*3240*/  FFMA.FTZ R32, R42, UR42, -R7 ;  /* 0x0000002a2a207c23 */ /* 0x000fc20008010807 */
[----:B------:R-:W-:Y:S02]  /*3250*/  FMNMX.FTZ R87, R67, R2, !PT ;  /* 0x0000000243577209 */ /* 0x000fe40007810000 */
[----:B------:R-:W-:Y:S01]  /*3260*/  ISETP.GT.AND P3, PT, R90, 0x98, PT ;  /* 0x000000985a00780c */ /* 0x000fe20003f64270 */
[----:B------:R-:W-:Y:S01]  /*3270*/  MUFU.EX2 R29, R29 ;  /* 0x0000001d001d7308 */ /* 0x000fe20000000800 */
[----:B------:R-:W-:Y:S02]  /*3280*/  FSEL R71, R33, -INF , P4 ;  /* 0xff80000021477808 */ /* 0x000fe40002000000 */
[----:B------:R-:W-:Y:S02]  /*3290*/  FMNMX.FTZ R2, R70, R87, !PT ;  /* 0x0000005746027209 */ /* 0x000fe40007810000 */
[----:B------:R-:W-:Y:S01]  /*32a0*/  ISETP.GT.AND P4, PT, R90, 0x99, PT ;  /* 0x000000995a00780c */ /* 0x000fe20003f84270 */
[--C-:B------:R-:W-:Y:S01]  /*32b0*/  FFMA.FTZ R90, R43, UR42, -R7.reuse ;  /* 0x0000002a2b5a7c23 */ /* 0x100fe20008010807 */
[----:B------:R-:W-:Y:S01]  /*32c0*/  FSEL R42, R36, -INF , P3 ;  /* 0xff800000242a7808 */ /* 0x000fe20001800000 */
[--C-:B------:R-:W-:Y:S01]  /*32d0*/  FFMA.FTZ R43, R50, UR42, -R7.reuse ;  /* 0x0000002a322b7c23 */ /* 0x100fe20008010807 */
[----:B------:R-:W-:Y:S01]  /*32e0*/  FMNMX.FTZ R33, R71, R2, !PT ;  /* 0x0000000247217209 */ /* 0x000fe20007810000 */
[--C-:B------:R-:W-:Y:S01]  /*32f0*/  FFMA.FTZ R50, R55, UR42, -R7.reuse ;  /* 0x0000002a37327c23 */ /* 0x100fe20008010807 */
[----:B---3--:R-:W-:Y:S01]  /*3300*/  FSEL R86, R37, -INF , P4 ;  /* 0xff80000025567808 */ /* 0x008fe20002000000 */
[----:B------:R-:W-:Y:S01]  /*3310*/  IMAD.U32 R55, RZ, RZ, UR42 ;  /* 0x0000002aff377e24 */ /* 0x000fe2000f8e00ff */
[----:B------:R-:W-:Y:S01]  /*3320*/  FMNMX.FTZ R37, R42, R33, !PT ;  /* 0x000000212a257209 */ /* 0x000fe20007810000 */
[--C-:B------:R-:W-:Y:S01]  /*3330*/  FFMA.FTZ R36, R46, UR42, -R7.reuse ;  /* 0x0000002a2e247c23 */ /* 0x100fe20008010807 */
[----:B------:R-:W-:-:S01]  /*3340*/  FFMA.FTZ R46, R51, UR42, -R7 ;  /* 0x0000002a332e7c23 */ /* 0x000fc20008010807 */
[----:B------:R3:W-:Y:S01]  /*3350*/  MUFU.EX2 R33, R90 ;  /* 0x0000005a00217308 */ /* 0x0007e20000000800 */
[----:B------:R-:W-:Y:S01]  /*3360*/  FMNMX.FTZ R2, R86, R37, !PT ;  /* 0x0000002556027209 */ /* 0x000fe20007810000 */
[--C-:B------:R-:W-:Y:S01]  /*3370*/  FFMA.FTZ R37, R47, UR42, -R7.reuse ;  /* 0x0000002a2f257c23 */ /* 0x100fe20008010807 */
[----:B------:R-:W-:-:S01]  /*3380*/  FFMA.FTZ R47, R54, UR42, -R7 ;  /* 0x0000002a362f7c23 */ /* 0x000fc20008010807 */
[----:B------:R-:W-:Y:S01]  /*3390*/  FFMA.FTZ R7, R4, UR42, -R7 ;  /* 0x0000002a04077c23 */ /* 0x000fe20008010807 */
[----:B-1----:R-:W-:Y:S01]  /*33a0*/  F2FP.SATFINITE.E4M3.F32.PACK_AB_MERGE_C R153, R11, R8, RZ ;  /* 0x000000080b99723e */ /* 0x002fe200048070ff */
[----:B------:R-:W1:Y:S01]  /*33b0*/  SHFL.BFLY PT, R87, R2, 0x2, 0x1f ;  /* 0x0c401f0002577f89 */ /* 0x000e6200000e0000 */
[----:B0-----:R-:W-:Y:S01]  /*33c0*/  F2FP.SATFINITE.E4M3.F32.PACK_AB_MERGE_C R155, R15, R12, RZ ;  /* 0x0000000c0f9b723e */ /* 0x001fe200048070ff */
[----:B------:R-:W-:Y:S01]  /*33d0*/  MUFU.EX2 R32, R32 ;  /* 0x0000002000207308 */ /* 0x000fe20000000800 */
[----:B--2---:R-:W-:-:S02]  /*33e0*/  F2FP.SATFINITE.E4M3.F32.PACK_AB_MERGE_C R145, R63, R44, RZ ;  /* 0x0000002c3f91723e */ /* 0x004fc400048070ff */
[----:B------:R-:W-:Y:S02]  /*33f0*/  F2FP.SATFINITE.E4M3.F32.PACK_AB_MERGE_C R149, R39, R20, RZ ;  /* 0x000000142795723e */ /* 0x000fe400048070ff */
[----:B------:R-:W-:Y:S02]  /*3400*/  F2FP.SATFINITE.E4M3.F32.PACK_AB_MERGE_C R153, R9, R6, R153 ;  /* 0x000000060999723e */ /* 0x000fe40004807099 */
[----:B------:R-:W-:Y:S01]  /*3410*/  F2FP.SATFINITE.E4M3.F32.PACK_AB_MERGE_C R155, R13, R10, R155 ;  /* 0x0000000a0d9b723e */ /* 0x000fe2000480709b */
[----:B------:R-:W-:Y:S01]  /*3420*/  MUFU.EX2 R36, R36 ;  /* 0x0000002400247308 */ /* 0x000fe20000000800 */
[----:B------:R-:W-:Y:S02]  /*3430*/  F2FP.SATFINITE.E4M3.F32.PACK_AB_MERGE_C R151, R79, R78, RZ ;  /* 0x0000004e4f97723e */ /* 0x000fe400048070ff */
[----:B------:R-:W-:Y:S02]  /*3440*/  F2FP.SATFINITE.E4M3.F32.PACK_AB_MERGE_C R149, R21, R14, R149 ;  /* 0x0000000e1595723e */ /* 0x000fe40004807095 */
[----:B------:R-:W-:-:S02]  /*3450*/  F2FP.SATFINITE.E4M3.F32.PACK_AB_MERGE_C R151, R75, R74, R151 ;  /* 0x0000004a4b97723e */ /* 0x000fc40004807097 */
[----:B------:R-:W-:Y:S01]  /*3460*/  F2FP.SATFINITE.E4M3.F32.PACK_AB_MERGE_C R145, R59, R58, R145 ;  /* 0x0000003a3b91723e */ /* 0x000fe20004807091 */
[----:B------:R-:W-:Y:S01]  /*3470*/  MUFU.EX2 R37, R37 ;  /* 0x0000002500257308 */ /* 0x000fe20000000800 */
[----:B-1----:R-:W-:-:S07]  /*3480*/  FMNMX.FTZ R87, R2, R87, !PT ;  /* 0x0000005702577209 */ /* 0x002fce0007810000 */
[----:B------:R-:W-:Y:S01]  /*3490*/  MUFU.EX2 R43, R43 ;  /* 0x0000002b002b7308 */ /* 0x000fe20000000800 */
[----:B------:R-:W0:Y:S07]  /*34a0*/  SHFL.BFLY PT, R2, R87, 0x1, 0x1f ;  /* 0x0c201f0057027f89 */ /* 0x000e2e00000e0000 */
[----:B------:R-:W-:Y:S08]  /*34b0*/  MUFU.EX2 R46, R46 ;  /* 0x0000002e002e7308 */ /* 0x000ff00000000800 */
[----:B------:R-:W-:Y:S08]  /*34c0*/  MUFU.EX2 R47, R47 ;  /* 0x0000002f002f7308 */ /* 0x000ff00000000800 */
[----:B------:R-:W-:Y:S01]  /*34d0*/  MUFU.EX2 R50, R50 ;  /* 0x0000003200327308 */ /* 0x000fe20000000800 */
[----:B0-----:R-:W-:-:S04]  /*34e0*/  FMNMX.FTZ R2, R87, R2, !PT ;  /* 0x0000000257027209 */ /* 0x001fc80007810000 */
        /* <DEDUP_REMOVED lines=22> */
[----:B---3--:R-:W-:-:S01]  /*3650*/  FFMA.FTZ R90, R100, UR42, -R55 ;  /* 0x0000002a645a7c23 */ /* 0x008fc20008010837 */
        /* <DEDUP_REMOVED lines=25> */
[----:B------:R-:W-:-:S02]  /*37f0*/  @!P1 VIADD R40, R3, 0x13240 ;  /* 0x0001324003289836 */ /* 0x000fc40000000000 */
[--C-:B------:R-:W-:Y:S01]  /*3800*/  FFMA.FTZ R70, R70, UR42, -R55.reuse ;  /* 0x0000002a46467c23 */ /* 0x100fe20008010837 */
[----:B------:R-:W-:-:S01]  /*3810*/  FFMA.FTZ R71, R71, UR42, -R55 ;  /* 0x0000002a47477c23 */ /* 0x000fc20008010837 */
[----:B------:R-:W-:Y:S01]  /*3820*/  FFMA.FTZ R42, R42, UR42, -R55 ;  /* 0x0000002a2a2a7c23 */ /* 0x000fe20008010837 */
[----:B------:R-:W1:Y:S01]  /*3830*/  MUFU.EX2 R89, R89 ;  /* 0x0000005900597308 */ /* 0x000e620000000800 */
[----:B--2---:R-:W-:-:S01]  /*3840*/  FADD.FTZ R69, R88, R69 ;  /* 0x0000004558457221 */ /* 0x004fc20000010000 */
[----:B------:R-:W-:Y:S02]  /*3850*/  @!P1 PRMT R40, RZ, 0x654, R40 ;  /* 0x00000654ff289816 */ /* 0x000fe40000000028 */
[----:B------:R-:W-:Y:S02]  /*3860*/  F2FP.SATFINITE.E4M3.F32.PACK_AB_MERGE_C R87, R88, R87, RZ ;  /* 0x000000575857723e */ /* 0x000fe400048070ff */
[----:B------:R2:W-:Y:S02]  /*3870*/  @!P1 SYNCS.ARRIVE.TRANS64.RED.A1T0 RZ, [R40+URZ], RZ ;  /* 0x000000ff28ff99a7 */ /* 0x0005e4000810043f */
[----:B------:R-:W3:Y:S01]  /*3880*/  MUFU.EX2 R90, R90 ;  /* 0x0000005a005a7308 */ /* 0x000ee20000000800 */
[----:B0-----:R-:W-:-:S01]  /*3890*/  FADD.FTZ R94, R54, R69 ;  /* 0x00000045365e7221 */ /* 0x001fc20000010000 */
[----:B------:R-:W-:Y:S01]  /*38a0*/  FFMA.FTZ R69, R41, UR42, -R55 ;  /* 0x0000002a29457c23 */ /* 0x000fe20008010837 */
[----:B------:R-:W-:-:S01]  /*38b0*/  FADD.FTZ R41, R13, R96 ;  /* 0x000000600d297221 */ /* 0x000fc20000010000 */
[----:B------:R-:W-:-:S04]  /*38c0*/  F2FP.SATFINITE.E4M3.F32.PACK_AB_MERGE_C R152, R51, R4, R87 ;  /* 0x000000043398723e */ /* 0x000fc80004807057 */
[----:B------:R-:W0:Y:S01]  /*38d0*/  MUFU.EX2 R91, R91 ;  /* 0x0000005b005b7308 */ /* 0x000e220000000800 */
[----:B-1----:R-:W-:-:S01]  /*38e0*/  FADD.FTZ R95, R89, R94 ;  /* 0x0000005e595f7221 */ /* 0x002fc20000010000 */
[----:B------:R-:W-:Y:S01]  /*38f0*/  FADD.FTZ R94, R12, R41 ;  /* 0x000000290c5e7221 */ /* 0x000fe20000010000 */
[----:B------:R-:W-:-:S03]  /*3900*/  FFMA.FTZ R41, R62, UR42, -R55 ;  /* 0x0000002a3e297c23 */ /* 0x000fc60008010837 */
[----:B------:R-:W-:Y:S02]  /*3910*/  FADD.FTZ R97, R15, R94 ;  /* 0x0000005e0f617221 */ /* 0x000fe40000010000 */
[----:B------:R-:W1:Y:S01]  /*3920*/  MUFU.EX2 R72, R72 ;  /* 0x0000004800487308 */ /* 0x000e620000000800 */
[----:B---3--:R-:W-:-:S01]  /*3930*/  FADD.FTZ R62, R90, R95 ;  /* 0x0000005f5a3e7221 */ /* 0x008fc20000010000 */
[----:B------:R-:W-:-:S06]  /*3940*/  FADD.FTZ R94, R14, R97 ;  /* 0x000000610e5e7221 */ /* 0x000fcc0000010000 */
[----:B------:R-:W3:Y:S01]  /*3950*/  MUFU.EX2 R73, R73 ;  /* 0x0000004900497308 */ /* 0x000ee20000000800 */
[----:B0-----:R-:W-:-:S01]  /*3960*/  FADD.FTZ R95, R91, R62 ;  /* 0x0000003e5b5f7221 */ /* 0x001fc20000010000 */
[----:B------:R-:W-:Y:S01]  /*3970*/  FFMA.FTZ R62, R52, UR42, -R55 ;  /* 0x0000002a343e7c23 */ /* 0x000fe20008010837 */
[----:B------:R-:W-:-:S04]  /*3980*/  F2FP.SATFINITE.E4M3.F32.PACK_AB_MERGE_C R90, R91, R90, RZ ;  /* 0x0000005a5b5a723e */ /* 0x000fc800048070ff */
[----:B------:R-:W-:Y:S01]  /*3990*/  F2FP.SATFINITE.E4M3.F32.PACK_AB_MERGE_C R154, R89, R54, R90 ;  /* 0x00000036599a723e */ /* 0x000fe2000480705a */
[----:B------:R-:W0:Y:S08]  /*39a0*/  MUFU.EX2 R92, R92 ;  /* 0x0000005c005c7308 */ /* 0x000e300000000800 */
[----:B------:R-:W4:Y:S08]  /*39b0*/  MUFU.EX2 R93, R93 ;  /* 0x0000005d005d7308 */ /* 0x000f300000000800 */
[----:B------:R-:W5:Y:S08]  /*39c0*/  MUFU.EX2 R76, R76 ;  /* 0x0000004c004c7308 */ /* 0x000f700000000800 */
[----:B------:R1:W-:Y:S08]  /*39d0*/  MUFU.EX2 R3, R68 ;  /* 0x0000004400037308 */ /* 0x0003f00000000800 */
[----:B------:R-:W5:Y:S01]  /*39e0*/  MUFU.EX2 R77, R77 ;  /* 0x0000004d004d7308 */ /* 0x000f620000000800 */
[----:B-1----:R-:W-:-:S01]  /*39f0*/  FADD.FTZ R68, R72, R95 ;  /* 0x0000005f48447221 */ /* 0x002fc20000010000 */
[----:B------:R-:W-:-:S04]  /*3a00*/  FADD.FTZ R95, R21, R94 ;  /* 0x0000005e155f7221 */ /* 0x000fc80000010000 */
[----:B------:R-:W-:Y:S02]  /*3a10*/  FADD.FTZ R96, R20, R95 ;  /* 0x0000005f14607221 */ /* 0x000fe40000010000 */
[----:B--2---:R3:W-:Y:S02]  /*3a20*/  MUFU.EX2 R40, R69 ;  /* 0x0000004500287308 */ /* 0x0047e40000000800 */
[----:B------:R-:W-:-:S06]  /*3a30*/  FADD.FTZ R97, R39, R96 ;  /* 0x0000006027617221 */ /* 0x000fcc0000010000 */
[----:B------:R-:W1:Y:S01]  /*3a40*/  MUFU.EX2 R80, R80 ;  /* 0x0000005000507308 */ /* 0x000e620000000800 */
[----:B---3--:R-:W-:-:S01]  /*3a50*/  FADD.FTZ R69, R73, R68 ;  /* 0x0000004449457221 */ /* 0x008fc20000010000 */
[----:B------:R-:W-:-:S03]  /*3a60*/  FFMA.FTZ R68, R25, UR42, -R55 ;  /* 0x0000002a19447c23 */ /* 0x000fc60008010837 */
[----:B0-----:R-:W-:Y:S01]  /*3a70*/  FADD.FTZ R94, R92, R69 ;  /* 0x000000455c5e7221 */ /* 0x001fe20000010000 */
[----:B------:R-:W-:-:S01]  /*3a80*/  FFMA.FTZ R69, R28, UR42, -R55 ;  /* 0x0000002a1c457c23 */ /* 0x000fc20008010837 */
[----:B------:R-:W-:Y:S01]  /*3a90*/  FFMA.FTZ R55, R86, UR42, -R55 ;  /* 0x0000002a56377c23 */ /* 0x000fe20008010837 */
[----:B------:R-:W0:Y:S01]  /*3aa0*/  MUFU.EX2 R81, R81 ;  /* 0x0000005100517308 */ /* 0x000e220000000800 */
[----:B----4-:R-:W-:-:S01]  /*3ab0*/  FADD.FTZ R95, R93, R94 ;  /* 0x0000005e5d5f7221 */ /* 0x010fc20000010000 */
[----:B------:R-:W-:Y:S01]  /*3ac0*/  FADD.FTZ R94, R74, R97 ;  /* 0x000000614a5e7221 */ /* 0x000fe20000010000 */
[----:B------:R-:W-:Y:S02]  /*3ad0*/  F2FP.SATFINITE.E4M3.F32.PACK_AB_MERGE_C R92, R93, R92, RZ ;  /* 0x0000005c5d5c723e */ /* 0x000fe400048070ff */
[----:B-----5:R-:W-:Y:S01]  /*3ae0*/  FADD.FTZ R28, R76, R95 ;  /* 0x0000005f4c1c7221 */ /* 0x020fe20000010000 */
[----:B------:R-:W-:-:S01]  /*3af0*/  FADD.FTZ R95, R75, R94 ;  /* 0x0000005e4b5f7221 */ /* 0x000fc20000010000 */
[----:B------:R-:W-:Y:S01]  /*3b00*/  F2FP.SATFINITE.E4M3.F32.PACK_AB_MERGE_C R148, R73, R72, R92 ;  /* 0x000000484994723e */ /* 0x000fe2000480705c */
[----:B------:R-:W2:Y:S02]  /*3b10*/  MUFU.EX2 R56, R56 ;  /* 0x0000003800387308 */ /* 0x000ea40000000800 */
[----:B------:R-:W-:-:S06]  /*3b20*/  FADD.FTZ R96, R78, R95 ;  /* 0x0000005f4e607221 */ /* 0x000fcc0000010000 */
[----:B------:R-:W3:Y:S08]  /*3b30*/  MUFU.EX2 R57, R57 ;  /* 0x0000003900397308 */ /* 0x000ef00000000800 */
[----:B------:R4:W-:Y:S08]  /*3b40*/  MUFU.EX2 R52, R45 ;  /* 0x0000002d00347308 */ /* 0x0009f00000000800 */
[----:B------:R-:W5:Y:S01]  /*3b50*/  MUFU.EX2 R84, R84 ;  /* 0x0000005400547308 */ /* 0x000f620000000800 */
[----:B----4-:R-:W-:-:S04]  /*3b60*/  FADD.FTZ R45, R77, R28 ;  /* 0x0000001c4d2d7221 */ /* 0x010fc80000010000 */
[----:B-1----:R-:W-:Y:S01]  /*3b70*/  FADD.FTZ R94, R80, R45 ;  /* 0x0000002d505e7221 */ /* 0x002fe20000010000 */
[----:B------:R-:W-:-:S01]  /*3b80*/  FADD.FTZ R45, R79, R96 ;  /* 0x000000604f2d7221 */ /* 0x000fc20000010000 */
[C---:B0-----:R-:W-:Y:S01]  /*3b90*/  F2FP.SATFINITE.E4M3.F32.PACK_AB_MERGE_C R80, R81.reuse, R80, RZ ;  /* 0x000000505150723e */ /* 0x041fe200048070ff */
[----:B------:R-:W0:Y:S01]  /*3ba0*/  MUFU.EX2 R85, R85 ;  /* 0x0000005500557308 */ /* 0x000e220000000800 */
[----:B------:R-:W-:-:S01]  /*3bb0*/  FADD.FTZ R11, R81, R94 ;  /* 0x0000005e510b7221 */ /* 0x000fc20000010000 */
[----:B------:R-:W-:Y:S01]  /*3bc0*/  FADD.FTZ R86, R58, R45 ;  /* 0x0000002d3a567221 */ /* 0x000fe20000010000 */
[----:B------:R-:W-:Y:S02]  /*3bd0*/  F2FP.SATFINITE.E4M3.F32.PACK_AB_MERGE_C R150, R77, R76, R80 ;  /* 0x0000004c4d96723e */ /* 0x000fe40004807050 */
[----:B--2---:R-:W-:Y:S01]  /*3be0*/  FADD.FTZ R8, R56, R11 ;  /* 0x0000000b38087221 */ /* 0x004fe20000010000 */
[----:B------:R-:W-:-:S02]  /*3bf0*/  FADD.FTZ R15, R59, R86 ;  /* 0x000000563b0f7221 */ /* 0x000fc40000010000 */
[----:B------:R-:W1:Y:S01]  /*3c00*/  MUFU.EX2 R60, R60 ;  /* 0x0000003c003c7308 */ /* 0x000e620000000800 */
[----:B---3--:R-:W-:-:S01]  /*3c10*/  FADD.FTZ R11, R57, R8 ;  /* 0x00000008390b7221 */ /* 0x008fc20000010000 */
[----:B------:R-:W-:Y:S01]  /*3c20*/  FADD.FTZ R12, R44, R15 ;  /* 0x0000000f2c0c7221 */ /* 0x000fe20000010000 */
[----:B------:R-:W-:-:S02]  /*3c30*/  CS2R R44, SRZ ;  /* 0x00000000002c7805 */ /* 0x000fc4000001ff00 */
[----:B-----5:R-:W-:Y:S01]  /*3c40*/  FADD.FTZ R8, R84, R11 ;  /* 0x0000000b54087221 */ /* 0x020fe20000010000 */
[----:B------:R-:W-:-:S02]  /*3c50*/  FADD.FTZ R63, R63, R12 ;  /* 0x0000000c3f3f7221 */ /* 0x000fc40000010000 */
[----:B------:R-:W2:Y:S01]  /*3c60*/  MUFU.EX2 R61, R61 ;  /* 0x0000003d003d7308 */ /* 0x000ea20000000800 */
[----:B0-----:R-:W-:-:S01]  /*3c70*/  FADD.FTZ R11, R85, R8 ;  /* 0x00000008550b7221 */ /* 0x001fc20000010000 */
[----:B------:R-:W-:Y:S01]  /*3c80*/  FADD.FTZ R20, R48, R63 ;  /* 0x0000003f30147221 */ /* 0x000fe20000010000 */
[----:B------:R-:W-:-:S03]  /*3c90*/  F2FP.SATFINITE.E4M3.F32.PACK_AB_MERGE_C R84, R85, R84, RZ ;  /* 0x000000545554723e */ /* 0x000fc600048070ff */
[----:B------:R-:W-:Y:S01]  /*3ca0*/  FADD.FTZ R39, R49, R20 ;  /* 0x0000001431277221 */ /* 0x000fe20000010000 */
[----:B------:R-:W-:Y:S01]  /*3cb0*/  F2FP.SATFINITE.E4M3.F32.PACK_AB_MERGE_C R144, R57, R56, R84 ;  /* 0x000000383990723e */ /* 0x000fe20004807054 */
[----:B------:R-:W0:Y:S01]  /*3cc0*/  MUFU.EX2 R64, R64 ;  /* 0x0000004000407308 */ /* 0x000e220000000800 */
[----:B-1----:R-:W-:-:S07]  /*3cd0*/  FADD.FTZ R12, R60, R11 ;  /* 0x0000000b3c0c7221 */ /* 0x002fce0000010000 */
        /* <DEDUP_REMOVED lines=13> */
[----:B------:R-:W-:Y:S01]  /*3db0*/  FADD.FTZ R12, R36, R13 ;  /* 0x0000000d240c7221 */ /* 0x000fe20000010000 */
[----:B------:R-:W-:Y:S02]  /*3dc0*/  F2FP.SATFINITE.E4M3.F32.PACK_AB_MERGE_C R36, R37, R36, RZ ;  /* 0x000000242524723e */ /* 0x000fe400048070ff */
[----:B------:R-:W-:Y:S01]  /*3dd0*/  FADD.FTZ R9, R3, R6 ;  /* 0x0000000603097221 */ /* 0x000fe20000010000 */
[----:B------:R-:W-:-:S01]  /*3de0*/  FADD.FTZ R12, R37, R12 ;  /* 0x0000000c250c7221 */ /* 0x000fc20000010000 */
[----:B------:R-:W-:Y:S01]  /*3df0*/  F2FP.SATFINITE.E4M3.F32.PACK_AB_MERGE_C R64, R65, R64, RZ ;  /* 0x000000404140723e */ /* 0x000fe200048070ff */
[----:B------:R-:W1:Y:S01]  /*3e00*/  MUFU.EX2 R28, R82 ;  /* 0x00000052001c7308 */ /* 0x000e620000000800 */
[----:B------:R-:W-:-:S01]  /*3e10*/  FADD.FTZ R10, R40, R9 ;  /* 0x00000009280a7221 */ /* 0x000fc20000010000 */
[----:B------:R-:W-:Y:S01]  /*3e20*/  FADD.FTZ R13, R43, R12 ;  /* 0x0000000c2b0d7221 */ /* 0x000fe20000010000 */
[----:B------:R-:W-:-:S02]  /*3e30*/  F2FP.SATFINITE.E4M3.F32.PACK_AB_MERGE_C R12, R50, R47, RZ ;  /* 0x0000002f320c723e */ /* 0x000fc400048070ff */
[----:B--2---:R-:W-:Y:S01]  /*3e40*/  FADD.FTZ R9, R41, R10 ;  /* 0x0000000a29097221 */ /* 0x004fe20000010000 */
[----:B------:R-:W-:Y:S01]  /*3e50*/  F2FP.SATFINITE.E4M3.F32.PACK_AB_MERGE_C R41, R52, R41, RZ ;  /* 0x000000293429723e */ /* 0x000fe200048070ff */
[----:B------:R-:W-:Y:S01]  /*3e60*/  FADD.FTZ R10, R46, R13 ;  /* 0x0000000d2e0a7221 */ /* 0x000fe20000010000 */
[----:B------:R-:W2:Y:S01]  /*3e70*/  MUFU.EX2 R62, R62 ;  /* 0x0000003e003e7308 */ /* 0x000ea20000000800 */
[----:B------:R-:W-:-:S01]  /*3e80*/  FADD.FTZ R52, R52, R9 ;  /* 0x0000000934347221 */ /* 0x000fc20000010000 */
[----:B------:R-:W-:Y:S01]  /*3e90*/  F2FP.SATFINITE.E4M3.F32.PACK_AB_MERGE_C R140, R40, R3, R41 ;  /* 0x00000003288c723e */ /* 0x000fe20004807029 */
[----:B------:R-:W-:-:S01]  /*3ea0*/  FADD.FTZ R47, R47, R10 ;  /* 0x0000000a2f2f7221 */ /* 0x000fc20000010000 */
[----:B------:R-:W-:Y:S01]  /*3eb0*/  F2FP.SATFINITE.E4M3.F32.PACK_AB_MERGE_C R141, R33, R32, R36 ;  /* 0x00000020218d723e */ /* 0x000fe20004807024 */
[----:B0-----:R-:W-:-:S01]  /*3ec0*/  FADD.FTZ R9, R25, R52 ;  /* 0x0000003419097221 */ /* 0x001fc20000010000 */
[----:B------:R-:W-:Y:S01]  /*3ed0*/  F2FP.SATFINITE.E4M3.F32.PACK_AB_MERGE_C R143, R46, R43, R12 ;  /* 0x0000002b2e8f723e */ /* 0x000fe2000480700c */
[----:B------:R-:W-:-:S01]  /*3ee0*/  FADD.FTZ R47, R50, R47 ;  /* 0x0000002f322f7221 */ /* 0x000fc20000010000 */
[----:B------:R-:W0:Y:S01]  /*3ef0*/  MUFU.EX2 R53, R53 ;  /* 0x0000003500357308 */ /* 0x000e220000000800 */
[----:B-1----:R-:W-:-:S01]  /*3f00*/  FADD.FTZ R9, R28, R9 ;  /* 0x000000091c097221 */ /* 0x002fc20000010000 */
[----:B------:R-:W-:-:S02]  /*3f10*/  F2FP.SATFINITE.E4M3.F32.PACK_AB_MERGE_C R146, R61, R60, R64 ;  /* 0x0000003c3d92723e */ /* 0x000fc40004807040 */
[----:B------:R-:W-:Y:S02]  /*3f20*/  CS2R R50, SRZ ;  /* 0x0000000000327805 */ /* 0x000fe4000001ff00 */
[----:B------:R-:W-:Y:S02]  /*3f30*/  CS2R R40, SRZ ;  /* 0x0000000000287805 */ /* 0x000fe4000001ff00 */
[----:B------:R-:W-:Y:S02]  /*3f40*/  CS2R R36, SRZ ;  /* 0x0000000000247805 */ /* 0x000fe4000001ff00 */
[----:B------:R-:W-:Y:S01]  /*3f50*/  CS2R R32, SRZ ;  /* 0x0000000000207805 */ /* 0x000fe2000001ff00 */
[----:B------:R-:W1:Y:S01]  /*3f60*/  MUFU.EX2 R26, R26 ;  /* 0x0000001a001a7308 */ /* 0x000e620000000800 */
[----:B--2---:R-:W-:-:S01]  /*3f70*/  FADD.FTZ R10, R62, R9 ;  /* 0x000000093e0a7221 */ /* 0x004fc20000010000 */
[----:B------:R-:W-:-:S06]  /*3f80*/  F2FP.SATFINITE.E4M3.F32.PACK_AB_MERGE_C R9, R31, R30, RZ ;  /* 0x0000001e1f09723e */ /* 0x000fcc00048070ff */
[----:B------:R-:W2:Y:S01]  /*3f90*/  MUFU.EX2 R8, R66 ;  /* 0x0000004200087308 */ /* 0x000ea20000000800 */
[C---:B0-----:R-:W-:Y:S01]  /*3fa0*/  F2FP.SATFINITE.E4M3.F32.PACK_AB_MERGE_C R62, R53.reuse, R62, RZ ;  /* 0x0000003e353e723e */ /* 0x041fe200048070ff */
[----:B------:R-:W-:-:S03]  /*3fb0*/  FADD.FTZ R53, R53, R10 ;  /* 0x0000000a35357221 */ /* 0x000fc60000010000 */
[----:B------:R-:W-:Y:S02]  /*3fc0*/  F2FP.SATFINITE.E4M3.F32.PACK_AB_MERGE_C R142, R28, R25, R62 ;  /* 0x000000191c8e723e */ /* 0x000fe4000480703e */
[----:B------:R-:W-:Y:S02]  /*3fd0*/  CS2R R28, SRZ ;  /* 0x00000000001c7805 */ /* 0x000fe4000001ff00 */
[----:B------:R-:W-:Y:S01]  /*3fe0*/  CS2R R24, SRZ ;  /* 0x0000000000187805 */ /* 0x000fe2000001ff00 */
[----:B------:R-:W0:Y:S01]  /*3ff0*/  MUFU.EX2 R27, R27 ;  /* 0x0000001b001b7308 */ /* 0x000e220000000800 */
[----:B-1----:R-:W-:-:S01]  /*4000*/  FADD.FTZ R10, R26, R47 ;  /* 0x0000002f1a0a7221 */ /* 0x002fc20000010000 */
[----:B------:R-:W-:-:S06]  /*4010*/  CS2R R46, SRZ ;  /* 0x00000000002e7805 */ /* 0x000fcc000001ff00 */
[----:B------:R-:W1:Y:S01]  /*4020*/  MUFU.EX2 R11, R68 ;  /* 0x00000044000b7308 */ /* 0x000e620000000800 */
[----:B--2---:R-:W-:-:S01]  /*4030*/  FADD.FTZ R4, R8, R53 ;  /* 0x0000003508047221 */ /* 0x004fc20000010000 */
[----:B------:R-:W-:-:S06]  /*4040*/  CS2R R52, SRZ ;  /* 0x0000000000347805 */ /* 0x000fcc000001ff00 */
[----:B------:R-:W2:Y:S01]  /*4050*/  MUFU.EX2 R69, R69 ;  /* 0x0000004500457308 */ /* 0x000ea20000000800 */
[C---:B0-----:R-:W-:Y:S01]  /*4060*/  F2FP.SATFINITE.E4M3.F32.PACK_AB_MERGE_C R137, R27.reuse, R26, R9 ;  /* 0x0000001a1b89723e */ /* 0x041fe20004807009 */
[----:B------:R-:W-:-:S04]  /*4070*/  FADD.FTZ R27, R27, R10 ;  /* 0x0000000a1b1b7221 */ /* 0x000fc80000010000 */
[----:B------:R-:W-:Y:S01]  /*4080*/  FADD.FTZ R30, R30, R27 ;  /* 0x0000001b1e1e7221 */ /* 0x000fe20000010000 */
[----:B------:R-:W-:Y:S01]  /*4090*/  CS2R R26, SRZ ;  /* 0x00000000001a7805 */ /* 0x000fe2000001ff00 */
[----:B------:R-:W0:Y:S01]  /*40a0*/  MUFU.EX2 R6, R67 ;  /* 0x0000004300067308 */ /* 0x000e220000000800 */
[----:B-1----:R-:W-:-:S01]  /*40b0*/  FADD.FTZ R4, R11, R4 ;  /* 0x000000040b047221 */ /* 0x002fc20000010000 */
[----:B------:R-:W-:-:S06]  /*40c0*/  FADD.FTZ R31, R31, R30 ;  /* 0x0000001e1f1f7221 */ /* 0x000fcc0000010000 */
[----:B------:R-:W-:Y:S01]  /*40d0*/  MUFU.EX2 R38, R38 ;  /* 0x0000002600267308 */ /* 0x000fe20000000800 */
[----:B--2---:R-:W-:-:S07]  /*40e0*/  FADD.FTZ R9, R69, R4 ;  /* 0x0000000445097221 */ /* 0x004fce0000010000 */
[----:B------:R-:W1:Y:S01]  /*40f0*/  MUFU.EX2 R7, R7 ;  /* 0x0000000700077308 */ /* 0x000e620000000800 */
[----:B0-----:R-:W-:-:S01]  /*4100*/  FADD.FTZ R9, R6, R9 ;  /* 0x0000000906097221 */ /* 0x001fc20000010000 */
[----:B------:R-:W-:-:S04]  /*4110*/  F2FP.SATFINITE.E4M3.F32.PACK_AB_MERGE_C R69, R6, R69, RZ ;  /* 0x000000450645723e */ /* 0x000fc800048070ff */
[----:B------:R-:W-:Y:S02]  /*4120*/  F2FP.SATFINITE.E4M3.F32.PACK_AB_MERGE_C R136, R11, R8, R69 ;  /* 0x000000080b88723e */ /* 0x000fe40004807045 */
[----:B------:R-:W0:Y:S08]  /*4130*/  MUFU.EX2 R34, R34 ;  /* 0x0000002200227308 */ /* 0x000e300000000800 */
[----:B------:R-:W2:Y:S01]  /*4140*/  MUFU.EX2 R70, R70 ;  /* 0x0000004600467308 */ /* 0x000ea20000000800 */
[----:B-1----:R-:W-:-:S07]  /*4150*/  F2FP.SATFINITE.E4M3.F32.PACK_AB_MERGE_C R10, R7, R38, RZ ;  /* 0x00000026070a723e */ /* 0x002fce00048070ff */
[----:B------:R-:W1:Y:S01]  /*4160*/  MUFU.EX2 R35, R35 ;  /* 0x0000002300237308 */ /* 0x000e620000000800 */
[----:B0-----:R-:W-:-:S01]  /*4170*/  FADD.FTZ R6, R34, R31 ;  /* 0x0000001f22067221 */ /* 0x001fc20000010000 */
[----:B------:R-:W-:-:S06]  /*4180*/  CS2R R30, SRZ ;  /* 0x00000000001e7805 */ /* 0x000fcc000001ff00 */
[----:B------:R-:W0:Y:S01]  /*4190*/  MUFU.EX2 R71, R71 ;  /* 0x0000004700477308 */ /* 0x000e220000000800 */
[----:B--2---:R-:W-:-:S07]  /*41a0*/  FADD.FTZ R4, R70, R9 ;  /* 0x0000000946047221 */ /* 0x004fce0000010000 */
[----:B------:R-:W2:Y:S01]  /*41b0*/  MUFU.EX2 R42, R42 ;  /* 0x0000002a002a7308 */ /* 0x000ea20000000800 */
[C---:B-1----:R-:W-:Y:S01]  /*41c0*/  F2FP.SATFINITE.E4M3.F32.PACK_AB_MERGE_C R139, R35.reuse, R34, R10 ;  /* 0x00000022238b723e */ /* 0x042fe2000480700a */
[----:B------:R-:W-:-:S04]  /*41d0*/  FADD.FTZ R35, R35, R6 ;  /* 0x0000000623237221 */ /* 0x000fc80000010000 */
[----:B------:R-:W-:Y:S01]  /*41e0*/  FADD.FTZ R38, R38, R35 ;  /* 0x0000002326267221 */ /* 0x000fe20000010000 */
[----:B------:R-:W-:Y:S01]  /*41f0*/  CS2R R34, SRZ ;  /* 0x0000000000227805 */ /* 0x000fe2000001ff00 */
[----:B------:R-:W1:Y:S01]  /*4200*/  MUFU.EX2 R55, R55 ;  /* 0x0000003700377308 */ /* 0x000e620000000800 */
[----:B0-----:R-:W-:-:S04]  /*4210*/  FADD.FTZ R3, R71, R4 ;  /* 0x0000000447037221 */ /* 0x001fc80000010000 */
[----:B--2---:R-:W-:Y:S01]  /*4220*/  FADD.FTZ R4, R42, R3 ;  /* 0x000000032a047221 */ /* 0x004fe20000010000 */
[----:B------:R-:W-:-:S01]  /*4230*/  FADD.FTZ R3, R7, R38 ;  /* 0x0000002607037221 */ /* 0x000fc20000010000 */
[----:B------:R-:W-:Y:S02]  /*4240*/  CS2R R38, SRZ ;  /* 0x0000000000267805 */ /* 0x000fe4000001ff00 */
[C---:B-1----:R-:W-:Y:S01]  /*4250*/  F2FP.SATFINITE.E4M3.F32.PACK_AB_MERGE_C R6, R55.reuse, R42, RZ ;  /* 0x0000002a3706723e */ /* 0x042fe200048070ff */
[----:B------:R-:W-:Y:S01]  /*4260*/  FADD.FTZ R4, R55, R4 ;  /* 0x0000000437047221 */ /* 0x000fe20000010000 */
[----:B------:R-:W-:Y:S02]  /*4270*/  CS2R R54, SRZ ;  /* 0x0000000000367805 */ /* 0x000fe4000001ff00 */
[----:B------:R-:W-:Y:S02]  /*4280*/  CS2R R42, SRZ ;  /* 0x00000000002a7805 */ /* 0x000fe4000001ff00 */
        /* <DEDUP_REMOVED lines=8> */
.L_x_12284:
[----:B------:R-:W-:-:S04]  /*4310*/  UISETP.NE.AND UP1, UPT, UR24, 0x1, UPT ;  /* 0x000000011800788c */ /* 0x000fc8000bf25270 */
[----:B------:R-:W-:-:S04]  /*4320*/  USEL UR37, URZ, 0x1, UP1 ;  /* 0x000000013f257887 */ /* 0x000fc80008800000 */
[----:B------:R-:W-:Y:S01]  /*4330*/  ULOP3.LUT UR37, UR25, UR37, URZ, 0x3c, !UPT ;  /* 0x0000002519257292 */ /* 0x000fe2000f8e3c3f */
[----:B------:R-:W-:Y:S11]  /*4340*/  @!P0 BRA `(.L_x_12275) ;  /* 0x0000000000048947 */ /* 0x000ff60003800000 */
[----:B------:R-:W-:Y:S01]  /*4350*/  BPT.TRAP 0x1 ;  /* 0x000000040000795c */ /* 0x000fe20000300000 */
.L_x_12275:
        /* <DEDUP_REMOVED lines=9> */
.L_x_12276:
[----:B-1----:R-:W-:Y:S05]  /*43f0*/  @P3 BRA `(.L_x_12277) ;  /* 0x0000000000083947 */ /* 0x002fea0003800000 */
[----:B------:R-:W1:Y:S02]  /*4400*/  SYNCS.PHASECHK.TRANS64.TRYWAIT P3, [UR21+0x13230], R0 ;  /* 0x01323000ff0075a7 */ /* 0x000e640008060155 */
[----:B-1----:R-:W-:Y:S05]  /*4410*/  @!P3 BRA `(.L_x_12278) ;  /* 0x000000a400f4b947 */ /* 0x002fea0003800000 */
.L_x_12277:
        /* <DEDUP_REMOVED lines=64> */
.L_x_12279:
[----:B------:R-:W-:Y:S01]  /*4820*/  ULEA UR11, UR24, UR45, 0x3 ;  /* 0x0000002d180b7291 */ /* 0x000fe2000f8e183f */
[----:B01----:R-:W-:-:S05]  /*4830*/  IMAD.U32 R0, RZ, RZ, UR25 ;  /* 0x00000019ff007e24 */ /* 0x003fca000f8e00ff */
[----:B------:R-:W-:-:S04]  /*4840*/  SHF.L.U32 R0, R0, 0x1f, RZ ;  /* 0x0000001f00007819 */ /* 0x000fc800000006ff */
[----:B------:R0:W1:Y:S01]  /*4850*/  SYNCS.PHASECHK.TRANS64.TRYWAIT P3, [UR11+0x13250], R0 ;  /* 0x01325000ff0075a7 */ /* 0x000062000806014b */
[----:B------:R-:W-:Y:S05]  /*4860*/  @!P0 BRA `(.L_x_12280) ;  /* 0x0000000000048947 */ /* 0x000fea0003800000 */
[----:B------:R-:W-:Y:S01]  /*4870*/  BPT.TRAP 0x1 ;  /* 0x000000040000795c */ /* 0x000fe20000300000 */
.L_x_12280:
[----:B-1----:R-:W-:Y:S05]  /*4880*/  @P3 BRA `(.L_x_12281) ;  /* 0x0000000000083947 */ /* 0x002fea0003800000 */
[----:B------:R-:W1:Y:S02]  /*4890*/  SYNCS.PHASECHK.TRANS64.TRYWAIT P3, [UR11+0x13250], R0 ;  /* 0x01325000ff0075a7 */ /* 0x000e64000806014b */
[----:B-1----:R-:W-:Y:S05]  /*48a0*/  @!P3 BRA `(.L_x_12282) ;  /* 0x000000a000e8b947 */ /* 0x002fea0003800000 */
.L_x_12281:
[----:B------:R-:W-:Y:S01]  /*48b0*/  UIADD3 UR6, UR45, 0x1000, URZ ;  /* 0x000010002d067890 */ /* 0x000fe2000fffe03f */
[----:B------:R-:W-:Y:S01]  /*48c0*/  WARPGROUP.ARRIVE ;  /* 0x00000000000079c5 */ /* 0x000fe20000000000 */
[----:B------:R-:W-:Y:S01]  /*48d0*/  UMOV UR7, 0xc0000010 ;  /* 0xc000001000077882 */ /* 0x000fe20000000000 */
[----:B01----:R-:W-:Y:S01]  /*48e0*/  VIADD R0, R17, UR43 ;  /* 0x0000002b11007c36 */ /* 0x003fe20008000000 */
[----:B------:R-:W-:Y:S01]  /*48f0*/  USHF.R.U32.HI UR6, URZ, 0x4, UR6 ;  /* 0x000000043f067899 */ /* 0x000fe20008011606 */
[----:B------:R-:W0:Y:S01]  /*4900*/  LDC R11, c[0x0][0x2f0] ;  /* 0x0000bc00ff0b7b82 */ /* 0x000e220000000800 */
[----:B------:R-:W-:Y:S02]  /*4910*/  IMAD.MOV.U32 R13, RZ, RZ, -0x2 ;  /* 0xfffffffeff0d7424 */ /* 0x000fe400078e00ff */
[----:B------:R-:W-:-:S04]  /*4920*/  ULOP3.LUT UR6, UR6, 0x3fff, URZ, 0xc0, !UPT ;  /* 0x00003fff06067892 */ /* 0x000fc8000f8ec03f */
[----:B------:R-:W-:-:S04]  /*4930*/  ULOP3.LUT UR6, UR6, 0x10000, URZ, 0xfc, !UPT ;  /* 0x0001000006067892 */ /* 0x000fc8000f8efc3f */
[----:B------:R-:W-:-:S07]  /*4940*/  UIMAD UR10, UR24, 0x280, UR6 ;  /* 0x00000280180a78a4 */ /* 0x000fce000f8e0206 */
[----:B------:R-:W-:Y:S02]  /*4950*/  UMOV UR6, UR10 ;  /* 0x0000000a00067c82 */ /* 0x000fe40008000000 */
[----:B------:R-:W-:Y:S01]  /*4960*/  QGMMA.64x64x32.F32.E4M3.E4M3 R24, R152, gdesc[UR4], R24, gsb0 ;  /* 0x00e0000498187df3 */ /* 0x000fe20008000818 */
[----:B------:R-:W-:Y:S01]  /*4970*/  @UP0 ULDC UR6, c[0x0][0x44c] ;  /* 0x0001130000060ab9 */ /* 0x000fe20000000800 */
[----:B------:R-:W-:Y:S01]  /*4980*/  UMOV UR7, 0xc0000010 ;  /* 0xc000001000077882 */ /* 0x000fe20000000000 */
[----:B------:R-:W-:Y:S01]  /*4990*/  @P2 IMAD.HI.U32 R2, R0, UR6, RZ ;  /* 0x0000000600022c27 */ /* 0x000fe2000f8e00ff */
[----:B------:R-:W-:-:S04]  /*49a0*/  @UP0 ULDC UR6, c[0x0][0x450] ;  /* 0x0001140000060ab9 */ /* 0x000fc80000000800 */
[----:B------:R-:W-:Y:S01]  /*49b0*/  @P2 SHF.R.U32.HI R0, RZ, UR6, R2 ;  /* 0x00000006ff002c19 */ /* 0x000fe20008011602 */
[----:B------:R-:W-:Y:S02]  /*49c0*/  UMOV UR6, 0x1 ;  /* 0x0000000100067882 */ /* 0x000fe40000000000 */
[----:B------:R-:W-:Y:S02]  /*49d0*/  UIMAD UR6, UR23, -0xa0, UR6 ;  /* 0xffffff60170678a4 */ /* 0x000fe4000f8e0206 */
[----:B------:R-:W1:Y:S04]  /*49e0*/  SHFL.IDX PT, R9, R0, RZ, 0x1c1f ;  /* 0x001c1fff00097589 */ /* 0x000e6800000e0000 */
[----:B------:R-:W-:Y:S01]  /*49f0*/  IMAD R8, R16, R13, UR6 ;  /* 0x0000000610087e24 */ /* 0x000fe2000f8e020d */
[----:B------:R-:W2:Y:S01]  /*4a00*/  SHFL.IDX PT, R15, R0, 0x1, 0x1c1f ;  /* 0x003c1f00000f7f89 */ /* 0x000ea200000e0000 */
[----:B------:R-:W-:-:S02]  /*4a10*/  UIADD3 UR6, UR10, 0x80, URZ ;  /* 0x000000800a067890 */ /* 0x000fc4000fffe03f */
[----:B0-----:R-:W-:-:S05]  /*4a20*/  IMAD R8, R11, UR47, R8 ;  /* 0x0000002f0b087c24 */ /* 0x001fca000f8e0208 */
[----:B-1----:R-:W-:-:S04]  /*4a30*/  IADD3 R2, R9, -UR20, R8 ;  /* 0x8000001409027c10 */ /* 0x002fc8000fffe008 */
        /* <DEDUP_REMOVED lines=25> */
[----:B------:R-:W-:Y:S01]  /*4bd0*/  QGMMA.64x64x32.F32.E4M3.E4M3 R24, R148, gdesc[UR4], R24, gsb0 ;  /* 0x00e0000494187df3 */ /* 0x000fe20008000818 */
        /* <DEDUP_REMOVED lines=41> */
[----:B------:R-:W-:-:S02]  /*4e70*/  WARPGROUP.DEPBAR.LE gsb0, 0x0 ;  /* 0x00008000000079c5 */ /* 0x000fc40000010000 */
[----:B------:R-:W-:Y:S01]  /*4e80*/  FMNMX.FTZ R11, R93, R10, !PT ;  /* 0x0000000a5d0b7209 */ /* 0x000fe20007810000 */
[----:B------:R-:W-:Y:S01]  /*4e90*/  WARPGROUP.ARRIVE ;  /* 0x00000000000079c5 */ /* 0x000fe20000000000 */
[----:B------:R-:W-:Y:S02]  /*4ea0*/  ISETP.GT.AND P3, PT, R2, 0x58, PT ;  /* 0x000000580200780c */ /* 0x000fe40003f64270 */
[----:B------:R-:W-:Y:S02]  /*4eb0*/  FSEL R97, R97, -INF , P4 ;  /* 0xff80000061617808 */ /* 0x000fe40002000000 */
[----:B------:R-:W-:Y:S01]  /*4ec0*/  FMNMX.FTZ R10, R96, R11, !PT ;  /* 0x0000000b600a7209 */ /* 0x000fe20007810000 */
[----:B------:R-:W-:Y:S01]  /*4ed0*/  QGMMA.64x64x32.F32.E4M3.E4M3 R24, R144, gdesc[UR4], R24, gsb0 ;  /* 0x00e0000490187df3 */ /* 0x000fe20008000818 */
[----:B------:R-:W-:Y:S01]  /*4ee0*/  ISETP.GT.AND P4, PT, R2, 0x59, PT ;  /* 0x000000590200780c */ /* 0x000fe20003f84270 */
        /* <DEDUP_REMOVED lines=41> */
[----:B------:R-:W-:Y:S01]  /*5180*/  FSEL R61, R61, -INF , P5 ;  /* 0xff8000003d3d7808 */ /* 0x000fe20002800000 */
[----:B------:R-:W-:Y:S01]  /*5190*/  WARPGROUP.ARRIVE ;  /* 0x00000000000079c5 */ /* 0x000fe20000000000 */
[C---:B------:R-:W-:Y:S02]  /*51a0*/  ISETP.GT.AND P3, PT, R2.reuse, 0x90, PT ;  /* 0x000000900200780c */ /* 0x040fe40003f64270 */
[C---:B------:R-:W-:Y:S02]  /*51b0*/  ISETP.GT.AND P4, PT, R2.reuse, 0x91, PT ;  /* 0x000000910200780c */ /* 0x040fe40003f84270 */
[C---:B------:R-:W-:Y:S01]  /*51c0*/  ISETP.GT.AND P6, PT, R2.reuse, 0x98, PT ;  /* 0x000000980200780c */ /* 0x040fe20003fc4270 */
[----:B------:R-:W-:Y:S01]  /*51d0*/  QGMMA.64x64x32.F32.E4M3.E4M3 R24, R140, gdesc[UR4], R24, gsb0 ;  /* 0x00e000048c187df3 */ /* 0x000fe20008000818 */
[----:B------:R-:W-:Y:S01]  /*51e0*/  ISETP.GT.AND P5, PT, R2, 0x99, PT ;  /* 0x000000990200780c */ /* 0x000fe20003fa4270 */
[----:B------:R-:W-:Y:S01]  /*51f0*/  UIADD3 UR6, UR10, 0x200, URZ ;  /* 0x000002000a067890 */ /* 0x000fe2000fffe03f */
[----:B------:R-:W-:Y:S01]  /*5200*/  FMNMX.FTZ R2, R60, R11, !PT ;  /* 0x0000000b3c027209 */ /* 0x000fe20007810000 */
[----:B------:R-:W-:Y:S01]  /*5210*/  UMOV UR7, 0xc0000010 ;  /* 0xc000001000077882 */ /* 0x000fe20000000000 */
        /* <DEDUP_REMOVED lines=8> */
[----:B--2---:R-:W-:Y:S02]  /*52a0*/  IADD3 R15, R15, -UR20, R8 ;  /* 0x800000140f0f7c10 */ /* 0x004fe4000fffe008 */
[----:B------:R-:W-:Y:S02]  /*52b0*/  FMNMX.FTZ R11, R69, R2, !PT ;  /* 0x00000002450b7209 */ /* 0x000fe40007810000 */
[C---:B------:R-:W-:Y:S02]  /*52c0*/  ISETP.GT.AND P5, PT, R15.reuse, RZ, PT ;  /* 0x000000ff0f00720c */ /* 0x040fe40003fa4270 */
[----:B------:R-:W-:Y:S01]  /*52d0*/  ISETP.GT.AND P4, PT, R15, 0x1, PT ;  /* 0x000000010f00780c */ /* 0x000fe20003f84270 */
[----:B------:R-:W0:Y:S01]  /*52e0*/  SHFL.BFLY PT, R2, R11, 0x2, 0x1f ;  /* 0x0c401f000b027f89 */ /* 0x000e2200000e0000 */
[----:B------:R-:W-:-:S02]  /*52f0*/  FSEL R122, R122, -INF , P5 ;  /* 0xff8000007a7a7808 */ /* 0x000fc40002800000 */
[----:B------:R-:W-:Y:S02]  /*5300*/  ISETP.GT.AND P6, PT, R15, 0x8, PT ;  /* 0x000000080f00780c */ /* 0x000fe40003fc4270 */
[----:B------:R-:W-:Y:S02]  /*5310*/  FSEL R123, R123, -INF , P4 ;  /* 0xff8000007b7b7808 */ /* 0x000fe40002000000 */
[----:B------:R-:W-:Y:S02]  /*5320*/  FMNMX.FTZ R0, R122, R7, !PT ;  /* 0x000000077a007209 */ /* 0x000fe40007810000 */
        /* <DEDUP_REMOVED lines=8> */
[----:B0-----:R-:W-:-:S02]  /*53b0*/  FMNMX.FTZ R12, R11, R2, !PT ;  /* 0x000000020b0c7209 */ /* 0x001fc40007810000 */
[----:B------:R-:W-:Y:S02]  /*53c0*/  ISETP.GT.AND P4, PT, R15, 0x19, PT ;  /* 0x000000190f00780c */ /* 0x000fe40003f84270 */
[----:B------:R-:W-:Y:S01]  /*53d0*/  FSEL R134, R134, -INF , P5 ;  /* 0xff80000086867808 */ /* 0x000fe20002800000 */
[----:B------:R-:W0:Y:S01]  /*53e0*/  SHFL.BFLY PT, R13, R12, 0x1, 0x1f ;  /* 0x0c201f000c0d7f89 */ /* 0x000e2200000e0000 */
[----:B------:R-:W-:Y:S02]  /*53f0*/  FSEL R135, R135, -INF , P4 ;  /* 0xff80000087877808 */ /* 0x000fe40002000000 */
[C---:B------:R-:W-:Y:S02]  /*5400*/  ISETP.GT.AND P5, PT, R15.reuse, 0x20, PT ;  /* 0x000000200f00780c */ /* 0x040fe40003fa4270 */
[C---:B------:R-:W-:Y:S02]  /*5410*/  ISETP.GT.AND P4, PT, R15.reuse, 0x21, PT ;  /* 0x000000210f00780c */ /* 0x040fe40003f84270 */
[----:B------:R-:W-:-:S02]  /*5420*/  ISETP.GT.AND P6, PT, R15, 0x28, PT ;  /* 0x000000280f00780c */ /* 0x000fc40003fc4270 */
[----:B------:R-:W-:Y:S02]  /*5430*/  FSEL R107, R107, -INF , P4 ;  /* 0xff8000006b6b7808 */ /* 0x000fe40002000000 */
[----:B------:R-:W-:Y:S02]  /*5440*/  FSEL R110, R110, -INF , P6 ;  /* 0xff8000006e6e7808 */ /* 0x000fe40003000000 */
[C---:B------:R-:W-:Y:S02]  /*5450*/  ISETP.GT.AND P4, PT, R15.reuse, 0x30, PT ;  /* 0x000000300f00780c */ /* 0x040fe40003f84270 */
[----:B------:R-:W-:Y:S02]  /*5460*/  ISETP.GT.AND P6, PT, R15, 0x31, PT ;  /* 0x000000310f00780c */ /* 0x000fe40003fc4270 */
[----:B------:R-:W-:Y:S02]  /*5470*/  FSEL R114, R114, -INF , P4 ;  /* 0xff80000072727808 */ /* 0x000fe40002000000 */
[----:B------:R-:W-:Y:S01]  /*5480*/  FSEL R115, R115, -INF , P6 ;  /* 0xff80000073737808 */ /* 0x000fe20003000000 */
[----:B------:R-:W-:-:S02]  /*5490*/  WARPGROUP.DEPBAR.LE gsb0, 0x0 ;  /* 0x00008000000079c5 */ /* 0x000fc40000010000 */
[----:B------:R-:W-:Y:S01]  /*54a0*/  ISETP.GT.AND P4, PT, R15, 0x39, PT ;  /* 0x000000390f00780c */ /* 0x000fe20003f84270 */
[----:B------:R-:W-:Y:S01]  /*54b0*/  WARPGROUP.ARRIVE ;  /* 0x00000000000079c5 */ /* 0x000fe20000000000 */
[----:B0-----:R-:W-:Y:S01]  /*54c0*/  FMNMX.FTZ R2, R12, R13, !PT ;  /* 0x0000000d0c027209 */ /* 0x001fe20007810000 */
[----:B------:R-:W-:Y:S01]  /*54d0*/  IMAD.U32 R13, RZ, RZ, UR42 ;  /* 0x0000002aff0d7e24 */ /* 0x000fe2000f8e00ff */
[----:B------:R-:W-:Y:S02]  /*54e0*/  FSEL R119, R119, -INF , P4 ;  /* 0xff80000077777808 */ /* 0x000fe40002000000 */
[C---:B------:R-:W-:Y:S01]  /*54f0*/  FSETP.NEU.FTZ.AND P3, PT, R2.reuse, -INF , PT ;  /* 0xff8000000200780b */ /* 0x040fe20003f7d000 */
[----:B------:R-:W-:-:S01]  /*5500*/  FFMA.FTZ R10, R2, R13, -8 ;  /* 0xc1000000020a7423 */ /* 0x000fc2000001000d */
[C---:B------:R-:W-:Y:S01]  /*5510*/  ISETP.GT.AND P4, PT, R15.reuse, 0x41, PT ;  /* 0x000000410f00780c */ /* 0x040fe20003f84270 */
[----:B------:R-:W-:Y:S01]  /*5520*/  QGMMA.64x64x32.F32.E4M3.E4M3 R24, R136, gdesc[UR4], R24, gsb0 ;  /* 0x00e0000488187df3 */ /* 0x000fe20008000818 */
[----:B------:R-:W-:-:S02]  /*5530*/  ISETP.GT.AND P6, PT, R15, 0x48, PT ;  /* 0x000000480f00780c */ /* 0x000fc40003fc4270 */
[----:B------:R-:W-:Y:S02]  /*5540*/  FSEL R10, R10, RZ, P3 ;  /* 0x000000ff0a0a7208 */ /* 0x000fe40001800000 */
[----:B------:R-:W-:Y:S02]  /*5550*/  FSEL R91, R91, -INF , P4 ;  /* 0xff8000005b5b7808 */ /* 0x000fe40002000000 */
[----:B------:R-:W-:Y:S01]  /*5560*/  FSEL R94, R94, -INF , P6 ;  /* 0xff8000005e5e7808 */ /* 0x000fe20003000000 */
[----:B------:R-:W-:-:S01]  /*5570*/  FFMA.FTZ R12, R121, UR42, -R10 ;  /* 0x0000002a790c7c23 */ /* 0x000fc2000801080a */
[----:B------:R-:W-:Y:S01]  /*5580*/  FMNMX.FTZ R121, R123, R0, !PT ;  /* 0x000000007b797209 */ /* 0x000fe20007810000 */
[----:B------:R-:W-:-:S01]  /*5590*/  FFMA.FTZ R120, R108, UR42, -R10 ;  /* 0x0000002a6c787c23 */ /* 0x000fc2000801080a */
[----:B------:R-:W-:Y:S01]  /*55a0*/  FSEL R108, R106, -INF , P5 ;  /* 0xff8000006a6c7808 */ /* 0x000fe20002800000 */
[----:B------:R-:W-:-:S01]  /*55b0*/  FFMA.FTZ R11, R124, UR42, -R10 ;  /* 0x0000002a7c0b7c23 */ /* 0x000fc2000801080a */
        /* <DEDUP_REMOVED lines=21> */
[----:B------:R-:W-:Y:S01]  /*5710*/  IMAD.U32 R85, RZ, RZ, UR42 ;  /* 0x0000002aff557e24 */ /* 0x000fe2000f8e00ff */
        /* <DEDUP_REMOVED lines=51> */
[----:B------:R-:W-:Y:S01]  /*5a50*/  FFMA.FTZ R69, R69, UR42, -R10 ;  /* 0x0000002a45457c23 */ /* 0x000fe2000801080a */
[----:B------:R-:W-:Y:S01]  /*5a60*/  FSEL R74, R74, -INF , P5 ;  /* 0xff8000004a4a7808 */ /* 0x000fe20002800000 */
[----:B------:R-:W-:Y:S01]  /*5a70*/  MUFU.EX2 R9, R9 ;  /* 0x0000000900097308 */ /* 0x000fe20000000800 */
[----:B------:R-:W-:Y:S01]  /*5a80*/  FMNMX.FTZ R121, R99, R0, !PT ;  /* 0x0000000063797209 */ /* 0x000fe20007810000 */
[----:B------:R-:W-:Y:S01]  /*5a90*/  IMAD.U32 R129, RZ, RZ, UR21 ;  /* 0x00000015ff817e24 */ /* 0x000fe2000f8e00ff */
[----:B------:R-:W-:Y:S01]  /*5aa0*/  ISETP.GT.AND P6, PT, R15, 0x68, PT ;  /* 0x000000680f00780c */ /* 0x000fe20003fc4270 */
[----:B------:R-:W-:-:S02]  /*5ab0*/  WARPGROUP.DEPBAR.LE gsb0, 0x0 ;  /* 0x00008000000079c5 */ /* 0x000fc40000010000 */
[----:B------:R-:W-:Y:S02]  /*5ac0*/  FMNMX.FTZ R0, R102, R121, !PT ;  /* 0x0000007966007209 */ /* 0x000fe40007810000 */
[----:B------:R-:W-:Y:S01]  /*5ad0*/  FSEL R75, R75, -INF , P4 ;  /* 0xff8000004b4b7808 */ /* 0x000fe20002000000 */
[----:B------:R-:W-:Y:S01]  /*5ae0*/  MUFU.EX2 R12, R12 ;  /* 0x0000000c000c7308 */ /* 0x000fe20000000800 */
[----:B------:R-:W-:Y:S02]  /*5af0*/  FMNMX.FTZ R121, R103, R0, !PT ;  /* 0x0000000067797209 */ /* 0x000fe40007810000 */
[----:B------:R-:W-:Y:S02]  /*5b00*/  ISETP.GT.AND P5, PT, R15, 0x69, PT ;  /* 0x000000690f00780c */ /* 0x000fe40003fa4270 */
[----:B------:R-:W-:Y:S02]  /*5b10*/  FMNMX.FTZ R0, R74, R121, !PT ;  /* 0x000000794a007209 */ /* 0x000fe40007810000 */
        /* <DEDUP_REMOVED lines=21> */
[----:B------:R0:W-:Y:S01]  /*5c70*/  MUFU.EX2 R87, R120 ;  /* 0x0000007800577308 */ /* 0x0001e20000000800 */
[----:B------:R-:W-:Y:S02]  /*5c80*/  ISETP.GT.AND P4, PT, R15, 0x81, PT ;  /* 0x000000810f00780c */ /* 0x000fe40003f84270 */
[----:B------:R-:W-:Y:S02]  /*5c90*/  FSEL R100, R58, -INF , P5 ;  /* 0xff8000003a647808 */ /* 0x000fe40002800000 */
[----:B------:R-:W-:-:S02]  /*5ca0*/  FMNMX.FTZ R121, R97, R0, !PT ;  /* 0x0000000061797209 */ /* 0x000fc40007810000 */
[----:B------:R-:W-:Y:S01]  /*5cb0*/  ISETP.GT.AND P6, PT, R15, 0x88, PT ;  /* 0x000000880f00780c */ /* 0x000fe20003fc4270 */
[----:B------:R1:W-:Y:S01]  /*5cc0*/  MUFU.EX2 R58, R124 ;  /* 0x0000007c003a7308 */ /* 0x0003e20000000800 */
[----:B------:R-:W-:Y:S01]  /*5cd0*/  FSEL R59, R59, -INF , P4 ;  /* 0xff8000003b3b7808 */ /* 0x000fe20002000000 */
[--C-:B0-----:R-:W-:Y:S01]  /*5ce0*/  FFMA.FTZ R120, R72, UR42, -R10.reuse ;  /* 0x0000002a48787c23 */ /* 0x101fe2000801080a */
[----:B------:R-:W-:Y:S02]  /*5cf0*/  FMNMX.FTZ R0, R100, R121, !PT ;  /* 0x0000007964007209 */ /* 0x000fe40007810000 */
[----:B------:R-:W-:Y:S02]  /*5d00*/  ISETP.GT.AND P5, PT, R15, 0x89, PT ;  /* 0x000000890f00780c */ /* 0x000fe40003fa4270 */
[----:B------:R-:W-:Y:S01]  /*5d10*/  FSEL R62, R62, -INF , P6 ;  /* 0xff8000003e3e7808 */ /* 0x000fe20003000000 */
[----:B------:R-:W-:Y:S01]  /*5d20*/  MUFU.EX2 R20, R20 ;  /* 0x0000001400147308 */ /* 0x000fe20000000800 */
[----:B------:R-:W-:Y:S01]  /*5d30*/  FMNMX.FTZ R121, R59, R0, !PT ;  /* 0x000000003b797209 */ /* 0x000fe20007810000 */
[----:B-1----:R-:W-:Y:S01]  /*5d40*/  FFMA.FTZ R124, R73, UR42, -R10 ;  /* 0x0000002a497c7c23 */ /* 0x002fe2000801080a */
[----:B------:R-:W-:-:S02]  /*5d50*/  ISETP.GT.AND P4, PT, R15, 0x90, PT ;  /* 0x000000900f00780c */ /* 0x000fc40003f84270 */
[----:B------:R-:W-:Y:S02]  /*5d60*/  FSEL R63, R63, -INF , P5 ;  /* 0xff8000003f3f7808 */ /* 0x000fe40002800000 */
        /* <DEDUP_REMOVED lines=13> */
[----:B------:R-:W-:Y:S02]  /*5e40*/  FSEL R71, R71, -INF , P4 ;  /* 0xff80000047477808 */ /* 0x000fe40002000000 */
[----:B------:R-:W-:-:S03]  /*5e50*/  FMNMX.FTZ R0, R72, R73, !PT ;  /* 0x0000004948007209 */ /* 0x000fc60007810000 */
[----:B------:R1:W-:Y:S01]  /*5e60*/  MUFU.EX2 R70, R124 ;  /* 0x0000007c00467308 */ /* 0x0003e20000000800 */
[----:B------:R-:W-:-:S05]  /*5e70*/  FMNMX.FTZ R0, R71, R0, !PT ;  /* 0x0000000047007209 */ /* 0x000fca0007810000 */
[----:B------:R-:W2:Y:S02]  /*5e80*/  SHFL.BFLY PT, R121, R0, 0x2, 0x1f ;  /* 0x0c401f0000797f89 */ /* 0x000ea400000e0000 */
[----:B------:R3:W-:Y:S08]  /*5e90*/  MUFU.EX2 R73, R125 ;  /* 0x0000007d00497308 */ /* 0x0007f00000000800 */
[----:B------:R-:W-:Y:S08]  /*5ea0*/  MUFU.EX2 R105, R105 ;  /* 0x0000006900697308 */ /* 0x000ff00000000800 */
[----:B------:R-:W-:Y:S01]  /*5eb0*/  MUFU.EX2 R109, R109 ;  /* 0x0000006d006d7308 */ /* 0x000fe20000000800 */
[----:B--2---:R-:W-:-:S07]  /*5ec0*/  FMNMX.FTZ R121, R0, R121, !PT ;  /* 0x0000007900797209 */ /* 0x004fce0007810000 */
[----:B------:R-:W-:Y:S01]  /*5ed0*/  MUFU.EX2 R112, R112 ;  /* 0x0000007000707308 */ /* 0x000fe20000000800 */
[----:B------:R-:W2:Y:S07]  /*5ee0*/  SHFL.BFLY PT, R0, R121, 0x1, 0x1f ;  /* 0x0c201f0079007f89 */ /* 0x000eae00000e0000 */
[----:B------:R-:W-:Y:S08]  /*5ef0*/  MUFU.EX2 R113, R113 ;  /* 0x0000007100717308 */ /* 0x000ff00000000800 */
[----:B------:R-:W-:Y:S08]  /*5f00*/  MUFU.EX2 R116, R116 ;  /* 0x0000007400747308 */ /* 0x000ff00000000800 */
[----:B------:R-:W-:Y:S01]  /*5f10*/  MUFU.EX2 R117, R117 ;  /* 0x0000007500757308 */ /* 0x000fe20000000800 */
[----:B--2---:R-:W-:-:S04]  /*5f20*/  FMNMX.FTZ R0, R121, R0, !PT ;  /* 0x0000000079007209 */ /* 0x004fc80007810000 */
[C---:B------:R-:W-:Y:S01]  /*5f30*/  FSETP.NEU.FTZ.AND P4, PT, R0.reuse, -INF , PT ;  /* 0xff8000000000780b */ /* 0x040fe20003f9d000 */
[----:B------:R-:W-:-:S02]  /*5f40*/  FFMA.FTZ R85, R0, R85, -8 ;  /* 0xc100000000557423 */ /* 0x000fc40000010055 */
[----:B------:R-:W-:Y:S01]  /*5f50*/  MUFU.EX2 R88, R88 ;  /* 0x0000005800587308 */ /* 0x000fe20000000800 */
[----:B------:R-:W-:Y:S02]  /*5f60*/  FSEL R128, R0, RZ, P4 ;  /* 0x000000ff00807208 */ /* 0x000fe40002000000 */
[----:B------:R-:W-:-:S03]  /*5f70*/  FSEL R10, R85, RZ, P4 ;  /* 0x000000ff550a7208 */ /* 0x000fc60002000000 */
[----:B------:R-:W-:Y:S02]  /*5f80*/  FADD.FTZ R128, -R128, R7 ;  /* 0x0000000780807221 */ /* 0x000fe40000010100 */
[----:B------:R-:W-:Y:S01]  /*5f90*/  MUFU.EX2 R89, R89 ;  /* 0x0000005900597308 */ /* 0x000fe20000000800 */
[----:B0-----:R-:W-:-:S01]  /*5fa0*/  FFMA.FTZ R120, R122, UR42, -R10 ;  /* 0x0000002a7a787c23 */ /* 0x001fc2000801080a */
[--C-:B------:R-:W-:Y:S01]  /*5fb0*/  FFMA.FTZ R122, R127, UR42, -R10.reuse ;  /* 0x0000002a7f7a7c23 */ /* 0x100fe2000801080a */
[----:B------:R-:W-:Y:S01]  /*5fc0*/  FSEL R127, R2, RZ, P3 ;  /* 0x000000ff027f7208 */ /* 0x000fe20001800000 */
[----:B------:R-:W-:Y:S01]  /*5fd0*/  FMUL.FTZ R7, R128, UR42 ;  /* 0x0000002a80077c20 */ /* 0x000fe20008410000 */
[----:B------:R-:W-:-:S01]  /*5fe0*/  FFMA.FTZ R85, R123, UR42, -R10 ;  /* 0x0000002a7b557c23 */ /* 0x000fc2000801080a */
[--C-:B------:R-:W-:Y:S01]  /*5ff0*/  FFMA.FTZ R121, R126, UR42, -R10.reuse ;  /* 0x0000002a7e797c23 */ /* 0x100fe2000801080a */
[----:B------:R-:W-:-:S01]  /*6000*/  FFMA.FTZ R123, R130, UR42, -R10 ;  /* 0x0000002a827b7c23 */ /* 0x000fc2000801080a */
[----:B------:R-:W-:Y:S01]  /*6010*/  FADD.FTZ R127, -R127, R6 ;  /* 0x000000067f7f7221 */ /* 0x000fe20000010100 */
[----:B------:R-:W-:-:S01]  /*6020*/  FFMA.FTZ R6, R94, UR42, -R10 ;  /* 0x0000002a5e067c23 */ /* 0x000fc2000801080a */
[----:B------:R-:W-:Y:S01]  /*6030*/  MUFU.EX2 R120, R120 ;  /* 0x0000007800787308 */ /* 0x000fe20000000800 */
[----:B-1----:R-:W-:-:S01]  /*6040*/  FFMA.FTZ R124, R131, UR42, -R10 ;  /* 0x0000002a837c7c23 */ /* 0x002fc2000801080a */
[----:B------:R-:W-:Y:S01]  /*6050*/  FMUL.FTZ R94, R127, UR42 ;  /* 0x0000002a7f5e7c20 */ /* 0x000fe20008410000 */
[----:B---3--:R-:W-:-:S01]  /*6060*/  FFMA.FTZ R125, R134, UR42, -R10 ;  /* 0x0000002a867d7c23 */ /* 0x008fc2000801080a */
        /* <DEDUP_REMOVED lines=41> */
[----:B------:R-:W-:-:S03]  /*6300*/  FFMA.FTZ R71, R71, UR42, -R10 ;  /* 0x0000002a47477c23 */ /* 0x000fc6000801080a */
        /* <DEDUP_REMOVED lines=12> */
[----:B------:R-:W-:-:S06]  /*63d0*/  FADD.FTZ R127, R21, R128 ;  /* 0x00000080157f7221 */ /* 0x000fcc0000010000 */
[----:B------:R-:W0:Y:S01]  /*63e0*/  MUFU.EX2 R108, R108 ;  /* 0x0000006c006c7308 */ /* 0x000e220000000800 */
[----:B-1----:R-:W-:-:S01]  /*63f0*/  FADD.FTZ R3, R125, R4 ;  /* 0x000000047d037221 */ /* 0x002fc20000010000 */
        /* <DEDUP_REMOVED lines=90> */
[----:B--2---:R-:W-:-:S02]  /*69a0*/  FADD.FTZ R127, R57, R4 ;  /* 0x00000004397f7221 */ /* 0x004fc40000010000 */
[----:B------:R2:W-:Y:S05]  /*69b0*/  @!P1 SYNCS.ARRIVE.TRANS64.RED.A1T0 RZ, [R3+URZ], RZ ;  /* 0x000000ff03ff99a7 */ /* 0x0005ea000810043f */
[----:B------:R-:W3:Y:S01]  /*69c0*/  MUFU.EX2 R62, R62 ;  /* 0x0000003e003e7308 */ /* 0x000ee20000000800 */
[----:B0-----:R-:W-:-:S07]  /*69d0*/  FADD.FTZ R129, R59, R128 ;  /* 0x000000803b817221 */ /* 0x001fce0000010000 */
        /* <DEDUP_REMOVED lines=24> */
.L_x_12283:
        /* <DEDUP_REMOVED lines=83> */
.L_x_12274:
[----:B------:R-:W-:-:S13]  /*7090*/  ISETP.LE.AND P2, PT, RZ, UR23, PT ;  /* 0x00000017ff007c0c */ /* 0x000fda000bf43270 */
[----:B------:R-:W-:Y:S05]  /*70a0*/  @!P2 BRA `(.L_x_12285) ;  /* 0x00000020009ca947 */ /* 0x000fea0003800000 */
[----:B------:R-:W-:Y:S01]  /*70b0*/  IMAD.MOV.U32 R9, RZ, RZ, R0 ;  /* 0x000000ffff097224 */ /* 0x000fe200078e0000 */
[----:B------:R-:W-:Y:S01]  /*70c0*/  UMOV UR22, UR37 ;  /* 0x0000002500167c82 */ /* 0x000fe20008000000 */
[----:B------:R-:W-:Y:S01]  /*70d0*/  IMAD.MOV.U32 R7, RZ, RZ, R2 ;  /* 0x000000ffff077224 */ /* 0x000fe200078e0002 */
[----:B------:R-:W-:-:S06]  /*70e0*/  UMOV UR21, UR39 ;  /* 0x0000002700157c82 */ /* 0x000fcc0008000000 */
.L_x_12295:
[----:B------:R-:W-:-:S04]  /*70f0*/  UISETP.NE.AND UP0, UPT, UR21, 0x1, UPT ;  /* 0x000000011500788c */ /* 0x000fc8000bf05270 */
[----:B------:R-:W-:-:S04]  /*7100*/  USEL UR37, URZ, 0x1, UP0 ;  /* 0x000000013f257887 */ /* 0x000fc80008000000 */
[----:B------:R-:W-:Y:S01]  /*7110*/  ULOP3.LUT UR37, UR22, UR37, URZ, 0x3c, !UPT ;  /* 0x0000002516257292 */ /* 0x000fe2000f8e3c3f */
[----:B------:R-:W-:Y:S11]  /*7120*/  @!P0 BRA `(.L_x_12286) ;  /* 0x0000000000048947 */ /* 0x000ff60003800000 */
[----:B------:R-:W-:Y:S01]  /*7130*/  BPT.TRAP 0x1 ;  /* 0x000000040000795c */ /* 0x000fe20000300000 */
.L_x_12286:
        /* <DEDUP_REMOVED lines=9> */
.L_x_12287:
[----:B-1----:R-:W-:Y:S05]  /*71d0*/  @P2 BRA `(.L_x_12288) ;  /* 0x0000000000082947 */ /* 0x002fea0003800000 */
[----:B------:R-:W1:Y:S02]  /*71e0*/  SYNCS.PHASECHK.TRANS64.TRYWAIT P2, [UR20+0x13230], R0 ;  /* 0x01323000ff0075a7 */ /* 0x000e640008040154 */
[----:B-1----:R-:W-:Y:S05]  /*71f0*/  @!P2 BRA `(.L_x_12289) ;  /* 0x0000007800aca947 */ /* 0x002fea0003800000 */
.L_x_12288:
        /* <DEDUP_REMOVED lines=64> */
.L_x_12290:
[----:B------:R-:W-:Y:S01]  /*7600*/  ULEA UR11, UR21, UR45, 0x3 ;  /* 0x0000002d150b7291 */ /* 0x000fe2000f8e183f */
[----:B01----:R-:W-:-:S05]  /*7610*/  IMAD.U32 R0, RZ, RZ, UR22 ;  /* 0x00000016ff007e24 */ /* 0x003fca000f8e00ff */
[----:B------:R-:W-:-:S04]  /*7620*/  SHF.L.U32 R0, R0, 0x1f, RZ ;  /* 0x0000001f00007819 */ /* 0x000fc800000006ff */
[----:B------:R0:W1:Y:S01]  /*7630*/  SYNCS.PHASECHK.TRANS64.TRYWAIT P2, [UR11+0x13250], R0 ;  /* 0x01325000ff0075a7 */ /* 0x000062000804014b */
[----:B------:R-:W-:Y:S05]  /*7640*/  @!P0 BRA `(.L_x_12291) ;  /* 0x0000000000048947 */ /* 0x000fea0003800000 */
[----:B------:R-:W-:Y:S01]  /*7650*/  BPT.TRAP 0x1 ;  /* 0x000000040000795c */ /* 0x000fe20000300000 */
.L_x_12291:
[----:B-1----:R-:W-:Y:S05]  /*7660*/  @P2 BRA `(.L_x_12292) ;  /* 0x0000000000082947 */ /* 0x002fea0003800000 */
[----:B------:R-:W1:Y:S02]  /*7670*/  SYNCS.PHASECHK.TRANS64.TRYWAIT P2, [UR11+0x13250], R0 ;  /* 0x01325000ff0075a7 */ /* 0x000e64000804014b */
[----:B-1----:R-:W-:Y:S05]  /*7680*/  @!P2 BRA `(.L_x_12293) ;  /* 0x0000007400a0a947 */ /* 0x002fea0003800000 */
.L_x_12292:
[----:B01----:R-:W-:Y:S01]  /*7690*/  FMNMX.FTZ R0, R120, R7, !PT ;  /* 0x0000000778007209 */ /* 0x003fe20007810000 */
[----:B------:R-:W-:Y:S01]  /*76a0*/  UIADD3 UR6, UR45, 0x1000, URZ ;  /* 0x000010002d067890 */ /* 0x000fe2000fffe03f */
[----:B------:R-:W-:Y:S01]  /*76b0*/  WARPGROUP.ARRIVE ;  /* 0x00000000000079c5 */ /* 0x000fe20000000000 */
[----:B------:R-:W-:Y:S01]  /*76c0*/  UMOV UR7, 0xc0000010 ;  /* 0xc000001000077882 */ /* 0x000fe20000000000 */
[----:B------:R-:W-:Y:S01]  /*76d0*/  FMNMX.FTZ R11, R121, R0, !PT ;  /* 0x00000000790b7209 */ /* 0x000fe20007810000 */
[----:B------:R-:W-:Y:S01]  /*76e0*/  USHF.R.U32.HI UR6, URZ, 0x4, UR6 ;  /* 0x000000043f067899 */ /* 0x000fe20008011606 */
[----:B------:R-:W-:Y:S01]  /*76f0*/  FMNMX.FTZ R0, R122, R9, !PT ;  /* 0x000000097a007209 */ /* 0x000fe20007810000 */
[----:B------:R-:W-:Y:S02]  /*7700*/  IMAD.U32 R15, RZ, RZ, UR42 ;  /* 0x0000002aff0f7e24 */ /* 0x000fe4000f8e00ff */
        /* <DEDUP_REMOVED lines=95> */
[----:B-1----:R-:W-:-:S03]  /*7d00*/  FMNMX.FTZ R13, R8, R13, !PT ;  /* 0x0000000d080d7209 */ /* 0x002fc60007810000 */
[----:B------:R-:W-:Y:S02]  /*7d10*/  QGMMA.64x64x32.F32.E4M3.E4M3 R24, R144, gdesc[UR4], R24, gsb0 ;  /* 0x00e0000490187df3 */ /* 0x000fe40008000818 */
[----:B------:R-:W1:Y:S01]  /*7d20*/  SHFL.BFLY PT, R0, R13, 0x1, 0x1f ;  /* 0x0c201f000d007f89 */ /* 0x000e6200000e0000 */
[----:B------:R-:W-:Y:S01]  /*7d30*/  UIADD3 UR6, UR10, 0x180, URZ ;  /* 0x000001800a067890 */ /* 0x000fe2000fffe03f */
[----:B------:R-:W-:Y:S01]  /*7d40*/  UMOV UR7, 0xc0000010 ;  /* 0xc000001000077882 */ /* 0x000fe20000000000 */
[----:B0-----:R-:W-:-:S05]  /*7d50*/  FMNMX.FTZ R2, R11, R2, !PT ;  /* 0x000000020b027209 */ /* 0x001fca0007810000 */
[C---:B------:R-:W-:Y:S01]  /*7d60*/  FFMA.FTZ R8, R2.reuse, R15, -8 ;  /* 0xc100000002087423 */ /* 0x040fe2000001000f */
[----:B-1----:R-:W-:Y:S01]  /*7d70*/  FMNMX.FTZ R0, R13, R0, !PT ;  /* 0x000000000d007209 */ /* 0x002fe20007810000 */
[----:B------:R-:W-:Y:S02]  /*7d80*/  FADD.FTZ R6, -R2, R7 ;  /* 0x0000000702067221 */ /* 0x000fe40000010100 */
        /* <DEDUP_REMOVED lines=8> */
[----:B------:R-:W-:-:S02]  /*7e10*/  IMAD.U32 R117, RZ, RZ, UR42 ;  /* 0x0000002aff757e24 */ /* 0x000fc4000f8e00ff */
[----:B------:R-:W-:Y:S01]  /*7e20*/  FMUL.FTZ R7, R6, UR42 ;  /* 0x0000002a06077c20 */ /* 0x000fe20008410000 */
[----:B------:R-:W-:-:S01]  /*7e30*/  FADD.FTZ R6, -R0, R9 ;  /* 0x0000000900067221 */ /* 0x000fc20000010100 */
        /* <DEDUP_REMOVED lines=33> */
[----:B------:R-:W-:Y:S01]  /*8050*/  FMUL.FTZ R6, R6, UR42 ;  /* 0x0000002a06067c20 */ /* 0x000fe20008410000 */
[----:B------:R-:W-:Y:S01]  /*8060*/  MUFU.EX2 R7, R7 ;  /* 0x0000000700077308 */ /* 0x000fe20000000800 */
[----:B------:R-:W-:-:S02]  /*8070*/  IMAD.U32 R129, RZ, RZ, UR20 ;  /* 0x00000014ff817e24 */ /* 0x000fc4000f8e00ff */
[--C-:B------:R-:W-:Y:S01]  /*8080*/  FFMA.FTZ R117, R122, UR42, -R8.reuse ;  /* 0x0000002a7a757c23 */ /* 0x100fe20008010808 */
[----:B------:R-:W-:-:S01]  /*8090*/  FFMA.FTZ R120, R123, UR42, -R8 ;  /* 0x0000002a7b787c23 */ /* 0x000fc20008010808 */
[--C-:B------:R-:W-:Y:S01]  /*80a0*/  FFMA.FTZ R121, R126, UR42, -R8.reuse ;  /* 0x0000002a7e797c23 */ /* 0x100fe20008010808 */
[----:B------:R-:W-:-:S01]  /*80b0*/  FFMA.FTZ R122, R127, UR42, -R8 ;  /* 0x0000002a7f7a7c23 */ /* 0x000fc20008010808 */
[----:B------:R-:W-:Y:S02]  /*80c0*/  WARPGROUP.DEPBAR.LE gsb0, 0x0 ;  /* 0x00008000000079c5 */ /* 0x000fe40000010000 */
[----:B------:R-:W0:Y:S01]  /*80d0*/  MUFU.EX2 R10, R10 ;  /* 0x0000000a000a7308 */ /* 0x000e220000000800 */
[----:B------:R-:W-:-:S01]  /*80e0*/  FFMA.FTZ R123, R130, UR42, -R8 ;  /* 0x0000002a827b7c23 */ /* 0x000fc20008010808 */
[----:B------:R-:W-:Y:S01]  /*80f0*/  WARPGROUP.ARRIVE ;  /* 0x00000000000079c5 */ /* 0x000fe20000000000 */
[----:B------:R-:W-:-:S01]  /*8100*/  FFMA.FTZ R124, R131, UR42, -R8 ;  /* 0x0000002a837c7c23 */ /* 0x000fc20008010808 */
[--C-:B------:R-:W-:Y:S01]  /*8110*/  FFMA.FTZ R125, R134, UR42, -R8.reuse ;  /* 0x0000002a867d7c23 */ /* 0x100fe20008010808 */
[----:B------:R-:W-:-:S01]  /*8120*/  FFMA.FTZ R126, R135, UR42, -R8 ;  /* 0x0000002a877e7c23 */ /* 0x000fc20008010808 */
[--C-:B------:R-:W-:Y:S01]  /*8130*/  FFMA.FTZ R106, R106, UR42, -R8.reuse ;  /* 0x0000002a6a6a7c23 */ /* 0x100fe20008010808 */
[----:B------:R-:W-:-:S01]  /*8140*/  FFMA.FTZ R107, R107, UR42, -R8 ;  /* 0x0000002a6b6b7c23 */ /* 0x000fc20008010808 */
        /* <DEDUP_REMOVED lines=17> */
[----:B------:R-:W-:Y:S01]  /*8260*/  UIADD3 UR6, UR10, 0x200, URZ ;  /* 0x000002000a067890 */ /* 0x000fe2000fffe03f */
[--C-:B------:R-:W-:Y:S01]  /*8270*/  FFMA.FTZ R102, R102, UR42, -R8.reuse ;  /* 0x0000002a66667c23 */ /* 0x100fe20008010808 */
[----:B------:R-:W-:-:S01]  /*8280*/  FFMA.FTZ R103, R103, UR42, -R8 ;  /* 0x0000002a67677c23 */ /* 0x000fc20008010808 */
[----:B------:R-:W-:Y:S01]  /*8290*/  UMOV UR7, 0xc0000010 ;  /* 0xc000001000077882 */ /* 0x000fe20000000000 */
        /* <DEDUP_REMOVED lines=151> */
[----:B0-----:R-:W-:-:S02]  /*8c10*/  FADD.FTZ R128, R58, R127 ;  /* 0x0000007f3a807221 */ /* 0x001fc40000010000 */
[----:B------:R0:W-:Y:S05]  /*8c20*/  @!P1 SYNCS.ARRIVE.TRANS64.RED.A1T0 RZ, [R3+URZ], RZ ;  /* 0x000000ff03ff99a7 */ /* 0x0001ea000810043f */
        /* <DEDUP_REMOVED lines=28> */
.L_x_12294:
        /* <DEDUP_REMOVED lines=83> */
.L_x_12285:
[----:B------:R-:W-:Y:S06]  /*9320*/  BAR.ARV 0x8, 0x200 ;  /* 0x0208000000007b1d */ /* 0x000fec0000002000 */
[----:B------:R-:W-:Y:S05]  /*9330*/  @!P0 BRA `(.L_x_12296) ;  /* 0x0000000000048947 */ /* 0x000fea0003800000 */
[----:B------:R-:W-:Y:S01]  /*9340*/  BPT.TRAP 0x1 ;  /* 0x000000040000795c */ /* 0x000fe20000300000 */
.L_x_12296:
[----:B------:R-:W-:Y:S01]  /*9350*/  ULEA UR14, UR39, UR45, 0x3 ;  /* 0x0000002d270e7291 */ /* 0x000fe2000f8e183f */
[----:B------:R-:W-:-:S05]  /*9360*/  IMAD.U32 R5, RZ, RZ, UR37 ;  /* 0x00000025ff057e24 */ /* 0x000fca000f8e00ff */
[----:B------:R-:W-:-:S04]  /*9370*/  SHF.L.U32 R5, R5, 0x1f, RZ ;  /* 0x0000001f05057819 */ /* 0x000fc800000006ff */
[----:B------:R0:W1:Y:S01]  /*9380*/  SYNCS.PHASECHK.TRANS64.TRYWAIT P1, [UR14+0x13250], R5 ;  /* 0x01325005ff0075a7 */ /* 0x000062000802014e */
[----:B------:R-:W-:Y:S05]  /*9390*/  @!P0 BRA `(.L_x_12297) ;  /* 0x0000000000048947 */ /* 0x000fea0003800000 */
[----:B------:R-:W-:Y:S01]  /*93a0*/  BPT.TRAP 0x1 ;  /* 0x000000040000795c */ /* 0x000fe20000300000 */
.L_x_12297:
[----:B-1----:R-:W-:Y:S05]  /*93b0*/  @P1 BRA `(.L_x_12298) ;  /* 0x0000000000081947 */ /* 0x002fea0003800000 */
[----:B------:R-:W1:Y:S02]  /*93c0*/  SYNCS.PHASECHK.TRANS64.TRYWAIT P1, [UR14+0x13250], R5 ;  /* 0x01325005ff0075a7 */ /* 0x000e64000802014e */
[----:B-1----:R-:W-:Y:S05]  /*93d0*/  @!P1 BRA `(.L_x_12299) ;  /* 0x0000005800649947 */ /* 0x002fea0003800000 */
.L_x_12298:
        /* <DEDUP_REMOVED lines=88> */
.L_x_12300:
        /* <DEDUP_REMOVED lines=42> */
.L_x_12267:
        /* <DEDUP_REMOVED lines=11> */
[----:B------:R-:W2:Y:S01]  /*9cb0*/  LDL R40, [R1] ;  /* 0x0000000001287983 */ /* 0x000ea20000100800 */
[----:B------:R-:W1:Y:S01]  /*9cc0*/  S2R R35, SR_SWINHI ;  /* 0x0000000000237919 */ /* 0x000e620000002f00 */
[----:B------:R-:W-:Y:S02]  /*9cd0*/  F2FP.BF16.F32.PACK_AB R47, R47, R2 ;  /* 0x000000022f2f723e */ /* 0x000fe400000010ff */
[----:B------:R-:W-:Y:S01]  /*9ce0*/  F2FP.BF16.F32.PACK_AB R9, R52, R9 ;  /* 0x000000093409723e */ /* 0x000fe200000010ff */
[----:B------:R-:W3:Y:S01]  /*9cf0*/  LDC R2, c[0x0][0xbe8] ;  /* 0x0002fa00ff027b82 */ /* 0x000ee20000000800 */
        /* <DEDUP_REMOVED lines=23> */
[----:B------:R0:W4:Y:S01]  /*9e70*/  LDG.E.CONSTANT R26, desc[UR48][R6.64] ;  /* 0x00000030061a7981 */ /* 0x000122000c1e9900 */
[----:B---3--:R-:W-:Y:S01]  /*9e80*/  ISETP.NE.AND P2, PT, R2, 0x1, PT ;  /* 0x000000010200780c */ /* 0x008fe20003f45270 */
        /* <DEDUP_REMOVED lines=8> */
[----:B------:R-:W0:Y:S01]  /*9f10*/  @P2 LDC R42, c[0x0][0xbec] ;  /* 0x0002fb00ff2a2b82 */ /* 0x000e220000000800 */
[----:B------:R-:W-:Y:S02]  /*9f20*/  MOV R6, R0 ;  /* 0x0000000000067202 */ /* 0x000fe40000000f00 */
[----:B-1----:R-:W-:Y:S01]  /*9f30*/  MOV R7, R35 ;  /* 0x0000002300077202 */ /* 0x002fe20000000f00 */
[----:B------:R-:W-:Y:S01]  /*9f40*/  UIMAD.WIDE.U32 UR6, UR40, UR10, UR6 ;  /* 0x0000000a280672a5 */ /* 0x000fe2000f8e0006 */
[----:B------:R-:W-:Y:S01]  /*9f50*/  SEL R31, R9, R10, P0 ;  /* 0x0000000a091f7207 */ /* 0x000fe20000000000 */
[----:B------:R-:W-:Y:S01]  /*9f60*/  ULDC UR5, c[0x0][0xa88] ;  /* 0x0002a20000057ab9 */ /* 0x000fe20000000800 */
[----:B------:R-:W-:Y:S01]  /*9f70*/  SEL R36, R10, R9, P0 ;  /* 0x000000090a247207 */ /* 0x000fe20000000000 */
[----:B------:R-:W-:Y:S01]  /*9f80*/  IMAD R9, R22, 0x40, R19 ;  /* 0x0000004016097824 */ /* 0x000fe200078e0213 */
[----:B------:R-:W-:Y:S01]  /*9f90*/  SEL R27, R28, R29, P0 ;  /* 0x0000001d1c1b7207 */ /* 0x000fe20000000000 */
[----:B------:R-:W-:Y:S01]  /*9fa0*/  IMAD R43, R2, UR5, RZ ;  /* 0x00000005022b7c24 */ /* 0x000fe2000f8e02ff */
[----:B------:R-:W-:Y:S01]  /*9fb0*/  SEL R30, R29, R28, P0 ;  /* 0x0000001c1d1e7207 */ /* 0x000fe20000000000 */
[----:B------:R-:W-:Y:S01]  /*9fc0*/  ULDC.64 UR10, c[0x0][0xaf0] ;  /* 0x0002bc00000a7ab9 */ /* 0x000fe20000000a00 */
        /* <DEDUP_REMOVED lines=11> */
[----:B--2---:R-:W-:Y:S01]  /*a080*/  IMAD.WIDE R10, R40, 0x2, R6 ;  /* 0x00000002280a7825 */ /* 0x004fe200078e0206 */
[----:B------:R-:W-:-:S03]  /*a090*/  SEL R40, R8, R5, P0 ;  /* 0x0000000508287207 */ /* 0x000fc60000000000 */
[----:B------:R-:W-:Y:S01]  /*a0a0*/  IMAD.WIDE R6, R9, 0x2, R6 ;  /* 0x0000000209067825 */ /* 0x000fe200078e0206 */
[C---:B------:R-:W-:Y:S02]  /*a0b0*/  IADD3 R41, P4, R10.reuse, 0x20, RZ ;  /* 0x000000200a297810 */ /* 0x040fe40007f9e0ff */
[C---:B------:R-:W-:Y:S02]  /*a0c0*/  IADD3 R39, P1, R10.reuse, 0x60, RZ ;  /* 0x000000600a277810 */ /* 0x040fe40007f3e0ff */
[----:B------:R-:W-:Y:S01]  /*a0d0*/  LOP3.LUT R8, R41, 0x380, RZ, 0xc0, !PT ;  /* 0x0000038029087812 */ /* 0x000fe200078ec0ff */
[--C-:B------:R-:W-:Y:S01]  /*a0e0*/  IMAD.X R9, RZ, RZ, R11.reuse, P4 ;  /* 0x000000ffff097224 */ /* 0x100fe200020e060b */
[----:B------:R-:W-:Y:S01]  /*a0f0*/  LOP3.LUT R5, R10, 0x380, RZ, 0xc0, !PT ;  /* 0x000003800a057812 */ /* 0x000fe200078ec0ff */
[----:B------:R-:W-:Y:S01]  /*a100*/  IMAD.X R13, RZ, RZ, R11, P1 ;  /* 0x000000ffff0d7224 */ /* 0x000fe200008e060b */
[----:B------:R-:W-:Y:S02]  /*a110*/  LOP3.LUT R12, R39, 0x380, RZ, 0xc0, !PT ;  /* 0x00000380270c7812 */ /* 0x000fe400078ec0ff */
[----:B------:R-:W-:-:S02]  /*a120*/  SHF.R.U64 R8, R8, 0x3, RZ ;  /* 0x0000000308087819 */ /* 0x000fc400000012ff */
[----:B------:R-:W-:Y:S02]  /*a130*/  SHF.R.U64 R5, R5, 0x3, RZ ;  /* 0x0000000305057819 */ /* 0x000fe400000012ff */
[----:B------:R-:W-:Y:S02]  /*a140*/  IADD3 R14, P3, R10, 0x40, RZ ;  /* 0x000000400a0e7810 */ /* 0x000fe40007f7e0ff */
[----:B------:R-:W-:Y:S02]  /*a150*/  SHF.R.U64 R12, R12, 0x3, RZ ;  /* 0x000000030c0c7819 */ /* 0x000fe400000012ff */
[----:B------:R-:W-:Y:S01]  /*a160*/  LOP3.LUT R8, R8, R41, RZ, 0x3c, !PT ;  /* 0x0000002908087212 */ /* 0x000fe200078e3cff */
[----:B------:R-:W-:Y:S01]  /*a170*/  IMAD.X R15, RZ, RZ, R11, P3 ;  /* 0x000000ffff0f7224 */ /* 0x000fe200018e060b */
[----:B------:R-:W-:Y:S01]  /*a180*/  LOP3.LUT R10, R5, R10, RZ, 0x3c, !PT ;  /* 0x0000000a050a7212 */ /* 0x000fe200078e3cff */
[----:B------:R-:W1:Y:S01]  /*a190*/  @P2 LDC R41, c[0x0][0xbf0] ;  /* 0x0002fc00ff292b82 */ /* 0x000e620000000800 */
[----:B------:R-:W-:-:S02]  /*a1a0*/  LOP3.LUT R5, R14, 0x380, RZ, 0xc0, !PT ;  /* 0x000003800e057812 */ /* 0x000fc400078ec0ff */
[----:B------:R-:W-:Y:S02]  /*a1b0*/  LOP3.LUT R12, R12, R39, RZ, 0x3c, !PT ;  /* 0x000000270c0c7212 */ /* 0x000fe400078e3cff */
[C---:B------:R-:W-:Y:S02]  /*a1c0*/  IADD3 R39, P4, R6.reuse, 0x1800, RZ ;  /* 0x0000180006277810 */ /* 0x040fe40007f9e0ff */
[----:B------:R-:W-:Y:S02]  /*a1d0*/  SHF.R.U64 R5, R5, 0x3, RZ ;  /* 0x0000000305057819 */ /* 0x000fe400000012ff */
[----:B------:R-:W-:Y:S02]  /*a1e0*/  LOP3.LUT R28, R39, 0x380, RZ, 0xc0, !PT ;  /* 0x00000380271c7812 */ /* 0x000fe400078ec0ff */
[----:B------:R-:W-:Y:S02]  /*a1f0*/  LOP3.LUT R14, R5, R14, RZ, 0x3c, !PT ;  /* 0x0000000e050e7212 */ /* 0x000fe400078e3cff */
[----:B------:R-:W-:-:S02]  /*a200*/  IADD3 R5, P3, R6, 0x3000, RZ ;  /* 0x0000300006057810 */ /* 0x000fc40007f7e0ff */
[----:B------:R-:W-:Y:S02]  /*a210*/  SHF.R.U64 R28, R28, 0x3, RZ ;  /* 0x000000031c1c7819 */ /* 0x000fe400000012ff */
[----:B------:R-:W-:Y:S02]  /*a220*/  LOP3.LUT R20, R5, 0x380, RZ, 0xc0, !PT ;  /* 0x0000038005147812 */ /* 0x000fe400078ec0ff */
[----:B------:R-:W-:Y:S01]  /*a230*/  LOP3.LUT R28, R28, R39, RZ, 0x3c, !PT ;  /* 0x000000271c1c7212 */ /* 0x000fe200078e3cff */
[----:B------:R-:W-:Y:S01]  /*a240*/  VIADD R39, R17, UR43 ;  /* 0x0000002b11277c36 */ /* 0x000fe20008000000 */
[----:B------:R-:W-:Y:S02]  /*a250*/  SHF.R.U64 R20, R20, 0x3, RZ ;  /* 0x0000000314147819 */ /* 0x000fe400000012ff */
[----:B------:R-:W-:Y:S01]  /*a260*/  MOV R49, R10 ;  /* 0x0000000a00317202 */ /* 0x000fe20000000f00 */
[----:B0-----:R-:W-:Y:S01]  /*a270*/  @P2 IMAD.HI.U32 R10, R39, R42, RZ ;  /* 0x0000002a270a2227 */ /* 0x001fe200078e00ff */
[----:B------:R-:W-:Y:S01]  /*a280*/  LOP3.LUT R20, R20, R5, RZ, 0x3c, !PT ;  /* 0x0000000514147212 */ /* 0x000fe200078e3cff */
[----:B----4-:R-:W-:Y:S01]  /*a290*/  SHFL.IDX PT, R27, R27, R26, 0x1c1f ;  /* 0x001c1f1a1b1b7589 */ /* 0x010fe200000e0000 */
[----:B------:R-:W-:Y:S01]  /*a2a0*/  MOV R45, R12 ;  /* 0x0000000c002d7202 */ /* 0x000fe20000000f00 */
[----:B------:R-:W-:Y:S01]  /*a2b0*/  IMAD.MOV.U32 R5, RZ, RZ, R39 ;  /* 0x000000ffff057224 */ /* 0x000fe200078e0027 */
[----:B-1----:R-:W-:Y:S01]  /*a2c0*/  @P2 SHF.R.U32.HI R5, RZ, R41, R10 ;  /* 0x00000029ff052219 */ /* 0x002fe2000001160a */
[----:B------:R-:W-:Y:S01]  /*a2d0*/  IMAD.U32 R12, RZ, RZ, UR8 ;  /* 0x00000008ff0c7e24 */ /* 0x000fe2000f8e00ff */
[----:B------:R-:W-:Y:S01]  /*a2e0*/  SHFL.IDX PT, R33, R33, R26, 0x1c1f ;  /* 0x001c1f1a21217589 */ /* 0x000fe200000e0000 */
[----:B------:R-:W-:Y:S01]  /*a2f0*/  MOV R47, R14 ;  /* 0x0000000e002f7202 */ /* 0x000fe20000000f00 */
[----:B------:R-:W-:Y:S01]  /*a300*/  VIADD R14, R157, UR43 ;  /* 0x0000002b9d0e7c36 */ /* 0x000fe20008000000 */
[--C-:B------:R-:W-:Y:S01]  /*a310*/  SHF.R.S32.HI R11, RZ, 0x1f, R5.reuse ;  /* 0x0000001fff0b7819 */ /* 0x100fe20000011405 */
[----:B------:R-:W-:Y:S01]  /*a320*/  IMAD.MOV R13, RZ, RZ, -R5 ;  /* 0x000000ffff0d7224 */ /* 0x000fe200078e0a05 */
[----:B------:R-:W-:Y:S01]  /*a330*/  IADD3 R10, P1, R5, UR6, RZ ;  /* 0x00000006050a7c10 */ /* 0x000fe2000ff3e0ff */
[----:B------:R-:W-:Y:S01]  /*a340*/  SHFL.IDX PT, R29, R29, R26, 0x1c1f ;  /* 0x001c1f1a1d1d7589 */ /* 0x000fe200000e0000 */
[----:B------:R-:W-:Y:S01]  /*a350*/  LOP3.LUT R5, R26, 0x2, RZ, 0x3c, !PT ;  /* 0x000000021a057812 */ /* 0x000fe200078e3cff */
[----:B------:R-:W-:Y:S01]  /*a360*/  IMAD R13, R2, R13, R39 ;  /* 0x0000000d020d7224 */ /* 0x000fe200078e0227 */
[----:B------:R-:W-:Y:S01]  /*a370*/  IADD3.X R11, R11, UR7, R12, P1, !PT ;  /* 0x000000070b0b7c10 */ /* 0x000fe20008ffe40c */
[----:B------:R-:W-:Y:S01]  /*a380*/  SHFL.IDX PT, R25, R25, R26, 0x1c1f ;  /* 0x001c1f1a19197589 */ /* 0x000fe200000e0000 */
[----:B------:R-:W-:Y:S01]  /*a390*/  ULDC.64 UR6, c[0x0][0xb88] ;  /* 0x0002e20000067ab9 */ /* 0x000fe20000000a00 */
[----:B------:R-:W-:Y:S01]  /*a3a0*/  LOP3.LUT P1, RZ, R23, 0x3, RZ, 0xc0, !PT ;  /* 0x0000000317ff7812 */ /* 0x000fe2000782c0ff */
[----:B------:R-:W-:Y:S01]  /*a3b0*/  ULDC.64 UR8, c[0x0][0xae8] ;  /* 0x0002ba0000087ab9 */ /* 0x000fe20000000a00 */
[----:B------:R-:W0:Y:S01]  /*a3c0*/  SHFL.IDX PT, R30, R30, R5, 0x1c1f ;  /* 0x001c1f051e1e7589 */ /* 0x000e2200000e0000 */
[----:B------:R-:W-:Y:S01]  /*a3d0*/  SHF.R.S32.HI R12, RZ, 0x1f, R13 ;  /* 0x0000001fff0c7819 */ /* 0x000fe2000001140d */
[----:B------:R-:W-:Y:S01]  /*a3e0*/  IMAD.WIDE.U32 R10, R13, UR6, R10 ;  /* 0x000000060d0a7c25 */ /* 0x000fe2000f8e000a */
[----:B------:R-:W-:Y:S01]  /*a3f0*/  ISETP.GE.OR P5, PT, R14, R43, P1 ;  /* 0x0000002b0e00720c */ /* 0x000fe20000fa6670 */
[----:B------:R-:W1:Y:S02]  /*a400*/  SHFL.IDX PT, R42, R24, R5, 0x1c1f ;  /* 0x001c1f05182a7589 */ /* 0x000e6400000e0000 */
[----:B------:R-:W-:-:S02]  /*a410*/  IMAD R12, R12, UR6, RZ ;  /* 0x000000060c0c7c24 */ /* 0x000fc4000f8e02ff */
[----:B------:R-:W2:Y:S02]  /*a420*/  SHFL.IDX PT, R32, R32, R5, 0x1c1f ;  /* 0x001c1f0520207589 */ /* 0x000ea400000e0000 */
[----:B------:R-:W-:Y:S01]  /*a430*/  IMAD R13, R13, UR7, R12 ;  /* 0x000000070d0d7c24 */ /* 0x000fe2000f8e020c */
[----:B------:R-:W-:Y:S01]  /*a440*/  ULDC.64 UR6, c[0x0][0xb50] ;  /* 0x0002d40000067ab9 */ /* 0x000fe20000000a00 */
[----:B------:R-:W3:Y:S01]  /*a450*/  SHFL.IDX PT, R44, R38, R5, 0x1c1f ;  /* 0x001c1f05262c7589 */ /* 0x000ee200000e0000 */
[----:B------:R-:W-:Y:S01]  /*a460*/  VIADD R12, R14, 0x8 ;  /* 0x000000080e0c7836 */ /* 0x000fe20000000000 */
[----:B------:R-:W-:Y:S01]  /*a470*/  LEA R50, P6, R10, UR6, 0x2 ;  /* 0x000000060a327c11 */ /* 0x000fe2000f8c10ff */
[----:B------:R-:W-:Y:S01]  /*a480*/  IMAD.IADD R11, R11, 0x1, R13 ;  /* 0x000000010b0b7824 */ /* 0x000fe200078e020d */
[----:B------:R-:W-:Y:S02]  /*a490*/  SHFL.IDX PT, R21, R21, R26, 0x1c1f ;  /* 0x001c1f1a15157589 */ /* 0x000fe400000e0000 */
[----:B------:R-:W-:-:S02]  /*a4a0*/  ISETP.GE.OR P1, PT, R12, R43, P1 ;  /* 0x0000002b0c00720c */ /* 0x000fc40000f26670 */
[----:B------:R-:W-:Y:S01]  /*a4b0*/  SHFL.IDX PT, R35, R35, R26, 0x1c1f ;  /* 0x001c1f1a23237589 */ /* 0x000fe200000e0000 */
[----:B------:R-:W-:-:S03]  /*a4c0*/  LEA.HI.X R51, R10, UR7, R11, 0x2, P6 ;  /* 0x000000070a337c11 */ /* 0x000fc6000b0f140b */
[----:B------:R-:W4:Y:S01]  /*a4d0*/  SHFL.IDX PT, R34, R34, R5, 0x1c1f ;  /* 0x001c1f0522227589 */ /* 0x000f2200000e0000 */
[----:B0-----:R-:W-:-:S03]  /*a4e0*/  SEL R10, R30, R27, P0 ;  /* 0x0000001b1e0a7207 */ /* 0x001fc60000000000 */
[----:B------:R-:W0:Y:S01]  /*a4f0*/  SHFL.IDX PT, R46, R46, R5, 0x1c1f ;  /* 0x001c1f052e2e7589 */ /* 0x000e2200000e0000 */
[----:B-1----:R-:W-:-:S03]  /*a500*/  SEL R11, R42, R33, P0 ;  /* 0x000000212a0b7207 */ /* 0x002fc60000000000 */
[----:B------:R-:W-:Y:S01]  /*a510*/  SHFL.IDX PT, R31, R31, R26, 0x1c1f ;  /* 0x001c1f1a1f1f7589 */ /* 0x000fe200000e0000 */
[----:B--2---:R-:W-:Y:S02]  /*a520*/  SEL R12, R29, R32, P0 ;  /* 0x000000201d0c7207 */ /* 0x004fe40000000000 */
[----:B------:R-:W-:Y:S01]  /*a530*/  SEL R14, R32, R29, P0 ;  /* 0x0000001d200e7207 */ /* 0x000fe20000000000 */
[----:B------:R1:W-:Y:S01]  /*a540*/  SHFL.IDX PT, R37, R37, R26, 0x1c1f ;  /* 0x001c1f1a25257589 */ /* 0x0003e200000e0000 */
[----:B---3--:R-:W-:Y:S01]  /*a550*/  SEL R13, R25, R44, P0 ;  /* 0x0000002c190d7207 */ /* 0x008fe20000000000 */
[----:B------:R-:W-:Y:S01]  /*a560*/  IMAD.X R29, RZ, RZ, R7, P4 ;  /* 0x000000ffff1d7224 */ /* 0x000fe200020e0607 */
[----:B------:R-:W-:Y:S01]  /*a570*/  SEL R15, R44, R25, P0 ;  /* 0x000000192c0f7207 */ /* 0x000fe20000000000 */
[----:B------:R-:W2:Y:S04]  /*a580*/  SHFL.IDX PT, R36, R36, R5, 0x1c1f ;  /* 0x001c1f0524247589 */ /* 0x000ea800000e0000 */
[----:B------:R3:W2:Y:S01]  /*a590*/  SHFL.IDX PT, R48, R40, R5, 0x1c1f ;  /* 0x001c1f0528307589 */ /* 0x0006a200000e0000 */
[----:B----4-:R-:W-:-:S03]  /*a5a0*/  SEL R24, R21, R34, P0 ;  /* 0x0000002215187207 */ /* 0x010fc60000000000 */
[----:B------:R-:W-:Y:S01]  /*a5b0*/  SHFL.IDX PT, R38, R50, RZ, 0x1c1f ;  /* 0x001c1fff32267589 */ /* 0x000fe200000e0000 */
[----:B-1----:R-:W-:Y:S01]  /*a5c0*/  SEL R26, R34, R21, P0 ;  /* 0x00000015221a7207 */ /* 0x002fe20000000000 */
[----:B------:R-:W-:Y:S01]  /*a5d0*/  IMAD.X R21, RZ, RZ, R7, P3 ;  /* 0x000000ffff157224 */ /* 0x000fe200018e0607 */
[----:B0-----:R-:W-:Y:S01]  /*a5e0*/  SEL R25, R35, R46, P0 ;  /* 0x0000002e23197207 */ /* 0x001fe20000000000 */
[----:B------:R-:W0:Y:S01]  /*a5f0*/  SHFL.IDX PT, R39, R51, RZ, 0x1c1f ;  /* 0x001c1fff33277589 */ /* 0x000e2200000e0000 */
[----:B---3--:R-:W-:Y:S02]  /*a600*/  MOV R5, R8 ;  /* 0x0000000800057202 */ /* 0x008fe40000000f00 */
[----:B------:R-:W-:Y:S01]  /*a610*/  SEL R8, R27, R30, P0 ;  /* 0x0000001e1b087207 */ /* 0x000fe20000000000 */
[----:B------:R-:W-:Y:S01]  /*a620*/  SHFL.IDX PT, R40, R50, 0x1, 0x1c1f ;  /* 0x003c1f0032287f89 */ /* 0x000fe200000e0000 */
[----:B------:R-:W-:Y:S02]  /*a630*/  SEL R9, R33, R42, P0 ;  /* 0x0000002a21097207 */ /* 0x000fe40000000000 */
[----:B------:R-:W-:Y:S01]  /*a640*/  SEL R27, R46, R35, P0 ;  /* 0x000000232e1b7207 */ /* 0x000fe20000000000 */
[----:B------:R-:W1:Y:S01]  /*a650*/  SHFL.IDX PT, R41, R51, 0x1, 0x1c1f ;  /* 0x003c1f0033297f89 */ /* 0x000e6200000e0000 */
[----:B--2---:R-:W-:-:S03]  /*a660*/  SEL R32, R31, R36, P0 ;  /* 0x000000241f207207 */ /* 0x004fc60000000000 */
[----:B------:R-:W-:Y:S01]  /*a670*/  STSM.16.M88.4 [R49], R8 ;  /* 0x0000000831007844 */ /* 0x000fe20000000200 */
[----:B------:R-:W-:Y:S02]  /*a680*/  SEL R34, R36, R31, P0 ;  /* 0x0000001f24227207 */ /* 0x000fe40000000000 */
[----:B------:R-:W-:Y:S01]  /*a690*/  SEL R33, R37, R48, P0 ;  /* 0x0000003025217207 */ /* 0x000fe20000000000 */
[----:B------:R-:W-:Y:S01]  /*a6a0*/  STSM.16.M88.4 [R5], R12 ;  /* 0x0000000c05007844 */ /* 0x000fe20000000200 */
[----:B------:R-:W-:Y:S02]  /*a6b0*/  SEL R35, R48, R37, P0 ;  /* 0x0000002530237207 */ /* 0x000fe40000000000 */
[----:B------:R-:W-:Y:S01]  /*a6c0*/  LOP3.LUT R37, R6, 0x380, RZ, 0xc0, !PT ;  /* 0x0000038006257812 */ /* 0x000fe200078ec0ff */
[----:B------:R2:W-:Y:S03]  /*a6d0*/  STSM.16.M88.4 [R47], R24 ;  /* 0x000000182f007844 */ /* 0x0005e60000000200 */
[----:B------:R-:W-:Y:S01]  /*a6e0*/  SHF.R.U64 R37, R37, 0x3, RZ ;  /* 0x0000000325257819 */ /* 0x000fe200000012ff */
[----:B------:R-:W-:Y:S03]  /*a6f0*/  STSM.16.M88.4 [R45], R32 ;  /* 0x000000202d007844 */ /* 0x000fe60000000200 */
[----:B------:R-:W-:Y:S01]  /*a700*/  LOP3.LUT R36, R37, R6, RZ, 0x3c, !PT ;  /* 0x0000000625247212 */ /* 0x000fe200078e3cff */
[----:B------:R-:W-:Y:S01]  /*a710*/  BAR.SYNC.DEFER_BLOCKING 0x1, 0x180 ;  /* 0x0046000000007b1d */ /* 0x000fe20000010000 */
[----:B------:R-:W-:-:S07]  /*a720*/  IMAD.MOV.U32 R37, RZ, RZ, R7 ;  /* 0x000000ffff257224 */ /* 0x000fce00078e0007 */
[----:B--2---:R-:W2:Y:S08]  /*a730*/  @P2 LDC R27, c[0x0][0xbec] ;  /* 0x0002fb00ff1b2b82 */ /* 0x004eb00000000800 */
[----:B------:R-:W3:Y:S01]  /*a740*/  @P2 LDC R24, c[0x0][0xbf0] ;  /* 0x0002fc00ff182b82 */ /* 0x000ee20000000800 */
[----:B0-----:R-:W-:Y:S04]  /*a750*/  @!P5 ST.E desc[UR48][R38.64], R4 ;  /* 0x000000042600d985 */ /* 0x001fe8000c101930 */
[----:B-1----:R0:W-:Y:S04]  /*a760*/  @!P1 ST.E desc[UR48][R40.64], R3 ;  /* 0x0000000328009985 */ /* 0x0021e8000c101930 */
[----:B------:R-:W4:Y:S04]  /*a770*/  LD.E.128 R8, desc[UR48][R36.64] ;  /* 0x0000003024087980 */ /* 0x000f28000c101d00 */
[----:B------:R-:W4:Y:S04]  /*a780*/  LD.E.128 R28, desc[UR48][R28.64] ;  /* 0x000000301c1c7980 */ /* 0x000f28000c101d00 */
[----:B------:R1:W4:Y:S01]  /*a790*/  LD.E.128 R12, desc[UR48][R20.64] ;  /* 0x00000030140c7980 */ /* 0x000322000c101d00 */
[----:B------:R-:W-:Y:S01]  /*a7a0*/  IADD3 R25, P0, R6, 0x4800, RZ ;  /* 0x0000480006197810 */ /* 0x000fe20007f1e0ff */
[----:B0-----:R-:W-:Y:S01]  /*a7b0*/  IMAD R3, R18, 0x30, R22 ;  /* 0x0000003012037824 */ /* 0x001fe200078e0216 */
[----:B------:R-:W-:-:S02]  /*a7c0*/  UIMAD UR5, UR12, UR8, URZ ;  /* 0x000000080c0572a4 */ /* 0x000fc4000f8e023f */
[----:B------:R-:W-:Y:S01]  /*a7d0*/  LOP3.LUT R5, R25, 0x380, RZ, 0xc0, !PT ;  /* 0x0000038019057812 */ /* 0x000fe200078ec0ff */
[----:B------:R-:W-:Y:S01]  /*a7e0*/  VIADD R26, R3, UR43 ;  /* 0x0000002b031a7c36 */ /* 0x000fe20008000000 */
[----:B------:R-:W-:Y:S01]  /*a7f0*/  UIMAD.WIDE.U32 UR6, UR41, UR8, URZ ;  /* 0x00000008290672a5 */ /* 0x000fe2000f8e003f */
[----:B------:R-:W-:Y:S01]  /*a800*/  IMAD.X R7, RZ, RZ, R7, P0 ;  /* 0x000000ffff077224 */ /* 0x000fe200000e0607 */
[----:B------:R-:W-:Y:S01]  /*a810*/  UIMAD UR5, UR41, UR9, UR5 ;  /* 0x00000009290572a4 */ /* 0x000fe2000f8e0205 */
[----:B------:R-:W-:Y:S01]  /*a820*/  SHF.R.U64 R4, R5, 0x3, RZ ;  /* 0x0000000305047819 */ /* 0x000fe200000012ff */
[----:B--2---:R-:W-:Y:S01]  /*a830*/  @P2 IMAD.HI.U32 R3, R26, R27, RZ ;  /* 0x0000001b1a032227 */ /* 0x004fe200078e00ff */
[----:B------:R-:W-:Y:S02]  /*a840*/  UIMAD UR8, UR13, UR10, URZ ;  /* 0x0000000a0d0872a4 */ /* 0x000fe4000f8e023f */
[----:B------:R-:W-:Y:S01]  /*a850*/  UIADD3 UR7, UR7, UR5, URZ ;  /* 0x0000000507077290 */ /* 0x000fe2000fffe03f */
[----:B------:R-:W-:Y:S01]  /*a860*/  LOP3.LUT R6, R4, R25, RZ, 0x3c, !PT ;  /* 0x0000001904067212 */ /* 0x000fe200078e3cff */
[--C-:B------:R-:W-:Y:S01]  /*a870*/  IMAD.MOV.U32 R25, RZ, RZ, R26.reuse ;  /* 0x000000ffff197224 */ /* 0x100fe200078e001a */
[----:B------:R-:W-:Y:S01]  /*a880*/  UIMAD UR5, UR40, UR11, UR8 ;  /* 0x0000000b280572a4 */ /* 0x000fe2000f8e0208 */
[----:B---3--:R-:W-:Y:S01]  /*a890*/  @P2 SHF.R.U32.HI R25, RZ, R24, R3 ;  /* 0x00000018ff192219 */ /* 0x008fe20000011603 */
[----:B------:R-:W-:Y:S01]  /*a8a0*/  UIMAD.WIDE.U32 UR40, UR40, UR10, UR6 ;  /* 0x0000000a282872a5 */ /* 0x000fe2000f8e0006 */
[----:B------:R-:W-:Y:S01]  /*a8b0*/  VIADD R34, R22, UR43 ;  /* 0x0000002b16227c36 */ /* 0x000fe20008000000 */
[----:B------:R-:W5:Y:S01]  /*a8c0*/  LD.E.128 R4, desc[UR48][R6.64] ;  /* 0x0000003006047980 */ /* 0x000f62000c101d00 */
[--C-:B------:R-:W-:Y:S01]  /*a8d0*/  SHF.R.S32.HI R24, RZ, 0x1f, R25.reuse ;  /* 0x0000001fff187819 */ /* 0x100fe20000011419 */
[----:B------:R-:W-:Y:S01]  /*a8e0*/  UIADD3 UR5, UR41, UR5, URZ ;  /* 0x0000000529057290 */ /* 0x000fe2000fffe03f */
[----:B------:R-:W-:Y:S01]  /*a8f0*/  IMAD.MOV R27, RZ, RZ, -R25 ;  /* 0x000000ffff1b7224 */ /* 0x000fe200078e0a19 */
[----:B------:R-:W-:Y:S01]  /*a900*/  ULDC.64 UR6, c[0x0][0xae0] ;  /* 0x0002b80000067ab9 */ /* 0x000fe20000000a00 */
[----:B-1----:R-:W-:Y:S01]  /*a910*/  IMAD.U32 R20, RZ, RZ, UR40 ;  /* 0x00000028ff147e24 */ /* 0x002fe2000f8e00ff */
[----:B------:R-:W-:Y:S01]  /*a920*/  @!PT LDS RZ, [RZ] ;  /* 0x00000000fffff984 */ /* 0x000fe20000000800 */
[----:B------:R-:W-:Y:S01]  /*a930*/  @!PT LDS RZ, [RZ] ;  /* 0x00000000fffff984 */ /* 0x000fe20000000800 */
[----:B------:R-:W-:Y:S01]  /*a940*/  @!PT LDS RZ, [RZ] ;  /* 0x00000000fffff984 */ /* 0x000fe20000000800 */
[----:B------:R-:W-:Y:S01]  /*a950*/  @!PT LDS RZ, [RZ] ;  /* 0x00000000fffff984 */ /* 0x000fe20000000800 */
[----:B------:R0:W-:Y:S06]  /*a960*/  MEMBAR.ALL.CTA ;  /* 0x0000000000007992 */ /* 0x0001ec0000008000 */
[----:B0-----:R-:W0:Y:S01]  /*a970*/  FENCE.VIEW.ASYNC.S ;  /* 0x00000000000073c6 */ /* 0x001e220000000000 */
[----:B------:R-:W-:Y:S01]  /*a980*/  IMAD.U32 R21, RZ, RZ, UR41 ;  /* 0x00000029ff157e24 */ /* 0x000fe2000f8e00ff */
[----:B------:R-:W-:Y:S01]  /*a990*/  SHF.R.S32.HI R52, RZ, 0x1f, R19 ;  /* 0x0000001fff347819 */ /* 0x000fe20000011413 */
[----:B------:R-:W-:-:S02]  /*a9a0*/  IMAD R21, R2, R27, R26 ;  /* 0x0000001b02157224 */ /* 0x000fc400078e021a */
[----:B------:R-:W-:Y:S01]  /*a9b0*/  IMAD.U32 R3, RZ, RZ, UR5 ;  /* 0x00000005ff037e24 */ /* 0x000fe2000f8e00ff */
[----:B------:R-:W-:Y:S01]  /*a9c0*/  ULDC UR5, c[0x0][0xac8] ;  /* 0x0002b20000057ab9 */ /* 0x000fe20000000800 */
[----:B------:R-:W-:Y:S02]  /*a9d0*/  IMAD R24, R24, UR6, RZ ;  /* 0x0000000618187c24 */ /* 0x000fe4000f8e02ff */
[----:B------:R-:W-:Y:S01]  /*a9e0*/  IMAD.MOV.U32 R2, RZ, RZ, R20 ;  /* 0x000000ffff027224 */ /* 0x000fe200078e0014 */
[----:B------:R-:W-:Y:S01]  /*a9f0*/  SHF.R.S32.HI R20, RZ, 0x1f, R21 ;  /* 0x0000001fff147819 */ /* 0x000fe20000011415 */
[C---:B------:R-:W-:Y:S02]  /*aa00*/  IMAD R27, R25.reuse, UR7, R24 ;  /* 0x00000007191b7c24 */ /* 0x040fe4000f8e0218 */
        /* <DEDUP_REMOVED lines=8> */
[----:B------:R-:W-:Y:S01]  /*aa90*/  LEA R26, P0, R2, UR6, 0x1 ;  /* 0x00000006021a7c11 */ /* 0x000fe2000f8008ff */
[----:B------:R-:W-:Y:S02]  /*aaa0*/  IMAD.IADD R3, R3, 0x1, R25 ;  /* 0x0000000103037824 */ /* 0x000fe400078e0219 */
[----:B------:R-:W-:Y:S02]  /*aab0*/  VIADD R0, R0, 0x13220 ;  /* 0x0001322000007836 */ /* 0x000fe40000000000 */
[----:B0-----:R-:W0:Y:S01]  /*aac0*/  SHFL.IDX PT, R24, R26, RZ, 0x181f ;  /* 0x00181fff1a187589 */ /* 0x001e2200000e0000 */
[----:B------:R-:W-:Y:S01]  /*aad0*/  LEA.HI.X R27, R2, UR7, R3, 0x1, P0 ;  /* 0x00000007021b7c11 */ /* 0x000fe200080f0c03 */
[----:B------:R-:W-:Y:S01]  /*aae0*/  VIADD R2, R34, 0x30 ;  /* 0x0000003022027836 */ /* 0x000fe20000000000 */
[----:B------:R-:W-:Y:S01]  /*aaf0*/  ISETP.GE.AND P0, PT, R19, UR5, PT ;  /* 0x0000000513007c0c */ /* 0x000fe2000bf06270 */
[----:B------:R-:W1:Y:S01]  /*ab00*/  SHFL.IDX PT, R38, R26, 0x1, 0x181f ;  /* 0x00381f001a267f89 */ /* 0x000e6200000e0000 */
[----:B------:R-:W-:-:S02]  /*ab10*/  PRMT R0, RZ, 0x654, R0 ;  /* 0x00000654ff007816 */ /* 0x000fc40000000000 */
[-C--:B------:R-:W-:Y:S01]  /*ab20*/  ISETP.GE.OR P1, PT, R34, R43.reuse, P0 ;  /* 0x0000002b2200720c */ /* 0x080fe20000726670 */
[----:B------:R-:W2:Y:S01]  /*ab30*/  SHFL.IDX PT, R42, R26, 0x2, 0x181f ;  /* 0x00581f001a2a7f89 */ /* 0x000ea200000e0000 */
[-C--:B------:R-:W-:Y:S01]  /*ab40*/  ISETP.GE.OR P2, PT, R2, R43.reuse, P0 ;  /* 0x0000002b0200720c */ /* 0x080fe20000746670 */
[----:B------:R3:W-:Y:S01]  /*ab50*/  SYNCS.ARRIVE.TRANS64.RED.A1T0 RZ, [R0+URZ], RZ ;  /* 0x000000ff00ff79a7 */ /* 0x0007e2000810043f */
[----:B------:R-:W-:Y:S01]  /*ab60*/  ISETP.GE.OR P3, PT, R20, R43, P0 ;  /* 0x0000002b1400720c */ /* 0x000fe20000766670 */
[----:B------:R-:W2:Y:S04]  /*ab70*/  SHFL.IDX PT, R32, R27, RZ, 0x181f ;  /* 0x00181fff1b207589 */ /* 0x000ea800000e0000 */
[----:B------:R-:W2:Y:S01]  /*ab80*/  SHFL.IDX PT, R36, R27, 0x1, 0x181f ;  /* 0x00381f001b247f89 */ /* 0x000ea200000e0000 */
[----:B---3--:R-:W-:-:S03]  /*ab90*/  VIADD R0, R34, 0x90 ;  /* 0x0000009022007836 */ /* 0x008fc60000000000 */
[----:B------:R-:W3:Y:S02]  /*aba0*/  SHFL.IDX PT, R40, R27, 0x2, 0x181f ;  /* 0x00581f001b287f89 */ /* 0x000ee400000e0000 */
[----:B------:R-:W-:Y:S02]  /*abb0*/  ISETP.GE.OR P0, PT, R0, R43, P0 ;  /* 0x0000002b0000720c */ /* 0x000fe40000706670 */
[----:B------:R-:W4:Y:S01]  /*abc0*/  SHFL.IDX PT, R26, R26, 0x3, 0x181f ;  /* 0x00781f001a1a7f89 */ /* 0x000f2200000e0000 */
[C---:B0-----:R-:W-:Y:S02]  /*abd0*/  @!P1 LEA R2, P4, R19.reuse, R24, 0x1 ;  /* 0x0000001813029211 */ /* 0x041fe400078808ff */
[C---:B-1----:R-:W-:Y:S02]  /*abe0*/  @!P2 LEA R20, P5, R19.reuse, R38, 0x1 ;  /* 0x000000261314a211 */ /* 0x042fe400078a08ff */
[C---:B--2---:R-:W-:Y:S02]  /*abf0*/  @!P3 LEA R24, P6, R19.reuse, R42, 0x1 ;  /* 0x0000002a1318b211 */ /* 0x044fe400078c08ff */
[----:B------:R-:W-:-:S02]  /*ac00*/  @!P1 LEA.HI.X R3, R19, R32, R52, 0x1, P4 ;  /* 0x0000002013039211 */ /* 0x000fc400020f0c34 */
[----:B------:R0:W2:Y:S01]  /*ac10*/  SHFL.IDX PT, R32, R27, 0x3, 0x181f ;  /* 0x00781f001b207f89 */ /* 0x0000a200000e0000 */
[C-C-:B------:R-:W-:Y:S02]  /*ac20*/  @!P2 LEA.HI.X R21, R19.reuse, R36, R52.reuse, 0x1, P5 ;  /* 0x000000241315a211 */ /* 0x140fe400028f0c34 */
[----:B---3--:R-:W-:Y:S01]  /*ac30*/  @!P3 LEA.HI.X R25, R19, R40, R52, 0x1, P6 ;  /* 0x000000281319b211 */ /* 0x008fe200030f0c34 */
[----:B----4-:R0:W-:Y:S04]  /*ac40*/  @!P1 ST.E.128 desc[UR48][R2.64], R8 ;  /* 0x0000000802009985 */ /* 0x0101e8000c101d30 */
[----:B------:R0:W-:Y:S04]  /*ac50*/  @!P2 ST.E.128 desc[UR48][R20.64], R28 ;  /* 0x0000001c1400a985 */ /* 0x0001e8000c101d30 */
[----:B------:R0:W-:Y:S01]  /*ac60*/  @!P3 ST.E.128 desc[UR48][R24.64], R12 ;  /* 0x0000000c1800b985 */ /* 0x0001e2000c101d30 */
[----:B--2---:R-:W-:Y:S05]  /*ac70*/  @P0 BRA `(.L_x_12303) ;  /* 0x0000000400f00947 */ /* 0x004fea0003800000 */
[----:B0-----:R-:W-:-:S04]  /*ac80*/  LEA R2, P0, R19, R26, 0x1 ;  /* 0x0000001a13027211 */ /* 0x001fc800078008ff */
[----:B------:R-:W-:-:S05]  /*ac90*/  LEA.HI.X R3, R19, R32, R52, 0x1, P0 ;  /* 0x0000002013037211 */ /* 0x000fca00000f0c34 */
[----:B-----5:R2:W-:Y:S01]  /*aca0*/  ST.E.128 desc[UR48][R2.64], R4 ;  /* 0x0000000402007985 */ /* 0x0205e2000c101d30 */
[----:B------:R-:W-:Y:S05]  /*acb0*/  BRA `(.L_x_12303) ;  /* 0x0000000400e07947 */ /* 0x000fea0003800000 */
.L_x_12302:
        /* <DEDUP_REMOVED lines=52> */
.L_x_12305:
[----:B------:R-:W-:Y:S05]  /*b000*/  BSYNC B1 ;  /* 0x0000000000017941 */ /* 0x000fea0003800000 */
.L_x_12304:
[----:B------:R-:W-:Y:S01]  /*b010*/  ULDC.64 UR10, c[0x0][0xae8] ;  /* 0x0002ba00000a7ab9 */ /* 0x000fe20000000a00 */
[----:B------:R-:W-:Y:S01]  /*b020*/  VIADD R6, R6, UR43 ;  /* 0x0000002b06067c36 */ /* 0x000fe20008000000 */
[----:B------:R-:W-:Y:S01]  /*b030*/  UIMAD UR5, UR8, UR10, URZ ;  /* 0x0000000a080572a4 */ /* 0x000fe2000f8e023f */
[----:B------:R-:W-:Y:S01]  /*b040*/  VIADD R30, R22, UR43 ;  /* 0x0000002b161e7c36 */ /* 0x000fe20008000000 */
        /* <DEDUP_REMOVED lines=8> */
[----:B-1----:R-:W-:-:S03]  /*b0d0*/  @P1 SHF.R.U32.HI R5, RZ, R13, R0 ;  /* 0x0000000dff051219 */ /* 0x002fc60000011600 */
[----:B------:R-:W-:Y:S01]  /*b0e0*/  UIMAD UR5, UR40, UR11, UR5 ;  /* 0x0000000b280572a4 */ /* 0x000fe2000f8e0205 */
[--C-:B------:R-:W-:Y:S01]  /*b0f0*/  SHF.R.S32.HI R0, RZ, 0x1f, R5.reuse ;  /* 0x0000001fff007819 */ /* 0x100fe20000011405 */
[----:B------:R-:W-:Y:S01]  /*b100*/  UIMAD.WIDE.U32 UR40, UR40, UR10, UR6 ;  /* 0x0000000a282872a5 */ /* 0x000fe2000f8e0006 */
[----:B------:R-:W-:Y:S02]  /*b110*/  IMAD.MOV R7, RZ, RZ, -R5 ;  /* 0x000000ffff077224 */ /* 0x000fe400078e0a05 */
[----:B------:R-:W-:Y:S01]  /*b120*/  ULDC.64 UR6, c[0x0][0xae0] ;  /* 0x0002b80000067ab9 */ /* 0x000fe20000000a00 */
[----:B------:R-:W-:Y:S01]  /*b130*/  UIADD3 UR5, UR41, UR5, URZ ;  /* 0x0000000529057290 */ /* 0x000fe2000fffe03f */
[----:B------:R-:W-:Y:S02]  /*b140*/  IMAD R7, R11, R7, R6 ;  /* 0x000000070b077224 */ /* 0x000fe400078e0206 */
[----:B------:R-:W-:Y:S02]  /*b150*/  IMAD R0, R0, UR6, RZ ;  /* 0x0000000600007c24 */ /* 0x000fe4000f8e02ff */
[----:B------:R-:W-:-:S02]  /*b160*/  IMAD.U32 R3, RZ, RZ, UR41 ;  /* 0x00000029ff037e24 */ /* 0x000fc4000f8e00ff */
[----:B------:R-:W-:Y:S02]  /*b170*/  IMAD.U32 R2, RZ, RZ, UR40 ;  /* 0x00000028ff027e24 */ /* 0x000fe4000f8e00ff */
[----:B------:R-:W-:Y:S01]  /*b180*/  IMAD.U32 R3, RZ, RZ, UR5 ;  /* 0x00000005ff037e24 */ /* 0x000fe2000f8e00ff */
[----:B------:R-:W-:Y:S01]  /*b190*/  ULDC UR5, c[0x0][0xac8] ;  /* 0x0002b20000057ab9 */ /* 0x000fe20000000800 */
[C---:B------:R-:W-:Y:S01]  /*b1a0*/  IMAD R9, R5.reuse, UR7, R0 ;  /* 0x0000000705097c24 */ /* 0x040fe2000f8e0200 */
[----:B------:R-:W-:Y:S01]  /*b1b0*/  SHF.R.S32.HI R0, RZ, 0x1f, R7 ;  /* 0x0000001fff007819 */ /* 0x000fe20000011407 */
        /* <DEDUP_REMOVED lines=24> */
[----:B------:R1:W4:Y:S04]  /*b340*/  SHFL.IDX PT, R28, R4, 0x3, 0x181f ;  /* 0x00781f00041c7f89 */ /* 0x00032800000e0000 */
        /* <DEDUP_REMOVED lines=15> */
.L_x_12303:
[----:B------:R-:W-:Y:S05]  /*b440*/  BSYNC B0 ;  /* 0x0000000000007941 */ /* 0x000fea0003800000 */
.L_x_12301:
[----:B------:R-:W-:Y:S02]  /*b450*/  ULDC UR5, c[0x0][0xc38] ;  /* 0x00030e0000057ab9 */ /* 0x000fe40000000800 */
[----:B------:R-:W-:-:S06]  /*b460*/  UISETP.GE.AND UP0, UPT, UR4, UR5, UPT ;  /* 0x000000050400728c */ /* 0x000fcc000bf06270 */
[----:B------:R-:W-:-:S13]  /*b470*/  PLOP3.LUT P0, PT, PT, PT, UP0, 0x80, 0x0 ;  /* 0x000000000000781c */ /* 0x000fda0003f0f008 */
[----:B------:R-:W-:Y:S05]  /*b480*/  @!P0 BRA `(.L_x_12306) ;  /* 0xffffff5800348947 */ /* 0x000fea000383ffff */
[----:B------:R-:W-:Y:S05]  /*b490*/  EXIT ;  /* 0x000000000000794d */ /* 0x000fea0003800000 */
.L_x_12263:
        /* <DEDUP_REMOVED lines=17> */
[----:B------:R-:W-:Y:S01]  /*b5b0*/  UMOV UR4, 0x400 ;  /* 0x0000040000047882 */ /* 0x000fe20000000000 */
[----:B------:R-:W-:Y:S01]  /*b5c0*/  IMAD.U32 R27, RZ, RZ, UR6 ;  /* 0x00000006ff1b7e24 */ /* 0x000fe2000f8e00ff */
[----:B------:R-:W-:Y:S01]  /*b5d0*/  ULOP3.LUT UR39, UR38, 0x1, URZ, 0xfc, !UPT ;  /* 0x0000000126277892 */ /* 0x000fe2000f8efc3f */
[----:B------:R-:W-:Y:S01]  /*b5e0*/  IMAD.MOV.U32 R19, RZ, RZ, 0x1 ;  /* 0x00000001ff137424 */ /* 0x000fe200078e00ff */
[----:B------:R-:W-:Y:S01]  /*b5f0*/  ULOP3.LUT UR44, UR38, 0x2, URZ, 0xfc, !UPT ;  /* 0x00000002262c7892 */ /* 0x000fe2000f8efc3f */
[----:B------:R-:W-:Y:S01]  /*b600*/  IMAD.MOV.U32 R18, RZ, RZ, RZ ;  /* 0x000000ffff127224 */ /* 0x000fe200078e00ff */
[----:B------:R-:W-:Y:S01]  /*b610*/  ULDC UR42, c[0x0][0xc] ;  /* 0x00000300002a7ab9 */ /* 0x000fe20000000800 */
[----:B------:R-:W-:Y:S01]  /*b620*/  IMAD.MOV.U32 R29, RZ, RZ, RZ ;  /* 0x000000ffff1d7224 */ /* 0x000fe200078e00ff */
[----:B------:R-:W-:Y:S01]  /*b630*/  ULDC.64 UR46, c[0x0][0x198] ;  /* 0x00006600002e7ab9 */ /* 0x000fe20000000a00 */
[----:B-1----:R-:W-:-:S06]  /*b640*/  ULEA UR4, UR5, UR4, 0x18 ;  /* 0x0000000405047291 */ /* 0x002fcc000f8ec03f */
[----:B------:R-:W-:Y:S01]  /*b650*/  IMAD.U32 R16, RZ, RZ, UR4 ;  /* 0x00000004ff107e24 */ /* 0x000fe2000f8e00ff */
[C---:B0-----:R-:W-:Y:S01]  /*b660*/  LOP3.LUT R10, R11.reuse, 0x7f, RZ, 0xc0, !PT ;  /* 0x0000007f0b0a7812 */ /* 0x041fe200078ec0ff */
[C---:B------:R-:W-:Y:S01]  /*b670*/  IMAD.SHL.U32 R26, R11.reuse, 0x40, RZ ;  /* 0x000000400b1a7824 */ /* 0x040fe200078e00ff */
[----:B------:R-:W-:Y:S01]  /*b680*/  SHF.R.U32.HI R3, RZ, 0x1, R11 ;  /* 0x00000001ff037819 */ /* 0x000fe2000001160b */
[C---:B------:R-:W-:Y:S02]  /*b690*/  IMAD.SHL.U32 R2, R11.reuse, 0x10, RZ ;  /* 0x000000100b027824 */ /* 0x040fe400078e00ff */
[C---:B------:R-:W-:Y:S01]  /*b6a0*/  IMAD.SHL.U32 R8, R11.reuse, 0x2, RZ ;  /* 0x000000020b087824 */ /* 0x040fe200078e00ff */
[----:B------:R-:W-:Y:S01]  /*b6b0*/  LOP3.LUT R4, R26, 0x180, RZ, 0xc0, !PT ;  /* 0x000001801a047812 */ /* 0x000fe200078ec0ff */
[----:B------:R-:W-:Y:S01]  /*b6c0*/  IMAD.SHL.U32 R6, R10, 0x10, RZ ;  /* 0x000000100a067824 */ /* 0x000fe200078e00ff */
[----:B------:R-:W-:Y:S01]  /*b6d0*/  LOP3.LUT R5, R2, 0x1b0, RZ, 0xc0, !PT ;  /* 0x000001b002057812 */ /* 0x000fe200078ec0ff */
[C---:B------:R-:W-:Y:S01]  /*b6e0*/  IMAD.SHL.U32 R0, R11.reuse, 0x20, RZ ;  /* 0x000000200b007824 */ /* 0x040fe200078e00ff */
[----:B------:R-:W-:Y:S01]  /*b6f0*/  LOP3.LUT R3, R4, 0x30, R3, 0xf8, !PT ;  /* 0x0000003004037812 */ /* 0x000fe200078ef803 */
[----:B------:R-:W-:Y:S01]  /*b700*/  IMAD.SHL.U32 R4, R11, 0x8, RZ ;  /* 0x000000080b047824 */ /* 0x000fe200078e00ff */
[----:B------:R-:W-:-:S02]  /*b710*/  LOP3.LUT R8, R5, 0x30, R8, 0x78, !PT ;  /* 0x0000003005087812 */ /* 0x000fc400078e7808 */
[----:B------:R-:W-:Y:S01]  /*b720*/  LOP3.LUT R7, R6, 0x600, RZ, 0xc0, !PT ;  /* 0x0000060006077812 */ /* 0x000fe200078ec0ff */
[----:B------:R-:W-:Y:S01]  /*b730*/  IMAD.SHL.U32 R6, R11, 0x4, RZ ;  /* 0x000000040b067824 */ /* 0x000fe200078e00ff */
[----:B------:R-:W-:Y:S02]  /*b740*/  LOP3.LUT R5, R0, 0x80, RZ, 0xc0, !PT ;  /* 0x0000008000057812 */ /* 0x000fe400078ec0ff */
[----:B------:R-:W-:Y:S02]  /*b750*/  LOP3.LUT R9, R7, 0x60, R0, 0xf8, !PT ;  /* 0x0000006007097812 */ /* 0x000fe400078ef800 */
[----:B------:R-:W-:Y:S02]  /*b760*/  LOP3.LUT R5, R5, 0x10, R11, 0xf8, !PT ;  /* 0x0000001005057812 */ /* 0x000fe400078ef80b */
[----:B------:R-:W-:Y:S02]  /*b770*/  LOP3.LUT R7, R7, 0x40, R2, 0xf8, !PT ;  /* 0x0000004007077812 */ /* 0x000fe400078ef802 */
[----:B------:R-:W-:-:S02]  /*b780*/  LOP3.LUT R3, R3, 0x30, R4, 0x78, !PT ;  /* 0x0000003003037812 */ /* 0x000fc400078e7804 */
[----:B------:R-:W-:Y:S02]  /*b790*/  LOP3.LUT R5, R5, 0x10, R6, 0x78, !PT ;  /* 0x0000001005057812 */ /* 0x000fe400078e7806 */
[----:B------:R-:W-:Y:S02]  /*b7a0*/  LOP3.LUT R7, R7, R8, RZ, 0xfc, !PT ;  /* 0x0000000807077212 */ /* 0x000fe400078efcff */
[----:B------:R-:W-:Y:S02]  /*b7b0*/  LOP3.LUT R26, R3, 0x640, R26, 0xf8, !PT ;  /* 0x00000640031a7812 */ /* 0x000fe400078ef81a */
[----:B------:R-:W-:Y:S01]  /*b7c0*/  LOP3.LUT R6, R9, 0x100, R0, 0xf8, !PT ;  /* 0x0000010009067812 */ /* 0x000fe200078ef800 */
[----:B------:R-:W-:Y:S01]  /*b7d0*/  IMAD.IADD R28, R16, 0x1, R7 ;  /* 0x00000001101c7824 */ /* 0x000fe200078e0207 */
[----:B------:R-:W-:Y:S02]  /*b7e0*/  SHF.R.U32.HI R3, RZ, 0x2, R10 ;  /* 0x00000002ff037819 */ /* 0x000fe4000001160a */
[----:B------:R-:W-:-:S02]  /*b7f0*/  LOP3.LUT R25, R6, R5, RZ, 0xfc, !PT ;  /* 0x0000000506197212 */ /* 0x000fc400078efcff */
[----:B------:R-:W-:-:S07]  /*b800*/  LOP3.LUT R0, R3, 0x60, R0, 0xf8, !PT ;  /* 0x0000006003007812 */ /* 0x000fce00078ef800 */
.L_x_12366:
        /* <DEDUP_REMOVED lines=22> */
.L_x_12308:
[----:B------:R-:W-:Y:S01]  /*b970*/  ULDC UR9, c[0x0][0xc54] ;  /* 0x0003150000097ab9 */ /* 0x000fe20000000800 */
[----:B------:R-:W-:Y:S01]  /*b980*/  UMOV UR5, UR8 ;  /* 0x0000000800057c82 */ /* 0x000fe20008000000 */
[----:B------:R-:W-:-:S11]  /*b990*/  UISETP.NE.AND UP0, UPT, UR9, 0x1, UPT ;  /* 0x000000010900788c */ /* 0x000fd6000bf05270 */
[----:B------:R-:W-:Y:S02]  /*b9a0*/  @UP0 ULDC.64 UR10, c[0x0][0xc58] ;  /* 0x00031600000a0ab9 */ /* 0x000fe40000000a00 */
[----:B------:R-:W-:-:S04]  /*b9b0*/  UIMAD.WIDE.U32 UR6, UR8, UR10, URZ ;  /* 0x0000000a080672a5 */ /* 0x000fc8000f8e003f */
[----:B------:R-:W-:-:S04]  /*b9c0*/  @UP0 USHF.R.U32.HI UR5, URZ, UR11, UR7 ;  /* 0x0000000b3f050299 */ /* 0x000fc80008011607 */
[----:B------:R-:W-:-:S12]  /*b9d0*/  UIMAD UR6, UR5, UR9, URZ ;  /* 0x00000009050672a4 */ /* 0x000fd8000f8e023f */
.L_x_12309:
        /* <DEDUP_REMOVED lines=9> */
[----:B------:R-:W-:Y:S02]  /*ba70*/  UIMAD UR8, UR41, 0xc0, URZ ;  /* 0x000000c0290878a4 */ /* 0x000fe4000f8e023f */
        /* <DEDUP_REMOVED lines=52> */
.L_x_12311:
        /* <DEDUP_REMOVED lines=20> */
.L_x_12314:
[----:B------:R-:W-:Y:S05]  /*bf00*/  BSYNC B6 ;  /* 0x0000000000067941 */ /* 0x000fea0003800000 */
.L_x_12313:
        /* <DEDUP_REMOVED lines=22> */
.L_x_12316:
[----:B------:R-:W-:Y:S05]  /*c070*/  BSYNC B6 ;  /* 0x0000000000067941 */ /* 0x000fea0003800000 */
.L_x_12315:
        /* <DEDUP_REMOVED lines=20> */
.L_x_12318:
[----:B------:R-:W-:Y:S05]  /*c1c0*/  BSYNC B6 ;  /* 0x0000000000067941 */ /* 0x000fea0003800000 */
.L_x_12317:
        /* <DEDUP_REMOVED lines=19> */
.L_x_12320:
[----:B------:R-:W-:Y:S05]  /*c300*/  BSYNC B6 ;  /* 0x0000000000067941 */ /* 0x000fea0003800000 */
.L_x_12319:
        /* <DEDUP_REMOVED lines=23> */
.L_x_12385:
        /* <DEDUP_REMOVED lines=10> */
.L_x_12388:
        /* <DEDUP_REMOVED lines=21> */
.L_x_12324:
[----:B-1----:R-:W1:Y:S01]  /*c670*/  S2R R2, SR_TID.X ;  /* 0x0000000000027919 */ /* 0x002e620000002100 */
[----:B------:R-:W-:Y:S01]  /*c680*/  IMAD R5, R18, 0x8, R16 ;  /* 0x0000000812057824 */ /* 0x000fe200078e0210 */
[----:B-1----:R-:W-:Y:S02]  /*c690*/  LOP3.LUT R3, R2, 0x7f, RZ, 0xc0, !PT ;  /* 0x0000007f02037812 */ /* 0x002fe400078ec0ff */
[----:B------:R-:W-:Y:S02]  /*c6a0*/  SHF.L.U32 R2, R19, 0x1f, RZ ;  /* 0x0000001f13027819 */ /* 0x000fe400000006ff */
[----:B------:R-:W-:Y:S02]  /*c6b0*/  ISETP.NE.AND P0, PT, R3, RZ, PT ;  /* 0x000000ff0300720c */ /* 0x000fe40003f05270 */
[----:B------:R-:W1:Y:S02]  /*c6c0*/  SYNCS.PHASECHK.TRANS64.TRYWAIT P1, [R5+URZ+0x13280], R2 ;  /* 0x01328002050075a7 */ /* 0x000e64000802017f */
[----:B-1----:R-:W-:Y:S09]  /*c6d0*/  @!P1 BRA `(.L_x_12325) ;  /* 0x0000002400fc9947 */ /* 0x002ff20003800000 */
.L_x_12389:
        /* <DEDUP_REMOVED lines=8> */
.L_x_12326:
        /* <DEDUP_REMOVED lines=16> */
.L_x_12390:
        /* <DEDUP_REMOVED lines=8> */
.L_x_12328:
        /* <DEDUP_REMOVED lines=17> */
.L_x_12322:
        /* <DEDUP_REMOVED lines=29> */
.L_x_12330:
[----:B------:R-:W-:Y:S05]  /*cbc0*/  BSYNC B6 ;  /* 0x0000000000067941 */ /* 0x000fea0003800000 */
.L_x_12329:
[----:B------:R-:W3:Y:S01]  /*cbd0*/  LDC R9, c[0x0][0x448] ;  /* 0x00011200ff097b82 */ /* 0x000ee20000000800 */
[----:B0-----:R-:W0:Y:S01]  /*cbe0*/  S2R R20, SR_TID.X ;  /* 0x0000000000147919 */ /* 0x001e220000002100 */
[----:B------:R-:W-:Y:S01]  /*cbf0*/  IMAD.U32 R6, RZ, RZ, UR41 ;  /* 0x00000029ff067e24 */ /* 0x000fe2000f8e00ff */
[----:B------:R-:W-:Y:S01]  /*cc00*/  ULDC.64 UR8, c[0x0][0x2e0] ;  /* 0x0000b80000087ab9 */ /* 0x000fe20000000a00 */
[----:B------:R-:W-:Y:S01]  /*cc10*/  UMOV UR4, UR50 ;  /* 0x0000003200047c82 */ /* 0x000fe20008000000 */
[----:B------:R-:W-:Y:S01]  /*cc20*/  UIMAD UR6, UR45, UR8, URZ ;  /* 0x000000082d0672a4 */ /* 0x000fe2000f8e023f */
[----:B------:R-:W-:Y:S02]  /*cc30*/  UMOV UR5, UR37 ;  /* 0x0000002500057c82 */ /* 0x000fe40008000000 */
[----:B------:R-:W-:Y:S02]  /*cc40*/  UIMAD.WIDE.U32 UR4, UR43, UR8, UR4 ;  /* 0x000000082b0472a5 */ /* 0x000fe4000f8e0004 */
[----:B------:R-:W-:-:S03]  /*cc50*/  UIMAD UR6, UR43, UR9, UR6 ;  /* 0x000000092b0672a4 */ /* 0x000fc6000f8e0206 */
[----:B------:R-:W-:Y:S01]  /*cc60*/  ULDC.64 UR8, c[0x0][0x2d0] ;  /* 0x0000b40000087ab9 */ /* 0x000fe20000000a00 */
[----:B------:R-:W-:Y:S01]  /*cc70*/  UIADD3 UR6, UR5, UR6, URZ ;  /* 0x0000000605067290 */ /* 0x000fe2000fffe03f */
[----:B------:R-:W-:-:S04]  /*cc80*/  IMAD.U32 R4, RZ, RZ, UR4 ;  /* 0x00000004ff047e24 */ /* 0x000fc8000f8e00ff */
[----:B-12---:R-:W-:Y:S01]  /*cc90*/  IMAD.MOV.U32 R2, RZ, RZ, R4 ;  /* 0x000000ffff027224 */ /* 0x006fe200078e0004 */
[----:B---3--:R-:W-:Y:S02]  /*cca0*/  ISETP.NE.AND P1, PT, R9, 0x1, PT ;  /* 0x000000010900780c */ /* 0x008fe40003f25270 */
[C---:B0-----:R-:W-:Y:S01]  /*ccb0*/  LOP3.LUT R21, R20.reuse, 0x7f, RZ, 0xc0, !PT ;  /* 0x0000007f14157812 */ /* 0x041fe200078ec0ff */
[----:B------:R-:W-:-:S10]  /*ccc0*/  IMAD.SHL.U32 R20, R20, 0x20, RZ ;  /* 0x0000002014147824 */ /* 0x000fd400078e00ff */
[----:B------:R-:W0:Y:S01]  /*ccd0*/  @P1 LDC R3, c[0x0][0x44c] ;  /* 0x00011300ff031b82 */ /* 0x000e220000000800 */
[----:B------:R-:W-:-:S04]  /*cce0*/  SHF.R.U32.HI R21, RZ, 0x2, R21 ;  /* 0x00000002ff157819 */ /* 0x000fc80000011615 */
[----:B------:R-:W-:-:S03]  /*ccf0*/  LOP3.LUT R20, R21, 0x60, R20, 0xf8, !PT ;  /* 0x0000006015147812 */ /* 0x000fc600078ef814 */
[----:B------:R-:W1:Y:S02]  /*cd00*/  @P1 LDC R5, c[0x0][0x450] ;  /* 0x00011400ff051b82 */ /* 0x000e640000000800 */
[----:B------:R-:W-:Y:S02]  /*cd10*/  IMAD R6, R6, 0xc0, R20 ;  /* 0x000000c006067824 */ /* 0x000fe400078e0214 */
[----:B------:R-:W2:Y:S02]  /*cd20*/  S2R R20, SR_TID.X ;  /* 0x0000000000147919 */ /* 0x000ea40000002100 */
[----:B------:R-:W-:Y:S02]  /*cd30*/  IMAD.MOV.U32 R7, RZ, RZ, R6 ;  /* 0x000000ffff077224 */ /* 0x000fe400078e0006 */
[----:B------:R-:W3:Y:S01]  /*cd40*/  @P1 LDC R8, c[0x0][0x450] ;  /* 0x00011400ff081b82 */ /* 0x000ee20000000800 */
[----:B0-----:R-:W-:-:S04]  /*cd50*/  @P1 IMAD.HI.U32 R0, R6, R3, RZ ;  /* 0x0000000306001227 */ /* 0x001fc800078e00ff */
[----:B------:R-:W-:Y:S01]  /*cd60*/  IMAD.U32 R3, RZ, RZ, UR6 ;  /* 0x00000006ff037e24 */ /* 0x000fe2000f8e00ff */
[----:B------:R-:W-:Y:S01]  /*cd70*/  ULDC.64 UR6, c[0x0][0x280] ;  /* 0x0000a00000067ab9 */ /* 0x000fe20000000a00 */
[----:B-1----:R-:W-:Y:S01]  /*cd80*/  @P1 SHF.R.U32.HI R7, RZ, R5, R0 ;  /* 0x00000005ff071219 */ /* 0x002fe20000011600 */
[----:B------:R-:W-:Y:S01]  /*cd90*/  IMAD.U32 R5, RZ, RZ, UR5 ;  /* 0x00000005ff057e24 */ /* 0x000fe2000f8e00ff */
[----:B------:R-:W-:Y:S02]  /*cda0*/  ULDC.64 UR4, c[0x0][0x2c8] ;  /* 0x0000b20000047ab9 */ /* 0x000fe40000000a00 */
[----:B------:R-:W-:Y:S01]  /*cdb0*/  SHF.R.S32.HI R0, RZ, 0x1f, R7 ;  /* 0x0000001fff007819 */ /* 0x000fe20000011407 */
[----:B------:R-:W-:-:S04]  /*cdc0*/  IMAD.WIDE.U32 R4, R7, UR8, R2 ;  /* 0x0000000807047c25 */ /* 0x000fc8000f8e0002 */
[----:B------:R-:W-:Y:S02]  /*cdd0*/  IMAD R0, R0, UR8, RZ ;  /* 0x0000000800007c24 */ /* 0x000fe4000f8e02ff */
[C---:B--2---:R-:W-:Y:S01]  /*cde0*/  IMAD.SHL.U32 R10, R20.reuse, 0x10, RZ ;  /* 0x00000010140a7824 */ /* 0x044fe200078e00ff */
[----:B------:R-:W-:Y:S01]  /*cdf0*/  LOP3.LUT R20, R20, 0x7f, RZ, 0xc0, !PT ;  /* 0x0000007f14147812 */ /* 0x000fe200078ec0ff */
[----:B------:R-:W-:Y:S02]  /*ce00*/  IMAD R11, R7, UR9, R0 ;  /* 0x00000009070b7c24 */ /* 0x000fe4000f8e0200 */
[----:B------:R-:W-:Y:S01]  /*ce10*/  IMAD.MOV R0, RZ, RZ, -R7 ;  /* 0x000000ffff007224 */ /* 0x000fe200078e0a07 */
[----:B------:R-:W-:Y:S01]  /*ce20*/  LOP3.LUT R10, R10, 0x30, RZ, 0xc0, !PT ;  /* 0x000000300a0a7812 */ /* 0x000fe200078ec0ff */
[----:B------:R-:W-:Y:S01]  /*ce30*/  IMAD.IADD R5, R5, 0x1, R11 ;  /* 0x0000000105057824 */ /* 0x000fe200078e020b */
[----:B------:R-:W-:Y:S01]  /*ce40*/  SHF.R.U32.HI R20, RZ, 0x2, R20 ;  /* 0x00000002ff147819 */ /* 0x000fe20000011614 */
[----:B------:R-:W-:-:S02]  /*ce50*/  IMAD R7, R9, R0, R6 ;  /* 0x0000000009077224 */ /* 0x000fc400078e0206 */
[----:B------:R-:W-:Y:S02]  /*ce60*/  VIADD R6, R6, 0x80 ;  /* 0x0000008006067836 */ /* 0x000fe40000000000 */
[----:B------:R-:W-:Y:S01]  /*ce70*/  IMAD.WIDE.U32 R4, R7, UR4, R4 ;  /* 0x0000000407047c25 */ /* 0x000fe2000f8e0004 */
[----:B------:R-:W-:-:S05]  /*ce80*/  SHF.R.S32.HI R0, RZ, 0x1f, R7 ;  /* 0x0000001fff007819 */ /* 0x000fca0000011407 */
[----:B------:R-:W-:-:S04]  /*ce90*/  IMAD R0, R0, UR4, RZ ;  /* 0x0000000400007c24 */ /* 0x000fc8000f8e02ff */
[----:B------:R-:W-:Y:S01]  /*cea0*/  IMAD R7, R7, UR5, R0 ;  /* 0x0000000507077c24 */ /* 0x000fe2000f8e0200 */
[----:B------:R-:W-:-:S04]  /*ceb0*/  IADD3 R0, P0, R4, UR6, RZ ;  /* 0x0000000604007c10 */ /* 0x000fc8000ff1e0ff */
[----:B------:R-:W-:Y:S01]  /*cec0*/  IADD3.X R4, R5, UR7, R7, P0, !PT ;  /* 0x0000000705047c10 */ /* 0x000fe200087fe407 */
[----:B------:R-:W-:Y:S01]  /*ced0*/  IMAD.MOV.U32 R5, RZ, RZ, R6 ;  /* 0x000000ffff057224 */ /* 0x000fe200078e0006 */
[----:B------:R-:W0:Y:S02]  /*cee0*/  @P1 LDC R7, c[0x0][0x44c] ;  /* 0x00011300ff071b82 */ /* 0x000e240000000800 */
[----:B0-----:R-:W-:-:S05]  /*cef0*/  @P1 IMAD.HI.U32 R7, R6, R7, RZ ;  /* 0x0000000706071227 */ /* 0x001fca00078e00ff */
[----:B---3--:R-:W-:-:S04]  /*cf00*/  @P1 SHF.R.U32.HI R5, RZ, R8, R7 ;  /* 0x00000008ff051219 */ /* 0x008fc80000011607 */
        /* <DEDUP_REMOVED lines=18> */
[----:B------:R-:W-:Y:S01]  /*d030*/  IMAD.U32 R7, RZ, RZ, UR41 ;  /* 0x00000029ff077e24 */ /* 0x000fe2000f8e00ff */
[----:B------:R-:W-:Y:S02]  /*d040*/  ULDC UR4, c[0x0][0x288] ;  /* 0x0000a20000047ab9 */ /* 0x000fe40000000800 */
[----:B------:R-:W1:Y:S01]  /*d050*/  SHFL.IDX PT, R2, R4, RZ, 0x1c1f ;  /* 0x001c1fff04027589 */ /* 0x000e6200000e0000 */
[----:B------:R-:W-:Y:S02]  /*d060*/  IMAD R6, R9, UR4, RZ ;  /* 0x0000000409067c24 */ /* 0x000fe4000f8e02ff */
[----:B------:R-:W-:-:S04]  /*d070*/  IMAD R7, R7, 0xc0, R20 ;  /* 0x000000c007077824 */ /* 0x000fc800078e0214 */
[C---:B------:R-:W-:Y:S01]  /*d080*/  VIADD R9, R7.reuse, 0x20 ;  /* 0x0000002007097836 */ /* 0x040fe20000000000 */
[C---:B------:R-:W-:Y:S01]  /*d090*/  ISETP.GE.AND P1, PT, R7.reuse, R6, PT ;  /* 0x000000060700720c */ /* 0x040fe20003f26270 */
[----:B------:R-:W-:-:S12]  /*d0a0*/  VIADD R11, R7, 0x80 ;  /* 0x00000080070b7836 */ /* 0x000fd80000000000 */
        /* <DEDUP_REMOVED lines=13> */
[----:B------:R-:W-:-:S03]  /*d180*/  ISETP.GE.AND P1, PT, R9, R6, PT ;  /* 0x000000060900720c */ /* 0x000fc60003f26270 */
[----:B------:R-:W-:Y:S04]  /*d190*/  SHFL.IDX PT, R9, R0, 0x3, 0x1c1f ;  /* 0x007c1f0000097f89 */ /* 0x000fe800000e0000 */
[----:B------:R-:W-:Y:S04]  /*d1a0*/  SHFL.IDX PT, R0, R8, RZ, 0x1c1f ;  /* 0x001c1fff08007589 */ /* 0x000fe800000e0000 */
[----:B-1----:R-:W1:Y:S04]  /*d1b0*/  SHFL.IDX PT, R2, R4, 0x2, 0x1c1f ;  /* 0x005c1f0004027f89 */ /* 0x002e6800000e0000 */
[----:B------:R-:W2:Y:S01]  /*d1c0*/  SHFL.IDX PT, R4, R4, 0x3, 0x1c1f ;  /* 0x007c1f0004047f89 */ /* 0x000ea200000e0000 */
        /* <DEDUP_REMOVED lines=16> */
.L_x_12403:
        /* <DEDUP_REMOVED lines=10> */
.L_x_12332:
        /* <DEDUP_REMOVED lines=16> */
.L_x_12404:
[----:B------:R-:W-:Y:S05]  /*d470*/  BSYNC B0 ;  /* 0x0000000000007941 */ /* 0x000fea0003800000 */
.L_x_12333:
[----:B------:R-:W-:-:S06]  /*d480*/  UISETP.GE.AND UP0, UPT, UR40, 0x2, UPT ;  /* 0x000000022800788c */ /* 0x000fcc000bf06270 */
[----:B------:R-:W-:-:S13]  /*d490*/  PLOP3.LUT P0, PT, PT, PT, UP0, 0x80, 0x0 ;  /* 0x000000000000781c */ /* 0x000fda0003f0f008 */
[----:B------:R-:W-:Y:S05]  /*d4a0*/  @!P0 BRA `(.L_x_12335) ;  /* 0x0000000800e48947 */ /* 0x000fea0003800000 */
[----:B------:R-:W-:Y:S01]  /*d4b0*/  UIADD3 UR4, UR40, -0x2, URZ ;  /* 0xfffffffe28047890 */ /* 0x000fe2000fffe03f */
[----:B------:R-:W-:Y:S02]  /*d4c0*/  IMAD.MOV.U32 R6, RZ, RZ, R19 ;  /* 0x000000ffff067224 */ /* 0x000fe400078e0013 */
[----:B------:R-:W-:-:S03]  /*d4d0*/  IMAD.MOV.U32 R7, RZ, RZ, R18 ;  /* 0x000000ffff077224 */ /* 0x000fc600078e0012 */
[----:B------:R-:W-:-:S07]  /*d4e0*/  IMAD.U32 R0, RZ, RZ, UR4 ;  /* 0x00000004ff007e24 */ /* 0x000fce000f8e00ff */
.L_x_12355:
        /* <DEDUP_REMOVED lines=31> */
.L_x_12338:
        /* <DEDUP_REMOVED lines=8> */
.L_x_12405:
[----:B------:R-:W-:Y:S05]  /*d760*/  BSYNC B1 ;  /* 0x0000000000017941 */ /* 0x000fea0003800000 */
.L_x_12339:
        /* <DEDUP_REMOVED lines=9> */
.L_x_12342:
[----:B------:R-:W-:Y:S05]  /*d800*/  BSYNC B1 ;  /* 0x0000000000017941 */ /* 0x000fea0003800000 */
.L_x_12341:
        /* <DEDUP_REMOVED lines=11> */
.L_x_12343:
        /* <DEDUP_REMOVED lines=13> */
.L_x_12406:
[----:B------:R-:W-:Y:S05]  /*d990*/  BSYNC B1 ;  /* 0x0000000000017941 */ /* 0x000fea0003800000 */
.L_x_12344:
        /* <DEDUP_REMOVED lines=11> */
.L_x_12347:
[----:B------:R-:W-:Y:S05]  /*da50*/  BSYNC B1 ;  /* 0x0000000000017941 */ /* 0x000fea0003800000 */
.L_x_12346:
        /* <DEDUP_REMOVED lines=8> */
.L_x_12348:
        /* <DEDUP_REMOVED lines=10> */
.L_x_12337:
[----:B------:R-:W-:Y:S05]  /*db80*/  BSYNC B0 ;  /* 0x0000000000007941 */ /* 0x000fea0003800000 */
.L_x_12336:
[----:B------:R-:W-:-:S06]  /*db90*/  UISETP.NE.AND UP0, UPT, UR39, 0x3, UPT ;  /* 0x000000032700788c */ /* 0x000fcc000bf05270 */
[----:B------:R-:W-:-:S13]  /*dba0*/  PLOP3.LUT P0, PT, PT, PT, UP0, 0x80, 0x0 ;  /* 0x000000000000781c */ /* 0x000fda0003f0f008 */
[----:B------:R-:W-:Y:S05]  /*dbb0*/  @!P0 BRA `(.L_x_12349) ;  /* 0x0000000000048947 */ /* 0x000fea0003800000 */
[----:B------:R-:W-:Y:S01]  /*dbc0*/  BPT.TRAP 0x1 ;  /* 0x000000040000795c */ /* 0x000fe20000300000 */
.L_x_12349:
        /* <DEDUP_REMOVED lines=8> */
.L_x_12407:
[----:B------:R-:W-:Y:S05]  /*dc50*/  BSYNC B0 ;  /* 0x0000000000007941 */ /* 0x000fea0003800000 */
.L_x_12350:
[----:B------:R-:W-:Y:S05]  /*dc60*/  @!P0 BRA `(.L_x_12352) ;  /* 0x0000000000048947 */ /* 0x000fea0003800000 */
[----:B------:R-:W-:Y:S01]  /*dc70*/  BPT.TRAP 0x1 ;  /* 0x000000040000795c */ /* 0x000fe20000300000 */
.L_x_12352:
[----:B0-----:R-:W-:Y:S01]  /*dc80*/  SHF.L.U32 R2, R6, 0x1f, RZ ;  /* 0x0000001f06027819 */ /* 0x001fe200000006ff */
[----:B------:R-:W-:-:S03]  /*dc90*/  IMAD R10, R7, 0x2800, RZ ;  /* 0x00002800070a7824 */ /* 0x000fc600078e02ff */
[----:B------:R-:W0:Y:S02]  /*dca0*/  SYNCS.PHASECHK.TRANS64.TRYWAIT P1, [R3+URZ+0x13260], R2 ;  /* 0x01326002030075a7 */ /* 0x000e24000802017f */
[----:B0-----:R-:W-:Y:S05]  /*dcb0*/  @!P1 BRA `(.L_x_12353) ;  /* 0x0000001800b49947 */ /* 0x001fea0003800000 */
.L_x_12408:
        /* <DEDUP_REMOVED lines=43> */
.L_x_12354:
        /* <DEDUP_REMOVED lines=10> */
[C---:B------:R-:W-:Y:S01]  /*e010*/  ISETP.GT.AND P0, PT, R0.reuse, RZ, PT ;  /* 0x000000ff0000720c */ /* 0x040fe20003f04270 */
[----:B------:R-:W-:-:S12]  /*e020*/  VIADD R0, R0, 0xffffffff ;  /* 0xffffffff00007836 */ /* 0x000fd80000000000 */
[----:B-1----:R-:W-:Y:S05]  /*e030*/  @P0 BRA `(.L_x_12355) ;  /* 0xfffffff4002c0947 */ /* 0x002fea000383ffff */
.L_x_12335:
        /* <DEDUP_REMOVED lines=17> */
.L_x_12357:
[----:B------:R-:W-:Y:S05]  /*e150*/  BSYNC B0 ;  /* 0x0000000000007941 */ /* 0x000fea0003800000 */
.L_x_12356:
[----:B------:R-:W-:-:S06]  /*e160*/  UISETP.NE.AND UP0, UPT, UR39, 0x3, UPT ;  /* 0x000000032700788c */ /* 0x000fcc000bf05270 */
[----:B------:R-:W-:-:S13]  /*e170*/  PLOP3.LUT P1, PT, PT, PT, UP0, 0x80, 0x0 ;  /* 0x000000000000781c */ /* 0x000fda0003f2f008 */
[----:B------:R-:W-:Y:S05]  /*e180*/  @!P1 BRA `(.L_x_12358) ;  /* 0x0000000000049947 */ /* 0x000fea0003800000 */
[----:B------:R-:W-:Y:S01]  /*e190*/  BPT.TRAP 0x1 ;  /* 0x000000040000795c */ /* 0x000fe20000300000 */
.L_x_12358:
        /* <DEDUP_REMOVED lines=8> */
.L_x_12409:
[----:B------:R-:W-:Y:S05]  /*e220*/  BSYNC B0 ;  /* 0x0000000000007941 */ /* 0x000fea0003800000 */
.L_x_12359:
[----:B------:R-:W-:Y:S05]  /*e230*/  @!P2 BRA `(.L_x_12361) ;  /* 0x000000000004a947 */ /* 0x000fea0003800000 */
[----:B------:R-:W-:Y:S01]  /*e240*/  BPT.TRAP 0x1 ;  /* 0x000000040000795c */ /* 0x000fe20000300000 */
.L_x_12361:
[----:B------:R-:W-:Y:S01]  /*e250*/  SHF.L.U32 R5, R19, 0x1f, RZ ;  /* 0x0000001f13057819 */ /* 0x000fe200000006ff */
[----:B0-----:R-:W-:-:S03]  /*e260*/  IMAD R3, R18, 0x2800, RZ ;  /* 0x0000280012037824 */ /* 0x001fc600078e02ff */
[----:B------:R-:W0:Y:S02]  /*e270*/  SYNCS.PHASECHK.TRANS64.TRYWAIT P1, [R2+URZ+0x13260], R5 ;  /* 0x01326005020075a7 */ /* 0x000e24000802017f */
[----:B0-----:R-:W-:Y:S05]  /*e280*/  @!P1 BRA `(.L_x_12362) ;  /* 0x0000001400689947 */ /* 0x001fea0003800000 */
.L_x_12410:
        /* <DEDUP_REMOVED lines=43> */
.L_x_12363:
[----:B-1----:R-:W-:Y:S01]  /*e540*/  SYNCS.ARRIVE.TRANS64.A1T0 RZ, [R2+URZ+0x13250], RZ ;  /* 0x013250ff02ff79a7 */ /* 0x002fe2000810003f */
[----:B------:R-:W-:Y:S02]  /*e550*/  @!P0 VIADD R0, R2, 0x13280 ;  /* 0x0001328002008836 */ /* 0x000fe40000000000 */
[----:B------:R-:W-:-:S03]  /*e560*/  VIADD R18, R18, 0x1 ;  /* 0x0000000112127836 */ /* 0x000fc60000000000 */
[----:B------:R-:W-:Y:S01]  /*e570*/  @!P0 PRMT R0, RZ, 0x654, R0 ;  /* 0x00000654ff008816 */ /* 0x000fe20000000000 */
[----:B------:R-:W-:Y:S01]  /*e580*/  BAR.SYNC.DEFER_BLOCKING 0x2, 0x80 ;  /* 0x0082000000007b1d */ /* 0x000fe20000010000 */
[----:B------:R-:W-:-:S04]  /*e590*/  ISETP.NE.AND P1, PT, R18, 0x2, PT ;  /* 0x000000021200780c */ /* 0x000fc80003f25270 */
[----:B------:R-:W-:Y:S01]  /*e5a0*/  SEL R18, R18, RZ, P1 ;  /* 0x000000ff12127207 */ /* 0x000fe20000800000 */
[----:B------:R1:W-:Y:S02]  /*e5b0*/  @!P0 SYNCS.ARRIVE.TRANS64.RED.A1T0 RZ, [R0+URZ], RZ ;  /* 0x000000ff00ff89a7 */ /* 0x0003e4000810043f */
[----:B-1----:R-:W-:-:S04]  /*e5c0*/  SEL R0, RZ, 0x1, P1 ;  /* 0x00000001ff007807 */ /* 0x002fc80000800000 */
[----:B------:R-:W-:-:S07]  /*e5d0*/  LOP3.LUT R19, R19, R0, RZ, 0x3c, !PT ;  /* 0x0000000013137212 */ /* 0x000fce00078e3cff */
.L_x_12312:
[----:B------:R-:W-:Y:S05]  /*e5e0*/  BSYNC B7 ;  /* 0x0000000000077941 */ /* 0x000fea0003800000 */
.L_x_12310:
[----:B------:R-:W-:-:S13]  /*e5f0*/  LOP3.LUT P1, RZ, R22, 0x2, RZ, 0xc0, !PT ;  /* 0x0000000216ff7812 */ /* 0x000fda000782c0ff */
[----:B------:R-:W-:Y:S05]  /*e600*/  @!P1 BRA `(.L_x_12364) ;  /* 0x0000000000209947 */ /* 0x000fea0003800000 */
[----:B------:R-:W1:Y:S08]  /*e610*/  S2UR UR5, SR_CgaCtaId ;  /* 0x00000000000579c3 */ /* 0x000e700000008800 */
[----:B------:R-:W-:Y:S06]  /*e620*/  BAR.SYNC.DEFER_BLOCKING 0x5, 0x200 ;  /* 0x0148000000007b1d */ /* 0x000fec0000010000 */
[----:B------:R-:W-:-:S02]  /*e630*/  UMOV UR4, 0x400 ;  /* 0x0000040000047882 */ /* 0x000fc40000000000 */
[----:B-1----:R-:W-:-:S06]  /*e640*/  ULEA UR4, UR5, UR4, 0x18 ;  /* 0x0000000405047291 */ /* 0x002fcc000f8ec03f */
[----:B------:R-:W-:-:S05]  /*e650*/  IMAD.U32 R16, RZ, RZ, UR4 ;  /* 0x00000004ff107e24 */ /* 0x000fca000f8e00ff */
[----:B------:R1:W2:Y:S01]  /*e660*/  LDS R27, [R16+0x132d0] ;  /* 0x0132d000101b7984 */ /* 0x0002a20000000800 */
[----:B------:R-:W-:Y:S06]  /*e670*/  BAR.ARV 0x4, 0x200 ;  /* 0x0108000000007b1d */ /* 0x000fec0000002000 */
[----:B------:R-:W-:Y:S05]  /*e680*/  BRA `(.L_x_12365) ;  /* 0x0000000000207947 */ /* 0x000fea0003800000 */
.L_x_12364:
[----:B0-----:R-:W0:Y:S01]  /*e690*/  @!P0 S2R R3, SR_CgaCtaId ;  /* 0x0000000000038919 */ /* 0x001e220000008800 */
[----:B------:R-:W-:Y:S01]  /*e6a0*/  @!P0 MOV R0, 0x400 ;  /* 0x0000040000008802 */ /* 0x000fe20000000f00 */
[----:B------:R-:W-:Y:S03]  /*e6b0*/  BAR.SYNC.DEFER_BLOCKING 0x4, 0x200 ;  /* 0x0108000000007b1d */ /* 0x000fe60000010000 */
[----:B0-----:R-:W-:-:S03]  /*e6c0*/  @!P0 LEA R16, R3, R0, 0x18 ;  /* 0x0000000003108211 */ /* 0x001fc600078ec0ff */
[----:B------:R-:W0:Y:S04]  /*e6d0*/  SHFL.IDX PT, R0, R27, RZ, 0x1f ;  /* 0x00001fff1b007589 */ /* 0x000e2800000e0000 */
[----:B------:R0:W-:Y:S02]  /*e6e0*/  @!P0 STS [R16+0x132d0], R27 ;  /* 0x0132d01b10008388 */ /* 0x0001e40000000800 */
[----:B0-----:R-:W-:Y:S01]  /*e6f0*/  IMAD.MOV.U32 R27, RZ, RZ, R0 ;  /* 0x000000ffff1b7224 */ /* 0x001fe200078e0000 */
[----:B------:R-:W-:Y:S06]  /*e700*/  BAR.ARV 0x5, 0x200 ;  /* 0x0148000000007b1d */ /* 0x000fec0000002000 */
.L_x_12365:
[----:B------:R-:W-:Y:S02]  /*e710*/  ULDC UR4, c[0x0][0xc38] ;  /* 0x00030e0000047ab9 */ /* 0x000fe40000000800 */
[----:B--2---:R-:W-:-:S13]  /*e720*/  ISETP.GE.AND P0, PT, R27, UR4, PT ;  /* 0x000000041b007c0c */ /* 0x004fda000bf06270 */
[----:B------:R-:W-:Y:S05]  /*e730*/  @!P0 BRA `(.L_x_12366) ;  /* 0xffffffd000348947 */ /* 0x000fea000383ffff */
.L_x_12307:
[----:B0-----:R-:W0:Y:S01]  /*e740*/  S2R R3, SR_CgaCtaId ;  /* 0x0000000000037919 */ /* 0x001e220000008800 */
[----:B------:R-:W-:Y:S01]  /*e750*/  VIADD R29, R29, 0x1 ;  /* 0x000000011d1d7836 */ /* 0x000fe20000000000 */
[----:B------:R-:W-:Y:S01]  /*e760*/  MOV R2, 0x400 ;  /* 0x0000040000027802 */ /* 0x000fe20000000f00 */
[----:B------:R-:W-:Y:S03]  /*e770*/  BSSY B0, `(.L_x_12367) ;  /* 0x0000008000007945 */ /* 0x000fe60003800000 */
[----:B------:R-:W-:-:S04]  /*e780*/  LEA.HI R0, R29, R29, RZ, 0x1 ;  /* 0x0000001d1d007211 */ /* 0x000fc800078f08ff */
[----:B------:R-:W-:-:S05]  /*e790*/  LOP3.LUT R0, R0, 0xfffffffe, RZ, 0xc0, !PT ;  /* 0xfffffffe00007812 */ /* 0x000fca00078ec0ff */
[----:B------:R-:W-:-:S05]  /*e7a0*/  IMAD.IADD R0, R29, 0x1, -R0 ;  /* 0x000000011d007824 */ /* 0x000fca00078e0a00 */
[----:B------:R-:W-:Y:S02]  /*e7b0*/  SHF.L.U32 R0, R0, 0x1f, RZ ;  /* 0x0000001f00007819 */ /* 0x000fe400000006ff */
[----:B0-----:R-:W-:-:S04]  /*e7c0*/  LEA R7, R3, R2, 0x18 ;  /* 0x0000000203077211 */ /* 0x001fc800078ec0ff */
[----:B------:R-:W0:Y:S02]  /*e7d0*/  SYNCS.PHASECHK.TRANS64.TRYWAIT P0, [R7+URZ+0x13220], R0 ;  /* 0x01322000070075a7 */ /* 0x000e24000800017f */
[----:B0-----:R-:W-:Y:S05]  /*e7e0*/  @!P0 BRA `(.L_x_12368) ;  /* 0x0000001000248947 */ /* 0x001fea0003800000 */
.L_x_12411:
[----:B------:R-:W-:Y:S05]  /*e7f0*/  BSYNC B0 ;  /* 0x0000000000007941 */ /* 0x000fea0003800000 */
.L_x_12367:
[----:B------:R-:W-:-:S03]  /*e800*/  UMOV UR4, 0xffffffff ;  /* 0xffffffff00047882 */ /* 0x000fc60000000000 */
[----:B------:R-:W-:Y:S05]  /*e810*/  BRA.DIV UR4, `(.L_x_12369) ;  /* 0x00000012042c7947 */ /* 0x000fea000b800000 */
[----:B0-----:R-:W0:Y:S02]  /*e820*/  S2R R0, SR_TID.X ;  /* 0x0000000000007919 */ /* 0x001e240000002100 */
[----:B0-----:R-:W-:-:S04]  /*e830*/  SHF.R.U32.HI R0, RZ, 0x5, R0 ;  /* 0x00000005ff007819 */ /* 0x001fc80000011600 */
[----:B------:R-:W-:-:S05]  /*e840*/  LOP3.LUT R0, R0, 0x3, RZ, 0xc0, !PT ;  /* 0x0000000300007812 */ /* 0x000fca00078ec0ff */
[----:B------:R0:W2:Y:S02]  /*e850*/  SHFL.IDX PT, R14, R0, RZ, 0x1f ;  /* 0x00001fff000e7589 */ /* 0x0000a400000e0000 */
.L_x_12414:
[----:B--2---:R-:W-:Y:S01]  /*e860*/  ISETP.NE.AND P0, PT, R14, RZ, PT ;  /* 0x000000ff0e00720c */ /* 0x004fe20003f05270 */
[----:B------:R-:W-:-:S12]  /*e870*/  BSSY B0, `(.L_x_12370) ;  /* 0x000002b000007945 */ /* 0x000fd80003800000 */
[----:B------:R-:W-:Y:S05]  /*e880*/  @P0 BRA `(.L_x_12371) ;  /* 0x0000000000a40947 */ /* 0x000fea0003800000 */
[----:B------:R-:W-:-:S03]  /*e890*/  UMOV UR4, 0xffffffff ;  /* 0xffffffff00047882 */ /* 0x000fc60000000000 */
[----:B------:R-:W-:Y:S05]  /*e8a0*/  BRA.DIV UR4, `(.L_x_12372) ;  /* 0x00000012043c7947 */ /* 0x000fea000b800000 */
[----:B------:R-:W-:-:S13]  /*e8b0*/  ELECT P6, URZ, PT ;  /* 0x00000000003f782f */ /* 0x000fda00038c0000 */
.L_x_12417:
[----:B------:R-:W-:Y:S05]  /*e8c0*/  @!P6 BRA `(.L_x_12371) ;  /* 0x000000000094e947 */ /* 0x000fea0003800000 */
[----:B------:R-:W-:-:S06]  /*e8d0*/  ULOP3.LUT UR4, UR38, 0x2, URZ, 0xfc, !UPT ;  /* 0x0000000226047892 */ /* 0x000fcc000f8efc3f */
[----:B0-----:R-:W-:-:S05]  /*e8e0*/  IMAD.U32 R0, RZ, RZ, UR4 ;  /* 0x00000004ff007e24 */ /* 0x001fca000f8e00ff */
[----:B------:R-:W-:-:S13]  /*e8f0*/  ISETP.NE.AND P0, PT, R0, 0x3, PT ;  /* 0x000000030000780c */ /* 0x000fda0003f05270 */
[----:B------:R-:W-:Y:S05]  /*e900*/  @!P0 BRA `(.L_x_12373) ;  /* 0x0000000000048947 */ /* 0x000fea0003800000 */
[----:B------:R-:W-:Y:S01]  /*e910*/  BPT.TRAP 0x1 ;  /* 0x000000040000795c */ /* 0x000fe20000300000 */
.L_x_12373:
        /* <DEDUP_REMOVED lines=12> */
.L_x_12418:
[----:B------:R-:W2:Y:S02]  /*e9e0*/  SYNCS.PHASECHK.TRANS64.TRYWAIT P1, [R3+URZ], R0 ;  /* 0x00000000030075a7 */ /* 0x000ea4000802017f */
[----:B--2---:R-:W-:Y:S05]  /*e9f0*/  @!P1 BRA `(.L_x_12375) ;  /* 0x00000010001c9947 */ /* 0x004fea0003800000 */
.L_x_12419:
[----:B------:R-:W-:Y:S05]  /*ea00*/  @!P0 BRA `(.L_x_12376) ;  /* 0x0000000000048947 */ /* 0x000fea0003800000 */
[----:B------:R-:W-:Y:S01]  /*ea10*/  BPT.TRAP 0x1 ;  /* 0x000000040000795c */ /* 0x000fe20000300000 */
.L_x_12376:
[----:B--2---:R-:W-:-:S04]  /*ea20*/  IMAD R3, R18, 0x8, R7 ;  /* 0x0000000812037824 */ /* 0x004fc800078e0207 */
[----:B------:R-:W2:Y:S02]  /*ea30*/  SYNCS.PHASECHK.TRANS64.TRYWAIT P1, [R3+URZ+0x13260], R4 ;  /* 0x01326004030075a7 */ /* 0x000ea4000802017f */
[----:B--2---:R-:W-:Y:S05]  /*ea40*/  @!P1 BRA `(.L_x_12377) ;  /* 0x00000010001c9947 */ /* 0x004fea0003800000 */
.L_x_12420:
[----:B------:R-:W-:Y:S05]  /*ea50*/  @!P0 BRA `(.L_x_12378) ;  /* 0x0000000000048947 */ /* 0x000fea0003800000 */
[----:B------:R-:W-:Y:S01]  /*ea60*/  BPT.TRAP 0x1 ;  /* 0x000000040000795c */ /* 0x000fe20000300000 */
.L_x_12378:
[----:B0-----:R-:W-:-:S04]  /*ea70*/  IMAD R5, R6, 0x8, R7 ;  /* 0x0000000806057824 */ /* 0x001fc800078e0207 */
[----:B------:R-:W0:Y:S02]  /*ea80*/  SYNCS.PHASECHK.TRANS64.TRYWAIT P1, [R5+URZ+0x13260], R0 ;  /* 0x01326000050075a7 */ /* 0x000e24000802017f */
[----:B0-----:R-:W-:Y:S05]  /*ea90*/  @!P1 BRA `(.L_x_12379) ;  /* 0x00000010001c9947 */ /* 0x001fea0003800000 */
.L_x_12421:
[----:B------:R-:W-:Y:S05]  /*eaa0*/  @!P0 BRA `(.L_x_12380) ;  /* 0x0000000000048947 */ /* 0x000fea0003800000 */
[----:B------:R-:W-:Y:S01]  /*eab0*/  BPT.TRAP 0x1 ;  /* 0x000000040000795c */ /* 0x000fe20000300000 */
.L_x_12380:
[----:B------:R-:W3:Y:S02]  /*eac0*/  SYNCS.PHASECHK.TRANS64.TRYWAIT P0, [R3+URZ+0x13280], R4 ;  /* 0x01328004030075a7 */ /* 0x000ee4000800017f */
[----:B---3--:R-:W-:Y:S05]  /*ead0*/  @!P0 BRA `(.L_x_12381) ;  /* 0x0000001000208947 */ /* 0x008fea0003800000 */
.L_x_12382:
[----:B----4-:R4:W0:Y:S02]  /*eae0*/  SYNCS.PHASECHK.TRANS64.TRYWAIT P0, [R5+URZ+0x13280], R0 ;  /* 0x01328000050075a7 */ /* 0x010824000800017f */
[----:B0-----:R-:W-:Y:S05]  /*eaf0*/  @!P0 NANOSLEEP.SYNCS 0x989680 ;  /* 0x009896800000895d */ /* 0x001fea0003900000 */
[----:B------:R-:W0:Y:S02]  /*eb00*/  @!P0 SYNCS.PHASECHK.TRANS64 P0, [R5+URZ+0x13280], R0 ;  /* 0x01328000050085a7 */ /* 0x000e24000800007f */
[----:B0-----:R-:W-:Y:S05]  /*eb10*/  @!P0 BRA `(.L_x_12382) ;  /* 0xfffffffc00f08947 */ /* 0x001fea000383ffff */
.L_x_12371:
[----:B------:R-:W-:Y:S05]  /*eb20*/  BSYNC B0 ;  /* 0x0000000000007941 */ /* 0x000fea0003800000 */
.L_x_12370:
[----:B------:R-:W-:Y:S05]  /*eb30*/  EXIT ;  /* 0x000000000000794d */ /* 0x000fea0003800000 */
.L_x_12269:
[----:B0-----:R-:W-:-:S04]  /*eb40*/  IMAD.U32 R3, RZ, RZ, UR45 ;  /* 0x0000002dff037e24 */ /* 0x001fc8000f8e00ff */
[----:B------:R0:W1:Y:S03]  /*eb50*/  SYNCS.PHASECHK.TRANS64.TRYWAIT P1, [R3+URZ+0x13200], R0 ;  /* 0x01320000030075a7 */ /* 0x000066000802017f */
[----:B-1----:R-:W-:Y:S05]  /*eb60*/  @!P1 NANOSLEEP.SYNCS 0x989680 ;  /* 0x009896800000995d */ /* 0x002fea0003900000 */
[----:B------:R-:W1:Y:S02]  /*eb70*/  @!P1 SYNCS.PHASECHK.TRANS64 P1, [R3+URZ+0x13200], R0 ;  /* 0x01320000030095a7 */ /* 0x000e64000802007f */
[----:B-1----:R-:W-:Y:S05]  /*eb80*/  @!P1 BRA `(.L_x_12269) ;  /* 0xfffffffc00ec9947 */ /* 0x002fea000383ffff */
[----:B------:R-:W-:Y:S05]  /*eb90*/  BRA `(.L_x_12383) ;  /* 0xffffff2c003c7947 */ /* 0x000fea000383ffff */
.L_x_12273:
[----:B-1----:R1:W2:Y:S02]  /*eba0*/  SYNCS.PHASECHK.TRANS64.TRYWAIT P1, [R3+URZ+0x13230], R0 ;  /* 0x01323000030075a7 */ /* 0x0022a4000802017f */
[----:B--2---:R-:W-:Y:S05]  /*ebb0*/  @!P1 NANOSLEEP.SYNCS 0x989680 ;  /* 0x009896800000995d */ /* 0x004fea0003900000 */
[----:B------:R-:W2:Y:S02]  /*ebc0*/  @!P1 SYNCS.PHASECHK.TRANS64 P1, [R3+URZ+0x13230], R0 ;  /* 0x01323000030095a7 */ /* 0x000ea4000802007f */
[----:B--2---:R-:W-:Y:S05]  /*ebd0*/  @!P1 BRA `(.L_x_12273) ;  /* 0xfffffffc00f09947 */ /* 0x004fea000383ffff */
[----:B------:R-:W-:Y:S05]  /*ebe0*/  BRA `(.L_x_12272) ;  /* 0xffffff2c00587947 */ /* 0x000fea000383ffff */
.L_x_12278:
[----:B-1----:R-:W-:-:S04]  /*ebf0*/  IMAD.U32 R9, RZ, RZ, UR21 ;  /* 0x00000015ff097e24 */ /* 0x002fc8000f8e00ff */
[----:B------:R1:W2:Y:S03]  /*ec00*/  SYNCS.PHASECHK.TRANS64.TRYWAIT P3, [R9+URZ+0x13230], R0 ;  /* 0x01323000090075a7 */ /* 0x0002a6000806017f */
[----:B--2---:R-:W-:Y:S05]  /*ec10*/  @!P3 NANOSLEEP.SYNCS 0x989680 ;  /* 0x009896800000b95d */ /* 0x004fea0003900000 */
[----:B------:R-:W2:Y:S02]  /*ec20*/  @!P3 SYNCS.PHASECHK.TRANS64 P3, [R9+URZ+0x13230], R0 ;  /* 0x013230000900b5a7 */ /* 0x000ea4000806007f */
[----:B--2---:R-:W-:Y:S05]  /*ec30*/  @!P3 BRA `(.L_x_12278) ;  /* 0xfffffffc00ecb947 */ /* 0x004fea000383ffff */
[----:B------:R-:W-:Y:S05]  /*ec40*/  BRA `(.L_x_12277) ;  /* 0xffffff5400f47947 */ /* 0x000fea000383ffff */
.L_x_12282:
[----:B-1----:R-:W-:-:S04]  /*ec50*/  IMAD.U32 R9, RZ, RZ, UR11 ;  /* 0x0000000bff097e24 */ /* 0x002fc8000f8e00ff */
[----:B------:R1:W2:Y:S03]  /*ec60*/  SYNCS.PHASECHK.TRANS64.TRYWAIT P3, [R9+URZ+0x13250], R0 ;  /* 0x01325000090075a7 */ /* 0x0002a6000806017f */
[----:B--2---:R-:W-:Y:S05]  /*ec70*/  @!P3 NANOSLEEP.SYNCS 0x989680 ;  /* 0x009896800000b95d */ /* 0x004fea0003900000 */
[----:B------:R-:W2:Y:S02]  /*ec80*/  @!P3 SYNCS.PHASECHK.TRANS64 P3, [R9+URZ+0x13250], R0 ;  /* 0x013250000900b5a7 */ /* 0x000ea4000806007f */
[----:B--2---:R-:W-:Y:S05]  /*ec90*/  @!P3 BRA `(.L_x_12282) ;  /* 0xfffffffc00ecb947 */ /* 0x004fea000383ffff */
[----:B------:R-:W-:Y:S05]  /*eca0*/  BRA `(.L_x_12281) ;  /* 0xffffff5c00007947 */ /* 0x000fea000383ffff */
.L_x_12289:
[----:B-1----:R-:W-:-:S04]  /*ecb0*/  IMAD.U32 R11, RZ, RZ, UR20 ;  /* 0x00000014ff0b7e24 */ /* 0x002fc8000f8e00ff */
[----:B------:R1:W2:Y:S03]  /*ecc0*/  SYNCS.PHASECHK.TRANS64.TRYWAIT P2, [R11+URZ+0x13230], R0 ;  /* 0x013230000b0075a7 */ /* 0x0002a6000804017f */
[----:B--2---:R-:W-:Y:S05]  /*ecd0*/  @!P2 NANOSLEEP.SYNCS 0x989680 ;  /* 0x009896800000a95d */ /* 0x004fea0003900000 */
[----:B------:R-:W2:Y:S02]  /*ece0*/  @!P2 SYNCS.PHASECHK.TRANS64 P2, [R11+URZ+0x13230], R0 ;  /* 0x013230000b00a5a7 */ /* 0x000ea4000804007f */
[----:B--2---:R-:W-:Y:S05]  /*ecf0*/  @!P2 BRA `(.L_x_12289) ;  /* 0xfffffffc00eca947 */ /* 0x004fea000383ffff */
[----:B------:R-:W-:Y:S05]  /*ed00*/  BRA `(.L_x_12288) ;  /* 0xffffff84003c7947 */ /* 0x000fea000383ffff */
.L_x_12293:
[----:B-1----:R-:W-:-:S04]  /*ed10*/  IMAD.U32 R11, RZ, RZ, UR11 ;  /* 0x0000000bff0b7e24 */ /* 0x002fc8000f8e00ff */
[----:B------:R1:W2:Y:S03]  /*ed20*/  SYNCS.PHASECHK.TRANS64.TRYWAIT P2, [R11+URZ+0x13250], R0 ;  /* 0x013250000b0075a7 */ /* 0x0002a6000804017f */
[----:B--2---:R-:W-:Y:S05]  /*ed30*/  @!P2 NANOSLEEP.SYNCS 0x989680 ;  /* 0x009896800000a95d */ /* 0x004fea0003900000 */
[----:B------:R-:W2:Y:S02]  /*ed40*/  @!P2 SYNCS.PHASECHK.TRANS64 P2, [R11+URZ+0x13250], R0 ;  /* 0x013250000b00a5a7 */ /* 0x000ea4000804007f */
[----:B--2---:R-:W-:Y:S05]  /*ed50*/  @!P2 BRA `(.L_x_12293) ;  /* 0xfffffffc00eca947 */ /* 0x004fea000383ffff */
[----:B------:R-:W-:Y:S05]  /*ed60*/  BRA `(.L_x_12292) ;  /* 0xffffff8800487947 */ /* 0x000fea000383ffff */
.L_x_12299:
[----:B-1----:R-:W-:-:S04]  /*ed70*/  IMAD.U32 R6, RZ, RZ, UR14 ;  /* 0x0000000eff067e24 */ /* 0x002fc8000f8e00ff */
[----:B------:R1:W2:Y:S03]  /*ed80*/  SYNCS.PHASECHK.TRANS64.TRYWAIT P1, [R6+URZ+0x13250], R5 ;  /* 0x01325005060075a7 */ /* 0x0002a6000802017f */
[----:B--2---:R-:W-:Y:S05]  /*ed90*/  @!P1 NANOSLEEP.SYNCS 0x989680 ;  /* 0x009896800000995d */ /* 0x004fea0003900000 */
[----:B------:R-:W2:Y:S02]  /*eda0*/  @!P1 SYNCS.PHASECHK.TRANS64 P1, [R6+URZ+0x13250], R5 ;  /* 0x01325005060095a7 */ /* 0x000ea4000802007f */
[----:B--2---:R-:W-:Y:S05]  /*edb0*/  @!P1 BRA `(.L_x_12299) ;  /* 0xfffffffc00ec9947 */ /* 0x004fea000383ffff */
[----:B------:R-:W-:Y:S05]  /*edc0*/  BRA `(.L_x_12298) ;  /* 0xffffffa400847947 */ /* 0x000fea000383ffff */
.L_x_12321:
[----:B------:R-:W-:Y:S02]  /*edd0*/  IMAD.MOV.U32 R13, RZ, RZ, R20 ;  /* 0x000000ffff0d7224 */ /* 0x000fe400078e0014 */
[----:B------:R-:W-:Y:S02]  /*ede0*/  IMAD.MOV.U32 R12, RZ, RZ, RZ ;  /* 0x000000ffff0c7224 */ /* 0x000fe400078e00ff */
[----:B------:R-:W-:Y:S02]  /*edf0*/  IMAD.MOV.U32 R11, RZ, RZ, 0x1f ;  /* 0x0000001fff0b7424 */ /* 0x000fe400078e00ff */
[----:B------:R-:W-:-:S07]  /*ee00*/  IMAD.MOV.U32 R15, RZ, RZ, -0x1 ;  /* 0xffffffffff0f7424 */ /* 0x000fce00078e00ff */
[----:B------:R-:W-:Y:S05]  /*ee10*/  WARPSYNC.COLLECTIVE R15, `(.L_x_12384) ;  /* 0x000000000f087348 */ /* 0x000fea0003c00000 */
[----:B------:R0:W1:Y:S02]  /*ee20*/  SHFL.IDX P6, R14, R13, R12, R11 ;  /* 0x0000000c0d0e7389 */ /* 0x00006400000c000b */
[----:B01----:R-:W-:Y:S01]  /*ee30*/  ENDCOLLECTIVE ;  /* 0x000000000000791b */ /* 0x003fe20003800000 */
.L_x_12384:
[----:B------:R-:W-:Y:S05]  /*ee40*/  BRA `(.L_x_12385) ;  /* 0xffffffd4008c7947 */ /* 0x000fea000383ffff */
.L_x_12323:
[----:B------:R-:W-:Y:S01]  /*ee50*/  BSSY B0, `(.L_x_12386) ;  /* 0x0000006000007945 */ /* 0x000fe20003800000 */
[----:B------:R-:W-:-:S07]  /*ee60*/  IMAD.MOV.U32 R15, RZ, RZ, -0x1 ;  /* 0xffffffffff0f7424 */ /* 0x000fce00078e00ff */
[----:B0-----:R-:W-:Y:S05]  /*ee70*/  WARPSYNC.COLLECTIVE R15, `(.L_x_12387) ;  /* 0x000000000f0c7348 */ /* 0x001fea0003c00000 */
[----:B------:R-:W-:Y:S02]  /*ee80*/  ELECT P6, UR62, PT ;  /* 0x00000000003e782f */ /* 0x000fe400038c0000 */
[----:B------:R-:W-:Y:S01]  /*ee90*/  MOV R14, UR62 ;  /* 0x0000003e000e7c02 */ /* 0x000fe20008000f00 */
[----:B0-----:R-:W-:Y:S10]  /*eea0*/  ENDCOLLECTIVE ;  /* 0x000000000000791b */ /* 0x001ff40003800000 */
.L_x_12387:
[----:B------:R-:W-:Y:S05]  /*eeb0*/  BSYNC B0 ;  /* 0x0000000000007941 */ /* 0x000fea0003800000 */
.L_x_12386:
[----:B------:R-:W-:Y:S05]  /*eec0*/  BRA `(.L_x_12388) ;  /* 0xffffffd400947947 */ /* 0x000fea000383ffff */
.L_x_12325:
[----:B-1----:R1:W2:Y:S02]  /*eed0*/  SYNCS.PHASECHK.TRANS64.TRYWAIT P1, [R5+URZ+0x13280], R2 ;  /* 0x01328002050075a7 */ /* 0x0022a4000802017f */
[----:B--2---:R-:W-:Y:S05]  /*eee0*/  @!P1 NANOSLEEP.SYNCS 0x989680 ;  /* 0x009896800000995d */ /* 0x004fea0003900000 */
[----:B------:R-:W2:Y:S02]  /*eef0*/  @!P1 SYNCS.PHASECHK.TRANS64 P1, [R5+URZ+0x13280], R2 ;  /* 0x01328002050095a7 */ /* 0x000ea4000802007f */
[----:B--2---:R-:W-:Y:S05]  /*ef00*/  @!P1 BRA `(.L_x_12325) ;  /* 0xfffffffc00f09947 */ /* 0x004fea000383ffff */
[----:B------:R-:W-:Y:S05]  /*ef10*/  BRA `(.L_x_12389) ;  /* 0xffffffd400f07947 */ /* 0x000fea000383ffff */
.L_x_12327:
[----:B--2---:R2:W3:Y:S02]  /*ef20*/  SYNCS.PHASECHK.TRANS64.TRYWAIT P1, [R5+URZ+0x13240], R2 ;  /* 0x01324002050075a7 */ /* 0x0044e4000802017f */
[----:B---3--:R-:W-:Y:S05]  /*ef30*/  @!P1 NANOSLEEP.SYNCS 0x989680 ;  /* 0x009896800000995d */ /* 0x008fea0003900000 */
[----:B------:R-:W3:Y:S02]  /*ef40*/  @!P1 SYNCS.PHASECHK.TRANS64 P1, [R5+URZ+0x13240], R2 ;  /* 0x01324002050095a7 */ /* 0x000ee4000802007f */
[----:B---3--:R-:W-:Y:S05]  /*ef50*/  @!P1 BRA `(.L_x_12327) ;  /* 0xfffffffc00f09947 */ /* 0x008fea000383ffff */
[----:B------:R-:W-:Y:S05]  /*ef60*/  BRA `(.L_x_12390) ;  /* 0xffffffd8003c7947 */ /* 0x000fea000383ffff */
.L_x_12331:
[----:B------:R-:W-:Y:S02]  /*ef70*/  IMAD.MOV.U32 R13, RZ, RZ, R4 ;  /* 0x000000ffff0d7224 */ /* 0x000fe400078e0004 */
[----:B------:R-:W-:Y:S02]  /*ef80*/  IMAD.MOV.U32 R12, RZ, RZ, RZ ;  /* 0x000000ffff0c7224 */ /* 0x000fe400078e00ff */
[----:B------:R-:W-:Y:S02]  /*ef90*/  IMAD.MOV.U32 R11, RZ, RZ, 0x1c1f ;  /* 0x00001c1fff0b7424 */ /* 0x000fe400078e00ff */
[----:B------:R-:W-:Y:S02]  /*efa0*/  IMAD.MOV.U32 R15, RZ, RZ, -0x1 ;  /* 0xffffffffff0f7424 */ /* 0x000fe400078e00ff */
[----:B------:R-:W-:-:S07]  /*efb0*/  IMAD.U32 R7, RZ, RZ, UR41 ;  /* 0x00000029ff077e24 */ /* 0x000fce000f8e00ff */
[----:B------:R-:W-:Y:S05]  /*efc0*/  WARPSYNC.COLLECTIVE R15, `(.L_x_12391) ;  /* 0x000000000f087348 */ /* 0x000fea0003c00000 */
[----:B------:R0:W1:Y:S02]  /*efd0*/  SHFL.IDX P6, R14, R13, R12, R11 ;  /* 0x0000000c0d0e7389 */ /* 0x00006400000c000b */
[----:B01----:R-:W-:Y:S01]  /*efe0*/  ENDCOLLECTIVE ;  /* 0x000000000000791b */ /* 0x003fe20003800000 */
.L_x_12391:
[----:B------:R-:W-:Y:S02]  /*eff0*/  IMAD R7, R7, 0xc0, R20 ;  /* 0x000000c007077824 */ /* 0x000fe400078e0214 */
[----:B------:R-:W-:Y:S02]  /*f000*/  IMAD.MOV.U32 R13, RZ, RZ, R0 ;  /* 0x000000ffff0d7224 */ /* 0x000fe400078e0000 */
[----:B------:R-:W-:-:S07]  /*f010*/  IMAD.MOV.U32 R2, RZ, RZ, R14 ;  /* 0x000000ffff027224 */ /* 0x000fce00078e000e */
[----:B------:R-:W-:Y:S05]  /*f020*/  WARPSYNC.COLLECTIVE R15, `(.L_x_12392) ;  /* 0x000000000f087348 */ /* 0x000fea0003c00000 */
[----:B------:R0:W1:Y:S02]  /*f030*/  SHFL.IDX P6, R14, R13, R12, R11 ;  /* 0x0000000c0d0e7389 */ /* 0x00006400000c000b */
[----:B01----:R-:W-:Y:S01]  /*f040*/  ENDCOLLECTIVE ;  /* 0x000000000000791b */ /* 0x003fe20003800000 */
.L_x_12392:
        /* <DEDUP_REMOVED lines=12> */
.L_x_12393:
        /* <DEDUP_REMOVED lines=11> */
.L_x_12394:
        /* <DEDUP_REMOVED lines=8> */
.L_x_12395:
        /* <DEDUP_REMOVED lines=10> */
.L_x_12396:
        /* <DEDUP_REMOVED lines=8> */
.L_x_12397:
        /* <DEDUP_REMOVED lines=11> */
.L_x_12398:
[----:B------:R-:W-:Y:S02]  /*f410*/  IMAD.MOV.U32 R13, RZ, RZ, R8 ;  /* 0x000000ffff0d7224 */ /* 0x000fe400078e0008 */
[----:B------:R-:W-:Y:S02]  /*f420*/  IMAD.MOV.U32 R12, RZ, RZ, RZ ;  /* 0x000000ffff0c7224 */ /* 0x000fe400078e00ff */
[----:B------:R-:W-:-:S07]  /*f430*/  IMAD.MOV.U32 R9, RZ, RZ, R14 ;  /* 0x000000ffff097224 */ /* 0x000fce00078e000e */
[----:B------:R-:W-:Y:S05]  /*f440*/  WARPSYNC.COLLECTIVE R15, `(.L_x_12399) ;  /* 0x000000000f087348 */ /* 0x000fea0003c00000 */
[----:B------:R0:W1:Y:S02]  /*f450*/  SHFL.IDX P6, R14, R13, R12, R11 ;  /* 0x0000000c0d0e7389 */ /* 0x00006400000c000b */
[----:B01----:R-:W-:Y:S01]  /*f460*/  ENDCOLLECTIVE ;  /* 0x000000000000791b */ /* 0x003fe20003800000 */
.L_x_12399:
        /* <DEDUP_REMOVED lines=11> */
.L_x_12400:
        /* <DEDUP_REMOVED lines=8> */
.L_x_12401:
        /* <DEDUP_REMOVED lines=10> */
.L_x_12402:
[----:B------:R-:W-:Y:S05]  /*f640*/  BRA `(.L_x_12403) ;  /* 0xffffffdc00207947 */ /* 0x000fea000383ffff */
.L_x_12334:
[----:B0-----:R0:W1:Y:S02]  /*f650*/  SYNCS.PHASECHK.TRANS64.TRYWAIT P0, [R16+URZ+0x13220], R3 ;  /* 0x01322003100075a7 */ /* 0x001064000800017f */
[----:B-1----:R-:W-:Y:S05]  /*f660*/  @!P0 NANOSLEEP.SYNCS 0x989680 ;  /* 0x009896800000895d */ /* 0x002fea0003900000 */
[----:B------:R-:W1:Y:S02]  /*f670*/  @!P0 SYNCS.PHASECHK.TRANS64 P0, [R16+URZ+0x13220], R3 ;  /* 0x01322003100085a7 */ /* 0x000e64000800007f */
[----:B-1----:R-:W-:Y:S05]  /*f680*/  @!P0 BRA `(.L_x_12334) ;  /* 0xfffffffc00f08947 */ /* 0x002fea000383ffff */
[----:B------:R-:W-:Y:S05]  /*f690*/  BRA `(.L_x_12404) ;  /* 0xffffffdc00747947 */ /* 0x000fea000383ffff */
.L_x_12340:
[----:B0-----:R0:W1:Y:S02]  /*f6a0*/  SYNCS.PHASECHK.TRANS64.TRYWAIT P0, [R4+URZ+0x13280], R3 ;  /* 0x01328003040075a7 */ /* 0x001064000800017f */
[----:B-1----:R-:W-:Y:S05]  /*f6b0*/  @!P0 NANOSLEEP.SYNCS 0x989680 ;  /* 0x009896800000895d */ /* 0x002fea0003900000 */
[----:B------:R-:W1:Y:S02]  /*f6c0*/  @!P0 SYNCS.PHASECHK.TRANS64 P0, [R4+URZ+0x13280], R3 ;  /* 0x01328003040085a7 */ /* 0x000e64000800007f */
[----:B-1----:R-:W-:Y:S05]  /*f6d0*/  @!P0 BRA `(.L_x_12340) ;  /* 0xfffffffc00f08947 */ /* 0x002fea000383ffff */
[----:B------:R-:W-:Y:S05]  /*f6e0*/  BRA `(.L_x_12405) ;  /* 0xffffffe0001c7947 */ /* 0x000fea000383ffff */
.L_x_12345:
[----:B-1----:R1:W2:Y:S02]  /*f6f0*/  SYNCS.PHASECHK.TRANS64.TRYWAIT P0, [R4+URZ+0x13240], R3 ;  /* 0x01324003040075a7 */ /* 0x0022a4000800017f */
[----:B--2---:R-:W-:Y:S05]  /*f700*/  @!P0 NANOSLEEP.SYNCS 0x989680 ;  /* 0x009896800000895d */ /* 0x004fea0003900000 */
[----:B------:R-:W2:Y:S02]  /*f710*/  @!P0 SYNCS.PHASECHK.TRANS64 P0, [R4+URZ+0x13240], R3 ;  /* 0x01324003040085a7 */ /* 0x000ea4000800007f */
[----:B--2---:R-:W-:Y:S05]  /*f720*/  @!P0 BRA `(.L_x_12345) ;  /* 0xfffffffc00f08947 */ /* 0x004fea000383ffff */
[----:B------:R-:W-:Y:S05]  /*f730*/  BRA `(.L_x_12406) ;  /* 0xffffffe000947947 */ /* 0x000fea000383ffff */
.L_x_12351:
[----:B0-----:R0:W1:Y:S02]  /*f740*/  SYNCS.PHASECHK.TRANS64.TRYWAIT P1, [R3+URZ+0x13270], R2 ;  /* 0x01327002030075a7 */ /* 0x001064000802017f */
[----:B-1----:R-:W-:Y:S05]  /*f750*/  @!P1 NANOSLEEP.SYNCS 0x989680 ;  /* 0x009896800000995d */ /* 0x002fea0003900000 */
[----:B------:R-:W1:Y:S02]  /*f760*/  @!P1 SYNCS.PHASECHK.TRANS64 P1, [R3+URZ+0x13270], R2 ;  /* 0x01327002030095a7 */ /* 0x000e64000802007f */
[----:B-1----:R-:W-:Y:S05]  /*f770*/  @!P1 BRA `(.L_x_12351) ;  /* 0xfffffffc00f09947 */ /* 0x002fea000383ffff */
[----:B------:R-:W-:Y:S05]  /*f780*/  BRA `(.L_x_12407) ;  /* 0xffffffe400307947 */ /* 0x000fea000383ffff */
.L_x_12353:
[----:B0-----:R0:W1:Y:S02]  /*f790*/  SYNCS.PHASECHK.TRANS64.TRYWAIT P1, [R3+URZ+0x13260], R2 ;  /* 0x01326002030075a7 */ /* 0x001064000802017f */
[----:B-1----:R-:W-:Y:S05]  /*f7a0*/  @!P1 NANOSLEEP.SYNCS 0x989680 ;  /* 0x009896800000995d */ /* 0x002fea0003900000 */
[----:B------:R-:W1:Y:S02]  /*f7b0*/  @!P1 SYNCS.PHASECHK.TRANS64 P1, [R3+URZ+0x13260], R2 ;  /* 0x01326002030095a7 */ /* 0x000e64000802007f */
[----:B-1----:R-:W-:Y:S05]  /*f7c0*/  @!P1 BRA `(.L_x_12353) ;  /* 0xfffffffc00f09947 */ /* 0x002fea000383ffff */
[----:B------:R-:W-:Y:S05]  /*f7d0*/  BRA `(.L_x_12408) ;  /* 0xffffffe400387947 */ /* 0x000fea000383ffff */
.L_x_12360:
[----:B0-----:R0:W1:Y:S02]  /*f7e0*/  SYNCS.PHASECHK.TRANS64.TRYWAIT P1, [R2+URZ+0x13270], R3 ;  /* 0x01327003020075a7 */ /* 0x001064000802017f */
[----:B-1----:R-:W-:Y:S05]  /*f7f0*/  @!P1 NANOSLEEP.SYNCS 0x989680 ;  /* 0x009896800000995d */ /* 0x002fea0003900000 */
[----:B------:R-:W1:Y:S02]  /*f800*/  @!P1 SYNCS.PHASECHK.TRANS64 P1, [R2+URZ+0x13270], R3 ;  /* 0x01327003020095a7 */ /* 0x000e64000802007f */
[----:B-1----:R-:W-:Y:S05]  /*f810*/  @!P1 BRA `(.L_x_12360) ;  /* 0xfffffffc00f09947 */ /* 0x002fea000383ffff */
[----:B------:R-:W-:Y:S05]  /*f820*/  BRA `(.L_x_12409) ;  /* 0xffffffe8007c7947 */ /* 0x000fea000383ffff */
.L_x_12362:
[----:B0-----:R0:W1:Y:S02]  /*f830*/  SYNCS.PHASECHK.TRANS64.TRYWAIT P1, [R2+URZ+0x13260], R5 ;  /* 0x01326005020075a7 */ /* 0x001064000802017f */
[----:B-1----:R-:W-:Y:S05]  /*f840*/  @!P1 NANOSLEEP.SYNCS 0x989680 ;  /* 0x009896800000995d */ /* 0x002fea0003900000 */
[----:B------:R-:W1:Y:S02]  /*f850*/  @!P1 SYNCS.PHASECHK.TRANS64 P1, [R2+URZ+0x13260], R5 ;  /* 0x01326005020095a7 */ /* 0x000e64000802007f */
[----:B-1----:R-:W-:Y:S05]  /*f860*/  @!P1 BRA `(.L_x_12362) ;  /* 0xfffffffc00f09947 */ /* 0x002fea000383ffff */
[----:B------:R-:W-:Y:S05]  /*f870*/  BRA `(.L_x_12410) ;  /* 0xffffffe800847947 */ /* 0x000fea000383ffff */
.L_x_12368:
[----:B0-----:R0:W2:Y:S02]  /*f880*/  SYNCS.PHASECHK.TRANS64.TRYWAIT P0, [R7+URZ+0x13220], R0 ;  /* 0x01322000070075a7 */ /* 0x0010a4000800017f */
[----:B--2---:R-:W-:Y:S05]  /*f890*/  @!P0 NANOSLEEP.SYNCS 0x989680 ;  /* 0x009896800000895d */ /* 0x004fea0003900000 */
[----:B------:R-:W2:Y:S02]  /*f8a0*/  @!P0 SYNCS.PHASECHK.TRANS64 P0, [R7+URZ+0x13220], R0 ;  /* 0x01322000070085a7 */ /* 0x000ea4000800007f */
[----:B--2---:R-:W-:Y:S05]  /*f8b0*/  @!P0 BRA `(.L_x_12368) ;  /* 0xfffffffc00f08947 */ /* 0x004fea000383ffff */
[----:B------:R-:W-:Y:S05]  /*f8c0*/  BRA `(.L_x_12411) ;  /* 0xffffffec00c87947 */ /* 0x000fea000383ffff */
.L_x_12369:
        /* <DEDUP_REMOVED lines=11> */
.L_x_12413:
[----:B------:R-:W-:Y:S05]  /*f980*/  BSYNC B0 ;  /* 0x0000000000007941 */ /* 0x000fea0003800000 */
.L_x_12412:
[----:B------:R-:W-:Y:S05]  /*f990*/  BRA `(.L_x_12414) ;  /* 0xffffffec00b07947 */ /* 0x000fea000383ffff */
.L_x_12372:
[----:B------:R-:W-:Y:S01]  /*f9a0*/  BSSY B1, `(.L_x_12415) ;  /* 0x0000006000017945 */ /* 0x000fe20003800000 */
[----:B------:R-:W-:-:S07]  /*f9b0*/  IMAD.MOV.U32 R15, RZ, RZ, -0x1 ;  /* 0xffffffffff0f7424 */ /* 0x000fce00078e00ff */
[----:B01----:R-:W-:Y:S05]  /*f9c0*/  WARPSYNC.COLLECTIVE R15, `(.L_x_12416) ;  /* 0x000000000f0c7348 */ /* 0x003fea0003c00000 */
[----:B------:R-:W-:Y:S02]  /*f9d0*/  ELECT P6, UR62, PT ;  /* 0x00000000003e782f */ /* 0x000fe400038c0000 */
[----:B------:R-:W-:Y:S01]  /*f9e0*/  MOV R14, UR62 ;  /* 0x0000003e000e7c02 */ /* 0x000fe20008000f00 */
[----:B01----:R-:W-:Y:S10]  /*f9f0*/  ENDCOLLECTIVE ;  /* 0x000000000000791b */ /* 0x003ff40003800000 */
.L_x_12416:
[----:B------:R-:W-:Y:S05]  /*fa00*/  BSYNC B1 ;  /* 0x0000000000017941 */ /* 0x000fea0003800000 */
.L_x_12415:
[----:B------:R-:W-:Y:S05]  /*fa10*/  BRA `(.L_x_12417) ;  /* 0xffffffec00a87947 */ /* 0x000fea000383ffff */
.L_x_12374:
[----:B0-----:R0:W2:Y:S02]  /*fa20*/  SYNCS.PHASECHK.TRANS64.TRYWAIT P1, [R5+URZ], R4 ;  /* 0x00000004050075a7 */ /* 0x0010a4000802017f */
[----:B--2---:R-:W-:Y:S05]  /*fa30*/  @!P1 NANOSLEEP.SYNCS 0x989680 ;  /* 0x009896800000995d */ /* 0x004fea0003900000 */
[----:B------:R-:W2:Y:S02]  /*fa40*/  @!P1 SYNCS.PHASECHK.TRANS64 P1, [R5+URZ], R4 ;  /* 0x00000004050095a7 */ /* 0x000ea4000802007f */
[----:B--2---:R-:W-:Y:S05]  /*fa50*/  @!P1 BRA `(.L_x_12374) ;  /* 0xfffffffc00f09947 */ /* 0x004fea000383ffff */
[----:B------:R-:W-:Y:S05]  /*fa60*/  BRA `(.L_x_12418) ;  /* 0xffffffec00dc7947 */ /* 0x000fea000383ffff */
.L_x_12375:
[----:B--2---:R2:W3:Y:S02]  /*fa70*/  SYNCS.PHASECHK.TRANS64.TRYWAIT P1, [R3+URZ], R0 ;  /* 0x00000000030075a7 */ /* 0x0044e4000802017f */
[----:B---3--:R-:W-:Y:S05]  /*fa80*/  @!P1 NANOSLEEP.SYNCS 0x989680 ;  /* 0x009896800000995d */ /* 0x008fea0003900000 */
[----:B------:R-:W3:Y:S02]  /*fa90*/  @!P1 SYNCS.PHASECHK.TRANS64 P1, [R3+URZ], R0 ;  /* 0x00000000030095a7 */ /* 0x000ee4000802007f */
[----:B---3--:R-:W-:Y:S05]  /*faa0*/  @!P1 BRA `(.L_x_12375) ;  /* 0xfffffffc00f09947 */ /* 0x008fea000383ffff */
[----:B------:R-:W-:Y:S05]  /*fab0*/  BRA `(.L_x_12419) ;  /* 0xffffffec00d07947 */ /* 0x000fea000383ffff */
.L_x_12377:
[----:B--2---:R2:W3:Y:S02]  /*fac0*/  SYNCS.PHASECHK.TRANS64.TRYWAIT P1, [R3+URZ+0x13260], R4 ;  /* 0x01326004030075a7 */ /* 0x0044e4000802017f */
[----:B---3--:R-:W-:Y:S05]  /*fad0*/  @!P1 NANOSLEEP.SYNCS 0x989680 ;  /* 0x009896800000995d */ /* 0x008fea0003900000 */
[----:B------:R-:W3:Y:S02]  /*fae0*/  @!P1 SYNCS.PHASECHK.TRANS64 P1, [R3+URZ+0x13260], R4 ;  /* 0x01326004030095a7 */ /* 0x000ee4000802007f */
[----:B---3--:R-:W-:Y:S05]  /*faf0*/  @!P1 BRA `(.L_x_12377) ;  /* 0xfffffffc00f09947 */ /* 0x008fea000383ffff */
[----:B------:R-:W-:Y:S05]  /*fb00*/  BRA `(.L_x_12420) ;  /* 0xffffffec00d07947 */ /* 0x000fea000383ffff */
.L_x_12379:
[----:B0-----:R0:W3:Y:S02]  /*fb10*/  SYNCS.PHASECHK.TRANS64.TRYWAIT P1, [R5+URZ+0x13260], R0 ;  /* 0x01326000050075a7 */ /* 0x0010e4000802017f */
[----:B---3--:R-:W-:Y:S05]  /*fb20*/  @!P1 NANOSLEEP.SYNCS 0x989680 ;  /* 0x009896800000995d */ /* 0x008fea0003900000 */
[----:B------:R-:W3:Y:S02]  /*fb30*/  @!P1 SYNCS.PHASECHK.TRANS64 P1, [R5+URZ+0x13260], R0 ;  /* 0x01326000050095a7 */ /* 0x000ee4000802007f */
[----:B---3--:R-:W-:Y:S05]  /*fb40*/  @!P1 BRA `(.L_x_12379) ;  /* 0xfffffffc00f09947 */ /* 0x008fea000383ffff */
[----:B------:R-:W-:Y:S05]  /*fb50*/  BRA `(.L_x_12421) ;  /* 0xffffffec00d07947 */ /* 0x000fea000383ffff */
.L_x_12381:
[----:B---3--:R3:W4:Y:S02]  /*fb60*/  SYNCS.PHASECHK.TRANS64.TRYWAIT P0, [R3+URZ+0x13280], R4 ;  /* 0x01328004030075a7 */ /* 0x008724000800017f */
[----:B----4-:R-:W-:Y:S05]  /*fb70*/  @!P0 NANOSLEEP.SYNCS 0x989680 ;  /* 0x009896800000895d */ /* 0x010fea0003900000 */
[----:B------:R-:W4:Y:S02]  /*fb80*/  @!P0 SYNCS.PHASECHK.TRANS64 P0, [R3+URZ+0x13280], R4 ;  /* 0x01328004030085a7 */ /* 0x000f24000800007f */
[----:B----4-:R-:W-:Y:S05]  /*fb90*/  @!P0 BRA `(.L_x_12381) ;  /* 0xfffffffc00f08947 */ /* 0x010fea000383ffff */
[----:B------:R-:W-:Y:S05]  /*fba0*/  BRA `(.L_x_12382) ;  /* 0xffffffec00cc7947 */ /* 0x000fea000383ffff */
.L_x_12422:
        /* <DEDUP_REMOVED lines=13> */
.L_x_12994:


//--------------------- .text._ZN7cutlass13device_kernelIN5flash11enable_sm90INS1_16FlashAttnFwdSm90INS1_25CollectiveMainloopFwdSm90ILi2EN4cute5tupleIJNS5_1CILi1EEES8_S8_EEENS6_IJNS7_ILi192EEENS7_ILi160EEENS7_ILi64EEEEEELi64ENS_12float_e4m3_tEfNS_4arch4Sm90ELb1ELb0ELb0ELb1ELb0ELb0ELb0ELb1ELb1ELb1ELb0ELb0EEENS1_21CollectiveEpilogueFwdINS6_IJSA_SC_SB_EEES9_NS_10bfloat16_tESG_Li384ELb1ELb1ELb0ELb1EEENS1_36VarlenDynamicPersistentTileSchedulerILi192ELi160ELi384ELi128ELb0ELb1ELb1ELb1ELb1ELb1EEEEEEEEEvNT_6ParamsE --------------------------
	.section	.text._ZN7cutlass13device_kernelIN5flash11enable_sm90INS1_16FlashAttnFwdSm90INS1_25CollectiveMainloopFwdSm90ILi2EN4cute5tupleIJNS5_1CILi1EEES8_S8_EEENS6_IJNS7_ILi192EEENS7_ILi160EEENS7_ILi64EEEEEELi64ENS_12float_e4m3_tEfNS_4arch4Sm90ELb1ELb0ELb0ELb1ELb0ELb0ELb0ELb1ELb1ELb1ELb0ELb0EEENS1_21CollectiveEpilogueFwdINS6_IJSA_SC_SB_EEES9_NS_10bfloat16_tESG_Li384ELb1ELb1ELb0ELb1EEENS1_36VarlenDynamicPersistentTileSchedulerILi192ELi160ELi384ELi128ELb0ELb1ELb1ELb1ELb1ELb1EEEEEEEEEvNT_6ParamsE,"ax",@progbits
	.align	128
.text._ZN7cutlass13device_kernelIN5flash11enable_sm90INS1_16FlashAttnFwdSm90INS1_25CollectiveMainloopFwdSm90ILi2EN4cute5tupleIJNS5_1CILi1EEES8_S8_EEENS6_IJNS7_ILi192EEENS7_ILi160EEENS7_ILi64EEEEEELi64ENS_12float_e4m3_tEfNS_4arch4Sm90ELb1ELb0ELb0ELb1ELb0ELb0ELb0ELb1ELb1ELb1ELb0ELb0EEENS1_21CollectiveEpilogueFwdINS6_IJSA_SC_SB_EEES9_NS_10bfloat16_tESG_Li384ELb1ELb1ELb0ELb1EEENS1_36VarlenDynamicPersistentTileSchedulerILi192ELi160ELi384ELi128ELb0ELb1ELb1ELb1ELb1ELb1EEEEEEEEEvNT_6ParamsE:
        .type           _ZN7cutlass13device_kernelIN5flash11enable_sm90INS1_16FlashAttnFwdSm90INS1_25CollectiveMainloopFwdSm90ILi2EN4cute5tupleIJNS5_1CILi1EEES8_S8_EEENS6_IJNS7_ILi192EEENS7_ILi160EEENS7_ILi64EEEEEELi64ENS_12float_e4m3_tEfNS_4arch4Sm90ELb1ELb0ELb0ELb1ELb0ELb0ELb0ELb1ELb1ELb1ELb0ELb0EEENS1_21CollectiveEpilogueFwdINS6_IJSA_SC_SB_EEES9_NS_10bfloat16_tESG_Li384ELb1ELb1ELb0ELb1EEENS1_36VarlenDynamicPersistentTileSchedulerILi192ELi160ELi384ELi128ELb0ELb1ELb1ELb1ELb1ELb1EEEEEEEEEvNT_6ParamsE,@function
        .size           _ZN7cutlass13device_kernelIN5flash11enable_sm90INS1_16FlashAttnFwdSm90INS1_25CollectiveMainloopFwdSm90ILi2EN4cute5tupleIJNS5_1CILi1EEES8_S8_EEENS6_IJNS7_ILi192EEENS7_ILi160EEENS7_ILi64EEEEEELi64ENS_12float_e4m3_tEfNS_4arch4Sm90ELb1ELb0ELb0ELb1ELb0ELb0ELb0ELb1ELb1ELb1ELb0ELb0EEENS1_21CollectiveEpilogueFwdINS6_IJSA_SC_SB_EEES9_NS_10bfloat16_tESG_Li384ELb1ELb1ELb0ELb1EEENS1_36VarlenDynamicPersistentTileSchedulerILi192ELi160ELi384ELi128ELb0ELb1ELb1ELb1ELb1ELb1EEEEEEEEEvNT_6ParamsE,(.L_x_12995 - _ZN7cutlass13device_kernelIN5flash11enable_sm90INS1_16FlashAttnFwdSm90INS1_25CollectiveMainloopFwdSm90ILi2EN4cute5tupleIJNS5_1CILi1EEES8_S8_EEENS6_IJNS7_ILi192EEENS7_ILi160EEENS7_ILi64EEEEEELi64ENS_12float_e4m3_tEfNS_4arch4Sm90ELb1ELb0ELb0ELb1ELb0ELb0ELb0ELb1ELb1ELb1ELb0ELb0EEENS1_21CollectiveEpilogueFwdINS6_IJSA_SC_SB_EEES9_NS_10bfloat16_tESG_Li384ELb1ELb1ELb0ELb1EEENS1_36VarlenDynamicPersistentTileSchedulerILi192ELi160ELi384ELi128ELb0ELb1ELb1ELb1ELb1ELb1EEEEEEEEEvNT_6ParamsE)
        .other          _ZN7cutlass13device_kernelIN5flash11enable_sm90INS1_16FlashAttnFwdSm90INS1_25CollectiveMainloopFwdSm90ILi2EN4cute5tupleIJNS5_1CILi1EEES8_S8_EEENS6_IJNS7_ILi192EEENS7_ILi160EEENS7_ILi64EEEEEELi64ENS_12float_e4m3_tEfNS_4arch4Sm90ELb1ELb0ELb0ELb1ELb0ELb0ELb0ELb1ELb1ELb1ELb0ELb0EEENS1_21CollectiveEpilogueFwdINS6_IJSA_SC_SB_EEES9_NS_10bfloat16_tESG_Li384ELb1ELb1ELb0ELb1EEENS1_36VarlenDynamicPersistentTileSchedulerILi192ELi160ELi384ELi128ELb0ELb1ELb1ELb1ELb1ELb1EEEEEEEEEvNT_6ParamsE,@"STO_CUDA_ENTRY STV_DEFAULT"
_ZN7cutlass13device_kernelIN5flash11enable_sm90INS1_16FlashAttnFwdSm90INS1_25CollectiveMainloopFwdSm90ILi2EN4cute5tupleIJNS5_1CILi1EEES8_S8_EEENS6_IJNS7_ILi192EEENS7_ILi160EEENS7_ILi64EEEEEELi64ENS_12float_e4m3_tEfNS_4arch4Sm90ELb1ELb0ELb0ELb1ELb0ELb0ELb0ELb1ELb1ELb1ELb0ELb0EEENS1_21CollectiveEpilogueFwdINS6_IJSA_SC_SB_EEES9_NS_10bfloat16_tESG_Li384ELb1ELb1ELb0ELb1EEENS1_36VarlenDynamicPersistentTileSchedulerILi192ELi160ELi384ELi128ELb0ELb1ELb1ELb1ELb1ELb1EEEEEEEEEvNT_6ParamsE:
        /* <DEDUP_REMOVED lines=18> */
.L_x_12424:
[----:B------:R-:W-:Y:S05]  /*0120*/  BSYNC B0 ;  /* 0x0000000000007941 */ /* 0x000fea0003800000 */
.L_x_12423:
        /* <DEDUP_REMOVED lines=41> */
.L_x_12425:
        /* <DEDUP_REMOVED lines=22> */
.L_x_12426:
        /* <DEDUP_REMOVED lines=18> */
.L_x_12427:
        /* <DEDUP_REMOVED lines=22> */
.L_x_12428:
        /* <DEDUP_REMOVED lines=22> */
.L_x_12429:
[----:B------:R-:W-:Y:S01]  /*0900*/  PLOP3.LUT P0, PT, PT, PT, UP0, 0x80, 0x0 ;  /* 0x000000000000781c */ /* 0x000fe20003f0f008 */
[----:B------:R-:W-:Y:S01]  /*0910*/  UMOV UR38, 0x1 ;  /* 0x0000000100267882 */ /* 0x000fe20000000000 */
[----:B------:R-:W-:Y:S01]  /*0920*/  NOP ;  /* 0x0000000000007918 */ /* 0x000fe20000000000 */
[----:B------:R-:W-:Y:S01]  /*0930*/  USEL UR38, UR38, 0x2, !UP0 ;  /* 0x0000000226267887 */ /* 0x000fe2000c000000 */
[----:B------:R-:W-:Y:S01]  /*0940*/  ULDC.64 UR52, c[0x0][0x208] ;  /* 0x0000820000347ab9 */ /* 0x000fe20000000a00 */
[----:B012-4-:R-:W-:Y:S08]  /*0950*/  BAR.SYNC.DEFER_BLOCKING 0x0 ;  /* 0x0000000000007b1d */ /* 0x017ff00000010000 */
[----:B------:R-:W-:Y:S05]  /*0960*/  @!P0 BRA `(.L_x_12430) ;  /* 0x000000b000308947 */ /* 0x000fea0003800000 */
.L_x_12431:
        /* <DEDUP_REMOVED lines=34> */
[----:B------:R-:W-:Y:S02]  /*0b90*/  LOP3.LUT R2, R2, 0x1ffffffe, RZ, 0xc0, !PT ;  /* 0x1ffffffe02027812 */ /* 0x000fe400078ec0ff */
[----:B------:R-:W-:Y:S01]  /*0ba0*/  SHF.R.S32.HI R6, RZ, 0x1f, R23 ;  /* 0x0000001fff067819 */ /* 0x000fe20000011417 */
[----:B------:R-:W-:Y:S01]  /*0bb0*/  IMAD R3, R3, 0x40, R4 ;  /* 0x0000004003037824 */ /* 0x000fe200078e0204 */
[----:B------:R-:W-:Y:S01]  /*0bc0*/  LEA.HI R10, R0, R12, RZ, 0x2 ;  /* 0x0000000c000a7211 */ /* 0x000fe200078f10ff */
[----:B------:R-:W-:Y:S01]  /*0bd0*/  IMAD.IADD R2, R5, 0x1, -R2 ;  /* 0x0000000105027824 */ /* 0x000fe200078e0a02 */
[----:B------:R-:W-:Y:S02]  /*0be0*/  LEA.HI R7, R6, R23, RZ, 0x2 ;  /* 0x0000001706077211 */ /* 0x000fe400078f10ff */
[----:B------:R-:W-:Y:S01]  /*0bf0*/  SHF.R.S32.HI R156, RZ, 0x7, R156 ;  /* 0x00000007ff9c7819 */ /* 0x000fe2000001149c */
[----:B------:R-:W-:Y:S01]  /*0c00*/  IMAD R2, R2, 0x8, R3 ;  /* 0x0000000802027824 */ /* 0x000fe200078e0203 */
[----:B------:R-:W-:-:S02]  /*0c10*/  SHF.R.S32.HI R8, RZ, 0x2, R7 ;  /* 0x00000002ff087819 */ /* 0x000fc40000011407 */
[----:B------:R-:W-:Y:S01]  /*0c20*/  SHF.R.S32.HI R9, RZ, 0x1f, R7 ;  /* 0x0000001fff097819 */ /* 0x000fe20000011407 */
[----:B------:R-:W-:Y:S01]  /*0c30*/  IMAD.HI R4, R156, 0x55555556, RZ ;  /* 0x555555569c047827 */ /* 0x000fe200078e02ff */
[----:B------:R-:W-:Y:S01]  /*0c40*/  LOP3.LUT R10, R10, 0xfffffffc, RZ, 0xc0, !PT ;  /* 0xfffffffc0a0a7812 */ /* 0x000fe200078ec0ff */
[----:B------:R0:W-:Y:S01]  /*0c50*/  STL [R1], R2 ;  /* 0x0000000201007387 */ /* 0x0001e20000100800 */
[----:B------:R-:W-:Y:S02]  /*0c60*/  LEA.HI R9, R9, R8, RZ, 0x3 ;  /* 0x0000000809097211 */ /* 0x000fe400078f18ff */
[----:B------:R-:W-:Y:S01]  /*0c70*/  LEA.HI R0, R0, R12, RZ, 0x3 ;  /* 0x0000000c00007211 */ /* 0x000fe200078f18ff */
[----:B------:R-:W-:Y:S01]  /*0c80*/  IMAD.IADD R10, R12, 0x1, -R10 ;  /* 0x000000010c0a7824 */ /* 0x000fe200078e0a0a */
[----:B------:R-:W-:Y:S02]  /*0c90*/  LOP3.LUT R9, R9, 0xfffffff8, RZ, 0xc0, !PT ;  /* 0xfffffff809097812 */ /* 0x000fe400078ec0ff */
[----:B------:R-:W-:-:S02]  /*0ca0*/  LEA.HI R6, R6, R23, RZ, 0x5 ;  /* 0x0000001706067211 */ /* 0x000fc400078f28ff */
[----:B------:R-:W-:Y:S01]  /*0cb0*/  LEA.HI R5, R4, R4, RZ, 0x1 ;  /* 0x0000000404057211 */ /* 0x000fe200078f08ff */
[----:B------:R-:W-:Y:S01]  /*0cc0*/  IMAD.IADD R9, R8, 0x1, -R9 ;  /* 0x0000000108097824 */ /* 0x000fe200078e0a09 */
[----:B------:R-:W-:Y:S02]  /*0cd0*/  LOP3.LUT R18, R0, 0xfffffff8, RZ, 0xc0, !PT ;  /* 0xfffffff800127812 */ /* 0x000fe400078ec0ff */
[----:B------:R-:W-:Y:S01]  /*0ce0*/  LEA.HI R4, R10, R10, RZ, 0x1 ;  /* 0x0000000a0a047211 */ /* 0x000fe200078f08ff */
[----:B------:R-:W-:Y:S01]  /*0cf0*/  IMAD R5, R5, -0x3, R156 ;  /* 0xfffffffd05057824 */ /* 0x000fe200078e029c */
[----:B------:R-:W-:Y:S01]  /*0d00*/  SHF.R.S32.HI R6, RZ, 0x5, R6 ;  /* 0x00000005ff067819 */ /* 0x000fe20000011406 */
[----:B------:R-:W-:Y:S01]  /*0d10*/  IMAD.IADD R18, R12, 0x1, -R18 ;  /* 0x000000010c127824 */ /* 0x000fe200078e0a12 */
[----:B------:R-:W-:Y:S02]  /*0d20*/  LOP3.LUT R11, R4, 0x1ffffffe, RZ, 0xc0, !PT ;  /* 0x1ffffffe040b7812 */ /* 0x000fe400078ec0ff */
[----:B------:R-:W-:Y:S01]  /*0d30*/  LOP3.LUT R16, R7, 0x7ffffffc, RZ, 0xc0, !PT ;  /* 0x7ffffffc07107812 */ /* 0x000fe200078ec0ff */
[----:B------:R-:W-:Y:S01]  /*0d40*/  IMAD R6, R6, 0x10, R9 ;  /* 0x0000001006067824 */ /* 0x000fe200078e0209 */
[----:B------:R-:W-:Y:S01]  /*0d50*/  SHF.R.S32.HI R22, RZ, 0x3, R0 ;  /* 0x00000003ff167819 */ /* 0x000fe20000011400 */
[----:B------:R-:W-:-:S02]  /*0d60*/  IMAD.SHL.U32 R19, R18, 0x8, RZ ;  /* 0x0000000812137824 */ /* 0x000fc400078e00ff */
[----:B------:R-:W-:Y:S02]  /*0d70*/  IMAD.IADD R10, R10, 0x1, -R11 ;  /* 0x000000010a0a7824 */ /* 0x000fe400078e0a0b */
[----:B------:R-:W-:Y:S01]  /*0d80*/  IMAD R157, R5, 0x40, R6 ;  /* 0x00000040059d7824 */ /* 0x000fe200078e0206 */
[----:B------:R-:W-:Y:S01]  /*0d90*/  SHF.R.S32.HI R0, RZ, 0x1f, R19 ;  /* 0x0000001fff007819 */ /* 0x000fe20000011413 */
[----:B------:R-:W-:Y:S02]  /*0da0*/  IMAD.IADD R16, R23, 0x1, -R16 ;  /* 0x0000000117107824 */ /* 0x000fe400078e0a10 */
[----:B0-----:R-:W-:-:S07]  /*0db0*/  IMAD R17, R10, 0x8, R157 ;  /* 0x000000080a117824 */ /* 0x001fce00078e029d */
.L_x_12476:
        /* <DEDUP_REMOVED lines=51> */
.L_x_12432:
        /* <DEDUP_REMOVED lines=9> */
.L_x_12433:
        /* <DEDUP_REMOVED lines=13> */
.L_x_12434:
        /* <DEDUP_REMOVED lines=54> */
[----:B-1----:R-:W-:Y:S02]  /*15b0*/  CS2R R4, SRZ ;  /* 0x0000000000047805 */ /* 0x002fe4000001ff00 */
        /* <DEDUP_REMOVED lines=13> */
[----:B------:R-:W-:Y:S02]  /*1690*/  IMAD.MOV.U32 R58, RZ, RZ, RZ ;  /* 0x000000ffff3a7224 */ /* 0x000fe400078e00ff */
[----:B--2---:R-:W-:-:S04]  /*16a0*/  FMUL.FTZ R0, R7, R0 ;  /* 0x0000000007007220 */ /* 0x004fc80000410000 */
        /* <DEDUP_REMOVED lines=49> */
.L_x_12436:
        /* <DEDUP_REMOVED lines=9> */
.L_x_12570:
[----:B------:R-:W-:Y:S05]  /*1a50*/  @!P0 BRA `(.L_x_12438) ;  /* 0x0000000000048947 */ /* 0x000fea0003800000 */
[----:B------:R-:W-:Y:S01]  /*1a60*/  BPT.TRAP 0x1 ;  /* 0x000000040000795c */ /* 0x000fe20000300000 */
.L_x_12438:
[----:B0-----:R-:W-:Y:S02]  /*1a70*/  IMAD.U32 R3, RZ, RZ, UR37 ;  /* 0x00000025ff037e24 */ /* 0x001fe4000f8e00ff */
[----:B------:R-:W-:-:S03]  /*1a80*/  IMAD.U32 R0, RZ, RZ, UR36 ;  /* 0x00000024ff007e24 */ /* 0x000fc6000f8e00ff */
[----:B------:R-:W-:Y:S02]  /*1a90*/  LEA R3, R3, UR45, 0x3 ;  /* 0x0000002d03037c11 */ /* 0x000fe4000f8e18ff */
[----:B------:R-:W-:-:S04]  /*1aa0*/  SHF.L.U32 R0, R0, 0x1f, RZ ;  /* 0x0000001f00007819 */ /* 0x000fc800000006ff */
[----:B------:R0:W1:Y:S01]  /*1ab0*/  SYNCS.PHASECHK.TRANS64.TRYWAIT P1, [R3+URZ+0x13230], R0 ;  /* 0x01323000030075a7 */ /* 0x000062000802017f */
[----:B------:R-:W-:Y:S05]  /*1ac0*/  @!P0 BRA `(.L_x_12439) ;  /* 0x0000000000048947 */ /* 0x000fea0003800000 */
[----:B------:R-:W-:Y:S01]  /*1ad0*/  BPT.TRAP 0x1 ;  /* 0x000000040000795c */ /* 0x000fe20000300000 */
.L_x_12439:
[----:B-1----:R-:W-:Y:S05]  /*1ae0*/  @P1 BRA `(.L_x_12440) ;  /* 0x0000000000081947 */ /* 0x002fea0003800000 */
[----:B------:R-:W1:Y:S02]  /*1af0*/  SYNCS.PHASECHK.TRANS64.TRYWAIT P1, [R3+URZ+0x13230], R0 ;  /* 0x01323000030075a7 */ /* 0x000e64000802017f */
[----:B-1----:R-:W-:Y:S05]  /*1b00*/  @!P1 BRA `(.L_x_12441) ;  /* 0x000000ec009c9947 */ /* 0x002fea0003800000 */
.L_x_12440:
        /* <DEDUP_REMOVED lines=17> */
[----:B------:R-:W-:Y:S01]  /*1c20*/  UISETP.NE.AND UP0, UPT, UR7, 0x1, UPT ;  /* 0x000000010700788c */ /* 0x000fe2000bf05270 */
[----:B------:R-:W-:Y:S01]  /*1c30*/  IMAD.U32 R4, RZ, RZ, UR50 ;  /* 0x00000032ff047e24 */ /* 0x000fe2000f8e00ff */
[----:B------:R-:W-:Y:S01]  /*1c40*/  UIADD3 UR22, UR51, -0x2, URZ ;  /* 0xfffffffe33167890 */ /* 0x000fe2000fffe03f */
[----:B------:R-:W-:Y:S01]  /*1c50*/  IMAD.U32 R111, RZ, RZ, UR43 ;  /* 0x0000002bff6f7e24 */ /* 0x000fe2000f8e00ff */
[----:B------:R-:W-:Y:S01]  /*1c60*/  UIMAD UR12, UR37, 0x280, UR12 ;  /* 0x00000280250c78a4 */ /* 0x000fe2000f8e020c */
[----:B------:R-:W-:Y:S01]  /*1c70*/  UMOV UR7, 0x80000020 ;  /* 0x8000002000077882 */ /* 0x000fe20000000000 */
[----:B------:R-:W-:-:S02]  /*1c80*/  PLOP3.LUT P2, PT, PT, PT, UP0, 0x80, 0x0 ;  /* 0x000000000000781c */ /* 0x000fc40003f4f008 */
        /* <DEDUP_REMOVED lines=28> */
[----:B------:R-:W-:Y:S01]  /*1e50*/  UIMAD UR10, UR51, -0xa0, UR49 ;  /* 0xffffff60330a78a4 */ /* 0x000fe2000f8e0231 */
[----:B------:R-:W-:-:S03]  /*1e60*/  @UP0 ULDC UR11, c[0x0][0x450] ;  /* 0x00011400000b0ab9 */ /* 0x000fc60000000800 */
[----:B------:R-:W-:-:S06]  /*1e70*/  UIADD3 UR10, UR10, 0xa0, URZ ;  /* 0x000000a00a0a7890 */ /* 0x000fcc000fffe03f */
[----:B------:R-:W-:Y:S01]  /*1e80*/  IMAD.U32 R7, RZ, RZ, UR10 ;  /* 0x0000000aff077e24 */ /* 0x000fe2000f8e00ff */
[----:B------:R-:W-:-:S03]  /*1e90*/  UMOV UR10, UR42 ;  /* 0x0000002a000a7c82 */ /* 0x000fc60008000000 */
[----:B------:R-:W-:Y:S01]  /*1ea0*/  IMAD R2, R16, -0x2, R7 ;  /* 0xfffffffe10027824 */ /* 0x000fe200078e0207 */
[----:B------:R-:W-:Y:S02]  /*1eb0*/  WARPGROUP.DEPBAR.LE gsb0, 0x0 ;  /* 0x00008000000079c5 */ /* 0x000fe40000010000 */
[----:B------:R-:W-:-:S06]  /*1ec0*/  WARPGROUP.ARRIVE ;  /* 0x00000000000079c5 */ /* 0x000fcc0000000000 */
[----:B------:R-:W-:Y:S01]  /*1ed0*/  QGMMA.64x32x32.F32.E4M3.E4M3 R88, gdesc[UR4], R88, gsb0 ;  /* 0x00600000045879f3 */ /* 0x000fe20008000858 */
[----:B------:R-:W-:Y:S01]  /*1ee0*/  @UP0 ULDC UR6, c[0x0][0x44c] ;  /* 0x0001130000060ab9 */ /* 0x000fe20000000800 */
[----:B------:R-:W-:Y:S01]  /*1ef0*/  @UP0 ULDC UR7, c[0x0][0x450] ;  /* 0x0001140000070ab9 */ /* 0x000fe20000000800 */
[----:B01----:R-:W-:Y:S01]  /*1f00*/  @P2 IMAD.HI.U32 R0, R12, UR6, RZ ;  /* 0x000000060c002c27 */ /* 0x003fe2000f8e00ff */
[----:B------:R-:W-:-:S04]  /*1f10*/  UIADD3 UR6, UR12, 0x82, URZ ;  /* 0x000000820c067890 */ /* 0x000fc8000fffe03f */
[----:B------:R-:W-:Y:S01]  /*1f20*/  @P2 SHF.R.U32.HI R12, RZ, UR7, R0 ;  /* 0x00000007ff0c2c19 */ /* 0x000fe20008011600 */
[----:B------:R-:W-:-:S04]  /*1f30*/  UMOV UR7, 0x80000020 ;  /* 0x8000002000077882 */ /* 0x000fc80000000000 */
[----:B------:R-:W0:Y:S04]  /*1f40*/  SHFL.IDX PT, R0, R12, 0x1, 0x1c1f ;  /* 0x003c1f000c007f89 */ /* 0x000e2800000e0000 */
[----:B------:R-:W1:Y:S01]  /*1f50*/  SHFL.IDX PT, R12, R12, RZ, 0x1c1f ;  /* 0x001c1fff0c0c7589 */ /* 0x000e6200000e0000 */
[----:B------:R-:W-:Y:S02]  /*1f60*/  WARPGROUP.DEPBAR.LE gsb0, 0x0 ;  /* 0x00008000000079c5 */ /* 0x000fe40000010000 */
[----:B------:R-:W-:-:S06]  /*1f70*/  WARPGROUP.ARRIVE ;  /* 0x00000000000079c5 */ /* 0x000fcc0000000000 */
[----:B------:R-:W-:Y:S01]  /*1f80*/  QGMMA.64x32x32.F32.E4M3.E4M3 R72, gdesc[UR4], R72, gsb0 ;  /* 0x00600000044879f3 */ /* 0x000fe20008000848 */
[----:B------:R-:W-:Y:S01]  /*1f90*/  UMOV UR6, 0xffffff60 ;  /* 0xffffff6000067882 */ /* 0x000fe20000000000 */
[----:B------:R-:W-:Y:S01]  /*1fa0*/  UMOV UR7, 0x80000020 ;  /* 0x8000002000077882 */ /* 0x000fe20000000000 */
[----:B------:R-:W-:-:S06]  /*1fb0*/  UIMAD UR6, UR51, UR6, 0xa1 ;  /* 0x000000a1330674a4 */ /* 0x000fcc000f8e0206 */
[----:B------:R-:W-:Y:S01]  /*1fc0*/  IMAD.U32 R11, RZ, RZ, UR6 ;  /* 0x00000006ff0b7e24 */ /* 0x000fe2000f8e00ff */
[----:B------:R-:W-:-:S03]  /*1fd0*/  UIADD3 UR6, UR12, 0x102, URZ ;  /* 0x000001020c067890 */ /* 0x000fc6000fffe03f */
[----:B------:R-:W-:-:S05]  /*1fe0*/  IMAD R11, R16, -0x2, R11 ;  /* 0xfffffffe100b7824 */ /* 0x000fca00078e020b */
[----:B------:R-:W-:-:S04]  /*1ff0*/  IADD3 R11, -R4, UR49, R11 ;  /* 0x00000031040b7c10 */ /* 0x000fc8000fffe10b */
[-CC-:B0-----:R-:W-:Y:S02]  /*2000*/  VIADDMNMX R0, R0, R11.reuse, R2.reuse, PT ;  /* 0x0000000b00007246 */ /* 0x181fe40003800102 */
[----:B-1----:R-:W-:Y:S02]  /*2010*/  VIADDMNMX R2, R12, R11, R2, PT ;  /* 0x0000000b0c027246 */ /* 0x002fe40003800102 */
[C---:B------:R-:W-:Y:S02]  /*2020*/  ISETP.GT.AND P3, PT, R0.reuse, RZ, PT ;  /* 0x000000ff0000720c */ /* 0x040fe40003f64270 */
[C---:B------:R-:W-:Y:S02]  /*2030*/  ISETP.GT.AND P4, PT, R0.reuse, 0x1, PT ;  /* 0x000000010000780c */ /* 0x040fe40003f84270 */
[----:B------:R-:W-:Y:S02]  /*2040*/  ISETP.GT.AND P5, PT, R0, 0x8, PT ;  /* 0x000000080000780c */ /* 0x000fe40003fa4270 */
[----:B------:R-:W-:-:S02]  /*2050*/  FSEL R13, R90, -INF , P3 ;  /* 0xff8000005a0d7808 */ /* 0x000fc40001800000 */
        /* <DEDUP_REMOVED lines=13> */
[----:B------:R-:W-:Y:S02]  /*2130*/  WARPGROUP.DEPBAR.LE gsb0, 0x0 ;  /* 0x00008000000079c5 */ /* 0x000fe40000010000 */
[----:B------:R-:W-:Y:S01]  /*2140*/  WARPGROUP.ARRIVE ;  /* 0x00000000000079c5 */ /* 0x000fe20000000000 */
[----:B------:R-:W-:Y:S02]  /*2150*/  ISETP.GT.AND P3, PT, R0, 0x19, PT ;  /* 0x000000190000780c */ /* 0x000fe40003f64270 */
[----:B------:R-:W-:Y:S02]  /*2160*/  FSEL R99, R102, -INF , P4 ;  /* 0xff80000066637808 */ /* 0x000fe40002000000 */
[----:B------:R-:W-:Y:S01]  /*2170*/  FMNMX.FTZ R4, R105, R4, !PT ;  /* 0x0000000469047209 */ /* 0x000fe20007810000 */
[----:B------:R-:W-:Y:S01]  /*2180*/  QGMMA.64x32x32.F32.E4M3.E4M3 R56, gdesc[UR4], R56, gsb0 ;  /* 0x00600000043879f3 */ /* 0x000fe20008000838 */
        /* <DEDUP_REMOVED lines=30> */
[----:B------:R-:W-:Y:S01]  /*2370*/  FMNMX.FTZ R109, R87, R4, !PT ;  /* 0x00000004576d7209 */ /* 0x000fe20007810000 */
[----:B------:R-:W-:Y:S02]  /*2380*/  WARPGROUP.DEPBAR.LE gsb0, 0x0 ;  /* 0x00008000000079c5 */ /* 0x000fe40000010000 */
[----:B------:R-:W-:Y:S01]  /*2390*/  WARPGROUP.ARRIVE ;  /* 0x00000000000079c5 */ /* 0x000fe20000000000 */
[----:B------:R-:W-:Y:S02]  /*23a0*/  FSEL R58, R58, -INF , P4 ;  /* 0xff8000003a3a7808 */ /* 0x000fe40002000000 */
[----:B------:R-:W-:-:S02]  /*23b0*/  ISETP.GT.AND P4, PT, R0, 0x48, PT ;  /* 0x000000480000780c */ /* 0x000fc40003f84270 */
[----:B------:R-:W-:Y:S01]  /*23c0*/  FSEL R59, R59, -INF , P3 ;  /* 0xff8000003b3b7808 */ /* 0x000fe20001800000 */
[----:B------:R-:W-:Y:S01]  /*23d0*/  QGMMA.64x32x32.F32.E4M3.E4M3 R40, gdesc[UR4], R40, gsb0 ;  /* 0x00600000042879f3 */ /* 0x000fe20008000828 */
[----:B------:R-:W-:Y:S01]  /*23e0*/  UIADD3 UR6, UR12, 0x202, URZ ;  /* 0x000002020c067890 */ /* 0x000fe2000fffe03f */
[----:B------:R-:W-:Y:S01]  /*23f0*/  FMNMX.FTZ R4, R58, R109, !PT ;  /* 0x0000006d3a047209 */ /* 0x000fe20007810000 */
[----:B------:R-:W-:Y:S01]  /*2400*/  UMOV UR7, 0x80000020 ;  /* 0x8000002000077882 */ /* 0x000fe20000000000 */
        /* <DEDUP_REMOVED lines=37> */
[----:B------:R-:W-:Y:S01]  /*2660*/  UIADD3 UR6, UR10, UR49, -UR50 ;  /* 0x000000310a067290 */ /* 0x000fe2000fffe832 */
        /* <DEDUP_REMOVED lines=43> */
[----:B------:R-:W-:Y:S02]  /*2920*/  ISETP.GT.AND P4, PT, R2, 0x1, PT ;  /* 0x000000010200780c */ /* 0x000fe40003f84270 */
[----:B------:R-:W-:Y:S02]  /*2930*/  FMNMX.FTZ R8, R39, R0, !PT ;  /* 0x0000000027087209 */ /* 0x000fe40007810000 */
[----:B------:R-:W-:-:S02]  /*2940*/  FSEL R89, R89, -INF , P4 ;  /* 0xff80000059597808 */ /* 0x000fc40002000000 */
[----:B------:R-:W-:Y:S01]  /*2950*/  ISETP.GT.AND P4, PT, R2, 0x10, PT ;  /* 0x000000100200780c */ /* 0x000fe20003f84270 */
        /* <DEDUP_REMOVED lines=92> */
[----:B------:R1:W-:Y:S01]  /*2f20*/  MUFU.EX2 R75, R83 ;  /* 0x00000053004b7308 */ /* 0x0003e20000000800 */
[----:B0-----:R-:W-:Y:S02]  /*2f30*/  FMNMX.FTZ R82, R56, R79, !PT ;  /* 0x0000004f38527209 */ /* 0x001fe40007810000 */
[----:B------:R-:W-:Y:S02]  /*2f40*/  FSEL R78, R60, -INF , P3 ;  /* 0xff8000003c4e7808 */ /* 0x000fe40001800000 */
[----:B------:R-:W-:-:S02]  /*2f50*/  FMNMX.FTZ R79, R57, R82, !PT ;  /* 0x00000052394f7209 */ /* 0x000fc40007810000 */
[----:B------:R-:W-:Y:S01]  /*2f60*/  ISETP.GT.AND P3, PT, R2, 0x50, PT ;  /* 0x000000500200780c */ /* 0x000fe20003f64270 */
[----:B------:R0:W-:Y:S01]  /*2f70*/  MUFU.EX2 R60, R86 ;  /* 0x00000056003c7308 */ /* 0x0001e20000000800 */
[----:B------:R-:W-:Y:S02]  /*2f80*/  FMNMX.FTZ R82, R78, R79, !PT ;  /* 0x0000004f4e527209 */ /* 0x000fe40007810000 */
[----:B------:R-:W-:Y:S02]  /*2f90*/  FSEL R64, R64, -INF , P3 ;  /* 0xff80000040407808 */ /* 0x000fe40001800000 */
[----:B-1----:R-:W-:Y:S02]  /*2fa0*/  FMNMX.FTZ R83, R61, R82, !PT ;  /* 0x000000523d537209 */ /* 0x002fe40007810000 */
[----:B------:R-:W-:Y:S01]  /*2fb0*/  ISETP.GT.AND P3, PT, R2, 0x58, PT ;  /* 0x000000580200780c */ /* 0x000fe20003f64270 */
[----:B------:R1:W-:Y:S01]  /*2fc0*/  MUFU.EX2 R79, R87 ;  /* 0x00000057004f7308 */ /* 0x0003e20000000800 */
        /* <DEDUP_REMOVED lines=17> */
[----:B0-----:R-:W-:Y:S02]  /*30e0*/  FMNMX.FTZ R86, R62, R83, !PT ;  /* 0x000000533e567209 */ /* 0x001fe40007810000 */
[----:B------:R-:W-:Y:S01]  /*30f0*/  ISETP.GT.AND P4, PT, R2, 0x71, PT ;  /* 0x000000710200780c */ /* 0x000fe20003f84270 */
[----:B------:R-:W0:Y:S01]  /*3100*/  MUFU.EX2 R9, R9 ;  /* 0x0000000900097308 */ /* 0x000e220000000800 */
[----:B------:R-:W-:Y:S01]  /*3110*/  FSEL R82, R48, -INF , P3 ;  /* 0xff80000030527808 */ /* 0x000fe20001800000 */
[--C-:B------:R-:W-:Y:S01]  /*3120*/  FFMA.FTZ R48, R66, UR43, -R4.reuse ;  /* 0x0000002b42307c23 */ /* 0x100fe20008010804 */
[----:B-1----:R-:W-:Y:S01]  /*3130*/  FMNMX.FTZ R87, R45, R86, !PT ;  /* 0x000000562d577209 */ /* 0x002fe20007810000 */
[----:B--2---:R-:W-:Y:S01]  /*3140*/  FFMA.FTZ R90, R67, UR43, -R4 ;  /* 0x0000002b435a7c23 */ /* 0x004fe20008010804 */
        /* <DEDUP_REMOVED lines=8> */
[----:B------:R-:W-:-:S02]  /*31d0*/  FSEL R53, R53, -INF , P4 ;  /* 0xff80000035357808 */ /* 0x000fc40002000000 */
[----:B------:R-:W-:Y:S02]  /*31e0*/  ISETP.GT.AND P3, PT, R2, 0x80, PT ;  /* 0x000000800200780c */ /* 0x000fe40003f64270 */
[----:B------:R-:W-:Y:S02]  /*31f0*/  FMNMX.FTZ R86, R52, R49, !PT ;  /* 0x0000003134567209 */ /* 0x000fe40007810000 */
[----:B------:R-:W-:Y:S01]  /*3200*/  ISETP.GT.AND P4, PT, R2, 0x81, PT ;  /* 0x000000810200780c */ /* 0x000fe20003f84270 */
[----:B------:R1:W-:Y:S01]  /*3210*/  MUFU.EX2 R49, R90 ;  /* 0x0000005a00317308 */ /* 0x0003e20000000800 */
[----:B------:R-:W-:Y:S01]  /*3220*/  FSEL R66, R24, -INF , P3 ;  /* 0xff80000018427808 */ /* 0x000fe20001800000 */
[----:B------:R-:W-:Y:S01]  /*3230*/  FFMA.FTZ R24, R70, UR43, -R4 ;  /* 0x0000002b46187c23 */ /* 0x000fe20008010804 */
[----:B------:R-:W-:Y:S02]  /*3240*/  FMNMX.FTZ R87, R53, R86, !PT ;  /* 0x0000005635577209 */ /* 0x000fe40007810000 */
[----:B------:R-:W-:-:S02]  /*3250*/  ISETP.GT.AND P3, PT, R2, 0x88, PT ;  /* 0x000000880200780c */ /* 0x000fc40003f64270 */
[----:B------:R-:W-:Y:S01]  /*3260*/  FSEL R67, R25, -INF , P4 ;  /* 0xff80000019437808 */ /* 0x000fe20002000000 */
[----:B------:R-:W-:Y:S01]  /*3270*/  MUFU.EX2 R12, R12 ;  /* 0x0000000c000c7308 */ /* 0x000fe20000000800 */
[----:B------:R-:W-:Y:S01]  /*3280*/  FMNMX.FTZ R86, R66, R87, !PT ;  /* 0x0000005742567209 */ /* 0x000fe20007810000 */
[----:B-1----:R-:W-:Y:S01]  /*3290*/  FFMA.FTZ R90, R71, UR43, -R4 ;  /* 0x0000002b475a7c23 */ /* 0x002fe20008010804 */
[----:B------:R-:W-:Y:S02]  /*32a0*/  ISETP.GT.AND P4, PT, R2, 0x89, PT ;  /* 0x000000890200780c */ /* 0x000fe40003f84270 */
[----:B------:R-:W-:Y:S02]  /*32b0*/  FSEL R70, R28, -INF , P3 ;  /* 0xff8000001c467808 */ /* 0x000fe40001800000 */
[----:B------:R-:W-:Y:S01]  /*32c0*/  FMNMX.FTZ R25, R67, R86, !PT ;  /* 0x0000005643197209 */ /* 0x000fe20007810000 */
[----:B------:R-:W1:Y:S01]  /*32d0*/  MUFU.EX2 R13, R103 ;  /* 0x00000067000d7308 */ /* 0x000e620000000800 */
[----:B------:R-:W-:-:S02]  /*32e0*/  ISETP.GT.AND P3, PT, R2, 0x90, PT ;  /* 0x000000900200780c */ /* 0x000fc40003f64270 */
[----:B------:R-:W-:Y:S02]  /*32f0*/  FSEL R29, R29, -INF , P4 ;  /* 0xff8000001d1d7808 */ /* 0x000fe40002000000 */
[----:B------:R-:W-:Y:S02]  /*3300*/  FMNMX.FTZ R28, R70, R25, !PT ;  /* 0x00000019461c7209 */ /* 0x000fe40007810000 */
[----:B------:R-:W-:Y:S01]  /*3310*/  ISETP.GT.AND P4, PT, R2, 0x91, PT ;  /* 0x000000910200780c */ /* 0x000fe20003f84270 */
[----:B------:R2:W-:Y:S01]  /*3320*/  MUFU.EX2 R25, R90 ;  /* 0x0000005a00197308 */ /* 0x0005e20000000800 */
[----:B------:R-:W-:Y:S02]  /*3330*/  FSEL R32, R32, -INF , P3 ;  /* 0xff80000020207808 */ /* 0x000fe40001800000 */
[----:B------:R-:W-:Y:S01]  /*3340*/  FMNMX.FTZ R87, R29, R28, !PT ;  /* 0x0000001c1d577209 */ /* 0x000fe20007810000 */
[----:B------:R-:W-:-:S01]  /*3350*/  FFMA.FTZ R28, R42, UR43, -R4 ;  /* 0x0000002b2a1c7c23 */ /* 0x000fc20008010804 */
[----:B------:R-:W-:-:S02]  /*3360*/  ISETP.GT.AND P3, PT, R2, 0x98, PT ;  /* 0x000000980200780c */ /* 0x000fc40003f64270 */
[----:B------:R-:W-:Y:S01]  /*3370*/  FSEL R71, R33, -INF , P4 ;  /* 0xff80000021477808 */ /* 0x000fe20002000000 */
[----:B------:R-:W-:Y:S01]  /*3380*/  MUFU.EX2 R14, R14 ;  /* 0x0000000e000e7308 */ /* 0x000fe20000000800 */
[----:B------:R-:W-:Y:S01]  /*3390*/  FMNMX.FTZ R42, R32, R87, !PT ;  /* 0x00000057202a7209 */ /* 0x000fe20007810000 */
[--C-:B--2---:R-:W-:Y:S01]  /*33a0*/  FFMA.FTZ R90, R43, UR43, -R4.reuse ;  /* 0x0000002b2b5a7c23 */ /* 0x104fe20008010804 */
[----:B------:R-:W-:Y:S01]  /*33b0*/  ISETP.GT.AND P4, PT, R2, 0x99, PT ;  /* 0x000000990200780c */ /* 0x000fe20003f84270 */
[--C-:B------:R-:W-:Y:S01]  /*33c0*/  FFMA.FTZ R43, R51, UR43, -R4.reuse ;  /* 0x0000002b332b7c23 */ /* 0x100fe20008010804 */
[----:B------:R-:W-:Y:S01]  /*33d0*/  FSEL R86, R36, -INF , P3 ;  /* 0xff80000024567808 */ /* 0x000fe20001800000 */
[----:B------:R-:W-:Y:S01]  /*33e0*/  IMAD.U32 R51, RZ, RZ, UR43 ;  /* 0x0000002bff337e24 */ /* 0x000fe2000f8e00ff */
[----:B------:R-:W-:Y:S01]  /*33f0*/  FMNMX.FTZ R33, R71, R42, !PT ;  /* 0x0000002a47217209 */ /* 0x000fe20007810000 */
[--C-:B------:R-:W-:Y:S01]  /*3400*/  FFMA.FTZ R42, R50, UR43, -R4.reuse ;  /* 0x0000002b322a7c23 */ /* 0x100fe20008010804 */
[----:B------:R-:W-:Y:S01]  /*3410*/  FSEL R87, R37, -INF , P4 ;  /* 0xff80000025577808 */ /* 0x000fe20002000000 */
[--C-:B------:R-:W-:Y:S01]  /*3420*/  FFMA.FTZ R36, R46, UR43, -R4.reuse ;  /* 0x0000002b2e247c23 */ /* 0x100fe20008010804 */
[----:B------:R-:W-:Y:S01]  /*3430*/  FMNMX.FTZ R2, R86, R33, !PT ;  /* 0x0000002156027209 */ /* 0x000fe20007810000 */
[--C-:B------:R-:W-:Y:S01]  /*3440*/  FFMA.FTZ R37, R47, UR43, -R4.reuse ;  /* 0x0000002b2f257c23 */ /* 0x100fe20008010804 */
[----:B------:R-:W-:-:S01]  /*3450*/  FFMA.FTZ R46, R54, UR43, -R4 ;  /* 0x0000002b362e7c23 */ /* 0x000fc20008010804 */
[----:B------:R-:W-:Y:S01]  /*3460*/  FFMA.FTZ R47, R55, UR43, -R4 ;  /* 0x0000002b372f7c23 */ /* 0x000fe20008010804 */
[----:B------:R-:W-:Y:S01]  /*3470*/  FMNMX.FTZ R2, R87, R2, !PT ;  /* 0x0000000257027209 */ /* 0x000fe20007810000 */
[----:B------:R-:W-:Y:S01]  /*3480*/  MUFU.EX2 R33, R90 ;  /* 0x0000005a00217308 */ /* 0x000fe20000000800 */
[----:B0-----:R-:W-:-:S02]  /*3490*/  F2FP.SATFINITE.E4M3.F32.PACK_AB_MERGE_C R153, R9, R8, RZ ;  /* 0x000000080999723e */ /* 0x001fc400048070ff */
[----:B-1----:R-:W-:Y:S01]  /*34a0*/  F2FP.SATFINITE.E4M3.F32.PACK_AB_MERGE_C R155, R13, R12, RZ ;  /* 0x0000000c0d9b723e */ /* 0x002fe200048070ff */
[----:B------:R-:W0:Y:S01]  /*34b0*/  SHFL.BFLY PT, R91, R2, 0x2, 0x1f ;  /* 0x0c401f00025b7f89 */ /* 0x000e2200000e0000 */
[----:B------:R-:W-:Y:S02]  /*34c0*/  F2FP.SATFINITE.E4M3.F32.PACK_AB_MERGE_C R153, R7, R6, R153 ;  /* 0x000000060799723e */ /* 0x000fe40004807099 */
[----:B------:R-:W-:Y:S01]  /*34d0*/  F2FP.SATFINITE.E4M3.F32.PACK_AB_MERGE_C R155, R11, R10, R155 ;  /* 0x0000000a0b9b723e */ /* 0x000fe2000480709b */
[----:B------:R-:W-:Y:S01]  /*34e0*/  MUFU.EX2 R15, R15 ;  /* 0x0000000f000f7308 */ /* 0x000fe20000000800 */
[----:B------:R-:W-:-:S07]  /*34f0*/  F2FP.SATFINITE.E4M3.F32.PACK_AB_MERGE_C R151, R79, R60, RZ ;  /* 0x0000003c4f97723e */ /* 0x000fce00048070ff */
[----:B------:R-:W1:Y:S08]  /*3500*/  MUFU.EX2 R20, R20 ;  /* 0x0000001400147308 */ /* 0x000e700000000800 */
[----:B------:R-:W2:Y:S01]  /*3510*/  MUFU.EX2 R74, R74 ;  /* 0x0000004a004a7308 */ /* 0x000ea20000000800 */
[----:B0-----:R-:W-:-:S07]  /*3520*/  FMNMX.FTZ R91, R2, R91, !PT ;  /* 0x0000005b025b7209 */ /* 0x001fce0007810000 */
[----:B------:R-:W-:Y:S01]  /*3530*/  MUFU.EX2 R58, R58 ;  /* 0x0000003a003a7308 */ /* 0x000fe20000000800 */
[----:B------:R-:W0:Y:S01]  /*3540*/  SHFL.BFLY PT, R2, R91, 0x1, 0x1f ;  /* 0x0c201f005b027f89 */ /* 0x000e2200000e0000 */
[----:B-1----:R-:W-:-:S04]  /*3550*/  F2FP.SATFINITE.E4M3.F32.PACK_AB_MERGE_C R149, R21, R20, RZ ;  /* 0x000000141595723e */ /* 0x002fc800048070ff */
[----:B------:R-:W-:Y:S02]  /*3560*/  F2FP.SATFINITE.E4M3.F32.PACK_AB_MERGE_C R149, R15, R14, R149 ;  /* 0x0000000e0f95723e */ /* 0x000fe40004807095 */
[----:B------:R-:W-:Y:S01]  /*3570*/  MUFU.EX2 R59, R59 ;  /* 0x0000003b003b7308 */ /* 0x000fe20000000800 */
[----:B--2---:R-:W-:-:S07]  /*3580*/  F2FP.SATFINITE.E4M3.F32.PACK_AB_MERGE_C R151, R75, R74, R151 ;  /* 0x0000004a4b97723e */ /* 0x004fce0004807097 */
[----:B------:R-:W1:Y:S08]  /*3590*/  MUFU.EX2 R63, R63 ;  /* 0x0000003f003f7308 */ /* 0x000e700000000800 */
[----:B------:R-:W-:Y:S01]  /*35a0*/  MUFU.EX2 R48, R48 ;  /* 0x0000003000307308 */ /* 0x000fe20000000800 */
[----:B0-----:R-:W-:-:S04]  /*35b0*/  FMNMX.FTZ R2, R91, R2, !PT ;  /* 0x000000025b027209 */ /* 0x001fc80007810000 */
[C---:B------:R-:W-:Y:S01]  /*35c0*/  FSETP.NEU.FTZ.AND P3, PT, R2.reuse, -INF , PT ;  /* 0xff8000000200780b */ /* 0x040fe20003f7d000 */
[----:B------:R-:W-:-:S02]  /*35d0*/  FFMA.FTZ R50, R2, R51, -8 ;  /* 0xc100000002327423 */ /* 0x000fc40000010033 */
[----:B------:R-:W-:Y:S01]  /*35e0*/  MUFU.EX2 R24, R24 ;  /* 0x0000001800187308 */ /* 0x000fe20000000800 */
[----:B-1----:R-:W-:Y:S02]  /*35f0*/  F2FP.SATFINITE.E4M3.F32.PACK_AB_MERGE_C R145, R63, R44, RZ ;  /* 0x0000002c3f91723e */ /* 0x002fe400048070ff */
[----:B------:R-:W-:Y:S02]  /*3600*/  FSEL R50, R50, RZ, P3 ;  /* 0x000000ff32327208 */ /* 0x000fe40001800000 */
[----:B------:R-:W-:Y:S02]  /*3610*/  PLOP3.LUT P3, PT, PT, PT, UP1, 0x80, 0x0 ;  /* 0x000000000000781c */ /* 0x000fe40003f6f018 */
[----:B------:R-:W-:Y:S01]  /*3620*/  F2FP.SATFINITE.E4M3.F32.PACK_AB_MERGE_C R145, R59, R58, R145 ;  /* 0x0000003a3b91723e */ /* 0x000fe20004807091 */
        /* <DEDUP_REMOVED lines=28> */
[----:B------:R-:W-:-:S02]  /*37f0*/  @!P1 VIADD R40, R3, 0x13240 ;  /* 0x0001324003289836 */ /* 0x000fc40000000000 */
[----:B------:R-:W-:-:S01]  /*3800*/  FADD.FTZ R94, R10, R97 ;  /* 0x000000610a5e7221 */ /* 0x000fc20000010000 */
[----:B------:R-:W2:Y:S01]  /*3810*/  MUFU.EX2 R89, R89 ;  /* 0x0000005900597308 */ /* 0x000ea20000000800 */
[----:B0-----:R-:W-:-:S01]  /*3820*/  FADD.FTZ R95, R4, R51 ;  /* 0x00000033045f7221 */ /* 0x001fc20000010000 */
[----:B------:R-:W-:Y:S01]  /*3830*/  FFMA.FTZ R56, R56, UR43, -R50 ;  /* 0x0000002b38387c23 */ /* 0x000fe20008010832 */
[----:B------:R-:W-:-:S01]  /*3840*/  FADD.FTZ R97, R11, R94 ;  /* 0x0000005e0b617221 */ /* 0x000fc20000010000 */
[----:B------:R-:W-:Y:S01]  /*3850*/  @!P1 PRMT R40, RZ, 0x654, R40 ;  /* 0x00000654ff289816 */ /* 0x000fe20000000028 */
[----:B------:R-:W-:-:S01]  /*3860*/  FFMA.FTZ R57, R57, UR43, -R50 ;  /* 0x0000002b39397c23 */ /* 0x000fc20008010832 */
[----:B------:R-:W-:Y:S01]  /*3870*/  FFMA.FTZ R78, R78, UR43, -R50 ;  /* 0x0000002b4e4e7c23 */ /* 0x000fe20008010832 */
[----:B------:R-:W-:-:S01]  /*3880*/  FADD.FTZ R96, R12, R97 ;  /* 0x000000610c607221 */ /* 0x000fc20000010000 */
[----:B------:R-:W0:Y:S01]  /*3890*/  MUFU.EX2 R54, R54 ;  /* 0x0000003600367308 */ /* 0x000e220000000800 */
[----:B-1----:R-:W-:-:S01]  /*38a0*/  FADD.FTZ R84, R88, R95 ;  /* 0x0000005f58547221 */ /* 0x002fc20000010000 */
[----:B------:R1:W-:Y:S01]  /*38b0*/  @!P1 SYNCS.ARRIVE.TRANS64.RED.A1T0 RZ, [R40+URZ], RZ ;  /* 0x000000ff28ff99a7 */ /* 0x0003e2000810043f */
[----:B------:R-:W-:Y:S01]  /*38c0*/  F2FP.SATFINITE.E4M3.F32.PACK_AB_MERGE_C R147, R25, R24, RZ ;  /* 0x000000181993723e */ /* 0x000fe200048070ff */
[--C-:B------:R-:W-:Y:S01]  /*38d0*/  FFMA.FTZ R83, R83, UR43, -R50.reuse ;  /* 0x0000002b53537c23 */ /* 0x100fe20008010832 */
[----:B------:R-:W-:-:S01]  /*38e0*/  FFMA.FTZ R53, R53, UR43, -R50 ;  /* 0x0000002b35357c23 */ /* 0x000fc20008010832 */
[--C-:B------:R-:W-:Y:S01]  /*38f0*/  FFMA.FTZ R66, R66, UR43, -R50.reuse ;  /* 0x0000002b42427c23 */ /* 0x100fe20008010832 */
[----:B------:R-:W-:-:S01]  /*3900*/  FFMA.FTZ R67, R67, UR43, -R50 ;  /* 0x0000002b43437c23 */ /* 0x000fc20008010832 */
[----:B------:R-:W3:Y:S01]  /*3910*/  MUFU.EX2 R55, R55 ;  /* 0x0000003700377308 */ /* 0x000ee20000000800 */
[----:B--2---:R-:W-:-:S01]  /*3920*/  FADD.FTZ R95, R89, R84 ;  /* 0x00000054595f7221 */ /* 0x004fc20000010000 */
[--C-:B------:R-:W-:Y:S01]  /*3930*/  FFMA.FTZ R84, R41, UR43, -R50.reuse ;  /* 0x0000002b29547c23 */ /* 0x100fe20008010832 */
[----:B------:R-:W-:-:S01]  /*3940*/  FFMA.FTZ R41, R62, UR43, -R50 ;  /* 0x0000002b3e297c23 */ /* 0x000fc20008010832 */
[--C-:B------:R-:W-:Y:S01]  /*3950*/  FFMA.FTZ R62, R45, UR43, -R50.reuse ;  /* 0x0000002b2d3e7c23 */ /* 0x100fe20008010832 */
[----:B------:R-:W-:-:S01]  /*3960*/  FFMA.FTZ R45, R82, UR43, -R50 ;  /* 0x0000002b522d7c23 */ /* 0x000fc20008010832 */
[----:B------:R-:W-:Y:S01]  /*3970*/  FFMA.FTZ R70, R70, UR43, -R50 ;  /* 0x0000002b46467c23 */ /* 0x000fe20008010832 */
[----:B------:R-:W-:Y:S01]  /*3980*/  F2FP.SATFINITE.E4M3.F32.PACK_AB_MERGE_C R88, R89, R88, RZ ;  /* 0x000000585958723e */ /* 0x000fe200048070ff */
[----:B------:R-:W2:Y:S01]  /*3990*/  MUFU.EX2 R90, R90 ;  /* 0x0000005a005a7308 */ /* 0x000ea20000000800 */
[----:B0-----:R-:W-:-:S01]  /*39a0*/  FADD.FTZ R94, R54, R95 ;  /* 0x0000005f365e7221 */ /* 0x001fc20000010000 */
[----:B------:R-:W-:Y:S01]  /*39b0*/  FADD.FTZ R95, R13, R96 ;  /* 0x000000600d5f7221 */ /* 0x000fe20000010000 */
[----:B------:R-:W-:-:S01]  /*39c0*/  FFMA.FTZ R29, R29, UR43, -R50 ;  /* 0x0000002b1d1d7c23 */ /* 0x000fc20008010832 */
[----:B------:R-:W-:Y:S01]  /*39d0*/  F2FP.SATFINITE.E4M3.F32.PACK_AB_MERGE_C R152, R51, R4, R88 ;  /* 0x000000043398723e */ /* 0x000fe20004807058 */
[----:B------:R-:W-:-:S01]  /*39e0*/  FFMA.FTZ R71, R71, UR43, -R50 ;  /* 0x0000002b47477c23 */ /* 0x000fc20008010832 */
[----:B------:R-:W-:Y:S01]  /*39f0*/  FFMA.FTZ R86, R86, UR43, -R50 ;  /* 0x0000002b56567c23 */ /* 0x000fe20008010832 */
[----:B------:R-:W-:Y:S01]  /*3a00*/  F2FP.SATFINITE.E4M3.F32.PACK_AB_MERGE_C R147, R49, R48, R147 ;  /* 0x000000303193723e */ /* 0x000fe20004807093 */
[----:B------:R-:W0:Y:S08]  /*3a10*/  MUFU.EX2 R91, R91 ;  /* 0x0000005b005b7308 */ /* 0x000e300000000800 */
[----:B------:R-:W4:Y:S08]  /*3a20*/  MUFU.EX2 R72, R72 ;  /* 0x0000004800487308 */ /* 0x000f300000000800 */
[----:B------:R-:W5:Y:S08]  /*3a30*/  MUFU.EX2 R73, R73 ;  /* 0x0000004900497308 */ /* 0x000f700000000800 */
[----:B------:R3:W-:Y:S08]  /*3a40*/  MUFU.EX2 R3, R69 ;  /* 0x0000004500037308 */ /* 0x0007f00000000800 */
[----:B------:R-:W1:Y:S01]  /*3a50*/  MUFU.EX2 R92, R92 ;  /* 0x0000005c005c7308 */ /* 0x000e620000000800 */
[----:B---3--:R-:W-:-:S01]  /*3a60*/  FADD.FTZ R69, R55, R94 ;  /* 0x0000005e37457221 */ /* 0x008fc20000010000 */
[----:B------:R-:W-:-:S03]  /*3a70*/  FADD.FTZ R94, R14, R95 ;  /* 0x0000005f0e5e7221 */ /* 0x000fc60000010000 */
[----:B--2---:R-:W-:Y:S01]  /*3a80*/  FADD.FTZ R82, R90, R69 ;  /* 0x000000455a527221 */ /* 0x004fe20000010000 */
[----:B------:R-:W-:-:S01]  /*3a90*/  FADD.FTZ R97, R15, R94 ;  /* 0x0000005e0f617221 */ /* 0x000fc20000010000 */
[----:B------:R-:W-:Y:S01]  /*3aa0*/  FFMA.FTZ R69, R52, UR43, -R50 ;  /* 0x0000002b34457c23 */ /* 0x000fe20008010832 */
[----:B------:R-:W2:Y:S01]  /*3ab0*/  MUFU.EX2 R93, R93 ;  /* 0x0000005d005d7308 */ /* 0x000ea20000000800 */
[----:B0-----:R-:W-:-:S01]  /*3ac0*/  FADD.FTZ R95, R91, R82 ;  /* 0x000000525b5f7221 */ /* 0x001fc20000010000 */
[----:B------:R-:W-:-:S03]  /*3ad0*/  F2FP.SATFINITE.E4M3.F32.PACK_AB_MERGE_C R90, R91, R90, RZ ;  /* 0x0000005a5b5a723e */ /* 0x000fc600048070ff */
[----:B----4-:R-:W-:Y:S01]  /*3ae0*/  FADD.FTZ R82, R72, R95 ;  /* 0x0000005f48527221 */ /* 0x010fe20000010000 */
[----:B------:R-:W-:Y:S02]  /*3af0*/  F2FP.SATFINITE.E4M3.F32.PACK_AB_MERGE_C R154, R55, R54, R90 ;  /* 0x00000036379a723e */ /* 0x000fe4000480705a */
[----:B------:R-:W-:Y:S01]  /*3b00*/  CS2R R54, SRZ ;  /* 0x0000000000367805 */ /* 0x000fe2000001ff00 */
[----:B------:R-:W0:Y:S01]  /*3b10*/  MUFU.EX2 R76, R76 ;  /* 0x0000004c004c7308 */ /* 0x000e220000000800 */
[----:B-----5:R-:W-:-:S04]  /*3b20*/  FADD.FTZ R95, R73, R82 ;  /* 0x00000052495f7221 */ /* 0x020fc80000010000 */
[----:B-1----:R-:W-:-:S03]  /*3b30*/  FADD.FTZ R82, R92, R95 ;  /* 0x0000005f5c527221 */ /* 0x002fc60000010000 */
[----:B------:R1:W-:Y:S01]  /*3b40*/  MUFU.EX2 R40, R84 ;  /* 0x0000005400287308 */ /* 0x0003e20000000800 */
[----:B--2---:R-:W-:-:S01]  /*3b50*/  FADD.FTZ R95, R93, R82 ;  /* 0x000000525d5f7221 */ /* 0x004fc20000010000 */
[----:B------:R-:W-:-:S04]  /*3b60*/  F2FP.SATFINITE.E4M3.F32.PACK_AB_MERGE_C R92, R93, R92, RZ ;  /* 0x0000005c5d5c723e */ /* 0x000fc800048070ff */
[----:B------:R-:W-:Y:S02]  /*3b70*/  F2FP.SATFINITE.E4M3.F32.PACK_AB_MERGE_C R148, R73, R72, R92 ;  /* 0x000000484994723e */ /* 0x000fe4000480705c */
        /* <DEDUP_REMOVED lines=12> */
[----:B0-----:R-:W-:-:S01]  /*3c40*/  FADD.FTZ R82, R80, R95 ;  /* 0x0000005f50527221 */ /* 0x001fc20000010000 */
[----:B------:R-:W-:-:S04]  /*3c50*/  FADD.FTZ R12, R58, R9 ;  /* 0x000000093a0c7221 */ /* 0x000fc80000010000 */
[----:B------:R-:W-:Y:S02]  /*3c60*/  FADD.FTZ R13, R59, R12 ;  /* 0x0000000c3b0d7221 */ /* 0x000fe40000010000 */
        /* <DEDUP_REMOVED lines=8> */
[----:B------:R-:W-:-:S04]  /*3cf0*/  FADD.FTZ R20, R48, R63 ;  /* 0x0000003f30147221 */ /* 0x000fc80000010000 */
[----:B------:R-:W-:Y:S01]  /*3d00*/  FADD.FTZ R21, R49, R20 ;  /* 0x0000001431157221 */ /* 0x000fe20000010000 */
[----:B------:R-:W-:Y:S01]  /*3d10*/  CS2R R48, SRZ ;  /* 0x0000000000307805 */ /* 0x000fe2000001ff00 */
        /* <DEDUP_REMOVED lines=20> */
[----:B------:R-:W-:-:S02]  /*3e60*/  FADD.FTZ R7, R3, R68 ;  /* 0x0000004403077221 */ /* 0x000fc40000010000 */
[----:B------:R-:W0:Y:S01]  /*3e70*/  MUFU.EX2 R41, R41 ;  /* 0x0000002900297308 */ /* 0x000e220000000800 */
[----:B-1----:R-:W-:-:S01]  /*3e80*/  FADD.FTZ R6, R28, R25 ;  /* 0x000000191c067221 */ /* 0x002fc20000010000 */
[----:B------:R-:W-:-:S03]  /*3e90*/  CS2R R24, SRZ ;  /* 0x0000000000187805 */ /* 0x000fc6000001ff00 */
[----:B------:R-:W-:Y:S01]  /*3ea0*/  FADD.FTZ R11, R33, R6 ;  /* 0x00000006210b7221 */ /* 0x000fe20000010000 */
[----:B------:R-:W-:-:S02]  /*3eb0*/  FADD.FTZ R6, R40, R7 ;  /* 0x0000000728067221 */ /* 0x000fc40000010000 */
[----:B------:R-:W1:Y:S01]  /*3ec0*/  MUFU.EX2 R37, R37 ;  /* 0x0000002500257308 */ /* 0x000e620000000800 */
[----:B--2---:R-:W-:-:S07]  /*3ed0*/  FADD.FTZ R10, R36, R11 ;  /* 0x0000000b240a7221 */ /* 0x004fce0000010000 */
[----:B------:R2:W3:Y:S01]  /*3ee0*/  MUFU.EX2 R52, R62 ;  /* 0x0000003e00347308 */ /* 0x0004e20000000800 */
[----:B0-----:R-:W-:-:S07]  /*3ef0*/  FADD.FTZ R7, R41, R6 ;  /* 0x0000000629077221 */ /* 0x001fce0000010000 */
[----:B------:R-:W0:Y:S01]  /*3f00*/  MUFU.EX2 R42, R42 ;  /* 0x0000002a002a7308 */ /* 0x000e220000000800 */
[----:B--2---:R-:W-:-:S01]  /*3f10*/  FFMA.FTZ R62, R32, UR43, -R50 ;  /* 0x0000002b203e7c23 */ /* 0x004fc20008010832 */
[C---:B-1----:R-:W-:Y:S01]  /*3f20*/  F2FP.SATFINITE.E4M3.F32.PACK_AB_MERGE_C R36, R37.reuse, R36, RZ ;  /* 0x000000242524723e */ /* 0x042fe200048070ff */
[----:B------:R-:W-:-:S01]  /*3f30*/  FADD.FTZ R37, R37, R10 ;  /* 0x0000000a25257221 */ /* 0x000fc20000010000 */
[----:B------:R-:W-:Y:S02]  /*3f40*/  FFMA.FTZ R50, R87, UR43, -R50 ;  /* 0x0000002b57327c23 */ /* 0x000fe40008010832 */
[----:B------:R-:W-:Y:S02]  /*3f50*/  F2FP.SATFINITE.E4M3.F32.PACK_AB_MERGE_C R141, R33, R28, R36 ;  /* 0x0000001c218d723e */ /* 0x000fe40004807024 */
[----:B------:R-:W1:Y:S01]  /*3f60*/  MUFU.EX2 R45, R45 ;  /* 0x0000002d002d7308 */ /* 0x000e620000000800 */
[C---:B---3--:R-:W-:Y:S01]  /*3f70*/  F2FP.SATFINITE.E4M3.F32.PACK_AB_MERGE_C R41, R52.reuse, R41, RZ ;  /* 0x000000293429723e */ /* 0x048fe200048070ff */
[----:B------:R-:W-:-:S03]  /*3f80*/  FADD.FTZ R52, R52, R7 ;  /* 0x0000000734347221 */ /* 0x000fc60000010000 */
[----:B------:R-:W-:Y:S02]  /*3f90*/  F2FP.SATFINITE.E4M3.F32.PACK_AB_MERGE_C R140, R40, R3, R41 ;  /* 0x00000003288c723e */ /* 0x000fe40004807029 */
[----:B------:R-:W-:Y:S01]  /*3fa0*/  CS2R R40, SRZ ;  /* 0x0000000000287805 */ /* 0x000fe2000001ff00 */
[----:B------:R-:W2:Y:S01]  /*3fb0*/  MUFU.EX2 R43, R43 ;  /* 0x0000002b002b7308 */ /* 0x000ea20000000800 */
[----:B0-----:R-:W-:-:S01]  /*3fc0*/  FADD.FTZ R6, R42, R37 ;  /* 0x000000252a067221 */ /* 0x001fc20000010000 */
[----:B------:R-:W-:-:S06]  /*3fd0*/  CS2R R36, SRZ ;  /* 0x0000000000247805 */ /* 0x000fcc000001ff00 */
        /* <DEDUP_REMOVED lines=11> */
[----:B------:R-:W-:-:S01]  /*4090*/  FADD.FTZ R47, R47, R46 ;  /* 0x0000002e2f2f7221 */ /* 0x000fc20000010000 */
[----:B------:R-:W-:Y:S01]  /*40a0*/  CS2R R42, SRZ ;  /* 0x00000000002a7805 */ /* 0x000fe2000001ff00 */
[----:B------:R-:W-:Y:S01]  /*40b0*/  MUFU.EX2 R30, R30 ;  /* 0x0000001e001e7308 */ /* 0x000fe20000000800 */
[----:B0-----:R-:W-:-:S07]  /*40c0*/  FADD.FTZ R4, R8, R7 ;  /* 0x0000000708047221 */ /* 0x001fce0000010000 */
[----:B------:R-:W0:Y:S01]  /*40d0*/  MUFU.EX2 R31, R31 ;  /* 0x0000001f001f7308 */ /* 0x000e220000000800 */
[----:B--2---:R-:W-:-:S01]  /*40e0*/  FADD.FTZ R4, R53, R4 ;  /* 0x0000000435047221 */ /* 0x004fc20000010000 */
[----:B------:R-:W-:Y:S02]  /*40f0*/  F2FP.SATFINITE.E4M3.F32.PACK_AB_MERGE_C R8, R53, R8, RZ ;  /* 0x000000083508723e */ /* 0x000fe400048070ff */
[----:B------:R-:W-:Y:S02]  /*4100*/  CS2R R52, SRZ ;  /* 0x0000000000347805 */ /* 0x000fe4000001ff00 */
[----:B------:R-:W-:Y:S02]  /*4110*/  F2FP.SATFINITE.E4M3.F32.PACK_AB_MERGE_C R142, R32, R45, R8 ;  /* 0x0000002d208e723e */ /* 0x000fe40004807008 */
[----:B------:R-:W-:Y:S01]  /*4120*/  CS2R R44, SRZ ;  /* 0x00000000002c7805 */ /* 0x000fe2000001ff00 */
[----:B------:R-:W1:Y:S01]  /*4130*/  MUFU.EX2 R26, R26 ;  /* 0x0000001a001a7308 */ /* 0x000e620000000800 */
[----:B------:R-:W-:-:S07]  /*4140*/  CS2R R32, SRZ ;  /* 0x0000000000207805 */ /* 0x000fce000001ff00 */
[----:B------:R-:W2:Y:S01]  /*4150*/  MUFU.EX2 R9, R66 ;  /* 0x0000004200097308 */ /* 0x000ea20000000800 */
[----:B0-----:R-:W-:-:S07]  /*4160*/  F2FP.SATFINITE.E4M3.F32.PACK_AB_MERGE_C R10, R31, R30, RZ ;  /* 0x0000001e1f0a723e */ /* 0x001fce00048070ff */
[----:B------:R-:W0:Y:S01]  /*4170*/  MUFU.EX2 R27, R27 ;  /* 0x0000001b001b7308 */ /* 0x000e220000000800 */
[----:B-1----:R-:W-:-:S01]  /*4180*/  FADD.FTZ R6, R26, R47 ;  /* 0x0000002f1a067221 */ /* 0x002fc20000010000 */
[----:B------:R-:W-:-:S06]  /*4190*/  CS2R R46, SRZ ;  /* 0x00000000002e7805 */ /* 0x000fcc000001ff00 */
[----:B------:R-:W1:Y:S01]  /*41a0*/  MUFU.EX2 R12, R67 ;  /* 0x00000043000c7308 */ /* 0x000e620000000800 */
[----:B--2---:R-:W-:-:S07]  /*41b0*/  FADD.FTZ R11, R9, R4 ;  /* 0x00000004090b7221 */ /* 0x004fce0000010000 */
        /* <DEDUP_REMOVED lines=29> */
[----:B0-----:R-:W-:-:S04]  /*4390*/  FADD.FTZ R3, R71, R4 ;  /* 0x0000000447037221 */ /* 0x001fc80000010000 */
[----:B--2---:R-:W-:Y:S01]  /*43a0*/  FADD.FTZ R4, R86, R3 ;  /* 0x0000000356047221 */ /* 0x004fe20000010000 */
[----:B------:R-:W-:-:S01]  /*43b0*/  FADD.FTZ R3, R39, R38 ;  /* 0x0000002627037221 */ /* 0x000fc20000010000 */
[----:B-1----:R-:W-:Y:S02]  /*43c0*/  CS2R R50, SRZ ;  /* 0x0000000000327805 */ /* 0x002fe4000001ff00 */
[----:B------:R-:W-:Y:S02]  /*43d0*/  CS2R R38, SRZ ;  /* 0x0000000000267805 */ /* 0x000fe4000001ff00 */
[C---:B---3--:R-:W-:Y:S01]  /*43e0*/  F2FP.SATFINITE.E4M3.F32.PACK_AB_MERGE_C R6, R7.reuse, R86, RZ ;  /* 0x000000560706723e */ /* 0x048fe200048070ff */
[----:B------:R-:W-:-:S03]  /*43f0*/  FADD.FTZ R4, R7, R4 ;  /* 0x0000000407047221 */ /* 0x000fc60000010000 */
[----:B------:R-:W-:Y:S01]  /*4400*/  F2FP.SATFINITE.E4M3.F32.PACK_AB_MERGE_C R138, R71, R62, R6 ;  /* 0x0000003e478a723e */ /* 0x000fe20004807006 */
[----:B------:R-:W-:Y:S06]  /*4410*/  @!P3 BRA `(.L_x_12442) ;  /* 0x0000002c0074b947 */ /* 0x000fec0003800000 */
[----:B------:R-:W-:Y:S01]  /*4420*/  IMAD.MOV.U32 R7, RZ, RZ, R0 ;  /* 0x000000ffff077224 */ /* 0x000fe200078e0000 */
[----:B------:R-:W-:Y:S01]  /*4430*/  UMOV UR24, UR36 ;  /* 0x0000002400187c82 */ /* 0x000fe20008000000 */
[----:B------:R-:W-:Y:S01]  /*4440*/  IMAD.MOV.U32 R6, RZ, RZ, R2 ;  /* 0x000000ffff067224 */ /* 0x000fe200078e0002 */
[----:B------:R-:W-:Y:S01]  /*4450*/  UMOV UR23, UR37 ;  /* 0x0000002500177c82 */ /* 0x000fe20008000000 */
[----:B------:R-:W-:-:S07]  /*4460*/  IMAD.MOV.U32 R55, RZ, RZ, RZ ;  /* 0x000000ffff377224 */ /* 0x000fce00078e00ff */
.L_x_12452:
[----:B------:R-:W-:-:S04]  /*4470*/  UISETP.NE.AND UP1, UPT, UR23, 0x1, UPT ;  /* 0x000000011700788c */ /* 0x000fc8000bf25270 */
[----:B------:R-:W-:-:S04]  /*4480*/  USEL UR36, URZ, 0x1, UP1 ;  /* 0x000000013f247887 */ /* 0x000fc80008800000 */
[----:B------:R-:W-:Y:S01]  /*4490*/  ULOP3.LUT UR36, UR24, UR36, URZ, 0x3c, !UPT ;  /* 0x0000002418247292 */ /* 0x000fe2000f8e3c3f */
[----:B------:R-:W-:Y:S11]  /*44a0*/  @!P0 BRA `(.L_x_12443) ;  /* 0x0000000000048947 */ /* 0x000ff60003800000 */
[----:B------:R-:W-:Y:S01]  /*44b0*/  BPT.TRAP 0x1 ;  /* 0x000000040000795c */ /* 0x000fe20000300000 */
.L_x_12443:
        /* <DEDUP_REMOVED lines=9> */
.L_x_12444:
[----:B-1----:R-:W-:Y:S05]  /*4550*/  @P3 BRA `(.L_x_12445) ;  /* 0x0000000000083947 */ /* 0x002fea0003800000 */
[----:B------:R-:W1:Y:S02]  /*4560*/  SYNCS.PHASECHK.TRANS64.TRYWAIT P3, [UR20+0x13230], R0 ;  /* 0x01323000ff0075a7 */ /* 0x000e640008060154 */
[----:B-1----:R-:W-:Y:S05]  /*4570*/  @!P3 BRA `(.L_x_12446) ;  /* 0x000000c40014b947 */ /* 0x002fea0003800000 */
.L_x_12445:
        /* <DEDUP_REMOVED lines=64> */
.L_x_12447:
[----:B------:R-:W-:Y:S01]  /*4980*/  ULEA UR11, UR23, UR45, 0x3 ;  /* 0x0000002d170b7291 */ /* 0x000fe2000f8e183f */
[----:B01----:R-:W-:-:S05]  /*4990*/  IMAD.U32 R0, RZ, RZ, UR24 ;  /* 0x00000018ff007e24 */ /* 0x003fca000f8e00ff */
[----:B------:R-:W-:-:S04]  /*49a0*/  SHF.L.U32 R0, R0, 0x1f, RZ ;  /* 0x0000001f00007819 */ /* 0x000fc800000006ff */
[----:B------:R0:W1:Y:S01]  /*49b0*/  SYNCS.PHASECHK.TRANS64.TRYWAIT P3, [UR11+0x13250], R0 ;  /* 0x01325000ff0075a7 */ /* 0x000062000806014b */
[----:B------:R-:W-:Y:S05]  /*49c0*/  @!P0 BRA `(.L_x_12448) ;  /* 0x0000000000048947 */ /* 0x000fea0003800000 */
[----:B------:R-:W-:Y:S01]  /*49d0*/  BPT.TRAP 0x1 ;  /* 0x000000040000795c */ /* 0x000fe20000300000 */
.L_x_12448:
[----:B-1----:R-:W-:Y:S05]  /*49e0*/  @P3 BRA `(.L_x_12449) ;  /* 0x0000000000083947 */ /* 0x002fea0003800000 */
[----:B------:R-:W1:Y:S02]  /*49f0*/  SYNCS.PHASECHK.TRANS64.TRYWAIT P3, [UR11+0x13250], R0 ;  /* 0x01325000ff0075a7 */ /* 0x000e64000806014b */
[----:B-1----:R-:W-:Y:S05]  /*4a00*/  @!P3 BRA `(.L_x_12450) ;  /* 0x000000c00008b947 */ /* 0x002fea0003800000 */
.L_x_12449:
[----:B------:R-:W-:Y:S01]  /*4a10*/  UIADD3 UR6, UR45, 0x1000, URZ ;  /* 0x000010002d067890 */ /* 0x000fe2000fffe03f */
[----:B------:R-:W-:Y:S01]  /*4a20*/  WARPGROUP.ARRIVE ;  /* 0x00000000000079c5 */ /* 0x000fe20000000000 */
[----:B------:R-:W-:Y:S01]  /*4a30*/  UMOV UR7, 0xc0000010 ;  /* 0xc000001000077882 */ /* 0x000fe20000000000 */
[----:B------:R-:W-:Y:S01]  /*4a40*/  VIADD R8, R17, UR42 ;  /* 0x0000002a11087c36 */ /* 0x000fe20008000000 */
[----:B------:R-:W-:Y:S01]  /*4a50*/  USHF.R.U32.HI UR6, URZ, 0x4, UR6 ;  /* 0x000000043f067899 */ /* 0x000fe20008011606 */
[----:B------:R-:W-:-:S03]  /*4a60*/  IMAD.MOV.U32 R11, RZ, RZ, -0x2 ;  /* 0xfffffffeff0b7424 */ /* 0x000fc600078e00ff */
[----:B------:R-:W-:-:S04]  /*4a70*/  ULOP3.LUT UR6, UR6, 0x3fff, URZ, 0xc0, !UPT ;  /* 0x00003fff06067892 */ /* 0x000fc8000f8ec03f */
[----:B------:R-:W-:-:S04]  /*4a80*/  ULOP3.LUT UR6, UR6, 0x10000, URZ, 0xfc, !UPT ;  /* 0x0001000006067892 */ /* 0x000fc8000f8efc3f */
[----:B------:R-:W-:-:S07]  /*4a90*/  UIMAD UR10, UR23, 0x280, UR6 ;  /* 0x00000280170a78a4 */ /* 0x000fce000f8e0206 */
[----:B------:R-:W-:Y:S02]  /*4aa0*/  UMOV UR6, UR10 ;  /* 0x0000000a00067c82 */ /* 0x000fe40008000000 */
[----:B------:R-:W-:Y:S01]  /*4ab0*/  QGMMA.64x64x32.F32.E4M3.E4M3 R24, R152, gdesc[UR4], R24, gsb0 ;  /* 0x00e0000498187df3 */ /* 0x000fe20008000818 */
[----:B------:R-:W-:Y:S01]  /*4ac0*/  @UP0 ULDC UR6, c[0x0][0x44c] ;  /* 0x0001130000060ab9 */ /* 0x000fe20000000800 */
[----:B------:R-:W-:Y:S01]  /*4ad0*/  UMOV UR7, 0xc0000010 ;  /* 0xc000001000077882 */ /* 0x000fe20000000000 */
[----:B01----:R-:W-:Y:S01]  /*4ae0*/  @P2 IMAD.HI.U32 R0, R8, UR6, RZ ;  /* 0x0000000608002c27 */ /* 0x003fe2000f8e00ff */
[----:B------:R-:W-:-:S04]  /*4af0*/  @UP0 ULDC UR6, c[0x0][0x450] ;  /* 0x0001140000060ab9 */ /* 0x000fc80000000800 */
[----:B------:R-:W-:Y:S01]  /*4b00*/  @P2 SHF.R.U32.HI R8, RZ, UR6, R0 ;  /* 0x00000006ff082c19 */ /* 0x000fe20008011600 */
[----:B------:R-:W-:Y:S02]  /*4b10*/  UMOV UR6, 0x1 ;  /* 0x0000000100067882 */ /* 0x000fe40000000000 */
[----:B------:R-:W-:Y:S02]  /*4b20*/  UIMAD UR6, UR22, -0xa0, UR6 ;  /* 0xffffff60160678a4 */ /* 0x000fe4000f8e0206 */
[----:B------:R-:W0:Y:S04]  /*4b30*/  SHFL.IDX PT, R9, R8, RZ, 0x1c1f ;  /* 0x001c1fff08097589 */ /* 0x000e2800000e0000 */
[----:B------:R-:W-:Y:S01]  /*4b40*/  IMAD R0, R16, R11, UR6 ;  /* 0x0000000610007e24 */ /* 0x000fe2000f8e020b */
[----:B------:R-:W1:Y:S01]  /*4b50*/  SHFL.IDX PT, R15, R8, 0x1, 0x1c1f ;  /* 0x003c1f00080f7f89 */ /* 0x000e6200000e0000 */
[----:B------:R-:W-:Y:S01]  /*4b60*/  IMAD.U32 R11, RZ, RZ, UR50 ;  /* 0x00000032ff0b7e24 */ /* 0x000fe2000f8e00ff */
[----:B------:R-:W-:-:S04]  /*4b70*/  UIADD3 UR6, UR10, 0x80, URZ ;  /* 0x000000800a067890 */ /* 0x000fc8000fffe03f */
[----:B------:R-:W-:-:S05]  /*4b80*/  IADD3 R0, -R11, UR49, R0 ;  /* 0x000000310b007c10 */ /* 0x000fca000fffe100 */
        /* <DEDUP_REMOVED lines=136> */
[C---:B------:R-:W-:Y:S02]  /*5410*/  ISETP.GT.AND P5, PT, R0.reuse, RZ, PT ;  /* 0x000000ff0000720c */ /* 0x040fe40003fa4270 */
[----:B------:R-:W-:Y:S02]  /*5420*/  FMNMX.FTZ R11, R69, R2, !PT ;  /* 0x00000002450b7209 */ /* 0x000fe40007810000 */
[----:B------:R-:W-:Y:S02]  /*5430*/  ISETP.GT.AND P4, PT, R0, 0x1, PT ;  /* 0x000000010000780c */ /* 0x000fe40003f84270 */
[----:B------:R-:W-:Y:S01]  /*5440*/  FSEL R122, R122, -INF , P5 ;  /* 0xff8000007a7a7808 */ /* 0x000fe20002800000 */
[----:B------:R-:W0:Y:S01]  /*5450*/  SHFL.BFLY PT, R2, R11, 0x2, 0x1f ;  /* 0x0c401f000b027f89 */ /* 0x000e2200000e0000 */
        /* <DEDUP_REMOVED lines=8> */
[----:B------:R-:W-:Y:S02]  /*54e0*/  ISETP.GT.AND P6, PT, R0, 0x11, PT ;  /* 0x000000110000780c */ /* 0x000fe40003fc4270 */
        /* <DEDUP_REMOVED lines=9> */
[----:B------:R-:W-:Y:S02]  /*5580*/  ISETP.GT.AND P4, PT, R0, 0x21, PT ;  /* 0x000000210000780c */ /* 0x000fe40003f84270 */
[----:B------:R-:W-:-:S02]  /*5590*/  FSEL R106, R106, -INF , P5 ;  /* 0xff8000006a6a7808 */ /* 0x000fc40002800000 */
[C---:B------:R-:W-:Y:S02]  /*55a0*/  ISETP.GT.AND P6, PT, R0.reuse, 0x28, PT ;  /* 0x000000280000780c */ /* 0x040fe40003fc4270 */
[----:B------:R-:W-:Y:S02]  /*55b0*/  FSEL R107, R107, -INF , P4 ;  /* 0xff8000006b6b7808 */ /* 0x000fe40002000000 */
[----:B------:R-:W-:Y:S02]  /*55c0*/  ISETP.GT.AND P5, PT, R0, 0x29, PT ;  /* 0x000000290000780c */ /* 0x000fe40003fa4270 */
[----:B------:R-:W-:Y:S02]  /*55d0*/  FSEL R110, R110, -INF , P6 ;  /* 0xff8000006e6e7808 */ /* 0x000fe40003000000 */
[----:B------:R-:W-:Y:S02]  /*55e0*/  ISETP.GT.AND P4, PT, R0, 0x30, PT ;  /* 0x000000300000780c */ /* 0x000fe40003f84270 */
        /* <DEDUP_REMOVED lines=9> */
[----:B------:R-:W-:Y:S01]  /*5680*/  ISETP.GT.AND P5, PT, R0, 0x38, PT ;  /* 0x000000380000780c */ /* 0x000fe20003fa4270 */
[----:B------:R-:W-:Y:S01]  /*5690*/  QGMMA.64x64x32.F32.E4M3.E4M3 R24, R136, gdesc[UR4], R24, gsb0 ;  /* 0x00e0000488187df3 */ /* 0x000fe20008000818 */
[----:B------:R-:W-:-:S02]  /*56a0*/  FSEL R115, R115, -INF , P6 ;  /* 0xff80000073737808 */ /* 0x000fc40003000000 */
[----:B------:R-:W-:Y:S02]  /*56b0*/  FSEL R10, R10, RZ, P3 ;  /* 0x000000ff0a0a7208 */ /* 0x000fe40001800000 */
[----:B------:R-:W-:Y:S02]  /*56c0*/  ISETP.GT.AND P4, PT, R0, 0x39, PT ;  /* 0x000000390000780c */ /* 0x000fe40003f84270 */
[----:B------:R-:W-:Y:S01]  /*56d0*/  FSEL R118, R118, -INF , P5 ;  /* 0xff80000076767808 */ /* 0x000fe20002800000 */
[----:B------:R-:W-:-:S01]  /*56e0*/  FFMA.FTZ R11, R124, UR43, -R10 ;  /* 0x0000002b7c0b7c23 */ /* 0x000fc2000801080a */
        /* <DEDUP_REMOVED lines=14> */
[--C-:B0-----:R-:W-:Y:S01]  /*57d0*/  FFMA.FTZ R124, R108, UR43, -R10.reuse ;  /* 0x0000002b6c7c7c23 */ /* 0x101fe2000801080a */
        /* <DEDUP_REMOVED lines=65> */
[----:B------:R-:W-:Y:S01]  /*5bf0*/  FFMA.FTZ R69, R69, UR43, -R10 ;  /* 0x0000002b45457c23 */ /* 0x000fe2000801080a */
[----:B------:R-:W-:Y:S01]  /*5c00*/  FMNMX.FTZ R117, R99, R120, !PT ;  /* 0x0000007863757209 */ /* 0x000fe20007810000 */
[----:B------:R-:W-:Y:S01]  /*5c10*/  MUFU.EX2 R9, R9 ;  /* 0x0000000900097308 */ /* 0x000fe20000000800 */
[----:B------:R-:W-:Y:S01]  /*5c20*/  FSEL R74, R74, -INF , P5 ;  /* 0xff8000004a4a7808 */ /* 0x000fe20002800000 */
[----:B------:R-:W-:Y:S01]  /*5c30*/  IMAD.U32 R129, RZ, RZ, UR20 ;  /* 0x00000014ff817e24 */ /* 0x000fe2000f8e00ff */
[----:B------:R-:W-:Y:S01]  /*5c40*/  FMNMX.FTZ R120, R102, R117, !PT ;  /* 0x0000007566787209 */ /* 0x000fe20007810000 */
[----:B------:R-:W-:-:S02]  /*5c50*/  WARPGROUP.DEPBAR.LE gsb0, 0x0 ;  /* 0x00008000000079c5 */ /* 0x000fc40000010000 */
[----:B------:R-:W-:Y:S02]  /*5c60*/  ISETP.GT.AND P6, PT, R0, 0x68, PT ;  /* 0x000000680000780c */ /* 0x000fe40003fc4270 */
[----:B------:R-:W-:Y:S01]  /*5c70*/  FMNMX.FTZ R117, R103, R120, !PT ;  /* 0x0000007867757209 */ /* 0x000fe20007810000 */
        /* <DEDUP_REMOVED lines=25> */
[----:B------:R0:W-:Y:S01]  /*5e10*/  MUFU.EX2 R87, R121 ;  /* 0x0000007900577308 */ /* 0x0001e20000000800 */
        /* <DEDUP_REMOVED lines=18> */
[C---:B------:R-:W-:Y:S01]  /*5f40*/  ISETP.GT.AND P5, PT, R0.reuse, 0x98, PT ;  /* 0x000000980000780c */ /* 0x040fe20003fa4270 */
[----:B------:R-:W-:Y:S01]  /*5f50*/  MUFU.EX2 R104, R104 ;  /* 0x0000006800687308 */ /* 0x000fe20000000800 */
[----:B------:R-:W-:Y:S02]  /*5f60*/  ISETP.GT.AND P4, PT, R0, 0x99, PT ;  /* 0x000000990000780c */ /* 0x000fe40003f84270 */
[----:B------:R-:W-:Y:S02]  /*5f70*/  FSEL R67, R67, -INF , P6 ;  /* 0xff80000043437808 */ /* 0x000fe40003000000 */
[----:B------:R-:W-:Y:S02]  /*5f80*/  FMNMX.FTZ R0, R66, R117, !PT ;  /* 0x0000007542007209 */ /* 0x000fe40007810000 */
[----:B------:R-:W-:Y:S01]  /*5f90*/  FSEL R70, R70, -INF , P5 ;  /* 0xff80000046467808 */ /* 0x000fe20002800000 */
[----:B------:R-:W-:Y:S01]  /*5fa0*/  MUFU.EX2 R108, R108 ;  /* 0x0000006c006c7308 */ /* 0x000fe20000000800 */
[----:B------:R-:W-:-:S02]  /*5fb0*/  FMNMX.FTZ R117, R67, R0, !PT ;  /* 0x0000000043757209 */ /* 0x000fc40007810000 */
[----:B------:R-:W-:Y:S02]  /*5fc0*/  FSEL R71, R71, -INF , P4 ;  /* 0xff80000047477808 */ /* 0x000fe40002000000 */
[----:B------:R-:W-:-:S03]  /*5fd0*/  FMNMX.FTZ R0, R70, R117, !PT ;  /* 0x0000007546007209 */ /* 0x000fc60007810000 */
[----:B------:R-:W-:Y:S01]  /*5fe0*/  MUFU.EX2 R112, R112 ;  /* 0x0000007000707308 */ /* 0x000fe20000000800 */
[----:B------:R-:W-:-:S05]  /*5ff0*/  FMNMX.FTZ R0, R71, R0, !PT ;  /* 0x0000000047007209 */ /* 0x000fca0007810000 */
[----:B------:R-:W2:Y:S02]  /*6000*/  SHFL.BFLY PT, R117, R0, 0x2, 0x1f ;  /* 0x0c401f0000757f89 */ /* 0x000ea400000e0000 */
[----:B------:R-:W-:Y:S08]  /*6010*/  MUFU.EX2 R116, R116 ;  /* 0x0000007400747308 */ /* 0x000ff00000000800 */
        /* <DEDUP_REMOVED lines=8> */
[----:B--2---:R-:W-:Y:S01]  /*60a0*/  FMNMX.FTZ R0, R117, R0, !PT ;  /* 0x0000000075007209 */ /* 0x004fe20007810000 */
[----:B------:R-:W-:-:S03]  /*60b0*/  IMAD.U32 R117, RZ, RZ, UR43 ;  /* 0x0000002bff757e24 */ /* 0x000fc6000f8e00ff */
        /* <DEDUP_REMOVED lines=8> */
[--C-:B------:R-:W-:Y:S01]  /*6140*/  FFMA.FTZ R122, R127, UR43, -R10.reuse ;  /* 0x0000002b7f7a7c23 */ /* 0x100fe2000801080a */
[----:B------:R-:W-:Y:S01]  /*6150*/  FSEL R127, R2, RZ, P3 ;  /* 0x000000ff027f7208 */ /* 0x000fe20001800000 */
[----:B------:R-:W-:Y:S01]  /*6160*/  FMUL.FTZ R7, R128, UR43 ;  /* 0x0000002b80077c20 */ /* 0x000fe20008410000 */
[----:B------:R-:W-:-:S01]  /*6170*/  FFMA.FTZ R117, R123, UR43, -R10 ;  /* 0x0000002b7b757c23 */ /* 0x000fc2000801080a */
[--C-:B0-----:R-:W-:Y:S01]  /*6180*/  FFMA.FTZ R121, R126, UR43, -R10.reuse ;  /* 0x0000002b7e797c23 */ /* 0x101fe2000801080a */
[----:B------:R-:W-:-:S01]  /*6190*/  FFMA.FTZ R123, R130, UR43, -R10 ;  /* 0x0000002b827b7c23 */ /* 0x000fc2000801080a */
[----:B------:R-:W-:Y:S01]  /*61a0*/  FADD.FTZ R127, -R127, R6 ;  /* 0x000000067f7f7221 */ /* 0x000fe20000010100 */
[----:B------:R-:W-:-:S01]  /*61b0*/  FFMA.FTZ R6, R94, UR43, -R10 ;  /* 0x0000002b5e067c23 */ /* 0x000fc2000801080a */
[----:B------:R-:W-:Y:S01]  /*61c0*/  MUFU.EX2 R120, R120 ;  /* 0x0000007800787308 */ /* 0x000fe20000000800 */
[----:B-1----:R-:W-:-:S01]  /*61d0*/  FFMA.FTZ R124, R131, UR43, -R10 ;  /* 0x0000002b837c7c23 */ /* 0x002fc2000801080a */
        /* <DEDUP_REMOVED lines=144> */
[----:B-1----:R-:W-:-:S02]  /*6ae0*/  FADD.FTZ R128, R100, R127 ;  /* 0x0000007f64807221 */ /* 0x002fc40000010000 */
[----:B------:R1:W-:Y:S05]  /*6af0*/  @!P1 SYNCS.ARRIVE.TRANS64.RED.A1T0 RZ, [R3+URZ], RZ ;  /* 0x000000ff03ff99a7 */ /* 0x0003ea000810043f */
        /* <DEDUP_REMOVED lines=28> */
.L_x_12451:
        /* <DEDUP_REMOVED lines=83> */
.L_x_12442:
[----:B------:R-:W-:-:S13]  /*71f0*/  ISETP.LE.AND P2, PT, RZ, UR22, PT ;  /* 0x00000016ff007c0c */ /* 0x000fda000bf43270 */
[----:B------:R-:W-:Y:S05]  /*7200*/  @!P2 BRA `(.L_x_12453) ;  /* 0x00000020009ca947 */ /* 0x000fea0003800000 */
[----:B------:R-:W-:Y:S01]  /*7210*/  IMAD.MOV.U32 R9, RZ, RZ, R0 ;  /* 0x000000ffff097224 */ /* 0x000fe200078e0000 */
[----:B------:R-:W-:Y:S01]  /*7220*/  UMOV UR21, UR36 ;  /* 0x0000002400157c82 */ /* 0x000fe20008000000 */
[----:B------:R-:W-:Y:S01]  /*7230*/  IMAD.MOV.U32 R7, RZ, RZ, R2 ;  /* 0x000000ffff077224 */ /* 0x000fe200078e0002 */
[----:B------:R-:W-:-:S06]  /*7240*/  UMOV UR20, UR37 ;  /* 0x0000002500147c82 */ /* 0x000fcc0008000000 */
.L_x_12463:
[----:B------:R-:W-:-:S04]  /*7250*/  UIADD3 UR37, UR20, 0x1, URZ ;  /* 0x0000000114257890 */ /* 0x000fc8000fffe03f */
[----:B------:R-:W-:-:S04]  /*7260*/  UISETP.NE.AND UP0, UPT, UR37, 0x2, UPT ;  /* 0x000000022500788c */ /* 0x000fc8000bf05270 */
[----:B------:R-:W-:Y:S02]  /*7270*/  USEL UR36, URZ, 0x1, UP0 ;  /* 0x000000013f247887 */ /* 0x000fe40008000000 */
[----:B------:R-:W-:Y:S02]  /*7280*/  USEL UR37, UR37, URZ, UP0 ;  /* 0x0000003f25257287 */ /* 0x000fe40008000000 */
[----:B------:R-:W-:Y:S01]  /*7290*/  ULOP3.LUT UR36, UR21, UR36, URZ, 0x3c, !UPT ;  /* 0x0000002415247292 */ /* 0x000fe2000f8e3c3f */
[----:B------:R-:W-:Y:S11]  /*72a0*/  @!P0 BRA `(.L_x_12454) ;  /* 0x0000000000048947 */ /* 0x000ff60003800000 */
[----:B------:R-:W-:Y:S01]  /*72b0*/  BPT.TRAP 0x1 ;  /* 0x000000040000795c */ /* 0x000fe20000300000 */
.L_x_12454:
[----:B------:R-:W-:Y:S01]  /*72c0*/  ULEA UR6, UR37, UR45, 0x3 ;  /* 0x0000002d25067291 */ /* 0x000fe2000f8e183f */
[----:B------:R-:W-:-:S05]  /*72d0*/  IMAD.U32 R0, RZ, RZ, UR36 ;  /* 0x00000024ff007e24 */ /* 0x000fca000f8e00ff */
[----:B------:R-:W-:-:S04]  /*72e0*/  SHF.L.U32 R0, R0, 0x1f, RZ ;  /* 0x0000001f00007819 */ /* 0x000fc800000006ff */
[----:B------:R0:W1:Y:S01]  /*72f0*/  SYNCS.PHASECHK.TRANS64.TRYWAIT P2, [UR6+0x13230], R0 ;  /* 0x01323000ff0075a7 */ /* 0x0000620008040146 */
[----:B------:R-:W-:Y:S05]  /*7300*/  @!P0 BRA `(.L_x_12455) ;  /* 0x0000000000048947 */ /* 0x000fea0003800000 */
[----:B------:R-:W-:Y:S01]  /*7310*/  BPT.TRAP 0x1 ;  /* 0x000000040000795c */ /* 0x000fe20000300000 */
.L_x_12455:
[----:B-1----:R-:W-:Y:S05]  /*7320*/  @P2 BRA `(.L_x_12456) ;  /* 0x0000000000082947 */ /* 0x002fea0003800000 */
[----:B------:R-:W1:Y:S02]  /*7330*/  SYNCS.PHASECHK.TRANS64.TRYWAIT P2, [UR6+0x13230], R0 ;  /* 0x01323000ff0075a7 */ /* 0x000e640008040146 */
[----:B-1----:R-:W-:Y:S05]  /*7340*/  @!P2 BRA `(.L_x_12457) ;  /* 0x0000009400d0a947 */ /* 0x002fea0003800000 */
.L_x_12456:
        /* <DEDUP_REMOVED lines=64> */
.L_x_12458:
[----:B------:R-:W-:Y:S01]  /*7750*/  ULEA UR11, UR20, UR45, 0x3 ;  /* 0x0000002d140b7291 */ /* 0x000fe2000f8e183f */
[----:B01----:R-:W-:-:S05]  /*7760*/  IMAD.U32 R0, RZ, RZ, UR21 ;  /* 0x00000015ff007e24 */ /* 0x003fca000f8e00ff */
[----:B------:R-:W-:-:S04]  /*7770*/  SHF.L.U32 R0, R0, 0x1f, RZ ;  /* 0x0000001f00007819 */ /* 0x000fc800000006ff */
[----:B------:R0:W1:Y:S01]  /*7780*/  SYNCS.PHASECHK.TRANS64.TRYWAIT P2, [UR11+0x13250], R0 ;  /* 0x01325000ff0075a7 */ /* 0x000062000804014b */
[----:B------:R-:W-:Y:S05]  /*7790*/  @!P0 BRA `(.L_x_12459) ;  /* 0x0000000000048947 */ /* 0x000fea0003800000 */
[----:B------:R-:W-:Y:S01]  /*77a0*/  BPT.TRAP 0x1 ;  /* 0x000000040000795c */ /* 0x000fe20000300000 */
.L_x_12459:
[----:B-1----:R-:W-:Y:S05]  /*77b0*/  @P2 BRA `(.L_x_12460) ;  /* 0x0000000000082947 */ /* 0x002fea0003800000 */
[----:B------:R-:W1:Y:S02]  /*77c0*/  SYNCS.PHASECHK.TRANS64.TRYWAIT P2, [UR11+0x13250], R0 ;  /* 0x01325000ff0075a7 */ /* 0x000e64000804014b */
[----:B-1----:R-:W-:Y:S05]  /*77d0*/  @!P2 BRA `(.L_x_12461) ;  /* 0x0000009000c4a947 */ /* 0x002fea0003800000 */
.L_x_12460:
        /* <DEDUP_REMOVED lines=157> */
[----:B------:R-:W-:Y:S02]  /*81b0*/  MUFU.EX2 R7, R7 ;  /* 0x0000000700077308 */ /* 0x000fe40000000800 */
[----:B------:R-:W-:-:S01]  /*81c0*/  FFMA.FTZ R117, R122, UR43, -R8 ;  /* 0x0000002b7a757c23 */ /* 0x000fc20008010808 */
[--C-:B------:R-:W-:Y:S01]  /*81d0*/  FFMA.FTZ R120, R123, UR43, -R8.reuse ;  /* 0x0000002b7b787c23 */ /* 0x100fe20008010808 */
[----:B------:R-:W-:-:S01]  /*81e0*/  FFMA.FTZ R121, R126, UR43, -R8 ;  /* 0x0000002b7e797c23 */ /* 0x000fc20008010808 */
[----:B------:R-:W-:Y:S01]  /*81f0*/  FFMA.FTZ R122, R127, UR43, -R8 ;  /* 0x0000002b7f7a7c23 */ /* 0x000fe20008010808 */
[----:B------:R-:W-:-:S02]  /*8200*/  WARPGROUP.DEPBAR.LE gsb0, 0x0 ;  /* 0x00008000000079c5 */ /* 0x000fc40000010000 */
        /* <DEDUP_REMOVED lines=169> */
[----:B------:R-:W-:-:S05]  /*8ca0*/  IMAD.U32 R3, RZ, RZ, UR37 ;  /* 0x00000025ff037e24 */ /* 0x000fca000f8e00ff */
[----:B------:R-:W-:Y:S01]  /*8cb0*/  @!P1 LEA R3, R3, UR45, 0x3 ;  /* 0x0000002d03039c11 */ /* 0x000fe2000f8e18ff */
[----:B------:R-:W2:Y:S01]  /*8cc0*/  MUFU.EX2 R87, R87 ;  /* 0x0000005700577308 */ /* 0x000ea20000000800 */
[----:B-1----:R-:W-:-:S03]  /*8cd0*/  FADD.FTZ R128, R86, R127 ;  /* 0x0000007f56807221 */ /* 0x002fc60000010000 */
[----:B------:R-:W-:-:S04]  /*8ce0*/  @!P1 VIADD R3, R3, 0x13240 ;  /* 0x0001324003039836 */ /* 0x000fc80000000000 */
[----:B------:R-:W1:Y:S01]  /*8cf0*/  MUFU.EX2 R56, R56 ;  /* 0x0000003800387308 */ /* 0x000e620000000800 */
[----:B0-----:R-:W-:-:S01]  /*8d00*/  FADD.FTZ R127, R85, R4 ;  /* 0x00000004557f7221 */ /* 0x001fc20000010000 */
[----:B------:R-:W-:-:S04]  /*8d10*/  @!P1 PRMT R3, RZ, 0x654, R3 ;  /* 0x00000654ff039816 */ /* 0x000fc80000000003 */
[----:B------:R0:W-:Y:S02]  /*8d20*/  @!P1 SYNCS.ARRIVE.TRANS64.RED.A1T0 RZ, [R3+URZ], RZ ;  /* 0x000000ff03ff99a7 */ /* 0x0001e4000810043f */
        /* <DEDUP_REMOVED lines=34> */
.L_x_12462:
        /* <DEDUP_REMOVED lines=83> */
.L_x_12453:
[----:B------:R-:W-:Y:S06]  /*9480*/  BAR.ARV 0x8, 0x200 ;  /* 0x0208000000007b1d */ /* 0x000fec0000002000 */
[----:B------:R-:W-:Y:S05]  /*9490*/  @!P0 BRA `(.L_x_12464) ;  /* 0x0000000000048947 */ /* 0x000fea0003800000 */
[----:B------:R-:W-:Y:S01]  /*94a0*/  BPT.TRAP 0x1 ;  /* 0x000000040000795c */ /* 0x000fe20000300000 */
.L_x_12464:
[----:B------:R-:W-:Y:S01]  /*94b0*/  ULEA UR14, UR37, UR45, 0x3 ;  /* 0x0000002d250e7291 */ /* 0x000fe2000f8e183f */
[----:B------:R-:W-:-:S05]  /*94c0*/  IMAD.U32 R5, RZ, RZ, UR36 ;  /* 0x00000024ff057e24 */ /* 0x000fca000f8e00ff */
[----:B------:R-:W-:-:S04]  /*94d0*/  SHF.L.U32 R5, R5, 0x1f, RZ ;  /* 0x0000001f05057819 */ /* 0x000fc800000006ff */
[----:B------:R0:W1:Y:S01]  /*94e0*/  SYNCS.PHASECHK.TRANS64.TRYWAIT P1, [UR14+0x13250], R5 ;  /* 0x01325005ff0075a7 */ /* 0x000062000802014e */
[----:B------:R-:W-:Y:S05]  /*94f0*/  @!P0 BRA `(.L_x_12465) ;  /* 0x0000000000048947 */ /* 0x000fea0003800000 */
[----:B------:R-:W-:Y:S01]  /*9500*/  BPT.TRAP 0x1 ;  /* 0x000000040000795c */ /* 0x000fe20000300000 */
.L_x_12465:
[----:B-1----:R-:W-:Y:S05]  /*9510*/  @P1 BRA `(.L_x_12466) ;  /* 0x0000000000081947 */ /* 0x002fea0003800000 */
[----:B------:R-:W1:Y:S02]  /*9520*/  SYNCS.PHASECHK.TRANS64.TRYWAIT P1, [UR14+0x13250], R5 ;  /* 0x01325005ff0075a7 */ /* 0x000e64000802014e */
[----:B-1----:R-:W-:Y:S05]  /*9530*/  @!P1 BRA `(.L_x_12467) ;  /* 0x0000007400849947 */ /* 0x002fea0003800000 */
.L_x_12466:
        /* <DEDUP_REMOVED lines=12> */
[----:B------:R-:W-:Y:S01]  /*9600*/  @UP0 UIMAD UR6, UR40, UR10, URZ ;  /* 0x0000000a280602a4 */ /* 0x000fe2000f8e023f */
[----:B------:R-:W-:Y:S01]  /*9610*/  @UP0 ULDC.64 UR12, c[0x0][0x9d0] ;  /* 0x00027400000c0ab9 */ /* 0x000fe20000000a00 */
[----:B------:R-:W-:Y:S02]  /*9620*/  @UP0 UIMAD.WIDE.U32 UR8, UR39, UR10, URZ ;  /* 0x0000000a270802a5 */ /* 0x000fe4000f8e003f */
[----:B------:R-:W-:Y:S02]  /*9630*/  @UP0 UIMAD UR6, UR39, UR11, UR6 ;  /* 0x0000000b270602a4 */ /* 0x000fe4000f8e0206 */
[----:B------:R-:W-:Y:S02]  /*9640*/  UIMAD UR10, UR37, 0x280, UR45 ;  /* 0x00000280250a78a4 */ /* 0x000fe4000f8e022d */
[----:B------:R-:W-:-:S02]  /*9650*/  @UP0 UIMAD UR7, UR7, UR12, URZ ;  /* 0x0000000c070702a4 */ /* 0x000fc4000f8e023f */
        /* <DEDUP_REMOVED lines=70> */
.L_x_12468:
[----:B------:R-:W-:Y:S01]  /*9ac0*/  UIADD3 UR4, UR14, 0x13260, URZ ;  /* 0x000132600e047890 */ /* 0x000fe2000fffe03f */
[-C--:B------:R-:W-:Y:S01]  /*9ad0*/  FMUL.FTZ R20, R33, R6.reuse ;  /* 0x0000000621147220 */ /* 0x080fe20000410000 */
[----:B------:R-:W-:Y:S01]  /*9ae0*/  UIADD3 UR37, UR37, 0x1, URZ ;  /* 0x0000000125257890 */ /* 0x000fe2000fffe03f */
[-C--:B------:R-:W-:Y:S01]  /*9af0*/  FMUL.FTZ R58, R24, R6.reuse ;  /* 0x00000006183a7220 */ /* 0x080fe20000410000 */
[----:B------:R-:W-:Y:S01]  /*9b00*/  UPRMT UR4, UR44, 0x654, UR4 ;  /* 0x000006542c047896 */ /* 0x000fe20008000004 */
[----:B------:R-:W-:Y:S01]  /*9b10*/  FMUL.FTZ R56, R25, R6 ;  /* 0x0000000619387220 */ /* 0x000fe20000410000 */
[----:B------:R-:W-:Y:S01]  /*9b20*/  UISETP.NE.AND UP0, UPT, UR37, 0x2, UPT ;  /* 0x000000022500788c */ /* 0x000fe2000bf05270 */
[----:B------:R-:W-:Y:S01]  /*9b30*/  FMUL.FTZ R33, R26, R0 ;  /* 0x000000001a217220 */ /* 0x000fe20000410000 */
        /* <DEDUP_REMOVED lines=34> */
.L_x_12435:
        /* <DEDUP_REMOVED lines=12> */
[----:B------:R-:W2:Y:S01]  /*9e20*/  LDL R32, [R1] ;  /* 0x0000000001207983 */ /* 0x000ea20000100800 */
        /* <DEDUP_REMOVED lines=26> */
[----:B------:R-:W-:Y:S01]  /*9fd0*/  ULDC.64 UR12, c[0x0][0xb98] ;  /* 0x0002e600000c7ab9 */ /* 0x000fe20000000a00 */
[----:B------:R-:W-:Y:S02]  /*9fe0*/  ULDC.64 UR16, c[0x0][0xc08] ;  /* 0x0003020000107ab9 */ /* 0x000fe40000000a00 */
        /* <DEDUP_REMOVED lines=27> */
[C---:B------:R-:W-:Y:S02]  /*a1a0*/  IADD3 R59, P1, R8.reuse, 0x60, RZ ;  /* 0x00000060083b7810 */ /* 0x040fe40007f3e0ff */
[----:B------:R-:W-:Y:S02]  /*a1b0*/  IADD3 R55, P2, R8, 0x40, RZ ;  /* 0x0000004008377810 */ /* 0x000fe40007f5e0ff */
[----:B------:R-:W-:Y:S01]  /*a1c0*/  LOP3.LUT R2, R53, 0x380, RZ, 0xc0, !PT ;  /* 0x0000038035027812 */ /* 0x000fe200078ec0ff */
[--C-:B------:R-:W-:Y:S01]  /*a1d0*/  IMAD.X R11, RZ, RZ, R9.reuse, P1 ;  /* 0x000000ffff0b7224 */ /* 0x100fe200008e0609 */
[----:B------:R-:W-:Y:S01]  /*a1e0*/  LOP3.LUT R10, R55, 0x380, RZ, 0xc0, !PT ;  /* 0x00000380370a7812 */ /* 0x000fe200078ec0ff */
[----:B------:R-:W-:Y:S01]  /*a1f0*/  IMAD.X R13, RZ, RZ, R9, P2 ;  /* 0x000000ffff0d7224 */ /* 0x000fe200010e0609 */
[----:B------:R-:W-:-:S02]  /*a200*/  LOP3.LUT R20, R59, 0x380, RZ, 0xc0, !PT ;  /* 0x000003803b147812 */ /* 0x000fc400078ec0ff */
[----:B------:R-:W-:Y:S02]  /*a210*/  SHF.R.U64 R2, R2, 0x3, RZ ;  /* 0x0000000302027819 */ /* 0x000fe400000012ff */
[----:B------:R-:W-:Y:S02]  /*a220*/  SHF.R.U64 R10, R10, 0x3, RZ ;  /* 0x000000030a0a7819 */ /* 0x000fe400000012ff */
[----:B------:R-:W-:Y:S02]  /*a230*/  SHF.R.U64 R20, R20, 0x3, RZ ;  /* 0x0000000314147819 */ /* 0x000fe400000012ff */
[----:B------:R-:W-:Y:S02]  /*a240*/  LOP3.LUT R14, R2, R53, RZ, 0x3c, !PT ;  /* 0x00000035020e7212 */ /* 0x000fe400078e3cff */
[----:B------:R-:W-:Y:S02]  /*a250*/  LOP3.LUT R12, R10, R55, RZ, 0x3c, !PT ;  /* 0x000000370a0c7212 */ /* 0x000fe400078e3cff */
[----:B------:R-:W-:-:S02]  /*a260*/  LOP3.LUT R10, R20, R59, RZ, 0x3c, !PT ;  /* 0x0000003b140a7212 */ /* 0x000fc400078e3cff */
[----:B------:R-:W-:Y:S02]  /*a270*/  LOP3.LUT R15, R8, 0x380, RZ, 0xc0, !PT ;  /* 0x00000380080f7812 */ /* 0x000fe400078ec0ff */
[----:B------:R-:W-:Y:S02]  /*a280*/  MOV R44, R12 ;  /* 0x0000000c002c7202 */ /* 0x000fe40000000f00 */
[----:B------:R-:W-:Y:S02]  /*a290*/  SHF.R.U64 R15, R15, 0x3, RZ ;  /* 0x000000030f0f7819 */ /* 0x000fe400000012ff */
[----:B------:R-:W-:Y:S02]  /*a2a0*/  PLOP3.LUT P2, PT, PT, PT, UP0, 0x80, 0x0 ;  /* 0x000000000000781c */ /* 0x000fe40003f4f008 */
[----:B------:R-:W-:Y:S01]  /*a2b0*/  LOP3.LUT R8, R15, R8, RZ, 0x3c, !PT ;  /* 0x000000080f087212 */ /* 0x000fe200078e3cff */
[----:B------:R-:W-:-:S03]  /*a2c0*/  IMAD.X R15, RZ, RZ, R9, P3 ;  /* 0x000000ffff0f7224 */ /* 0x000fc600018e0609 */
[----:B------:R-:W-:Y:S02]  /*a2d0*/  MOV R48, R8 ;  /* 0x0000000800307202 */ /* 0x000fe40000000f00 */
[----:B------:R-:W-:Y:S02]  /*a2e0*/  MOV R46, R14 ;  /* 0x0000000e002e7202 */ /* 0x000fe40000000f00 */
[----:B---3--:R-:W-:Y:S01]  /*a2f0*/  LOP3.LUT R2, R28, 0x2, RZ, 0x3c, !PT ;  /* 0x000000021c027812 */ /* 0x008fe200078e3cff */
[----:B------:R-:W-:Y:S04]  /*a300*/  SHFL.IDX PT, R25, R25, R28, 0x1c1f ;  /* 0x001c1f1c19197589 */ /* 0x000fe800000e0000 */
[----:B------:R-:W0:Y:S04]  /*a310*/  SHFL.IDX PT, R20, R57, R2, 0x1c1f ;  /* 0x001c1f0239147589 */ /* 0x000e2800000e0000 */
[----:B------:R-:W-:Y:S04]  /*a320*/  SHFL.IDX PT, R29, R29, R28, 0x1c1f ;  /* 0x001c1f1c1d1d7589 */ /* 0x000fe800000e0000 */
[----:B------:R1:W2:Y:S04]  /*a330*/  SHFL.IDX PT, R24, R21, R2, 0x1c1f ;  /* 0x001c1f0215187589 */ /* 0x0002a800000e0000 */
[----:B------:R-:W-:Y:S04]  /*a340*/  SHFL.IDX PT, R41, R41, R28, 0x1c1f ;  /* 0x001c1f1c29297589 */ /* 0x000fe800000e0000 */
[----:B------:R-:W3:Y:S01]  /*a350*/  SHFL.IDX PT, R36, R27, R2, 0x1c1f ;  /* 0x001c1f021b247589 */ /* 0x000ee200000e0000 */
[----:B-1----:R-:W-:-:S03]  /*a360*/  IMAD.U32 R21, RZ, RZ, UR7 ;  /* 0x00000007ff157e24 */ /* 0x002fc6000f8e00ff */
[----:B------:R-:W-:Y:S04]  /*a370*/  SHFL.IDX PT, R33, R33, R28, 0x1c1f ;  /* 0x001c1f1c21217589 */ /* 0x000fe800000e0000 */
[----:B------:R-:W1:Y:S01]  /*a380*/  SHFL.IDX PT, R26, R35, R2, 0x1c1f ;  /* 0x001c1f02231a7589 */ /* 0x000e6200000e0000 */
[----:B0-----:R-:W-:-:S03]  /*a390*/  SEL R8, R25, R20, P0 ;  /* 0x0000001419087207 */ /* 0x001fc60000000000 */
[----:B------:R-:W-:Y:S04]  /*a3a0*/  SHFL.IDX PT, R43, R43, R28, 0x1c1f ;  /* 0x001c1f1c2b2b7589 */ /* 0x000fe800000e0000 */
[----:B------:R-:W0:Y:S01]  /*a3b0*/  SHFL.IDX PT, R38, R45, R2, 0x1c1f ;  /* 0x001c1f022d267589 */ /* 0x000e2200000e0000 */
[----:B--2---:R-:W-:Y:S02]  /*a3c0*/  SEL R12, R29, R24, P0 ;  /* 0x000000181d0c7207 */ /* 0x004fe40000000000 */
[----:B------:R-:W-:Y:S01]  /*a3d0*/  SEL R14, R24, R29, P0 ;  /* 0x0000001d180e7207 */ /* 0x000fe20000000000 */
[----:B------:R-:W-:Y:S04]  /*a3e0*/  SHFL.IDX PT, R47, R47, R28, 0x1c1f ;  /* 0x001c1f1c2f2f7589 */ /* 0x000fe800000e0000 */
[----:B------:R-:W2:Y:S01]  /*a3f0*/  SHFL.IDX PT, R40, R49, R2, 0x1c1f ;  /* 0x001c1f0231287589 */ /* 0x000ea200000e0000 */
[----:B---3--:R-:W-:-:S03]  /*a400*/  SEL R9, R41, R36, P0 ;  /* 0x0000002429097207 */ /* 0x008fc60000000000 */
[----:B------:R-:W-:Y:S04]  /*a410*/  SHFL.IDX PT, R37, R37, R28, 0x1c1f ;  /* 0x001c1f1c25257589 */ /* 0x000fe800000e0000 */
[----:B------:R3:W4:Y:S01]  /*a420*/  SHFL.IDX PT, R30, R39, R2, 0x1c1f ;  /* 0x001c1f02271e7589 */ /* 0x00072200000e0000 */
[----:B-1----:R-:W-:Y:S02]  /*a430*/  SEL R24, R33, R26, P0 ;  /* 0x0000001a21187207 */ /* 0x002fe40000000000 */
[----:B------:R-:W-:Y:S01]  /*a440*/  SEL R26, R26, R33, P0 ;  /* 0x000000211a1a7207 */ /* 0x000fe20000000000 */
[----:B------:R-:W-:Y:S04]  /*a450*/  SHFL.IDX PT, R51, R51, R28, 0x1c1f ;  /* 0x001c1f1c33337589 */ /* 0x000fe800000e0000 */
[----:B------:R-:W1:Y:S01]  /*a460*/  SHFL.IDX PT, R42, R5, R2, 0x1c1f ;  /* 0x001c1f02052a7589 */ /* 0x000e6200000e0000 */
[----:B0-----:R-:W-:-:S02]  /*a470*/  SEL R13, R43, R38, P0 ;  /* 0x000000262b0d7207 */ /* 0x001fc40000000000 */
[----:B---3--:R-:W-:Y:S02]  /*a480*/  MOV R39, R10 ;  /* 0x0000000a00277202 */ /* 0x008fe40000000f00 */
[----:B------:R-:W-:Y:S01]  /*a490*/  SEL R10, R20, R25, P0 ;  /* 0x00000019140a7207 */ /* 0x000fe20000000000 */
[----:B------:R-:W-:Y:S01]  /*a4a0*/  IMAD.U32 R20, RZ, RZ, UR6 ;  /* 0x00000006ff147e24 */ /* 0x000fe2000f8e00ff */
[----:B------:R-:W-:Y:S02]  /*a4b0*/  SEL R11, R36, R41, P0 ;  /* 0x00000029240b7207 */ /* 0x000fe40000000000 */
[----:B------:R-:W-:Y:S02]  /*a4c0*/  SEL R15, R38, R43, P0 ;  /* 0x0000002b260f7207 */ /* 0x000fe40000000000 */
[----:B--2---:R-:W-:Y:S01]  /*a4d0*/  SEL R25, R47, R40, P0 ;  /* 0x000000282f197207 */ /* 0x004fe20000000000 */
[----:B------:R0:W-:Y:S01]  /*a4e0*/  STSM.16.M88.4 [R48], R8 ;  /* 0x0000000830007844 */ /* 0x0001e20000000200 */
[----:B------:R-:W-:-:S02]  /*a4f0*/  SEL R27, R40, R47, P0 ;  /* 0x0000002f281b7207 */ /* 0x000fc40000000000 */
[----:B----4-:R-:W-:Y:S01]  /*a500*/  SEL R32, R37, R30, P0 ;  /* 0x0000001e25207207 */ /* 0x010fe20000000000 */
[----:B------:R2:W-:Y:S01]  /*a510*/  STSM.16.M88.4 [R46], R12 ;  /* 0x0000000c2e007844 */ /* 0x0005e20000000200 */
[----:B------:R-:W-:Y:S02]  /*a520*/  SEL R34, R30, R37, P0 ;  /* 0x000000251e227207 */ /* 0x000fe40000000000 */
[----:B------:R-:W3:Y:S01]  /*a530*/  LDC R37, c[0x0][0xbe8] ;  /* 0x0002fa00ff257b82 */ /* 0x000ee20000000800 */
[----:B------:R2:W-:Y:S01]  /*a540*/  STSM.16.M88.4 [R44], R24 ;  /* 0x000000182c007844 */ /* 0x0005e20000000200 */
[----:B-1----:R-:W-:Y:S02]  /*a550*/  SEL R33, R51, R42, P0 ;  /* 0x0000002a33217207 */ /* 0x002fe40000000000 */
[----:B------:R-:W-:-:S05]  /*a560*/  SEL R35, R42, R51, P0 ;  /* 0x000000332a237207 */ /* 0x000fca0000000000 */
[----:B------:R2:W-:Y:S01]  /*a570*/  STSM.16.M88.4 [R39], R32 ;  /* 0x0000002027007844 */ /* 0x0005e20000000200 */
[----:B------:R-:W-:Y:S06]  /*a580*/  BAR.SYNC.DEFER_BLOCKING 0x1, 0x180 ;  /* 0x0046000000007b1d */ /* 0x000fec0000010000 */
[----:B------:R-:W4:Y:S01]  /*a590*/  @P2 LDG.E R2, desc[UR52][R20.64] ;  /* 0x0000003414022981 */ /* 0x000f22000c1e1900 */
[----:B---3--:R-:W-:Y:S01]  /*a5a0*/  ISETP.NE.AND P1, PT, R37, 0x1, PT ;  /* 0x000000012500780c */ /* 0x008fe20003f25270 */
[----:B------:R-:W-:Y:S01]  /*a5b0*/  UIMAD UR6, UR14, UR8, URZ ;  /* 0x000000080e0672a4 */ /* 0x000fe2000f8e023f */
[----:B0-----:R-:W-:Y:S01]  /*a5c0*/  VIADD R10, R17, UR42 ;  /* 0x0000002a110a7c36 */ /* 0x001fe20008000000 */
[----:B------:R-:W-:-:S02]  /*a5d0*/  USEL UR40, UR40, URZ, !UP0 ;  /* 0x0000003f28287287 */ /* 0x000fc4000c000000 */
[----:B------:R-:W-:Y:S01]  /*a5e0*/  UIMAD UR9, UR41, UR9, UR6 ;  /* 0x00000009290972a4 */ /* 0x000fe2000f8e0206 */
[----:B------:R-:W-:-:S07]  /*a5f0*/  IMAD.MOV.U32 R8, RZ, RZ, R10 ;  /* 0x000000ffff087224 */ /* 0x000fce00078e000a */
[----:B------:R-:W0:Y:S08]  /*a600*/  @P1 LDC R5, c[0x0][0xbec] ;  /* 0x0002fb00ff051b82 */ /* 0x000e300000000800 */
[----:B------:R-:W1:Y:S01]  /*a610*/  @P1 LDC R29, c[0x0][0xbf0] ;  /* 0x0002fc00ff1d1b82 */ /* 0x000e620000000800 */
[----:B----4-:R-:W-:Y:S01]  /*a620*/  @P2 R2UR UR4, R2 ;  /* 0x00000000020422ca */ /* 0x010fe200000e0000 */
[----:B0-----:R-:W-:-:S05]  /*a630*/  @P1 IMAD.HI.U32 R2, R10, R5, RZ ;  /* 0x000000050a021227 */ /* 0x001fca00078e00ff */
[----:B-1----:R-:W-:-:S04]  /*a640*/  @P1 SHF.R.U32.HI R8, RZ, R29, R2 ;  /* 0x0000001dff081219 */ /* 0x002fc80000011602 */
[--C-:B------:R-:W-:Y:S01]  /*a650*/  SHF.R.S32.HI R9, RZ, 0x1f, R8.reuse ;  /* 0x0000001fff097819 */ /* 0x100fe20000011408 */
[----:B------:R-:W-:Y:S02]  /*a660*/  IMAD.MOV R2, RZ, RZ, -R8 ;  /* 0x000000ffff027224 */ /* 0x000fe400078e0a08 */
[----:B------:R-:W-:Y:S02]  /*a670*/  USHF.R.S32.HI UR7, URZ, 0x1f, UR4 ;  /* 0x0000001f3f077899 */ /* 0x000fe40008011404 */
[----:B------:R-:W-:Y:S01]  /*a680*/  UMOV UR6, UR4 ;  /* 0x0000000400067c82 */ /* 0x000fe20008000000 */
[----:B------:R-:W-:Y:S01]  /*a690*/  IMAD R5, R37, R2, R10 ;  /* 0x0000000225057224 */ /* 0x000fe200078e020a */
[----:B------:R-:W-:Y:S02]  /*a6a0*/  UIMAD.WIDE.U32 UR10, UR41, UR8, UR6 ;  /* 0x00000008290a72a5 */ /* 0x000fe4000f8e0006 */
[----:B------:R-:W-:Y:S02]  /*a6b0*/  USEL UR8, UR39, URZ, !UP0 ;  /* 0x0000003f27087287 */ /* 0x000fe4000c000000 */
[----:B------:R-:W-:Y:S01]  /*a6c0*/  UIADD3 UR11, UR11, UR9, URZ ;  /* 0x000000090b0b7290 */ /* 0x000fe2000fffe03f */
[----:B------:R-:W-:Y:S01]  /*a6d0*/  SHF.R.S32.HI R2, RZ, 0x1f, R5 ;  /* 0x0000001fff027819 */ /* 0x000fe20000011405 */
[----:B------:R-:W-:-:S02]  /*a6e0*/  UIMAD UR9, UR40, UR12, URZ ;  /* 0x0000000c280972a4 */ /* 0x000fc4000f8e023f */
[----:B------:R-:W-:Y:S02]  /*a6f0*/  UISETP.NE.U32.AND UP0, UPT, UR16, URZ, UPT ;  /* 0x0000003f1000728c */ /* 0x000fe4000bf05070 */
[----:B------:R-:W-:Y:S02]  /*a700*/  UIMAD UR9, UR8, UR13, UR9 ;  /* 0x0000000d080972a4 */ /* 0x000fe4000f8e0209 */
[----:B------:R-:W-:Y:S02]  /*a710*/  UIMAD.WIDE.U32 UR10, UR8, UR12, UR10 ;  /* 0x0000000c080a72a5 */ /* 0x000fe4000f8e000a */
[----:B------:R-:W-:Y:S02]  /*a720*/  UISETP.NE.AND.EX UP0, UPT, UR17, URZ, UPT, UP0 ;  /* 0x0000003f1100728c */ /* 0x000fe4000bf05300 */
[----:B------:R-:W-:Y:S01]  /*a730*/  IMAD.U32 R10, RZ, RZ, UR9 ;  /* 0x00000009ff0a7e24 */ /* 0x000fe2000f8e00ff */
[----:B------:R-:W-:Y:S01]  /*a740*/  ULDC.64 UR12, c[0x0][0xb88] ;  /* 0x0002e200000c7ab9 */ /* 0x000fe20000000a00 */
[----:B------:R-:W-:Y:S01]  /*a750*/  IADD3 R8, P0, R8, UR10, RZ ;  /* 0x0000000a08087c10 */ /* 0x000fe2000ff1e0ff */
[----:B------:R-:W-:Y:S01]  /*a760*/  IMAD R2, R2, UR12, RZ ;  /* 0x0000000c02027c24 */ /* 0x000fe2000f8e02ff */
[----:B------:R-:W-:Y:S01]  /*a770*/  PLOP3.LUT P3, PT, PT, PT, UP0, 0x80, 0x0 ;  /* 0x000000000000781c */ /* 0x000fe20003f6f008 */
[----:B------:R-:W-:Y:S01]  /*a780*/  ULDC UR9, c[0x0][0xa88] ;  /* 0x0002a20000097ab9 */ /* 0x000fe20000000800 */
[----:B------:R-:W-:Y:S01]  /*a790*/  IADD3.X R9, R9, UR11, R10, P0, !PT ;  /* 0x0000000b09097c10 */ /* 0x000fe200087fe40a */
[----:B------:R-:W-:-:S02]  /*a7a0*/  IMAD R11, R5, UR13, R2 ;  /* 0x0000000d050b7c24 */ /* 0x000fc4000f8e0202 */
[----:B------:R-:W-:Y:S01]  /*a7b0*/  @UP0 ULDC.64 UR10, c[0x0][0xc08] ;  /* 0x00030200000a0ab9 */ /* 0x000fe20000000a00 */
[----:B------:R-:W-:Y:S01]  /*a7c0*/  IMAD.U32 R2, RZ, RZ, UR9 ;  /* 0x00000009ff027e24 */ /* 0x000fe2000f8e00ff */
[----:B------:R-:W-:Y:S01]  /*a7d0*/  @UP0 UIMAD.WIDE UR10, UR39, 0x4, UR10 ;  /* 0x00000004270a08a5 */ /* 0x000fe2000f8e020a */
[----:B------:R-:W-:Y:S01]  /*a7e0*/  IMAD.WIDE.U32 R8, R5, UR12, R8 ;  /* 0x0000000c05087c25 */ /* 0x000fe2000f8e0008 */
[----:B------:R-:W-:-:S03]  /*a7f0*/  ULDC.64 UR12, c[0x0][0xb50] ;  /* 0x0002d400000c7ab9 */ /* 0x000fc60000000a00 */
[----:B------:R-:W-:Y:S01]  /*a800*/  IMAD.IADD R5, R9, 0x1, R11 ;  /* 0x0000000109057824 */ /* 0x000fe200078e020b */
[C---:B------:R-:W-:Y:S01]  /*a810*/  LEA R9, P0, R8.reuse, UR12, 0x2 ;  /* 0x0000000c08097c11 */ /* 0x040fe2000f8010ff */
[----:B------:R-:W-:Y:S02]  /*a820*/  IMAD.U32 R10, RZ, RZ, UR10 ;  /* 0x0000000aff0a7e24 */ /* 0x000fe4000f8e00ff */
[----:B------:R-:W-:Y:S01]  /*a830*/  IMAD.U32 R11, RZ, RZ, UR11 ;  /* 0x0000000bff0b7e24 */ /* 0x000fe2000f8e00ff */
[----:B------:R-:W-:Y:S01]  /*a840*/  LEA.HI.X R8, R8, UR13, R5, 0x2, P0 ;  /* 0x0000000d08087c11 */ /* 0x000fe200080f1405 */
[----:B------:R-:W-:-:S03]  /*a850*/  IMAD R5, R22, 0x40, R19 ;  /* 0x0000004016057824 */ /* 0x000fc600078e0213 */
[----:B------:R2:W5:Y:S01]  /*a860*/  @P3 LDG.E R2, desc[UR52][R10.64] ;  /* 0x000000340a023981 */ /* 0x000562000c1e1900 */
[----:B------:R-:W-:Y:S05]  /*a870*/  @P3 BRA `(.L_x_12471) ;  /* 0x0000000000103947 */ /* 0x000fea0003800000 */
[----:B------:R-:W-:Y:S05]  /*a880*/  @!P2 BRA `(.L_x_12471) ;  /* 0x00000000000ca947 */ /* 0x000fea0003800000 */
[----:B--2---:R-:W2:Y:S04]  /*a890*/  LDG.E R11, desc[UR52][R20.64] ;  /* 0x00000034140b7981 */ /* 0x004ea8000c1e1900 */
[----:B-----5:R-:W2:Y:S02]  /*a8a0*/  LDG.E R2, desc[UR52][R20.64+0x4] ;  /* 0x0000043414027981 */ /* 0x020ea4000c1e1900 */
[----:B--2---:R-:W-:-:S07]  /*a8b0*/  IMAD.IADD R2, R2, 0x1, -R11 ;  /* 0x0000000102027824 */ /* 0x004fce00078e0a0b */
.L_x_12471:
[----:B------:R-:W-:Y:S01]  /*a8c0*/  SHFL.IDX PT, R20, R9, RZ, 0x1c1f ;  /* 0x001c1fff09147589 */ /* 0x000fe200000e0000 */
[----:B------:R-:W-:Y:S01]  /*a8d0*/  IMAD.WIDE R6, R5, 0x2, R6 ;  /* 0x0000000205067825 */ /* 0x000fe200078e0206 */
[----:B------:R-:W-:Y:S01]  /*a8e0*/  LOP3.LUT P0, RZ, R23, 0x3, RZ, 0xc0, !PT ;  /* 0x0000000317ff7812 */ /* 0x000fe2000780c0ff */
[----:B------:R-:W-:Y:S01]  /*a8f0*/  ULDC.64 UR10, c[0x0][0xaa0] ;  /* 0x0002a800000a7ab9 */ /* 0x000fe20000000a00 */
[----:B------:R-:W0:Y:S01]  /*a900*/  SHFL.IDX PT, R21, R8, RZ, 0x1c1f ;  /* 0x001c1fff08157589 */ /* 0x000e2200000e0000 */
[----:B--2---:R-:W-:Y:S01]  /*a910*/  VIADD R10, R157, UR42 ;  /* 0x0000002a9d0a7c36 */ /* 0x004fe20008000000 */
[----:B------:R-:W-:Y:S01]  /*a920*/  IADD3 R13, P3, R6, 0x1800, RZ ;  /* 0x00001800060d7810 */ /* 0x000fe20007f7e0ff */
[----:B-----5:R-:W-:Y:S01]  /*a930*/  IMAD R35, R2, R37, RZ ;  /* 0x0000002502237224 */ /* 0x020fe200078e02ff */
[----:B------:R1:W-:Y:S01]  /*a940*/  SHFL.IDX PT, R28, R9, 0x1, 0x1c1f ;  /* 0x003c1f00091c7f89 */ /* 0x0003e200000e0000 */
[----:B------:R-:W-:Y:S01]  /*a950*/  VIADD R2, R10, 0x8 ;  /* 0x000000080a027836 */ /* 0x000fe20000000000 */
[----:B------:R-:W-:-:S02]  /*a960*/  IADD3 R25, P4, R6, 0x3000, RZ ;  /* 0x0000300006197810 */ /* 0x000fc40007f9e0ff */
[----:B------:R2:W3:Y:S01]  /*a970*/  SHFL.IDX PT, R29, R8, 0x1, 0x1c1f ;  /* 0x003c1f00081d7f89 */ /* 0x0004e200000e0000 */
[-C--:B------:R-:W-:Y:S02]  /*a980*/  ISETP.GE.OR P2, PT, R10, R35.reuse, P0 ;  /* 0x000000230a00720c */ /* 0x080fe40000746670 */
[----:B------:R-:W-:Y:S02]  /*a990*/  LOP3.LUT R12, R13, 0x380, RZ, 0xc0, !PT ;  /* 0x000003800d0c7812 */ /* 0x000fe400078ec0ff */
[----:B-1----:R-:W-:Y:S02]  /*a9a0*/  LOP3.LUT R9, R6, 0x380, RZ, 0xc0, !PT ;  /* 0x0000038006097812 */ /* 0x002fe400078ec0ff */
[----:B------:R-:W-:Y:S02]  /*a9b0*/  ISETP.GE.OR P0, PT, R2, R35, P0 ;  /* 0x000000230200720c */ /* 0x000fe40000706670 */
[----:B------:R-:W-:Y:S02]  /*a9c0*/  LOP3.LUT R24, R25, 0x380, RZ, 0xc0, !PT ;  /* 0x0000038019187812 */ /* 0x000fe400078ec0ff */
[----:B------:R-:W-:-:S02]  /*a9d0*/  SHF.R.U64 R9, R9, 0x3, RZ ;  /* 0x0000000309097819 */ /* 0x000fc400000012ff */
[----:B------:R-:W-:Y:S02]  /*a9e0*/  SHF.R.U64 R12, R12, 0x3, RZ ;  /* 0x000000030c0c7819 */ /* 0x000fe400000012ff */
[----:B------:R-:W-:Y:S01]  /*a9f0*/  SHF.R.U64 R24, R24, 0x3, RZ ;  /* 0x0000000318187819 */ /* 0x000fe200000012ff */
[----:B0-----:R0:W-:Y:S01]  /*aa00*/  @!P2 ST.E desc[UR52][R20.64], R4 ;  /* 0x000000041400a985 */ /* 0x0011e2000c101934 */
[----:B--2---:R-:W-:Y:S01]  /*aa10*/  LOP3.LUT R8, R9, R6, RZ, 0x3c, !PT ;  /* 0x0000000609087212 */ /* 0x004fe200078e3cff */
[--C-:B------:R-:W-:Y:S01]  /*aa20*/  IMAD.MOV.U32 R9, RZ, RZ, R7.reuse ;  /* 0x000000ffff097224 */ /* 0x100fe200078e0007 */
[----:B------:R-:W-:Y:S01]  /*aa30*/  LOP3.LUT R12, R12, R13, RZ, 0x3c, !PT ;  /* 0x0000000d0c0c7212 */ /* 0x000fe200078e3cff */
[--C-:B------:R-:W-:Y:S01]  /*aa40*/  IMAD.X R13, RZ, RZ, R7.reuse, P3 ;  /* 0x000000ffff0d7224 */ /* 0x100fe200018e0607 */
[----:B------:R-:W-:Y:S01]  /*aa50*/  LOP3.LUT R24, R24, R25, RZ, 0x3c, !PT ;  /* 0x0000001918187212 */ /* 0x000fe200078e3cff */
[----:B------:R-:W-:Y:S01]  /*aa60*/  IMAD.X R25, RZ, RZ, R7, P4 ;  /* 0x000000ffff197224 */ /* 0x000fe200020e0607 */
[----:B---3--:R1:W-:Y:S04]  /*aa70*/  @!P0 ST.E desc[UR52][R28.64], R3 ;  /* 0x000000031c008985 */ /* 0x0083e8000c101934 */
[----:B------:R-:W2:Y:S01]  /*aa80*/  LD.E.128 R8, desc[UR52][R8.64] ;  /* 0x0000003408087980 */ /* 0x000ea2000c101d00 */
[----:B0-----:R-:W0:Y:S03]  /*aa90*/  @P1 LDC R20, c[0x0][0xbec] ;  /* 0x0002fb00ff141b82 */ /* 0x001e260000000800 */
[----:B------:R-:W3:Y:S04]  /*aaa0*/  LD.E.128 R12, desc[UR52][R12.64] ;  /* 0x000000340c0c7980 */ /* 0x000ee8000c101d00 */
[----:B------:R-:W4:Y:S01]  /*aab0*/  LD.E.128 R24, desc[UR52][R24.64] ;  /* 0x0000003418187980 */ /* 0x000f22000c101d00 */
[----:B------:R-:W-:Y:S01]  /*aac0*/  IADD3 R5, P0, R6, 0x4800, RZ ;  /* 0x0000480006057810 */ /* 0x000fe20007f1e0ff */
[----:B-1----:R-:W1:Y:S01]  /*aad0*/  @P1 LDC R3, c[0x0][0xbf0] ;  /* 0x0002fc00ff031b82 */ /* 0x002e620000000800 */
[----:B------:R-:W-:-:S02]  /*aae0*/  UIMAD UR9, UR7, UR10, URZ ;  /* 0x0000000a070972a4 */ /* 0x000fc4000f8e023f */
[----:B------:R-:W-:Y:S01]  /*aaf0*/  LOP3.LUT R2, R5, 0x380, RZ, 0xc0, !PT ;  /* 0x0000038005027812 */ /* 0x000fe200078ec0ff */
[----:B------:R-:W-:Y:S01]  /*ab00*/  UIMAD.WIDE.U32 UR6, UR4, UR10, URZ ;  /* 0x0000000a040672a5 */ /* 0x000fe2000f8e003f */
[----:B------:R-:W-:Y:S01]  /*ab10*/  IMAD.X R7, RZ, RZ, R7, P0 ;  /* 0x000000ffff077224 */ /* 0x000fe200000e0607 */
[----:B------:R-:W-:Y:S01]  /*ab20*/  UIMAD UR9, UR4, UR11, UR9 ;  /* 0x0000000b040972a4 */ /* 0x000fe2000f8e0209 */
[----:B------:R-:W-:Y:S02]  /*ab30*/  SHF.R.U64 R2, R2, 0x3, RZ ;  /* 0x0000000302027819 */ /* 0x000fe400000012ff */
[----:B------:R-:W-:Y:S01]  /*ab40*/  ULDC.64 UR10, c[0x0][0xae8] ;  /* 0x0002ba00000a7ab9 */ /* 0x000fe20000000a00 */
[----:B------:R-:W-:Y:S01]  /*ab50*/  UIADD3 UR7, UR7, UR9, URZ ;  /* 0x0000000907077290 */ /* 0x000fe2000fffe03f */
[----:B------:R-:W-:Y:S01]  /*ab60*/  LOP3.LUT R6, R2, R5, RZ, 0x3c, !PT ;  /* 0x0000000502067212 */ /* 0x000fe200078e3cff */
[----:B------:R-:W-:Y:S01]  /*ab70*/  UIMAD UR4, UR14, UR10, URZ ;  /* 0x0000000a0e0472a4 */ /* 0x000fe2000f8e023f */
[----:B------:R-:W-:Y:S01]  /*ab80*/  IMAD R2, R18, 0x30, R22 ;  /* 0x0000003012027824 */ /* 0x000fe200078e0216 */
[----:B------:R-:W-:-:S02]  /*ab90*/  UIMAD.WIDE.U32 UR6, UR41, UR10, UR6 ;  /* 0x0000000a290672a5 */ /* 0x000fc4000f8e0006 */
[----:B------:R-:W-:Y:S01]  /*aba0*/  UIMAD UR4, UR41, UR11, UR4 ;  /* 0x0000000b290472a4 */ /* 0x000fe2000f8e0204 */
[----:B------:R-:W-:Y:S01]  /*abb0*/  VIADD R29, R2, UR42 ;  /* 0x0000002a021d7c36 */ /* 0x000fe20008000000 */
[----:B------:R-:W5:Y:S01]  /*abc0*/  LD.E.128 R4, desc[UR52][R6.64] ;  /* 0x0000003406047980 */ /* 0x000f62000c101d00 */
[----:B------:R-:W-:Y:S01]  /*abd0*/  ULDC.64 UR10, c[0x0][0xaf0] ;  /* 0x0002bc00000a7ab9 */ /* 0x000fe20000000a00 */
[----:B------:R-:W-:Y:S01]  /*abe0*/  UIADD3 UR7, UR7, UR4, URZ ;  /* 0x0000000407077290 */ /* 0x000fe2000fffe03f */
[----:B0-----:R-:W-:Y:S01]  /*abf0*/  @P1 IMAD.HI.U32 R2, R29, R20, RZ ;  /* 0x000000141d021227 */ /* 0x001fe200078e00ff */
[----:B------:R-:W-:Y:S01]  /*ac00*/  UIMAD UR4, UR40, UR10, URZ ;  /* 0x0000000a280472a4 */ /* 0x000fe2000f8e023f */
[----:B------:R-:W-:Y:S01]  /*ac10*/  @!PT LDS RZ, [RZ] ;  /* 0x00000000fffff984 */ /* 0x000fe20000000800 */
[----:B------:R-:W-:Y:S01]  /*ac20*/  @!PT LDS RZ, [RZ] ;  /* 0x00000000fffff984 */ /* 0x000fe20000000800 */
[----:B------:R-:W-:Y:S01]  /*ac30*/  @!PT LDS RZ, [RZ] ;  /* 0x00000000fffff984 */ /* 0x000fe20000000800 */
[----:B------:R-:W-:Y:S01]  /*ac40*/  @!PT LDS RZ, [RZ] ;  /* 0x00000000fffff984 */ /* 0x000fe20000000800 */
[----:B------:R0:W-:Y:S06]  /*ac50*/  MEMBAR.ALL.CTA ;  /* 0x0000000000007992 */ /* 0x0001ec0000008000 */
[----:B0-----:R-:W0:Y:S01]  /*ac60*/  FENCE.VIEW.ASYNC.S ;  /* 0x00000000000073c6 */ /* 0x001e220000000000 */
[----:B------:R-:W-:Y:S01]  /*ac70*/  SHF.R.S32.HI R39, RZ, 0x1f, R19 ;  /* 0x0000001fff277819 */ /* 0x000fe20000011413 */
[----:B------:R-:W-:Y:S01]  /*ac80*/  IMAD.MOV.U32 R21, RZ, RZ, R29 ;  /* 0x000000ffff157224 */ /* 0x000fe200078e001d */
[----:B------:R-:W-:Y:S01]  /*ac90*/  UIMAD UR4, UR8, UR11, UR4 ;  /* 0x0000000b080472a4 */ /* 0x000fe2000f8e0204 */
[----:B-1----:R-:W-:Y:S01]  /*aca0*/  @P1 SHF.R.U32.HI R21, RZ, R3, R2 ;  /* 0x00000003ff151219 */ /* 0x002fe20000011602 */
[----:B------:R-:W-:Y:S01]  /*acb0*/  UIMAD.WIDE.U32 UR8, UR8, UR10, UR6 ;  /* 0x0000000a080872a5 */ /* 0x000fe2000f8e0006 */
[----:B------:R-:W-:-:S02]  /*acc0*/  VIADD R36, R22, UR42 ;  /* 0x0000002a16247c36 */ /* 0x000fc40008000000 */
        /* <DEDUP_REMOVED lines=21> */
[----:B------:R-:W-:-:S03]  /*ae20*/  IMAD.IADD R3, R3, 0x1, R21 ;  /* 0x0000000103037824 */ /* 0x000fc600078e0215 */
[----:B------:R-:W-:Y:S01]  /*ae30*/  PRMT R0, RZ, 0x654, R0 ;  /* 0x00000654ff007816 */ /* 0x000fe20000000000 */
[----:B0-----:R-:W0:Y:S01]  /*ae40*/  SHFL.IDX PT, R20, R30, RZ, 0x181f ;  /* 0x00181fff1e147589 */ /* 0x001e2200000e0000 */
[----:B------:R-:W-:Y:S01]  /*ae50*/  LEA.HI.X R32, R2, UR7, R3, 0x1, P0 ;  /* 0x0000000702207c11 */ /* 0x000fe200080f0c03 */
[C---:B------:R-:W-:Y:S01]  /*ae60*/  VIADD R2, R36.reuse, 0x30 ;  /* 0x0000003024027836 */ /* 0x040fe20000000000 */
[----:B------:R-:W-:Y:S01]  /*ae70*/  ISETP.GE.AND P0, PT, R19, UR4, PT ;  /* 0x0000000413007c0c */ /* 0x000fe2000bf06270 */
[----:B------:R-:W1:Y:S01]  /*ae80*/  SHFL.IDX PT, R28, R30, 0x1, 0x181f ;  /* 0x00381f001e1c7f89 */ /* 0x000e6200000e0000 */
[C---:B------:R-:W-:Y:S01]  /*ae90*/  VIADD R3, R36.reuse, 0x60 ;  /* 0x0000006024037836 */ /* 0x040fe20000000000 */
[----:B------:R0:W-:Y:S01]  /*aea0*/  SYNCS.ARRIVE.TRANS64.RED.A1T0 RZ, [R0+URZ], RZ ;  /* 0x000000ff00ff79a7 */ /* 0x0001e2000810043f */
[-C--:B------:R-:W-:Y:S01]  /*aeb0*/  ISETP.GE.OR P1, PT, R36, R35.reuse, P0 ;  /* 0x000000232400720c */ /* 0x080fe20000726670 */
[----:B------:R-:W1:Y:S01]  /*aec0*/  SHFL.IDX PT, R42, R30, 0x2, 0x181f ;  /* 0x00581f001e2a7f89 */ /* 0x000e6200000e0000 */
[----:B------:R-:W-:-:S02]  /*aed0*/  ISETP.GE.OR P2, PT, R2, R35, P0 ;  /* 0x000000230200720c */ /* 0x000fc40000746670 */
[----:B------:R-:W-:Y:S01]  /*aee0*/  ISETP.GE.OR P3, PT, R3, R35, P0 ;  /* 0x000000230300720c */ /* 0x000fe20000766670 */
[----:B------:R-:W1:Y:S01]  /*aef0*/  SHFL.IDX PT, R34, R32, RZ, 0x181f ;  /* 0x00181fff20227589 */ /* 0x000e6200000e0000 */
[----:B0-----:R-:W-:-:S03]  /*af00*/  VIADD R0, R36, 0x90 ;  /* 0x0000009024007836 */ /* 0x001fc60000000000 */
[----:B------:R-:W0:Y:S02]  /*af10*/  SHFL.IDX PT, R38, R32, 0x1, 0x181f ;  /* 0x00381f0020267f89 */ /* 0x000e2400000e0000 */
[----:B------:R-:W-:Y:S02]  /*af20*/  ISETP.GE.OR P0, PT, R0, R35, P0 ;  /* 0x000000230000720c */ /* 0x000fe40000706670 */
[----:B------:R-:W0:Y:S01]  /*af30*/  SHFL.IDX PT, R40, R32, 0x2, 0x181f ;  /* 0x00581f0020287f89 */ /* 0x000e2200000e0000 */
[----:B------:R-:W-:-:S03]  /*af40*/  @!P1 LEA R2, P4, R19, R20, 0x1 ;  /* 0x0000001413029211 */ /* 0x000fc600078808ff */
[----:B------:R-:W2:Y:S01]  /*af50*/  SHFL.IDX PT, R30, R30, 0x3, 0x181f ;  /* 0x00781f001e1e7f89 */ /* 0x000ea200000e0000 */
[----:B-1----:R-:W-:-:S03]  /*af60*/  @!P2 LEA R20, P5, R19, R28, 0x1 ;  /* 0x0000001c1314a211 */ /* 0x002fc600078a08ff */
[----:B------:R-:W1:Y:S01]  /*af70*/  SHFL.IDX PT, R32, R32, 0x3, 0x181f ;  /* 0x00781f0020207f89 */ /* 0x000e6200000e0000 */
[C---:B------:R-:W-:Y:S02]  /*af80*/  @!P3 LEA R28, P6, R19.reuse, R42, 0x1 ;  /* 0x0000002a131cb211 */ /* 0x040fe400078c08ff */
[C-C-:B------:R-:W-:Y:S02]  /*af90*/  @!P1 LEA.HI.X R3, R19.reuse, R34, R39.reuse, 0x1, P4 ;  /* 0x0000002213039211 */ /* 0x140fe400020f0c27 */
[C-C-:B0-----:R-:W-:Y:S02]  /*afa0*/  @!P2 LEA.HI.X R21, R19.reuse, R38, R39.reuse, 0x1, P5 ;  /* 0x000000261315a211 */ /* 0x141fe400028f0c27 */
[----:B------:R-:W-:Y:S01]  /*afb0*/  @!P3 LEA.HI.X R29, R19, R40, R39, 0x1, P6 ;  /* 0x00000028131db211 */ /* 0x000fe200030f0c27 */
[----:B--2---:R0:W-:Y:S04]  /*afc0*/  @!P1 ST.E.128 desc[UR52][R2.64], R8 ;  /* 0x0000000802009985 */ /* 0x0041e8000c101d34 */
[----:B---3--:R0:W-:Y:S04]  /*afd0*/  @!P2 ST.E.128 desc[UR52][R20.64], R12 ;  /* 0x0000000c1400a985 */ /* 0x0081e8000c101d34 */
[----:B----4-:R0:W-:Y:S01]  /*afe0*/  @!P3 ST.E.128 desc[UR52][R28.64], R24 ;  /* 0x000000181c00b985 */ /* 0x0101e2000c101d34 */
[----:B-1----:R-:W-:Y:S05]  /*aff0*/  @P0 BRA `(.L_x_12472) ;  /* 0x0000000800780947 */ /* 0x002fea0003800000 */
[----:B0-----:R-:W-:-:S04]  /*b000*/  LEA R2, P0, R19, R30, 0x1 ;  /* 0x0000001e13027211 */ /* 0x001fc800078008ff */
[----:B------:R-:W-:-:S05]  /*b010*/  LEA.HI.X R3, R19, R32, R39, 0x1, P0 ;  /* 0x0000002013037211 */ /* 0x000fca00000f0c27 */
[----:B-----5:R1:W-:Y:S01]  /*b020*/  ST.E.128 desc[UR52][R2.64], R4 ;  /* 0x0000000402007985 */ /* 0x0203e2000c101d34 */
[----:B------:R-:W-:Y:S05]  /*b030*/  BRA `(.L_x_12472) ;  /* 0x0000000800687947 */ /* 0x000fea0003800000 */
.L_x_12470:
        /* <DEDUP_REMOVED lines=35> */
.L_x_12473:
        /* <DEDUP_REMOVED lines=45> */
.L_x_12475:
[----:B------:R-:W-:Y:S05]  /*b540*/  BSYNC B1 ;  /* 0x0000000000017941 */ /* 0x000fea0003800000 */
.L_x_12474:
[----:B0-----:R-:W0:Y:S01]  /*b550*/  @P0 LDC R3, c[0x0][0xbf0] ;  /* 0x0002fc00ff030b82 */ /* 0x001e220000000800 */
[----:B------:R-:W-:Y:S01]  /*b560*/  ULDC.64 UR12, c[0x0][0xaa0] ;  /* 0x0002a800000c7ab9 */ /* 0x000fe20000000a00 */
[----:B------:R-:W-:Y:S01]  /*b570*/  IMAD R2, R18, 0x30, R22 ;  /* 0x0000003012027824 */ /* 0x000fe200078e0216 */
[----:B------:R-:W-:Y:S01]  /*b580*/  UIMAD UR8, UR9, UR12, URZ ;  /* 0x0000000c090872a4 */ /* 0x000fe2000f8e023f */
[----:B------:R-:W-:Y:S01]  /*b590*/  VIADD R30, R22, UR42 ;  /* 0x0000002a161e7c36 */ /* 0x000fe20008000000 */
        /* <DEDUP_REMOVED lines=38> */
[----:B-----5:R-:W-:Y:S02]  /*b800*/  IMAD R11, R0, R11, RZ ;  /* 0x0000000b000b7224 */ /* 0x020fe400078e02ff */
[----:B------:R-:W-:Y:S01]  /*b810*/  VIADD R0, R30, 0x30 ;  /* 0x000000301e007836 */ /* 0x000fe20000000000 */
        /* <DEDUP_REMOVED lines=28> */
.L_x_12472:
[----:B------:R-:W-:Y:S05]  /*b9e0*/  BSYNC B0 ;  /* 0x0000000000007941 */ /* 0x000fea0003800000 */
.L_x_12469:
[----:B------:R-:W-:Y:S02]  /*b9f0*/  ULDC UR4, c[0x0][0xc3c] ;  /* 0x00030f0000047ab9 */ /* 0x000fe40000000800 */
[----:B------:R-:W-:-:S13]  /*ba00*/  ISETP.GE.AND P0, PT, R31, UR4, PT ;  /* 0x000000041f007c0c */ /* 0x000fda000bf06270 */
[----:B------:R-:W-:Y:S05]  /*ba10*/  @!P0 BRA `(.L_x_12476) ;  /* 0xffffff5000e88947 */ /* 0x000fea000383ffff */
[----:B------:R-:W-:Y:S05]  /*ba20*/  EXIT ;  /* 0x000000000000794d */ /* 0x000fea0003800000 */
.L_x_12430:
[----:B------:R-:W-:-:S08]  /*ba30*/  NOP ;  /* 0x0000000000007918 */ /* 0x000fd00000000000 */
[----:B------:R-:W0:-:S00]  /*ba40*/  USETMAXREG.DEALLOC.CTAPOOL 0x20 ;  /* 0x00000020000079c8 */ /* 0x000e0000080e0500 */
[----:B0-----:R-:W-:-:S06]  /*ba50*/  LOP3.LUT R0, R0, 0x3, RZ, 0xc0, !PT ;  /* 0x0000000300007812 */ /* 0x001fcc00078ec0ff */
[----:B------:R-:W0:Y:S02]  /*ba60*/  SHFL.IDX PT, R0, R0, RZ, 0x1f ;  /* 0x00001fff00007589 */ /* 0x000e2400000e0000 */
[----:B0-----:R-:W-:Y:S01]  /*ba70*/  ISETP.NE.AND P0, PT, R0, RZ, PT ;  /* 0x000000ff0000720c */ /* 0x001fe20003f05270 */
[----:B------:R-:W-:-:S03]  /*ba80*/  IMAD.MOV.U32 R0, RZ, RZ, RZ ;  /* 0x000000ffff007224 */ /* 0x000fc600078e00ff */
[----:B------:R-:W-:-:S05]  /*ba90*/  P2R R2, PR, RZ, 0x1 ;  /* 0x00000001ff027803 */ /* 0x000fca0000000000 */
[----:B------:R0:W-:Y:S04]  /*baa0*/  STL [R1+0xc], R2 ;  /* 0x00000c0201007387 */ /* 0x0001e80000100800 */
        /* <DEDUP_REMOVED lines=10> */
.L_x_12477:
        /* <DEDUP_REMOVED lines=41> */
.L_x_12483:
        /* <DEDUP_REMOVED lines=14> */
.L_x_12482:
[----:B------:R-:W-:Y:S05]  /*bec0*/  BSYNC B0 ;  /* 0x0000000000007941 */ /* 0x000fea0003800000 */
.L_x_12481:
        /* <DEDUP_REMOVED lines=21> */
.L_x_12479:
        /* <DEDUP_REMOVED lines=25> */
.L_x_12484:
        /* <DEDUP_REMOVED lines=60> */
.L_x_12480:
[----:B------:R-:W-:Y:S01]  /*c570*/  IMAD.MOV.U32 R24, RZ, RZ, R7 ;  /* 0x000000ffff187224 */ /* 0x000fe200078e0007 */
[----:B------:R-:W-:Y:S01]  /*c580*/  UMOV UR36, URZ ;  /* 0x0000003f00247c82 */ /* 0x000fe20008000000 */
[----:B------:R-:W-:-:S07]  /*c590*/  IMAD.MOV.U32 R25, RZ, RZ, RZ ;  /* 0x000000ffff197224 */ /* 0x000fce00078e00ff */
.L_x_12485:
        /* <DEDUP_REMOVED lines=8> */
.L_x_12478:
[----:B------:R-:W-:Y:S01]  /*c620*/  ULDC UR4, c[0x0][0xc3c] ;  /* 0x00030f0000047ab9 */ /* 0x000fe20000000800 */
[----:B------:R1:W-:Y:S01]  /*c630*/  STL [R1+0x8], RZ ;  /* 0x000008ff01007387 */ /* 0x0003e20000100800 */
[----:B------:R-:W-:Y:S01]  /*c640*/  UISETP.GE.AND UP0, UPT, UR43, UR4, UPT ;  /* 0x000000042b00728c */ /* 0x000fe2000bf06270 */
[----:B------:R-:W-:Y:S02]  /*c650*/  IMAD.MOV.U32 R19, RZ, RZ, 0x1 ;  /* 0x00000001ff137424 */ /* 0x000fe400078e00ff */
[----:B------:R-:W-:-:S03]  /*c660*/  IMAD.MOV.U32 R18, RZ, RZ, RZ ;  /* 0x000000ffff127224 */ /* 0x000fc600078e00ff */
[----:B------:R-:W-:-:S13]  /*c670*/  PLOP3.LUT P0, PT, PT, PT, UP0, 0x80, 0x0 ;  /* 0x000000000000781c */ /* 0x000fda0003f0f008 */
[----:B-1----:R-:W-:Y:S05]  /*c680*/  @P0 BRA `(.L_x_12486) ;  /* 0x0000003c00a00947 */ /* 0x002fea0003800000 */
[----:B------:R-:W1:Y:S01]  /*c690*/  S2R R11, SR_TID.X ;  /* 0x00000000000b7919 */ /* 0x000e620000002100 */
[----:B------:R-:W2:Y:S01]  /*c6a0*/  S2UR UR5, SR_CgaCtaId ;  /* 0x00000000000579c3 */ /* 0x000ea20000008800 */
        /* <DEDUP_REMOVED lines=8> */
[----:B--2---:R-:W-:-:S06]  /*c730*/  ULEA UR4, UR5, UR4, 0x18 ;  /* 0x0000000405047291 */ /* 0x004fcc000f8ec03f */
[----:B------:R-:W-:Y:S01]  /*c740*/  IMAD.U32 R16, RZ, RZ, UR4 ;  /* 0x00000004ff107e24 */ /* 0x000fe2000f8e00ff */
[C---:B-1----:R-:W-:Y:S01]  /*c750*/  LOP3.LUT R10, R11.reuse, 0x7f, RZ, 0xc0, !PT ;  /* 0x0000007f0b0a7812 */ /* 0x042fe200078ec0ff */
[C---:B------:R-:W-:Y:S01]  /*c760*/  IMAD.SHL.U32 R29, R11.reuse, 0x40, RZ ;  /* 0x000000400b1d7824 */ /* 0x040fe200078e00ff */
[----:B------:R-:W-:Y:S01]  /*c770*/  SHF.R.U32.HI R3, RZ, 0x1, R11 ;  /* 0x00000001ff037819 */ /* 0x000fe2000001160b */
[----:B0-----:R-:W-:Y:S02]  /*c780*/  IMAD.SHL.U32 R2, R11, 0x10, RZ ;  /* 0x000000100b027824 */ /* 0x001fe400078e00ff */
[----:B------:R-:W-:Y:S01]  /*c790*/  IMAD.SHL.U32 R6, R10, 0x10, RZ ;  /* 0x000000100a067824 */ /* 0x000fe200078e00ff */
[----:B------:R-:W-:Y:S01]  /*c7a0*/  LOP3.LUT R4, R29, 0x180, RZ, 0xc0, !PT ;  /* 0x000001801d047812 */ /* 0x000fe200078ec0ff */
[C---:B------:R-:W-:Y:S01]  /*c7b0*/  IMAD.SHL.U32 R8, R11.reuse, 0x2, RZ ;  /* 0x000000020b087824 */ /* 0x040fe200078e00ff */
[----:B------:R-:W-:Y:S01]  /*c7c0*/  LOP3.LUT R5, R2, 0x1b0, RZ, 0xc0, !PT ;  /* 0x000001b002057812 */ /* 0x000fe200078ec0ff */
[----:B------:R-:W-:Y:S01]  /*c7d0*/  IMAD.SHL.U32 R0, R11, 0x20, RZ ;  /* 0x000000200b007824 */ /* 0x000fe200078e00ff */
        /* <DEDUP_REMOVED lines=19> */
.L_x_12553:
        /* <DEDUP_REMOVED lines=28> */
[----:B---3--:R0:W5:Y:S01]  /*cad0*/  @P2 LDG.E R0, desc[UR52][R2.64] ;  /* 0x0000003402002981 */ /* 0x008162000c1e1900 */
[----:B------:R-:W-:Y:S01]  /*cae0*/  UISETP.NE.U32.AND UP0, UPT, UR8, URZ, UPT ;  /* 0x0000003f0800728c */ /* 0x000fe2000bf05070 */
[----:B------:R-:W-:Y:S02]  /*caf0*/  IMAD.U32 R4, RZ, RZ, UR7 ;  /* 0x00000007ff047e24 */ /* 0x000fe4000f8e00ff */
        /* <DEDUP_REMOVED lines=13> */
[----:B------:R-:W2:Y:S04]  /*cbd0*/  @P3 LDG.E R10, desc[UR52][R6.64] ;  /* 0x00000034060a3981 */ /* 0x000ea8000c1e1900 */
[----:B--2---:R1:W-:Y:S01]  /*cbe0*/  STL [R1], R10 ;  /* 0x0000000a01007387 */ /* 0x0043e20000100800 */
[----:B------:R-:W-:Y:S05]  /*cbf0*/  @P3 BRA `(.L_x_12487) ;  /* 0x0000000000143947 */ /* 0x000fea0003800000 */
[----:B------:R-:W-:Y:S05]  /*cc00*/  @!P0 BRA `(.L_x_12487) ;  /* 0x0000000000108947 */ /* 0x000fea0003800000 */
[----:B------:R-:W1:Y:S04]  /*cc10*/  LDG.E R7, desc[UR52][R2.64] ;  /* 0x0000003402077981 */ /* 0x000e68000c1e1900 */
[----:B------:R-:W1:Y:S02]  /*cc20*/  LDG.E R6, desc[UR52][R2.64+0x4] ;  /* 0x0000043402067981 */ /* 0x000e64000c1e1900 */
[----:B-1----:R-:W-:-:S05]  /*cc30*/  IMAD.IADD R2, R6, 0x1, -R7 ;  /* 0x0000000106027824 */ /* 0x002fca00078e0a07 */
[----:B------:R0:W-:Y:S02]  /*cc40*/  STL [R1], R2 ;  /* 0x0000000201007387 */ /* 0x0001e40000100800 */
.L_x_12487:
[----:B------:R-:W-:Y:S01]  /*cc50*/  ULDC.64 UR6, c[0x0][0x418] ;  /* 0x0001060000067ab9 */ /* 0x000fe20000000a00 */
[----:B------:R-:W-:Y:S01]  /*cc60*/  UMOV UR50, URZ ;  /* 0x0000003f00327c82 */ /* 0x000fe20008000000 */
[----:B------:R-:W-:Y:S01]  /*cc70*/  UISETP.NE.U32.AND UP0, UPT, UR6, URZ, UPT ;  /* 0x0000003f0600728c */ /* 0x000fe2000bf05070 */
[----:B-----5:R-:W-:Y:S01]  /*cc80*/  @P0 R2UR UR50, R8 ;  /* 0x00000000083202ca */ /* 0x020fe200000e0000 */
[----:B------:R-:W-:Y:S01]  /*cc90*/  ULDC.64 UR8, c[0x0][0xa20] ;  /* 0x0002880000087ab9 */ /* 0x000fe20000000a00 */
[----:B------:R-:W-:Y:S01]  /*cca0*/  UMOV UR4, URZ ;  /* 0x0000003f00047c82 */ /* 0x000fe20008000000 */
[----:B------:R-:W-:Y:S01]  /*ccb0*/  ISETP.NE.U32.AND P0, PT, RZ, UR8, PT ;  /* 0x00000008ff007c0c */ /* 0x000fe2000bf05070 */
[----:B------:R-:W-:Y:S01]  /*ccc0*/  UMOV UR40, URZ ;  /* 0x0000003f00287c82 */ /* 0x000fe20008000000 */
[----:B------:R-:W-:Y:S01]  /*ccd0*/  UISETP.NE.AND.EX UP0, UPT, UR7, URZ, UPT, UP0 ;  /* 0x0000003f0700728c */ /* 0x000fe2000bf05300 */
[----:B------:R-:W-:Y:S01]  /*cce0*/  @P2 R2UR UR4, R0 ;  /* 0x00000000000422ca */ /* 0x000fe200000e0000 */
[----:B------:R-:W-:Y:S01]  /*ccf0*/  ULDC UR5, c[0x0][0x424] ;  /* 0x0001090000057ab9 */ /* 0x000fe20000000800 */
[----:B------:R-:W-:Y:S01]  /*cd00*/  @P1 R2UR UR40, R9 ;  /* 0x00000000092812ca */ /* 0x000fe200000e0000 */
[----:B------:R-:W-:Y:S01]  /*cd10*/  USEL UR5, UR5, 0x1, UP0 ;  /* 0x0000000105057887 */ /* 0x000fe20008000000 */
[----:B------:R-:W-:Y:S01]  /*cd20*/  ISETP.NE.AND.EX P0, PT, RZ, UR9, PT, P0 ;  /* 0x00000009ff007c0c */ /* 0x000fe2000bf05300 */
[----:B------:R-:W-:Y:S01]  /*cd30*/  ULDC UR6, c[0x0][0x2f0] ;  /* 0x0000bc0000067ab9 */ /* 0x000fe20000000800 */
[----:B------:R-:W-:Y:S01]  /*cd40*/  IMAD.U32 R22, RZ, RZ, UR44 ;  /* 0x0000002cff167e24 */ /* 0x000fe2000f8e00ff */
[----:B------:R-:W-:-:S06]  /*cd50*/  UIMAD UR5, UR5, UR6, URZ ;  /* 0x00000006050572a4 */ /* 0x000fcc000f8e023f */
[----:B01----:R-:W-:Y:S02]  /*cd60*/  IMAD.U32 R2, RZ, RZ, UR5 ;  /* 0x00000005ff027e24 */ /* 0x003fe4000f8e00ff */
[----:B------:R-:W-:Y:S02]  /*cd70*/  UIADD3 UR40, UR40, UR4, URZ ;  /* 0x0000000428287290 */ /* 0x000fe4000fffe03f */
[----:B------:R-:W-:Y:S10]  /*cd80*/  @!P0 BRA `(.L_x_12488) ;  /* 0x0000000000188947 */ /* 0x000ff40003800000 */
[----:B------:R-:W-:-:S04]  /*cd90*/  UIADD3 UR5, UP0, UR47, UR8, URZ ;  /* 0x000000082f057290 */ /* 0x000fc8000ff1e03f */
[----:B------:R-:W-:Y:S02]  /*cda0*/  UIADD3.X UR6, UR45, UR9, URZ, UP0, !UPT ;  /* 0x000000092d067290 */ /* 0x000fe400087fe43f */
[----:B------:R-:W-:-:S04]  /*cdb0*/  IMAD.U32 R2, RZ, RZ, UR5 ;  /* 0x00000005ff027e24 */ /* 0x000fc8000f8e00ff */
[----:B------:R-:W-:-:S05]  /*cdc0*/  IMAD.U32 R3, RZ, RZ, UR6 ;  /* 0x00000006ff037e24 */ /* 0x000fca000f8e00ff */
[----:B------:R0:W5:Y:S01]  /*cdd0*/  LDG.E R2, desc[UR52][R2.64] ;  /* 0x0000003402027981 */ /* 0x000162000c1e1900 */
[----:B------:R-:W-:Y:S05]  /*cde0*/  BRA `(.L_x_12489) ;  /* 0x0000000000107947 */ /* 0x000fea0003800000 */
.L_x_12488:
[----:B------:R-:W-:Y:S05]  /*cdf0*/  @!P1 BRA `(.L_x_12489) ;  /* 0x00000000000c9947 */ /* 0x000fea0003800000 */
[----:B------:R-:W2:Y:S04]  /*ce00*/  LDG.E R3, desc[UR52][R4.64] ;  /* 0x0000003404037981 */ /* 0x000ea8000c1e1900 */
[----:B------:R-:W2:Y:S02]  /*ce10*/  LDG.E R2, desc[UR52][R4.64+0x4] ;  /* 0x0000043404027981 */ /* 0x000ea4000c1e1900 */
[----:B--2---:R-:W-:-:S07]  /*ce20*/  IMAD.IADD R2, R2, 0x1, -R3 ;  /* 0x0000000102027824 */ /* 0x004fce00078e0a03 */
.L_x_12489:
[----:B------:R-:W2:Y:S01]  /*ce30*/  LDL R5, [R1] ;  /* 0x0000000001057983 */ /* 0x000ea20000100800 */
[----:B------:R-:W1:Y:S01]  /*ce40*/  LDC R0, c[0x0][0x448] ;  /* 0x00011200ff007b82 */ /* 0x000e620000000800 */
[----:B------:R-:W-:Y:S01]  /*ce50*/  BSSY B7, `(.L_x_12490) ;  /* 0x00002ab000077945 */ /* 0x000fe20003800000 */
[----:B-1----:R-:W-:Y:S01]  /*ce60*/  ISETP.NE.AND P0, PT, R0, 0x1, PT ;  /* 0x000000010000780c */ /* 0x002fe20003f05270 */
[----:B------:R-:W-:-:S04]  /*ce70*/  IMAD R0, R25, 0xc0, RZ ;  /* 0x000000c019007824 */ /* 0x000fc800078e02ff */
[----:B------:R-:W-:-:S08]  /*ce80*/  VIADD R0, R0, 0xbf ;  /* 0x000000bf00007836 */ /* 0x000fd00000000000 */
[----:B0-----:R-:W0:Y:S08]  /*ce90*/  @P0 LDC R3, c[0x0][0x44c] ;  /* 0x00011300ff030b82 */ /* 0x001e300000000800 */
[----:B------:R-:W1:Y:S01]  /*cea0*/  @P0 LDC R4, c[0x0][0x450] ;  /* 0x00011400ff040b82 */ /* 0x000e620000000800 */
[----:B0-----:R-:W-:-:S05]  /*ceb0*/  @P0 IMAD.HI.U32 R3, R0, R3, RZ ;  /* 0x0000000300030227 */ /* 0x001fca00078e00ff */
[----:B-1----:R-:W-:Y:S01]  /*cec0*/  @P0 SHF.R.U32.HI R0, RZ, R4, R3 ;  /* 0x00000004ff000219 */ /* 0x002fe20000011603 */
[----:B-----5:R-:W-:-:S04]  /*ced0*/  VIADD R3, R2, -UR4 ;  /* 0x8000000402037c36 */ /* 0x020fc80008000000 */
[----:B------:R-:W-:-:S04]  /*cee0*/  VIADD R2, R3, 0x9f ;  /* 0x0000009f03027836 */ /* 0x000fc80000000000 */
[----:B------:R-:W-:Y:S01]  /*cef0*/  IMAD.HI R2, R2, 0x66666667, RZ ;  /* 0x6666666702027827 */ /* 0x000fe200078e02ff */
[----:B--2---:R-:W-:-:S05]  /*cf00*/  IADD3 R3, R3, 0xa0, -R5 ;  /* 0x000000a003037810 */ /* 0x004fca0007ffe805 */
[----:B------:R-:W-:Y:S01]  /*cf10*/  IMAD.IADD R0, R3, 0x1, R0 ;  /* 0x0000000103007824 */ /* 0x000fe200078e0200 */
[----:B------:R-:W-:-:S03]  /*cf20*/  SHF.R.U32.HI R3, RZ, 0x1f, R2 ;  /* 0x0000001fff037819 */ /* 0x000fc60000011602 */
[----:B------:R-:W-:Y:S01]  /*cf30*/  IMAD.HI R0, R0, 0x66666667, RZ ;  /* 0x6666666700007827 */ /* 0x000fe200078e02ff */
[----:B------:R-:W-:-:S04]  /*cf40*/  LEA.HI.SX32 R3, R2, R3, 0x1a ;  /* 0x0000000302037211 */ /* 0x000fc800078fd2ff */
[----:B------:R-:W-:-:S04]  /*cf50*/  SHF.R.U32.HI R5, RZ, 0x1f, R0 ;  /* 0x0000001fff057819 */ /* 0x000fc80000011600 */
        /* <DEDUP_REMOVED lines=21> */
.L_x_12491:
        /* <DEDUP_REMOVED lines=20> */
.L_x_12494:
[----:B------:R-:W-:Y:S05]  /*d1f0*/  BSYNC B6 ;  /* 0x0000000000067941 */ /* 0x000fea0003800000 */
.L_x_12493:
        /* <DEDUP_REMOVED lines=21> */
.L_x_12496:
[----:B------:R-:W-:Y:S05]  /*d350*/  BSYNC B6 ;  /* 0x0000000000067941 */ /* 0x000fea0003800000 */
.L_x_12495:
        /* <DEDUP_REMOVED lines=20> */
.L_x_12498:
[----:B------:R-:W-:Y:S05]  /*d4a0*/  BSYNC B6 ;  /* 0x0000000000067941 */ /* 0x000fea0003800000 */
.L_x_12497:
        /* <DEDUP_REMOVED lines=19> */
.L_x_12500:
[----:B------:R-:W-:Y:S05]  /*d5e0*/  BSYNC B6 ;  /* 0x0000000000067941 */ /* 0x000fea0003800000 */
.L_x_12499:
        /* <DEDUP_REMOVED lines=21> */
.L_x_12572:
[----:B-1----:R-:W-:Y:S02]  /*d740*/  ISETP.NE.AND P0, PT, R14, RZ, PT ;  /* 0x000000ff0e00720c */ /* 0x002fe40003f05270 */
[----:B------:R-:W-:-:S04]  /*d750*/  PLOP3.LUT P1, PT, PT, PT, PT, 0x8, 0x0 ;  /* 0x000000000000781c */ /* 0x000fc80003f2e170 */
[----:B------:R-:W-:-:S07]  /*d760*/  P2R R26, PR, RZ, 0x2 ;  /* 0x00000002ff1a7803 */ /* 0x000fce0000000000 */
[----:B------:R-:W-:Y:S05]  /*d770*/  @P0 BRA `(.L_x_12502) ;  /* 0x0000000400440947 */ /* 0x000fea0003800000 */
[----:B------:R-:W-:Y:S01]  /*d780*/  UMOV UR4, 0xffffffff ;  /* 0xffffffff00047882 */ /* 0x000fe20000000000 */
[----:B------:R-:W-:Y:S02]  /*d790*/  VIADD R0, R27, 0xffffffff ;  /* 0xffffffff1b007836 */ /* 0x000fe40000000000 */
[----:B------:R-:W-:Y:S05]  /*d7a0*/  BRA.DIV UR4, `(.L_x_12503) ;  /* 0x0000003604207947 */ /* 0x000fea000b800000 */
[----:B------:R-:W-:-:S13]  /*d7b0*/  ELECT P6, URZ, PT ;  /* 0x00000000003f782f */ /* 0x000fda00038c0000 */
.L_x_12575:
        /* <DEDUP_REMOVED lines=21> */
.L_x_12504:
[----:B-1----:R-:W1:Y:S01]  /*d910*/  S2R R2, SR_TID.X ;  /* 0x0000000000027919 */ /* 0x002e620000002100 */
[----:B------:R-:W-:Y:S01]  /*d920*/  IMAD R5, R18, 0x8, R16 ;  /* 0x0000000812057824 */ /* 0x000fe200078e0210 */
[----:B-1----:R-:W-:Y:S02]  /*d930*/  LOP3.LUT R3, R2, 0x7f, RZ, 0xc0, !PT ;  /* 0x0000007f02037812 */ /* 0x002fe400078ec0ff */
[----:B------:R-:W-:Y:S02]  /*d940*/  SHF.L.U32 R2, R19, 0x1f, RZ ;  /* 0x0000001f13027819 */ /* 0x000fe400000006ff */
[----:B------:R-:W-:Y:S02]  /*d950*/  ISETP.NE.AND P1, PT, R3, RZ, PT ;  /* 0x000000ff0300720c */ /* 0x000fe40003f25270 */
[----:B------:R-:W1:Y:S02]  /*d960*/  SYNCS.PHASECHK.TRANS64.TRYWAIT P0, [R5+URZ+0x13280], R2 ;  /* 0x01328002050075a7 */ /* 0x000e64000800017f */
[----:B-1----:R-:W-:Y:S09]  /*d970*/  @!P0 BRA `(.L_x_12505) ;  /* 0x0000003000cc8947 */ /* 0x002ff20003800000 */
.L_x_12576:
        /* <DEDUP_REMOVED lines=8> */
.L_x_12506:
        /* <DEDUP_REMOVED lines=17> */
.L_x_12577:
        /* <DEDUP_REMOVED lines=8> */
.L_x_12508:
        /* <DEDUP_REMOVED lines=10> */
[----:B------:R-:W-:-:S03]  /*dc30*/  PLOP3.LUT P0, PT, PT, PT, PT, 0x80, 0x0 ;  /* 0x000000000000781c */ /* 0x000fc60003f0f070 */
[----:B------:R-:W-:Y:S01]  /*dc40*/  UIADD3 UR8, UR8, 0xe000, URZ ;  /* 0x0000e00008087890 */ /* 0x000fe2000fffe03f */
[----:B------:R-:W-:Y:S01]  /*dc50*/  P2R R26, PR, RZ, 0x1 ;  /* 0x00000001ff1a7803 */ /* 0x000fe20000000000 */
[----:B------:R-:W-:-:S09]  /*dc60*/  UIADD3 UR9, UR9, 0x13230, URZ ;  /* 0x0001323009097890 */ /* 0x000fd2000fffe03f */
[----:B------:R3:W-:Y:S02]  /*dc70*/  UTMALDG.4D [UR8], [UR4], desc[UR6] ;  /* 0x00000608040075b4 */ /* 0x0007e40008019000 */
[----:B---3--:R-:W-:Y:S01]  /*dc80*/  NOP ;  /* 0x0000000000007918 */ /* 0x008fe20000000000 */
.L_x_12502:
        /* <DEDUP_REMOVED lines=34> */
.L_x_12510:
[----:B------:R-:W-:Y:S05]  /*deb0*/  BSYNC B6 ;  /* 0x0000000000067941 */ /* 0x000fea0003800000 */
.L_x_12509:
[----:B------:R-:W3:Y:S01]  /*dec0*/  LDC R7, c[0x0][0x448] ;  /* 0x00011200ff077b82 */ /* 0x000ee20000000800 */
[----:B-12---:R-:W0:Y:S01]  /*ded0*/  S2R R2, SR_TID.X ;  /* 0x0000000000027919 */ /* 0x006e220000002100 */
[----:B------:R-:W-:Y:S01]  /*dee0*/  ULDC.64 UR8, c[0x0][0x2d8] ;  /* 0x0000b60000087ab9 */ /* 0x000fe20000000a00 */
[----:B------:R-:W-:Y:S01]  /*def0*/  UMOV UR4, UR54 ;  /* 0x0000003600047c82 */ /* 0x000fe20008000000 */
[----:B------:R-:W-:Y:S01]  /*df00*/  UMOV UR5, UR45 ;  /* 0x0000002d00057c82 */ /* 0x000fe20008000000 */
[----:B------:R-:W-:Y:S01]  /*df10*/  ULDC.64 UR10, c[0x0][0x280] ;  /* 0x0000a000000a7ab9 */ /* 0x000fe20000000a00 */
[----:B---3--:R-:W-:Y:S02]  /*df20*/  ISETP.NE.AND P1, PT, R7, 0x1, PT ;  /* 0x000000010700780c */ /* 0x008fe40003f25270 */
[C---:B0-----:R-:W-:Y:S01]  /*df30*/  LOP3.LUT R20, R2.reuse, 0x7f, RZ, 0xc0, !PT ;  /* 0x0000007f02147812 */ /* 0x041fe200078ec0ff */
[----:B------:R-:W-:-:S10]  /*df40*/  IMAD.SHL.U32 R2, R2, 0x20, RZ ;  /* 0x0000002002027824 */ /* 0x000fd400078e00ff */
[----:B------:R-:W0:Y:S01]  /*df50*/  @P1 LDC R3, c[0x0][0x44c] ;  /* 0x00011300ff031b82 */ /* 0x000e220000000800 */
[----:B------:R-:W-:Y:S01]  /*df60*/  SHF.R.U32.HI R20, RZ, 0x2, R20 ;  /* 0x00000002ff147819 */ /* 0x000fe20000011614 */
[----:B------:R-:W-:-:S03]  /*df70*/  UIMAD UR6, UR37, UR8, URZ ;  /* 0x00000008250672a4 */ /* 0x000fc6000f8e023f */
[----:B------:R-:W-:-:S03]  /*df80*/  LOP3.LUT R2, R20, 0x60, R2, 0xf8, !PT ;  /* 0x0000006014027812 */ /* 0x000fc600078ef802 */
[----:B------:R-:W1:Y:S01]  /*df90*/  @P1 LDC R5, c[0x0][0x450] ;  /* 0x00011400ff051b82 */ /* 0x000e620000000800 */
[----:B------:R-:W-:Y:S01]  /*dfa0*/  UIMAD.WIDE.U32 UR4, UR36, UR8, UR4 ;  /* 0x00000008240472a5 */ /* 0x000fe2000f8e0004 */
[----:B------:R-:W-:Y:S01]  /*dfb0*/  IMAD R6, R25, 0xc0, R2 ;  /* 0x000000c019067824 */ /* 0x000fe200078e0202 */
[----:B------:R-:W-:Y:S01]  /*dfc0*/  UIMAD UR6, UR36, UR9, UR6 ;  /* 0x00000009240672a4 */ /* 0x000fe2000f8e0206 */
[----:B------:R2:W5:Y:S02]  /*dfd0*/  LDL R20, [R1+0x4] ;  /* 0x0000040001147983 */ /* 0x0005640000100800 */
[----:B------:R-:W-:Y:S01]  /*dfe0*/  ULDC.64 UR8, c[0x0][0x2e0] ;  /* 0x0000b80000087ab9 */ /* 0x000fe20000000a00 */
[----:B------:R-:W-:Y:S01]  /*dff0*/  UIADD3 UR5, UR5, UR6, URZ ;  /* 0x0000000605057290 */ /* 0x000fe2000fffe03f */
[----:B------:R-:W3:Y:S01]  /*e000*/  S2R R10, SR_TID.X ;  /* 0x00000000000a7919 */ /* 0x000ee20000002100 */
[----:B------:R-:W-:Y:S02]  /*e010*/  UIMAD UR6, UR46, UR8, URZ ;  /* 0x000000082e0672a4 */ /* 0x000fe4000f8e023f */
[----:B------:R-:W-:-:S02]  /*e020*/  UIMAD.WIDE.U32 UR4, UR44, UR8, UR4 ;  /* 0x000000082c0472a5 */ /* 0x000fc4000f8e0004 */
[----:B------:R-:W-:Y:S01]  /*e030*/  UIMAD UR6, UR44, UR9, UR6 ;  /* 0x000000092c0672a4 */ /* 0x000fe2000f8e0206 */
[----:B0-----:R-:W-:-:S03]  /*e040*/  @P1 IMAD.HI.U32 R0, R6, R3, RZ ;  /* 0x0000000306001227 */ /* 0x001fc600078e00ff */
[----:B------:R-:W-:Y:S01]  /*e050*/  UIADD3 UR5, UR5, UR6, URZ ;  /* 0x0000000605057290 */ /* 0x000fe2000fffe03f */
[----:B------:R-:W-:Y:S01]  /*e060*/  ULDC.64 UR8, c[0x0][0x2c8] ;  /* 0x0000b20000087ab9 */ /* 0x000fe20000000a00 */
[----:B------:R-:W-:Y:S01]  /*e070*/  IMAD.MOV.U32 R3, RZ, RZ, R6 ;  /* 0x000000ffff037224 */ /* 0x000fe200078e0006 */
[----:B------:R-:W-:Y:S02]  /*e080*/  ULDC.64 UR6, c[0x0][0x2d0] ;  /* 0x0000b40000067ab9 */ /* 0x000fe40000000a00 */
[----:B------:R-:W-:Y:S01]  /*e090*/  IMAD.U32 R4, RZ, RZ, UR6 ;  /* 0x00000006ff047e24 */ /* 0x000fe2000f8e00ff */
[----:B-1----:R-:W-:-:S04]  /*e0a0*/  @P1 SHF.R.U32.HI R3, RZ, R5, R0 ;  /* 0x00000005ff031219 */ /* 0x002fc80000011600 */
[----:B------:R-:W-:-:S05]  /*e0b0*/  SHF.R.S32.HI R0, RZ, 0x1f, R3 ;  /* 0x0000001fff007819 */ /* 0x000fca0000011403 */
[----:B------:R-:W-:-:S04]  /*e0c0*/  IMAD R0, R0, UR6, RZ ;  /* 0x0000000600007c24 */ /* 0x000fc8000f8e02ff */
[C---:B------:R-:W-:Y:S02]  /*e0d0*/  IMAD R5, R3.reuse, UR7, R0 ;  /* 0x0000000703057c24 */ /* 0x040fe4000f8e0200 */
[----:B------:R-:W-:Y:S02]  /*e0e0*/  IMAD.MOV R0, RZ, RZ, -R3 ;  /* 0x000000ffff007224 */ /* 0x000fe400078e0a03 */
[----:B------:R-:W-:-:S04]  /*e0f0*/  IMAD.WIDE.U32 R2, R3, R4, UR4 ;  /* 0x0000000403027e25 */ /* 0x000fc8000f8e0004 */
[----:B------:R-:W-:Y:S02]  /*e100*/  IMAD R0, R7, R0, R6 ;  /* 0x0000000007007224 */ /* 0x000fe400078e0206 */
[----:B------:R-:W-:Y:S02]  /*e110*/  IMAD.IADD R3, R3, 0x1, R5 ;  /* 0x0000000103037824 */ /* 0x000fe400078e0205 */
[----:B------:R-:W-:Y:S01]  /*e120*/  VIADD R6, R6, 0x80 ;  /* 0x0000008006067836 */ /* 0x000fe20000000000 */
[----:B------:R-:W-:Y:S01]  /*e130*/  SHF.R.S32.HI R5, RZ, 0x1f, R0 ;  /* 0x0000001fff057819 */ /* 0x000fe20000011400 */
[----:B------:R-:W-:-:S04]  /*e140*/  IMAD.WIDE.U32 R2, R0, UR8, R2 ;  /* 0x0000000800027c25 */ /* 0x000fc8000f8e0002 */
[----:B------:R-:W-:Y:S02]  /*e150*/  IMAD R5, R5, UR8, RZ ;  /* 0x0000000805057c24 */ /* 0x000fe4000f8e02ff */
[----:B---3--:R-:W-:Y:S02]  /*e160*/  IMAD.SHL.U32 R21, R10, 0x10, RZ ;  /* 0x000000100a157824 */ /* 0x008fe400078e00ff */
[----:B------:R-:W-:Y:S01]  /*e170*/  IMAD R5, R0, UR9, R5 ;  /* 0x0000000900057c24 */ /* 0x000fe2000f8e0205 */
[----:B------:R-:W-:Y:S02]  /*e180*/  IADD3 R0, P0, R2, UR10, RZ ;  /* 0x0000000a02007c10 */ /* 0x000fe4000ff1e0ff */
[----:B------:R-:W0:Y:S01]  /*e190*/  @P1 LDC R2, c[0x0][0x44c] ;  /* 0x00011300ff021b82 */ /* 0x000e220000000800 */
[----:B------:R-:W-:Y:S02]  /*e1a0*/  LOP3.LUT R21, R21, 0x30, RZ, 0xc0, !PT ;  /* 0x0000003015157812 */ /* 0x000fe400078ec0ff */
[----:B------:R-:W-:-:S05]  /*e1b0*/  IADD3.X R5, R3, UR11, R5, P0, !PT ;  /* 0x0000000b03057c10 */ /* 0x000fca00087fe405 */
[----:B------:R-:W1:Y:S01]  /*e1c0*/  @P1 LDC R3, c[0x0][0x450] ;  /* 0x00011400ff031b82 */ /* 0x000e620000000800 */
        /* <DEDUP_REMOVED lines=17> */
[----:B------:R2:W5:Y:S01]  /*e2e0*/  LDL R9, [R1] ;  /* 0x0000000001097983 */ /* 0x0005620000100800 */
[----:B------:R-:W-:Y:S01]  /*e2f0*/  ISETP.GE.AND P0, PT, R21, UR4, PT ;  /* 0x0000000415007c0c */ /* 0x000fe2000bf06270 */
[----:B------:R-:W-:Y:S01]  /*e300*/  UMOV UR4, 0xffffffff ;  /* 0xffffffff00047882 */ /* 0x000fe20000000000 */
[----:B------:R-:W-:-:S04]  /*e310*/  LOP3.LUT R10, R10, 0x7f, RZ, 0xc0, !PT ;  /* 0x0000007f0a0a7812 */ /* 0x000fc800078ec0ff */
[----:B------:R-:W-:Y:S01]  /*e320*/  SHF.R.U32.HI R10, RZ, 0x2, R10 ;  /* 0x00000002ff0a7819 */ /* 0x000fe2000001160a */
[----:B--2---:R-:W-:Y:S06]  /*e330*/  BRA.DIV UR4, `(.L_x_12511) ;  /* 0x0000002a04847947 */ /* 0x004fec000b800000 */
[----:B------:R-:W0:Y:S01]  /*e340*/  SHFL.IDX PT, R14, R0, RZ, 0x1c1f ;  /* 0x001c1fff000e7589 */ /* 0x000e2200000e0000 */
[----:B-----5:R-:W-:Y:S02]  /*e350*/  IMAD R7, R9, R7, RZ ;  /* 0x0000000709077224 */ /* 0x020fe400078e02ff */
[----:B------:R-:W-:Y:S01]  /*e360*/  IMAD R25, R25, 0xc0, R10 ;  /* 0x000000c019197824 */ /* 0x000fe200078e020a */
[----:B------:R-:W1:Y:S03]  /*e370*/  SHFL.IDX PT, R2, R5, RZ, 0x1c1f ;  /* 0x001c1fff05027589 */ /* 0x000e6600000e0000 */
        /* <DEDUP_REMOVED lines=21> */
[----:B0-----:R-:W-:-:S03]  /*e4d0*/  @!P1 IADD3 R14, P2, R21, R14, RZ ;  /* 0x0000000e150e9210 */ /* 0x001fc60007f5e0ff */
[----:B------:R-:W-:Y:S02]  /*e4e0*/  SHFL.IDX PT, R6, R6, 0x1, 0x1c1f ;  /* 0x003c1f0006067f89 */ /* 0x000fe400000e0000 */
        /* <DEDUP_REMOVED lines=14> */
.L_x_12590:
        /* <DEDUP_REMOVED lines=10> */
.L_x_12512:
        /* <DEDUP_REMOVED lines=16> */
[----:B------:R-:W-:Y:S01]  /*e770*/  ISETP.GE.AND P1, PT, R27, 0x2, PT ;  /* 0x000000021b00780c */ /* 0x000fe20003f26270 */
[----:B------:R-:W1:Y:S02]  /*e780*/  SYNCS.PHASECHK.TRANS64.TRYWAIT P0, [R16+URZ+0x13220], R3 ;  /* 0x01322003100075a7 */ /* 0x000e64000800017f */
[----:B01----:R-:W-:Y:S10]  /*e790*/  @!P0 BRA `(.L_x_12514) ;  /* 0x0000002c001c8947 */ /* 0x003ff40003800000 */
.L_x_12591:
[----:B------:R-:W-:Y:S05]  /*e7a0*/  BSYNC B0 ;  /* 0x0000000000007941 */ /* 0x000fea0003800000 */
.L_x_12513:
[----:B------:R-:W-:Y:S05]  /*e7b0*/  @!P1 BRA `(.L_x_12515) ;  /* 0x0000000800e89947 */ /* 0x000fea0003800000 */
[----:B------:R-:W-:Y:S02]  /*e7c0*/  VIADD R0, R27, 0xfffffffe ;  /* 0xfffffffe1b007836 */ /* 0x000fe40000000000 */
[----:B------:R-:W-:Y:S02]  /*e7d0*/  IMAD.MOV.U32 R7, RZ, RZ, R19 ;  /* 0x000000ffff077224 */ /* 0x000fe400078e0013 */
[----:B------:R-:W-:-:S07]  /*e7e0*/  IMAD.MOV.U32 R6, RZ, RZ, R18 ;  /* 0x000000ffff067224 */ /* 0x000fce00078e0012 */
.L_x_12535:
        /* <DEDUP_REMOVED lines=9> */
[----:B------:R-:W-:Y:S01]  /*e880*/  ULDC.64 UR4, c[0x0][0x418] ;  /* 0x0001060000047ab9 */ /* 0x000fe20000000a00 */
[----:B------:R-:W-:Y:S01]  /*e890*/  IMAD.MOV.U32 R8, RZ, RZ, R0 ;  /* 0x000000ffff087224 */ /* 0x000fe200078e0000 */
[----:B------:R-:W-:-:S04]  /*e8a0*/  ISETP.NE.U32.AND P0, PT, RZ, UR4, PT ;  /* 0x00000004ff007c0c */ /* 0x000fc8000bf05070 */
[----:B------:R-:W-:-:S13]  /*e8b0*/  ISETP.NE.AND.EX P0, PT, RZ, UR5, PT, P0 ;  /* 0x00000005ff007c0c */ /* 0x000fda000bf05300 */
[----:B------:R-:W-:Y:S05]  /*e8c0*/  @!P0 BRA `(.L_x_12518) ;  /* 0x0000000000488947 */ /* 0x000fea0003800000 */
[----:B------:R-:W1:Y:S01]  /*e8d0*/  LDC R8, c[0x0][0x43c] ;  /* 0x00010f00ff087b82 */ /* 0x000e620000000800 */
[----:B------:R-:W-:Y:S01]  /*e8e0*/  IMAD.MOV.U32 R9, RZ, RZ, R0 ;  /* 0x000000ffff097224 */ /* 0x000fe200078e0000 */
[----:B------:R-:W-:Y:S02]  /*e8f0*/  ULDC.64 UR6, c[0x0][0x428] ;  /* 0x00010a0000067ab9 */ /* 0x000fe40000000a00 */
[----:B------:R-:W-:-:S04]  /*e900*/  IMAD R5, R23, UR6, RZ ;  /* 0x0000000617057c24 */ /* 0x000fc8000f8e02ff */
[----:B------:R-:W-:Y:S01]  /*e910*/  IMAD R5, R22, UR7, R5 ;  /* 0x0000000716057c24 */ /* 0x000fe2000f8e0205 */
[----:B-1----:R-:W-:-:S13]  /*e920*/  ISETP.NE.AND P0, PT, R8, 0x1, PT ;  /* 0x000000010800780c */ /* 0x002fda0003f05270 */
        /* <DEDUP_REMOVED lines=12> */
.L_x_12518:
        /* <DEDUP_REMOVED lines=8> */
.L_x_12592:
[----:B------:R-:W-:Y:S05]  /*ea70*/  BSYNC B1 ;  /* 0x0000000000017941 */ /* 0x000fea0003800000 */
.L_x_12519:
        /* <DEDUP_REMOVED lines=9> */
.L_x_12522:
[----:B------:R-:W-:Y:S05]  /*eb10*/  BSYNC B1 ;  /* 0x0000000000017941 */ /* 0x000fea0003800000 */
.L_x_12521:
        /* <DEDUP_REMOVED lines=12> */
.L_x_12523:
        /* <DEDUP_REMOVED lines=13> */
.L_x_12593:
[----:B------:R-:W-:Y:S05]  /*ecb0*/  BSYNC B1 ;  /* 0x0000000000017941 */ /* 0x000fea0003800000 */
.L_x_12524:
        /* <DEDUP_REMOVED lines=11> */
.L_x_12527:
[----:B------:R-:W-:Y:S05]  /*ed70*/  BSYNC B1 ;  /* 0x0000000000017941 */ /* 0x000fea0003800000 */
.L_x_12526:
        /* <DEDUP_REMOVED lines=8> */
.L_x_12528:
        /* <DEDUP_REMOVED lines=10> */
.L_x_12517:
[----:B------:R-:W-:Y:S05]  /*eea0*/  BSYNC B0 ;  /* 0x0000000000007941 */ /* 0x000fea0003800000 */
.L_x_12516:
[----:B------:R-:W-:-:S06]  /*eeb0*/  UISETP.NE.AND UP0, UPT, UR39, 0x3, UPT ;  /* 0x000000032700788c */ /* 0x000fcc000bf05270 */
[----:B------:R-:W-:-:S13]  /*eec0*/  PLOP3.LUT P0, PT, PT, PT, UP0, 0x80, 0x0 ;  /* 0x000000000000781c */ /* 0x000fda0003f0f008 */
[----:B------:R-:W-:Y:S05]  /*eed0*/  @!P0 BRA `(.L_x_12529) ;  /* 0x0000000000048947 */ /* 0x000fea0003800000 */
[----:B------:R-:W-:Y:S01]  /*eee0*/  BPT.TRAP 0x1 ;  /* 0x000000040000795c */ /* 0x000fe20000300000 */
.L_x_12529:
        /* <DEDUP_REMOVED lines=8> */
.L_x_12594:
[----:B------:R-:W-:Y:S05]  /*ef70*/  BSYNC B0 ;  /* 0x0000000000007941 */ /* 0x000fea0003800000 */
.L_x_12530:
[----:B------:R-:W-:Y:S05]  /*ef80*/  @!P1 BRA `(.L_x_12532) ;  /* 0x0000000000049947 */ /* 0x000fea0003800000 */
[----:B------:R-:W-:Y:S01]  /*ef90*/  BPT.TRAP 0x1 ;  /* 0x000000040000795c */ /* 0x000fe20000300000 */
.L_x_12532:
[----:B0-----:R-:W-:Y:S01]  /*efa0*/  SHF.L.U32 R2, R7, 0x1f, RZ ;  /* 0x0000001f07027819 */ /* 0x001fe200000006ff */
[----:B------:R-:W-:-:S03]  /*efb0*/  IMAD R10, R6, 0x2800, RZ ;  /* 0x00002800060a7824 */ /* 0x000fc600078e02ff */
[----:B------:R-:W0:Y:S02]  /*efc0*/  SYNCS.PHASECHK.TRANS64.TRYWAIT P0, [R3+URZ+0x13260], R2 ;  /* 0x01326002030075a7 */ /* 0x000e24000800017f */
[----:B0-----:R-:W-:Y:S05]  /*efd0*/  @!P0 BRA `(.L_x_12533) ;  /* 0x00000024005c8947 */ /* 0x001fea0003800000 */
.L_x_12595:
        /* <DEDUP_REMOVED lines=43> */
.L_x_12534:
        /* <DEDUP_REMOVED lines=13> */
.L_x_12515:
        /* <DEDUP_REMOVED lines=17> */
.L_x_12537:
[----:B------:R-:W-:Y:S05]  /*f470*/  BSYNC B0 ;  /* 0x0000000000007941 */ /* 0x000fea0003800000 */
.L_x_12536:
[----:B------:R-:W-:-:S06]  /*f480*/  UISETP.NE.AND UP0, UPT, UR39, 0x3, UPT ;  /* 0x000000032700788c */ /* 0x000fcc000bf05270 */
[----:B------:R-:W-:-:S13]  /*f490*/  PLOP3.LUT P1, PT, PT, PT, UP0, 0x80, 0x0 ;  /* 0x000000000000781c */ /* 0x000fda0003f2f008 */
[----:B------:R-:W-:Y:S05]  /*f4a0*/  @!P1 BRA `(.L_x_12538) ;  /* 0x0000000000049947 */ /* 0x000fea0003800000 */
[----:B------:R-:W-:Y:S01]  /*f4b0*/  BPT.TRAP 0x1 ;  /* 0x000000040000795c */ /* 0x000fe20000300000 */
.L_x_12538:
        /* <DEDUP_REMOVED lines=8> */
.L_x_12596:
[----:B------:R-:W-:Y:S05]  /*f540*/  BSYNC B0 ;  /* 0x0000000000007941 */ /* 0x000fea0003800000 */
.L_x_12539:
[----:B------:R-:W-:Y:S05]  /*f550*/  @!P2 BRA `(.L_x_12541) ;  /* 0x000000000004a947 */ /* 0x000fea0003800000 */
[----:B------:R-:W-:Y:S01]  /*f560*/  BPT.TRAP 0x1 ;  /* 0x000000040000795c */ /* 0x000fe20000300000 */
.L_x_12541:
[----:B------:R-:W-:Y:S01]  /*f570*/  SHF.L.U32 R5, R19, 0x1f, RZ ;  /* 0x0000001f13057819 */ /* 0x000fe200000006ff */
[----:B0-----:R-:W-:-:S03]  /*f580*/  IMAD R3, R18, 0x2800, RZ ;  /* 0x0000280012037824 */ /* 0x001fc600078e02ff */
[----:B------:R-:W0:Y:S02]  /*f590*/  SYNCS.PHASECHK.TRANS64.TRYWAIT P1, [R2+URZ+0x13260], R5 ;  /* 0x01326005020075a7 */ /* 0x000e24000802017f */
[----:B0-----:R-:W-:Y:S05]  /*f5a0*/  @!P1 BRA `(.L_x_12542) ;  /* 0x0000002000109947 */ /* 0x001fea0003800000 */
.L_x_12597:
        /* <DEDUP_REMOVED lines=43> */
.L_x_12543:
[----:B-1----:R-:W-:Y:S01]  /*f860*/  SYNCS.ARRIVE.TRANS64.A1T0 RZ, [R2+URZ+0x13250], RZ ;  /* 0x013250ff02ff79a7 */ /* 0x002fe2000810003f */
[----:B------:R-:W-:Y:S02]  /*f870*/  @!P0 VIADD R0, R2, 0x13280 ;  /* 0x0001328002008836 */ /* 0x000fe40000000000 */
[----:B------:R-:W-:-:S03]  /*f880*/  VIADD R18, R18, 0x1 ;  /* 0x0000000112127836 */ /* 0x000fc60000000000 */
[----:B------:R-:W-:Y:S01]  /*f890*/  @!P0 PRMT R0, RZ, 0x654, R0 ;  /* 0x00000654ff008816 */ /* 0x000fe20000000000 */
[----:B------:R-:W-:Y:S06]  /*f8a0*/  BAR.SYNC.DEFER_BLOCKING 0x2, 0x80 ;  /* 0x0082000000007b1d */ /* 0x000fec0000010000 */
[----:B------:R1:W-:Y:S01]  /*f8b0*/  @!P0 SYNCS.ARRIVE.TRANS64.RED.A1T0 RZ, [R0+URZ], RZ ;  /* 0x000000ff00ff89a7 */ /* 0x0003e2000810043f */
[----:B------:R-:W-:-:S04]  /*f8c0*/  ISETP.NE.AND P0, PT, R18, 0x2, PT ;  /* 0x000000021200780c */ /* 0x000fc80003f05270 */
[----:B------:R-:W-:Y:S02]  /*f8d0*/  SEL R18, R18, RZ, P0 ;  /* 0x000000ff12127207 */ /* 0x000fe40000000000 */
[----:B-1----:R-:W-:-:S04]  /*f8e0*/  SEL R0, RZ, 0x1, P0 ;  /* 0x00000001ff007807 */ /* 0x002fc80000000000 */
[----:B------:R-:W-:-:S07]  /*f8f0*/  LOP3.LUT R19, R19, R0, RZ, 0x3c, !PT ;  /* 0x0000000013137212 */ /* 0x000fce00078e3cff */
.L_x_12492:
[----:B------:R-:W-:Y:S05]  /*f900*/  BSYNC B7 ;  /* 0x0000000000077941 */ /* 0x000fea0003800000 */
.L_x_12490:
[----:B------:R-:W2:Y:S02]  /*f910*/  LDL R0, [R1+0xc] ;  /* 0x00000c0001007983 */ /* 0x000ea40000100800 */
[----:B--2---:R-:W-:-:S13]  /*f920*/  ISETP.NE.AND P0, PT, R0, RZ, PT ;  /* 0x000000ff0000720c */ /* 0x004fda0003f05270 */
[----:B------:R-:W-:Y:S05]  /*f930*/  @!P0 BRA `(.L_x_12544) ;  /* 0x0000000000288947 */ /* 0x000fea0003800000 */
[----:B------:R-:W1:Y:S08]  /*f940*/  S2UR UR5, SR_CgaCtaId ;  /* 0x00000000000579c3 */ /* 0x000e700000008800 */
[----:B------:R-:W-:Y:S06]  /*f950*/  BAR.SYNC.DEFER_BLOCKING 0x5, 0x200 ;  /* 0x0148000000007b1d */ /* 0x000fec0000010000 */
[----:B------:R-:W-:-:S02]  /*f960*/  UMOV UR4, 0x400 ;  /* 0x0000040000047882 */ /* 0x000fc40000000000 */
[----:B-1----:R-:W-:-:S06]  /*f970*/  ULEA UR4, UR5, UR4, 0x18 ;  /* 0x0000000405047291 */ /* 0x002fcc000f8ec03f */
[----:B------:R-:W-:-:S05]  /*f980*/  IMAD.U32 R16, RZ, RZ, UR4 ;  /* 0x00000004ff107e24 */ /* 0x000fca000f8e00ff */
[----:B------:R-:W1:Y:S02]  /*f990*/  LDS.128 R24, [R16+0x132d0] ;  /* 0x0132d00010187984 */ /* 0x000e640000000c00 */
[----:B-1----:R-:W-:Y:S02]  /*f9a0*/  R2UR UR43, R27 ;  /* 0x000000001b2b72ca */ /* 0x002fe400000e0000 */
[----:B------:R-:W-:Y:S01]  /*f9b0*/  R2UR UR36, R26 ;  /* 0x000000001a2472ca */ /* 0x000fe200000e0000 */
[----:B------:R-:W-:Y:S06]  /*f9c0*/  BAR.ARV 0x4, 0x200 ;  /* 0x0108000000007b1d */ /* 0x000fec0000002000 */
[----:B------:R-:W-:Y:S08]  /*f9d0*/  BRA `(.L_x_12545) ;  /* 0x0000000800bc7947 */ /* 0x000ff00003800000 */
.L_x_12544:
[----:B------:R-:W1:Y:S01]  /*f9e0*/  S2R R0, SR_TID.X ;  /* 0x0000000000007919 */ /* 0x000e620000002100 */
[----:B------:R-:W-:Y:S01]  /*f9f0*/  ULDC UR4, c[0x0][0xc3c] ;  /* 0x00030f0000047ab9 */ /* 0x000fe20000000800 */
[----:B------:R-:W-:Y:S01]  /*fa00*/  IMAD.MOV.U32 R25, RZ, RZ, RZ ;  /* 0x000000ffff197224 */ /* 0x000fe200078e00ff */
[----:B-1----:R-:W-:-:S04]  /*fa10*/  LOP3.LUT R6, R0, 0x1f, RZ, 0xc0, !PT ;  /* 0x0000001f00067812 */ /* 0x002fc800078ec0ff */
[C---:B------:R-:W-:Y:S01]  /*fa20*/  ISETP.NE.AND P0, PT, R6.reuse, 0x1f, PT ;  /* 0x0000001f0600780c */ /* 0x040fe20003f05270 */
[----:B------:R-:W-:-:S05]  /*fa30*/  VIADD R5, R6, UR43 ;  /* 0x0000002b06057c36 */ /* 0x000fca0008000000 */
[----:B------:R-:W-:Y:S01]  /*fa40*/  ISETP.GE.OR P1, PT, R5, UR4, !P0 ;  /* 0x0000000405007c0c */ /* 0x000fe2000c726670 */
[----:B------:R-:W-:-:S12]  /*fa50*/  ULDC UR4, c[0x0][0xc3c] ;  /* 0x00030f0000047ab9 */ /* 0x000fd80000000800 */
[----:B0-----:R-:W0:Y:S02]  /*fa60*/  @!P1 LDC.64 R2, c[0x0][0xc80] ;  /* 0x00032000ff029b82 */ /* 0x001e240000000a00 */
        /* <DEDUP_REMOVED lines=30> */
.L_x_12550:
        /* <DEDUP_REMOVED lines=14> */
.L_x_12549:
[----:B------:R-:W-:Y:S05]  /*fd30*/  BSYNC B0 ;  /* 0x0000000000007941 */ /* 0x000fea0003800000 */
.L_x_12548:
        /* <DEDUP_REMOVED lines=22> */
.L_x_12546:
        /* <DEDUP_REMOVED lines=26> */
.L_x_12551:
        /* <DEDUP_REMOVED lines=56> */
.L_x_12547:
[----:B------:R-:W-:Y:S01]  /*103c0*/  IMAD.MOV.U32 R24, RZ, RZ, R5 ;  /* 0x000000ffff187224 */ /* 0x000fe200078e0005 */
[----:B------:R-:W-:Y:S01]  /*103d0*/  ULDC UR43, c[0x0][0xc3c] ;  /* 0x00030f00002b7ab9 */ /* 0x000fe20000000800 */
[----:B------:R-:W-:Y:S01]  /*103e0*/  IMAD.MOV.U32 R25, RZ, RZ, RZ ;  /* 0x000000ffff197224 */ /* 0x000fe200078e00ff */
[----:B------:R-:W-:-:S06]  /*103f0*/  UMOV UR36, URZ ;  /* 0x0000003f00247c82 */ /* 0x000fcc0008000000 */
.L_x_12552:
        /* <DEDUP_REMOVED lines=13> */
.L_x_12545:
[----:B------:R-:W-:Y:S02]  /*104d0*/  ULDC UR4, c[0x0][0xc3c] ;  /* 0x00030f0000047ab9 */ /* 0x000fe40000000800 */
[----:B------:R-:W-:-:S06]  /*104e0*/  UISETP.GE.AND UP0, UPT, UR43, UR4, UPT ;  /* 0x000000042b00728c */ /* 0x000fcc000bf06270 */
[----:B------:R-:W-:-:S13]  /*104f0*/  PLOP3.LUT P0, PT, PT, PT, UP0, 0x80, 0x0 ;  /* 0x000000000000781c */ /* 0x000fda0003f0f008 */
[----:B------:R-:W-:Y:S05]  /*10500*/  @!P0 BRA `(.L_x_12553) ;  /* 0xffffffc400008947 */ /* 0x000fea000383ffff */
.L_x_12486:
        /* <DEDUP_REMOVED lines=12> */
.L_x_12598:
[----:B------:R-:W-:Y:S05]  /*105d0*/  BSYNC B0 ;  /* 0x0000000000007941 */ /* 0x000fea0003800000 */
.L_x_12554:
[----:B------:R-:W-:-:S03]  /*105e0*/  UMOV UR4, 0xffffffff ;  /* 0xffffffff00047882 */ /* 0x000fc60000000000 */
[----:B------:R-:W-:Y:S05]  /*105f0*/  BRA.DIV UR4, `(.L_x_12556) ;  /* 0x0000001204247947 */ /* 0x000fea000b800000 */
[----:B0-----:R-:W0:Y:S02]  /*10600*/  S2R R0, SR_TID.X ;  /* 0x0000000000007919 */ /* 0x001e240000002100 */
[----:B0-----:R-:W-:-:S04]  /*10610*/  SHF.R.U32.HI R0, RZ, 0x5, R0 ;  /* 0x00000005ff007819 */ /* 0x001fc80000011600 */
[----:B------:R-:W-:-:S05]  /*10620*/  LOP3.LUT R0, R0, 0x3, RZ, 0xc0, !PT ;  /* 0x0000000300007812 */ /* 0x000fca00078ec0ff */
[----:B------:R0:W1:Y:S02]  /*10630*/  SHFL.IDX PT, R14, R0, RZ, 0x1f ;  /* 0x00001fff000e7589 */ /* 0x00006400000e0000 */
.L_x_12601:
[----:B-1----:R-:W-:Y:S01]  /*10640*/  ISETP.NE.AND P0, PT, R14, RZ, PT ;  /* 0x000000ff0e00720c */ /* 0x002fe20003f05270 */
[----:B------:R-:W-:-:S12]  /*10650*/  BSSY B0, `(.L_x_12557) ;  /* 0x000002b000007945 */ /* 0x000fd80003800000 */
[----:B------:R-:W-:Y:S05]  /*10660*/  @P0 BRA `(.L_x_12558) ;  /* 0x0000000000a40947 */ /* 0x000fea0003800000 */
[----:B------:R-:W-:-:S03]  /*10670*/  UMOV UR4, 0xffffffff ;  /* 0xffffffff00047882 */ /* 0x000fc60000000000 */
[----:B------:R-:W-:Y:S05]  /*10680*/  BRA.DIV UR4, `(.L_x_12559) ;  /* 0x0000001204347947 */ /* 0x000fea000b800000 */
[----:B------:R-:W-:-:S13]  /*10690*/  ELECT P6, URZ, PT ;  /* 0x00000000003f782f */ /* 0x000fda00038c0000 */
.L_x_12604:
[----:B------:R-:W-:Y:S05]  /*106a0*/  @!P6 BRA `(.L_x_12558) ;  /* 0x000000000094e947 */ /* 0x000fea0003800000 */
[----:B------:R-:W-:-:S06]  /*106b0*/  ULOP3.LUT UR4, UR38, 0x2, URZ, 0xfc, !UPT ;  /* 0x0000000226047892 */ /* 0x000fcc000f8efc3f */
[----:B0-----:R-:W-:-:S05]  /*106c0*/  IMAD.U32 R0, RZ, RZ, UR4 ;  /* 0x00000004ff007e24 */ /* 0x001fca000f8e00ff */
[----:B------:R-:W-:-:S13]  /*106d0*/  ISETP.NE.AND P0, PT, R0, 0x3, PT ;  /* 0x000000030000780c */ /* 0x000fda0003f05270 */
[----:B------:R-:W-:Y:S05]  /*106e0*/  @!P0 BRA `(.L_x_12560) ;  /* 0x0000000000048947 */ /* 0x000fea0003800000 */
[----:B------:R-:W-:Y:S01]  /*106f0*/  BPT.TRAP 0x1 ;  /* 0x000000040000795c */ /* 0x000fe20000300000 */
.L_x_12560:
        /* <DEDUP_REMOVED lines=12> */
.L_x_12605:
[----:B------:R-:W1:Y:S02]  /*107c0*/  SYNCS.PHASECHK.TRANS64.TRYWAIT P1, [R3+URZ], R0 ;  /* 0x00000000030075a7 */ /* 0x000e64000802017f */
[----:B-1----:R-:W-:Y:S05]  /*107d0*/  @!P1 BRA `(.L_x_12562) ;  /* 0x0000001000149947 */ /* 0x002fea0003800000 */
.L_x_12606:
[----:B------:R-:W-:Y:S05]  /*107e0*/  @!P0 BRA `(.L_x_12563) ;  /* 0x0000000000048947 */ /* 0x000fea0003800000 */
[----:B------:R-:W-:Y:S01]  /*107f0*/  BPT.TRAP 0x1 ;  /* 0x000000040000795c */ /* 0x000fe20000300000 */
.L_x_12563:
[----:B-1----:R-:W-:-:S04]  /*10800*/  IMAD R3, R18, 0x8, R7 ;  /* 0x0000000812037824 */ /* 0x002fc800078e0207 */
[----:B------:R-:W1:Y:S02]  /*10810*/  SYNCS.PHASECHK.TRANS64.TRYWAIT P1, [R3+URZ+0x13260], R4 ;  /* 0x01326004030075a7 */ /* 0x000e64000802017f */
[----:B-1----:R-:W-:Y:S05]  /*10820*/  @!P1 BRA `(.L_x_12564) ;  /* 0x0000001000149947 */ /* 0x002fea0003800000 */
.L_x_12607:
[----:B------:R-:W-:Y:S05]  /*10830*/  @!P0 BRA `(.L_x_12565) ;  /* 0x0000000000048947 */ /* 0x000fea0003800000 */
[----:B------:R-:W-:Y:S01]  /*10840*/  BPT.TRAP 0x1 ;  /* 0x000000040000795c */ /* 0x000fe20000300000 */
.L_x_12565:
[----:B0-----:R-:W-:-:S04]  /*10850*/  IMAD R5, R6, 0x8, R7 ;  /* 0x0000000806057824 */ /* 0x001fc800078e0207 */
[----:B------:R-:W0:Y:S02]  /*10860*/  SYNCS.PHASECHK.TRANS64.TRYWAIT P1, [R5+URZ+0x13260], R0 ;  /* 0x01326000050075a7 */ /* 0x000e24000802017f */
[----:B0-----:R-:W-:Y:S05]  /*10870*/  @!P1 BRA `(.L_x_12566) ;  /* 0x0000001000149947 */ /* 0x001fea0003800000 */
.L_x_12608:
[----:B------:R-:W-:Y:S05]  /*10880*/  @!P0 BRA `(.L_x_12567) ;  /* 0x0000000000048947 */ /* 0x000fea0003800000 */
[----:B------:R-:W-:Y:S01]  /*10890*/  BPT.TRAP 0x1 ;  /* 0x000000040000795c */ /* 0x000fe20000300000 */
.L_x_12567:
[----:B------:R-:W2:Y:S02]  /*108a0*/  SYNCS.PHASECHK.TRANS64.TRYWAIT P0, [R3+URZ+0x13280], R4 ;  /* 0x01328004030075a7 */ /* 0x000ea4000800017f */
[----:B--2---:R-:W-:Y:S05]  /*108b0*/  @!P0 BRA `(.L_x_12568) ;  /* 0x0000001000188947 */ /* 0x004fea0003800000 */
.L_x_12569:
[----:B---3--:R3:W4:Y:S02]  /*108c0*/  SYNCS.PHASECHK.TRANS64.TRYWAIT P0, [R5+URZ+0x13280], R0 ;  /* 0x01328000050075a7 */ /* 0x008724000800017f */
[----:B----4-:R-:W-:Y:S05]  /*108d0*/  @!P0 NANOSLEEP.SYNCS 0x989680 ;  /* 0x009896800000895d */ /* 0x010fea0003900000 */
[----:B------:R-:W4:Y:S02]  /*108e0*/  @!P0 SYNCS.PHASECHK.TRANS64 P0, [R5+URZ+0x13280], R0 ;  /* 0x01328000050085a7 */ /* 0x000f24000800007f */
[----:B----4-:R-:W-:Y:S05]  /*108f0*/  @!P0 BRA `(.L_x_12569) ;  /* 0xfffffffc00f08947 */ /* 0x010fea000383ffff */
.L_x_12558:
[----:B------:R-:W-:Y:S05]  /*10900*/  BSYNC B0 ;  /* 0x0000000000007941 */ /* 0x000fea0003800000 */
.L_x_12557:
[----:B------:R-:W-:Y:S05]  /*10910*/  EXIT ;  /* 0x000000000000794d */ /* 0x000fea0003800000 */
.L_x_12437:
[----:B0-----:R-:W-:-:S04]  /*10920*/  IMAD.U32 R3, RZ, RZ, UR45 ;  /* 0x0000002dff037e24 */ /* 0x001fc8000f8e00ff */
[----:B------:R0:W1:Y:S03]  /*10930*/  SYNCS.PHASECHK.TRANS64.TRYWAIT P1, [R3+URZ+0x13200], R0 ;  /* 0x01320000030075a7 */ /* 0x000066000802017f */
[----:B-1----:R-:W-:Y:S05]  /*10940*/  @!P1 NANOSLEEP.SYNCS 0x989680 ;  /* 0x009896800000995d */ /* 0x002fea0003900000 */
[----:B------:R-:W1:Y:S02]  /*10950*/  @!P1 SYNCS.PHASECHK.TRANS64 P1, [R3+URZ+0x13200], R0 ;  /* 0x01320000030095a7 */ /* 0x000e64000802007f */
[----:B-1----:R-:W-:Y:S05]  /*10960*/  @!P1 BRA `(.L_x_12437) ;  /* 0xfffffffc00ec9947 */ /* 0x002fea000383ffff */
[----:B------:R-:W-:Y:S05]  /*10970*/  BRA `(.L_x_12570) ;  /* 0xffffff1000347947 */ /* 0x000fea000383ffff */
.L_x_12441:
[----:B-1----:R1:W2:Y:S02]  /*10980*/  SYNCS.PHASECHK.TRANS64.TRYWAIT P1, [R3+URZ+0x13230], R0 ;  /* 0x01323000030075a7 */ /* 0x0022a4000802017f */
[----:B--2---:R-:W-:Y:S05]  /*10990*/  @!P1 NANOSLEEP.SYNCS 0x989680 ;  /* 0x009896800000995d */ /* 0x004fea0003900000 */
[----:B------:R-:W2:Y:S02]  /*109a0*/  @!P1 SYNCS.PHASECHK.TRANS64 P1, [R3+URZ+0x13230], R0 ;  /* 0x01323000030095a7 */ /* 0x000ea4000802007f */
[----:B--2---:R-:W-:Y:S05]  /*109b0*/  @!P1 BRA `(.L_x_12441) ;  /* 0xfffffffc00f09947 */ /* 0x004fea000383ffff */
[----:B------:R-:W-:Y:S05]  /*109c0*/  BRA `(.L_x_12440) ;  /* 0xffffff1000507947 */ /* 0x000fea000383ffff */
.L_x_12446:
[----:B-1----:R-:W-:-:S04]  /*109d0*/  IMAD.U32 R9, RZ, RZ, UR20 ;  /* 0x00000014ff097e24 */ /* 0x002fc8000f8e00ff */
[----:B------:R1:W2:Y:S03]  /*109e0*/  SYNCS.PHASECHK.TRANS64.TRYWAIT P3, [R9+URZ+0x13230], R0 ;  /* 0x01323000090075a7 */ /* 0x0002a6000806017f */
[----:B--2---:R-:W-:Y:S05]  /*109f0*/  @!P3 NANOSLEEP.SYNCS 0x989680 ;  /* 0x009896800000b95d */ /* 0x004fea0003900000 */
[----:B------:R-:W2:Y:S02]  /*10a00*/  @!P3 SYNCS.PHASECHK.TRANS64 P3, [R9+URZ+0x13230], R0 ;  /* 0x013230000900b5a7 */ /* 0x000ea4000806007f */
[----:B--2---:R-:W-:Y:S05]  /*10a10*/  @!P3 BRA `(.L_x_12446) ;  /* 0xfffffffc00ecb947 */ /* 0x004fea000383ffff */
[----:B------:R-:W-:Y:S05]  /*10a20*/  BRA `(.L_x_12445) ;  /* 0xffffff3800d47947 */ /* 0x000fea000383ffff */
.L_x_12450:
[----:B-1----:R-:W-:-:S04]  /*10a30*/  IMAD.U32 R9, RZ, RZ, UR11 ;  /* 0x0000000bff097e24 */ /* 0x002fc8000f8e00ff */
[----:B------:R1:W2:Y:S03]  /*10a40*/  SYNCS.PHASECHK.TRANS64.TRYWAIT P3, [R9+URZ+0x13250], R0 ;  /* 0x01325000090075a7 */ /* 0x0002a6000806017f */
[----:B--2---:R-:W-:Y:S05]  /*10a50*/  @!P3 NANOSLEEP.SYNCS 0x989680 ;  /* 0x009896800000b95d */ /* 0x004fea0003900000 */
[----:B------:R-:W2:Y:S02]  /*10a60*/  @!P3 SYNCS.PHASECHK.TRANS64 P3, [R9+URZ+0x13250], R0 ;  /* 0x013250000900b5a7 */ /* 0x000ea4000806007f */
[----:B--2---:R-:W-:Y:S05]  /*10a70*/  @!P3 BRA `(.L_x_12450) ;  /* 0xfffffffc00ecb947 */ /* 0x004fea000383ffff */
[----:B------:R-:W-:Y:S05]  /*10a80*/  BRA `(.L_x_12449) ;  /* 0xffffff3c00e07947 */ /* 0x000fea000383ffff */
.L_x_12457:
[----:B-1----:R-:W-:-:S04]  /*10a90*/  IMAD.U32 R11, RZ, RZ, UR6 ;  /* 0x00000006ff0b7e24 */ /* 0x002fc8000f8e00ff */
[----:B------:R1:W2:Y:S03]  /*10aa0*/  SYNCS.PHASECHK.TRANS64.TRYWAIT P2, [R11+URZ+0x13230], R0 ;  /* 0x013230000b0075a7 */ /* 0x0002a6000804017f */
[----:B--2---:R-:W-:Y:S05]  /*10ab0*/  @!P2 NANOSLEEP.SYNCS 0x989680 ;  /* 0x009896800000a95d */ /* 0x004fea0003900000 */
[----:B------:R-:W2:Y:S02]  /*10ac0*/  @!P2 SYNCS.PHASECHK.TRANS64 P2, [R11+URZ+0x13230], R0 ;  /* 0x013230000b00a5a7 */ /* 0x000ea4000804007f */
[----:B--2---:R-:W-:Y:S05]  /*10ad0*/  @!P2 BRA `(.L_x_12457) ;  /* 0xfffffffc00eca947 */ /* 0x004fea000383ffff */
[----:B------:R-:W-:Y:S05]  /*10ae0*/  BRA `(.L_x_12456) ;  /* 0xffffff6800187947 */ /* 0x000fea000383ffff */
.L_x_12461:
[----:B-1----:R-:W-:-:S04]  /*10af0*/  IMAD.U32 R11, RZ, RZ, UR11 ;  /* 0x0000000bff0b7e24 */ /* 0x002fc8000f8e00ff */
[----:B------:R1:W2:Y:S03]  /*10b00*/  SYNCS.PHASECHK.TRANS64.TRYWAIT P2, [R11+URZ+0x13250], R0 ;  /* 0x013250000b0075a7 */ /* 0x0002a6000804017f */
[----:B--2---:R-:W-:Y:S05]  /*10b10*/  @!P2 NANOSLEEP.SYNCS 0x989680 ;  /* 0x009896800000a95d */ /* 0x004fea0003900000 */
[----:B------:R-:W2:Y:S02]  /*10b20*/  @!P2 SYNCS.PHASECHK.TRANS64 P2, [R11+URZ+0x13250], R0 ;  /* 0x013250000b00a5a7 */ /* 0x000ea4000804007f */
[----:B--2---:R-:W-:Y:S05]  /*10b30*/  @!P2 BRA `(.L_x_12461) ;  /* 0xfffffffc00eca947 */ /* 0x004fea000383ffff */
[----:B------:R-:W-:Y:S05]  /*10b40*/  BRA `(.L_x_12460) ;  /* 0xffffff6c00247947 */ /* 0x000fea000383ffff */
.L_x_12467:
[----:B-1----:R-:W-:-:S04]  /*10b50*/  IMAD.U32 R6, RZ, RZ, UR14 ;  /* 0x0000000eff067e24 */ /* 0x002fc8000f8e00ff */
[----:B------:R1:W2:Y:S03]  /*10b60*/  SYNCS.PHASECHK.TRANS64.TRYWAIT P1, [R6+URZ+0x13250], R5 ;  /* 0x01325005060075a7 */ /* 0x0002a6000802017f */
[----:B--2---:R-:W-:Y:S05]  /*10b70*/  @!P1 NANOSLEEP.SYNCS 0x989680 ;  /* 0x009896800000995d */ /* 0x004fea0003900000 */
[----:B------:R-:W2:Y:S02]  /*10b80*/  @!P1 SYNCS.PHASECHK.TRANS64 P1, [R6+URZ+0x13250], R5 ;  /* 0x01325005060095a7 */ /* 0x000ea4000802007f */
[----:B--2---:R-:W-:Y:S05]  /*10b90*/  @!P1 BRA `(.L_x_12467) ;  /* 0xfffffffc00ec9947 */ /* 0x004fea000383ffff */
[----:B------:R-:W-:Y:S05]  /*10ba0*/  BRA `(.L_x_12466) ;  /* 0xffffff8800647947 */ /* 0x000fea000383ffff */
.L_x_12501:
[----:B------:R-:W-:Y:S02]  /*10bb0*/  IMAD.MOV.U32 R13, RZ, RZ, R20 ;  /* 0x000000ffff0d7224 */ /* 0x000fe400078e0014 */
[----:B------:R-:W-:Y:S02]  /*10bc0*/  IMAD.MOV.U32 R12, RZ, RZ, RZ ;  /* 0x000000ffff0c7224 */ /* 0x000fe400078e00ff */
[----:B------:R-:W-:Y:S02]  /*10bd0*/  IMAD.MOV.U32 R11, RZ, RZ, 0x1f ;  /* 0x0000001fff0b7424 */ /* 0x000fe400078e00ff */
[----:B------:R-:W-:-:S07]  /*10be0*/  IMAD.MOV.U32 R15, RZ, RZ, -0x1 ;  /* 0xffffffffff0f7424 */ /* 0x000fce00078e00ff */
[----:B------:R-:W-:Y:S05]  /*10bf0*/  WARPSYNC.COLLECTIVE R15, `(.L_x_12571) ;  /* 0x000000000f087348 */ /* 0x000fea0003c00000 */
[----:B------:R0:W1:Y:S02]  /*10c00*/  SHFL.IDX P6, R14, R13, R12, R11 ;  /* 0x0000000c0d0e7389 */ /* 0x00006400000c000b */
[----:B01----:R-:W-:Y:S01]  /*10c10*/  ENDCOLLECTIVE ;  /* 0x000000000000791b */ /* 0x003fe20003800000 */
.L_x_12571:
[----:B------:R-:W-:Y:S05]  /*10c20*/  BRA `(.L_x_12572) ;  /* 0xffffffc800c47947 */ /* 0x000fea000383ffff */
.L_x_12503:
[----:B------:R-:W-:Y:S01]  /*10c30*/  BSSY B0, `(.L_x_12573) ;  /* 0x0000006000007945 */ /* 0x000fe20003800000 */
[----:B------:R-:W-:-:S07]  /*10c40*/  IMAD.MOV.U32 R15, RZ, RZ, -0x1 ;  /* 0xffffffffff0f7424 */ /* 0x000fce00078e00ff */
[----:B0-----:R-:W-:Y:S05]  /*10c50*/  WARPSYNC.COLLECTIVE R15, `(.L_x_12574) ;  /* 0x000000000f0c7348 */ /* 0x001fea0003c00000 */
[----:B------:R-:W-:Y:S02]  /*10c60*/  ELECT P6, UR62, PT ;  /* 0x00000000003e782f */ /* 0x000fe400038c0000 */
[----:B------:R-:W-:Y:S01]  /*10c70*/  MOV R14, UR62 ;  /* 0x0000003e000e7c02 */ /* 0x000fe20008000f00 */
[----:B0-----:R-:W-:Y:S10]  /*10c80*/  ENDCOLLECTIVE ;  /* 0x000000000000791b */ /* 0x001ff40003800000 */
.L_x_12574:
[----:B------:R-:W-:Y:S05]  /*10c90*/  BSYNC B0 ;  /* 0x0000000000007941 */ /* 0x000fea0003800000 */
.L_x_12573:
[----:B------:R-:W-:Y:S05]  /*10ca0*/  BRA `(.L_x_12575) ;  /* 0xffffffc800c47947 */ /* 0x000fea000383ffff */
.L_x_12505:
[----:B-1----:R1:W2:Y:S02]  /*10cb0*/  SYNCS.PHASECHK.TRANS64.TRYWAIT P0, [R5+URZ+0x13280], R2 ;  /* 0x01328002050075a7 */ /* 0x0022a4000800017f */
[----:B--2---:R-:W-:Y:S05]  /*10cc0*/  @!P0 NANOSLEEP.SYNCS 0x989680 ;  /* 0x009896800000895d */ /* 0x004fea0003900000 */
[----:B------:R-:W2:Y:S02]  /*10cd0*/  @!P0 SYNCS.PHASECHK.TRANS64 P0, [R5+URZ+0x13280], R2 ;  /* 0x01328002050085a7 */ /* 0x000ea4000800007f */
[----:B--2---:R-:W-:Y:S05]  /*10ce0*/  @!P0 BRA `(.L_x_12505) ;  /* 0xfffffffc00f08947 */ /* 0x004fea000383ffff */
[----:B------:R-:W-:Y:S05]  /*10cf0*/  BRA `(.L_x_12576) ;  /* 0xffffffcc00207947 */ /* 0x000fea000383ffff */
.L_x_12507:
[----:B--2---:R2:W3:Y:S02]  /*10d00*/  SYNCS.PHASECHK.TRANS64.TRYWAIT P0, [R5+URZ+0x13240], R2 ;  /* 0x01324002050075a7 */ /* 0x0044e4000800017f */
[----:B---3--:R-:W-:Y:S05]  /*10d10*/  @!P0 NANOSLEEP.SYNCS 0x989680 ;  /* 0x009896800000895d */ /* 0x008fea0003900000 */
[----:B------:R-:W3:Y:S02]  /*10d20*/  @!P0 SYNCS.PHASECHK.TRANS64 P0, [R5+URZ+0x13240], R2 ;  /* 0x01324002050085a7 */ /* 0x000ee4000800007f */
[----:B---3--:R-:W-:Y:S05]  /*10d30*/  @!P0 BRA `(.L_x_12507) ;  /* 0xfffffffc00f08947 */ /* 0x008fea000383ffff */
[----:B------:R-:W-:Y:S05]  /*10d40*/  BRA `(.L_x_12577) ;  /* 0xffffffcc00707947 */ /* 0x000fea000383ffff */
.L_x_12511:
        /* <DEDUP_REMOVED lines=9> */
.L_x_12578:
[C---:B------:R-:W-:Y:S01]  /*10de0*/  VIADD R8, R25.reuse, 0x20 ;  /* 0x0000002019087836 */ /* 0x040fe20000000000 */
[----:B------:R-:W-:Y:S01]  /*10df0*/  ISETP.GE.AND P1, PT, R25, R7, PT ;  /* 0x000000071900720c */ /* 0x000fe20003f26270 */
[----:B------:R-:W-:Y:S02]  /*10e00*/  IMAD.MOV.U32 R13, RZ, RZ, R0 ;  /* 0x000000ffff0d7224 */ /* 0x000fe400078e0000 */
[----:B------:R-:W-:-:S10]  /*10e10*/  IMAD.MOV.U32 R2, RZ, RZ, R14 ;  /* 0x000000ffff027224 */ /* 0x000fd400078e000e */
[----:B------:R-:W-:Y:S05]  /*10e20*/  WARPSYNC.COLLECTIVE R15, `(.L_x_12579) ;  /* 0x000000000f087348 */ /* 0x000fea0003c00000 */
[----:B------:R0:W1:Y:S02]  /*10e30*/  SHFL.IDX P6, R14, R13, R12, R11 ;  /* 0x0000000c0d0e7389 */ /* 0x00006400000c000b */
[----:B01----:R-:W-:Y:S01]  /*10e40*/  ENDCOLLECTIVE ;  /* 0x000000000000791b */ /* 0x003fe20003800000 */
.L_x_12579:
        /* <DEDUP_REMOVED lines=8> */
.L_x_12580:
        /* <DEDUP_REMOVED lines=11> */
.L_x_12581:
        /* <DEDUP_REMOVED lines=8> */
.L_x_12582:
        /* <DEDUP_REMOVED lines=10> */
.L_x_12583:
        /* <DEDUP_REMOVED lines=8> */
.L_x_12584:
        /* <DEDUP_REMOVED lines=11> */
.L_x_12585:
[----:B------:R-:W-:Y:S02]  /*111d0*/  IMAD.MOV.U32 R13, RZ, RZ, R6 ;  /* 0x000000ffff0d7224 */ /* 0x000fe400078e0006 */
[----:B------:R-:W-:Y:S02]  /*111e0*/  IMAD.MOV.U32 R12, RZ, RZ, RZ ;  /* 0x000000ffff0c7224 */ /* 0x000fe400078e00ff */
[----:B------:R-:W-:-:S07]  /*111f0*/  IMAD.MOV.U32 R8, RZ, RZ, R14 ;  /* 0x000000ffff087224 */ /* 0x000fce00078e000e */
[----:B------:R-:W-:Y:S05]  /*11200*/  WARPSYNC.COLLECTIVE R15, `(.L_x_12586) ;  /* 0x000000000f087348 */ /* 0x000fea0003c00000 */
[----:B------:R0:W1:Y:S02]  /*11210*/  SHFL.IDX P6, R14, R13, R12, R11 ;  /* 0x0000000c0d0e7389 */ /* 0x00006400000c000b */
[----:B01----:R-:W-:Y:S01]  /*11220*/  ENDCOLLECTIVE ;  /* 0x000000000000791b */ /* 0x003fe20003800000 */
.L_x_12586:
        /* <DEDUP_REMOVED lines=11> */
.L_x_12587:
        /* <DEDUP_REMOVED lines=8> */
.L_x_12588:
        /* <DEDUP_REMOVED lines=10> */
.L_x_12589:
[----:B------:R-:W-:Y:S05]  /*11400*/  BRA `(.L_x_12590) ;  /* 0xffffffd000707947 */ /* 0x000fea000383ffff */
.L_x_12514:
[----:B0-----:R0:W1:Y:S02]  /*11410*/  SYNCS.PHASECHK.TRANS64.TRYWAIT P0, [R16+URZ+0x13220], R3 ;  /* 0x01322003100075a7 */ /* 0x001064000800017f */
[----:B-1----:R-:W-:Y:S05]  /*11420*/  @!P0 NANOSLEEP.SYNCS 0x989680 ;  /* 0x009896800000895d */ /* 0x002fea0003900000 */
[----:B------:R-:W1:Y:S02]  /*11430*/  @!P0 SYNCS.PHASECHK.TRANS64 P0, [R16+URZ+0x13220], R3 ;  /* 0x01322003100085a7 */ /* 0x000e64000800007f */
[----:B-1----:R-:W-:Y:S05]  /*11440*/  @!P0 BRA `(.L_x_12514) ;  /* 0xfffffffc00f08947 */ /* 0x002fea000383ffff */
[----:B------:R-:W-:Y:S05]  /*11450*/  BRA `(.L_x_12591) ;  /* 0xffffffd000d07947 */ /* 0x000fea000383ffff */
.L_x_12520:
[----:B0-----:R0:W1:Y:S02]  /*11460*/  SYNCS.PHASECHK.TRANS64.TRYWAIT P0, [R4+URZ+0x13280], R3 ;  /* 0x01328003040075a7 */ /* 0x001064000800017f */
[----:B-1----:R-:W-:Y:S05]  /*11470*/  @!P0 NANOSLEEP.SYNCS 0x989680 ;  /* 0x009896800000895d */ /* 0x002fea0003900000 */
[----:B------:R-:W1:Y:S02]  /*11480*/  @!P0 SYNCS.PHASECHK.TRANS64 P0, [R4+URZ+0x13280], R3 ;  /* 0x01328003040085a7 */ /* 0x000e64000800007f */
[----:B-1----:R-:W-:Y:S05]  /*11490*/  @!P0 BRA `(.L_x_12520) ;  /* 0xfffffffc00f08947 */ /* 0x002fea000383ffff */
[----:B------:R-:W-:Y:S05]  /*114a0*/  BRA `(.L_x_12592) ;  /* 0xffffffd400707947 */ /* 0x000fea000383ffff */
.L_x_12525:
[----:B-1----:R1:W2:Y:S02]  /*114b0*/  SYNCS.PHASECHK.TRANS64.TRYWAIT P0, [R4+URZ+0x13240], R3 ;  /* 0x01324003040075a7 */ /* 0x0022a4000800017f */
[----:B--2---:R-:W-:Y:S05]  /*114c0*/  @!P0 NANOSLEEP.SYNCS 0x989680 ;  /* 0x009896800000895d */ /* 0x004fea0003900000 */
[----:B------:R-:W2:Y:S02]  /*114d0*/  @!P0 SYNCS.PHASECHK.TRANS64 P0, [R4+URZ+0x13240], R3 ;  /* 0x01324003040085a7 */ /* 0x000ea4000800007f */
[----:B--2---:R-:W-:Y:S05]  /*114e0*/  @!P0 BRA `(.L_x_12525) ;  /* 0xfffffffc00f08947 */ /* 0x004fea000383ffff */
[----:B------:R-:W-:Y:S05]  /*114f0*/  BRA `(.L_x_12593) ;  /* 0xffffffd400ec7947 */ /* 0x000fea000383ffff */
.L_x_12531:
[----:B0-----:R0:W1:Y:S02]  /*11500*/  SYNCS.PHASECHK.TRANS64.TRYWAIT P0, [R3+URZ+0x13270], R2 ;  /* 0x01327002030075a7 */ /* 0x001064000800017f */
[----:B-1----:R-:W-:Y:S05]  /*11510*/  @!P0 NANOSLEEP.SYNCS 0x989680 ;  /* 0x009896800000895d */ /* 0x002fea0003900000 */
[----:B------:R-:W1:Y:S02]  /*11520*/  @!P0 SYNCS.PHASECHK.TRANS64 P0, [R3+URZ+0x13270], R2 ;  /* 0x01327002030085a7 */ /* 0x000e64000800007f */
[----:B-1----:R-:W-:Y:S05]  /*11530*/  @!P0 BRA `(.L_x_12531) ;  /* 0xfffffffc00f08947 */ /* 0x002fea000383ffff */
[----:B------:R-:W-:Y:S05]  /*11540*/  BRA `(.L_x_12594) ;  /* 0xffffffd800887947 */ /* 0x000fea000383ffff */
.L_x_12533:
[----:B0-----:R0:W1:Y:S02]  /*11550*/  SYNCS.PHASECHK.TRANS64.TRYWAIT P0, [R3+URZ+0x13260], R2 ;  /* 0x01326002030075a7 */ /* 0x001064000800017f */
[----:B-1----:R-:W-:Y:S05]  /*11560*/  @!P0 NANOSLEEP.SYNCS 0x989680 ;  /* 0x009896800000895d */ /* 0x002fea0003900000 */
[----:B------:R-:W1:Y:S02]  /*11570*/  @!P0 SYNCS.PHASECHK.TRANS64 P0, [R3+URZ+0x13260], R2 ;  /* 0x01326002030085a7 */ /* 0x000e64000800007f */
[----:B-1----:R-:W-:Y:S05]  /*11580*/  @!P0 BRA `(.L_x_12533) ;  /* 0xfffffffc00f08947 */ /* 0x002fea000383ffff */
[----:B------:R-:W-:Y:S05]  /*11590*/  BRA `(.L_x_12595) ;  /* 0xffffffd800907947 */ /* 0x000fea000383ffff */
.L_x_12540:
[----:B0-----:R0:W1:Y:S02]  /*115a0*/  SYNCS.PHASECHK.TRANS64.TRYWAIT P1, [R2+URZ+0x13270], R3 ;  /* 0x01327003020075a7 */ /* 0x001064000802017f */
[----:B-1----:R-:W-:Y:S05]  /*115b0*/  @!P1 NANOSLEEP.SYNCS 0x989680 ;  /* 0x009896800000995d */ /* 0x002fea0003900000 */
[----:B------:R-:W1:Y:S02]  /*115c0*/  @!P1 SYNCS.PHASECHK.TRANS64 P1, [R2+URZ+0x13270], R3 ;  /* 0x01327003020095a7 */ /* 0x000e64000802007f */
[----:B-1----:R-:W-:Y:S05]  /*115d0*/  @!P1 BRA `(.L_x_12540) ;  /* 0xfffffffc00f09947 */ /* 0x002fea000383ffff */
[----:B------:R-:W-:Y:S05]  /*115e0*/  BRA `(.L_x_12596) ;  /* 0xffffffdc00d47947 */ /* 0x000fea000383ffff */
.L_x_12542:
[----:B0-----:R0:W1:Y:S02]  /*115f0*/  SYNCS.PHASECHK.TRANS64.TRYWAIT P1, [R2+URZ+0x13260], R5 ;  /* 0x01326005020075a7 */ /* 0x001064000802017f */
[----:B-1----:R-:W-:Y:S05]  /*11600*/  @!P1 NANOSLEEP.SYNCS 0x989680 ;  /* 0x009896800000995d */ /* 0x002fea0003900000 */
[----:B------:R-:W1:Y:S02]  /*11610*/  @!P1 SYNCS.PHASECHK.TRANS64 P1, [R2+URZ+0x13260], R5 ;  /* 0x01326005020095a7 */ /* 0x000e64000802007f */
[----:B-1----:R-:W-:Y:S05]  /*11620*/  @!P1 BRA `(.L_x_12542) ;  /* 0xfffffffc00f09947 */ /* 0x002fea000383ffff */
[----:B------:R-:W-:Y:S05]  /*11630*/  BRA `(.L_x_12597) ;  /* 0xffffffdc00dc7947 */ /* 0x000fea000383ffff */
.L_x_12555:
[----:B0-----:R0:W1:Y:S02]  /*11640*/  SYNCS.PHASECHK.TRANS64.TRYWAIT P0, [R7+URZ+0x13220], R0 ;  /* 0x01322000070075a7 */ /* 0x001064000800017f */
[----:B-1----:R-:W-:Y:S05]  /*11650*/  @!P0 NANOSLEEP.SYNCS 0x989680 ;  /* 0x009896800000895d */ /* 0x002fea0003900000 */
[----:B------:R-:W1:Y:S02]  /*11660*/  @!P0 SYNCS.PHASECHK.TRANS64 P0, [R7+URZ+0x13220], R0 ;  /* 0x01322000070085a7 */ /* 0x000e64000800007f */
[----:B-1----:R-:W-:Y:S05]  /*11670*/  @!P0 BRA `(.L_x_12555) ;  /* 0xfffffffc00f08947 */ /* 0x002fea000383ffff */
[----:B------:R-:W-:Y:S05]  /*11680*/  BRA `(.L_x_12598) ;  /* 0xffffffec00d07947 */ /* 0x000fea000383ffff */
.L_x_12556:
        /* <DEDUP_REMOVED lines=11> */
.L_x_12600:
[----:B------:R-:W-:Y:S05]  /*11740*/  BSYNC B0 ;  /* 0x0000000000007941 */ /* 0x000fea0003800000 */
.L_x_12599:
[----:B------:R-:W-:Y:S05]  /*11750*/  BRA `(.L_x_12601) ;  /* 0xffffffec00b87947 */ /* 0x000fea000383ffff */
.L_x_12559:
[----:B------:R-:W-:Y:S01]  /*11760*/  BSSY B1, `(.L_x_12602) ;  /* 0x0000006000017945 */ /* 0x000fe20003800000 */
[----:B------:R-:W-:-:S07]  /*11770*/  IMAD.MOV.U32 R15, RZ, RZ, -0x1 ;  /* 0xffffffffff0f7424 */ /* 0x000fce00078e00ff */
[----:B0-----:R-:W-:Y:S05]  /*11780*/  WARPSYNC.COLLECTIVE R15, `(.L_x_12603) ;  /* 0x000000000f0c7348 */ /* 0x001fea0003c00000 */
[----:B------:R-:W-:Y:S02]  /*11790*/  ELECT P6, UR62, PT ;  /* 0x00000000003e782f */ /* 0x000fe400038c0000 */
[----:B------:R-:W-:Y:S01]  /*117a0*/  MOV R14, UR62 ;  /* 0x0000003e000e7c02 */ /* 0x000fe20008000f00 */
[----:B0-----:R-:W-:Y:S10]  /*117b0*/  ENDCOLLECTIVE ;  /* 0x000000000000791b */ /* 0x001ff40003800000 */
.L_x_12603:
[----:B------:R-:W-:Y:S05]  /*117c0*/  BSYNC B1 ;  /* 0x0000000000017941 */ /* 0x000fea0003800000 */
.L_x_12602:
[----:B------:R-:W-:Y:S05]  /*117d0*/  BRA `(.L_x_12604) ;  /* 0xffffffec00b07947 */ /* 0x000fea000383ffff */
.L_x_12561:
[----:B0-----:R0:W1:Y:S02]  /*117e0*/  SYNCS.PHASECHK.TRANS64.TRYWAIT P1, [R5+URZ], R4 ;  /* 0x00000004050075a7 */ /* 0x001064000802017f */
[----:B-1----:R-:W-:Y:S05]  /*117f0*/  @!P1 NANOSLEEP.SYNCS 0x989680 ;  /* 0x009896800000995d */ /* 0x002fea0003900000 */
[----:B------:R-:W1:Y:S02]  /*11800*/  @!P1 SYNCS.PHASECHK.TRANS64 P1, [R5+URZ], R4 ;  /* 0x00000004050095a7 */ /* 0x000e64000802007f */
[----:B-1----:R-:W-:Y:S05]  /*11810*/  @!P1 BRA `(.L_x_12561) ;  /* 0xfffffffc00f09947 */ /* 0x002fea000383ffff */
[----:B------:R-:W-:Y:S05]  /*11820*/  BRA `(.L_x_12605) ;  /* 0xffffffec00e47947 */ /* 0x000fea000383ffff */
.L_x_12562:
[----:B-1----:R1:W2:Y:S02]  /*11830*/  SYNCS.PHASECHK.TRANS64.TRYWAIT P1, [R3+URZ], R0 ;  /* 0x00000000030075a7 */ /* 0x0022a4000802017f */
[----:B--2---:R-:W-:Y:S05]  /*11840*/  @!P1 NANOSLEEP.SYNCS 0x989680 ;  /* 0x009896800000995d */ /* 0x004fea0003900000 */
[----:B------:R-:W2:Y:S02]  /*11850*/  @!P1 SYNCS.PHASECHK.TRANS64 P1, [R3+URZ], R0 ;  /* 0x00000000030095a7 */ /* 0x000ea4000802007f */
[----:B--2---:R-:W-:Y:S05]  /*11860*/  @!P1 BRA `(.L_x_12562) ;  /* 0xfffffffc00f09947 */ /* 0x004fea000383ffff */
[----:B------:R-:W-:Y:S05]  /*11870*/  BRA `(.L_x_12606) ;  /* 0xffffffec00d87947 */ /* 0x000fea000383ffff */
.L_x_12564:
[----:B-1----:R1:W2:Y:S02]  /*11880*/  SYNCS.PHASECHK.TRANS64.TRYWAIT P1, [R3+URZ+0x13260], R4 ;  /* 0x01326004030075a7 */ /* 0x0022a4000802017f */
[----:B--2---:R-:W-:Y:S05]  /*11890*/  @!P1 NANOSLEEP.SYNCS 0x989680 ;  /* 0x009896800000995d */ /* 0x004fea0003900000 */
[----:B------:R-:W2:Y:S02]  /*118a0*/  @!P1 SYNCS.PHASECHK.TRANS64 P1, [R3+URZ+0x13260], R4 ;  /* 0x01326004030095a7 */ /* 0x000ea4000802007f */
[----:B--2---:R-:W-:Y:S05]  /*118b0*/  @!P1 BRA `(.L_x_12564) ;  /* 0xfffffffc00f09947 */ /* 0x004fea000383ffff */
[----:B------:R-:W-:Y:S05]  /*118c0*/  BRA `(.L_x_12607) ;  /* 0xffffffec00d87947 */ /* 0x000fea000383ffff */
.L_x_12566:
[----:B0-----:R0:W2:Y:S02]  /*118d0*/  SYNCS.PHASECHK.TRANS64.TRYWAIT P1, [R5+URZ+0x13260], R0 ;  /* 0x01326000050075a7 */ /* 0x0010a4000802017f */
[----:B--2---:R-:W-:Y:S05]  /*118e0*/  @!P1 NANOSLEEP.SYNCS 0x989680 ;  /* 0x009896800000995d */ /* 0x004fea0003900000 */
[----:B------:R-:W2:Y:S02]  /*118f0*/  @!P1 SYNCS.PHASECHK.TRANS64 P1, [R5+URZ+0x13260], R0 ;  /* 0x01326000050095a7 */ /* 0x000ea4000802007f */
[----:B--2---:R-:W-:Y:S05]  /*11900*/  @!P1 BRA `(.L_x_12566) ;  /* 0xfffffffc00f09947 */ /* 0x004fea000383ffff */
[----:B------:R-:W-:Y:S05]  /*11910*/  BRA `(.L_x_12608) ;  /* 0xffffffec00d87947 */ /* 0x000fea000383ffff */
.L_x_12568:
[----:B--2---:R2:W3:Y:S02]  /*11920*/  SYNCS.PHASECHK.TRANS64.TRYWAIT P0, [R3+URZ+0x13280], R4 ;  /* 0x01328004030075a7 */ /* 0x0044e4000800017f */
[----:B---3--:R-:W-:Y:S05]  /*11930*/  @!P0 NANOSLEEP.SYNCS 0x989680 ;  /* 0x009896800000895d */ /* 0x008fea0003900000 */
[----:B------:R-:W3:Y:S02]  /*11940*/  @!P0 SYNCS.PHASECHK.TRANS64 P0, [R3+URZ+0x13280], R4 ;  /* 0x01328004030085a7 */ /* 0x000ee4000800007f */
[----:B---3--:R-:W-:Y:S05]  /*11950*/  @!P0 BRA `(.L_x_12568) ;  /* 0xfffffffc00f08947 */ /* 0x008fea000383ffff */
[----:B------:R-:W-:Y:S05]  /*11960*/  BRA `(.L_x_12569) ;  /* 0xffffffec00d47947 */ /* 0x000fea000383ffff */
.L_x_12609:
        /* <DEDUP_REMOVED lines=9> */
.L_x_12995:


//--------------------- .text._ZN7cutlass13device_kernelIN5flash11enable_sm90INS1_16FlashAttnFwdSm90INS1_25CollectiveMainloopFwdSm90ILi2EN4cute5tupleIJNS5_1CILi1EEES8_S8_EEENS6_IJNS7_ILi192EEENS7_ILi160EEENS7_ILi64EEEEEELi64ENS_12float_e4m3_tEfNS_4arch4Sm90ELb1ELb0ELb0ELb1ELb0ELb1ELb0ELb1ELb1ELb1ELb0ELb0EEENS1_21CollectiveEpilogueFwdINS6_IJSA_SC_SB_EEES9_NS_10bfloat16_tESG_Li384ELb1ELb1ELb0ELb1EEENS1_36VarlenDynamicPersistentTileSchedulerILi192ELi160ELi384ELi128ELb0ELb1ELb1ELb1ELb1ELb1EEEEEEEEEvNT_6ParamsE --------------------------
	.section	.text._ZN7cutlass13device_kernelIN5flash11enable_sm90INS1_16FlashAttnFwdSm90INS1_25CollectiveMainloopFwdSm90ILi2EN4cute5tupleIJNS5_1CILi1EEES8_S8_EEENS6_IJNS7_ILi192EEENS7_ILi160EEENS7_ILi64EEEEEELi64ENS_12float_e4m3_tEfNS_4arch4Sm90ELb1ELb0ELb0ELb1ELb0ELb1ELb0ELb1ELb1ELb1ELb0ELb0EEENS1_21CollectiveEpilogueFwdINS6_IJSA_SC_SB_EEES9_NS_10bfloat16_tESG_Li384ELb1ELb1ELb0ELb1EEENS1_36VarlenDynamicPersistentTileSchedulerILi192ELi160ELi384ELi128ELb0ELb1ELb1ELb1ELb1ELb1EEEEEEEEEvNT_6ParamsE,"ax",@progbits
	.align	128
.text._ZN7cutlass13device_kernelIN5flash11enable_sm90INS1_16FlashAttnFwdSm90INS1_25CollectiveMainloopFwdSm90ILi2EN4cute5tupleIJNS5_1CILi1EEES8_S8_EEENS6_IJNS7_ILi192EEENS7_ILi160EEENS7_ILi64EEEEEELi64ENS_12float_e4m3_tEfNS_4arch4Sm90ELb1ELb0ELb0ELb1ELb0ELb1ELb0ELb1ELb1ELb1ELb0ELb0EEENS1_21CollectiveEpilogueFwdINS6_IJSA_SC_SB_EEES9_NS_10bfloat16_tESG_Li384ELb1ELb1ELb0ELb1EEENS1_36VarlenDynamicPersistentTileSchedulerILi192ELi160ELi384ELi128ELb0ELb1ELb1ELb1ELb1ELb1EEEEEEEEEvNT_6ParamsE:
        .type           _ZN7cutlass13device_kernelIN5flash11enable_sm90INS1_16FlashAttnFwdSm90INS1_25CollectiveMainloopFwdSm90ILi2EN4cute5tupleIJNS5_1CILi1EEES8_S8_EEENS6_IJNS7_ILi192EEENS7_ILi160EEENS7_ILi64EEEEEELi64ENS_12float_e4m3_tEfNS_4arch4Sm90ELb1ELb0ELb0ELb1ELb0ELb1ELb0ELb1ELb1ELb1ELb0ELb0EEENS1_21CollectiveEpilogueFwdINS6_IJSA_SC_SB_EEES9_NS_10bfloat16_tESG_Li384ELb1ELb1ELb0ELb1EEENS1_36VarlenDynamicPersistentTileSchedulerILi192ELi160ELi384ELi128ELb0ELb1ELb1ELb1ELb1ELb1EEEEEEEEEvNT_6ParamsE,@function
        .size           _ZN7cutlass13device_kernelIN5flash11enable_sm90INS1_16FlashAttnFwdSm90INS1_25CollectiveMainloopFwdSm90ILi2EN4cute5tupleIJNS5_1CILi1EEES8_S8_EEENS6_IJNS7_ILi192EEENS7_ILi160EEENS7_ILi64EEEEEELi64ENS_12float_e4m3_tEfNS_4arch4Sm90ELb1ELb0ELb0ELb1ELb0ELb1ELb0ELb1ELb1ELb1ELb0ELb0EEENS1_21CollectiveEpilogueFwdINS6_IJSA_SC_SB_EEES9_NS_10bfloat16_tESG_Li384ELb1ELb1ELb0ELb1EEENS1_36VarlenDynamicPersistentTileSchedulerILi192ELi160ELi384ELi128ELb0ELb1ELb1ELb1ELb1ELb1EEEEEEEEEvNT_6ParamsE,(.L_x_12996 - _ZN7cutlass13device_kernelIN5flash11enable_sm90INS1_16FlashAttnFwdSm90INS1_25CollectiveMainloopFwdSm90ILi2EN4cute5tupleIJNS5_1CILi1EEES8_S8_EEENS6_IJNS7_ILi192EEENS7_ILi160EEENS7_ILi64EEEEEELi64ENS_12float_e4m3_tEfNS_4arch4Sm90ELb1ELb0ELb0ELb1ELb0ELb1ELb0ELb1ELb1ELb1ELb0ELb0EEENS1_21CollectiveEpilogueFwdINS6_IJSA_SC_SB_EEES9_NS_10bfloat16_tESG_Li384ELb1ELb1ELb0ELb1EEENS1_36VarlenDynamicPersistentTileSchedulerILi192ELi160ELi384ELi128ELb0ELb1ELb1ELb1ELb1ELb1EEEEEEEEEvNT_6ParamsE)
        .other          _ZN7cutlass13device_kernelIN5flash11enable_sm90INS1_16FlashAttnFwdSm90INS1_25CollectiveMainloopFwdSm90ILi2EN4cute5tupleIJNS5_1CILi1EEES8_S8_EEENS6_IJNS7_ILi192EEENS7_ILi160EEENS7_ILi64EEEEEELi64ENS_12float_e4m3_tEfNS_4arch4Sm90ELb1ELb0ELb0ELb1ELb0ELb1ELb0ELb1ELb1ELb1ELb0ELb0EEENS1_21CollectiveEpilogueFwdINS6_IJSA_SC_SB_EEES9_NS_10bfloat16_tESG_Li384ELb1ELb1ELb0ELb1EEENS1_36VarlenDynamicPersistentTileSchedulerILi192ELi160ELi384ELi128ELb0ELb1ELb1ELb1ELb1ELb1EEEEEEEEEvNT_6ParamsE,@"STO_CUDA_ENTRY STV_DEFAULT"
_ZN7cutlass13device_kernelIN5flash11enable_sm90INS1_16FlashAttnFwdSm90INS1_25CollectiveMainloopFwdSm90ILi2EN4cute5tupleIJNS5_1CILi1EEES8_S8_EEENS6_IJNS7_ILi192EEENS7_ILi160EEENS7_ILi64EEEEEELi64ENS_12float_e4m3_tEfNS_4arch4Sm90ELb1ELb0ELb0ELb1ELb0ELb1ELb0ELb1ELb1ELb1ELb0ELb0EEENS1_21CollectiveEpilogueFwdINS6_IJSA_SC_SB_EEES9_NS_10bfloat16_tESG_Li384ELb1ELb1ELb0ELb1EEENS1_36VarlenDynamicPersistentTileSchedulerILi192ELi160ELi384ELi128ELb0ELb1ELb1ELb1ELb1ELb1EEEEEEEEEvNT_6ParamsE:
        /* <DEDUP_REMOVED lines=23> */
.L_x_12611:
[----:B------:R-:W-:Y:S05]  /*0170*/  BSYNC B0 ;  /* 0x0000000000007941 */ /* 0x000fea0003800000 */
.L_x_12610:
        /* <DEDUP_REMOVED lines=40> */
.L_x_12612:
        /* <DEDUP_REMOVED lines=22> */
.L_x_12613:
        /* <DEDUP_REMOVED lines=18> */
.L_x_12614:
        /* <DEDUP_REMOVED lines=22> */
.L_x_12615:
        /* <DEDUP_REMOVED lines=22> */
.L_x_12616:
        /* <DEDUP_REMOVED lines=9> */
.L_x_12619:
        /* <DEDUP_REMOVED lines=19> */
[----:B------:R-:W-:Y:S02]  /*0b00*/  SHF.R.S32.HI R0, RZ, 0x1f, R18 ;  /* 0x0000001fff007819 */ /* 0x000fe40000011412 */
[-C--:B------:R-:W-:Y:S02]  /*0b10*/  LEA.HI R3, R18, R18.reuse, RZ, 0x1 ;  /* 0x0000001212037211 */ /* 0x080fe400078f08ff */
[CC--:B--2---:R-:W-:Y:S02]  /*0b20*/  LEA.HI R2, R0.reuse, R18.reuse, RZ, 0x7 ;  /* 0x0000001200027211 */ /* 0x0c4fe400078f38ff */
[CC--:B------:R-:W-:Y:S02]  /*0b30*/  LEA.HI R4, R0.reuse, R18.reuse, RZ, 0x5 ;  /* 0x0000001200047211 */ /* 0x0c0fe400078f28ff */
[----:B------:R-:W-:Y:S02]  /*0b40*/  LEA.HI R6, R0, R18, RZ, 0x4 ;  /* 0x0000001200067211 */ /* 0x000fe400078f20ff */
[----:B------:R-:W-:-:S02]  /*0b50*/  SHF.R.S32.HI R156, RZ, 0x1, R3 ;  /* 0x00000001ff9c7819 */ /* 0x000fc40000011403 */
[----:B------:R-:W-:Y:S01]  /*0b60*/  LOP3.LUT R10, R2, 0xffffff80, RZ, 0xc0, !PT ;  /* 0xffffff80020a7812 */ /* 0x000fe200078ec0ff */
[----:B------:R-:W-:Y:S01]  /*0b70*/  IMAD.SHL.U32 R5, R4, 0x20, RZ ;  /* 0x0000002004057824 */ /* 0x000fe200078e00ff */
[----:B------:R-:W-:Y:S02]  /*0b80*/  LOP3.LUT R8, R6, 0x3fffff0, RZ, 0xc0, !PT ;  /* 0x03fffff006087812 */ /* 0x000fe400078ec0ff */
[----:B------:R-:W-:Y:S01]  /*0b90*/  LEA.HI R4, R3, R156, RZ, 0x1 ;  /* 0x0000009c03047211 */ /* 0x000fe200078f08ff */
[C---:B------:R-:W-:Y:S01]  /*0ba0*/  IMAD.IADD R20, R18.reuse, 0x1, -R10 ;  /* 0x0000000112147824 */ /* 0x040fe200078e0a0a */
[----:B------:R-:W-:Y:S02]  /*0bb0*/  SHF.R.S32.HI R7, RZ, 0x4, R6 ;  /* 0x00000004ff077819 */ /* 0x000fe40000011406 */
[----:B------:R-:W-:Y:S01]  /*0bc0*/  LOP3.LUT R9, R5, 0xfffffc00, RZ, 0xc0, !PT ;  /* 0xfffffc0005097812 */ /* 0x000fe200078ec0ff */
[----:B------:R-:W-:Y:S01]  /*0bd0*/  IMAD.IADD R8, R18, 0x1, -R8 ;  /* 0x0000000112087824 */ /* 0x000fe200078e0a08 */
[----:B------:R-:W-:-:S02]  /*0be0*/  LOP3.LUT R5, R4, 0x3fffffe, RZ, 0xc0, !PT ;  /* 0x03fffffe04057812 */ /* 0x000fc400078ec0ff */
[----:B------:R-:W-:Y:S02]  /*0bf0*/  LEA.HI R6, R6, R7, RZ, 0x1 ;  /* 0x0000000706067211 */ /* 0x000fe400078f08ff */
[----:B------:R-:W-:Y:S01]  /*0c00*/  SHF.R.S32.HI R10, RZ, 0x1f, R20 ;  /* 0x0000001fff0a7819 */ /* 0x000fe20000011414 */
[----:B------:R-:W-:Y:S01]  /*0c10*/  IMAD.IADD R5, R156, 0x1, -R5 ;  /* 0x000000019c057824 */ /* 0x000fe200078e0a05 */
[----:B------:R-:W-:Y:S01]  /*0c20*/  LOP3.LUT R6, R6, 0x1ffffffe, RZ, 0xc0, !PT ;  /* 0x1ffffffe06067812 */ /* 0x000fe200078ec0ff */
[----:B------:R-:W-:Y:S01]  /*0c30*/  IMAD R9, R8, 0x40, R9 ;  /* 0x0000004008097824 */ /* 0x000fe200078e0209 */
[----:B------:R-:W-:Y:S01]  /*0c40*/  LEA.HI R8, R10, R20, RZ, 0x2 ;  /* 0x000000140a087211 */ /* 0x000fe200078f10ff */
[C---:B------:R-:W-:Y:S01]  /*0c50*/  IMAD R19, R7.reuse, 0x8, R5 ;  /* 0x0000000807137824 */ /* 0x040fe200078e0205 */
[----:B------:R-:W-:Y:S01]  /*0c60*/  LEA.HI R4, R0, R18, RZ, 0x2 ;  /* 0x0000001200047211 */ /* 0x000fe200078f10ff */
[----:B------:R-:W-:Y:S01]  /*0c70*/  IMAD.IADD R6, R7, 0x1, -R6 ;  /* 0x0000000107067824 */ /* 0x000fe200078e0a06 */
[----:B------:R-:W-:-:S02]  /*0c80*/  SHF.R.S32.HI R7, RZ, 0x2, R8 ;  /* 0x00000002ff077819 */ /* 0x000fc40000011408 */
[----:B------:R-:W-:Y:S02]  /*0c90*/  SHF.R.S32.HI R12, RZ, 0x1f, R8 ;  /* 0x0000001fff0c7819 */ /* 0x000fe40000011408 */
[----:B------:R-:W-:Y:S02]  /*0ca0*/  SHF.R.S32.HI R21, RZ, 0x7, R2 ;  /* 0x00000007ff157819 */ /* 0x000fe40000011402 */
[--C-:B------:R-:W-:Y:S02]  /*0cb0*/  SHF.R.S32.HI R2, RZ, 0x2, R4.reuse ;  /* 0x00000002ff027819 */ /* 0x100fe40000011404 */
[----:B------:R-:W-:Y:S02]  /*0cc0*/  SHF.R.S32.HI R5, RZ, 0x1f, R4 ;  /* 0x0000001fff057819 */ /* 0x000fe40000011404 */
[----:B------:R-:W-:Y:S02]  /*0cd0*/  LEA.HI R12, R12, R7, RZ, 0x3 ;  /* 0x000000070c0c7211 */ /* 0x000fe400078f18ff */
[----:B------:R-:W-:Y:S01]  /*0ce0*/  LOP3.LUT R11, R4, 0xfffffffc, RZ, 0xc0, !PT ;  /* 0xfffffffc040b7812 */ /* 0x000fe200078ec0ff */
[----:B------:R-:W-:Y:S01]  /*0cf0*/  IMAD.HI R4, R21, 0x55555556, RZ ;  /* 0x5555555615047827 */ /* 0x000fe200078e02ff */
[----:B------:R-:W-:-:S02]  /*0d00*/  LEA.HI R5, R5, R2, RZ, 0x2 ;  /* 0x0000000205057211 */ /* 0x000fc400078f10ff */
[----:B------:R-:W-:Y:S02]  /*0d10*/  LOP3.LUT R12, R12, 0xfffffff8, RZ, 0xc0, !PT ;  /* 0xfffffff80c0c7812 */ /* 0x000fe400078ec0ff */
[----:B------:R-:W-:Y:S02]  /*0d20*/  LEA.HI R10, R10, R20, RZ, 0x5 ;  /* 0x000000140a0a7211 */ /* 0x000fe400078f28ff */
[----:B------:R-:W-:Y:S01]  /*0d30*/  LOP3.LUT R5, R5, 0xfffffffc, RZ, 0xc0, !PT ;  /* 0xfffffffc05057812 */ /* 0x000fe200078ec0ff */
[----:B------:R-:W-:Y:S01]  /*0d40*/  IMAD.IADD R7, R7, 0x1, -R12 ;  /* 0x0000000107077824 */ /* 0x000fe200078e0a0c */
[----:B------:R-:W-:Y:S02]  /*0d50*/  LEA.HI R4, R4, R4, RZ, 0x1 ;  /* 0x0000000404047211 */ /* 0x000fe400078f08ff */
[----:B------:R-:W-:Y:S01]  /*0d60*/  SHF.R.S32.HI R10, RZ, 0x5, R10 ;  /* 0x00000005ff0a7819 */ /* 0x000fe2000001140a */
[----:B------:R-:W-:Y:S02]  /*0d70*/  IMAD.IADD R5, R2, 0x1, -R5 ;  /* 0x0000000102057824 */ /* 0x000fe400078e0a05 */
[----:B------:R-:W-:-:S02]  /*0d80*/  IMAD R2, R6, 0x8, R9 ;  /* 0x0000000806027824 */ /* 0x000fc400078e0209 */
[----:B------:R-:W-:Y:S02]  /*0d90*/  IMAD R4, R4, -0x3, R21 ;  /* 0xfffffffd04047824 */ /* 0x000fe400078e0215 */
[----:B------:R-:W-:Y:S01]  /*0da0*/  IMAD R7, R10, 0x10, R7 ;  /* 0x000000100a077824 */ /* 0x000fe200078e0207 */
[----:B------:R3:W-:Y:S03]  /*0db0*/  STL [R1+0x84], R2 ;  /* 0x0000840201007387 */ /* 0x0007e60000100800 */
[----:B------:R-:W-:Y:S01]  /*0dc0*/  IMAD R4, R4, 0x40, R7 ;  /* 0x0000004004047824 */ /* 0x000fe200078e0207 */
[----:B------:R-:W-:Y:S01]  /*0dd0*/  STL [R1+0x74], R5 ;  /* 0x0000740501007387 */ /* 0x000fe20000100800 */
[----:B------:R-:W-:-:S03]  /*0de0*/  LEA.HI R0, R0, R18, RZ, 0x3 ;  /* 0x0000001200007211 */ /* 0x000fc600078f18ff */
[----:B------:R-:W-:Y:S04]  /*0df0*/  STL [R1+0x54], R13 ;  /* 0x0000540d01007387 */ /* 0x000fe80000100800 */
[----:B------:R-:W-:Y:S04]  /*0e00*/  STL [R1+0x58], R14 ;  /* 0x0000580e01007387 */ /* 0x000fe80000100800 */
[----:B------:R-:W-:Y:S04]  /*0e10*/  STL [R1+0x5c], R15 ;  /* 0x00005c0f01007387 */ /* 0x000fe80000100800 */
[----:B------:R-:W-:Y:S04]  /*0e20*/  STL [R1+0x80], R4 ;  /* 0x0000800401007387 */ /* 0x000fe80000100800 */
[----:B------:R-:W-:Y:S01]  /*0e30*/  STL [R1+0x68], RZ ;  /* 0x000068ff01007387 */ /* 0x000fe20000100800 */
[----:B------:R-:W-:-:S02]  /*0e40*/  LOP3.LUT R3, R3, 0xfffffffe, RZ, 0xc0, !PT ;  /* 0xfffffffe03037812 */ /* 0x000fc400078ec0ff */
[----:B------:R-:W-:-:S03]  /*0e50*/  SHF.R.S32.HI R6, RZ, 0x3, R0 ;  /* 0x00000003ff067819 */ /* 0x000fc60000011400 */
[C---:B------:R-:W-:Y:S02]  /*0e60*/  IMAD.IADD R3, R18.reuse, 0x1, -R3 ;  /* 0x0000000112037824 */ /* 0x040fe400078e0a03 */
[----:B------:R-:W-:Y:S02]  /*0e70*/  IMAD.IADD R11, R18, 0x1, -R11 ;  /* 0x00000001120b7824 */ /* 0x000fe400078e0a0b */
[----:B------:R-:W-:-:S03]  /*0e80*/  IMAD.SHL.U32 R6, R3, 0x8, RZ ;  /* 0x0000000803067824 */ /* 0x000fc600078e00ff */
[----:B------:R-:W-:Y:S02]  /*0e90*/  LEA.HI R12, R11, R11, RZ, 0x1 ;  /* 0x0000000b0b0c7211 */ /* 0x000fe400078f08ff */
[----:B------:R-:W-:Y:S02]  /*0ea0*/  LOP3.LUT R8, R8, 0x7ffffffc, RZ, 0xc0, !PT ;  /* 0x7ffffffc08087812 */ /* 0x000fe400078ec0ff */
[----:B------:R-:W-:-:S03]  /*0eb0*/  LOP3.LUT R12, R12, 0x1ffffffe, RZ, 0xc0, !PT ;  /* 0x1ffffffe0c0c7812 */ /* 0x000fc600078ec0ff */
[----:B------:R-:W-:Y:S02]  /*0ec0*/  IMAD.IADD R7, R20, 0x1, -R8 ;  /* 0x0000000114077824 */ /* 0x000fe400078e0a08 */
[----:B------:R-:W-:Y:S01]  /*0ed0*/  IMAD.IADD R12, R11, 0x1, -R12 ;  /* 0x000000010b0c7824 */ /* 0x000fe200078e0a0c */
[----:B------:R-:W-:Y:S02]  /*0ee0*/  CS2R R22, SRZ ;  /* 0x0000000000167805 */ /* 0x000fe4000001ff00 */
[----:B---3--:R-:W-:-:S05]  /*0ef0*/  LOP3.LUT R2, R17, 0x1, RZ, 0xfc, !PT ;  /* 0x0000000111027812 */ /* 0x008fca00078efcff */
[----:B------:R0:W-:Y:S02]  /*0f00*/  STL [R1+0x4], R2 ;  /* 0x0000040201007387 */ /* 0x0001e40000100800 */
[----:B0-----:R-:W-:Y:S01]  /*0f10*/  LOP3.LUT R2, R0, 0xfffffff8, RZ, 0xc0, !PT ;  /* 0xfffffff800027812 */ /* 0x001fe200078ec0ff */
[----:B------:R-:W-:-:S04]  /*0f20*/  IMAD.SHL.U32 R0, R5, 0x80, RZ ;  /* 0x0000008005007824 */ /* 0x000fc800078e00ff */
[----:B------:R-:W-:-:S04]  /*0f30*/  IMAD.IADD R2, R18, 0x1, -R2 ;  /* 0x0000000112027824 */ /* 0x000fc800078e0a02 */
[----:B------:R-:W-:Y:S01]  /*0f40*/  IMAD.SHL.U32 R5, R2, 0x8, RZ ;  /* 0x0000000802057824 */ /* 0x000fe200078e00ff */
[----:B------:R-:W-:Y:S01]  /*0f50*/  LOP3.LUT R2, R0, 0x180, RZ, 0xc0, !PT ;  /* 0x0000018000027812 */ /* 0x000fe200078ec0ff */
[----:B------:R-:W-:Y:S01]  /*0f60*/  IMAD.SHL.U32 R18, R3, 0x10, RZ ;  /* 0x0000001003127824 */ /* 0x000fe200078e00ff */
[----:B------:R-:W-:Y:S02]  /*0f70*/  STL [R1+0x8], RZ ;  /* 0x000008ff01007387 */ /* 0x000fe40000100800 */
[----:B------:R-:W-:Y:S02]  /*0f80*/  SHF.R.S32.HI R3, RZ, 0x1f, R5 ;  /* 0x0000001fff037819 */ /* 0x000fe40000011405 */
[----:B------:R0:W-:Y:S01]  /*0f90*/  STL [R1+0x10], R6 ;  /* 0x0000100601007387 */ /* 0x0001e20000100800 */
[----:B------:R-:W-:-:S03]  /*0fa0*/  SHF.R.S32.HI R0, RZ, 0x1f, R156 ;  /* 0x0000001fff007819 */ /* 0x000fc6000001149c */
[----:B------:R1:W-:Y:S01]  /*0fb0*/  STL [R1+0x70], R5 ;  /* 0x0000700501007387 */ /* 0x0003e20000100800 */
[----:B------:R-:W-:-:S03]  /*0fc0*/  LOP3.LUT R0, R2, 0x10, R18, 0xf8, !PT ;  /* 0x0000001002007812 */ /* 0x000fc600078ef812 */
[----:B------:R-:W-:Y:S01]  /*0fd0*/  STL [R1+0x34], R2 ;  /* 0x0000340201007387 */ /* 0x000fe20000100800 */
[----:B0-----:R-:W-:-:S03]  /*0fe0*/  VIADD R6, R6, 0x10 ;  /* 0x0000001006067836 */ /* 0x001fc60000000000 */
[----:B------:R0:W-:Y:S01]  /*0ff0*/  STL [R1+0x88], R3 ;  /* 0x0000880301007387 */ /* 0x0001e20000100800 */
[----:B-1----:R-:W-:-:S03]  /*1000*/  IMAD.SHL.U32 R5, R19, 0x40, RZ ;  /* 0x0000004013057824 */ /* 0x002fc600078e00ff */
[----:B------:R-:W-:Y:S01]  /*1010*/  STL [R1+0xc], R6 ;  /* 0x00000c0601007387 */ /* 0x000fe20000100800 */
[----:B0-----:R-:W-:Y:S02]  /*1020*/  SHF.R.U32.HI R3, RZ, 0x3, R2 ;  /* 0x00000003ff037819 */ /* 0x001fe40000011602 */
[----:B------:R-:W-:Y:S02]  /*1030*/  LOP3.LUT R2, R2, 0x30, R18, 0xf8, !PT ;  /* 0x0000003002027812 */ /* 0x000fe400078ef812 */
[-C--:B------:R-:W-:Y:S01]  /*1040*/  LOP3.LUT R0, R0, R3.reuse, RZ, 0x3c, !PT ;  /* 0x0000000300007212 */ /* 0x080fe200078e3cff */
[----:B------:R0:W-:Y:S04]  /*1050*/  STL [R1+0x38], R3 ;  /* 0x0000380301007387 */ /* 0x0001e80000100800 */
[----:B------:R-:W-:Y:S01]  /*1060*/  STL [R1+0x3c], R5 ;  /* 0x00003c0501007387 */ /* 0x000fe20000100800 */
[----:B0-----:R-:W-:-:S02]  /*1070*/  LOP3.LUT R3, R2, R3, RZ, 0x3c, !PT ;  /* 0x0000000302037212 */ /* 0x001fc400078e3cff */
[----:B------:R-:W-:Y:S01]  /*1080*/  SHF.R.S32.HI R2, RZ, 0x1f, R6 ;  /* 0x0000001fff027819 */ /* 0x000fe20000011406 */
[----:B------:R-:W-:Y:S02]  /*1090*/  IMAD.IADD R6, R5, 0x1, R0 ;  /* 0x0000000105067824 */ /* 0x000fe400078e0200 */
[----:B------:R-:W-:Y:S02]  /*10a0*/  IMAD R0, R12, 0x8, R4 ;  /* 0x000000080c007824 */ /* 0x000fe400078e0204 */
[----:B------:R0:W-:Y:S04]  /*10b0*/  STL [R1+0x78], R2 ;  /* 0x0000780201007387 */ /* 0x0001e80000100800 */
[----:B------:R1:W-:Y:S01]  /*10c0*/  STL [R1+0x40], R7 ;  /* 0x0000400701007387 */ /* 0x0003e20000100800 */
[----:B0-----:R-:W-:-:S03]  /*10d0*/  IADD3 R2, R16, R5, R3 ;  /* 0x0000000510027210 */ /* 0x001fc60007ffe003 */
[----:B------:R1:W-:Y:S04]  /*10e0*/  STL [R1+0x18], R6 ;  /* 0x0000180601007387 */ /* 0x0003e80000100800 */
[----:B------:R1:W-:Y:S04]  /*10f0*/  STL [R1+0x44], R0 ;  /* 0x0000440001007387 */ /* 0x0003e80000100800 */
[----:B------:R1:W-:Y:S01]  /*1100*/  STL [R1+0x7c], R2 ;  /* 0x00007c0201007387 */ /* 0x0003e20000100800 */
[----:B------:R-:W-:-:S07]  /*1110*/  IMAD.MOV.U32 R17, RZ, RZ, RZ ;  /* 0x000000ffff117224 */ /* 0x000fce00078e00ff */
.L_x_12731:
[----:B-12---:R-:W2:Y:S01]  /*1120*/  LDL.LU R0, [R1+0x5c] ;  /* 0x00005c0001007983 */ /* 0x006ea20000300800 */
[----:B0-----:R-:W2:Y:S01]  /*1130*/  LDC.64 R2, c[0x0][0xc88] ;  /* 0x00032200ff027b82 */ /* 0x001ea20000000a00 */
[----:B------:R-:W-:Y:S01]  /*1140*/  ULDC.64 UR4, c[0x0][0xa28] ;  /* 0x00028a0000047ab9 */ /* 0x000fe20000000a00 */
[----:B------:R-:W-:Y:S01]  /*1150*/  ULDC.64 UR8, c[0x0][0xa18] ;  /* 0x0002860000087ab9 */ /* 0x000fe20000000a00 */
[----:B------:R-:W-:Y:S01]  /*1160*/  ISETP.NE.U32.AND P2, PT, RZ, UR4, PT ;  /* 0x00000004ff007c0c */ /* 0x000fe2000bf45070 */
[----:B------:R-:W3:Y:S01]  /*1170*/  LDL R27, [R1+0x58] ;  /* 0x00005800011b7983 */ /* 0x000ee20000100800 */
[----:B------:R-:W-:Y:S01]  /*1180*/  ULDC.64 UR6, c[0x0][0xa08] ;  /* 0x0002820000067ab9 */ /* 0x000fe20000000a00 */
[----:B--2---:R-:W-:-:S05]  /*1190*/  IMAD.WIDE R2, R0, 0x4, R2 ;  /* 0x0000000400027825 */ /* 0x004fca00078e0202 */
[----:B------:R-:W2:Y:S01]  /*11a0*/  LDG.E R8, desc[UR40][R2.64] ;  /* 0x0000002802087981 */ /* 0x000ea2000c1e1900 */
[----:B------:R-:W-:Y:S01]  /*11b0*/  ISETP.NE.AND.EX P2, PT, RZ, UR5, PT, P2 ;  /* 0x00000005ff007c0c */ /* 0x000fe2000bf45320 */
[----:B------:R-:W-:Y:S01]  /*11c0*/  IMAD.MOV.U32 R26, RZ, RZ, RZ ;  /* 0x000000ffff1a7224 */ /* 0x000fe200078e00ff */
[----:B------:R-:W-:Y:S02]  /*11d0*/  ISETP.NE.U32.AND P1, PT, RZ, UR8, PT ;  /* 0x00000008ff007c0c */ /* 0x000fe4000bf25070 */
[----:B------:R-:W-:Y:S02]  /*11e0*/  ISETP.NE.U32.AND P0, PT, RZ, UR6, PT ;  /* 0x00000006ff007c0c */ /* 0x000fe4000bf05070 */
[----:B------:R-:W-:Y:S02]  /*11f0*/  ISETP.NE.AND.EX P1, PT, RZ, UR9, PT, P1 ;  /* 0x00000009ff007c0c */ /* 0x000fe4000bf25310 */
[----:B------:R-:W-:Y:S02]  /*1200*/  ISETP.NE.AND.EX P0, PT, RZ, UR7, PT, P0 ;  /* 0x00000007ff007c0c */ /* 0x000fe4000bf05300 */
[----:B--2---:R-:W-:Y:S01]  /*1210*/  SHF.R.S32.HI R0, RZ, 0x1f, R8 ;  /* 0x0000001fff007819 */ /* 0x004fe20000011408 */
[----:B------:R-:W-:Y:S02]  /*1220*/  STL [R1+0x48], R8 ;  /* 0x0000480801007387 */ /* 0x000fe40000100800 */
[C---:B------:R-:W-:Y:S01]  /*1230*/  @P2 LEA R2, P3, R8.reuse, UR4, 0x2 ;  /* 0x0000000408022c11 */ /* 0x040fe2000f8610ff */
[C---:B------:R-:W-:Y:S01]  /*1240*/  IMAD.SHL.U32 R33, R8.reuse, 0x4, RZ ;  /* 0x0000000408217824 */ /* 0x040fe200078e00ff */
[C-C-:B------:R-:W-:Y:S01]  /*1250*/  SHF.L.U64.HI R32, R8.reuse, 0x2, R0.reuse ;  /* 0x0000000208207819 */ /* 0x140fe20000010200 */
[----:B------:R0:W-:Y:S01]  /*1260*/  STL [R1+0x6c], R0 ;  /* 0x00006c0001007387 */ /* 0x0001e20000100800 */
[----:B------:R-:W-:Y:S01]  /*1270*/  @P2 LEA.HI.X R3, R8, UR5, R0, 0x2, P3 ;  /* 0x0000000508032c11 */ /* 0x000fe200098f1400 */
[----:B------:R-:W-:Y:S01]  /*1280*/  ULDC UR4, c[0x0][0x288] ;  /* 0x0000a20000047ab9 */ /* 0x000fe20000000800 */
[----:B-----5:R-:W-:Y:S01]  /*1290*/  IADD3 R6, P4, R33, UR6, RZ ;  /* 0x0000000621067c10 */ /* 0x020fe2000ff9e0ff */
[----:B------:R1:W-:Y:S01]  /*12a0*/  STL [R1+0x60], R33 ;  /* 0x0000602101007387 */ /* 0x0003e20000100800 */
[----:B0-----:R-:W-:-:S02]  /*12b0*/  IMAD.MOV.U32 R0, RZ, RZ, RZ ;  /* 0x000000ffff007224 */ /* 0x001fc400078e00ff */
[----:B------:R-:W-:Y:S01]  /*12c0*/  IADD3.X R7, R32, UR7, RZ, P4, !PT ;  /* 0x0000000720077c10 */ /* 0x000fe2000a7fe4ff */
[----:B------:R-:W-:Y:S01]  /*12d0*/  IMAD.U32 R9, RZ, RZ, UR4 ;  /* 0x00000004ff097e24 */ /* 0x000fe2000f8e00ff */
[----:B------:R1:W-:Y:S01]  /*12e0*/  STL [R1+0x64], R32 ;  /* 0x0000642001007387 */ /* 0x0003e20000100800 */
[----:B------:R-:W-:-:S03]  /*12f0*/  ULDC.64 UR4, c[0x0][0x418] ;  /* 0x0001060000047ab9 */ /* 0x000fc60000000a00 */
[----:B------:R1:W5:Y:S01]  /*1300*/  @P2 LDG.E R0, desc[UR40][R2.64] ;  /* 0x0000002802002981 */ /* 0x000362000c1e1900 */
[----:B------:R-:W-:-:S03]  /*1310*/  @P1 IADD3 R4, P2, R33, UR8, RZ ;  /* 0x0000000821041c10 */ /* 0x000fc6000ff5e0ff */
[----:B------:R1:W5:Y:S01]  /*1320*/  @P0 LDG.E R26, desc[UR40][R6.64] ;  /* 0x00000028061a0981 */ /* 0x000362000c1e1900 */
[----:B------:R-:W-:Y:S01]  /*1330*/  @P1 IADD3.X R5, R32, UR9, RZ, P2, !PT ;  /* 0x0000000920051c10 */ /* 0x000fe200097fe4ff */
[----:B------:R-:W-:Y:S01]  /*1340*/  UISETP.NE.U32.AND UP0, UPT, UR4, URZ, UPT ;  /* 0x0000003f0400728c */ /* 0x000fe2000bf05070 */
[----:B------:R-:W-:Y:S02]  /*1350*/  ULDC.64 UR8, c[0x0][0xa20] ;  /* 0x0002880000087ab9 */ /* 0x000fe40000000a00 */
[----:B------:R-:W-:Y:S01]  /*1360*/  ULDC UR4, c[0x0][0x424] ;  /* 0x0001090000047ab9 */ /* 0x000fe20000000800 */
[----:B------:R-:W2:Y:S01]  /*1370*/  @P1 LDG.E R9, desc[UR40][R4.64] ;  /* 0x0000002804091981 */ /* 0x000ea2000c1e1900 */
[----:B------:R-:W-:Y:S01]  /*1380*/  UISETP.NE.AND.EX UP0, UPT, UR5, URZ, UPT, UP0 ;  /* 0x0000003f0500728c */ /* 0x000fe2000bf05300 */
[----:B------:R-:W-:Y:S01]  /*1390*/  ISETP.NE.U32.AND P2, PT, RZ, UR8, PT ;  /* 0x00000008ff007c0c */ /* 0x000fe2000bf45070 */
[----:B------:R-:W-:Y:S01]  /*13a0*/  IMAD.MOV.U32 R24, RZ, RZ, R8 ;  /* 0x000000ffff187224 */ /* 0x000fe200078e0008 */
[----:B------:R-:W-:Y:S01]  /*13b0*/  ULDC UR5, c[0x0][0x2f0] ;  /* 0x0000bc0000057ab9 */ /* 0x000fe20000000800 */
[----:B------:R-:W-:Y:S01]  /*13c0*/  USEL UR4, UR4, 0x1, UP0 ;  /* 0x0000000104047887 */ /* 0x000fe20008000000 */
[----:B------:R-:W-:-:S03]  /*13d0*/  ISETP.NE.AND.EX P2, PT, RZ, UR9, PT, P2 ;  /* 0x00000009ff007c0c */ /* 0x000fc6000bf45320 */
[----:B------:R-:W-:-:S03]  /*13e0*/  UIMAD UR4, UR4, UR5, URZ ;  /* 0x00000005040472a4 */ /* 0x000fc6000f8e023f */
[----:B------:R-:W-:Y:S01]  /*13f0*/  ULDC UR5, c[0x0][0x348] ;  /* 0x0000d20000057ab9 */ /* 0x000fe20000000800 */
[----:B--2---:R1:W-:Y:S01]  /*1400*/  STL [R1+0x2c], R9 ;  /* 0x00002c0901007387 */ /* 0x0043e20000100800 */
[----:B------:R-:W-:-:S03]  /*1410*/  IMAD.MOV.U32 R10, RZ, RZ, R9 ;  /* 0x000000ffff0a7224 */ /* 0x000fc600078e0009 */
        /* <DEDUP_REMOVED lines=12> */
.L_x_12621:
[----:B------:R-:W-:Y:S02]  /*14e0*/  IMAD.U32 R31, RZ, RZ, UR5 ;  /* 0x00000005ff1f7e24 */ /* 0x000fe4000f8e00ff */
[----:B------:R-:W-:Y:S01]  /*14f0*/  IMAD.U32 R25, RZ, RZ, UR4 ;  /* 0x00000004ff197e24 */ /* 0x000fe2000f8e00ff */
[----:B------:R-:W-:Y:S06]  /*1500*/  @!P2 BRA `(.L_x_12622) ;  /* 0x000000000010a947 */ /* 0x000fec0003800000 */
[----:B-1----:R-:W-:-:S04]  /*1510*/  IADD3 R2, P0, R33, UR8, RZ ;  /* 0x0000000821027c10 */ /* 0x002fc8000ff1e0ff */
[----:B------:R-:W-:-:S05]  /*1520*/  IADD3.X R3, R32, UR9, RZ, P0, !PT ;  /* 0x0000000920037c10 */ /* 0x000fca00087fe4ff */
[----:B------:R2:W5:Y:S01]  /*1530*/  LDG.E R25, desc[UR40][R2.64] ;  /* 0x0000002802197981 */ /* 0x000562000c1e1900 */
[----:B------:R-:W-:Y:S05]  /*1540*/  BRA `(.L_x_12623) ;  /* 0x0000000000107947 */ /* 0x000fea0003800000 */
.L_x_12622:
[----:B------:R-:W-:Y:S05]  /*1550*/  @!P0 BRA `(.L_x_12623) ;  /* 0x00000000000c8947 */ /* 0x000fea0003800000 */
[----:B-1----:R-:W2:Y:S04]  /*1560*/  LDG.E R2, desc[UR40][R6.64] ;  /* 0x0000002806027981 */ /* 0x002ea8000c1e1900 */
[----:B------:R-:W2:Y:S02]  /*1570*/  LDG.E R25, desc[UR40][R6.64+0x4] ;  /* 0x0000042806197981 */ /* 0x000ea4000c1e1900 */
[----:B--2---:R-:W-:-:S07]  /*1580*/  IMAD.IADD R25, R25, 0x1, -R2 ;  /* 0x0000000119197824 */ /* 0x004fce00078e0a02 */
.L_x_12623:
[----:B------:R-:W-:Y:S01]  /*1590*/  ULDC.64 UR4, c[0x0][0xa10] ;  /* 0x0002840000047ab9 */ /* 0x000fe20000000a00 */
[----:B------:R-:W3:Y:S01]  /*15a0*/  LDL R11, [R1+0x54] ;  /* 0x00005400010b7983 */ /* 0x000ee20000100800 */
[----:B------:R-:W-:Y:S01]  /*15b0*/  ISETP.NE.U32.AND P0, PT, RZ, UR4, PT ;  /* 0x00000004ff007c0c */ /* 0x000fe2000bf05070 */
[----:B------:R-:W4:Y:S03]  /*15c0*/  LDC R8, c[0x0][0x448] ;  /* 0x00011200ff087b82 */ /* 0x000f260000000800 */
[----:B------:R-:W-:Y:S01]  /*15d0*/  ISETP.NE.AND.EX P0, PT, RZ, UR5, PT, P0 ;  /* 0x00000005ff007c0c */ /* 0x000fe2000bf05300 */
[----:B------:R-:W-:-:S12]  /*15e0*/  ULDC.64 UR4, c[0x0][0xa30] ;  /* 0x00028c0000047ab9 */ /* 0x000fd80000000a00 */
[----:B-12---:R-:W1:Y:S02]  /*15f0*/  @P0 LDC.64 R2, c[0x0][0xa10] ;  /* 0x00028400ff020b82 */ /* 0x006e640000000a00 */
[----:B-1----:R-:W-:-:S05]  /*1600*/  @P0 IMAD.WIDE R2, R24, 0x4, R2 ;  /* 0x0000000418020825 */ /* 0x002fca00078e0202 */
        /* <DEDUP_REMOVED lines=10> */
[----:B-1----:R-:W1:Y:S01]  /*16b0*/  @P1 LDC R3, c[0x0][0x450] ;  /* 0x00011400ff031b82 */ /* 0x002e620000000800 */
[----:B---3--:R-:W-:-:S04]  /*16c0*/  IMAD R11, R11, 0xc0, RZ ;  /* 0x000000c00b0b7824 */ /* 0x008fc800078e02ff */
[----:B------:R-:W-:Y:S01]  /*16d0*/  VIADD R2, R11, 0xbf ;  /* 0x000000bf0b027836 */ /* 0x000fe20000000000 */
[----:B------:R3:W-:Y:S01]  /*16e0*/  STL [R1+0x28], R11 ;  /* 0x0000280b01007387 */ /* 0x0007e20000100800 */
[----:B--2---:R-:W-:Y:S02]  /*16f0*/  @P0 IMAD.IADD R31, R7, 0x1, -R6 ;  /* 0x00000001071f0824 */ /* 0x004fe400078e0a06 */
[----:B------:R-:W-:Y:S02]  /*1700*/  IMAD.IADD R6, R25, 0x1, -R0 ;  /* 0x0000000119067824 */ /* 0x000fe400078e0a00 */
[----:B----4-:R-:W-:-:S04]  /*1710*/  @P1 IMAD.HI.U32 R0, R2, R9, RZ ;  /* 0x0000000902001227 */ /* 0x010fc800078e00ff */
[----:B0-----:R-:W-:Y:S01]  /*1720*/  IMAD.IADD R4, R6, 0x1, R31 ;  /* 0x0000000106047824 */ /* 0x001fe200078e021f */
[----:B-1----:R-:W-:-:S03]  /*1730*/  @P1 SHF.R.U32.HI R2, RZ, R3, R0 ;  /* 0x00000003ff021219 */ /* 0x002fc60000011600 */
[C---:B------:R-:W-:Y:S01]  /*1740*/  VIADD R0, R4.reuse, 0x9f ;  /* 0x0000009f04007836 */ /* 0x040fe20000000000 */
[----:B------:R-:W-:Y:S01]  /*1750*/  IADD3 R30, R4, 0xa0, -R10 ;  /* 0x000000a0041e7810 */ /* 0x000fe20007ffe80a */
[----:B------:R3:W-:Y:S02]  /*1760*/  STL [R1+0x30], R4 ;  /* 0x0000300401007387 */ /* 0x0007e40000100800 */
[----:B------:R-:W-:-:S04]  /*1770*/  IMAD.HI R0, R0, 0x66666667, RZ ;  /* 0x6666666700007827 */ /* 0x000fc800078e02ff */
[----:B------:R-:W-:Y:S01]  /*1780*/  IMAD.IADD R2, R30, 0x1, R2 ;  /* 0x000000011e027824 */ /* 0x000fe200078e0202 */
[----:B------:R-:W-:-:S03]  /*1790*/  SHF.R.U32.HI R3, RZ, 0x1f, R0 ;  /* 0x0000001fff037819 */ /* 0x000fc60000011600 */
[----:B------:R-:W-:Y:S01]  /*17a0*/  IMAD.HI R2, R2, 0x66666667, RZ ;  /* 0x6666666702027827 */ /* 0x000fe200078e02ff */
[----:B------:R-:W-:-:S04]  /*17b0*/  LEA.HI.SX32 R104, R0, R3, 0x1a ;  /* 0x0000000300687211 */ /* 0x000fc800078fd2ff */
[----:B------:R-:W-:-:S04]  /*17c0*/  SHF.R.U32.HI R5, RZ, 0x1f, R2 ;  /* 0x0000001fff057819 */ /* 0x000fc80000011602 */
[----:B------:R-:W-:Y:S01]  /*17d0*/  LEA.HI.SX32 R5, R2, R5, 0x1a ;  /* 0x0000000502057211 */ /* 0x000fe200078fd2ff */
[----:B------:R-:W-:-:S03]  /*17e0*/  IMAD.MOV R2, RZ, RZ, -R6 ;  /* 0x000000ffff027224 */ /* 0x000fc600078e0a06 */
[----:B------:R-:W-:Y:S02]  /*17f0*/  VIMNMX R5, R104, R5, PT ;  /* 0x0000000568057248 */ /* 0x000fe40003fe0100 */
[----:B------:R-:W-:-:S03]  /*1800*/  VIMNMX R2, RZ, R2, !PT ;  /* 0x00000002ff027248 */ /* 0x000fc60007fe0100 */
        /* <DEDUP_REMOVED lines=33> */
.L_x_12626:
[----:B------:R-:W-:Y:S05]  /*1a20*/  BSYNC B6 ;  /* 0x0000000000067941 */ /* 0x000fea0003800000 */
.L_x_12625:
        /* <DEDUP_REMOVED lines=20> */
.L_x_12628:
[----:B------:R-:W-:Y:S05]  /*1b70*/  BSYNC B6 ;  /* 0x0000000000067941 */ /* 0x000fea0003800000 */
.L_x_12627:
[----:B------:R-:W-:Y:S01]  /*1b80*/  ULDC.64 UR4, c[0x0][0x9f8] ;  /* 0x00027e0000047ab9 */ /* 0x000fe20000000a00 */
[----:B------:R-:W2:Y:S01]  /*1b90*/  LDL.64 R36, [R1+0x10] ;  /* 0x0000100001247983 */ /* 0x000ea20000100a00 */
[----:B------:R-:W-:Y:S01]  /*1ba0*/  ISETP.NE.U32.AND P0, PT, RZ, UR4, PT ;  /* 0x00000004ff007c0c */ /* 0x000fe2000bf05070 */
[----:B------:R-:W0:Y:S01]  /*1bb0*/  LDC.64 R46, c[0x0][0x300] ;  /* 0x0000c000ff2e7b82 */ /* 0x000e220000000a00 */
[----:B------:R-:W-:Y:S01]  /*1bc0*/  IMAD.IADD R53, R26, 0x1, R25 ;  /* 0x000000011a357824 */ /* 0x000fe200078e0219 */
[----:B------:R-:W-:Y:S01]  /*1bd0*/  ULDC.64 UR6, c[0x0][0x330] ;  /* 0x0000cc0000067ab9 */ /* 0x000fe20000000a00 */
[----:B------:R-:W-:-:S05]  /*1be0*/  ISETP.NE.AND.EX P0, PT, RZ, UR5, PT, P0 ;  /* 0x00000005ff007c0c */ /* 0x000fca000bf05300 */
[----:B------:R-:W1:Y:S08]  /*1bf0*/  LDC R15, c[0x0][0x3f4] ;  /* 0x0000fd00ff0f7b82 */ /* 0x000e700000000800 */
[----:B------:R-:W-:Y:S01]  /*1c00*/  @P0 IADD3 R4, P1, R33, UR4, RZ ;  /* 0x0000000421040c10 */ /* 0x000fe2000ff3e0ff */
[----:B------:R-:W3:Y:S03]  /*1c10*/  LDC.64 R40, c[0x0][0x3f8] ;  /* 0x0000fe00ff287b82 */ /* 0x000ee60000000a00 */
[----:B------:R-:W-:Y:S01]  /*1c20*/  @P0 IADD3.X R5, R32, UR5, RZ, P1, !PT ;  /* 0x0000000520050c10 */ /* 0x000fe20008ffe4ff */
[----:B------:R-:W-:Y:S01]  /*1c30*/  ULDC.64 UR4, c[0x0][0xa08] ;  /* 0x0002820000047ab9 */ /* 0x000fe20000000a00 */
[----:B------:R-:W2:Y:S01]  /*1c40*/  LDL.64 R32, [R1+0x10] ;  /* 0x0000100001207983 */ /* 0x000ea20000100a00 */
[----:B------:R-:W-:-:S02]  /*1c50*/  SHF.R.S32.HI R19, RZ, 0x1f, R18 ;  /* 0x0000001fff137819 */ /* 0x000fc40000011412 */
[----:B------:R-:W4:Y:S01]  /*1c60*/  LDC.64 R34, c[0x0][0x408] ;  /* 0x00010200ff227b82 */ /* 0x000f220000000a00 */
[----:B------:R-:W3:Y:S04]  /*1c70*/  LDL.LU R10, [R1] ;  /* 0x00000000010a7983 */ /* 0x000ee80000300800 */
[----:B------:R1:W4:Y:S01]  /*1c80*/  @P0 LDG.E R24, desc[UR40][R4.64] ;  /* 0x0000002804180981 */ /* 0x000322000c1e1900 */
[----:B------:R-:W-:-:S05]  /*1c90*/  SHF.R.S32.HI R11, RZ, 0x1f, R53 ;  /* 0x0000001fff0b7819 */ /* 0x000fca0000011435 */
[-C--:B0-----:R-:W-:Y:S01]  /*1ca0*/  IMAD R0, R11, R46.reuse, RZ ;  /* 0x0000002e0b007224 */ /* 0x081fe200078e02ff */
[----:B------:R-:W-:Y:S01]  /*1cb0*/  ISETP.NE.U32.AND P0, PT, RZ, UR4, PT ;  /* 0x00000004ff007c0c */ /* 0x000fe2000bf05070 */
[----:B------:R-:W-:Y:S01]  /*1cc0*/  IMAD.WIDE.U32 R6, R53, R46, RZ ;  /* 0x0000002e35067225 */ /* 0x000fe200078e00ff */
[----:B-1----:R-:W-:-:S03]  /*1cd0*/  ISETP.GE.AND P2, PT, R18, R15, PT ;  /* 0x0000000f1200720c */ /* 0x002fc60003f46270 */
[----:B------:R-:W-:Y:S01]  /*1ce0*/  IMAD R3, R53, R47, R0 ;  /* 0x0000002f35037224 */ /* 0x000fe200078e0200 */
[----:B------:R-:W-:Y:S02]  /*1cf0*/  SHF.R.S32.HI R0, RZ, 0x1f, R27 ;  /* 0x0000001fff007819 */ /* 0x000fe4000001141b */
[----:B------:R-:W-:Y:S01]  /*1d00*/  ISETP.NE.AND.EX P0, PT, RZ, UR5, PT, P0 ;  /* 0x00000005ff007c0c */ /* 0x000fe2000bf05300 */
[----:B------:R-:W-:Y:S01]  /*1d10*/  IMAD.IADD R7, R7, 0x1, R3 ;  /* 0x0000000107077824 */ /* 0x000fe200078e0203 */
[----:B------:R-:W-:Y:S01]  /*1d20*/  ULDC.64 UR4, c[0x0][0x308] ;  /* 0x0000c20000047ab9 */ /* 0x000fe20000000a00 */
[C---:B------:R-:W-:Y:S02]  /*1d30*/  IMAD R3, R0.reuse, UR6, RZ ;  /* 0x0000000600037c24 */ /* 0x040fe4000f8e02ff */
[----:B------:R-:W-:Y:S02]  /*1d40*/  IMAD R0, R0, UR4, RZ ;  /* 0x0000000400007c24 */ /* 0x000fe4000f8e02ff */
[----:B------:R-:W-:-:S02]  /*1d50*/  IMAD R13, R27, UR7, R3 ;  /* 0x000000071b0d7c24 */ /* 0x000fc4000f8e0203 */
[C---:B------:R-:W-:Y:S02]  /*1d60*/  IMAD R3, R27.reuse, UR5, R0 ;  /* 0x000000051b037c24 */ /* 0x040fe4000f8e0200 */
[----:B------:R-:W-:Y:S01]  /*1d70*/  IMAD.WIDE.U32 R4, R27, UR4, R6 ;  /* 0x000000041b047c25 */ /* 0x000fe2000f8e0006 */
[----:B------:R-:W-:-:S03]  /*1d80*/  ULDC.64 UR4, c[0x0][0x310] ;  /* 0x0000c40000047ab9 */ /* 0x000fc60000000a00 */
[----:B------:R-:W-:Y:S01]  /*1d90*/  IMAD.WIDE.U32 R8, R27, UR6, R18 ;  /* 0x000000061b087c25 */ /* 0x000fe2000f8e0012 */
[----:B------:R-:W-:-:S03]  /*1da0*/  ULDC.64 UR6, c[0x0][0x338] ;  /* 0x0000ce0000067ab9 */ /* 0x000fc60000000a00 */
[----:B------:R-:W-:Y:S02]  /*1db0*/  IMAD.IADD R5, R5, 0x1, R3 ;  /* 0x0000000105057824 */ /* 0x000fe400078e0203 */
[----:B------:R-:W-:Y:S02]  /*1dc0*/  IMAD.IADD R9, R9, 0x1, R13 ;  /* 0x0000000109097824 */ /* 0x000fe400078e020d */
[----:B--2---:R-:W-:Y:S01]  /*1dd0*/  IMAD.MOV.U32 R32, RZ, RZ, R36 ;  /* 0x000000ffff207224 */ /* 0x004fe200078e0024 */
[----:B---3--:R-:W-:-:S04]  /*1de0*/  LOP3.LUT R10, R10, 0xfffffffb, RZ, 0xc0, !PT ;  /* 0xfffffffb0a0a7812 */ /* 0x008fc800078ec0ff */
[----:B------:R-:W-:Y:S02]  /*1df0*/  SHF.R.S32.HI R33, RZ, 0x1f, R32 ;  /* 0x0000001fff217819 */ /* 0x000fe40000011420 */
[----:B------:R-:W-:-:S03]  /*1e00*/  @P2 LOP3.LUT R10, R10, 0x4, RZ, 0xfc, !PT ;  /* 0x000000040a0a2812 */ /* 0x000fc600078efcff */
[----:B------:R-:W-:Y:S01]  /*1e10*/  STL [R1+0x14], R33 ;  /* 0x0000142101007387 */ /* 0x000fe20000100800 */
[----:B----4-:R-:W-:Y:S02]  /*1e20*/  SHF.R.S32.HI R0, RZ, 0x1f, R24 ;  /* 0x0000001fff007819 */ /* 0x010fe40000011418 */
[----:B------:R-:W-:Y:S01]  /*1e30*/  SEL R3, R24, RZ, !P0 ;  /* 0x000000ff18037207 */ /* 0x000fe20004000000 */
[----:B------:R-:W2:Y:S04]  /*1e40*/  LDL R12, [R1+0x34] ;  /* 0x00003400010c7983 */ /* 0x000ea80000100800 */
[----:B------:R-:W3:Y:S04]  /*1e50*/  LDL R24, [R1+0x74] ;  /* 0x0000740001187983 */ /* 0x000ee80000100800 */
[----:B------:R0:W-:Y:S01]  /*1e60*/  STL [R1], R10 ;  /* 0x0000000a01007387 */ /* 0x0001e20000100800 */
[----:B------:R-:W-:-:S03]  /*1e70*/  IMAD.WIDE.U32 R48, R3, UR6, R8 ;  /* 0x0000000603307c25 */ /* 0x000fc6000f8e0008 */
[----:B------:R-:W4:Y:S04]  /*1e80*/  LDL R8, [R1+0x3c] ;  /* 0x00003c0001087983 */ /* 0x000f280000100800 */
[----:B0-----:R-:W4:Y:S01]  /*1e90*/  LDL R10, [R1+0x38] ;  /* 0x00003800010a7983 */ /* 0x001f220000100800 */
[----:B------:R-:W-:Y:S02]  /*1ea0*/  SEL R0, R0, RZ, !P0 ;  /* 0x000000ff00007207 */ /* 0x000fe40004000000 */
[----:B------:R-:W-:Y:S01]  /*1eb0*/  SHF.R.S32.HI R14, RZ, 0x1f, R156 ;  /* 0x0000001fff0e7819 */ /* 0x000fe2000001149c */
[----:B------:R-:W-:-:S04]  /*1ec0*/  IMAD.WIDE.U32 R50, R3, UR4, R4 ;  /* 0x0000000403327c25 */ /* 0x000fc8000f8e0004 */
[C---:B------:R-:W-:Y:S01]  /*1ed0*/  IMAD R6, R0.reuse, UR4, RZ ;  /* 0x0000000400067c24 */ /* 0x040fe2000f8e02ff */
[----:B------:R-:W0:Y:S01]  /*1ee0*/  S2R R27, SR_TID.X ;  /* 0x00000000001b7919 */ /* 0x000e220000002100 */
[----:B------:R-:W-:Y:S01]  /*1ef0*/  IMAD R4, R0, UR6, RZ ;  /* 0x0000000600047c24 */ /* 0x000fe2000f8e02ff */
[----:B------:R-:W-:Y:S01]  /*1f00*/  ULDC UR4, c[0x0][0x2f4] ;  /* 0x0000bd0000047ab9 */ /* 0x000fe20000000800 */
[----:B------:R-:W-:Y:S02]  /*1f10*/  IMAD R7, R3, UR5, R6 ;  /* 0x0000000503077c24 */ /* 0x000fe4000f8e0206 */
        /* <DEDUP_REMOVED lines=10> */
[----:B------:R-:W-:Y:S02]  /*1fc0*/  IMAD R4, R14, R34, RZ ;  /* 0x000000220e047224 */ /* 0x000fe400078e02ff */
        /* <DEDUP_REMOVED lines=10> */
[----:B------:R-:W-:-:S04]  /*2070*/  IMAD.WIDE.U32 R36, R156, R34, R18 ;  /* 0x000000229c247225 */ /* 0x000fc800078e0012 */
[----:B------:R-:W-:Y:S02]  /*2080*/  IMAD R6, R7, R40, RZ ;  /* 0x0000002807067224 */ /* 0x000fe400078e02ff */
[----:B------:R-:W-:Y:S02]  /*2090*/  IMAD.IADD R39, R39, 0x1, R9 ;  /* 0x0000000127277824 */ /* 0x000fe400078e0209 */
[----:B------:R-:W-:Y:S02]  /*20a0*/  IMAD.IADD R37, R9, 0x1, R37 ;  /* 0x0000000109257824 */ /* 0x000fe400078e0225 */
[----:B------:R-:W-:Y:S01]  /*20b0*/  IMAD R7, R7, R34, RZ ;  /* 0x0000002207077224 */ /* 0x000fe200078e02ff */
[----:B0-----:R-:W-:Y:S01]  /*20c0*/  SHF.R.U32.HI R13, RZ, 0x7, R27 ;  /* 0x00000007ff0d7819 */ /* 0x001fe2000001161b */
[----:B------:R-:W-:Y:S01]  /*20d0*/  IMAD R55, R47, 0xa0, RZ ;  /* 0x000000a02f377824 */ /* 0x000fe200078e02ff */
[----:B------:R-:W-:Y:S01]  /*20e0*/  IADD3 R52, P0, R156, R53, RZ ;  /* 0x000000359c347210 */ /* 0x000fe20007f1e0ff */
        /* <DEDUP_REMOVED lines=13> */
[----:B------:R-:W-:Y:S02]  /*21c0*/  ISETP.GE.AND P3, PT, R18, UR4, PT ;  /* 0x0000000412007c0c */ /* 0x000fe4000bf66270 */
[----:B------:R-:W-:Y:S01]  /*21d0*/  ISETP.GE.AND P2, PT, R32, UR4, PT ;  /* 0x0000000420007c0c */ /* 0x000fe2000bf46270 */
[----:B------:R-:W-:Y:S01]  /*21e0*/  IMAD.IADD R58, R45, 0x1, R59 ;  /* 0x000000012d3a7824 */ /* 0x000fe200078e023b */
[----:B------:R-:W-:Y:S01]  /*21f0*/  SHF.R.S32.HI R69, RZ, 0x1f, R60 ;  /* 0x0000001fff457819 */ /* 0x000fe2000001143c */
[----:B------:R-:W-:Y:S02]  /*2200*/  VIADD R33, R13, 0x8 ;  /* 0x000000080d217836 */ /* 0x000fe40000000000 */
        /* <DEDUP_REMOVED lines=9> */
[----:B--2---:R-:W-:Y:S02]  /*22a0*/  LOP3.LUT R4, R12, 0x30, R21, 0xf8, !PT ;  /* 0x000000300c047812 */ /* 0x004fe400078ef815 */
[----:B---3--:R-:W-:Y:S02]  /*22b0*/  LOP3.LUT P4, RZ, R24, 0x2, RZ, 0xc0, !PT ;  /* 0x0000000218ff7812 */ /* 0x008fe4000788c0ff */
[----:B----4-:R-:W-:-:S05]  /*22c0*/  LOP3.LUT R4, R4, R10, RZ, 0x3c, !PT ;  /* 0x0000000a04047212 */ /* 0x010fca00078e3cff */
[----:B------:R-:W-:-:S07]  /*22d0*/  IMAD.IADD R70, R8, 0x1, R4 ;  /* 0x0000000108467824 */ /* 0x000fce00078e0204 */
.L_x_12658:
[----:B------:R-:W2:Y:S01]  /*22e0*/  LDL R6, [R1+0x18] ;  /* 0x0000180001067983 */ /* 0x000ea20000100800 */
[----:B0---4-:R-:W0:Y:S03]  /*22f0*/  LDC.64 R62, c[0x0][0x2e8] ;  /* 0x0000ba00ff3e7b82 */ /* 0x011e260000000a00 */
        /* <DEDUP_REMOVED lines=39> */
[----:B------:R-:W2:Y:S01]  /*2570*/  LDL.64 R74, [R1+0x10] ;  /* 0x00001000014a7983 */ /* 0x000ea20000100a00 */
[----:B------:R-:W-:-:S03]  /*2580*/  ULDC.64 UR4, c[0x0][0x3e8] ;  /* 0x0000fa0000047ab9 */ /* 0x000fc60000000a00 */
[----:B------:R-:W3:Y:S01]  /*2590*/  LDL R64, [R1+0xc] ;  /* 0x00000c0001407983 */ /* 0x000ee20000100800 */
        /* <DEDUP_REMOVED lines=10> */
[----:B------:R-:W-:Y:S02]  /*2640*/  CS2R R8, SRZ ;  /* 0x0000000000087805 */ /* 0x000fe4000001ff00 */
[----:B------:R-:W-:Y:S02]  /*2650*/  CS2R R10, SRZ ;  /* 0x00000000000a7805 */ /* 0x000fe4000001ff00 */
[----:B--2---:R-:W-:-:S13]  /*2660*/  ISETP.GE.AND P0, PT, R74, R27, PT ;  /* 0x0000001b4a00720c */ /* 0x004fda0003f06270 */
[----:B------:R0:W5:Y:S04]  /*2670*/  @!P0 LDG.E.64 R14, desc[UR40][R4.64] ;  /* 0x00000028040e8981 */ /* 0x000168000c1e1b00 */
[----:B------:R0:W5:Y:S01]  /*2680*/  @!P0 LDG.E.64 R24, desc[UR40][R6.64] ;  /* 0x0000002806188981 */ /* 0x000162000c1e1b00 */
[----:B---3--:R-:W-:-:S13]  /*2690*/  ISETP.GE.AND P0, PT, R64, R27, PT ;  /* 0x0000001b4000720c */ /* 0x008fda0003f06270 */
[----:B------:R0:W5:Y:S04]  /*26a0*/  @!P0 LDG.E.64 R8, desc[UR40][R4.64+0x10] ;  /* 0x0000102804088981 */ /* 0x000168000c1e1b00 */
[----:B------:R0:W5:Y:S02]  /*26b0*/  @!P0 LDG.E.64 R10, desc[UR40][R6.64+0x10] ;  /* 0x00001028060a8981 */ /* 0x000164000c1e1b00 */
.L_x_12633:
[----:B------:R-:W-:Y:S05]  /*26c0*/  BSYNC B1 ;  /* 0x0000000000017941 */ /* 0x000fea0003800000 */
.L_x_12632:
        /* <DEDUP_REMOVED lines=8> */
.L_x_12634:
[----:B------:R-:W2:Y:S01]  /*2750*/  LDL R4, [R1+0x8] ;  /* 0x0000080001047983 */ /* 0x000ea20000100800 */
[----:B------:R-:W-:Y:S01]  /*2760*/  IMAD R74, R17, 0x8, R16 ;  /* 0x00000008114a7824 */ /* 0x000fe200078e0210 */
[----:B------:R-:W-:Y:S01]  /*2770*/  BSSY B1, `(.L_x_12635) ;  /* 0x0000004000017945 */ /* 0x000fe20003800000 */
[----:B--2---:R-:W-:-:S04]  /*2780*/  SHF.L.U32 R75, R4, 0x1f, RZ ;  /* 0x0000001f044b7819 */ /* 0x004fc800000006ff */
[----:B------:R-:W0:Y:S02]  /*2790*/  SYNCS.PHASECHK.TRANS64.TRYWAIT P5, [R74+URZ+0x13290], R75 ;  /* 0x0132904b4a0075a7 */ /* 0x000e2400080a017f */
[----:B0-----:R-:W-:Y:S05]  /*27a0*/  @!P5 BRA `(.L_x_12636) ;  /* 0x00000164008cd947 */ /* 0x001fea0003800000 */
.L_x_12858:
[----:B------:R-:W-:Y:S05]  /*27b0*/  BSYNC B1 ;  /* 0x0000000000017941 */ /* 0x000fea0003800000 */
.L_x_12635:
        /* <DEDUP_REMOVED lines=50> */
[----:B------:R-:W-:Y:S01]  /*2ae0*/  F2FP.F16.E4M3.UNPACK_B R66, R63 ;  /* 0x0000003fff42723e */ /* 0x000fe200020006ff */
[----:B------:R-:W-:-:S02]  /*2af0*/  HADD2.F32 R67, -RZ, R76.H1_H1 ;  /* 0x3000004cff437230 */ /* 0x000fc40000004100 */
[--C-:B------:R-:W-:Y:S02]  /*2b00*/  HADD2.F32 R64, -RZ, R25.reuse.H0_H0 ;  /* 0x20000019ff407230 */ /* 0x100fe40000004100 */
[----:B------:R-:W-:Y:S02]  /*2b10*/  HADD2.F32 R65, -RZ, R25.H1_H1 ;  /* 0x30000019ff417230 */ /* 0x000fe40000004100 */
[----:B------:R-:W-:Y:S02]  /*2b20*/  HADD2.F32 R76, -RZ, R76.H0_H0 ;  /* 0x2000004cff4c7230 */ /* 0x000fe40000004100 */
[-C--:B------:R-:W-:Y:S01]  /*2b30*/  FMUL.FTZ R80, R64, R67.reuse ;  /* 0x0000004340507220 */ /* 0x080fe20000410000 */
[--C-:B------:R-:W-:Y:S02]  /*2b40*/  HADD2.F32 R63, -RZ, R24.reuse.H1_H1 ;  /* 0x30000018ff3f7230 */ /* 0x100fe40000004100 */
[----:B------:R-:W-:Y:S01]  /*2b50*/  FMUL.FTZ R77, R65, R67 ;  /* 0x00000043414d7220 */ /* 0x000fe20000410000 */
[----:B------:R-:W-:Y:S01]  /*2b60*/  HADD2.F32 R25, -RZ, R24.H0_H0 ;  /* 0x20000018ff197230 */ /* 0x000fe20000004100 */
[----:B------:R-:W-:Y:S01]  /*2b70*/  F2FP.F16.E4M3.UNPACK_B R67, R14 ;  /* 0x0000000eff43723e */ /* 0x000fe200020006ff */
        /* <DEDUP_REMOVED lines=55> */
.L_x_12641:
[----:B------:R-:W-:Y:S05]  /*2ef0*/  BSYNC B2 ;  /* 0x0000000000027941 */ /* 0x000fea0003800000 */
.L_x_12640:
[----:B------:R1:W-:Y:S02]  /*2f00*/  STG.E.128 desc[UR40][R12.64], R4 ;  /* 0x000000040c007986 */ /* 0x0003e4000c101d28 */
.L_x_12639:
[----:B------:R-:W-:Y:S05]  /*2f10*/  BSYNC B1 ;  /* 0x0000000000017941 */ /* 0x000fea0003800000 */
.L_x_12638:
        /* <DEDUP_REMOVED lines=12> */
[----:B------:R-:W-:Y:S02]  /*2fe0*/  SHF.R.U32.HI R15, RZ, 0x8, R11 ;  /* 0x00000008ff0f7819 */ /* 0x000fe4000001160b */
[----:B------:R-:W-:Y:S02]  /*2ff0*/  SHF.R.U32.HI R25, RZ, 0x8, R9 ;  /* 0x00000008ff197819 */ /* 0x000fe40000011609 */
[----:B------:R-:W-:Y:S01]  /*3000*/  LOP3.LUT R10, R11, 0xff0000ff, RZ, 0xc0, !PT ;  /* 0xff0000ff0b0a7812 */ /* 0x000fe200078ec0ff */
[----:B------:R-:W-:Y:S01]  /*3010*/  IMAD.SHL.U32 R15, R15, 0x100, RZ ;  /* 0x000001000f0f7824 */ /* 0x000fe200078e00ff */
[----:B------:R-:W-:Y:S01]  /*3020*/  SHF.R.U32.HI R14, RZ, 0x10, R11 ;  /* 0x00000010ff0e7819 */ /* 0x000fe2000001160b */
[----:B------:R-:W-:Y:S01]  /*3030*/  IMAD.SHL.U32 R11, R25, 0x100, RZ ;  /* 0x00000100190b7824 */ /* 0x000fe200078e00ff */
[----:B------:R-:W-:Y:S02]  /*3040*/  SHF.R.U32.HI R27, RZ, 0x18, R9 ;  /* 0x00000018ff1b7819 */ /* 0x000fe40000011609 */
[----:B------:R-:W-:-:S02]  /*3050*/  LOP3.LUT R8, R9, 0xff, RZ, 0xc0, !PT ;  /* 0x000000ff09087812 */ /* 0x000fc400078ec0ff */
[----:B------:R-:W-:Y:S01]  /*3060*/  SHF.R.U32.HI R24, RZ, 0x10, R9 ;  /* 0x00000010ff187819 */ /* 0x000fe20000011609 */
[----:B-1----:R-:W-:Y:S01]  /*3070*/  IMAD.MOV.U32 R9, RZ, RZ, R4 ;  /* 0x000000ffff097224 */ /* 0x002fe200078e0004 */
[----:B------:R-:W-:Y:S01]  /*3080*/  LOP3.LUT R10, R10, 0xff00, R15, 0xf8, !PT ;  /* 0x0000ff000a0a7812 */ /* 0x000fe200078ef80f */
[----:B------:R-:W-:Y:S01]  /*3090*/  IMAD.U32 R15, R14, 0x10000, RZ ;  /* 0x000100000e0f7824 */ /* 0x000fe200078e00ff */
[----:B------:R-:W-:Y:S02]  /*30a0*/  PRMT R8, R27, 0x654, R8 ;  /* 0x000006541b087816 */ /* 0x000fe40000000008 */
[-C--:B------:R-:W-:Y:S02]  /*30b0*/  F2FP.F16.E4M3.UNPACK_B R4, R5.reuse ;  /* 0x00000005ff04723e */ /* 0x080fe400020006ff */
        /* <DEDUP_REMOVED lines=31> */
[--C-:B------:R-:W-:Y:S02]  /*32b0*/  HADD2.F32 R10, -RZ, R9.reuse.H0_H0 ;  /* 0x20000009ff0a7230 */ /* 0x100fe40000004100 */
[-C--:B------:R-:W-:Y:S01]  /*32c0*/  FMUL.FTZ R27, R11, R24.reuse ;  /* 0x000000180b1b7220 */ /* 0x080fe20000410000 */
[----:B------:R-:W-:Y:S02]  /*32d0*/  HADD2.F32 R62, -RZ, R62.H0_H0 ;  /* 0x2000003eff3e7230 */ /* 0x000fe40000004100 */
[----:B------:R-:W-:Y:S01]  /*32e0*/  FMUL.FTZ R64, R14, R24 ;  /* 0x000000180e407220 */ /* 0x000fe20000410000 */
[----:B------:R-:W-:Y:S01]  /*32f0*/  HADD2.F32 R9, -RZ, R9.H1_H1 ;  /* 0x30000009ff097230 */ /* 0x000fe20000004100 */
        /* <DEDUP_REMOVED lines=9> */
[----:B------:R-:W-:Y:S01]  /*3390*/  FFMA.FTZ R65, R9, R26, R62 ;  /* 0x0000001a09417223 */ /* 0x000fe2000001003e */
[----:B------:R-:W-:Y:S01]  /*33a0*/  F2FP.F16.E4M3.UNPACK_B R10, R7.H1 ;  /* 0x00000007ff0a723e */ /* 0x000fe200030006ff */
[--C-:B------:R-:W-:Y:S01]  /*33b0*/  HADD2.F32 R25, -RZ, R24.reuse.H1_H1 ;  /* 0x30000018ff197230 */ /* 0x100fe20000004100 */
[----:B------:R-:W-:Y:S01]  /*33c0*/  F2FP.F16.E4M3.UNPACK_B R26, R63.H1 ;  /* 0x0000003fff1a723e */ /* 0x000fe200030006ff */
[----:B------:R-:W-:Y:S01]  /*33d0*/  HADD2.F32 R24, -RZ, R24.H0_H0 ;  /* 0x20000018ff187230 */ /* 0x000fe20000004100 */
[----:B------:R-:W-:Y:S01]  /*33e0*/  F2FP.SATFINITE.E4M3.F32.PACK_AB_MERGE_C R76, R14, R11, RZ ;  /* 0x0000000b0e4c723e */ /* 0x000fe200048070ff */
        /* <DEDUP_REMOVED lines=29> */
[C---:B------:R-:W-:Y:S01]  /*35c0*/  FMUL.FTZ R26, R8.reuse, R26 ;  /* 0x0000001a081a7220 */ /* 0x040fe20000410000 */
[----:B------:R-:W-:Y:S02]  /*35d0*/  HADD2.F32 R15, -RZ, R15.H0_H0 ;  /* 0x2000000fff0f7230 */ /* 0x000fe40000004100 */
[----:B------:R-:W-:Y:S01]  /*35e0*/  FFMA.FTZ R11, R8, R24, -R11 ;  /* 0x00000018080b7223 */ /* 0x000fe2000001080b */
[----:B------:R-:W-:Y:S01]  /*35f0*/  F2FP.SATFINITE.E4M3.F32.PACK_AB_MERGE_C R66, R67, R66, RZ ;  /* 0x000000424342723e */ /* 0x000fe200048070ff */
[CC--:B------:R-:W-:Y:S01]  /*3600*/  FMUL.FTZ R10, R6.reuse, R63.reuse ;  /* 0x0000003f060a7220 */ /* 0x0c0fe20000410000 */
[----:B------:R-:W-:Y:S01]  /*3610*/  FMUL.FTZ R63, R7, R63 ;  /* 0x0000003f073f7220 */ /* 0x000fe20000410000 */
[----:B------:R-:W-:Y:S02]  /*3620*/  FFMA.FTZ R26, R9, R24, R26 ;  /* 0x00000018091a7223 */ /* 0x000fe4000001001a */
[-C--:B------:R-:W-:Y:S01]  /*3630*/  FFMA.FTZ R10, R7, R15.reuse, -R10 ;  /* 0x0000000f070a7223 */ /* 0x080fe2000001080a */
[----:B------:R-:W-:-:S02]  /*3640*/  FFMA.FTZ R63, R6, R15, R63 ;  /* 0x0000000f063f7223 */ /* 0x000fc4000001003f */
[----:B------:R-:W-:-:S03]  /*3650*/  F2FP.SATFINITE.E4M3.F32.PACK_AB_MERGE_C R7, R26, R11, R66 ;  /* 0x0000000b1a07723e */ /* 0x000fc60004807042 */
[----:B------:R-:W-:-:S07]  /*3660*/  F2FP.SATFINITE.E4M3.F32.PACK_AB_MERGE_C R6, R63, R10, R27 ;  /* 0x0000000a3f06723e */ /* 0x000fce000480701b */
.L_x_12643:
[----:B------:R-:W-:Y:S05]  /*3670*/  BSYNC B1 ;  /* 0x0000000000017941 */ /* 0x000fea0003800000 */
.L_x_12642:
[----:B-1----:R1:W-:Y:S01]  /*3680*/  STG.E.128 desc[UR40][R12.64+0x20], R4 ;  /* 0x000020040c007986 */ /* 0x0023e2000c101d28 */
[----:B------:R-:W-:Y:S05]  /*3690*/  BRA `(.L_x_12637) ;  /* 0x0000001400007947 */ /* 0x000fea0003800000 */
.L_x_12631:
        /* <DEDUP_REMOVED lines=34> */
.L_x_12644:
[----:B------:R-:W2:Y:S01]  /*38c0*/  LDL R12, [R1+0x8] ;  /* 0x00000800010c7983 */ /* 0x000ea20000100800 */
[----:B------:R-:W-:Y:S01]  /*38d0*/  IMAD R74, R17, 0x8, R16 ;  /* 0x00000008114a7824 */ /* 0x000fe200078e0210 */
[----:B------:R-:W0:Y:S01]  /*38e0*/  LDC R77, c[0x0][0x2f4] ;  /* 0x0000bd00ff4d7b82 */ /* 0x000e220000000800 */
[----:B------:R-:W-:Y:S01]  /*38f0*/  BSSY B1, `(.L_x_12645) ;  /* 0x0000004000017945 */ /* 0x000fe20003800000 */
[----:B--2---:R-:W-:-:S04]  /*3900*/  SHF.L.U32 R75, R12, 0x1f, RZ ;  /* 0x0000001f0c4b7819 */ /* 0x004fc800000006ff */
[----:B------:R-:W1:Y:S02]  /*3910*/  SYNCS.PHASECHK.TRANS64.TRYWAIT P5, [R74+URZ+0x13290], R75 ;  /* 0x0132904b4a0075a7 */ /* 0x000e6400080a017f */
[----:B01----:R-:W-:Y:S05]  /*3920*/  @!P5 BRA `(.L_x_12646) ;  /* 0x000001540040d947 */ /* 0x003fea0003800000 */
.L_x_12859:
[----:B------:R-:W-:Y:S05]  /*3930*/  BSYNC B1 ;  /* 0x0000000000017941 */ /* 0x000fea0003800000 */
.L_x_12645:
[----:B------:R-:W-:Y:S01]  /*3940*/  ISETP.GE.OR P5, PT, R18, R77, P1 ;  /* 0x0000004d1200720c */ /* 0x000fe20000fa6670 */
        /* <DEDUP_REMOVED lines=32> */
[----:B------:R-:W-:-:S04]  /*3b50*/  IMAD R15, R17, 0x2800, R12 ;  /* 0x00002800110f7824 */ /* 0x000fc800078e020c */
[----:B------:R-:W-:Y:S02]  /*3b60*/  IMAD.IADD R24, R16, 0x1, R15 ;  /* 0x0000000110187824 */ /* 0x000fe400078e020f */
        /* <DEDUP_REMOVED lines=213> */
.L_x_12648:
[----:B------:R-:W-:Y:S05]  /*48c0*/  BSYNC B1 ;  /* 0x0000000000017941 */ /* 0x000fea0003800000 */
.L_x_12647:
        /* <DEDUP_REMOVED lines=10> */
.L_x_12630:
[----:B0-----:R-:W2:Y:S02]  /*4970*/  LDL R4, [R1+0x4] ;  /* 0x0000040001047983 */ /* 0x001ea40000100800 */
[----:B--2---:R-:W-:-:S13]  /*4980*/  ISETP.NE.AND P0, PT, R4, 0x3, PT ;  /* 0x000000030400780c */ /* 0x004fda0003f05270 */
[----:B------:R-:W-:Y:S05]  /*4990*/  @!P0 BRA `(.L_x_12649) ;  /* 0x0000000000048947 */ /* 0x000fea0003800000 */
[----:B------:R-:W-:Y:S01]  /*49a0*/  BPT.TRAP 0x1 ;  /* 0x000000040000795c */ /* 0x000fe20000300000 */
.L_x_12649:
        /* <DEDUP_REMOVED lines=8> */
.L_x_12860:
[----:B------:R-:W-:Y:S05]  /*4a30*/  BSYNC B1 ;  /* 0x0000000000017941 */ /* 0x000fea0003800000 */
.L_x_12650:
[----:B------:R-:W-:-:S13]  /*4a40*/  ISETP.GE.AND P1, PT, R156, R5, PT ;  /* 0x000000059c00720c */ /* 0x000fda0003f26270 */
[----:B------:R-:W-:Y:S05]  /*4a50*/  @P1 BRA `(.L_x_12637) ;  /* 0x0000000000101947 */ /* 0x000fea0003800000 */
[----:B------:R-:W1:Y:S04]  /*4a60*/  @!P3 LDS.128 R4, [R73+0xe000] ;  /* 0x00e000004904b984 */ /* 0x000e680000000c00 */
[----:B------:R-:W2:Y:S04]  /*4a70*/  @!P2 LDS.128 R8, [R72+0xe000] ;  /* 0x00e000004808a984 */ /* 0x000ea80000000c00 */
[----:B-1----:R1:W-:Y:S04]  /*4a80*/  @!P3 STG.E.128 desc[UR40][R12.64], R4 ;  /* 0x000000040c00b986 */ /* 0x0023e8000c101d28 */
[----:B--2---:R1:W-:Y:S02]  /*4a90*/  @!P2 STG.E.128 desc[UR40][R12.64+0x20], R8 ;  /* 0x000020080c00a986 */ /* 0x0043e4000c101d28 */
.L_x_12637:
[----:B------:R-:W-:Y:S05]  /*4aa0*/  BSYNC B0 ;  /* 0x0000000000007941 */ /* 0x000fea0003800000 */
.L_x_12629:
        /* <DEDUP_REMOVED lines=17> */
.L_x_12653:
[----:B------:R-:W-:Y:S05]  /*4bc0*/  BSYNC B0 ;  /* 0x0000000000007941 */ /* 0x000fea0003800000 */
.L_x_12652:
[----:B------:R-:W5:Y:S01]  /*4bd0*/  SYNCS.PHASECHK.TRANS64.TRYWAIT P0, [R74+URZ+0x132b0], R75 ;  /* 0x0132b04b4a0075a7 */ /* 0x000f62000800017f */
[----:B------:R-:W-:Y:S04]  /*4be0*/  BSSY B0, `(.L_x_12654) ;  /* 0x0000002000007945 */ /* 0x000fe80003800000 */
[----:B-----5:R-:W-:Y:S05]  /*4bf0*/  @!P0 BRA `(.L_x_12655) ;  /* 0x0000014000b48947 */ /* 0x020fea0003800000 */
.L_x_12861:
[----:B------:R-:W-:Y:S05]  /*4c00*/  BSYNC B0 ;  /* 0x0000000000007941 */ /* 0x000fea0003800000 */
.L_x_12654:
        /* <DEDUP_REMOVED lines=19> */
.L_x_12657:
[----:B------:R-:W-:Y:S05]  /*4d40*/  BSYNC B0 ;  /* 0x0000000000007941 */ /* 0x000fea0003800000 */
.L_x_12656:
[----:B-1----:R-:W5:Y:S04]  /*4d50*/  LDL R4, [R1] ;  /* 0x0000000001047983 */ /* 0x002f680000100800 */
[----:B------:R-:W2:Y:S01]  /*4d60*/  LDL.LU R5, [R1+0x8] ;  /* 0x0000080001057983 */ /* 0x000ea20000300800 */
        /* <DEDUP_REMOVED lines=16> */
[----:B--2---:R-:W-:-:S05]  /*4e70*/  LOP3.LUT R5, R5, R4, RZ, 0x3c, !PT ;  /* 0x0000000405057212 */ /* 0x004fca00078e3cff */
[----:B------:R0:W-:Y:S02]  /*4e80*/  STL [R1+0x8], R5 ;  /* 0x0000080501007387 */ /* 0x0001e40000100800 */
[----:B------:R-:W-:Y:S05]  /*4e90*/  @P6 BRA `(.L_x_12658) ;  /* 0xffffffd400106947 */ /* 0x000fea000383ffff */
.L_x_12624:
[----:B------:R-:W-:Y:S04]  /*4ea0*/  BSSY B0, `(.L_x_12659) ;  /* 0x0000004000007945 */ /* 0x000fe80003800000 */
[----:B------:R-:W-:Y:S05]  /*4eb0*/  @P0 BRA `(.L_x_12660) ;  /* 0x0000000000080947 */ /* 0x000fea0003800000 */
[----:B------:R-:W1:Y:S02]  /*4ec0*/  FENCE.VIEW.ASYNC.G ;  /* 0x00000000000073c6 */ /* 0x000e640000000100 */
[----:B-1----:R-:W-:Y:S06]  /*4ed0*/  BAR.ARV 0xc, 0x200 ;  /* 0x0308000000007b1d */ /* 0x002fec0000002000 */
.L_x_12660:
[----:B------:R-:W-:Y:S05]  /*4ee0*/  BSYNC B0 ;  /* 0x0000000000007941 */ /* 0x000fea0003800000 */
.L_x_12659:
[----:B------:R-:W2:Y:S01]  /*4ef0*/  LDL R2, [R1+0x6c] ;  /* 0x00006c0001027983 */ /* 0x000ea20000100800 */
[----:B------:R-:W-:Y:S01]  /*4f00*/  ULDC.64 UR4, c[0x0][0x990] ;  /* 0x0002640000047ab9 */ /* 0x000fe20000000a00 */
[----:B------:R-:W-:Y:S02]  /*4f10*/  ULDC.64 UR6, c[0x0][0x998] ;  /* 0x0002660000067ab9 */ /* 0x000fe40000000a00 */
[----:B0-----:R-:W4:Y:S04]  /*4f20*/  LDL R5, [R1+0x48] ;  /* 0x0000480001057983 */ /* 0x001f280000100800 */
[----:B------:R-:W4:Y:S01]  /*4f30*/  LDL R20, [R1+0x58] ;  /* 0x0000580001147983 */ /* 0x000f220000100800 */
[----:B------:R-:W-:Y:S02]  /*4f40*/  ISETP.NE.U32.AND P0, PT, RZ, UR4, PT ;  /* 0x00000004ff007c0c */ /* 0x000fe4000bf05070 */
[----:B------:R-:W-:Y:S01]  /*4f50*/  ISETP.NE.U32.AND P1, PT, RZ, UR6, PT ;  /* 0x00000006ff007c0c */ /* 0x000fe2000bf25070 */
[----:B---3--:R-:W3:Y:S01]  /*4f60*/  LDL R14, [R1+0x28] ;  /* 0x00002800010e7983 */ /* 0x008ee20000100800 */
        /* <DEDUP_REMOVED lines=36> */
[----:B------:R-:W4:Y:S01]  /*51b0*/  @P0 LDC R11, c[0x0][0x450] ;  /* 0x00011400ff0b0b82 */ /* 0x000f220000000800 */
[----:B---3--:R-:W-:-:S04]  /*51c0*/  VIADD R7, R14, 0xbf ;  /* 0x000000bf0e077836 */ /* 0x008fc80000000000 */
[----:B0-----:R-:W-:-:S05]  /*51d0*/  @P0 IMAD.HI.U32 R2, R7, R2, RZ ;  /* 0x0000000207020227 */ /* 0x001fca00078e00ff */
[----:B----4-:R-:W-:-:S05]  /*51e0*/  @P0 SHF.R.U32.HI R7, RZ, R11, R2 ;  /* 0x0000000bff070219 */ /* 0x010fca0000011602 */
[----:B------:R-:W-:-:S04]  /*51f0*/  IMAD.IADD R7, R30, 0x1, R7 ;  /* 0x000000011e077824 */ /* 0x000fc800078e0207 */
[----:B------:R-:W-:-:S05]  /*5200*/  IMAD.HI R7, R7, 0x66666667, RZ ;  /* 0x6666666707077827 */ /* 0x000fca00078e02ff */
[----:B------:R-:W-:-:S04]  /*5210*/  SHF.R.U32.HI R2, RZ, 0x1f, R7 ;  /* 0x0000001fff027819 */ /* 0x000fc80000011607 */
[----:B------:R-:W-:-:S04]  /*5220*/  LEA.HI.SX32 R7, R7, R2, 0x1a ;  /* 0x0000000207077211 */ /* 0x000fc800078fd2ff */
[----:B------:R-:W-:-:S04]  /*5230*/  VIMNMX R104, R104, R7, PT ;  /* 0x0000000768687248 */ /* 0x000fc80003fe0100 */
[----:B------:R-:W-:Y:S02]  /*5240*/  ISETP.GE.AND P1, PT, R104, 0x1, PT ;  /* 0x000000016800780c */ /* 0x000fe40003f26270 */
[----:B------:R-:W-:Y:S02]  /*5250*/  CS2R R20, SRZ ;  /* 0x0000000000147805 */ /* 0x000fe4000001ff00 */
[----:B------:R-:W-:Y:S02]  /*5260*/  PLOP3.LUT P0, PT, PT, PT, PT, 0x80, 0x0 ;  /* 0x000000000000781c */ /* 0x000fe40003f0f070 */
[----:B------:R-:W-:Y:S02]  /*5270*/  CS2R R54, SRZ ;  /* 0x0000000000367805 */ /* 0x000fe4000001ff00 */
[----:B-1----:R-:W-:Y:S02]  /*5280*/  CS2R R4, SRZ ;  /* 0x0000000000047805 */ /* 0x002fe4000001ff00 */
        /* <DEDUP_REMOVED lines=14> */
[----:B------:R-:W-:-:S02]  /*5370*/  IMAD.MOV.U32 R58, RZ, RZ, RZ ;  /* 0x000000ffff3a7224 */ /* 0x000fc400078e00ff */
[----:B--2---:R-:W-:-:S04]  /*5380*/  FMUL.FTZ R0, R3, R0 ;  /* 0x0000000003007220 */ /* 0x004fc80000410000 */
[----:B------:R-:W-:Y:S01]  /*5390*/  FMUL.FTZ R2, R0, UR4 ;  /* 0x0000000400027c20 */ /* 0x000fe20008410000 */
        /* <DEDUP_REMOVED lines=33> */
.L_x_12663:
[----:B------:R-:W-:Y:S05]  /*55b0*/  BSYNC B6 ;  /* 0x0000000000067941 */ /* 0x000fea0003800000 */
.L_x_12662:
        /* <DEDUP_REMOVED lines=13> */
.L_x_12667:
[----:B-1----:R1:W2:Y:S02]  /*5690*/  SYNCS.PHASECHK.TRANS64.TRYWAIT P0, [R16+URZ+0x13200], R3 ;  /* 0x01320003100075a7 */ /* 0x0022a4000800017f */
[----:B--2---:R-:W-:Y:S05]  /*56a0*/  @!P0 NANOSLEEP.SYNCS 0x989680 ;  /* 0x009896800000895d */ /* 0x004fea0003900000 */
[----:B------:R-:W2:Y:S02]  /*56b0*/  @!P0 SYNCS.PHASECHK.TRANS64 P0, [R16+URZ+0x13200], R3 ;  /* 0x01320003100085a7 */ /* 0x000ea4000800007f */
[----:B--2---:R-:W-:Y:S05]  /*56c0*/  @!P0 BRA `(.L_x_12667) ;  /* 0xfffffffc00f08947 */ /* 0x004fea000383ffff */
.L_x_12666:
[----:B------:R-:W-:Y:S05]  /*56d0*/  BSYNC B0 ;  /* 0x0000000000007941 */ /* 0x000fea0003800000 */
.L_x_12665:
[----:B------:R-:W-:Y:S05]  /*56e0*/  BRA `(.L_x_12668) ;  /* 0x0000002800fc7947 */ /* 0x000fea0003800000 */
.L_x_12664:
        /* <DEDUP_REMOVED lines=30> */
.L_x_12670:
[----:B------:R-:W-:Y:S05]  /*58d0*/  BSYNC B6 ;  /* 0x0000000000067941 */ /* 0x000fea0003800000 */
.L_x_12669:
[----:B------:R-:W2:Y:S01]  /*58e0*/  LDL R20, [R1+0x28] ;  /* 0x0000280001147983 */ /* 0x000ea20000100800 */
[----:B------:R-:W-:Y:S01]  /*58f0*/  ULDC.U8 UR4, c[0x0][0x410] ;  /* 0x0001040000047ab9 */ /* 0x000fe20000000000 */
[----:B------:R-:W-:Y:S01]  /*5900*/  BSSY B0, `(.L_x_12671) ;  /* 0x0000295000007945 */ /* 0x000fe20003800000 */
[----:B------:R-:W-:Y:S01]  /*5910*/  ISETP.NE.AND P0, PT, RZ, UR4, PT ;  /* 0x00000004ff007c0c */ /* 0x000fe2000bf05270 */
[----:B--2---:R-:W-:-:S12]  /*5920*/  IMAD.IADD R10, R156, 0x1, R20 ;  /* 0x000000019c0a7824 */ /* 0x004fd800078e0214 */
        /* <DEDUP_REMOVED lines=33> */
.L_x_12867:
[----:B0-----:R-:W5:Y:S04]  /*5b40*/  LDL R5, [R1+0x2c] ;  /* 0x00002c0001057983 */ /* 0x001f680000100800 */
        /* <DEDUP_REMOVED lines=13> */
[----:B------:R-:W2:Y:S01]  /*5c20*/  LDL.64 R30, [R1+0x10] ;  /* 0x00001000011e7983 */ /* 0x000ea20000100a00 */
[----:B------:R-:W-:-:S03]  /*5c30*/  ULDC UR4, c[0x0][0x3f4] ;  /* 0x0000fd0000047ab9 */ /* 0x000fc60000000800 */
[----:B------:R-:W3:Y:S04]  /*5c40*/  LDL R15, [R1+0xc] ;  /* 0x00000c00010f7983 */ /* 0x000ee80000100800 */
[----:B------:R-:W1:Y:S01]  /*5c50*/  LDL R26, [R1+0x78] ;  /* 0x00007800011a7983 */ /* 0x000e620000100800 */
[----:B------:R-:W-:Y:S02]  /*5c60*/  CS2R R10, SRZ ;  /* 0x00000000000a7805 */ /* 0x000fe4000001ff00 */
[----:B------:R-:W-:Y:S02]  /*5c70*/  CS2R R8, SRZ ;  /* 0x0000000000087805 */ /* 0x000fe4000001ff00 */
[----:B------:R-:W-:Y:S02]  /*5c80*/  CS2R R20, SRZ ;  /* 0x0000000000147805 */ /* 0x000fe4000001ff00 */
[----:B------:R-:W-:-:S02]  /*5c90*/  CS2R R12, SRZ ;  /* 0x00000000000c7805 */ /* 0x000fc4000001ff00 */
[----:B--2---:R-:W-:Y:S02]  /*5ca0*/  ISETP.GE.AND P4, PT, R30, UR4, PT ;  /* 0x000000041e007c0c */ /* 0x004fe4000bf86270 */
[----:B---3--:R-:W-:-:S11]  /*5cb0*/  ISETP.GE.AND P5, PT, R15, UR4, PT ;  /* 0x000000040f007c0c */ /* 0x008fd6000bfa6270 */
[CC--:B------:R-:W-:Y:S02]  /*5cc0*/  @!P4 IADD3 R6, P0, R30.reuse, R3.reuse, RZ ;  /* 0x000000031e06c210 */ /* 0x0c0fe40007f1e0ff */
[C---:B------:R-:W-:Y:S02]  /*5cd0*/  @!P5 IADD3 R24, P2, R15.reuse, R3, RZ ;  /* 0x000000030f18d210 */ /* 0x040fe40007f5e0ff */
[----:B------:R-:W-:Y:S02]  /*5ce0*/  @!P4 SHF.R.S32.HI R3, RZ, 0x1f, R30 ;  /* 0x0000001fff03c819 */ /* 0x000fe4000001141e */
[-C--:B----4-:R-:W-:Y:S01]  /*5cf0*/  @!P4 IADD3 R30, P1, R30, R14.reuse, RZ ;  /* 0x0000000e1e1ec210 */ /* 0x090fe20007f3e0ff */
[C-C-:B-1----:R-:W-:Y:S01]  /*5d00*/  @!P5 IMAD.X R25, R0.reuse, 0x1, R26.reuse, P2 ;  /* 0x000000010019d824 */ /* 0x142fe200010e061a */
[----:B------:R-:W-:Y:S01]  /*5d10*/  @!P5 IADD3 R14, P3, R15, R14, RZ ;  /* 0x0000000e0f0ed210 */ /* 0x000fe20007f7e0ff */
[--C-:B------:R-:W-:Y:S02]  /*5d20*/  @!P4 IMAD.X R7, R0, 0x1, R3.reuse, P0 ;  /* 0x000000010007c824 */ /* 0x100fe400000e0603 */
[C---:B------:R-:W-:Y:S01]  /*5d30*/  @!P4 IMAD.X R31, R4.reuse, 0x1, R3, P1 ;  /* 0x00000001041fc824 */ /* 0x040fe200008e0603 */
[----:B------:R0:W5:Y:S01]  /*5d40*/  @!P5 LD.E.64 R10, desc[UR40][R24.64] ;  /* 0x00000028180ad980 */ /* 0x000162000c101b00 */
[----:B------:R-:W-:-:S03]  /*5d50*/  @!P5 IMAD.X R15, R4, 0x1, R26, P3 ;  /* 0x00000001040fd824 */ /* 0x000fc600018e061a */
[----:B------:R0:W5:Y:S04]  /*5d60*/  @!P4 LD.E.64 R20, desc[UR40][R6.64] ;  /* 0x000000280614c980 */ /* 0x000168000c101b00 */
[----:B------:R0:W5:Y:S04]  /*5d70*/  @!P5 LD.E.64 R8, desc[UR40][R14.64] ;  /* 0x000000280e08d980 */ /* 0x000168000c101b00 */
[----:B------:R0:W5:Y:S02]  /*5d80*/  @!P4 LD.E.64 R12, desc[UR40][R30.64] ;  /* 0x000000281e0cc980 */ /* 0x000164000c101b00 */
.L_x_12675:
[----:B------:R-:W-:Y:S05]  /*5d90*/  BSYNC B1 ;  /* 0x0000000000017941 */ /* 0x000fea0003800000 */
.L_x_12674:
[----:B-1----:R-:W2:Y:S01]  /*5da0*/  LDL.LU R0, [R1+0x54] ;  /* 0x0000540001007983 */ /* 0x002ea20000300800 */
[----:B------:R-:W1:Y:S01]  /*5db0*/  SYNCS.PHASECHK.TRANS64.TRYWAIT P0, [R16+URZ+0x13200], R5 ;  /* 0x01320005100075a7 */ /* 0x000e62000800017f */
[----:B------:R-:W-:Y:S01]  /*5dc0*/  BSSY B1, `(.L_x_12676) ;  /* 0x0000005000017945 */ /* 0x000fe20003800000 */
[----:B--2---:R-:W-:-:S05]  /*5dd0*/  IMAD R0, R0, -0xc0, R27 ;  /* 0xffffff4000007824 */ /* 0x004fca00078e021b */
[----:B------:R-:W-:-:S04]  /*5de0*/  VIMNMX R3, R0, 0xc0, PT ;  /* 0x000000c000037848 */ /* 0x000fc80003fe0100 */
[----:B------:R-:W-:Y:S01]  /*5df0*/  ISETP.GE.AND P1, PT, R156, R3, PT ;  /* 0x000000039c00720c */ /* 0x000fe20003f26270 */
[----:B-1----:R-:W-:-:S12]  /*5e00*/  @!P0 BRA `(.L_x_12677) ;  /* 0x0000013000b08947 */ /* 0x002fd80003800000 */
.L_x_12868:
[----:B------:R-:W-:Y:S05]  /*5e10*/  BSYNC B1 ;  /* 0x0000000000017941 */ /* 0x000fea0003800000 */
.L_x_12676:
[----:B------:R-:W-:Y:S05]  /*5e20*/  @P1 BRA `(.L_x_12678) ;  /* 0x0000002400081947 */ /* 0x000fea0003800000 */
[----:B0-----:R-:W2:Y:S01]  /*5e30*/  LDL.64 R6, [R1+0x10] ;  /* 0x0000100001067983 */ /* 0x001ea20000100a00 */
[----:B------:R-:W2:Y:S03]  /*5e40*/  LDC R0, c[0x0][0x3f4] ;  /* 0x0000fd00ff007b82 */ /* 0x000ea60000000800 */
[----:B------:R-:W3:Y:S04]  /*5e50*/  LDL R3, [R1+0xc] ;  /* 0x00000c0001037983 */ /* 0x000ee80000100800 */
[----:B------:R0:W5:Y:S01]  /*5e60*/  LDL R36, [R1+0x18] ;  /* 0x0000180001247983 */ /* 0x0001620000100800 */
[----:B------:R-:W-:Y:S01]  /*5e70*/  BSSY B1, `(.L_x_12679) ;  /* 0x000007b000017945 */ /* 0x000fe20003800000 */
[----:B--2---:R-:W-:-:S02]  /*5e80*/  ISETP.GE.AND P0, PT, R6, R0, PT ;  /* 0x000000000600720c */ /* 0x004fc40003f06270 */
[----:B---3--:R-:W-:-:S11]  /*5e90*/  ISETP.GE.AND P1, PT, R3, R0, PT ;  /* 0x000000000300720c */ /* 0x008fd60003f26270 */
[----:B0-----:R-:W-:Y:S05]  /*5ea0*/  @P0 BRA `(.L_x_12680) ;  /* 0x0000000400dc0947 */ /* 0x001fea0003800000 */
[----:B-----5:R-:W-:Y:S01]  /*5eb0*/  IMAD.IADD R0, R16, 0x1, R36 ;  /* 0x0000000110007824 */ /* 0x020fe200078e0224 */
[----:B----4-:R-:W-:Y:S02]  /*5ec0*/  SHF.R.U32.HI R14, RZ, 0x8, R20 ;  /* 0x00000008ff0e7819 */ /* 0x010fe40000011614 */
[----:B------:R-:W-:Y:S02]  /*5ed0*/  LOP3.LUT R3, R20, 0xff, RZ, 0xc0, !PT ;  /* 0x000000ff14037812 */ /* 0x000fe400078ec0ff */
[----:B-1----:R-:W0:Y:S01]  /*5ee0*/  LDS.128 R4, [R0+0xb000] ;  /* 0x00b0000000047984 */ /* 0x002e220000000c00 */
        /* <DEDUP_REMOVED lines=115> */
.L_x_12680:
[----:B------:R-:W-:Y:S05]  /*6620*/  BSYNC B1 ;  /* 0x0000000000017941 */ /* 0x000fea0003800000 */
.L_x_12679:
[----:B------:R-:W-:Y:S05]  /*6630*/  @P1 BRA `(.L_x_12678) ;  /* 0x0000001c00041947 */ /* 0x000fea0003800000 */
[----:B0-----:R-:W2:Y:S01]  /*6640*/  LDL R0, [R1+0x74] ;  /* 0x0000740001007983 */ /* 0x001ea20000100800 */
[----:B-----5:R-:W-:Y:S01]  /*6650*/  IMAD.IADD R3, R16, 0x1, R36 ;  /* 0x0000000110037824 */ /* 0x020fe200078e0224 */
[----:B------:R-:W-:Y:S02]  /*6660*/  SHF.R.U32.HI R13, RZ, 0x8, R11 ;  /* 0x00000008ff0d7819 */ /* 0x000fe4000001160b */
[----:B------:R-:W-:Y:S02]  /*6670*/  SHF.R.U32.HI R24, RZ, 0x8, R9 ;  /* 0x00000008ff187819 */ /* 0x000fe40000011609 */
[----:B------:R-:W-:Y:S02]  /*6680*/  SHF.R.U32.HI R15, RZ, 0x8, R8 ;  /* 0x00000008ff0f7819 */ /* 0x000fe40000011608 */
[----:B----4-:R-:W-:Y:S02]  /*6690*/  LOP3.LUT R14, R11, 0xff, RZ, 0xc0, !PT ;  /* 0x000000ff0b0e7812 */ /* 0x010fe400078ec0ff */
        /* <DEDUP_REMOVED lines=25> */
[----:B--2---:R-:W-:Y:S01]  /*6830*/  LOP3.LUT P0, RZ, R0, 0x2, RZ, 0xc0, !PT ;  /* 0x0000000200ff7812 */ /* 0x004fe2000780c0ff */
[----:B------:R-:W-:-:S12]  /*6840*/  VIADD R0, R3, 0x20 ;  /* 0x0000002003007836 */ /* 0x000fd80000000000 */
[----:B------:R-:W-:Y:S01]  /*6850*/  @P0 VIADD R0, R3, 0xffffffe0 ;  /* 0xffffffe003000836 */ /* 0x000fe20000000000 */
[----:B------:R-:W-:-:S04]  /*6860*/  SHF.R.U32.HI R3, RZ, 0x8, R10 ;  /* 0x00000008ff037819 */ /* 0x000fc8000001160a */
[----:B-1----:R-:W0:Y:S01]  /*6870*/  LDS.128 R4, [R0+0xb000] ;  /* 0x00b0000000047984 */ /* 0x002e220000000c00 */
        /* <DEDUP_REMOVED lines=92> */
.L_x_12672:
        /* <DEDUP_REMOVED lines=22> */
[----:B------:R-:W-:Y:S01]  /*6fa0*/  UMOV UR4, 0xffffffff ;  /* 0xffffffff00047882 */ /* 0x000fe20000000000 */
[----:B------:R-:W-:Y:S01]  /*6fb0*/  IADD3 R4, P1, R20, UR8, RZ ;  /* 0x0000000814047c10 */ /* 0x000fe2000ff3e0ff */
[----:B------:R-:W-:Y:S01]  /*6fc0*/  IMAD R20, R7, UR7, R0 ;  /* 0x0000000707147c24 */ /* 0x000fe2000f8e0200 */
[----:B------:R-:W-:-:S04]  /*6fd0*/  IADD3.X R13, R5, UR5, R13, P0, !PT ;  /* 0x00000005050d7c10 */ /* 0x000fc800087fe40d */
[----:B------:R-:W-:Y:S01]  /*6fe0*/  IADD3.X R20, R21, UR9, R20, P1, !PT ;  /* 0x0000000915147c10 */ /* 0x000fe20008ffe414 */
[----:B------:R-:W-:Y:S06]  /*6ff0*/  BRA.DIV UR4, `(.L_x_12681) ;  /* 0x0000012204487947 */ /* 0x000fec000b800000 */
[----:B------:R0:W1:Y:S04]  /*7000*/  SHFL.IDX PT, R0, R13, RZ, 0x1e1f ;  /* 0x001e1fff0d007589 */ /* 0x00006800000e0000 */
[----:B------:R-:W2:Y:S04]  /*7010*/  SHFL.IDX PT, R3, R3, RZ, 0x1e1f ;  /* 0x001e1fff03037589 */ /* 0x000ea800000e0000 */
[----:B------:R-:W3:Y:S04]  /*7020*/  SHFL.IDX PT, R20, R20, RZ, 0x1e1f ;  /* 0x001e1fff14147589 */ /* 0x000ee800000e0000 */
[----:B------:R0:W4:Y:S02]  /*7030*/  SHFL.IDX PT, R14, R4, RZ, 0x1e1f ;  /* 0x001e1fff040e7589 */ /* 0x00012400000e0000 */
.L_x_12874:
[----:B0-----:R-:W5:Y:S01]  /*7040*/  LDL R4, [R1+0x2c] ;  /* 0x00002c0001047983 */ /* 0x001f620000100800 */
[----:B------:R-:W0:Y:S03]  /*7050*/  LDC R27, c[0x0][0x3f4] ;  /* 0x0000fd00ff1b7b82 */ /* 0x000e260000000800 */
[----:B------:R-:W2:Y:S01]  /*7060*/  LDL R5, [R1+0x68] ;  /* 0x0000680001057983 */ /* 0x000ea20000100800 */
[----:B------:R-:W-:Y:S01]  /*7070*/  BSSY B1, `(.L_x_12682) ;  /* 0x0000017000017945 */ /* 0x000fe20003800000 */
[----:B------:R-:W-:Y:S01]  /*7080*/  CS2R R6, SRZ ;  /* 0x0000000000067805 */ /* 0x000fe2000001ff00 */
[----:B-----5:R-:W-:Y:S01]  /*7090*/  IMAD R25, R4, R8, RZ ;  /* 0x0000000804197224 */ /* 0x020fe200078e02ff */
[----:B------:R-:W-:Y:S02]  /*70a0*/  CS2R R8, SRZ ;  /* 0x0000000000087805 */ /* 0x000fe4000001ff00 */
[----:B--2---:R-:W-:-:S02]  /*70b0*/  LEA.HI R4, R5, R5, RZ, 0x1 ;  /* 0x0000000505047211 */ /* 0x004fc400078f08ff */
[----:B------:R-:W-:Y:S02]  /*70c0*/  ISETP.GE.AND P0, PT, R10, R25, PT ;  /* 0x000000190a00720c */ /* 0x000fe40003f06270 */
[----:B------:R-:W-:Y:S02]  /*70d0*/  CS2R R10, SRZ ;  /* 0x00000000000a7805 */ /* 0x000fe4000001ff00 */
[----:B------:R-:W-:-:S05]  /*70e0*/  LOP3.LUT R4, R4, 0xfffffffe, RZ, 0xc0, !PT ;  /* 0xfffffffe04047812 */ /* 0x000fca00078ec0ff */
[----:B------:R-:W-:Y:S01]  /*70f0*/  IMAD.IADD R21, R5, 0x1, -R4 ;  /* 0x0000000105157824 */ /* 0x000fe200078e0a04 */
[----:B------:R-:W-:-:S04]  /*7100*/  CS2R R4, SRZ ;  /* 0x0000000000047805 */ /* 0x000fc8000001ff00 */
        /* <DEDUP_REMOVED lines=13> */
.L_x_12683:
[----:B------:R-:W-:Y:S05]  /*71e0*/  BSYNC B1 ;  /* 0x0000000000017941 */ /* 0x000fea0003800000 */
.L_x_12682:
[----:B-1----:R-:W2:Y:S01]  /*71f0*/  LDL.LU R0, [R1+0x54] ;  /* 0x0000540001007983 */ /* 0x002ea20000300800 */
[----:B------:R-:W1:Y:S01]  /*7200*/  SYNCS.PHASECHK.TRANS64.TRYWAIT P1, [R16+URZ+0x13200], R21 ;  /* 0x01320015100075a7 */ /* 0x000e62000802017f */
[----:B------:R-:W-:Y:S01]  /*7210*/  ISETP.GE.AND P0, PT, R18, R27, PT ;  /* 0x0000001b1200720c */ /* 0x000fe20003f06270 */
[----:B------:R-:W-:Y:S01]  /*7220*/  BSSY B1, `(.L_x_12684) ;  /* 0x0000005000017945 */ /* 0x000fe20003800000 */
[----:B--2---:R-:W-:-:S05]  /*7230*/  IMAD R0, R0, -0xc0, R25 ;  /* 0xffffff4000007824 */ /* 0x004fca00078e0219 */
[----:B------:R-:W-:-:S04]  /*7240*/  VIMNMX R3, R0, 0xc0, PT ;  /* 0x000000c000037848 */ /* 0x000fc80003fe0100 */
[----:B------:R-:W-:Y:S01]  /*7250*/  ISETP.GE.OR P0, PT, R156, R3, P0 ;  /* 0x000000039c00720c */ /* 0x000fe20000706670 */
[----:B-1----:R-:W-:-:S12]  /*7260*/  @!P1 BRA `(.L_x_12685) ;  /* 0x0000012000189947 */ /* 0x002fd80003800000 */
.L_x_12875:
[----:B------:R-:W-:Y:S05]  /*7270*/  BSYNC B1 ;  /* 0x0000000000017941 */ /* 0x000fea0003800000 */
.L_x_12684:
[----:B------:R-:W-:Y:S05]  /*7280*/  @P0 BRA `(.L_x_12678) ;  /* 0x0000000c00f00947 */ /* 0x000fea0003800000 */
[----:B------:R-:W2:Y:S04]  /*7290*/  LDL R37, [R1+0x34] ;  /* 0x0000340001257983 */ /* 0x000ea80000100800 */
[----:B------:R-:W2:Y:S04]  /*72a0*/  LDL R34, [R1+0x38] ;  /* 0x0000380001227983 */ /* 0x000ea80000100800 */
[----:B------:R-:W2:Y:S04]  /*72b0*/  LDL R32, [R1+0x3c] ;  /* 0x00003c0001207983 */ /* 0x000ea80000100800 */
[----:B------:R-:W2:Y:S01]  /*72c0*/  LDL R48, [R1+0x7c] ;  /* 0x00007c0001307983 */ /* 0x000ea20000100800 */
[----:B-----5:R-:W-:-:S02]  /*72d0*/  SHF.R.U32.HI R0, RZ, 0x8, R4 ;  /* 0x00000008ff007819 */ /* 0x020fc40000011604 */
[----:B------:R-:W-:Y:S02]  /*72e0*/  LOP3.LUT R3, R4, 0xff, RZ, 0xc0, !PT ;  /* 0x000000ff04037812 */ /* 0x000fe400078ec0ff */
[----:B------:R-:W-:Y:S02]  /*72f0*/  LOP3.LUT R0, R0, 0xff, RZ, 0xc0, !PT ;  /* 0x000000ff00007812 */ /* 0x000fe400078ec0ff */
[----:B------:R-:W-:Y:S02]  /*7300*/  SHF.R.U32.HI R25, RZ, 0x8, R5 ;  /* 0x00000008ff197819 */ /* 0x000fe40000011605 */
[----:B---3--:R-:W-:Y:S02]  /*7310*/  PRMT R20, R0, 0x7604, R3 ;  /* 0x0000760400147816 */ /* 0x008fe40000000003 */
        /* <DEDUP_REMOVED lines=16> */
[----:B----4-:R-:W-:Y:S02]  /*7420*/  SHF.R.U32.HI R14, RZ, 0x8, R7 ;  /* 0x00000008ff0e7819 */ /* 0x010fe40000011607 */
        /* <DEDUP_REMOVED lines=10> */
[----:B------:R-:W-:-:S04]  /*74d0*/  SHF.R.U32.HI R30, RZ, 0x10, R6 ;  /* 0x00000010ff1e7819 */ /* 0x000fc80000011606 */
[----:B------:R-:W-:-:S04]  /*74e0*/  LOP3.LUT R30, R30, 0xff, RZ, 0xc0, !PT ;  /* 0x000000ff1e1e7812 */ /* 0x000fc800078ec0ff */
[----:B------:R-:W-:Y:S02]  /*74f0*/  PRMT R31, R30, 0x7054, R31 ;  /* 0x000070541e1f7816 */ /* 0x000fe4000000001f */
[----:B------:R-:W-:-:S04]  /*7500*/  SHF.R.U32.HI R30, RZ, 0x10, R10 ;  /* 0x00000010ff1e7819 */ /* 0x000fc8000001160a */
[----:B------:R-:W-:-:S04]  /*7510*/  LOP3.LUT R30, R30, 0xff, RZ, 0xc0, !PT ;  /* 0x000000ff1e1e7812 */ /* 0x000fc800078ec0ff */
[----:B------:R-:W-:Y:S02]  /*7520*/  PRMT R41, R30, 0x7054, R41 ;  /* 0x000070541e297816 */ /* 0x000fe40000000029 */
[----:B--2---:R-:W-:Y:S02]  /*7530*/  LOP3.LUT R0, R37, 0x30, R0, 0xf8, !PT ;  /* 0x0000003025007812 */ /* 0x004fe400078ef800 */
[----:B------:R-:W-:Y:S02]  /*7540*/  PRMT R37, R21, 0x7604, R24 ;  /* 0x0000760415257816 */ /* 0x000fe40000000018 */
[----:B------:R-:W-:Y:S02]  /*7550*/  LOP3.LUT R3, R0, R34, RZ, 0x3c, !PT ;  /* 0x0000002200037212 */ /* 0x000fe400078e3cff */
[----:B------:R-:W-:Y:S02]  /*7560*/  SHF.R.U32.HI R21, RZ, 0x10, R5 ;  /* 0x00000010ff157819 */ /* 0x000fe40000011605 */
[----:B------:R-:W-:-:S02]  /*7570*/  IADD3 R0, R16, R32, R3 ;  /* 0x0000002010007210 */ /* 0x000fc40007ffe003 */
[----:B------:R-:W-:Y:S01]  /*7580*/  SHF.R.U32.HI R32, RZ, 0x10, R7 ;  /* 0x00000010ff207819 */ /* 0x000fe20000011607 */
[----:B------:R-:W-:Y:S01]  /*7590*/  LDS.128 R12, [R48+0xb000] ;  /* 0x00b00000300c7984 */ /* 0x000fe20000000c00 */
[----:B------:R-:W-:Y:S02]  /*75a0*/  LOP3.LUT R21, R21, 0xff, RZ, 0xc0, !PT ;  /* 0x000000ff15157812 */ /* 0x000fe400078ec0ff */
[----:B------:R-:W-:Y:S01]  /*75b0*/  SHF.R.U32.HI R3, RZ, 0x10, R4 ;  /* 0x00000010ff037819 */ /* 0x000fe20000011604 */
[----:B------:R-:W0:Y:S01]  /*75c0*/  LDS.128 R24, [R0+0xb000] ;  /* 0x00b0000000187984 */ /* 0x000e220000000c00 */
[----:B------:R-:W-:Y:S02]  /*75d0*/  LOP3.LUT R32, R32, 0xff, RZ, 0xc0, !PT ;  /* 0x000000ff20207812 */ /* 0x000fe400078ec0ff */
[----:B------:R-:W-:Y:S02]  /*75e0*/  PRMT R21, R21, 0x7054, R28 ;  /* 0x0000705415157816 */ /* 0x000fe4000000001c */
[----:B------:R-:W-:-:S02]  /*75f0*/  LOP3.LUT R3, R3, 0xff, RZ, 0xc0, !PT ;  /* 0x000000ff03037812 */ /* 0x000fc400078ec0ff */
[----:B------:R-:W-:Y:S02]  /*7600*/  SHF.R.U32.HI R28, RZ, 0x10, R9 ;  /* 0x00000010ff1c7819 */ /* 0x000fe40000011609 */
[----:B------:R-:W-:Y:S02]  /*7610*/  PRMT R33, R32, 0x7054, R33 ;  /* 0x0000705420217816 */ /* 0x000fe40000000021 */
[----:B------:R-:W-:Y:S02]  /*7620*/  PRMT R3, R3, 0x7054, R20 ;  /* 0x0000705403037816 */ /* 0x000fe40000000014 */
[----:B------:R-:W-:Y:S02]  /*7630*/  SHF.R.U32.HI R32, RZ, 0x10, R11 ;  /* 0x00000010ff207819 */ /* 0x000fe4000001160b */
[----:B------:R-:W-:Y:S02]  /*7640*/  LOP3.LUT R28, R28, 0xff, RZ, 0xc0, !PT ;  /* 0x000000ff1c1c7812 */ /* 0x000fe400078ec0ff */
[----:B------:R-:W-:-:S02]  /*7650*/  SHF.R.U32.HI R20, RZ, 0x10, R8 ;  /* 0x00000010ff147819 */ /* 0x000fc40000011608 */
[----:B------:R-:W-:Y:S02]  /*7660*/  LOP3.LUT R32, R32, 0xff, RZ, 0xc0, !PT ;  /* 0x000000ff20207812 */ /* 0x000fe400078ec0ff */
[----:B------:R-:W-:Y:S02]  /*7670*/  PRMT R39, R28, 0x7054, R37 ;  /* 0x000070541c277816 */ /* 0x000fe40000000025 */
[----:B------:R-:W-:Y:S02]  /*7680*/  LOP3.LUT R20, R20, 0xff, RZ, 0xc0, !PT ;  /* 0x000000ff14147812 */ /* 0x000fe400078ec0ff */
[----:B------:R-:W-:Y:S02]  /*7690*/  PRMT R43, R32, 0x7054, R43 ;  /* 0x00007054202b7816 */ /* 0x000fe4000000002b */
[----:B------:R-:W-:Y:S02]  /*76a0*/  LOP3.LUT R39, R39, 0xff000000, R9, 0xf8, !PT ;  /* 0xff00000027277812 */ /* 0x000fe400078ef809 */
[----:B------:R-:W-:-:S02]  /*76b0*/  PRMT R35, R20, 0x7054, R35 ;  /* 0x0000705414237816 */ /* 0x000fc40000000023 */
        /* <DEDUP_REMOVED lines=8> */
[--C-:B------:R-:W-:Y:S01]  /*7740*/  HADD2.F32 R6, -RZ, R10.reuse.H0_H0 ;  /* 0x2000000aff067230 */ /* 0x100fe20000004100 */
[----:B------:R-:W-:Y:S01]  /*7750*/  LOP3.LUT R28, R35, 0xff000000, R8, 0xf8, !PT ;  /* 0xff000000231c7812 */ /* 0x000fe200078ef808 */
[----:B------:R-:W-:Y:S01]  /*7760*/  HADD2.F32 R10, -RZ, R10.H1_H1 ;  /* 0x3000000aff0a7230 */ /* 0x000fe20000004100 */
[----:B------:R-:W-:Y:S02]  /*7770*/  LOP3.LUT R37, R33, 0xff000000, R7, 0xf8, !PT ;  /* 0xff00000021257812 */ /* 0x000fe400078ef807 */
[-C--:B------:R-:W-:Y:S02]  /*7780*/  F2FP.F16.E4M3.UNPACK_B R8, R13.reuse ;  /* 0x0000000dff08723e */ /* 0x080fe400020006ff */
[----:B------:R-:W-:-:S02]  /*7790*/  F2FP.F16.E4M3.UNPACK_B R30, R13.H1 ;  /* 0x0000000dff1e723e */ /* 0x000fc400030006ff */
[-C--:B------:R-:W-:Y:S01]  /*77a0*/  F2FP.F16.E4M3.UNPACK_B R31, R15.reuse ;  /* 0x0000000fff1f723e */ /* 0x080fe200020006ff */
[----:B------:R-:W-:Y:S01]  /*77b0*/  HADD2.F32 R9, -RZ, R8.H0_H0 ;  /* 0x20000008ff097230 */ /* 0x000fe20000004100 */
[----:B------:R-:W-:Y:S01]  /*77c0*/  F2FP.F16.E4M3.UNPACK_B R36, R15.H1 ;  /* 0x0000000fff24723e */ /* 0x000fe200030006ff */
[----:B------:R-:W-:Y:S01]  /*77d0*/  HADD2.F32 R15, -RZ, R40.H0_H0 ;  /* 0x20000028ff0f7230 */ /* 0x000fe20000004100 */
[-C--:B------:R-:W-:Y:S01]  /*77e0*/  F2FP.F16.E4M3.UNPACK_B R13, R12.reuse ;  /* 0x0000000cff0d723e */ /* 0x080fe200020006ff */
[----:B------:R-:W-:Y:S01]  /*77f0*/  HADD2.F32 R8, -RZ, R8.H1_H1 ;  /* 0x30000008ff087230 */ /* 0x000fe20000004100 */
[----:B------:R-:W-:Y:S01]  /*7800*/  F2FP.F16.E4M3.UNPACK_B R33, R12.H1 ;  /* 0x0000000cff21723e */ /* 0x000fe200030006ff */
[----:B------:R-:W-:Y:S01]  /*7810*/  HADD2.F32 R12, -RZ, R11.H0_H0 ;  /* 0x2000000bff0c7230 */ /* 0x000fe20000004100 */
[-C--:B------:R-:W-:Y:S02]  /*7820*/  F2FP.F16.E4M3.UNPACK_B R21, R24.reuse ;  /* 0x00000018ff15723e */ /* 0x080fe400020006ff */
[----:B------:R-:W-:Y:S01]  /*7830*/  F2FP.F16.E4M3.UNPACK_B R35, R24.H1 ;  /* 0x00000018ff23723e */ /* 0x000fe200030006ff */
[C---:B------:R-:W-:Y:S01]  /*7840*/  FMUL.FTZ R24, R6.reuse, R15 ;  /* 0x0000000f06187220 */ /* 0x040fe20000410000 */
[----:B------:R-:W-:Y:S01]  /*7850*/  FMUL.FTZ R42, R6, R12 ;  /* 0x0000000c062a7220 */ /* 0x000fe20000410000 */
[----:B------:R-:W-:-:S02]  /*7860*/  F2FP.F16.E4M3.UNPACK_B R25, R25.H1 ;  /* 0x00000019ff19723e */ /* 0x000fc400030006ff */
[----:B------:R-:W-:Y:S01]  /*7870*/  F2FP.F16.E4M3.UNPACK_B R39, R39.H1 ;  /* 0x00000027ff27723e */ /* 0x000fe200030006ff */
[C---:B------:R-:W-:Y:S01]  /*7880*/  FFMA.FTZ R6, R9.reuse, R12, -R24 ;  /* 0x0000000c09067223 */ /* 0x040fe20000010818 */
[----:B------:R-:W-:Y:S01]  /*7890*/  F2FP.F16.E4M3.UNPACK_B R34, R34.H1 ;  /* 0x00000022ff22723e */ /* 0x000fe200030006ff */
[----:B------:R-:W-:Y:S01]  /*78a0*/  FFMA.FTZ R9, R9, R15, R42 ;  /* 0x0000000f09097223 */ /* 0x000fe2000001002a */
[-C--:B------:R-:W-:Y:S01]  /*78b0*/  F2FP.F16.E4M3.UNPACK_B R32, R27.reuse ;  /* 0x0000001bff20723e */ /* 0x080fe200020006ff */
        /* <DEDUP_REMOVED lines=12> */
[----:B------:R-:W-:Y:S02]  /*7980*/  HADD2.F32 R34, -RZ, R34.H1_H1 ;  /* 0x30000022ff227230 */ /* 0x000fe40000004100 */
[----:B------:R-:W-:Y:S01]  /*7990*/  FMUL.FTZ R47, R11, R24 ;  /* 0x000000180b2f7220 */ /* 0x000fe20000410000 */
[C---:B------:R-:W-:Y:S01]  /*79a0*/  FFMA.FTZ R11, R8.reuse, R15, -R41 ;  /* 0x0000000f080b7223 */ /* 0x040fe20000010829 */
[----:B------:R-:W-:Y:S01]  /*79b0*/  F2FP.F16.E4M3.UNPACK_B R41, R43 ;  /* 0x0000002bff29723e */ /* 0x000fe200020006ff */
[----:B------:R-:W-:Y:S01]  /*79c0*/  FFMA.FTZ R8, R8, R27, R10 ;  /* 0x0000001b08087223 */ /* 0x000fe2000001000a */
[----:B------:R-:W-:Y:S01]  /*79d0*/  HADD2.F32 R27, -RZ, R39.H1_H1 ;  /* 0x30000027ff1b7230 */ /* 0x000fe20000004100 */
[----:B------:R-:W-:Y:S01]  /*79e0*/  F2FP.F16.E4M3.UNPACK_B R39, R37 ;  /* 0x00000025ff27723e */ /* 0x000fe200020006ff */
[----:B------:R-:W-:-:S02]  /*79f0*/  HADD2.F32 R25, -RZ, R25.H1_H1 ;  /* 0x30000019ff197230 */ /* 0x000fc40000004100 */
[C---:B------:R-:W-:Y:S01]  /*7a00*/  FFMA.FTZ R10, R12.reuse, R24, -R45 ;  /* 0x000000180c0a7223 */ /* 0x040fe2000001082d */
[----:B------:R-:W-:Y:S02]  /*7a10*/  HADD2.F32 R42, -RZ, R41.H0_H0 ;  /* 0x20000029ff2a7230 */ /* 0x000fe40000004100 */
[----:B------:R-:W-:Y:S01]  /*7a20*/  FFMA.FTZ R12, R12, R40, R47 ;  /* 0x000000280c0c7223 */ /* 0x000fe2000001002f */
        /* <DEDUP_REMOVED lines=8> */
[----:B------:R-:W-:Y:S01]  /*7ab0*/  F2FP.F16.E4M3.UNPACK_B R37, R37.H1 ;  /* 0x00000025ff25723e */ /* 0x000fe200030006ff */
[----:B------:R-:W-:Y:S01]  /*7ac0*/  FFMA.FTZ R25, R24, R40, -R25 ;  /* 0x0000002818197223 */ /* 0x000fe20000010819 */
[----:B------:R-:W-:Y:S01]  /*7ad0*/  F2FP.F16.E4M3.UNPACK_B R40, R43.H1 ;  /* 0x0000002bff28723e */ /* 0x000fe200030006ff */
[C---:B------:R-:W-:Y:S01]  /*7ae0*/  FFMA.FTZ R15, R30.reuse, R34, -R45 ;  /* 0x000000221e0f7223 */ /* 0x040fe2000001082d */
[----:B------:R-:W-:Y:S01]  /*7af0*/  FFMA.FTZ R27, R30, R27, R44 ;  /* 0x0000001b1e1b7223 */ /* 0x000fe2000001002c */
[----:B------:R-:W-:Y:S01]  /*7b00*/  FFMA.FTZ R24, R24, R42, R47 ;  /* 0x0000002a18187223 */ /* 0x000fe2000001002f */
[----:B------:R-:W-:Y:S01]  /*7b10*/  HADD2.F32 R42, -RZ, R41.H1_H1 ;  /* 0x30000029ff2a7230 */ /* 0x000fe20000004100 */
[-C--:B------:R-:W-:Y:S01]  /*7b20*/  F2FP.F16.E4M3.UNPACK_B R5, R14.reuse ;  /* 0x0000000eff05723e */ /* 0x080fe200020006ff */
[----:B------:R-:W-:Y:S01]  /*7b30*/  HADD2.F32 R43, -RZ, R40.H0_H0 ;  /* 0x20000028ff2b7230 */ /* 0x000fe20000004100 */
[----:B------:R-:W-:Y:S01]  /*7b40*/  F2FP.F16.E4M3.UNPACK_B R14, R14.H1 ;  /* 0x0000000eff0e723e */ /* 0x000fe200030006ff */
[----:B------:R-:W-:Y:S01]  /*7b50*/  HADD2.F32 R30, -RZ, R38.H0_H0 ;  /* 0x20000026ff1e7230 */ /* 0x000fe20000004100 */
[----:B------:R-:W-:Y:S01]  /*7b60*/  F2FP.SATFINITE.E4M3.F32.PACK_AB_MERGE_C R12, R27, R12, RZ ;  /* 0x0000000c1b0c723e */ /* 0x000fe200048070ff */
[----:B------:R-:W-:-:S02]  /*7b70*/  HADD2.F32 R32, -RZ, R32.H1_H1 ;  /* 0x30000020ff207230 */ /* 0x000fc40000004100 */
[----:B------:R-:W-:Y:S02]  /*7b80*/  HADD2.F32 R41, -RZ, R37.H0_H0 ;  /* 0x20000025ff297230 */ /* 0x000fe40000004100 */
[----:B------:R-:W-:Y:S01]  /*7b90*/  FMUL.FTZ R47, R30, R43 ;  /* 0x0000002b1e2f7220 */ /* 0x000fe20000410000 */
[----:B------:R-:W-:Y:S02]  /*7ba0*/  HADD2.F32 R39, -RZ, R39.H1_H1 ;  /* 0x30000027ff277230 */ /* 0x000fe40000004100 */
[----:B------:R-:W-:Y:S01]  /*7bb0*/  FMUL.FTZ R44, R32, R42 ;  /* 0x0000002a202c7220 */ /* 0x000fe20000410000 */
[----:B------:R-:W-:Y:S02]  /*7bc0*/  HADD2.F32 R34, -RZ, R36.H0_H0 ;  /* 0x20000024ff227230 */ /* 0x000fe40000004100 */
[----:B------:R-:W-:Y:S01]  /*7bd0*/  FMUL.FTZ R46, R30, R41 ;  /* 0x000000291e2e7220 */ /* 0x000fe20000410000 */
[----:B------:R-:W-:Y:S02]  /*7be0*/  HADD2.F32 R31, -RZ, R31.H1_H1 ;  /* 0x3000001fff1f7230 */ /* 0x000fe40000004100 */
[----:B------:R-:W-:Y:S01]  /*7bf0*/  FMUL.FTZ R45, R32, R39 ;  /* 0x00000027202d7220 */ /* 0x000fe20000410000 */
[----:B------:R-:W-:Y:S01]  /*7c00*/  F2FP.SATFINITE.E4M3.F32.PACK_AB_MERGE_C R9, R8, R9, R12 ;  /* 0x000000090809723e */ /* 0x000fe2000480700c */
[C---:B------:R-:W-:Y:S01]  /*7c10*/  FFMA.FTZ R32, R34.reuse, R41, -R47 ;  /* 0x0000002922207223 */ /* 0x040fe2000001082f */
[----:B------:R-:W-:Y:S01]  /*7c20*/  FFMA.FTZ R34, R34, R43, R46 ;  /* 0x0000002b22227223 */ /* 0x000fe2000001002e */
[C---:B------:R-:W-:Y:S01]  /*7c30*/  FFMA.FTZ R30, R31.reuse, R39, -R44 ;  /* 0x000000271f1e7223 */ /* 0x040fe2000001082c */
[----:B------:R-:W-:Y:S01]  /*7c40*/  F2FP.F16.E4M3.UNPACK_B R43, R28.H1 ;  /* 0x0000001cff2b723e */ /* 0x000fe200030006ff */
[----:B------:R-:W-:Y:S01]  /*7c50*/  HADD2.F32 R44, -RZ, R40.H1_H1 ;  /* 0x30000028ff2c7230 */ /* 0x000fe20000004100 */
[----:B------:R-:W-:Y:S01]  /*7c60*/  F2FP.F16.E4M3.UNPACK_B R40, R20.H1 ;  /* 0x00000014ff28723e */ /* 0x000fe200030006ff */
[----:B------:R-:W-:Y:S01]  /*7c70*/  FFMA.FTZ R31, R31, R42, R45 ;  /* 0x0000002a1f1f7223 */ /* 0x000fe2000001002d */
        /* <DEDUP_REMOVED lines=14> */
[----:B------:R-:W-:Y:S01]  /*7d60*/  FFMA.FTZ R45, R36, R45, R38 ;  /* 0x0000002d242d7223 */ /* 0x000fe20000010026 */
[----:B------:R-:W-:-:S02]  /*7d70*/  HADD2.F32 R38, -RZ, R43.H1_H1 ;  /* 0x3000002bff267230 */ /* 0x000fc40000004100 */
[----:B------:R-:W-:Y:S01]  /*7d80*/  FFMA.FTZ R42, R36, R41, -R39 ;  /* 0x00000029242a7223 */ /* 0x000fe20000010827 */
[----:B------:R-:W-:Y:S01]  /*7d90*/  FFMA.FTZ R49, R37, R44, R49 ;  /* 0x0000002c25317223 */ /* 0x000fe20000010031 */
[----:B------:R-:W-:Y:S01]  /*7da0*/  HADD2.F32 R33, -RZ, R33.H1_H1 ;  /* 0x30000021ff217230 */ /* 0x000fe20000004100 */
[----:B------:R-:W-:Y:S01]  /*7db0*/  F2FP.F16.E4M3.UNPACK_B R36, R20 ;  /* 0x00000014ff24723e */ /* 0x000fe200020006ff */
[C---:B------:R-:W-:Y:S01]  /*7dc0*/  FMUL.FTZ R20, R35.reuse, R38 ;  /* 0x0000002623147220 */ /* 0x040fe20000410000 */
[----:B------:R-:W-:Y:S01]  /*7dd0*/  F2FP.F16.E4M3.UNPACK_B R37, R28 ;  /* 0x0000001cff25723e */ /* 0x000fe200020006ff */
[-C--:B------:R-:W-:Y:S01]  /*7de0*/  FMUL.FTZ R39, R35, R40.reuse ;  /* 0x0000002823277220 */ /* 0x080fe20000410000 */
[--C-:B------:R-:W-:Y:S02]  /*7df0*/  HADD2.F32 R28, -RZ, R21.reuse.H0_H0 ;  /* 0x20000015ff1c7230 */ /* 0x100fe40000004100 */
[----:B------:R-:W-:Y:S01]  /*7e00*/  FFMA.FTZ R43, R33, R40, -R20 ;  /* 0x00000028212b7223 */ /* 0x000fe20000010814 */
[----:B------:R-:W-:-:S02]  /*7e10*/  HADD2.F32 R21, -RZ, R21.H1_H1 ;  /* 0x30000015ff157230 */ /* 0x000fc40000004100 */
[----:B------:R-:W-:Y:S01]  /*7e20*/  FFMA.FTZ R44, R33, R38, R39 ;  /* 0x00000026212c7223 */ /* 0x000fe20000010027 */
[--C-:B------:R-:W-:Y:S01]  /*7e30*/  HADD2.F32 R35, -RZ, R37.reuse.H0_H0 ;  /* 0x20000025ff237230 */ /* 0x100fe20000004100 */
[----:B------:R-:W-:Y:S01]  /*7e40*/  F2FP.SATFINITE.E4M3.F32.PACK_AB_MERGE_C R34, R49, R34, RZ ;  /* 0x000000223122723e */ /* 0x000fe200048070ff */
[--C-:B------:R-:W-:Y:S02]  /*7e50*/  HADD2.F32 R33, -RZ, R36.reuse.H0_H0 ;  /* 0x20000024ff217230 */ /* 0x100fe40000004100 */
[----:B------:R-:W-:Y:S02]  /*7e60*/  HADD2.F32 R38, -RZ, R37.H1_H1 ;  /* 0x30000025ff267230 */ /* 0x000fe40000004100 */
[C---:B------:R-:W-:Y:S01]  /*7e70*/  FMUL.FTZ R39, R28.reuse, R35 ;  /* 0x000000231c277220 */ /* 0x040fe20000410000 */
[----:B------:R-:W-:Y:S02]  /*7e80*/  HADD2.F32 R36, -RZ, R36.H1_H1 ;  /* 0x30000024ff247230 */ /* 0x000fe40000004100 */
[----:B------:R-:W-:Y:S01]  /*7e90*/  FMUL.FTZ R41, R28, R33 ;  /* 0x000000211c297220 */ /* 0x000fe20000410000 */
[--C-:B------:R-:W-:Y:S01]  /*7ea0*/  HADD2.F32 R20, -RZ, R13.reuse.H0_H0 ;  /* 0x2000000dff147230 */ /* 0x100fe20000004100 */
[----:B------:R-:W-:Y:S01]  /*7eb0*/  F2FP.F16.E4M3.UNPACK_B R37, R4.H1 ;  /* 0x00000004ff25723e */ /* 0x000fe200030006ff */
[----:B------:R-:W-:-:S02]  /*7ec0*/  HADD2.F32 R13, -RZ, R13.H1_H1 ;  /* 0x3000000dff0d7230 */ /* 0x000fc40000004100 */
[C---:B------:R-:W-:Y:S01]  /*7ed0*/  FMUL.FTZ R40, R21.reuse, R38 ;  /* 0x0000002615287220 */ /* 0x040fe20000410000 */
[----:B------:R-:W-:Y:S01]  /*7ee0*/  F2FP.F16.E4M3.UNPACK_B R28, R3.H1 ;  /* 0x00000003ff1c723e */ /* 0x000fe200030006ff */
[----:B------:R-:W-:Y:S01]  /*7ef0*/  FMUL.FTZ R21, R21, R36 ;  /* 0x0000002415157220 */ /* 0x000fe20000410000 */
[C---:B------:R-:W-:Y:S01]  /*7f00*/  FFMA.FTZ R39, R20.reuse, R33, -R39 ;  /* 0x0000002114277223 */ /* 0x040fe20000010827 */
[----:B------:R-:W-:Y:S01]  /*7f10*/  FFMA.FTZ R41, R20, R35, R41 ;  /* 0x0000002314297223 */ /* 0x000fe20000010029 */
[----:B------:R-:W-:Y:S02]  /*7f20*/  HADD2.F32 R35, -RZ, R37.H0_H0 ;  /* 0x20000025ff237230 */ /* 0x000fe40000004100 */
[C---:B------:R-:W-:Y:S01]  /*7f30*/  FFMA.FTZ R38, R13.reuse, R38, R21 ;  /* 0x000000260d267223 */ /* 0x040fe20000010015 */
[----:B------:R-:W-:Y:S02]  /*7f40*/  HADD2.F32 R20, -RZ, R26.H0_H0 ;  /* 0x2000001aff147230 */ /* 0x000fe40000004100 */
[----:B------:R-:W-:Y:S01]  /*7f50*/  FFMA.FTZ R40, R13, R36, -R40 ;  /* 0x000000240d287223 */ /* 0x000fe20000010828 */
[--C-:B------:R-:W-:Y:S01]  /*7f60*/  HADD2.F32 R21, -RZ, R28.reuse.H0_H0 ;  /* 0x2000001cff157230 */ /* 0x100fe20000004100 */
[----:B------:R-:W-:Y:S01]  /*7f70*/  F2FP.F16.E4M3.UNPACK_B R3, R3 ;  /* 0x00000003ff03723e */ /* 0x000fe200020006ff */
[----:B------:R-:W-:-:S02]  /*7f80*/  HADD2.F32 R33, -RZ, R28.H1_H1 ;  /* 0x3000001cff217230 */ /* 0x000fc40000004100 */
[C---:B------:R-:W-:Y:S01]  /*7f90*/  FMUL.FTZ R28, R20.reuse, R35 ;  /* 0x00000023141c7220 */ /* 0x040fe20000410000 */
[----:B------:R-:W-:Y:S02]  /*7fa0*/  HADD2.F32 R13, -RZ, R14.H0_H0 ;  /* 0x2000000eff0d7230 */ /* 0x000fe40000004100 */
[----:B------:R-:W-:Y:S01]  /*7fb0*/  FMUL.FTZ R20, R20, R21 ;  /* 0x0000001514147220 */ /* 0x000fe20000410000 */
[----:B------:R-:W-:Y:S01]  /*7fc0*/  HADD2.F32 R37, -RZ, R37.H1_H1 ;  /* 0x30000025ff257230 */ /* 0x000fe20000004100 */
[----:B------:R-:W-:Y:S01]  /*7fd0*/  F2FP.SATFINITE.E4M3.F32.PACK_AB_MERGE_C R44, R44, R45, RZ ;  /* 0x0000002d2c2c723e */ /* 0x000fe200048070ff */
[----:B------:R-:W-:Y:S02]  /*7fe0*/  HADD2.F32 R26, -RZ, R26.H1_H1 ;  /* 0x3000001aff1a7230 */ /* 0x000fe40000004100 */
        /* <DEDUP_REMOVED lines=38> */
.L_x_12678:
[----:B------:R-:W-:Y:S05]  /*8250*/  BSYNC B0 ;  /* 0x0000000000007941 */ /* 0x000fea0003800000 */
.L_x_12671:
        /* <DEDUP_REMOVED lines=8> */
.L_x_12668:
[----:B0-2---:R-:W2:Y:S02]  /*82e0*/  LDL R0, [R1+0x4] ;  /* 0x0000040001007983 */ /* 0x005ea40000100800 */
[----:B--2---:R-:W-:-:S13]  /*82f0*/  ISETP.NE.AND P1, PT, R0, 0x3, PT ;  /* 0x000000030000780c */ /* 0x004fda0003f25270 */
[----:B------:R-:W-:Y:S05]  /*8300*/  @!P1 BRA `(.L_x_12686) ;  /* 0x0000000000049947 */ /* 0x000fea0003800000 */
[----:B------:R-:W-:Y:S01]  /*8310*/  BPT.TRAP 0x1 ;  /* 0x000000040000795c */ /* 0x000fe20000300000 */
.L_x_12686:
[----:B-----5:R-:W-:Y:S01]  /*8320*/  IMAD R12, R22, 0x8, R16 ;  /* 0x00000008160c7824 */ /* 0x020fe200078e0210 */
[----:B-1----:R-:W-:-:S04]  /*8330*/  SHF.L.U32 R3, R23, 0x1f, RZ ;  /* 0x0000001f17037819 */ /* 0x002fc800000006ff */
[----:B------:R0:W1:Y:S01]  /*8340*/  SYNCS.PHASECHK.TRANS64.TRYWAIT P0, [R12+URZ+0x13230], R3 ;  /* 0x013230030c0075a7 */ /* 0x000062000800017f */
[----:B------:R-:W-:Y:S05]  /*8350*/  @!P1 BRA `(.L_x_12687) ;  /* 0x0000000000049947 */ /* 0x000fea0003800000 */
[----:B------:R-:W-:Y:S01]  /*8360*/  BPT.TRAP 0x1 ;  /* 0x000000040000795c */ /* 0x000fe20000300000 */
.L_x_12687:
[----:B------:R-:W3:Y:S02]  /*8370*/  S2R R0, SR_TID.X ;  /* 0x0000000000007919 */ /* 0x000ee40000002100 */
[----:B---3--:R-:W-:Y:S01]  /*8380*/  LOP3.LUT R4, R0, 0x7f, RZ, 0xc0, !PT ;  /* 0x0000007f00047812 */ /* 0x008fe200078ec0ff */
[----:B------:R-:W-:-:S03]  /*8390*/  VIADD R0, R16, 0xe000 ;  /* 0x0000e00010007836 */ /* 0x000fc60000000000 */
[----:B------:R-:W-:Y:S02]  /*83a0*/  ISETP.NE.AND P2, PT, R4, RZ, PT ;  /* 0x000000ff0400720c */ /* 0x000fe40003f45270 */
[----:B------:R-:W-:-:S04]  /*83b0*/  SHF.R.U32.HI R0, RZ, 0x4, R0 ;  /* 0x00000004ff007819 */ /* 0x000fc80000011600 */
[----:B------:R-:W-:Y:S01]  /*83c0*/  LOP3.LUT R0, R0, 0x3fff, RZ, 0xc0, !PT ;  /* 0x00003fff00007812 */ /* 0x000fe200078ec0ff */
[----:B-1----:R-:W-:Y:S06]  /*83d0*/  @P0 BRA `(.L_x_12688) ;  /* 0x0000000000080947 */ /* 0x002fec0003800000 */
[----:B------:R-:W1:Y:S02]  /*83e0*/  SYNCS.PHASECHK.TRANS64.TRYWAIT P0, [R12+URZ+0x13230], R3 ;  /* 0x013230030c0075a7 */ /* 0x000e64000800017f */
[----:B-1----:R-:W-:Y:S05]  /*83f0*/  @!P0 BRA `(.L_x_12689) ;  /* 0x0000010c00c88947 */ /* 0x002fea0003800000 */
.L_x_12688:
[----:B------:R-:W-:Y:S01]  /*8400*/  LOP3.LUT R0, R0, 0x10000, RZ, 0xfc, !PT ;  /* 0x0001000000007812 */ /* 0x000fe200078efcff */
[----:B------:R-:W-:Y:S05]  /*8410*/  WARPSYNC.ALL ;  /* 0x0000000000007948 */ /* 0x000fea0003800000 */
[----:B------:R2:W-:Y:S01]  /*8420*/  STL [R1+0x1c], R0 ;  /* 0x00001c0001007387 */ /* 0x0005e20000100800 */
[----:B------:R-:W-:Y:S01]  /*8430*/  IMAD R8, R22, 0x280, R0 ;  /* 0x0000028016087824 */ /* 0x000fe200078e0200 */
[----:B------:R-:W-:Y:S01]  /*8440*/  LOP3.LUT R4, R29, 0x10000, RZ, 0xfc, !PT ;  /* 0x000100001d047812 */ /* 0x000fe200078efcff */
[----:B------:R-:W-:Y:S01]  /*8450*/  IMAD.MOV.U32 R9, RZ, RZ, -0x7fffffe0 ;  /* 0x80000020ff097424 */ /* 0x000fe200078e00ff */
[----:B01----:R-:W3:Y:S01]  /*8460*/  LDL R3, [R1+0x44] ;  /* 0x0000440001037983 */ /* 0x003ee20000100800 */
[----:B------:R-:W-:Y:S01]  /*8470*/  IMAD.MOV.U32 R5, RZ, RZ, -0x7fffffe0 ;  /* 0x80000020ff057424 */ /* 0x000fe200078e00ff */
[----:B------:R-:W-:Y:S01]  /*8480*/  R2UR UR6, R8 ;  /* 0x00000000080672ca */ /* 0x000fe200000e0000 */
[----:B------:R-:W-:Y:S01]  /*8490*/  WARPGROUP.ARRIVE ;  /* 0x00000000000079c5 */ /* 0x000fe20000000000 */
[----:B------:R-:W-:Y:S01]  /*84a0*/  R2UR UR7, R9 ;  /* 0x00000000090772ca */ /* 0x000fe200000e0000 */
[----:B------:R-:W-:Y:S01]  /*84b0*/  IMAD.MOV.U32 R7, RZ, RZ, -0x7fffffe0 ;  /* 0x80000020ff077424 */ /* 0x000fe200078e00ff */
[----:B------:R-:W-:Y:S01]  /*84c0*/  R2UR UR4, R4 ;  /* 0x00000000040472ca */ /* 0x000fe200000e0000 */
[----:B------:R-:W-:Y:S01]  /*84d0*/  IMAD.MOV.U32 R11, RZ, RZ, -0x7fffffe0 ;  /* 0x80000020ff0b7424 */ /* 0x000fe200078e00ff */
[----:B------:R-:W-:Y:S01]  /*84e0*/  R2UR UR5, R5 ;  /* 0x00000000050572ca */ /* 0x000fe200000e0000 */
[----:B------:R-:W3:Y:S04]  /*84f0*/  LDL R110, [R1+0x28] ;  /* 0x00002800016e7983 */ /* 0x000ee80000100800 */
[----:B------:R-:W5:Y:S04]  /*8500*/  LDL R106, [R1+0x30] ;  /* 0x00003000016a7983 */ /* 0x000f680000100800 */
[----:B------:R-:W5:Y:S04]  /*8510*/  LDL R13, [R1+0x40] ;  /* 0x00004000010d7983 */ /* 0x000f680000100800 */
[----:B------:R-:W5:Y:S01]  /*8520*/  LDL R108, [R1+0x2c] ;  /* 0x00002c00016c7983 */ /* 0x000f620000100800 */
[----:B------:R-:W-:Y:S01]  /*8530*/  QGMMA.64x32x32.F32.E4M3.E4M3 R88, gdesc[UR4], RZ, !UPT, gsb0 ;  /* 0x00600000045879f3 */ /* 0x000fe2000c0008ff */
[----:B------:R-:W-:Y:S01]  /*8540*/  VIADD R6, R8, 0x80 ;  /* 0x0000008008067836 */ /* 0x000fe20000000000 */
[----:B------:R-:W-:Y:S01]  /*8550*/  R2UR UR7, R7 ;  /* 0x00000000070772ca */ /* 0x000fe200000e0000 */
[----:B------:R-:W-:Y:S01]  /*8560*/  IMAD.MOV.U32 R15, RZ, RZ, -0x7fffffe0 ;  /* 0x80000020ff0f7424 */ /* 0x000fe200078e00ff */
[----:B------:R-:W-:Y:S01]  /*8570*/  R2UR UR4, R4 ;  /* 0x00000000040472ca */ /* 0x000fe200000e0000 */
[----:B--2---:R-:W0:Y:S01]  /*8580*/  LDC R0, c[0x0][0x448] ;  /* 0x00011200ff007b82 */ /* 0x004e220000000800 */
[----:B------:R-:W-:-:S02]  /*8590*/  R2UR UR6, R6 ;  /* 0x00000000060672ca */ /* 0x000fc400000e0000 */
        /* <DEDUP_REMOVED lines=21> */
[----:B----4-:R-:W-:Y:S01]  /*86f0*/  VIADD R14, R8, 0x200 ;  /* 0x00000200080e7836 */ /* 0x010fe20000000000 */
        /* <DEDUP_REMOVED lines=9> */
[----:B------:R-:W-:Y:S02]  /*8790*/  IMAD.MOV.U32 R11, RZ, RZ, -0x7fffffe0 ;  /* 0x80000020ff0b7424 */ /* 0x000fe400078e00ff */
[----:B------:R-:W-:Y:S01]  /*87a0*/  IMAD.MOV.U32 R7, RZ, RZ, -0x7fffffe0 ;  /* 0x80000020ff077424 */ /* 0x000fe200078e00ff */
        /* <DEDUP_REMOVED lines=17> */
[----:B------:R-:W-:Y:S01]  /*88c0*/  IMAD.MOV.U32 R11, RZ, RZ, -0x7fffffe0 ;  /* 0x80000020ff0b7424 */ /* 0x000fe200078e00ff */
        /* <DEDUP_REMOVED lines=15> */
[C---:B-----5:R-:W-:Y:S02]  /*89c0*/  IMAD R0, R104.reuse, -0xa0, R106 ;  /* 0xffffff6068007824 */ /* 0x060fe400078e026a */
[----:B------:R-:W-:Y:S02]  /*89d0*/  IMAD R9, R104, R9, 0xa1 ;  /* 0x000000a168097424 */ /* 0x000fe400078e0209 */
[----:B------:R-:W-:Y:S02]  /*89e0*/  VIADD R10, R8, 0x182 ;  /* 0x00000182080a7836 */ /* 0x000fe40000000000 */
[----:B------:R-:W-:Y:S01]  /*89f0*/  IMAD.MOV.U32 R11, RZ, RZ, -0x7fffffe0 ;  /* 0x80000020ff0b7424 */ /* 0x000fe200078e00ff */
[----:B------:R-:W-:Y:S01]  /*8a00*/  R2UR UR4, R6 ;  /* 0x00000000060472ca */ /* 0x000fe200000e0000 */
[----:B------:R-:W-:Y:S01]  /*8a10*/  VIADD R0, R0, 0xa0 ;  /* 0x000000a000007836 */ /* 0x000fe20000000000 */
[----:B------:R-:W-:Y:S01]  /*8a20*/  R2UR UR6, R10 ;  /* 0x000000000a0672ca */ /* 0x000fe200000e0000 */
[----:B------:R-:W-:Y:S01]  /*8a30*/  IMAD R9, R13, -0x2, R9 ;  /* 0xfffffffe0d097824 */ /* 0x000fe200078e0209 */
[----:B------:R-:W-:-:S02]  /*8a40*/  R2UR UR7, R11 ;  /* 0x000000000b0772ca */ /* 0x000fc400000e0000 */
[----:B------:R-:W-:Y:S01]  /*8a50*/  R2UR UR5, R7 ;  /* 0x00000000070572ca */ /* 0x000fe200000e0000 */
[----:B------:R-:W-:Y:S01]  /*8a60*/  IMAD R14, R13, -0x2, R0 ;  /* 0xfffffffe0d0e7824 */ /* 0x000fe200078e0200 */
[----:B------:R-:W-:-:S04]  /*8a70*/  IADD3 R13, -R108, R9, R106 ;  /* 0x000000096c0d7210 */ /* 0x000fc80007ffe16a */
[----:B0-----:R-:W-:-:S04]  /*8a80*/  VIADDMNMX R0, R15, R13, R14, PT ;  /* 0x0000000d0f007246 */ /* 0x001fc8000380010e */
[C---:B------:R-:W-:Y:S02]  /*8a90*/  ISETP.GT.AND P3, PT, R0.reuse, RZ, PT ;  /* 0x000000ff0000720c */ /* 0x040fe40003f64270 */
[C---:B------:R-:W-:Y:S02]  /*8aa0*/  ISETP.GT.AND P4, PT, R0.reuse, 0x1, PT ;  /* 0x000000010000780c */ /* 0x040fe40003f84270 */
[----:B------:R-:W-:Y:S02]  /*8ab0*/  ISETP.GT.AND P5, PT, R0, 0x8, PT ;  /* 0x000000080000780c */ /* 0x000fe40003fa4270 */
[----:B------:R-:W-:Y:S01]  /*8ac0*/  FSEL R15, R90, -INF , P3 ;  /* 0xff8000005a0f7808 */ /* 0x000fe20001800000 */
[----:B------:R-:W-:Y:S02]  /*8ad0*/  WARPGROUP.DEPBAR.LE gsb0, 0x0 ;  /* 0x00008000000079c5 */ /* 0x000fe40000010000 */
[----:B------:R-:W-:Y:S01]  /*8ae0*/  WARPGROUP.ARRIVE ;  /* 0x00000000000079c5 */ /* 0x000fe20000000000 */
[----:B------:R-:W-:-:S05]  /*8af0*/  FSEL R91, R91, -INF , P4 ;  /* 0xff8000005b5b7808 */ /* 0x000fca0002000000 */
        /* <DEDUP_REMOVED lines=34> */
[----:B------:R-:W-:Y:S02]  /*8d20*/  VIADD R8, R8, 0x202 ;  /* 0x0000020208087836 */ /* 0x000fe40000000000 */
[----:B------:R-:W-:Y:S01]  /*8d30*/  IMAD.MOV.U32 R9, RZ, RZ, -0x7fffffe0 ;  /* 0x80000020ff097424 */ /* 0x000fe200078e00ff */
[----:B------:R-:W-:Y:S02]  /*8d40*/  ISETP.GT.AND P4, PT, R0, 0x38, PT ;  /* 0x000000380000780c */ /* 0x000fe40003f84270 */
[----:B------:R-:W-:-:S02]  /*8d50*/  FSEL R83, R83, -INF , P3 ;  /* 0xff80000053537808 */ /* 0x000fc40001800000 */
[----:B------:R-:W-:Y:S02]  /*8d60*/  FMNMX.FTZ R20, R111, R20, !PT ;  /* 0x000000146f147209 */ /* 0x000fe40007810000 */
[----:B------:R-:W-:Y:S02]  /*8d70*/  R2UR UR6, R8 ;  /* 0x00000000080672ca */ /* 0x000fe400000e0000 */
[----:B------:R-:W-:Y:S02]  /*8d80*/  R2UR UR7, R9 ;  /* 0x00000000090772ca */ /* 0x000fe400000e0000 */
[----:B------:R-:W-:Y:S02]  /*8d90*/  R2UR UR4, R6 ;  /* 0x00000000060472ca */ /* 0x000fe400000e0000 */
[----:B------:R-:W-:Y:S02]  /*8da0*/  R2UR UR5, R7 ;  /* 0x00000000070572ca */ /* 0x000fe400000e0000 */
[----:B------:R-:W-:-:S02]  /*8db0*/  ISETP.GT.AND P3, PT, R0, 0x39, PT ;  /* 0x000000390000780c */ /* 0x000fc40003f64270 */
        /* <DEDUP_REMOVED lines=92> */
[----:B------:R-:W-:-:S03]  /*9380*/  ISETP.GT.AND P3, PT, R14, RZ, PT ;  /* 0x000000ff0e00720c */ /* 0x000fc60003f64270 */
[C-C-:B------:R-:W-:Y:S01]  /*9390*/  FFMA.FTZ R8, R2.reuse, R15, -R137.reuse ;  /* 0x0000000f02087223 */ /* 0x140fe20000010889 */
[----:B------:R-:W-:-:S01]  /*93a0*/  FFMA.FTZ R15, R2, R91, -R137 ;  /* 0x0000005b020f7223 */ /* 0x000fc20000010889 */
[----:B------:R-:W-:Y:S02]  /*93b0*/  FSEL R91, R88, -INF , P3 ;  /* 0xff800000585b7808 */ /* 0x000fe40001800000 */
[----:B------:R-:W-:Y:S01]  /*93c0*/  FSEL R89, R89, -INF , P4 ;  /* 0xff80000059597808 */ /* 0x000fe20002000000 */
[C-C-:B------:R-:W-:Y:S01]  /*93d0*/  FFMA.FTZ R26, R2.reuse, R21, -R137.reuse ;  /* 0x00000015021a7223 */ /* 0x140fe20000010889 */
[----:B------:R-:W-:-:S01]  /*93e0*/  FFMA.FTZ R21, R2, R95, -R137 ;  /* 0x0000005f02157223 */ /* 0x000fc20000010889 */
[----:B------:R-:W-:Y:S02]  /*93f0*/  ISETP.GT.AND P3, PT, R14, 0x9, PT ;  /* 0x000000090e00780c */ /* 0x000fe40003f64270 */
[----:B------:R-:W-:Y:S02]  /*9400*/  FSEL R95, R92, -INF , P5 ;  /* 0xff8000005c5f7808 */ /* 0x000fe40002800000 */
[----:B------:R-:W-:Y:S01]  /*9410*/  FMNMX.FTZ R30, R91, R89, !PT ;  /* 0x000000595b1e7209 */ /* 0x000fe20007810000 */
[----:B------:R-:W-:-:S01]  /*9420*/  FFMA.FTZ R99, R2, R99, -R137 ;  /* 0x0000006302637223 */ /* 0x000fc20000010889 */
[----:B------:R-:W-:-:S02]  /*9430*/  ISETP.GT.AND P4, PT, R14, 0x10, PT ;  /* 0x000000100e00780c */ /* 0x000fc40003f84270 */
[----:B------:R-:W-:Y:S02]  /*9440*/  FSEL R93, R93, -INF , P3 ;  /* 0xff8000005d5d7808 */ /* 0x000fe40001800000 */
[----:B------:R-:W-:Y:S01]  /*9450*/  FMNMX.FTZ R30, R95, R30, !PT ;  /* 0x0000001e5f1e7209 */ /* 0x000fe20007810000 */
[----:B------:R0:W-:Y:S01]  /*9460*/  MUFU.EX2 R13, R99 ;  /* 0x00000063000d7308 */ /* 0x0001e20000000800 */
[----:B------:R-:W-:Y:S02]  /*9470*/  ISETP.GT.AND P3, PT, R14, 0x11, PT ;  /* 0x000000110e00780c */ /* 0x000fe40003f64270 */
[----:B------:R-:W-:Y:S02]  /*9480*/  FMNMX.FTZ R34, R93, R30, !PT ;  /* 0x0000001e5d227209 */ /* 0x000fe40007810000 */
[----:B------:R-:W-:Y:S02]  /*9490*/  FSEL R97, R97, -INF , P3 ;  /* 0xff80000061617808 */ /* 0x000fe40001800000 */
[----:B0-----:R-:W-:-:S02]  /*94a0*/  FSEL R99, R96, -INF , P4 ;  /* 0xff80000060637808 */ /* 0x001fc40002000000 */
[C---:B------:R-:W-:Y:S02]  /*94b0*/  ISETP.GT.AND P4, PT, R14.reuse, 0x18, PT ;  /* 0x000000180e00780c */ /* 0x040fe40003f84270 */
[----:B------:R-:W-:Y:S01]  /*94c0*/  FMNMX.FTZ R34, R99, R34, !PT ;  /* 0x0000002263227209 */ /* 0x000fe20007810000 */
[----:B------:R0:W-:Y:S01]  /*94d0*/  MUFU.EX2 R10, R26 ;  /* 0x0000001a000a7308 */ /* 0x0001e20000000800 */
[----:B------:R-:W-:Y:S02]  /*94e0*/  ISETP.GT.AND P3, PT, R14, 0x19, PT ;  /* 0x000000190e00780c */ /* 0x000fe40003f64270 */
[----:B------:R-:W-:Y:S02]  /*94f0*/  FMNMX.FTZ R34, R97, R34, !PT ;  /* 0x0000002261227209 */ /* 0x000fe40007810000 */
[----:B------:R-:W-:Y:S01]  /*9500*/  FSEL R101, R101, -INF , P3 ;  /* 0xff80000065657808 */ /* 0x000fe20001800000 */
[----:B0-----:R-:W-:Y:S01]  /*9510*/  FFMA.FTZ R26, R2, R103, -R137 ;  /* 0x00000067021a7223 */ /* 0x001fe20000010889 */
[----:B------:R-:W-:-:S02]  /*9520*/  FSEL R103, R100, -INF , P4 ;  /* 0xff80000064677808 */ /* 0x000fc40002000000 */
[----:B------:R-:W-:Y:S02]  /*9530*/  ISETP.GT.AND P3, PT, R14, 0x20, PT ;  /* 0x000000200e00780c */ /* 0x000fe40003f64270 */
[----:B------:R-:W-:Y:S01]  /*9540*/  FMNMX.FTZ R34, R103, R34, !PT ;  /* 0x0000002267227209 */ /* 0x000fe20007810000 */
[--C-:B------:R-:W-:Y:S01]  /*9550*/  FFMA.FTZ R20, R2, R105, -R137.reuse ;  /* 0x0000006902147223 */ /* 0x100fe20000010889 */
[----:B------:R-:W-:Y:S02]  /*9560*/  ISETP.GT.AND P4, PT, R14, 0x21, PT ;  /* 0x000000210e00780c */ /* 0x000fe40003f84270 */
[----:B------:R-:W-:Y:S02]  /*9570*/  FSEL R105, R72, -INF , P3 ;  /* 0xff80000048697808 */ /* 0x000fe40001800000 */
[----:B------:R-:W-:Y:S01]  /*9580*/  FMNMX.FTZ R38, R101, R34, !PT ;  /* 0x0000002265267209 */ /* 0x000fe20007810000 */
[----:B------:R-:W-:Y:S01]  /*9590*/  FFMA.FTZ R107, R2, R107, -R137 ;  /* 0x0000006b026b7223 */ /* 0x000fe20000010889 */
[----:B------:R-:W-:-:S02]  /*95a0*/  ISETP.GT.AND P3, PT, R14, 0x28, PT ;  /* 0x000000280e00780c */ /* 0x000fc40003f64270 */
[----:B------:R-:W-:Y:S02]  /*95b0*/  FSEL R73, R73, -INF , P4 ;  /* 0xff80000049497808 */ /* 0x000fe40002000000 */
[----:B------:R-:W-:Y:S01]  /*95c0*/  FMNMX.FTZ R38, R105, R38, !PT ;  /* 0x0000002669267209 */ /* 0x000fe20007810000 */
[----:B------:R0:W-:Y:S01]  /*95d0*/  MUFU.EX2 R30, R107 ;  /* 0x0000006b001e7308 */ /* 0x0001e20000000800 */
[----:B------:R-:W-:Y:S02]  /*95e0*/  ISETP.GT.AND P4, PT, R14, 0x29, PT ;  /* 0x000000290e00780c */ /* 0x000fe40003f84270 */
[----:B------:R-:W-:Y:S01]  /*95f0*/  FMNMX.FTZ R38, R73, R38, !PT ;  /* 0x0000002649267209 */ /* 0x000fe20007810000 */
[----:B------:R-:W-:-:S01]  /*9600*/  FFMA.FTZ R109, R2, R109, -R137 ;  /* 0x0000006d026d7223 */ /* 0x000fc20000010889 */
[----:B------:R-:W-:Y:S02]  /*9610*/  FSEL R77, R77, -INF , P4 ;  /* 0xff8000004d4d7808 */ /* 0x000fe40002000000 */
[----:B0-----:R-:W-:-:S02]  /*9620*/  FSEL R107, R76, -INF , P3 ;  /* 0xff8000004c6b7808 */ /* 0x001fc40001800000 */
[C---:B------:R-:W-:Y:S02]  /*9630*/  ISETP.GT.AND P3, PT, R14.reuse, 0x30, PT ;  /* 0x000000300e00780c */ /* 0x040fe40003f64270 */
[----:B------:R-:W-:Y:S01]  /*9640*/  FMNMX.FTZ R38, R107, R38, !PT ;  /* 0x000000266b267209 */ /* 0x000fe20007810000 */
[----:B------:R0:W-:Y:S01]  /*9650*/  MUFU.EX2 R34, R109 ;  /* 0x0000006d00227308 */ /* 0x0001e20000000800 */
[----:B------:R-:W-:Y:S02]  /*9660*/  ISETP.GT.AND P4, PT, R14, 0x31, PT ;  /* 0x000000310e00780c */ /* 0x000fe40003f84270 */
[----:B------:R-:W-:Y:S02]  /*9670*/  FMNMX.FTZ R42, R77, R38, !PT ;  /* 0x000000264d2a7209 */ /* 0x000fe40007810000 */
[----:B------:R-:W-:Y:S02]  /*9680*/  FSEL R81, R81, -INF , P4 ;  /* 0xff80000051517808 */ /* 0x000fe40002000000 */
[----:B0-----:R-:W-:-:S02]  /*9690*/  FSEL R109, R80, -INF , P3 ;  /* 0xff800000506d7808 */ /* 0x001fc40001800000 */
[----:B------:R-:W-:Y:S02]  /*96a0*/  ISETP.GT.AND P3, PT, R14, 0x38, PT ;  /* 0x000000380e00780c */ /* 0x000fe40003f64270 */
[----:B------:R-:W-:Y:S01]  /*96b0*/  FMNMX.FTZ R42, R109, R42, !PT ;  /* 0x0000002a6d2a7209 */ /* 0x000fe20007810000 */
[----:B------:R-:W-:-:S01]  /*96c0*/  FFMA.FTZ R3, R2, R111, -R137 ;  /* 0x0000006f02037223 */ /* 0x000fc20000010889 */
[----:B------:R-:W-:Y:S02]  /*96d0*/  ISETP.GT.AND P4, PT, R14, 0x39, PT ;  /* 0x000000390e00780c */ /* 0x000fe40003f84270 */
[----:B------:R-:W-:Y:S02]  /*96e0*/  FSEL R111, R84, -INF , P3 ;  /* 0xff800000546f7808 */ /* 0x000fe40001800000 */
[----:B------:R-:W-:Y:S02]  /*96f0*/  FMNMX.FTZ R42, R81, R42, !PT ;  /* 0x0000002a512a7209 */ /* 0x000fe40007810000 */
[----:B------:R-:W-:-:S02]  /*9700*/  FSEL R85, R85, -INF , P4 ;  /* 0xff80000055557808 */ /* 0x000fc40002000000 */
[C---:B------:R-:W-:Y:S02]  /*9710*/  ISETP.GT.AND P3, PT, R14.reuse, 0x40, PT ;  /* 0x000000400e00780c */ /* 0x040fe40003f64270 */
        /* <DEDUP_REMOVED lines=12> */
[----:B------:R-:W-:Y:S01]  /*97e0*/  FMNMX.FTZ R46, R141, R46, !PT ;  /* 0x0000002e8d2e7209 */ /* 0x000fe20007810000 */
[----:B------:R0:W-:Y:S01]  /*97f0*/  MUFU.EX2 R38, R3 ;  /* 0x0000000300267308 */ /* 0x0001e20000000800 */
[----:B------:R-:W-:Y:S02]  /*9800*/  ISETP.GT.AND P4, PT, R14, 0x51, PT ;  /* 0x000000510e00780c */ /* 0x000fe40003f84270 */
[----:B------:R-:W-:Y:S01]  /*9810*/  FMNMX.FTZ R50, R61, R46, !PT ;  /* 0x0000002e3d327209 */ /* 0x000fe20007810000 */
[----:B0-----:R-:W-:-:S01]  /*9820*/  FFMA.FTZ R3, R2, R87, -R137 ;  /* 0x0000005702037223 */ /* 0x001fc20000010889 */
[----:B------:R-:W-:Y:S02]  /*9830*/  FSEL R87, R64, -INF , P3 ;  /* 0xff80000040577808 */ /* 0x000fe40001800000 */
[----:B------:R-:W-:-:S02]  /*9840*/  ISETP.GT.AND P3, PT, R14, 0x58, PT ;  /* 0x000000580e00780c */ /* 0x000fc40003f64270 */
[----:B------:R-:W-:Y:S02]  /*9850*/  FSEL R65, R65, -INF , P4 ;  /* 0xff80000041417808 */ /* 0x000fe40002000000 */
[----:B------:R-:W-:Y:S01]  /*9860*/  FMNMX.FTZ R50, R87, R50, !PT ;  /* 0x0000003257327209 */ /* 0x000fe20007810000 */
[----:B------:R-:W-:Y:S01]  /*9870*/  FFMA.FTZ R54, R2, R113, -R137 ;  /* 0x0000007102367223 */ /* 0x000fe20000010889 */
        /* <DEDUP_REMOVED lines=11> */
[----:B------:R-:W-:Y:S01]  /*9930*/  FMNMX.FTZ R50, R143, R50, !PT ;  /* 0x000000328f327209 */ /* 0x000fe20007810000 */
[----:B------:R-:W-:-:S01]  /*9940*/  FFMA.FTZ R40, R2, R115, -R137 ;  /* 0x0000007302287223 */ /* 0x000fc20000010889 */
        /* <DEDUP_REMOVED lines=43> */
[----:B------:R-:W-:-:S04]  /*9c00*/  FMNMX.FTZ R50, R121, R50, !PT ;  /* 0x0000003279327209 */ /* 0x000fc80007810000 */
[----:B------:R-:W-:Y:S01]  /*9c10*/  FMNMX.FTZ R50, R37, R50, !PT ;  /* 0x0000003225327209 */ /* 0x000fe20007810000 */
[----:B------:R0:W-:Y:S04]  /*9c20*/  MUFU.EX2 R42, R3 ;  /* 0x00000003002a7308 */ /* 0x0001e80000000800 */
[----:B0-----:R-:W0:Y:S04]  /*9c30*/  SHFL.BFLY PT, R3, R50, 0x2, 0x1f ;  /* 0x0c401f0032037f89 */ /* 0x001e2800000e0000 */
[----:B------:R0:W-:Y:S02]  /*9c40*/  MUFU.EX2 R46, R54 ;  /* 0x00000036002e7308 */ /* 0x0001e40000000800 */
[----:B0-----:R-:W-:-:S05]  /*9c50*/  FMNMX.FTZ R54, R50, R3, !PT ;  /* 0x0000000332367209 */ /* 0x001fca0007810000 */
[----:B------:R-:W0:Y:S01]  /*9c60*/  SHFL.BFLY PT, R3, R54, 0x1, 0x1f ;  /* 0x0c201f0036037f89 */ /* 0x000e2200000e0000 */
[----:B------:R-:W-:Y:S08]  /*9c70*/  MUFU.EX2 R8, R8 ;  /* 0x0000000800087308 */ /* 0x000ff00000000800 */
[----:B------:R-:W1:Y:S01]  /*9c80*/  MUFU.EX2 R15, R15 ;  /* 0x0000000f000f7308 */ /* 0x000e620000000800 */
[----:B0-----:R-:W-:-:S04]  /*9c90*/  FMNMX.FTZ R3, R54, R3, !PT ;  /* 0x0000000336037209 */ /* 0x001fc80007810000 */
        /* <DEDUP_REMOVED lines=8> */
[----:B------:R-:W-:-:S02]  /*9d20*/  FFMA.FTZ R93, R2, R97, -R56 ;  /* 0x00000061025d7223 */ /* 0x000fc40000010838 */
[----:B------:R-:W-:Y:S01]  /*9d30*/  MUFU.EX2 R58, R58 ;  /* 0x0000003a003a7308 */ /* 0x000fe20000000800 */
[----:B------:R-:W-:-:S01]  /*9d40*/  FFMA.FTZ R97, R2, R77, -R56 ;  /* 0x0000004d02617223 */ /* 0x000fc20000010838 */
[C---:B------:R-:W-:Y:S01]  /*9d50*/  FFMA.FTZ R77, R2.reuse, R81, -R56 ;  /* 0x00000051024d7223 */ /* 0x040fe20000010838 */
[----:B------:R-:W-:-:S01]  /*9d60*/  FFMA.FTZ R11, R2, R11, -R137 ;  /* 0x0000000b020b7223 */ /* 0x000fc20000010889 */
[----:B------:R-:W-:-:S04]  /*9d70*/  FFMA.FTZ R81, R2, R85, -R56 ;  /* 0x0000005502517223 */ /* 0x000fc80000010838 */
[----:B------:R-:W2:Y:S01]  /*9d80*/  MUFU.EX2 R89, R89 ;  /* 0x0000005900597308 */ /* 0x000ea20000000800 */
[----:B------:R-:W-:-:S01]  /*9d90*/  FFMA.FTZ R85, R2, R61, -R56 ;  /* 0x0000003d02557223 */ /* 0x000fc20000010838 */
[C-C-:B------:R-:W-:Y:S01]  /*9da0*/  FFMA.FTZ R62, R2.reuse, R99, -R56.reuse ;  /* 0x00000063023e7223 */ /* 0x140fe20000010838 */
[----:B------:R-:W-:-:S05]  /*9db0*/  FFMA.FTZ R61, R2, R87, -R56 ;  /* 0x00000057023d7223 */ /* 0x000fca0000010838 */
[----:B------:R-:W3:Y:S01]  /*9dc0*/  MUFU.EX2 R20, R20 ;  /* 0x0000001400147308 */ /* 0x000ee20000000800 */
[----:B-1----:R-:W-:-:S07]  /*9dd0*/  FADD.FTZ R87, R8, R15 ;  /* 0x0000000f08577221 */ /* 0x002fce0000010000 */
[----:B------:R-:W1:Y:S01]  /*9de0*/  MUFU.EX2 R60, R60 ;  /* 0x0000003c003c7308 */ /* 0x000e620000000800 */
[----:B------:R-:W-:-:S01]  /*9df0*/  FADD.FTZ R82, R10, R87 ;  /* 0x000000570a527221 */ /* 0x000fc20000010000 */
[----:B------:R-:W-:-:S06]  /*9e00*/  FFMA.FTZ R66, R2, R103, -R56 ;  /* 0x0000006702427223 */ /* 0x000fcc0000010838 */
[----:B------:R-:W4:Y:S01]  /*9e10*/  MUFU.EX2 R91, R91 ;  /* 0x0000005b005b7308 */ /* 0x000f220000000800 */
[----:B0-----:R-:W-:-:S01]  /*9e20*/  FADD.FTZ R87, R21, R82 ;  /* 0x0000005215577221 */ /* 0x001fc20000010000 */
[----:B------:R-:W-:-:S06]  /*9e30*/  FFMA.FTZ R80, R2, R69, -R56 ;  /* 0x0000004502507223 */ /* 0x000fcc0000010838 */
[----:B------:R-:W0:Y:S01]  /*9e40*/  MUFU.EX2 R11, R11 ;  /* 0x0000000b000b7308 */ /* 0x000e220000000800 */
[----:B------:R-:W-:-:S01]  /*9e50*/  FFMA.FTZ R75, R2, R75, -R137 ;  /* 0x0000004b024b7223 */ /* 0x000fc20000010889 */
[----:B--2---:R-:W-:-:S06]  /*9e60*/  FADD.FTZ R69, R58, R89 ;  /* 0x000000593a457221 */ /* 0x004fcc0000010000 */
[----:B------:R-:W2:Y:S01]  /*9e70*/  MUFU.EX2 R62, R62 ;  /* 0x0000003e003e7308 */ /* 0x000ea20000000800 */
[----:B------:R-:W-:-:S01]  /*9e80*/  FFMA.FTZ R95, R2, R101, -R56 ;  /* 0x00000065025f7223 */ /* 0x000fc20000010838 */
[----:B---3--:R-:W-:-:S06]  /*9e90*/  FADD.FTZ R82, R20, R87 ;  /* 0x0000005714527221 */ /* 0x008fcc0000010000 */
[----:B------:R-:W3:Y:S01]  /*9ea0*/  MUFU.EX2 R26, R26 ;  /* 0x0000001a001a7308 */ /* 0x000ee20000000800 */
[----:B-1----:R-:W-:-:S01]  /*9eb0*/  FADD.FTZ R84, R60, R69 ;  /* 0x000000453c547221 */ /* 0x002fc20000010000 */
[----:B------:R-:W-:-:S06]  /*9ec0*/  FFMA.FTZ R64, R2, R105, -R56 ;  /* 0x0000006902407223 */ /* 0x000fcc0000010838 */
[----:B------:R-:W1:Y:S01]  /*9ed0*/  MUFU.EX2 R93, R93 ;  /* 0x0000005d005d7308 */ /* 0x000e620000000800 */
[----:B------:R-:W-:-:S01]  /*9ee0*/  FADD.FTZ R86, R13, R82 ;  /* 0x000000520d567221 */ /* 0x000fc20000010000 */
[C---:B------:R-:W-:Y:S01]  /*9ef0*/  FFMA.FTZ R82, R2.reuse, R45, -R56 ;  /* 0x0000002d02527223 */ /* 0x040fe20000010838 */
[----:B------:R-:W-:-:S05]  /*9f00*/  FFMA.FTZ R79, R2, R79, -R137 ;  /* 0x0000004f024f7223 */ /* 0x000fca0000010889 */
[----:B------:R-:W5:Y:S01]  /*9f10*/  MUFU.EX2 R66, R66 ;  /* 0x0000004200427308 */ /* 0x000f620000000800 */
[----:B----4-:R-:W-:-:S01]  /*9f20*/  FADD.FTZ R45, R91, R84 ;  /* 0x000000545b2d7221 */ /* 0x010fc20000010000 */
[----:B------:R-:W-:Y:S01]  /*9f30*/  FFMA.FTZ R73, R2, R73, -R56 ;  /* 0x0000004902497223 */ /* 0x000fe20000010838 */
[----:B0-----:R-:W-:-:S05]  /*9f40*/  FADD.FTZ R69, R11, R86 ;  /* 0x000000560b457221 */ /* 0x001fca0000010000 */
[----:B------:R-:W0:Y:S01]  /*9f50*/  MUFU.EX2 R75, R75 ;  /* 0x0000004b004b7308 */ /* 0x000e220000000800 */
[----:B--2---:R-:W-:-:S01]  /*9f60*/  FADD.FTZ R84, R62, R45 ;  /* 0x0000002d3e547221 */ /* 0x004fc20000010000 */
[----:B------:R-:W-:-:S06]  /*9f70*/  FFMA.FTZ R68, R2, R107, -R56 ;  /* 0x0000006b02447223 */ /* 0x000fcc0000010838 */
[----:B------:R-:W2:Y:S01]  /*9f80*/  MUFU.EX2 R95, R95 ;  /* 0x0000005f005f7308 */ /* 0x000ea20000000800 */
[----:B---3--:R-:W-:-:S01]  /*9f90*/  FADD.FTZ R45, R26, R69 ;  /* 0x000000451a2d7221 */ /* 0x008fc20000010000 */
[C---:B------:R-:W-:Y:S01]  /*9fa0*/  FFMA.FTZ R69, R2.reuse, R49, -R56 ;  /* 0x0000003102457223 */ /* 0x040fe20000010838 */
[----:B------:R-:W-:-:S05]  /*9fb0*/  FFMA.FTZ R83, R2, R83, -R137 ;  /* 0x0000005302537223 */ /* 0x000fca0000010889 */
[----:B------:R-:W3:Y:S01]  /*9fc0*/  MUFU.EX2 R64, R64 ;  /* 0x0000004000407308 */ /* 0x000ee20000000800 */
[----:B-1----:R-:W-:-:S01]  /*9fd0*/  FADD.FTZ R49, R93, R84 ;  /* 0x000000545d317221 */ /* 0x002fc20000010000 */
[----:B------:R-:W-:-:S06]  /*9fe0*/  FADD.FTZ R86, R30, R45 ;  /* 0x0000002d1e567221 */ /* 0x000fcc0000010000 */
[----:B------:R-:W1:Y:S01]  /*9ff0*/  MUFU.EX2 R79, R79 ;  /* 0x0000004f004f7308 */ /* 0x000e620000000800 */
[----:B------:R-:W-:-:S01]  /*a000*/  FFMA.FTZ R9, R2, R9, -R137 ;  /* 0x0000000902097223 */ /* 0x000fc20000010889 */
[----:B-----5:R-:W-:-:S06]  /*a010*/  FADD.FTZ R84, R66, R49 ;  /* 0x0000003142547221 */ /* 0x020fcc0000010000 */
[----:B------:R-:W4:Y:S01]  /*a020*/  MUFU.EX2 R73, R73 ;  /* 0x0000004900497308 */ /* 0x000f220000000800 */
[----:B------:R-:W-:-:S01]  /*a030*/  FFMA.FTZ R70, R2, R109, -R56 ;  /* 0x0000006d02467223 */ /* 0x000fc20000010838 */
[----:B0-----:R-:W-:Y:S01]  /*a040*/  FADD.FTZ R87, R75, R86 ;  /* 0x000000564b577221 */ /* 0x001fe20000010000 */
[----:B------:R-:W-:-:S05]  /*a050*/  FFMA.FTZ R49, R2, R25, -R56 ;  /* 0x0000001902317223 */ /* 0x000fca0000010838 */
[----:B------:R-:W0:Y:S01]  /*a060*/  MUFU.EX2 R68, R68 ;  /* 0x0000004400447308 */ /* 0x000e220000000800 */
[----:B--2---:R-:W-:-:S01]  /*a070*/  FADD.FTZ R25, R95, R84 ;  /* 0x000000545f197221 */ /* 0x004fc20000010000 */
[----:B------:R-:W-:-:S06]  /*a080*/  FADD.FTZ R86, R34, R87 ;  /* 0x0000005722567221 */ /* 0x000fcc0000010000 */
[----:B------:R-:W2:Y:S01]  /*a090*/  MUFU.EX2 R83, R83 ;  /* 0x0000005300537308 */ /* 0x000ea20000000800 */
[----:B---3--:R-:W-:-:S01]  /*a0a0*/  FADD.FTZ R84, R64, R25 ;  /* 0x0000001940547221 */ /* 0x008fc20000010000 */
[----:B------:R-:W-:-:S06]  /*a0b0*/  FFMA.FTZ R74, R2, R111, -R56 ;  /* 0x0000006f024a7223 */ /* 0x000fcc0000010838 */
[----:B------:R-:W3:Y:S01]  /*a0c0*/  MUFU.EX2 R97, R97 ;  /* 0x0000006100617308 */ /* 0x000ee20000000800 */
[----:B-1----:R-:W-:-:S01]  /*a0d0*/  FADD.FTZ R25, R79, R86 ;  /* 0x000000564f197221 */ /* 0x002fc20000010000 */
[----:B------:R-:W-:-:S06]  /*a0e0*/  FFMA.FTZ R59, R2, R59, -R137 ;  /* 0x0000003b023b7223 */ /* 0x000fcc0000010889 */
[----:B------:R-:W1:Y:S01]  /*a0f0*/  MUFU.EX2 R9, R9 ;  /* 0x0000000900097308 */ /* 0x000e620000000800 */
[----:B----4-:R-:W-:-:S07]  /*a100*/  FADD.FTZ R87, R73, R84 ;  /* 0x0000005449577221 */ /* 0x010fce0000010000 */
[----:B------:R-:W4:Y:S01]  /*a110*/  MUFU.EX2 R70, R70 ;  /* 0x0000004600467308 */ /* 0x000f220000000800 */
[----:B------:R-:W-:-:S01]  /*a120*/  FADD.FTZ R86, R38, R25 ;  /* 0x0000001926567221 */ /* 0x000fc20000010000 */
[----:B0-----:R-:W-:-:S06]  /*a130*/  FADD.FTZ R84, R68, R87 ;  /* 0x0000005744547221 */ /* 0x001fcc0000010000 */
[----:B------:R-:W0:Y:S01]  /*a140*/  MUFU.EX2 R77, R77 ;  /* 0x0000004d004d7308 */ /* 0x000e220000000800 */
[----:B------:R-:W-:-:S01]  /*a150*/  FFMA.FTZ R72, R2, R139, -R56 ;  /* 0x0000008b02487223 */ /* 0x000fc20000010838 */
[----:B------:R-:W-:Y:S01]  /*a160*/  FFMA.FTZ R63, R2, R63, -R137 ;  /* 0x0000003f023f7223 */ /* 0x000fe20000010889 */
[----:B--2---:R-:W-:-:S05]  /*a170*/  FADD.FTZ R86, R83, R86 ;  /* 0x0000005653567221 */ /* 0x004fca0000010000 */
[----:B------:R-:W2:Y:S01]  /*a180*/  MUFU.EX2 R74, R74 ;  /* 0x0000004a004a7308 */ /* 0x000ea20000000800 */
[----:B---3--:R-:W-:-:S01]  /*a190*/  FADD.FTZ R87, R97, R84 ;  /* 0x0000005461577221 */ /* 0x008fc20000010000 */
[----:B------:R-:W-:Y:S01]  /*a1a0*/  FFMA.FTZ R57, R2, R57, -R56 ;  /* 0x0000003902397223 */ /* 0x000fe20000010838 */
[----:B-1----:R-:W-:-:S05]  /*a1b0*/  FADD.FTZ R99, R9, R86 ;  /* 0x0000005609637221 */ /* 0x002fca0000010000 */
[----:B------:R-:W1:Y:S01]  /*a1c0*/  MUFU.EX2 R59, R59 ;  /* 0x0000003b003b7308 */ /* 0x000e620000000800 */
[----:B------:R-:W-:Y:S01]  /*a1d0*/  F2FP.SATFINITE.E4M3.F32.PACK_AB_MERGE_C R153, R21, R10, RZ ;  /* 0x0000000a1599723e */ /* 0x000fe200048070ff */
[----:B----4-:R-:W-:-:S06]  /*a1e0*/  FADD.FTZ R10, R70, R87 ;  /* 0x00000057460a7221 */ /* 0x010fcc0000010000 */
[----:B------:R-:W3:Y:S01]  /*a1f0*/  MUFU.EX2 R81, R81 ;  /* 0x0000005100517308 */ /* 0x000ee20000000800 */
[----:B------:R-:W-:-:S01]  /*a200*/  FFMA.FTZ R78, R2, R141, -R56 ;  /* 0x0000008d024e7223 */ /* 0x000fc20000010838 */
[----:B------:R-:W-:Y:S01]  /*a210*/  FADD.FTZ R99, R42, R99 ;  /* 0x000000632a637221 */ /* 0x000fe20000010000 */
[----:B------:R-:W-:-:S05]  /*a220*/  F2FP.SATFINITE.E4M3.F32.PACK_AB_MERGE_C R155, R26, R11, RZ ;  /* 0x0000000b1a9b723e */ /* 0x000fca00048070ff */
[----:B------:R-:W4:Y:S01]  /*a230*/  MUFU.EX2 R40, R40 ;  /* 0x0000002800287308 */ /* 0x000f220000000800 */
[----:B------:R-:W-:-:S01]  /*a240*/  FFMA.FTZ R67, R2, R67, -R137 ;  /* 0x0000004302437223 */ /* 0x000fc20000010889 */
[----:B0-----:R-:W-:-:S06]  /*a250*/  FADD.FTZ R11, R77, R10 ;  /* 0x0000000a4d0b7221 */ /* 0x001fcc0000010000 */
[----:B------:R-:W0:Y:S01]  /*a260*/  MUFU.EX2 R72, R72 ;  /* 0x0000004800487308 */ /* 0x000e220000000800 */
[----:B------:R-:W-:-:S07]  /*a270*/  FADD.FTZ R84, R46, R99 ;  /* 0x000000632e547221 */ /* 0x000fce0000010000 */
[----:B------:R-:W-:Y:S01]  /*a280*/  MUFU.EX2 R63, R63 ;  /* 0x0000003f003f7308 */ /* 0x000fe20000000800 */
[----:B--2---:R-:W-:-:S07]  /*a290*/  FADD.FTZ R26, R74, R11 ;  /* 0x0000000b4a1a7221 */ /* 0x004fce0000010000 */
[----:B------:R-:W2:Y:S01]  /*a2a0*/  MUFU.EX2 R57, R57 ;  /* 0x0000003900397308 */ /* 0x000ea20000000800 */
[----:B------:R-:W-:Y:S01]  /*a2b0*/  F2FP.SATFINITE.E4M3.F32.PACK_AB_MERGE_C R151, R42, R9, RZ ;  /* 0x000000092a97723e */ /* 0x000fe200048070ff */
[----:B-1----:R-:W-:-:S06]  /*a2c0*/  FADD.FTZ R11, R59, R84 ;  /* 0x000000543b0b7221 */ /* 0x002fcc0000010000 */
[----:B------:R-:W-:Y:S01]  /*a2d0*/  MUFU.EX2 R44, R44 ;  /* 0x0000002c002c7308 */ /* 0x000fe20000000800 */
[----:B---3--:R-:W-:-:S01]  /*a2e0*/  FADD.FTZ R9, R81, R26 ;  /* 0x0000001a51097221 */ /* 0x008fc20000010000 */
[C-C-:B------:R-:W-:Y:S01]  /*a2f0*/  FFMA.FTZ R76, R2.reuse, R65, -R56.reuse ;  /* 0x00000041024c7223 */ /* 0x140fe20000010838 */
[----:B------:R-:W-:-:S05]  /*a300*/  FFMA.FTZ R145, R2, R145, -R56 ;  /* 0x0000009102917223 */ /* 0x000fca0000010838 */
[----:B------:R-:W-:Y:S01]  /*a310*/  MUFU.EX2 R24, R24 ;  /* 0x0000001800187308 */ /* 0x000fe20000000800 */
[----:B------:R-:W-:-:S01]  /*a320*/  FFMA.FTZ R71, R2, R71, -R137 ;  /* 0x0000004702477223 */ /* 0x000fc20000010889 */
[----:B------:R-:W-:Y:S02]  /*a330*/  @!P2 VIADD R12, R12, 0x13240 ;  /* 0x000132400c0ca836 */ /* 0x000fe40000000000 */
[----:B------:R-:W-:-:S01]  /*a340*/  FFMA.FTZ R143, R2, R143, -R56 ;  /* 0x0000008f028f7223 */ /* 0x000fc20000010838 */
[C---:B------:R-:W-:Y:S01]  /*a350*/  FFMA.FTZ R43, R2.reuse, R43, -R137 ;  /* 0x0000002b022b7223 */ /* 0x040fe20000010889 */
[----:B------:R-:W-:-:S01]  /*a360*/  FFMA.FTZ R41, R2, R41, -R56 ;  /* 0x0000002902297223 */ /* 0x000fc20000010838 */
[C-C-:B------:R-:W-:Y:S01]  /*a370*/  FFMA.FTZ R14, R2.reuse, R123, -R137.reuse ;  /* 0x0000007b020e7223 */ /* 0x140fe20000010889 */
[----:B------:R-:W-:-:S01]  /*a380*/  FFMA.FTZ R47, R2, R47, -R137 ;  /* 0x0000002f022f7223 */ /* 0x000fc20000010889 */
[----:B------:R-:W1:Y:S01]  /*a390*/  MUFU.EX2 R78, R78 ;  /* 0x0000004e004e7308 */ /* 0x000e620000000800 */
[----:B----4-:R-:W-:-:S01]  /*a3a0*/  FADD.FTZ R42, R40, R11 ;  /* 0x0000000b282a7221 */ /* 0x010fc20000010000 */
[----:B0-----:R-:W-:Y:S01]  /*a3b0*/  FADD.FTZ R26, R72, R9 ;  /* 0x00000009481a7221 */ /* 0x001fe20000010000 */
[----:B------:R-:W-:-:S05]  /*a3c0*/  FFMA.FTZ R115, R2, R115, -R56 ;  /* 0x0000007302737223 */ /* 0x000fca0000010838 */
        /* <DEDUP_REMOVED lines=8> */
[----:B------:R-:W-:Y:S08]  /*a450*/  MUFU.EX2 R67, R67 ;  /* 0x0000004300437308 */ /* 0x000ff00000000800 */
[----:B------:R-:W0:Y:S01]  /*a460*/  MUFU.EX2 R85, R85 ;  /* 0x0000005500557308 */ /* 0x000e220000000800 */
[----:B--2---:R-:W-:-:S07]  /*a470*/  FADD.FTZ R11, R57, R26 ;  /* 0x0000001a390b7221 */ /* 0x004fce0000010000 */
[----:B------:R-:W2:Y:S01]  /*a480*/  MUFU.EX2 R61, R61 ;  /* 0x0000003d003d7308 */ /* 0x000ea20000000800 */
[----:B------:R-:W-:Y:S01]  /*a490*/  F2FP.SATFINITE.E4M3.F32.PACK_AB_MERGE_C R153, R15, R8, R153 ;  /* 0x000000080f99723e */ /* 0x000fe20004807099 */
[C-C-:B------:R-:W-:Y:S01]  /*a4a0*/  FFMA.FTZ R147, R2.reuse, R147, -R56.reuse ;  /* 0x0000009302937223 */ /* 0x140fe20000010838 */
[----:B------:R-:W-:-:S01]  /*a4b0*/  FFMA.FTZ R119, R2, R119, -R56 ;  /* 0x0000007702777223 */ /* 0x000fc20000010838 */
[C-C-:B------:R-:W-:Y:S01]  /*a4c0*/  FFMA.FTZ R29, R2.reuse, R29, -R56.reuse ;  /* 0x0000001d021d7223 */ /* 0x140fe20000010838 */
[----:B------:R-:W-:-:S01]  /*a4d0*/  FFMA.FTZ R149, R2, R149, -R56 ;  /* 0x0000009502957223 */ /* 0x000fc20000010838 */
[C-C-:B------:R-:W-:Y:S01]  /*a4e0*/  FFMA.FTZ R33, R2.reuse, R33, -R56.reuse ;  /* 0x0000002102217223 */ /* 0x140fe20000010838 */
[----:B------:R-:W-:-:S01]  /*a4f0*/  FFMA.FTZ R121, R2, R121, -R56 ;  /* 0x0000007902797223 */ /* 0x000fc20000010838 */
[----:B------:R3:W-:Y:S01]  /*a500*/  MUFU.EX2 R25, R145 ;  /* 0x0000009100197308 */ /* 0x0007e20000000800 */
[----:B-1----:R-:W-:-:S01]  /*a510*/  FADD.FTZ R8, R78, R11 ;  /* 0x0000000b4e087221 */ /* 0x002fc20000010000 */
[----:B------:R-:W-:Y:S01]  /*a520*/  @!P2 PRMT R12, RZ, 0x654, R12 ;  /* 0x00000654ff0ca816 */ /* 0x000fe2000000000c */
[----:B------:R-:W-:-:S01]  /*a530*/  FFMA.FTZ R37, R2, R37, -R56 ;  /* 0x0000002502257223 */ /* 0x000fc20000010838 */
[----:B------:R-:W-:Y:S01]  /*a540*/  F2FP.SATFINITE.E4M3.F32.PACK_AB_MERGE_C R155, R13, R20, R155 ;  /* 0x000000140d9b723e */ /* 0x000fe2000480709b */
[----:B------:R-:W-:-:S01]  /*a550*/  FFMA.FTZ R50, R2, R131, -R137 ;  /* 0x0000008302327223 */ /* 0x000fc20000010889 */
[C-C-:B------:R-:W-:Y:S01]  /*a560*/  FFMA.FTZ R31, R2.reuse, R31, -R137.reuse ;  /* 0x0000001f021f7223 */ /* 0x140fe20000010889 */
[----:B------:R-:W-:-:S01]  /*a570*/  FFMA.FTZ R48, R2, R129, -R137 ;  /* 0x0000008102307223 */ /* 0x000fc20000010889 */
[----:B------:R-:W1:Y:S01]  /*a580*/  MUFU.EX2 R76, R76 ;  /* 0x0000004c004c7308 */ /* 0x000e620000000800 */
[C---:B---3--:R-:W-:Y:S01]  /*a590*/  F2FP.SATFINITE.E4M3.F32.PACK_AB_MERGE_C R145, R63.reuse, R40, RZ ;  /* 0x000000283f91723e */ /* 0x048fe200048070ff */
[----:B------:R-:W-:Y:S01]  /*a5a0*/  FADD.FTZ R63, R63, R42 ;  /* 0x0000002a3f3f7221 */ /* 0x000fe20000010000 */
[----:B------:R3:W-:Y:S03]  /*a5b0*/  @!P2 SYNCS.ARRIVE.TRANS64.RED.A1T0 RZ, [R12+URZ], RZ ;  /* 0x000000ff0cffa9a7 */ /* 0x0007e6000810043f */
[----:B------:R-:W-:-:S02]  /*a5c0*/  FADD.FTZ R26, R44, R63 ;  /* 0x0000003f2c1a7221 */ /* 0x000fc40000010000 */
[----:B------:R-:W4:Y:S01]  /*a5d0*/  MUFU.EX2 R65, R65 ;  /* 0x0000004100417308 */ /* 0x000f220000000800 */
[----:B0-----:R-:W-:-:S01]  /*a5e0*/  FADD.FTZ R20, R85, R8 ;  /* 0x0000000855147221 */ /* 0x001fc20000010000 */
[----:B------:R-:W-:Y:S01]  /*a5f0*/  FADD.FTZ R11, R67, R26 ;  /* 0x0000001a430b7221 */ /* 0x000fe20000010000 */
[----:B------:R-:W-:-:S01]  /*a600*/  FFMA.FTZ R27, R2, R27, -R137 ;  /* 0x0000001b021b7223 */ /* 0x000fc20000010889 */
[----:B------:R-:W0:Y:S04]  /*a610*/  @P0 LDC R21, c[0x0][0x44c] ;  /* 0x00011300ff150b82 */ /* 0x000e280000000800 */
[----:B------:R-:W5:Y:S01]  /*a620*/  MUFU.EX2 R71, R71 ;  /* 0x0000004700477308 */ /* 0x000f620000000800 */
[----:B------:R-:W-:-:S01]  /*a630*/  FADD.FTZ R26, R24, R11 ;  /* 0x0000000b181a7221 */ /* 0x000fc20000010000 */
[----:B--2---:R-:W-:-:S06]  /*a640*/  FADD.FTZ R11, R61, R20 ;  /* 0x000000143d0b7221 */ /* 0x004fcc0000010000 */
[----:B------:R-:W2:Y:S01]  /*a650*/  MUFU.EX2 R80, R80 ;  /* 0x0000005000507308 */ /* 0x000ea20000000800 */
[----:B-1----:R-:W-:-:S07]  /*a660*/  FADD.FTZ R20, R76, R11 ;  /* 0x0000000b4c147221 */ /* 0x002fce0000010000 */
[----:B---3--:R-:W1:Y:S01]  /*a670*/  MUFU.EX2 R12, R143 ;  /* 0x0000008f000c7308 */ /* 0x008e620000000800 */
[----:B----4-:R-:W-:-:S07]  /*a680*/  FADD.FTZ R11, R65, R20 ;  /* 0x00000014410b7221 */ /* 0x010fce0000010000 */
[----:B------:R-:W3:Y:S01]  /*a690*/  MUFU.EX2 R43, R43 ;  /* 0x0000002b002b7308 */ /* 0x000ee20000000800 */
[----:B-----5:R-:W-:-:S07]  /*a6a0*/  F2FP.SATFINITE.E4M3.F32.PACK_AB_MERGE_C R15, R71, R24, RZ ;  /* 0x00000018470f723e */ /* 0x020fce00048070ff */
[----:B------:R-:W4:Y:S01]  /*a6b0*/  MUFU.EX2 R41, R41 ;  /* 0x0000002900297308 */ /* 0x000f220000000800 */
[----:B------:R-:W-:-:S07]  /*a6c0*/  FADD.FTZ R71, R71, R26 ;  /* 0x0000001a47477221 */ /* 0x000fce0000010000 */
[----:B------:R-:W-:Y:S01]  /*a6d0*/  MUFU.EX2 R14, R14 ;  /* 0x0000000e000e7308 */ /* 0x000fe20000000800 */
[----:B--2---:R-:W-:-:S07]  /*a6e0*/  FADD.FTZ R11, R80, R11 ;  /* 0x0000000b500b7221 */ /* 0x004fce0000010000 */
[----:B------:R-:W2:Y:S08]  /*a6f0*/  MUFU.EX2 R47, R47 ;  /* 0x0000002f002f7308 */ /* 0x000eb00000000800 */
[----:B------:R-:W5:Y:S01]  /*a700*/  MUFU.EX2 R45, R115 ;  /* 0x00000073002d7308 */ /* 0x000f620000000800 */
[----:B------:R-:W-:-:S01]  /*a710*/  FADD.FTZ R24, R28, R71 ;  /* 0x000000471c187221 */ /* 0x000fc20000010000 */
[----:B-1----:R-:W-:-:S06]  /*a720*/  FADD.FTZ R20, R12, R11 ;  /* 0x0000000b0c147221 */ /* 0x002fcc0000010000 */
[----:B------:R-:W1:Y:S01]  /*a730*/  MUFU.EX2 R82, R82 ;  /* 0x0000005200527308 */ /* 0x000e620000000800 */
[----:B---3--:R-:W-:-:S07]  /*a740*/  FADD.FTZ R13, R43, R24 ;  /* 0x000000182b0d7221 */ /* 0x008fce0000010000 */
[----:B------:R-:W-:Y:S01]  /*a750*/  MUFU.EX2 R36, R36 ;  /* 0x0000002400247308 */ /* 0x000fe20000000800 */
[----:B----4-:R-:W-:-:S07]  /*a760*/  FADD.FTZ R20, R41, R20 ;  /* 0x0000001429147221 */ /* 0x010fce0000010000 */
[----:B------:R-:W3:Y:S08]  /*a770*/  MUFU.EX2 R55, R55 ;  /* 0x0000003700377308 */ /* 0x000ef00000000800 */
[----:B------:R-:W4:Y:S01]  /*a780*/  MUFU.EX2 R32, R32 ;  /* 0x0000002000207308 */ /* 0x000f220000000800 */
[----:B--2---:R-:W-:Y:S01]  /*a790*/  F2FP.SATFINITE.E4M3.F32.PACK_AB_MERGE_C R141, R47, R14, RZ ;  /* 0x0000000e2f8d723e */ /* 0x004fe200048070ff */
[----:B------:R-:W-:-:S06]  /*a7a0*/  FADD.FTZ R14, R14, R13 ;  /* 0x0000000d0e0e7221 */ /* 0x000fcc0000010000 */
[----:B------:R-:W2:Y:S01]  /*a7b0*/  MUFU.EX2 R51, R51 ;  /* 0x0000003300337308 */ /* 0x000ea20000000800 */
[----:B-----5:R-:W-:-:S07]  /*a7c0*/  FADD.FTZ R11, R45, R20 ;  /* 0x000000142d0b7221 */ /* 0x020fce0000010000 */
[----:B------:R-:W5:Y:S01]  /*a7d0*/  MUFU.EX2 R56, R69 ;  /* 0x0000004500387308 */ /* 0x000f620000000800 */
[----:B------:R-:W-:-:S01]  /*a7e0*/  FADD.FTZ R47, R47, R14 ;  /* 0x0000000e2f2f7221 */ /* 0x000fc20000010000 */
[C---:B-1----:R-:W-:Y:S01]  /*a7f0*/  F2FP.SATFINITE.E4M3.F32.PACK_AB_MERGE_C R140, R82.reuse, R45, RZ ;  /* 0x0000002d528c723e */ /* 0x042fe200048070ff */
[----:B------:R-:W-:-:S05]  /*a800*/  FADD.FTZ R82, R82, R11 ;  /* 0x0000000b52527221 */ /* 0x000fca0000010000 */
[----:B------:R-:W1:Y:S01]  /*a810*/  MUFU.EX2 R10, R117 ;  /* 0x00000075000a7308 */ /* 0x000e620000000800 */
[----:B---3--:R-:W-:Y:S01]  /*a820*/  F2FP.SATFINITE.E4M3.F32.PACK_AB_MERGE_C R143, R55, R36, RZ ;  /* 0x00000024378f723e */ /* 0x008fe200048070ff */
[----:B----4-:R-:W-:Y:S01]  /*a830*/  FADD.FTZ R24, R32, R47 ;  /* 0x0000002f20187221 */ /* 0x010fe20000010000 */
[----:B------:R-:W-:-:S05]  /*a840*/  F2FP.SATFINITE.E4M3.F32.PACK_AB_MERGE_C R141, R43, R28, R141 ;  /* 0x0000001c2b8d723e */ /* 0x000fca000480708d */
[----:B------:R-:W3:Y:S01]  /*a850*/  MUFU.EX2 R53, R53 ;  /* 0x0000003500357308 */ /* 0x000ee20000000800 */
[----:B------:R-:W-:-:S01]  /*a860*/  FADD.FTZ R11, R25, R82 ;  /* 0x00000052190b7221 */ /* 0x000fc20000010000 */
[----:B------:R-:W4:Y:S01]  /*a870*/  @P0 LDC R28, c[0x0][0x450] ;  /* 0x00011400ff1c0b82 */ /* 0x000f220000000800 */
[----:B--2---:R-:W-:-:S05]  /*a880*/  F2FP.SATFINITE.E4M3.F32.PACK_AB_MERGE_C R143, R51, R32, R143 ;  /* 0x00000020338f723e */ /* 0x004fca000480708f */
[----:B------:R-:W-:Y:S01]  /*a890*/  MUFU.EX2 R50, R50 ;  /* 0x0000003200327308 */ /* 0x000fe20000000800 */
[----:B------:R-:W-:-:S07]  /*a8a0*/  FADD.FTZ R51, R51, R24 ;  /* 0x0000001833337221 */ /* 0x000fce0000010000 */
[----:B------:R-:W2:Y:S01]  /*a8b0*/  MUFU.EX2 R31, R31 ;  /* 0x0000001f001f7308 */ /* 0x000ea20000000800 */
[----:B-----5:R-:W-:-:S07]  /*a8c0*/  FADD.FTZ R11, R56, R11 ;  /* 0x0000000b380b7221 */ /* 0x020fce0000010000 */
[----:B------:R-:W5:Y:S08]  /*a8d0*/  MUFU.EX2 R48, R48 ;  /* 0x0000003000307308 */ /* 0x000f700000000800 */
[----:B------:R-:W0:Y:S01]  /*a8e0*/  MUFU.EX2 R9, R147 ;  /* 0x0000009300097308 */ /* 0x000e220000000800 */
[----:B------:R-:W-:-:S01]  /*a8f0*/  FFMA.FTZ R54, R2, R135, -R137 ;  /* 0x0000008702367223 */ /* 0x000fc20000010889 */
[----:B------:R-:W-:-:S06]  /*a900*/  FFMA.FTZ R39, R2, R39, -R137 ;  /* 0x0000002702277223 */ /* 0x000fcc0000010889 */
[----:B------:R-:W4:Y:S01]  /*a910*/  MUFU.EX2 R27, R27 ;  /* 0x0000001b001b7308 */ /* 0x000f220000000800 */
[----:B------:R-:W-:-:S01]  /*a920*/  FADD.FTZ R36, R36, R51 ;  /* 0x0000003324247221 */ /* 0x000fc20000010000 */
[----:B------:R-:W-:Y:S01]  /*a930*/  FFMA.FTZ R52, R2, R133, -R137 ;  /* 0x0000008502347223 */ /* 0x000fe20000010889 */
[----:B-1----:R-:W-:-:S05]  /*a940*/  FADD.FTZ R24, R10, R11 ;  /* 0x0000000b0a187221 */ /* 0x002fca0000010000 */
[----:B------:R-:W1:Y:S01]  /*a950*/  MUFU.EX2 R8, R49 ;  /* 0x0000003100087308 */ /* 0x000e620000000800 */
[----:B------:R-:W-:-:S01]  /*a960*/  FFMA.FTZ R35, R2, R35, -R137 ;  /* 0x0000002302237223 */ /* 0x000fc20000010889 */
[----:B------:R-:W-:Y:S01]  /*a970*/  FADD.FTZ R55, R55, R36 ;  /* 0x0000002437377221 */ /* 0x000fe20000010000 */
[----:B---3--:R-:W-:-:S05]  /*a980*/  FADD.FTZ R24, R53, R24 ;  /* 0x0000001835187221 */ /* 0x008fca0000010000 */
[----:B------:R-:W3:Y:S01]  /*a990*/  MUFU.EX2 R119, R119 ;  /* 0x0000007700777308 */ /* 0x000ee20000000800 */
[----:B--2---:R-:W-:Y:S01]  /*a9a0*/  F2FP.SATFINITE.E4M3.F32.PACK_AB_MERGE_C R137, R31, R50, RZ ;  /* 0x000000321f89723e */ /* 0x004fe200048070ff */
[----:B-----5:R-:W-:-:S06]  /*a9b0*/  FADD.FTZ R26, R48, R55 ;  /* 0x00000037301a7221 */ /* 0x020fcc0000010000 */
[----:B------:R-:W2:Y:S01]  /*a9c0*/  MUFU.EX2 R14, R29 ;  /* 0x0000001d000e7308 */ /* 0x000ea20000000800 */
[----:B0-----:R-:W-:-:S01]  /*a9d0*/  FADD.FTZ R11, R9, R24 ;  /* 0x00000018090b7221 */ /* 0x001fc20000010000 */
[----:B----4-:R-:W-:-:S06]  /*a9e0*/  F2FP.SATFINITE.E4M3.F32.PACK_AB_MERGE_C R137, R27, R48, R137 ;  /* 0x000000301b89723e */ /* 0x010fcc0004807089 */
[----:B------:R-:W-:Y:S01]  /*a9f0*/  MUFU.EX2 R54, R54 ;  /* 0x0000003600367308 */ /* 0x000fe20000000800 */
[----:B------:R-:W-:-:S07]  /*aa00*/  FADD.FTZ R27, R27, R26 ;  /* 0x0000001a1b1b7221 */ /* 0x000fce0000010000 */
[----:B------:R-:W-:Y:S01]  /*aa10*/  MUFU.EX2 R39, R39 ;  /* 0x0000002700277308 */ /* 0x000fe20000000800 */
[----:B------:R-:W-:-:S04]  /*aa20*/  @P0 IMAD.HI.U32 R21, R110, R21, RZ ;  /* 0x000000156e150227 */ /* 0x000fc800078e00ff */
[----:B-1----:R-:W-:-:S03]  /*aa30*/  FADD.FTZ R24, R8, R11 ;  /* 0x0000000b08187221 */ /* 0x002fc60000010000 */
[----:B------:R-:W0:Y:S01]  /*aa40*/  MUFU.EX2 R52, R52 ;  /* 0x0000003400347308 */ /* 0x000e220000000800 */
[----:B------:R-:W-:-:S07]  /*aa50*/  F2FP.SATFINITE.E4M3.F32.PACK_AB_MERGE_C R13, R53, R10, RZ ;  /* 0x0000000a350d723e */ /* 0x000fce00048070ff */
[----:B------:R-:W1:Y:S01]  /*aa60*/  MUFU.EX2 R149, R149 ;  /* 0x0000009500957308 */ /* 0x000e620000000800 */
[----:B------:R-:W-:Y:S01]  /*aa70*/  F2FP.SATFINITE.E4M3.F32.PACK_AB_MERGE_C R147, R67, R44, R15 ;  /* 0x0000002c4393723e */ /* 0x000fe2000480700f */
[----:B------:R-:W-:-:S06]  /*aa80*/  FADD.FTZ R50, R50, R27 ;  /* 0x0000001b32327221 */ /* 0x000fcc0000010000 */
[----:B------:R-:W4:Y:S01]  /*aa90*/  MUFU.EX2 R35, R35 ;  /* 0x0000002300237308 */ /* 0x000f220000000800 */
[----:B------:R-:W-:Y:S02]  /*aaa0*/  IMAD.MOV.U32 R15, RZ, RZ, R110 ;  /* 0x000000ffff0f7224 */ /* 0x000fe400078e006e */
[----:B---3--:R-:W-:-:S05]  /*aab0*/  FADD.FTZ R11, R119, R24 ;  /* 0x00000018770b7221 */ /* 0x008fca0000010000 */
[----:B------:R-:W3:Y:S01]  /*aac0*/  MUFU.EX2 R20, R33 ;  /* 0x0000002100147308 */ /* 0x000ee20000000800 */
[----:B------:R-:W-:Y:S01]  /*aad0*/  @P0 SHF.R.U32.HI R15, RZ, R28, R21 ;  /* 0x0000001cff0f0219 */ /* 0x000fe20000011615 */
[----:B------:R-:W-:Y:S01]  /*aae0*/  FADD.FTZ R31, R31, R50 ;  /* 0x000000321f1f7221 */ /* 0x000fe20000010000 */
[----:B--2---:R-:W-:-:S05]  /*aaf0*/  F2FP.SATFINITE.E4M3.F32.PACK_AB_MERGE_C R119, R14, R119, RZ ;  /* 0x000000770e77723e */ /* 0x004fca00048070ff */
[----:B------:R-:W-:Y:S01]  /*ab00*/  MUFU.EX2 R121, R121 ;  /* 0x0000007900797308 */ /* 0x000fe20000000800 */
[----:B------:R-:W-:-:S07]  /*ab10*/  FADD.FTZ R14, R14, R11 ;  /* 0x0000000b0e0e7221 */ /* 0x000fce0000010000 */
[----:B------:R-:W2:Y:S01]  /*ab20*/  MUFU.EX2 R10, R37 ;  /* 0x00000025000a7308 */ /* 0x000ea20000000800 */
[----:B------:R-:W-:Y:S02]  /*ab30*/  IADD3 R21, R15, R106, -R108 ;  /* 0x0000006a0f157210 */ /* 0x000fe40007ffe86c */
[----:B------:R-:W-:Y:S01]  /*ab40*/  F2FP.SATFINITE.E4M3.F32.PACK_AB_MERGE_C R140, R41, R12, R140 ;  /* 0x0000000c298c723e */ /* 0x000fe2000480708c */
[----:B0-----:R-:W-:-:S01]  /*ab50*/  FADD.FTZ R12, R52, R31 ;  /* 0x0000001f340c7221 */ /* 0x001fc20000010000 */
[----:B------:R-:W-:Y:S01]  /*ab60*/  F2FP.SATFINITE.E4M3.F32.PACK_AB_MERGE_C R15, R39, R54, RZ ;  /* 0x00000036270f723e */ /* 0x000fe200048070ff */
[----:B-1----:R-:W-:-:S01]  /*ab70*/  FADD.FTZ R11, R149, R14 ;  /* 0x0000000e950b7221 */ /* 0x002fc20000010000 */
[----:B------:R-:W-:Y:S02]  /*ab80*/  F2FP.SATFINITE.E4M3.F32.PACK_AB_MERGE_C R142, R56, R25, R13 ;  /* 0x00000019388e723e */ /* 0x000fe4000480700d */
[C---:B----4-:R-:W-:Y:S01]  /*ab90*/  F2FP.SATFINITE.E4M3.F32.PACK_AB_MERGE_C R139, R35.reuse, R52, R15 ;  /* 0x00000034238b723e */ /* 0x050fe2000480700f */
[----:B------:R-:W-:Y:S01]  /*aba0*/  FADD.FTZ R35, R35, R12 ;  /* 0x0000000c23237221 */ /* 0x000fe20000010000 */
[----:B------:R-:W-:-:S04]  /*abb0*/  IMAD.HI R13, R21, 0x66666667, RZ ;  /* 0x66666667150d7827 */ /* 0x000fc800078e02ff */
[----:B---3--:R-:W-:Y:S01]  /*abc0*/  FADD.FTZ R12, R20, R11 ;  /* 0x0000000b140c7221 */ /* 0x008fe20000010000 */
[----:B------:R-:W-:Y:S02]  /*abd0*/  F2FP.SATFINITE.E4M3.F32.PACK_AB_MERGE_C R136, R8, R9, R119 ;  /* 0x000000090888723e */ /* 0x000fe40004807077 */
[----:B--2---:R-:W-:Y:S01]  /*abe0*/  F2FP.SATFINITE.E4M3.F32.PACK_AB_MERGE_C R8, R10, R121, RZ ;  /* 0x000000790a08723e */ /* 0x004fe200048070ff */
[----:B------:R-:W-:-:S01]  /*abf0*/  FADD.FTZ R121, R121, R12 ;  /* 0x0000000c79797221 */ /* 0x000fc20000010000 */
[----:B------:R-:W-:Y:S02]  /*ac00*/  SHF.R.U32.HI R12, RZ, 0x1f, R13 ;  /* 0x0000001fff0c7819 */ /* 0x000fe4000001160d */
[----:B------:R-:W-:Y:S02]  /*ac10*/  F2FP.SATFINITE.E4M3.F32.PACK_AB_MERGE_C R78, R85, R78, RZ ;  /* 0x0000004e554e723e */ /* 0x000fe400048070ff */
[----:B------:R-:W-:Y:S02]  /*ac20*/  LEA.HI.SX32 R13, R13, R12, 0x1a ;  /* 0x0000000c0d0d7211 */ /* 0x000fe400078fd2ff */
[----:B------:R-:W-:-:S02]  /*ac30*/  F2FP.SATFINITE.E4M3.F32.PACK_AB_MERGE_C R144, R57, R72, R78 ;  /* 0x000000483990723e */ /* 0x000fc4000480704e */
[----:B------:R-:W-:Y:S01]  /*ac40*/  VIMNMX R57, RZ, R13, !PT ;  /* 0x0000000dff397248 */ /* 0x000fe20007fe0100 */
[----:B------:R-:W-:-:S04]  /*ac50*/  VIADD R12, R104, 0xfffffffe ;  /* 0xfffffffe680c7836 */ /* 0x000fc80000000000 */
[----:B------:R0:W-:Y:S01]  /*ac60*/  STL [R1+0x24], R57 ;  /* 0x0000243901007387 */ /* 0x0001e20000100800 */
[----:B------:R-:W-:Y:S02]  /*ac70*/  ISETP.GE.AND P2, PT, R12, R57, PT ;  /* 0x000000390c00720c */ /* 0x000fe40003f46270 */
[----:B------:R-:W-:Y:S01]  /*ac80*/  F2FP.SATFINITE.E4M3.F32.PACK_AB_MERGE_C R34, R79, R34, RZ ;  /* 0x000000224f22723e */ /* 0x000fe200048070ff */
[----:B------:R-:W-:-:S01]  /*ac90*/  FADD.FTZ R54, R54, R35 ;  /* 0x0000002336367221 */ /* 0x000fc20000010000 */
[----:B------:R-:W-:Y:S02]  /*aca0*/  F2FP.SATFINITE.E4M3.F32.PACK_AB_MERGE_C R152, R91, R60, RZ ;  /* 0x0000003c5b98723e */ /* 0x000fe400048070ff */
[----:B------:R-:W-:Y:S01]  /*acb0*/  F2FP.SATFINITE.E4M3.F32.PACK_AB_MERGE_C R75, R75, R30, R34 ;  /* 0x0000001e4b4b723e */ /* 0x000fe20004807022 */
[----:B------:R-:W-:Y:S01]  /*acc0*/  BSSY B0, `(.L_x_12690) ;  /* 0x000032b000007945 */ /* 0x000fe20003800000 */
[----:B------:R-:W-:Y:S02]  /*acd0*/  F2FP.SATFINITE.E4M3.F32.PACK_AB_MERGE_C R66, R95, R66, RZ ;  /* 0x000000425f42723e */ /* 0x000fe400048070ff */
[----:B------:R-:W-:-:S02]  /*ace0*/  F2FP.SATFINITE.E4M3.F32.PACK_AB_MERGE_C R68, R97, R68, RZ ;  /* 0x000000446144723e */ /* 0x000fc400048070ff */
[----:B------:R-:W-:Y:S02]  /*acf0*/  F2FP.SATFINITE.E4M3.F32.PACK_AB_MERGE_C R74, R81, R74, RZ ;  /* 0x0000004a514a723e */ /* 0x000fe400048070ff */
[----:B------:R-:W-:Y:S01]  /*ad00*/  F2FP.SATFINITE.E4M3.F32.PACK_AB_MERGE_C R146, R80, R65, RZ ;  /* 0x000000415092723e */ /* 0x000fe200048070ff */
[----:B------:R-:W-:-:S01]  /*ad10*/  FADD.FTZ R21, R39, R54 ;  /* 0x0000003627157221 */ /* 0x000fc20000010000 */
[----:B------:R-:W-:Y:S01]  /*ad20*/  F2FP.SATFINITE.E4M3.F32.PACK_AB_MERGE_C R151, R83, R38, R151 ;  /* 0x000000265397723e */ /* 0x000fe20004807097 */
[----:B------:R-:W-:-:S01]  /*ad30*/  FADD.FTZ R157, R10, R121 ;  /* 0x000000790a9d7221 */ /* 0x000fc20000010000 */
        /* <DEDUP_REMOVED lines=23> */
[----:B------:R-:W-:Y:S01]  /*aeb0*/  IMAD.MOV.U32 R149, RZ, RZ, R75 ;  /* 0x000000ffff957224 */ /* 0x000fe200078e004b */
[----:B0-----:R-:W-:Y:S06]  /*aec0*/  @!P2 BRA `(.L_x_12691) ;  /* 0x000000300028a947 */ /* 0x001fec0003800000 */
[----:B------:R-:W-:Y:S01]  /*aed0*/  BSSY B1, `(.L_x_12691) ;  /* 0x0000309000017945 */ /* 0x000fe20003800000 */
[----:B------:R-:W-:Y:S02]  /*aee0*/  IMAD.MOV.U32 R8, RZ, RZ, R0 ;  /* 0x000000ffff087224 */ /* 0x000fe400078e0000 */
[----:B------:R-:W-:Y:S02]  /*aef0*/  IMAD.MOV.U32 R9, RZ, RZ, R3 ;  /* 0x000000ffff097224 */ /* 0x000fe400078e0003 */
[----:B------:R-:W-:Y:S02]  /*af00*/  IMAD.MOV.U32 R11, RZ, RZ, R23 ;  /* 0x000000ffff0b7224 */ /* 0x000fe400078e0017 */
[----:B------:R-:W-:Y:S02]  /*af10*/  IMAD.MOV.U32 R10, RZ, RZ, R22 ;  /* 0x000000ffff0a7224 */ /* 0x000fe400078e0016 */
[----:B------:R-:W-:-:S07]  /*af20*/  IMAD.MOV.U32 R55, RZ, RZ, RZ ;  /* 0x000000ffff377224 */ /* 0x000fce00078e00ff */
.L_x_12703:
[----:B------:R-:W-:-:S04]  /*af30*/  ISETP.NE.AND P2, PT, R10, 0x1, PT ;  /* 0x000000010a00780c */ /* 0x000fc80003f45270 */
[----:B------:R-:W-:-:S04]  /*af40*/  SEL R0, RZ, 0x1, P2 ;  /* 0x00000001ff007807 */ /* 0x000fc80001000000 */
[----:B------:R-:W-:Y:S01]  /*af50*/  LOP3.LUT R23, R11, R0, RZ, 0x3c, !PT ;  /* 0x000000000b177212 */ /* 0x000fe200078e3cff */
[----:B------:R-:W-:Y:S06]  /*af60*/  @!P1 BRA `(.L_x_12692) ;  /* 0x0000000000049947 */ /* 0x000fec0003800000 */
[----:B------:R-:W-:Y:S01]  /*af70*/  BPT.TRAP 0x1 ;  /* 0x000000040000795c */ /* 0x000fe20000300000 */
.L_x_12692:
        /* <DEDUP_REMOVED lines=8> */
.L_x_12693:
        /* <DEDUP_REMOVED lines=8> */
.L_x_12695:
[----:B------:R-:W-:Y:S05]  /*b080*/  BSYNC B2 ;  /* 0x0000000000027941 */ /* 0x000fea0003800000 */
.L_x_12694:
        /* <DEDUP_REMOVED lines=87> */
.L_x_12697:
[----:B------:R-:W-:Y:S01]  /*b600*/  SHF.L.U32 R0, R11, 0x1f, RZ ;  /* 0x0000001f0b007819 */ /* 0x000fe200000006ff */
[----:B------:R-:W-:-:S04]  /*b610*/  IMAD R20, R10, 0x8, R16 ;  /* 0x000000080a147824 */ /* 0x000fc800078e0210 */
[----:B------:R0:W1:Y:S01]  /*b620*/  SYNCS.PHASECHK.TRANS64.TRYWAIT P2, [R20+URZ+0x13250], R0 ;  /* 0x01325000140075a7 */ /* 0x000062000804017f */
[----:B------:R-:W-:Y:S05]  /*b630*/  @!P1 BRA `(.L_x_12698) ;  /* 0x0000000000049947 */ /* 0x000fea0003800000 */
[----:B------:R-:W-:Y:S01]  /*b640*/  BPT.TRAP 0x1 ;  /* 0x000000040000795c */ /* 0x000fe20000300000 */
.L_x_12698:
[----:B------:R-:W-:Y:S04]  /*b650*/  BSSY B2, `(.L_x_12699) ;  /* 0x0000004000027945 */ /* 0x000fe80003800000 */
[----:B-1----:R-:W-:Y:S05]  /*b660*/  @P2 BRA `(.L_x_12700) ;  /* 0x0000000000082947 */ /* 0x002fea0003800000 */
[----:B------:R-:W1:Y:S02]  /*b670*/  SYNCS.PHASECHK.TRANS64.TRYWAIT P2, [R20+URZ+0x13250], R0 ;  /* 0x01325000140075a7 */ /* 0x000e64000804017f */
[----:B-1----:R-:W-:Y:S05]  /*b680*/  @!P2 BRA `(.L_x_12701) ;  /* 0x000000dc004ca947 */ /* 0x002fea0003800000 */
.L_x_12700:
[----:B------:R-:W-:Y:S05]  /*b690*/  BSYNC B2 ;  /* 0x0000000000027941 */ /* 0x000fea0003800000 */
.L_x_12699:
[----:B------:R-:W-:Y:S01]  /*b6a0*/  VIADD R11, R16, 0x1000 ;  /* 0x00001000100b7836 */ /* 0x000fe20000000000 */
[----:B------:R-:W-:Y:S01]  /*b6b0*/  WARPGROUP.ARRIVE ;  /* 0x00000000000079c5 */ /* 0x000fe20000000000 */
[----:B------:R-:W-:Y:S01]  /*b6c0*/  IMAD.MOV.U32 R15, RZ, RZ, -0x3ffffff0 ;  /* 0xc0000010ff0f7424 */ /* 0x000fe200078e00ff */
[----:B01----:R-:W0:Y:S02]  /*b6d0*/  @P0 LDC R0, c[0x0][0x44c] ;  /* 0x00011300ff000b82 */ /* 0x003e240000000800 */
[----:B------:R-:W-:-:S04]  /*b6e0*/  SHF.R.U32.HI R11, RZ, 0x4, R11 ;  /* 0x00000004ff0b7819 */ /* 0x000fc8000001160b */
[----:B------:R-:W-:Y:S02]  /*b6f0*/  LOP3.LUT R11, R11, 0x3fff, RZ, 0xc0, !PT ;  /* 0x00003fff0b0b7812 */ /* 0x000fe400078ec0ff */
[----:B------:R-:W1:Y:S02]  /*b700*/  @P0 LDC R3, c[0x0][0x450] ;  /* 0x00011400ff030b82 */ /* 0x000e640000000800 */
        /* <DEDUP_REMOVED lines=11> */
[----:B------:R-:W2:Y:S04]  /*b7c0*/  LDL R152, [R1+0x44] ;  /* 0x0000440001987983 */ /* 0x000ea80000100800 */
[----:B------:R-:W3:Y:S05]  /*b7d0*/  LDL R153, [R1+0x40] ;  /* 0x0000400001997983 */ /* 0x000eea0000100800 */
[----:B------:R-:W-:Y:S01]  /*b7e0*/  QGMMA.64x64x32.F32.E4M3.E4M3 R24, R148, gdesc[UR4], R24, gsb0 ;  /* 0x00e0000494187df3 */ /* 0x000fe20008000818 */
[----:B------:R-:W4:Y:S04]  /*b7f0*/  LDL R154, [R1+0x30] ;  /* 0x00003000019a7983 */ /* 0x000f280000100800 */
[----:B------:R-:W4:Y:S01]  /*b800*/  LDL R155, [R1+0x2c] ;  /* 0x00002c00019b7983 */ /* 0x000f220000100800 */
[----:B------:R-:W-:-:S03]  /*b810*/  WARPGROUP.DEPBAR.LE gsb0, 0x0 ;  /* 0x00008000000079c5 */ /* 0x000fc60000010000 */
[----:B------:R-:W2:Y:S01]  /*b820*/  LDL R151, [R1+0x28] ;  /* 0x0000280001977983 */ /* 0x000ea20000100800 */
[----:B------:R-:W-:Y:S01]  /*b830*/  VIADD R14, R10, 0x100 ;  /* 0x000001000a0e7836 */ /* 0x000fe20000000000 */
[----:B------:R-:W-:Y:S01]  /*b840*/  WARPGROUP.ARRIVE ;  /* 0x00000000000079c5 */ /* 0x000fe20000000000 */
[----:B------:R-:W-:-:S03]  /*b850*/  IMAD.MOV.U32 R15, RZ, RZ, -0x3ffffff0 ;  /* 0xc0000010ff0f7424 */ /* 0x000fc600078e00ff */
[----:B------:R-:W-:Y:S02]  /*b860*/  R2UR UR6, R14 ;  /* 0x000000000e0672ca */ /* 0x000fe400000e0000 */
[----:B------:R-:W-:Y:S01]  /*b870*/  R2UR UR7, R15 ;  /* 0x000000000f0772ca */ /* 0x000fe200000e0000 */
[----:B------:R-:W-:-:S12]  /*b880*/  IMAD.MOV.U32 R15, RZ, RZ, -0x3ffffff0 ;  /* 0xc0000010ff0f7424 */ /* 0x000fd800078e00ff */
[----:B------:R-:W-:Y:S01]  /*b890*/  QGMMA.64x64x32.F32.E4M3.E4M3 R24, R144, gdesc[UR4], R24, gsb0 ;  /* 0x00e0000490187df3 */ /* 0x000fe20008000818 */
[----:B------:R-:W-:Y:S01]  /*b8a0*/  R2UR UR7, R15 ;  /* 0x000000000f0772ca */ /* 0x000fe200000e0000 */
[----:B------:R-:W-:Y:S01]  /*b8b0*/  IMAD.MOV.U32 R15, RZ, RZ, -0x3ffffff0 ;  /* 0xc0000010ff0f7424 */ /* 0x000fe200078e00ff */
[----:B------:R-:W-:Y:S02]  /*b8c0*/  WARPGROUP.DEPBAR.LE gsb0, 0x0 ;  /* 0x00008000000079c5 */ /* 0x000fe40000010000 */
[----:B------:R-:W-:Y:S01]  /*b8d0*/  WARPGROUP.ARRIVE ;  /* 0x00000000000079c5 */ /* 0x000fe20000000000 */
[----:B--2---:R-:W-:-:S04]  /*b8e0*/  IMAD.IADD R11, R152, 0x1, R151 ;  /* 0x00000001980b7824 */ /* 0x004fc800078e0297 */
[----:B0-----:R-:W-:-:S04]  /*b8f0*/  @P0 IMAD.HI.U32 R14, R11, R0, RZ ;  /* 0x000000000b0e0227 */ /* 0x001fc800078e00ff */
[----:B------:R-:W-:Y:S01]  /*b900*/  IMAD.MOV.U32 R0, RZ, RZ, R11 ;  /* 0x000000ffff007224 */ /* 0x000fe200078e000b */
[----:B-1----:R-:W-:Y:S01]  /*b910*/  @P0 SHF.R.U32.HI R0, RZ, R3, R14 ;  /* 0x00000003ff000219 */ /* 0x002fe2000001160e */
        /* <DEDUP_REMOVED lines=128> */
[----:B------:R-:W-:-:S02]  /*c120*/  ISETP.GT.AND P5, PT, R0, RZ, PT ;  /* 0x000000ff0000720c */ /* 0x000fc40003fa4270 */
[----:B------:R-:W-:Y:S02]  /*c130*/  FMNMX.FTZ R3, R69, R3, !PT ;  /* 0x0000000345037209 */ /* 0x000fe40007810000 */
[C---:B------:R-:W-:Y:S02]  /*c140*/  ISETP.GT.AND P6, PT, R0.reuse, 0x1, PT ;  /* 0x000000010000780c */ /* 0x040fe40003fc4270 */
[C---:B------:R-:W-:Y:S01]  /*c150*/  ISETP.GT.AND P3, PT, R0.reuse, 0x8, PT ;  /* 0x000000080000780c */ /* 0x040fe20003f64270 */
[----:B------:R-:W0:Y:S01]  /*c160*/  SHFL.BFLY PT, R14, R3, 0x2, 0x1f ;  /* 0x0c401f00030e7f89 */ /* 0x000e2200000e0000 */
[----:B------:R-:W-:Y:S02]  /*c170*/  FSEL R123, R123, -INF , P6 ;  /* 0xff8000007b7b7808 */ /* 0x000fe40003000000 */
[C---:B------:R-:W-:Y:S02]  /*c180*/  ISETP.GT.AND P4, PT, R0.reuse, 0x9, PT ;  /* 0x000000090000780c */ /* 0x040fe40003f84270 */
[----:B------:R-:W-:-:S02]  /*c190*/  ISETP.GT.AND P6, PT, R0, 0x11, PT ;  /* 0x000000110000780c */ /* 0x000fc40003fc4270 */
[----:B------:R-:W-:Y:S02]  /*c1a0*/  FSEL R127, R127, -INF , P4 ;  /* 0xff8000007f7f7808 */ /* 0x000fe40002000000 */
[----:B------:R-:W-:Y:S02]  /*c1b0*/  FSEL R131, R131, -INF , P6 ;  /* 0xff80000083837808 */ /* 0x000fe40003000000 */
[C---:B------:R-:W-:Y:S02]  /*c1c0*/  ISETP.GT.AND P4, PT, R0.reuse, 0x19, PT ;  /* 0x000000190000780c */ /* 0x040fe40003f84270 */
[----:B------:R-:W-:Y:S02]  /*c1d0*/  ISETP.GT.AND P6, PT, R0, 0x21, PT ;  /* 0x000000210000780c */ /* 0x000fe40003fc4270 */
[----:B------:R-:W-:Y:S02]  /*c1e0*/  FSEL R135, R135, -INF , P4 ;  /* 0xff80000087877808 */ /* 0x000fe40002000000 */
[----:B------:R-:W-:-:S02]  /*c1f0*/  FSEL R107, R107, -INF , P6 ;  /* 0xff8000006b6b7808 */ /* 0x000fc40003000000 */
[C---:B------:R-:W-:Y:S02]  /*c200*/  ISETP.GT.AND P4, PT, R0.reuse, 0x29, PT ;  /* 0x000000290000780c */ /* 0x040fe40003f84270 */
[----:B------:R-:W-:Y:S02]  /*c210*/  ISETP.GT.AND P6, PT, R0, 0x31, PT ;  /* 0x000000310000780c */ /* 0x000fe40003fc4270 */
[----:B------:R-:W-:Y:S02]  /*c220*/  FSEL R111, R111, -INF , P4 ;  /* 0xff8000006f6f7808 */ /* 0x000fe40002000000 */
[----:B0-----:R-:W-:Y:S01]  /*c230*/  FMNMX.FTZ R3, R3, R14, !PT ;  /* 0x0000000e03037209 */ /* 0x001fe20007810000 */
[----:B------:R-:W-:Y:S01]  /*c240*/  VIADD R14, R10, 0x180 ;  /* 0x000001800a0e7836 */ /* 0x000fe20000000000 */
[----:B------:R-:W-:Y:S02]  /*c250*/  FSEL R115, R115, -INF , P6 ;  /* 0xff80000073737808 */ /* 0x000fe40003000000 */
[----:B------:R-:W-:Y:S01]  /*c260*/  ISETP.GT.AND P4, PT, R0, 0x39, PT ;  /* 0x000000390000780c */ /* 0x000fe20003f84270 */
[----:B------:R-:W0:Y:S01]  /*c270*/  SHFL.BFLY PT, R144, R3, 0x1, 0x1f ;  /* 0x0c201f0003907f89 */ /* 0x000e2200000e0000 */
[----:B------:R-:W-:Y:S01]  /*c280*/  R2UR UR6, R14 ;  /* 0x000000000e0672ca */ /* 0x000fe200000e0000 */
[----:B------:R-:W-:Y:S01]  /*c290*/  VIADD R14, R10, 0x200 ;  /* 0x000002000a0e7836 */ /* 0x000fe20000000000 */
[----:B------:R-:W-:-:S02]  /*c2a0*/  FSEL R119, R119, -INF , P4 ;  /* 0xff80000077777808 */ /* 0x000fc40002000000 */
[C---:B------:R-:W-:Y:S02]  /*c2b0*/  ISETP.GT.AND P6, PT, R0.reuse, 0x41, PT ;  /* 0x000000410000780c */ /* 0x040fe40003fc4270 */
[C---:B------:R-:W-:Y:S02]  /*c2c0*/  ISETP.GT.AND P4, PT, R0.reuse, 0x49, PT ;  /* 0x000000490000780c */ /* 0x040fe40003f84270 */
[----:B------:R-:W-:Y:S02]  /*c2d0*/  FSEL R91, R91, -INF , P6 ;  /* 0xff8000005b5b7808 */ /* 0x000fe40003000000 */
[----:B------:R-:W-:Y:S02]  /*c2e0*/  FSEL R95, R95, -INF , P4 ;  /* 0xff8000005f5f7808 */ /* 0x000fe40002000000 */
[----:B------:R-:W-:Y:S01]  /*c2f0*/  ISETP.GT.AND P6, PT, R0, 0x51, PT ;  /* 0x000000510000780c */ /* 0x000fe20003fc4270 */
[----:B------:R-:W-:Y:S01]  /*c300*/  QGMMA.64x64x32.F32.E4M3.E4M3 R24, R140, gdesc[UR4], R24, gsb0 ;  /* 0x00e000048c187df3 */ /* 0x000fe20008000818 */
[----:B------:R-:W-:-:S02]  /*c310*/  R2UR UR7, R15 ;  /* 0x000000000f0772ca */ /* 0x000fc400000e0000 */
[----:B------:R-:W-:Y:S02]  /*c320*/  R2UR UR6, R14 ;  /* 0x000000000e0672ca */ /* 0x000fe400000e0000 */
[----:B------:R-:W-:Y:S02]  /*c330*/  FSEL R99, R99, -INF , P6 ;  /* 0xff80000063637808 */ /* 0x000fe40003000000 */
[C---:B------:R-:W-:Y:S02]  /*c340*/  ISETP.GT.AND P4, PT, R0.reuse, 0x59, PT ;  /* 0x000000590000780c */ /* 0x040fe40003f84270 */
[----:B------:R-:W-:Y:S02]  /*c350*/  ISETP.GT.AND P6, PT, R0, 0x61, PT ;  /* 0x000000610000780c */ /* 0x000fe40003fc4270 */
[----:B0-----:R-:W-:Y:S02]  /*c360*/  FMNMX.FTZ R3, R3, R144, !PT ;  /* 0x0000009003037209 */ /* 0x001fe40007810000 */
[----:B------:R-:W-:-:S02]  /*c370*/  FSEL R103, R103, -INF , P4 ;  /* 0xff80000067677808 */ /* 0x000fc40002000000 */
[----:B------:R-:W-:Y:S01]  /*c380*/  FSETP.NEU.FTZ.AND P2, PT, R3, -INF , PT ;  /* 0xff8000000300780b */ /* 0x000fe20003f5d000 */
[----:B------:R-:W-:-:S01]  /*c390*/  FFMA.FTZ R15, R2, R3, -8 ;  /* 0xc1000000020f7423 */ /* 0x000fc20000010003 */
[----:B------:R-:W-:Y:S02]  /*c3a0*/  FSEL R75, R75, -INF , P6 ;  /* 0xff8000004b4b7808 */ /* 0x000fe40003000000 */
[C---:B------:R-:W-:Y:S02]  /*c3b0*/  ISETP.GT.AND P4, PT, R0.reuse, 0x69, PT ;  /* 0x000000690000780c */ /* 0x040fe40003f84270 */
[----:B------:R-:W-:Y:S02]  /*c3c0*/  FSEL R15, R15, RZ, P2 ;  /* 0x000000ff0f0f7208 */ /* 0x000fe40001000000 */
[----:B------:R-:W-:Y:S02]  /*c3d0*/  FSEL R79, R79, -INF , P4 ;  /* 0xff8000004f4f7808 */ /* 0x000fe40002000000 */
[----:B------:R-:W-:Y:S01]  /*c3e0*/  ISETP.GT.AND P6, PT, R0, 0x71, PT ;  /* 0x000000710000780c */ /* 0x000fe20003fc4270 */
[----:B------:R-:W-:-:S01]  /*c3f0*/  FFMA.FTZ R14, R2, R121, -R15 ;  /* 0x00000079020e7223 */ /* 0x000fc2000001080f */
[--C-:B------:R-:W-:Y:S01]  /*c400*/  FFMA.FTZ R121, R2, R125, -R15.reuse ;  /* 0x0000007d02797223 */ /* 0x100fe2000001080f */
[----:B------:R-:W-:Y:S01]  /*c410*/  FSEL R125, R122, -INF , P5 ;  /* 0xff8000007a7d7808 */ /* 0x000fe20002800000 */
[C-C-:B------:R-:W-:Y:S01]  /*c420*/  FFMA.FTZ R11, R2.reuse, R129, -R15.reuse ;  /* 0x00000081020b7223 */ /* 0x140fe2000001080f */
[----:B------:R-:W-:-:S01]  /*c430*/  FFMA.FTZ R10, R2, R120, -R15 ;  /* 0x00000078020a7223 */ /* 0x000fc2000001080f */
[C-C-:B------:R-:W-:Y:S01]  /*c440*/  FFMA.FTZ R120, R2.reuse, R124, -R15.reuse ;  /* 0x0000007c02787223 */ /* 0x140fe2000001080f */
[----:B------:R-:W-:Y:S01]  /*c450*/  FMNMX.FTZ R129, R125, R8, !PT ;  /* 0x000000087d817209 */ /* 0x000fe20007810000 */
[--C-:B------:R-:W-:Y:S01]  /*c460*/  FFMA.FTZ R124, R2, R128, -R15.reuse ;  /* 0x00000080027c7223 */ /* 0x100fe2000001080f */
[----:B------:R-:W-:Y:S01]  /*c470*/  FSEL R128, R126, -INF , P3 ;  /* 0xff8000007e807808 */ /* 0x000fe20001800000 */
[C-C-:B------:R-:W-:Y:S01]  /*c480*/  FFMA.FTZ R132, R2.reuse, R132, -R15.reuse ;  /* 0x0000008402847223 */ /* 0x140fe2000001080f */
[----:B------:R-:W-:Y:S01]  /*c490*/  FMNMX.FTZ R129, R123, R129, !PT ;  /* 0x000000817b817209 */ /* 0x000fe20007810000 */
[--C-:B------:R-:W-:Y:S01]  /*c4a0*/  FFMA.FTZ R133, R2, R133, -R15.reuse ;  /* 0x0000008502857223 */ /* 0x100fe2000001080f */
[----:B------:R-:W-:Y:S01]  /*c4b0*/  ISETP.GT.AND P5, PT, R0, 0x10, PT ;  /* 0x000000100000780c */ /* 0x000fe20003fa4270 */
[----:B------:R0:W-:Y:S01]  /*c4c0*/  MUFU.EX2 R122, R132 ;  /* 0x00000084007a7308 */ /* 0x0001e20000000800 */
[----:B------:R-:W-:Y:S01]  /*c4d0*/  FMNMX.FTZ R129, R128, R129, !PT ;  /* 0x0000008180817209 */ /* 0x000fe20007810000 */
[--C-:B------:R-:W-:Y:S01]  /*c4e0*/  FFMA.FTZ R104, R2, R104, -R15.reuse ;  /* 0x0000006802687223 */ /* 0x100fe2000001080f */
[----:B------:R-:W-:Y:S01]  /*c4f0*/  FSEL R130, R130, -INF , P5 ;  /* 0xff80000082827808 */ /* 0x000fe20002800000 */
[C-C-:B------:R-:W-:Y:S01]  /*c500*/  FFMA.FTZ R105, R2.reuse, R105, -R15.reuse ;  /* 0x0000006902697223 */ /* 0x140fe2000001080f */
[----:B------:R-:W-:Y:S01]  /*c510*/  FMNMX.FTZ R129, R127, R129, !PT ;  /* 0x000000817f817209 */ /* 0x000fe20007810000 */
[--C-:B------:R-:W-:Y:S01]  /*c520*/  FFMA.FTZ R109, R2, R109, -R15.reuse ;  /* 0x0000006d026d7223 */ /* 0x100fe2000001080f */
[----:B------:R-:W-:Y:S01]  /*c530*/  ISETP.GT.AND P3, PT, R0, 0x18, PT ;  /* 0x000000180000780c */ /* 0x000fe20003f64270 */
[--C-:B------:R-:W-:Y:S01]  /*c540*/  FFMA.FTZ R112, R2, R112, -R15.reuse ;  /* 0x0000007002707223 */ /* 0x100fe2000001080f */
[----:B------:R-:W-:Y:S01]  /*c550*/  FMNMX.FTZ R129, R130, R129, !PT ;  /* 0x0000008182817209 */ /* 0x000fe20007810000 */
[--C-:B0-----:R-:W-:Y:S01]  /*c560*/  FFMA.FTZ R132, R2, R108, -R15.reuse ;  /* 0x0000006c02847223 */ /* 0x101fe2000001080f */
[----:B------:R-:W-:Y:S01]  /*c570*/  FSEL R134, R134, -INF , P3 ;  /* 0xff80000086867808 */ /* 0x000fe20001800000 */
[C-C-:B------:R-:W-:Y:S01]  /*c580*/  FFMA.FTZ R113, R2.reuse, R113, -R15.reuse ;  /* 0x0000007102717223 */ /* 0x140fe2000001080f */
[----:B------:R-:W-:Y:S01]  /*c590*/  FMNMX.FTZ R129, R131, R129, !PT ;  /* 0x0000008183817209 */ /* 0x000fe20007810000 */
[--C-:B------:R-:W-:Y:S01]  /*c5a0*/  FFMA.FTZ R116, R2, R116, -R15.reuse ;  /* 0x0000007402747223 */ /* 0x100fe2000001080f */
[----:B------:R-:W-:Y:S01]  /*c5b0*/  ISETP.GT.AND P5, PT, R0, 0x20, PT ;  /* 0x000000200000780c */ /* 0x000fe20003fa4270 */
[--C-:B------:R-:W-:Y:S01]  /*c5c0*/  FFMA.FTZ R117, R2, R117, -R15.reuse ;  /* 0x0000007502757223 */ /* 0x100fe2000001080f */
        /* <DEDUP_REMOVED lines=43> */
[----:B------:R-:W-:Y:S01]  /*c880*/  FFMA.FTZ R68, R2, R68, -R15 ;  /* 0x0000004402447223 */ /* 0x000fe2000001080f */
[----:B------:R-:W-:Y:S01]  /*c890*/  FMNMX.FTZ R129, R91, R129, !PT ;  /* 0x000000815b817209 */ /* 0x000fe20007810000 */
[----:B------:R0:W-:Y:S01]  /*c8a0*/  MUFU.EX2 R126, R133 ;  /* 0x00000085007e7308 */ /* 0x0001e20000000800 */
[----:B------:R-:W-:Y:S01]  /*c8b0*/  ISETP.GT.AND P5, PT, R0, 0x50, PT ;  /* 0x000000500000780c */ /* 0x000fe20003fa4270 */
[----:B------:R-:W-:-:S02]  /*c8c0*/  WARPGROUP.DEPBAR.LE gsb0, 0x0 ;  /* 0x00008000000079c5 */ /* 0x000fc40000010000 */
[----:B------:R-:W-:Y:S01]  /*c8d0*/  FMNMX.FTZ R129, R94, R129, !PT ;  /* 0x000000815e817209 */ /* 0x000fe20007810000 */
[----:B------:R-:W-:Y:S01]  /*c8e0*/  WARPGROUP.ARRIVE ;  /* 0x00000000000079c5 */ /* 0x000fe20000000000 */
[----:B------:R-:W-:Y:S02]  /*c8f0*/  FSEL R98, R98, -INF , P5 ;  /* 0xff80000062627808 */ /* 0x000fe40002800000 */
[----:B------:R-:W-:Y:S01]  /*c900*/  FMNMX.FTZ R129, R95, R129, !PT ;  /* 0x000000815f817209 */ /* 0x000fe20007810000 */
[----:B------:R-:W-:Y:S01]  /*c910*/  MUFU.EX2 R10, R10 ;  /* 0x0000000a000a7308 */ /* 0x000fe20000000800 */
[----:B------:R-:W-:Y:S01]  /*c920*/  ISETP.GT.AND P3, PT, R0, 0x58, PT ;  /* 0x000000580000780c */ /* 0x000fe20003f64270 */
[----:B------:R-:W-:Y:S01]  /*c930*/  QGMMA.64x64x32.F32.E4M3.E4M3 R24, R136, gdesc[UR4], R24, gsb0 ;  /* 0x00e0000488187df3 */ /* 0x000fe20008000818 */
        /* <DEDUP_REMOVED lines=50> */
[----:B------:R-:W-:Y:S02]  /*cc60*/  WARPGROUP.DEPBAR.LE gsb0, 0x0 ;  /* 0x00008000000079c5 */ /* 0x000fe40000010000 */
[----:B------:R-:W-:Y:S02]  /*cc70*/  FSEL R67, R67, -INF , P6 ;  /* 0xff80000043437808 */ /* 0x000fe40003000000 */
[----:B------:R-:W-:Y:S02]  /*cc80*/  FMNMX.FTZ R129, R66, R129, !PT ;  /* 0x0000008142817209 */ /* 0x000fe40007810000 */
[----:B------:R-:W-:Y:S01]  /*cc90*/  ISETP.GT.AND P4, PT, R0, 0x99, PT ;  /* 0x000000990000780c */ /* 0x000fe20003f84270 */
[--C-:B------:R-:W-:Y:S01]  /*cca0*/  FFMA.FTZ R0, R2, R73, -R15.reuse ;  /* 0x0000004902007223 */ /* 0x100fe2000001080f */
[----:B------:R-:W-:Y:S01]  /*ccb0*/  FSEL R73, R70, -INF , P3 ;  /* 0xff80000046497808 */ /* 0x000fe20001800000 */
[----:B------:R-:W-:Y:S01]  /*ccc0*/  FFMA.FTZ R15, R2, R69, -R15 ;  /* 0x00000045020f7223 */ /* 0x000fe2000001080f */
[----:B------:R-:W-:Y:S01]  /*ccd0*/  FMNMX.FTZ R129, R67, R129, !PT ;  /* 0x0000008143817209 */ /* 0x000fe20007810000 */
[----:B------:R1:W-:Y:S01]  /*cce0*/  MUFU.EX2 R70, R0 ;  /* 0x0000000000467308 */ /* 0x0003e20000000800 */
[----:B------:R-:W-:-:S02]  /*ccf0*/  FSEL R71, R71, -INF , P4 ;  /* 0xff80000047477808 */ /* 0x000fc40002000000 */
[----:B0-----:R-:W-:Y:S02]  /*cd00*/  FSEL R133, R3, RZ, P2 ;  /* 0x000000ff03857208 */ /* 0x001fe40001000000 */
[----:B--2---:R-:W-:-:S03]  /*cd10*/  LOP3.LUT R145, R155, 0x7f, RZ, 0xc0, !PT ;  /* 0x0000007f9b917812 */ /* 0x004fc600078ec0ff */
[----:B------:R-:W-:Y:S01]  /*cd20*/  FADD.FTZ R133, -R133, R9 ;  /* 0x0000000985857221 */ /* 0x000fe20000010100 */
[----:B-1----:R-:W-:Y:S01]  /*cd30*/  FMNMX.FTZ R0, R73, R129, !PT ;  /* 0x0000008149007209 */ /* 0x002fe20007810000 */
[----:B------:R-:W-:Y:S01]  /*cd40*/  MUFU.EX2 R113, R113 ;  /* 0x0000007100717308 */ /* 0x000fe20000000800 */
[----:B------:R-:W-:Y:S01]  /*cd50*/  ISETP.NE.AND P2, PT, R145, RZ, PT ;  /* 0x000000ff9100720c */ /* 0x000fe20003f45270 */
[----:B------:R-:W-:Y:S01]  /*cd60*/  FMUL.FTZ R133, R2, R133 ;  /* 0x0000008502857220 */ /* 0x000fe20000410000 */
[----:B------:R-:W-:-:S05]  /*cd70*/  FMNMX.FTZ R0, R71, R0, !PT ;  /* 0x0000000047007209 */ /* 0x000fca0007810000 */
[----:B------:R-:W0:Y:S01]  /*cd80*/  SHFL.BFLY PT, R129, R0, 0x2, 0x1f ;  /* 0x0c401f0000817f89 */ /* 0x000e2200000e0000 */
[----:B------:R-:W-:Y:S05]  /*cd90*/  MUFU.EX2 R116, R116 ;  /* 0x0000007400747308 */ /* 0x000fea0000000800 */
[----:B------:R-:W-:-:S03]  /*cda0*/  @!P2 VIADD R13, R13, 0x13240 ;  /* 0x000132400d0da836 */ /* 0x000fc60000000000 */
[----:B------:R-:W-:Y:S02]  /*cdb0*/  MUFU.EX2 R117, R117 ;  /* 0x0000007500757308 */ /* 0x000fe40000000800 */
[----:B------:R-:W-:-:S04]  /*cdc0*/  @!P2 PRMT R13, RZ, 0x654, R13 ;  /* 0x00000654ff0da816 */ /* 0x000fc8000000000d */
[----:B------:R1:W-:Y:S02]  /*cdd0*/  @!P2 SYNCS.ARRIVE.TRANS64.RED.A1T0 RZ, [R13+URZ], RZ ;  /* 0x000000ff0dffa9a7 */ /* 0x0003e4000810043f */
        /* <DEDUP_REMOVED lines=8> */
[----:B------:R-:W-:Y:S01]  /*ce60*/  FSETP.NEU.FTZ.AND P3, PT, R0, -INF , PT ;  /* 0xff8000000000780b */ /* 0x000fe20003f7d000 */
[----:B------:R-:W-:-:S02]  /*ce70*/  FFMA.FTZ R129, R2, R0, -8 ;  /* 0xc100000002817423 */ /* 0x000fc40000010000 */
[----:B------:R-:W-:Y:S03]  /*ce80*/  MUFU.EX2 R97, R97 ;  /* 0x0000006100617308 */ /* 0x000fe60000000800 */
[----:B------:R-:W-:-:S05]  /*ce90*/  FSEL R69, R129, RZ, P3 ;  /* 0x000000ff81457208 */ /* 0x000fca0001800000 */
        /* <DEDUP_REMOVED lines=54> */
[----:B------:R-:W-:-:S02]  /*d200*/  FADD.FTZ R157, R121, R157 ;  /* 0x0000009d799d7221 */ /* 0x000fc40000010000 */
[----:B------:R-:W2:Y:S01]  /*d210*/  MUFU.EX2 R127, R127 ;  /* 0x0000007f007f7308 */ /* 0x000ea20000000800 */
[----:B---3--:R-:W-:-:S01]  /*d220*/  FADD.FTZ R21, R123, R21 ;  /* 0x000000157b157221 */ /* 0x008fc20000010000 */
[----:B------:R-:W-:-:S04]  /*d230*/  FADD.FTZ R157, R124, R157 ;  /* 0x0000009d7c9d7221 */ /* 0x000fc80000010000 */
[----:B------:R-:W-:Y:S02]  /*d240*/  FADD.FTZ R157, R11, R157 ;  /* 0x0000009d0b9d7221 */ /* 0x000fe40000010000 */
[----:B------:R-:W3:Y:S01]  /*d250*/  MUFU.EX2 R129, R129 ;  /* 0x0000008100817308 */ /* 0x000ee20000000800 */
        /* <DEDUP_REMOVED lines=33> */
[----:B------:R-:W-:-:S06]  /*d470*/  FADD.FTZ R157, R100, R157 ;  /* 0x0000009d649d7221 */ /* 0x000fcc0000010000 */
        /* <DEDUP_REMOVED lines=29> */
[----:B------:R-:W-:-:S03]  /*d650*/  FADD.FTZ R157, R70, R157 ;  /* 0x0000009d469d7221 */ /* 0x000fc60000010000 */
        /* <DEDUP_REMOVED lines=60> */
.L_x_12702:
        /* <DEDUP_REMOVED lines=81> */
[C---:B--2---:R-:W-:Y:S01]  /*df30*/  ISETP.GT.AND P2, PT, R12.reuse, R13, PT ;  /* 0x0000000d0c00720c */ /* 0x044fe20003f44270 */
[----:B------:R-:W-:-:S12]  /*df40*/  VIADD R12, R12, 0xffffffff ;  /* 0xffffffff0c0c7836 */ /* 0x000fd80000000000 */
[----:B0-----:R-:W-:Y:S05]  /*df50*/  @P2 BRA `(.L_x_12703) ;  /* 0xffffffcc00f42947 */ /* 0x001fea000383ffff */
[----:B------:R-:W-:Y:S05]  /*df60*/  BSYNC B1 ;  /* 0x0000000000017941 */ /* 0x000fea0003800000 */
.L_x_12691:
[----:B------:R-:W-:Y:S05]  /*df70*/  BSYNC B0 ;  /* 0x0000000000007941 */ /* 0x000fea0003800000 */
.L_x_12690:
[----:B------:R-:W-:Y:S01]  /*df80*/  ISETP.GE.AND P0, PT, R12, RZ, PT ;  /* 0x000000ff0c00720c */ /* 0x000fe20003f06270 */
[----:B------:R-:W-:-:S12]  /*df90*/  BSSY B0, `(.L_x_12704) ;  /* 0x0000250000007945 */ /* 0x000fd80003800000 */
[----:B------:R-:W-:Y:S05]  /*dfa0*/  @!P0 BRA `(.L_x_12705) ;  /* 0x0000002400388947 */ /* 0x000fea0003800000 */
[----:B------:R-:W-:Y:S02]  /*dfb0*/  IMAD.MOV.U32 R11, RZ, RZ, R0 ;  /* 0x000000ffff0b7224 */ /* 0x000fe400078e0000 */
[----:B------:R-:W-:Y:S02]  /*dfc0*/  IMAD.MOV.U32 R10, RZ, RZ, R3 ;  /* 0x000000ffff0a7224 */ /* 0x000fe400078e0003 */
[----:B------:R-:W-:Y:S02]  /*dfd0*/  IMAD.MOV.U32 R9, RZ, RZ, R23 ;  /* 0x000000ffff097224 */ /* 0x000fe400078e0017 */
[----:B------:R-:W-:-:S07]  /*dfe0*/  IMAD.MOV.U32 R8, RZ, RZ, R22 ;  /* 0x000000ffff087224 */ /* 0x000fce00078e0016 */
.L_x_12717:
[----:B------:R-:W-:-:S05]  /*dff0*/  VIADD R20, R8, 0x1 ;  /* 0x0000000108147836 */ /* 0x000fca0000000000 */
[----:B------:R-:W-:-:S04]  /*e000*/  ISETP.NE.AND P0, PT, R20, 0x2, PT ;  /* 0x000000021400780c */ /* 0x000fc80003f05270 */
[----:B------:R-:W-:Y:S02]  /*e010*/  SEL R20, R20, RZ, P0 ;  /* 0x000000ff14147207 */ /* 0x000fe40000000000 */
[----:B------:R-:W-:-:S03]  /*e020*/  SEL R0, RZ, 0x1, P0 ;  /* 0x00000001ff007807 */ /* 0x000fc60000000000 */
[----:B------:R-:W-:Y:S01]  /*e030*/  IMAD.MOV.U32 R22, RZ, RZ, R20 ;  /* 0x000000ffff167224 */ /* 0x000fe200078e0014 */
[----:B------:R-:W-:Y:S01]  /*e040*/  LOP3.LUT R23, R9, R0, RZ, 0x3c, !PT ;  /* 0x0000000009177212 */ /* 0x000fe200078e3cff */
[----:B0-----:R-:W-:Y:S06]  /*e050*/  @!P1 BRA `(.L_x_12706) ;  /* 0x0000000000049947 */ /* 0x001fec0003800000 */
[----:B------:R-:W-:Y:S01]  /*e060*/  BPT.TRAP 0x1 ;  /* 0x000000040000795c */ /* 0x000fe20000300000 */
.L_x_12706:
[----:B------:R-:W-:Y:S01]  /*e070*/  IMAD R3, R22, 0x8, R16 ;  /* 0x0000000816037824 */ /* 0x000fe200078e0210 */
[----:B------:R-:W-:-:S04]  /*e080*/  SHF.L.U32 R14, R23, 0x1f, RZ ;  /* 0x0000001f170e7819 */ /* 0x000fc800000006ff */
[----:B------:R0:W1:Y:S01]  /*e090*/  SYNCS.PHASECHK.TRANS64.TRYWAIT P0, [R3+URZ+0x13230], R14 ;  /* 0x0132300e030075a7 */ /* 0x000062000800017f */
[----:B------:R-:W-:Y:S05]  /*e0a0*/  @!P1 BRA `(.L_x_12707) ;  /* 0x0000000000049947 */ /* 0x000fea0003800000 */
[----:B------:R-:W-:Y:S01]  /*e0b0*/  BPT.TRAP 0x1 ;  /* 0x000000040000795c */ /* 0x000fe20000300000 */
.L_x_12707:
        /* <DEDUP_REMOVED lines=8> */
.L_x_12709:
[----:B------:R-:W-:Y:S05]  /*e140*/  BSYNC B1 ;  /* 0x0000000000017941 */ /* 0x000fea0003800000 */
.L_x_12708:
        /* <DEDUP_REMOVED lines=87> */
.L_x_12711:
[----:B------:R-:W-:Y:S01]  /*e6c0*/  SHF.L.U32 R0, R9, 0x1f, RZ ;  /* 0x0000001f09007819 */ /* 0x000fe200000006ff */
[----:B------:R-:W-:-:S04]  /*e6d0*/  IMAD R13, R8, 0x8, R16 ;  /* 0x00000008080d7824 */ /* 0x000fc800078e0210 */
[----:B------:R0:W1:Y:S01]  /*e6e0*/  SYNCS.PHASECHK.TRANS64.TRYWAIT P0, [R13+URZ+0x13250], R0 ;  /* 0x013250000d0075a7 */ /* 0x000062000800017f */
[----:B------:R-:W-:Y:S05]  /*e6f0*/  @!P1 BRA `(.L_x_12712) ;  /* 0x0000000000049947 */ /* 0x000fea0003800000 */
[----:B------:R-:W-:Y:S01]  /*e700*/  BPT.TRAP 0x1 ;  /* 0x000000040000795c */ /* 0x000fe20000300000 */
.L_x_12712:
[----:B------:R-:W-:Y:S04]  /*e710*/  BSSY B1, `(.L_x_12713) ;  /* 0x0000004000017945 */ /* 0x000fe80003800000 */
[----:B-1----:R-:W-:Y:S05]  /*e720*/  @P0 BRA `(.L_x_12714) ;  /* 0x0000000000080947 */ /* 0x002fea0003800000 */
[----:B------:R-:W1:Y:S02]  /*e730*/  SYNCS.PHASECHK.TRANS64.TRYWAIT P0, [R13+URZ+0x13250], R0 ;  /* 0x013250000d0075a7 */ /* 0x000e64000800017f */
[----:B-1----:R-:W-:Y:S05]  /*e740*/  @!P0 BRA `(.L_x_12715) ;  /* 0x000000ac00448947 */ /* 0x002fea0003800000 */
.L_x_12714:
[----:B------:R-:W-:Y:S05]  /*e750*/  BSYNC B1 ;  /* 0x0000000000017941 */ /* 0x000fea0003800000 */
.L_x_12713:
[----:B------:R-:W-:Y:S01]  /*e760*/  VIADD R9, R16, 0x1000 ;  /* 0x0000100010097836 */ /* 0x000fe20000000000 */
[----:B01----:R-:W-:Y:S01]  /*e770*/  FMNMX.FTZ R0, R120, R10, !PT ;  /* 0x0000000a78007209 */ /* 0x003fe20007810000 */
[----:B------:R-:W-:Y:S01]  /*e780*/  WARPGROUP.ARRIVE ;  /* 0x00000000000079c5 */ /* 0x000fe20000000000 */
[----:B------:R-:W-:Y:S02]  /*e790*/  IMAD.MOV.U32 R15, RZ, RZ, -0x3ffffff0 ;  /* 0xc0000010ff0f7424 */ /* 0x000fe400078e00ff */
[----:B------:R-:W-:Y:S02]  /*e7a0*/  SHF.R.U32.HI R9, RZ, 0x4, R9 ;  /* 0x00000004ff097819 */ /* 0x000fe40000011609 */
[----:B------:R-:W-:Y:S02]  /*e7b0*/  FMNMX.FTZ R0, R121, R0, !PT ;  /* 0x0000000079007209 */ /* 0x000fe40007810000 */
[----:B------:R-:W-:-:S04]  /*e7c0*/  LOP3.LUT R9, R9, 0x3fff, RZ, 0xc0, !PT ;  /* 0x00003fff09097812 */ /* 0x000fc800078ec0ff */
[----:B------:R-:W-:-:S05]  /*e7d0*/  LOP3.LUT R9, R9, 0x10000, RZ, 0xfc, !PT ;  /* 0x0001000009097812 */ /* 0x000fca00078efcff */
[----:B------:R-:W-:Y:S02]  /*e7e0*/  IMAD R8, R8, 0x280, R9 ;  /* 0x0000028008087824 */ /* 0x000fe400078e0209 */
[----:B------:R-:W-:Y:S02]  /*e7f0*/  IMAD.MOV.U32 R9, RZ, RZ, -0x3ffffff0 ;  /* 0xc0000010ff097424 */ /* 0x000fe400078e00ff */
[C---:B------:R-:W-:Y:S01]  /*e800*/  VIADD R14, R8.reuse, 0x80 ;  /* 0x00000080080e7836 */ /* 0x040fe20000000000 */
[----:B------:R-:W-:Y:S02]  /*e810*/  R2UR UR6, R8 ;  /* 0x00000000080672ca */ /* 0x000fe400000e0000 */
[----:B------:R-:W-:Y:S02]  /*e820*/  R2UR UR7, R9 ;  /* 0x00000000090772ca */ /* 0x000fe400000e0000 */
[----:B------:R-:W-:Y:S02]  /*e830*/  FMNMX.FTZ R9, R124, R0, !PT ;  /* 0x000000007c097209 */ /* 0x000fe40007810000 */
[----:B------:R-:W-:-:S02]  /*e840*/  FMNMX.FTZ R0, R122, R11, !PT ;  /* 0x0000000b7a007209 */ /* 0x000fc40007810000 */
[----:B------:R-:W-:Y:S02]  /*e850*/  FMNMX.FTZ R9, R125, R9, !PT ;  /* 0x000000097d097209 */ /* 0x000fe40007810000 */
[----:B------:R-:W-:Y:S02]  /*e860*/  FMNMX.FTZ R0, R123, R0, !PT ;  /* 0x000000007b007209 */ /* 0x000fe40007810000 */
[----:B------:R-:W-:Y:S02]  /*e870*/  FMNMX.FTZ R9, R128, R9, !PT ;  /* 0x0000000980097209 */ /* 0x000fe40007810000 */
[----:B------:R-:W-:Y:S01]  /*e880*/  FMNMX.FTZ R0, R126, R0, !PT ;  /* 0x000000007e007209 */ /* 0x000fe20007810000 */
[----:B------:R-:W-:Y:S01]  /*e890*/  QGMMA.64x64x32.F32.E4M3.E4M3 R24, R152, gdesc[UR4], R24, gsb0 ;  /* 0x00e0000498187df3 */ /* 0x000fe20008000818 */
        /* <DEDUP_REMOVED lines=38> */
[----:B------:R-:W-:Y:S01]  /*eb00*/  FMNMX.FTZ R9, R72, R9, !PT ;  /* 0x0000000948097209 */ /* 0x000fe20007810000 */
[----:B------:R-:W-:Y:S02]  /*eb10*/  WARPGROUP.DEPBAR.LE gsb0, 0x0 ;  /* 0x00008000000079c5 */ /* 0x000fe40000010000 */
[----:B------:R-:W-:Y:S01]  /*eb20*/  FMNMX.FTZ R0, R102, R0, !PT ;  /* 0x0000000066007209 */ /* 0x000fe20007810000 */
[----:B------:R-:W-:Y:S01]  /*eb30*/  WARPGROUP.ARRIVE ;  /* 0x00000000000079c5 */ /* 0x000fe20000000000 */
[----:B------:R-:W-:-:S05]  /*eb40*/  FMNMX.FTZ R9, R73, R9, !PT ;  /* 0x0000000949097209 */ /* 0x000fca0007810000 */
[----:B------:R-:W0:Y:S01]  /*eb50*/  S2R R155, SR_TID.X ;  /* 0x00000000009b7919 */ /* 0x000e220000002100 */
[----:B------:R-:W-:Y:S02]  /*eb60*/  FMNMX.FTZ R0, R103, R0, !PT ;  /* 0x0000000067007209 */ /* 0x000fe40007810000 */
[----:B------:R-:W-:Y:S01]  /*eb70*/  R2UR UR6, R14 ;  /* 0x000000000e0672ca */ /* 0x000fe200000e0000 */
[----:B------:R-:W-:Y:S01]  /*eb80*/  VIADD R14, R8, 0x100 ;  /* 0x00000100080e7836 */ /* 0x000fe20000000000 */
[----:B------:R-:W-:Y:S02]  /*eb90*/  FMNMX.FTZ R0, R74, R0, !PT ;  /* 0x000000004a007209 */ /* 0x000fe40007810000 */
[----:B------:R-:W-:Y:S01]  /*eba0*/  R2UR UR7, R15 ;  /* 0x000000000f0772ca */ /* 0x000fe200000e0000 */
[----:B------:R-:W-:Y:S01]  /*ebb0*/  IMAD.MOV.U32 R15, RZ, RZ, -0x3ffffff0 ;  /* 0xc0000010ff0f7424 */ /* 0x000fe200078e00ff */
        /* <DEDUP_REMOVED lines=30> */
[----:B------:R-:W-:Y:S02]  /*eda0*/  R2UR UR6, R14 ;  /* 0x000000000e0672ca */ /* 0x000fe400000e0000 */
[----:B------:R-:W1:Y:S01]  /*edb0*/  SHFL.BFLY PT, R14, R9, 0x2, 0x1f ;  /* 0x0c401f00090e7f89 */ /* 0x000e6200000e0000 */
[----:B------:R-:W-:Y:S01]  /*edc0*/  R2UR UR7, R15 ;  /* 0x000000000f0772ca */ /* 0x000fe200000e0000 */
[----:B------:R-:W-:Y:S01]  /*edd0*/  IMAD.MOV.U32 R15, RZ, RZ, -0x3ffffff0 ;  /* 0xc0000010ff0f7424 */ /* 0x000fe200078e00ff */
[----:B0-----:R-:W-:Y:S01]  /*ede0*/  LOP3.LUT R155, R155, 0x7f, RZ, 0xc0, !PT ;  /* 0x0000007f9b9b7812 */ /* 0x001fe200078ec0ff */
[----:B------:R-:W0:Y:S03]  /*edf0*/  SHFL.BFLY PT, R3, R0, 0x2, 0x1f ;  /* 0x0c401f0000037f89 */ /* 0x000e2600000e0000 */
[----:B------:R-:W-:-:S13]  /*ee00*/  ISETP.NE.AND P0, PT, R155, RZ, PT ;  /* 0x000000ff9b00720c */ /* 0x000fda0003f05270 */
[----:B------:R-:W-:Y:S01]  /*ee10*/  @!P0 IMAD R20, R20, 0x8, R16 ;  /* 0x0000000814148824 */ /* 0x000fe200078e0210 */
[----:B-1----:R-:W-:Y:S01]  /*ee20*/  FMNMX.FTZ R9, R9, R14, !PT ;  /* 0x0000000e09097209 */ /* 0x002fe20007810000 */
[----:B------:R-:W-:Y:S02]  /*ee30*/  VIADD R14, R8, 0x180 ;  /* 0x00000180080e7836 */ /* 0x000fe40000000000 */
[----:B------:R-:W-:Y:S01]  /*ee40*/  @!P0 VIADD R20, R20, 0x13240 ;  /* 0x0001324014148836 */ /* 0x000fe20000000000 */
[----:B0-----:R-:W-:Y:S01]  /*ee50*/  FMNMX.FTZ R0, R0, R3, !PT ;  /* 0x0000000300007209 */ /* 0x001fe20007810000 */
[----:B------:R-:W-:Y:S02]  /*ee60*/  WARPGROUP.DEPBAR.LE gsb0, 0x0 ;  /* 0x00008000000079c5 */ /* 0x000fe40000010000 */
[----:B------:R-:W-:Y:S01]  /*ee70*/  WARPGROUP.ARRIVE ;  /* 0x00000000000079c5 */ /* 0x000fe20000000000 */
[----:B------:R-:W0:Y:S01]  /*ee80*/  SHFL.BFLY PT, R3, R9, 0x1, 0x1f ;  /* 0x0c201f0009037f89 */ /* 0x000e2200000e0000 */
[----:B------:R-:W-:-:S04]  /*ee90*/  @!P0 PRMT R20, RZ, 0x654, R20 ;  /* 0x00000654ff148816 */ /* 0x000fc80000000014 */
[----:B------:R-:W-:Y:S01]  /*eea0*/  QGMMA.64x64x32.F32.E4M3.E4M3 R24, R144, gdesc[UR4], R24, gsb0 ;  /* 0x00e0000490187df3 */ /* 0x000fe20008000818 */
[----:B------:R-:W-:Y:S02]  /*eeb0*/  R2UR UR6, R14 ;  /* 0x000000000e0672ca */ /* 0x000fe400000e0000 */
[----:B------:R-:W1:Y:S01]  /*eec0*/  SHFL.BFLY PT, R14, R0, 0x1, 0x1f ;  /* 0x0c201f00000e7f89 */ /* 0x000e6200000e0000 */
[----:B------:R-:W-:Y:S02]  /*eed0*/  R2UR UR7, R15 ;  /* 0x000000000f0772ca */ /* 0x000fe400000e0000 */
[----:B0-----:R-:W-:-:S05]  /*eee0*/  FMNMX.FTZ R3, R9, R3, !PT ;  /* 0x0000000309037209 */ /* 0x001fca0007810000 */
[----:B------:R-:W-:Y:S01]  /*eef0*/  FADD.FTZ R10, -R3, R10 ;  /* 0x0000000a030a7221 */ /* 0x000fe20000010100 */
[----:B-1----:R-:W-:-:S03]  /*ef00*/  FMNMX.FTZ R0, R0, R14, !PT ;  /* 0x0000000e00007209 */ /* 0x002fc60007810000 */
[----:B------:R-:W-:Y:S02]  /*ef10*/  FMUL.FTZ R10, R2, R10 ;  /* 0x0000000a020a7220 */ /* 0x000fe40000410000 */
[----:B------:R-:W-:-:S01]  /*ef20*/  FADD.FTZ R9, -R0, R11 ;  /* 0x0000000b00097221 */ /* 0x000fc20000010100 */
[----:B------:R-:W-:-:S03]  /*ef30*/  FFMA.FTZ R11, R2, R3, -8 ;  /* 0xc1000000020b7423 */ /* 0x000fc60000010003 */
        /* <DEDUP_REMOVED lines=43> */
[----:B------:R-:W-:Y:S01]  /*f1f0*/  MUFU.EX2 R9, R9 ;  /* 0x0000000900097308 */ /* 0x000fe20000000800 */
[----:B------:R-:W-:-:S02]  /*f200*/  WARPGROUP.DEPBAR.LE gsb0, 0x0 ;  /* 0x00008000000079c5 */ /* 0x000fc40000010000 */
[C-C-:B------:R-:W-:Y:S01]  /*f210*/  FFMA.FTZ R122, R2.reuse, R122, -R69.reuse ;  /* 0x0000007a027a7223 */ /* 0x140fe20000010845 */
[----:B------:R-:W-:-:S01]  /*f220*/  FFMA.FTZ R123, R2, R123, -R69 ;  /* 0x0000007b027b7223 */ /* 0x000fc20000010845 */
[C-C-:B------:R-:W-:Y:S01]  /*f230*/  FFMA.FTZ R126, R2.reuse, R126, -R69.reuse ;  /* 0x0000007e027e7223 */ /* 0x140fe20000010845 */
[----:B------:R-:W-:-:S01]  /*f240*/  FFMA.FTZ R127, R2, R127, -R69 ;  /* 0x0000007f027f7223 */ /* 0x000fc20000010845 */
[C-C-:B------:R-:W-:Y:S01]  /*f250*/  FFMA.FTZ R130, R2.reuse, R130, -R69.reuse ;  /* 0x0000008202827223 */ /* 0x140fe20000010845 */
[----:B------:R-:W0:Y:S01]  /*f260*/  MUFU.EX2 R14, R14 ;  /* 0x0000000e000e7308 */ /* 0x000e220000000800 */
[----:B------:R-:W-:-:S01]  /*f270*/  FFMA.FTZ R131, R2, R131, -R69 ;  /* 0x0000008302837223 */ /* 0x000fc20000010845 */
[C-C-:B------:R-:W-:Y:S01]  /*f280*/  FFMA.FTZ R134, R2.reuse, R134, -R69.reuse ;  /* 0x0000008602867223 */ /* 0x140fe20000010845 */
[----:B------:R-:W-:-:S01]  /*f290*/  FFMA.FTZ R135, R2, R135, -R69 ;  /* 0x0000008702877223 */ /* 0x000fc20000010845 */
[----:B------:R-:W-:Y:S01]  /*f2a0*/  WARPGROUP.ARRIVE ;  /* 0x00000000000079c5 */ /* 0x000fe20000000000 */
[----:B------:R-:W-:-:S01]  /*f2b0*/  FFMA.FTZ R106, R2, R106, -R69 ;  /* 0x0000006a026a7223 */ /* 0x000fc20000010845 */
[C-C-:B------:R-:W-:Y:S01]  /*f2c0*/  FFMA.FTZ R107, R2.reuse, R107, -R69.reuse ;  /* 0x0000006b026b7223 */ /* 0x140fe20000010845 */
[----:B------:R-:W-:-:S01]  /*f2d0*/  FFMA.FTZ R110, R2, R110, -R69 ;  /* 0x0000006e026e7223 */ /* 0x000fc20000010845 */
[----:B------:R-:W1:Y:S01]  /*f2e0*/  MUFU.EX2 R122, R122 ;  /* 0x0000007a007a7308 */ /* 0x000e620000000800 */
[----:B------:R-:W-:-:S01]  /*f2f0*/  FFMA.FTZ R111, R2, R111, -R69 ;  /* 0x0000006f026f7223 */ /* 0x000fc20000010845 */
[----:B------:R-:W-:Y:S01]  /*f300*/  QGMMA.64x64x32.F32.E4M3.E4M3 R24, R140, gdesc[UR4], R24, gsb0 ;  /* 0x00e000048c187df3 */ /* 0x000fe20008000818 */
        /* <DEDUP_REMOVED lines=11> */
[----:B------:R-:W-:-:S02]  /*f3c0*/  VIADD R56, R8, 0x200 ;  /* 0x0000020008387836 */ /* 0x000fc40000000000 */
[----:B------:R-:W-:-:S01]  /*f3d0*/  FFMA.FTZ R8, R2, R99, -R69 ;  /* 0x0000006302087223 */ /* 0x000fc20000010845 */
[----:B------:R-:W0:Y:S01]  /*f3e0*/  MUFU.EX2 R123, R123 ;  /* 0x0000007b007b7308 */ /* 0x000e220000000800 */
[----:B-1----:R-:W-:-:S01]  /*f3f0*/  FFMA.FTZ R21, R9, R21, R122 ;  /* 0x0000001509157223 */ /* 0x002fc2000001007a */
[----:B------:R-:W-:Y:S01]  /*f400*/  IMAD.MOV.U32 R57, RZ, RZ, -0x3ffffff0 ;  /* 0xc0000010ff397424 */ /* 0x000fe200078e00ff */
[----:B------:R-:W-:Y:S01]  /*f410*/  R2UR UR6, R56 ;  /* 0x00000000380672ca */ /* 0x000fe200000e0000 */
[C-C-:B------:R-:W-:Y:S01]  /*f420*/  FFMA.FTZ R56, R2.reuse, R102, -R69.reuse ;  /* 0x0000006602387223 */ /* 0x140fe20000010845 */
[----:B------:R-:W-:-:S01]  /*f430*/  FFMA.FTZ R74, R2, R74, -R69 ;  /* 0x0000004a024a7223 */ /* 0x000fc20000010845 */
[----:B------:R-:W-:Y:S01]  /*f440*/  FFMA.FTZ R75, R2, R75, -R69 ;  /* 0x0000004b024b7223 */ /* 0x000fe20000010845 */
[----:B------:R-:W-:Y:S01]  /*f450*/  R2UR UR7, R57 ;  /* 0x00000000390772ca */ /* 0x000fe200000e0000 */
        /* <DEDUP_REMOVED lines=20> */
[----:B------:R-:W-:-:S04]  /*f5a0*/  FFMA.FTZ R69, R2, R71, -R69 ;  /* 0x0000004702457223 */ /* 0x000fc80000010845 */
        /* <DEDUP_REMOVED lines=14> */
[----:B------:R-:W-:Y:S06]  /*f690*/  QGMMA.64x64x32.F32.E4M3.E4M3 R24, R136, gdesc[UR4], R24, gsb0 ;  /* 0x00e0000488187df3 */ /* 0x000fec0008000818 */
        /* <DEDUP_REMOVED lines=21> */
[----:B------:R2:W-:Y:S04]  /*f7f0*/  @!P0 SYNCS.ARRIVE.TRANS64.RED.A1T0 RZ, [R20+URZ], RZ ;  /* 0x000000ff14ff89a7 */ /* 0x0005e8000810043f */
        /* <DEDUP_REMOVED lines=113> */
[----:B---3--:R-:W-:-:S01]  /*ff10*/  FADD.FTZ R21, R70, R21 ;  /* 0x0000001546157221 */ /* 0x008fc20000010000 */
[----:B0-----:R-:W-:-:S03]  /*ff20*/  FADD.FTZ R157, R11, R157 ;  /* 0x0000009d0b9d7221 */ /* 0x001fc60000010000 */
[----:B-1----:R-:W-:Y:S01]  /*ff30*/  FADD.FTZ R21, R69, R21 ;  /* 0x0000001545157221 */ /* 0x002fe20000010000 */
[----:B--2---:R-:W-:Y:S06]  /*ff40*/  @!P1 BRA `(.L_x_12716) ;  /* 0x0000000000049947 */ /* 0x004fec0003800000 */
[----:B------:R-:W-:Y:S01]  /*ff50*/  BPT.TRAP 0x1 ;  /* 0x000000040000795c */ /* 0x000fe20000300000 */
.L_x_12716:
        /* <DEDUP_REMOVED lines=80> */
[----:B--2---:R-:W-:-:S04]  /*10460*/  PRMT R13, R20, 0x654, R13 ;  /* 0x00000654140d7816 */ /* 0x004fc8000000000d */
[----:B------:R0:W-:Y:S01]  /*10470*/  SYNCS.ARRIVE.TRANS64.RED.A1T0 RZ, [R13+URZ], RZ ;  /* 0x000000ff0dff79a7 */ /* 0x0001e2000810043f */
[----:B------:R-:W-:Y:S05]  /*10480*/  @P0 BRA `(.L_x_12717) ;  /* 0xffffffd800d80947 */ /* 0x000fea000383ffff */
.L_x_12705:
[----:B------:R-:W-:Y:S05]  /*10490*/  BSYNC B0 ;  /* 0x0000000000007941 */ /* 0x000fea0003800000 */
.L_x_12704:
[----:B------:R-:W-:Y:S06]  /*104a0*/  BAR.ARV 0x8, 0x200 ;  /* 0x0208000000007b1d */ /* 0x000fec0000002000 */
[----:B------:R-:W-:Y:S05]  /*104b0*/  @!P1 BRA `(.L_x_12718) ;  /* 0x0000000000049947 */ /* 0x000fea0003800000 */
[----:B------:R-:W-:Y:S01]  /*104c0*/  BPT.TRAP 0x1 ;  /* 0x000000040000795c */ /* 0x000fe20000300000 */
.L_x_12718:
[----:B------:R-:W-:Y:S01]  /*104d0*/  IMAD R10, R22, 0x8, R16 ;  /* 0x00000008160a7824 */ /* 0x000fe200078e0210 */
[----:B------:R-:W-:-:S04]  /*104e0*/  SHF.L.U32 R5, R23, 0x1f, RZ ;  /* 0x0000001f17057819 */ /* 0x000fc800000006ff */
[----:B------:R1:W2:Y:S01]  /*104f0*/  SYNCS.PHASECHK.TRANS64.TRYWAIT P0, [R10+URZ+0x13250], R5 ;  /* 0x013250050a0075a7 */ /* 0x0002a2000800017f */
[----:B------:R-:W-:Y:S05]  /*10500*/  @!P1 BRA `(.L_x_12719) ;  /* 0x0000000000049947 */ /* 0x000fea0003800000 */
[----:B------:R-:W-:Y:S01]  /*10510*/  BPT.TRAP 0x1 ;  /* 0x000000040000795c */ /* 0x000fe20000300000 */
.L_x_12719:
[----:B------:R-:W-:Y:S04]  /*10520*/  BSSY B0, `(.L_x_12720) ;  /* 0x0000004000007945 */ /* 0x000fe80003800000 */
[----:B--2---:R-:W-:Y:S05]  /*10530*/  @P0 BRA `(.L_x_12721) ;  /* 0x0000000000080947 */ /* 0x004fea0003800000 */
[----:B------:R-:W2:Y:S02]  /*10540*/  SYNCS.PHASECHK.TRANS64.TRYWAIT P0, [R10+URZ+0x13250], R5 ;  /* 0x013250050a0075a7 */ /* 0x000ea4000800017f */
[----:B--2---:R-:W-:Y:S05]  /*10550*/  @!P0 BRA `(.L_x_12722) ;  /* 0x0000008c00d48947 */ /* 0x004fea0003800000 */
.L_x_12721:
[----:B------:R-:W-:Y:S05]  /*10560*/  BSYNC B0 ;  /* 0x0000000000007941 */ /* 0x000fea0003800000 */
.L_x_12720:
        /* <DEDUP_REMOVED lines=12> */
[----:B------:R-:W-:Y:S01]  /*10630*/  IMAD.MOV.U32 R5, RZ, RZ, -0x3ffffff0 ;  /* 0xc0000010ff057424 */ /* 0x000fe200078e00ff */
[----:B------:R-:W3:Y:S02]  /*10640*/  @P0 LDC.64 R8, c[0x0][0x9c8] ;  /* 0x00027200ff080b82 */ /* 0x000ee40000000a00 */
[----:B------:R-:W-:Y:S02]  /*10650*/  R2UR UR6, R4 ;  /* 0x00000000040672ca */ /* 0x000fe400000e0000 */
[----:B------:R-:W-:-:S04]  /*10660*/  R2UR UR7, R5 ;  /* 0x00000000050772ca */ /* 0x000fc800000e0000 */
[----:B------:R-:W0:Y:S09]  /*10670*/  @P0 LDC.64 R6, c[0x0][0x9d0] ;  /* 0x00027400ff060b82 */ /* 0x000e320000000a00 */
[----:B------:R-:W-:Y:S03]  /*10680*/  QGMMA.64x64x32.F32.E4M3.E4M3 R24, R152, gdesc[UR4], R24, gsb0 ;  /* 0x00e0000498187df3 */ /* 0x000fe60008000818 */
        /* <DEDUP_REMOVED lines=12> */
[----:B------:R-:W-:Y:S01]  /*10750*/  @P0 LEA R8, P2, R6, UR4, 0x2 ;  /* 0x0000000406080c11 */ /* 0x000fe2000f8410ff */
[----:B------:R-:W-:-:S03]  /*10760*/  IMAD.MOV.U32 R7, RZ, RZ, -0x3ffffff0 ;  /* 0xc0000010ff077424 */ /* 0x000fc600078e00ff */
[----:B------:R-:W-:Y:S01]  /*10770*/  @P0 LEA.HI.X R9, R6, UR5, R5, 0x2, P2 ;  /* 0x0000000506090c11 */ /* 0x000fe200090f1405 */
[----:B------:R-:W-:Y:S01]  /*10780*/  VIADD R6, R4, 0x80 ;  /* 0x0000008004067836 */ /* 0x000fe20000000000 */
[----:B------:R-:W-:-:S03]  /*10790*/  R2UR UR7, R7 ;  /* 0x00000000070772ca */ /* 0x000fc600000e0000 */
[----:B------:R0:W2:Y:S01]  /*107a0*/  @P0 LDG.E R11, desc[UR40][R8.64] ;  /* 0x00000028080b0981 */ /* 0x0000a2000c1e1900 */
[----:B------:R-:W-:Y:S01]  /*107b0*/  R2UR UR6, R6 ;  /* 0x00000000060672ca */ /* 0x000fe200000e0000 */
[----:B------:R-:W-:Y:S02]  /*107c0*/  VIADD R6, R4, 0x100 ;  /* 0x0000010004067836 */ /* 0x000fe40000000000 */
[----:B------:R-:W-:Y:S02]  /*107d0*/  IMAD.MOV.U32 R7, RZ, RZ, -0x3ffffff0 ;  /* 0xc0000010ff077424 */ /* 0x000fe400078e00ff */
[----:B------:R-:W-:Y:S02]  /*107e0*/  IMAD.MOV.U32 R5, RZ, RZ, -0x3ffffff0 ;  /* 0xc0000010ff057424 */ /* 0x000fe400078e00ff */
[----:B------:R-:W-:Y:S01]  /*107f0*/  IMAD.MOV.U32 R20, RZ, RZ, -0x800000 ;  /* 0xff800000ff147424 */ /* 0x000fe200078e00ff */
[----:B0-----:R-:W0:Y:S05]  /*10800*/  SHFL.BFLY PT, R8, R21, 0x2, 0x1f ;  /* 0x0c401f0015087f89 */ /* 0x001e2a00000e0000 */
[----:B------:R-:W-:Y:S01]  /*10810*/  QGMMA.64x64x32.F32.E4M3.E4M3 R24, R148, gdesc[UR4], R24, gsb0 ;  /* 0x00e0000494187df3 */ /* 0x000fe20008000818 */
[----:B------:R-:W-:Y:S01]  /*10820*/  R2UR UR6, R6 ;  /* 0x00000000060672ca */ /* 0x000fe200000e0000 */
[----:B------:R-:W-:Y:S01]  /*10830*/  VIADD R6, R4, 0x180 ;  /* 0x0000018004067836 */ /* 0x000fe20000000000 */
[----:B------:R-:W-:Y:S01]  /*10840*/  R2UR UR7, R7 ;  /* 0x00000000070772ca */ /* 0x000fe200000e0000 */
[----:B------:R-:W-:-:S02]  /*10850*/  IMAD.MOV.U32 R7, RZ, RZ, -0x3ffffff0 ;  /* 0xc0000010ff077424 */ /* 0x000fc400078e00ff */
[----:B------:R-:W-:Y:S02]  /*10860*/  VIADD R4, R4, 0x200 ;  /* 0x0000020004047836 */ /* 0x000fe40000000000 */
[----:B0-----:R-:W-:-:S01]  /*10870*/  FADD.FTZ R8, R8, R21 ;  /* 0x0000001508087221 */ /* 0x001fc20000010000 */
[----:B------:R-:W-:Y:S01]  /*10880*/  IMAD.MOV.U32 R21, RZ, RZ, -0x800000 ;  /* 0xff800000ff157424 */ /* 0x000fe200078e00ff */
[----:B------:R-:W-:Y:S02]  /*10890*/  WARPGROUP.DEPBAR.LE gsb0, 0x0 ;  /* 0x00008000000079c5 */ /* 0x000fe40000010000 */
[----:B------:R-:W-:-:S06]  /*108a0*/  WARPGROUP.ARRIVE ;  /* 0x00000000000079c5 */ /* 0x000fcc0000000000 */
[----:B------:R-:W-:Y:S01]  /*108b0*/  QGMMA.64x64x32.F32.E4M3.E4M3 R24, R144, gdesc[UR4], R24, gsb0 ;  /* 0x00e0000490187df3 */ /* 0x000fe20008000818 */
[----:B------:R-:W-:Y:S02]  /*108c0*/  R2UR UR6, R6 ;  /* 0x00000000060672ca */ /* 0x000fe400000e0000 */
[----:B------:R-:W-:Y:S01]  /*108d0*/  R2UR UR7, R7 ;  /* 0x00000000070772ca */ /* 0x000fe200000e0000 */
[----:B------:R-:W0:Y:S02]  /*108e0*/  SHFL.BFLY PT, R6, R157, 0x2, 0x1f ;  /* 0x0c401f009d067f89 */ /* 0x000e2400000e0000 */
[----:B0-----:R-:W-:-:S05]  /*108f0*/  FADD.FTZ R6, R6, R157 ;  /* 0x0000009d06067221 */ /* 0x001fca0000010000 */
[----:B------:R-:W0:Y:S02]  /*10900*/  SHFL.BFLY PT, R7, R6, 0x1, 0x1f ;  /* 0x0c201f0006077f89 */ /* 0x000e2400000e0000 */
[----:B0-----:R-:W-:-:S04]  /*10910*/  FADD.FTZ R9, R6, R7 ;  /* 0x0000000706097221 */ /* 0x001fc80000010000 */
[C---:B------:R-:W-:Y:S01]  /*10920*/  FMUL.FTZ R13, R9.reuse, 0.00390625 ;  /* 0x3b800000090d7820 */ /* 0x040fe20000410000 */
[----:B------:R-:W-:-:S04]  /*10930*/  FSETP.NE.FTZ.AND P0, PT, R9, RZ, PT ;  /* 0x000000ff0900720b */ /* 0x000fc80003f15000 */
[----:B------:R-:W-:Y:S01]  /*10940*/  FSETP.NE.FTZ.AND P2, PT, R13, RZ, PT ;  /* 0x000000ff0d00720b */ /* 0x000fe20003f55000 */
[----:B------:R-:W-:Y:S02]  /*10950*/  WARPGROUP.DEPBAR.LE gsb0, 0x0 ;  /* 0x00008000000079c5 */ /* 0x000fe40000010000 */
[----:B------:R-:W-:-:S10]  /*10960*/  WARPGROUP.ARRIVE ;  /* 0x00000000000079c5 */ /* 0x000fd40000000000 */
[----:B------:R-:W-:Y:S01]  /*10970*/  @P2 FMUL.FTZ R6, R2, 0.69314718246459960938 ;  /* 0x3f31721802062820 */ /* 0x000fe20000410000 */
[----:B------:R-:W-:Y:S01]  /*10980*/  QGMMA.64x64x32.F32.E4M3.E4M3 R24, R140, gdesc[UR4], R24, gsb0 ;  /* 0x00e000048c187df3 */ /* 0x000fe20008000818 */
[----:B------:R-:W-:Y:S01]  /*10990*/  R2UR UR6, R4 ;  /* 0x00000000040672ca */ /* 0x000fe200000e0000 */
[----:B------:R-:W-:Y:S01]  /*109a0*/  IMAD.MOV.U32 R4, RZ, RZ, RZ ;  /* 0x000000ffff047224 */ /* 0x000fe200078e00ff */
[----:B------:R-:W-:Y:S02]  /*109b0*/  R2UR UR7, R5 ;  /* 0x00000000050772ca */ /* 0x000fe400000e0000 */
[----:B------:R-:W0:Y:S03]  /*109c0*/  SHFL.BFLY PT, R5, R8, 0x1, 0x1f ;  /* 0x0c201f0008057f89 */ /* 0x000e2600000e0000 */
[----:B------:R-:W-:Y:S01]  /*109d0*/  @P0 MUFU.RCP R4, R9 ;  /* 0x0000000900040308 */ /* 0x000fe20000001000 */
[----:B0-----:R-:W-:-:S01]  /*109e0*/  FADD.FTZ R12, R8, R5 ;  /* 0x00000005080c7221 */ /* 0x001fc20000010000 */
[----:B------:R-:W-:-:S06]  /*109f0*/  IMAD.MOV.U32 R8, RZ, RZ, RZ ;  /* 0x000000ffff087224 */ /* 0x000fcc00078e00ff */
[----:B------:R-:W0:Y:S01]  /*10a00*/  @P2 MUFU.LG2 R5, R13 ;  /* 0x0000000d00052308 */ /* 0x000e220000000c00 */
[C---:B------:R-:W-:Y:S01]  /*10a10*/  FMUL.FTZ R14, R12.reuse, 0.00390625 ;  /* 0x3b8000000c0e7820 */ /* 0x040fe20000410000 */
[----:B------:R-:W-:-:S04]  /*10a20*/  FSETP.NE.FTZ.AND P0, PT, R12, RZ, PT ;  /* 0x000000ff0c00720b */ /* 0x000fc80003f15000 */
[----:B------:R-:W-:-:S09]  /*10a30*/  FSETP.NE.FTZ.AND P3, PT, R14, RZ, PT ;  /* 0x000000ff0e00720b */ /* 0x000fd20003f75000 */
[----:B------:R-:W-:Y:S01]  /*10a40*/  @P0 MUFU.RCP R8, R12 ;  /* 0x0000000c00080308 */ /* 0x000fe20000001000 */
[----:B0-----:R-:W-:-:S03]  /*10a50*/  @P2 FMUL.FTZ R5, R5, 0.69314718246459960938 ;  /* 0x3f31721805052820 */ /* 0x001fc60000410000 */
[----:B------:R-:W-:Y:S01]  /*10a60*/  @P3 FMUL.FTZ R2, R2, 0.69314718246459960938 ;  /* 0x3f31721802023820 */ /* 0x000fe20000410000 */
[----:B------:R-:W-:-:S03]  /*10a70*/  @P2 FFMA.FTZ R21, R6, R3, R5 ;  /* 0x0000000306152223 */ /* 0x000fc60000010005 */
[----:B------:R-:W0:Y:S02]  /*10a80*/  @P3 MUFU.LG2 R7, R14 ;  /* 0x0000000e00073308 */ /* 0x000e240000000c00 */
[----:B0-----:R-:W-:-:S04]  /*10a90*/  @P3 FMUL.FTZ R7, R7, 0.69314718246459960938 ;  /* 0x3f31721807073820 */ /* 0x001fc80000410000 */
[----:B------:R-:W-:Y:S01]  /*10aa0*/  @P3 FFMA.FTZ R20, R2, R0, R7 ;  /* 0x0000000002143223 */ /* 0x000fe20000010007 */
[----:B------:R-:W-:Y:S02]  /*10ab0*/  WARPGROUP.DEPBAR.LE gsb0, 0x0 ;  /* 0x00008000000079c5 */ /* 0x000fe40000010000 */
[----:B------:R-:W-:-:S06]  /*10ac0*/  WARPGROUP.ARRIVE ;  /* 0x00000000000079c5 */ /* 0x000fcc0000000000 */
[----:B------:R-:W-:Y:S01]  /*10ad0*/  QGMMA.64x64x32.F32.E4M3.E4M3 R24, R136, gdesc[UR4], R24, gsb0 ;  /* 0x00e0000488187df3 */ /* 0x000fe20008000818 */
[-C--:B--2---:R-:W-:Y:S01]  /*10ae0*/  FMUL.FTZ R4, R4, R11.reuse ;  /* 0x0000000b04047220 */ /* 0x084fe20000410000 */
[----:B------:R-:W-:Y:S01]  /*10af0*/  FMUL.FTZ R2, R8, R11 ;  /* 0x0000000b08027220 */ /* 0x000fe20000410000 */
[----:B------:R-:W-:Y:S02]  /*10b00*/  WARPGROUP.DEPBAR.LE gsb0, 0x0 ;  /* 0x00008000000079c5 */ /* 0x000fe40000010000 */
[----:B------:R-:W-:Y:S05]  /*10b10*/  @!P1 BRA `(.L_x_12723) ;  /* 0x0000000000049947 */ /* 0x000fea0003800000 */
[----:B------:R-:W-:Y:S01]  /*10b20*/  BPT.TRAP 0x1 ;  /* 0x000000040000795c */ /* 0x000fe20000300000 */
.L_x_12723:
        /* <DEDUP_REMOVED lines=35> */
[----:B------:R-:W-:Y:S01]  /*10d60*/  FMUL.FTZ R55, R55, R2 ;  /* 0x0000000237377220 */ /* 0x000fe20000410000 */
[----:B------:R-:W-:-:S02]  /*10d70*/  SEL R22, R22, RZ, P1 ;  /* 0x000000ff16167207 */ /* 0x000fc40000800000 */
[----:B--2---:R-:W-:Y:S01]  /*10d80*/  PRMT R0, R0, 0x654, R10 ;  /* 0x0000065400007816 */ /* 0x004fe2000000000a */
[----:B---3--:R-:W-:-:S03]  /*10d90*/  VIADD R3, R3, 0x1 ;  /* 0x0000000103037836 */ /* 0x008fc60000000000 */
[----:B------:R0:W-:Y:S02]  /*10da0*/  SYNCS.ARRIVE.TRANS64.RED.A1T0 RZ, [R0+URZ], RZ ;  /* 0x000000ff00ff79a7 */ /* 0x0001e4000810043f */
[----:B------:R1:W-:Y:S01]  /*10db0*/  STL [R1+0x68], R3 ;  /* 0x0000680301007387 */ /* 0x0003e20000100800 */
[----:B------:R-:W-:Y:S01]  /*10dc0*/  FMUL.FTZ R10, R41, R4 ;  /* 0x00000004290a7220 */ /* 0x000fe20000410000 */
[----:B0-----:R-:W-:Y:S01]  /*10dd0*/  SEL R0, RZ, 0x1, P1 ;  /* 0x00000001ff007807 */ /* 0x001fe20000800000 */
[----:B------:R-:W-:-:S03]  /*10de0*/  FMUL.FTZ R4, R51, R2 ;  /* 0x0000000233047220 */ /* 0x000fc60000410000 */
[----:B------:R-:W-:-:S07]  /*10df0*/  LOP3.LUT R23, R23, R0, RZ, 0x3c, !PT ;  /* 0x0000000017177212 */ /* 0x000fce00078e3cff */
.L_x_12661:
        /* <DEDUP_REMOVED lines=14> */
[----:B------:R-:W3:Y:S01]  /*10ee0*/  S2R R27, SR_TID.X ;  /* 0x00000000001b7919 */ /* 0x000ee20000002100 */
[----:B------:R-:W-:Y:S01]  /*10ef0*/  F2FP.BF16.F32.PACK_AB R7, R52, R7 ;  /* 0x000000073407723e */ /* 0x000fe200000010ff */
[----:B------:R-:W-:Y:S01]  /*10f00*/  ULDC.64 UR6, c[0x0][0xb98] ;  /* 0x0002e60000067ab9 */ /* 0x000fe20000000a00 */
[----:B------:R-:W4:Y:S04]  /*10f10*/  LDL.LU R0, [R1+0x48] ;  /* 0x0000480001007983 */ /* 0x000f280000300800 */
[----:B0-----:R-:W3:Y:S04]  /*10f20*/  LDL R32, [R1+0x84] ;  /* 0x0000840001207983 */ /* 0x001ee80000100800 */
[----:B------:R-:W3:Y:S01]  /*10f30*/  LDL R52, [R1+0x44] ;  /* 0x0000440001347983 */ /* 0x000ee20000100800 */
[----:B------:R-:W-:-:S03]  /*10f40*/  F2FP.BF16.F32.PACK_AB R9, R46, R9 ;  /* 0x000000092e09723e */ /* 0x000fc600000010ff */
[----:B------:R-:W3:Y:S04]  /*10f50*/  LDL.LU R48, [R1+0x60] ;  /* 0x0000600001307983 */ /* 0x000ee80000300800 */
[----:B------:R-:W3:Y:S01]  /*10f60*/  LDL.LU R46, [R1+0x64] ;  /* 0x00006400012e7983 */ /* 0x000ee20000300800 */
[----:B------:R-:W0:Y:S01]  /*10f70*/  S2R R41, SR_SWINHI ;  /* 0x0000000000297919 */ /* 0x000e220000002f00 */
        /* <DEDUP_REMOVED lines=15> */
[----:B------:R-:W3:Y:S01]  /*11070*/  LDL R44, [R1+0x4c] ;  /* 0x00004c00012c7983 */ /* 0x000ee20000100800 */
[----:B------:R-:W-:Y:S01]  /*11080*/  BAR.SYNC.DEFER_BLOCKING 0x1, 0x180 ;  /* 0x0046000000007b1d */ /* 0x000fe20000010000 */
[----:B--2---:R-:W-:-:S02]  /*11090*/  IMAD.MOV.U32 R26, RZ, RZ, R2 ;  /* 0x000000ffff1a7224 */ /* 0x004fc400078e0002 */
[----:B----45:R-:W-:Y:S02]  /*110a0*/  IMAD.MOV.U32 R28, RZ, RZ, R0 ;  /* 0x000000ffff1c7224 */ /* 0x030fe400078e0000 */
[----:B---3--:R-:W-:-:S05]  /*110b0*/  IMAD.SHL.U32 R0, R27, 0x4, RZ ;  /* 0x000000041b007824 */ /* 0x008fca00078e00ff */
[----:B------:R-:W-:-:S04]  /*110c0*/  LOP3.LUT R0, R0, 0xc, RZ, 0xc0, !PT ;  /* 0x0000000c00007812 */ /* 0x000fc800078ec0ff */
[----:B------:R-:W-:-:S05]  /*110d0*/  IADD3 R2, P0, R0, UR4, RZ ;  /* 0x0000000400027c10 */ /* 0x000fca000ff1e0ff */
[----:B-1----:R-:W-:Y:S01]  /*110e0*/  IMAD.X R3, RZ, RZ, UR5, P0 ;  /* 0x00000005ff037e24 */ /* 0x002fe200080e06ff */
[----:B------:R-:W-:-:S04]  /*110f0*/  ULDC.64 UR4, c[0x0][0xc00] ;  /* 0x0003000000047ab9 */ /* 0x000fc80000000a00 */
[----:B------:R1:W2:Y:S02]  /*11100*/  LDG.E.CONSTANT R0, desc[UR40][R2.64] ;  /* 0x0000002802007981 */ /* 0x0002a4000c1e9900 */
[----:B-1----:R-:W-:-:S04]  /*11110*/  LOP3.LUT P1, R2, R27, 0x3, RZ, 0xc0, !PT ;  /* 0x000000031b027812 */ /* 0x002fc8000782c0ff */
        /* <DEDUP_REMOVED lines=8> */
[C---:B------:R-:W-:Y:S02]  /*111a0*/  IADD3 R59, P0, R6.reuse, 0x60, RZ ;  /* 0x00000060063b7810 */ /* 0x040fe40007f1e0ff */
[----:B------:R-:W-:Y:S02]  /*111b0*/  IADD3 R55, P2, R6, 0x40, RZ ;  /* 0x0000004006377810 */ /* 0x000fe40007f5e0ff */
[----:B------:R-:W-:Y:S02]  /*111c0*/  SEL R39, R25, R24, P1 ;  /* 0x0000001819277207 */ /* 0x000fe40000800000 */
[----:B------:R-:W-:Y:S02]  /*111d0*/  SEL R13, R12, R13, P1 ;  /* 0x0000000d0c0d7207 */ /* 0x000fe40000800000 */
[----:B------:R-:W-:-:S02]  /*111e0*/  SEL R57, R56, R57, P1 ;  /* 0x0000003938397207 */ /* 0x000fc40000800000 */
[----:B------:R-:W-:Y:S02]  /*111f0*/  SEL R25, R24, R25, P1 ;  /* 0x0000001918197207 */ /* 0x000fe40000800000 */
[----:B------:R-:W-:Y:S02]  /*11200*/  SEL R43, R9, R8, P1 ;  /* 0x00000008092b7207 */ /* 0x000fe40000800000 */
[----:B------:R-:W-:Y:S02]  /*11210*/  SEL R45, R8, R9, P1 ;  /* 0x00000009082d7207 */ /* 0x000fe40000800000 */
[----:B------:R-:W-:Y:S02]  /*11220*/  LOP3.LUT R8, R55, 0x380, RZ, 0xc0, !PT ;  /* 0x0000038037087812 */ /* 0x000fe400078ec0ff */
[----:B------:R-:W-:Y:S02]  /*11230*/  LOP3.LUT R24, R59, 0x380, RZ, 0xc0, !PT ;  /* 0x000003803b187812 */ /* 0x000fe400078ec0ff */
[----:B------:R-:W-:-:S02]  /*11240*/  SEL R29, R15, R14, P1 ;  /* 0x0000000e0f1d7207 */ /* 0x000fc40000800000 */
[----:B------:R-:W-:Y:S02]  /*11250*/  SEL R15, R14, R15, P1 ;  /* 0x0000000f0e0f7207 */ /* 0x000fe40000800000 */
[----:B------:R-:W-:Y:S02]  /*11260*/  SHF.R.U64 R8, R8, 0x3, RZ ;  /* 0x0000000308087819 */ /* 0x000fe400000012ff */
[----:B------:R-:W-:Y:S02]  /*11270*/  SHF.R.U64 R24, R24, 0x3, RZ ;  /* 0x0000000318187819 */ /* 0x000fe400000012ff */
[----:B------:R-:W-:Y:S02]  /*11280*/  SEL R31, R11, R10, P1 ;  /* 0x0000000a0b1f7207 */ /* 0x000fe40000800000 */
[----:B------:R-:W-:Y:S02]  /*11290*/  SEL R33, R10, R11, P1 ;  /* 0x0000000b0a217207 */ /* 0x000fe40000800000 */
[----:B------:R-:W-:-:S02]  /*112a0*/  SEL R47, R5, R4, P1 ;  /* 0x00000004052f7207 */ /* 0x000fc40000800000 */
[----:B------:R-:W-:Y:S02]  /*112b0*/  SEL R49, R4, R5, P1 ;  /* 0x0000000504317207 */ /* 0x000fe40000800000 */
[----:B------:R-:W-:Y:S01]  /*112c0*/  LOP3.LUT R10, R8, R55, RZ, 0x3c, !PT ;  /* 0x00000037080a7212 */ /* 0x000fe200078e3cff */
[----:B------:R-:W-:Y:S01]  /*112d0*/  IMAD.MOV.U32 R60, RZ, RZ, R26 ;  /* 0x000000ffff3c7224 */ /* 0x000fe200078e001a */
[----:B------:R-:W-:Y:S01]  /*112e0*/  LOP3.LUT R8, R24, R59, RZ, 0x3c, !PT ;  /* 0x0000003b18087212 */ /* 0x000fe200078e3cff */
[----:B------:R-:W-:Y:S01]  /*112f0*/  IMAD.MOV.U32 R50, RZ, RZ, R28 ;  /* 0x000000ffff327224 */ /* 0x000fe200078e001c */
[C---:B------:R-:W-:Y:S02]  /*11300*/  IADD3 R53, P3, R6.reuse, 0x20, RZ ;  /* 0x0000002006357810 */ /* 0x040fe40007f7e0ff */
[----:B------:R-:W-:Y:S02]  /*11310*/  LOP3.LUT R51, R6, 0x380, RZ, 0xc0, !PT ;  /* 0x0000038006337812 */ /* 0x000fe400078ec0ff */
[----:B------:R-:W-:-:S02]  /*11320*/  LOP3.LUT R4, R53, 0x380, RZ, 0xc0, !PT ;  /* 0x0000038035047812 */ /* 0x000fc400078ec0ff */
[----:B------:R-:W-:Y:S02]  /*11330*/  SHF.R.U64 R51, R51, 0x3, RZ ;  /* 0x0000000333337819 */ /* 0x000fe400000012ff */
[----:B------:R-:W-:Y:S01]  /*11340*/  SHF.R.U64 R4, R4, 0x3, RZ ;  /* 0x0000000304047819 */ /* 0x000fe200000012ff */
[--C-:B------:R-:W-:Y:S01]  /*11350*/  IMAD.X R5, RZ, RZ, R7.reuse, P3 ;  /* 0x000000ffff057224 */ /* 0x100fe200018e0607 */
[----:B------:R-:W-:Y:S02]  /*11360*/  LOP3.LUT R6, R51, R6, RZ, 0x3c, !PT ;  /* 0x0000000633067212 */ /* 0x000fe400078e3cff */
[----:B------:R-:W-:Y:S01]  /*11370*/  LOP3.LUT R4, R4, R53, RZ, 0x3c, !PT ;  /* 0x0000003504047212 */ /* 0x000fe200078e3cff */
[--C-:B------:R-:W-:Y:S01]  /*11380*/  IMAD.X R9, RZ, RZ, R7.reuse, P0 ;  /* 0x000000ffff097224 */ /* 0x100fe200000e0607 */
[----:B------:R-:W-:Y:S01]  /*11390*/  MOV R40, R6 ;  /* 0x0000000600287202 */ /* 0x000fe20000000f00 */
[----:B------:R-:W-:Y:S01]  /*113a0*/  IMAD.X R11, RZ, RZ, R7, P2 ;  /* 0x000000ffff0b7224 */ /* 0x000fe200010e0607 */
[----:B------:R-:W-:-:S02]  /*113b0*/  MOV R38, R4 ;  /* 0x0000000400267202 */ /* 0x000fc40000000f00 */
        /* <DEDUP_REMOVED lines=14> */
[----:B------:R-:W3:Y:S04]  /*114a0*/  SHFL.IDX PT, R34, R45, R12, 0x1c1f ;  /* 0x001c1f0c2d227589 */ /* 0x000ee800000e0000 */
[----:B------:R-:W-:Y:S04]  /*114b0*/  SHFL.IDX PT, R35, R35, R0, 0x1c1f ;  /* 0x001c1f0023237589 */ /* 0x000fe800000e0000 */
[----:B------:R-:W4:Y:S04]  /*114c0*/  SHFL.IDX PT, R28, R37, R12, 0x1c1f ;  /* 0x001c1f0c251c7589 */ /* 0x000f2800000e0000 */
[----:B------:R2:W-:Y:S04]  /*114d0*/  SHFL.IDX PT, R47, R47, R0, 0x1c1f ;  /* 0x001c1f002f2f7589 */ /* 0x0005e800000e0000 */
[----:B------:R4:W4:Y:S01]  /*114e0*/  SHFL.IDX PT, R36, R49, R12, 0x1c1f ;  /* 0x001c1f0c31247589 */ /* 0x00092200000e0000 */
        /* <DEDUP_REMOVED lines=10> */
[----:B---3--:R-:W-:Y:S02]  /*11590*/  SEL R9, R43, R34, P1 ;  /* 0x000000222b097207 */ /* 0x008fe40000800000 */
[----:B------:R-:W-:Y:S02]  /*115a0*/  SEL R11, R34, R43, P1 ;  /* 0x0000002b220b7207 */ /* 0x000fe40000800000 */
[----:B----4-:R-:W-:Y:S02]  /*115b0*/  SEL R12, R35, R28, P1 ;  /* 0x0000001c230c7207 */ /* 0x010fe40000800000 */
[----:B------:R-:W-:Y:S02]  /*115c0*/  SEL R14, R28, R35, P1 ;  /* 0x000000231c0e7207 */ /* 0x000fe40000800000 */
[----:B------:R-:W-:-:S02]  /*115d0*/  SEL R13, R47, R36, P1 ;  /* 0x000000242f0d7207 */ /* 0x000fc40000800000 */
[----:B-1----:R-:W-:Y:S02]  /*115e0*/  SEL R4, R29, R24, P1 ;  /* 0x000000181d047207 */ /* 0x002fe40000800000 */
[----:B------:R-:W-:Y:S02]  /*115f0*/  SEL R6, R24, R29, P1 ;  /* 0x0000001d18067207 */ /* 0x000fe40000800000 */
[----:B------:R-:W-:Y:S02]  /*11600*/  SEL R5, R41, R32, P1 ;  /* 0x0000002029057207 */ /* 0x000fe40000800000 */
[----:B------:R-:W-:Y:S02]  /*11610*/  SEL R7, R32, R41, P1 ;  /* 0x0000002920077207 */ /* 0x000fe40000800000 */
[----:B------:R-:W-:Y:S01]  /*11620*/  SEL R15, R36, R47, P1 ;  /* 0x0000002f240f7207 */ /* 0x000fe20000800000 */
[----:B------:R-:W-:Y:S01]  /*11630*/  IMAD.IADD R31, R52, 0x1, R42 ;  /* 0x00000001341f7824 */ /* 0x000fe200078e022a */
[----:B------:R-:W-:Y:S01]  /*11640*/  SEL R33, R50, RZ, !P0 ;  /* 0x000000ff32217207 */ /* 0x000fe20004000000 */
[----:B------:R1:W-:Y:S04]  /*11650*/  STSM.16.M88.4 [R38], R4 ;  /* 0x0000000426007844 */ /* 0x0003e80000000200 */
[----:B------:R2:W-:Y:S04]  /*11660*/  STSM.16.M88.4 [R30], R8 ;  /* 0x000000081e007844 */ /* 0x0005e80000000200 */
[----:B------:R3:W-:Y:S01]  /*11670*/  STSM.16.M88.4 [R27], R12 ;  /* 0x0000000c1b007844 */ /* 0x0007e20000000200 */
[----:B------:R-:W-:Y:S01]  /*11680*/  IADD3 R24, P2, R48, UR4, RZ ;  /* 0x0000000430187c10 */ /* 0x000fe2000ff5e0ff */
[----:B------:R-:W-:Y:S01]  /*11690*/  IMAD.MOV.U32 R28, RZ, RZ, RZ ;  /* 0x000000ffff1c7224 */ /* 0x000fe200078e00ff */
[----:B------:R-:W-:Y:S01]  /*116a0*/  ULDC UR8, c[0x0][0xa88] ;  /* 0x0002a20000087ab9 */ /* 0x000fe20000000800 */
[----:B------:R-:W4:Y:S01]  /*116b0*/  LDL R34, [R1+0x70] ;  /* 0x0000700001227983 */ /* 0x000f220000100800 */
[----:B------:R-:W-:Y:S01]  /*116c0*/  IADD3.X R25, R46, UR5, RZ, P2, !PT ;  /* 0x000000052e197c10 */ /* 0x000fe200097fe4ff */
[----:B------:R-:W-:Y:S01]  /*116d0*/  ULDC.64 UR4, c[0x0][0xb90] ;  /* 0x0002e40000047ab9 */ /* 0x000fe20000000a00 */
[----:B------:R-:W-:Y:S06]  /*116e0*/  BAR.SYNC.DEFER_BLOCKING 0x1, 0x180 ;  /* 0x0046000000007b1d */ /* 0x000fec0000010000 */
[----:B------:R-:W3:Y:S01]  /*116f0*/  @P0 LDG.E R28, desc[UR40][R24.64] ;  /* 0x00000028181c0981 */ /* 0x000ee2000c1e1900 */
[----:B0-----:R-:W-:-:S13]  /*11700*/  ISETP.NE.AND P2, PT, R0, 0x1, PT ;  /* 0x000000010000780c */ /* 0x001fda0003f45270 */
[----:B------:R-:W0:Y:S08]  /*11710*/  @P2 LDC R26, c[0x0][0xbec] ;  /* 0x0002fb00ff1a2b82 */ /* 0x000e300000000800 */
[----:B------:R-:W2:Y:S01]  /*11720*/  @P2 LDC R29, c[0x0][0xbf0] ;  /* 0x0002fc00ff1d2b82 */ /* 0x000ea20000000800 */
[----:B------:R-:W-:Y:S01]  /*11730*/  SHF.R.S32.HI R32, RZ, 0x1f, R44 ;  /* 0x0000001fff207819 */ /* 0x000fe2000001142c */
[----:B-1----:R-:W-:-:S04]  /*11740*/  IMAD.MOV.U32 R7, RZ, RZ, R31 ;  /* 0x000000ffff077224 */ /* 0x002fc800078e001f */
[----:B------:R-:W-:Y:S02]  /*11750*/  IMAD R5, R32, UR4, RZ ;  /* 0x0000000420057c24 */ /* 0x000fe4000f8e02ff */
[----:B0-----:R-:W-:-:S05]  /*11760*/  @P2 IMAD.HI.U32 R4, R31, R26, RZ ;  /* 0x0000001a1f042227 */ /* 0x001fca00078e00ff */
[----:B--2---:R-:W-:Y:S01]  /*11770*/  @P2 SHF.R.U32.HI R7, RZ, R29, R4 ;  /* 0x0000001dff072219 */ /* 0x004fe20000011604 */
[----:B------:R-:W-:Y:S01]  /*11780*/  IMAD R11, R44, UR5, R5 ;  /* 0x000000052c0b7c24 */ /* 0x000fe2000f8e0205 */
[----:B------:R-:W-:-:S03]  /*11790*/  SEL R30, R60, RZ, !P0 ;  /* 0x000000ff3c1e7207 */ /* 0x000fc60004000000 */
[----:B------:R-:W-:Y:S02]  /*117a0*/  IMAD.MOV R9, RZ, RZ, -R7 ;  /* 0x000000ffff097224 */ /* 0x000fe400078e0a07 */
[----:B------:R-:W-:Y:S02]  /*117b0*/  IMAD R6, R30, UR6, RZ ;  /* 0x000000061e067c24 */ /* 0x000fe4000f8e02ff */
        /* <DEDUP_REMOVED lines=36> */
.L_x_12726:
[----:B------:R-:W2:Y:S01]  /*11a00*/  LDL R12, [R1+0x80] ;  /* 0x00008000010c7983 */ /* 0x000ea20000100800 */
[----:B------:R-:W-:Y:S01]  /*11a10*/  VIADD R13, R13, 0xffffff80 ;  /* 0xffffff800d0d7836 */ /* 0x000fe20000000000 */
[----:B------:R-:W-:Y:S01]  /*11a20*/  ULDC.64 UR4, c[0x0][0xaa0] ;  /* 0x0002a80000047ab9 */ /* 0x000fe20000000a00 */
[----:B-----5:R-:W-:Y:S01]  /*11a30*/  IMAD R35, R9, R0, RZ ;  /* 0x0000000009237224 */ /* 0x020fe200078e02ff */
[----:B------:R-:W-:Y:S01]  /*11a40*/  SHFL.IDX PT, R4, R10, RZ, 0x1c1f ;  /* 0x001c1fff0a047589 */ /* 0x000fe200000e0000 */
[----:B------:R-:W-:Y:S01]  /*11a50*/  IMAD.WIDE R2, R11, 0x2, R2 ;  /* 0x000000020b027825 */ /* 0x000fe200078e0202 */
[----:B------:R-:W-:Y:S02]  /*11a60*/  SHF.R.S32.HI R8, RZ, 0x1f, R13 ;  /* 0x0000001fff087819 */ /* 0x000fe4000001140d */
[----:B------:R-:W0:Y:S02]  /*11a70*/  SHFL.IDX PT, R5, R14, RZ, 0x1c1f ;  /* 0x001c1fff0e057589 */ /* 0x000e2400000e0000 */
[----:B------:R-:W-:-:S02]  /*11a80*/  LEA.HI R8, R8, R13, RZ, 0x7 ;  /* 0x0000000d08087211 */ /* 0x000fc400078f38ff */
[----:B------:R-:W-:Y:S04]  /*11a90*/  SHFL.IDX PT, R6, R10, 0x1, 0x1c1f ;  /* 0x003c1f000a067f89 */ /* 0x000fe800000e0000 */
[----:B------:R-:W1:Y:S01]  /*11aa0*/  SHFL.IDX PT, R7, R14, 0x1, 0x1c1f ;  /* 0x003c1f000e077f89 */ /* 0x000e6200000e0000 */
[----:B------:R-:W-:Y:S02]  /*11ab0*/  LOP3.LUT R8, R8, 0xffffff80, RZ, 0xc0, !PT ;  /* 0xffffff8008087812 */ /* 0x000fe400078ec0ff */
[----:B------:R-:W-:Y:S02]  /*11ac0*/  SHF.R.S32.HI R36, RZ, 0x1f, R48 ;  /* 0x0000001fff247819 */ /* 0x000fe40000011430 */
[----:B------:R-:W-:Y:S01]  /*11ad0*/  IADD3 R25, P4, R2, 0x3000, RZ ;  /* 0x0000300002197810 */ /* 0x000fe20007f9e0ff */
[----:B------:R-:W-:Y:S01]  /*11ae0*/  IMAD.IADD R8, R13, 0x1, -R8 ;  /* 0x000000010d087824 */ /* 0x000fe200078e0a08 */
[----:B------:R-:W-:-:S02]  /*11af0*/  LEA.HI R36, R36, R48, RZ, 0x3 ;  /* 0x0000003024247211 */ /* 0x000fc400078f18ff */
[----:B------:R-:W-:Y:S02]  /*11b00*/  IADD3 R13, P3, R2, 0x1800, RZ ;  /* 0x00001800020d7810 */ /* 0x000fe40007f7e0ff */
[----:B------:R-:W-:Y:S02]  /*11b10*/  LOP3.LUT P0, RZ, R8, 0x3, RZ, 0xc0, !PT ;  /* 0x0000000308ff7812 */ /* 0x000fe4000780c0ff */
[----:B------:R-:W-:Y:S02]  /*11b20*/  LOP3.LUT R36, R36, 0xfffffff8, RZ, 0xc0, !PT ;  /* 0xfffffff824247812 */ /* 0x000fe400078ec0ff */
[----:B------:R-:W-:Y:S02]  /*11b30*/  LOP3.LUT R9, R2, 0x380, RZ, 0xc0, !PT ;  /* 0x0000038002097812 */ /* 0x000fe400078ec0ff */
[----:B------:R-:W-:Y:S01]  /*11b40*/  LOP3.LUT R24, R25, 0x380, RZ, 0xc0, !PT ;  /* 0x0000038019187812 */ /* 0x000fe200078ec0ff */
[----:B------:R-:W-:Y:S01]  /*11b50*/  IMAD.IADD R36, R48, 0x1, -R36 ;  /* 0x0000000130247824 */ /* 0x000fe200078e0a24 */
[----:B------:R-:W-:-:S02]  /*11b60*/  SHF.R.U64 R9, R9, 0x3, RZ ;  /* 0x0000000309097819 */ /* 0x000fc400000012ff */
[----:B------:R-:W-:-:S04]  /*11b70*/  SHF.R.U64 R24, R24, 0x3, RZ ;  /* 0x0000000318187819 */ /* 0x000fc800000012ff */
[----:B------:R-:W-:Y:S01]  /*11b80*/  LOP3.LUT R24, R24, R25, RZ, 0x3c, !PT ;  /* 0x0000001918187212 */ /* 0x000fe200078e3cff */
[----:B------:R-:W-:Y:S02]  /*11b90*/  IMAD.X R25, RZ, RZ, R3, P4 ;  /* 0x000000ffff197224 */ /* 0x000fe400020e0603 */
[----:B--2---:R-:W-:-:S04]  /*11ba0*/  IMAD.IADD R12, R12, 0x1, R42 ;  /* 0x000000010c0c7824 */ /* 0x004fc800078e022a */
[C---:B------:R-:W-:Y:S01]  /*11bb0*/  VIADD R8, R12.reuse, 0x8 ;  /* 0x000000080c087836 */ /* 0x040fe20000000000 */
[-C--:B------:R-:W-:Y:S02]  /*11bc0*/  ISETP.GE.OR P1, PT, R12, R35.reuse, P0 ;  /* 0x000000230c00720c */ /* 0x080fe40000726670 */
[----:B------:R-:W-:Y:S02]  /*11bd0*/  LOP3.LUT R12, R13, 0x380, RZ, 0xc0, !PT ;  /* 0x000003800d0c7812 */ /* 0x000fe400078ec0ff */
[----:B------:R-:W-:Y:S02]  /*11be0*/  ISETP.GE.OR P0, PT, R8, R35, P0 ;  /* 0x000000230800720c */ /* 0x000fe40000706670 */
[----:B------:R-:W-:Y:S02]  /*11bf0*/  SHF.R.U64 R12, R12, 0x3, RZ ;  /* 0x000000030c0c7819 */ /* 0x000fe400000012ff */
[----:B------:R-:W-:Y:S01]  /*11c00*/  LOP3.LUT R8, R9, R2, RZ, 0x3c, !PT ;  /* 0x0000000209087212 */ /* 0x000fe200078e3cff */
[--C-:B------:R-:W-:Y:S01]  /*11c10*/  IMAD.MOV.U32 R9, RZ, RZ, R3.reuse ;  /* 0x000000ffff097224 */ /* 0x100fe200078e0003 */
[----:B------:R-:W-:Y:S01]  /*11c20*/  LOP3.LUT R12, R12, R13, RZ, 0x3c, !PT ;  /* 0x0000000d0c0c7212 */ /* 0x000fe200078e3cff */
[----:B------:R-:W-:-:S02]  /*11c30*/  IMAD.X R13, RZ, RZ, R3, P3 ;  /* 0x000000ffff0d7224 */ /* 0x000fc400018e0603 */
[----:B0-----:R-:W-:Y:S04]  /*11c40*/  @!P1 ST.E desc[UR40][R4.64], R21 ;  /* 0x0000001504009985 */ /* 0x001fe8000c101928 */
[----:B-1----:R0:W-:Y:S04]  /*11c50*/  @!P0 ST.E desc[UR40][R6.64], R20 ;  /* 0x0000001406008985 */ /* 0x0021e8000c101928 */
[----:B------:R-:W2:Y:S04]  /*11c60*/  LD.E.128 R8, desc[UR40][R8.64] ;  /* 0x0000002808087980 */ /* 0x000ea8000c101d00 */
[----:B------:R-:W3:Y:S01]  /*11c70*/  LD.E.128 R12, desc[UR40][R12.64] ;  /* 0x000000280c0c7980 */ /* 0x000ee2000c101d00 */
[----:B0-----:R-:W-:-:S03]  /*11c80*/  IMAD R20, R36, 0x30, R37 ;  /* 0x0000003024147824 */ /* 0x001fc600078e0225 */
[----:B------:R-:W4:Y:S01]  /*11c90*/  LD.E.128 R24, desc[UR40][R24.64] ;  /* 0x0000002818187980 */ /* 0x000f22000c101d00 */
[----:B------:R-:W-:-:S03]  /*11ca0*/  IADD3 R31, P0, R2, 0x4800, RZ ;  /* 0x00004800021f7810 */ /* 0x000fc60007f1e0ff */
[----:B------:R-:W2:Y:S01]  /*11cb0*/  LDL R36, [R1+0x88] ;  /* 0x0000880001247983 */ /* 0x000ea20000100800 */
[----:B------:R-:W-:Y:S01]  /*11cc0*/  LOP3.LUT R2, R31, 0x380, RZ, 0xc0, !PT ;  /* 0x000003801f027812 */ /* 0x000fe200078ec0ff */
[----:B------:R-:W-:-:S03]  /*11cd0*/  IMAD.X R5, RZ, RZ, R3, P0 ;  /* 0x000000ffff057224 */ /* 0x000fc600000e0603 */
[----:B------:R-:W-:-:S04]  /*11ce0*/  SHF.R.U64 R2, R2, 0x3, RZ ;  /* 0x0000000302027819 */ /* 0x000fc800000012ff */
[----:B------:R-:W-:Y:S02]  /*11cf0*/  LOP3.LUT R4, R2, R31, RZ, 0x3c, !PT ;  /* 0x0000001f02047212 */ /* 0x000fe400078e3cff */
[----:B------:R-:W0:Y:S01]  /*11d00*/  @P2 LDC R31, c[0x0][0xbec] ;  /* 0x0002fb00ff1f2b82 */ /* 0x000e220000000800 */
[----:B------:R-:W-:-:S03]  /*11d10*/  IMAD R3, R29, UR4, RZ ;  /* 0x000000041d037c24 */ /* 0x000fc6000f8e02ff */
[----:B------:R-:W5:Y:S01]  /*11d20*/  LD.E.128 R4, desc[UR40][R4.64] ;  /* 0x0000002804047980 */ /* 0x000f62000c101d00 */
[C---:B------:R-:W-:Y:S02]  /*11d30*/  IMAD R21, R28.reuse, UR5, R3 ;  /* 0x000000051c157c24 */ /* 0x040fe4000f8e0203 */
[----:B------:R-:W-:Y:S01]  /*11d40*/  IMAD.WIDE.U32 R2, R28, UR4, RZ ;  /* 0x000000041c027c25 */ /* 0x000fe2000f8e00ff */
[----:B------:R-:W1:Y:S01]  /*11d50*/  @P2 LDC R29, c[0x0][0xbf0] ;  /* 0x0002fc00ff1d2b82 */ /* 0x000e620000000800 */
        /* <DEDUP_REMOVED lines=12> */
[----:B------:R-:W-:-:S03]  /*11e20*/  ULDC.64 UR4, c[0x0][0xaf0] ;  /* 0x0002bc0000047ab9 */ /* 0x000fc60000000a00 */
[----:B------:R-:W-:-:S04]  /*11e30*/  @P2 IMAD.HI.U32 R20, R32, R31, RZ ;  /* 0x0000001f20142227 */ /* 0x000fc800078e00ff */
[----:B------:R-:W-:Y:S02]  /*11e40*/  IMAD.IADD R3, R3, 0x1, R21 ;  /* 0x0000000103037824 */ /* 0x000fe400078e0215 */
[----:B------:R-:W-:Y:S02]  /*11e50*/  IMAD.MOV.U32 R21, RZ, RZ, R32 ;  /* 0x000000ffff157224 */ /* 0x000fe400078e0020 */
[----:B------:R-:W-:Y:S01]  /*11e60*/  IMAD R28, R30, UR4, RZ ;  /* 0x000000041e1c7c24 */ /* 0x000fe2000f8e02ff */
[----:B-1----:R-:W-:Y:S01]  /*11e70*/  @P2 SHF.R.U32.HI R21, RZ, R29, R20 ;  /* 0x0000001dff152219 */ /* 0x002fe20000011614 */
[----:B------:R-:W-:-:S04]  /*11e80*/  IMAD.WIDE.U32 R2, R33, UR4, R2 ;  /* 0x0000000421027c25 */ /* 0x000fc8000f8e0002 */
[----:B------:R-:W-:Y:S01]  /*11e90*/  IMAD R29, R33, UR5, R28 ;  /* 0x00000005211d7c24 */ /* 0x000fe2000f8e021c */
[--C-:B------:R-:W-:Y:S01]  /*11ea0*/  SHF.R.S32.HI R20, RZ, 0x1f, R21.reuse ;  /* 0x0000001fff147819 */ /* 0x100fe20000011415 */
[----:B------:R-:W-:Y:S01]  /*11eb0*/  IMAD.MOV R31, RZ, RZ, -R21 ;  /* 0x000000ffff1f7224 */ /* 0x000fe200078e0a15 */
[----:B------:R-:W-:Y:S01]  /*11ec0*/  ULDC.64 UR4, c[0x0][0xae0] ;  /* 0x0002b80000047ab9 */ /* 0x000fe20000000a00 */
        /* <DEDUP_REMOVED lines=13> */
[C---:B------:R-:W-:Y:S01]  /*11fa0*/  LEA R30, P0, R2.reuse, UR4, 0x1 ;  /* 0x00000004021e7c11 */ /* 0x040fe2000f8008ff */
[----:B------:R-:W-:Y:S01]  /*11fb0*/  IMAD.IADD R32, R37, 0x1, R42 ;  /* 0x0000000125207824 */ /* 0x000fe200078e022a */
        /* <DEDUP_REMOVED lines=22> */
[----:B------:R-:W1:Y:S04]  /*12120*/  SHFL.IDX PT, R30, R30, 0x3, 0x181f ;  /* 0x00781f001e1e7f89 */ /* 0x000e6800000e0000 */
[----:B------:R-:W0:Y:S01]  /*12130*/  SHFL.IDX PT, R31, R31, 0x3, 0x181f ;  /* 0x00781f001f1f7f89 */ /* 0x000e2200000e0000 */
        /* <DEDUP_REMOVED lines=11> */
.L_x_12725:
[----:B------:R-:W2:Y:S01]  /*121f0*/  LDL.LU R4, [R1+0x60] ;  /* 0x0000600001047983 */ /* 0x000ea20000300800 */
[----:B------:R-:W-:Y:S01]  /*12200*/  ULDC.64 UR4, c[0x0][0xc00] ;  /* 0x0003000000047ab9 */ /* 0x000fe20000000a00 */
[----:B------:R-:W-:Y:S01]  /*12210*/  IMAD.MOV.U32 R6, RZ, RZ, RZ ;  /* 0x000000ffff067224 */ /* 0x000fe200078e00ff */
[----:B------:R-:W3:Y:S01]  /*12220*/  LDC R25, c[0x0][0xbe8] ;  /* 0x0002fa00ff197b82 */ /* 0x000ee20000000800 */
[----:B------:R-:W1:Y:S01]  /*12230*/  LDL.LU R0, [R1+0x64] ;  /* 0x0000640001007983 */ /* 0x000e620000300800 */
[----:B------:R-:W-:-:S04]  /*12240*/  ISETP.NE.U32.AND P0, PT, RZ, UR4, PT ;  /* 0x00000004ff007c0c */ /* 0x000fc8000bf05070 */
[----:B------:R-:W-:Y:S02]  /*12250*/  ISETP.NE.AND.EX P0, PT, RZ, UR5, PT, P0 ;  /* 0x00000005ff007c0c */ /* 0x000fe4000bf05300 */
[----:B--2---:R-:W-:-:S04]  /*12260*/  IADD3 R2, P1, R4, UR4, RZ ;  /* 0x0000000404027c10 */ /* 0x004fc8000ff3e0ff */
[----:B-1----:R-:W-:Y:S01]  /*12270*/  IADD3.X R3, R0, UR5, RZ, P1, !PT ;  /* 0x0000000500037c10 */ /* 0x002fe20008ffe4ff */
[----:B------:R-:W-:Y:S02]  /*12280*/  ULDC.64 UR4, c[0x0][0xc08] ;  /* 0x0003020000047ab9 */ /* 0x000fe40000000a00 */
[----:B------:R-:W-:-:S04]  /*12290*/  ISETP.NE.U32.AND P1, PT, RZ, UR4, PT ;  /* 0x00000004ff007c0c */ /* 0x000fc8000bf25070 */
[----:B------:R1:W5:Y:S01]  /*122a0*/  @P0 LDG.E R6, desc[UR40][R2.64] ;  /* 0x0000002802060981 */ /* 0x000362000c1e1900 */
[----:B------:R-:W-:Y:S01]  /*122b0*/  ISETP.NE.AND.EX P1, PT, RZ, UR5, PT, P1 ;  /* 0x00000005ff007c0c */ /* 0x000fe2000bf25310 */
[----:B------:R-:W2:-:S12]  /*122c0*/  S2R R7, SR_TID.X ;  /* 0x0000000000077919 */ /* 0x000e980000002100 */
[----:B------:R-:W-:Y:S01]  /*122d0*/  @P1 IADD3 R4, P2, R4, UR4, RZ ;  /* 0x0000000404041c10 */ /* 0x000fe2000ff5e0ff */
[----:B------:R-:W-:-:S03]  /*122e0*/  ULDC UR4, c[0x0][0xa88] ;  /* 0x0002a20000047ab9 */ /* 0x000fc60000000800 */
[----:B------:R-:W-:Y:S01]  /*122f0*/  @P1 IADD3.X R5, R0, UR5, RZ, P2, !PT ;  /* 0x0000000500051c10 */ /* 0x000fe200097fe4ff */
[----:B------:R-:W-:-:S06]  /*12300*/  IMAD.U32 R0, RZ, RZ, UR4 ;  /* 0x00000004ff007e24 */ /* 0x000fcc000f8e00ff */
[----:B------:R1:W5:Y:S01]  /*12310*/  @P1 LDG.E R0, desc[UR40][R4.64] ;  /* 0x0000002804001981 */ /* 0x000362000c1e1900 */
[----:B---3--:R-:W-:Y:S01]  /*12320*/  ISETP.NE.AND P2, PT, R25, 0x1, PT ;  /* 0x000000011900780c */ /* 0x008fe20003f45270 */
[----:B--2--5:R-:W-:-:S12]  /*12330*/  VIADD R28, R7, 0xffffff80 ;  /* 0xffffff80071c7836 */ /* 0x024fd80000000000 */
[----:B------:R-:W2:Y:S01]  /*12340*/  @P2 LDC R27, c[0x0][0xbec] ;  /* 0x0002fb00ff1b2b82 */ /* 0x000ea20000000800 */
[----:B------:R-:W-:Y:S01]  /*12350*/  ISETP.GE.AND P3, PT, R28, 0xc0, PT ;  /* 0x000000c01c00780c */ /* 0x000fe20003f66270 */
[----:B-1----:R-:W-:-:S12]  /*12360*/  @P1 BRA `(.L_x_12728) ;  /* 0x0000000000101947 */ /* 0x002fd80003800000 */
[----:B------:R-:W-:Y:S05]  /*12370*/  @!P0 BRA `(.L_x_12728) ;  /* 0x00000000000c8947 */ /* 0x000fea0003800000 */
[----:B------:R-:W3:Y:S04]  /*12380*/  LDG.E R5, desc[UR40][R2.64] ;  /* 0x0000002802057981 */ /* 0x000ee8000c1e1900 */
[----:B------:R-:W3:Y:S02]  /*12390*/  LDG.E R0, desc[UR40][R2.64+0x4] ;  /* 0x0000042802007981 */ /* 0x000ee4000c1e1900 */
[----:B---3--:R-:W-:-:S07]  /*123a0*/  IMAD.IADD R0, R0, 0x1, -R5 ;  /* 0x0000000100007824 */ /* 0x008fce00078e0a05 */
.L_x_12728:
[----:B------:R-:W3:Y:S04]  /*123b0*/  LDL.LU R3, [R1+0x48] ;  /* 0x0000480001037983 */ /* 0x000ee80000300800 */
[----:B------:R-:W4:Y:S04]  /*123c0*/  LDL.LU R2, [R1+0x6c] ;  /* 0x00006c0001027983 */ /* 0x000f280000300800 */
[----:B------:R-:W2:Y:S04]  /*123d0*/  LDL R26, [R1+0x4c] ;  /* 0x00004c00011a7983 */ /* 0x000ea80000100800 */
[----:B------:R1:W5:Y:S01]  /*123e0*/  LDL R24, [R1+0x28] ;  /* 0x0000280001187983 */ /* 0x0003620000100800 */
[----:B------:R-:W-:Y:S01]  /*123f0*/  BSSY B1, `(.L_x_12729) ;  /* 0x000002c000017945 */ /* 0x000fe20003800000 */
[----:B------:R-:W-:-:S02]  /*12400*/  SHF.R.S32.HI R11, RZ, 0x1f, R6 ;  /* 0x0000001fff0b7819 */ /* 0x000fc40000011406 */
[----:B---3--:R-:W-:Y:S02]  /*12410*/  SEL R13, R3, RZ, !P0 ;  /* 0x000000ff030d7207 */ /* 0x008fe40004000000 */
[----:B----4-:R-:W-:Y:S02]  /*12420*/  SEL R12, R2, RZ, !P0 ;  /* 0x000000ff020c7207 */ /* 0x010fe40004000000 */
[----:B--2---:R-:W-:Y:S01]  /*12430*/  SHF.R.S32.HI R10, RZ, 0x1f, R26 ;  /* 0x0000001fff0a7819 */ /* 0x004fe2000001141a */
[----:B-1----:R-:W-:Y:S06]  /*12440*/  @P3 BRA `(.L_x_12730) ;  /* 0x0000000000983947 */ /* 0x002fec0003800000 */
[----:B------:R-:W1:Y:S01]  /*12450*/  LDC R9, c[0x0][0xbe8] ;  /* 0x0002fa00ff097b82 */ /* 0x000e620000000800 */
[----:B-----5:R-:W-:Y:S01]  /*12460*/  IADD3 R8, R24, -0x80, R7 ;  /* 0xffffff8018087810 */ /* 0x020fe20007ffe007 */
        /* <DEDUP_REMOVED lines=36> */
.L_x_12730:
[----:B------:R-:W-:Y:S05]  /*126b0*/  BSYNC B1 ;  /* 0x0000000000017941 */ /* 0x000fea0003800000 */
.L_x_12729:
[----:B------:R-:W2:Y:S04]  /*126c0*/  LDL R15, [R1+0x70] ;  /* 0x00007000010f7983 */ /* 0x000ea80000100800 */
[----:B------:R-:W3:Y:S01]  /*126d0*/  LDL R20, [R1+0x88] ;  /* 0x0000880001147983 */ /* 0x000ee20000100800 */
[--C-:B-1----:R-:W-:Y:S01]  /*126e0*/  SHF.R.S32.HI R4, RZ, 0x1f, R28.reuse ;  /* 0x0000001fff047819 */ /* 0x102fe2000001141c */
[----:B------:R-:W1:Y:S01]  /*126f0*/  @P2 LDC R9, c[0x0][0xbf0] ;  /* 0x0002fc00ff092b82 */ /* 0x000e620000000800 */
        /* <DEDUP_REMOVED lines=14> */
[----:B-----5:R-:W-:Y:S02]  /*127e0*/  IMAD.IADD R8, R24, 0x1, R6 ;  /* 0x0000000118087824 */ /* 0x020fe400078e0206 */
[----:B------:R-:W-:-:S02]  /*127f0*/  IMAD R7, R26, UR5, R4 ;  /* 0x000000051a077c24 */ /* 0x000fc4000f8e0204 */
[----:B------:R-:W-:-:S04]  /*12800*/  @P2 IMAD.HI.U32 R4, R8, R27, RZ ;  /* 0x0000001b08042227 */ /* 0x000fc800078e00ff */
[----:B------:R-:W-:Y:S01]  /*12810*/  IMAD.WIDE.U32 R2, R26, UR4, R2 ;  /* 0x000000041a027c25 */ /* 0x000fe2000f8e0002 */
[----:B------:R-:W-:-:S03]  /*12820*/  ULDC.64 UR4, c[0x0][0xaf0] ;  /* 0x0002bc0000047ab9 */ /* 0x000fc60000000a00 */
[----:B------:R-:W-:Y:S01]  /*12830*/  IMAD.MOV.U32 R5, RZ, RZ, R8 ;  /* 0x000000ffff057224 */ /* 0x000fe200078e0008 */
[----:B-1----:R-:W-:Y:S01]  /*12840*/  @P2 SHF.R.U32.HI R5, RZ, R9, R4 ;  /* 0x00000009ff052219 */ /* 0x002fe20000011604 */
        /* <DEDUP_REMOVED lines=21> */
[----:B------:R-:W-:Y:S01]  /*129a0*/  IMAD.IADD R14, R14, 0x1, R24 ;  /* 0x000000010e0e7824 */ /* 0x000fe200078e0218 */
[----:B------:R-:W-:Y:S01]  /*129b0*/  ULDC UR4, c[0x0][0xac8] ;  /* 0x0002b20000047ab9 */ /* 0x000fe20000000800 */
[----:B------:R-:W-:Y:S01]  /*129c0*/  IMAD R25, R0, R25, RZ ;  /* 0x0000001900197224 */ /* 0x000fe200078e02ff */
[----:B------:R-:W-:Y:S01]  /*129d0*/  LEA.HI.X R8, R2, UR5, R3, 0x1, P0 ;  /* 0x0000000502087c11 */ /* 0x000fe200080f0c03 */
[----:B------:R-:W1:Y:S01]  /*129e0*/  SHFL.IDX PT, R6, R4, RZ, 0x181f ;  /* 0x00181fff04067589 */ /* 0x000e6200000e0000 */
[C---:B------:R-:W-:Y:S02]  /*129f0*/  VIADD R0, R14.reuse, 0x30 ;  /* 0x000000300e007836 */ /* 0x040fe40000000000 */
[C---:B------:R-:W-:Y:S01]  /*12a00*/  VIADD R2, R14.reuse, 0x60 ;  /* 0x000000600e027836 */ /* 0x040fe20000000000 */
[----:B------:R-:W4:Y:S01]  /*12a10*/  SHFL.IDX PT, R9, R4, 0x1, 0x181f ;  /* 0x00381f0004097f89 */ /* 0x000f2200000e0000 */
[----:B------:R-:W-:-:S03]  /*12a20*/  VIADD R3, R14, 0x90 ;  /* 0x000000900e037836 */ /* 0x000fc60000000000 */
[----:B------:R-:W0:Y:S04]  /*12a30*/  SHFL.IDX PT, R11, R4, 0x2, 0x181f ;  /* 0x00581f00040b7f89 */ /* 0x000e2800000e0000 */
[----:B------:R-:W3:Y:S04]  /*12a40*/  SHFL.IDX PT, R5, R8, RZ, 0x181f ;  /* 0x00181fff08057589 */ /* 0x000ee800000e0000 */
[----:B------:R4:W3:Y:S04]  /*12a50*/  SHFL.IDX PT, R13, R4, 0x3, 0x181f ;  /* 0x00781f00040d7f89 */ /* 0x0008e800000e0000 */
[----:B------:R-:W3:Y:S04]  /*12a60*/  SHFL.IDX PT, R7, R8, 0x1, 0x181f ;  /* 0x00381f0008077f89 */ /* 0x000ee800000e0000 */
[----:B------:R-:W3:Y:S04]  /*12a70*/  SHFL.IDX PT, R10, R8, 0x2, 0x181f ;  /* 0x00581f00080a7f89 */ /* 0x000ee800000e0000 */
[----:B------:R3:W3:Y:S01]  /*12a80*/  SHFL.IDX PT, R12, R8, 0x3, 0x181f ;  /* 0x00781f00080c7f89 */ /* 0x0006e200000e0000 */
[----:B--2---:R-:W-:-:S04]  /*12a90*/  ISETP.GE.AND P0, PT, R15, UR4, PT ;  /* 0x000000040f007c0c */ /* 0x004fc8000bf06270 */
[-C--:B------:R-:W-:Y:S02]  /*12aa0*/  ISETP.GE.OR P3, PT, R14, R25.reuse, P0 ;  /* 0x000000190e00720c */ /* 0x080fe40000766670 */
[-C--:B------:R-:W-:Y:S02]  /*12ab0*/  ISETP.GE.OR P2, PT, R0, R25.reuse, P0 ;  /* 0x000000190000720c */ /* 0x080fe40000746670 */
[-C--:B------:R-:W-:Y:S02]  /*12ac0*/  ISETP.GE.OR P1, PT, R2, R25.reuse, P0 ;  /* 0x000000190200720c */ /* 0x080fe40000726670 */
[----:B------:R-:W-:-:S07]  /*12ad0*/  ISETP.GE.OR P0, PT, R3, R25, P0 ;  /* 0x000000190300720c */ /* 0x000fce0000706670 */
[C---:B-1----:R-:W-:Y:S02]  /*12ae0*/  @!P3 LEA R2, P6, R15.reuse, R6, 0x1 ;  /* 0x000000060f02b211 */ /* 0x042fe400078c08ff */
[C---:B----4-:R-:W-:Y:S02]  /*12af0*/  @!P2 LEA R4, P5, R15.reuse, R9, 0x1 ;  /* 0x000000090f04a211 */ /* 0x050fe400078a08ff */
[C---:B0-----:R-:W-:Y:S02]  /*12b00*/  @!P1 LEA R6, P4, R15.reuse, R11, 0x1 ;  /* 0x0000000b0f069211 */ /* 0x041fe400078808ff */
[C-C-:B---3--:R-:W-:Y:S02]  /*12b10*/  @!P3 LEA.HI.X R3, R15.reuse, R5, R20.reuse, 0x1, P6 ;  /* 0x000000050f03b211 */ /* 0x148fe400030f0c14 */
[C---:B------:R-:W-:Y:S02]  /*12b20*/  @!P0 LEA R8, P6, R15.reuse, R13, 0x1 ;  /* 0x0000000d0f088211 */ /* 0x040fe400078c08ff */
[C-C-:B------:R-:W-:Y:S01]  /*12b30*/  @!P2 LEA.HI.X R5, R15.reuse, R7, R20.reuse, 0x1, P5 ;  /* 0x000000070f05a211 */ /* 0x140fe200028f0c14 */
[----:B------:R0:W-:Y:S01]  /*12b40*/  @!P3 ST.E.128 desc[UR40][R2.64], RZ ;  /* 0x000000ff0200b985 */ /* 0x0001e2000c101d28 */
[----:B------:R-:W-:-:S02]  /*12b50*/  @!P1 LEA.HI.X R7, R15, R10, R20, 0x1, P4 ;  /* 0x0000000a0f079211 */ /* 0x000fc400020f0c14 */
[----:B------:R-:W-:Y:S01]  /*12b60*/  @!P0 LEA.HI.X R9, R15, R12, R20, 0x1, P6 ;  /* 0x0000000c0f098211 */ /* 0x000fe200030f0c14 */
[----:B------:R0:W-:Y:S04]  /*12b70*/  @!P2 ST.E.128 desc[UR40][R4.64], RZ ;  /* 0x000000ff0400a985 */ /* 0x0001e8000c101d28 */
[----:B------:R0:W-:Y:S04]  /*12b80*/  @!P1 ST.E.128 desc[UR40][R6.64], RZ ;  /* 0x000000ff06009985 */ /* 0x0001e8000c101d28 */
[----:B------:R0:W-:Y:S02]  /*12b90*/  @!P0 ST.E.128 desc[UR40][R8.64], RZ ;  /* 0x000000ff08008985 */ /* 0x0001e4000c101d28 */
.L_x_12727:
[----:B------:R-:W-:Y:S05]  /*12ba0*/  BSYNC B0 ;  /* 0x0000000000007941 */ /* 0x000fea0003800000 */
.L_x_12724:
[----:B------:R-:W3:Y:S01]  /*12bb0*/  LDL R0, [R1+0x5c] ;  /* 0x00005c0001007983 */ /* 0x000ee20000100800 */
[----:B------:R-:W-:Y:S02]  /*12bc0*/  ULDC UR4, c[0x0][0xc3c] ;  /* 0x00030f0000047ab9 */ /* 0x000fe40000000800 */
[----:B---3--:R-:W-:-:S13]  /*12bd0*/  ISETP.GE.AND P0, PT, R0, UR4, PT ;  /* 0x0000000400007c0c */ /* 0x008fda000bf06270 */
[----:B------:R-:W-:Y:S05]  /*12be0*/  @!P0 BRA `(.L_x_12731) ;  /* 0xfffffee4004c8947 */ /* 0x000fea000383ffff */
[----:B------:R-:W-:Y:S05]  /*12bf0*/  BRA `(.L_x_12620) ;  /* 0x0000006000707947 */ /* 0x000fea0003800000 */
.L_x_12618:
        /* <DEDUP_REMOVED lines=18> */
.L_x_12732:
        /* <DEDUP_REMOVED lines=42> */
.L_x_12738:
        /* <DEDUP_REMOVED lines=12> */
.L_x_12737:
[----:B------:R-:W-:Y:S05]  /*13080*/  BSYNC B0 ;  /* 0x0000000000007941 */ /* 0x000fea0003800000 */
.L_x_12736:
        /* <DEDUP_REMOVED lines=22> */
.L_x_12734:
        /* <DEDUP_REMOVED lines=21> */
.L_x_12739:
        /* <DEDUP_REMOVED lines=55> */
.L_x_12735:
[----:B------:R-:W-:Y:S02]  /*136b0*/  IMAD.MOV.U32 R17, RZ, RZ, RZ ;  /* 0x000000ffff117224 */ /* 0x000fe400078e00ff */
[----:B------:R-:W-:Y:S02]  /*136c0*/  IMAD.U32 R16, RZ, RZ, UR6 ;  /* 0x00000006ff107e24 */ /* 0x000fe4000f8e00ff */
[----:B------:R-:W-:-:S07]  /*136d0*/  IMAD.MOV.U32 R18, RZ, RZ, RZ ;  /* 0x000000ffff127224 */ /* 0x000fce00078e00ff */
.L_x_12740:
[----:B------:R-:W-:-:S13]  /*136e0*/  ISETP.NE.AND P0, PT, R5, RZ, PT ;  /* 0x000000ff0500720c */ /* 0x000fda0003f05270 */
[----:B------:R-:W0:Y:S01]  /*136f0*/  @!P0 S2R R3, SR_CgaCtaId ;  /* 0x0000000000038919 */ /* 0x000e220000008800 */
[----:B------:R-:W-:-:S04]  /*13700*/  @!P0 MOV R0, 0x400 ;  /* 0x0000040000008802 */ /* 0x000fc80000000f00 */
[----:B0-----:R-:W-:-:S05]  /*13710*/  @!P0 LEA R0, R3, R0, 0x18 ;  /* 0x0000000003008211 */ /* 0x001fca00078ec0ff */
[----:B------:R0:W-:Y:S01]  /*13720*/  @!P0 STS.128 [R0+0x132d0], R16 ;  /* 0x0132d01000008388 */ /* 0x0001e20000000c00 */
[----:B------:R-:W-:Y:S06]  /*13730*/  BAR.ARV 0x5, 0x200 ;  /* 0x0148000000007b1d */ /* 0x000fec0000002000 */
.L_x_12733:
[----:B------:R2:W-:Y:S01]  /*13740*/  STL [R1+0x40], RZ ;  /* 0x000040ff01007387 */ /* 0x0005e20000100800 */
[----:B------:R-:W-:Y:S01]  /*13750*/  ULDC UR4, c[0x0][0xc3c] ;  /* 0x00030f0000047ab9 */ /* 0x000fe20000000800 */
[----:B------:R-:W-:Y:S01]  /*13760*/  IMAD.MOV.U32 R29, RZ, RZ, 0x1 ;  /* 0x00000001ff1d7424 */ /* 0x000fe200078e00ff */
[----:B-1----:R-:W-:Y:S01]  /*13770*/  ISETP.GE.AND P0, PT, R19, UR4, PT ;  /* 0x0000000413007c0c */ /* 0x002fe2000bf06270 */
[----:B------:R-:W-:-:S12]  /*13780*/  IMAD.MOV.U32 R27, RZ, RZ, RZ ;  /* 0x000000ffff1b7224 */ /* 0x000fd800078e00ff */
[----:B--2---:R-:W-:Y:S05]  /*13790*/  @P0 BRA `(.L_x_12741) ;  /* 0x0000005000900947 */ /* 0x004fea0003800000 */
[----:B------:R-:W2:Y:S01]  /*137a0*/  LDL R10, [R1+0x3c] ;  /* 0x00003c00010a7983 */ /* 0x000ea20000100800 */
[----:B------:R-:W1:Y:S01]  /*137b0*/  S2R R9, SR_TID.X ;  /* 0x0000000000097919 */ /* 0x000e620000002100 */
[----:B------:R-:W3:Y:S01]  /*137c0*/  S2UR UR5, SR_CgaCtaId ;  /* 0x00000000000579c3 */ /* 0x000ee20000008800 */
[----:B------:R-:W-:Y:S01]  /*137d0*/  UMOV UR4, 0x400 ;  /* 0x0000040000047882 */ /* 0x000fe20000000000 */
[C---:B-1----:R-:W-:Y:S01]  /*137e0*/  IMAD.SHL.U32 R26, R9.reuse, 0x40, RZ ;  /* 0x00000040091a7824 */ /* 0x042fe200078e00ff */
[C---:B------:R-:W-:Y:S01]  /*137f0*/  LOP3.LUT R11, R9.reuse, 0x7f, RZ, 0xc0, !PT ;  /* 0x0000007f090b7812 */ /* 0x040fe200078ec0ff */
[C---:B0-----:R-:W-:Y:S01]  /*13800*/  IMAD.SHL.U32 R2, R9.reuse, 0x10, RZ ;  /* 0x0000001009027824 */ /* 0x041fe200078e00ff */
[----:B------:R-:W-:Y:S01]  /*13810*/  SHF.R.U32.HI R3, RZ, 0x1, R9 ;  /* 0x00000001ff037819 */ /* 0x000fe20000011609 */
[C---:B------:R-:W-:Y:S01]  /*13820*/  IMAD.SHL.U32 R0, R9.reuse, 0x20, RZ ;  /* 0x0000002009007824 */ /* 0x040fe200078e00ff */
        /* <DEDUP_REMOVED lines=37> */
[----:B------:R1:W-:Y:S02]  /*13a80*/  STL [R1+0x4], R0 ;  /* 0x0000040001007387 */ /* 0x0003e40000100800 */
.L_x_12843:
[----:B-1----:R-:W0:Y:S02]  /*13a90*/  LDC.64 R2, c[0x0][0xc88] ;  /* 0x00032200ff027b82 */ /* 0x002e240000000a00 */
        /* <DEDUP_REMOVED lines=26> */
[----:B---3--:R-:W-:Y:S01]  /*13c40*/  IADD3 R6, P4, R23, UR4, RZ ;  /* 0x0000000417067c10 */ /* 0x008fe2000ff9e0ff */
        /* <DEDUP_REMOVED lines=36> */
.L_x_12742:
        /* <DEDUP_REMOVED lines=11> */
.L_x_12743:
[----:B------:R-:W-:Y:S05]  /*13f40*/  @!P1 BRA `(.L_x_12744) ;  /* 0x00000000000c9947 */ /* 0x000fea0003800000 */
[----:B------:R-:W2:Y:S04]  /*13f50*/  LDG.E R10, desc[UR40][R6.64] ;  /* 0x00000028060a7981 */ /* 0x000ea8000c1e1900 */
[----:B------:R-:W2:Y:S02]  /*13f60*/  LDG.E R6, desc[UR40][R6.64+0x4] ;  /* 0x0000042806067981 */ /* 0x000ea4000c1e1900 */
[----:B--2---:R-:W-:-:S07]  /*13f70*/  IMAD.IADD R10, R6, 0x1, -R10 ;  /* 0x00000001060a7824 */ /* 0x004fce00078e0a0a */
.L_x_12744:
[----:B------:R-:W2:Y:S01]  /*13f80*/  @P2 LDG.E R2, desc[UR40][R4.64] ;  /* 0x0000002804022981 */ /* 0x000ea2000c1e1900 */
[----:B------:R-:W3:Y:S01]  /*13f90*/  LDC R3, c[0x0][0x448] ;  /* 0x00011200ff037b82 */ /* 0x000ee20000000800 */
[----:B-----5:R-:W-:Y:S02]  /*13fa0*/  IMAD.IADD R10, R10, 0x1, -R8 ;  /* 0x000000010a0a7824 */ /* 0x020fe400078e0a08 */
[----:B------:R-:W2:Y:S01]  /*13fb0*/  @P2 LDG.E R4, desc[UR40][R4.64+0x4] ;  /* 0x0000042804042981 */ /* 0x000ea2000c1e1900 */
[----:B---3--:R-:W-:-:S13]  /*13fc0*/  ISETP.NE.AND P0, PT, R3, 0x1, PT ;  /* 0x000000010300780c */ /* 0x008fda0003f05270 */
[----:B------:R-:W3:Y:S01]  /*13fd0*/  @P0 LDC R3, c[0x0][0x44c] ;  /* 0x00011300ff030b82 */ /* 0x000ee20000000800 */
[----:B------:R-:W-:Y:S01]  /*13fe0*/  BSSY B0, `(.L_x_12745) ;  /* 0x00000eb000007945 */ /* 0x000fe20003800000 */
[----:B--2---:R-:W-:-:S06]  /*13ff0*/  @P2 IMAD.IADD R9, R4, 0x1, -R2 ;  /* 0x0000000104092824 */ /* 0x004fcc00078e0a02 */
[----:B------:R-:W2:Y:S01]  /*14000*/  @P0 LDC R4, c[0x0][0x450] ;  /* 0x00011400ff040b82 */ /* 0x000ea20000000800 */
[----:B------:R-:W-:-:S04]  /*14010*/  IMAD R2, R17, 0xc0, RZ ;  /* 0x000000c011027824 */ /* 0x000fc800078e02ff */
[----:B------:R-:W-:Y:S02]  /*14020*/  VIADD R2, R2, 0xbf ;  /* 0x000000bf02027836 */ /* 0x000fe40000000000 */
[----:B------:R-:W-:Y:S02]  /*14030*/  IMAD.IADD R20, R10, 0x1, R9 ;  /* 0x000000010a147824 */ /* 0x000fe400078e0209 */
[----:B---3--:R-:W-:-:S04]  /*14040*/  @P0 IMAD.HI.U32 R3, R2, R3, RZ ;  /* 0x0000000302030227 */ /* 0x008fc800078e00ff */
[C---:B------:R-:W-:Y:S01]  /*14050*/  VIADD R21, R20.reuse, 0x9f ;  /* 0x0000009f14157836 */ /* 0x040fe20000000000 */
[----:B------:R-:W-:-:S03]  /*14060*/  IADD3 R20, R20, 0xa0, -R14 ;  /* 0x000000a014147810 */ /* 0x000fc60007ffe80e */
[----:B------:R-:W-:Y:S01]  /*14070*/  IMAD.HI R21, R21, 0x66666667, RZ ;  /* 0x6666666715157827 */ /* 0x000fe200078e02ff */
[----:B--2---:R-:W-:-:S05]  /*14080*/  @P0 SHF.R.U32.HI R2, RZ, R4, R3 ;  /* 0x00000004ff020219 */ /* 0x004fca0000011603 */
[----:B------:R-:W-:-:S04]  /*14090*/  IMAD.IADD R2, R20, 0x1, R2 ;  /* 0x0000000114027824 */ /* 0x000fc800078e0202 */
[----:B------:R-:W-:Y:S01]  /*140a0*/  IMAD.HI R3, R2, 0x66666667, RZ ;  /* 0x6666666702037827 */ /* 0x000fe200078e02ff */
[----:B------:R-:W-:-:S04]  /*140b0*/  SHF.R.U32.HI R2, RZ, 0x1f, R21 ;  /* 0x0000001fff027819 */ /* 0x000fc80000011615 */
[----:B------:R-:W-:Y:S02]  /*140c0*/  LEA.HI.SX32 R21, R21, R2, 0x1a ;  /* 0x0000000215157211 */ /* 0x000fe400078fd2ff */
[----:B------:R-:W-:-:S04]  /*140d0*/  SHF.R.U32.HI R2, RZ, 0x1f, R3 ;  /* 0x0000001fff027819 */ /* 0x000fc80000011603 */
[----:B------:R-:W-:-:S04]  /*140e0*/  LEA.HI.SX32 R2, R3, R2, 0x1a ;  /* 0x0000000203027211 */ /* 0x000fc800078fd2ff */
[----:B------:R-:W-:Y:S01]  /*140f0*/  VIMNMX R2, R21, R2, PT ;  /* 0x0000000215027248 */ /* 0x000fe20003fe0100 */
[----:B------:R-:W-:-:S04]  /*14100*/  IMAD.MOV R4, RZ, RZ, -R10 ;  /* 0x000000ffff047224 */ /* 0x000fc800078e0a0a */
[----:B------:R-:W-:Y:S01]  /*14110*/  IMAD R2, R2, 0xa0, -R10 ;  /* 0x000000a002027824 */ /* 0x000fe200078e0a0a */
[----:B------:R-:W-:-:S04]  /*14120*/  VIMNMX R4, RZ, R4, !PT ;  /* 0x00000004ff047248 */ /* 0x000fc80007fe0100 */
[----:B------:R-:W-:-:S04]  /*14130*/  VIMNMX R2, R2, R9, PT ;  /* 0x0000000902027248 */ /* 0x000fc80003fe0100 */
        /* <DEDUP_REMOVED lines=18> */
.L_x_12878:
[----:B--2---:R-:W-:Y:S02]  /*14260*/  ISETP.NE.AND P0, PT, R14, RZ, PT ;  /* 0x000000ff0e00720c */ /* 0x004fe40003f05270 */
[----:B------:R-:W-:-:S11]  /*14270*/  PLOP3.LUT P6, PT, PT, PT, PT, 0x8, 0x0 ;  /* 0x000000000000781c */ /* 0x000fd60003fce170 */
[----:B------:R-:W-:Y:S05]  /*14280*/  @P0 BRA `(.L_x_12748) ;  /* 0x00000000000c0947 */ /* 0x000fea0003800000 */
[----:B------:R-:W-:-:S03]  /*14290*/  UMOV UR4, 0xffffffff ;  /* 0xffffffff00047882 */ /* 0x000fc60000000000 */
[----:B------:R-:W-:Y:S05]  /*142a0*/  BRA.DIV UR4, `(.L_x_12749) ;  /* 0x0000005204c87947 */ /* 0x000fea000b800000 */
[----:B------:R-:W-:-:S13]  /*142b0*/  ELECT P6, URZ, PT ;  /* 0x00000000003f782f */ /* 0x000fda00038c0000 */
.L_x_12748:
        /* <DEDUP_REMOVED lines=9> */
.L_x_12881:
[----:B------:R-:W-:Y:S05]  /*14350*/  BSYNC B1 ;  /* 0x0000000000017941 */ /* 0x000fea0003800000 */
.L_x_12750:
[----:B------:R-:W-:Y:S04]  /*14360*/  BSSY B1, `(.L_x_12752) ;  /* 0x000004e000017945 */ /* 0x000fe80003800000 */
[----:B------:R-:W-:Y:S05]  /*14370*/  @!P6 BRA `(.L_x_12753) ;  /* 0x000000040030e947 */ /* 0x000fea0003800000 */
[----:B------:R-:W0:Y:S01]  /*14380*/  LDL R8, [R1+0x4] ;  /* 0x0000040001087983 */ /* 0x000e220000100800 */
[----:B------:R-:W2:Y:S02]  /*14390*/  S2R R6, SR_TID.X ;  /* 0x0000000000067919 */ /* 0x000ea40000002100 */
[----:B--2---:R-:W-:Y:S01]  /*143a0*/  LOP3.LUT R7, R6, 0x7f, RZ, 0xc0, !PT ;  /* 0x0000007f06077812 */ /* 0x004fe200078ec0ff */
[----:B------:R-:W-:Y:S01]  /*143b0*/  IMAD R6, R28, 0x8, R22 ;  /* 0x000000081c067824 */ /* 0x000fe200078e0216 */
[----:B------:R-:W-:Y:S02]  /*143c0*/  BSSY B2, `(.L_x_12754) ;  /* 0x0000005000027945 */ /* 0x000fe40003800000 */
[----:B------:R-:W-:Y:S02]  /*143d0*/  ISETP.NE.AND P1, PT, R7, RZ, PT ;  /* 0x000000ff0700720c */ /* 0x000fe40003f25270 */
[----:B0-----:R-:W-:-:S04]  /*143e0*/  SHF.L.U32 R5, R8, 0x1f, RZ ;  /* 0x0000001f08057819 */ /* 0x001fc800000006ff */
[----:B------:R-:W0:Y:S02]  /*143f0*/  SYNCS.PHASECHK.TRANS64.TRYWAIT P0, [R6+URZ+0x132a0], R5 ;  /* 0x0132a005060075a7 */ /* 0x000e24000800017f */
[----:B0-----:R-:W-:Y:S05]  /*14400*/  @!P0 BRA `(.L_x_12755) ;  /* 0x0000005000a48947 */ /* 0x001fea0003800000 */
.L_x_12882:
[----:B------:R-:W-:Y:S05]  /*14410*/  BSYNC B2 ;  /* 0x0000000000027941 */ /* 0x000fea0003800000 */
.L_x_12754:
        /* <DEDUP_REMOVED lines=9> */
.L_x_12757:
[----:B------:R-:W-:Y:S05]  /*144b0*/  BSYNC B2 ;  /* 0x0000000000027941 */ /* 0x000fea0003800000 */
.L_x_12756:
[----:B-1----:R-:W-:Y:S01]  /*144c0*/  IMAD.MOV.U32 R11, RZ, RZ, RZ ;  /* 0x000000ffff0b7224 */ /* 0x002fe200078e00ff */
        /* <DEDUP_REMOVED lines=11> */
.L_x_12758:
        /* <DEDUP_REMOVED lines=13> */
.L_x_12883:
[----:B------:R-:W-:Y:S05]  /*14650*/  BSYNC B2 ;  /* 0x0000000000027941 */ /* 0x000fea0003800000 */
.L_x_12759:
        /* <DEDUP_REMOVED lines=11> */
.L_x_12762:
[----:B------:R-:W-:Y:S05]  /*14710*/  BSYNC B2 ;  /* 0x0000000000027941 */ /* 0x000fea0003800000 */
.L_x_12761:
        /* <DEDUP_REMOVED lines=8> */
.L_x_12763:
        /* <DEDUP_REMOVED lines=10> */
.L_x_12753:
[----:B------:R-:W-:Y:S05]  /*14840*/  BSYNC B1 ;  /* 0x0000000000017941 */ /* 0x000fea0003800000 */
.L_x_12752:
[----:B------:R-:W2:Y:S01]  /*14850*/  LDL.LU R8, [R1+0x4] ;  /* 0x0000040001087983 */ /* 0x000ea20000300800 */
[----:B------:R-:W-:Y:S01]  /*14860*/  VIADD R28, R28, 0x1 ;  /* 0x000000011c1c7836 */ /* 0x000fe20000000000 */
[----:B------:R-:W-:Y:S01]  /*14870*/  PLOP3.LUT P0, PT, PT, PT, PT, 0x8, 0x0 ;  /* 0x000000000000781c */ /* 0x000fe20003f0e170 */
[----:B------:R-:W-:-:S03]  /*14880*/  VIADD R4, R4, 0xfffffffe ;  /* 0xfffffffe04047836 */ /* 0x000fc60000000000 */
[----:B------:R-:W-:Y:S02]  /*14890*/  ISETP.NE.AND P1, PT, R28, 0x2, PT ;  /* 0x000000021c00780c */ /* 0x000fe40003f25270 */
[----:B------:R-:W-:Y:S02]  /*148a0*/  ISETP.GE.AND P2, PT, R4, R3, PT ;  /* 0x000000030400720c */ /* 0x000fe40003f46270 */
[----:B0-----:R-:W-:Y:S02]  /*148b0*/  SEL R5, RZ, 0x1, P1 ;  /* 0x00000001ff057807 */ /* 0x001fe40000800000 */
[----:B------:R-:W-:Y:S02]  /*148c0*/  SEL R28, R28, RZ, P1 ;  /* 0x000000ff1c1c7207 */ /* 0x000fe40000800000 */
[----:B--2---:R-:W-:-:S05]  /*148d0*/  LOP3.LUT R8, R8, R5, RZ, 0x3c, !PT ;  /* 0x0000000508087212 */ /* 0x004fca00078e3cff */
[----:B------:R2:W-:Y:S02]  /*148e0*/  STL [R1+0x4], R8 ;  /* 0x0000040801007387 */ /* 0x0005e40000100800 */
[----:B------:R-:W-:Y:S05]  /*148f0*/  @!P2 BRA `(.L_x_12746) ;  /* 0x000000040064a947 */ /* 0x000fea0003800000 */
.L_x_12776:
[----:B------:R-:W-:Y:S05]  /*14900*/  YIELD ;  /* 0x0000000000007946 */ /* 0x000fea0003800000 */
[----:B------:R-:W-:Y:S04]  /*14910*/  BSSY B1, `(.L_x_12764) ;  /* 0x000004d000017945 */ /* 0x000fe80003800000 */
[----:B---3--:R-:W-:Y:S05]  /*14920*/  @!P6 BRA `(.L_x_12765) ;  /* 0x00000004002ce947 */ /* 0x008fea0003800000 */
[----:B------:R-:W3:Y:S01]  /*14930*/  LDL R6, [R1+0x4] ;  /* 0x0000040001067983 */ /* 0x000ee20000100800 */
[----:B------:R-:W0:Y:S02]  /*14940*/  S2R R5, SR_TID.X ;  /* 0x0000000000057919 */ /* 0x000e240000002100 */
[----:B0-----:R-:W-:Y:S01]  /*14950*/  LOP3.LUT R7, R5, 0x7f, RZ, 0xc0, !PT ;  /* 0x0000007f05077812 */ /* 0x001fe200078ec0ff */
[----:B------:R-:W-:Y:S01]  /*14960*/  IMAD R5, R28, 0x8, R22 ;  /* 0x000000081c057824 */ /* 0x000fe200078e0216 */
[----:B------:R-:W-:Y:S02]  /*14970*/  BSSY B2, `(.L_x_12766) ;  /* 0x0000005000027945 */ /* 0x000fe40003800000 */
[----:B------:R-:W-:Y:S02]  /*14980*/  ISETP.NE.AND P2, PT, R7, RZ, PT ;  /* 0x000000ff0700720c */ /* 0x000fe40003f45270 */
[----:B---3--:R-:W-:-:S04]  /*14990*/  SHF.L.U32 R6, R6, 0x1f, RZ ;  /* 0x0000001f06067819 */ /* 0x008fc800000006ff */
[----:B------:R-:W0:Y:S02]  /*149a0*/  SYNCS.PHASECHK.TRANS64.TRYWAIT P1, [R5+URZ+0x132a0], R6 ;  /* 0x0132a006050075a7 */ /* 0x000e24000802017f */
[----:B0-----:R-:W-:Y:S05]  /*149b0*/  @!P1 BRA `(.L_x_12767) ;  /* 0x0000004c00609947 */ /* 0x001fea0003800000 */
.L_x_12884:
[----:B------:R-:W-:Y:S05]  /*149c0*/  BSYNC B2 ;  /* 0x0000000000027941 */ /* 0x000fea0003800000 */
.L_x_12766:
[----:B------:R-:W-:Y:S04]  /*149d0*/  BSSY B2, `(.L_x_12768) ;  /* 0x0000009000027945 */ /* 0x000fe80003800000 */
[----:B------:R-:W-:Y:S05]  /*149e0*/  @P2 BRA `(.L_x_12769) ;  /* 0x00000000001c2947 */ /* 0x000fea0003800000 */
[----:B------:R-:W2:Y:S02]  /*149f0*/  S2R R7, SR_TID.X ;  /* 0x0000000000077919 */ /* 0x000ea40000002100 */
[----:B--2---:R-:W-:Y:S01]  /*14a00*/  LOP3.LUT R8, R7, 0x1f, RZ, 0xc0, !PT ;  /* 0x0000001f07087812 */ /* 0x004fe200078ec0ff */
[----:B------:R-:W-:-:S03]  /*14a10*/  IMAD.MOV.U32 R7, RZ, RZ, 0x2800 ;  /* 0x00002800ff077424 */ /* 0x000fc600078e00ff */
[----:B------:R-:W-:Y:S01]  /*14a20*/  ISETP.NE.AND P1, PT, R8, RZ, PT ;  /* 0x000000ff0800720c */ /* 0x000fe20003f25270 */
[----:B------:R3:W-:-:S12]  /*14a30*/  SYNCS.ARRIVE.TRANS64 RZ, [R5+URZ+0x13290], R7 ;  /* 0x0132900705ff79a7 */ /* 0x0007d8000800003f */
[----:B---3--:R-:W-:Y:S05]  /*14a40*/  @!P1 BRA `(.L_x_12769) ;  /* 0x0000000000049947 */ /* 0x008fea0003800000 */
[----:B------:R-:W-:Y:S01]  /*14a50*/  BPT.TRAP 0x1 ;  /* 0x000000040000795c */ /* 0x000fe20000300000 */
.L_x_12769:
[----:B------:R-:W-:Y:S05]  /*14a60*/  BSYNC B2 ;  /* 0x0000000000027941 */ /* 0x000fea0003800000 */
.L_x_12768:
[----:B-1----:R-:W-:Y:S01]  /*14a70*/  IMAD.MOV.U32 R11, RZ, RZ, RZ ;  /* 0x000000ffff0b7224 */ /* 0x002fe200078e00ff */
[----:B------:R-:W-:Y:S01]  /*14a80*/  UIADD3 UR4, UP0, UR38, 0x570, URZ ;  /* 0x0000057026047890 */ /* 0x000fe2000ff1e03f */
[----:B------:R-:W-:Y:S01]  /*14a90*/  IMAD R7, R28, 0x2800, R22 ;  /* 0x000028001c077824 */ /* 0x000fe200078e0216 */
[----:B------:R-:W-:Y:S01]  /*14aa0*/  PLOP3.LUT P1, PT, PT, PT, PT, 0x80, 0x0 ;  /* 0x000000000000781c */ /* 0x000fe20003f2f070 */
[----:B--2---:R-:W-:Y:S01]  /*14ab0*/  IMAD R8, R4, 0xa0, R0 ;  /* 0x000000a004087824 */ /* 0x004fe200078e0200 */
[----:B------:R-:W-:Y:S01]  /*14ac0*/  R2UR UR10, R11 ;  /* 0x000000000b0a72ca */ /* 0x000fe200000e0000 */
[----:B------:R-:W-:Y:S01]  /*14ad0*/  VIADD R9, R5, 0x13290 ;  /* 0x0001329005097836 */ /* 0x000fe20000000000 */
[----:B------:R-:W-:Y:S01]  /*14ae0*/  UIADD3.X UR5, URZ, UR39, URZ, UP0, !UPT ;  /* 0x000000273f057290 */ /* 0x000fe200087fe43f */
[----:B------:R-:W-:Y:S01]  /*14af0*/  VIADD R10, R7, 0xe000 ;  /* 0x0000e000070a7836 */ /* 0x000fe20000000000 */
[----:B------:R-:W-:Y:S01]  /*14b00*/  UMOV UR6, 0x0 ;  /* 0x0000000000067882 */ /* 0x000fe20000000000 */
[----:B------:R-:W-:-:S10]  /*14b10*/  UMOV UR7, 0x12f00000 ;  /* 0x12f0000000077882 */ /* 0x000fd40000000000 */
.L_x_12770:
        /* <DEDUP_REMOVED lines=13> */
.L_x_12885:
[----:B------:R-:W-:Y:S05]  /*14bf0*/  BSYNC B2 ;  /* 0x0000000000027941 */ /* 0x000fea0003800000 */
.L_x_12771:
        /* <DEDUP_REMOVED lines=11> */
.L_x_12774:
[----:B------:R-:W-:Y:S05]  /*14cb0*/  BSYNC B2 ;  /* 0x0000000000027941 */ /* 0x000fea0003800000 */
.L_x_12773:
        /* <DEDUP_REMOVED lines=8> */
.L_x_12775:
        /* <DEDUP_REMOVED lines=10> */
.L_x_12765:
[----:B------:R-:W-:Y:S05]  /*14de0*/  BSYNC B1 ;  /* 0x0000000000017941 */ /* 0x000fea0003800000 */
.L_x_12764:
[----:B------:R-:W3:Y:S01]  /*14df0*/  LDL.LU R6, [R1+0x4] ;  /* 0x0000040001067983 */ /* 0x000ee20000300800 */
[----:B------:R-:W-:Y:S01]  /*14e00*/  VIADD R28, R28, 0x1 ;  /* 0x000000011c1c7836 */ /* 0x000fe20000000000 */
[C---:B------:R-:W-:Y:S01]  /*14e10*/  ISETP.GT.AND P2, PT, R4.reuse, R3, PT ;  /* 0x000000030400720c */ /* 0x040fe20003f44270 */
[----:B------:R-:W-:-:S03]  /*14e20*/  VIADD R4, R4, 0xffffffff ;  /* 0xffffffff04047836 */ /* 0x000fc60000000000 */
[----:B------:R-:W-:-:S04]  /*14e30*/  ISETP.NE.AND P1, PT, R28, 0x2, PT ;  /* 0x000000021c00780c */ /* 0x000fc80003f25270 */
[----:B------:R-:W-:Y:S02]  /*14e40*/  SEL R5, RZ, 0x1, P1 ;  /* 0x00000001ff057807 */ /* 0x000fe40000800000 */
[----:B------:R-:W-:Y:S02]  /*14e50*/  SEL R28, R28, RZ, P1 ;  /* 0x000000ff1c1c7207 */ /* 0x000fe40000800000 */
[----:B---3--:R-:W-:-:S05]  /*14e60*/  LOP3.LUT R6, R6, R5, RZ, 0x3c, !PT ;  /* 0x0000000506067212 */ /* 0x008fca00078e3cff */
[----:B------:R3:W-:Y:S01]  /*14e70*/  STL [R1+0x4], R6 ;  /* 0x0000040601007387 */ /* 0x0007e20000100800 */
[----:B------:R-:W-:Y:S05]  /*14e80*/  @P2 BRA `(.L_x_12776) ;  /* 0xfffffff8009c2947 */ /* 0x000fea000383ffff */
.L_x_12746:
[----:B------:R-:W-:Y:S05]  /*14e90*/  BSYNC B0 ;  /* 0x0000000000007941 */ /* 0x000fea0003800000 */
.L_x_12745:
        /* <DEDUP_REMOVED lines=10> */
[----:B------:R-:W-:-:S04]  /*14f40*/  IMAD.IADD R0, R20, 0x1, R2 ;  /* 0x0000000114007824 */ /* 0x000fc800078e0202 */
[----:B------:R-:W-:-:S05]  /*14f50*/  IMAD.HI R0, R0, 0x66666667, RZ ;  /* 0x6666666700007827 */ /* 0x000fca00078e02ff */
[----:B------:R-:W-:-:S04]  /*14f60*/  SHF.R.U32.HI R2, RZ, 0x1f, R0 ;  /* 0x0000001fff027819 */ /* 0x000fc80000011600 */
[----:B------:R-:W-:-:S04]  /*14f70*/  LEA.HI.SX32 R2, R0, R2, 0x1a ;  /* 0x0000000200027211 */ /* 0x000fc800078fd2ff */
        /* <DEDUP_REMOVED lines=8> */
[----:B------:R-:W4:Y:S01]  /*15000*/  S2R R5, SR_LANEID ;  /* 0x0000000000057919 */ /* 0x000f220000000000 */
[----:B------:R-:W-:Y:S01]  /*15010*/  VOTEU.ANY UR4, UPT, PT ;  /* 0x0000000000047886 */ /* 0x000fe200038e0100 */
[----:B------:R-:W5:Y:S01]  /*15020*/  LDC.64 R2, c[0x0][0xc60] ;  /* 0x00031800ff027b82 */ /* 0x000f620000000a00 */
[----:B------:R-:W4:Y:S02]  /*15030*/  FLO.U32 R0, UR4 ;  /* 0x0000000400007d00 */ /* 0x000f2400080e0000 */
[----:B----4-:R-:W-:-:S06]  /*15040*/  ISETP.EQ.U32.AND P0, PT, R0, R5, PT ;  /* 0x000000050000720c */ /* 0x010fcc0003f02070 */
[----:B------:R-:W5:Y:S07]  /*15050*/  POPC R5, UR4 ;  /* 0x0000000400057d09 */ /* 0x000f6e0008000000 */
[----:B-----5:R-:W4:Y:S01]  /*15060*/  @P0 ATOMG.E.ADD.STRONG.GPU PT, R3, desc[UR40][R2.64], R5 ;  /* 0x00000005020309a8 */ /* 0x020f2200081ee1e8 */
[----:B------:R-:W5:Y:S02]  /*15070*/  S2R R4, SR_LTMASK ;  /* 0x0000000000047919 */ /* 0x000f640000003900 */
[----:B-----5:R-:W-:-:S04]  /*15080*/  LOP3.LUT R4, R4, UR4, RZ, 0xc0, !PT ;  /* 0x0000000404047c12 */ /* 0x020fc8000f8ec0ff */
[----:B------:R-:W5:Y:S01]  /*15090*/  POPC R7, R4 ;  /* 0x0000000400077309 */ /* 0x000f620000000000 */
[----:B----4-:R-:W5:Y:S02]  /*150a0*/  SHFL.IDX PT, R0, R3, R0, 0x1f ;  /* 0x00001f0003007589 */ /* 0x010f6400000e0000 */
[----:B-----5:R-:W-:Y:S01]  /*150b0*/  IADD3 R16, R0, UR36, R7 ;  /* 0x0000002400107c10 */ /* 0x020fe2000fffe007 */
[----:B------:R-:W-:Y:S06]  /*150c0*/  BRA `(.L_x_12778) ;  /* 0x0000002c00387947 */ /* 0x000fec0003800000 */
.L_x_12777:
        /* <DEDUP_REMOVED lines=10> */
[----:B------:R-:W-:Y:S02]  /*15170*/  IMAD.U32 R5, RZ, RZ, UR7 ;  /* 0x00000007ff057e24 */ /* 0x000fe4000f8e00ff */
[----:B---3--:R-:W-:Y:S02]  /*15180*/  IMAD.U32 R6, RZ, RZ, UR8 ;  /* 0x00000008ff067e24 */ /* 0x008fe4000f8e00ff */
[----:B------:R-:W-:-:S02]  /*15190*/  IMAD.U32 R7, RZ, RZ, UR9 ;  /* 0x00000009ff077e24 */ /* 0x000fc4000f8e00ff */
[----:B------:R-:W-:Y:S02]  /*151a0*/  IMAD.U32 R10, RZ, RZ, UR4 ;  /* 0x00000004ff0a7e24 */ /* 0x000fe4000f8e00ff */
[----:B-1----:R-:W-:Y:S02]  /*151b0*/  IMAD.U32 R11, RZ, RZ, UR5 ;  /* 0x00000005ff0b7e24 */ /* 0x002fe4000f8e00ff */
[----:B--2---:R-:W-:Y:S02]  /*151c0*/  IMAD.MOV.U32 R8, RZ, RZ, 0x70 ;  /* 0x00000070ff087424 */ /* 0x004fe400078e00ff */
[----:B------:R-:W-:Y:S02]  /*151d0*/  IMAD.MOV.U32 R12, RZ, RZ, 0x1 ;  /* 0x00000001ff0c7424 */ /* 0x000fe400078e00ff */
[----:B------:R-:W-:-:S07]  /*151e0*/  IMAD.MOV.U32 R13, RZ, RZ, RZ ;  /* 0x000000ffff0d7224 */ /* 0x000fce00078e00ff */
[----:B------:R-:W-:-:S07]  /*151f0*/  LEPC R20, `(.L_x_12780) ;  /* 0x000000001014794e */ /* 0x000fce0000000000 */
[----:B0---4-:R-:W-:Y:S05]  /*15200*/  CALL.ABS.NOINC R2 ;  /* 0x0000000002007343 */ /* 0x011fea0003c00000 */
.L_x_12780:
[----:B------:R-:W-:Y:S05]  /*15210*/  BSYNC B6 ;  /* 0x0000000000067941 */ /* 0x000fea0003800000 */
.L_x_12779:
[----:B------:R-:W4:Y:S01]  /*15220*/  LDL.LU R2, [R1] ;  /* 0x0000000001027983 */ /* 0x000f220000300800 */
[----:B------:R-:W-:Y:S01]  /*15230*/  VIADD R0, R22, 0x6000 ;  /* 0x0000600016007836 */ /* 0x000fe20000000000 */
[----:B------:R-:W-:Y:S04]  /*15240*/  BSSY B6, `(.L_x_12781) ;  /* 0x0000016000067945 */ /* 0x000fe80003800000 */
[----:B------:R-:W-:Y:S02]  /*15250*/  LOP3.LUT P0, RZ, R0, 0x1bf, RZ, 0xc0, !PT ;  /* 0x000001bf00ff7812 */ /* 0x000fe4000780c0ff */
[----:B----4-:R-:W-:-:S11]  /*15260*/  LOP3.LUT R2, R2, 0xfffffffe, RZ, 0xc0, !PT ;  /* 0xfffffffe02027812 */ /* 0x010fd600078ec0ff */
[----:B------:R-:W-:-:S05]  /*15270*/  @P0 LOP3.LUT R2, R2, 0x1, RZ, 0xfc, !PT ;  /* 0x0000000102020812 */ /* 0x000fca00078efcff */
[----:B------:R4:W-:Y:S01]  /*15280*/  STL [R1], R2 ;  /* 0x0000000201007387 */ /* 0x0009e20000100800 */
[----:B------:R-:W-:Y:S05]  /*15290*/  @!P0 BRA `(.L_x_12782) ;  /* 0x0000000000408947 */ /* 0x000fea0003800000 */
[----:B----4-:R-:W-:Y:S01]  /*152a0*/  MOV R2, 0x0 ;  /* 0x0000000000027802 */ /* 0x010fe20000000f00 */
        /* <DEDUP_REMOVED lines=15> */
.L_x_12782:
[----:B------:R-:W-:Y:S05]  /*153a0*/  BSYNC B6 ;  /* 0x0000000000067941 */ /* 0x000fea0003800000 */
.L_x_12781:
        /* <DEDUP_REMOVED lines=20> */
.L_x_12784:
[----:B------:R-:W-:Y:S05]  /*154f0*/  BSYNC B6 ;  /* 0x0000000000067941 */ /* 0x000fea0003800000 */
.L_x_12783:
[----:B----4-:R-:W4:Y:S01]  /*15500*/  LDL R2, [R1] ;  /* 0x0000000001027983 */ /* 0x010f220000100800 */
        /* <DEDUP_REMOVED lines=19> */
.L_x_12786:
[----:B------:R-:W-:Y:S05]  /*15640*/  BSYNC B6 ;  /* 0x0000000000067941 */ /* 0x000fea0003800000 */
.L_x_12785:
        /* <DEDUP_REMOVED lines=8> */
[----:B-----5:R4:W2:Y:S02]  /*156d0*/  @P0 LDG.E R20, desc[UR40][R2.64] ;  /* 0x0000002802140981 */ /* 0x0208a4000c1e1900 */
[----:B----4-:R-:W4:Y:S01]  /*156e0*/  LDC.64 R2, c[0x0][0x418] ;  /* 0x00010600ff027b82 */ /* 0x010f220000000a00 */
[----:B--2---:R-:W-:Y:S01]  /*156f0*/  SHF.R.S32.HI R8, RZ, 0x1f, R20 ;  /* 0x0000001fff087819 */ /* 0x004fe20000011414 */
        /* <DEDUP_REMOVED lines=11> */
.L_x_12888:
[----:B0-----:R-:W5:Y:S01]  /*157b0*/  LDL.LU R0, [R1] ;  /* 0x0000000001007983 */ /* 0x001f620000300800 */
[----:B------:R-:W-:Y:S02]  /*157c0*/  PLOP3.LUT P1, PT, PT, PT, PT, 0x8, 0x0 ;  /* 0x000000000000781c */ /* 0x000fe40003f2e170 */
[----:B----4-:R-:W-:Y:S02]  /*157d0*/  ISETP.NE.AND P0, PT, R14, RZ, PT ;  /* 0x000000ff0e00720c */ /* 0x010fe40003f05270 */
[----:B-----5:R-:W-:-:S09]  /*157e0*/  LOP3.LUT R0, R0, 0xfffffffe, RZ, 0xc0, !PT ;  /* 0xfffffffe00007812 */ /* 0x020fd200078ec0ff */
[----:B------:R-:W-:-:S05]  /*157f0*/  @P1 LOP3.LUT R0, R0, 0x1, RZ, 0xfc, !PT ;  /* 0x0000000100001812 */ /* 0x000fca00078efcff */
[----:B------:R0:W-:Y:S01]  /*15800*/  STL [R1], R0 ;  /* 0x0000000001007387 */ /* 0x0001e20000100800 */
[----:B------:R-:W-:Y:S05]  /*15810*/  @P0 BRA `(.L_x_12788) ;  /* 0x0000000400580947 */ /* 0x000fea0003800000 */
[----:B------:R-:W-:-:S03]  /*15820*/  UMOV UR4, 0xffffffff ;  /* 0xffffffff00047882 */ /* 0x000fc60000000000 */
[----:B------:R-:W-:Y:S05]  /*15830*/  BRA.DIV UR4, `(.L_x_12789) ;  /* 0x00000042041c7947 */ /* 0x000fea000b800000 */
[----:B------:R-:W-:-:S13]  /*15840*/  ELECT P6, URZ, PT ;  /* 0x00000000003f782f */ /* 0x000fda00038c0000 */
.L_x_12891:
[----:B------:R-:W-:Y:S05]  /*15850*/  @!P6 BRA `(.L_x_12788) ;  /* 0x000000040048e947 */ /* 0x000fea0003800000 */
[----:B0-----:R-:W4:Y:S01]  /*15860*/  LDL R0, [R1+0x1c] ;  /* 0x00001c0001007983 */ /* 0x001f220000100800 */
[----:B------:R-:W-:-:S04]  /*15870*/  ISETP.NE.U32.AND P0, PT, R2, RZ, PT ;  /* 0x000000ff0200720c */ /* 0x000fc80003f05070 */
[----:B------:R-:W-:Y:S01]  /*15880*/  ISETP.NE.AND.EX P0, PT, R3, RZ, PT, P0 ;  /* 0x000000ff0300720c */ /* 0x000fe20003f05300 */
[----:B----4-:R-:W-:-:S12]  /*15890*/  VIADD R0, R0, 0xffffffff ;  /* 0xffffffff00007836 */ /* 0x010fd80000000000 */
[----:B------:R-:W-:Y:S05]  /*158a0*/  @!P0 BRA `(.L_x_12790) ;  /* 0x0000000000448947 */ /* 0x000fea0003800000 */
[----:B------:R-:W0:Y:S01]  /*158b0*/  LDC R7, c[0x0][0x43c] ;  /* 0x00010f00ff077b82 */ /* 0x000e220000000800 */
[----:B------:R-:W-:Y:S01]  /*158c0*/  ULDC.64 UR4, c[0x0][0x428] ;  /* 0x00010a0000047ab9 */ /* 0x000fe20000000a00 */
[----:B0-----:R-:W-:-:S13]  /*158d0*/  ISETP.NE.AND P0, PT, R7, 0x1, PT ;  /* 0x000000010700780c */ /* 0x001fda0003f05270 */
[----:B------:R-:W3:Y:S02]  /*158e0*/  @P0 LDC.64 R4, c[0x0][0x440] ;  /* 0x00011000ff040b82 */ /* 0x000ee40000000a00 */
[----:B---3--:R-:W-:-:S04]  /*158f0*/  @P0 IMAD.HI.U32 R6, R0, R4, RZ ;  /* 0x0000000400060227 */ /* 0x008fc800078e00ff */
        /* <DEDUP_REMOVED lines=12> */
.L_x_12790:
[----:B------:R-:W-:Y:S01]  /*159c0*/  IMAD R4, R27, 0x8, R22 ;  /* 0x000000081b047824 */ /* 0x000fe200078e0216 */
[----:B0-----:R-:W-:Y:S01]  /*159d0*/  SHF.L.U32 R3, R29, 0x1f, RZ ;  /* 0x0000001f1d037819 */ /* 0x001fe200000006ff */
[----:B------:R-:W0:Y:S03]  /*159e0*/  S2R R2, SR_TID.X ;  /* 0x0000000000027919 */ /* 0x000e260000002100 */
[----:B------:R-:W4:Y:S01]  /*159f0*/  SYNCS.PHASECHK.TRANS64.TRYWAIT P0, [R4+URZ+0x13280], R3 ;  /* 0x01328003040075a7 */ /* 0x000f22000800017f */
[----:B0-----:R-:W-:-:S04]  /*15a00*/  LOP3.LUT R2, R2, 0x7f, RZ, 0xc0, !PT ;  /* 0x0000007f02027812 */ /* 0x001fc800078ec0ff */
[----:B------:R-:W-:Y:S01]  /*15a10*/  ISETP.NE.AND P1, PT, R2, RZ, PT ;  /* 0x000000ff0200720c */ /* 0x000fe20003f25270 */
[----:B----4-:R-:W-:-:S12]  /*15a20*/  @!P0 BRA `(.L_x_12791) ;  /* 0x0000003c00c08947 */ /* 0x010fd80003800000 */
.L_x_12892:
        /* <DEDUP_REMOVED lines=8> */
.L_x_12792:
        /* <DEDUP_REMOVED lines=18> */
.L_x_12893:
[----:B------:R-:W-:Y:S05]  /*15bd0*/  @P1 BRA `(.L_x_12794) ;  /* 0x00000000001c1947 */ /* 0x000fea0003800000 */
[----:B------:R-:W4:Y:S01]  /*15be0*/  S2R R5, SR_TID.X ;  /* 0x0000000000057919 */ /* 0x000f220000002100 */
[----:B0-----:R-:W-:-:S04]  /*15bf0*/  IMAD.MOV.U32 R3, RZ, RZ, 0x2800 ;  /* 0x00002800ff037424 */ /* 0x001fc800078e00ff */
[----:B------:R0:W-:Y:S01]  /*15c00*/  SYNCS.ARRIVE.TRANS64 RZ, [R4+URZ+0x13230], R3 ;  /* 0x0132300304ff79a7 */ /* 0x0001e2000800003f */
[----:B----4-:R-:W-:-:S04]  /*15c10*/  LOP3.LUT R5, R5, 0x1f, RZ, 0xc0, !PT ;  /* 0x0000001f05057812 */ /* 0x010fc800078ec0ff */
[----:B------:R-:W-:-:S13]  /*15c20*/  ISETP.NE.AND P0, PT, R5, RZ, PT ;  /* 0x000000ff0500720c */ /* 0x000fda0003f05270 */
[----:B0-----:R-:W-:Y:S05]  /*15c30*/  @!P0 BRA `(.L_x_12794) ;  /* 0x0000000000048947 */ /* 0x001fea0003800000 */
[----:B------:R-:W-:Y:S01]  /*15c40*/  BPT.TRAP 0x1 ;  /* 0x000000040000795c */ /* 0x000fe20000300000 */
.L_x_12794:
[----:B0-----:R-:W4:Y:S01]  /*15c50*/  LDL.LU R3, [R1] ;  /* 0x0000000001037983 */ /* 0x001f220000300800 */
        /* <DEDUP_REMOVED lines=14> */
[----:B----4-:R-:W-:-:S04]  /*15d40*/  LOP3.LUT R3, R3, 0xfffffffe, RZ, 0xc0, !PT ;  /* 0xfffffffe03037812 */ /* 0x010fc800078ec0ff */
[----:B------:R-:W-:-:S05]  /*15d50*/  @P0 LOP3.LUT R3, R3, 0x1, RZ, 0xfc, !PT ;  /* 0x0000000103030812 */ /* 0x000fca00078efcff */
[----:B------:R0:W-:Y:S01]  /*15d60*/  STL [R1], R3 ;  /* 0x0000000301007387 */ /* 0x0001e20000100800 */
[----:B------:R-:W-:Y:S01]  /*15d70*/  NOP ;  /* 0x0000000000007918 */ /* 0x000fe20000000000 */
.L_x_12788:
[----:B------:R-:W4:Y:S04]  /*15d80*/  LDL.LU R4, [R1+0x18] ;  /* 0x0000180001047983 */ /* 0x000f280000300800 */
[----:B---3--:R-:W3:Y:S04]  /*15d90*/  LDL.LU R6, [R1+0x14] ;  /* 0x0000140001067983 */ /* 0x008ee80000300800 */
[----:B0-----:R-:W5:Y:S01]  /*15da0*/  LDL.LU R3, [R1+0x34] ;  /* 0x0000340001037983 */ /* 0x001f620000300800 */
        /* <DEDUP_REMOVED lines=9> */
[----:B----4-:R-:W-:-:S05]  /*15e40*/  SHF.R.S32.HI R2, RZ, 0x1f, R4 ;  /* 0x0000001fff027819 */ /* 0x010fca0000011404 */
[----:B------:R-:W-:Y:S01]  /*15e50*/  IMAD R2, R2, UR4, RZ ;  /* 0x0000000402027c24 */ /* 0x000fe2000f8e02ff */
[----:B-----5:R-:W-:-:S03]  /*15e60*/  SEL R3, R3, RZ, !P0 ;  /* 0x000000ff03037207 */ /* 0x020fc60004000000 */
        /* <DEDUP_REMOVED lines=21> */
[----:B-1----:R-:W-:Y:S02]  /*15fc0*/  IMAD.U32 R11, RZ, RZ, UR9 ;  /* 0x00000009ff0b7e24 */ /* 0x002fe4000f8e00ff */
[----:B--2---:R-:W-:Y:S02]  /*15fd0*/  IMAD.MOV.U32 R8, RZ, RZ, 0x70 ;  /* 0x00000070ff087424 */ /* 0x004fe400078e00ff */
[----:B------:R-:W-:Y:S02]  /*15fe0*/  IMAD.MOV.U32 R12, RZ, RZ, 0x1 ;  /* 0x00000001ff0c7424 */ /* 0x000fe400078e00ff */
[----:B------:R-:W-:-:S07]  /*15ff0*/  IMAD.MOV.U32 R13, RZ, RZ, RZ ;  /* 0x000000ffff0d7224 */ /* 0x000fce00078e00ff */
[----:B------:R-:W-:-:S07]  /*16000*/  LEPC R20, `(.L_x_12796) ;  /* 0x000000001014794e */ /* 0x000fce0000000000 */
[----:B0-----:R-:W-:Y:S05]  /*16010*/  CALL.ABS.NOINC R2 ;  /* 0x0000000002007343 */ /* 0x001fea0003c00000 */
.L_x_12796:
[----:B------:R-:W-:Y:S05]  /*16020*/  BSYNC B6 ;  /* 0x0000000000067941 */ /* 0x000fea0003800000 */
.L_x_12795:
[----:B---3--:R-:W3:Y:S01]  /*16030*/  LDL.LU R0, [R1+0x18] ;  /* 0x0000180001007983 */ /* 0x008ee20000300800 */
[----:B------:R-:W0:Y:S01]  /*16040*/  LDC R9, c[0x0][0x448] ;  /* 0x00011200ff097b82 */ /* 0x000e220000000800 */
[----:B------:R-:W-:Y:S01]  /*16050*/  ULDC.64 UR4, c[0x0][0x2d8] ;  /* 0x0000b60000047ab9 */ /* 0x000fe20000000a00 */
[----:B------:R-:W-:Y:S01]  /*16060*/  ULDC.64 UR6, c[0x0][0x2c8] ;  /* 0x0000b20000067ab9 */ /* 0x000fe20000000a00 */
[----:B------:R-:W3:Y:S01]  /*16070*/  LDL.LU.64 R2, [R1+0x28] ;  /* 0x0000280001027983 */ /* 0x000ee20000300a00 */
[----:B------:R-:W-:-:S03]  /*16080*/  ULDC.64 UR8, c[0x0][0x280] ;  /* 0x0000a00000087ab9 */ /* 0x000fc60000000a00 */
[----:B--2---:R-:W2:Y:S04]  /*16090*/  LDL.LU R20, [R1+0x34] ;  /* 0x0000340001147983 */ /* 0x004ea80000300800 */
[----:B------:R-:W4:Y:S04]  /*160a0*/  LDL.LU R21, [R1+0x44] ;  /* 0x0000440001157983 */ /* 0x000f280000300800 */
[----:B------:R-:W4:Y:S04]  /*160b0*/  LDL.LU R4, [R1+0x14] ;  /* 0x0000140001047983 */ /* 0x000f280000300800 */
[----:B------:R0:W5:Y:S02]  /*160c0*/  LDL R10, [R1+0x38] ;  /* 0x00003800010a7983 */ /* 0x0001640000100800 */
[----:B0-----:R-:W-:-:S13]  /*160d0*/  ISETP.NE.AND P1, PT, R9, 0x1, PT ;  /* 0x000000010900780c */ /* 0x001fda0003f25270 */
[----:B------:R-:W0:Y:S08]  /*160e0*/  @P1 LDC R5, c[0x0][0x450] ;  /* 0x00011400ff051b82 */ /* 0x000e300000000800 */
[----:B------:R-:W1:Y:S01]  /*160f0*/  @P1 LDC R8, c[0x0][0x450] ;  /* 0x00011400ff081b82 */ /* 0x000e620000000800 */
[----:B---3--:R-:W-:Y:S02]  /*16100*/  IMAD.MOV.U32 R3, RZ, RZ, R0 ;  /* 0x000000ffff037224 */ /* 0x008fe400078e0000 */
[----:B--2---:R-:W-:-:S02]  /*16110*/  IMAD R0, R20, UR4, RZ ;  /* 0x0000000414007c24 */ /* 0x004fc4000f8e02ff */
        /* <DEDUP_REMOVED lines=93> */
[----:B------:R-:W-:Y:S01]  /*166f0*/  ISETP.GE.AND P2, PT, R0, R5, PT ;  /* 0x000000050000720c */ /* 0x000fe20003f46270 */
[----:B------:R-:W-:-:S05]  /*16700*/  VIADD R0, R17, 0x60 ;  /* 0x0000006011007836 */ /* 0x000fca0000000000 */
        /* <DEDUP_REMOVED lines=12> */
.L_x_12906:
        /* <DEDUP_REMOVED lines=10> */
.L_x_12798:
        /* <DEDUP_REMOVED lines=18> */
.L_x_12907:
[----:B------:R-:W-:Y:S05]  /*16990*/  BSYNC B0 ;  /* 0x0000000000007941 */ /* 0x000fea0003800000 */
.L_x_12799:
[----:B------:R-:W2:Y:S02]  /*169a0*/  LDL R0, [R1+0x1c] ;  /* 0x00001c0001007983 */ /* 0x000ea40000100800 */
[----:B--2---:R-:W-:-:S13]  /*169b0*/  ISETP.GE.AND P0, PT, R0, 0x2, PT ;  /* 0x000000020000780c */ /* 0x004fda0003f06270 */
[----:B------:R-:W-:Y:S05]  /*169c0*/  @!P0 BRA `(.L_x_12801) ;  /* 0x0000000c00408947 */ /* 0x000fea0003800000 */
[----:B------:R-:W-:Y:S02]  /*169d0*/  VIADD R2, R0, 0xfffffffe ;  /* 0xfffffffe00027836 */ /* 0x000fe40000000000 */
[----:B------:R-:W-:Y:S02]  /*169e0*/  IMAD.MOV.U32 R0, RZ, RZ, R27 ;  /* 0x000000ffff007224 */ /* 0x000fe400078e001b */
[----:B------:R-:W-:-:S07]  /*169f0*/  IMAD.MOV.U32 R8, RZ, RZ, R29 ;  /* 0x000000ffff087224 */ /* 0x000fce00078e001d */
.L_x_12821:
[----:B-1----:R-:W2:Y:S01]  /*16a00*/  LDL R3, [R1] ;  /* 0x0000000001037983 */ /* 0x002ea20000100800 */
        /* <DEDUP_REMOVED lines=33> */
.L_x_12804:
        /* <DEDUP_REMOVED lines=8> */
.L_x_12908:
[----:B------:R-:W-:Y:S05]  /*16ca0*/  BSYNC B1 ;  /* 0x0000000000017941 */ /* 0x000fea0003800000 */
.L_x_12805:
        /* <DEDUP_REMOVED lines=9> */
.L_x_12808:
[----:B------:R-:W-:Y:S05]  /*16d40*/  BSYNC B1 ;  /* 0x0000000000017941 */ /* 0x000fea0003800000 */
.L_x_12807:
        /* <DEDUP_REMOVED lines=12> */
.L_x_12809:
        /* <DEDUP_REMOVED lines=13> */
.L_x_12909:
[----:B------:R-:W-:Y:S05]  /*16ee0*/  BSYNC B1 ;  /* 0x0000000000017941 */ /* 0x000fea0003800000 */
.L_x_12810:
        /* <DEDUP_REMOVED lines=11> */
.L_x_12813:
[----:B------:R-:W-:Y:S05]  /*16fa0*/  BSYNC B1 ;  /* 0x0000000000017941 */ /* 0x000fea0003800000 */
.L_x_12812:
        /* <DEDUP_REMOVED lines=8> */
.L_x_12814:
        /* <DEDUP_REMOVED lines=10> */
.L_x_12803:
[----:B------:R-:W-:Y:S05]  /*170d0*/  BSYNC B0 ;  /* 0x0000000000007941 */ /* 0x000fea0003800000 */
.L_x_12802:
[----:B------:R-:W2:Y:S02]  /*170e0*/  LDL R5, [R1+0x48] ;  /* 0x0000480001057983 */ /* 0x000ea40000100800 */
[----:B--2---:R-:W-:-:S13]  /*170f0*/  ISETP.NE.AND P0, PT, R5, 0x3, PT ;  /* 0x000000030500780c */ /* 0x004fda0003f05270 */
[----:B------:R-:W-:Y:S05]  /*17100*/  @!P0 BRA `(.L_x_12815) ;  /* 0x0000000000048947 */ /* 0x000fea0003800000 */
[----:B------:R-:W-:Y:S01]  /*17110*/  BPT.TRAP 0x1 ;  /* 0x000000040000795c */ /* 0x000fe20000300000 */
.L_x_12815:
        /* <DEDUP_REMOVED lines=8> */
.L_x_12910:
[----:B------:R-:W-:Y:S05]  /*171a0*/  BSYNC B0 ;  /* 0x0000000000007941 */ /* 0x000fea0003800000 */
.L_x_12816:
[----:B------:R-:W-:Y:S05]  /*171b0*/  @!P1 BRA `(.L_x_12818) ;  /* 0x0000000000049947 */ /* 0x000fea0003800000 */
[----:B------:R-:W-:Y:S01]  /*171c0*/  BPT.TRAP 0x1 ;  /* 0x000000040000795c */ /* 0x000fe20000300000 */
.L_x_12818:
[----:B-1----:R-:W-:Y:S01]  /*171d0*/  SHF.L.U32 R4, R8, 0x1f, RZ ;  /* 0x0000001f08047819 */ /* 0x002fe200000006ff */
[----:B------:R-:W-:-:S03]  /*171e0*/  IMAD R0, R0, 0x2800, RZ ;  /* 0x0000280000007824 */ /* 0x000fc600078e02ff */
[----:B------:R-:W1:Y:S02]  /*171f0*/  SYNCS.PHASECHK.TRANS64.TRYWAIT P0, [R3+URZ+0x13260], R4 ;  /* 0x01326004030075a7 */ /* 0x000e64000800017f */
[----:B-1----:R-:W-:Y:S05]  /*17200*/  @!P0 BRA `(.L_x_12819) ;  /* 0x0000003000208947 */ /* 0x002fea0003800000 */
.L_x_12911:
        /* <DEDUP_REMOVED lines=63> */
.L_x_12820:
        /* <DEDUP_REMOVED lines=13> */
.L_x_12801:
[----:B-1----:R-:W1:Y:S02]  /*176d0*/  S2R R3, SR_TID.X ;  /* 0x0000000000037919 */ /* 0x002e640000002100 */
[----:B-1----:R-:W-:Y:S02]  /*176e0*/  LOP3.LUT R4, R3, 0x7f, RZ, 0xc0, !PT ;  /* 0x0000007f03047812 */ /* 0x002fe400078ec0ff */
[----:B------:R-:W2:Y:S01]  /*176f0*/  LDL R3, [R1+0x48] ;  /* 0x0000480001037983 */ /* 0x000ea20000100800 */
[----:B------:R-:W-:Y:S01]  /*17700*/  BSSY B0, `(.L_x_12822) ;  /* 0x0000010000007945 */ /* 0x000fe20003800000 */
[----:B------:R-:W-:Y:S02]  /*17710*/  ISETP.NE.AND P0, PT, R4, RZ, PT ;  /* 0x000000ff0400720c */ /* 0x000fe40003f05270 */
[----:B--2---:R-:W-:-:S11]  /*17720*/  ISETP.NE.AND P2, PT, R3, 0x3, PT ;  /* 0x000000030300780c */ /* 0x004fd60003f45270 */
        /* <DEDUP_REMOVED lines=10> */
[----:B0-----:R-:W0:Y:S01]  /*177d0*/  POPC R7, R4 ;  /* 0x0000000400077309 */ /* 0x001e220000000000 */
[----:B--2---:R-:W0:Y:S02]  /*177e0*/  SHFL.IDX PT, R0, R3, R0, 0x1f ;  /* 0x00001f0003007589 */ /* 0x004e2400000e0000 */
[----:B0-----:R-:W-:-:S07]  /*177f0*/  IADD3 R16, R0, UR36, R7 ;  /* 0x0000002400107c10 */ /* 0x001fce000fffe007 */
.L_x_12823:
[----:B------:R-:W-:Y:S05]  /*17800*/  BSYNC B0 ;  /* 0x0000000000007941 */ /* 0x000fea0003800000 */
.L_x_12822:
[----:B------:R-:W-:Y:S05]  /*17810*/  @!P2 BRA `(.L_x_12824) ;  /* 0x000000000004a947 */ /* 0x000fea0003800000 */
[----:B------:R-:W-:Y:S01]  /*17820*/  BPT.TRAP 0x1 ;  /* 0x000000040000795c */ /* 0x000fe20000300000 */
.L_x_12824:
        /* <DEDUP_REMOVED lines=8> */
.L_x_12912:
[----:B------:R-:W-:Y:S05]  /*178b0*/  BSYNC B0 ;  /* 0x0000000000007941 */ /* 0x000fea0003800000 */
.L_x_12825:
[----:B------:R-:W-:Y:S05]  /*178c0*/  @!P2 BRA `(.L_x_12827) ;  /* 0x000000000004a947 */ /* 0x000fea0003800000 */
[----:B------:R-:W-:Y:S01]  /*178d0*/  BPT.TRAP 0x1 ;  /* 0x000000040000795c */ /* 0x000fe20000300000 */
.L_x_12827:
[----:B-1----:R-:W-:-:S04]  /*178e0*/  SHF.L.U32 R3, R29, 0x1f, RZ ;  /* 0x0000001f1d037819 */ /* 0x002fc800000006ff */
[----:B------:R-:W1:Y:S02]  /*178f0*/  SYNCS.PHASECHK.TRANS64.TRYWAIT P1, [R0+URZ+0x13260], R3 ;  /* 0x01326003000075a7 */ /* 0x000e64000802017f */
[----:B-1----:R-:W-:Y:S05]  /*17900*/  @!P1 BRA `(.L_x_12828) ;  /* 0x0000002800889947 */ /* 0x002fea0003800000 */
.L_x_12913:
        /* <DEDUP_REMOVED lines=64> */
.L_x_12829:
        /* <DEDUP_REMOVED lines=9> */
[----:B----4-:R-:W-:-:S07]  /*17da0*/  LOP3.LUT R29, R29, R0, RZ, 0x3c, !PT ;  /* 0x000000001d1d7212 */ /* 0x010fce00078e3cff */
.L_x_12778:
[----:B------:R-:W4:Y:S02]  /*17db0*/  LDL R0, [R1] ;  /* 0x0000000001007983 */ /* 0x000f240000100800 */
        /* <DEDUP_REMOVED lines=11> */
.L_x_12830:
[----:B------:R-:W4:Y:S01]  /*17e70*/  S2R R0, SR_TID.X ;  /* 0x0000000000007919 */ /* 0x000f220000002100 */
[----:B------:R-:W-:Y:S01]  /*17e80*/  UMOV UR4, 0xffffffff ;  /* 0xffffffff00047882 */ /* 0x000fe20000000000 */
[----:B----4-:R-:W-:-:S04]  /*17e90*/  LOP3.LUT R7, R0, 0x1f, RZ, 0xc0, !PT ;  /* 0x0000001f00077812 */ /* 0x010fc800078ec0ff */
[----:B------:R-:W-:Y:S01]  /*17ea0*/  ISETP.NE.AND P0, PT, R7, 0x1f, PT ;  /* 0x0000001f0700780c */ /* 0x000fe20003f05270 */
[----:B------:R-:W-:-:S12]  /*17eb0*/  BRA.DIV UR4, `(.L_x_12832) ;  /* 0x0000002604307947 */ /* 0x000fd8000b800000 */
[----:B------:R-:W-:Y:S01]  /*17ec0*/  IMAD.IADD R5, R19, 0x1, R7 ;  /* 0x0000000113057824 */ /* 0x000fe200078e0207 */
[----:B------:R-:W-:-:S04]  /*17ed0*/  ULDC UR4, c[0x0][0xc3c] ;  /* 0x00030f0000047ab9 */ /* 0x000fc80000000800 */
[----:B------:R-:W-:-:S13]  /*17ee0*/  ISETP.GE.OR P1, PT, R5, UR4, !P0 ;  /* 0x0000000405007c0c */ /* 0x000fda000c726670 */
[----:B------:R-:W4:Y:S02]  /*17ef0*/  @!P1 LDC.64 R2, c[0x0][0xc80] ;  /* 0x00032000ff029b82 */ /* 0x000f240000000a00 */
[----:B----4-:R-:W-:-:S06]  /*17f00*/  @!P1 IMAD.WIDE R2, R5, 0x4, R2 ;  /* 0x0000000405029825 */ /* 0x010fcc00078e0202 */
[----:B------:R4:W5:Y:S01]  /*17f10*/  @!P1 LDG.E R3, desc[UR40][R2.64] ;  /* 0x0000002802039981 */ /* 0x000962000c1e1900 */
[C---:B------:R-:W-:Y:S02]  /*17f20*/  ISETP.GE.U32.AND P2, PT, R7.reuse, 0x2, PT ;  /* 0x000000020700780c */ /* 0x040fe40003f46070 */
[C---:B------:R-:W-:Y:S01]  /*17f30*/  ISETP.GE.U32.AND P3, PT, R7.reuse, 0x4, PT ;  /* 0x000000040700780c */ /* 0x040fe20003f66070 */
[----:B------:R-:W-:Y:S01]  /*17f40*/  SHFL.IDX PT, R0, R16, RZ, 0x1f ;  /* 0x00001fff10007589 */ /* 0x000fe200000e0000 */
[C---:B------:R-:W-:Y:S02]  /*17f50*/  ISETP.GE.U32.AND P4, PT, R7.reuse, 0x8, PT ;  /* 0x000000080700780c */ /* 0x040fe40003f86070 */
[C---:B------:R-:W-:Y:S01]  /*17f60*/  ISETP.GE.U32.AND P5, PT, R7.reuse, 0x10, PT ;  /* 0x000000100700780c */ /* 0x040fe20003fa6070 */
[----:B------:R-:W-:Y:S01]  /*17f70*/  SHFL.IDX PT, R16, R16, 0x1, 0x1f ;  /* 0x00201f0010107f89 */ /* 0x000fe200000e0000 */
[----:B----4-:R-:W-:Y:S02]  /*17f80*/  IMAD.MOV.U32 R2, RZ, RZ, RZ ;  /* 0x000000ffff027224 */ /* 0x010fe400078e00ff */
[----:B-----5:R-:W-:Y:S01]  /*17f90*/  @!P1 IMAD.MOV.U32 R2, RZ, RZ, R3 ;  /* 0x000000ffff029224 */ /* 0x020fe200078e0003 */
[----:B------:R-:W-:-:S04]  /*17fa0*/  ISETP.NE.AND P1, PT, R7, RZ, PT ;  /* 0x000000ff0700720c */ /* 0x000fc80003f25270 */
[----:B0-----:R-:W0:Y:S02]  /*17fb0*/  SHFL.UP PT, R14, R2, 0x1, RZ ;  /* 0x04200000020e7989 */ /* 0x001e2400000e00ff */
[----:B0-----:R-:W-:-:S05]  /*17fc0*/  SEL R5, R14, RZ, P1 ;  /* 0x000000ff0e057207 */ /* 0x001fca0000800000 */
[----:B------:R-:W-:-:S05]  /*17fd0*/  IMAD.IADD R4, R2, 0x1, R5 ;  /* 0x0000000102047824 */ /* 0x000fca00078e0205 */
[----:B------:R-:W0:Y:S02]  /*17fe0*/  SHFL.UP PT, R14, R4, 0x2, RZ ;  /* 0x04400000040e7989 */ /* 0x000e2400000e00ff */
[----:B0-----:R-:W-:-:S05]  /*17ff0*/  SEL R5, R14, RZ, P2 ;  /* 0x000000ff0e057207 */ /* 0x001fca0001000000 */
[----:B------:R-:W-:-:S05]  /*18000*/  IMAD.IADD R5, R4, 0x1, R5 ;  /* 0x0000000104057824 */ /* 0x000fca00078e0205 */
[----:B------:R-:W3:Y:S02]  /*18010*/  SHFL.UP PT, R14, R5, 0x4, RZ ;  /* 0x04800000050e7989 */ /* 0x000ee400000e00ff */
[----:B---3--:R-:W-:-:S05]  /*18020*/  SEL R6, R14, RZ, P3 ;  /* 0x000000ff0e067207 */ /* 0x008fca0001800000 */
[----:B------:R-:W-:-:S05]  /*18030*/  IMAD.IADD R6, R5, 0x1, R6 ;  /* 0x0000000105067824 */ /* 0x000fca00078e0206 */
[----:B------:R-:W0:Y:S02]  /*18040*/  SHFL.UP PT, R14, R6, 0x8, RZ ;  /* 0x05000000060e7989 */ /* 0x000e2400000e00ff */
[----:B0-----:R-:W-:-:S05]  /*18050*/  SEL R3, R14, RZ, P4 ;  /* 0x000000ff0e037207 */ /* 0x001fca0002000000 */
[----:B------:R-:W-:-:S05]  /*18060*/  IMAD.IADD R4, R6, 0x1, R3 ;  /* 0x0000000106047824 */ /* 0x000fca00078e0203 */
[----:B------:R-:W0:Y:S02]  /*18070*/  SHFL.UP PT, R14, R4, 0x10, RZ ;  /* 0x06000000040e7989 */ /* 0x000e2400000e00ff */
[----:B0-----:R-:W-:-:S05]  /*18080*/  SEL R3, R14, RZ, P5 ;  /* 0x000000ff0e037207 */ /* 0x001fca0002800000 */
[----:B------:R-:W-:-:S05]  /*18090*/  IMAD.IADD R3, R4, 0x1, R3 ;  /* 0x0000000104037824 */ /* 0x000fca00078e0203 */
[----:B------:R0:W3:Y:S02]  /*180a0*/  SHFL.IDX PT, R14, R3, 0x1f, 0x1f ;  /* 0x03e01f00030e7f89 */ /* 0x0000e400000e0000 */
.L_x_12923:
[----:B------:R-:W-:Y:S02]  /*180b0*/  ULDC UR4, c[0x0][0xc38] ;  /* 0x00030e0000047ab9 */ /* 0x000fe40000000800 */
[----:B------:R-:W-:-:S04]  /*180c0*/  IMAD.U32 R4, RZ, RZ, UR4 ;  /* 0x00000004ff047e24 */ /* 0x000fc8000f8e00ff */
[----:B---3--:R-:W-:-:S04]  /*180d0*/  IMAD R5, R14, R4, RZ ;  /* 0x000000040e057224 */ /* 0x008fc800078e02ff */
[----:B------:R-:W-:-:S05]  /*180e0*/  IMAD.IADD R16, R16, 0x1, R5 ;  /* 0x0000000110107824 */ /* 0x000fca00078e0205 */
[----:B------:R-:W-:-:S13]  /*180f0*/  ISETP.GT.AND P6, PT, R16, R0, PT ;  /* 0x000000001000720c */ /* 0x000fda0003fc4270 */
[----:B------:R-:W-:Y:S05]  /*18100*/  @P6 BRA `(.L_x_12833) ;  /* 0x00000000009c6947 */ /* 0x000fea0003800000 */
.L_x_12838:
        /* <DEDUP_REMOVED lines=11> */
[----:B0-----:R-:W0:Y:S02]  /*181c0*/  LDC.64 R2, c[0x0][0xc80] ;  /* 0x00032000ff027b82 */ /* 0x001e240000000a00 */
[----:B0-----:R-:W-:-:S06]  /*181d0*/  IMAD.WIDE R2, R5, 0x4, R2 ;  /* 0x0000000405027825 */ /* 0x001fcc00078e0202 */
[----:B------:R3:W5:Y:S02]  /*181e0*/  LDG.E R2, desc[UR40][R2.64] ;  /* 0x0000002802027981 */ /* 0x000764000c1e1900 */
.L_x_12836:
[----:B------:R-:W-:Y:S05]  /*181f0*/  BSYNC B0 ;  /* 0x0000000000007941 */ /* 0x000fea0003800000 */
.L_x_12835:
[----:B------:R-:W-:-:S03]  /*18200*/  UMOV UR4, 0xffffffff ;  /* 0xffffffff00047882 */ /* 0x000fc60000000000 */
[----:B------:R-:W-:Y:S05]  /*18210*/  BRA.DIV UR4, `(.L_x_12837) ;  /* 0x00000026047c7947 */ /* 0x000fea000b800000 */
[----:B-----5:R-:W4:Y:S02]  /*18220*/  SHFL.UP PT, R14, R2, 0x1, RZ ;  /* 0x04200000020e7989 */ /* 0x020f2400000e00ff */
[----:B----4-:R-:W-:-:S05]  /*18230*/  SEL R13, R14, RZ, P1 ;  /* 0x000000ff0e0d7207 */ /* 0x010fca0000800000 */
[----:B------:R-:W-:-:S05]  /*18240*/  IMAD.IADD R13, R2, 0x1, R13 ;  /* 0x00000001020d7824 */ /* 0x000fca00078e020d */
[----:B------:R-:W4:Y:S02]  /*18250*/  SHFL.UP PT, R14, R13, 0x2, RZ ;  /* 0x044000000d0e7989 */ /* 0x000f2400000e00ff */
        /* <DEDUP_REMOVED lines=8> */
[----:B------:R-:W0:Y:S02]  /*182e0*/  SHFL.UP PT, R14, R6, 0x10, RZ ;  /* 0x06000000060e7989 */ /* 0x000e2400000e00ff */
[----:B0--3--:R-:W-:-:S05]  /*182f0*/  SEL R3, R14, RZ, P5 ;  /* 0x000000ff0e037207 */ /* 0x009fca0002800000 */
[----:B------:R-:W-:-:S05]  /*18300*/  IMAD.IADD R3, R6, 0x1, R3 ;  /* 0x0000000106037824 */ /* 0x000fca00078e0203 */
[----:B------:R0:W3:Y:S02]  /*18310*/  SHFL.IDX PT, R14, R3, 0x1f, 0x1f ;  /* 0x03e01f00030e7f89 */ /* 0x0000e400000e0000 */
.L_x_12931:
[----:B------:R-:W-:Y:S02]  /*18320*/  ULDC UR4, c[0x0][0xc38] ;  /* 0x00030e0000047ab9 */ /* 0x000fe40000000800 */
[----:B------:R-:W-:-:S04]  /*18330*/  IMAD.U32 R4, RZ, RZ, UR4 ;  /* 0x00000004ff047e24 */ /* 0x000fc8000f8e00ff */
[----:B---3--:R-:W-:-:S04]  /*18340*/  IMAD R5, R14, R4, RZ ;  /* 0x000000040e057224 */ /* 0x008fc800078e02ff */
[----:B------:R-:W-:-:S05]  /*18350*/  IMAD.IADD R16, R5, 0x1, R16 ;  /* 0x0000000105107824 */ /* 0x000fca00078e0210 */
[----:B------:R-:W-:-:S13]  /*18360*/  ISETP.GT.AND P6, PT, R16, R0, PT ;  /* 0x000000001000720c */ /* 0x000fda0003fc4270 */
[----:B------:R-:W-:Y:S05]  /*18370*/  @!P6 BRA `(.L_x_12838) ;  /* 0xfffffffc0064e947 */ /* 0x000fea000383ffff */
.L_x_12833:
        /* <DEDUP_REMOVED lines=8> */
.L_x_12935:
[----:B------:R-:W-:Y:S01]  /*18400*/  ISETP.NE.AND P0, PT, R5, RZ, PT ;  /* 0x000000ff0500720c */ /* 0x000fe20003f05270 */
[----:B------:R-:W-:-:S12]  /*18410*/  IMAD.MOV.U32 R5, RZ, RZ, RZ ;  /* 0x000000ffff057224 */ /* 0x000fd800078e00ff */
[----:B------:R-:W-:Y:S05]  /*18420*/  @!P0 BRA `(.L_x_12840) ;  /* 0x0000000000108947 */ /* 0x000fea0003800000 */
[----:B------:R-:W-:Y:S01]  /*18430*/  UMOV UR4, 0xffffffff ;  /* 0xffffffff00047882 */ /* 0x000fe20000000000 */
[----:B------:R-:W-:Y:S02]  /*18440*/  VIADD R12, R6, 0xffffffff ;  /* 0xffffffff060c7836 */ /* 0x000fe40000000000 */
[----:B------:R-:W-:Y:S05]  /*18450*/  BRA.DIV UR4, `(.L_x_12841) ;  /* 0x0000002604f07947 */ /* 0x000fea000b800000 */
[----:B------:R0:W0:Y:S02]  /*18460*/  SHFL.IDX PT, R5, R3, R12, 0x1f ;  /* 0x00001f0c03057589 */ /* 0x00002400000e0000 */
.L_x_12840:
[----:B0--3--:R-:W0:Y:S01]  /*18470*/  LDC.64 R2, c[0x0][0xc90] ;  /* 0x00032400ff027b82 */ /* 0x009e220000000a00 */
[----:B------:R-:W-:-:S04]  /*18480*/  IMAD.IADD R19, R6, 0x1, R19 ;  /* 0x0000000106137824 */ /* 0x000fc800078e0213 */
[----:B0-----:R-:W-:-:S05]  /*18490*/  IMAD.WIDE R2, R19, 0x4, R2 ;  /* 0x0000000413027825 */ /* 0x001fca00078e0202 */
[----:B------:R-:W4:Y:S01]  /*184a0*/  LDG.E R7, desc[UR40][R2.64] ;  /* 0x0000002802077981 */ /* 0x000f22000c1e1900 */
[----:B------:R-:W-:-:S04]  /*184b0*/  IMAD R16, R5, R4, R16 ;  /* 0x0000000405107224 */ /* 0x000fc800078e0210 */
[----:B------:R-:W-:Y:S02]  /*184c0*/  IMAD.IADD R0, R0, 0x1, -R16 ;  /* 0x0000000100007824 */ /* 0x000fe400078e0a10 */
[----:B----4-:R-:W-:-:S05]  /*184d0*/  IMAD R6, R17, R7, RZ ;  /* 0x0000000711067224 */ /* 0x010fca00078e02ff */
[----:B--2---:R-:W-:-:S04]  /*184e0*/  IABS R8, R6 ;  /* 0x0000000600087213 */ /* 0x004fc80000000000 */
        /* <DEDUP_REMOVED lines=58> */
.L_x_12834:
[----:B------:R-:W-:Y:S01]  /*18890*/  UMOV UR4, URZ ;  /* 0x0000003f00047c82 */ /* 0x000fe20008000000 */
[----:B------:R-:W-:Y:S01]  /*188a0*/  UMOV UR5, URZ ;  /* 0x0000003f00057c82 */ /* 0x000fe20008000000 */
[----:B------:R-:W-:Y:S01]  /*188b0*/  ULDC UR6, c[0x0][0xc3c] ;  /* 0x00030f0000067ab9 */ /* 0x000fe20000000800 */
[----:B------:R-:W-:Y:S02]  /*188c0*/  IMAD.MOV.U32 R16, RZ, RZ, R0 ;  /* 0x000000ffff107224 */ /* 0x000fe400078e0000 */
[----:B------:R-:W-:Y:S02]  /*188d0*/  IMAD.U32 R17, RZ, RZ, UR4 ;  /* 0x00000004ff117e24 */ /* 0x000fe4000f8e00ff */
[----:B------:R-:W-:Y:S02]  /*188e0*/  IMAD.U32 R18, RZ, RZ, UR5 ;  /* 0x00000005ff127e24 */ /* 0x000fe4000f8e00ff */
[----:B------:R-:W-:-:S07]  /*188f0*/  IMAD.U32 R19, RZ, RZ, UR6 ;  /* 0x00000006ff137e24 */ /* 0x000fce000f8e00ff */
.L_x_12842:
[----:B------:R-:W3:Y:S01]  /*18900*/  S2R R0, SR_TID.X ;  /* 0x0000000000007919 */ /* 0x000ee20000002100 */
[----:B------:R-:W-:Y:S05]  /*18910*/  WARPSYNC.ALL ;  /* 0x0000000000007948 */ /* 0x000fea0003800000 */
[----:B------:R-:W-:Y:S01]  /*18920*/  BAR.SYNC.DEFER_BLOCKING 0x4, 0x200 ;  /* 0x0108000000007b1d */ /* 0x000fe20000010000 */
[----:B---3--:R-:W-:-:S04]  /*18930*/  LOP3.LUT R0, R0, 0x1f, RZ, 0xc0, !PT ;  /* 0x0000001f00007812 */ /* 0x008fc800078ec0ff */
[----:B------:R-:W-:-:S13]  /*18940*/  ISETP.NE.AND P0, PT, R0, RZ, PT ;  /* 0x000000ff0000720c */ /* 0x000fda0003f05270 */
[----:B0-----:R-:W0:Y:S01]  /*18950*/  @!P0 S2R R3, SR_CgaCtaId ;  /* 0x0000000000038919 */ /* 0x001e220000008800 */
[----:B------:R-:W-:-:S04]  /*18960*/  @!P0 MOV R0, 0x400 ;  /* 0x0000040000008802 */ /* 0x000fc80000000f00 */
[----:B0-----:R-:W-:-:S05]  /*18970*/  @!P0 LEA R22, R3, R0, 0x18 ;  /* 0x0000000003168211 */ /* 0x001fca00078ec0ff */
[----:B------:R0:W-:Y:S01]  /*18980*/  @!P0 STS.128 [R22+0x132d0], R16 ;  /* 0x0132d01016008388 */ /* 0x0001e20000000c00 */
[----:B------:R-:W-:Y:S06]  /*18990*/  BAR.ARV 0x5, 0x200 ;  /* 0x0148000000007b1d */ /* 0x000fec0000002000 */
.L_x_12831:
[----:B------:R-:W-:Y:S02]  /*189a0*/  ULDC UR4, c[0x0][0xc3c] ;  /* 0x00030f0000047ab9 */ /* 0x000fe40000000800 */
[----:B0-----:R-:W-:-:S13]  /*189b0*/  ISETP.GE.AND P0, PT, R19, UR4, PT ;  /* 0x0000000413007c0c */ /* 0x001fda000bf06270 */
[----:B------:R-:W-:Y:S05]  /*189c0*/  @!P0 BRA `(.L_x_12843) ;  /* 0xffffffb000308947 */ /* 0x000fea000383ffff */
[----:B------:R-:W-:Y:S05]  /*189d0*/  BSYNC B7 ;  /* 0x0000000000077941 */ /* 0x000fea0003800000 */
.L_x_12741:
[----:B0-----:R-:W5:Y:S01]  /*189e0*/  LDL.LU R0, [R1+0x40] ;  /* 0x0000400001007983 */ /* 0x001f620000300800 */
[----:B------:R-:W-:Y:S01]  /*189f0*/  BSSY B0, `(.L_x_12844) ;  /* 0x000000b000007945 */ /* 0x000fe20003800000 */
[----:B------:R-:W2:Y:S01]  /*18a00*/  S2R R5, SR_CgaCtaId ;  /* 0x0000000000057919 */ /* 0x000ea20000008800 */
[----:B-----5:R-:W-:-:S05]  /*18a10*/  VIADD R0, R0, 0x1 ;  /* 0x0000000100007836 */ /* 0x020fca0000000000 */
[----:B------:R-:W-:-:S04]  /*18a20*/  LEA.HI R2, R0, R0, RZ, 0x1 ;  /* 0x0000000000027211 */ /* 0x000fc800078f08ff */
[----:B------:R-:W-:Y:S02]  /*18a30*/  LOP3.LUT R3, R2, 0xfffffffe, RZ, 0xc0, !PT ;  /* 0xfffffffe02037812 */ /* 0x000fe400078ec0ff */
[----:B------:R-:W-:-:S03]  /*18a40*/  MOV R2, 0x400 ;  /* 0x0000040000027802 */ /* 0x000fc60000000f00 */
[----:B------:R-:W-:Y:S01]  /*18a50*/  IMAD.IADD R0, R0, 0x1, -R3 ;  /* 0x0000000100007824 */ /* 0x000fe200078e0a03 */
[----:B--2---:R-:W-:-:S04]  /*18a60*/  LEA R8, R5, R2, 0x18 ;  /* 0x0000000205087211 */ /* 0x004fc800078ec0ff */
[----:B------:R-:W-:-:S04]  /*18a70*/  SHF.L.U32 R0, R0, 0x1f, RZ ;  /* 0x0000001f00007819 */ /* 0x000fc800000006ff */
[----:B------:R-:W0:Y:S02]  /*18a80*/  SYNCS.PHASECHK.TRANS64.TRYWAIT P0, [R8+URZ+0x13220], R0 ;  /* 0x01322000080075a7 */ /* 0x000e24000800017f */
[----:B0-----:R-:W-:Y:S05]  /*18a90*/  @!P0 BRA `(.L_x_12845) ;  /* 0x0000002000888947 */ /* 0x001fea0003800000 */
.L_x_12938:
[----:B------:R-:W-:Y:S05]  /*18aa0*/  BSYNC B0 ;  /* 0x0000000000007941 */ /* 0x000fea0003800000 */
.L_x_12844:
[----:B------:R-:W-:-:S03]  /*18ab0*/  UMOV UR4, 0xffffffff ;  /* 0xffffffff00047882 */ /* 0x000fc60000000000 */
[----:B------:R-:W-:Y:S05]  /*18ac0*/  BRA.DIV UR4, `(.L_x_12846) ;  /* 0x0000002204907947 */ /* 0x000fea000b800000 */
[----:B0-----:R-:W0:Y:S02]  /*18ad0*/  S2R R0, SR_TID.X ;  /* 0x0000000000007919 */ /* 0x001e240000002100 */
[----:B0-----:R-:W-:-:S04]  /*18ae0*/  SHF.R.U32.HI R0, RZ, 0x5, R0 ;  /* 0x00000005ff007819 */ /* 0x001fc80000011600 */
[----:B------:R-:W-:-:S05]  /*18af0*/  LOP3.LUT R0, R0, 0x3, RZ, 0xc0, !PT ;  /* 0x0000000300007812 */ /* 0x000fca00078ec0ff */
[----:B------:R0:W2:Y:S02]  /*18b00*/  SHFL.IDX PT, R14, R0, RZ, 0x1f ;  /* 0x00001fff000e7589 */ /* 0x0000a400000e0000 */
.L_x_12941:
[----:B--2---:R-:W-:-:S13]  /*18b10*/  ISETP.NE.AND P0, PT, R14, RZ, PT ;  /* 0x000000ff0e00720c */ /* 0x004fda0003f05270 */
[----:B------:R-:W-:Y:S05]  /*18b20*/  @P0 BRA `(.L_x_12620) ;  /* 0x0000000000a40947 */ /* 0x000fea0003800000 */
[----:B------:R-:W-:-:S03]  /*18b30*/  UMOV UR4, 0xffffffff ;  /* 0xffffffff00047882 */ /* 0x000fc60000000000 */
[----:B------:R-:W-:Y:S05]  /*18b40*/  BRA.DIV UR4, `(.L_x_12847) ;  /* 0x0000002204a47947 */ /* 0x000fea000b800000 */
[----:B------:R-:W-:-:S13]  /*18b50*/  ELECT P6, URZ, PT ;  /* 0x00000000003f782f */ /* 0x000fda00038c0000 */
.L_x_12944:
[----:B------:R-:W-:Y:S05]  /*18b60*/  @!P6 BRA `(.L_x_12620) ;  /* 0x000000000094e947 */ /* 0x000fea0003800000 */
[----:B0-----:R-:W2:Y:S02]  /*18b70*/  LDL.LU R0, [R1+0x3c] ;  /* 0x00003c0001007983 */ /* 0x001ea40000300800 */
[----:B--2---:R-:W-:-:S04]  /*18b80*/  LOP3.LUT R0, R0, 0x2, RZ, 0xfc, !PT ;  /* 0x0000000200007812 */ /* 0x004fc800078efcff */
[----:B------:R-:W-:-:S13]  /*18b90*/  ISETP.NE.AND P0, PT, R0, 0x3, PT ;  /* 0x000000030000780c */ /* 0x000fda0003f05270 */
[----:B------:R-:W-:Y:S05]  /*18ba0*/  @!P0 BRA `(.L_x_12848) ;  /* 0x0000000000048947 */ /* 0x000fea0003800000 */
[----:B------:R-:W-:Y:S01]  /*18bb0*/  BPT.TRAP 0x1 ;  /* 0x000000040000795c */ /* 0x000fe20000300000 */
.L_x_12848:
        /* <DEDUP_REMOVED lines=12> */
.L_x_12945:
[----:B------:R-:W2:Y:S02]  /*18c80*/  SYNCS.PHASECHK.TRANS64.TRYWAIT P1, [R7+URZ], R0 ;  /* 0x00000000070075a7 */ /* 0x000ea4000802017f */
[----:B--2---:R-:W-:Y:S05]  /*18c90*/  @!P1 BRA `(.L_x_12850) ;  /* 0x0000002000849947 */ /* 0x004fea0003800000 */
.L_x_12946:
[----:B------:R-:W-:Y:S05]  /*18ca0*/  @!P0 BRA `(.L_x_12851) ;  /* 0x0000000000048947 */ /* 0x000fea0003800000 */
[----:B------:R-:W-:Y:S01]  /*18cb0*/  BPT.TRAP 0x1 ;  /* 0x000000040000795c */ /* 0x000fe20000300000 */
.L_x_12851:
[----:B------:R-:W-:-:S04]  /*18cc0*/  IMAD R2, R27, 0x8, R8 ;  /* 0x000000081b027824 */ /* 0x000fc800078e0208 */
[----:B------:R-:W3:Y:S02]  /*18cd0*/  SYNCS.PHASECHK.TRANS64.TRYWAIT P1, [R2+URZ+0x13260], R3 ;  /* 0x01326003020075a7 */ /* 0x000ee4000802017f */
[----:B---3--:R-:W-:Y:S05]  /*18ce0*/  @!P1 BRA `(.L_x_12852) ;  /* 0x0000002000849947 */ /* 0x008fea0003800000 */
.L_x_12947:
[----:B------:R-:W-:Y:S05]  /*18cf0*/  @!P0 BRA `(.L_x_12853) ;  /* 0x0000000000048947 */ /* 0x000fea0003800000 */
[----:B------:R-:W-:Y:S01]  /*18d00*/  BPT.TRAP 0x1 ;  /* 0x000000040000795c */ /* 0x000fe20000300000 */
.L_x_12853:
[----:B------:R-:W-:-:S04]  /*18d10*/  IMAD R5, R5, 0x8, R8 ;  /* 0x0000000805057824 */ /* 0x000fc800078e0208 */
[----:B------:R-:W5:Y:S02]  /*18d20*/  SYNCS.PHASECHK.TRANS64.TRYWAIT P1, [R5+URZ+0x13260], R0 ;  /* 0x01326000050075a7 */ /* 0x000f64000802017f */
[----:B-----5:R-:W-:Y:S05]  /*18d30*/  @!P1 BRA `(.L_x_12854) ;  /* 0x0000002000849947 */ /* 0x020fea0003800000 */
.L_x_12948:
[----:B------:R-:W-:Y:S05]  /*18d40*/  @!P0 BRA `(.L_x_12855) ;  /* 0x0000000000048947 */ /* 0x000fea0003800000 */
[----:B------:R-:W-:Y:S01]  /*18d50*/  BPT.TRAP 0x1 ;  /* 0x000000040000795c */ /* 0x000fe20000300000 */
.L_x_12855:
[----:B------:R-:W5:Y:S02]  /*18d60*/  SYNCS.PHASECHK.TRANS64.TRYWAIT P0, [R2+URZ+0x13280], R3 ;  /* 0x01328003020075a7 */ /* 0x000f64000800017f */
[----:B-----5:R-:W-:Y:S05]  /*18d70*/  @!P0 BRA `(.L_x_12856) ;  /* 0x0000002000888947 */ /* 0x020fea0003800000 */
.L_x_12857:
[----:B------:R0:W0:Y:S02]  /*18d80*/  SYNCS.PHASECHK.TRANS64.TRYWAIT P0, [R5+URZ+0x13280], R0 ;  /* 0x01328000050075a7 */ /* 0x000024000800017f */
[----:B0-----:R-:W-:Y:S05]  /*18d90*/  @!P0 NANOSLEEP.SYNCS 0x989680 ;  /* 0x009896800000895d */ /* 0x001fea0003900000 */
[----:B------:R-:W0:Y:S02]  /*18da0*/  @!P0 SYNCS.PHASECHK.TRANS64 P0, [R5+URZ+0x13280], R0 ;  /* 0x01328000050085a7 */ /* 0x000e24000800007f */
[----:B0-----:R-:W-:Y:S05]  /*18db0*/  @!P0 BRA `(.L_x_12857) ;  /* 0xfffffffc00f08947 */ /* 0x001fea000383ffff */
.L_x_12620:
[----:B------:R-:W-:Y:S05]  /*18dc0*/  BSYNC B8 ;  /* 0x0000000000087941 */ /* 0x000fea0003800000 */
.L_x_12617:
[----:B------:R-:W-:Y:S05]  /*18dd0*/  EXIT ;  /* 0x000000000000794d */ /* 0x000fea0003800000 */
.L_x_12636:
[----:B0-----:R0:W1:Y:S02]  /*18de0*/  SYNCS.PHASECHK.TRANS64.TRYWAIT P5, [R74+URZ+0x13290], R75 ;  /* 0x0132904b4a0075a7 */ /* 0x00106400080a017f */
[----:B-1----:R-:W-:Y:S05]  /*18df0*/  @!P5 NANOSLEEP.SYNCS 0x989680 ;  /* 0x009896800000d95d */ /* 0x002fea0003900000 */
[----:B------:R-:W1:Y:S02]  /*18e00*/  @!P5 SYNCS.PHASECHK.TRANS64 P5, [R74+URZ+0x13290], R75 ;  /* 0x0132904b4a00d5a7 */ /* 0x000e6400080a007f */
[----:B-1----:R-:W-:Y:S05]  /*18e10*/  @!P5 BRA `(.L_x_12636) ;  /* 0xfffffffc00f0d947 */ /* 0x002fea000383ffff */
[----:B------:R-:W-:Y:S05]  /*18e20*/  BRA `(.L_x_12858) ;  /* 0xfffffe9800607947 */ /* 0x000fea000383ffff */
.L_x_12646:
[----:B0-----:R0:W1:Y:S02]  /*18e30*/  SYNCS.PHASECHK.TRANS64.TRYWAIT P5, [R74+URZ+0x13290], R75 ;  /* 0x0132904b4a0075a7 */ /* 0x00106400080a017f */
[----:B-1----:R-:W-:Y:S05]  /*18e40*/  @!P5 NANOSLEEP.SYNCS 0x989680 ;  /* 0x009896800000d95d */ /* 0x002fea0003900000 */
[----:B------:R-:W1:Y:S02]  /*18e50*/  @!P5 SYNCS.PHASECHK.TRANS64 P5, [R74+URZ+0x13290], R75 ;  /* 0x0132904b4a00d5a7 */ /* 0x000e6400080a007f */
[----:B-1----:R-:W-:Y:S05]  /*18e60*/  @!P5 BRA `(.L_x_12646) ;  /* 0xfffffffc00f0d947 */ /* 0x002fea000383ffff */
[----:B------:R-:W-:Y:S05]  /*18e70*/  BRA `(.L_x_12859) ;  /* 0xfffffea800ac7947 */ /* 0x000fea000383ffff */
.L_x_12651:
[----:B0-----:R0:W1:Y:S02]  /*18e80*/  SYNCS.PHASECHK.TRANS64.TRYWAIT P1, [R74+URZ+0x13290], R75 ;  /* 0x0132904b4a0075a7 */ /* 0x001064000802017f */
[----:B-1----:R-:W-:Y:S05]  /*18e90*/  @!P1 NANOSLEEP.SYNCS 0x989680 ;  /* 0x009896800000995d */ /* 0x002fea0003900000 */
[----:B------:R-:W1:Y:S02]  /*18ea0*/  @!P1 SYNCS.PHASECHK.TRANS64 P1, [R74+URZ+0x13290], R75 ;  /* 0x0132904b4a0095a7 */ /* 0x000e64000802007f */
[----:B-1----:R-:W-:Y:S05]  /*18eb0*/  @!P1 BRA `(.L_x_12651) ;  /* 0xfffffffc00f09947 */ /* 0x002fea000383ffff */
[----:B------:R-:W-:Y:S05]  /*18ec0*/  BRA `(.L_x_12860) ;  /* 0xfffffeb800d87947 */ /* 0x000fea000383ffff */
.L_x_12655:
[----:B------:R0:W0:Y:S02]  /*18ed0*/  SYNCS.PHASECHK.TRANS64.TRYWAIT P0, [R74+URZ+0x132b0], R75 ;  /* 0x0132b04b4a0075a7 */ /* 0x000024000800017f */
[----:B0-----:R-:W-:Y:S05]  /*18ee0*/  @!P0 NANOSLEEP.SYNCS 0x989680 ;  /* 0x009896800000895d */ /* 0x001fea0003900000 */
[----:B------:R-:W0:Y:S02]  /*18ef0*/  @!P0 SYNCS.PHASECHK.TRANS64 P0, [R74+URZ+0x132b0], R75 ;  /* 0x0132b04b4a0085a7 */ /* 0x000e24000800007f */
[----:B0-----:R-:W-:Y:S05]  /*18f00*/  @!P0 BRA `(.L_x_12655) ;  /* 0xfffffffc00f08947 */ /* 0x001fea000383ffff */
[----:B------:R-:W-:Y:S05]  /*18f10*/  BRA `(.L_x_12861) ;  /* 0xfffffebc00387947 */ /* 0x000fea000383ffff */
.L_x_12673:
[----:B------:R-:W-:Y:S01]  /*18f20*/  BSSY B1, `(.L_x_12862) ;  /* 0x0000007000017945 */ /* 0x000fe20003800000 */
[----:B------:R-:W-:Y:S02]  /*18f30*/  IMAD.MOV.U32 R12, RZ, RZ, RZ ;  /* 0x000000ffff0c7224 */ /* 0x000fe400078e00ff */
[----:B------:R-:W-:Y:S02]  /*18f40*/  IMAD.MOV.U32 R11, RZ, RZ, 0x1e1f ;  /* 0x00001e1fff0b7424 */ /* 0x000fe400078e00ff */
[----:B------:R-:W-:-:S07]  /*18f50*/  IMAD.MOV.U32 R15, RZ, RZ, -0x1 ;  /* 0xffffffffff0f7424 */ /* 0x000fce00078e00ff */
[----:B------:R-:W-:Y:S05]  /*18f60*/  WARPSYNC.COLLECTIVE R15, `(.L_x_12863) ;  /* 0x000000000f087348 */ /* 0x000fea0003c00000 */
[----:B------:R0:W1:Y:S02]  /*18f70*/  SHFL.IDX P6, R14, R13, R12, R11 ;  /* 0x0000000c0d0e7389 */ /* 0x00006400000c000b */
[----:B01----:R-:W-:Y:S01]  /*18f80*/  ENDCOLLECTIVE ;  /* 0x000000000000791b */ /* 0x003fe20003800000 */
.L_x_12863:
[----:B------:R-:W-:Y:S05]  /*18f90*/  BSYNC B1 ;  /* 0x0000000000017941 */ /* 0x000fea0003800000 */
.L_x_12862:
        /* <DEDUP_REMOVED lines=8> */
.L_x_12864:
[----:B------:R-:W-:Y:S02]  /*19020*/  IMAD.MOV.U32 R13, RZ, RZ, R4 ;  /* 0x000000ffff0d7224 */ /* 0x000fe400078e0004 */
[----:B------:R-:W-:-:S07]  /*19030*/  IMAD.MOV.U32 R3, RZ, RZ, R14 ;  /* 0x000000ffff037224 */ /* 0x000fce00078e000e */
[----:B------:R-:W-:Y:S05]  /*19040*/  WARPSYNC.COLLECTIVE R15, `(.L_x_12865) ;  /* 0x000000000f087348 */ /* 0x000fea0003c00000 */
[----:B------:R0:W1:Y:S02]  /*19050*/  SHFL.IDX P6, R14, R13, R12, R11 ;  /* 0x0000000c0d0e7389 */ /* 0x00006400000c000b */
[----:B01----:R-:W-:Y:S01]  /*19060*/  ENDCOLLECTIVE ;  /* 0x000000000000791b */ /* 0x003fe20003800000 */
.L_x_12865:
[----:B------:R-:W-:Y:S02]  /*19070*/  IMAD.MOV.U32 R13, RZ, RZ, R5 ;  /* 0x000000ffff0d7224 */ /* 0x000fe400078e0005 */
[----:B------:R-:W-:-:S07]  /*19080*/  IMAD.MOV.U32 R4, RZ, RZ, R14 ;  /* 0x000000ffff047224 */ /* 0x000fce00078e000e */
[----:B------:R-:W-:Y:S05]  /*19090*/  WARPSYNC.COLLECTIVE R15, `(.L_x_12866) ;  /* 0x000000000f087348 */ /* 0x000fea0003c00000 */
[----:B------:R0:W1:Y:S02]  /*190a0*/  SHFL.IDX P6, R14, R13, R12, R11 ;  /* 0x0000000c0d0e7389 */ /* 0x00006400000c000b */
[----:B01----:R-:W-:Y:S01]  /*190b0*/  ENDCOLLECTIVE ;  /* 0x000000000000791b */ /* 0x003fe20003800000 */
.L_x_12866:
[----:B------:R-:W-:Y:S05]  /*190c0*/  BRA `(.L_x_12867) ;  /* 0xfffffec8009c7947 */ /* 0x000fea000383ffff */
.L_x_12677:
[----:B-1----:R1:W2:Y:S02]  /*190d0*/  SYNCS.PHASECHK.TRANS64.TRYWAIT P0, [R16+URZ+0x13200], R5 ;  /* 0x01320005100075a7 */ /* 0x0022a4000800017f */
[----:B--2---:R-:W-:Y:S05]  /*190e0*/  @!P0 NANOSLEEP.SYNCS 0x989680 ;  /* 0x009896800000895d */ /* 0x004fea0003900000 */
[----:B------:R-:W2:Y:S02]  /*190f0*/  @!P0 SYNCS.PHASECHK.TRANS64 P0, [R16+URZ+0x13200], R5 ;  /* 0x01320005100085a7 */ /* 0x000ea4000800007f */
[----:B--2---:R-:W-:Y:S05]  /*19100*/  @!P0 BRA `(.L_x_12677) ;  /* 0xfffffffc00f08947 */ /* 0x004fea000383ffff */
[----:B------:R-:W-:Y:S05]  /*19110*/  BRA `(.L_x_12868) ;  /* 0xfffffecc003c7947 */ /* 0x000fea000383ffff */
.L_x_12681:
[----:B------:R-:W-:Y:S01]  /*19120*/  BSSY B1, `(.L_x_12869) ;  /* 0x0000007000017945 */ /* 0x000fe20003800000 */
[----:B------:R-:W-:Y:S02]  /*19130*/  IMAD.MOV.U32 R12, RZ, RZ, RZ ;  /* 0x000000ffff0c7224 */ /* 0x000fe400078e00ff */
[----:B------:R-:W-:Y:S02]  /*19140*/  IMAD.MOV.U32 R11, RZ, RZ, 0x1e1f ;  /* 0x00001e1fff0b7424 */ /* 0x000fe400078e00ff */
[----:B------:R-:W-:-:S07]  /*19150*/  IMAD.MOV.U32 R15, RZ, RZ, -0x1 ;  /* 0xffffffffff0f7424 */ /* 0x000fce00078e00ff */
[----:B------:R-:W-:Y:S05]  /*19160*/  WARPSYNC.COLLECTIVE R15, `(.L_x_12870) ;  /* 0x000000000f087348 */ /* 0x000fea0003c00000 */
[----:B------:R0:W1:Y:S02]  /*19170*/  SHFL.IDX P6, R14, R13, R12, R11 ;  /* 0x0000000c0d0e7389 */ /* 0x00006400000c000b */
[----:B01----:R-:W-:Y:S01]  /*19180*/  ENDCOLLECTIVE ;  /* 0x000000000000791b */ /* 0x003fe20003800000 */
.L_x_12870:
[----:B------:R-:W-:Y:S05]  /*19190*/  BSYNC B1 ;  /* 0x0000000000017941 */ /* 0x000fea0003800000 */
.L_x_12869:
        /* <DEDUP_REMOVED lines=8> */
.L_x_12871:
[----:B------:R-:W-:Y:S02]  /*19220*/  IMAD.MOV.U32 R13, RZ, RZ, R20 ;  /* 0x000000ffff0d7224 */ /* 0x000fe400078e0014 */
[----:B------:R-:W-:-:S07]  /*19230*/  IMAD.MOV.U32 R3, RZ, RZ, R14 ;  /* 0x000000ffff037224 */ /* 0x000fce00078e000e */
[----:B------:R-:W-:Y:S05]  /*19240*/  WARPSYNC.COLLECTIVE R15, `(.L_x_12872) ;  /* 0x000000000f087348 */ /* 0x000fea0003c00000 */
[----:B------:R0:W1:Y:S02]  /*19250*/  SHFL.IDX P6, R14, R13, R12, R11 ;  /* 0x0000000c0d0e7389 */ /* 0x00006400000c000b */
[----:B01----:R-:W-:Y:S01]  /*19260*/  ENDCOLLECTIVE ;  /* 0x000000000000791b */ /* 0x003fe20003800000 */
.L_x_12872:
[----:B------:R-:W-:Y:S02]  /*19270*/  IMAD.MOV.U32 R13, RZ, RZ, R4 ;  /* 0x000000ffff0d7224 */ /* 0x000fe400078e0004 */
[----:B------:R-:W-:-:S07]  /*19280*/  IMAD.MOV.U32 R20, RZ, RZ, R14 ;  /* 0x000000ffff147224 */ /* 0x000fce00078e000e */
[----:B------:R-:W-:Y:S05]  /*19290*/  WARPSYNC.COLLECTIVE R15, `(.L_x_12873) ;  /* 0x000000000f087348 */ /* 0x000fea0003c00000 */
[----:B------:R0:W1:Y:S02]  /*192a0*/  SHFL.IDX P6, R14, R13, R12, R11 ;  /* 0x0000000c0d0e7389 */ /* 0x00006400000c000b */
[----:B01----:R-:W-:Y:S01]  /*192b0*/  ENDCOLLECTIVE ;  /* 0x000000000000791b */ /* 0x003fe20003800000 */
.L_x_12873:
[----:B------:R-:W-:Y:S05]  /*192c0*/  BRA `(.L_x_12874) ;  /* 0xfffffedc005c7947 */ /* 0x000fea000383ffff */
.L_x_12685:
[----:B-1----:R1:W2:Y:S02]  /*192d0*/  SYNCS.PHASECHK.TRANS64.TRYWAIT P1, [R16+URZ+0x13200], R21 ;  /* 0x01320015100075a7 */ /* 0x0022a4000802017f */
[----:B--2---:R-:W-:Y:S05]  /*192e0*/  @!P1 NANOSLEEP.SYNCS 0x989680 ;  /* 0x009896800000995d */ /* 0x004fea0003900000 */
[----:B------:R-:W2:Y:S02]  /*192f0*/  @!P1 SYNCS.PHASECHK.TRANS64 P1, [R16+URZ+0x13200], R21 ;  /* 0x01320015100095a7 */ /* 0x000ea4000802007f */
[----:B--2---:R-:W-:Y:S05]  /*19300*/  @!P1 BRA `(.L_x_12685) ;  /* 0xfffffffc00f09947 */ /* 0x004fea000383ffff */
[----:B------:R-:W-:Y:S05]  /*19310*/  BRA `(.L_x_12875) ;  /* 0xfffffedc00d47947 */ /* 0x000fea000383ffff */
.L_x_12689:
[----:B-1----:R1:W2:Y:S02]  /*19320*/  SYNCS.PHASECHK.TRANS64.TRYWAIT P0, [R12+URZ+0x13230], R3 ;  /* 0x013230030c0075a7 */ /* 0x0022a4000800017f */
[----:B--2---:R-:W-:Y:S05]  /*19330*/  @!P0 NANOSLEEP.SYNCS 0x989680 ;  /* 0x009896800000895d */ /* 0x004fea0003900000 */
[----:B------:R-:W2:Y:S02]  /*19340*/  @!P0 SYNCS.PHASECHK.TRANS64 P0, [R12+URZ+0x13230], R3 ;  /* 0x013230030c0085a7 */ /* 0x000ea4000800007f */
[----:B--2---:R-:W-:Y:S05]  /*19350*/  @!P0 BRA `(.L_x_12689) ;  /* 0xfffffffc00f08947 */ /* 0x004fea000383ffff */
[----:B------:R-:W-:Y:S05]  /*19360*/  BRA `(.L_x_12688) ;  /* 0xfffffef000247947 */ /* 0x000fea000383ffff */
.L_x_12696:
[----:B-1----:R1:W2:Y:S02]  /*19370*/  SYNCS.PHASECHK.TRANS64.TRYWAIT P2, [R13+URZ+0x13230], R14 ;  /* 0x0132300e0d0075a7 */ /* 0x0022a4000804017f */
[----:B--2---:R-:W-:Y:S05]  /*19380*/  @!P2 NANOSLEEP.SYNCS 0x989680 ;  /* 0x009896800000a95d */ /* 0x004fea0003900000 */
[----:B------:R-:W2:Y:S02]  /*19390*/  @!P2 SYNCS.PHASECHK.TRANS64 P2, [R13+URZ+0x13230], R14 ;  /* 0x0132300e0d00a5a7 */ /* 0x000ea4000804007f */
[----:B--2---:R-:W-:Y:S05]  /*193a0*/  @!P2 BRA `(.L_x_12696) ;  /* 0xfffffffc00f0a947 */ /* 0x004fea000383ffff */
[----:B------:R-:W-:Y:S05]  /*193b0*/  BRA `(.L_x_12695) ;  /* 0xffffff1c00307947 */ /* 0x000fea000383ffff */
.L_x_12701:
[----:B-1----:R1:W2:Y:S02]  /*193c0*/  SYNCS.PHASECHK.TRANS64.TRYWAIT P2, [R20+URZ+0x13250], R0 ;  /* 0x01325000140075a7 */ /* 0x0022a4000804017f */
[----:B--2---:R-:W-:Y:S05]  /*193d0*/  @!P2 NANOSLEEP.SYNCS 0x989680 ;  /* 0x009896800000a95d */ /* 0x004fea0003900000 */
[----:B------:R-:W2:Y:S02]  /*193e0*/  @!P2 SYNCS.PHASECHK.TRANS64 P2, [R20+URZ+0x13250], R0 ;  /* 0x013250001400a5a7 */ /* 0x000ea4000804007f */
[----:B--2---:R-:W-:Y:S05]  /*193f0*/  @!P2 BRA `(.L_x_12701) ;  /* 0xfffffffc00f0a947 */ /* 0x004fea000383ffff */
[----:B------:R-:W-:Y:S05]  /*19400*/  BRA `(.L_x_12700) ;  /* 0xffffff2000a07947 */ /* 0x000fea000383ffff */
.L_x_12710:
[----:B-1----:R1:W2:Y:S02]  /*19410*/  SYNCS.PHASECHK.TRANS64.TRYWAIT P0, [R3+URZ+0x13230], R14 ;  /* 0x0132300e030075a7 */ /* 0x0022a4000800017f */
[----:B--2---:R-:W-:Y:S05]  /*19420*/  @!P0 NANOSLEEP.SYNCS 0x989680 ;  /* 0x009896800000895d */ /* 0x004fea0003900000 */
[----:B------:R-:W2:Y:S02]  /*19430*/  @!P0 SYNCS.PHASECHK.TRANS64 P0, [R3+URZ+0x13230], R14 ;  /* 0x0132300e030085a7 */ /* 0x000ea4000800007f */
[----:B--2---:R-:W-:Y:S05]  /*19440*/  @!P0 BRA `(.L_x_12710) ;  /* 0xfffffffc00f08947 */ /* 0x004fea000383ffff */
[----:B------:R-:W-:Y:S05]  /*19450*/  BRA `(.L_x_12709) ;  /* 0xffffff4c00387947 */ /* 0x000fea000383ffff */
.L_x_12715:
[----:B-1----:R1:W2:Y:S02]  /*19460*/  SYNCS.PHASECHK.TRANS64.TRYWAIT P0, [R13+URZ+0x13250], R0 ;  /* 0x013250000d0075a7 */ /* 0x0022a4000800017f */
[----:B--2---:R-:W-:Y:S05]  /*19470*/  @!P0 NANOSLEEP.SYNCS 0x989680 ;  /* 0x009896800000895d */ /* 0x004fea0003900000 */
[----:B------:R-:W2:Y:S02]  /*19480*/  @!P0 SYNCS.PHASECHK.TRANS64 P0, [R13+URZ+0x13250], R0 ;  /* 0x013250000d0085a7 */ /* 0x000ea4000800007f */
[----:B--2---:R-:W-:Y:S05]  /*19490*/  @!P0 BRA `(.L_x_12715) ;  /* 0xfffffffc00f08947 */ /* 0x004fea000383ffff */
[----:B------:R-:W-:Y:S05]  /*194a0*/  BRA `(.L_x_12714) ;  /* 0xffffff5000a87947 */ /* 0x000fea000383ffff */
.L_x_12722:
[----:B--2---:R2:W3:Y:S02]  /*194b0*/  SYNCS.PHASECHK.TRANS64.TRYWAIT P0, [R10+URZ+0x13250], R5 ;  /* 0x013250050a0075a7 */ /* 0x0044e4000800017f */
[----:B---3--:R-:W-:Y:S05]  /*194c0*/  @!P0 NANOSLEEP.SYNCS 0x989680 ;  /* 0x009896800000895d */ /* 0x008fea0003900000 */
[----:B------:R-:W3:Y:S02]  /*194d0*/  @!P0 SYNCS.PHASECHK.TRANS64 P0, [R10+URZ+0x13250], R5 ;  /* 0x013250050a0085a7 */ /* 0x000ee4000800007f */
[----:B---3--:R-:W-:Y:S05]  /*194e0*/  @!P0 BRA `(.L_x_12722) ;  /* 0xfffffffc00f08947 */ /* 0x008fea000383ffff */
[----:B------:R-:W-:Y:S05]  /*194f0*/  BRA `(.L_x_12721) ;  /* 0xffffff7000187947 */ /* 0x000fea000383ffff */
.L_x_12747:
        /* <DEDUP_REMOVED lines=11> */
.L_x_12877:
[----:B------:R-:W-:Y:S05]  /*195b0*/  BSYNC B1 ;  /* 0x0000000000017941 */ /* 0x000fea0003800000 */
.L_x_12876:
[----:B------:R-:W-:Y:S05]  /*195c0*/  BRA `(.L_x_12878) ;  /* 0xffffffac00247947 */ /* 0x000fea000383ffff */
.L_x_12749:
[----:B------:R-:W-:Y:S01]  /*195d0*/  BSSY B1, `(.L_x_12879) ;  /* 0x0000006000017945 */ /* 0x000fe20003800000 */
[----:B------:R-:W-:-:S07]  /*195e0*/  IMAD.MOV.U32 R15, RZ, RZ, -0x1 ;  /* 0xffffffffff0f7424 */ /* 0x000fce00078e00ff */
[----:B01----:R-:W-:Y:S05]  /*195f0*/  WARPSYNC.COLLECTIVE R15, `(.L_x_12880) ;  /* 0x000000000f0c7348 */ /* 0x003fea0003c00000 */
[----:B------:R-:W-:Y:S02]  /*19600*/  ELECT P6, UR62, PT ;  /* 0x00000000003e782f */ /* 0x000fe400038c0000 */
[----:B------:R-:W-:Y:S01]  /*19610*/  MOV R14, UR62 ;  /* 0x0000003e000e7c02 */ /* 0x000fe20008000f00 */
[----:B01----:R-:W-:Y:S10]  /*19620*/  ENDCOLLECTIVE ;  /* 0x000000000000791b */ /* 0x003ff40003800000 */
.L_x_12880:
[----:B------:R-:W-:Y:S05]  /*19630*/  BSYNC B1 ;  /* 0x0000000000017941 */ /* 0x000fea0003800000 */
.L_x_12879:
[----:B------:R-:W-:Y:S05]  /*19640*/  BRA `(.L_x_12748) ;  /* 0xffffffac001c7947 */ /* 0x000fea000383ffff */
.L_x_12751:
[----:B0-----:R0:W2:Y:S02]  /*19650*/  SYNCS.PHASECHK.TRANS64.TRYWAIT P0, [R22+URZ+0x13220], R5 ;  /* 0x01322005160075a7 */ /* 0x0010a4000800017f */
[----:B--2---:R-:W-:Y:S05]  /*19660*/  @!P0 NANOSLEEP.SYNCS 0x989680 ;  /* 0x009896800000895d */ /* 0x004fea0003900000 */
[----:B------:R-:W2:Y:S02]  /*19670*/  @!P0 SYNCS.PHASECHK.TRANS64 P0, [R22+URZ+0x13220], R5 ;  /* 0x01322005160085a7 */ /* 0x000ea4000800007f */
[----:B--2---:R-:W-:Y:S05]  /*19680*/  @!P0 BRA `(.L_x_12751) ;  /* 0xfffffffc00f08947 */ /* 0x004fea000383ffff */
[----:B------:R-:W-:Y:S05]  /*19690*/  BRA `(.L_x_12881) ;  /* 0xffffffac002c7947 */ /* 0x000fea000383ffff */
.L_x_12755:
[----:B0-----:R0:W2:Y:S02]  /*196a0*/  SYNCS.PHASECHK.TRANS64.TRYWAIT P0, [R6+URZ+0x132a0], R5 ;  /* 0x0132a005060075a7 */ /* 0x0010a4000800017f */
[----:B--2---:R-:W-:Y:S05]  /*196b0*/  @!P0 NANOSLEEP.SYNCS 0x989680 ;  /* 0x009896800000895d */ /* 0x004fea0003900000 */
[----:B------:R-:W2:Y:S02]  /*196c0*/  @!P0 SYNCS.PHASECHK.TRANS64 P0, [R6+URZ+0x132a0], R5 ;  /* 0x0132a005060085a7 */ /* 0x000ea4000800007f */
[----:B--2---:R-:W-:Y:S05]  /*196d0*/  @!P0 BRA `(.L_x_12755) ;  /* 0xfffffffc00f08947 */ /* 0x004fea000383ffff */
[----:B------:R-:W-:Y:S05]  /*196e0*/  BRA `(.L_x_12882) ;  /* 0xffffffac00487947 */ /* 0x000fea000383ffff */
.L_x_12760:
[----:B-1----:R1:W2:Y:S02]  /*196f0*/  SYNCS.PHASECHK.TRANS64.TRYWAIT P0, [R6+URZ+0x132c0], R5 ;  /* 0x0132c005060075a7 */ /* 0x0022a4000800017f */
[----:B--2---:R-:W-:Y:S05]  /*19700*/  @!P0 NANOSLEEP.SYNCS 0x989680 ;  /* 0x009896800000895d */ /* 0x004fea0003900000 */
[----:B------:R-:W2:Y:S02]  /*19710*/  @!P0 SYNCS.PHASECHK.TRANS64 P0, [R6+URZ+0x132c0], R5 ;  /* 0x0132c005060085a7 */ /* 0x000ea4000800007f */
[----:B--2---:R-:W-:Y:S05]  /*19720*/  @!P0 BRA `(.L_x_12760) ;  /* 0xfffffffc00f08947 */ /* 0x004fea000383ffff */
[----:B------:R-:W-:Y:S05]  /*19730*/  BRA `(.L_x_12883) ;  /* 0xffffffac00c47947 */ /* 0x000fea000383ffff */
.L_x_12767:
[----:B0-----:R0:W3:Y:S02]  /*19740*/  SYNCS.PHASECHK.TRANS64.TRYWAIT P1, [R5+URZ+0x132a0], R6 ;  /* 0x0132a006050075a7 */ /* 0x0010e4000802017f */
[----:B---3--:R-:W-:Y:S05]  /*19750*/  @!P1 NANOSLEEP.SYNCS 0x989680 ;  /* 0x009896800000995d */ /* 0x008fea0003900000 */
[----:B------:R-:W3:Y:S02]  /*19760*/  @!P1 SYNCS.PHASECHK.TRANS64 P1, [R5+URZ+0x132a0], R6 ;  /* 0x0132a006050095a7 */ /* 0x000ee4000802007f */
[----:B---3--:R-:W-:Y:S05]  /*19770*/  @!P1 BRA `(.L_x_12767) ;  /* 0xfffffffc00f09947 */ /* 0x008fea000383ffff */
[----:B------:R-:W-:Y:S05]  /*19780*/  BRA `(.L_x_12884) ;  /* 0xffffffb0008c7947 */ /* 0x000fea000383ffff */
.L_x_12772:
[----:B-1----:R1:W2:Y:S02]  /*19790*/  SYNCS.PHASECHK.TRANS64.TRYWAIT P1, [R5+URZ+0x132c0], R6 ;  /* 0x0132c006050075a7 */ /* 0x0022a4000802017f */
[----:B--2---:R-:W-:Y:S05]  /*197a0*/  @!P1 NANOSLEEP.SYNCS 0x989680 ;  /* 0x009896800000995d */ /* 0x004fea0003900000 */
[----:B------:R-:W2:Y:S02]  /*197b0*/  @!P1 SYNCS.PHASECHK.TRANS64 P1, [R5+URZ+0x132c0], R6 ;  /* 0x0132c006050095a7 */ /* 0x000ea4000802007f */
[----:B--2---:R-:W-:Y:S05]  /*197c0*/  @!P1 BRA `(.L_x_12772) ;  /* 0xfffffffc00f09947 */ /* 0x004fea000383ffff */
[----:B------:R-:W-:Y:S05]  /*197d0*/  BRA `(.L_x_12885) ;  /* 0xffffffb400047947 */ /* 0x000fea000383ffff */
.L_x_12787:
        /* <DEDUP_REMOVED lines=11> */
.L_x_12887:
[----:B------:R-:W-:Y:S05]  /*19890*/  BSYNC B0 ;  /* 0x0000000000007941 */ /* 0x000fea0003800000 */
.L_x_12886:
[----:B------:R-:W-:Y:S05]  /*198a0*/  BRA `(.L_x_12888) ;  /* 0xffffffbc00c07947 */ /* 0x000fea000383ffff */
.L_x_12789:
[----:B------:R-:W-:Y:S01]  /*198b0*/  BSSY B0, `(.L_x_12889) ;  /* 0x0000006000007945 */ /* 0x000fe20003800000 */
[----:B------:R-:W-:-:S07]  /*198c0*/  IMAD.MOV.U32 R15, RZ, RZ, -0x1 ;  /* 0xffffffffff0f7424 */ /* 0x000fce00078e00ff */
[----:B0123--:R-:W-:Y:S05]  /*198d0*/  WARPSYNC.COLLECTIVE R15, `(.L_x_12890) ;  /* 0x000000000f0c7348 */ /* 0x00ffea0003c00000 */
[----:B------:R-:W-:Y:S02]  /*198e0*/  ELECT P6, UR62, PT ;  /* 0x00000000003e782f */ /* 0x000fe400038c0000 */
[----:B------:R-:W-:Y:S01]  /*198f0*/  MOV R14, UR62 ;  /* 0x0000003e000e7c02 */ /* 0x000fe20008000f00 */
[----:B0123--:R-:W-:Y:S10]  /*19900*/  ENDCOLLECTIVE ;  /* 0x000000000000791b */ /* 0x00fff40003800000 */
.L_x_12890:
[----:B------:R-:W-:Y:S05]  /*19910*/  BSYNC B0 ;  /* 0x0000000000007941 */ /* 0x000fea0003800000 */
.L_x_12889:
[----:B------:R-:W-:Y:S05]  /*19920*/  BRA `(.L_x_12891) ;  /* 0xffffffbc00c87947 */ /* 0x000fea000383ffff */
.L_x_12791:
[----:B0-----:R0:W4:Y:S02]  /*19930*/  SYNCS.PHASECHK.TRANS64.TRYWAIT P0, [R4+URZ+0x13280], R3 ;  /* 0x01328003040075a7 */ /* 0x001124000800017f */
[----:B----4-:R-:W-:Y:S05]  /*19940*/  @!P0 NANOSLEEP.SYNCS 0x989680 ;  /* 0x009896800000895d */ /* 0x010fea0003900000 */
[----:B------:R-:W4:Y:S02]  /*19950*/  @!P0 SYNCS.PHASECHK.TRANS64 P0, [R4+URZ+0x13280], R3 ;  /* 0x01328003040085a7 */ /* 0x000f24000800007f */
[----:B----4-:R-:W-:Y:S05]  /*19960*/  @!P0 BRA `(.L_x_12791) ;  /* 0xfffffffc00f08947 */ /* 0x010fea000383ffff */
[----:B------:R-:W-:Y:S05]  /*19970*/  BRA `(.L_x_12892) ;  /* 0xffffffc0002c7947 */ /* 0x000fea000383ffff */
.L_x_12793:
[----:B0-----:R0:W4:Y:S02]  /*19980*/  SYNCS.PHASECHK.TRANS64.TRYWAIT P0, [R4+URZ+0x13240], R3 ;  /* 0x01324003040075a7 */ /* 0x001124000800017f */
[----:B----4-:R-:W-:Y:S05]  /*19990*/  @!P0 NANOSLEEP.SYNCS 0x989680 ;  /* 0x009896800000895d */ /* 0x010fea0003900000 */
[----:B------:R-:W4:Y:S02]  /*199a0*/  @!P0 SYNCS.PHASECHK.TRANS64 P0, [R4+URZ+0x13240], R3 ;  /* 0x01324003040085a7 */ /* 0x000f24000800007f */
[----:B----4-:R-:W-:Y:S05]  /*199b0*/  @!P0 BRA `(.L_x_12793) ;  /* 0xfffffffc00f08947 */ /* 0x010fea000383ffff */
[----:B------:R-:W-:Y:S05]  /*199c0*/  BRA `(.L_x_12893) ;  /* 0xffffffc000807947 */ /* 0x000fea000383ffff */
.L_x_12797:
[----:B------:R-:W2:Y:S01]  /*199d0*/  LDL.LU R11, [R1+0x24] ;  /* 0x00002400010b7983 */ /* 0x000ea20000300800 */
[----:B------:R-:W-:Y:S02]  /*199e0*/  IMAD.MOV.U32 R13, RZ, RZ, R4 ;  /* 0x000000ffff0d7224 */ /* 0x000fe400078e0004 */
[----:B------:R-:W-:Y:S02]  /*199f0*/  IMAD.MOV.U32 R12, RZ, RZ, RZ ;  /* 0x000000ffff0c7224 */ /* 0x000fe400078e00ff */
[----:B------:R-:W-:Y:S02]  /*19a00*/  IMAD.MOV.U32 R15, RZ, RZ, -0x1 ;  /* 0xffffffffff0f7424 */ /* 0x000fe400078e00ff */
        /* <DEDUP_REMOVED lines=8> */
.L_x_12894:
[----:B------:R-:W-:Y:S02]  /*19a90*/  IMAD.MOV.U32 R13, RZ, RZ, R0 ;  /* 0x000000ffff0d7224 */ /* 0x000fe400078e0000 */
[----:B------:R-:W-:-:S07]  /*19aa0*/  IMAD.MOV.U32 R7, RZ, RZ, R14 ;  /* 0x000000ffff077224 */ /* 0x000fce00078e000e */
[----:B------:R-:W-:Y:S05]  /*19ab0*/  WARPSYNC.COLLECTIVE R15, `(.L_x_12895) ;  /* 0x000000000f087348 */ /* 0x000fea0003c00000 */
[----:B------:R0:W1:Y:S02]  /*19ac0*/  SHFL.IDX P6, R14, R13, R12, R11 ;  /* 0x0000000c0d0e7389 */ /* 0x00006400000c000b */
[----:B01----:R-:W-:Y:S01]  /*19ad0*/  ENDCOLLECTIVE ;  /* 0x000000000000791b */ /* 0x003fe20003800000 */
.L_x_12895:
[----:B------:R-:W-:Y:S02]  /*19ae0*/  IMAD.MOV.U32 R13, RZ, RZ, R4 ;  /* 0x000000ffff0d7224 */ /* 0x000fe400078e0004 */
[----:B------:R-:W-:Y:S02]  /*19af0*/  IMAD.MOV.U32 R12, RZ, RZ, 0x1 ;  /* 0x00000001ff0c7424 */ /* 0x000fe400078e00ff */
[----:B------:R-:W-:-:S07]  /*19b00*/  IMAD.MOV.U32 R6, RZ, RZ, R14 ;  /* 0x000000ffff067224 */ /* 0x000fce00078e000e */
[----:B------:R-:W-:Y:S05]  /*19b10*/  WARPSYNC.COLLECTIVE R15, `(.L_x_12896) ;  /* 0x000000000f087348 */ /* 0x000fea0003c00000 */
[----:B------:R0:W1:Y:S02]  /*19b20*/  SHFL.IDX P6, R14, R13, R12, R11 ;  /* 0x0000000c0d0e7389 */ /* 0x00006400000c000b */
[----:B01----:R-:W-:Y:S01]  /*19b30*/  ENDCOLLECTIVE ;  /* 0x000000000000791b */ /* 0x003fe20003800000 */
.L_x_12896:
        /* <DEDUP_REMOVED lines=12> */
.L_x_12897:
[----:B------:R-:W-:Y:S02]  /*19c00*/  IMAD.MOV.U32 R13, RZ, RZ, R4 ;  /* 0x000000ffff0d7224 */ /* 0x000fe400078e0004 */
[----:B------:R-:W-:Y:S02]  /*19c10*/  IMAD.MOV.U32 R12, RZ, RZ, 0x2 ;  /* 0x00000002ff0c7424 */ /* 0x000fe400078e00ff */
[----:B------:R-:W-:-:S07]  /*19c20*/  IMAD.MOV.U32 R7, RZ, RZ, R14 ;  /* 0x000000ffff077224 */ /* 0x000fce00078e000e */
[----:B------:R-:W-:Y:S05]  /*19c30*/  WARPSYNC.COLLECTIVE R15, `(.L_x_12898) ;  /* 0x000000000f087348 */ /* 0x000fea0003c00000 */
[----:B------:R0:W1:Y:S02]  /*19c40*/  SHFL.IDX P6, R14, R13, R12, R11 ;  /* 0x0000000c0d0e7389 */ /* 0x00006400000c000b */
[----:B01----:R-:W-:Y:S01]  /*19c50*/  ENDCOLLECTIVE ;  /* 0x000000000000791b */ /* 0x003fe20003800000 */
.L_x_12898:
        /* <DEDUP_REMOVED lines=16> */
.L_x_12899:
[----:B------:R-:W-:Y:S02]  /*19d60*/  IMAD.MOV.U32 R13, RZ, RZ, R4 ;  /* 0x000000ffff0d7224 */ /* 0x000fe400078e0004 */
[----:B------:R-:W-:Y:S02]  /*19d70*/  IMAD.MOV.U32 R12, RZ, RZ, 0x3 ;  /* 0x00000003ff0c7424 */ /* 0x000fe400078e00ff */
[----:B------:R-:W-:-:S07]  /*19d80*/  IMAD.MOV.U32 R7, RZ, RZ, R14 ;  /* 0x000000ffff077224 */ /* 0x000fce00078e000e */
[----:B------:R-:W-:Y:S05]  /*19d90*/  WARPSYNC.COLLECTIVE R15, `(.L_x_12900) ;  /* 0x000000000f087348 */ /* 0x000fea0003c00000 */
[----:B------:R0:W1:Y:S02]  /*19da0*/  SHFL.IDX P6, R14, R13, R12, R11 ;  /* 0x0000000c0d0e7389 */ /* 0x00006400000c000b */
[----:B01----:R-:W-:Y:S01]  /*19db0*/  ENDCOLLECTIVE ;  /* 0x000000000000791b */ /* 0x003fe20003800000 */
.L_x_12900:
        /* <DEDUP_REMOVED lines=11> */
.L_x_12901:
        /* <DEDUP_REMOVED lines=11> */
.L_x_12902:
        /* <DEDUP_REMOVED lines=14> */
.L_x_12903:
[----:B------:R-:W-:Y:S02]  /*1a000*/  IMAD.MOV.U32 R13, RZ, RZ, R3 ;  /* 0x000000ffff0d7224 */ /* 0x000fe400078e0003 */
[----:B------:R-:W-:Y:S02]  /*1a010*/  IMAD.MOV.U32 R12, RZ, RZ, 0x1 ;  /* 0x00000001ff0c7424 */ /* 0x000fe400078e00ff */
[----:B------:R-:W-:-:S07]  /*1a020*/  IMAD.MOV.U32 R0, RZ, RZ, R14 ;  /* 0x000000ffff007224 */ /* 0x000fce00078e000e */
[----:B------:R-:W-:Y:S05]  /*1a030*/  WARPSYNC.COLLECTIVE R15, `(.L_x_12904) ;  /* 0x000000000f087348 */ /* 0x000fea0003c00000 */
[----:B------:R0:W1:Y:S02]  /*1a040*/  SHFL.IDX P6, R14, R13, R12, R11 ;  /* 0x0000000c0d0e7389 */ /* 0x00006400000c000b */
[----:B01----:R-:W-:Y:S01]  /*1a050*/  ENDCOLLECTIVE ;  /* 0x000000000000791b */ /* 0x003fe20003800000 */
.L_x_12904:
        /* <DEDUP_REMOVED lines=13> */
.L_x_12905:
[----:B------:R-:W-:Y:S01]  /*1a130*/  IMAD.MOV.U32 R2, RZ, RZ, R14 ;  /* 0x000000ffff027224 */ /* 0x000fe200078e000e */
[----:B------:R-:W-:Y:S06]  /*1a140*/  BRA `(.L_x_12906) ;  /* 0xffffffc400a07947 */ /* 0x000fec000383ffff */
.L_x_12800:
[----:B-1----:R1:W2:Y:S02]  /*1a150*/  SYNCS.PHASECHK.TRANS64.TRYWAIT P0, [R22+URZ+0x13220], R3 ;  /* 0x01322003160075a7 */ /* 0x0022a4000800017f */
[----:B--2---:R-:W-:Y:S05]  /*1a160*/  @!P0 NANOSLEEP.SYNCS 0x989680 ;  /* 0x009896800000895d */ /* 0x004fea0003900000 */
[----:B------:R-:W2:Y:S02]  /*1a170*/  @!P0 SYNCS.PHASECHK.TRANS64 P0, [R22+URZ+0x13220], R3 ;  /* 0x01322003160085a7 */ /* 0x000ea4000800007f */
[----:B--2---:R-:W-:Y:S05]  /*1a180*/  @!P0 BRA `(.L_x_12800) ;  /* 0xfffffffc00f08947 */ /* 0x004fea000383ffff */
[----:B------:R-:W-:Y:S05]  /*1a190*/  BRA `(.L_x_12907) ;  /* 0xffffffc400fc7947 */ /* 0x000fea000383ffff */
.L_x_12806:
[----:B0-----:R0:W1:Y:S02]  /*1a1a0*/  SYNCS.PHASECHK.TRANS64.TRYWAIT P0, [R6+URZ+0x13280], R5 ;  /* 0x01328005060075a7 */ /* 0x001064000800017f */
[----:B-1----:R-:W-:Y:S05]  /*1a1b0*/  @!P0 NANOSLEEP.SYNCS 0x989680 ;  /* 0x009896800000895d */ /* 0x002fea0003900000 */
[----:B------:R-:W1:Y:S02]  /*1a1c0*/  @!P0 SYNCS.PHASECHK.TRANS64 P0, [R6+URZ+0x13280], R5 ;  /* 0x01328005060085a7 */ /* 0x000e64000800007f */
[----:B-1----:R-:W-:Y:S05]  /*1a1d0*/  @!P0 BRA `(.L_x_12806) ;  /* 0xfffffffc00f08947 */ /* 0x002fea000383ffff */
[----:B------:R-:W-:Y:S05]  /*1a1e0*/  BRA `(.L_x_12908) ;  /* 0xffffffc800ac7947 */ /* 0x000fea000383ffff */
.L_x_12811:
[----:B-1----:R1:W2:Y:S02]  /*1a1f0*/  SYNCS.PHASECHK.TRANS64.TRYWAIT P0, [R6+URZ+0x13240], R5 ;  /* 0x01324005060075a7 */ /* 0x0022a4000800017f */
[----:B--2---:R-:W-:Y:S05]  /*1a200*/  @!P0 NANOSLEEP.SYNCS 0x989680 ;  /* 0x009896800000895d */ /* 0x004fea0003900000 */
[----:B------:R-:W2:Y:S02]  /*1a210*/  @!P0 SYNCS.PHASECHK.TRANS64 P0, [R6+URZ+0x13240], R5 ;  /* 0x01324005060085a7 */ /* 0x000ea4000800007f */
[----:B--2---:R-:W-:Y:S05]  /*1a220*/  @!P0 BRA `(.L_x_12811) ;  /* 0xfffffffc00f08947 */ /* 0x004fea000383ffff */
[----:B------:R-:W-:Y:S05]  /*1a230*/  BRA `(.L_x_12909) ;  /* 0xffffffcc00287947 */ /* 0x000fea000383ffff */
.L_x_12817:
[----:B-1----:R1:W2:Y:S02]  /*1a240*/  SYNCS.PHASECHK.TRANS64.TRYWAIT P0, [R3+URZ+0x13270], R4 ;  /* 0x01327004030075a7 */ /* 0x0022a4000800017f */
[----:B--2---:R-:W-:Y:S05]  /*1a250*/  @!P0 NANOSLEEP.SYNCS 0x989680 ;  /* 0x009896800000895d */ /* 0x004fea0003900000 */
[----:B------:R-:W2:Y:S02]  /*1a260*/  @!P0 SYNCS.PHASECHK.TRANS64 P0, [R3+URZ+0x13270], R4 ;  /* 0x01327004030085a7 */ /* 0x000ea4000800007f */
[----:B--2---:R-:W-:Y:S05]  /*1a270*/  @!P0 BRA `(.L_x_12817) ;  /* 0xfffffffc00f08947 */ /* 0x004fea000383ffff */
[----:B------:R-:W-:Y:S05]  /*1a280*/  BRA `(.L_x_12910) ;  /* 0xffffffcc00c47947 */ /* 0x000fea000383ffff */
.L_x_12819:
[----:B-1----:R1:W2:Y:S02]  /*1a290*/  SYNCS.PHASECHK.TRANS64.TRYWAIT P0, [R3+URZ+0x13260], R4 ;  /* 0x01326004030075a7 */ /* 0x0022a4000800017f */
[----:B--2---:R-:W-:Y:S05]  /*1a2a0*/  @!P0 NANOSLEEP.SYNCS 0x989680 ;  /* 0x009896800000895d */ /* 0x004fea0003900000 */
[----:B------:R-:W2:Y:S02]  /*1a2b0*/  @!P0 SYNCS.PHASECHK.TRANS64 P0, [R3+URZ+0x13260], R4 ;  /* 0x01326004030085a7 */ /* 0x000ea4000800007f */
[----:B--2---:R-:W-:Y:S05]  /*1a2c0*/  @!P0 BRA `(.L_x_12819) ;  /* 0xfffffffc00f08947 */ /* 0x004fea000383ffff */
[----:B------:R-:W-:Y:S05]  /*1a2d0*/  BRA `(.L_x_12911) ;  /* 0xffffffcc00cc7947 */ /* 0x000fea000383ffff */
.L_x_12826:
[----:B-1----:R1:W2:Y:S02]  /*1a2e0*/  SYNCS.PHASECHK.TRANS64.TRYWAIT P1, [R0+URZ+0x13270], R3 ;  /* 0x01327003000075a7 */ /* 0x0022a4000802017f */
[----:B--2---:R-:W-:Y:S05]  /*1a2f0*/  @!P1 NANOSLEEP.SYNCS 0x989680 ;  /* 0x009896800000995d */ /* 0x004fea0003900000 */
[----:B------:R-:W2:Y:S02]  /*1a300*/  @!P1 SYNCS.PHASECHK.TRANS64 P1, [R0+URZ+0x13270], R3 ;  /* 0x01327003000095a7 */ /* 0x000ea4000802007f */
[----:B--2---:R-:W-:Y:S05]  /*1a310*/  @!P1 BRA `(.L_x_12826) ;  /* 0xfffffffc00f09947 */ /* 0x004fea000383ffff */
[----:B------:R-:W-:Y:S05]  /*1a320*/  BRA `(.L_x_12912) ;  /* 0xffffffd400607947 */ /* 0x000fea000383ffff */
.L_x_12828:
[----:B-1----:R1:W2:Y:S02]  /*1a330*/  SYNCS.PHASECHK.TRANS64.TRYWAIT P1, [R0+URZ+0x13260], R3 ;  /* 0x01326003000075a7 */ /* 0x0022a4000802017f */
[----:B--2---:R-:W-:Y:S05]  /*1a340*/  @!P1 NANOSLEEP.SYNCS 0x989680 ;  /* 0x009896800000995d */ /* 0x004fea0003900000 */
[----:B------:R-:W2:Y:S02]  /*1a350*/  @!P1 SYNCS.PHASECHK.TRANS64 P1, [R0+URZ+0x13260], R3 ;  /* 0x01326003000095a7 */ /* 0x000ea4000802007f */
[----:B--2---:R-:W-:Y:S05]  /*1a360*/  @!P1 BRA `(.L_x_12828) ;  /* 0xfffffffc00f09947 */ /* 0x004fea000383ffff */
[----:B------:R-:W-:Y:S05]  /*1a370*/  BRA `(.L_x_12913) ;  /* 0xffffffd400647947 */ /* 0x000fea000383ffff */
.L_x_12832:
        /* <DEDUP_REMOVED lines=8> */
.L_x_12915:
[----:B------:R-:W-:Y:S05]  /*1a400*/  BSYNC B0 ;  /* 0x0000000000007941 */ /* 0x000fea0003800000 */
.L_x_12914:
        /* <DEDUP_REMOVED lines=9> */
.L_x_12916:
        /* <DEDUP_REMOVED lines=18> */
.L_x_12917:
[----:B------:R-:W-:Y:S01]  /*1a5c0*/  IMAD.MOV.U32 R12, RZ, RZ, 0x2 ;  /* 0x00000002ff0c7424 */ /* 0x000fe200078e00ff */
[----:B------:R-:W-:-:S05]  /*1a5d0*/  SEL R5, R14, RZ, P1 ;  /* 0x000000ff0e057207 */ /* 0x000fca0000800000 */
[----:B------:R-:W-:-:S04]  /*1a5e0*/  IMAD.IADD R4, R2, 0x1, R5 ;  /* 0x0000000102047824 */ /* 0x000fc800078e0205 */
[----:B------:R-:W-:-:S07]  /*1a5f0*/  IMAD.MOV.U32 R13, RZ, RZ, R4 ;  /* 0x000000ffff0d7224 */ /* 0x000fce00078e0004 */
[----:B------:R-:W-:Y:S05]  /*1a600*/  WARPSYNC.COLLECTIVE R15, `(.L_x_12918) ;  /* 0x000000000f087348 */ /* 0x000fea0003c00000 */
[----:B------:R0:W1:Y:S02]  /*1a610*/  SHFL.UP P6, R14, R13, R12, R11 ;  /* 0x0400000c0d0e7389 */ /* 0x00006400000c000b */
[----:B01----:R-:W-:Y:S01]  /*1a620*/  ENDCOLLECTIVE ;  /* 0x000000000000791b */ /* 0x003fe20003800000 */
.L_x_12918:
[----:B------:R-:W-:Y:S01]  /*1a630*/  IMAD.MOV.U32 R12, RZ, RZ, 0x4 ;  /* 0x00000004ff0c7424 */ /* 0x000fe200078e00ff */
[----:B------:R-:W-:-:S05]  /*1a640*/  SEL R5, R14, RZ, P2 ;  /* 0x000000ff0e057207 */ /* 0x000fca0001000000 */
[----:B------:R-:W-:-:S04]  /*1a650*/  IMAD.IADD R5, R4, 0x1, R5 ;  /* 0x0000000104057824 */ /* 0x000fc800078e0205 */
[----:B------:R-:W-:-:S07]  /*1a660*/  IMAD.MOV.U32 R13, RZ, RZ, R5 ;  /* 0x000000ffff0d7224 */ /* 0x000fce00078e0005 */
[----:B------:R-:W-:Y:S05]  /*1a670*/  WARPSYNC.COLLECTIVE R15, `(.L_x_12919) ;  /* 0x000000000f087348 */ /* 0x000fea0003c00000 */
[----:B------:R0:W1:Y:S02]  /*1a680*/  SHFL.UP P6, R14, R13, R12, R11 ;  /* 0x0400000c0d0e7389 */ /* 0x00006400000c000b */
[----:B01----:R-:W-:Y:S01]  /*1a690*/  ENDCOLLECTIVE ;  /* 0x000000000000791b */ /* 0x003fe20003800000 */
.L_x_12919:
[----:B------:R-:W-:Y:S01]  /*1a6a0*/  IMAD.MOV.U32 R12, RZ, RZ, 0x8 ;  /* 0x00000008ff0c7424 */ /* 0x000fe200078e00ff */
[----:B------:R-:W-:-:S05]  /*1a6b0*/  SEL R6, R14, RZ, P3 ;  /* 0x000000ff0e067207 */ /* 0x000fca0001800000 */
[----:B------:R-:W-:-:S04]  /*1a6c0*/  IMAD.IADD R6, R5, 0x1, R6 ;  /* 0x0000000105067824 */ /* 0x000fc800078e0206 */
[----:B------:R-:W-:-:S07]  /*1a6d0*/  IMAD.MOV.U32 R13, RZ, RZ, R6 ;  /* 0x000000ffff0d7224 */ /* 0x000fce00078e0006 */
[----:B------:R-:W-:Y:S05]  /*1a6e0*/  WARPSYNC.COLLECTIVE R15, `(.L_x_12920) ;  /* 0x000000000f087348 */ /* 0x000fea0003c00000 */
[----:B------:R0:W1:Y:S02]  /*1a6f0*/  SHFL.UP P6, R14, R13, R12, R11 ;  /* 0x0400000c0d0e7389 */ /* 0x00006400000c000b */
[----:B01----:R-:W-:Y:S01]  /*1a700*/  ENDCOLLECTIVE ;  /* 0x000000000000791b */ /* 0x003fe20003800000 */
.L_x_12920:
[----:B------:R-:W-:Y:S01]  /*1a710*/  IMAD.MOV.U32 R12, RZ, RZ, 0x10 ;  /* 0x00000010ff0c7424 */ /* 0x000fe200078e00ff */
[----:B------:R-:W-:-:S05]  /*1a720*/  SEL R3, R14, RZ, P4 ;  /* 0x000000ff0e037207 */ /* 0x000fca0002000000 */
[----:B------:R-:W-:-:S04]  /*1a730*/  IMAD.IADD R4, R6, 0x1, R3 ;  /* 0x0000000106047824 */ /* 0x000fc800078e0203 */
[----:B------:R-:W-:-:S07]  /*1a740*/  IMAD.MOV.U32 R13, RZ, RZ, R4 ;  /* 0x000000ffff0d7224 */ /* 0x000fce00078e0004 */
[----:B------:R-:W-:Y:S05]  /*1a750*/  WARPSYNC.COLLECTIVE R15, `(.L_x_12921) ;  /* 0x000000000f087348 */ /* 0x000fea0003c00000 */
[----:B------:R0:W1:Y:S02]  /*1a760*/  SHFL.UP P6, R14, R13, R12, R11 ;  /* 0x0400000c0d0e7389 */ /* 0x00006400000c000b */
[----:B01----:R-:W-:Y:S01]  /*1a770*/  ENDCOLLECTIVE ;  /* 0x000000000000791b */ /* 0x003fe20003800000 */
.L_x_12921:
        /* <DEDUP_REMOVED lines=8> */
.L_x_12922:
[----:B------:R-:W-:Y:S05]  /*1a800*/  BRA `(.L_x_12923) ;  /* 0xffffffd800287947 */ /* 0x000fea000383ffff */
.L_x_12837:
        /* <DEDUP_REMOVED lines=8> */
.L_x_12925:
[----:B------:R-:W-:Y:S05]  /*1a890*/  BSYNC B0 ;  /* 0x0000000000007941 */ /* 0x000fea0003800000 */
.L_x_12924:
        /* <DEDUP_REMOVED lines=8> */
.L_x_12926:
[----:B------:R-:W-:Y:S01]  /*1a920*/  IMAD.MOV.U32 R12, RZ, RZ, 0x4 ;  /* 0x00000004ff0c7424 */ /* 0x000fe200078e00ff */
[----:B------:R-:W-:-:S05]  /*1a930*/  SEL R4, R14, RZ, P2 ;  /* 0x000000ff0e047207 */ /* 0x000fca0001000000 */
[----:B------:R-:W-:-:S04]  /*1a940*/  IMAD.IADD R4, R13, 0x1, R4 ;  /* 0x000000010d047824 */ /* 0x000fc800078e0204 */
[----:B------:R-:W-:-:S07]  /*1a950*/  IMAD.MOV.U32 R13, RZ, RZ, R4 ;  /* 0x000000ffff0d7224 */ /* 0x000fce00078e0004 */
[----:B------:R-:W-:Y:S05]  /*1a960*/  WARPSYNC.COLLECTIVE R15, `(.L_x_12927) ;  /* 0x000000000f087348 */ /* 0x000fea0003c00000 */
[----:B------:R0:W1:Y:S02]  /*1a970*/  SHFL.UP P6, R14, R13, R12, R11 ;  /* 0x0400000c0d0e7389 */ /* 0x00006400000c000b */
[----:B01----:R-:W-:Y:S01]  /*1a980*/  ENDCOLLECTIVE ;  /* 0x000000000000791b */ /* 0x003fe20003800000 */
.L_x_12927:
[----:B------:R-:W-:Y:S01]  /*1a990*/  IMAD.MOV.U32 R12, RZ, RZ, 0x8 ;  /* 0x00000008ff0c7424 */ /* 0x000fe200078e00ff */
[----:B------:R-:W-:-:S05]  /*1a9a0*/  SEL R5, R14, RZ, P3 ;  /* 0x000000ff0e057207 */ /* 0x000fca0001800000 */
[----:B------:R-:W-:-:S04]  /*1a9b0*/  IMAD.IADD R5, R4, 0x1, R5 ;  /* 0x0000000104057824 */ /* 0x000fc800078e0205 */
[----:B------:R-:W-:-:S07]  /*1a9c0*/  IMAD.MOV.U32 R13, RZ, RZ, R5 ;  /* 0x000000ffff0d7224 */ /* 0x000fce00078e0005 */
[----:B------:R-:W-:Y:S05]  /*1a9d0*/  WARPSYNC.COLLECTIVE R15, `(.L_x_12928) ;  /* 0x000000000f087348 */ /* 0x000fea0003c00000 */
[----:B------:R0:W1:Y:S02]  /*1a9e0*/  SHFL.UP P6, R14, R13, R12, R11 ;  /* 0x0400000c0d0e7389 */ /* 0x00006400000c000b */
[----:B01----:R-:W-:Y:S01]  /*1a9f0*/  ENDCOLLECTIVE ;  /* 0x000000000000791b */ /* 0x003fe20003800000 */
.L_x_12928:
[----:B------:R-:W-:Y:S01]  /*1aa00*/  IMAD.MOV.U32 R12, RZ, RZ, 0x10 ;  /* 0x00000010ff0c7424 */ /* 0x000fe200078e00ff */
[----:B------:R-:W-:-:S05]  /*1aa10*/  SEL R6, R14, RZ, P4 ;  /* 0x000000ff0e067207 */ /* 0x000fca0002000000 */
[----:B------:R-:W-:-:S04]  /*1aa20*/  IMAD.IADD R6, R5, 0x1, R6 ;  /* 0x0000000105067824 */ /* 0x000fc800078e0206 */
[----:B------:R-:W-:-:S07]  /*1aa30*/  IMAD.MOV.U32 R13, RZ, RZ, R6 ;  /* 0x000000ffff0d7224 */ /* 0x000fce00078e0006 */
[----:B------:R-:W-:Y:S05]  /*1aa40*/  WARPSYNC.COLLECTIVE R15, `(.L_x_12929) ;  /* 0x000000000f087348 */ /* 0x000fea0003c00000 */
[----:B------:R0:W1:Y:S02]  /*1aa50*/  SHFL.UP P6, R14, R13, R12, R11 ;  /* 0x0400000c0d0e7389 */ /* 0x00006400000c000b */
[----:B01----:R-:W-:Y:S01]  /*1aa60*/  ENDCOLLECTIVE ;  /* 0x000000000000791b */ /* 0x003fe20003800000 */
.L_x_12929:
        /* <DEDUP_REMOVED lines=8> */
.L_x_12930:
[----:B------:R-:W-:Y:S05]  /*1aaf0*/  BRA `(.L_x_12931) ;  /* 0xffffffd800087947 */ /* 0x000fea000383ffff */
.L_x_12839:
[----:B------:R-:W-:Y:S01]  /*1ab00*/  BSSY B0, `(.L_x_12932) ;  /* 0x0000006000007945 */ /* 0x000fe20003800000 */
[----:B------:R-:W-:Y:S01]  /*1ab10*/  PLOP3.LUT P6, PT, P6, PT, PT, 0x8, 0x0 ;  /* 0x000000000000781c */ /* 0x000fe200037ce170 */
[----:B------:R-:W-:-:S12]  /*1ab20*/  IMAD.MOV.U32 R15, RZ, RZ, -0x1 ;  /* 0xffffffffff0f7424 */ /* 0x000fd800078e00ff */
[----:B012---:R-:W-:Y:S05]  /*1ab30*/  WARPSYNC.COLLECTIVE R15, `(.L_x_12933) ;  /* 0x000000000f087348 */ /* 0x007fea0003c00000 */
[----:B------:R-:W-:Y:S01]  /*1ab40*/  VOTE.ANY R14, PT, P6 ;  /* 0x00000000000e7806 */ /* 0x000fe200030e0100 */
[----:B012---:R-:W-:Y:S06]  /*1ab50*/  ENDCOLLECTIVE ;  /* 0x000000000000791b */ /* 0x007fec0003800000 */
.L_x_12933:
[----:B------:R-:W-:Y:S05]  /*1ab60*/  BSYNC B0 ;  /* 0x0000000000007941 */ /* 0x000fea0003800000 */
.L_x_12932:
        /* <DEDUP_REMOVED lines=9> */
.L_x_12934:
[----:B------:R-:W-:Y:S01]  /*1ac00*/  IMAD.MOV.U32 R17, RZ, RZ, R14 ;  /* 0x000000ffff117224 */ /* 0x000fe200078e000e */
[----:B------:R-:W-:Y:S06]  /*1ac10*/  BRA `(.L_x_12935) ;  /* 0xffffffd400f87947 */ /* 0x000fec000383ffff */
.L_x_12841:
[----:B------:R-:W-:Y:S01]  /*1ac20*/  BSSY B0, `(.L_x_12936) ;  /* 0x0000007000007945 */ /* 0x000fe20003800000 */
[----:B------:R-:W-:Y:S02]  /*1ac30*/  IMAD.MOV.U32 R13, RZ, RZ, R3 ;  /* 0x000000ffff0d7224 */ /* 0x000fe400078e0003 */
[----:B-1----:R-:W-:Y:S02]  /*1ac40*/  IMAD.MOV.U32 R11, RZ, RZ, 0x1f ;  /* 0x0000001fff0b7424 */ /* 0x002fe400078e00ff */
[----:B------:R-:W-:-:S07]  /*1ac50*/  IMAD.MOV.U32 R15, RZ, RZ, -0x1 ;  /* 0xffffffffff0f7424 */ /* 0x000fce00078e00ff */
[----:B0-234-:R-:W-:Y:S05]  /*1ac60*/  WARPSYNC.COLLECTIVE R15, `(.L_x_12937) ;  /* 0x000000000f087348 */ /* 0x01dfea0003c00000 */
[----:B------:R1:W0:Y:S02]  /*1ac70*/  SHFL.IDX P6, R14, R13, R12, R11 ;  /* 0x0000000c0d0e7389 */ /* 0x00022400000c000b */
[----:B01234-:R-:W-:Y:S01]  /*1ac80*/  ENDCOLLECTIVE ;  /* 0x000000000000791b */ /* 0x01ffe20003800000 */
.L_x_12937:
[----:B------:R-:W-:Y:S05]  /*1ac90*/  BSYNC B0 ;  /* 0x0000000000007941 */ /* 0x000fea0003800000 */
.L_x_12936:
[----:B------:R-:W-:Y:S01]  /*1aca0*/  IMAD.MOV.U32 R5, RZ, RZ, R14 ;  /* 0x000000ffff057224 */ /* 0x000fe200078e000e */
[----:B------:R-:W-:Y:S06]  /*1acb0*/  BRA `(.L_x_12840) ;  /* 0xffffffd400ec7947 */ /* 0x000fec000383ffff */
.L_x_12845:
[----:B0-----:R0:W2:Y:S02]  /*1acc0*/  SYNCS.PHASECHK.TRANS64.TRYWAIT P0, [R8+URZ+0x13220], R0 ;  /* 0x01322000080075a7 */ /* 0x0010a4000800017f */
[----:B--2---:R-:W-:Y:S05]  /*1acd0*/  @!P0 NANOSLEEP.SYNCS 0x989680 ;  /* 0x009896800000895d */ /* 0x004fea0003900000 */
[----:B------:R-:W2:Y:S02]  /*1ace0*/  @!P0 SYNCS.PHASECHK.TRANS64 P0, [R8+URZ+0x13220], R0 ;  /* 0x01322000080085a7 */ /* 0x000ea4000800007f */
[----:B--2---:R-:W-:Y:S05]  /*1acf0*/  @!P0 BRA `(.L_x_12845) ;  /* 0xfffffffc00f08947 */ /* 0x004fea000383ffff */
[----:B------:R-:W-:Y:S05]  /*1ad00*/  BRA `(.L_x_12938) ;  /* 0xffffffdc00647947 */ /* 0x000fea000383ffff */
.L_x_12846:
        /* <DEDUP_REMOVED lines=11> */
.L_x_12940:
[----:B------:R-:W-:Y:S05]  /*1adc0*/  BSYNC B0 ;  /* 0x0000000000007941 */ /* 0x000fea0003800000 */
.L_x_12939:
[----:B------:R-:W-:Y:S05]  /*1add0*/  BRA `(.L_x_12941) ;  /* 0xffffffdc004c7947 */ /* 0x000fea000383ffff */
.L_x_12847:
[----:B------:R-:W-:Y:S01]  /*1ade0*/  BSSY B0, `(.L_x_12942) ;  /* 0x0000006000007945 */ /* 0x000fe20003800000 */
[----:B------:R-:W-:-:S07]  /*1adf0*/  IMAD.MOV.U32 R15, RZ, RZ, -0x1 ;  /* 0xffffffffff0f7424 */ /* 0x000fce00078e00ff */
[----:B01-34-:R-:W-:Y:S05]  /*1ae00*/  WARPSYNC.COLLECTIVE R15, `(.L_x_12943) ;  /* 0x000000000f0c7348 */ /* 0x01bfea0003c00000 */
[----:B------:R-:W-:Y:S02]  /*1ae10*/  ELECT P6, UR62, PT ;  /* 0x00000000003e782f */ /* 0x000fe400038c0000 */
[----:B------:R-:W-:Y:S01]  /*1ae20*/  MOV R14, UR62 ;  /* 0x0000003e000e7c02 */ /* 0x000fe20008000f00 */
[----:B01-34-:R-:W-:Y:S10]  /*1ae30*/  ENDCOLLECTIVE ;  /* 0x000000000000791b */ /* 0x01bff40003800000 */
.L_x_12943:
[----:B------:R-:W-:Y:S05]  /*1ae40*/  BSYNC B0 ;  /* 0x0000000000007941 */ /* 0x000fea0003800000 */
.L_x_12942:
[----:B------:R-:W-:Y:S05]  /*1ae50*/  BRA `(.L_x_12944) ;  /* 0xffffffdc00407947 */ /* 0x000fea000383ffff */
.L_x_12849:
[----:B0-----:R0:W2:Y:S02]  /*1ae60*/  SYNCS.PHASECHK.TRANS64.TRYWAIT P1, [R6+URZ], R3 ;  /* 0x00000003060075a7 */ /* 0x0010a4000802017f */
[----:B--2---:R-:W-:Y:S05]  /*1ae70*/  @!P1 NANOSLEEP.SYNCS 0x989680 ;  /* 0x009896800000995d */ /* 0x004fea0003900000 */
[----:B------:R-:W2:Y:S02]  /*1ae80*/  @!P1 SYNCS.PHASECHK.TRANS64 P1, [R6+URZ], R3 ;  /* 0x00000003060095a7 */ /* 0x000ea4000802007f */
[----:B--2---:R-:W-:Y:S05]  /*1ae90*/  @!P1 BRA `(.L_x_12849) ;  /* 0xfffffffc00f09947 */ /* 0x004fea000383ffff */
[----:B------:R-:W-:Y:S05]  /*1aea0*/  BRA `(.L_x_12945) ;  /* 0xffffffdc00747947 */ /* 0x000fea000383ffff */
.L_x_12850:
[----:B--2---:R2:W3:Y:S02]  /*1aeb0*/  SYNCS.PHASECHK.TRANS64.TRYWAIT P1, [R7+URZ], R0 ;  /* 0x00000000070075a7 */ /* 0x0044e4000802017f */
[----:B---3--:R-:W-:Y:S05]  /*1aec0*/  @!P1 NANOSLEEP.SYNCS 0x989680 ;  /* 0x009896800000995d */ /* 0x008fea0003900000 */
[----:B------:R-:W3:Y:S02]  /*1aed0*/  @!P1 SYNCS.PHASECHK.TRANS64 P1, [R7+URZ], R0 ;  /* 0x00000000070095a7 */ /* 0x000ee4000802007f */
[----:B---3--:R-:W-:Y:S05]  /*1aee0*/  @!P1 BRA `(.L_x_12850) ;  /* 0xfffffffc00f09947 */ /* 0x008fea000383ffff */
[----:B------:R-:W-:Y:S05]  /*1aef0*/  BRA `(.L_x_12946) ;  /* 0xffffffdc00687947 */ /* 0x000fea000383ffff */
.L_x_12852:
[----:B---3--:R3:W0:Y:S02]  /*1af00*/  SYNCS.PHASECHK.TRANS64.TRYWAIT P1, [R2+URZ+0x13260], R3 ;  /* 0x01326003020075a7 */ /* 0x008624000802017f */
[----:B0-----:R-:W-:Y:S05]  /*1af10*/  @!P1 NANOSLEEP.SYNCS 0x989680 ;  /* 0x009896800000995d */ /* 0x001fea0003900000 */
[----:B------:R-:W0:Y:S02]  /*1af20*/  @!P1 SYNCS.PHASECHK.TRANS64 P1, [R2+URZ+0x13260], R3 ;  /* 0x01326003020095a7 */ /* 0x000e24000802007f */
[----:B0-----:R-:W-:Y:S05]  /*1af30*/  @!P1 BRA `(.L_x_12852) ;  /* 0xfffffffc00f09947 */ /* 0x001fea000383ffff */
[----:B------:R-:W-:Y:S05]  /*1af40*/  BRA `(.L_x_12947) ;  /* 0xffffffdc00687947 */ /* 0x000fea000383ffff */
.L_x_12854:
[----:B------:R0:W0:Y:S02]  /*1af50*/  SYNCS.PHASECHK.TRANS64.TRYWAIT P1, [R5+URZ+0x13260], R0 ;  /* 0x01326000050075a7 */ /* 0x000024000802017f */
[----:B0-----:R-:W-:Y:S05]  /*1af60*/  @!P1 NANOSLEEP.SYNCS 0x989680 ;  /* 0x009896800000995d */ /* 0x001fea0003900000 */
[----:B------:R-:W0:Y:S02]  /*1af70*/  @!P1 SYNCS.PHASECHK.TRANS64 P1, [R5+URZ+0x13260], R0 ;  /* 0x01326000050095a7 */ /* 0x000e24000802007f */
[----:B0-----:R-:W-:Y:S05]  /*1af80*/  @!P1 BRA `(.L_x_12854) ;  /* 0xfffffffc00f09947 */ /* 0x001fea000383ffff */
[----:B------:R-:W-:Y:S05]  /*1af90*/  BRA `(.L_x_12948) ;  /* 0xffffffdc00687947 */ /* 0x000fea000383ffff */
.L_x_12856:
[----:B------:R0:W0:Y:S02]  /*1afa0*/  SYNCS.PHASECHK.TRANS64.TRYWAIT P0, [R2+URZ+0x13280], R3 ;  /* 0x01328003020075a7 */ /* 0x000024000800017f */
[----:B0-----:R-:W-:Y:S05]  /*1afb0*/  @!P0 NANOSLEEP.SYNCS 0x989680 ;  /* 0x009896800000895d */ /* 0x001fea0003900000 */
[----:B------:R-:W0:Y:S02]  /*1afc0*/  @!P0 SYNCS.PHASECHK.TRANS64 P0, [R2+URZ+0x13280], R3 ;  /* 0x01328003020085a7 */ /* 0x000e24000800007f */
[----:B0-----:R-:W-:Y:S05]  /*1afd0*/  @!P0 BRA `(.L_x_12856) ;  /* 0xfffffffc00f08947 */ /* 0x001fea000383ffff */
[----:B------:R-:W-:Y:S05]  /*1afe0*/  BRA `(.L_x_12857) ;  /* 0xffffffdc00647947 */ /* 0x000fea000383ffff */
.L_x_12949:
        /* <DEDUP_REMOVED lines=9> */
.L_x_12996:


//--------------------- .nv.global.init           --------------------------
	.section	.nv.global.init,"aw",@progbits
	.align	4
.nv.global.init:
	.type		_ZZN5flash28permute_output_fp8_VcolmajorIN4cute6TensorINS1_11ArrayEngineIN7cutlass10bfloat16_tELm64EEENS1_6LayoutINS1_5tupleIJNS8_IJNS1_1CILi2EEESA_NS9_ILi16EEEEEENS9_ILi1EEESD_EEENS8_IJNS8_IJSD_SA_NS9_ILi4EEEEEENS9_ILi0EEESH_EEEEEEEEEvRT_E9upper_map,@object
	.size		_ZZN5flash28permute_output_fp8_VcolmajorIN4cute6TensorINS1_11ArrayEngineIN7cutlass10bfloat16_tELm64EEENS1_6LayoutINS1_5tupleIJNS8_IJNS1_1CILi2EEESA_NS9_ILi16EEEEEENS9_ILi1EEESD_EEENS8_IJNS8_IJSD_SA_NS9_ILi4EEEEEENS9_ILi0EEESH_EEEEEEEEEvRT_E9upper_map,(_ZZN5flash28permute_output_fp8_VcolmajorIN4cute6TensorINS1_11ArrayEngineIN7cutlass10bfloat16_tELm32EEENS1_6LayoutINS1_5tupleIJNS8_IJNS1_1CILi2EEESA_NS9_ILi8EEEEEENS9_ILi1EEESD_EEENS8_IJNS8_IJSD_SA_NS9_ILi4EEEEEENS9_ILi0EEESH_EEEEEEEEEvRT_E9upper_map - _ZZN5flash28permute_output_fp8_VcolmajorIN4cute6TensorINS1_11ArrayEngineIN7cutlass10bfloat16_tELm64EEENS1_6LayoutINS1_5tupleIJNS8_IJNS1_1CILi2EEESA_NS9_ILi16EEEEEENS9_ILi1EEESD_EEENS8_IJNS8_IJSD_SA_NS9_ILi4EEEEEENS9_ILi0EEESH_EEEEEEEEEvRT_E9upper_map)
_ZZN5flash28permute_output_fp8_VcolmajorIN4cute6TensorINS1_11ArrayEngineIN7cutlass10bfloat16_tELm64EEENS1_6LayoutINS1_5tupleIJNS8_IJNS1_1CILi2EEESA_NS9_ILi16EEEEEENS9_ILi1EEESD_EEENS8_IJNS8_IJSD_SA_NS9_ILi4EEEEEENS9_ILi0EEESH_EEEEEEEEEvRT_E9upper_map:
        /*0000*/ 	.byte	0x00, 0x00, 0x00, 0x00, 0x02, 0x00, 0x00, 0x00, 0x03, 0x00, 0x00, 0x00, 0x01, 0x00, 0x00, 0x00
	.type		_ZZN5flash28permute_output_fp8_VcolmajorIN4cute6TensorINS1_11ArrayEngineIN7cutlass10bfloat16_tELm32EEENS1_6LayoutINS1_5tupleIJNS8_IJNS1_1CILi2EEESA_NS9_ILi8EEEEEENS9_ILi1EEESD_EEENS8_IJNS8_IJSD_SA_NS9_ILi4EEEEEENS9_ILi0EEESH_EEEEEEEEEvRT_E9upper_map,@object
	.size		_ZZN5flash28permute_output_fp8_VcolmajorIN4cute6TensorINS1_11ArrayEngineIN7cutlass10bfloat16_tELm32EEENS1_6LayoutINS1_5tupleIJNS8_IJNS1_1CILi2EEESA_NS9_ILi8EEEEEENS9_ILi1EEESD_EEENS8_IJNS8_IJSD_SA_NS9_ILi4EEEEEENS9_ILi0EEESH_EEEEEEEEEvRT_E9upper_map,(_ZZN5flash28permute_output_fp8_VcolmajorIN4cute6TensorINS1_11ArrayEngineIN7cutlass10bfloat16_tELm96EEENS1_6LayoutINS1_5tupleIJNS8_IJNS1_1CILi2EEESA_NS9_ILi24EEEEEENS9_ILi1EEESD_EEENS8_IJNS8_IJSD_SA_NS9_ILi4EEEEEENS9_ILi0EEESH_EEEEEEEEEvRT_E9upper_map - _ZZN5flash28permute_output_fp8_VcolmajorIN4cute6TensorINS1_11ArrayEngineIN7cutlass10bfloat16_tELm32EEENS1_6LayoutINS1_5tupleIJNS8_IJNS1_1CILi2EEESA_NS9_ILi8EEEEEENS9_ILi1EEESD_EEENS8_IJNS8_IJSD_SA_NS9_ILi4EEEEEENS9_ILi0EEESH_EEEEEEEEEvRT_E9upper_map)
_ZZN5flash28permute_output_fp8_VcolmajorIN4cute6TensorINS1_11ArrayEngineIN7cutlass10bfloat16_tELm32EEENS1_6LayoutINS1_5tupleIJNS8_IJNS1_1CILi2EEESA_NS9_ILi8EEEEEENS9_ILi1EEESD_EEENS8_IJNS8_IJSD_SA_NS9_ILi4EEEEEENS9_ILi0EEESH_EEEEEEEEEvRT_E9upper_map:
        /*0010*/ 	.byte	0x00, 0x00, 0x00, 0x00, 0x02, 0x00, 0x00, 0x00, 0x03, 0x00, 0x00, 0x00, 0x01, 0x00, 0x00, 0x00
	.type		_ZZN5flash28permute_output_fp8_VcolmajorIN4cute6TensorINS1_11ArrayEngineIN7cutlass10bfloat16_tELm96EEENS1_6LayoutINS1_5tupleIJNS8_IJNS1_1CILi2EEESA_NS9_ILi24EEEEEENS9_ILi1EEESD_EEENS8_IJNS8_IJSD_SA_NS9_ILi4EEEEEENS9_ILi0EEESH_EEEEEEEEEvRT_E9upper_map,@object
	.size		_ZZN5flash28permute_output_fp8_VcolmajorIN4cute6TensorINS1_11ArrayEngineIN7cutlass10bfloat16_tELm96EEENS1_6LayoutINS1_5tupleIJNS8_IJNS1_1CILi2EEESA_NS9_ILi24EEEEEENS9_ILi1EEESD_EEENS8_IJNS8_IJSD_SA_NS9_ILi4EEEEEENS9_ILi0EEESH_EEEEEEEEEvRT_E9upper_map,(_ZZN5flash28permute_output_fp8_VcolmajorIN4cute6TensorINS1_11ArrayEngineIN7cutlass10bfloat16_tELm128EEENS1_6LayoutINS1_5tupleIJNS8_IJNS1_1CILi2EEESA_NS9_ILi32EEEEEENS9_ILi1EEESD_EEENS8_IJNS8_IJSD_SA_NS9_ILi4EEEEEENS9_ILi0EEESH_EEEEEEEEEvRT_E9upper_map - _ZZN5flash28permute_output_fp8_VcolmajorIN4cute6TensorINS1_11ArrayEngineIN7cutlass10bfloat16_tELm96EEENS1_6LayoutINS1_5tupleIJNS8_IJNS1_1CILi2EEESA_NS9_ILi24EEEEEENS9_ILi1EEESD_EEENS8_IJNS8_IJSD_SA_NS9_ILi4EEEEEENS9_ILi0EEESH_EEEEEEEEEvRT_E9upper_map)
_ZZN5flash28permute_output_fp8_VcolmajorIN4cute6TensorINS1_11ArrayEngineIN7cutlass10bfloat16_tELm96EEENS1_6LayoutINS1_5tupleIJNS8_IJNS1_1CILi2EEESA_NS9_ILi24EEEEEENS9_ILi1EEESD_EEENS8_IJNS8_IJSD_SA_NS9_ILi4EEEEEENS9_ILi0EEESH_EEEEEEEEEvRT_E9upper_map:
        /*0020*/ 	.byte	0x00, 0x00, 0x00, 0x00, 0x02, 0x00, 0x00, 0x00, 0x03, 0x00, 0x00, 0x00, 0x01, 0x00, 0x00, 0x00
	.type		_ZZN5flash28permute_output_fp8_VcolmajorIN4cute6TensorINS1_11ArrayEngineIN7cutlass10bfloat16_tELm128EEENS1_6LayoutINS1_5tupleIJNS8_IJNS1_1CILi2EEESA_NS9_ILi32EEEEEENS9_ILi1EEESD_EEENS8_IJNS8_IJSD_SA_NS9_ILi4EEEEEENS9_ILi0EEESH_EEEEEEEEEvRT_E9upper_map,@object
	.size		_ZZN5flash28permute_output_fp8_VcolmajorIN4cute6TensorINS1_11ArrayEngineIN7cutlass10bfloat16_tELm128EEENS1_6LayoutINS1_5tupleIJNS8_IJNS1_1CILi2EEESA_NS9_ILi32EEEEEENS9_ILi1EEESD_EEENS8_IJNS8_IJSD_SA_NS9_ILi4EEEEEENS9_ILi0EEESH_EEEEEEEEEvRT_E9upper_map,(_ZZN5flash28permute_output_fp8_VcolmajorIN4cute6TensorINS1_11ArrayEngineIN7cutlass10bfloat16_tELm48EEENS1_6LayoutINS1_5tupleIJNS8_IJNS1_1CILi2EEESA_NS9_ILi12EEEEEENS9_ILi1EEESD_EEENS8_IJNS8_IJSD_SA_NS9_ILi4EEEEEENS9_ILi0EEESH_EEEEEEEEEvRT_E9upper_map - _ZZN5flash28permute_output_fp8_VcolmajorIN4cute6TensorINS1_11ArrayEngineIN7cutlass10bfloat16_tELm128EEENS1_6LayoutINS1_5tupleIJNS8_IJNS1_1CILi2EEESA_NS9_ILi32EEEEEENS9_ILi1EEESD_EEENS8_IJNS8_IJSD_SA_NS9_ILi4EEEEEENS9_ILi0EEESH_EEEEEEEEEvRT_E9upper_map)
_ZZN5flash28permute_output_fp8_VcolmajorIN4cute6TensorINS1_11ArrayEngineIN7cutlass10bfloat16_tELm128EEENS1_6LayoutINS1_5tupleIJNS8_IJNS1_1CILi2EEESA_NS9_ILi32EEEEEENS9_ILi1EEESD_EEENS8_IJNS8_IJSD_SA_NS9_ILi4EEEEEENS9_ILi0EEESH_EEEEEEEEEvRT_E9upper_map:
        /*0030*/ 	.byte	0x00, 0x00, 0x00, 0x00, 0x02, 0x00, 0x00, 0x00, 0x03, 0x00, 0x00, 0x00, 0x01, 0x00, 0x00, 0x00
	.type		_ZZN5flash28permute_output_fp8_VcolmajorIN4cute6TensorINS1_11ArrayEngineIN7cutlass10bfloat16_tELm48EEENS1_6LayoutINS1_5tupleIJNS8_IJNS1_1CILi2EEESA_NS9_ILi12EEEEEENS9_ILi1EEESD_EEENS8_IJNS8_IJSD_SA_NS9_ILi4EEEEEENS9_ILi0EEESH_EEEEEEEEEvRT_E9upper_map,@object
	.size		_ZZN5flash28permute_output_fp8_VcolmajorIN4cute6TensorINS1_11ArrayEngineIN7cutlass10bfloat16_tELm48EEENS1_6LayoutINS1_5tupleIJNS8_IJNS1_1CILi2EEESA_NS9_ILi12EEEEEENS9_ILi1EEESD_EEENS8_IJNS8_IJSD_SA_NS9_ILi4EEEEEENS9_ILi0EEESH_EEEEEEEEEvRT_E9upper_map,($str$25 - _ZZN5flash28permute_output_fp8_VcolmajorIN4cute6TensorINS1_11ArrayEngineIN7cutlass10bfloat16_tELm48EEENS1_6LayoutINS1_5tupleIJNS8_IJNS1_1CILi2EEESA_NS9_ILi12EEEEEENS9_ILi1EEESD_EEENS8_IJNS8_IJSD_SA_NS9_ILi4EEEEEENS9_ILi0EEESH_EEEEEEEEEvRT_E9upper_map)
_ZZN5flash28permute_output_fp8_VcolmajorIN4cute6TensorINS1_11ArrayEngineIN7cutlass10bfloat16_tELm48EEENS1_6LayoutINS1_5tupleIJNS8_IJNS1_1CILi2EEESA_NS9_ILi12EEEEEENS9_ILi1EEESD_EEENS8_IJNS8_IJSD_SA_NS9_ILi4EEEEEENS9_ILi0EEESH_EEEEEEEEEvRT_E9upper_map:
        /*0040*/ 	.byte	0x00, 0x00, 0x00, 0x00, 0x02, 0x00, 0x00, 0x00, 0x03, 0x00, 0x00, 0x00, 0x01, 0x00, 0x00, 0x00
	.type		$str$25,@object
	.size		$str$25,($str$26 - $str$25)
$str$25:
        /*0050*/ 	.byte	0x28, 0x61, 0x64, 0x64, 0x72, 0x65, 0x73, 0x73, 0x20, 0x26, 0x20, 0x6d, 0x61, 0x73, 0x6b, 0x29
        /*0060*/ 	.byte	0x20, 0x3d, 0x3d, 0x20, 0x30, 0x00
	.type		$str$26,@object
	.size		$str$26,(__unnamed_5 - $str$26)
$str$26:
        /*0066*/ 	.byte	0x2f, 0x74, 0x6d, 0x70, 0x2f, 0x6f, 0x73, 0x73, 0x5f, 0x6b, 0x65, 0x72, 0x6e, 0x65, 0x6c, 0x73
        /*0076*/ 	.byte	0x5f, 0x73, 0x72, 0x63, 0x2f, 0x66, 0x6c, 0x61, 0x73, 0x68, 0x5f, 0x61, 0x74, 0x74, 0x65, 0x6e
        /*0086*/ 	.byte	0x74, 0x69, 0x6f, 0x6e, 0x2f, 0x63, 0x73, 0x72, 0x63, 0x2f, 0x63, 0x75, 0x74, 0x6c, 0x61, 0x73
        /*0096*/ 	.byte	0x73, 0x2f, 0x69, 0x6e, 0x63, 0x6c, 0x75, 0x64, 0x65, 0x2f, 0x63, 0x75, 0x74, 0x65, 0x2f, 0x70
        /*00a6*/ 	.byte	0x6f, 0x69, 0x6e, 0x74, 0x65, 0x72, 0x5f, 0x66, 0x6c, 0x61, 0x67, 0x67, 0x65, 0x64, 0x2e, 0x68
        /*00b6*/ 	.byte	0x70, 0x70, 0x00
	.type		__unnamed_5,@object
	.size		__unnamed_5,(__unnamed_34 - __unnamed_5)
__unnamed_5:
        /* <DEDUP_REMOVED lines=24> */
        /*0239*/ 	.byte	0x26, 0x5d, 0x00
	.type		__unnamed_34,@object
	.size		__unnamed_34,(__unnamed_12 - __unnamed_34)
__unnamed_34:
        /* <DEDUP_REMOVED lines=25> */
	.type		__unnamed_12,@object
	.size		__unnamed_12,(__unnamed_17 - __unnamed_12)
__unnamed_12:
        /* <DEDUP_REMOVED lines=24> */
        /*053f*/ 	.byte	0x3e, 0x3e, 0x20, 0x26, 0x5d, 0x00
	.type		__unnamed_17,@object
	.size		__unnamed_17,(__unnamed_24 - __unnamed_17)
__unnamed_17:
        /* <DEDUP_REMOVED lines=25> */
	.type		__unnamed_24,@object
	.size		__unnamed_24,(__unnamed_18 - __unnamed_24)
__unnamed_24:
        /* <DEDUP_REMOVED lines=25> */
	.type		__unnamed_18,@object
	.size		__unnamed_18,(__unnamed_11 - __unnamed_18)
__unnamed_18:
        /* <DEDUP_REMOVED lines=25> */
	.type		__unnamed_11,@object
	.size		__unnamed_11,(__unnamed_23 - __unnamed_11)
__unnamed_11:
        /* <DEDUP_REMOVED lines=25> */
	.type		__unnamed_23,@object
	.size		__unnamed_23,(__unnamed_6 - __unnamed_23)
__unnamed_23:
        /* <DEDUP_REMOVED lines=25> */
	.type		__unnamed_6,@object
	.size		__unnamed_6,(__unnamed_29 - __unnamed_6)
__unnamed_6:
        /* <DEDUP_REMOVED lines=25> */
	.type		__unnamed_29,@object
	.size		__unnamed_29,(__unnamed_32 - __unnamed_29)
__unnamed_29:
        /* <DEDUP_REMOVED lines=24> */
        /*0fe9*/ 	.byte	0x34, 0x3e, 0x3e, 0x3e, 0x3e, 0x3e, 0x20, 0x26, 0x5d, 0x00
	.type		__unnamed_32,@object
	.size		__unnamed_32,(__unnamed_4 - __unnamed_32)
__unnamed_32:
        /* <DEDUP_REMOVED lines=28> */
        /*11b3*/ 	.byte	0x3a, 0x43, 0x3c, 0x31, 0x36, 0x33, 0x38, 0x34, 0x3e, 0x3e, 0x3e, 0x3e, 0x3e, 0x5d, 0x00
	.type		__unnamed_4,@object
	.size		__unnamed_4,(__unnamed_2 - __unnamed_4)
__unnamed_4:
        /* <DEDUP_REMOVED lines=29> */
	.type		__unnamed_2,@object
	.size		__unnamed_2,(__unnamed_1 - __unnamed_2)
__unnamed_2:
        /* <DEDUP_REMOVED lines=29> */
	.type		__unnamed_1,@object
	.size		__unnamed_1,(__unnamed_3 - __unnamed_1)
__unnamed_1:
        /* <DEDUP_REMOVED lines=29> */
        /*1730*/ 	.byte	0x00
	.type		__unnamed_3,@object
	.size		__unnamed_3,(__unnamed_8 - __unnamed_3)
__unnamed_3:
        /* <DEDUP_REMOVED lines=30> */
	.type		__unnamed_8,@object
	.size		__unnamed_8,(__unnamed_15 - __unnamed_8)
__unnamed_8:
        /* <DEDUP_REMOVED lines=29> */
        /*1ad2*/ 	.byte	0x5d, 0x00
	.type		__unnamed_15,@object
	.size		__unnamed_15,(__unnamed_10 - __unnamed_15)
__unnamed_15:
        /* <DEDUP_REMOVED lines=30> */
	.type		__unnamed_10,@object
	.size		__unnamed_10,(__unnamed_27 - __unnamed_10)
__unnamed_10:
        /* <DEDUP_REMOVED lines=30> */
	.type		__unnamed_27,@object
	.size		__unnamed_27,(__unnamed_21 - __unnamed_27)
__unnamed_27:
        /* <DEDUP_REMOVED lines=30> */
	.type		__unnamed_21,@object
	.size		__unnamed_21,(__unnamed_14 - __unnamed_21)
__unnamed_21:
        /* <DEDUP_REMOVED lines=30> */
	.type		__unnamed_14,@object
	.size		__unnamed_14,(__unnamed_16 - __unnamed_14)
__unnamed_14:
        /* <DEDUP_REMOVED lines=30> */
	.type		__unnamed_16,@object
	.size		__unnamed_16,(__unnamed_9 - __unnamed_16)
__unnamed_16:
        /* <DEDUP_REMOVED lines=30> */
	.type		__unnamed_9,@object
	.size		__unnamed_9,(__unnamed_22 - __unnamed_9)
__unnamed_9:
        /* <DEDUP_REMOVED lines=30> */
	.type		__unnamed_22,@object
	.size		__unnamed_22,(__unnamed_20 - __unnamed_22)
__unnamed_22:
        /* <DEDUP_REMOVED lines=30> */
	.type		__unnamed_20,@object
	.size		__unnamed_20,(__unnamed_13 - __unnamed_20)
__unnamed_20:
        /* <DEDUP_REMOVED lines=30> */
	.type		__unnamed_13,@object
	.size		__unnamed_13,(__unnamed_31 - __unnamed_13)
__unnamed_13:
        /* <DEDUP_REMOVED lines=30> */
	.type		__unnamed_31,@object
	.size		__unnamed_31,(__unnamed_7 - __unnamed_31)
__unnamed_31:
        /* <DEDUP_REMOVED lines=30> */
	.type		__unnamed_7,@object
	.size		__unnamed_7,(__unnamed_33 - __unnamed_7)
__unnamed_7:
        /* <DEDUP_REMOVED lines=30> */
	.type		__unnamed_33,@object
	.size		__unnamed_33,(__unnamed_19 - __unnamed_33)
__unnamed_33:
        /* <DEDUP_REMOVED lines=30> */
	.type		__unnamed_19,@object
	.size		__unnamed_19,(__unnamed_30 - __unnamed_19)
__unnamed_19:
        /* <DEDUP_REMOVED lines=29> */
        /*3458*/ 	.byte	0x3e, 0x20, 0x26, 0x5d, 0x00
	.type		__unnamed_30,@object
	.size		__unnamed_30,(__unnamed_28 - __unnamed_30)
__unnamed_30:
        /* <DEDUP_REMOVED lines=30> */
	.type		__unnamed_28,@object
	.size		__unnamed_28,(__unnamed_26 - __unnamed_28)
__unnamed_28:
        /* <DEDUP_REMOVED lines=30> */
	.type		__unnamed_26,@object
	.size		__unnamed_26,(__unnamed_25 - __unnamed_26)
__unnamed_26:
        /* <DEDUP_REMOVED lines=30> */
	.type		__unnamed_25,@object
	.size		__unnamed_25,(.L_28 - __unnamed_25)
__unnamed_25:
        /* <DEDUP_REMOVED lines=29> */
        /*3baf*/ 	.byte	0x3e, 0x3e, 0x3e, 0x3e, 0x20, 0x26, 0x5d, 0x00
.L_28:


//--------------------- .nv.shared._ZN7cutlass13device_kernelIN5flash11enable_sm90INS1_16FlashAttnFwdSm90INS1_25CollectiveMainloopFwdSm90ILi2EN4cute5tupleIJNS5_1CILi1EEES8_S8_EEENS6_IJNS7_ILi128EEESA_NS7_ILi256EEEEEELi256ENS_12float_e4m3_tEfNS_4arch4Sm90ELb0ELb0ELb0ELb0ELb0ELb0ELb0ELb1ELb1ELb1ELb0ELb0EEENS1_21CollectiveEpilogueFwdINS6_IJSA_SB_SA_EEES9_NS_10bfloat16_tESF_Li256ELb0ELb1ELb0ELb1EEENS1_29StaticPersistentTileSchedulerILb0EEEEEEEEEvNT_6ParamsE --------------------------
	.section	.nv.shared._ZN7cutlass13device_kernelIN5flash11enable_sm90INS1_16FlashAttnFwdSm90INS1_25CollectiveMainloopFwdSm90ILi2EN4cute5tupleIJNS5_1CILi1EEES8_S8_EEENS6_IJNS7_ILi128EEESA_NS7_ILi256EEEEEELi256ENS_12float_e4m3_tEfNS_4arch4Sm90ELb0ELb0ELb0ELb0ELb0ELb0ELb0ELb1ELb1ELb1ELb0ELb0EEENS1_21CollectiveEpilogueFwdINS6_IJSA_SB_SA_EEES9_NS_10bfloat16_tESF_Li256ELb0ELb1ELb0ELb1EEENS1_29StaticPersistentTileSchedulerILb0EEEEEEEEEvNT_6ParamsE,"aw",@nobits
	.sectionflags	@""
	.align	16
	.zero		1024


//--------------------- .nv.shared.reserved.0     --------------------------
	.section	.nv.shared.reserved.0,"aw",@nobits
	.weak		__nv_reservedSMEM_offset_0_alias
	.size		__nv_reservedSMEM_offset_0_alias, 0, 0
	.other		__nv_reservedSMEM_offset_0_alias,@"STO_CUDA_RESERVED_SHARED STV_DEFAULT"
__nv_reservedSMEM_offset_0_alias:
	.zero		0


//--------------------- .nv.global                --------------------------
	.section	.nv.global,"aw",@nobits
.nv.global:
	.type		_ZN74_INTERNAL_8375f83d_38_flash_fwd_hdimall_e4m3_packgqa_sm90_cu_c784774a_44934cute1_E,@object
	.size		_ZN74_INTERNAL_8375f83d_38_flash_fwd_hdimall_e4m3_packgqa_sm90_cu_c784774a_44934cute1_E,(_ZN74_INTERNAL_8375f83d_38_flash_fwd_hdimall_e4m3_packgqa_sm90_cu_c784774a_44934cuda3std3__45__cpo6cbeginE - _ZN74_INTERNAL_8375f83d_38_flash_fwd_hdimall_e4m3_packgqa_sm90_cu_c784774a_44934cute1_E)
_ZN74_INTERNAL_8375f83d_38_flash_fwd_hdimall_e4m3_packgqa_sm90_cu_c784774a_44934cute1_E:
	.zero		1
	.type		_ZN74_INTERNAL_8375f83d_38_flash_fwd_hdimall_e4m3_packgqa_sm90_cu_c784774a_44934cuda3std3__45__cpo6cbeginE,@object
	.size		_ZN74_INTERNAL_8375f83d_38_flash_fwd_hdimall_e4m3_packgqa_sm90_cu_c784774a_44934cuda3std3__45__cpo6cbeginE,(_ZN74_INTERNAL_8375f83d_38_flash_fwd_hdimall_e4m3_packgqa_sm90_cu_c784774a_44934cuda3std3__48in_placeE - _ZN74_INTERNAL_8375f83d_38_flash_fwd_hdimall_e4m3_packgqa_sm90_cu_c784774a_44934cuda3std3__45__cpo6cbeginE)
_ZN74_INTERNAL_8375f83d_38_flash_fwd_hdimall_e4m3_packgqa_sm90_cu_c784774a_44934cuda3std3__45__cpo6cbeginE:
	.zero		1
	.type		_ZN74_INTERNAL_8375f83d_38_flash_fwd_hdimall_e4m3_packgqa_sm90_cu_c784774a_44934cuda3std3__48in_placeE,@object
	.size		_ZN74_INTERNAL_8375f83d_38_flash_fwd_hdimall_e4m3_packgqa_sm90_cu_c784774a_44934cuda3std3__48in_placeE,(_ZN74_INTERNAL_8375f83d_38_flash_fwd_hdimall_e4m3_packgqa_sm90_cu_c784774a_44934cuda3std6ranges3__45__cpo9iter_moveE - _ZN74_INTERNAL_8375f83d_38_flash_fwd_hdimall_e4m3_packgqa_sm90_cu_c784774a_44934cuda3std3__48in_placeE)
_ZN74_INTERNAL_8375f83d_38_flash_fwd_hdimall_e4m3_packgqa_sm90_cu_c784774a_44934cuda3std3__48in_placeE:
	.zero		1
	.type		_ZN74_INTERNAL_8375f83d_38_flash_fwd_hdimall_e4m3_packgqa_sm90_cu_c784774a_44934cuda3std6ranges3__45__cpo9iter_moveE,@object
	.size		_ZN74_INTERNAL_8375f83d_38_flash_fwd_hdimall_e4m3_packgqa_sm90_cu_c784774a_44934cuda3std6ranges3__45__cpo9iter_moveE,(_ZN74_INTERNAL_8375f83d_38_flash_fwd_hdimall_e4m3_packgqa_sm90_cu_c784774a_44934cuda3std3__45__cpo5beginE - _ZN74_INTERNAL_8375f83d_38_flash_fwd_hdimall_e4m3_packgqa_sm90_cu_c784774a_44934cuda3std6ranges3__45__cpo9iter_moveE)
_ZN74_INTERNAL_8375f83d_38_flash_fwd_hdimall_e4m3_packgqa_sm90_cu_c784774a_44934cuda3std6ranges3__45__cpo9iter_moveE:
	.zero		1
	.type		_ZN74_INTERNAL_8375f83d_38_flash_fwd_hdimall_e4m3_packgqa_sm90_cu_c784774a_44934cuda3std3__45__cpo5beginE,@object
	.size		_ZN74_INTERNAL_8375f83d_38_flash_fwd_hdimall_e4m3_packgqa_sm90_cu_c784774a_44934cuda3std3__45__cpo5beginE,(_ZN74_INTERNAL_8375f83d_38_flash_fwd_hdimall_e4m3_packgqa_sm90_cu_c784774a_44934cuda3std3__476_GLOBAL__N__8375f83d_38_flash_fwd_hdimall_e4m3_packgqa_sm90_cu_c784774a_44936ignoreE - _ZN74_INTERNAL_8375f83d_38_flash_fwd_hdimall_e4m3_packgqa_sm90_cu_c784774a_44934cuda3std3__45__cpo5beginE)
_ZN74_INTERNAL_8375f83d_38_flash_fwd_hdimall_e4m3_packgqa_sm90_cu_c784774a_44934cuda3std3__45__cpo5beginE:
	.zero		1
	.type		_ZN74_INTERNAL_8375f83d_38_flash_fwd_hdimall_e4m3_packgqa_sm90_cu_c784774a_44934cuda3std3__476_GLOBAL__N__8375f83d_38_flash_fwd_hdimall_e4m3_packgqa_sm90_cu_c784774a_44936ignoreE,@object
	.size		_ZN74_INTERNAL_8375f83d_38_flash_fwd_hdimall_e4m3_packgqa_sm90_cu_c784774a_44934cuda3std3__476_GLOBAL__N__8375f83d_38_flash_fwd_hdimall_e4m3_packgqa_sm90_cu_c784774a_44936ignoreE,(_ZN74_INTERNAL_8375f83d_38_flash_fwd_hdimall_e4m3_packgqa_sm90_cu_c784774a_44934cute7productE - _ZN74_INTERNAL_8375f83d_38_flash_fwd_hdimall_e4m3_packgqa_sm90_cu_c784774a_44934cuda3std3__476_GLOBAL__N__8375f83d_38_flash_fwd_hdimall_e4m3_packgqa_sm90_cu_c784774a_44936ignoreE)
_ZN74_INTERNAL_8375f83d_38_flash_fwd_hdimall_e4m3_packgqa_sm90_cu_c784774a_44934cuda3std3__476_GLOBAL__N__8375f83d_38_flash_fwd_hdimall_e4m3_packgqa_sm90_cu_c784774a_44936ignoreE:
	.zero		1
	.type		_ZN74_INTERNAL_8375f83d_38_flash_fwd_hdimall_e4m3_packgqa_sm90_cu_c784774a_44934cute7productE,@object
	.size		_ZN74_INTERNAL_8375f83d_38_flash_fwd_hdimall_e4m3_packgqa_sm90_cu_c784774a_44934cute7productE,(_ZN74_INTERNAL_8375f83d_38_flash_fwd_hdimall_e4m3_packgqa_sm90_cu_c784774a_44934cuda3std3__45__cpo3endE - _ZN74_INTERNAL_8375f83d_38_flash_fwd_hdimall_e4m3_packgqa_sm90_cu_c784774a_44934cute7productE)
_ZN74_INTERNAL_8375f83d_38_flash_fwd_hdimall_e4m3_packgqa_sm90_cu_c784774a_44934cute7productE:
	.zero		1
	.type		_ZN74_INTERNAL_8375f83d_38_flash_fwd_hdimall_e4m3_packgqa_sm90_cu_c784774a_44934cuda3std3__45__cpo3endE,@object
	.size		_ZN74_INTERNAL_8375f83d_38_flash_fwd_hdimall_e4m3_packgqa_sm90_cu_c784774a_44934cuda3std3__45__cpo3endE,(_ZN74_INTERNAL_8375f83d_38_flash_fwd_hdimall_e4m3_packgqa_sm90_cu_c784774a_44934cuda3std3__419piecewise_constructE - _ZN74_INTERNAL_8375f83d_38_flash_fwd_hdimall_e4m3_packgqa_sm90_cu_c784774a_44934cuda3std3__45__cpo3endE)
_ZN74_INTERNAL_8375f83d_38_flash_fwd_hdimall_e4m3_packgqa_sm90_cu_c784774a_44934cuda3std3__45__cpo3endE:
	.zero		1
	.type		_ZN74_INTERNAL_8375f83d_38_flash_fwd_hdimall_e4m3_packgqa_sm90_cu_c784774a_44934cuda3std3__419piecewise_constructE,@object
	.size		_ZN74_INTERNAL_8375f83d_38_flash_fwd_hdimall_e4m3_packgqa_sm90_cu_c784774a_44934cuda3std3__419piecewise_constructE,(_ZN74_INTERNAL_8375f83d_38_flash_fwd_hdimall_e4m3_packgqa_sm90_cu_c784774a_44934cuda3std3__45__cpo4cendE - _ZN74_INTERNAL_8375f83d_38_flash_fwd_hdimall_e4m3_packgqa_sm90_cu_c784774a_44934cuda3std3__419piecewise_constructE)
_ZN74_INTERNAL_8375f83d_38_flash_fwd_hdimall_e4m3_packgqa_sm90_cu_c784774a_44934cuda3std3__419piecewise_constructE:
	.zero		1
	.type		_ZN74_INTERNAL_8375f83d_38_flash_fwd_hdimall_e4m3_packgqa_sm90_cu_c784774a_44934cuda3std3__45__cpo4cendE,@object
	.size		_ZN74_INTERNAL_8375f83d_38_flash_fwd_hdimall_e4m3_packgqa_sm90_cu_c784774a_44934cuda3std3__45__cpo4cendE,(_ZN74_INTERNAL_8375f83d_38_flash_fwd_hdimall_e4m3_packgqa_sm90_cu_c784774a_44934cuda3std6ranges3__45__cpo4swapE - _ZN74_INTERNAL_8375f83d_38_flash_fwd_hdimall_e4m3_packgqa_sm90_cu_c784774a_44934cuda3std3__45__cpo4cendE)
_ZN74_INTERNAL_8375f83d_38_flash_fwd_hdimall_e4m3_packgqa_sm90_cu_c784774a_44934cuda3std3__45__cpo4cendE:
	.zero		1
	.type		_ZN74_INTERNAL_8375f83d_38_flash_fwd_hdimall_e4m3_packgqa_sm90_cu_c784774a_44934cuda3std6ranges3__45__cpo4swapE,@object
	.size		_ZN74_INTERNAL_8375f83d_38_flash_fwd_hdimall_e4m3_packgqa_sm90_cu_c784774a_44934cuda3std6ranges3__45__cpo4swapE,(.L_46 - _ZN74_INTERNAL_8375f83d_38_flash_fwd_hdimall_e4m3_packgqa_sm90_cu_c784774a_44934cuda3std6ranges3__45__cpo4swapE)
_ZN74_INTERNAL_8375f83d_38_flash_fwd_hdimall_e4m3_packgqa_sm90_cu_c784774a_44934cuda3std6ranges3__45__cpo4swapE:
	.zero		1
.L_46:


//--------------------- .nv.shared._ZN7cutlass13device_kernelIN5flash11enable_sm90INS1_16FlashAttnFwdSm90INS1_25CollectiveMainloopFwdSm90ILi2EN4cute5tupleIJNS5_1CILi1EEES8_S8_EEENS6_IJNS7_ILi128EEESA_NS7_ILi256EEEEEELi256ENS_12float_e4m3_tEfNS_4arch4Sm90ELb0ELb0ELb0ELb1ELb0ELb0ELb0ELb1ELb1ELb1ELb0ELb0EEENS1_21CollectiveEpilogueFwdINS6_IJSA_SB_SA_EEES9_NS_10bfloat16_tESF_Li256ELb1ELb1ELb0ELb1EEENS1_36VarlenDynamicPersistentTileSchedulerILi128ELi128ELi256ELi128ELb0ELb1ELb1ELb0ELb1ELb1EEEEEEEEEvNT_6ParamsE --------------------------
	.section	.nv.shared._ZN7cutlass13device_kernelIN5flash11enable_sm90INS1_16FlashAttnFwdSm90INS1_25CollectiveMainloopFwdSm90ILi2EN4cute5tupleIJNS5_1CILi1EEES8_S8_EEENS6_IJNS7_ILi128EEESA_NS7_ILi256EEEEEELi256ENS_12float_e4m3_tEfNS_4arch4Sm90ELb0ELb0ELb0ELb1ELb0ELb0ELb0ELb1ELb1ELb1ELb0ELb0EEENS1_21CollectiveEpilogueFwdINS6_IJSA_SB_SA_EEES9_NS_10bfloat16_tESF_Li256ELb1ELb1ELb0ELb1EEENS1_36VarlenDynamicPersistentTileSchedulerILi128ELi128ELi256ELi128ELb0ELb1ELb1ELb0ELb1ELb1EEEEEEEEEvNT_6ParamsE,"aw",@nobits
	.sectionflags	@""
	.align	16
	.zero		1024


//--------------------- .nv.shared._ZN7cutlass13device_kernelIN5flash11enable_sm90INS1_16FlashAttnFwdSm90INS1_25CollectiveMainloopFwdSm90ILi2EN4cute5tupleIJNS5_1CILi1EEES8_S8_EEENS6_IJNS7_ILi128EEESA_NS7_ILi256EEEEEELi256ENS_12float_e4m3_tEfNS_4arch4Sm90ELb0ELb0ELb0ELb1ELb0ELb1ELb0ELb1ELb1ELb1ELb0ELb0EEENS1_21CollectiveEpilogueFwdINS6_IJSA_SB_SA_EEES9_NS_10bfloat16_tESF_Li256ELb1ELb1ELb0ELb1EEENS1_36VarlenDynamicPersistentTileSchedulerILi128ELi128ELi256ELi128ELb0ELb1ELb1ELb0ELb1ELb1EEEEEEEEEvNT_6ParamsE --------------------------
	.section	.nv.shared._ZN7cutlass13device_kernelIN5flash11enable_sm90INS1_16FlashAttnFwdSm90INS1_25CollectiveMainloopFwdSm90ILi2EN4cute5tupleIJNS5_1CILi1EEES8_S8_EEENS6_IJNS7_ILi128EEESA_NS7_ILi256EEEEEELi256ENS_12float_e4m3_tEfNS_4arch4Sm90ELb0ELb0ELb0ELb1ELb0ELb1ELb0ELb1ELb1ELb1ELb0ELb0EEENS1_21CollectiveEpilogueFwdINS6_IJSA_SB_SA_EEES9_NS_10bfloat16_tESF_Li256ELb1ELb1ELb0ELb1EEENS1_36VarlenDynamicPersistentTileSchedulerILi128ELi128ELi256ELi128ELb0ELb1ELb1ELb0ELb1ELb1EEEEEEEEEvNT_6ParamsE,"aw",@nobits
	.sectionflags	@""
	.align	16
	.zero		1024


//--------------------- .nv.shared._ZN7cutlass13device_kernelIN5flash11enable_sm90INS1_16FlashAttnFwdSm90INS1_25CollectiveMainloopFwdSm90ILi2EN4cute5tupleIJNS5_1CILi1EEES8_S8_EEENS6_IJNS7_ILi128EEENS7_ILi64EEENS7_ILi256EEEEEELi256ENS_12float_e4m3_tEfNS_4arch4Sm90ELb0ELb1ELb0ELb0ELb0ELb0ELb0ELb1ELb1ELb1ELb0ELb0EEENS1_21CollectiveEpilogueFwdINS6_IJSA_SC_SB_EEES9_NS_10bfloat16_tESG_Li256ELb0ELb1ELb0ELb1EEENS1_30DynamicPersistentTileSchedulerILi256ELi128ELb0ELb1ELb1EEEEEEEEEvNT_6ParamsE --------------------------
	.section	.nv.shared._ZN7cutlass13device_kernelIN5flash11enable_sm90INS1_16FlashAttnFwdSm90INS1_25CollectiveMainloopFwdSm90ILi2EN4cute5tupleIJNS5_1CILi1EEES8_S8_EEENS6_IJNS7_ILi128EEENS7_ILi64EEENS7_ILi256EEEEEELi256ENS_12float_e4m3_tEfNS_4arch4Sm90ELb0ELb1ELb0ELb0ELb0ELb0ELb0ELb1ELb1ELb1ELb0ELb0EEENS1_21CollectiveEpilogueFwdINS6_IJSA_SC_SB_EEES9_NS_10bfloat16_tESG_Li256ELb0ELb1ELb0ELb1EEENS1_30DynamicPersistentTileSchedulerILi256ELi128ELb0ELb1ELb1EEEEEEEEEvNT_6ParamsE,"aw",@nobits
	.sectionflags	@""
	.align	16
	.zero		1024


//--------------------- .nv.shared._ZN7cutlass13device_kernelIN5flash11enable_sm90INS1_16FlashAttnFwdSm90INS1_25CollectiveMainloopFwdSm90ILi2EN4cute5tupleIJNS5_1CILi1EEES8_S8_EEENS6_IJNS7_ILi128EEENS7_ILi64EEENS7_ILi256EEEEEELi256ENS_12float_e4m3_tEfNS_4arch4Sm90ELb0ELb1ELb0ELb1ELb0ELb0ELb0ELb1ELb1ELb1ELb0ELb0EEENS1_21CollectiveEpilogueFwdINS6_IJSA_SC_SB_EEES9_NS_10bfloat16_tESG_Li256ELb1ELb1ELb0ELb1EEENS1_36VarlenDynamicPersistentTileSchedulerILi128ELi64ELi256ELi128ELb0ELb1ELb1ELb1ELb0ELb1EEEEEEEEEvNT_6ParamsE --------------------------
	.section	.nv.shared._ZN7cutlass13device_kernelIN5flash11enable_sm90INS1_16FlashAttnFwdSm90INS1_25CollectiveMainloopFwdSm90ILi2EN4cute5tupleIJNS5_1CILi1EEES8_S8_EEENS6_IJNS7_ILi128EEENS7_ILi64EEENS7_ILi256EEEEEELi256ENS_12float_e4m3_tEfNS_4arch4Sm90ELb0ELb1ELb0ELb1ELb0ELb0ELb0ELb1ELb1ELb1ELb0ELb0EEENS1_21CollectiveEpilogueFwdINS6_IJSA_SC_SB_EEES9_NS_10bfloat16_tESG_Li256ELb1ELb1ELb0ELb1EEENS1_36VarlenDynamicPersistentTileSchedulerILi128ELi64ELi256ELi128ELb0ELb1ELb1ELb1ELb0ELb1EEEEEEEEEvNT_6ParamsE,"aw",@nobits
	.sectionflags	@""
	.align	16
	.zero		1024


//--------------------- .nv.shared._ZN7cutlass13device_kernelIN5flash11enable_sm90INS1_16FlashAttnFwdSm90INS1_25CollectiveMainloopFwdSm90ILi2EN4cute5tupleIJNS5_1CILi1EEES8_S8_EEENS6_IJNS7_ILi128EEENS7_ILi64EEENS7_ILi256EEEEEELi256ENS_12float_e4m3_tEfNS_4arch4Sm90ELb0ELb1ELb0ELb1ELb0ELb1ELb0ELb1ELb1ELb1ELb0ELb0EEENS1_21CollectiveEpilogueFwdINS6_IJSA_SC_SB_EEES9_NS_10bfloat16_tESG_Li256ELb1ELb1ELb0ELb1EEENS1_36VarlenDynamicPersistentTileSchedulerILi128ELi64ELi256ELi128ELb0ELb1ELb1ELb1ELb0ELb1EEEEEEEEEvNT_6ParamsE --------------------------
	.section	.nv.shared._ZN7cutlass13device_kernelIN5flash11enable_sm90INS1_16FlashAttnFwdSm90INS1_25CollectiveMainloopFwdSm90ILi2EN4cute5tupleIJNS5_1CILi1EEES8_S8_EEENS6_IJNS7_ILi128EEENS7_ILi64EEENS7_ILi256EEEEEELi256ENS_12float_e4m3_tEfNS_4arch4Sm90ELb0ELb1ELb0ELb1ELb0ELb1ELb0ELb1ELb1ELb1ELb0ELb0EEENS1_21CollectiveEpilogueFwdINS6_IJSA_SC_SB_EEES9_NS_10bfloat16_tESG_Li256ELb1ELb1ELb0ELb1EEENS1_36VarlenDynamicPersistentTileSchedulerILi128ELi64ELi256ELi128ELb0ELb1ELb1ELb1ELb0ELb1EEEEEEEEEvNT_6ParamsE,"aw",@nobits
	.sectionflags	@""
	.align	16
	.zero		1024


//--------------------- .nv.shared._ZN7cutlass13device_kernelIN5flash11enable_sm90INS1_16FlashAttnFwdSm90INS1_25CollectiveMainloopFwdSm90ILi2EN4cute5tupleIJNS5_1CILi1EEES8_S8_EEENS6_IJNS7_ILi128EEESA_NS7_ILi256EEEEEELi256ENS_12float_e4m3_tEfNS_4arch4Sm90ELb1ELb0ELb0ELb0ELb0ELb0ELb0ELb1ELb1ELb1ELb0ELb0EEENS1_21CollectiveEpilogueFwdINS6_IJSA_SB_SA_EEES9_NS_10bfloat16_tESF_Li256ELb0ELb1ELb0ELb1EEENS1_30DynamicPersistentTileSchedulerILi256ELi128ELb0ELb1ELb1EEEEEEEEEvNT_6ParamsE --------------------------
	.section	.nv.shared._ZN7cutlass13device_kernelIN5flash11enable_sm90INS1_16FlashAttnFwdSm90INS1_25CollectiveMainloopFwdSm90ILi2EN4cute5tupleIJNS5_1CILi1EEES8_S8_EEENS6_IJNS7_ILi128EEESA_NS7_ILi256EEEEEELi256ENS_12float_e4m3_tEfNS_4arch4Sm90ELb1ELb0ELb0ELb0ELb0ELb0ELb0ELb1ELb1ELb1ELb0ELb0EEENS1_21CollectiveEpilogueFwdINS6_IJSA_SB_SA_EEES9_NS_10bfloat16_tESF_Li256ELb0ELb1ELb0ELb1EEENS1_30DynamicPersistentTileSchedulerILi256ELi128ELb0ELb1ELb1EEEEEEEEEvNT_6ParamsE,"aw",@nobits
	.sectionflags	@""
	.align	16
	.zero		1024


//--------------------- .nv.shared._ZN7cutlass13device_kernelIN5flash11enable_sm90INS1_16FlashAttnFwdSm90INS1_25CollectiveMainloopFwdSm90ILi2EN4cute5tupleIJNS5_1CILi1EEES8_S8_EEENS6_IJNS7_ILi128EEESA_NS7_ILi256EEEEEELi256ENS_12float_e4m3_tEfNS_4arch4Sm90ELb1ELb0ELb0ELb1ELb0ELb0ELb0ELb1ELb1ELb1ELb0ELb0EEENS1_21CollectiveEpilogueFwdINS6_IJSA_SB_SA_EEES9_NS_10bfloat16_tESF_Li256ELb1ELb1ELb0ELb1EEENS1_36VarlenDynamicPersistentTileSchedulerILi128ELi128ELi256ELi128ELb0ELb1ELb1ELb1ELb1ELb1EEEEEEEEEvNT_6ParamsE --------------------------
	.section	.nv.shared._ZN7cutlass13device_kernelIN5flash11enable_sm90INS1_16FlashAttnFwdSm90INS1_25CollectiveMainloopFwdSm90ILi2EN4cute5tupleIJNS5_1CILi1EEES8_S8_EEENS6_IJNS7_ILi128EEESA_NS7_ILi256EEEEEELi256ENS_12float_e4m3_tEfNS_4arch4Sm90ELb1ELb0ELb0ELb1ELb0ELb0ELb0ELb1ELb1ELb1ELb0ELb0EEENS1_21CollectiveEpilogueFwdINS6_IJSA_SB_SA_EEES9_NS_10bfloat16_tESF_Li256ELb1ELb1ELb0ELb1EEENS1_36VarlenDynamicPersistentTileSchedulerILi128ELi128ELi256ELi128ELb0ELb1ELb1ELb1ELb1ELb1EEEEEEEEEvNT_6ParamsE,"aw",@nobits
	.sectionflags	@""
	.align	16
	.zero		1024


//--------------------- .nv.shared._ZN7cutlass13device_kernelIN5flash11enable_sm90INS1_16FlashAttnFwdSm90INS1_25CollectiveMainloopFwdSm90ILi2EN4cute5tupleIJNS5_1CILi1EEES8_S8_EEENS6_IJNS7_ILi128EEESA_NS7_ILi256EEEEEELi256ENS_12float_e4m3_tEfNS_4arch4Sm90ELb1ELb0ELb0ELb1ELb0ELb1ELb0ELb1ELb1ELb1ELb0ELb0EEENS1_21CollectiveEpilogueFwdINS6_IJSA_SB_SA_EEES9_NS_10bfloat16_tESF_Li256ELb1ELb1ELb0ELb1EEENS1_36VarlenDynamicPersistentTileSchedulerILi128ELi128ELi256ELi128ELb0ELb1ELb1ELb1ELb1ELb1EEEEEEEEEvNT_6ParamsE --------------------------
	.section	.nv.shared._ZN7cutlass13device_kernelIN5flash11enable_sm90INS1_16FlashAttnFwdSm90INS1_25CollectiveMainloopFwdSm90ILi2EN4cute5tupleIJNS5_1CILi1EEES8_S8_EEENS6_IJNS7_ILi128EEESA_NS7_ILi256EEEEEELi256ENS_12float_e4m3_tEfNS_4arch4Sm90ELb1ELb0ELb0ELb1ELb0ELb1ELb0ELb1ELb1ELb1ELb0ELb0EEENS1_21CollectiveEpilogueFwdINS6_IJSA_SB_SA_EEES9_NS_10bfloat16_tESF_Li256ELb1ELb1ELb0ELb1EEENS1_36VarlenDynamicPersistentTileSchedulerILi128ELi128ELi256ELi128ELb0ELb1ELb1ELb1ELb1ELb1EEEEEEEEEvNT_6ParamsE,"aw",@nobits
	.sectionflags	@""
	.align	16
	.zero		1024


//--------------------- .nv.shared._ZN7cutlass13device_kernelIN5flash11enable_sm90INS1_16FlashAttnFwdSm90INS1_25CollectiveMainloopFwdSm90ILi2EN4cute5tupleIJNS5_1CILi1EEES8_S8_EEENS6_IJNS7_ILi128EEENS7_ILi160EEENS7_ILi192EEEEEELi192ENS_12float_e4m3_tEfNS_4arch4Sm90ELb0ELb0ELb0ELb0ELb0ELb0ELb0ELb1ELb1ELb1ELb0ELb0EEENS1_21CollectiveEpilogueFwdINS6_IJSA_SC_SB_EEES9_NS_10bfloat16_tESG_Li256ELb0ELb1ELb0ELb1EEENS1_29StaticPersistentTileSchedulerILb0EEEEEEEEEvNT_6ParamsE --------------------------
	.section	.nv.shared._ZN7cutlass13device_kernelIN5flash11enable_sm90INS1_16FlashAttnFwdSm90INS1_25CollectiveMainloopFwdSm90ILi2EN4cute5tupleIJNS5_1CILi1EEES8_S8_EEENS6_IJNS7_ILi128EEENS7_ILi160EEENS7_ILi192EEEEEELi192ENS_12float_e4m3_tEfNS_4arch4Sm90ELb0ELb0ELb0ELb0ELb0ELb0ELb0ELb1ELb1ELb1ELb0ELb0EEENS1_21CollectiveEpilogueFwdINS6_IJSA_SC_SB_EEES9_NS_10bfloat16_tESG_Li256ELb0ELb1ELb0ELb1EEENS1_29StaticPersistentTileSchedulerILb0EEEEEEEEEvNT_6ParamsE,"aw",@nobits
	.sectionflags	@""
	.align	16
	.zero		1024


//--------------------- .nv.shared._ZN7cutlass13device_kernelIN5flash11enable_sm90INS1_16FlashAttnFwdSm90INS1_25CollectiveMainloopFwdSm90ILi2EN4cute5tupleIJNS5_1CILi2EEENS7_ILi1EEES9_EEENS6_IJNS7_ILi128EEENS7_ILi160EEENS7_ILi192EEEEEELi192ENS_12float_e4m3_tEfNS_4arch4Sm90ELb0ELb0ELb0ELb0ELb0ELb0ELb0ELb1ELb1ELb1ELb0ELb0EEENS1_21CollectiveEpilogueFwdINS6_IJSB_SD_SC_EEESA_NS_10bfloat16_tESH_Li256ELb0ELb1ELb0ELb1EEENS1_29StaticPersistentTileSchedulerILb0EEEEEEEEEvNT_6ParamsE --------------------------
	.section	.nv.shared._ZN7cutlass13device_kernelIN5flash11enable_sm90INS1_16FlashAttnFwdSm90INS1_25CollectiveMainloopFwdSm90ILi2EN4cute5tupleIJNS5_1CILi2EEENS7_ILi1EEES9_EEENS6_IJNS7_ILi128EEENS7_ILi160EEENS7_ILi192EEEEEELi192ENS_12float_e4m3_tEfNS_4arch4Sm90ELb0ELb0ELb0ELb0ELb0ELb0ELb0ELb1ELb1ELb1ELb0ELb0EEENS1_21CollectiveEpilogueFwdINS6_IJSB_SD_SC_EEESA_NS_10bfloat16_tESH_Li256ELb0ELb1ELb0ELb1EEENS1_29StaticPersistentTileSchedulerILb0EEEEEEEEEvNT_6ParamsE,"aw",@nobits
	.sectionflags	@""
	.align	16
	.zero		1024


//--------------------- .nv.shared._ZN7cutlass13device_kernelIN5flash11enable_sm90INS1_16FlashAttnFwdSm90INS1_25CollectiveMainloopFwdSm90ILi2EN4cute5tupleIJNS5_1CILi1EEES8_S8_EEENS6_IJNS7_ILi128EEENS7_ILi160EEENS7_ILi192EEEEEELi192ENS_12float_e4m3_tEfNS_4arch4Sm90ELb0ELb0ELb0ELb1ELb0ELb0ELb0ELb1ELb1ELb1ELb0ELb0EEENS1_21CollectiveEpilogueFwdINS6_IJSA_SC_SB_EEES9_NS_10bfloat16_tESG_Li256ELb1ELb1ELb0ELb1EEENS1_36VarlenDynamicPersistentTileSchedulerILi128ELi160ELi256ELi128ELb0ELb1ELb1ELb0ELb1ELb1EEEEEEEEEvNT_6ParamsE --------------------------
	.section	.nv.shared._ZN7cutlass13device_kernelIN5flash11enable_sm90INS1_16FlashAttnFwdSm90INS1_25CollectiveMainloopFwdSm90ILi2EN4cute5tupleIJNS5_1CILi1EEES8_S8_EEENS6_IJNS7_ILi128EEENS7_ILi160EEENS7_ILi192EEEEEELi192ENS_12float_e4m3_tEfNS_4arch4Sm90ELb0ELb0ELb0ELb1ELb0ELb0ELb0ELb1ELb1ELb1ELb0ELb0EEENS1_21CollectiveEpilogueFwdINS6_IJSA_SC_SB_EEES9_NS_10bfloat16_tESG_Li256ELb1ELb1ELb0ELb1EEENS1_36VarlenDynamicPersistentTileSchedulerILi128ELi160ELi256ELi128ELb0ELb1ELb1ELb0ELb1ELb1EEEEEEEEEvNT_6ParamsE,"aw",@nobits
	.sectionflags	@""
	.align	16
	.zero		1024


//--------------------- .nv.shared._ZN7cutlass13device_kernelIN5flash11enable_sm90INS1_16FlashAttnFwdSm90INS1_25CollectiveMainloopFwdSm90ILi2EN4cute5tupleIJNS5_1CILi1EEES8_S8_EEENS6_IJNS7_ILi128EEENS7_ILi160EEENS7_ILi192EEEEEELi192ENS_12float_e4m3_tEfNS_4arch4Sm90ELb0ELb0ELb0ELb1ELb0ELb1ELb0ELb1ELb1ELb1ELb0ELb0EEENS1_21CollectiveEpilogueFwdINS6_IJSA_SC_SB_EEES9_NS_10bfloat16_tESG_Li256ELb1ELb1ELb0ELb1EEENS1_36VarlenDynamicPersistentTileSchedulerILi128ELi160ELi256ELi128ELb0ELb1ELb1ELb0ELb1ELb1EEEEEEEEEvNT_6ParamsE --------------------------
	.section	.nv.shared._ZN7cutlass13device_kernelIN5flash11enable_sm90INS1_16FlashAttnFwdSm90INS1_25CollectiveMainloopFwdSm90ILi2EN4cute5tupleIJNS5_1CILi1EEES8_S8_EEENS6_IJNS7_ILi128EEENS7_ILi160EEENS7_ILi192EEEEEELi192ENS_12float_e4m3_tEfNS_4arch4Sm90ELb0ELb0ELb0ELb1ELb0ELb1ELb0ELb1ELb1ELb1ELb0ELb0EEENS1_21CollectiveEpilogueFwdINS6_IJSA_SC_SB_EEES9_NS_10bfloat16_tESG_Li256ELb1ELb1ELb0ELb1EEENS1_36VarlenDynamicPersistentTileSchedulerILi128ELi160ELi256ELi128ELb0ELb1ELb1ELb0ELb1ELb1EEEEEEEEEvNT_6ParamsE,"aw",@nobits
	.sectionflags	@""
	.align	16
	.zero		1024


//--------------------- .nv.shared._ZN7cutlass13device_kernelIN5flash11enable_sm90INS1_16FlashAttnFwdSm90INS1_25CollectiveMainloopFwdSm90ILi2EN4cute5tupleIJNS5_1CILi1EEES8_S8_EEENS6_IJNS7_ILi128EEENS7_ILi160EEENS7_ILi192EEEEEELi192ENS_12float_e4m3_tEfNS_4arch4Sm90ELb0ELb1ELb0ELb0ELb0ELb0ELb0ELb1ELb1ELb1ELb0ELb0EEENS1_21CollectiveEpilogueFwdINS6_IJSA_SC_SB_EEES9_NS_10bfloat16_tESG_Li256ELb0ELb1ELb0ELb1EEENS1_30DynamicPersistentTileSchedulerILi256ELi128ELb0ELb1ELb1EEEEEEEEEvNT_6ParamsE --------------------------
	.section	.nv.shared._ZN7cutlass13device_kernelIN5flash11enable_sm90INS1_16FlashAttnFwdSm90INS1_25CollectiveMainloopFwdSm90ILi2EN4cute5tupleIJNS5_1CILi1EEES8_S8_EEENS6_IJNS7_ILi128EEENS7_ILi160EEENS7_ILi192EEEEEELi192ENS_12float_e4m3_tEfNS_4arch4Sm90ELb0ELb1ELb0ELb0ELb0ELb0ELb0ELb1ELb1ELb1ELb0ELb0EEENS1_21CollectiveEpilogueFwdINS6_IJSA_SC_SB_EEES9_NS_10bfloat16_tESG_Li256ELb0ELb1ELb0ELb1EEENS1_30DynamicPersistentTileSchedulerILi256ELi128ELb0ELb1ELb1EEEEEEEEEvNT_6ParamsE,"aw",@nobits
	.sectionflags	@""
	.align	16
	.zero		1024


//--------------------- .nv.shared._ZN7cutlass13device_kernelIN5flash11enable_sm90INS1_16FlashAttnFwdSm90INS1_25CollectiveMainloopFwdSm90ILi2EN4cute5tupleIJNS5_1CILi1EEES8_S8_EEENS6_IJNS7_ILi128EEENS7_ILi160EEENS7_ILi192EEEEEELi192ENS_12float_e4m3_tEfNS_4arch4Sm90ELb0ELb1ELb0ELb1ELb0ELb0ELb0ELb1ELb1ELb1ELb0ELb0EEENS1_21CollectiveEpilogueFwdINS6_IJSA_SC_SB_EEES9_NS_10bfloat16_tESG_Li256ELb1ELb1ELb0ELb1EEENS1_36VarlenDynamicPersistentTileSchedulerILi128ELi160ELi256ELi128ELb0ELb1ELb1ELb1ELb0ELb1EEEEEEEEEvNT_6ParamsE --------------------------
	.section	.nv.shared._ZN7cutlass13device_kernelIN5flash11enable_sm90INS1_16FlashAttnFwdSm90INS1_25CollectiveMainloopFwdSm90ILi2EN4cute5tupleIJNS5_1CILi1EEES8_S8_EEENS6_IJNS7_ILi128EEENS7_ILi160EEENS7_ILi192EEEEEELi192ENS_12float_e4m3_tEfNS_4arch4Sm90ELb0ELb1ELb0ELb1ELb0ELb0ELb0ELb1ELb1ELb1ELb0ELb0EEENS1_21CollectiveEpilogueFwdINS6_IJSA_SC_SB_EEES9_NS_10bfloat16_tESG_Li256ELb1ELb1ELb0ELb1EEENS1_36VarlenDynamicPersistentTileSchedulerILi128ELi160ELi256ELi128ELb0ELb1ELb1ELb1ELb0ELb1EEEEEEEEEvNT_6ParamsE,"aw",@nobits
	.sectionflags	@""
	.align	16
	.zero		1024


//--------------------- .nv.shared._ZN7cutlass13device_kernelIN5flash11enable_sm90INS1_16FlashAttnFwdSm90INS1_25CollectiveMainloopFwdSm90ILi2EN4cute5tupleIJNS5_1CILi1EEES8_S8_EEENS6_IJNS7_ILi128EEENS7_ILi160EEENS7_ILi192EEEEEELi192ENS_12float_e4m3_tEfNS_4arch4Sm90ELb0ELb1ELb0ELb1ELb0ELb1ELb0ELb1ELb1ELb1ELb0ELb0EEENS1_21CollectiveEpilogueFwdINS6_IJSA_SC_SB_EEES9_NS_10bfloat16_tESG_Li256ELb1ELb1ELb0ELb1EEENS1_36VarlenDynamicPersistentTileSchedulerILi128ELi160ELi256ELi128ELb0ELb1ELb1ELb1ELb0ELb1EEEEEEEEEvNT_6ParamsE --------------------------
	.section	.nv.shared._ZN7cutlass13device_kernelIN5flash11enable_sm90INS1_16FlashAttnFwdSm90INS1_25CollectiveMainloopFwdSm90ILi2EN4cute5tupleIJNS5_1CILi1EEES8_S8_EEENS6_IJNS7_ILi128EEENS7_ILi160EEENS7_ILi192EEEEEELi192ENS_12float_e4m3_tEfNS_4arch4Sm90ELb0ELb1ELb0ELb1ELb0ELb1ELb0ELb1ELb1ELb1ELb0ELb0EEENS1_21CollectiveEpilogueFwdINS6_IJSA_SC_SB_EEES9_NS_10bfloat16_tESG_Li256ELb1ELb1ELb0ELb1EEENS1_36VarlenDynamicPersistentTileSchedulerILi128ELi160ELi256ELi128ELb0ELb1ELb1ELb1ELb0ELb1EEEEEEEEEvNT_6ParamsE,"aw",@nobits
	.sectionflags	@""
	.align	16
	.zero		1024


//--------------------- .nv.shared._ZN7cutlass13device_kernelIN5flash11enable_sm90INS1_16FlashAttnFwdSm90INS1_25CollectiveMainloopFwdSm90ILi2EN4cute5tupleIJNS5_1CILi1EEES8_S8_EEENS6_IJNS7_ILi128EEENS7_ILi160EEENS7_ILi192EEEEEELi192ENS_12float_e4m3_tEfNS_4arch4Sm90ELb1ELb0ELb0ELb0ELb0ELb0ELb0ELb1ELb1ELb1ELb0ELb0EEENS1_21CollectiveEpilogueFwdINS6_IJSA_SC_SB_EEES9_NS_10bfloat16_tESG_Li256ELb0ELb1ELb0ELb1EEENS1_30DynamicPersistentTileSchedulerILi256ELi128ELb0ELb1ELb1EEEEEEEEEvNT_6ParamsE --------------------------
	.section	.nv.shared._ZN7cutlass13device_kernelIN5flash11enable_sm90INS1_16FlashAttnFwdSm90INS1_25CollectiveMainloopFwdSm90ILi2EN4cute5tupleIJNS5_1CILi1EEES8_S8_EEENS6_IJNS7_ILi128EEENS7_ILi160EEENS7_ILi192EEEEEELi192ENS_12float_e4m3_tEfNS_4arch4Sm90ELb1ELb0ELb0ELb0ELb0ELb0ELb0ELb1ELb1ELb1ELb0ELb0EEENS1_21CollectiveEpilogueFwdINS6_IJSA_SC_SB_EEES9_NS_10bfloat16_tESG_Li256ELb0ELb1ELb0ELb1EEENS1_30DynamicPersistentTileSchedulerILi256ELi128ELb0ELb1ELb1EEEEEEEEEvNT_6ParamsE,"aw",@nobits
	.sectionflags	@""
	.align	16
	.zero		1024


//--------------------- .nv.shared._ZN7cutlass13device_kernelIN5flash11enable_sm90INS1_16FlashAttnFwdSm90INS1_25CollectiveMainloopFwdSm90ILi2EN4cute5tupleIJNS5_1CILi1EEES8_S8_EEENS6_IJNS7_ILi128EEENS7_ILi160EEENS7_ILi192EEEEEELi192ENS_12float_e4m3_tEfNS_4arch4Sm90ELb1ELb0ELb0ELb1ELb0ELb0ELb0ELb1ELb1ELb1ELb0ELb0EEENS1_21CollectiveEpilogueFwdINS6_IJSA_SC_SB_EEES9_NS_10bfloat16_tESG_Li256ELb1ELb1ELb0ELb1EEENS1_36VarlenDynamicPersistentTileSchedulerILi128ELi160ELi256ELi128ELb0ELb1ELb1ELb1ELb1ELb1EEEEEEEEEvNT_6ParamsE --------------------------
	.section	.nv.shared._ZN7cutlass13device_kernelIN5flash11enable_sm90INS1_16FlashAttnFwdSm90INS1_25CollectiveMainloopFwdSm90ILi2EN4cute5tupleIJNS5_1CILi1EEES8_S8_EEENS6_IJNS7_ILi128EEENS7_ILi160EEENS7_ILi192EEEEEELi192ENS_12float_e4m3_tEfNS_4arch4Sm90ELb1ELb0ELb0ELb1ELb0ELb0ELb0ELb1ELb1ELb1ELb0ELb0EEENS1_21CollectiveEpilogueFwdINS6_IJSA_SC_SB_EEES9_NS_10bfloat16_tESG_Li256ELb1ELb1ELb0ELb1EEENS1_36VarlenDynamicPersistentTileSchedulerILi128ELi160ELi256ELi128ELb0ELb1ELb1ELb1ELb1ELb1EEEEEEEEEvNT_6ParamsE,"aw",@nobits
	.sectionflags	@""
	.align	16
	.zero		1024


//--------------------- .nv.shared._ZN7cutlass13device_kernelIN5flash11enable_sm90INS1_16FlashAttnFwdSm90INS1_25CollectiveMainloopFwdSm90ILi2EN4cute5tupleIJNS5_1CILi1EEES8_S8_EEENS6_IJNS7_ILi128EEENS7_ILi160EEENS7_ILi192EEEEEELi192ENS_12float_e4m3_tEfNS_4arch4Sm90ELb1ELb0ELb0ELb1ELb0ELb1ELb0ELb1ELb1ELb1ELb0ELb0EEENS1_21CollectiveEpilogueFwdINS6_IJSA_SC_SB_EEES9_NS_10bfloat16_tESG_Li256ELb1ELb1ELb0ELb1EEENS1_36VarlenDynamicPersistentTileSchedulerILi128ELi160ELi256ELi128ELb0ELb1ELb1ELb1ELb1ELb1EEEEEEEEEvNT_6ParamsE --------------------------
	.section	.nv.shared._ZN7cutlass13device_kernelIN5flash11enable_sm90INS1_16FlashAttnFwdSm90INS1_25CollectiveMainloopFwdSm90ILi2EN4cute5tupleIJNS5_1CILi1EEES8_S8_EEENS6_IJNS7_ILi128EEENS7_ILi160EEENS7_ILi192EEEEEELi192ENS_12float_e4m3_tEfNS_4arch4Sm90ELb1ELb0ELb0ELb1ELb0ELb1ELb0ELb1ELb1ELb1ELb0ELb0EEENS1_21CollectiveEpilogueFwdINS6_IJSA_SC_SB_EEES9_NS_10bfloat16_tESG_Li256ELb1ELb1ELb0ELb1EEENS1_36VarlenDynamicPersistentTileSchedulerILi128ELi160ELi256ELi128ELb0ELb1ELb1ELb1ELb1ELb1EEEEEEEEEvNT_6ParamsE,"aw",@nobits
	.sectionflags	@""
	.align	16
	.zero		1024


//--------------------- .nv.shared._ZN7cutlass13device_kernelIN5flash11enable_sm90INS1_16FlashAttnFwdSm90INS1_25CollectiveMainloopFwdSm90ILi2EN4cute5tupleIJNS5_1CILi1EEES8_S8_EEENS6_IJNS7_ILi128EEENS7_ILi224EEESA_EEELi128ENS_12float_e4m3_tEfNS_4arch4Sm90ELb0ELb0ELb0ELb0ELb0ELb0ELb0ELb1ELb1ELb1ELb0ELb0EEENS1_21CollectiveEpilogueFwdINS6_IJSA_SA_SB_EEES9_NS_10bfloat16_tESF_Li256ELb0ELb1ELb0ELb1EEENS1_29StaticPersistentTileSchedulerILb0EEEEEEEEEvNT_6ParamsE --------------------------
	.section	.nv.shared._ZN7cutlass13device_kernelIN5flash11enable_sm90INS1_16FlashAttnFwdSm90INS1_25CollectiveMainloopFwdSm90ILi2EN4cute5tupleIJNS5_1CILi1EEES8_S8_EEENS6_IJNS7_ILi128EEENS7_ILi224EEESA_EEELi128ENS_12float_e4m3_tEfNS_4arch4Sm90ELb0ELb0ELb0ELb0ELb0ELb0ELb0ELb1ELb1ELb1ELb0ELb0EEENS1_21CollectiveEpilogueFwdINS6_IJSA_SA_SB_EEES9_NS_10bfloat16_tESF_Li256ELb0ELb1ELb0ELb1EEENS1_29StaticPersistentTileSchedulerILb0EEEEEEEEEvNT_6ParamsE,"aw",@nobits
	.sectionflags	@""
	.align	16
	.zero		1024


//--------------------- .nv.shared._ZN7cutlass13device_kernelIN5flash11enable_sm90INS1_16FlashAttnFwdSm90INS1_25CollectiveMainloopFwdSm90ILi2EN4cute5tupleIJNS5_1CILi1EEES8_S8_EEENS6_IJNS7_ILi128EEENS7_ILi224EEESA_EEELi128ENS_12float_e4m3_tEfNS_4arch4Sm90ELb0ELb0ELb0ELb1ELb0ELb0ELb0ELb1ELb1ELb1ELb0ELb0EEENS1_21CollectiveEpilogueFwdINS6_IJSA_SA_SB_EEES9_NS_10bfloat16_tESF_Li256ELb1ELb1ELb0ELb1EEENS1_36VarlenDynamicPersistentTileSchedulerILi128ELi224ELi256ELi128ELb0ELb1ELb1ELb0ELb1ELb1EEEEEEEEEvNT_6ParamsE --------------------------
	.section	.nv.shared._ZN7cutlass13device_kernelIN5flash11enable_sm90INS1_16FlashAttnFwdSm90INS1_25CollectiveMainloopFwdSm90ILi2EN4cute5tupleIJNS5_1CILi1EEES8_S8_EEENS6_IJNS7_ILi128EEENS7_ILi224EEESA_EEELi128ENS_12float_e4m3_tEfNS_4arch4Sm90ELb0ELb0ELb0ELb1ELb0ELb0ELb0ELb1ELb1ELb1ELb0ELb0EEENS1_21CollectiveEpilogueFwdINS6_IJSA_SA_SB_EEES9_NS_10bfloat16_tESF_Li256ELb1ELb1ELb0ELb1EEENS1_36VarlenDynamicPersistentTileSchedulerILi128ELi224ELi256ELi128ELb0ELb1ELb1ELb0ELb1ELb1EEEEEEEEEvNT_6ParamsE,"aw",@nobits
	.sectionflags	@""
	.align	16
	.zero		1024


//--------------------- .nv.shared._ZN7cutlass13device_kernelIN5flash11enable_sm90INS1_16FlashAttnFwdSm90INS1_25CollectiveMainloopFwdSm90ILi2EN4cute5tupleIJNS5_1CILi1EEES8_S8_EEENS6_IJNS7_ILi128EEENS7_ILi224EEESA_EEELi128ENS_12float_e4m3_tEfNS_4arch4Sm90ELb0ELb0ELb0ELb1ELb0ELb1ELb0ELb1ELb1ELb1ELb0ELb0EEENS1_21CollectiveEpilogueFwdINS6_IJSA_SA_SB_EEES9_NS_10bfloat16_tESF_Li256ELb1ELb1ELb0ELb1EEENS1_36VarlenDynamicPersistentTileSchedulerILi128ELi224ELi256ELi128ELb0ELb1ELb1ELb0ELb1ELb1EEEEEEEEEvNT_6ParamsE --------------------------
	.section	.nv.shared._ZN7cutlass13device_kernelIN5flash11enable_sm90INS1_16FlashAttnFwdSm90INS1_25CollectiveMainloopFwdSm90ILi2EN4cute5tupleIJNS5_1CILi1EEES8_S8_EEENS6_IJNS7_ILi128EEENS7_ILi224EEESA_EEELi128ENS_12float_e4m3_tEfNS_4arch4Sm90ELb0ELb0ELb0ELb1ELb0ELb1ELb0ELb1ELb1ELb1ELb0ELb0EEENS1_21CollectiveEpilogueFwdINS6_IJSA_SA_SB_EEES9_NS_10bfloat16_tESF_Li256ELb1ELb1ELb0ELb1EEENS1_36VarlenDynamicPersistentTileSchedulerILi128ELi224ELi256ELi128ELb0ELb1ELb1ELb0ELb1ELb1EEEEEEEEEvNT_6ParamsE,"aw",@nobits
	.sectionflags	@""
	.align	16
	.zero		1024


//--------------------- .nv.shared._ZN7cutlass13device_kernelIN5flash11enable_sm90INS1_16FlashAttnFwdSm90INS1_25CollectiveMainloopFwdSm90ILi2EN4cute5tupleIJNS5_1CILi1EEES8_S8_EEENS6_IJNS7_ILi128EEENS7_ILi224EEESA_EEELi128ENS_12float_e4m3_tEfNS_4arch4Sm90ELb0ELb1ELb0ELb0ELb0ELb0ELb0ELb1ELb1ELb1ELb0ELb0EEENS1_21CollectiveEpilogueFwdINS6_IJSA_SA_SB_EEES9_NS_10bfloat16_tESF_Li256ELb0ELb1ELb0ELb1EEENS1_30DynamicPersistentTileSchedulerILi256ELi128ELb0ELb1ELb1EEEEEEEEEvNT_6ParamsE --------------------------
	.section	.nv.shared._ZN7cutlass13device_kernelIN5flash11enable_sm90INS1_16FlashAttnFwdSm90INS1_25CollectiveMainloopFwdSm90ILi2EN4cute5tupleIJNS5_1CILi1EEES8_S8_EEENS6_IJNS7_ILi128EEENS7_ILi224EEESA_EEELi128ENS_12float_e4m3_tEfNS_4arch4Sm90ELb0ELb1ELb0ELb0ELb0ELb0ELb0ELb1ELb1ELb1ELb0ELb0EEENS1_21CollectiveEpilogueFwdINS6_IJSA_SA_SB_EEES9_NS_10bfloat16_tESF_Li256ELb0ELb1ELb0ELb1EEENS1_30DynamicPersistentTileSchedulerILi256ELi128ELb0ELb1ELb1EEEEEEEEEvNT_6ParamsE,"aw",@nobits
	.sectionflags	@""
	.align	16
	.zero		1024


//--------------------- .nv.shared._ZN7cutlass13device_kernelIN5flash11enable_sm90INS1_16FlashAttnFwdSm90INS1_25CollectiveMainloopFwdSm90ILi2EN4cute5tupleIJNS5_1CILi1EEES8_S8_EEENS6_IJNS7_ILi128EEENS7_ILi224EEESA_EEELi128ENS_12float_e4m3_tEfNS_4arch4Sm90ELb0ELb1ELb0ELb1ELb0ELb0ELb0ELb1ELb1ELb1ELb0ELb0EEENS1_21CollectiveEpilogueFwdINS6_IJSA_SA_SB_EEES9_NS_10bfloat16_tESF_Li256ELb1ELb1ELb0ELb1EEENS1_36VarlenDynamicPersistentTileSchedulerILi128ELi224ELi256ELi128ELb0ELb1ELb1ELb1ELb0ELb1EEEEEEEEEvNT_6ParamsE --------------------------
	.section	.nv.shared._ZN7cutlass13device_kernelIN5flash11enable_sm90INS1_16FlashAttnFwdSm90INS1_25CollectiveMainloopFwdSm90ILi2EN4cute5tupleIJNS5_1CILi1EEES8_S8_EEENS6_IJNS7_ILi128EEENS7_ILi224EEESA_EEELi128ENS_12float_e4m3_tEfNS_4arch4Sm90ELb0ELb1ELb0ELb1ELb0ELb0ELb0ELb1ELb1ELb1ELb0ELb0EEENS1_21CollectiveEpilogueFwdINS6_IJSA_SA_SB_EEES9_NS_10bfloat16_tESF_Li256ELb1ELb1ELb0ELb1EEENS1_36VarlenDynamicPersistentTileSchedulerILi128ELi224ELi256ELi128ELb0ELb1ELb1ELb1ELb0ELb1EEEEEEEEEvNT_6ParamsE,"aw",@nobits
	.sectionflags	@""
	.align	16
	.zero		1024


//--------------------- .nv.shared._ZN7cutlass13device_kernelIN5flash11enable_sm90INS1_16FlashAttnFwdSm90INS1_25CollectiveMainloopFwdSm90ILi2EN4cute5tupleIJNS5_1CILi1EEES8_S8_EEENS6_IJNS7_ILi128EEENS7_ILi224EEESA_EEELi128ENS_12float_e4m3_tEfNS_4arch4Sm90ELb0ELb1ELb0ELb1ELb0ELb1ELb0ELb1ELb1ELb1ELb0ELb0EEENS1_21CollectiveEpilogueFwdINS6_IJSA_SA_SB_EEES9_NS_10bfloat16_tESF_Li256ELb1ELb1ELb0ELb1EEENS1_36VarlenDynamicPersistentTileSchedulerILi128ELi224ELi256ELi128ELb0ELb1ELb1ELb1ELb0ELb1EEEEEEEEEvNT_6ParamsE --------------------------
	.section	.nv.shared._ZN7cutlass13device_kernelIN5flash11enable_sm90INS1_16FlashAttnFwdSm90INS1_25CollectiveMainloopFwdSm90ILi2EN4cute5tupleIJNS5_1CILi1EEES8_S8_EEENS6_IJNS7_ILi128EEENS7_ILi224EEESA_EEELi128ENS_12float_e4m3_tEfNS_4arch4Sm90ELb0ELb1ELb0ELb1ELb0ELb1ELb0ELb1ELb1ELb1ELb0ELb0EEENS1_21CollectiveEpilogueFwdINS6_IJSA_SA_SB_EEES9_NS_10bfloat16_tESF_Li256ELb1ELb1ELb0ELb1EEENS1_36VarlenDynamicPersistentTileSchedulerILi128ELi224ELi256ELi128ELb0ELb1ELb1ELb1ELb0ELb1EEEEEEEEEvNT_6ParamsE,"aw",@nobits
	.sectionflags	@""
	.align	16
	.zero		1024


//--------------------- .nv.shared._ZN7cutlass13device_kernelIN5flash11enable_sm90INS1_16FlashAttnFwdSm90INS1_25CollectiveMainloopFwdSm90ILi2EN4cute5tupleIJNS5_1CILi1EEES8_S8_EEENS6_IJNS7_ILi128EEENS7_ILi224EEESA_EEELi128ENS_12float_e4m3_tEfNS_4arch4Sm90ELb1ELb0ELb0ELb0ELb0ELb0ELb0ELb1ELb1ELb1ELb0ELb0EEENS1_21CollectiveEpilogueFwdINS6_IJSA_SA_SB_EEES9_NS_10bfloat16_tESF_Li256ELb0ELb1ELb0ELb1EEENS1_30DynamicPersistentTileSchedulerILi256ELi128ELb0ELb1ELb1EEEEEEEEEvNT_6ParamsE --------------------------
	.section	.nv.shared._ZN7cutlass13device_kernelIN5flash11enable_sm90INS1_16FlashAttnFwdSm90INS1_25CollectiveMainloopFwdSm90ILi2EN4cute5tupleIJNS5_1CILi1EEES8_S8_EEENS6_IJNS7_ILi128EEENS7_ILi224EEESA_EEELi128ENS_12float_e4m3_tEfNS_4arch4Sm90ELb1ELb0ELb0ELb0ELb0ELb0ELb0ELb1ELb1ELb1ELb0ELb0EEENS1_21CollectiveEpilogueFwdINS6_IJSA_SA_SB_EEES9_NS_10bfloat16_tESF_Li256ELb0ELb1ELb0ELb1EEENS1_30DynamicPersistentTileSchedulerILi256ELi128ELb0ELb1ELb1EEEEEEEEEvNT_6ParamsE,"aw",@nobits
	.sectionflags	@""
	.align	16
	.zero		1024


//--------------------- .nv.shared._ZN7cutlass13device_kernelIN5flash11enable_sm90INS1_16FlashAttnFwdSm90INS1_25CollectiveMainloopFwdSm90ILi2EN4cute5tupleIJNS5_1CILi1EEES8_S8_EEENS6_IJNS7_ILi128EEENS7_ILi224EEESA_EEELi128ENS_12float_e4m3_tEfNS_4arch4Sm90ELb1ELb0ELb0ELb1ELb0ELb0ELb0ELb1ELb1ELb1ELb0ELb0EEENS1_21CollectiveEpilogueFwdINS6_IJSA_SA_SB_EEES9_NS_10bfloat16_tESF_Li256ELb1ELb1ELb0ELb1EEENS1_36VarlenDynamicPersistentTileSchedulerILi128ELi224ELi256ELi128ELb0ELb1ELb1ELb1ELb1ELb1EEEEEEEEEvNT_6ParamsE --------------------------
	.section	.nv.shared._ZN7cutlass13device_kernelIN5flash11enable_sm90INS1_16FlashAttnFwdSm90INS1_25CollectiveMainloopFwdSm90ILi2EN4cute5tupleIJNS5_1CILi1EEES8_S8_EEENS6_IJNS7_ILi128EEENS7_ILi224EEESA_EEELi128ENS_12float_e4m3_tEfNS_4arch4Sm90ELb1ELb0ELb0ELb1ELb0ELb0ELb0ELb1ELb1ELb1ELb0ELb0EEENS1_21CollectiveEpilogueFwdINS6_IJSA_SA_SB_EEES9_NS_10bfloat16_tESF_Li256ELb1ELb1ELb0ELb1EEENS1_36VarlenDynamicPersistentTileSchedulerILi128ELi224ELi256ELi128ELb0ELb1ELb1ELb1ELb1ELb1EEEEEEEEEvNT_6ParamsE,"aw",@nobits
	.sectionflags	@""
	.align	16
	.zero		1024


//--------------------- .nv.shared._ZN7cutlass13device_kernelIN5flash11enable_sm90INS1_16FlashAttnFwdSm90INS1_25CollectiveMainloopFwdSm90ILi2EN4cute5tupleIJNS5_1CILi1EEES8_S8_EEENS6_IJNS7_ILi128EEENS7_ILi224EEESA_EEELi128ENS_12float_e4m3_tEfNS_4arch4Sm90ELb1ELb0ELb0ELb1ELb0ELb1ELb0ELb1ELb1ELb1ELb0ELb0EEENS1_21CollectiveEpilogueFwdINS6_IJSA_SA_SB_EEES9_NS_10bfloat16_tESF_Li256ELb1ELb1ELb0ELb1EEENS1_36VarlenDynamicPersistentTileSchedulerILi128ELi224ELi256ELi128ELb0ELb1ELb1ELb1ELb1ELb1EEEEEEEEEvNT_6ParamsE --------------------------
	.section	.nv.shared._ZN7cutlass13device_kernelIN5flash11enable_sm90INS1_16FlashAttnFwdSm90INS1_25CollectiveMainloopFwdSm90ILi2EN4cute5tupleIJNS5_1CILi1EEES8_S8_EEENS6_IJNS7_ILi128EEENS7_ILi224EEESA_EEELi128ENS_12float_e4m3_tEfNS_4arch4Sm90ELb1ELb0ELb0ELb1ELb0ELb1ELb0ELb1ELb1ELb1ELb0ELb0EEENS1_21CollectiveEpilogueFwdINS6_IJSA_SA_SB_EEES9_NS_10bfloat16_tESF_Li256ELb1ELb1ELb0ELb1EEENS1_36VarlenDynamicPersistentTileSchedulerILi128ELi224ELi256ELi128ELb0ELb1ELb1ELb1ELb1ELb1EEEEEEEEEvNT_6ParamsE,"aw",@nobits
	.sectionflags	@""
	.align	16
	.zero		1024


//--------------------- .nv.shared._ZN7cutlass13device_kernelIN5flash11enable_sm90INS1_16FlashAttnFwdSm90INS1_25CollectiveMainloopFwdSm90ILi2EN4cute5tupleIJNS5_1CILi1EEES8_S8_EEENS6_IJNS7_ILi192EEENS7_ILi128EEENS7_ILi96EEEEEELi96ENS_12float_e4m3_tEfNS_4arch4Sm90ELb0ELb0ELb0ELb0ELb0ELb0ELb0ELb1ELb1ELb1ELb0ELb0EEENS1_21CollectiveEpilogueFwdINS6_IJSA_SC_SB_EEES9_NS_10bfloat16_tESG_Li384ELb0ELb1ELb0ELb1EEENS1_29StaticPersistentTileSchedulerILb0EEEEEEEEEvNT_6ParamsE --------------------------
	.section	.nv.shared._ZN7cutlass13device_kernelIN5flash11enable_sm90INS1_16FlashAttnFwdSm90INS1_25CollectiveMainloopFwdSm90ILi2EN4cute5tupleIJNS5_1CILi1EEES8_S8_EEENS6_IJNS7_ILi192EEENS7_ILi128EEENS7_ILi96EEEEEELi96ENS_12float_e4m3_tEfNS_4arch4Sm90ELb0ELb0ELb0ELb0ELb0ELb0ELb0ELb1ELb1ELb1ELb0ELb0EEENS1_21CollectiveEpilogueFwdINS6_IJSA_SC_SB_EEES9_NS_10bfloat16_tESG_Li384ELb0ELb1ELb0ELb1EEENS1_29StaticPersistentTileSchedulerILb0EEEEEEEEEvNT_6ParamsE,"aw",@nobits
	.sectionflags	@""
	.align	16
	.zero		1024


//--------------------- .nv.shared._ZN7cutlass13device_kernelIN5flash11enable_sm90INS1_16FlashAttnFwdSm90INS1_25CollectiveMainloopFwdSm90ILi2EN4cute5tupleIJNS5_1CILi1EEES8_S8_EEENS6_IJNS7_ILi192EEENS7_ILi128EEENS7_ILi96EEEEEELi96ENS_12float_e4m3_tEfNS_4arch4Sm90ELb0ELb0ELb0ELb1ELb0ELb0ELb0ELb1ELb1ELb1ELb0ELb0EEENS1_21CollectiveEpilogueFwdINS6_IJSA_SC_SB_EEES9_NS_10bfloat16_tESG_Li384ELb1ELb1ELb0ELb1EEENS1_36VarlenDynamicPersistentTileSchedulerILi192ELi128ELi384ELi128ELb0ELb1ELb1ELb0ELb1ELb1EEEEEEEEEvNT_6ParamsE --------------------------
	.section	.nv.shared._ZN7cutlass13device_kernelIN5flash11enable_sm90INS1_16FlashAttnFwdSm90INS1_25CollectiveMainloopFwdSm90ILi2EN4cute5tupleIJNS5_1CILi1EEES8_S8_EEENS6_IJNS7_ILi192EEENS7_ILi128EEENS7_ILi96EEEEEELi96ENS_12float_e4m3_tEfNS_4arch4Sm90ELb0ELb0ELb0ELb1ELb0ELb0ELb0ELb1ELb1ELb1ELb0ELb0EEENS1_21CollectiveEpilogueFwdINS6_IJSA_SC_SB_EEES9_NS_10bfloat16_tESG_Li384ELb1ELb1ELb0ELb1EEENS1_36VarlenDynamicPersistentTileSchedulerILi192ELi128ELi384ELi128ELb0ELb1ELb1ELb0ELb1ELb1EEEEEEEEEvNT_6ParamsE,"aw",@nobits
	.sectionflags	@""
	.align	16
	.zero		1024


//--------------------- .nv.shared._ZN7cutlass13device_kernelIN5flash11enable_sm90INS1_16FlashAttnFwdSm90INS1_25CollectiveMainloopFwdSm90ILi2EN4cute5tupleIJNS5_1CILi1EEES8_S8_EEENS6_IJNS7_ILi192EEENS7_ILi128EEENS7_ILi96EEEEEELi96ENS_12float_e4m3_tEfNS_4arch4Sm90ELb0ELb0ELb0ELb1ELb0ELb1ELb0ELb1ELb1ELb1ELb0ELb0EEENS1_21CollectiveEpilogueFwdINS6_IJSA_SC_SB_EEES9_NS_10bfloat16_tESG_Li384ELb1ELb1ELb0ELb1EEENS1_36VarlenDynamicPersistentTileSchedulerILi192ELi128ELi384ELi128ELb0ELb1ELb1ELb0ELb1ELb1EEEEEEEEEvNT_6ParamsE --------------------------
	.section	.nv.shared._ZN7cutlass13device_kernelIN5flash11enable_sm90INS1_16FlashAttnFwdSm90INS1_25CollectiveMainloopFwdSm90ILi2EN4cute5tupleIJNS5_1CILi1EEES8_S8_EEENS6_IJNS7_ILi192EEENS7_ILi128EEENS7_ILi96EEEEEELi96ENS_12float_e4m3_tEfNS_4arch4Sm90ELb0ELb0ELb0ELb1ELb0ELb1ELb0ELb1ELb1ELb1ELb0ELb0EEENS1_21CollectiveEpilogueFwdINS6_IJSA_SC_SB_EEES9_NS_10bfloat16_tESG_Li384ELb1ELb1ELb0ELb1EEENS1_36VarlenDynamicPersistentTileSchedulerILi192ELi128ELi384ELi128ELb0ELb1ELb1ELb0ELb1ELb1EEEEEEEEEvNT_6ParamsE,"aw",@nobits
	.sectionflags	@""
	.align	16
	.zero		1024


//--------------------- .nv.shared._ZN7cutlass13device_kernelIN5flash11enable_sm90INS1_16FlashAttnFwdSm90INS1_25CollectiveMainloopFwdSm90ILi2EN4cute5tupleIJNS5_1CILi1EEES8_S8_EEENS6_IJNS7_ILi192EEENS7_ILi128EEENS7_ILi96EEEEEELi96ENS_12float_e4m3_tEfNS_4arch4Sm90ELb0ELb1ELb0ELb0ELb0ELb0ELb0ELb1ELb1ELb1ELb0ELb0EEENS1_21CollectiveEpilogueFwdINS6_IJSA_SC_SB_EEES9_NS_10bfloat16_tESG_Li384ELb0ELb1ELb0ELb1EEENS1_30DynamicPersistentTileSchedulerILi384ELi128ELb0ELb1ELb1EEEEEEEEEvNT_6ParamsE --------------------------
	.section	.nv.shared._ZN7cutlass13device_kernelIN5flash11enable_sm90INS1_16FlashAttnFwdSm90INS1_25CollectiveMainloopFwdSm90ILi2EN4cute5tupleIJNS5_1CILi1EEES8_S8_EEENS6_IJNS7_ILi192EEENS7_ILi128EEENS7_ILi96EEEEEELi96ENS_12float_e4m3_tEfNS_4arch4Sm90ELb0ELb1ELb0ELb0ELb0ELb0ELb0ELb1ELb1ELb1ELb0ELb0EEENS1_21CollectiveEpilogueFwdINS6_IJSA_SC_SB_EEES9_NS_10bfloat16_tESG_Li384ELb0ELb1ELb0ELb1EEENS1_30DynamicPersistentTileSchedulerILi384ELi128ELb0ELb1ELb1EEEEEEEEEvNT_6ParamsE,"aw",@nobits
	.sectionflags	@""
	.align	16
	.zero		1024


//--------------------- .nv.shared._ZN7cutlass13device_kernelIN5flash11enable_sm90INS1_16FlashAttnFwdSm90INS1_25CollectiveMainloopFwdSm90ILi2EN4cute5tupleIJNS5_1CILi1EEES8_S8_EEENS6_IJNS7_ILi192EEENS7_ILi128EEENS7_ILi96EEEEEELi96ENS_12float_e4m3_tEfNS_4arch4Sm90ELb0ELb1ELb0ELb1ELb0ELb0ELb0ELb1ELb1ELb1ELb0ELb0EEENS1_21CollectiveEpilogueFwdINS6_IJSA_SC_SB_EEES9_NS_10bfloat16_tESG_Li384ELb1ELb1ELb0ELb1EEENS1_36VarlenDynamicPersistentTileSchedulerILi192ELi128ELi384ELi128ELb0ELb1ELb1ELb1ELb0ELb1EEEEEEEEEvNT_6ParamsE --------------------------
	.section	.nv.shared._ZN7cutlass13device_kernelIN5flash11enable_sm90INS1_16FlashAttnFwdSm90INS1_25CollectiveMainloopFwdSm90ILi2EN4cute5tupleIJNS5_1CILi1EEES8_S8_EEENS6_IJNS7_ILi192EEENS7_ILi128EEENS7_ILi96EEEEEELi96ENS_12float_e4m3_tEfNS_4arch4Sm90ELb0ELb1ELb0ELb1ELb0ELb0ELb0ELb1ELb1ELb1ELb0ELb0EEENS1_21CollectiveEpilogueFwdINS6_IJSA_SC_SB_EEES9_NS_10bfloat16_tESG_Li384ELb1ELb1ELb0ELb1EEENS1_36VarlenDynamicPersistentTileSchedulerILi192ELi128ELi384ELi128ELb0ELb1ELb1ELb1ELb0ELb1EEEEEEEEEvNT_6ParamsE,"aw",@nobits
	.sectionflags	@""
	.align	16
	.zero		1024


//--------------------- .nv.shared._ZN7cutlass13device_kernelIN5flash11enable_sm90INS1_16FlashAttnFwdSm90INS1_25CollectiveMainloopFwdSm90ILi2EN4cute5tupleIJNS5_1CILi1EEES8_S8_EEENS6_IJNS7_ILi192EEENS7_ILi128EEENS7_ILi96EEEEEELi96ENS_12float_e4m3_tEfNS_4arch4Sm90ELb0ELb1ELb0ELb1ELb0ELb1ELb0ELb1ELb1ELb1ELb0ELb0EEENS1_21CollectiveEpilogueFwdINS6_IJSA_SC_SB_EEES9_NS_10bfloat16_tESG_Li384ELb1ELb1ELb0ELb1EEENS1_36VarlenDynamicPersistentTileSchedulerILi192ELi128ELi384ELi128ELb0ELb1ELb1ELb1ELb0ELb1EEEEEEEEEvNT_6ParamsE --------------------------
	.section	.nv.shared._ZN7cutlass13device_kernelIN5flash11enable_sm90INS1_16FlashAttnFwdSm90INS1_25CollectiveMainloopFwdSm90ILi2EN4cute5tupleIJNS5_1CILi1EEES8_S8_EEENS6_IJNS7_ILi192EEENS7_ILi128EEENS7_ILi96EEEEEELi96ENS_12float_e4m3_tEfNS_4arch4Sm90ELb0ELb1ELb0ELb1ELb0ELb1ELb0ELb1ELb1ELb1ELb0ELb0EEENS1_21CollectiveEpilogueFwdINS6_IJSA_SC_SB_EEES9_NS_10bfloat16_tESG_Li384ELb1ELb1ELb0ELb1EEENS1_36VarlenDynamicPersistentTileSchedulerILi192ELi128ELi384ELi128ELb0ELb1ELb1ELb1ELb0ELb1EEEEEEEEEvNT_6ParamsE,"aw",@nobits
	.sectionflags	@""
	.align	16
	.zero		1024


//--------------------- .nv.shared._ZN7cutlass13device_kernelIN5flash11enable_sm90INS1_16FlashAttnFwdSm90INS1_25CollectiveMainloopFwdSm90ILi2EN4cute5tupleIJNS5_1CILi1EEES8_S8_EEENS6_IJNS7_ILi192EEENS7_ILi128EEENS7_ILi96EEEEEELi96ENS_12float_e4m3_tEfNS_4arch4Sm90ELb1ELb0ELb0ELb0ELb0ELb0ELb0ELb1ELb1ELb1ELb0ELb0EEENS1_21CollectiveEpilogueFwdINS6_IJSA_SC_SB_EEES9_NS_10bfloat16_tESG_Li384ELb0ELb1ELb0ELb1EEENS1_30DynamicPersistentTileSchedulerILi384ELi128ELb0ELb1ELb1EEEEEEEEEvNT_6ParamsE --------------------------
	.section	.nv.shared._ZN7cutlass13device_kernelIN5flash11enable_sm90INS1_16FlashAttnFwdSm90INS1_25CollectiveMainloopFwdSm90ILi2EN4cute5tupleIJNS5_1CILi1EEES8_S8_EEENS6_IJNS7_ILi192EEENS7_ILi128EEENS7_ILi96EEEEEELi96ENS_12float_e4m3_tEfNS_4arch4Sm90ELb1ELb0ELb0ELb0ELb0ELb0ELb0ELb1ELb1ELb1ELb0ELb0EEENS1_21CollectiveEpilogueFwdINS6_IJSA_SC_SB_EEES9_NS_10bfloat16_tESG_Li384ELb0ELb1ELb0ELb1EEENS1_30DynamicPersistentTileSchedulerILi384ELi128ELb0ELb1ELb1EEEEEEEEEvNT_6ParamsE,"aw",@nobits
	.sectionflags	@""
	.align	16
	.zero		1024


//--------------------- .nv.shared._ZN7cutlass13device_kernelIN5flash11enable_sm90INS1_16FlashAttnFwdSm90INS1_25CollectiveMainloopFwdSm90ILi2EN4cute5tupleIJNS5_1CILi1EEES8_S8_EEENS6_IJNS7_ILi192EEENS7_ILi128EEENS7_ILi96EEEEEELi96ENS_12float_e4m3_tEfNS_4arch4Sm90ELb1ELb0ELb0ELb1ELb0ELb0ELb0ELb1ELb1ELb1ELb0ELb0EEENS1_21CollectiveEpilogueFwdINS6_IJSA_SC_SB_EEES9_NS_10bfloat16_tESG_Li384ELb1ELb1ELb0ELb1EEENS1_36VarlenDynamicPersistentTileSchedulerILi192ELi128ELi384ELi128ELb0ELb1ELb1ELb1ELb1ELb1EEEEEEEEEvNT_6ParamsE --------------------------
	.section	.nv.shared._ZN7cutlass13device_kernelIN5flash11enable_sm90INS1_16FlashAttnFwdSm90INS1_25CollectiveMainloopFwdSm90ILi2EN4cute5tupleIJNS5_1CILi1EEES8_S8_EEENS6_IJNS7_ILi192EEENS7_ILi128EEENS7_ILi96EEEEEELi96ENS_12float_e4m3_tEfNS_4arch4Sm90ELb1ELb0ELb0ELb1ELb0ELb0ELb0ELb1ELb1ELb1ELb0ELb0EEENS1_21CollectiveEpilogueFwdINS6_IJSA_SC_SB_EEES9_NS_10bfloat16_tESG_Li384ELb1ELb1ELb0ELb1EEENS1_36VarlenDynamicPersistentTileSchedulerILi192ELi128ELi384ELi128ELb0ELb1ELb1ELb1ELb1ELb1EEEEEEEEEvNT_6ParamsE,"aw",@nobits
	.sectionflags	@""
	.align	16
	.zero		1024


//--------------------- .nv.shared._ZN7cutlass13device_kernelIN5flash11enable_sm90INS1_16FlashAttnFwdSm90INS1_25CollectiveMainloopFwdSm90ILi2EN4cute5tupleIJNS5_1CILi1EEES8_S8_EEENS6_IJNS7_ILi192EEENS7_ILi128EEENS7_ILi96EEEEEELi96ENS_12float_e4m3_tEfNS_4arch4Sm90ELb1ELb0ELb0ELb1ELb0ELb1ELb0ELb1ELb1ELb1ELb0ELb0EEENS1_21CollectiveEpilogueFwdINS6_IJSA_SC_SB_EEES9_NS_10bfloat16_tESG_Li384ELb1ELb1ELb0ELb1EEENS1_36VarlenDynamicPersistentTileSchedulerILi192ELi128ELi384ELi128ELb0ELb1ELb1ELb1ELb1ELb1EEEEEEEEEvNT_6ParamsE --------------------------
	.section	.nv.shared._ZN7cutlass13device_kernelIN5flash11enable_sm90INS1_16FlashAttnFwdSm90INS1_25CollectiveMainloopFwdSm90ILi2EN4cute5tupleIJNS5_1CILi1EEES8_S8_EEENS6_IJNS7_ILi192EEENS7_ILi128EEENS7_ILi96EEEEEELi96ENS_12float_e4m3_tEfNS_4arch4Sm90ELb1ELb0ELb0ELb1ELb0ELb1ELb0ELb1ELb1ELb1ELb0ELb0EEENS1_21CollectiveEpilogueFwdINS6_IJSA_SC_SB_EEES9_NS_10bfloat16_tESG_Li384ELb1ELb1ELb0ELb1EEENS1_36VarlenDynamicPersistentTileSchedulerILi192ELi128ELi384ELi128ELb0ELb1ELb1ELb1ELb1ELb1EEEEEEEEEvNT_6ParamsE,"aw",@nobits
	.sectionflags	@""
	.align	16
	.zero		1024


//--------------------- .nv.shared._ZN7cutlass13device_kernelIN5flash11enable_sm90INS1_16FlashAttnFwdSm90INS1_25CollectiveMainloopFwdSm90ILi2EN4cute5tupleIJNS5_1CILi1EEES8_S8_EEENS6_IJNS7_ILi192EEENS7_ILi160EEENS7_ILi64EEEEEELi64ENS_12float_e4m3_tEfNS_4arch4Sm90ELb0ELb0ELb0ELb0ELb0ELb0ELb0ELb1ELb1ELb1ELb0ELb0EEENS1_21CollectiveEpilogueFwdINS6_IJSA_SC_SB_EEES9_NS_10bfloat16_tESG_Li384ELb0ELb1ELb0ELb1EEENS1_29StaticPersistentTileSchedulerILb0EEEEEEEEEvNT_6ParamsE --------------------------
	.section	.nv.shared._ZN7cutlass13device_kernelIN5flash11enable_sm90INS1_16FlashAttnFwdSm90INS1_25CollectiveMainloopFwdSm90ILi2EN4cute5tupleIJNS5_1CILi1EEES8_S8_EEENS6_IJNS7_ILi192EEENS7_ILi160EEENS7_ILi64EEEEEELi64ENS_12float_e4m3_tEfNS_4arch4Sm90ELb0ELb0ELb0ELb0ELb0ELb0ELb0ELb1ELb1ELb1ELb0ELb0EEENS1_21CollectiveEpilogueFwdINS6_IJSA_SC_SB_EEES9_NS_10bfloat16_tESG_Li384ELb0ELb1ELb0ELb1EEENS1_29StaticPersistentTileSchedulerILb0EEEEEEEEEvNT_6ParamsE,"aw",@nobits
	.sectionflags	@""
	.align	16
	.zero		1024


//--------------------- .nv.shared._ZN7cutlass13device_kernelIN5flash11enable_sm90INS1_16FlashAttnFwdSm90INS1_25CollectiveMainloopFwdSm90ILi2EN4cute5tupleIJNS5_1CILi1EEES8_S8_EEENS6_IJNS7_ILi192EEENS7_ILi160EEENS7_ILi64EEEEEELi64ENS_12float_e4m3_tEfNS_4arch4Sm90ELb0ELb0ELb0ELb1ELb0ELb0ELb0ELb1ELb1ELb1ELb0ELb0EEENS1_21CollectiveEpilogueFwdINS6_IJSA_SC_SB_EEES9_NS_10bfloat16_tESG_Li384ELb1ELb1ELb0ELb1EEENS1_36VarlenDynamicPersistentTileSchedulerILi192ELi160ELi384ELi128ELb0ELb1ELb1ELb0ELb1ELb1EEEEEEEEEvNT_6ParamsE --------------------------
	.section	.nv.shared._ZN7cutlass13device_kernelIN5flash11enable_sm90INS1_16FlashAttnFwdSm90INS1_25CollectiveMainloopFwdSm90ILi2EN4cute5tupleIJNS5_1CILi1EEES8_S8_EEENS6_IJNS7_ILi192EEENS7_ILi160EEENS7_ILi64EEEEEELi64ENS_12float_e4m3_tEfNS_4arch4Sm90ELb0ELb0ELb0ELb1ELb0ELb0ELb0ELb1ELb1ELb1ELb0ELb0EEENS1_21CollectiveEpilogueFwdINS6_IJSA_SC_SB_EEES9_NS_10bfloat16_tESG_Li384ELb1ELb1ELb0ELb1EEENS1_36VarlenDynamicPersistentTileSchedulerILi192ELi160ELi384ELi128ELb0ELb1ELb1ELb0ELb1ELb1EEEEEEEEEvNT_6ParamsE,"aw",@nobits
	.sectionflags	@""
	.align	16
	.zero		1024


//--------------------- .nv.shared._ZN7cutlass13device_kernelIN5flash11enable_sm90INS1_16FlashAttnFwdSm90INS1_25CollectiveMainloopFwdSm90ILi2EN4cute5tupleIJNS5_1CILi1EEES8_S8_EEENS6_IJNS7_ILi192EEENS7_ILi160EEENS7_ILi64EEEEEELi64ENS_12float_e4m3_tEfNS_4arch4Sm90ELb0ELb0ELb0ELb1ELb0ELb1ELb0ELb1ELb1ELb1ELb0ELb0EEENS1_21CollectiveEpilogueFwdINS6_IJSA_SC_SB_EEES9_NS_10bfloat16_tESG_Li384ELb1ELb1ELb0ELb1EEENS1_36VarlenDynamicPersistentTileSchedulerILi192ELi160ELi384ELi128ELb0ELb1ELb1ELb0ELb1ELb1EEEEEEEEEvNT_6ParamsE --------------------------
	.section	.nv.shared._ZN7cutlass13device_kernelIN5flash11enable_sm90INS1_16FlashAttnFwdSm90INS1_25CollectiveMainloopFwdSm90ILi2EN4cute5tupleIJNS5_1CILi1EEES8_S8_EEENS6_IJNS7_ILi192EEENS7_ILi160EEENS7_ILi64EEEEEELi64ENS_12float_e4m3_tEfNS_4arch4Sm90ELb0ELb0ELb0ELb1ELb0ELb1ELb0ELb1ELb1ELb1ELb0ELb0EEENS1_21CollectiveEpilogueFwdINS6_IJSA_SC_SB_EEES9_NS_10bfloat16_tESG_Li384ELb1ELb1ELb0ELb1EEENS1_36VarlenDynamicPersistentTileSchedulerILi192ELi160ELi384ELi128ELb0ELb1ELb1ELb0ELb1ELb1EEEEEEEEEvNT_6ParamsE,"aw",@nobits
	.sectionflags	@""
	.align	16
	.zero		1024


//--------------------- .nv.shared._ZN7cutlass13device_kernelIN5flash11enable_sm90INS1_16FlashAttnFwdSm90INS1_25CollectiveMainloopFwdSm90ILi2EN4cute5tupleIJNS5_1CILi1EEES8_S8_EEENS6_IJNS7_ILi192EEENS7_ILi160EEENS7_ILi64EEEEEELi64ENS_12float_e4m3_tEfNS_4arch4Sm90ELb0ELb1ELb0ELb0ELb0ELb0ELb0ELb1ELb1ELb1ELb0ELb0EEENS1_21CollectiveEpilogueFwdINS6_IJSA_SC_SB_EEES9_NS_10bfloat16_tESG_Li384ELb0ELb1ELb0ELb1EEENS1_30DynamicPersistentTileSchedulerILi384ELi128ELb0ELb1ELb1EEEEEEEEEvNT_6ParamsE --------------------------
	.section	.nv.shared._ZN7cutlass13device_kernelIN5flash11enable_sm90INS1_16FlashAttnFwdSm90INS1_25CollectiveMainloopFwdSm90ILi2EN4cute5tupleIJNS5_1CILi1EEES8_S8_EEENS6_IJNS7_ILi192EEENS7_ILi160EEENS7_ILi64EEEEEELi64ENS_12float_e4m3_tEfNS_4arch4Sm90ELb0ELb1ELb0ELb0ELb0ELb0ELb0ELb1ELb1ELb1ELb0ELb0EEENS1_21CollectiveEpilogueFwdINS6_IJSA_SC_SB_EEES9_NS_10bfloat16_tESG_Li384ELb0ELb1ELb0ELb1EEENS1_30DynamicPersistentTileSchedulerILi384ELi128ELb0ELb1ELb1EEEEEEEEEvNT_6ParamsE,"aw",@nobits
	.sectionflags	@""
	.align	16
	.zero		1024


//--------------------- .nv.shared._ZN7cutlass13device_kernelIN5flash11enable_sm90INS1_16FlashAttnFwdSm90INS1_25CollectiveMainloopFwdSm90ILi2EN4cute5tupleIJNS5_1CILi1EEES8_S8_EEENS6_IJNS7_ILi192EEENS7_ILi160EEENS7_ILi64EEEEEELi64ENS_12float_e4m3_tEfNS_4arch4Sm90ELb0ELb1ELb0ELb1ELb0ELb0ELb0ELb1ELb1ELb1ELb0ELb0EEENS1_21CollectiveEpilogueFwdINS6_IJSA_SC_SB_EEES9_NS_10bfloat16_tESG_Li384ELb1ELb1ELb0ELb1EEENS1_36VarlenDynamicPersistentTileSchedulerILi192ELi160ELi384ELi128ELb0ELb1ELb1ELb1ELb0ELb1EEEEEEEEEvNT_6ParamsE --------------------------
	.section	.nv.shared._ZN7cutlass13device_kernelIN5flash11enable_sm90INS1_16FlashAttnFwdSm90INS1_25CollectiveMainloopFwdSm90ILi2EN4cute5tupleIJNS5_1CILi1EEES8_S8_EEENS6_IJNS7_ILi192EEENS7_ILi160EEENS7_ILi64EEEEEELi64ENS_12float_e4m3_tEfNS_4arch4Sm90ELb0ELb1ELb0ELb1ELb0ELb0ELb0ELb1ELb1ELb1ELb0ELb0EEENS1_21CollectiveEpilogueFwdINS6_IJSA_SC_SB_EEES9_NS_10bfloat16_tESG_Li384ELb1ELb1ELb0ELb1EEENS1_36VarlenDynamicPersistentTileSchedulerILi192ELi160ELi384ELi128ELb0ELb1ELb1ELb1ELb0ELb1EEEEEEEEEvNT_6ParamsE,"aw",@nobits
	.sectionflags	@""
	.align	16
	.zero		1024


//--------------------- .nv.shared._ZN7cutlass13device_kernelIN5flash11enable_sm90INS1_16FlashAttnFwdSm90INS1_25CollectiveMainloopFwdSm90ILi2EN4cute5tupleIJNS5_1CILi1EEES8_S8_EEENS6_IJNS7_ILi192EEENS7_ILi160EEENS7_ILi64EEEEEELi64ENS_12float_e4m3_tEfNS_4arch4Sm90ELb0ELb1ELb0ELb1ELb0ELb1ELb0ELb1ELb1ELb1ELb0ELb0EEENS1_21CollectiveEpilogueFwdINS6_IJSA_SC_SB_EEES9_NS_10bfloat16_tESG_Li384ELb1ELb1ELb0ELb1EEENS1_36VarlenDynamicPersistentTileSchedulerILi192ELi160ELi384ELi128ELb0ELb1ELb1ELb1ELb0ELb1EEEEEEEEEvNT_6ParamsE --------------------------
	.section	.nv.shared._ZN7cutlass13device_kernelIN5flash11enable_sm90INS1_16FlashAttnFwdSm90INS1_25CollectiveMainloopFwdSm90ILi2EN4cute5tupleIJNS5_1CILi1EEES8_S8_EEENS6_IJNS7_ILi192EEENS7_ILi160EEENS7_ILi64EEEEEELi64ENS_12float_e4m3_tEfNS_4arch4Sm90ELb0ELb1ELb0ELb1ELb0ELb1ELb0ELb1ELb1ELb1ELb0ELb0EEENS1_21CollectiveEpilogueFwdINS6_IJSA_SC_SB_EEES9_NS_10bfloat16_tESG_Li384ELb1ELb1ELb0ELb1EEENS1_36VarlenDynamicPersistentTileSchedulerILi192ELi160ELi384ELi128ELb0ELb1ELb1ELb1ELb0ELb1EEEEEEEEEvNT_6ParamsE,"aw",@nobits
	.sectionflags	@""
	.align	16
	.zero		1024


//--------------------- .nv.shared._ZN7cutlass13device_kernelIN5flash11enable_sm90INS1_16FlashAttnFwdSm90INS1_25CollectiveMainloopFwdSm90ILi2EN4cute5tupleIJNS5_1CILi1EEES8_S8_EEENS6_IJNS7_ILi192EEENS7_ILi160EEENS7_ILi64EEEEEELi64ENS_12float_e4m3_tEfNS_4arch4Sm90ELb1ELb0ELb0ELb0ELb0ELb0ELb0ELb1ELb1ELb1ELb0ELb0EEENS1_21CollectiveEpilogueFwdINS6_IJSA_SC_SB_EEES9_NS_10bfloat16_tESG_Li384ELb0ELb1ELb0ELb1EEENS1_30DynamicPersistentTileSchedulerILi384ELi128ELb0ELb1ELb1EEEEEEEEEvNT_6ParamsE --------------------------
	.section	.nv.shared._ZN7cutlass13device_kernelIN5flash11enable_sm90INS1_16FlashAttnFwdSm90INS1_25CollectiveMainloopFwdSm90ILi2EN4cute5tupleIJNS5_1CILi1EEES8_S8_EEENS6_IJNS7_ILi192EEENS7_ILi160EEENS7_ILi64EEEEEELi64ENS_12float_e4m3_tEfNS_4arch4Sm90ELb1ELb0ELb0ELb0ELb0ELb0ELb0ELb1ELb1ELb1ELb0ELb0EEENS1_21CollectiveEpilogueFwdINS6_IJSA_SC_SB_EEES9_NS_10bfloat16_tESG_Li384ELb0ELb1ELb0ELb1EEENS1_30DynamicPersistentTileSchedulerILi384ELi128ELb0ELb1ELb1EEEEEEEEEvNT_6ParamsE,"aw",@nobits
	.sectionflags	@""
	.align	16
	.zero		1024


//--------------------- .nv.shared._ZN7cutlass13device_kernelIN5flash11enable_sm90INS1_16FlashAttnFwdSm90INS1_25CollectiveMainloopFwdSm90ILi2EN4cute5tupleIJNS5_1CILi1EEES8_S8_EEENS6_IJNS7_ILi192EEENS7_ILi160EEENS7_ILi64EEEEEELi64ENS_12float_e4m3_tEfNS_4arch4Sm90ELb1ELb0ELb0ELb1ELb0ELb0ELb0ELb1ELb1ELb1ELb0ELb0EEENS1_21CollectiveEpilogueFwdINS6_IJSA_SC_SB_EEES9_NS_10bfloat16_tESG_Li384ELb1ELb1ELb0ELb1EEENS1_36VarlenDynamicPersistentTileSchedulerILi192ELi160ELi384ELi128ELb0ELb1ELb1ELb1ELb1ELb1EEEEEEEEEvNT_6ParamsE --------------------------
	.section	.nv.shared._ZN7cutlass13device_kernelIN5flash11enable_sm90INS1_16FlashAttnFwdSm90INS1_25CollectiveMainloopFwdSm90ILi2EN4cute5tupleIJNS5_1CILi1EEES8_S8_EEENS6_IJNS7_ILi192EEENS7_ILi160EEENS7_ILi64EEEEEELi64ENS_12float_e4m3_tEfNS_4arch4Sm90ELb1ELb0ELb0ELb1ELb0ELb0ELb0ELb1ELb1ELb1ELb0ELb0EEENS1_21CollectiveEpilogueFwdINS6_IJSA_SC_SB_EEES9_NS_10bfloat16_tESG_Li384ELb1ELb1ELb0ELb1EEENS1_36VarlenDynamicPersistentTileSchedulerILi192ELi160ELi384ELi128ELb0ELb1ELb1ELb1ELb1ELb1EEEEEEEEEvNT_6ParamsE,"aw",@nobits
	.sectionflags	@""
	.align	16
	.zero		1024


//--------------------- .nv.shared._ZN7cutlass13device_kernelIN5flash11enable_sm90INS1_16FlashAttnFwdSm90INS1_25CollectiveMainloopFwdSm90ILi2EN4cute5tupleIJNS5_1CILi1EEES8_S8_EEENS6_IJNS7_ILi192EEENS7_ILi160EEENS7_ILi64EEEEEELi64ENS_12float_e4m3_tEfNS_4arch4Sm90ELb1ELb0ELb0ELb1ELb0ELb1ELb0ELb1ELb1ELb1ELb0ELb0EEENS1_21CollectiveEpilogueFwdINS6_IJSA_SC_SB_EEES9_NS_10bfloat16_tESG_Li384ELb1ELb1ELb0ELb1EEENS1_36VarlenDynamicPersistentTileSchedulerILi192ELi160ELi384ELi128ELb0ELb1ELb1ELb1ELb1ELb1EEEEEEEEEvNT_6ParamsE --------------------------
	.section	.nv.shared._ZN7cutlass13device_kernelIN5flash11enable_sm90INS1_16FlashAttnFwdSm90INS1_25CollectiveMainloopFwdSm90ILi2EN4cute5tupleIJNS5_1CILi1EEES8_S8_EEENS6_IJNS7_ILi192EEENS7_ILi160EEENS7_ILi64EEEEEELi64ENS_12float_e4m3_tEfNS_4arch4Sm90ELb1ELb0ELb0ELb1ELb0ELb1ELb0ELb1ELb1ELb1ELb0ELb0EEENS1_21CollectiveEpilogueFwdINS6_IJSA_SC_SB_EEES9_NS_10bfloat16_tESG_Li384ELb1ELb1ELb0ELb1EEENS1_36VarlenDynamicPersistentTileSchedulerILi192ELi160ELi384ELi128ELb0ELb1ELb1ELb1ELb1ELb1EEEEEEEEEvNT_6ParamsE,"aw",@nobits
	.sectionflags	@""
	.align	16
	.zero		1024


//--------------------- .nv.constant0._ZN7cutlass13device_kernelIN5flash11enable_sm90INS1_16FlashAttnFwdSm90INS1_25CollectiveMainloopFwdSm90ILi2EN4cute5tupleIJNS5_1CILi1EEES8_S8_EEENS6_IJNS7_ILi128EEESA_NS7_ILi256EEEEEELi256ENS_12float_e4m3_tEfNS_4arch4Sm90ELb0ELb0ELb0ELb0ELb0ELb0ELb0ELb1ELb1ELb1ELb0ELb0EEENS1_21CollectiveEpilogueFwdINS6_IJSA_SB_SA_EEES9_NS_10bfloat16_tESF_Li256ELb0ELb1ELb0ELb1EEENS1_29StaticPersistentTileSchedulerILb0EEEEEEEEEvNT_6ParamsE --------------------------
	.section	.nv.constant0._ZN7cutlass13device_kernelIN5flash11enable_sm90INS1_16FlashAttnFwdSm90INS1_25CollectiveMainloopFwdSm90ILi2EN4cute5tupleIJNS5_1CILi1EEES8_S8_EEENS6_IJNS7_ILi128EEESA_NS7_ILi256EEEEEELi256ENS_12float_e4m3_tEfNS_4arch4Sm90ELb0ELb0ELb0ELb0ELb0ELb0ELb0ELb1ELb1ELb1ELb0ELb0EEENS1_21CollectiveEpilogueFwdINS6_IJSA_SB_SA_EEES9_NS_10bfloat16_tESF_Li256ELb0ELb1ELb0ELb1EEENS1_29StaticPersistentTileSchedulerILb0EEEEEEEEEvNT_6ParamsE,"a",@progbits
	.sectionflags	@""
	.align	4
.nv.constant0._ZN7cutlass13device_kernelIN5flash11enable_sm90INS1_16FlashAttnFwdSm90INS1_25CollectiveMainloopFwdSm90ILi2EN4cute5tupleIJNS5_1CILi1EEES8_S8_EEENS6_IJNS7_ILi128EEESA_NS7_ILi256EEEEEELi256ENS_12float_e4m3_tEfNS_4arch4Sm90ELb0ELb0ELb0ELb0ELb0ELb0ELb0ELb1ELb1ELb1ELb0ELb0EEENS1_21CollectiveEpilogueFwdINS6_IJSA_SB_SA_EEES9_NS_10bfloat16_tESF_Li256ELb0ELb1ELb0ELb1EEENS1_29StaticPersistentTileSchedulerILb0EEEEEEEEEvNT_6ParamsE:
	.zero		3200


//--------------------- .nv.constant0._ZN7cutlass13device_kernelIN5flash11enable_sm90INS1_16FlashAttnFwdSm90INS1_25CollectiveMainloopFwdSm90ILi2EN4cute5tupleIJNS5_1CILi1EEES8_S8_EEENS6_IJNS7_ILi128EEESA_NS7_ILi256EEEEEELi256ENS_12float_e4m3_tEfNS_4arch4Sm90ELb0ELb0ELb0ELb1ELb0ELb0ELb0ELb1ELb1ELb1ELb0ELb0EEENS1_21CollectiveEpilogueFwdINS6_IJSA_SB_SA_EEES9_NS_10bfloat16_tESF_Li256ELb1ELb1ELb0ELb1EEENS1_36VarlenDynamicPersistentTileSchedulerILi128ELi128ELi256ELi128ELb0ELb1ELb1ELb0ELb1ELb1EEEEEEEEEvNT_6ParamsE --------------------------
	.section	.nv.constant0._ZN7cutlass13device_kernelIN5flash11enable_sm90INS1_16FlashAttnFwdSm90INS1_25CollectiveMainloopFwdSm90ILi2EN4cute5tupleIJNS5_1CILi1EEES8_S8_EEENS6_IJNS7_ILi128EEESA_NS7_ILi256EEEEEELi256ENS_12float_e4m3_tEfNS_4arch4Sm90ELb0ELb0ELb0ELb1ELb0ELb0ELb0ELb1ELb1ELb1ELb0ELb0EEENS1_21CollectiveEpilogueFwdINS6_IJSA_SB_SA_EEES9_NS_10bfloat16_tESF_Li256ELb1ELb1ELb0ELb1EEENS1_36VarlenDynamicPersistentTileSchedulerILi128ELi128ELi256ELi128ELb0ELb1ELb1ELb0ELb1ELb1EEEEEEEEEvNT_6ParamsE,"a",@progbits
	.sectionflags	@""
	.align	4
.nv.constant0._ZN7cutlass13device_kernelIN5flash11enable_sm90INS1_16FlashAttnFwdSm90INS1_25CollectiveMainloopFwdSm90ILi2EN4cute5tupleIJNS5_1CILi1EEES8_S8_EEENS6_IJNS7_ILi128EEESA_NS7_ILi256EEEEEELi256ENS_12float_e4m3_tEfNS_4arch4Sm90ELb0ELb0ELb0ELb1ELb0ELb0ELb0ELb1ELb1ELb1ELb0ELb0EEENS1_21CollectiveEpilogueFwdINS6_IJSA_SB_SA_EEES9_NS_10bfloat16_tESF_Li256ELb1ELb1ELb0ELb1EEENS1_36VarlenDynamicPersistentTileSchedulerILi128ELi128ELi256ELi128ELb0ELb1ELb1ELb0ELb1ELb1EEEEEEEEEvNT_6ParamsE:
	.zero		3328


//--------------------- .nv.constant0._ZN7cutlass13device_kernelIN5flash11enable_sm90INS1_16FlashAttnFwdSm90INS1_25CollectiveMainloopFwdSm90ILi2EN4cute5tupleIJNS5_1CILi1EEES8_S8_EEENS6_IJNS7_ILi128EEESA_NS7_ILi256EEEEEELi256ENS_12float_e4m3_tEfNS_4arch4Sm90ELb0ELb0ELb0ELb1ELb0ELb1ELb0ELb1ELb1ELb1ELb0ELb0EEENS1_21CollectiveEpilogueFwdINS6_IJSA_SB_SA_EEES9_NS_10bfloat16_tESF_Li256ELb1ELb1ELb0ELb1EEENS1_36VarlenDynamicPersistentTileSchedulerILi128ELi128ELi256ELi128ELb0ELb1ELb1ELb0ELb1ELb1EEEEEEEEEvNT_6ParamsE --------------------------
	.section	.nv.constant0._ZN7cutlass13device_kernelIN5flash11enable_sm90INS1_16FlashAttnFwdSm90INS1_25CollectiveMainloopFwdSm90ILi2EN4cute5tupleIJNS5_1CILi1EEES8_S8_EEENS6_IJNS7_ILi128EEESA_NS7_ILi256EEEEEELi256ENS_12float_e4m3_tEfNS_4arch4Sm90ELb0ELb0ELb0ELb1ELb0ELb1ELb0ELb1ELb1ELb1ELb0ELb0EEENS1_21CollectiveEpilogueFwdINS6_IJSA_SB_SA_EEES9_NS_10bfloat16_tESF_Li256ELb1ELb1ELb0ELb1EEENS1_36VarlenDynamicPersistentTileSchedulerILi128ELi128ELi256ELi128ELb0ELb1ELb1ELb0ELb1ELb1EEEEEEEEEvNT_6ParamsE,"a",@progbits
	.sectionflags	@""
	.align	4
.nv.constant0._ZN7cutlass13device_kernelIN5flash11enable_sm90INS1_16FlashAttnFwdSm90INS1_25CollectiveMainloopFwdSm90ILi2EN4cute5tupleIJNS5_1CILi1EEES8_S8_EEENS6_IJNS7_ILi128EEESA_NS7_ILi256EEEEEELi256ENS_12float_e4m3_tEfNS_4arch4Sm90ELb0ELb0ELb0ELb1ELb0ELb1ELb0ELb1ELb1ELb1ELb0ELb0EEENS1_21CollectiveEpilogueFwdINS6_IJSA_SB_SA_EEES9_NS_10bfloat16_tESF_Li256ELb1ELb1ELb0ELb1EEENS1_36VarlenDynamicPersistentTileSchedulerILi128ELi128ELi256ELi128ELb0ELb1ELb1ELb0ELb1ELb1EEEEEEEEEvNT_6ParamsE:
	.zero		3328


//--------------------- .nv.constant0._ZN7cutlass13device_kernelIN5flash11enable_sm90INS1_16FlashAttnFwdSm90INS1_25CollectiveMainloopFwdSm90ILi2EN4cute5tupleIJNS5_1CILi1EEES8_S8_EEENS6_IJNS7_ILi128EEENS7_ILi64EEENS7_ILi256EEEEEELi256ENS_12float_e4m3_tEfNS_4arch4Sm90ELb0ELb1ELb0ELb0ELb0ELb0ELb0ELb1ELb1ELb1ELb0ELb0EEENS1_21CollectiveEpilogueFwdINS6_IJSA_SC_SB_EEES9_NS_10bfloat16_tESG_Li256ELb0ELb1ELb0ELb1EEENS1_30DynamicPersistentTileSchedulerILi256ELi128ELb0ELb1ELb1EEEEEEEEEvNT_6ParamsE --------------------------
	.section	.nv.constant0._ZN7cutlass13device_kernelIN5flash11enable_sm90INS1_16FlashAttnFwdSm90INS1_25CollectiveMainloopFwdSm90ILi2EN4cute5tupleIJNS5_1CILi1EEES8_S8_EEENS6_IJNS7_ILi128EEENS7_ILi64EEENS7_ILi256EEEEEELi256ENS_12float_e4m3_tEfNS_4arch4Sm90ELb0ELb1ELb0ELb0ELb0ELb0ELb0ELb1ELb1ELb1ELb0ELb0EEENS1_21CollectiveEpilogueFwdINS6_IJSA_SC_SB_EEES9_NS_10bfloat16_tESG_Li256ELb0ELb1ELb0ELb1EEENS1_30DynamicPersistentTileSchedulerILi256ELi128ELb0ELb1ELb1EEEEEEEEEvNT_6ParamsE,"a",@progbits
	.sectionflags	@""
	.align	4
.nv.constant0._ZN7cutlass13device_kernelIN5flash11enable_sm90INS1_16FlashAttnFwdSm90INS1_25CollectiveMainloopFwdSm90ILi2EN4cute5tupleIJNS5_1CILi1EEES8_S8_EEENS6_IJNS7_ILi128EEENS7_ILi64EEENS7_ILi256EEEEEELi256ENS_12float_e4m3_tEfNS_4arch4Sm90ELb0ELb1ELb0ELb0ELb0ELb0ELb0ELb1ELb1ELb1ELb0ELb0EEENS1_21CollectiveEpilogueFwdINS6_IJSA_SC_SB_EEES9_NS_10bfloat16_tESG_Li256ELb0ELb1ELb0ELb1EEENS1_30DynamicPersistentTileSchedulerILi256ELi128ELb0ELb1ELb1EEEEEEEEEvNT_6ParamsE:
	.zero		3328


//--------------------- .nv.constant0._ZN7cutlass13device_kernelIN5flash11enable_sm90INS1_16FlashAttnFwdSm90INS1_25CollectiveMainloopFwdSm90ILi2EN4cute5tupleIJNS5_1CILi1EEES8_S8_EEENS6_IJNS7_ILi128EEENS7_ILi64EEENS7_ILi256EEEEEELi256ENS_12float_e4m3_tEfNS_4arch4Sm90ELb0ELb1ELb0ELb1ELb0ELb0ELb0ELb1ELb1ELb1ELb0ELb0EEENS1_21CollectiveEpilogueFwdINS6_IJSA_SC_SB_EEES9_NS_10bfloat16_tESG_Li256ELb1ELb1ELb0ELb1EEENS1_36VarlenDynamicPersistentTileSchedulerILi128ELi64ELi256ELi128ELb0ELb1ELb1ELb1ELb0ELb1EEEEEEEEEvNT_6ParamsE --------------------------
	.section	.nv.constant0._ZN7cutlass13device_kernelIN5flash11enable_sm90INS1_16FlashAttnFwdSm90INS1_25CollectiveMainloopFwdSm90ILi2EN4cute5tupleIJNS5_1CILi1EEES8_S8_EEENS6_IJNS7_ILi128EEENS7_ILi64EEENS7_ILi256EEEEEELi256ENS_12float_e4m3_tEfNS_4arch4Sm90ELb0ELb1ELb0ELb1ELb0ELb0ELb0ELb1ELb1ELb1ELb0ELb0EEENS1_21CollectiveEpilogueFwdINS6_IJSA_SC_SB_EEES9_NS_10bfloat16_tESG_Li256ELb1ELb1ELb0ELb1EEENS1_36VarlenDynamicPersistentTileSchedulerILi128ELi64ELi256ELi128ELb0ELb1ELb1ELb1ELb0ELb1EEEEEEEEEvNT_6ParamsE,"a",@progbits
	.sectionflags	@""
	.align	4
.nv.constant0._ZN7cutlass13device_kernelIN5flash11enable_sm90INS1_16FlashAttnFwdSm90INS1_25CollectiveMainloopFwdSm90ILi2EN4cute5tupleIJNS5_1CILi1EEES8_S8_EEENS6_IJNS7_ILi128EEENS7_ILi64EEENS7_ILi256EEEEEELi256ENS_12float_e4m3_tEfNS_4arch4Sm90ELb0ELb1ELb0ELb1ELb0ELb0ELb0ELb1ELb1ELb1ELb0ELb0EEENS1_21CollectiveEpilogueFwdINS6_IJSA_SC_SB_EEES9_NS_10bfloat16_tESG_Li256ELb1ELb1ELb0ELb1EEENS1_36VarlenDynamicPersistentTileSchedulerILi128ELi64ELi256ELi128ELb0ELb1ELb1ELb1ELb0ELb1EEEEEEEEEvNT_6ParamsE:
	.zero		3328


//--------------------- .nv.constant0._ZN7cutlass13device_kernelIN5flash11enable_sm90INS1_16FlashAttnFwdSm90INS1_25CollectiveMainloopFwdSm90ILi2EN4cute5tupleIJNS5_1CILi1EEES8_S8_EEENS6_IJNS7_ILi128EEENS7_ILi64EEENS7_ILi256EEEEEELi256ENS_12float_e4m3_tEfNS_4arch4Sm90ELb0ELb1ELb0ELb1ELb0ELb1ELb0ELb1ELb1ELb1ELb0ELb0EEENS1_21CollectiveEpilogueFwdINS6_IJSA_SC_SB_EEES9_NS_10bfloat16_tESG_Li256ELb1ELb1ELb0ELb1EEENS1_36VarlenDynamicPersistentTileSchedulerILi128ELi64ELi256ELi128ELb0ELb1ELb1ELb1ELb0ELb1EEEEEEEEEvNT_6ParamsE --------------------------
	.section	.nv.constant0._ZN7cutlass13device_kernelIN5flash11enable_sm90INS1_16FlashAttnFwdSm90INS1_25CollectiveMainloopFwdSm90ILi2EN4cute5tupleIJNS5_1CILi1EEES8_S8_EEENS6_IJNS7_ILi128EEENS7_ILi64EEENS7_ILi256EEEEEELi256ENS_12float_e4m3_tEfNS_4arch4Sm90ELb0ELb1ELb0ELb1ELb0ELb1ELb0ELb1ELb1ELb1ELb0ELb0EEENS1_21CollectiveEpilogueFwdINS6_IJSA_SC_SB_EEES9_NS_10bfloat16_tESG_Li256ELb1ELb1ELb0ELb1EEENS1_36VarlenDynamicPersistentTileSchedulerILi128ELi64ELi256ELi128ELb0ELb1ELb1ELb1ELb0ELb1EEEEEEEEEvNT_6ParamsE,"a",@progbits
	.sectionflags	@""
	.align	4
.nv.constant0._ZN7cutlass13device_kernelIN5flash11enable_sm90INS1_16FlashAttnFwdSm90INS1_25CollectiveMainloopFwdSm90ILi2EN4cute5tupleIJNS5_1CILi1EEES8_S8_EEENS6_IJNS7_ILi128EEENS7_ILi64EEENS7_ILi256EEEEEELi256ENS_12float_e4m3_tEfNS_4arch4Sm90ELb0ELb1ELb0ELb1ELb0ELb1ELb0ELb1ELb1ELb1ELb0ELb0EEENS1_21CollectiveEpilogueFwdINS6_IJSA_SC_SB_EEES9_NS_10bfloat16_tESG_Li256ELb1ELb1ELb0ELb1EEENS1_36VarlenDynamicPersistentTileSchedulerILi128ELi64ELi256ELi128ELb0ELb1ELb1ELb1ELb0ELb1EEEEEEEEEvNT_6ParamsE:
	.zero		3328


//--------------------- .nv.constant0._ZN7cutlass13device_kernelIN5flash11enable_sm90INS1_16FlashAttnFwdSm90INS1_25CollectiveMainloopFwdSm90ILi2EN4cute5tupleIJNS5_1CILi1EEES8_S8_EEENS6_IJNS7_ILi128EEESA_NS7_ILi256EEEEEELi256ENS_12float_e4m3_tEfNS_4arch4Sm90ELb1ELb0ELb0ELb0ELb0ELb0ELb0ELb1ELb1ELb1ELb0ELb0EEENS1_21CollectiveEpilogueFwdINS6_IJSA_SB_SA_EEES9_NS_10bfloat16_tESF_Li256ELb0ELb1ELb0ELb1EEENS1_30DynamicPersistentTileSchedulerILi256ELi128ELb0ELb1ELb1EEEEEEEEEvNT_6ParamsE --------------------------
	.section	.nv.constant0._ZN7cutlass13device_kernelIN5flash11enable_sm90INS1_16FlashAttnFwdSm90INS1_25CollectiveMainloopFwdSm90ILi2EN4cute5tupleIJNS5_1CILi1EEES8_S8_EEENS6_IJNS7_ILi128EEESA_NS7_ILi256EEEEEELi256ENS_12float_e4m3_tEfNS_4arch4Sm90ELb1ELb0ELb0ELb0ELb0ELb0ELb0ELb1ELb1ELb1ELb0ELb0EEENS1_21CollectiveEpilogueFwdINS6_IJSA_SB_SA_EEES9_NS_10bfloat16_tESF_Li256ELb0ELb1ELb0ELb1EEENS1_30DynamicPersistentTileSchedulerILi256ELi128ELb0ELb1ELb1EEEEEEEEEvNT_6ParamsE,"a",@progbits
	.sectionflags	@""
	.align	4
.nv.constant0._ZN7cutlass13device_kernelIN5flash11enable_sm90INS1_16FlashAttnFwdSm90INS1_25CollectiveMainloopFwdSm90ILi2EN4cute5tupleIJNS5_1CILi1EEES8_S8_EEENS6_IJNS7_ILi128EEESA_NS7_ILi256EEEEEELi256ENS_12float_e4m3_tEfNS_4arch4Sm90ELb1ELb0ELb0ELb0ELb0ELb0ELb0ELb1ELb1ELb1ELb0ELb0EEENS1_21CollectiveEpilogueFwdINS6_IJSA_SB_SA_EEES9_NS_10bfloat16_tESF_Li256ELb0ELb1ELb0ELb1EEENS1_30DynamicPersistentTileSchedulerILi256ELi128ELb0ELb1ELb1EEEEEEEEEvNT_6ParamsE:
	.zero		3328


//--------------------- .nv.constant0._ZN7cutlass13device_kernelIN5flash11enable_sm90INS1_16FlashAttnFwdSm90INS1_25CollectiveMainloopFwdSm90ILi2EN4cute5tupleIJNS5_1CILi1EEES8_S8_EEENS6_IJNS7_ILi128EEESA_NS7_ILi256EEEEEELi256ENS_12float_e4m3_tEfNS_4arch4Sm90ELb1ELb0ELb0ELb1ELb0ELb0ELb0ELb1ELb1ELb1ELb0ELb0EEENS1_21CollectiveEpilogueFwdINS6_IJSA_SB_SA_EEES9_NS_10bfloat16_tESF_Li256ELb1ELb1ELb0ELb1EEENS1_36VarlenDynamicPersistentTileSchedulerILi128ELi128ELi256ELi128ELb0ELb1ELb1ELb1ELb1ELb1EEEEEEEEEvNT_6ParamsE --------------------------
	.section	.nv.constant0._ZN7cutlass13device_kernelIN5flash11enable_sm90INS1_16FlashAttnFwdSm90INS1_25CollectiveMainloopFwdSm90ILi2EN4cute5tupleIJNS5_1CILi1EEES8_S8_EEENS6_IJNS7_ILi128EEESA_NS7_ILi256EEEEEELi256ENS_12float_e4m3_tEfNS_4arch4Sm90ELb1ELb0ELb0ELb1ELb0ELb0ELb0ELb1ELb1ELb1ELb0ELb0EEENS1_21CollectiveEpilogueFwdINS6_IJSA_SB_SA_EEES9_NS_10bfloat16_tESF_Li256ELb1ELb1ELb0ELb1EEENS1_36VarlenDynamicPersistentTileSchedulerILi128ELi128ELi256ELi128ELb0ELb1ELb1ELb1ELb1ELb1EEEEEEEEEvNT_6ParamsE,"a",@progbits
	.sectionflags	@""
	.align	4
.nv.constant0._ZN7cutlass13device_kernelIN5flash11enable_sm90INS1_16FlashAttnFwdSm90INS1_25CollectiveMainloopFwdSm90ILi2EN4cute5tupleIJNS5_1CILi1EEES8_S8_EEENS6_IJNS7_ILi128EEESA_NS7_ILi256EEEEEELi256ENS_12float_e4m3_tEfNS_4arch4Sm90ELb1ELb0ELb0ELb1ELb0ELb0ELb0ELb1ELb1ELb1ELb0ELb0EEENS1_21CollectiveEpilogueFwdINS6_IJSA_SB_SA_EEES9_NS_10bfloat16_tESF_Li256ELb1ELb1ELb0ELb1EEENS1_36VarlenDynamicPersistentTileSchedulerILi128ELi128ELi256ELi128ELb0ELb1ELb1ELb1ELb1ELb1EEEEEEEEEvNT_6ParamsE:
	.zero		3328


//--------------------- .nv.constant0._ZN7cutlass13device_kernelIN5flash11enable_sm90INS1_16FlashAttnFwdSm90INS1_25CollectiveMainloopFwdSm90ILi2EN4cute5tupleIJNS5_1CILi1EEES8_S8_EEENS6_IJNS7_ILi128EEESA_NS7_ILi256EEEEEELi256ENS_12float_e4m3_tEfNS_4arch4Sm90ELb1ELb0ELb0ELb1ELb0ELb1ELb0ELb1ELb1ELb1ELb0ELb0EEENS1_21CollectiveEpilogueFwdINS6_IJSA_SB_SA_EEES9_NS_10bfloat16_tESF_Li256ELb1ELb1ELb0ELb1EEENS1_36VarlenDynamicPersistentTileSchedulerILi128ELi128ELi256ELi128ELb0ELb1ELb1ELb1ELb1ELb1EEEEEEEEEvNT_6ParamsE --------------------------
	.section	.nv.constant0._ZN7cutlass13device_kernelIN5flash11enable_sm90INS1_16FlashAttnFwdSm90INS1_25CollectiveMainloopFwdSm90ILi2EN4cute5tupleIJNS5_1CILi1EEES8_S8_EEENS6_IJNS7_ILi128EEESA_NS7_ILi256EEEEEELi256ENS_12float_e4m3_tEfNS_4arch4Sm90ELb1ELb0ELb0ELb1ELb0ELb1ELb0ELb1ELb1ELb1ELb0ELb0EEENS1_21CollectiveEpilogueFwdINS6_IJSA_SB_SA_EEES9_NS_10bfloat16_tESF_Li256ELb1ELb1ELb0ELb1EEENS1_36VarlenDynamicPersistentTileSchedulerILi128ELi128ELi256ELi128ELb0ELb1ELb1ELb1ELb1ELb1EEEEEEEEEvNT_6ParamsE,"a",@progbits
	.sectionflags	@""
	.align	4
.nv.constant0._ZN7cutlass13device_kernelIN5flash11enable_sm90INS1_16FlashAttnFwdSm90INS1_25CollectiveMainloopFwdSm90ILi2EN4cute5tupleIJNS5_1CILi1EEES8_S8_EEENS6_IJNS7_ILi128EEESA_NS7_ILi256EEEEEELi256ENS_12float_e4m3_tEfNS_4arch4Sm90ELb1ELb0ELb0ELb1ELb0ELb1ELb0ELb1ELb1ELb1ELb0ELb0EEENS1_21CollectiveEpilogueFwdINS6_IJSA_SB_SA_EEES9_NS_10bfloat16_tESF_Li256ELb1ELb1ELb0ELb1EEENS1_36VarlenDynamicPersistentTileSchedulerILi128ELi128ELi256ELi128ELb0ELb1ELb1ELb1ELb1ELb1EEEEEEEEEvNT_6ParamsE:
	.zero		3328


//--------------------- .nv.constant0._ZN7cutlass13device_kernelIN5flash11enable_sm90INS1_16FlashAttnFwdSm90INS1_25CollectiveMainloopFwdSm90ILi2EN4cute5tupleIJNS5_1CILi1EEES8_S8_EEENS6_IJNS7_ILi128EEENS7_ILi160EEENS7_ILi192EEEEEELi192ENS_12float_e4m3_tEfNS_4arch4Sm90ELb0ELb0ELb0ELb0ELb0ELb0ELb0ELb1ELb1ELb1ELb0ELb0EEENS1_21CollectiveEpilogueFwdINS6_IJSA_SC_SB_EEES9_NS_10bfloat16_tESG_Li256ELb0ELb1ELb0ELb1EEENS1_29StaticPersistentTileSchedulerILb0EEEEEEEEEvNT_6ParamsE --------------------------
	.section	.nv.constant0._ZN7cutlass13device_kernelIN5flash11enable_sm90INS1_16FlashAttnFwdSm90INS1_25CollectiveMainloopFwdSm90ILi2EN4cute5tupleIJNS5_1CILi1EEES8_S8_EEENS6_IJNS7_ILi128EEENS7_ILi160EEENS7_ILi192EEEEEELi192ENS_12float_e4m3_tEfNS_4arch4Sm90ELb0ELb0ELb0ELb0ELb0ELb0ELb0ELb1ELb1ELb1ELb0ELb0EEENS1_21CollectiveEpilogueFwdINS6_IJSA_SC_SB_EEES9_NS_10bfloat16_tESG_Li256ELb0ELb1ELb0ELb1EEENS1_29StaticPersistentTileSchedulerILb0EEEEEEEEEvNT_6ParamsE,"a",@progbits
	.sectionflags	@""
	.align	4
.nv.constant0._ZN7cutlass13device_kernelIN5flash11enable_sm90INS1_16FlashAttnFwdSm90INS1_25CollectiveMainloopFwdSm90ILi2EN4cute5tupleIJNS5_1CILi1EEES8_S8_EEENS6_IJNS7_ILi128EEENS7_ILi160EEENS7_ILi192EEEEEELi192ENS_12float_e4m3_tEfNS_4arch4Sm90ELb0ELb0ELb0ELb0ELb0ELb0ELb0ELb1ELb1ELb1ELb0ELb0EEENS1_21CollectiveEpilogueFwdINS6_IJSA_SC_SB_EEES9_NS_10bfloat16_tESG_Li256ELb0ELb1ELb0ELb1EEENS1_29StaticPersistentTileSchedulerILb0EEEEEEEEEvNT_6ParamsE:
	.zero		3200


//--------------------- .nv.constant0._ZN7cutlass13device_kernelIN5flash11enable_sm90INS1_16FlashAttnFwdSm90INS1_25CollectiveMainloopFwdSm90ILi2EN4cute5tupleIJNS5_1CILi2EEENS7_ILi1EEES9_EEENS6_IJNS7_ILi128EEENS7_ILi160EEENS7_ILi192EEEEEELi192ENS_12float_e4m3_tEfNS_4arch4Sm90ELb0ELb0ELb0ELb0ELb0ELb0ELb0ELb1ELb1ELb1ELb0ELb0EEENS1_21CollectiveEpilogueFwdINS6_IJSB_SD_SC_EEESA_NS_10bfloat16_tESH_Li256ELb0ELb1ELb0ELb1EEENS1_29StaticPersistentTileSchedulerILb0EEEEEEEEEvNT_6ParamsE --------------------------
	.section	.nv.constant0._ZN7cutlass13device_kernelIN5flash11enable_sm90INS1_16FlashAttnFwdSm90INS1_25CollectiveMainloopFwdSm90ILi2EN4cute5tupleIJNS5_1CILi2EEENS7_ILi1EEES9_EEENS6_IJNS7_ILi128EEENS7_ILi160EEENS7_ILi192EEEEEELi192ENS_12float_e4m3_tEfNS_4arch4Sm90ELb0ELb0ELb0ELb0ELb0ELb0ELb0ELb1ELb1ELb1ELb0ELb0EEENS1_21CollectiveEpilogueFwdINS6_IJSB_SD_SC_EEESA_NS_10bfloat16_tESH_Li256ELb0ELb1ELb0ELb1EEENS1_29StaticPersistentTileSchedulerILb0EEEEEEEEEvNT_6ParamsE,"a",@progbits
	.sectionflags	@""
	.align	4
.nv.constant0._ZN7cutlass13device_kernelIN5flash11enable_sm90INS1_16FlashAttnFwdSm90INS1_25CollectiveMainloopFwdSm90ILi2EN4cute5tupleIJNS5_1CILi2EEENS7_ILi1EEES9_EEENS6_IJNS7_ILi128EEENS7_ILi160EEENS7_ILi192EEEEEELi192ENS_12float_e4m3_tEfNS_4arch4Sm90ELb0ELb0ELb0ELb0ELb0ELb0ELb0ELb1ELb1ELb1ELb0ELb0EEENS1_21CollectiveEpilogueFwdINS6_IJSB_SD_SC_EEESA_NS_10bfloat16_tESH_Li256ELb0ELb1ELb0ELb1EEENS1_29StaticPersistentTileSchedulerILb0EEEEEEEEEvNT_6ParamsE:
	.zero		3200


//--------------------- .nv.constant0._ZN7cutlass13device_kernelIN5flash11enable_sm90INS1_16FlashAttnFwdSm90INS1_25CollectiveMainloopFwdSm90ILi2EN4cute5tupleIJNS5_1CILi1EEES8_S8_EEENS6_IJNS7_ILi128EEENS7_ILi160EEENS7_ILi192EEEEEELi192ENS_12float_e4m3_tEfNS_4arch4Sm90ELb0ELb0ELb0ELb1ELb0ELb0ELb0ELb1ELb1ELb1ELb0ELb0EEENS1_21CollectiveEpilogueFwdINS6_IJSA_SC_SB_EEES9_NS_10bfloat16_tESG_Li256ELb1ELb1ELb0ELb1EEENS1_36VarlenDynamicPersistentTileSchedulerILi128ELi160ELi256ELi128ELb0ELb1ELb1ELb0ELb1ELb1EEEEEEEEEvNT_6ParamsE --------------------------
	.section	.nv.constant0._ZN7cutlass13device_kernelIN5flash11enable_sm90INS1_16FlashAttnFwdSm90INS1_25CollectiveMainloopFwdSm90ILi2EN4cute5tupleIJNS5_1CILi1EEES8_S8_EEENS6_IJNS7_ILi128EEENS7_ILi160EEENS7_ILi192EEEEEELi192ENS_12float_e4m3_tEfNS_4arch4Sm90ELb0ELb0ELb0ELb1ELb0ELb0ELb0ELb1ELb1ELb1ELb0ELb0EEENS1_21CollectiveEpilogueFwdINS6_IJSA_SC_SB_EEES9_NS_10bfloat16_tESG_Li256ELb1ELb1ELb0ELb1EEENS1_36VarlenDynamicPersistentTileSchedulerILi128ELi160ELi256ELi128ELb0ELb1ELb1ELb0ELb1ELb1EEEEEEEEEvNT_6ParamsE,"a",@progbits
	.sectionflags	@""
	.align	4
.nv.constant0._ZN7cutlass13device_kernelIN5flash11enable_sm90INS1_16FlashAttnFwdSm90INS1_25CollectiveMainloopFwdSm90ILi2EN4cute5tupleIJNS5_1CILi1EEES8_S8_EEENS6_IJNS7_ILi128EEENS7_ILi160EEENS7_ILi192EEEEEELi192ENS_12float_e4m3_tEfNS_4arch4Sm90ELb0ELb0ELb0ELb1ELb0ELb0ELb0ELb1ELb1ELb1ELb0ELb0EEENS1_21CollectiveEpilogueFwdINS6_IJSA_SC_SB_EEES9_NS_10bfloat16_tESG_Li256ELb1ELb1ELb0ELb1EEENS1_36VarlenDynamicPersistentTileSchedulerILi128ELi160ELi256ELi128ELb0ELb1ELb1ELb0ELb1ELb1EEEEEEEEEvNT_6ParamsE:
	.zero		3328


//--------------------- .nv.constant0._ZN7cutlass13device_kernelIN5flash11enable_sm90INS1_16FlashAttnFwdSm90INS1_25CollectiveMainloopFwdSm90ILi2EN4cute5tupleIJNS5_1CILi1EEES8_S8_EEENS6_IJNS7_ILi128EEENS7_ILi160EEENS7_ILi192EEEEEELi192ENS_12float_e4m3_tEfNS_4arch4Sm90ELb0ELb0ELb0ELb1ELb0ELb1ELb0ELb1ELb1ELb1ELb0ELb0EEENS1_21CollectiveEpilogueFwdINS6_IJSA_SC_SB_EEES9_NS_10bfloat16_tESG_Li256ELb1ELb1ELb0ELb1EEENS1_36VarlenDynamicPersistentTileSchedulerILi128ELi160ELi256ELi128ELb0ELb1ELb1ELb0ELb1ELb1EEEEEEEEEvNT_6ParamsE --------------------------
	.section	.nv.constant0._ZN7cutlass13device_kernelIN5flash11enable_sm90INS1_16FlashAttnFwdSm90INS1_25CollectiveMainloopFwdSm90ILi2EN4cute5tupleIJNS5_1CILi1EEES8_S8_EEENS6_IJNS7_ILi128EEENS7_ILi160EEENS7_ILi192EEEEEELi192ENS_12float_e4m3_tEfNS_4arch4Sm90ELb0ELb0ELb0ELb1ELb0ELb1ELb0ELb1ELb1ELb1ELb0ELb0EEENS1_21CollectiveEpilogueFwdINS6_IJSA_SC_SB_EEES9_NS_10bfloat16_tESG_Li256ELb1ELb1ELb0ELb1EEENS1_36VarlenDynamicPersistentTileSchedulerILi128ELi160ELi256ELi128ELb0ELb1ELb1ELb0ELb1ELb1EEEEEEEEEvNT_6ParamsE,"a",@progbits
	.sectionflags	@""
	.align	4
.nv.constant0._ZN7cutlass13device_kernelIN5flash11enable_sm90INS1_16FlashAttnFwdSm90INS1_25CollectiveMainloopFwdSm90ILi2EN4cute5tupleIJNS5_1CILi1EEES8_S8_EEENS6_IJNS7_ILi128EEENS7_ILi160EEENS7_ILi192EEEEEELi192ENS_12float_e4m3_tEfNS_4arch4Sm90ELb0ELb0ELb0ELb1ELb0ELb1ELb0ELb1ELb1ELb1ELb0ELb0EEENS1_21CollectiveEpilogueFwdINS6_IJSA_SC_SB_EEES9_NS_10bfloat16_tESG_Li256ELb1ELb1ELb0ELb1EEENS1_36VarlenDynamicPersistentTileSchedulerILi128ELi160ELi256ELi128ELb0ELb1ELb1ELb0ELb1ELb1EEEEEEEEEvNT_6ParamsE:
	.zero		3328


//--------------------- .nv.constant0._ZN7cutlass13device_kernelIN5flash11enable_sm90INS1_16FlashAttnFwdSm90INS1_25CollectiveMainloopFwdSm90ILi2EN4cute5tupleIJNS5_1CILi1EEES8_S8_EEENS6_IJNS7_ILi128EEENS7_ILi160EEENS7_ILi192EEEEEELi192ENS_12float_e4m3_tEfNS_4arch4Sm90ELb0ELb1ELb0ELb0ELb0ELb0ELb0ELb1ELb1ELb1ELb0ELb0EEENS1_21CollectiveEpilogueFwdINS6_IJSA_SC_SB_EEES9_NS_10bfloat16_tESG_Li256ELb0ELb1ELb0ELb1EEENS1_30DynamicPersistentTileSchedulerILi256ELi128ELb0ELb1ELb1EEEEEEEEEvNT_6ParamsE --------------------------
	.section	.nv.constant0._ZN7cutlass13device_kernelIN5flash11enable_sm90INS1_16FlashAttnFwdSm90INS1_25CollectiveMainloopFwdSm90ILi2EN4cute5tupleIJNS5_1CILi1EEES8_S8_EEENS6_IJNS7_ILi128EEENS7_ILi160EEENS7_ILi192EEEEEELi192ENS_12float_e4m3_tEfNS_4arch4Sm90ELb0ELb1ELb0ELb0ELb0ELb0ELb0ELb1ELb1ELb1ELb0ELb0EEENS1_21CollectiveEpilogueFwdINS6_IJSA_SC_SB_EEES9_NS_10bfloat16_tESG_Li256ELb0ELb1ELb0ELb1EEENS1_30DynamicPersistentTileSchedulerILi256ELi128ELb0ELb1ELb1EEEEEEEEEvNT_6ParamsE,"a",@progbits
	.sectionflags	@""
	.align	4
.nv.constant0._ZN7cutlass13device_kernelIN5flash11enable_sm90INS1_16FlashAttnFwdSm90INS1_25CollectiveMainloopFwdSm90ILi2EN4cute5tupleIJNS5_1CILi1EEES8_S8_EEENS6_IJNS7_ILi128EEENS7_ILi160EEENS7_ILi192EEEEEELi192ENS_12float_e4m3_tEfNS_4arch4Sm90ELb0ELb1ELb0ELb0ELb0ELb0ELb0ELb1ELb1ELb1ELb0ELb0EEENS1_21CollectiveEpilogueFwdINS6_IJSA_SC_SB_EEES9_NS_10bfloat16_tESG_Li256ELb0ELb1ELb0ELb1EEENS1_30DynamicPersistentTileSchedulerILi256ELi128ELb0ELb1ELb1EEEEEEEEEvNT_6ParamsE:
	.zero		3328


//--------------------- .nv.constant0._ZN7cutlass13device_kernelIN5flash11enable_sm90INS1_16FlashAttnFwdSm90INS1_25CollectiveMainloopFwdSm90ILi2EN4cute5tupleIJNS5_1CILi1EEES8_S8_EEENS6_IJNS7_ILi128EEENS7_ILi160EEENS7_ILi192EEEEEELi192ENS_12float_e4m3_tEfNS_4arch4Sm90ELb0ELb1ELb0ELb1ELb0ELb0ELb0ELb1ELb1ELb1ELb0ELb0EEENS1_21CollectiveEpilogueFwdINS6_IJSA_SC_SB_EEES9_NS_10bfloat16_tESG_Li256ELb1ELb1ELb0ELb1EEENS1_36VarlenDynamicPersistentTileSchedulerILi128ELi160ELi256ELi128ELb0ELb1ELb1ELb1ELb0ELb1EEEEEEEEEvNT_6ParamsE --------------------------
	.section	.nv.constant0._ZN7cutlass13device_kernelIN5flash11enable_sm90INS1_16FlashAttnFwdSm90INS1_25CollectiveMainloopFwdSm90ILi2EN4cute5tupleIJNS5_1CILi1EEES8_S8_EEENS6_IJNS7_ILi128EEENS7_ILi160EEENS7_ILi192EEEEEELi192ENS_12float_e4m3_tEfNS_4arch4Sm90ELb0ELb1ELb0ELb1ELb0ELb0ELb0ELb1ELb1ELb1ELb0ELb0EEENS1_21CollectiveEpilogueFwdINS6_IJSA_SC_SB_EEES9_NS_10bfloat16_tESG_Li256ELb1ELb1ELb0ELb1EEENS1_36VarlenDynamicPersistentTileSchedulerILi128ELi160ELi256ELi128ELb0ELb1ELb1ELb1ELb0ELb1EEEEEEEEEvNT_6ParamsE,"a",@progbits
	.sectionflags	@""
	.align	4
.nv.constant0._ZN7cutlass13device_kernelIN5flash11enable_sm90INS1_16FlashAttnFwdSm90INS1_25CollectiveMainloopFwdSm90ILi2EN4cute5tupleIJNS5_1CILi1EEES8_S8_EEENS6_IJNS7_ILi128EEENS7_ILi160EEENS7_ILi192EEEEEELi192ENS_12float_e4m3_tEfNS_4arch4Sm90ELb0ELb1ELb0ELb1ELb0ELb0ELb0ELb1ELb1ELb1ELb0ELb0EEENS1_21CollectiveEpilogueFwdINS6_IJSA_SC_SB_EEES9_NS_10bfloat16_tESG_Li256ELb1ELb1ELb0ELb1EEENS1_36VarlenDynamicPersistentTileSchedulerILi128ELi160ELi256ELi128ELb0ELb1ELb1ELb1ELb0ELb1EEEEEEEEEvNT_6ParamsE:
	.zero		3328


//--------------------- .nv.constant0._ZN7cutlass13device_kernelIN5flash11enable_sm90INS1_16FlashAttnFwdSm90INS1_25CollectiveMainloopFwdSm90ILi2EN4cute5tupleIJNS5_1CILi1EEES8_S8_EEENS6_IJNS7_ILi128EEENS7_ILi160EEENS7_ILi192EEEEEELi192ENS_12float_e4m3_tEfNS_4arch4Sm90ELb0ELb1ELb0ELb1ELb0ELb1ELb0ELb1ELb1ELb1ELb0ELb0EEENS1_21CollectiveEpilogueFwdINS6_IJSA_SC_SB_EEES9_NS_10bfloat16_tESG_Li256ELb1ELb1ELb0ELb1EEENS1_36VarlenDynamicPersistentTileSchedulerILi128ELi160ELi256ELi128ELb0ELb1ELb1ELb1ELb0ELb1EEEEEEEEEvNT_6ParamsE --------------------------
	.section	.nv.constant0._ZN7cutlass13device_kernelIN5flash11enable_sm90INS1_16FlashAttnFwdSm90INS1_25CollectiveMainloopFwdSm90ILi2EN4cute5tupleIJNS5_1CILi1EEES8_S8_EEENS6_IJNS7_ILi128EEENS7_ILi160EEENS7_ILi192EEEEEELi192ENS_12float_e4m3_tEfNS_4arch4Sm90ELb0ELb1ELb0ELb1ELb0ELb1ELb0ELb1ELb1ELb1ELb0ELb0EEENS1_21CollectiveEpilogueFwdINS6_IJSA_SC_SB_EEES9_NS_10bfloat16_tESG_Li256ELb1ELb1ELb0ELb1EEENS1_36VarlenDynamicPersistentTileSchedulerILi128ELi160ELi256ELi128ELb0ELb1ELb1ELb1ELb0ELb1EEEEEEEEEvNT_6ParamsE,"a",@progbits
	.sectionflags	@""
	.align	4
.nv.constant0._ZN7cutlass13device_kernelIN5flash11enable_sm90INS1_16FlashAttnFwdSm90INS1_25CollectiveMainloopFwdSm90ILi2EN4cute5tupleIJNS5_1CILi1EEES8_S8_EEENS6_IJNS7_ILi128EEENS7_ILi160EEENS7_ILi192EEEEEELi192ENS_12float_e4m3_tEfNS_4arch4Sm90ELb0ELb1ELb0ELb1ELb0ELb1ELb0ELb1ELb1ELb1ELb0ELb0EEENS1_21CollectiveEpilogueFwdINS6_IJSA_SC_SB_EEES9_NS_10bfloat16_tESG_Li256ELb1ELb1ELb0ELb1EEENS1_36VarlenDynamicPersistentTileSchedulerILi128ELi160ELi256ELi128ELb0ELb1ELb1ELb1ELb0ELb1EEEEEEEEEvNT_6ParamsE:
	.zero		3328


//--------------------- .nv.constant0._ZN7cutlass13device_kernelIN5flash11enable_sm90INS1_16FlashAttnFwdSm90INS1_25CollectiveMainloopFwdSm90ILi2EN4cute5tupleIJNS5_1CILi1EEES8_S8_EEENS6_IJNS7_ILi128EEENS7_ILi160EEENS7_ILi192EEEEEELi192ENS_12float_e4m3_tEfNS_4arch4Sm90ELb1ELb0ELb0ELb0ELb0ELb0ELb0ELb1ELb1ELb1ELb0ELb0EEENS1_21CollectiveEpilogueFwdINS6_IJSA_SC_SB_EEES9_NS_10bfloat16_tESG_Li256ELb0ELb1ELb0ELb1EEENS1_30DynamicPersistentTileSchedulerILi256ELi128ELb0ELb1ELb1EEEEEEEEEvNT_6ParamsE --------------------------
	.section	.nv.constant0._ZN7cutlass13device_kernelIN5flash11enable_sm90INS1_16FlashAttnFwdSm90INS1_25CollectiveMainloopFwdSm90ILi2EN4cute5tupleIJNS5_1CILi1EEES8_S8_EEENS6_IJNS7_ILi128EEENS7_ILi160EEENS7_ILi192EEEEEELi192ENS_12float_e4m3_tEfNS_4arch4Sm90ELb1ELb0ELb0ELb0ELb0ELb0ELb0ELb1ELb1ELb1ELb0ELb0EEENS1_21CollectiveEpilogueFwdINS6_IJSA_SC_SB_EEES9_NS_10bfloat16_tESG_Li256ELb0ELb1ELb0ELb1EEENS1_30DynamicPersistentTileSchedulerILi256ELi128ELb0ELb1ELb1EEEEEEEEEvNT_6ParamsE,"a",@progbits
	.sectionflags	@""
	.align	4
.nv.constant0._ZN7cutlass13device_kernelIN5flash11enable_sm90INS1_16FlashAttnFwdSm90INS1_25CollectiveMainloopFwdSm90ILi2EN4cute5tupleIJNS5_1CILi1EEES8_S8_EEENS6_IJNS7_ILi128EEENS7_ILi160EEENS7_ILi192EEEEEELi192ENS_12float_e4m3_tEfNS_4arch4Sm90ELb1ELb0ELb0ELb0ELb0ELb0ELb0ELb1ELb1ELb1ELb0ELb0EEENS1_21CollectiveEpilogueFwdINS6_IJSA_SC_SB_EEES9_NS_10bfloat16_tESG_Li256ELb0ELb1ELb0ELb1EEENS1_30DynamicPersistentTileSchedulerILi256ELi128ELb0ELb1ELb1EEEEEEEEEvNT_6ParamsE:
	.zero		3328


//--------------------- .nv.constant0._ZN7cutlass13device_kernelIN5flash11enable_sm90INS1_16FlashAttnFwdSm90INS1_25CollectiveMainloopFwdSm90ILi2EN4cute5tupleIJNS5_1CILi1EEES8_S8_EEENS6_IJNS7_ILi128EEENS7_ILi160EEENS7_ILi192EEEEEELi192ENS_12float_e4m3_tEfNS_4arch4Sm90ELb1ELb0ELb0ELb1ELb0ELb0ELb0ELb1ELb1ELb1ELb0ELb0EEENS1_21CollectiveEpilogueFwdINS6_IJSA_SC_SB_EEES9_NS_10bfloat16_tESG_Li256ELb1ELb1ELb0ELb1EEENS1_36VarlenDynamicPersistentTileSchedulerILi128ELi160ELi256ELi128ELb0ELb1ELb1ELb1ELb1ELb1EEEEEEEEEvNT_6ParamsE --------------------------
	.section	.nv.constant0._ZN7cutlass13device_kernelIN5flash11enable_sm90INS1_16FlashAttnFwdSm90INS1_25CollectiveMainloopFwdSm90ILi2EN4cute5tupleIJNS5_1CILi1EEES8_S8_EEENS6_IJNS7_ILi128EEENS7_ILi160EEENS7_ILi192EEEEEELi192ENS_12float_e4m3_tEfNS_4arch4Sm90ELb1ELb0ELb0ELb1ELb0ELb0ELb0ELb1ELb1ELb1ELb0ELb0EEENS1_21CollectiveEpilogueFwdINS6_IJSA_SC_SB_EEES9_NS_10bfloat16_tESG_Li256ELb1ELb1ELb0ELb1EEENS1_36VarlenDynamicPersistentTileSchedulerILi128ELi160ELi256ELi128ELb0ELb1ELb1ELb1ELb1ELb1EEEEEEEEEvNT_6ParamsE,"a",@progbits
	.sectionflags	@""
	.align	4
.nv.constant0._ZN7cutlass13device_kernelIN5flash11enable_sm90INS1_16FlashAttnFwdSm90INS1_25CollectiveMainloopFwdSm90ILi2EN4cute5tupleIJNS5_1CILi1EEES8_S8_EEENS6_IJNS7_ILi128EEENS7_ILi160EEENS7_ILi192EEEEEELi192ENS_12float_e4m3_tEfNS_4arch4Sm90ELb1ELb0ELb0ELb1ELb0ELb0ELb0ELb1ELb1ELb1ELb0ELb0EEENS1_21CollectiveEpilogueFwdINS6_IJSA_SC_SB_EEES9_NS_10bfloat16_tESG_Li256ELb1ELb1ELb0ELb1EEENS1_36VarlenDynamicPersistentTileSchedulerILi128ELi160ELi256ELi128ELb0ELb1ELb1ELb1ELb1ELb1EEEEEEEEEvNT_6ParamsE:
	.zero		3328


//--------------------- .nv.constant0._ZN7cutlass13device_kernelIN5flash11enable_sm90INS1_16FlashAttnFwdSm90INS1_25CollectiveMainloopFwdSm90ILi2EN4cute5tupleIJNS5_1CILi1EEES8_S8_EEENS6_IJNS7_ILi128EEENS7_ILi160EEENS7_ILi192EEEEEELi192ENS_12float_e4m3_tEfNS_4arch4Sm90ELb1ELb0ELb0ELb1ELb0ELb1ELb0ELb1ELb1ELb1ELb0ELb0EEENS1_21CollectiveEpilogueFwdINS6_IJSA_SC_SB_EEES9_NS_10bfloat16_tESG_Li256ELb1ELb1ELb0ELb1EEENS1_36VarlenDynamicPersistentTileSchedulerILi128ELi160ELi256ELi128ELb0ELb1ELb1ELb1ELb1ELb1EEEEEEEEEvNT_6ParamsE --------------------------
	.section	.nv.constant0._ZN7cutlass13device_kernelIN5flash11enable_sm90INS1_16FlashAttnFwdSm90INS1_25CollectiveMainloopFwdSm90ILi2EN4cute5tupleIJNS5_1CILi1EEES8_S8_EEENS6_IJNS7_ILi128EEENS7_ILi160EEENS7_ILi192EEEEEELi192ENS_12float_e4m3_tEfNS_4arch4Sm90ELb1ELb0ELb0ELb1ELb0ELb1ELb0ELb1ELb1ELb1ELb0ELb0EEENS1_21CollectiveEpilogueFwdINS6_IJSA_SC_SB_EEES9_NS_10bfloat16_tESG_Li256ELb1ELb1ELb0ELb1EEENS1_36VarlenDynamicPersistentTileSchedulerILi128ELi160ELi256ELi128ELb0ELb1ELb1ELb1ELb1ELb1EEEEEEEEEvNT_6ParamsE,"a",@progbits
	.sectionflags	@""
	.align	4
.nv.constant0._ZN7cutlass13device_kernelIN5flash11enable_sm90INS1_16FlashAttnFwdSm90INS1_25CollectiveMainloopFwdSm90ILi2EN4cute5tupleIJNS5_1CILi1EEES8_S8_EEENS6_IJNS7_ILi128EEENS7_ILi160EEENS7_ILi192EEEEEELi192ENS_12float_e4m3_tEfNS_4arch4Sm90ELb1ELb0ELb0ELb1ELb0ELb1ELb0ELb1ELb1ELb1ELb0ELb0EEENS1_21CollectiveEpilogueFwdINS6_IJSA_SC_SB_EEES9_NS_10bfloat16_tESG_Li256ELb1ELb1ELb0ELb1EEENS1_36VarlenDynamicPersistentTileSchedulerILi128ELi160ELi256ELi128ELb0ELb1ELb1ELb1ELb1ELb1EEEEEEEEEvNT_6ParamsE:
	.zero		3328


//--------------------- .nv.constant0._ZN7cutlass13device_kernelIN5flash11enable_sm90INS1_16FlashAttnFwdSm90INS1_25CollectiveMainloopFwdSm90ILi2EN4cute5tupleIJNS5_1CILi1EEES8_S8_EEENS6_IJNS7_ILi128EEENS7_ILi224EEESA_EEELi128ENS_12float_e4m3_tEfNS_4arch4Sm90ELb0ELb0ELb0ELb0ELb0ELb0ELb0ELb1ELb1ELb1ELb0ELb0EEENS1_21CollectiveEpilogueFwdINS6_IJSA_SA_SB_EEES9_NS_10bfloat16_tESF_Li256ELb0ELb1ELb0ELb1EEENS1_29StaticPersistentTileSchedulerILb0EEEEEEEEEvNT_6ParamsE --------------------------
	.section	.nv.constant0._ZN7cutlass13device_kernelIN5flash11enable_sm90INS1_16FlashAttnFwdSm90INS1_25CollectiveMainloopFwdSm90ILi2EN4cute5tupleIJNS5_1CILi1EEES8_S8_EEENS6_IJNS7_ILi128EEENS7_ILi224EEESA_EEELi128ENS_12float_e4m3_tEfNS_4arch4Sm90ELb0ELb0ELb0ELb0ELb0ELb0ELb0ELb1ELb1ELb1ELb0ELb0EEENS1_21CollectiveEpilogueFwdINS6_IJSA_SA_SB_EEES9_NS_10bfloat16_tESF_Li256ELb0ELb1ELb0ELb1EEENS1_29StaticPersistentTileSchedulerILb0EEEEEEEEEvNT_6ParamsE,"a",@progbits
	.sectionflags	@""
	.align	4
.nv.constant0._ZN7cutlass13device_kernelIN5flash11enable_sm90INS1_16FlashAttnFwdSm90INS1_25CollectiveMainloopFwdSm90ILi2EN4cute5tupleIJNS5_1CILi1EEES8_S8_EEENS6_IJNS7_ILi128EEENS7_ILi224EEESA_EEELi128ENS_12float_e4m3_tEfNS_4arch4Sm90ELb0ELb0ELb0ELb0ELb0ELb0ELb0ELb1ELb1ELb1ELb0ELb0EEENS1_21CollectiveEpilogueFwdINS6_IJSA_SA_SB_EEES9_NS_10bfloat16_tESF_Li256ELb0ELb1ELb0ELb1EEENS1_29StaticPersistentTileSchedulerILb0EEEEEEEEEvNT_6ParamsE:
	.zero		3200


//--------------------- .nv.constant0._ZN7cutlass13device_kernelIN5flash11enable_sm90INS1_16FlashAttnFwdSm90INS1_25CollectiveMainloopFwdSm90ILi2EN4cute5tupleIJNS5_1CILi1EEES8_S8_EEENS6_IJNS7_ILi128EEENS7_ILi224EEESA_EEELi128ENS_12float_e4m3_tEfNS_4arch4Sm90ELb0ELb0ELb0ELb1ELb0ELb0ELb0ELb1ELb1ELb1ELb0ELb0EEENS1_21CollectiveEpilogueFwdINS6_IJSA_SA_SB_EEES9_NS_10bfloat16_tESF_Li256ELb1ELb1ELb0ELb1EEENS1_36VarlenDynamicPersistentTileSchedulerILi128ELi224ELi256ELi128ELb0ELb1ELb1ELb0ELb1ELb1EEEEEEEEEvNT_6ParamsE --------------------------
	.section	.nv.constant0._ZN7cutlass13device_kernelIN5flash11enable_sm90INS1_16FlashAttnFwdSm90INS1_25CollectiveMainloopFwdSm90ILi2EN4cute5tupleIJNS5_1CILi1EEES8_S8_EEENS6_IJNS7_ILi128EEENS7_ILi224EEESA_EEELi128ENS_12float_e4m3_tEfNS_4arch4Sm90ELb0ELb0ELb0ELb1ELb0ELb0ELb0ELb1ELb1ELb1ELb0ELb0EEENS1_21CollectiveEpilogueFwdINS6_IJSA_SA_SB_EEES9_NS_10bfloat16_tESF_Li256ELb1ELb1ELb0ELb1EEENS1_36VarlenDynamicPersistentTileSchedulerILi128ELi224ELi256ELi128ELb0ELb1ELb1ELb0ELb1ELb1EEEEEEEEEvNT_6ParamsE,"a",@progbits
	.sectionflags	@""
	.align	4
.nv.constant0._ZN7cutlass13device_kernelIN5flash11enable_sm90INS1_16FlashAttnFwdSm90INS1_25CollectiveMainloopFwdSm90ILi2EN4cute5tupleIJNS5_1CILi1EEES8_S8_EEENS6_IJNS7_ILi128EEENS7_ILi224EEESA_EEELi128ENS_12float_e4m3_tEfNS_4arch4Sm90ELb0ELb0ELb0ELb1ELb0ELb0ELb0ELb1ELb1ELb1ELb0ELb0EEENS1_21CollectiveEpilogueFwdINS6_IJSA_SA_SB_EEES9_NS_10bfloat16_tESF_Li256ELb1ELb1ELb0ELb1EEENS1_36VarlenDynamicPersistentTileSchedulerILi128ELi224ELi256ELi128ELb0ELb1ELb1ELb0ELb1ELb1EEEEEEEEEvNT_6ParamsE:
	.zero		3328


//--------------------- .nv.constant0._ZN7cutlass13device_kernelIN5flash11enable_sm90INS1_16FlashAttnFwdSm90INS1_25CollectiveMainloopFwdSm90ILi2EN4cute5tupleIJNS5_1CILi1EEES8_S8_EEENS6_IJNS7_ILi128EEENS7_ILi224EEESA_EEELi128ENS_12float_e4m3_tEfNS_4arch4Sm90ELb0ELb0ELb0ELb1ELb0ELb1ELb0ELb1ELb1ELb1ELb0ELb0EEENS1_21CollectiveEpilogueFwdINS6_IJSA_SA_SB_EEES9_NS_10bfloat16_tESF_Li256ELb1ELb1ELb0ELb1EEENS1_36VarlenDynamicPersistentTileSchedulerILi128ELi224ELi256ELi128ELb0ELb1ELb1ELb0ELb1ELb1EEEEEEEEEvNT_6ParamsE --------------------------
	.section	.nv.constant0._ZN7cutlass13device_kernelIN5flash11enable_sm90INS1_16FlashAttnFwdSm90INS1_25CollectiveMainloopFwdSm90ILi2EN4cute5tupleIJNS5_1CILi1EEES8_S8_EEENS6_IJNS7_ILi128EEENS7_ILi224EEESA_EEELi128ENS_12float_e4m3_tEfNS_4arch4Sm90ELb0ELb0ELb0ELb1ELb0ELb1ELb0ELb1ELb1ELb1ELb0ELb0EEENS1_21CollectiveEpilogueFwdINS6_IJSA_SA_SB_EEES9_NS_10bfloat16_tESF_Li256ELb1ELb1ELb0ELb1EEENS1_36VarlenDynamicPersistentTileSchedulerILi128ELi224ELi256ELi128ELb0ELb1ELb1ELb0ELb1ELb1EEEEEEEEEvNT_6ParamsE,"a",@progbits
	.sectionflags	@""
	.align	4
.nv.constant0._ZN7cutlass13device_kernelIN5flash11enable_sm90INS1_16FlashAttnFwdSm90INS1_25CollectiveMainloopFwdSm90ILi2EN4cute5tupleIJNS5_1CILi1EEES8_S8_EEENS6_IJNS7_ILi128EEENS7_ILi224EEESA_EEELi128ENS_12float_e4m3_tEfNS_4arch4Sm90ELb0ELb0ELb0ELb1ELb0ELb1ELb0ELb1ELb1ELb1ELb0ELb0EEENS1_21CollectiveEpilogueFwdINS6_IJSA_SA_SB_EEES9_NS_10bfloat16_tESF_Li256ELb1ELb1ELb0ELb1EEENS1_36VarlenDynamicPersistentTileSchedulerILi128ELi224ELi256ELi128ELb0ELb1ELb1ELb0ELb1ELb1EEEEEEEEEvNT_6ParamsE:
	.zero		3328


//--------------------- .nv.constant0._ZN7cutlass13device_kernelIN5flash11enable_sm90INS1_16FlashAttnFwdSm90INS1_25CollectiveMainloopFwdSm90ILi2EN4cute5tupleIJNS5_1CILi1EEES8_S8_EEENS6_IJNS7_ILi128EEENS7_ILi224EEESA_EEELi128ENS_12float_e4m3_tEfNS_4arch4Sm90ELb0ELb1ELb0ELb0ELb0ELb0ELb0ELb1ELb1ELb1ELb0ELb0EEENS1_21CollectiveEpilogueFwdINS6_IJSA_SA_SB_EEES9_NS_10bfloat16_tESF_Li256ELb0ELb1ELb0ELb1EEENS1_30DynamicPersistentTileSchedulerILi256ELi128ELb0ELb1ELb1EEEEEEEEEvNT_6ParamsE --------------------------
	.section	.nv.constant0._ZN7cutlass13device_kernelIN5flash11enable_sm90INS1_16FlashAttnFwdSm90INS1_25CollectiveMainloopFwdSm90ILi2EN4cute5tupleIJNS5_1CILi1EEES8_S8_EEENS6_IJNS7_ILi128EEENS7_ILi224EEESA_EEELi128ENS_12float_e4m3_tEfNS_4arch4Sm90ELb0ELb1ELb0ELb0ELb0ELb0ELb0ELb1ELb1ELb1ELb0ELb0EEENS1_21CollectiveEpilogueFwdINS6_IJSA_SA_SB_EEES9_NS_10bfloat16_tESF_Li256ELb0ELb1ELb0ELb1EEENS1_30DynamicPersistentTileSchedulerILi256ELi128ELb0ELb1ELb1EEEEEEEEEvNT_6ParamsE,"a",@progbits
	.sectionflags	@""
	.align	4
.nv.constant0._ZN7cutlass13device_kernelIN5flash11enable_sm90INS1_16FlashAttnFwdSm90INS1_25CollectiveMainloopFwdSm90ILi2EN4cute5tupleIJNS5_1CILi1EEES8_S8_EEENS6_IJNS7_ILi128EEENS7_ILi224EEESA_EEELi128ENS_12float_e4m3_tEfNS_4arch4Sm90ELb0ELb1ELb0ELb0ELb0ELb0ELb0ELb1ELb1ELb1ELb0ELb0EEENS1_21CollectiveEpilogueFwdINS6_IJSA_SA_SB_EEES9_NS_10bfloat16_tESF_Li256ELb0ELb1ELb0ELb1EEENS1_30DynamicPersistentTileSchedulerILi256ELi128ELb0ELb1ELb1EEEEEEEEEvNT_6ParamsE:
	.zero		3328


//--------------------- .nv.constant0._ZN7cutlass13device_kernelIN5flash11enable_sm90INS1_16FlashAttnFwdSm90INS1_25CollectiveMainloopFwdSm90ILi2EN4cute5tupleIJNS5_1CILi1EEES8_S8_EEENS6_IJNS7_ILi128EEENS7_ILi224EEESA_EEELi128ENS_12float_e4m3_tEfNS_4arch4Sm90ELb0ELb1ELb0ELb1ELb0ELb0ELb0ELb1ELb1ELb1ELb0ELb0EEENS1_21CollectiveEpilogueFwdINS6_IJSA_SA_SB_EEES9_NS_10bfloat16_tESF_Li256ELb1ELb1ELb0ELb1EEENS1_36VarlenDynamicPersistentTileSchedulerILi128ELi224ELi256ELi128ELb0ELb1ELb1ELb1ELb0ELb1EEEEEEEEEvNT_6ParamsE --------------------------
	.section	.nv.constant0._ZN7cutlass13device_kernelIN5flash11enable_sm90INS1_16FlashAttnFwdSm90INS1_25CollectiveMainloopFwdSm90ILi2EN4cute5tupleIJNS5_1CILi1EEES8_S8_EEENS6_IJNS7_ILi128EEENS7_ILi224EEESA_EEELi128ENS_12float_e4m3_tEfNS_4arch4Sm90ELb0ELb1ELb0ELb1ELb0ELb0ELb0ELb1ELb1ELb1ELb0ELb0EEENS1_21CollectiveEpilogueFwdINS6_IJSA_SA_SB_EEES9_NS_10bfloat16_tESF_Li256ELb1ELb1ELb0ELb1EEENS1_36VarlenDynamicPersistentTileSchedulerILi128ELi224ELi256ELi128ELb0ELb1ELb1ELb1ELb0ELb1EEEEEEEEEvNT_6ParamsE,"a",@progbits
	.sectionflags	@""
	.align	4
.nv.constant0._ZN7cutlass13device_kernelIN5flash11enable_sm90INS1_16FlashAttnFwdSm90INS1_25CollectiveMainloopFwdSm90ILi2EN4cute5tupleIJNS5_1CILi1EEES8_S8_EEENS6_IJNS7_ILi128EEENS7_ILi224EEESA_EEELi128ENS_12float_e4m3_tEfNS_4arch4Sm90ELb0ELb1ELb0ELb1ELb0ELb0ELb0ELb1ELb1ELb1ELb0ELb0EEENS1_21CollectiveEpilogueFwdINS6_IJSA_SA_SB_EEES9_NS_10bfloat16_tESF_Li256ELb1ELb1ELb0ELb1EEENS1_36VarlenDynamicPersistentTileSchedulerILi128ELi224ELi256ELi128ELb0ELb1ELb1ELb1ELb0ELb1EEEEEEEEEvNT_6ParamsE:
	.zero		3328


//--------------------- .nv.constant0._ZN7cutlass13device_kernelIN5flash11enable_sm90INS1_16FlashAttnFwdSm90INS1_25CollectiveMainloopFwdSm90ILi2EN4cute5tupleIJNS5_1CILi1EEES8_S8_EEENS6_IJNS7_ILi128EEENS7_ILi224EEESA_EEELi128ENS_12float_e4m3_tEfNS_4arch4Sm90ELb0ELb1ELb0ELb1ELb0ELb1ELb0ELb1ELb1ELb1ELb0ELb0EEENS1_21CollectiveEpilogueFwdINS6_IJSA_SA_SB_EEES9_NS_10bfloat16_tESF_Li256ELb1ELb1ELb0ELb1EEENS1_36VarlenDynamicPersistentTileSchedulerILi128ELi224ELi256ELi128ELb0ELb1ELb1ELb1ELb0ELb1EEEEEEEEEvNT_6ParamsE --------------------------
	.section	.nv.constant0._ZN7cutlass13device_kernelIN5flash11enable_sm90INS1_16FlashAttnFwdSm90INS1_25CollectiveMainloopFwdSm90ILi2EN4cute5tupleIJNS5_1CILi1EEES8_S8_EEENS6_IJNS7_ILi128EEENS7_ILi224EEESA_EEELi128ENS_12float_e4m3_tEfNS_4arch4Sm90ELb0ELb1ELb0ELb1ELb0ELb1ELb0ELb1ELb1ELb1ELb0ELb0EEENS1_21CollectiveEpilogueFwdINS6_IJSA_SA_SB_EEES9_NS_10bfloat16_tESF_Li256ELb1ELb1ELb0ELb1EEENS1_36VarlenDynamicPersistentTileSchedulerILi128ELi224ELi256ELi128ELb0ELb1ELb1ELb1ELb0ELb1EEEEEEEEEvNT_6ParamsE,"a",@progbits
	.sectionflags	@""
	.align	4
.nv.constant0._ZN7cutlass13device_kernelIN5flash11enable_sm90INS1_16FlashAttnFwdSm90INS1_25CollectiveMainloopFwdSm90ILi2EN4cute5tupleIJNS5_1CILi1EEES8_S8_EEENS6_IJNS7_ILi128EEENS7_ILi224EEESA_EEELi128ENS_12float_e4m3_tEfNS_4arch4Sm90ELb0ELb1ELb0ELb1ELb0ELb1ELb0ELb1ELb1ELb1ELb0ELb0EEENS1_21CollectiveEpilogueFwdINS6_IJSA_SA_SB_EEES9_NS_10bfloat16_tESF_Li256ELb1ELb1ELb0ELb1EEENS1_36VarlenDynamicPersistentTileSchedulerILi128ELi224ELi256ELi128ELb0ELb1ELb1ELb1ELb0ELb1EEEEEEEEEvNT_6ParamsE:
	.zero		3328


//--------------------- .nv.constant0._ZN7cutlass13device_kernelIN5flash11enable_sm90INS1_16FlashAttnFwdSm90INS1_25CollectiveMainloopFwdSm90ILi2EN4cute5tupleIJNS5_1CILi1EEES8_S8_EEENS6_IJNS7_ILi128EEENS7_ILi224EEESA_EEELi128ENS_12float_e4m3_tEfNS_4arch4Sm90ELb1ELb0ELb0ELb0ELb0ELb0ELb0ELb1ELb1ELb1ELb0ELb0EEENS1_21CollectiveEpilogueFwdINS6_IJSA_SA_SB_EEES9_NS_10bfloat16_tESF_Li256ELb0ELb1ELb0ELb1EEENS1_30DynamicPersistentTileSchedulerILi256ELi128ELb0ELb1ELb1EEEEEEEEEvNT_6ParamsE --------------------------
	.section	.nv.constant0._ZN7cutlass13device_kernelIN5flash11enable_sm90INS1_16FlashAttnFwdSm90INS1_25CollectiveMainloopFwdSm90ILi2EN4cute5tupleIJNS5_1CILi1EEES8_S8_EEENS6_IJNS7_ILi128EEENS7_ILi224EEESA_EEELi128ENS_12float_e4m3_tEfNS_4arch4Sm90ELb1ELb0ELb0ELb0ELb0ELb0ELb0ELb1ELb1ELb1ELb0ELb0EEENS1_21CollectiveEpilogueFwdINS6_IJSA_SA_SB_EEES9_NS_10bfloat16_tESF_Li256ELb0ELb1ELb0ELb1EEENS1_30DynamicPersistentTileSchedulerILi256ELi128ELb0ELb1ELb1EEEEEEEEEvNT_6ParamsE,"a",@progbits
	.sectionflags	@""
	.align	4
.nv.constant0._ZN7cutlass13device_kernelIN5flash11enable_sm90INS1_16FlashAttnFwdSm90INS1_25CollectiveMainloopFwdSm90ILi2EN4cute5tupleIJNS5_1CILi1EEES8_S8_EEENS6_IJNS7_ILi128EEENS7_ILi224EEESA_EEELi128ENS_12float_e4m3_tEfNS_4arch4Sm90ELb1ELb0ELb0ELb0ELb0ELb0ELb0ELb1ELb1ELb1ELb0ELb0EEENS1_21CollectiveEpilogueFwdINS6_IJSA_SA_SB_EEES9_NS_10bfloat16_tESF_Li256ELb0ELb1ELb0ELb1EEENS1_30DynamicPersistentTileSchedulerILi256ELi128ELb0ELb1ELb1EEEEEEEEEvNT_6ParamsE:
	.zero		3328


//--------------------- .nv.constant0._ZN7cutlass13device_kernelIN5flash11enable_sm90INS1_16FlashAttnFwdSm90INS1_25CollectiveMainloopFwdSm90ILi2EN4cute5tupleIJNS5_1CILi1EEES8_S8_EEENS6_IJNS7_ILi128EEENS7_ILi224EEESA_EEELi128ENS_12float_e4m3_tEfNS_4arch4Sm90ELb1ELb0ELb0ELb1ELb0ELb0ELb0ELb1ELb1ELb1ELb0ELb0EEENS1_21CollectiveEpilogueFwdINS6_IJSA_SA_SB_EEES9_NS_10bfloat16_tESF_Li256ELb1ELb1ELb0ELb1EEENS1_36VarlenDynamicPersistentTileSchedulerILi128ELi224ELi256ELi128ELb0ELb1ELb1ELb1ELb1ELb1EEEEEEEEEvNT_6ParamsE --------------------------
	.section	.nv.constant0._ZN7cutlass13device_kernelIN5flash11enable_sm90INS1_16FlashAttnFwdSm90INS1_25CollectiveMainloopFwdSm90ILi2EN4cute5tupleIJNS5_1CILi1EEES8_S8_EEENS6_IJNS7_ILi128EEENS7_ILi224EEESA_EEELi128ENS_12float_e4m3_tEfNS_4arch4Sm90ELb1ELb0ELb0ELb1ELb0ELb0ELb0ELb1ELb1ELb1ELb0ELb0EEENS1_21CollectiveEpilogueFwdINS6_IJSA_SA_SB_EEES9_NS_10bfloat16_tESF_Li256ELb1ELb1ELb0ELb1EEENS1_36VarlenDynamicPersistentTileSchedulerILi128ELi224ELi256ELi128ELb0ELb1ELb1ELb1ELb1ELb1EEEEEEEEEvNT_6ParamsE,"a",@progbits
	.sectionflags	@""
	.align	4
.nv.constant0._ZN7cutlass13device_kernelIN5flash11enable_sm90INS1_16FlashAttnFwdSm90INS1_25CollectiveMainloopFwdSm90ILi2EN4cute5tupleIJNS5_1CILi1EEES8_S8_EEENS6_IJNS7_ILi128EEENS7_ILi224EEESA_EEELi128ENS_12float_e4m3_tEfNS_4arch4Sm90ELb1ELb0ELb0ELb1ELb0ELb0ELb0ELb1ELb1ELb1ELb0ELb0EEENS1_21CollectiveEpilogueFwdINS6_IJSA_SA_SB_EEES9_NS_10bfloat16_tESF_Li256ELb1ELb1ELb0ELb1EEENS1_36VarlenDynamicPersistentTileSchedulerILi128ELi224ELi256ELi128ELb0ELb1ELb1ELb1ELb1ELb1EEEEEEEEEvNT_6ParamsE:
	.zero		3328


//--------------------- .nv.constant0._ZN7cutlass13device_kernelIN5flash11enable_sm90INS1_16FlashAttnFwdSm90INS1_25CollectiveMainloopFwdSm90ILi2EN4cute5tupleIJNS5_1CILi1EEES8_S8_EEENS6_IJNS7_ILi128EEENS7_ILi224EEESA_EEELi128ENS_12float_e4m3_tEfNS_4arch4Sm90ELb1ELb0ELb0ELb1ELb0ELb1ELb0ELb1ELb1ELb1ELb0ELb0EEENS1_21CollectiveEpilogueFwdINS6_IJSA_SA_SB_EEES9_NS_10bfloat16_tESF_Li256ELb1ELb1ELb0ELb1EEENS1_36VarlenDynamicPersistentTileSchedulerILi128ELi224ELi256ELi128ELb0ELb1ELb1ELb1ELb1ELb1EEEEEEEEEvNT_6ParamsE --------------------------
	.section	.nv.constant0._ZN7cutlass13device_kernelIN5flash11enable_sm90INS1_16FlashAttnFwdSm90INS1_25CollectiveMainloopFwdSm90ILi2EN4cute5tupleIJNS5_1CILi1EEES8_S8_EEENS6_IJNS7_ILi128EEENS7_ILi224EEESA_EEELi128ENS_12float_e4m3_tEfNS_4arch4Sm90ELb1ELb0ELb0ELb1ELb0ELb1ELb0ELb1ELb1ELb1ELb0ELb0EEENS1_21CollectiveEpilogueFwdINS6_IJSA_SA_SB_EEES9_NS_10bfloat16_tESF_Li256ELb1ELb1ELb0ELb1EEENS1_36VarlenDynamicPersistentTileSchedulerILi128ELi224ELi256ELi128ELb0ELb1ELb1ELb1ELb1ELb1EEEEEEEEEvNT_6ParamsE,"a",@progbits
	.sectionflags	@""
	.align	4
.nv.constant0._ZN7cutlass13device_kernelIN5flash11enable_sm90INS1_16FlashAttnFwdSm90INS1_25CollectiveMainloopFwdSm90ILi2EN4cute5tupleIJNS5_1CILi1EEES8_S8_EEENS6_IJNS7_ILi128EEENS7_ILi224EEESA_EEELi128ENS_12float_e4m3_tEfNS_4arch4Sm90ELb1ELb0ELb0ELb1ELb0ELb1ELb0ELb1ELb1ELb1ELb0ELb0EEENS1_21CollectiveEpilogueFwdINS6_IJSA_SA_SB_EEES9_NS_10bfloat16_tESF_Li256ELb1ELb1ELb0ELb1EEENS1_36VarlenDynamicPersistentTileSchedulerILi128ELi224ELi256ELi128ELb0ELb1ELb1ELb1ELb1ELb1EEEEEEEEEvNT_6ParamsE:
	.zero		3328


//--------------------- .nv.constant0._ZN7cutlass13device_kernelIN5flash11enable_sm90INS1_16FlashAttnFwdSm90INS1_25CollectiveMainloopFwdSm90ILi2EN4cute5tupleIJNS5_1CILi1EEES8_S8_EEENS6_IJNS7_ILi192EEENS7_ILi128EEENS7_ILi96EEEEEELi96ENS_12float_e4m3_tEfNS_4arch4Sm90ELb0ELb0ELb0ELb0ELb0ELb0ELb0ELb1ELb1ELb1ELb0ELb0EEENS1_21CollectiveEpilogueFwdINS6_IJSA_SC_SB_EEES9_NS_10bfloat16_tESG_Li384ELb0ELb1ELb0ELb1EEENS1_29StaticPersistentTileSchedulerILb0EEEEEEEEEvNT_6ParamsE --------------------------
	.section	.nv.constant0._ZN7cutlass13device_kernelIN5flash11enable_sm90INS1_16FlashAttnFwdSm90INS1_25CollectiveMainloopFwdSm90ILi2EN4cute5tupleIJNS5_1CILi1EEES8_S8_EEENS6_IJNS7_ILi192EEENS7_ILi128EEENS7_ILi96EEEEEELi96ENS_12float_e4m3_tEfNS_4arch4Sm90ELb0ELb0ELb0ELb0ELb0ELb0ELb0ELb1ELb1ELb1ELb0ELb0EEENS1_21CollectiveEpilogueFwdINS6_IJSA_SC_SB_EEES9_NS_10bfloat16_tESG_Li384ELb0ELb1ELb0ELb1EEENS1_29StaticPersistentTileSchedulerILb0EEEEEEEEEvNT_6ParamsE,"a",@progbits
	.sectionflags	@""
	.align	4
.nv.constant0._ZN7cutlass13device_kernelIN5flash11enable_sm90INS1_16FlashAttnFwdSm90INS1_25CollectiveMainloopFwdSm90ILi2EN4cute5tupleIJNS5_1CILi1EEES8_S8_EEENS6_IJNS7_ILi192EEENS7_ILi128EEENS7_ILi96EEEEEELi96ENS_12float_e4m3_tEfNS_4arch4Sm90ELb0ELb0ELb0ELb0ELb0ELb0ELb0ELb1ELb1ELb1ELb0ELb0EEENS1_21CollectiveEpilogueFwdINS6_IJSA_SC_SB_EEES9_NS_10bfloat16_tESG_Li384ELb0ELb1ELb0ELb1EEENS1_29StaticPersistentTileSchedulerILb0EEEEEEEEEvNT_6ParamsE:
	.zero		3200


//--------------------- .nv.constant0._ZN7cutlass13device_kernelIN5flash11enable_sm90INS1_16FlashAttnFwdSm90INS1_25CollectiveMainloopFwdSm90ILi2EN4cute5tupleIJNS5_1CILi1EEES8_S8_EEENS6_IJNS7_ILi192EEENS7_ILi128EEENS7_ILi96EEEEEELi96ENS_12float_e4m3_tEfNS_4arch4Sm90ELb0ELb0ELb0ELb1ELb0ELb0ELb0ELb1ELb1ELb1ELb0ELb0EEENS1_21CollectiveEpilogueFwdINS6_IJSA_SC_SB_EEES9_NS_10bfloat16_tESG_Li384ELb1ELb1ELb0ELb1EEENS1_36VarlenDynamicPersistentTileSchedulerILi192ELi128ELi384ELi128ELb0ELb1ELb1ELb0ELb1ELb1EEEEEEEEEvNT_6ParamsE --------------------------
	.section	.nv.constant0._ZN7cutlass13device_kernelIN5flash11enable_sm90INS1_16FlashAttnFwdSm90INS1_25CollectiveMainloopFwdSm90ILi2EN4cute5tupleIJNS5_1CILi1EEES8_S8_EEENS6_IJNS7_ILi192EEENS7_ILi128EEENS7_ILi96EEEEEELi96ENS_12float_e4m3_tEfNS_4arch4Sm90ELb0ELb0ELb0ELb1ELb0ELb0ELb0ELb1ELb1ELb1ELb0ELb0EEENS1_21CollectiveEpilogueFwdINS6_IJSA_SC_SB_EEES9_NS_10bfloat16_tESG_Li384ELb1ELb1ELb0ELb1EEENS1_36VarlenDynamicPersistentTileSchedulerILi192ELi128ELi384ELi128ELb0ELb1ELb1ELb0ELb1ELb1EEEEEEEEEvNT_6ParamsE,"a",@progbits
	.sectionflags	@""
	.align	4
.nv.constant0._ZN7cutlass13device_kernelIN5flash11enable_sm90INS1_16FlashAttnFwdSm90INS1_25CollectiveMainloopFwdSm90ILi2EN4cute5tupleIJNS5_1CILi1EEES8_S8_EEENS6_IJNS7_ILi192EEENS7_ILi128EEENS7_ILi96EEEEEELi96ENS_12float_e4m3_tEfNS_4arch4Sm90ELb0ELb0ELb0ELb1ELb0ELb0ELb0ELb1ELb1ELb1ELb0ELb0EEENS1_21CollectiveEpilogueFwdINS6_IJSA_SC_SB_EEES9_NS_10bfloat16_tESG_Li384ELb1ELb1ELb0ELb1EEENS1_36VarlenDynamicPersistentTileSchedulerILi192ELi128ELi384ELi128ELb0ELb1ELb1ELb0ELb1ELb1EEEEEEEEEvNT_6ParamsE:
	.zero		3328


//--------------------- .nv.constant0._ZN7cutlass13device_kernelIN5flash11enable_sm90INS1_16FlashAttnFwdSm90INS1_25CollectiveMainloopFwdSm90ILi2EN4cute5tupleIJNS5_1CILi1EEES8_S8_EEENS6_IJNS7_ILi192EEENS7_ILi128EEENS7_ILi96EEEEEELi96ENS_12float_e4m3_tEfNS_4arch4Sm90ELb0ELb0ELb0ELb1ELb0ELb1ELb0ELb1ELb1ELb1ELb0ELb0EEENS1_21CollectiveEpilogueFwdINS6_IJSA_SC_SB_EEES9_NS_10bfloat16_tESG_Li384ELb1ELb1ELb0ELb1EEENS1_36VarlenDynamicPersistentTileSchedulerILi192ELi128ELi384ELi128ELb0ELb1ELb1ELb0ELb1ELb1EEEEEEEEEvNT_6ParamsE --------------------------
	.section	.nv.constant0._ZN7cutlass13device_kernelIN5flash11enable_sm90INS1_16FlashAttnFwdSm90INS1_25CollectiveMainloopFwdSm90ILi2EN4cute5tupleIJNS5_1CILi1EEES8_S8_EEENS6_IJNS7_ILi192EEENS7_ILi128EEENS7_ILi96EEEEEELi96ENS_12float_e4m3_tEfNS_4arch4Sm90ELb0ELb0ELb0ELb1ELb0ELb1ELb0ELb1ELb1ELb1ELb0ELb0EEENS1_21CollectiveEpilogueFwdINS6_IJSA_SC_SB_EEES9_NS_10bfloat16_tESG_Li384ELb1ELb1ELb0ELb1EEENS1_36VarlenDynamicPersistentTileSchedulerILi192ELi128ELi384ELi128ELb0ELb1ELb1ELb0ELb1ELb1EEEEEEEEEvNT_6ParamsE,"a",@progbits
	.sectionflags	@""
	.align	4
.nv.constant0._ZN7cutlass13device_kernelIN5flash11enable_sm90INS1_16FlashAttnFwdSm90INS1_25CollectiveMainloopFwdSm90ILi2EN4cute5tupleIJNS5_1CILi1EEES8_S8_EEENS6_IJNS7_ILi192EEENS7_ILi128EEENS7_ILi96EEEEEELi96ENS_12float_e4m3_tEfNS_4arch4Sm90ELb0ELb0ELb0ELb1ELb0ELb1ELb0ELb1ELb1ELb1ELb0ELb0EEENS1_21CollectiveEpilogueFwdINS6_IJSA_SC_SB_EEES9_NS_10bfloat16_tESG_Li384ELb1ELb1ELb0ELb1EEENS1_36VarlenDynamicPersistentTileSchedulerILi192ELi128ELi384ELi128ELb0ELb1ELb1ELb0ELb1ELb1EEEEEEEEEvNT_6ParamsE:
	.zero		3328


//--------------------- .nv.constant0._ZN7cutlass13device_kernelIN5flash11enable_sm90INS1_16FlashAttnFwdSm90INS1_25CollectiveMainloopFwdSm90ILi2EN4cute5tupleIJNS5_1CILi1EEES8_S8_EEENS6_IJNS7_ILi192EEENS7_ILi128EEENS7_ILi96EEEEEELi96ENS_12float_e4m3_tEfNS_4arch4Sm90ELb0ELb1ELb0ELb0ELb0ELb0ELb0ELb1ELb1ELb1ELb0ELb0EEENS1_21CollectiveEpilogueFwdINS6_IJSA_SC_SB_EEES9_NS_10bfloat16_tESG_Li384ELb0ELb1ELb0ELb1EEENS1_30DynamicPersistentTileSchedulerILi384ELi128ELb0ELb1ELb1EEEEEEEEEvNT_6ParamsE --------------------------
	.section	.nv.constant0._ZN7cutlass13device_kernelIN5flash11enable_sm90INS1_16FlashAttnFwdSm90INS1_25CollectiveMainloopFwdSm90ILi2EN4cute5tupleIJNS5_1CILi1EEES8_S8_EEENS6_IJNS7_ILi192EEENS7_ILi128EEENS7_ILi96EEEEEELi96ENS_12float_e4m3_tEfNS_4arch4Sm90ELb0ELb1ELb0ELb0ELb0ELb0ELb0ELb1ELb1ELb1ELb0ELb0EEENS1_21CollectiveEpilogueFwdINS6_IJSA_SC_SB_EEES9_NS_10bfloat16_tESG_Li384ELb0ELb1ELb0ELb1EEENS1_30DynamicPersistentTileSchedulerILi384ELi128ELb0ELb1ELb1EEEEEEEEEvNT_6ParamsE,"a",@progbits
	.sectionflags	@""
	.align	4
.nv.constant0._ZN7cutlass13device_kernelIN5flash11enable_sm90INS1_16FlashAttnFwdSm90INS1_25CollectiveMainloopFwdSm90ILi2EN4cute5tupleIJNS5_1CILi1EEES8_S8_EEENS6_IJNS7_ILi192EEENS7_ILi128EEENS7_ILi96EEEEEELi96ENS_12float_e4m3_tEfNS_4arch4Sm90ELb0ELb1ELb0ELb0ELb0ELb0ELb0ELb1ELb1ELb1ELb0ELb0EEENS1_21CollectiveEpilogueFwdINS6_IJSA_SC_SB_EEES9_NS_10bfloat16_tESG_Li384ELb0ELb1ELb0ELb1EEENS1_30DynamicPersistentTileSchedulerILi384ELi128ELb0ELb1ELb1EEEEEEEEEvNT_6ParamsE:
	.zero		3328


//--------------------- .nv.constant0._ZN7cutlass13device_kernelIN5flash11enable_sm90INS1_16FlashAttnFwdSm90INS1_25CollectiveMainloopFwdSm90ILi2EN4cute5tupleIJNS5_1CILi1EEES8_S8_EEENS6_IJNS7_ILi192EEENS7_ILi128EEENS7_ILi96EEEEEELi96ENS_12float_e4m3_tEfNS_4arch4Sm90ELb0ELb1ELb0ELb1ELb0ELb0ELb0ELb1ELb1ELb1ELb0ELb0EEENS1_21CollectiveEpilogueFwdINS6_IJSA_SC_SB_EEES9_NS_10bfloat16_tESG_Li384ELb1ELb1ELb0ELb1EEENS1_36VarlenDynamicPersistentTileSchedulerILi192ELi128ELi384ELi128ELb0ELb1ELb1ELb1ELb0ELb1EEEEEEEEEvNT_6ParamsE --------------------------
	.section	.nv.constant0._ZN7cutlass13device_kernelIN5flash11enable_sm90INS1_16FlashAttnFwdSm90INS1_25CollectiveMainloopFwdSm90ILi2EN4cute5tupleIJNS5_1CILi1EEES8_S8_EEENS6_IJNS7_ILi192EEENS7_ILi128EEENS7_ILi96EEEEEELi96ENS_12float_e4m3_tEfNS_4arch4Sm90ELb0ELb1ELb0ELb1ELb0ELb0ELb0ELb1ELb1ELb1ELb0ELb0EEENS1_21CollectiveEpilogueFwdINS6_IJSA_SC_SB_EEES9_NS_10bfloat16_tESG_Li384ELb1ELb1ELb0ELb1EEENS1_36VarlenDynamicPersistentTileSchedulerILi192ELi128ELi384ELi128ELb0ELb1ELb1ELb1ELb0ELb1EEEEEEEEEvNT_6ParamsE,"a",@progbits
	.sectionflags	@""
	.align	4
.nv.constant0._ZN7cutlass13device_kernelIN5flash11enable_sm90INS1_16FlashAttnFwdSm90INS1_25CollectiveMainloopFwdSm90ILi2EN4cute5tupleIJNS5_1CILi1EEES8_S8_EEENS6_IJNS7_ILi192EEENS7_ILi128EEENS7_ILi96EEEEEELi96ENS_12float_e4m3_tEfNS_4arch4Sm90ELb0ELb1ELb0ELb1ELb0ELb0ELb0ELb1ELb1ELb1ELb0ELb0EEENS1_21CollectiveEpilogueFwdINS6_IJSA_SC_SB_EEES9_NS_10bfloat16_tESG_Li384ELb1ELb1ELb0ELb1EEENS1_36VarlenDynamicPersistentTileSchedulerILi192ELi128ELi384ELi128ELb0ELb1ELb1ELb1ELb0ELb1EEEEEEEEEvNT_6ParamsE:
	.zero		3328


//--------------------- .nv.constant0._ZN7cutlass13device_kernelIN5flash11enable_sm90INS1_16FlashAttnFwdSm90INS1_25CollectiveMainloopFwdSm90ILi2EN4cute5tupleIJNS5_1CILi1EEES8_S8_EEENS6_IJNS7_ILi192EEENS7_ILi128EEENS7_ILi96EEEEEELi96ENS_12float_e4m3_tEfNS_4arch4Sm90ELb0ELb1ELb0ELb1ELb0ELb1ELb0ELb1ELb1ELb1ELb0ELb0EEENS1_21CollectiveEpilogueFwdINS6_IJSA_SC_SB_EEES9_NS_10bfloat16_tESG_Li384ELb1ELb1ELb0ELb1EEENS1_36VarlenDynamicPersistentTileSchedulerILi192ELi128ELi384ELi128ELb0ELb1ELb1ELb1ELb0ELb1EEEEEEEEEvNT_6ParamsE --------------------------
	.section	.nv.constant0._ZN7cutlass13device_kernelIN5flash11enable_sm90INS1_16FlashAttnFwdSm90INS1_25CollectiveMainloopFwdSm90ILi2EN4cute5tupleIJNS5_1CILi1EEES8_S8_EEENS6_IJNS7_ILi192EEENS7_ILi128EEENS7_ILi96EEEEEELi96ENS_12float_e4m3_tEfNS_4arch4Sm90ELb0ELb1ELb0ELb1ELb0ELb1ELb0ELb1ELb1ELb1ELb0ELb0EEENS1_21CollectiveEpilogueFwdINS6_IJSA_SC_SB_EEES9_NS_10bfloat16_tESG_Li384ELb1ELb1ELb0ELb1EEENS1_36VarlenDynamicPersistentTileSchedulerILi192ELi128ELi384ELi128ELb0ELb1ELb1ELb1ELb0ELb1EEEEEEEEEvNT_6ParamsE,"a",@progbits
	.sectionflags	@""
	.align	4
.nv.constant0._ZN7cutlass13device_kernelIN5flash11enable_sm90INS1_16FlashAttnFwdSm90INS1_25CollectiveMainloopFwdSm90ILi2EN4cute5tupleIJNS5_1CILi1EEES8_S8_EEENS6_IJNS7_ILi192EEENS7_ILi128EEENS7_ILi96EEEEEELi96ENS_12float_e4m3_tEfNS_4arch4Sm90ELb0ELb1ELb0ELb1ELb0ELb1ELb0ELb1ELb1ELb1ELb0ELb0EEENS1_21CollectiveEpilogueFwdINS6_IJSA_SC_SB_EEES9_NS_10bfloat16_tESG_Li384ELb1ELb1ELb0ELb1EEENS1_36VarlenDynamicPersistentTileSchedulerILi192ELi128ELi384ELi128ELb0ELb1ELb1ELb1ELb0ELb1EEEEEEEEEvNT_6ParamsE:
	.zero		3328


//--------------------- .nv.constant0._ZN7cutlass13device_kernelIN5flash11enable_sm90INS1_16FlashAttnFwdSm90INS1_25CollectiveMainloopFwdSm90ILi2EN4cute5tupleIJNS5_1CILi1EEES8_S8_EEENS6_IJNS7_ILi192EEENS7_ILi128EEENS7_ILi96EEEEEELi96ENS_12float_e4m3_tEfNS_4arch4Sm90ELb1ELb0ELb0ELb0ELb0ELb0ELb0ELb1ELb1ELb1ELb0ELb0EEENS1_21CollectiveEpilogueFwdINS6_IJSA_SC_SB_EEES9_NS_10bfloat16_tESG_Li384ELb0ELb1ELb0ELb1EEENS1_30DynamicPersistentTileSchedulerILi384ELi128ELb0ELb1ELb1EEEEEEEEEvNT_6ParamsE --------------------------
	.section	.nv.constant0._ZN7cutlass13device_kernelIN5flash11enable_sm90INS1_16FlashAttnFwdSm90INS1_25CollectiveMainloopFwdSm90ILi2EN4cute5tupleIJNS5_1CILi1EEES8_S8_EEENS6_IJNS7_ILi192EEENS7_ILi128EEENS7_ILi96EEEEEELi96ENS_12float_e4m3_tEfNS_4arch4Sm90ELb1ELb0ELb0ELb0ELb0ELb0ELb0ELb1ELb1ELb1ELb0ELb0EEENS1_21CollectiveEpilogueFwdINS6_IJSA_SC_SB_EEES9_NS_10bfloat16_tESG_Li384ELb0ELb1ELb0ELb1EEENS1_30DynamicPersistentTileSchedulerILi384ELi128ELb0ELb1ELb1EEEEEEEEEvNT_6ParamsE,"a",@progbits
	.sectionflags	@""
	.align	4
.nv.constant0._ZN7cutlass13device_kernelIN5flash11enable_sm90INS1_16FlashAttnFwdSm90INS1_25CollectiveMainloopFwdSm90ILi2EN4cute5tupleIJNS5_1CILi1EEES8_S8_EEENS6_IJNS7_ILi192EEENS7_ILi128EEENS7_ILi96EEEEEELi96ENS_12float_e4m3_tEfNS_4arch4Sm90ELb1ELb0ELb0ELb0ELb0ELb0ELb0ELb1ELb1ELb1ELb0ELb0EEENS1_21CollectiveEpilogueFwdINS6_IJSA_SC_SB_EEES9_NS_10bfloat16_tESG_Li384ELb0ELb1ELb0ELb1EEENS1_30DynamicPersistentTileSchedulerILi384ELi128ELb0ELb1ELb1EEEEEEEEEvNT_6ParamsE:
	.zero		3328


//--------------------- .nv.constant0._ZN7cutlass13device_kernelIN5flash11enable_sm90INS1_16FlashAttnFwdSm90INS1_25CollectiveMainloopFwdSm90ILi2EN4cute5tupleIJNS5_1CILi1EEES8_S8_EEENS6_IJNS7_ILi192EEENS7_ILi128EEENS7_ILi96EEEEEELi96ENS_12float_e4m3_tEfNS_4arch4Sm90ELb1ELb0ELb0ELb1ELb0ELb0ELb0ELb1ELb1ELb1ELb0ELb0EEENS1_21CollectiveEpilogueFwdINS6_IJSA_SC_SB_EEES9_NS_10bfloat16_tESG_Li384ELb1ELb1ELb0ELb1EEENS1_36VarlenDynamicPersistentTileSchedulerILi192ELi128ELi384ELi128ELb0ELb1ELb1ELb1ELb1ELb1EEEEEEEEEvNT_6ParamsE --------------------------
	.section	.nv.constant0._ZN7cutlass13device_kernelIN5flash11enable_sm90INS1_16FlashAttnFwdSm90INS1_25CollectiveMainloopFwdSm90ILi2EN4cute5tupleIJNS5_1CILi1EEES8_S8_EEENS6_IJNS7_ILi192EEENS7_ILi128EEENS7_ILi96EEEEEELi96ENS_12float_e4m3_tEfNS_4arch4Sm90ELb1ELb0ELb0ELb1ELb0ELb0ELb0ELb1ELb1ELb1ELb0ELb0EEENS1_21CollectiveEpilogueFwdINS6_IJSA_SC_SB_EEES9_NS_10bfloat16_tESG_Li384ELb1ELb1ELb0ELb1EEENS1_36VarlenDynamicPersistentTileSchedulerILi192ELi128ELi384ELi128ELb0ELb1ELb1ELb1ELb1ELb1EEEEEEEEEvNT_6ParamsE,"a",@progbits
	.sectionflags	@""
	.align	4
.nv.constant0._ZN7cutlass13device_kernelIN5flash11enable_sm90INS1_16FlashAttnFwdSm90INS1_25CollectiveMainloopFwdSm90ILi2EN4cute5tupleIJNS5_1CILi1EEES8_S8_EEENS6_IJNS7_ILi192EEENS7_ILi128EEENS7_ILi96EEEEEELi96ENS_12float_e4m3_tEfNS_4arch4Sm90ELb1ELb0ELb0ELb1ELb0ELb0ELb0ELb1ELb1ELb1ELb0ELb0EEENS1_21CollectiveEpilogueFwdINS6_IJSA_SC_SB_EEES9_NS_10bfloat16_tESG_Li384ELb1ELb1ELb0ELb1EEENS1_36VarlenDynamicPersistentTileSchedulerILi192ELi128ELi384ELi128ELb0ELb1ELb1ELb1ELb1ELb1EEEEEEEEEvNT_6ParamsE:
	.zero		3328


//--------------------- .nv.constant0._ZN7cutlass13device_kernelIN5flash11enable_sm90INS1_16FlashAttnFwdSm90INS1_25CollectiveMainloopFwdSm90ILi2EN4cute5tupleIJNS5_1CILi1EEES8_S8_EEENS6_IJNS7_ILi192EEENS7_ILi128EEENS7_ILi96EEEEEELi96ENS_12float_e4m3_tEfNS_4arch4Sm90ELb1ELb0ELb0ELb1ELb0ELb1ELb0ELb1ELb1ELb1ELb0ELb0EEENS1_21CollectiveEpilogueFwdINS6_IJSA_SC_SB_EEES9_NS_10bfloat16_tESG_Li384ELb1ELb1ELb0ELb1EEENS1_36VarlenDynamicPersistentTileSchedulerILi192ELi128ELi384ELi128ELb0ELb1ELb1ELb1ELb1ELb1EEEEEEEEEvNT_6ParamsE --------------------------
	.section	.nv.constant0._ZN7cutlass13device_kernelIN5flash11enable_sm90INS1_16FlashAttnFwdSm90INS1_25CollectiveMainloopFwdSm90ILi2EN4cute5tupleIJNS5_1CILi1EEES8_S8_EEENS6_IJNS7_ILi192EEENS7_ILi128EEENS7_ILi96EEEEEELi96ENS_12float_e4m3_tEfNS_4arch4Sm90ELb1ELb0ELb0ELb1ELb0ELb1ELb0ELb1ELb1ELb1ELb0ELb0EEENS1_21CollectiveEpilogueFwdINS6_IJSA_SC_SB_EEES9_NS_10bfloat16_tESG_Li384ELb1ELb1ELb0ELb1EEENS1_36VarlenDynamicPersistentTileSchedulerILi192ELi128ELi384ELi128ELb0ELb1ELb1ELb1ELb1ELb1EEEEEEEEEvNT_6ParamsE,"a",@progbits
	.sectionflags	@""
	.align	4
.nv.constant0._ZN7cutlass13device_kernelIN5flash11enable_sm90INS1_16FlashAttnFwdSm90INS1_25CollectiveMainloopFwdSm90ILi2EN4cute5tupleIJNS5_1CILi1EEES8_S8_EEENS6_IJNS7_ILi192EEENS7_ILi128EEENS7_ILi96EEEEEELi96ENS_12float_e4m3_tEfNS_4arch4Sm90ELb1ELb0ELb0ELb1ELb0ELb1ELb0ELb1ELb1ELb1ELb0ELb0EEENS1_21CollectiveEpilogueFwdINS6_IJSA_SC_SB_EEES9_NS_10bfloat16_tESG_Li384ELb1ELb1ELb0ELb1EEENS1_36VarlenDynamicPersistentTileSchedulerILi192ELi128ELi384ELi128ELb0ELb1ELb1ELb1ELb1ELb1EEEEEEEEEvNT_6ParamsE:
	.zero		3328


//--------------------- .nv.constant0._ZN7cutlass13device_kernelIN5flash11enable_sm90INS1_16FlashAttnFwdSm90INS1_25CollectiveMainloopFwdSm90ILi2EN4cute5tupleIJNS5_1CILi1EEES8_S8_EEENS6_IJNS7_ILi192EEENS7_ILi160EEENS7_ILi64EEEEEELi64ENS_12float_e4m3_tEfNS_4arch4Sm90ELb0ELb0ELb0ELb0ELb0ELb0ELb0ELb1ELb1ELb1ELb0ELb0EEENS1_21CollectiveEpilogueFwdINS6_IJSA_SC_SB_EEES9_NS_10bfloat16_tESG_Li384ELb0ELb1ELb0ELb1EEENS1_29StaticPersistentTileSchedulerILb0EEEEEEEEEvNT_6ParamsE --------------------------
	.section	.nv.constant0._ZN7cutlass13device_kernelIN5flash11enable_sm90INS1_16FlashAttnFwdSm90INS1_25CollectiveMainloopFwdSm90ILi2EN4cute5tupleIJNS5_1CILi1EEES8_S8_EEENS6_IJNS7_ILi192EEENS7_ILi160EEENS7_ILi64EEEEEELi64ENS_12float_e4m3_tEfNS_4arch4Sm90ELb0ELb0ELb0ELb0ELb0ELb0ELb0ELb1ELb1ELb1ELb0ELb0EEENS1_21CollectiveEpilogueFwdINS6_IJSA_SC_SB_EEES9_NS_10bfloat16_tESG_Li384ELb0ELb1ELb0ELb1EEENS1_29StaticPersistentTileSchedulerILb0EEEEEEEEEvNT_6ParamsE,"a",@progbits
	.sectionflags	@""
	.align	4
.nv.constant0._ZN7cutlass13device_kernelIN5flash11enable_sm90INS1_16FlashAttnFwdSm90INS1_25CollectiveMainloopFwdSm90ILi2EN4cute5tupleIJNS5_1CILi1EEES8_S8_EEENS6_IJNS7_ILi192EEENS7_ILi160EEENS7_ILi64EEEEEELi64ENS_12float_e4m3_tEfNS_4arch4Sm90ELb0ELb0ELb0ELb0ELb0ELb0ELb0ELb1ELb1ELb1ELb0ELb0EEENS1_21CollectiveEpilogueFwdINS6_IJSA_SC_SB_EEES9_NS_10bfloat16_tESG_Li384ELb0ELb1ELb0ELb1EEENS1_29StaticPersistentTileSchedulerILb0EEEEEEEEEvNT_6ParamsE:
	.zero		3200


//--------------------- .nv.constant0._ZN7cutlass13device_kernelIN5flash11enable_sm90INS1_16FlashAttnFwdSm90INS1_25CollectiveMainloopFwdSm90ILi2EN4cute5tupleIJNS5_1CILi1EEES8_S8_EEENS6_IJNS7_ILi192EEENS7_ILi160EEENS7_ILi64EEEEEELi64ENS_12float_e4m3_tEfNS_4arch4Sm90ELb0ELb0ELb0ELb1ELb0ELb0ELb0ELb1ELb1ELb1ELb0ELb0EEENS1_21CollectiveEpilogueFwdINS6_IJSA_SC_SB_EEES9_NS_10bfloat16_tESG_Li384ELb1ELb1ELb0ELb1EEENS1_36VarlenDynamicPersistentTileSchedulerILi192ELi160ELi384ELi128ELb0ELb1ELb1ELb0ELb1ELb1EEEEEEEEEvNT_6ParamsE --------------------------
	.section	.nv.constant0._ZN7cutlass13device_kernelIN5flash11enable_sm90INS1_16FlashAttnFwdSm90INS1_25CollectiveMainloopFwdSm90ILi2EN4cute5tupleIJNS5_1CILi1EEES8_S8_EEENS6_IJNS7_ILi192EEENS7_ILi160EEENS7_ILi64EEEEEELi64ENS_12float_e4m3_tEfNS_4arch4Sm90ELb0ELb0ELb0ELb1ELb0ELb0ELb0ELb1ELb1ELb1ELb0ELb0EEENS1_21CollectiveEpilogueFwdINS6_IJSA_SC_SB_EEES9_NS_10bfloat16_tESG_Li384ELb1ELb1ELb0ELb1EEENS1_36VarlenDynamicPersistentTileSchedulerILi192ELi160ELi384ELi128ELb0ELb1ELb1ELb0ELb1ELb1EEEEEEEEEvNT_6ParamsE,"a",@progbits
	.sectionflags	@""
	.align	4
.nv.constant0._ZN7cutlass13device_kernelIN5flash11enable_sm90INS1_16FlashAttnFwdSm90INS1_25CollectiveMainloopFwdSm90ILi2EN4cute5tupleIJNS5_1CILi1EEES8_S8_EEENS6_IJNS7_ILi192EEENS7_ILi160EEENS7_ILi64EEEEEELi64ENS_12float_e4m3_tEfNS_4arch4Sm90ELb0ELb0ELb0ELb1ELb0ELb0ELb0ELb1ELb1ELb1ELb0ELb0EEENS1_21CollectiveEpilogueFwdINS6_IJSA_SC_SB_EEES9_NS_10bfloat16_tESG_Li384ELb1ELb1ELb0ELb1EEENS1_36VarlenDynamicPersistentTileSchedulerILi192ELi160ELi384ELi128ELb0ELb1ELb1ELb0ELb1ELb1EEEEEEEEEvNT_6ParamsE:
	.zero		3328


//--------------------- .nv.constant0._ZN7cutlass13device_kernelIN5flash11enable_sm90INS1_16FlashAttnFwdSm90INS1_25CollectiveMainloopFwdSm90ILi2EN4cute5tupleIJNS5_1CILi1EEES8_S8_EEENS6_IJNS7_ILi192EEENS7_ILi160EEENS7_ILi64EEEEEELi64ENS_12float_e4m3_tEfNS_4arch4Sm90ELb0ELb0ELb0ELb1ELb0ELb1ELb0ELb1ELb1ELb1ELb0ELb0EEENS1_21CollectiveEpilogueFwdINS6_IJSA_SC_SB_EEES9_NS_10bfloat16_tESG_Li384ELb1ELb1ELb0ELb1EEENS1_36VarlenDynamicPersistentTileSchedulerILi192ELi160ELi384ELi128ELb0ELb1ELb1ELb0ELb1ELb1EEEEEEEEEvNT_6ParamsE --------------------------
	.section	.nv.constant0._ZN7cutlass13device_kernelIN5flash11enable_sm90INS1_16FlashAttnFwdSm90INS1_25CollectiveMainloopFwdSm90ILi2EN4cute5tupleIJNS5_1CILi1EEES8_S8_EEENS6_IJNS7_ILi192EEENS7_ILi160EEENS7_ILi64EEEEEELi64ENS_12float_e4m3_tEfNS_4arch4Sm90ELb0ELb0ELb0ELb1ELb0ELb1ELb0ELb1ELb1ELb1ELb0ELb0EEENS1_21CollectiveEpilogueFwdINS6_IJSA_SC_SB_EEES9_NS_10bfloat16_tESG_Li384ELb1ELb1ELb0ELb1EEENS1_36VarlenDynamicPersistentTileSchedulerILi192ELi160ELi384ELi128ELb0ELb1ELb1ELb0ELb1ELb1EEEEEEEEEvNT_6ParamsE,"a",@progbits
	.sectionflags	@""
	.align	4
.nv.constant0._ZN7cutlass13device_kernelIN5flash11enable_sm90INS1_16FlashAttnFwdSm90INS1_25CollectiveMainloopFwdSm90ILi2EN4cute5tupleIJNS5_1CILi1EEES8_S8_EEENS6_IJNS7_ILi192EEENS7_ILi160EEENS7_ILi64EEEEEELi64ENS_12float_e4m3_tEfNS_4arch4Sm90ELb0ELb0ELb0ELb1ELb0ELb1ELb0ELb1ELb1ELb1ELb0ELb0EEENS1_21CollectiveEpilogueFwdINS6_IJSA_SC_SB_EEES9_NS_10bfloat16_tESG_Li384ELb1ELb1ELb0ELb1EEENS1_36VarlenDynamicPersistentTileSchedulerILi192ELi160ELi384ELi128ELb0ELb1ELb1ELb0ELb1ELb1EEEEEEEEEvNT_6ParamsE:
	.zero		3328


//--------------------- .nv.constant0._ZN7cutlass13device_kernelIN5flash11enable_sm90INS1_16FlashAttnFwdSm90INS1_25CollectiveMainloopFwdSm90ILi2EN4cute5tupleIJNS5_1CILi1EEES8_S8_EEENS6_IJNS7_ILi192EEENS7_ILi160EEENS7_ILi64EEEEEELi64ENS_12float_e4m3_tEfNS_4arch4Sm90ELb0ELb1ELb0ELb0ELb0ELb0ELb0ELb1ELb1ELb1ELb0ELb0EEENS1_21CollectiveEpilogueFwdINS6_IJSA_SC_SB_EEES9_NS_10bfloat16_tESG_Li384ELb0ELb1ELb0ELb1EEENS1_30DynamicPersistentTileSchedulerILi384ELi128ELb0ELb1ELb1EEEEEEEEEvNT_6ParamsE --------------------------
	.section	.nv.constant0._ZN7cutlass13device_kernelIN5flash11enable_sm90INS1_16FlashAttnFwdSm90INS1_25CollectiveMainloopFwdSm90ILi2EN4cute5tupleIJNS5_1CILi1EEES8_S8_EEENS6_IJNS7_ILi192EEENS7_ILi160EEENS7_ILi64EEEEEELi64ENS_12float_e4m3_tEfNS_4arch4Sm90ELb0ELb1ELb0ELb0ELb0ELb0ELb0ELb1ELb1ELb1ELb0ELb0EEENS1_21CollectiveEpilogueFwdINS6_IJSA_SC_SB_EEES9_NS_10bfloat16_tESG_Li384ELb0ELb1ELb0ELb1EEENS1_30DynamicPersistentTileSchedulerILi384ELi128ELb0ELb1ELb1EEEEEEEEEvNT_6ParamsE,"a",@progbits
	.sectionflags	@""
	.align	4
.nv.constant0._ZN7cutlass13device_kernelIN5flash11enable_sm90INS1_16FlashAttnFwdSm90INS1_25CollectiveMainloopFwdSm90ILi2EN4cute5tupleIJNS5_1CILi1EEES8_S8_EEENS6_IJNS7_ILi192EEENS7_ILi160EEENS7_ILi64EEEEEELi64ENS_12float_e4m3_tEfNS_4arch4Sm90ELb0ELb1ELb0ELb0ELb0ELb0ELb0ELb1ELb1ELb1ELb0ELb0EEENS1_21CollectiveEpilogueFwdINS6_IJSA_SC_SB_EEES9_NS_10bfloat16_tESG_Li384ELb0ELb1ELb0ELb1EEENS1_30DynamicPersistentTileSchedulerILi384ELi128ELb0ELb1ELb1EEEEEEEEEvNT_6ParamsE:
	.zero		3328


//--------------------- .nv.constant0._ZN7cutlass13device_kernelIN5flash11enable_sm90INS1_16FlashAttnFwdSm90INS1_25CollectiveMainloopFwdSm90ILi2EN4cute5tupleIJNS5_1CILi1EEES8_S8_EEENS6_IJNS7_ILi192EEENS7_ILi160EEENS7_ILi64EEEEEELi64ENS_12float_e4m3_tEfNS_4arch4Sm90ELb0ELb1ELb0ELb1ELb0ELb0ELb0ELb1ELb1ELb1ELb0ELb0EEENS1_21CollectiveEpilogueFwdINS6_IJSA_SC_SB_EEES9_NS_10bfloat16_tESG_Li384ELb1ELb1ELb0ELb1EEENS1_36VarlenDynamicPersistentTileSchedulerILi192ELi160ELi384ELi128ELb0ELb1ELb1ELb1ELb0ELb1EEEEEEEEEvNT_6ParamsE --------------------------
	.section	.nv.constant0._ZN7cutlass13device_kernelIN5flash11enable_sm90INS1_16FlashAttnFwdSm90INS1_25CollectiveMainloopFwdSm90ILi2EN4cute5tupleIJNS5_1CILi1EEES8_S8_EEENS6_IJNS7_ILi192EEENS7_ILi160EEENS7_ILi64EEEEEELi64ENS_12float_e4m3_tEfNS_4arch4Sm90ELb0ELb1ELb0ELb1ELb0ELb0ELb0ELb1ELb1ELb1ELb0ELb0EEENS1_21CollectiveEpilogueFwdINS6_IJSA_SC_SB_EEES9_NS_10bfloat16_tESG_Li384ELb1ELb1ELb0ELb1EEENS1_36VarlenDynamicPersistentTileSchedulerILi192ELi160ELi384ELi128ELb0ELb1ELb1ELb1ELb0ELb1EEEEEEEEEvNT_6ParamsE,"a",@progbits
	.sectionflags	@""
	.align	4
.nv.constant0._ZN7cutlass13device_kernelIN5flash11enable_sm90INS1_16FlashAttnFwdSm90INS1_25CollectiveMainloopFwdSm90ILi2EN4cute5tupleIJNS5_1CILi1EEES8_S8_EEENS6_IJNS7_ILi192EEENS7_ILi160EEENS7_ILi64EEEEEELi64ENS_12float_e4m3_tEfNS_4arch4Sm90ELb0ELb1ELb0ELb1ELb0ELb0ELb0ELb1ELb1ELb1ELb0ELb0EEENS1_21CollectiveEpilogueFwdINS6_IJSA_SC_SB_EEES9_NS_10bfloat16_tESG_Li384ELb1ELb1ELb0ELb1EEENS1_36VarlenDynamicPersistentTileSchedulerILi192ELi160ELi384ELi128ELb0ELb1ELb1ELb1ELb0ELb1EEEEEEEEEvNT_6ParamsE:
	.zero		3328


//--------------------- .nv.constant0._ZN7cutlass13device_kernelIN5flash11enable_sm90INS1_16FlashAttnFwdSm90INS1_25CollectiveMainloopFwdSm90ILi2EN4cute5tupleIJNS5_1CILi1EEES8_S8_EEENS6_IJNS7_ILi192EEENS7_ILi160EEENS7_ILi64EEEEEELi64ENS_12float_e4m3_tEfNS_4arch4Sm90ELb0ELb1ELb0ELb1ELb0ELb1ELb0ELb1ELb1ELb1ELb0ELb0EEENS1_21CollectiveEpilogueFwdINS6_IJSA_SC_SB_EEES9_NS_10bfloat16_tESG_Li384ELb1ELb1ELb0ELb1EEENS1_36VarlenDynamicPersistentTileSchedulerILi192ELi160ELi384ELi128ELb0ELb1ELb1ELb1ELb0ELb1EEEEEEEEEvNT_6ParamsE --------------------------
	.section	.nv.constant0._ZN7cutlass13device_kernelIN5flash11enable_sm90INS1_16FlashAttnFwdSm90INS1_25CollectiveMainloopFwdSm90ILi2EN4cute5tupleIJNS5_1CILi1EEES8_S8_EEENS6_IJNS7_ILi192EEENS7_ILi160EEENS7_ILi64EEEEEELi64ENS_12float_e4m3_tEfNS_4arch4Sm90ELb0ELb1ELb0ELb1ELb0ELb1ELb0ELb1ELb1ELb1ELb0ELb0EEENS1_21CollectiveEpilogueFwdINS6_IJSA_SC_SB_EEES9_NS_10bfloat16_tESG_Li384ELb1ELb1ELb0ELb1EEENS1_36VarlenDynamicPersistentTileSchedulerILi192ELi160ELi384ELi128ELb0ELb1ELb1ELb1ELb0ELb1EEEEEEEEEvNT_6ParamsE,"a",@progbits
	.sectionflags	@""
	.align	4
.nv.constant0._ZN7cutlass13device_kernelIN5flash11enable_sm90INS1_16FlashAttnFwdSm90INS1_25CollectiveMainloopFwdSm90ILi2EN4cute5tupleIJNS5_1CILi1EEES8_S8_EEENS6_IJNS7_ILi192EEENS7_ILi160EEENS7_ILi64EEEEEELi64ENS_12float_e4m3_tEfNS_4arch4Sm90ELb0ELb1ELb0ELb1ELb0ELb1ELb0ELb1ELb1ELb1ELb0ELb0EEENS1_21CollectiveEpilogueFwdINS6_IJSA_SC_SB_EEES9_NS_10bfloat16_tESG_Li384ELb1ELb1ELb0ELb1EEENS1_36VarlenDynamicPersistentTileSchedulerILi192ELi160ELi384ELi128ELb0ELb1ELb1ELb1ELb0ELb1EEEEEEEEEvNT_6ParamsE:
	.zero		3328


//--------------------- .nv.constant0._ZN7cutlass13device_kernelIN5flash11enable_sm90INS1_16FlashAttnFwdSm90INS1_25CollectiveMainloopFwdSm90ILi2EN4cute5tupleIJNS5_1CILi1EEES8_S8_EEENS6_IJNS7_ILi192EEENS7_ILi160EEENS7_ILi64EEEEEELi64ENS_12float_e4m3_tEfNS_4arch4Sm90ELb1ELb0ELb0ELb0ELb0ELb0ELb0ELb1ELb1ELb1ELb0ELb0EEENS1_21CollectiveEpilogueFwdINS6_IJSA_SC_SB_EEES9_NS_10bfloat16_tESG_Li384ELb0ELb1ELb0ELb1EEENS1_30DynamicPersistentTileSchedulerILi384ELi128ELb0ELb1ELb1EEEEEEEEEvNT_6ParamsE --------------------------
	.section	.nv.constant0._ZN7cutlass13device_kernelIN5flash11enable_sm90INS1_16FlashAttnFwdSm90INS1_25CollectiveMainloopFwdSm90ILi2EN4cute5tupleIJNS5_1CILi1EEES8_S8_EEENS6_IJNS7_ILi192EEENS7_ILi160EEENS7_ILi64EEEEEELi64ENS_12float_e4m3_tEfNS_4arch4Sm90ELb1ELb0ELb0ELb0ELb0ELb0ELb0ELb1ELb1ELb1ELb0ELb0EEENS1_21CollectiveEpilogueFwdINS6_IJSA_SC_SB_EEES9_NS_10bfloat16_tESG_Li384ELb0ELb1ELb0ELb1EEENS1_30DynamicPersistentTileSchedulerILi384ELi128ELb0ELb1ELb1EEEEEEEEEvNT_6ParamsE,"a",@progbits
	.sectionflags	@""
	.align	4
.nv.constant0._ZN7cutlass13device_kernelIN5flash11enable_sm90INS1_16FlashAttnFwdSm90INS1_25CollectiveMainloopFwdSm90ILi2EN4cute5tupleIJNS5_1CILi1EEES8_S8_EEENS6_IJNS7_ILi192EEENS7_ILi160EEENS7_ILi64EEEEEELi64ENS_12float_e4m3_tEfNS_4arch4Sm90ELb1ELb0ELb0ELb0ELb0ELb0ELb0ELb1ELb1ELb1ELb0ELb0EEENS1_21CollectiveEpilogueFwdINS6_IJSA_SC_SB_EEES9_NS_10bfloat16_tESG_Li384ELb0ELb1ELb0ELb1EEENS1_30DynamicPersistentTileSchedulerILi384ELi128ELb0ELb1ELb1EEEEEEEEEvNT_6ParamsE:
	.zero		3328


//--------------------- .nv.constant0._ZN7cutlass13device_kernelIN5flash11enable_sm90INS1_16FlashAttnFwdSm90INS1_25CollectiveMainloopFwdSm90ILi2EN4cute5tupleIJNS5_1CILi1EEES8_S8_EEENS6_IJNS7_ILi192EEENS7_ILi160EEENS7_ILi64EEEEEELi64ENS_12float_e4m3_tEfNS_4arch4Sm90ELb1ELb0ELb0ELb1ELb0ELb0ELb0ELb1ELb1ELb1ELb0ELb0EEENS1_21CollectiveEpilogueFwdINS6_IJSA_SC_SB_EEES9_NS_10bfloat16_tESG_Li384ELb1ELb1ELb0ELb1EEENS1_36VarlenDynamicPersistentTileSchedulerILi192ELi160ELi384ELi128ELb0ELb1ELb1ELb1ELb1ELb1EEEEEEEEEvNT_6ParamsE --------------------------
	.section	.nv.constant0._ZN7cutlass13device_kernelIN5flash11enable_sm90INS1_16FlashAttnFwdSm90INS1_25CollectiveMainloopFwdSm90ILi2EN4cute5tupleIJNS5_1CILi1EEES8_S8_EEENS6_IJNS7_ILi192EEENS7_ILi160EEENS7_ILi64EEEEEELi64ENS_12float_e4m3_tEfNS_4arch4Sm90ELb1ELb0ELb0ELb1ELb0ELb0ELb0ELb1ELb1ELb1ELb0ELb0EEENS1_21CollectiveEpilogueFwdINS6_IJSA_SC_SB_EEES9_NS_10bfloat16_tESG_Li384ELb1ELb1ELb0ELb1EEENS1_36VarlenDynamicPersistentTileSchedulerILi192ELi160ELi384ELi128ELb0ELb1ELb1ELb1ELb1ELb1EEEEEEEEEvNT_6ParamsE,"a",@progbits
	.sectionflags	@""
	.align	4
.nv.constant0._ZN7cutlass13device_kernelIN5flash11enable_sm90INS1_16FlashAttnFwdSm90INS1_25CollectiveMainloopFwdSm90ILi2EN4cute5tupleIJNS5_1CILi1EEES8_S8_EEENS6_IJNS7_ILi192EEENS7_ILi160EEENS7_ILi64EEEEEELi64ENS_12float_e4m3_tEfNS_4arch4Sm90ELb1ELb0ELb0ELb1ELb0ELb0ELb0ELb1ELb1ELb1ELb0ELb0EEENS1_21CollectiveEpilogueFwdINS6_IJSA_SC_SB_EEES9_NS_10bfloat16_tESG_Li384ELb1ELb1ELb0ELb1EEENS1_36VarlenDynamicPersistentTileSchedulerILi192ELi160ELi384ELi128ELb0ELb1ELb1ELb1ELb1ELb1EEEEEEEEEvNT_6ParamsE:
	.zero		3328


//--------------------- .nv.constant0._ZN7cutlass13device_kernelIN5flash11enable_sm90INS1_16FlashAttnFwdSm90INS1_25CollectiveMainloopFwdSm90ILi2EN4cute5tupleIJNS5_1CILi1EEES8_S8_EEENS6_IJNS7_ILi192EEENS7_ILi160EEENS7_ILi64EEEEEELi64ENS_12float_e4m3_tEfNS_4arch4Sm90ELb1ELb0ELb0ELb1ELb0ELb1ELb0ELb1ELb1ELb1ELb0ELb0EEENS1_21CollectiveEpilogueFwdINS6_IJSA_SC_SB_EEES9_NS_10bfloat16_tESG_Li384ELb1ELb1ELb0ELb1EEENS1_36VarlenDynamicPersistentTileSchedulerILi192ELi160ELi384ELi128ELb0ELb1ELb1ELb1ELb1ELb1EEEEEEEEEvNT_6ParamsE --------------------------
	.section	.nv.constant0._ZN7cutlass13device_kernelIN5flash11enable_sm90INS1_16FlashAttnFwdSm90INS1_25CollectiveMainloopFwdSm90ILi2EN4cute5tupleIJNS5_1CILi1EEES8_S8_EEENS6_IJNS7_ILi192EEENS7_ILi160EEENS7_ILi64EEEEEELi64ENS_12float_e4m3_tEfNS_4arch4Sm90ELb1ELb0ELb0ELb1ELb0ELb1ELb0ELb1ELb1ELb1ELb0ELb0EEENS1_21CollectiveEpilogueFwdINS6_IJSA_SC_SB_EEES9_NS_10bfloat16_tESG_Li384ELb1ELb1ELb0ELb1EEENS1_36VarlenDynamicPersistentTileSchedulerILi192ELi160ELi384ELi128ELb0ELb1ELb1ELb1ELb1ELb1EEEEEEEEEvNT_6ParamsE,"a",@progbits
	.sectionflags	@""
	.align	4
.nv.constant0._ZN7cutlass13device_kernelIN5flash11enable_sm90INS1_16FlashAttnFwdSm90INS1_25CollectiveMainloopFwdSm90ILi2EN4cute5tupleIJNS5_1CILi1EEES8_S8_EEENS6_IJNS7_ILi192EEENS7_ILi160EEENS7_ILi64EEEEEELi64ENS_12float_e4m3_tEfNS_4arch4Sm90ELb1ELb0ELb0ELb1ELb0ELb1ELb0ELb1ELb1ELb1ELb0ELb0EEENS1_21CollectiveEpilogueFwdINS6_IJSA_SC_SB_EEES9_NS_10bfloat16_tESG_Li384ELb1ELb1ELb0ELb1EEENS1_36VarlenDynamicPersistentTileSchedulerILi192ELi160ELi384ELi128ELb0ELb1ELb1ELb1ELb1ELb1EEEEEEEEEvNT_6ParamsE:
	.zero		3328


//--------------------- SYMBOLS --------------------------

	.type		.nv.reservedSmem.offset0,@object
	.size		.nv.reservedSmem.offset0,0x4
	.type		__assertfail,@function
